	.target	sm_90a

	.elftype	@"ET_EXEC"


//--------------------- .note.nv.tkinfo           --------------------------
	.section	.note.nv.tkinfo,"",@"SHT_NOTE"
	.sectionflags	@"SHF_NOTE_NV_TKINFO"
	.tkinfo
        /*0018*/ 	.word	0x00000002
        /*0030*/ 	.string	""
        /*0030*/ 	.string	"ptxas"
        /*0030*/ 	.string	"Cuda compilation tools, release 13.0, V13.0.88"
        /*0030*/ 	.string	"Build cuda_13.0.r13.0/compiler.36424714_0"
        /*0030*/ 	.string	"-arch sm_90a -m 64 "



//--------------------- .note.nv.cuinfo           --------------------------
	.section	.note.nv.cuinfo,"",@"SHT_NOTE"
	.sectionflags	@"SHF_NOTE_NV_CUINFO"
        /*0018*/ 	.short	0x0002
        /*001a*/ 	.short	0x005a
        /*001c*/ 	.short	0x0082
	.zero		2


//--------------------- .nv.info                  --------------------------
	.section	.nv.info,"",@"SHT_CUDA_INFO"
	.align	4


	//----- nvinfo : EIATTR_REGCOUNT
	.align		4
        /*0000*/ 	.byte	0x04, 0x2f
        /*0002*/ 	.short	(.L_12 - .L_11)
	.align		4
.L_11:
        /*0004*/ 	.word	index@(_ZN5flash24flash_fwd_splitkv_kernelI23Flash_fwd_kernel_traitsILi128ELi64ELi64ELi4ELb0ELb0EN7cutlass6half_tE19Flash_kernel_traitsILi128ELi64ELi64ELi4ES3_EELb1ELb0ELb1ELb0ELb0ELb1ELb1ELb1EEEvNS_16Flash_fwd_paramsE)
        /*0008*/ 	.word	0x000000d2


	//----- nvinfo : EIATTR_FRAME_SIZE
	.align		4
.L_12:
        /*000c*/ 	.byte	0x04, 0x11
        /*000e*/ 	.short	(.L_14 - .L_13)
	.align		4
.L_13:
        /*0010*/ 	.word	index@(_ZN5flash24flash_fwd_splitkv_kernelI23Flash_fwd_kernel_traitsILi128ELi64ELi64ELi4ELb0ELb0EN7cutlass6half_tE19Flash_kernel_traitsILi128ELi64ELi64ELi4ES3_EELb1ELb0ELb1ELb0ELb0ELb1ELb1ELb1EEEvNS_16Flash_fwd_paramsE)
        /*0014*/ 	.word	0x00000000


	//----- nvinfo : EIATTR_REGCOUNT
	.align		4
.L_14:
        /*0018*/ 	.byte	0x04, 0x2f
        /*001a*/ 	.short	(.L_16 - .L_15)
	.align		4
.L_15:
        /*001c*/ 	.word	index@(_ZN5flash24flash_fwd_splitkv_kernelI23Flash_fwd_kernel_traitsILi128ELi64ELi64ELi4ELb0ELb0EN7cutlass6half_tE19Flash_kernel_traitsILi128ELi64ELi64ELi4ES3_EELb1ELb0ELb1ELb0ELb0ELb0ELb1ELb1EEEvNS_16Flash_fwd_paramsE)
        /*0020*/ 	.word	0x000000b8


	//----- nvinfo : EIATTR_FRAME_SIZE
	.align		4
.L_16:
        /*0024*/ 	.byte	0x04, 0x11
        /*0026*/ 	.short	(.L_18 - .L_17)
	.align		4
.L_17:
        /*0028*/ 	.word	index@(_ZN5flash24flash_fwd_splitkv_kernelI23Flash_fwd_kernel_traitsILi128ELi64ELi64ELi4ELb0ELb0EN7cutlass6half_tE19Flash_kernel_traitsILi128ELi64ELi64ELi4ES3_EELb1ELb0ELb1ELb0ELb0ELb0ELb1ELb1EEEvNS_16Flash_fwd_paramsE)
        /*002c*/ 	.word	0x00000000


	//----- nvinfo : EIATTR_REGCOUNT
	.align		4
.L_18:
        /*0030*/ 	.byte	0x04, 0x2f
        /*0032*/ 	.short	(.L_20 - .L_19)
	.align		4
.L_19:
        /*0034*/ 	.word	index@(_ZN5flash24flash_fwd_splitkv_kernelI23Flash_fwd_kernel_traitsILi128ELi64ELi64ELi4ELb0ELb0EN7cutlass6half_tE19Flash_kernel_traitsILi128ELi64ELi64ELi4ES3_EELb1ELb0ELb0ELb0ELb1ELb1ELb1ELb1EEEvNS_16Flash_fwd_paramsE)
        /*0038*/ 	.word	0x000000c5


	//----- nvinfo : EIATTR_FRAME_SIZE
	.align		4
.L_20:
        /*003c*/ 	.byte	0x04, 0x11
        /*003e*/ 	.short	(.L_22 - .L_21)
	.align		4
.L_21:
        /*0040*/ 	.word	index@(_ZN5flash24flash_fwd_splitkv_kernelI23Flash_fwd_kernel_traitsILi128ELi64ELi64ELi4ELb0ELb0EN7cutlass6half_tE19Flash_kernel_traitsILi128ELi64ELi64ELi4ES3_EELb1ELb0ELb0ELb0ELb1ELb1ELb1ELb1EEEvNS_16Flash_fwd_paramsE)
        /*0044*/ 	.word	0x00000000


	//----- nvinfo : EIATTR_REGCOUNT
	.align		4
.L_22:
        /*0048*/ 	.byte	0x04, 0x2f
        /*004a*/ 	.short	(.L_24 - .L_23)
	.align		4
.L_23:
        /*004c*/ 	.word	index@(_ZN5flash24flash_fwd_splitkv_kernelI23Flash_fwd_kernel_traitsILi128ELi64ELi64ELi4ELb0ELb0EN7cutlass6half_tE19Flash_kernel_traitsILi128ELi64ELi64ELi4ES3_EELb1ELb0ELb0ELb0ELb1ELb0ELb1ELb1EEEvNS_16Flash_fwd_paramsE)
        /*0050*/ 	.word	0x000000b4


	//----- nvinfo : EIATTR_FRAME_SIZE
	.align		4
.L_24:
        /*0054*/ 	.byte	0x04, 0x11
        /*0056*/ 	.short	(.L_26 - .L_25)
	.align		4
.L_25:
        /*0058*/ 	.word	index@(_ZN5flash24flash_fwd_splitkv_kernelI23Flash_fwd_kernel_traitsILi128ELi64ELi64ELi4ELb0ELb0EN7cutlass6half_tE19Flash_kernel_traitsILi128ELi64ELi64ELi4ES3_EELb1ELb0ELb0ELb0ELb1ELb0ELb1ELb1EEEvNS_16Flash_fwd_paramsE)
        /*005c*/ 	.word	0x00000000


	//----- nvinfo : EIATTR_REGCOUNT
	.align		4
.L_26:
        /*0060*/ 	.byte	0x04, 0x2f
        /*0062*/ 	.short	(.L_28 - .L_27)
	.align		4
.L_27:
        /*0064*/ 	.word	index@(_ZN5flash24flash_fwd_splitkv_kernelI23Flash_fwd_kernel_traitsILi128ELi64ELi64ELi4ELb0ELb0EN7cutlass6half_tE19Flash_kernel_traitsILi128ELi64ELi64ELi4ES3_EELb1ELb0ELb1ELb0ELb0ELb1ELb1ELb0EEEvNS_16Flash_fwd_paramsE)
        /*0068*/ 	.word	0x000000c8


	//----- nvinfo : EIATTR_FRAME_SIZE
	.align		4
.L_28:
        /*006c*/ 	.byte	0x04, 0x11
        /*006e*/ 	.short	(.L_30 - .L_29)
	.align		4
.L_29:
        /*0070*/ 	.word	index@(_ZN5flash24flash_fwd_splitkv_kernelI23Flash_fwd_kernel_traitsILi128ELi64ELi64ELi4ELb0ELb0EN7cutlass6half_tE19Flash_kernel_traitsILi128ELi64ELi64ELi4ES3_EELb1ELb0ELb1ELb0ELb0ELb1ELb1ELb0EEEvNS_16Flash_fwd_paramsE)
        /*0074*/ 	.word	0x00000000


	//----- nvinfo : EIATTR_REGCOUNT
	.align		4
.L_30:
        /*0078*/ 	.byte	0x04, 0x2f
        /*007a*/ 	.short	(.L_32 - .L_31)
	.align		4
.L_31:
        /*007c*/ 	.word	index@(_ZN5flash24flash_fwd_splitkv_kernelI23Flash_fwd_kernel_traitsILi128ELi64ELi64ELi4ELb0ELb0EN7cutlass6half_tE19Flash_kernel_traitsILi128ELi64ELi64ELi4ES3_EELb1ELb0ELb1ELb0ELb0ELb0ELb1ELb0EEEvNS_16Flash_fwd_paramsE)
        /*0080*/ 	.word	0x000000c7


	//----- nvinfo : EIATTR_FRAME_SIZE
	.align		4
.L_32:
        /*0084*/ 	.byte	0x04, 0x11
        /*0086*/ 	.short	(.L_34 - .L_33)
	.align		4
.L_33:
        /*0088*/ 	.word	index@(_ZN5flash24flash_fwd_splitkv_kernelI23Flash_fwd_kernel_traitsILi128ELi64ELi64ELi4ELb0ELb0EN7cutlass6half_tE19Flash_kernel_traitsILi128ELi64ELi64ELi4ES3_EELb1ELb0ELb1ELb0ELb0ELb0ELb1ELb0EEEvNS_16Flash_fwd_paramsE)
        /*008c*/ 	.word	0x00000000


	//----- nvinfo : EIATTR_REGCOUNT
	.align		4
.L_34:
        /*0090*/ 	.byte	0x04, 0x2f
        /*0092*/ 	.short	(.L_36 - .L_35)
	.align		4
.L_35:
        /*0094*/ 	.word	index@(_ZN5flash24flash_fwd_splitkv_kernelI23Flash_fwd_kernel_traitsILi128ELi64ELi64ELi4ELb0ELb0EN7cutlass6half_tE19Flash_kernel_traitsILi128ELi64ELi64ELi4ES3_EELb1ELb0ELb0ELb0ELb1ELb1ELb1ELb0EEEvNS_16Flash_fwd_paramsE)
        /*0098*/ 	.word	0x000000ca


	//----- nvinfo : EIATTR_FRAME_SIZE
	.align		4
.L_36:
        /*009c*/ 	.byte	0x04, 0x11
        /*009e*/ 	.short	(.L_38 - .L_37)
	.align		4
.L_37:
        /*00a0*/ 	.word	index@(_ZN5flash24flash_fwd_splitkv_kernelI23Flash_fwd_kernel_traitsILi128ELi64ELi64ELi4ELb0ELb0EN7cutlass6half_tE19Flash_kernel_traitsILi128ELi64ELi64ELi4ES3_EELb1ELb0ELb0ELb0ELb1ELb1ELb1ELb0EEEvNS_16Flash_fwd_paramsE)
        /*00a4*/ 	.word	0x00000000


	//----- nvinfo : EIATTR_REGCOUNT
	.align		4
.L_38:
        /*00a8*/ 	.byte	0x04, 0x2f
        /*00aa*/ 	.short	(.L_40 - .L_39)
	.align		4
.L_39:
        /*00ac*/ 	.word	index@(_ZN5flash24flash_fwd_splitkv_kernelI23Flash_fwd_kernel_traitsILi128ELi64ELi64ELi4ELb0ELb0EN7cutlass6half_tE19Flash_kernel_traitsILi128ELi64ELi64ELi4ES3_EELb1ELb0ELb0ELb0ELb1ELb0ELb1ELb0EEEvNS_16Flash_fwd_paramsE)
        /*00b0*/ 	.word	0x000000b7


	//----- nvinfo : EIATTR_FRAME_SIZE
	.align		4
.L_40:
        /*00b4*/ 	.byte	0x04, 0x11
        /*00b6*/ 	.short	(.L_42 - .L_41)
	.align		4
.L_41:
        /*00b8*/ 	.word	index@(_ZN5flash24flash_fwd_splitkv_kernelI23Flash_fwd_kernel_traitsILi128ELi64ELi64ELi4ELb0ELb0EN7cutlass6half_tE19Flash_kernel_traitsILi128ELi64ELi64ELi4ES3_EELb1ELb0ELb0ELb0ELb1ELb0ELb1ELb0EEEvNS_16Flash_fwd_paramsE)
        /*00bc*/ 	.word	0x00000000


	//----- nvinfo : EIATTR_REGCOUNT
	.align		4
.L_42:
        /*00c0*/ 	.byte	0x04, 0x2f
        /*00c2*/ 	.short	(.L_44 - .L_43)
	.align		4
.L_43:
        /*00c4*/ 	.word	index@(_ZN5flash24flash_fwd_splitkv_kernelI23Flash_fwd_kernel_traitsILi128ELi64ELi64ELi4ELb0ELb0EN7cutlass6half_tE19Flash_kernel_traitsILi128ELi64ELi64ELi4ES3_EELb1ELb0ELb1ELb0ELb0ELb1ELb0ELb1EEEvNS_16Flash_fwd_paramsE)
        /*00c8*/ 	.word	0x000000ca


	//----- nvinfo : EIATTR_FRAME_SIZE
	.align		4
.L_44:
        /*00cc*/ 	.byte	0x04, 0x11
        /*00ce*/ 	.short	(.L_46 - .L_45)
	.align		4
.L_45:
        /*00d0*/ 	.word	index@(_ZN5flash24flash_fwd_splitkv_kernelI23Flash_fwd_kernel_traitsILi128ELi64ELi64ELi4ELb0ELb0EN7cutlass6half_tE19Flash_kernel_traitsILi128ELi64ELi64ELi4ES3_EELb1ELb0ELb1ELb0ELb0ELb1ELb0ELb1EEEvNS_16Flash_fwd_paramsE)
        /*00d4*/ 	.word	0x00000000


	//----- nvinfo : EIATTR_REGCOUNT
	.align		4
.L_46:
        /*00d8*/ 	.byte	0x04, 0x2f
        /*00da*/ 	.short	(.L_48 - .L_47)
	.align		4
.L_47:
        /*00dc*/ 	.word	index@(_ZN5flash24flash_fwd_splitkv_kernelI23Flash_fwd_kernel_traitsILi128ELi64ELi64ELi4ELb0ELb0EN7cutlass6half_tE19Flash_kernel_traitsILi128ELi64ELi64ELi4ES3_EELb1ELb0ELb1ELb0ELb0ELb0ELb0ELb1EEEvNS_16Flash_fwd_paramsE)
        /*00e0*/ 	.word	0x000000bd


	//----- nvinfo : EIATTR_FRAME_SIZE
	.align		4
.L_48:
        /*00e4*/ 	.byte	0x04, 0x11
        /*00e6*/ 	.short	(.L_50 - .L_49)
	.align		4
.L_49:
        /*00e8*/ 	.word	index@(_ZN5flash24flash_fwd_splitkv_kernelI23Flash_fwd_kernel_traitsILi128ELi64ELi64ELi4ELb0ELb0EN7cutlass6half_tE19Flash_kernel_traitsILi128ELi64ELi64ELi4ES3_EELb1ELb0ELb1ELb0ELb0ELb0ELb0ELb1EEEvNS_16Flash_fwd_paramsE)
        /*00ec*/ 	.word	0x00000000


	//----- nvinfo : EIATTR_REGCOUNT
	.align		4
.L_50:
        /*00f0*/ 	.byte	0x04, 0x2f
        /*00f2*/ 	.short	(.L_52 - .L_51)
	.align		4
.L_51:
        /*00f4*/ 	.word	index@(_ZN5flash24flash_fwd_splitkv_kernelI23Flash_fwd_kernel_traitsILi128ELi64ELi64ELi4ELb0ELb0EN7cutlass6half_tE19Flash_kernel_traitsILi128ELi64ELi64ELi4ES3_EELb1ELb0ELb0ELb0ELb1ELb1ELb0ELb1EEEvNS_16Flash_fwd_paramsE)
        /*00f8*/ 	.word	0x000000c5


	//----- nvinfo : EIATTR_FRAME_SIZE
	.align		4
.L_52:
        /*00fc*/ 	.byte	0x04, 0x11
        /*00fe*/ 	.short	(.L_54 - .L_53)
	.align		4
.L_53:
        /*0100*/ 	.word	index@(_ZN5flash24flash_fwd_splitkv_kernelI23Flash_fwd_kernel_traitsILi128ELi64ELi64ELi4ELb0ELb0EN7cutlass6half_tE19Flash_kernel_traitsILi128ELi64ELi64ELi4ES3_EELb1ELb0ELb0ELb0ELb1ELb1ELb0ELb1EEEvNS_16Flash_fwd_paramsE)
        /*0104*/ 	.word	0x00000000


	//----- nvinfo : EIATTR_REGCOUNT
	.align		4
.L_54:
        /*0108*/ 	.byte	0x04, 0x2f
        /*010a*/ 	.short	(.L_56 - .L_55)
	.align		4
.L_55:
        /*010c*/ 	.word	index@(_ZN5flash24flash_fwd_splitkv_kernelI23Flash_fwd_kernel_traitsILi128ELi64ELi64ELi4ELb0ELb0EN7cutlass6half_tE19Flash_kernel_traitsILi128ELi64ELi64ELi4ES3_EELb1ELb0ELb0ELb0ELb1ELb0ELb0ELb1EEEvNS_16Flash_fwd_paramsE)
        /*0110*/ 	.word	0x000000b2


	//----- nvinfo : EIATTR_FRAME_SIZE
	.align		4
.L_56:
        /*0114*/ 	.byte	0x04, 0x11
        /*0116*/ 	.short	(.L_58 - .L_57)
	.align		4
.L_57:
        /*0118*/ 	.word	index@(_ZN5flash24flash_fwd_splitkv_kernelI23Flash_fwd_kernel_traitsILi128ELi64ELi64ELi4ELb0ELb0EN7cutlass6half_tE19Flash_kernel_traitsILi128ELi64ELi64ELi4ES3_EELb1ELb0ELb0ELb0ELb1ELb0ELb0ELb1EEEvNS_16Flash_fwd_paramsE)
        /*011c*/ 	.word	0x00000000


	//----- nvinfo : EIATTR_REGCOUNT
	.align		4
.L_58:
        /*0120*/ 	.byte	0x04, 0x2f
        /*0122*/ 	.short	(.L_60 - .L_59)
	.align		4
.L_59:
        /*0124*/ 	.word	index@(_ZN5flash24flash_fwd_splitkv_kernelI23Flash_fwd_kernel_traitsILi128ELi64ELi64ELi4ELb0ELb0EN7cutlass6half_tE19Flash_kernel_traitsILi128ELi64ELi64ELi4ES3_EELb1ELb0ELb1ELb0ELb0ELb1ELb0ELb0EEEvNS_16Flash_fwd_paramsE)
        /*0128*/ 	.word	0x000000cc


	//----- nvinfo : EIATTR_FRAME_SIZE
	.align		4
.L_60:
        /*012c*/ 	.byte	0x04, 0x11
        /*012e*/ 	.short	(.L_62 - .L_61)
	.align		4
.L_61:
        /*0130*/ 	.word	index@(_ZN5flash24flash_fwd_splitkv_kernelI23Flash_fwd_kernel_traitsILi128ELi64ELi64ELi4ELb0ELb0EN7cutlass6half_tE19Flash_kernel_traitsILi128ELi64ELi64ELi4ES3_EELb1ELb0ELb1ELb0ELb0ELb1ELb0ELb0EEEvNS_16Flash_fwd_paramsE)
        /*0134*/ 	.word	0x00000000


	//----- nvinfo : EIATTR_REGCOUNT
	.align		4
.L_62:
        /*0138*/ 	.byte	0x04, 0x2f
        /*013a*/ 	.short	(.L_64 - .L_63)
	.align		4
.L_63:
        /*013c*/ 	.word	index@(_ZN5flash24flash_fwd_splitkv_kernelI23Flash_fwd_kernel_traitsILi128ELi64ELi64ELi4ELb0ELb0EN7cutlass6half_tE19Flash_kernel_traitsILi128ELi64ELi64ELi4ES3_EELb1ELb0ELb1ELb0ELb0ELb0ELb0ELb0EEEvNS_16Flash_fwd_paramsE)
        /*0140*/ 	.word	0x000000c6


	//----- nvinfo : EIATTR_FRAME_SIZE
	.align		4
.L_64:
        /*0144*/ 	.byte	0x04, 0x11
        /*0146*/ 	.short	(.L_66 - .L_65)
	.align		4
.L_65:
        /*0148*/ 	.word	index@(_ZN5flash24flash_fwd_splitkv_kernelI23Flash_fwd_kernel_traitsILi128ELi64ELi64ELi4ELb0ELb0EN7cutlass6half_tE19Flash_kernel_traitsILi128ELi64ELi64ELi4ES3_EELb1ELb0ELb1ELb0ELb0ELb0ELb0ELb0EEEvNS_16Flash_fwd_paramsE)
        /*014c*/ 	.word	0x00000000


	//----- nvinfo : EIATTR_REGCOUNT
	.align		4
.L_66:
        /*0150*/ 	.byte	0x04, 0x2f
        /*0152*/ 	.short	(.L_68 - .L_67)
	.align		4
.L_67:
        /*0154*/ 	.word	index@(_ZN5flash24flash_fwd_splitkv_kernelI23Flash_fwd_kernel_traitsILi128ELi64ELi64ELi4ELb0ELb0EN7cutlass6half_tE19Flash_kernel_traitsILi128ELi64ELi64ELi4ES3_EELb1ELb0ELb0ELb0ELb1ELb1ELb0ELb0EEEvNS_16Flash_fwd_paramsE)
        /*0158*/ 	.word	0x000000e5


	//----- nvinfo : EIATTR_FRAME_SIZE
	.align		4
.L_68:
        /*015c*/ 	.byte	0x04, 0x11
        /*015e*/ 	.short	(.L_70 - .L_69)
	.align		4
.L_69:
        /*0160*/ 	.word	index@(_ZN5flash24flash_fwd_splitkv_kernelI23Flash_fwd_kernel_traitsILi128ELi64ELi64ELi4ELb0ELb0EN7cutlass6half_tE19Flash_kernel_traitsILi128ELi64ELi64ELi4ES3_EELb1ELb0ELb0ELb0ELb1ELb1ELb0ELb0EEEvNS_16Flash_fwd_paramsE)
        /*0164*/ 	.word	0x00000000


	//----- nvinfo : EIATTR_REGCOUNT
	.align		4
.L_70:
        /*0168*/ 	.byte	0x04, 0x2f
        /*016a*/ 	.short	(.L_72 - .L_71)
	.align		4
.L_71:
        /*016c*/ 	.word	index@(_ZN5flash24flash_fwd_splitkv_kernelI23Flash_fwd_kernel_traitsILi128ELi64ELi64ELi4ELb0ELb0EN7cutlass6half_tE19Flash_kernel_traitsILi128ELi64ELi64ELi4ES3_EELb1ELb0ELb0ELb0ELb1ELb0ELb0ELb0EEEvNS_16Flash_fwd_paramsE)
        /*0170*/ 	.word	0x000000b2


	//----- nvinfo : EIATTR_FRAME_SIZE
	.align		4
.L_72:
        /*0174*/ 	.byte	0x04, 0x11
        /*0176*/ 	.short	(.L_74 - .L_73)
	.align		4
.L_73:
        /*0178*/ 	.word	index@(_ZN5flash24flash_fwd_splitkv_kernelI23Flash_fwd_kernel_traitsILi128ELi64ELi64ELi4ELb0ELb0EN7cutlass6half_tE19Flash_kernel_traitsILi128ELi64ELi64ELi4ES3_EELb1ELb0ELb0ELb0ELb1ELb0ELb0ELb0EEEvNS_16Flash_fwd_paramsE)
        /*017c*/ 	.word	0x00000000


	//----- nvinfo : EIATTR_REGCOUNT
	.align		4
.L_74:
        /*0180*/ 	.byte	0x04, 0x2f
        /*0182*/ 	.short	(.L_76 - .L_75)
	.align		4
.L_75:
        /*0184*/ 	.word	index@(_ZN5flash24flash_fwd_splitkv_kernelI23Flash_fwd_kernel_traitsILi128ELi64ELi64ELi4ELb0ELb0EN7cutlass6half_tE19Flash_kernel_traitsILi128ELi64ELi64ELi4ES3_EELb1ELb0ELb0ELb1ELb1ELb1ELb1ELb0EEEvNS_16Flash_fwd_paramsE)
        /*0188*/ 	.word	0x000000cf


	//----- nvinfo : EIATTR_FRAME_SIZE
	.align		4
.L_76:
        /*018c*/ 	.byte	0x04, 0x11
        /*018e*/ 	.short	(.L_78 - .L_77)
	.align		4
.L_77:
        /*0190*/ 	.word	index@(_ZN5flash24flash_fwd_splitkv_kernelI23Flash_fwd_kernel_traitsILi128ELi64ELi64ELi4ELb0ELb0EN7cutlass6half_tE19Flash_kernel_traitsILi128ELi64ELi64ELi4ES3_EELb1ELb0ELb0ELb1ELb1ELb1ELb1ELb0EEEvNS_16Flash_fwd_paramsE)
        /*0194*/ 	.word	0x00000000


	//----- nvinfo : EIATTR_REGCOUNT
	.align		4
.L_78:
        /*0198*/ 	.byte	0x04, 0x2f
        /*019a*/ 	.short	(.L_80 - .L_79)
	.align		4
.L_79:
        /*019c*/ 	.word	index@(_ZN5flash24flash_fwd_splitkv_kernelI23Flash_fwd_kernel_traitsILi128ELi64ELi64ELi4ELb0ELb0EN7cutlass6half_tE19Flash_kernel_traitsILi128ELi64ELi64ELi4ES3_EELb1ELb0ELb0ELb1ELb1ELb0ELb1ELb0EEEvNS_16Flash_fwd_paramsE)
        /*01a0*/ 	.word	0x000000b4


	//----- nvinfo : EIATTR_FRAME_SIZE
	.align		4
.L_80:
        /*01a4*/ 	.byte	0x04, 0x11
        /*01a6*/ 	.short	(.L_82 - .L_81)
	.align		4
.L_81:
        /*01a8*/ 	.word	index@(_ZN5flash24flash_fwd_splitkv_kernelI23Flash_fwd_kernel_traitsILi128ELi64ELi64ELi4ELb0ELb0EN7cutlass6half_tE19Flash_kernel_traitsILi128ELi64ELi64ELi4ES3_EELb1ELb0ELb0ELb1ELb1ELb0ELb1ELb0EEEvNS_16Flash_fwd_paramsE)
        /*01ac*/ 	.word	0x00000000


	//----- nvinfo : EIATTR_REGCOUNT
	.align		4
.L_82:
        /*01b0*/ 	.byte	0x04, 0x2f
        /*01b2*/ 	.short	(.L_84 - .L_83)
	.align		4
.L_83:
        /*01b4*/ 	.word	index@(_ZN5flash24flash_fwd_splitkv_kernelI23Flash_fwd_kernel_traitsILi128ELi64ELi64ELi4ELb0ELb0EN7cutlass6half_tE19Flash_kernel_traitsILi128ELi64ELi64ELi4ES3_EELb1ELb0ELb0ELb1ELb1ELb1ELb0ELb0EEEvNS_16Flash_fwd_paramsE)
        /*01b8*/ 	.word	0x000000c7


	//----- nvinfo : EIATTR_FRAME_SIZE
	.align		4
.L_84:
        /*01bc*/ 	.byte	0x04, 0x11
        /*01be*/ 	.short	(.L_86 - .L_85)
	.align		4
.L_85:
        /*01c0*/ 	.word	index@(_ZN5flash24flash_fwd_splitkv_kernelI23Flash_fwd_kernel_traitsILi128ELi64ELi64ELi4ELb0ELb0EN7cutlass6half_tE19Flash_kernel_traitsILi128ELi64ELi64ELi4ES3_EELb1ELb0ELb0ELb1ELb1ELb1ELb0ELb0EEEvNS_16Flash_fwd_paramsE)
        /*01c4*/ 	.word	0x00000000


	//----- nvinfo : EIATTR_REGCOUNT
	.align		4
.L_86:
        /*01c8*/ 	.byte	0x04, 0x2f
        /*01ca*/ 	.short	(.L_88 - .L_87)
	.align		4
.L_87:
        /*01cc*/ 	.word	index@(_ZN5flash24flash_fwd_splitkv_kernelI23Flash_fwd_kernel_traitsILi128ELi64ELi64ELi4ELb0ELb0EN7cutlass6half_tE19Flash_kernel_traitsILi128ELi64ELi64ELi4ES3_EELb1ELb0ELb0ELb1ELb1ELb0ELb0ELb0EEEvNS_16Flash_fwd_paramsE)
        /*01d0*/ 	.word	0x000000b6


	//----- nvinfo : EIATTR_FRAME_SIZE
	.align		4
.L_88:
        /*01d4*/ 	.byte	0x04, 0x11
        /*01d6*/ 	.short	(.L_90 - .L_89)
	.align		4
.L_89:
        /*01d8*/ 	.word	index@(_ZN5flash24flash_fwd_splitkv_kernelI23Flash_fwd_kernel_traitsILi128ELi64ELi64ELi4ELb0ELb0EN7cutlass6half_tE19Flash_kernel_traitsILi128ELi64ELi64ELi4ES3_EELb1ELb0ELb0ELb1ELb1ELb0ELb0ELb0EEEvNS_16Flash_fwd_paramsE)
        /*01dc*/ 	.word	0x00000000


	//----- nvinfo : EIATTR_REGCOUNT
	.align		4
.L_90:
        /*01e0*/ 	.byte	0x04, 0x2f
        /*01e2*/ 	.short	(.L_92 - .L_91)
	.align		4
.L_91:
        /*01e4*/ 	.word	index@(_ZN5flash24flash_fwd_splitkv_kernelI23Flash_fwd_kernel_traitsILi128ELi64ELi64ELi4ELb0ELb0EN7cutlass6half_tE19Flash_kernel_traitsILi128ELi64ELi64ELi4ES3_EELb1ELb0ELb0ELb0ELb0ELb1ELb1ELb1EEEvNS_16Flash_fwd_paramsE)
        /*01e8*/ 	.word	0x000000d8


	//----- nvinfo : EIATTR_FRAME_SIZE
	.align		4
.L_92:
        /*01ec*/ 	.byte	0x04, 0x11
        /*01ee*/ 	.short	(.L_94 - .L_93)
	.align		4
.L_93:
        /*01f0*/ 	.word	index@(_ZN5flash24flash_fwd_splitkv_kernelI23Flash_fwd_kernel_traitsILi128ELi64ELi64ELi4ELb0ELb0EN7cutlass6half_tE19Flash_kernel_traitsILi128ELi64ELi64ELi4ES3_EELb1ELb0ELb0ELb0ELb0ELb1ELb1ELb1EEEvNS_16Flash_fwd_paramsE)
        /*01f4*/ 	.word	0x00000000


	//----- nvinfo : EIATTR_REGCOUNT
	.align		4
.L_94:
        /*01f8*/ 	.byte	0x04, 0x2f
        /*01fa*/ 	.short	(.L_96 - .L_95)
	.align		4
.L_95:
        /*01fc*/ 	.word	index@(_ZN5flash24flash_fwd_splitkv_kernelI23Flash_fwd_kernel_traitsILi128ELi64ELi64ELi4ELb0ELb0EN7cutlass6half_tE19Flash_kernel_traitsILi128ELi64ELi64ELi4ES3_EELb1ELb0ELb0ELb0ELb0ELb0ELb1ELb1EEEvNS_16Flash_fwd_paramsE)
        /*0200*/ 	.word	0x000000c4


	//----- nvinfo : EIATTR_FRAME_SIZE
	.align		4
.L_96:
        /*0204*/ 	.byte	0x04, 0x11
        /*0206*/ 	.short	(.L_98 - .L_97)
	.align		4
.L_97:
        /*0208*/ 	.word	index@(_ZN5flash24flash_fwd_splitkv_kernelI23Flash_fwd_kernel_traitsILi128ELi64ELi64ELi4ELb0ELb0EN7cutlass6half_tE19Flash_kernel_traitsILi128ELi64ELi64ELi4ES3_EELb1ELb0ELb0ELb0ELb0ELb0ELb1ELb1EEEvNS_16Flash_fwd_paramsE)
        /*020c*/ 	.word	0x00000000


	//----- nvinfo : EIATTR_REGCOUNT
	.align		4
.L_98:
        /*0210*/ 	.byte	0x04, 0x2f
        /*0212*/ 	.short	(.L_100 - .L_99)
	.align		4
.L_99:
        /*0214*/ 	.word	index@(_ZN5flash24flash_fwd_splitkv_kernelI23Flash_fwd_kernel_traitsILi128ELi64ELi64ELi4ELb0ELb0EN7cutlass6half_tE19Flash_kernel_traitsILi128ELi64ELi64ELi4ES3_EELb1ELb0ELb0ELb0ELb0ELb1ELb1ELb0EEEvNS_16Flash_fwd_paramsE)
        /*0218*/ 	.word	0x000000ce


	//----- nvinfo : EIATTR_FRAME_SIZE
	.align		4
.L_100:
        /*021c*/ 	.byte	0x04, 0x11
        /*021e*/ 	.short	(.L_102 - .L_101)
	.align		4
.L_101:
        /*0220*/ 	.word	index@(_ZN5flash24flash_fwd_splitkv_kernelI23Flash_fwd_kernel_traitsILi128ELi64ELi64ELi4ELb0ELb0EN7cutlass6half_tE19Flash_kernel_traitsILi128ELi64ELi64ELi4ES3_EELb1ELb0ELb0ELb0ELb0ELb1ELb1ELb0EEEvNS_16Flash_fwd_paramsE)
        /*0224*/ 	.word	0x00000000


	//----- nvinfo : EIATTR_REGCOUNT
	.align		4
.L_102:
        /*0228*/ 	.byte	0x04, 0x2f
        /*022a*/ 	.short	(.L_104 - .L_103)
	.align		4
.L_103:
        /*022c*/ 	.word	index@(_ZN5flash24flash_fwd_splitkv_kernelI23Flash_fwd_kernel_traitsILi128ELi64ELi64ELi4ELb0ELb0EN7cutlass6half_tE19Flash_kernel_traitsILi128ELi64ELi64ELi4ES3_EELb1ELb0ELb0ELb0ELb0ELb0ELb1ELb0EEEvNS_16Flash_fwd_paramsE)
        /*0230*/ 	.word	0x000000bb


	//----- nvinfo : EIATTR_FRAME_SIZE
	.align		4
.L_104:
        /*0234*/ 	.byte	0x04, 0x11
        /*0236*/ 	.short	(.L_106 - .L_105)
	.align		4
.L_105:
        /*0238*/ 	.word	index@(_ZN5flash24flash_fwd_splitkv_kernelI23Flash_fwd_kernel_traitsILi128ELi64ELi64ELi4ELb0ELb0EN7cutlass6half_tE19Flash_kernel_traitsILi128ELi64ELi64ELi4ES3_EELb1ELb0ELb0ELb0ELb0ELb0ELb1ELb0EEEvNS_16Flash_fwd_paramsE)
        /*023c*/ 	.word	0x00000000


	//----- nvinfo : EIATTR_REGCOUNT
	.align		4
.L_106:
        /*0240*/ 	.byte	0x04, 0x2f
        /*0242*/ 	.short	(.L_108 - .L_107)
	.align		4
.L_107:
        /*0244*/ 	.word	index@(_ZN5flash24flash_fwd_splitkv_kernelI23Flash_fwd_kernel_traitsILi128ELi64ELi64ELi4ELb0ELb0EN7cutlass6half_tE19Flash_kernel_traitsILi128ELi64ELi64ELi4ES3_EELb1ELb0ELb0ELb0ELb0ELb1ELb0ELb1EEEvNS_16Flash_fwd_paramsE)
        /*0248*/ 	.word	0x000000de


	//----- nvinfo : EIATTR_FRAME_SIZE
	.align		4
.L_108:
        /*024c*/ 	.byte	0x04, 0x11
        /*024e*/ 	.short	(.L_110 - .L_109)
	.align		4
.L_109:
        /*0250*/ 	.word	index@(_ZN5flash24flash_fwd_splitkv_kernelI23Flash_fwd_kernel_traitsILi128ELi64ELi64ELi4ELb0ELb0EN7cutlass6half_tE19Flash_kernel_traitsILi128ELi64ELi64ELi4ES3_EELb1ELb0ELb0ELb0ELb0ELb1ELb0ELb1EEEvNS_16Flash_fwd_paramsE)
        /*0254*/ 	.word	0x00000000


	//----- nvinfo : EIATTR_REGCOUNT
	.align		4
.L_110:
        /*0258*/ 	.byte	0x04, 0x2f
        /*025a*/ 	.short	(.L_112 - .L_111)
	.align		4
.L_111:
        /*025c*/ 	.word	index@(_ZN5flash24flash_fwd_splitkv_kernelI23Flash_fwd_kernel_traitsILi128ELi64ELi64ELi4ELb0ELb0EN7cutlass6half_tE19Flash_kernel_traitsILi128ELi64ELi64ELi4ES3_EELb1ELb0ELb0ELb0ELb0ELb0ELb0ELb1EEEvNS_16Flash_fwd_paramsE)
        /*0260*/ 	.word	0x000000bc


	//----- nvinfo : EIATTR_FRAME_SIZE
	.align		4
.L_112:
        /*0264*/ 	.byte	0x04, 0x11
        /*0266*/ 	.short	(.L_114 - .L_113)
	.align		4
.L_113:
        /*0268*/ 	.word	index@(_ZN5flash24flash_fwd_splitkv_kernelI23Flash_fwd_kernel_traitsILi128ELi64ELi64ELi4ELb0ELb0EN7cutlass6half_tE19Flash_kernel_traitsILi128ELi64ELi64ELi4ES3_EELb1ELb0ELb0ELb0ELb0ELb0ELb0ELb1EEEvNS_16Flash_fwd_paramsE)
        /*026c*/ 	.word	0x00000000


	//----- nvinfo : EIATTR_REGCOUNT
	.align		4
.L_114:
        /*0270*/ 	.byte	0x04, 0x2f
        /*0272*/ 	.short	(.L_116 - .L_115)
	.align		4
.L_115:
        /*0274*/ 	.word	index@(_ZN5flash24flash_fwd_splitkv_kernelI23Flash_fwd_kernel_traitsILi128ELi64ELi64ELi4ELb0ELb0EN7cutlass6half_tE19Flash_kernel_traitsILi128ELi64ELi64ELi4ES3_EELb1ELb0ELb0ELb0ELb0ELb1ELb0ELb0EEEvNS_16Flash_fwd_paramsE)
        /*0278*/ 	.word	0x000000ca


	//----- nvinfo : EIATTR_FRAME_SIZE
	.align		4
.L_116:
        /*027c*/ 	.byte	0x04, 0x11
        /*027e*/ 	.short	(.L_118 - .L_117)
	.align		4
.L_117:
        /*0280*/ 	.word	index@(_ZN5flash24flash_fwd_splitkv_kernelI23Flash_fwd_kernel_traitsILi128ELi64ELi64ELi4ELb0ELb0EN7cutlass6half_tE19Flash_kernel_traitsILi128ELi64ELi64ELi4ES3_EELb1ELb0ELb0ELb0ELb0ELb1ELb0ELb0EEEvNS_16Flash_fwd_paramsE)
        /*0284*/ 	.word	0x00000000


	//----- nvinfo : EIATTR_REGCOUNT
	.align		4
.L_118:
        /*0288*/ 	.byte	0x04, 0x2f
        /*028a*/ 	.short	(.L_120 - .L_119)
	.align		4
.L_119:
        /*028c*/ 	.word	index@(_ZN5flash24flash_fwd_splitkv_kernelI23Flash_fwd_kernel_traitsILi128ELi64ELi64ELi4ELb0ELb0EN7cutlass6half_tE19Flash_kernel_traitsILi128ELi64ELi64ELi4ES3_EELb1ELb0ELb0ELb0ELb0ELb0ELb0ELb0EEEvNS_16Flash_fwd_paramsE)
        /*0290*/ 	.word	0x000000c4


	//----- nvinfo : EIATTR_FRAME_SIZE
	.align		4
.L_120:
        /*0294*/ 	.byte	0x04, 0x11
        /*0296*/ 	.short	(.L_122 - .L_121)
	.align		4
.L_121:
        /*0298*/ 	.word	index@(_ZN5flash24flash_fwd_splitkv_kernelI23Flash_fwd_kernel_traitsILi128ELi64ELi64ELi4ELb0ELb0EN7cutlass6half_tE19Flash_kernel_traitsILi128ELi64ELi64ELi4ES3_EELb1ELb0ELb0ELb0ELb0ELb0ELb0ELb0EEEvNS_16Flash_fwd_paramsE)
        /*029c*/ 	.word	0x00000000


	//----- nvinfo : EIATTR_REGCOUNT
	.align		4
.L_122:
        /*02a0*/ 	.byte	0x04, 0x2f
        /*02a2*/ 	.short	(.L_124 - .L_123)
	.align		4
.L_123:
        /*02a4*/ 	.word	index@(_ZN5flash32flash_fwd_splitkv_combine_kernelI23Flash_fwd_kernel_traitsILi128ELi64ELi64ELi4ELb0ELb0EN7cutlass6half_tE19Flash_kernel_traitsILi128ELi64ELi64ELi4ES3_EELi4ELi1ELb1EEEvNS_16Flash_fwd_paramsE)
        /*02a8*/ 	.word	0x00000036


	//----- nvinfo : EIATTR_FRAME_SIZE
	.align		4
.L_124:
        /*02ac*/ 	.byte	0x04, 0x11
        /*02ae*/ 	.short	(.L_126 - .L_125)
	.align		4
.L_125:
        /*02b0*/ 	.word	index@($__internal_27_$__cuda_sm20_div_s64)
        /*02b4*/ 	.word	0x00000000


	//----- nvinfo : EIATTR_FRAME_SIZE
	.align		4
.L_126:
        /*02b8*/ 	.byte	0x04, 0x11
        /*02ba*/ 	.short	(.L_128 - .L_127)
	.align		4
.L_127:
        /*02bc*/ 	.word	index@(_ZN5flash32flash_fwd_splitkv_combine_kernelI23Flash_fwd_kernel_traitsILi128ELi64ELi64ELi4ELb0ELb0EN7cutlass6half_tE19Flash_kernel_traitsILi128ELi64ELi64ELi4ES3_EELi4ELi1ELb1EEEvNS_16Flash_fwd_paramsE)
        /*02c0*/ 	.word	0x00000000


	//----- nvinfo : EIATTR_REGCOUNT
	.align		4
.L_128:
        /*02c4*/ 	.byte	0x04, 0x2f
        /*02c6*/ 	.short	(.L_130 - .L_129)
	.align		4
.L_129:
        /*02c8*/ 	.word	index@(_ZN5flash32flash_fwd_splitkv_combine_kernelI23Flash_fwd_kernel_traitsILi128ELi64ELi64ELi4ELb0ELb0EN7cutlass6half_tE19Flash_kernel_traitsILi128ELi64ELi64ELi4ES3_EELi4ELi2ELb1EEEvNS_16Flash_fwd_paramsE)
        /*02cc*/ 	.word	0x00000038


	//----- nvinfo : EIATTR_FRAME_SIZE
	.align		4
.L_130:
        /*02d0*/ 	.byte	0x04, 0x11
        /*02d2*/ 	.short	(.L_132 - .L_131)
	.align		4
.L_131:
        /*02d4*/ 	.word	index@($__internal_26_$__cuda_sm20_div_s64)
        /*02d8*/ 	.word	0x00000000


	//----- nvinfo : EIATTR_FRAME_SIZE
	.align		4
.L_132:
        /*02dc*/ 	.byte	0x04, 0x11
        /*02de*/ 	.short	(.L_134 - .L_133)
	.align		4
.L_133:
        /*02e0*/ 	.word	index@(_ZN5flash32flash_fwd_splitkv_combine_kernelI23Flash_fwd_kernel_traitsILi128ELi64ELi64ELi4ELb0ELb0EN7cutlass6half_tE19Flash_kernel_traitsILi128ELi64ELi64ELi4ES3_EELi4ELi2ELb1EEEvNS_16Flash_fwd_paramsE)
        /*02e4*/ 	.word	0x00000000


	//----- nvinfo : EIATTR_REGCOUNT
	.align		4
.L_134:
        /*02e8*/ 	.byte	0x04, 0x2f
        /*02ea*/ 	.short	(.L_136 - .L_135)
	.align		4
.L_135:
        /*02ec*/ 	.word	index@(_ZN5flash32flash_fwd_splitkv_combine_kernelI23Flash_fwd_kernel_traitsILi128ELi64ELi64ELi4ELb0ELb0EN7cutlass6half_tE19Flash_kernel_traitsILi128ELi64ELi64ELi4ES3_EELi4ELi3ELb1EEEvNS_16Flash_fwd_paramsE)
        /*02f0*/ 	.word	0x00000034


	//----- nvinfo : EIATTR_FRAME_SIZE
	.align		4
.L_136:
        /*02f4*/ 	.byte	0x04, 0x11
        /*02f6*/ 	.short	(.L_138 - .L_137)
	.align		4
.L_137:
        /*02f8*/ 	.word	index@($__internal_25_$__cuda_sm20_div_s64)
        /*02fc*/ 	.word	0x00000000


	//----- nvinfo : EIATTR_FRAME_SIZE
	.align		4
.L_138:
        /*0300*/ 	.byte	0x04, 0x11
        /*0302*/ 	.short	(.L_140 - .L_139)
	.align		4
.L_139:
        /*0304*/ 	.word	index@(_ZN5flash32flash_fwd_splitkv_combine_kernelI23Flash_fwd_kernel_traitsILi128ELi64ELi64ELi4ELb0ELb0EN7cutlass6half_tE19Flash_kernel_traitsILi128ELi64ELi64ELi4ES3_EELi4ELi3ELb1EEEvNS_16Flash_fwd_paramsE)
        /*0308*/ 	.word	0x00000000


	//----- nvinfo : EIATTR_REGCOUNT
	.align		4
.L_140:
        /*030c*/ 	.byte	0x04, 0x2f
        /*030e*/ 	.short	(.L_142 - .L_141)
	.align		4
.L_141:
        /*0310*/ 	.word	index@(_ZN5flash32flash_fwd_splitkv_combine_kernelI23Flash_fwd_kernel_traitsILi128ELi64ELi64ELi4ELb0ELb0EN7cutlass6half_tE19Flash_kernel_traitsILi128ELi64ELi64ELi4ES3_EELi4ELi4ELb1EEEvNS_16Flash_fwd_paramsE)
        /*0314*/ 	.word	0x00000034


	//----- nvinfo : EIATTR_FRAME_SIZE
	.align		4
.L_142:
        /*0318*/ 	.byte	0x04, 0x11
        /*031a*/ 	.short	(.L_144 - .L_143)
	.align		4
.L_143:
        /*031c*/ 	.word	index@($__internal_24_$__cuda_sm20_div_s64)
        /*0320*/ 	.word	0x00000000


	//----- nvinfo : EIATTR_FRAME_SIZE
	.align		4
.L_144:
        /*0324*/ 	.byte	0x04, 0x11
        /*0326*/ 	.short	(.L_146 - .L_145)
	.align		4
.L_145:
        /*0328*/ 	.word	index@(_ZN5flash32flash_fwd_splitkv_combine_kernelI23Flash_fwd_kernel_traitsILi128ELi64ELi64ELi4ELb0ELb0EN7cutlass6half_tE19Flash_kernel_traitsILi128ELi64ELi64ELi4ES3_EELi4ELi4ELb1EEEvNS_16Flash_fwd_paramsE)
        /*032c*/ 	.word	0x00000000


	//----- nvinfo : EIATTR_REGCOUNT
	.align		4
.L_146:
        /*0330*/ 	.byte	0x04, 0x2f
        /*0332*/ 	.short	(.L_148 - .L_147)
	.align		4
.L_147:
        /*0334*/ 	.word	index@(_ZN5flash32flash_fwd_splitkv_combine_kernelI23Flash_fwd_kernel_traitsILi128ELi64ELi64ELi4ELb0ELb0EN7cutlass6half_tE19Flash_kernel_traitsILi128ELi64ELi64ELi4ES3_EELi4ELi5ELb1EEEvNS_16Flash_fwd_paramsE)
        /*0338*/ 	.word	0x00000034


	//----- nvinfo : EIATTR_FRAME_SIZE
	.align		4
.L_148:
        /*033c*/ 	.byte	0x04, 0x11
        /*033e*/ 	.short	(.L_150 - .L_149)
	.align		4
.L_149:
        /*0340*/ 	.word	index@($__internal_23_$__cuda_sm20_div_s64)
        /*0344*/ 	.word	0x00000000


	//----- nvinfo : EIATTR_FRAME_SIZE
	.align		4
.L_150:
        /*0348*/ 	.byte	0x04, 0x11
        /*034a*/ 	.short	(.L_152 - .L_151)
	.align		4
.L_151:
        /*034c*/ 	.word	index@(_ZN5flash32flash_fwd_splitkv_combine_kernelI23Flash_fwd_kernel_traitsILi128ELi64ELi64ELi4ELb0ELb0EN7cutlass6half_tE19Flash_kernel_traitsILi128ELi64ELi64ELi4ES3_EELi4ELi5ELb1EEEvNS_16Flash_fwd_paramsE)
        /*0350*/ 	.word	0x00000000


	//----- nvinfo : EIATTR_REGCOUNT
	.align		4
.L_152:
        /*0354*/ 	.byte	0x04, 0x2f
        /*0356*/ 	.short	(.L_154 - .L_153)
	.align		4
.L_153:
        /*0358*/ 	.word	index@(_ZN5flash32flash_fwd_splitkv_combine_kernelI23Flash_fwd_kernel_traitsILi128ELi64ELi64ELi4ELb0ELb0EN7cutlass6half_tE19Flash_kernel_traitsILi128ELi64ELi64ELi4ES3_EELi4ELi6ELb1EEEvNS_16Flash_fwd_paramsE)
        /*035c*/ 	.word	0x0000003a


	//----- nvinfo : EIATTR_FRAME_SIZE
	.align		4
.L_154:
        /*0360*/ 	.byte	0x04, 0x11
        /*0362*/ 	.short	(.L_156 - .L_155)
	.align		4
.L_155:
        /*0364*/ 	.word	index@($__internal_22_$__cuda_sm20_div_s64)
        /*0368*/ 	.word	0x00000000


	//----- nvinfo : EIATTR_FRAME_SIZE
	.align		4
.L_156:
        /*036c*/ 	.byte	0x04, 0x11
        /*036e*/ 	.short	(.L_158 - .L_157)
	.align		4
.L_157:
        /*0370*/ 	.word	index@(_ZN5flash32flash_fwd_splitkv_combine_kernelI23Flash_fwd_kernel_traitsILi128ELi64ELi64ELi4ELb0ELb0EN7cutlass6half_tE19Flash_kernel_traitsILi128ELi64ELi64ELi4ES3_EELi4ELi6ELb1EEEvNS_16Flash_fwd_paramsE)
        /*0374*/ 	.word	0x00000000


	//----- nvinfo : EIATTR_REGCOUNT
	.align		4
.L_158:
        /*0378*/ 	.byte	0x04, 0x2f
        /*037a*/ 	.short	(.L_160 - .L_159)
	.align		4
.L_159:
        /*037c*/ 	.word	index@(_ZN5flash32flash_fwd_splitkv_combine_kernelI23Flash_fwd_kernel_traitsILi128ELi64ELi64ELi4ELb0ELb0EN7cutlass6half_tE19Flash_kernel_traitsILi128ELi64ELi64ELi4ES3_EELi4ELi7ELb1EEEvNS_16Flash_fwd_paramsE)
        /*0380*/ 	.word	0x0000003c


	//----- nvinfo : EIATTR_FRAME_SIZE
	.align		4
.L_160:
        /*0384*/ 	.byte	0x04, 0x11
        /*0386*/ 	.short	(.L_162 - .L_161)
	.align		4
.L_161:
        /*0388*/ 	.word	index@($__internal_21_$__cuda_sm20_div_s64)
        /*038c*/ 	.word	0x00000000


	//----- nvinfo : EIATTR_FRAME_SIZE
	.align		4
.L_162:
        /*0390*/ 	.byte	0x04, 0x11
        /*0392*/ 	.short	(.L_164 - .L_163)
	.align		4
.L_163:
        /*0394*/ 	.word	index@(_ZN5flash32flash_fwd_splitkv_combine_kernelI23Flash_fwd_kernel_traitsILi128ELi64ELi64ELi4ELb0ELb0EN7cutlass6half_tE19Flash_kernel_traitsILi128ELi64ELi64ELi4ES3_EELi4ELi7ELb1EEEvNS_16Flash_fwd_paramsE)
        /*0398*/ 	.word	0x00000000


	//----- nvinfo : EIATTR_REGCOUNT
	.align		4
.L_164:
        /*039c*/ 	.byte	0x04, 0x2f
        /*039e*/ 	.short	(.L_166 - .L_165)
	.align		4
.L_165:
        /*03a0*/ 	.word	index@(_ZN5flash32flash_fwd_splitkv_combine_kernelI23Flash_fwd_kernel_traitsILi128ELi64ELi64ELi4ELb0ELb0EN7cutlass6half_tE19Flash_kernel_traitsILi128ELi64ELi64ELi4ES3_EELi4ELi1ELb0EEEvNS_16Flash_fwd_paramsE)
        /*03a4*/ 	.word	0x00000036


	//----- nvinfo : EIATTR_FRAME_SIZE
	.align		4
.L_166:
        /*03a8*/ 	.byte	0x04, 0x11
        /*03aa*/ 	.short	(.L_168 - .L_167)
	.align		4
.L_167:
        /*03ac*/ 	.word	index@($__internal_20_$__cuda_sm20_div_s64)
        /*03b0*/ 	.word	0x00000000


	//----- nvinfo : EIATTR_FRAME_SIZE
	.align		4
.L_168:
        /*03b4*/ 	.byte	0x04, 0x11
        /*03b6*/ 	.short	(.L_170 - .L_169)
	.align		4
.L_169:
        /*03b8*/ 	.word	index@(_ZN5flash32flash_fwd_splitkv_combine_kernelI23Flash_fwd_kernel_traitsILi128ELi64ELi64ELi4ELb0ELb0EN7cutlass6half_tE19Flash_kernel_traitsILi128ELi64ELi64ELi4ES3_EELi4ELi1ELb0EEEvNS_16Flash_fwd_paramsE)
        /*03bc*/ 	.word	0x00000000


	//----- nvinfo : EIATTR_REGCOUNT
	.align		4
.L_170:
        /*03c0*/ 	.byte	0x04, 0x2f
        /*03c2*/ 	.short	(.L_172 - .L_171)
	.align		4
.L_171:
        /*03c4*/ 	.word	index@(_ZN5flash32flash_fwd_splitkv_combine_kernelI23Flash_fwd_kernel_traitsILi128ELi64ELi64ELi4ELb0ELb0EN7cutlass6half_tE19Flash_kernel_traitsILi128ELi64ELi64ELi4ES3_EELi4ELi2ELb0EEEvNS_16Flash_fwd_paramsE)
        /*03c8*/ 	.word	0x00000038


	//----- nvinfo : EIATTR_FRAME_SIZE
	.align		4
.L_172:
        /*03cc*/ 	.byte	0x04, 0x11
        /*03ce*/ 	.short	(.L_174 - .L_173)
	.align		4
.L_173:
        /*03d0*/ 	.word	index@($__internal_19_$__cuda_sm20_div_s64)
        /*03d4*/ 	.word	0x00000000


	//----- nvinfo : EIATTR_FRAME_SIZE
	.align		4
.L_174:
        /*03d8*/ 	.byte	0x04, 0x11
        /*03da*/ 	.short	(.L_176 - .L_175)
	.align		4
.L_175:
        /*03dc*/ 	.word	index@(_ZN5flash32flash_fwd_splitkv_combine_kernelI23Flash_fwd_kernel_traitsILi128ELi64ELi64ELi4ELb0ELb0EN7cutlass6half_tE19Flash_kernel_traitsILi128ELi64ELi64ELi4ES3_EELi4ELi2ELb0EEEvNS_16Flash_fwd_paramsE)
        /*03e0*/ 	.word	0x00000000


	//----- nvinfo : EIATTR_REGCOUNT
	.align		4
.L_176:
        /*03e4*/ 	.byte	0x04, 0x2f
        /*03e6*/ 	.short	(.L_178 - .L_177)
	.align		4
.L_177:
        /*03e8*/ 	.word	index@(_ZN5flash32flash_fwd_splitkv_combine_kernelI23Flash_fwd_kernel_traitsILi128ELi64ELi64ELi4ELb0ELb0EN7cutlass6half_tE19Flash_kernel_traitsILi128ELi64ELi64ELi4ES3_EELi4ELi3ELb0EEEvNS_16Flash_fwd_paramsE)
        /*03ec*/ 	.word	0x00000034


	//----- nvinfo : EIATTR_FRAME_SIZE
	.align		4
.L_178:
        /*03f0*/ 	.byte	0x04, 0x11
        /*03f2*/ 	.short	(.L_180 - .L_179)
	.align		4
.L_179:
        /*03f4*/ 	.word	index@($__internal_18_$__cuda_sm20_div_s64)
        /*03f8*/ 	.word	0x00000000


	//----- nvinfo : EIATTR_FRAME_SIZE
	.align		4
.L_180:
        /*03fc*/ 	.byte	0x04, 0x11
        /*03fe*/ 	.short	(.L_182 - .L_181)
	.align		4
.L_181:
        /*0400*/ 	.word	index@(_ZN5flash32flash_fwd_splitkv_combine_kernelI23Flash_fwd_kernel_traitsILi128ELi64ELi64ELi4ELb0ELb0EN7cutlass6half_tE19Flash_kernel_traitsILi128ELi64ELi64ELi4ES3_EELi4ELi3ELb0EEEvNS_16Flash_fwd_paramsE)
        /*0404*/ 	.word	0x00000000


	//----- nvinfo : EIATTR_REGCOUNT
	.align		4
.L_182:
        /*0408*/ 	.byte	0x04, 0x2f
        /*040a*/ 	.short	(.L_184 - .L_183)
	.align		4
.L_183:
        /*040c*/ 	.word	index@(_ZN5flash32flash_fwd_splitkv_combine_kernelI23Flash_fwd_kernel_traitsILi128ELi64ELi64ELi4ELb0ELb0EN7cutlass6half_tE19Flash_kernel_traitsILi128ELi64ELi64ELi4ES3_EELi4ELi4ELb0EEEvNS_16Flash_fwd_paramsE)
        /*0410*/ 	.word	0x00000034


	//----- nvinfo : EIATTR_FRAME_SIZE
	.align		4
.L_184:
        /*0414*/ 	.byte	0x04, 0x11
        /*0416*/ 	.short	(.L_186 - .L_185)
	.align		4
.L_185:
        /*0418*/ 	.word	index@($__internal_17_$__cuda_sm20_div_s64)
        /*041c*/ 	.word	0x00000000


	//----- nvinfo : EIATTR_FRAME_SIZE
	.align		4
.L_186:
        /*0420*/ 	.byte	0x04, 0x11
        /*0422*/ 	.short	(.L_188 - .L_187)
	.align		4
.L_187:
        /*0424*/ 	.word	index@(_ZN5flash32flash_fwd_splitkv_combine_kernelI23Flash_fwd_kernel_traitsILi128ELi64ELi64ELi4ELb0ELb0EN7cutlass6half_tE19Flash_kernel_traitsILi128ELi64ELi64ELi4ES3_EELi4ELi4ELb0EEEvNS_16Flash_fwd_paramsE)
        /*0428*/ 	.word	0x00000000


	//----- nvinfo : EIATTR_REGCOUNT
	.align		4
.L_188:
        /*042c*/ 	.byte	0x04, 0x2f
        /*042e*/ 	.short	(.L_190 - .L_189)
	.align		4
.L_189:
        /*0430*/ 	.word	index@(_ZN5flash32flash_fwd_splitkv_combine_kernelI23Flash_fwd_kernel_traitsILi128ELi64ELi64ELi4ELb0ELb0EN7cutlass6half_tE19Flash_kernel_traitsILi128ELi64ELi64ELi4ES3_EELi4ELi5ELb0EEEvNS_16Flash_fwd_paramsE)
        /*0434*/ 	.word	0x00000034


	//----- nvinfo : EIATTR_FRAME_SIZE
	.align		4
.L_190:
        /*0438*/ 	.byte	0x04, 0x11
        /*043a*/ 	.short	(.L_192 - .L_191)
	.align		4
.L_191:
        /*043c*/ 	.word	index@($__internal_16_$__cuda_sm20_div_s64)
        /*0440*/ 	.word	0x00000000


	//----- nvinfo : EIATTR_FRAME_SIZE
	.align		4
.L_192:
        /*0444*/ 	.byte	0x04, 0x11
        /*0446*/ 	.short	(.L_194 - .L_193)
	.align		4
.L_193:
        /*0448*/ 	.word	index@(_ZN5flash32flash_fwd_splitkv_combine_kernelI23Flash_fwd_kernel_traitsILi128ELi64ELi64ELi4ELb0ELb0EN7cutlass6half_tE19Flash_kernel_traitsILi128ELi64ELi64ELi4ES3_EELi4ELi5ELb0EEEvNS_16Flash_fwd_paramsE)
        /*044c*/ 	.word	0x00000000


	//----- nvinfo : EIATTR_REGCOUNT
	.align		4
.L_194:
        /*0450*/ 	.byte	0x04, 0x2f
        /*0452*/ 	.short	(.L_196 - .L_195)
	.align		4
.L_195:
        /*0454*/ 	.word	index@(_ZN5flash32flash_fwd_splitkv_combine_kernelI23Flash_fwd_kernel_traitsILi128ELi64ELi64ELi4ELb0ELb0EN7cutlass6half_tE19Flash_kernel_traitsILi128ELi64ELi64ELi4ES3_EELi4ELi6ELb0EEEvNS_16Flash_fwd_paramsE)
        /*0458*/ 	.word	0x0000003a


	//----- nvinfo : EIATTR_FRAME_SIZE
	.align		4
.L_196:
        /*045c*/ 	.byte	0x04, 0x11
        /*045e*/ 	.short	(.L_198 - .L_197)
	.align		4
.L_197:
        /*0460*/ 	.word	index@($__internal_15_$__cuda_sm20_div_s64)
        /*0464*/ 	.word	0x00000000


	//----- nvinfo : EIATTR_FRAME_SIZE
	.align		4
.L_198:
        /*0468*/ 	.byte	0x04, 0x11
        /*046a*/ 	.short	(.L_200 - .L_199)
	.align		4
.L_199:
        /*046c*/ 	.word	index@(_ZN5flash32flash_fwd_splitkv_combine_kernelI23Flash_fwd_kernel_traitsILi128ELi64ELi64ELi4ELb0ELb0EN7cutlass6half_tE19Flash_kernel_traitsILi128ELi64ELi64ELi4ES3_EELi4ELi6ELb0EEEvNS_16Flash_fwd_paramsE)
        /*0470*/ 	.word	0x00000000


	//----- nvinfo : EIATTR_REGCOUNT
	.align		4
.L_200:
        /*0474*/ 	.byte	0x04, 0x2f
        /*0476*/ 	.short	(.L_202 - .L_201)
	.align		4
.L_201:
        /*0478*/ 	.word	index@(_ZN5flash32flash_fwd_splitkv_combine_kernelI23Flash_fwd_kernel_traitsILi128ELi64ELi64ELi4ELb0ELb0EN7cutlass6half_tE19Flash_kernel_traitsILi128ELi64ELi64ELi4ES3_EELi4ELi7ELb0EEEvNS_16Flash_fwd_paramsE)
        /*047c*/ 	.word	0x0000003c


	//----- nvinfo : EIATTR_FRAME_SIZE
	.align		4
.L_202:
        /*0480*/ 	.byte	0x04, 0x11
        /*0482*/ 	.short	(.L_204 - .L_203)
	.align		4
.L_203:
        /*0484*/ 	.word	index@($__internal_14_$__cuda_sm20_div_s64)
        /*0488*/ 	.word	0x00000000


	//----- nvinfo : EIATTR_FRAME_SIZE
	.align		4
.L_204:
        /*048c*/ 	.byte	0x04, 0x11
        /*048e*/ 	.short	(.L_206 - .L_205)
	.align		4
.L_205:
        /*0490*/ 	.word	index@(_ZN5flash32flash_fwd_splitkv_combine_kernelI23Flash_fwd_kernel_traitsILi128ELi64ELi64ELi4ELb0ELb0EN7cutlass6half_tE19Flash_kernel_traitsILi128ELi64ELi64ELi4ES3_EELi4ELi7ELb0EEEvNS_16Flash_fwd_paramsE)
        /*0494*/ 	.word	0x00000000


	//----- nvinfo : EIATTR_REGCOUNT
	.align		4
.L_206:
        /*0498*/ 	.byte	0x04, 0x2f
        /*049a*/ 	.short	(.L_208 - .L_207)
	.align		4
.L_207:
        /*049c*/ 	.word	index@(_ZN5flash24flash_fwd_splitkv_kernelI23Flash_fwd_kernel_traitsILi128ELi64ELi128ELi4ELb0ELb0EN7cutlass6half_tE19Flash_kernel_traitsILi128ELi64ELi128ELi4ES3_EELb1ELb0ELb1ELb0ELb0ELb1ELb1ELb1EEEvNS_16Flash_fwd_paramsE)
        /*04a0*/ 	.word	0x000000ff


	//----- nvinfo : EIATTR_FRAME_SIZE
	.align		4
.L_208:
        /*04a4*/ 	.byte	0x04, 0x11
        /*04a6*/ 	.short	(.L_210 - .L_209)
	.align		4
.L_209:
        /*04a8*/ 	.word	index@($_ZN5flash24flash_fwd_splitkv_kernelI23Flash_fwd_kernel_traitsILi128ELi64ELi128ELi4ELb0ELb0EN7cutlass6half_tE19Flash_kernel_traitsILi128ELi64ELi128ELi4ES3_EELb1ELb0ELb1ELb0ELb0ELb1ELb1ELb1EEEvNS_16Flash_fwd_paramsE$_ZN5flash30compute_attn_1rowblock_splitkvI23Flash_fwd_kernel_traitsILi128ELi64ELi128ELi4ELb0ELb0EN7cutlass6half_tE19Flash_kernel_traitsILi128ELi64ELi128ELi4ES3_EELb1ELb0ELb1ELb0ELb0ELb1ELb1ELb1ENS_16Flash_fwd_paramsEEEvRKT8_iiiii)
        /*04ac*/ 	.word	0x00000000


	//----- nvinfo : EIATTR_FRAME_SIZE
	.align		4
.L_210:
        /*04b0*/ 	.byte	0x04, 0x11
        /*04b2*/ 	.short	(.L_212 - .L_211)
	.align		4
.L_211:
        /*04b4*/ 	.word	index@(_ZN5flash24flash_fwd_splitkv_kernelI23Flash_fwd_kernel_traitsILi128ELi64ELi128ELi4ELb0ELb0EN7cutlass6half_tE19Flash_kernel_traitsILi128ELi64ELi128ELi4ES3_EELb1ELb0ELb1ELb0ELb0ELb1ELb1ELb1EEEvNS_16Flash_fwd_paramsE)
        /*04b8*/ 	.word	0x00000000


	//----- nvinfo : EIATTR_REGCOUNT
	.align		4
.L_212:
        /*04bc*/ 	.byte	0x04, 0x2f
        /*04be*/ 	.short	(.L_214 - .L_213)
	.align		4
.L_213:
        /*04c0*/ 	.word	index@(_ZN5flash24flash_fwd_splitkv_kernelI23Flash_fwd_kernel_traitsILi128ELi64ELi128ELi4ELb0ELb0EN7cutlass6half_tE19Flash_kernel_traitsILi128ELi64ELi128ELi4ES3_EELb1ELb0ELb1ELb0ELb0ELb0ELb1ELb1EEEvNS_16Flash_fwd_paramsE)
        /*04c4*/ 	.word	0x000000ff


	//----- nvinfo : EIATTR_FRAME_SIZE
	.align		4
.L_214:
        /*04c8*/ 	.byte	0x04, 0x11
        /*04ca*/ 	.short	(.L_216 - .L_215)
	.align		4
.L_215:
        /*04cc*/ 	.word	index@($_ZN5flash24flash_fwd_splitkv_kernelI23Flash_fwd_kernel_traitsILi128ELi64ELi128ELi4ELb0ELb0EN7cutlass6half_tE19Flash_kernel_traitsILi128ELi64ELi128ELi4ES3_EELb1ELb0ELb1ELb0ELb0ELb0ELb1ELb1EEEvNS_16Flash_fwd_paramsE$_ZN5flash30compute_attn_1rowblock_splitkvI23Flash_fwd_kernel_traitsILi128ELi64ELi128ELi4ELb0ELb0EN7cutlass6half_tE19Flash_kernel_traitsILi128ELi64ELi128ELi4ES3_EELb1ELb0ELb1ELb0ELb0ELb0ELb1ELb1ENS_16Flash_fwd_paramsEEEvRKT8_iiiii)
        /*04d0*/ 	.word	0x00000000


	//----- nvinfo : EIATTR_FRAME_SIZE
	.align		4
.L_216:
        /*04d4*/ 	.byte	0x04, 0x11
        /*04d6*/ 	.short	(.L_218 - .L_217)
	.align		4
.L_217:
        /*04d8*/ 	.word	index@(_ZN5flash24flash_fwd_splitkv_kernelI23Flash_fwd_kernel_traitsILi128ELi64ELi128ELi4ELb0ELb0EN7cutlass6half_tE19Flash_kernel_traitsILi128ELi64ELi128ELi4ES3_EELb1ELb0ELb1ELb0ELb0ELb0ELb1ELb1EEEvNS_16Flash_fwd_paramsE)
        /*04dc*/ 	.word	0x00000000


	//----- nvinfo : EIATTR_REGCOUNT
	.align		4
.L_218:
        /*04e0*/ 	.byte	0x04, 0x2f
        /*04e2*/ 	.short	(.L_220 - .L_219)
	.align		4
.L_219:
        /*04e4*/ 	.word	index@(_ZN5flash24flash_fwd_splitkv_kernelI23Flash_fwd_kernel_traitsILi128ELi64ELi128ELi4ELb0ELb0EN7cutlass6half_tE19Flash_kernel_traitsILi128ELi64ELi128ELi4ES3_EELb1ELb0ELb0ELb0ELb1ELb1ELb1ELb1EEEvNS_16Flash_fwd_paramsE)
        /*04e8*/ 	.word	0x000000fe


	//----- nvinfo : EIATTR_FRAME_SIZE
	.align		4
.L_220:
        /*04ec*/ 	.byte	0x04, 0x11
        /*04ee*/ 	.short	(.L_222 - .L_221)
	.align		4
.L_221:
        /*04f0*/ 	.word	index@(_ZN5flash24flash_fwd_splitkv_kernelI23Flash_fwd_kernel_traitsILi128ELi64ELi128ELi4ELb0ELb0EN7cutlass6half_tE19Flash_kernel_traitsILi128ELi64ELi128ELi4ES3_EELb1ELb0ELb0ELb0ELb1ELb1ELb1ELb1EEEvNS_16Flash_fwd_paramsE)
        /*04f4*/ 	.word	0x00000000


	//----- nvinfo : EIATTR_REGCOUNT
	.align		4
.L_222:
        /*04f8*/ 	.byte	0x04, 0x2f
        /*04fa*/ 	.short	(.L_224 - .L_223)
	.align		4
.L_223:
        /*04fc*/ 	.word	index@(_ZN5flash24flash_fwd_splitkv_kernelI23Flash_fwd_kernel_traitsILi128ELi64ELi128ELi4ELb0ELb0EN7cutlass6half_tE19Flash_kernel_traitsILi128ELi64ELi128ELi4ES3_EELb1ELb0ELb0ELb0ELb1ELb0ELb1ELb1EEEvNS_16Flash_fwd_paramsE)
        /*0500*/ 	.word	0x000000f8


	//----- nvinfo : EIATTR_FRAME_SIZE
	.align		4
.L_224:
        /*0504*/ 	.byte	0x04, 0x11
        /*0506*/ 	.short	(.L_226 - .L_225)
	.align		4
.L_225:
        /*0508*/ 	.word	index@(_ZN5flash24flash_fwd_splitkv_kernelI23Flash_fwd_kernel_traitsILi128ELi64ELi128ELi4ELb0ELb0EN7cutlass6half_tE19Flash_kernel_traitsILi128ELi64ELi128ELi4ES3_EELb1ELb0ELb0ELb0ELb1ELb0ELb1ELb1EEEvNS_16Flash_fwd_paramsE)
        /*050c*/ 	.word	0x00000000


	//----- nvinfo : EIATTR_REGCOUNT
	.align		4
.L_226:
        /*0510*/ 	.byte	0x04, 0x2f
        /*0512*/ 	.short	(.L_228 - .L_227)
	.align		4
.L_227:
        /*0514*/ 	.word	index@(_ZN5flash24flash_fwd_splitkv_kernelI23Flash_fwd_kernel_traitsILi128ELi64ELi128ELi4ELb0ELb0EN7cutlass6half_tE19Flash_kernel_traitsILi128ELi64ELi128ELi4ES3_EELb1ELb0ELb1ELb0ELb0ELb1ELb1ELb0EEEvNS_16Flash_fwd_paramsE)
        /*0518*/ 	.word	0x000000ff


	//----- nvinfo : EIATTR_FRAME_SIZE
	.align		4
.L_228:
        /*051c*/ 	.byte	0x04, 0x11
        /*051e*/ 	.short	(.L_230 - .L_229)
	.align		4
.L_229:
        /*0520*/ 	.word	index@(_ZN5flash24flash_fwd_splitkv_kernelI23Flash_fwd_kernel_traitsILi128ELi64ELi128ELi4ELb0ELb0EN7cutlass6half_tE19Flash_kernel_traitsILi128ELi64ELi128ELi4ES3_EELb1ELb0ELb1ELb0ELb0ELb1ELb1ELb0EEEvNS_16Flash_fwd_paramsE)
        /*0524*/ 	.word	0x00000000


	//----- nvinfo : EIATTR_REGCOUNT
	.align		4
.L_230:
        /*0528*/ 	.byte	0x04, 0x2f
        /*052a*/ 	.short	(.L_232 - .L_231)
	.align		4
.L_231:
        /*052c*/ 	.word	index@(_ZN5flash24flash_fwd_splitkv_kernelI23Flash_fwd_kernel_traitsILi128ELi64ELi128ELi4ELb0ELb0EN7cutlass6half_tE19Flash_kernel_traitsILi128ELi64ELi128ELi4ES3_EELb1ELb0ELb1ELb0ELb0ELb0ELb1ELb0EEEvNS_16Flash_fwd_paramsE)
        /*0530*/ 	.word	0x000000fc


	//----- nvinfo : EIATTR_FRAME_SIZE
	.align		4
.L_232:
        /*0534*/ 	.byte	0x04, 0x11
        /*0536*/ 	.short	(.L_234 - .L_233)
	.align		4
.L_233:
        /*0538*/ 	.word	index@(_ZN5flash24flash_fwd_splitkv_kernelI23Flash_fwd_kernel_traitsILi128ELi64ELi128ELi4ELb0ELb0EN7cutlass6half_tE19Flash_kernel_traitsILi128ELi64ELi128ELi4ES3_EELb1ELb0ELb1ELb0ELb0ELb0ELb1ELb0EEEvNS_16Flash_fwd_paramsE)
        /*053c*/ 	.word	0x00000000


	//----- nvinfo : EIATTR_REGCOUNT
	.align		4
.L_234:
        /*0540*/ 	.byte	0x04, 0x2f
        /*0542*/ 	.short	(.L_236 - .L_235)
	.align		4
.L_235:
        /*0544*/ 	.word	index@(_ZN5flash24flash_fwd_splitkv_kernelI23Flash_fwd_kernel_traitsILi128ELi64ELi128ELi4ELb0ELb0EN7cutlass6half_tE19Flash_kernel_traitsILi128ELi64ELi128ELi4ES3_EELb1ELb0ELb0ELb0ELb1ELb1ELb1ELb0EEEvNS_16Flash_fwd_paramsE)
        /*0548*/ 	.word	0x000000ff


	//----- nvinfo : EIATTR_FRAME_SIZE
	.align		4
.L_236:
        /*054c*/ 	.byte	0x04, 0x11
        /*054e*/ 	.short	(.L_238 - .L_237)
	.align		4
.L_237:
        /*0550*/ 	.word	index@(_ZN5flash24flash_fwd_splitkv_kernelI23Flash_fwd_kernel_traitsILi128ELi64ELi128ELi4ELb0ELb0EN7cutlass6half_tE19Flash_kernel_traitsILi128ELi64ELi128ELi4ES3_EELb1ELb0ELb0ELb0ELb1ELb1ELb1ELb0EEEvNS_16Flash_fwd_paramsE)
        /*0554*/ 	.word	0x00000000


	//----- nvinfo : EIATTR_REGCOUNT
	.align		4
.L_238:
        /*0558*/ 	.byte	0x04, 0x2f
        /*055a*/ 	.short	(.L_240 - .L_239)
	.align		4
.L_239:
        /*055c*/ 	.word	index@(_ZN5flash24flash_fwd_splitkv_kernelI23Flash_fwd_kernel_traitsILi128ELi64ELi128ELi4ELb0ELb0EN7cutlass6half_tE19Flash_kernel_traitsILi128ELi64ELi128ELi4ES3_EELb1ELb0ELb0ELb0ELb1ELb0ELb1ELb0EEEvNS_16Flash_fwd_paramsE)
        /*0560*/ 	.word	0x000000ff


	//----- nvinfo : EIATTR_FRAME_SIZE
	.align		4
.L_240:
        /*0564*/ 	.byte	0x04, 0x11
        /*0566*/ 	.short	(.L_242 - .L_241)
	.align		4
.L_241:
        /*0568*/ 	.word	index@(_ZN5flash24flash_fwd_splitkv_kernelI23Flash_fwd_kernel_traitsILi128ELi64ELi128ELi4ELb0ELb0EN7cutlass6half_tE19Flash_kernel_traitsILi128ELi64ELi128ELi4ES3_EELb1ELb0ELb0ELb0ELb1ELb0ELb1ELb0EEEvNS_16Flash_fwd_paramsE)
        /*056c*/ 	.word	0x00000000


	//----- nvinfo : EIATTR_REGCOUNT
	.align		4
.L_242:
        /*0570*/ 	.byte	0x04, 0x2f
        /*0572*/ 	.short	(.L_244 - .L_243)
	.align		4
.L_243:
        /*0574*/ 	.word	index@(_ZN5flash24flash_fwd_splitkv_kernelI23Flash_fwd_kernel_traitsILi128ELi64ELi128ELi4ELb0ELb0EN7cutlass6half_tE19Flash_kernel_traitsILi128ELi64ELi128ELi4ES3_EELb1ELb0ELb1ELb0ELb0ELb1ELb0ELb1EEEvNS_16Flash_fwd_paramsE)
        /*0578*/ 	.word	0x000000ff


	//----- nvinfo : EIATTR_FRAME_SIZE
	.align		4
.L_244:
        /*057c*/ 	.byte	0x04, 0x11
        /*057e*/ 	.short	(.L_246 - .L_245)
	.align		4
.L_245:
        /*0580*/ 	.word	index@($_ZN5flash24flash_fwd_splitkv_kernelI23Flash_fwd_kernel_traitsILi128ELi64ELi128ELi4ELb0ELb0EN7cutlass6half_tE19Flash_kernel_traitsILi128ELi64ELi128ELi4ES3_EELb1ELb0ELb1ELb0ELb0ELb1ELb0ELb1EEEvNS_16Flash_fwd_paramsE$_ZN5flash30compute_attn_1rowblock_splitkvI23Flash_fwd_kernel_traitsILi128ELi64ELi128ELi4ELb0ELb0EN7cutlass6half_tE19Flash_kernel_traitsILi128ELi64ELi128ELi4ES3_EELb1ELb0ELb1ELb0ELb0ELb1ELb0ELb1ENS_16Flash_fwd_paramsEEEvRKT8_iiiii)
        /*0584*/ 	.word	0x00000010


	//----- nvinfo : EIATTR_FRAME_SIZE
	.align		4
.L_246:
        /*0588*/ 	.byte	0x04, 0x11
        /*058a*/ 	.short	(.L_248 - .L_247)
	.align		4
.L_247:
        /*058c*/ 	.word	index@(_ZN5flash24flash_fwd_splitkv_kernelI23Flash_fwd_kernel_traitsILi128ELi64ELi128ELi4ELb0ELb0EN7cutlass6half_tE19Flash_kernel_traitsILi128ELi64ELi128ELi4ES3_EELb1ELb0ELb1ELb0ELb0ELb1ELb0ELb1EEEvNS_16Flash_fwd_paramsE)
        /*0590*/ 	.word	0x00000010


	//----- nvinfo : EIATTR_REGCOUNT
	.align		4
.L_248:
        /*0594*/ 	.byte	0x04, 0x2f
        /*0596*/ 	.short	(.L_250 - .L_249)
	.align		4
.L_249:
        /*0598*/ 	.word	index@(_ZN5flash24flash_fwd_splitkv_kernelI23Flash_fwd_kernel_traitsILi128ELi64ELi128ELi4ELb0ELb0EN7cutlass6half_tE19Flash_kernel_traitsILi128ELi64ELi128ELi4ES3_EELb1ELb0ELb1ELb0ELb0ELb0ELb0ELb1EEEvNS_16Flash_fwd_paramsE)
        /*059c*/ 	.word	0x000000fe


	//----- nvinfo : EIATTR_FRAME_SIZE
	.align		4
.L_250:
        /*05a0*/ 	.byte	0x04, 0x11
        /*05a2*/ 	.short	(.L_252 - .L_251)
	.align		4
.L_251:
        /*05a4*/ 	.word	index@($_ZN5flash24flash_fwd_splitkv_kernelI23Flash_fwd_kernel_traitsILi128ELi64ELi128ELi4ELb0ELb0EN7cutlass6half_tE19Flash_kernel_traitsILi128ELi64ELi128ELi4ES3_EELb1ELb0ELb1ELb0ELb0ELb0ELb0ELb1EEEvNS_16Flash_fwd_paramsE$_ZN5flash30compute_attn_1rowblock_splitkvI23Flash_fwd_kernel_traitsILi128ELi64ELi128ELi4ELb0ELb0EN7cutlass6half_tE19Flash_kernel_traitsILi128ELi64ELi128ELi4ES3_EELb1ELb0ELb1ELb0ELb0ELb0ELb0ELb1ENS_16Flash_fwd_paramsEEEvRKT8_iiiii)
        /*05a8*/ 	.word	0x00000000


	//----- nvinfo : EIATTR_FRAME_SIZE
	.align		4
.L_252:
        /*05ac*/ 	.byte	0x04, 0x11
        /*05ae*/ 	.short	(.L_254 - .L_253)
	.align		4
.L_253:
        /*05b0*/ 	.word	index@(_ZN5flash24flash_fwd_splitkv_kernelI23Flash_fwd_kernel_traitsILi128ELi64ELi128ELi4ELb0ELb0EN7cutlass6half_tE19Flash_kernel_traitsILi128ELi64ELi128ELi4ES3_EELb1ELb0ELb1ELb0ELb0ELb0ELb0ELb1EEEvNS_16Flash_fwd_paramsE)
        /*05b4*/ 	.word	0x00000000


	//----- nvinfo : EIATTR_REGCOUNT
	.align		4
.L_254:
        /*05b8*/ 	.byte	0x04, 0x2f
        /*05ba*/ 	.short	(.L_256 - .L_255)
	.align		4
.L_255:
        /*05bc*/ 	.word	index@(_ZN5flash24flash_fwd_splitkv_kernelI23Flash_fwd_kernel_traitsILi128ELi64ELi128ELi4ELb0ELb0EN7cutlass6half_tE19Flash_kernel_traitsILi128ELi64ELi128ELi4ES3_EELb1ELb0ELb0ELb0ELb1ELb1ELb0ELb1EEEvNS_16Flash_fwd_paramsE)
        /*05c0*/ 	.word	0x000000fe


	//----- nvinfo : EIATTR_FRAME_SIZE
	.align		4
.L_256:
        /*05c4*/ 	.byte	0x04, 0x11
        /*05c6*/ 	.short	(.L_258 - .L_257)
	.align		4
.L_257:
        /*05c8*/ 	.word	index@(_ZN5flash24flash_fwd_splitkv_kernelI23Flash_fwd_kernel_traitsILi128ELi64ELi128ELi4ELb0ELb0EN7cutlass6half_tE19Flash_kernel_traitsILi128ELi64ELi128ELi4ES3_EELb1ELb0ELb0ELb0ELb1ELb1ELb0ELb1EEEvNS_16Flash_fwd_paramsE)
        /*05cc*/ 	.word	0x00000000


	//----- nvinfo : EIATTR_REGCOUNT
	.align		4
.L_258:
        /*05d0*/ 	.byte	0x04, 0x2f
        /*05d2*/ 	.short	(.L_260 - .L_259)
	.align		4
.L_259:
        /*05d4*/ 	.word	index@(_ZN5flash24flash_fwd_splitkv_kernelI23Flash_fwd_kernel_traitsILi128ELi64ELi128ELi4ELb0ELb0EN7cutlass6half_tE19Flash_kernel_traitsILi128ELi64ELi128ELi4ES3_EELb1ELb0ELb0ELb0ELb1ELb0ELb0ELb1EEEvNS_16Flash_fwd_paramsE)
        /*05d8*/ 	.word	0x000000f7


	//----- nvinfo : EIATTR_FRAME_SIZE
	.align		4
.L_260:
        /*05dc*/ 	.byte	0x04, 0x11
        /*05de*/ 	.short	(.L_262 - .L_261)
	.align		4
.L_261:
        /*05e0*/ 	.word	index@(_ZN5flash24flash_fwd_splitkv_kernelI23Flash_fwd_kernel_traitsILi128ELi64ELi128ELi4ELb0ELb0EN7cutlass6half_tE19Flash_kernel_traitsILi128ELi64ELi128ELi4ES3_EELb1ELb0ELb0ELb0ELb1ELb0ELb0ELb1EEEvNS_16Flash_fwd_paramsE)
        /*05e4*/ 	.word	0x00000000


	//----- nvinfo : EIATTR_REGCOUNT
	.align		4
.L_262:
        /*05e8*/ 	.byte	0x04, 0x2f
        /*05ea*/ 	.short	(.L_264 - .L_263)
	.align		4
.L_263:
        /*05ec*/ 	.word	index@(_ZN5flash24flash_fwd_splitkv_kernelI23Flash_fwd_kernel_traitsILi128ELi64ELi128ELi4ELb0ELb0EN7cutlass6half_tE19Flash_kernel_traitsILi128ELi64ELi128ELi4ES3_EELb1ELb0ELb1ELb0ELb0ELb1ELb0ELb0EEEvNS_16Flash_fwd_paramsE)
        /*05f0*/ 	.word	0x000000ff


	//----- nvinfo : EIATTR_FRAME_SIZE
	.align		4
.L_264:
        /*05f4*/ 	.byte	0x04, 0x11
        /*05f6*/ 	.short	(.L_266 - .L_265)
	.align		4
.L_265:
        /*05f8*/ 	.word	index@(_ZN5flash24flash_fwd_splitkv_kernelI23Flash_fwd_kernel_traitsILi128ELi64ELi128ELi4ELb0ELb0EN7cutlass6half_tE19Flash_kernel_traitsILi128ELi64ELi128ELi4ES3_EELb1ELb0ELb1ELb0ELb0ELb1ELb0ELb0EEEvNS_16Flash_fwd_paramsE)
        /*05fc*/ 	.word	0x00000000


	//----- nvinfo : EIATTR_REGCOUNT
	.align		4
.L_266:
        /*0600*/ 	.byte	0x04, 0x2f
        /*0602*/ 	.short	(.L_268 - .L_267)
	.align		4
.L_267:
        /*0604*/ 	.word	index@(_ZN5flash24flash_fwd_splitkv_kernelI23Flash_fwd_kernel_traitsILi128ELi64ELi128ELi4ELb0ELb0EN7cutlass6half_tE19Flash_kernel_traitsILi128ELi64ELi128ELi4ES3_EELb1ELb0ELb1ELb0ELb0ELb0ELb0ELb0EEEvNS_16Flash_fwd_paramsE)
        /*0608*/ 	.word	0x000000ff


	//----- nvinfo : EIATTR_FRAME_SIZE
	.align		4
.L_268:
        /*060c*/ 	.byte	0x04, 0x11
        /*060e*/ 	.short	(.L_270 - .L_269)
	.align		4
.L_269:
        /*0610*/ 	.word	index@(_ZN5flash24flash_fwd_splitkv_kernelI23Flash_fwd_kernel_traitsILi128ELi64ELi128ELi4ELb0ELb0EN7cutlass6half_tE19Flash_kernel_traitsILi128ELi64ELi128ELi4ES3_EELb1ELb0ELb1ELb0ELb0ELb0ELb0ELb0EEEvNS_16Flash_fwd_paramsE)
        /*0614*/ 	.word	0x00000000


	//----- nvinfo : EIATTR_REGCOUNT
	.align		4
.L_270:
        /*0618*/ 	.byte	0x04, 0x2f
        /*061a*/ 	.short	(.L_272 - .L_271)
	.align		4
.L_271:
        /*061c*/ 	.word	index@(_ZN5flash24flash_fwd_splitkv_kernelI23Flash_fwd_kernel_traitsILi128ELi64ELi128ELi4ELb0ELb0EN7cutlass6half_tE19Flash_kernel_traitsILi128ELi64ELi128ELi4ES3_EELb1ELb0ELb0ELb0ELb1ELb1ELb0ELb0EEEvNS_16Flash_fwd_paramsE)
        /*0620*/ 	.word	0x000000ff


	//----- nvinfo : EIATTR_FRAME_SIZE
	.align		4
.L_272:
        /*0624*/ 	.byte	0x04, 0x11
        /*0626*/ 	.short	(.L_274 - .L_273)
	.align		4
.L_273:
        /*0628*/ 	.word	index@(_ZN5flash24flash_fwd_splitkv_kernelI23Flash_fwd_kernel_traitsILi128ELi64ELi128ELi4ELb0ELb0EN7cutlass6half_tE19Flash_kernel_traitsILi128ELi64ELi128ELi4ES3_EELb1ELb0ELb0ELb0ELb1ELb1ELb0ELb0EEEvNS_16Flash_fwd_paramsE)
        /*062c*/ 	.word	0x00000000


	//----- nvinfo : EIATTR_REGCOUNT
	.align		4
.L_274:
        /*0630*/ 	.byte	0x04, 0x2f
        /*0632*/ 	.short	(.L_276 - .L_275)
	.align		4
.L_275:
        /*0634*/ 	.word	index@(_ZN5flash24flash_fwd_splitkv_kernelI23Flash_fwd_kernel_traitsILi128ELi64ELi128ELi4ELb0ELb0EN7cutlass6half_tE19Flash_kernel_traitsILi128ELi64ELi128ELi4ES3_EELb1ELb0ELb0ELb0ELb1ELb0ELb0ELb0EEEvNS_16Flash_fwd_paramsE)
        /*0638*/ 	.word	0x000000ff


	//----- nvinfo : EIATTR_FRAME_SIZE
	.align		4
.L_276:
        /*063c*/ 	.byte	0x04, 0x11
        /*063e*/ 	.short	(.L_278 - .L_277)
	.align		4
.L_277:
        /*0640*/ 	.word	index@(_ZN5flash24flash_fwd_splitkv_kernelI23Flash_fwd_kernel_traitsILi128ELi64ELi128ELi4ELb0ELb0EN7cutlass6half_tE19Flash_kernel_traitsILi128ELi64ELi128ELi4ES3_EELb1ELb0ELb0ELb0ELb1ELb0ELb0ELb0EEEvNS_16Flash_fwd_paramsE)
        /*0644*/ 	.word	0x00000000


	//----- nvinfo : EIATTR_REGCOUNT
	.align		4
.L_278:
        /*0648*/ 	.byte	0x04, 0x2f
        /*064a*/ 	.short	(.L_280 - .L_279)
	.align		4
.L_279:
        /*064c*/ 	.word	index@(_ZN5flash24flash_fwd_splitkv_kernelI23Flash_fwd_kernel_traitsILi128ELi64ELi128ELi4ELb0ELb0EN7cutlass6half_tE19Flash_kernel_traitsILi128ELi64ELi128ELi4ES3_EELb1ELb0ELb0ELb1ELb1ELb1ELb1ELb0EEEvNS_16Flash_fwd_paramsE)
        /*0650*/ 	.word	0x000000ff


	//----- nvinfo : EIATTR_FRAME_SIZE
	.align		4
.L_280:
        /*0654*/ 	.byte	0x04, 0x11
        /*0656*/ 	.short	(.L_282 - .L_281)
	.align		4
.L_281:
        /*0658*/ 	.word	index@(_ZN5flash24flash_fwd_splitkv_kernelI23Flash_fwd_kernel_traitsILi128ELi64ELi128ELi4ELb0ELb0EN7cutlass6half_tE19Flash_kernel_traitsILi128ELi64ELi128ELi4ES3_EELb1ELb0ELb0ELb1ELb1ELb1ELb1ELb0EEEvNS_16Flash_fwd_paramsE)
        /*065c*/ 	.word	0x00000000


	//----- nvinfo : EIATTR_REGCOUNT
	.align		4
.L_282:
        /*0660*/ 	.byte	0x04, 0x2f
        /*0662*/ 	.short	(.L_284 - .L_283)
	.align		4
.L_283:
        /*0664*/ 	.word	index@(_ZN5flash24flash_fwd_splitkv_kernelI23Flash_fwd_kernel_traitsILi128ELi64ELi128ELi4ELb0ELb0EN7cutlass6half_tE19Flash_kernel_traitsILi128ELi64ELi128ELi4ES3_EELb1ELb0ELb0ELb1ELb1ELb0ELb1ELb0EEEvNS_16Flash_fwd_paramsE)
        /*0668*/ 	.word	0x000000f7


	//----- nvinfo : EIATTR_FRAME_SIZE
	.align		4
.L_284:
        /*066c*/ 	.byte	0x04, 0x11
        /*066e*/ 	.short	(.L_286 - .L_285)
	.align		4
.L_285:
        /*0670*/ 	.word	index@(_ZN5flash24flash_fwd_splitkv_kernelI23Flash_fwd_kernel_traitsILi128ELi64ELi128ELi4ELb0ELb0EN7cutlass6half_tE19Flash_kernel_traitsILi128ELi64ELi128ELi4ES3_EELb1ELb0ELb0ELb1ELb1ELb0ELb1ELb0EEEvNS_16Flash_fwd_paramsE)
        /*0674*/ 	.word	0x00000000


	//----- nvinfo : EIATTR_REGCOUNT
	.align		4
.L_286:
        /*0678*/ 	.byte	0x04, 0x2f
        /*067a*/ 	.short	(.L_288 - .L_287)
	.align		4
.L_287:
        /*067c*/ 	.word	index@(_ZN5flash24flash_fwd_splitkv_kernelI23Flash_fwd_kernel_traitsILi128ELi64ELi128ELi4ELb0ELb0EN7cutlass6half_tE19Flash_kernel_traitsILi128ELi64ELi128ELi4ES3_EELb1ELb0ELb0ELb1ELb1ELb1ELb0ELb0EEEvNS_16Flash_fwd_paramsE)
        /*0680*/ 	.word	0x000000ff


	//----- nvinfo : EIATTR_FRAME_SIZE
	.align		4
.L_288:
        /*0684*/ 	.byte	0x04, 0x11
        /*0686*/ 	.short	(.L_290 - .L_289)
	.align		4
.L_289:
        /*0688*/ 	.word	index@(_ZN5flash24flash_fwd_splitkv_kernelI23Flash_fwd_kernel_traitsILi128ELi64ELi128ELi4ELb0ELb0EN7cutlass6half_tE19Flash_kernel_traitsILi128ELi64ELi128ELi4ES3_EELb1ELb0ELb0ELb1ELb1ELb1ELb0ELb0EEEvNS_16Flash_fwd_paramsE)
        /*068c*/ 	.word	0x00000000


	//----- nvinfo : EIATTR_REGCOUNT
	.align		4
.L_290:
        /*0690*/ 	.byte	0x04, 0x2f
        /*0692*/ 	.short	(.L_292 - .L_291)
	.align		4
.L_291:
        /*0694*/ 	.word	index@(_ZN5flash24flash_fwd_splitkv_kernelI23Flash_fwd_kernel_traitsILi128ELi64ELi128ELi4ELb0ELb0EN7cutlass6half_tE19Flash_kernel_traitsILi128ELi64ELi128ELi4ES3_EELb1ELb0ELb0ELb1ELb1ELb0ELb0ELb0EEEvNS_16Flash_fwd_paramsE)
        /*0698*/ 	.word	0x000000f6


	//----- nvinfo : EIATTR_FRAME_SIZE
	.align		4
.L_292:
        /*069c*/ 	.byte	0x04, 0x11
        /*069e*/ 	.short	(.L_294 - .L_293)
	.align		4
.L_293:
        /*06a0*/ 	.word	index@(_ZN5flash24flash_fwd_splitkv_kernelI23Flash_fwd_kernel_traitsILi128ELi64ELi128ELi4ELb0ELb0EN7cutlass6half_tE19Flash_kernel_traitsILi128ELi64ELi128ELi4ES3_EELb1ELb0ELb0ELb1ELb1ELb0ELb0ELb0EEEvNS_16Flash_fwd_paramsE)
        /*06a4*/ 	.word	0x00000000


	//----- nvinfo : EIATTR_REGCOUNT
	.align		4
.L_294:
        /*06a8*/ 	.byte	0x04, 0x2f
        /*06aa*/ 	.short	(.L_296 - .L_295)
	.align		4
.L_295:
        /*06ac*/ 	.word	index@(_ZN5flash24flash_fwd_splitkv_kernelI23Flash_fwd_kernel_traitsILi128ELi64ELi128ELi4ELb0ELb0EN7cutlass6half_tE19Flash_kernel_traitsILi128ELi64ELi128ELi4ES3_EELb1ELb0ELb0ELb0ELb0ELb1ELb1ELb1EEEvNS_16Flash_fwd_paramsE)
        /*06b0*/ 	.word	0x000000ff


	//----- nvinfo : EIATTR_FRAME_SIZE
	.align		4
.L_296:
        /*06b4*/ 	.byte	0x04, 0x11
        /*06b6*/ 	.short	(.L_298 - .L_297)
	.align		4
.L_297:
        /*06b8*/ 	.word	index@($_ZN5flash24flash_fwd_splitkv_kernelI23Flash_fwd_kernel_traitsILi128ELi64ELi128ELi4ELb0ELb0EN7cutlass6half_tE19Flash_kernel_traitsILi128ELi64ELi128ELi4ES3_EELb1ELb0ELb0ELb0ELb0ELb1ELb1ELb1EEEvNS_16Flash_fwd_paramsE$_ZN5flash30compute_attn_1rowblock_splitkvI23Flash_fwd_kernel_traitsILi128ELi64ELi128ELi4ELb0ELb0EN7cutlass6half_tE19Flash_kernel_traitsILi128ELi64ELi128ELi4ES3_EELb1ELb0ELb0ELb0ELb0ELb1ELb1ELb1ENS_16Flash_fwd_paramsEEEvRKT8_iiiii)
        /*06bc*/ 	.word	0x00000008


	//----- nvinfo : EIATTR_FRAME_SIZE
	.align		4
.L_298:
        /*06c0*/ 	.byte	0x04, 0x11
        /*06c2*/ 	.short	(.L_300 - .L_299)
	.align		4
.L_299:
        /*06c4*/ 	.word	index@(_ZN5flash24flash_fwd_splitkv_kernelI23Flash_fwd_kernel_traitsILi128ELi64ELi128ELi4ELb0ELb0EN7cutlass6half_tE19Flash_kernel_traitsILi128ELi64ELi128ELi4ES3_EELb1ELb0ELb0ELb0ELb0ELb1ELb1ELb1EEEvNS_16Flash_fwd_paramsE)
        /*06c8*/ 	.word	0x00000008


	//----- nvinfo : EIATTR_REGCOUNT
	.align		4
.L_300:
        /*06cc*/ 	.byte	0x04, 0x2f
        /*06ce*/ 	.short	(.L_302 - .L_301)
	.align		4
.L_301:
        /*06d0*/ 	.word	index@(_ZN5flash24flash_fwd_splitkv_kernelI23Flash_fwd_kernel_traitsILi128ELi64ELi128ELi4ELb0ELb0EN7cutlass6half_tE19Flash_kernel_traitsILi128ELi64ELi128ELi4ES3_EELb1ELb0ELb0ELb0ELb0ELb0ELb1ELb1EEEvNS_16Flash_fwd_paramsE)
        /*06d4*/ 	.word	0x000000ff


	//----- nvinfo : EIATTR_FRAME_SIZE
	.align		4
.L_302:
        /*06d8*/ 	.byte	0x04, 0x11
        /*06da*/ 	.short	(.L_304 - .L_303)
	.align		4
.L_303:
        /*06dc*/ 	.word	index@($_ZN5flash24flash_fwd_splitkv_kernelI23Flash_fwd_kernel_traitsILi128ELi64ELi128ELi4ELb0ELb0EN7cutlass6half_tE19Flash_kernel_traitsILi128ELi64ELi128ELi4ES3_EELb1ELb0ELb0ELb0ELb0ELb0ELb1ELb1EEEvNS_16Flash_fwd_paramsE$_ZN5flash30compute_attn_1rowblock_splitkvI23Flash_fwd_kernel_traitsILi128ELi64ELi128ELi4ELb0ELb0EN7cutlass6half_tE19Flash_kernel_traitsILi128ELi64ELi128ELi4ES3_EELb1ELb0ELb0ELb0ELb0ELb0ELb1ELb1ENS_16Flash_fwd_paramsEEEvRKT8_iiiii)
        /*06e0*/ 	.word	0x00000000


	//----- nvinfo : EIATTR_FRAME_SIZE
	.align		4
.L_304:
        /*06e4*/ 	.byte	0x04, 0x11
        /*06e6*/ 	.short	(.L_306 - .L_305)
	.align		4
.L_305:
        /*06e8*/ 	.word	index@(_ZN5flash24flash_fwd_splitkv_kernelI23Flash_fwd_kernel_traitsILi128ELi64ELi128ELi4ELb0ELb0EN7cutlass6half_tE19Flash_kernel_traitsILi128ELi64ELi128ELi4ES3_EELb1ELb0ELb0ELb0ELb0ELb0ELb1ELb1EEEvNS_16Flash_fwd_paramsE)
        /*06ec*/ 	.word	0x00000000


	//----- nvinfo : EIATTR_REGCOUNT
	.align		4
.L_306:
        /*06f0*/ 	.byte	0x04, 0x2f
        /*06f2*/ 	.short	(.L_308 - .L_307)
	.align		4
.L_307:
        /*06f4*/ 	.word	index@(_ZN5flash24flash_fwd_splitkv_kernelI23Flash_fwd_kernel_traitsILi128ELi64ELi128ELi4ELb0ELb0EN7cutlass6half_tE19Flash_kernel_traitsILi128ELi64ELi128ELi4ES3_EELb1ELb0ELb0ELb0ELb0ELb1ELb1ELb0EEEvNS_16Flash_fwd_paramsE)
        /*06f8*/ 	.word	0x000000ff


	//----- nvinfo : EIATTR_FRAME_SIZE
	.align		4
.L_308:
        /*06fc*/ 	.byte	0x04, 0x11
        /*06fe*/ 	.short	(.L_310 - .L_309)
	.align		4
.L_309:
        /*0700*/ 	.word	index@(_ZN5flash24flash_fwd_splitkv_kernelI23Flash_fwd_kernel_traitsILi128ELi64ELi128ELi4ELb0ELb0EN7cutlass6half_tE19Flash_kernel_traitsILi128ELi64ELi128ELi4ES3_EELb1ELb0ELb0ELb0ELb0ELb1ELb1ELb0EEEvNS_16Flash_fwd_paramsE)
        /*0704*/ 	.word	0x00000000


	//----- nvinfo : EIATTR_REGCOUNT
	.align		4
.L_310:
        /*0708*/ 	.byte	0x04, 0x2f
        /*070a*/ 	.short	(.L_312 - .L_311)
	.align		4
.L_311:
        /*070c*/ 	.word	index@(_ZN5flash24flash_fwd_splitkv_kernelI23Flash_fwd_kernel_traitsILi128ELi64ELi128ELi4ELb0ELb0EN7cutlass6half_tE19Flash_kernel_traitsILi128ELi64ELi128ELi4ES3_EELb1ELb0ELb0ELb0ELb0ELb0ELb1ELb0EEEvNS_16Flash_fwd_paramsE)
        /*0710*/ 	.word	0x000000ff


	//----- nvinfo : EIATTR_FRAME_SIZE
	.align		4
.L_312:
        /*0714*/ 	.byte	0x04, 0x11
        /*0716*/ 	.short	(.L_314 - .L_313)
	.align		4
.L_313:
        /*0718*/ 	.word	index@(_ZN5flash24flash_fwd_splitkv_kernelI23Flash_fwd_kernel_traitsILi128ELi64ELi128ELi4ELb0ELb0EN7cutlass6half_tE19Flash_kernel_traitsILi128ELi64ELi128ELi4ES3_EELb1ELb0ELb0ELb0ELb0ELb0ELb1ELb0EEEvNS_16Flash_fwd_paramsE)
        /*071c*/ 	.word	0x00000000


	//----- nvinfo : EIATTR_REGCOUNT
	.align		4
.L_314:
        /*0720*/ 	.byte	0x04, 0x2f
        /*0722*/ 	.short	(.L_316 - .L_315)
	.align		4
.L_315:
        /*0724*/ 	.word	index@(_ZN5flash24flash_fwd_splitkv_kernelI23Flash_fwd_kernel_traitsILi128ELi64ELi128ELi4ELb0ELb0EN7cutlass6half_tE19Flash_kernel_traitsILi128ELi64ELi128ELi4ES3_EELb1ELb0ELb0ELb0ELb0ELb1ELb0ELb1EEEvNS_16Flash_fwd_paramsE)
        /*0728*/ 	.word	0x000000ff


	//----- nvinfo : EIATTR_FRAME_SIZE
	.align		4
.L_316:
        /*072c*/ 	.byte	0x04, 0x11
        /*072e*/ 	.short	(.L_318 - .L_317)
	.align		4
.L_317:
        /*0730*/ 	.word	index@($_ZN5flash24flash_fwd_splitkv_kernelI23Flash_fwd_kernel_traitsILi128ELi64ELi128ELi4ELb0ELb0EN7cutlass6half_tE19Flash_kernel_traitsILi128ELi64ELi128ELi4ES3_EELb1ELb0ELb0ELb0ELb0ELb1ELb0ELb1EEEvNS_16Flash_fwd_paramsE$_ZN5flash30compute_attn_1rowblock_splitkvI23Flash_fwd_kernel_traitsILi128ELi64ELi128ELi4ELb0ELb0EN7cutlass6half_tE19Flash_kernel_traitsILi128ELi64ELi128ELi4ES3_EELb1ELb0ELb0ELb0ELb0ELb1ELb0ELb1ENS_16Flash_fwd_paramsEEEvRKT8_iiiii)
        /*0734*/ 	.word	0x00000008


	//----- nvinfo : EIATTR_FRAME_SIZE
	.align		4
.L_318:
        /*0738*/ 	.byte	0x04, 0x11
        /*073a*/ 	.short	(.L_320 - .L_319)
	.align		4
.L_319:
        /*073c*/ 	.word	index@(_ZN5flash24flash_fwd_splitkv_kernelI23Flash_fwd_kernel_traitsILi128ELi64ELi128ELi4ELb0ELb0EN7cutlass6half_tE19Flash_kernel_traitsILi128ELi64ELi128ELi4ES3_EELb1ELb0ELb0ELb0ELb0ELb1ELb0ELb1EEEvNS_16Flash_fwd_paramsE)
        /*0740*/ 	.word	0x00000008


	//----- nvinfo : EIATTR_REGCOUNT
	.align		4
.L_320:
        /*0744*/ 	.byte	0x04, 0x2f
        /*0746*/ 	.short	(.L_322 - .L_321)
	.align		4
.L_321:
        /*0748*/ 	.word	index@(_ZN5flash24flash_fwd_splitkv_kernelI23Flash_fwd_kernel_traitsILi128ELi64ELi128ELi4ELb0ELb0EN7cutlass6half_tE19Flash_kernel_traitsILi128ELi64ELi128ELi4ES3_EELb1ELb0ELb0ELb0ELb0ELb0ELb0ELb1EEEvNS_16Flash_fwd_paramsE)
        /*074c*/ 	.word	0x000000ff


	//----- nvinfo : EIATTR_FRAME_SIZE
	.align		4
.L_322:
        /*0750*/ 	.byte	0x04, 0x11
        /*0752*/ 	.short	(.L_324 - .L_323)
	.align		4
.L_323:
        /*0754*/ 	.word	index@($_ZN5flash24flash_fwd_splitkv_kernelI23Flash_fwd_kernel_traitsILi128ELi64ELi128ELi4ELb0ELb0EN7cutlass6half_tE19Flash_kernel_traitsILi128ELi64ELi128ELi4ES3_EELb1ELb0ELb0ELb0ELb0ELb0ELb0ELb1EEEvNS_16Flash_fwd_paramsE$_ZN5flash30compute_attn_1rowblock_splitkvI23Flash_fwd_kernel_traitsILi128ELi64ELi128ELi4ELb0ELb0EN7cutlass6half_tE19Flash_kernel_traitsILi128ELi64ELi128ELi4ES3_EELb1ELb0ELb0ELb0ELb0ELb0ELb0ELb1ENS_16Flash_fwd_paramsEEEvRKT8_iiiii)
        /*0758*/ 	.word	0x00000000


	//----- nvinfo : EIATTR_FRAME_SIZE
	.align		4
.L_324:
        /*075c*/ 	.byte	0x04, 0x11
        /*075e*/ 	.short	(.L_326 - .L_325)
	.align		4
.L_325:
        /*0760*/ 	.word	index@(_ZN5flash24flash_fwd_splitkv_kernelI23Flash_fwd_kernel_traitsILi128ELi64ELi128ELi4ELb0ELb0EN7cutlass6half_tE19Flash_kernel_traitsILi128ELi64ELi128ELi4ES3_EELb1ELb0ELb0ELb0ELb0ELb0ELb0ELb1EEEvNS_16Flash_fwd_paramsE)
        /*0764*/ 	.word	0x00000000


	//----- nvinfo : EIATTR_REGCOUNT
	.align		4
.L_326:
        /*0768*/ 	.byte	0x04, 0x2f
        /*076a*/ 	.short	(.L_328 - .L_327)
	.align		4
.L_327:
        /*076c*/ 	.word	index@(_ZN5flash24flash_fwd_splitkv_kernelI23Flash_fwd_kernel_traitsILi128ELi64ELi128ELi4ELb0ELb0EN7cutlass6half_tE19Flash_kernel_traitsILi128ELi64ELi128ELi4ES3_EELb1ELb0ELb0ELb0ELb0ELb1ELb0ELb0EEEvNS_16Flash_fwd_paramsE)
        /*0770*/ 	.word	0x000000ff


	//----- nvinfo : EIATTR_FRAME_SIZE
	.align		4
.L_328:
        /*0774*/ 	.byte	0x04, 0x11
        /*0776*/ 	.short	(.L_330 - .L_329)
	.align		4
.L_329:
        /*0778*/ 	.word	index@(_ZN5flash24flash_fwd_splitkv_kernelI23Flash_fwd_kernel_traitsILi128ELi64ELi128ELi4ELb0ELb0EN7cutlass6half_tE19Flash_kernel_traitsILi128ELi64ELi128ELi4ES3_EELb1ELb0ELb0ELb0ELb0ELb1ELb0ELb0EEEvNS_16Flash_fwd_paramsE)
        /*077c*/ 	.word	0x00000000


	//----- nvinfo : EIATTR_REGCOUNT
	.align		4
.L_330:
        /*0780*/ 	.byte	0x04, 0x2f
        /*0782*/ 	.short	(.L_332 - .L_331)
	.align		4
.L_331:
        /*0784*/ 	.word	index@(_ZN5flash24flash_fwd_splitkv_kernelI23Flash_fwd_kernel_traitsILi128ELi64ELi128ELi4ELb0ELb0EN7cutlass6half_tE19Flash_kernel_traitsILi128ELi64ELi128ELi4ES3_EELb1ELb0ELb0ELb0ELb0ELb0ELb0ELb0EEEvNS_16Flash_fwd_paramsE)
        /*0788*/ 	.word	0x000000ff


	//----- nvinfo : EIATTR_FRAME_SIZE
	.align		4
.L_332:
        /*078c*/ 	.byte	0x04, 0x11
        /*078e*/ 	.short	(.L_334 - .L_333)
	.align		4
.L_333:
        /*0790*/ 	.word	index@(_ZN5flash24flash_fwd_splitkv_kernelI23Flash_fwd_kernel_traitsILi128ELi64ELi128ELi4ELb0ELb0EN7cutlass6half_tE19Flash_kernel_traitsILi128ELi64ELi128ELi4ES3_EELb1ELb0ELb0ELb0ELb0ELb0ELb0ELb0EEEvNS_16Flash_fwd_paramsE)
        /*0794*/ 	.word	0x00000000


	//----- nvinfo : EIATTR_REGCOUNT
	.align		4
.L_334:
        /*0798*/ 	.byte	0x04, 0x2f
        /*079a*/ 	.short	(.L_336 - .L_335)
	.align		4
.L_335:
        /*079c*/ 	.word	index@(_ZN5flash32flash_fwd_splitkv_combine_kernelI23Flash_fwd_kernel_traitsILi128ELi64ELi128ELi4ELb0ELb0EN7cutlass6half_tE19Flash_kernel_traitsILi128ELi64ELi128ELi4ES3_EELi4ELi1ELb1EEEvNS_16Flash_fwd_paramsE)
        /*07a0*/ 	.word	0x00000036


	//----- nvinfo : EIATTR_FRAME_SIZE
	.align		4
.L_336:
        /*07a4*/ 	.byte	0x04, 0x11
        /*07a6*/ 	.short	(.L_338 - .L_337)
	.align		4
.L_337:
        /*07a8*/ 	.word	index@($__internal_13_$__cuda_sm20_div_s64)
        /*07ac*/ 	.word	0x00000000


	//----- nvinfo : EIATTR_FRAME_SIZE
	.align		4
.L_338:
        /*07b0*/ 	.byte	0x04, 0x11
        /*07b2*/ 	.short	(.L_340 - .L_339)
	.align		4
.L_339:
        /*07b4*/ 	.word	index@(_ZN5flash32flash_fwd_splitkv_combine_kernelI23Flash_fwd_kernel_traitsILi128ELi64ELi128ELi4ELb0ELb0EN7cutlass6half_tE19Flash_kernel_traitsILi128ELi64ELi128ELi4ES3_EELi4ELi1ELb1EEEvNS_16Flash_fwd_paramsE)
        /*07b8*/ 	.word	0x00000000


	//----- nvinfo : EIATTR_REGCOUNT
	.align		4
.L_340:
        /*07bc*/ 	.byte	0x04, 0x2f
        /*07be*/ 	.short	(.L_342 - .L_341)
	.align		4
.L_341:
        /*07c0*/ 	.word	index@(_ZN5flash32flash_fwd_splitkv_combine_kernelI23Flash_fwd_kernel_traitsILi128ELi64ELi128ELi4ELb0ELb0EN7cutlass6half_tE19Flash_kernel_traitsILi128ELi64ELi128ELi4ES3_EELi4ELi2ELb1EEEvNS_16Flash_fwd_paramsE)
        /*07c4*/ 	.word	0x00000038


	//----- nvinfo : EIATTR_FRAME_SIZE
	.align		4
.L_342:
        /*07c8*/ 	.byte	0x04, 0x11
        /*07ca*/ 	.short	(.L_344 - .L_343)
	.align		4
.L_343:
        /*07cc*/ 	.word	index@($__internal_12_$__cuda_sm20_div_s64)
        /*07d0*/ 	.word	0x00000000


	//----- nvinfo : EIATTR_FRAME_SIZE
	.align		4
.L_344:
        /*07d4*/ 	.byte	0x04, 0x11
        /*07d6*/ 	.short	(.L_346 - .L_345)
	.align		4
.L_345:
        /*07d8*/ 	.word	index@(_ZN5flash32flash_fwd_splitkv_combine_kernelI23Flash_fwd_kernel_traitsILi128ELi64ELi128ELi4ELb0ELb0EN7cutlass6half_tE19Flash_kernel_traitsILi128ELi64ELi128ELi4ES3_EELi4ELi2ELb1EEEvNS_16Flash_fwd_paramsE)
        /*07dc*/ 	.word	0x00000000


	//----- nvinfo : EIATTR_REGCOUNT
	.align		4
.L_346:
        /*07e0*/ 	.byte	0x04, 0x2f
        /*07e2*/ 	.short	(.L_348 - .L_347)
	.align		4
.L_347:
        /*07e4*/ 	.word	index@(_ZN5flash32flash_fwd_splitkv_combine_kernelI23Flash_fwd_kernel_traitsILi128ELi64ELi128ELi4ELb0ELb0EN7cutlass6half_tE19Flash_kernel_traitsILi128ELi64ELi128ELi4ES3_EELi4ELi3ELb1EEEvNS_16Flash_fwd_paramsE)
        /*07e8*/ 	.word	0x00000034


	//----- nvinfo : EIATTR_FRAME_SIZE
	.align		4
.L_348:
        /*07ec*/ 	.byte	0x04, 0x11
        /*07ee*/ 	.short	(.L_350 - .L_349)
	.align		4
.L_349:
        /*07f0*/ 	.word	index@($__internal_11_$__cuda_sm20_div_s64)
        /*07f4*/ 	.word	0x00000000


	//----- nvinfo : EIATTR_FRAME_SIZE
	.align		4
.L_350:
        /*07f8*/ 	.byte	0x04, 0x11
        /*07fa*/ 	.short	(.L_352 - .L_351)
	.align		4
.L_351:
        /*07fc*/ 	.word	index@(_ZN5flash32flash_fwd_splitkv_combine_kernelI23Flash_fwd_kernel_traitsILi128ELi64ELi128ELi4ELb0ELb0EN7cutlass6half_tE19Flash_kernel_traitsILi128ELi64ELi128ELi4ES3_EELi4ELi3ELb1EEEvNS_16Flash_fwd_paramsE)
        /*0800*/ 	.word	0x00000000


	//----- nvinfo : EIATTR_REGCOUNT
	.align		4
.L_352:
        /*0804*/ 	.byte	0x04, 0x2f
        /*0806*/ 	.short	(.L_354 - .L_353)
	.align		4
.L_353:
        /*0808*/ 	.word	index@(_ZN5flash32flash_fwd_splitkv_combine_kernelI23Flash_fwd_kernel_traitsILi128ELi64ELi128ELi4ELb0ELb0EN7cutlass6half_tE19Flash_kernel_traitsILi128ELi64ELi128ELi4ES3_EELi4ELi4ELb1EEEvNS_16Flash_fwd_paramsE)
        /*080c*/ 	.word	0x00000034


	//----- nvinfo : EIATTR_FRAME_SIZE
	.align		4
.L_354:
        /*0810*/ 	.byte	0x04, 0x11
        /*0812*/ 	.short	(.L_356 - .L_355)
	.align		4
.L_355:
        /*0814*/ 	.word	index@($__internal_10_$__cuda_sm20_div_s64)
        /*0818*/ 	.word	0x00000000


	//----- nvinfo : EIATTR_FRAME_SIZE
	.align		4
.L_356:
        /*081c*/ 	.byte	0x04, 0x11
        /*081e*/ 	.short	(.L_358 - .L_357)
	.align		4
.L_357:
        /*0820*/ 	.word	index@(_ZN5flash32flash_fwd_splitkv_combine_kernelI23Flash_fwd_kernel_traitsILi128ELi64ELi128ELi4ELb0ELb0EN7cutlass6half_tE19Flash_kernel_traitsILi128ELi64ELi128ELi4ES3_EELi4ELi4ELb1EEEvNS_16Flash_fwd_paramsE)
        /*0824*/ 	.word	0x00000000


	//----- nvinfo : EIATTR_REGCOUNT
	.align		4
.L_358:
        /*0828*/ 	.byte	0x04, 0x2f
        /*082a*/ 	.short	(.L_360 - .L_359)
	.align		4
.L_359:
        /*082c*/ 	.word	index@(_ZN5flash32flash_fwd_splitkv_combine_kernelI23Flash_fwd_kernel_traitsILi128ELi64ELi128ELi4ELb0ELb0EN7cutlass6half_tE19Flash_kernel_traitsILi128ELi64ELi128ELi4ES3_EELi4ELi5ELb1EEEvNS_16Flash_fwd_paramsE)
        /*0830*/ 	.word	0x00000034


	//----- nvinfo : EIATTR_FRAME_SIZE
	.align		4
.L_360:
        /*0834*/ 	.byte	0x04, 0x11
        /*0836*/ 	.short	(.L_362 - .L_361)
	.align		4
.L_361:
        /*0838*/ 	.word	index@($__internal_9_$__cuda_sm20_div_s64)
        /*083c*/ 	.word	0x00000000


	//----- nvinfo : EIATTR_FRAME_SIZE
	.align		4
.L_362:
        /*0840*/ 	.byte	0x04, 0x11
        /*0842*/ 	.short	(.L_364 - .L_363)
	.align		4
.L_363:
        /*0844*/ 	.word	index@(_ZN5flash32flash_fwd_splitkv_combine_kernelI23Flash_fwd_kernel_traitsILi128ELi64ELi128ELi4ELb0ELb0EN7cutlass6half_tE19Flash_kernel_traitsILi128ELi64ELi128ELi4ES3_EELi4ELi5ELb1EEEvNS_16Flash_fwd_paramsE)
        /*0848*/ 	.word	0x00000000


	//----- nvinfo : EIATTR_REGCOUNT
	.align		4
.L_364:
        /*084c*/ 	.byte	0x04, 0x2f
        /*084e*/ 	.short	(.L_366 - .L_365)
	.align		4
.L_365:
        /*0850*/ 	.word	index@(_ZN5flash32flash_fwd_splitkv_combine_kernelI23Flash_fwd_kernel_traitsILi128ELi64ELi128ELi4ELb0ELb0EN7cutlass6half_tE19Flash_kernel_traitsILi128ELi64ELi128ELi4ES3_EELi4ELi6ELb1EEEvNS_16Flash_fwd_paramsE)
        /*0854*/ 	.word	0x0000003a


	//----- nvinfo : EIATTR_FRAME_SIZE
	.align		4
.L_366:
        /*0858*/ 	.byte	0x04, 0x11
        /*085a*/ 	.short	(.L_368 - .L_367)
	.align		4
.L_367:
        /*085c*/ 	.word	index@($__internal_8_$__cuda_sm20_div_s64)
        /*0860*/ 	.word	0x00000000


	//----- nvinfo : EIATTR_FRAME_SIZE
	.align		4
.L_368:
        /*0864*/ 	.byte	0x04, 0x11
        /*0866*/ 	.short	(.L_370 - .L_369)
	.align		4
.L_369:
        /*0868*/ 	.word	index@(_ZN5flash32flash_fwd_splitkv_combine_kernelI23Flash_fwd_kernel_traitsILi128ELi64ELi128ELi4ELb0ELb0EN7cutlass6half_tE19Flash_kernel_traitsILi128ELi64ELi128ELi4ES3_EELi4ELi6ELb1EEEvNS_16Flash_fwd_paramsE)
        /*086c*/ 	.word	0x00000000


	//----- nvinfo : EIATTR_REGCOUNT
	.align		4
.L_370:
        /*0870*/ 	.byte	0x04, 0x2f
        /*0872*/ 	.short	(.L_372 - .L_371)
	.align		4
.L_371:
        /*0874*/ 	.word	index@(_ZN5flash32flash_fwd_splitkv_combine_kernelI23Flash_fwd_kernel_traitsILi128ELi64ELi128ELi4ELb0ELb0EN7cutlass6half_tE19Flash_kernel_traitsILi128ELi64ELi128ELi4ES3_EELi4ELi7ELb1EEEvNS_16Flash_fwd_paramsE)
        /*0878*/ 	.word	0x0000003c


	//----- nvinfo : EIATTR_FRAME_SIZE
	.align		4
.L_372:
        /*087c*/ 	.byte	0x04, 0x11
        /*087e*/ 	.short	(.L_374 - .L_373)
	.align		4
.L_373:
        /*0880*/ 	.word	index@($__internal_7_$__cuda_sm20_div_s64)
        /*0884*/ 	.word	0x00000000


	//----- nvinfo : EIATTR_FRAME_SIZE
	.align		4
.L_374:
        /*0888*/ 	.byte	0x04, 0x11
        /*088a*/ 	.short	(.L_376 - .L_375)
	.align		4
.L_375:
        /*088c*/ 	.word	index@(_ZN5flash32flash_fwd_splitkv_combine_kernelI23Flash_fwd_kernel_traitsILi128ELi64ELi128ELi4ELb0ELb0EN7cutlass6half_tE19Flash_kernel_traitsILi128ELi64ELi128ELi4ES3_EELi4ELi7ELb1EEEvNS_16Flash_fwd_paramsE)
        /*0890*/ 	.word	0x00000000


	//----- nvinfo : EIATTR_REGCOUNT
	.align		4
.L_376:
        /*0894*/ 	.byte	0x04, 0x2f
        /*0896*/ 	.short	(.L_378 - .L_377)
	.align		4
.L_377:
        /*0898*/ 	.word	index@(_ZN5flash32flash_fwd_splitkv_combine_kernelI23Flash_fwd_kernel_traitsILi128ELi64ELi128ELi4ELb0ELb0EN7cutlass6half_tE19Flash_kernel_traitsILi128ELi64ELi128ELi4ES3_EELi4ELi1ELb0EEEvNS_16Flash_fwd_paramsE)
        /*089c*/ 	.word	0x00000036


	//----- nvinfo : EIATTR_FRAME_SIZE
	.align		4
.L_378:
        /*08a0*/ 	.byte	0x04, 0x11
        /*08a2*/ 	.short	(.L_380 - .L_379)
	.align		4
.L_379:
        /*08a4*/ 	.word	index@($__internal_6_$__cuda_sm20_div_s64)
        /*08a8*/ 	.word	0x00000000


	//----- nvinfo : EIATTR_FRAME_SIZE
	.align		4
.L_380:
        /*08ac*/ 	.byte	0x04, 0x11
        /*08ae*/ 	.short	(.L_382 - .L_381)
	.align		4
.L_381:
        /*08b0*/ 	.word	index@(_ZN5flash32flash_fwd_splitkv_combine_kernelI23Flash_fwd_kernel_traitsILi128ELi64ELi128ELi4ELb0ELb0EN7cutlass6half_tE19Flash_kernel_traitsILi128ELi64ELi128ELi4ES3_EELi4ELi1ELb0EEEvNS_16Flash_fwd_paramsE)
        /*08b4*/ 	.word	0x00000000


	//----- nvinfo : EIATTR_REGCOUNT
	.align		4
.L_382:
        /*08b8*/ 	.byte	0x04, 0x2f
        /*08ba*/ 	.short	(.L_384 - .L_383)
	.align		4
.L_383:
        /*08bc*/ 	.word	index@(_ZN5flash32flash_fwd_splitkv_combine_kernelI23Flash_fwd_kernel_traitsILi128ELi64ELi128ELi4ELb0ELb0EN7cutlass6half_tE19Flash_kernel_traitsILi128ELi64ELi128ELi4ES3_EELi4ELi2ELb0EEEvNS_16Flash_fwd_paramsE)
        /*08c0*/ 	.word	0x00000038


	//----- nvinfo : EIATTR_FRAME_SIZE
	.align		4
.L_384:
        /*08c4*/ 	.byte	0x04, 0x11
        /*08c6*/ 	.short	(.L_386 - .L_385)
	.align		4
.L_385:
        /*08c8*/ 	.word	index@($__internal_5_$__cuda_sm20_div_s64)
        /*08cc*/ 	.word	0x00000000


	//----- nvinfo : EIATTR_FRAME_SIZE
	.align		4
.L_386:
        /*08d0*/ 	.byte	0x04, 0x11
        /*08d2*/ 	.short	(.L_388 - .L_387)
	.align		4
.L_387:
        /*08d4*/ 	.word	index@(_ZN5flash32flash_fwd_splitkv_combine_kernelI23Flash_fwd_kernel_traitsILi128ELi64ELi128ELi4ELb0ELb0EN7cutlass6half_tE19Flash_kernel_traitsILi128ELi64ELi128ELi4ES3_EELi4ELi2ELb0EEEvNS_16Flash_fwd_paramsE)
        /*08d8*/ 	.word	0x00000000


	//----- nvinfo : EIATTR_REGCOUNT
	.align		4
.L_388:
        /*08dc*/ 	.byte	0x04, 0x2f
        /*08de*/ 	.short	(.L_390 - .L_389)
	.align		4
.L_389:
        /*08e0*/ 	.word	index@(_ZN5flash32flash_fwd_splitkv_combine_kernelI23Flash_fwd_kernel_traitsILi128ELi64ELi128ELi4ELb0ELb0EN7cutlass6half_tE19Flash_kernel_traitsILi128ELi64ELi128ELi4ES3_EELi4ELi3ELb0EEEvNS_16Flash_fwd_paramsE)
        /*08e4*/ 	.word	0x00000034


	//----- nvinfo : EIATTR_FRAME_SIZE
	.align		4
.L_390:
        /*08e8*/ 	.byte	0x04, 0x11
        /*08ea*/ 	.short	(.L_392 - .L_391)
	.align		4
.L_391:
        /*08ec*/ 	.word	index@($__internal_4_$__cuda_sm20_div_s64)
        /*08f0*/ 	.word	0x00000000


	//----- nvinfo : EIATTR_FRAME_SIZE
	.align		4
.L_392:
        /*08f4*/ 	.byte	0x04, 0x11
        /*08f6*/ 	.short	(.L_394 - .L_393)
	.align		4
.L_393:
        /*08f8*/ 	.word	index@(_ZN5flash32flash_fwd_splitkv_combine_kernelI23Flash_fwd_kernel_traitsILi128ELi64ELi128ELi4ELb0ELb0EN7cutlass6half_tE19Flash_kernel_traitsILi128ELi64ELi128ELi4ES3_EELi4ELi3ELb0EEEvNS_16Flash_fwd_paramsE)
        /*08fc*/ 	.word	0x00000000


	//----- nvinfo : EIATTR_REGCOUNT
	.align		4
.L_394:
        /*0900*/ 	.byte	0x04, 0x2f
        /*0902*/ 	.short	(.L_396 - .L_395)
	.align		4
.L_395:
        /*0904*/ 	.word	index@(_ZN5flash32flash_fwd_splitkv_combine_kernelI23Flash_fwd_kernel_traitsILi128ELi64ELi128ELi4ELb0ELb0EN7cutlass6half_tE19Flash_kernel_traitsILi128ELi64ELi128ELi4ES3_EELi4ELi4ELb0EEEvNS_16Flash_fwd_paramsE)
        /*0908*/ 	.word	0x00000034


	//----- nvinfo : EIATTR_FRAME_SIZE
	.align		4
.L_396:
        /*090c*/ 	.byte	0x04, 0x11
        /*090e*/ 	.short	(.L_398 - .L_397)
	.align		4
.L_397:
        /*0910*/ 	.word	index@($__internal_3_$__cuda_sm20_div_s64)
        /*0914*/ 	.word	0x00000000


	//----- nvinfo : EIATTR_FRAME_SIZE
	.align		4
.L_398:
        /*0918*/ 	.byte	0x04, 0x11
        /*091a*/ 	.short	(.L_400 - .L_399)
	.align		4
.L_399:
        /*091c*/ 	.word	index@(_ZN5flash32flash_fwd_splitkv_combine_kernelI23Flash_fwd_kernel_traitsILi128ELi64ELi128ELi4ELb0ELb0EN7cutlass6half_tE19Flash_kernel_traitsILi128ELi64ELi128ELi4ES3_EELi4ELi4ELb0EEEvNS_16Flash_fwd_paramsE)
        /*0920*/ 	.word	0x00000000


	//----- nvinfo : EIATTR_REGCOUNT
	.align		4
.L_400:
        /*0924*/ 	.byte	0x04, 0x2f
        /*0926*/ 	.short	(.L_402 - .L_401)
	.align		4
.L_401:
        /*0928*/ 	.word	index@(_ZN5flash32flash_fwd_splitkv_combine_kernelI23Flash_fwd_kernel_traitsILi128ELi64ELi128ELi4ELb0ELb0EN7cutlass6half_tE19Flash_kernel_traitsILi128ELi64ELi128ELi4ES3_EELi4ELi5ELb0EEEvNS_16Flash_fwd_paramsE)
        /*092c*/ 	.word	0x00000034


	//----- nvinfo : EIATTR_FRAME_SIZE
	.align		4
.L_402:
        /*0930*/ 	.byte	0x04, 0x11
        /*0932*/ 	.short	(.L_404 - .L_403)
	.align		4
.L_403:
        /*0934*/ 	.word	index@($__internal_2_$__cuda_sm20_div_s64)
        /*0938*/ 	.word	0x00000000


	//----- nvinfo : EIATTR_FRAME_SIZE
	.align		4
.L_404:
        /*093c*/ 	.byte	0x04, 0x11
        /*093e*/ 	.short	(.L_406 - .L_405)
	.align		4
.L_405:
        /*0940*/ 	.word	index@(_ZN5flash32flash_fwd_splitkv_combine_kernelI23Flash_fwd_kernel_traitsILi128ELi64ELi128ELi4ELb0ELb0EN7cutlass6half_tE19Flash_kernel_traitsILi128ELi64ELi128ELi4ES3_EELi4ELi5ELb0EEEvNS_16Flash_fwd_paramsE)
        /*0944*/ 	.word	0x00000000


	//----- nvinfo : EIATTR_REGCOUNT
	.align		4
.L_406:
        /*0948*/ 	.byte	0x04, 0x2f
        /*094a*/ 	.short	(.L_408 - .L_407)
	.align		4
.L_407:
        /*094c*/ 	.word	index@(_ZN5flash32flash_fwd_splitkv_combine_kernelI23Flash_fwd_kernel_traitsILi128ELi64ELi128ELi4ELb0ELb0EN7cutlass6half_tE19Flash_kernel_traitsILi128ELi64ELi128ELi4ES3_EELi4ELi6ELb0EEEvNS_16Flash_fwd_paramsE)
        /*0950*/ 	.word	0x0000003a


	//----- nvinfo : EIATTR_FRAME_SIZE
	.align		4
.L_408:
        /*0954*/ 	.byte	0x04, 0x11
        /*0956*/ 	.short	(.L_410 - .L_409)
	.align		4
.L_409:
        /*0958*/ 	.word	index@($__internal_1_$__cuda_sm20_div_s64)
        /*095c*/ 	.word	0x00000000


	//----- nvinfo : EIATTR_FRAME_SIZE
	.align		4
.L_410:
        /*0960*/ 	.byte	0x04, 0x11
        /*0962*/ 	.short	(.L_412 - .L_411)
	.align		4
.L_411:
        /*0964*/ 	.word	index@(_ZN5flash32flash_fwd_splitkv_combine_kernelI23Flash_fwd_kernel_traitsILi128ELi64ELi128ELi4ELb0ELb0EN7cutlass6half_tE19Flash_kernel_traitsILi128ELi64ELi128ELi4ES3_EELi4ELi6ELb0EEEvNS_16Flash_fwd_paramsE)
        /*0968*/ 	.word	0x00000000


	//----- nvinfo : EIATTR_REGCOUNT
	.align		4
.L_412:
        /*096c*/ 	.byte	0x04, 0x2f
        /*096e*/ 	.short	(.L_414 - .L_413)
	.align		4
.L_413:
        /*0970*/ 	.word	index@(_ZN5flash32flash_fwd_splitkv_combine_kernelI23Flash_fwd_kernel_traitsILi128ELi64ELi128ELi4ELb0ELb0EN7cutlass6half_tE19Flash_kernel_traitsILi128ELi64ELi128ELi4ES3_EELi4ELi7ELb0EEEvNS_16Flash_fwd_paramsE)
        /*0974*/ 	.word	0x0000003c


	//----- nvinfo : EIATTR_FRAME_SIZE
	.align		4
.L_414:
        /*0978*/ 	.byte	0x04, 0x11
        /*097a*/ 	.short	(.L_416 - .L_415)
	.align		4
.L_415:
        /*097c*/ 	.word	index@($__internal_0_$__cuda_sm20_div_s64)
        /*0980*/ 	.word	0x00000000


	//----- nvinfo : EIATTR_FRAME_SIZE
	.align		4
.L_416:
        /*0984*/ 	.byte	0x04, 0x11
        /*0986*/ 	.short	(.L_418 - .L_417)
	.align		4
.L_417:
        /*0988*/ 	.word	index@(_ZN5flash32flash_fwd_splitkv_combine_kernelI23Flash_fwd_kernel_traitsILi128ELi64ELi128ELi4ELb0ELb0EN7cutlass6half_tE19Flash_kernel_traitsILi128ELi64ELi128ELi4ES3_EELi4ELi7ELb0EEEvNS_16Flash_fwd_paramsE)
        /*098c*/ 	.word	0x00000000


	//----- nvinfo : EIATTR_MIN_STACK_SIZE
	.align		4
.L_418:
        /*0990*/ 	.byte	0x04, 0x12
        /*0992*/ 	.short	(.L_420 - .L_419)
	.align		4
.L_419:
        /*0994*/ 	.word	index@(_ZN5flash32flash_fwd_splitkv_combine_kernelI23Flash_fwd_kernel_traitsILi128ELi64ELi128ELi4ELb0ELb0EN7cutlass6half_tE19Flash_kernel_traitsILi128ELi64ELi128ELi4ES3_EELi4ELi7ELb0EEEvNS_16Flash_fwd_paramsE)
        /*0998*/ 	.word	0x00000000


	//----- nvinfo : EIATTR_MIN_STACK_SIZE
	.align		4
.L_420:
        /*099c*/ 	.byte	0x04, 0x12
        /*099e*/ 	.short	(.L_422 - .L_421)
	.align		4
.L_421:
        /*09a0*/ 	.word	index@(_ZN5flash32flash_fwd_splitkv_combine_kernelI23Flash_fwd_kernel_traitsILi128ELi64ELi128ELi4ELb0ELb0EN7cutlass6half_tE19Flash_kernel_traitsILi128ELi64ELi128ELi4ES3_EELi4ELi6ELb0EEEvNS_16Flash_fwd_paramsE)
        /*09a4*/ 	.word	0x00000000


	//----- nvinfo : EIATTR_MIN_STACK_SIZE
	.align		4
.L_422:
        /*09a8*/ 	.byte	0x04, 0x12
        /*09aa*/ 	.short	(.L_424 - .L_423)
	.align		4
.L_423:
        /*09ac*/ 	.word	index@(_ZN5flash32flash_fwd_splitkv_combine_kernelI23Flash_fwd_kernel_traitsILi128ELi64ELi128ELi4ELb0ELb0EN7cutlass6half_tE19Flash_kernel_traitsILi128ELi64ELi128ELi4ES3_EELi4ELi5ELb0EEEvNS_16Flash_fwd_paramsE)
        /*09b0*/ 	.word	0x00000000


	//----- nvinfo : EIATTR_MIN_STACK_SIZE
	.align		4
.L_424:
        /*09b4*/ 	.byte	0x04, 0x12
        /*09b6*/ 	.short	(.L_426 - .L_425)
	.align		4
.L_425:
        /*09b8*/ 	.word	index@(_ZN5flash32flash_fwd_splitkv_combine_kernelI23Flash_fwd_kernel_traitsILi128ELi64ELi128ELi4ELb0ELb0EN7cutlass6half_tE19Flash_kernel_traitsILi128ELi64ELi128ELi4ES3_EELi4ELi4ELb0EEEvNS_16Flash_fwd_paramsE)
        /*09bc*/ 	.word	0x00000000


	//----- nvinfo : EIATTR_MIN_STACK_SIZE
	.align		4
.L_426:
        /*09c0*/ 	.byte	0x04, 0x12
        /*09c2*/ 	.short	(.L_428 - .L_427)
	.align		4
.L_427:
        /*09c4*/ 	.word	index@(_ZN5flash32flash_fwd_splitkv_combine_kernelI23Flash_fwd_kernel_traitsILi128ELi64ELi128ELi4ELb0ELb0EN7cutlass6half_tE19Flash_kernel_traitsILi128ELi64ELi128ELi4ES3_EELi4ELi3ELb0EEEvNS_16Flash_fwd_paramsE)
        /*09c8*/ 	.word	0x00000000


	//----- nvinfo : EIATTR_MIN_STACK_SIZE
	.align		4
.L_428:
        /*09cc*/ 	.byte	0x04, 0x12
        /*09ce*/ 	.short	(.L_430 - .L_429)
	.align		4
.L_429:
        /*09d0*/ 	.word	index@(_ZN5flash32flash_fwd_splitkv_combine_kernelI23Flash_fwd_kernel_traitsILi128ELi64ELi128ELi4ELb0ELb0EN7cutlass6half_tE19Flash_kernel_traitsILi128ELi64ELi128ELi4ES3_EELi4ELi2ELb0EEEvNS_16Flash_fwd_paramsE)
        /*09d4*/ 	.word	0x00000000


	//----- nvinfo : EIATTR_MIN_STACK_SIZE
	.align		4
.L_430:
        /*09d8*/ 	.byte	0x04, 0x12
        /*09da*/ 	.short	(.L_432 - .L_431)
	.align		4
.L_431:
        /*09dc*/ 	.word	index@(_ZN5flash32flash_fwd_splitkv_combine_kernelI23Flash_fwd_kernel_traitsILi128ELi64ELi128ELi4ELb0ELb0EN7cutlass6half_tE19Flash_kernel_traitsILi128ELi64ELi128ELi4ES3_EELi4ELi1ELb0EEEvNS_16Flash_fwd_paramsE)
        /*09e0*/ 	.word	0x00000000


	//----- nvinfo : EIATTR_MIN_STACK_SIZE
	.align		4
.L_432:
        /*09e4*/ 	.byte	0x04, 0x12
        /*09e6*/ 	.short	(.L_434 - .L_433)
	.align		4
.L_433:
        /*09e8*/ 	.word	index@(_ZN5flash32flash_fwd_splitkv_combine_kernelI23Flash_fwd_kernel_traitsILi128ELi64ELi128ELi4ELb0ELb0EN7cutlass6half_tE19Flash_kernel_traitsILi128ELi64ELi128ELi4ES3_EELi4ELi7ELb1EEEvNS_16Flash_fwd_paramsE)
        /*09ec*/ 	.word	0x00000000


	//----- nvinfo : EIATTR_MIN_STACK_SIZE
	.align		4
.L_434:
        /*09f0*/ 	.byte	0x04, 0x12
        /*09f2*/ 	.short	(.L_436 - .L_435)
	.align		4
.L_435:
        /*09f4*/ 	.word	index@(_ZN5flash32flash_fwd_splitkv_combine_kernelI23Flash_fwd_kernel_traitsILi128ELi64ELi128ELi4ELb0ELb0EN7cutlass6half_tE19Flash_kernel_traitsILi128ELi64ELi128ELi4ES3_EELi4ELi6ELb1EEEvNS_16Flash_fwd_paramsE)
        /*09f8*/ 	.word	0x00000000


	//----- nvinfo : EIATTR_MIN_STACK_SIZE
	.align		4
.L_436:
        /*09fc*/ 	.byte	0x04, 0x12
        /*09fe*/ 	.short	(.L_438 - .L_437)
	.align		4
.L_437:
        /*0a00*/ 	.word	index@(_ZN5flash32flash_fwd_splitkv_combine_kernelI23Flash_fwd_kernel_traitsILi128ELi64ELi128ELi4ELb0ELb0EN7cutlass6half_tE19Flash_kernel_traitsILi128ELi64ELi128ELi4ES3_EELi4ELi5ELb1EEEvNS_16Flash_fwd_paramsE)
        /*0a04*/ 	.word	0x00000000


	//----- nvinfo : EIATTR_MIN_STACK_SIZE
	.align		4
.L_438:
        /*0a08*/ 	.byte	0x04, 0x12
        /*0a0a*/ 	.short	(.L_440 - .L_439)
	.align		4
.L_439:
        /*0a0c*/ 	.word	index@(_ZN5flash32flash_fwd_splitkv_combine_kernelI23Flash_fwd_kernel_traitsILi128ELi64ELi128ELi4ELb0ELb0EN7cutlass6half_tE19Flash_kernel_traitsILi128ELi64ELi128ELi4ES3_EELi4ELi4ELb1EEEvNS_16Flash_fwd_paramsE)
        /*0a10*/ 	.word	0x00000000


	//----- nvinfo : EIATTR_MIN_STACK_SIZE
	.align		4
.L_440:
        /*0a14*/ 	.byte	0x04, 0x12
        /*0a16*/ 	.short	(.L_442 - .L_441)
	.align		4
.L_441:
        /*0a18*/ 	.word	index@(_ZN5flash32flash_fwd_splitkv_combine_kernelI23Flash_fwd_kernel_traitsILi128ELi64ELi128ELi4ELb0ELb0EN7cutlass6half_tE19Flash_kernel_traitsILi128ELi64ELi128ELi4ES3_EELi4ELi3ELb1EEEvNS_16Flash_fwd_paramsE)
        /*0a1c*/ 	.word	0x00000000


	//----- nvinfo : EIATTR_MIN_STACK_SIZE
	.align		4
.L_442:
        /*0a20*/ 	.byte	0x04, 0x12
        /*0a22*/ 	.short	(.L_444 - .L_443)
	.align		4
.L_443:
        /*0a24*/ 	.word	index@(_ZN5flash32flash_fwd_splitkv_combine_kernelI23Flash_fwd_kernel_traitsILi128ELi64ELi128ELi4ELb0ELb0EN7cutlass6half_tE19Flash_kernel_traitsILi128ELi64ELi128ELi4ES3_EELi4ELi2ELb1EEEvNS_16Flash_fwd_paramsE)
        /*0a28*/ 	.word	0x00000000


	//----- nvinfo : EIATTR_MIN_STACK_SIZE
	.align		4
.L_444:
        /*0a2c*/ 	.byte	0x04, 0x12
        /*0a2e*/ 	.short	(.L_446 - .L_445)
	.align		4
.L_445:
        /*0a30*/ 	.word	index@(_ZN5flash32flash_fwd_splitkv_combine_kernelI23Flash_fwd_kernel_traitsILi128ELi64ELi128ELi4ELb0ELb0EN7cutlass6half_tE19Flash_kernel_traitsILi128ELi64ELi128ELi4ES3_EELi4ELi1ELb1EEEvNS_16Flash_fwd_paramsE)
        /*0a34*/ 	.word	0x00000000


	//----- nvinfo : EIATTR_MIN_STACK_SIZE
	.align		4
.L_446:
        /*0a38*/ 	.byte	0x04, 0x12
        /*0a3a*/ 	.short	(.L_448 - .L_447)
	.align		4
.L_447:
        /*0a3c*/ 	.word	index@(_ZN5flash24flash_fwd_splitkv_kernelI23Flash_fwd_kernel_traitsILi128ELi64ELi128ELi4ELb0ELb0EN7cutlass6half_tE19Flash_kernel_traitsILi128ELi64ELi128ELi4ES3_EELb1ELb0ELb0ELb0ELb0ELb0ELb0ELb0EEEvNS_16Flash_fwd_paramsE)
        /*0a40*/ 	.word	0x00000000


	//----- nvinfo : EIATTR_MIN_STACK_SIZE
	.align		4
.L_448:
        /*0a44*/ 	.byte	0x04, 0x12
        /*0a46*/ 	.short	(.L_450 - .L_449)
	.align		4
.L_449:
        /*0a48*/ 	.word	index@(_ZN5flash24flash_fwd_splitkv_kernelI23Flash_fwd_kernel_traitsILi128ELi64ELi128ELi4ELb0ELb0EN7cutlass6half_tE19Flash_kernel_traitsILi128ELi64ELi128ELi4ES3_EELb1ELb0ELb0ELb0ELb0ELb1ELb0ELb0EEEvNS_16Flash_fwd_paramsE)
        /*0a4c*/ 	.word	0x00000000


	//----- nvinfo : EIATTR_MIN_STACK_SIZE
	.align		4
.L_450:
        /*0a50*/ 	.byte	0x04, 0x12
        /*0a52*/ 	.short	(.L_452 - .L_451)
	.align		4
.L_451:
        /*0a54*/ 	.word	index@(_ZN5flash24flash_fwd_splitkv_kernelI23Flash_fwd_kernel_traitsILi128ELi64ELi128ELi4ELb0ELb0EN7cutlass6half_tE19Flash_kernel_traitsILi128ELi64ELi128ELi4ES3_EELb1ELb0ELb0ELb0ELb0ELb0ELb0ELb1EEEvNS_16Flash_fwd_paramsE)
        /*0a58*/ 	.word	0x00000000


	//----- nvinfo : EIATTR_MIN_STACK_SIZE
	.align		4
.L_452:
        /*0a5c*/ 	.byte	0x04, 0x12
        /*0a5e*/ 	.short	(.L_454 - .L_453)
	.align		4
.L_453:
        /*0a60*/ 	.word	index@(_ZN5flash24flash_fwd_splitkv_kernelI23Flash_fwd_kernel_traitsILi128ELi64ELi128ELi4ELb0ELb0EN7cutlass6half_tE19Flash_kernel_traitsILi128ELi64ELi128ELi4ES3_EELb1ELb0ELb0ELb0ELb0ELb1ELb0ELb1EEEvNS_16Flash_fwd_paramsE)
        /*0a64*/ 	.word	0x00000008


	//----- nvinfo : EIATTR_MIN_STACK_SIZE
	.align		4
.L_454:
        /*0a68*/ 	.byte	0x04, 0x12
        /*0a6a*/ 	.short	(.L_456 - .L_455)
	.align		4
.L_455:
        /*0a6c*/ 	.word	index@(_ZN5flash24flash_fwd_splitkv_kernelI23Flash_fwd_kernel_traitsILi128ELi64ELi128ELi4ELb0ELb0EN7cutlass6half_tE19Flash_kernel_traitsILi128ELi64ELi128ELi4ES3_EELb1ELb0ELb0ELb0ELb0ELb0ELb1ELb0EEEvNS_16Flash_fwd_paramsE)
        /*0a70*/ 	.word	0x00000000


	//----- nvinfo : EIATTR_MIN_STACK_SIZE
	.align		4
.L_456:
        /*0a74*/ 	.byte	0x04, 0x12
        /*0a76*/ 	.short	(.L_458 - .L_457)
	.align		4
.L_457:
        /*0a78*/ 	.word	index@(_ZN5flash24flash_fwd_splitkv_kernelI23Flash_fwd_kernel_traitsILi128ELi64ELi128ELi4ELb0ELb0EN7cutlass6half_tE19Flash_kernel_traitsILi128ELi64ELi128ELi4ES3_EELb1ELb0ELb0ELb0ELb0ELb1ELb1ELb0EEEvNS_16Flash_fwd_paramsE)
        /*0a7c*/ 	.word	0x00000000


	//----- nvinfo : EIATTR_MIN_STACK_SIZE
	.align		4
.L_458:
        /*0a80*/ 	.byte	0x04, 0x12
        /*0a82*/ 	.short	(.L_460 - .L_459)
	.align		4
.L_459:
        /*0a84*/ 	.word	index@(_ZN5flash24flash_fwd_splitkv_kernelI23Flash_fwd_kernel_traitsILi128ELi64ELi128ELi4ELb0ELb0EN7cutlass6half_tE19Flash_kernel_traitsILi128ELi64ELi128ELi4ES3_EELb1ELb0ELb0ELb0ELb0ELb0ELb1ELb1EEEvNS_16Flash_fwd_paramsE)
        /*0a88*/ 	.word	0x00000000


	//----- nvinfo : EIATTR_MIN_STACK_SIZE
	.align		4
.L_460:
        /*0a8c*/ 	.byte	0x04, 0x12
        /*0a8e*/ 	.short	(.L_462 - .L_461)
	.align		4
.L_461:
        /*0a90*/ 	.word	index@(_ZN5flash24flash_fwd_splitkv_kernelI23Flash_fwd_kernel_traitsILi128ELi64ELi128ELi4ELb0ELb0EN7cutlass6half_tE19Flash_kernel_traitsILi128ELi64ELi128ELi4ES3_EELb1ELb0ELb0ELb0ELb0ELb1ELb1ELb1EEEvNS_16Flash_fwd_paramsE)
        /*0a94*/ 	.word	0x00000008


	//----- nvinfo : EIATTR_MIN_STACK_SIZE
	.align		4
.L_462:
        /*0a98*/ 	.byte	0x04, 0x12
        /*0a9a*/ 	.short	(.L_464 - .L_463)
	.align		4
.L_463:
        /*0a9c*/ 	.word	index@(_ZN5flash24flash_fwd_splitkv_kernelI23Flash_fwd_kernel_traitsILi128ELi64ELi128ELi4ELb0ELb0EN7cutlass6half_tE19Flash_kernel_traitsILi128ELi64ELi128ELi4ES3_EELb1ELb0ELb0ELb1ELb1ELb0ELb0ELb0EEEvNS_16Flash_fwd_paramsE)
        /*0aa0*/ 	.word	0x00000000


	//----- nvinfo : EIATTR_MIN_STACK_SIZE
	.align		4
.L_464:
        /*0aa4*/ 	.byte	0x04, 0x12
        /*0aa6*/ 	.short	(.L_466 - .L_465)
	.align		4
.L_465:
        /*0aa8*/ 	.word	index@(_ZN5flash24flash_fwd_splitkv_kernelI23Flash_fwd_kernel_traitsILi128ELi64ELi128ELi4ELb0ELb0EN7cutlass6half_tE19Flash_kernel_traitsILi128ELi64ELi128ELi4ES3_EELb1ELb0ELb0ELb1ELb1ELb1ELb0ELb0EEEvNS_16Flash_fwd_paramsE)
        /*0aac*/ 	.word	0x00000000


	//----- nvinfo : EIATTR_MIN_STACK_SIZE
	.align		4
.L_466:
        /*0ab0*/ 	.byte	0x04, 0x12
        /*0ab2*/ 	.short	(.L_468 - .L_467)
	.align		4
.L_467:
        /*0ab4*/ 	.word	index@(_ZN5flash24flash_fwd_splitkv_kernelI23Flash_fwd_kernel_traitsILi128ELi64ELi128ELi4ELb0ELb0EN7cutlass6half_tE19Flash_kernel_traitsILi128ELi64ELi128ELi4ES3_EELb1ELb0ELb0ELb1ELb1ELb0ELb1ELb0EEEvNS_16Flash_fwd_paramsE)
        /*0ab8*/ 	.word	0x00000000


	//----- nvinfo : EIATTR_MIN_STACK_SIZE
	.align		4
.L_468:
        /*0abc*/ 	.byte	0x04, 0x12
        /*0abe*/ 	.short	(.L_470 - .L_469)
	.align		4
.L_469:
        /*0ac0*/ 	.word	index@(_ZN5flash24flash_fwd_splitkv_kernelI23Flash_fwd_kernel_traitsILi128ELi64ELi128ELi4ELb0ELb0EN7cutlass6half_tE19Flash_kernel_traitsILi128ELi64ELi128ELi4ES3_EELb1ELb0ELb0ELb1ELb1ELb1ELb1ELb0EEEvNS_16Flash_fwd_paramsE)
        /*0ac4*/ 	.word	0x00000000


	//----- nvinfo : EIATTR_MIN_STACK_SIZE
	.align		4
.L_470:
        /*0ac8*/ 	.byte	0x04, 0x12
        /*0aca*/ 	.short	(.L_472 - .L_471)
	.align		4
.L_471:
        /*0acc*/ 	.word	index@(_ZN5flash24flash_fwd_splitkv_kernelI23Flash_fwd_kernel_traitsILi128ELi64ELi128ELi4ELb0ELb0EN7cutlass6half_tE19Flash_kernel_traitsILi128ELi64ELi128ELi4ES3_EELb1ELb0ELb0ELb0ELb1ELb0ELb0ELb0EEEvNS_16Flash_fwd_paramsE)
        /*0ad0*/ 	.word	0x00000000


	//----- nvinfo : EIATTR_MIN_STACK_SIZE
	.align		4
.L_472:
        /*0ad4*/ 	.byte	0x04, 0x12
        /*0ad6*/ 	.short	(.L_474 - .L_473)
	.align		4
.L_473:
        /*0ad8*/ 	.word	index@(_ZN5flash24flash_fwd_splitkv_kernelI23Flash_fwd_kernel_traitsILi128ELi64ELi128ELi4ELb0ELb0EN7cutlass6half_tE19Flash_kernel_traitsILi128ELi64ELi128ELi4ES3_EELb1ELb0ELb0ELb0ELb1ELb1ELb0ELb0EEEvNS_16Flash_fwd_paramsE)
        /*0adc*/ 	.word	0x00000000


	//----- nvinfo : EIATTR_MIN_STACK_SIZE
	.align		4
.L_474:
        /*0ae0*/ 	.byte	0x04, 0x12
        /*0ae2*/ 	.short	(.L_476 - .L_475)
	.align		4
.L_475:
        /*0ae4*/ 	.word	index@(_ZN5flash24flash_fwd_splitkv_kernelI23Flash_fwd_kernel_traitsILi128ELi64ELi128ELi4ELb0ELb0EN7cutlass6half_tE19Flash_kernel_traitsILi128ELi64ELi128ELi4ES3_EELb1ELb0ELb1ELb0ELb0ELb0ELb0ELb0EEEvNS_16Flash_fwd_paramsE)
        /*0ae8*/ 	.word	0x00000000


	//----- nvinfo : EIATTR_MIN_STACK_SIZE
	.align		4
.L_476:
        /*0aec*/ 	.byte	0x04, 0x12
        /*0aee*/ 	.short	(.L_478 - .L_477)
	.align		4
.L_477:
        /*0af0*/ 	.word	index@(_ZN5flash24flash_fwd_splitkv_kernelI23Flash_fwd_kernel_traitsILi128ELi64ELi128ELi4ELb0ELb0EN7cutlass6half_tE19Flash_kernel_traitsILi128ELi64ELi128ELi4ES3_EELb1ELb0ELb1ELb0ELb0ELb1ELb0ELb0EEEvNS_16Flash_fwd_paramsE)
        /*0af4*/ 	.word	0x00000000


	//----- nvinfo : EIATTR_MIN_STACK_SIZE
	.align		4
.L_478:
        /*0af8*/ 	.byte	0x04, 0x12
        /*0afa*/ 	.short	(.L_480 - .L_479)
	.align		4
.L_479:
        /*0afc*/ 	.word	index@(_ZN5flash24flash_fwd_splitkv_kernelI23Flash_fwd_kernel_traitsILi128ELi64ELi128ELi4ELb0ELb0EN7cutlass6half_tE19Flash_kernel_traitsILi128ELi64ELi128ELi4ES3_EELb1ELb0ELb0ELb0ELb1ELb0ELb0ELb1EEEvNS_16Flash_fwd_paramsE)
        /*0b00*/ 	.word	0x00000000


	//----- nvinfo : EIATTR_MIN_STACK_SIZE
	.align		4
.L_480:
        /*0b04*/ 	.byte	0x04, 0x12
        /*0b06*/ 	.short	(.L_482 - .L_481)
	.align		4
.L_481:
        /*0b08*/ 	.word	index@(_ZN5flash24flash_fwd_splitkv_kernelI23Flash_fwd_kernel_traitsILi128ELi64ELi128ELi4ELb0ELb0EN7cutlass6half_tE19Flash_kernel_traitsILi128ELi64ELi128ELi4ES3_EELb1ELb0ELb0ELb0ELb1ELb1ELb0ELb1EEEvNS_16Flash_fwd_paramsE)
        /*0b0c*/ 	.word	0x00000000


	//----- nvinfo : EIATTR_MIN_STACK_SIZE
	.align		4
.L_482:
        /*0b10*/ 	.byte	0x04, 0x12
        /*0b12*/ 	.short	(.L_484 - .L_483)
	.align		4
.L_483:
        /*0b14*/ 	.word	index@(_ZN5flash24flash_fwd_splitkv_kernelI23Flash_fwd_kernel_traitsILi128ELi64ELi128ELi4ELb0ELb0EN7cutlass6half_tE19Flash_kernel_traitsILi128ELi64ELi128ELi4ES3_EELb1ELb0ELb1ELb0ELb0ELb0ELb0ELb1EEEvNS_16Flash_fwd_paramsE)
        /*0b18*/ 	.word	0x00000000


	//----- nvinfo : EIATTR_MIN_STACK_SIZE
	.align		4
.L_484:
        /*0b1c*/ 	.byte	0x04, 0x12
        /*0b1e*/ 	.short	(.L_486 - .L_485)
	.align		4
.L_485:
        /*0b20*/ 	.word	index@(_ZN5flash24flash_fwd_splitkv_kernelI23Flash_fwd_kernel_traitsILi128ELi64ELi128ELi4ELb0ELb0EN7cutlass6half_tE19Flash_kernel_traitsILi128ELi64ELi128ELi4ES3_EELb1ELb0ELb1ELb0ELb0ELb1ELb0ELb1EEEvNS_16Flash_fwd_paramsE)
        /*0b24*/ 	.word	0x00000010


	//----- nvinfo : EIATTR_MIN_STACK_SIZE
	.align		4
.L_486:
        /*0b28*/ 	.byte	0x04, 0x12
        /*0b2a*/ 	.short	(.L_488 - .L_487)
	.align		4
.L_487:
        /*0b2c*/ 	.word	index@(_ZN5flash24flash_fwd_splitkv_kernelI23Flash_fwd_kernel_traitsILi128ELi64ELi128ELi4ELb0ELb0EN7cutlass6half_tE19Flash_kernel_traitsILi128ELi64ELi128ELi4ES3_EELb1ELb0ELb0ELb0ELb1ELb0ELb1ELb0EEEvNS_16Flash_fwd_paramsE)
        /*0b30*/ 	.word	0x00000000


	//----- nvinfo : EIATTR_MIN_STACK_SIZE
	.align		4
.L_488:
        /*0b34*/ 	.byte	0x04, 0x12
        /*0b36*/ 	.short	(.L_490 - .L_489)
	.align		4
.L_489:
        /*0b38*/ 	.word	index@(_ZN5flash24flash_fwd_splitkv_kernelI23Flash_fwd_kernel_traitsILi128ELi64ELi128ELi4ELb0ELb0EN7cutlass6half_tE19Flash_kernel_traitsILi128ELi64ELi128ELi4ES3_EELb1ELb0ELb0ELb0ELb1ELb1ELb1ELb0EEEvNS_16Flash_fwd_paramsE)
        /*0b3c*/ 	.word	0x00000000


	//----- nvinfo : EIATTR_MIN_STACK_SIZE
	.align		4
.L_490:
        /*0b40*/ 	.byte	0x04, 0x12
        /*0b42*/ 	.short	(.L_492 - .L_491)
	.align		4
.L_491:
        /*0b44*/ 	.word	index@(_ZN5flash24flash_fwd_splitkv_kernelI23Flash_fwd_kernel_traitsILi128ELi64ELi128ELi4ELb0ELb0EN7cutlass6half_tE19Flash_kernel_traitsILi128ELi64ELi128ELi4ES3_EELb1ELb0ELb1ELb0ELb0ELb0ELb1ELb0EEEvNS_16Flash_fwd_paramsE)
        /*0b48*/ 	.word	0x00000000


	//----- nvinfo : EIATTR_MIN_STACK_SIZE
	.align		4
.L_492:
        /*0b4c*/ 	.byte	0x04, 0x12
        /*0b4e*/ 	.short	(.L_494 - .L_493)
	.align		4
.L_493:
        /*0b50*/ 	.word	index@(_ZN5flash24flash_fwd_splitkv_kernelI23Flash_fwd_kernel_traitsILi128ELi64ELi128ELi4ELb0ELb0EN7cutlass6half_tE19Flash_kernel_traitsILi128ELi64ELi128ELi4ES3_EELb1ELb0ELb1ELb0ELb0ELb1ELb1ELb0EEEvNS_16Flash_fwd_paramsE)
        /*0b54*/ 	.word	0x00000000


	//----- nvinfo : EIATTR_MIN_STACK_SIZE
	.align		4
.L_494:
        /*0b58*/ 	.byte	0x04, 0x12
        /*0b5a*/ 	.short	(.L_496 - .L_495)
	.align		4
.L_495:
        /*0b5c*/ 	.word	index@(_ZN5flash24flash_fwd_splitkv_kernelI23Flash_fwd_kernel_traitsILi128ELi64ELi128ELi4ELb0ELb0EN7cutlass6half_tE19Flash_kernel_traitsILi128ELi64ELi128ELi4ES3_EELb1ELb0ELb0ELb0ELb1ELb0ELb1ELb1EEEvNS_16Flash_fwd_paramsE)
        /*0b60*/ 	.word	0x00000000


	//----- nvinfo : EIATTR_MIN_STACK_SIZE
	.align		4
.L_496:
        /*0b64*/ 	.byte	0x04, 0x12
        /*0b66*/ 	.short	(.L_498 - .L_497)
	.align		4
.L_497:
        /*0b68*/ 	.word	index@(_ZN5flash24flash_fwd_splitkv_kernelI23Flash_fwd_kernel_traitsILi128ELi64ELi128ELi4ELb0ELb0EN7cutlass6half_tE19Flash_kernel_traitsILi128ELi64ELi128ELi4ES3_EELb1ELb0ELb0ELb0ELb1ELb1ELb1ELb1EEEvNS_16Flash_fwd_paramsE)
        /*0b6c*/ 	.word	0x00000000


	//----- nvinfo : EIATTR_MIN_STACK_SIZE
	.align		4
.L_498:
        /*0b70*/ 	.byte	0x04, 0x12
        /*0b72*/ 	.short	(.L_500 - .L_499)
	.align		4
.L_499:
        /*0b74*/ 	.word	index@(_ZN5flash24flash_fwd_splitkv_kernelI23Flash_fwd_kernel_traitsILi128ELi64ELi128ELi4ELb0ELb0EN7cutlass6half_tE19Flash_kernel_traitsILi128ELi64ELi128ELi4ES3_EELb1ELb0ELb1ELb0ELb0ELb0ELb1ELb1EEEvNS_16Flash_fwd_paramsE)
        /*0b78*/ 	.word	0x00000000


	//----- nvinfo : EIATTR_MIN_STACK_SIZE
	.align		4
.L_500:
        /*0b7c*/ 	.byte	0x04, 0x12
        /*0b7e*/ 	.short	(.L_502 - .L_501)
	.align		4
.L_501:
        /*0b80*/ 	.word	index@(_ZN5flash24flash_fwd_splitkv_kernelI23Flash_fwd_kernel_traitsILi128ELi64ELi128ELi4ELb0ELb0EN7cutlass6half_tE19Flash_kernel_traitsILi128ELi64ELi128ELi4ES3_EELb1ELb0ELb1ELb0ELb0ELb1ELb1ELb1EEEvNS_16Flash_fwd_paramsE)
        /*0b84*/ 	.word	0x00000000


	//----- nvinfo : EIATTR_MIN_STACK_SIZE
	.align		4
.L_502:
        /*0b88*/ 	.byte	0x04, 0x12
        /*0b8a*/ 	.short	(.L_504 - .L_503)
	.align		4
.L_503:
        /*0b8c*/ 	.word	index@(_ZN5flash32flash_fwd_splitkv_combine_kernelI23Flash_fwd_kernel_traitsILi128ELi64ELi64ELi4ELb0ELb0EN7cutlass6half_tE19Flash_kernel_traitsILi128ELi64ELi64ELi4ES3_EELi4ELi7ELb0EEEvNS_16Flash_fwd_paramsE)
        /*0b90*/ 	.word	0x00000000


	//----- nvinfo : EIATTR_MIN_STACK_SIZE
	.align		4
.L_504:
        /*0b94*/ 	.byte	0x04, 0x12
        /*0b96*/ 	.short	(.L_506 - .L_505)
	.align		4
.L_505:
        /*0b98*/ 	.word	index@(_ZN5flash32flash_fwd_splitkv_combine_kernelI23Flash_fwd_kernel_traitsILi128ELi64ELi64ELi4ELb0ELb0EN7cutlass6half_tE19Flash_kernel_traitsILi128ELi64ELi64ELi4ES3_EELi4ELi6ELb0EEEvNS_16Flash_fwd_paramsE)
        /*0b9c*/ 	.word	0x00000000


	//----- nvinfo : EIATTR_MIN_STACK_SIZE
	.align		4
.L_506:
        /*0ba0*/ 	.byte	0x04, 0x12
        /*0ba2*/ 	.short	(.L_508 - .L_507)
	.align		4
.L_507:
        /*0ba4*/ 	.word	index@(_ZN5flash32flash_fwd_splitkv_combine_kernelI23Flash_fwd_kernel_traitsILi128ELi64ELi64ELi4ELb0ELb0EN7cutlass6half_tE19Flash_kernel_traitsILi128ELi64ELi64ELi4ES3_EELi4ELi5ELb0EEEvNS_16Flash_fwd_paramsE)
        /*0ba8*/ 	.word	0x00000000


	//----- nvinfo : EIATTR_MIN_STACK_SIZE
	.align		4
.L_508:
        /*0bac*/ 	.byte	0x04, 0x12
        /*0bae*/ 	.short	(.L_510 - .L_509)
	.align		4
.L_509:
        /*0bb0*/ 	.word	index@(_ZN5flash32flash_fwd_splitkv_combine_kernelI23Flash_fwd_kernel_traitsILi128ELi64ELi64ELi4ELb0ELb0EN7cutlass6half_tE19Flash_kernel_traitsILi128ELi64ELi64ELi4ES3_EELi4ELi4ELb0EEEvNS_16Flash_fwd_paramsE)
        /*0bb4*/ 	.word	0x00000000


	//----- nvinfo : EIATTR_MIN_STACK_SIZE
	.align		4
.L_510:
        /*0bb8*/ 	.byte	0x04, 0x12
        /*0bba*/ 	.short	(.L_512 - .L_511)
	.align		4
.L_511:
        /*0bbc*/ 	.word	index@(_ZN5flash32flash_fwd_splitkv_combine_kernelI23Flash_fwd_kernel_traitsILi128ELi64ELi64ELi4ELb0ELb0EN7cutlass6half_tE19Flash_kernel_traitsILi128ELi64ELi64ELi4ES3_EELi4ELi3ELb0EEEvNS_16Flash_fwd_paramsE)
        /*0bc0*/ 	.word	0x00000000


	//----- nvinfo : EIATTR_MIN_STACK_SIZE
	.align		4
.L_512:
        /*0bc4*/ 	.byte	0x04, 0x12
        /*0bc6*/ 	.short	(.L_514 - .L_513)
	.align		4
.L_513:
        /*0bc8*/ 	.word	index@(_ZN5flash32flash_fwd_splitkv_combine_kernelI23Flash_fwd_kernel_traitsILi128ELi64ELi64ELi4ELb0ELb0EN7cutlass6half_tE19Flash_kernel_traitsILi128ELi64ELi64ELi4ES3_EELi4ELi2ELb0EEEvNS_16Flash_fwd_paramsE)
        /*0bcc*/ 	.word	0x00000000


	//----- nvinfo : EIATTR_MIN_STACK_SIZE
	.align		4
.L_514:
        /*0bd0*/ 	.byte	0x04, 0x12
        /*0bd2*/ 	.short	(.L_516 - .L_515)
	.align		4
.L_515:
        /*0bd4*/ 	.word	index@(_ZN5flash32flash_fwd_splitkv_combine_kernelI23Flash_fwd_kernel_traitsILi128ELi64ELi64ELi4ELb0ELb0EN7cutlass6half_tE19Flash_kernel_traitsILi128ELi64ELi64ELi4ES3_EELi4ELi1ELb0EEEvNS_16Flash_fwd_paramsE)
        /*0bd8*/ 	.word	0x00000000


	//----- nvinfo : EIATTR_MIN_STACK_SIZE
	.align		4
.L_516:
        /*0bdc*/ 	.byte	0x04, 0x12
        /*0bde*/ 	.short	(.L_518 - .L_517)
	.align		4
.L_517:
        /*0be0*/ 	.word	index@(_ZN5flash32flash_fwd_splitkv_combine_kernelI23Flash_fwd_kernel_traitsILi128ELi64ELi64ELi4ELb0ELb0EN7cutlass6half_tE19Flash_kernel_traitsILi128ELi64ELi64ELi4ES3_EELi4ELi7ELb1EEEvNS_16Flash_fwd_paramsE)
        /*0be4*/ 	.word	0x00000000


	//----- nvinfo : EIATTR_MIN_STACK_SIZE
	.align		4
.L_518:
        /*0be8*/ 	.byte	0x04, 0x12
        /*0bea*/ 	.short	(.L_520 - .L_519)
	.align		4
.L_519:
        /*0bec*/ 	.word	index@(_ZN5flash32flash_fwd_splitkv_combine_kernelI23Flash_fwd_kernel_traitsILi128ELi64ELi64ELi4ELb0ELb0EN7cutlass6half_tE19Flash_kernel_traitsILi128ELi64ELi64ELi4ES3_EELi4ELi6ELb1EEEvNS_16Flash_fwd_paramsE)
        /*0bf0*/ 	.word	0x00000000


	//----- nvinfo : EIATTR_MIN_STACK_SIZE
	.align		4
.L_520:
        /*0bf4*/ 	.byte	0x04, 0x12
        /*0bf6*/ 	.short	(.L_522 - .L_521)
	.align		4
.L_521:
        /*0bf8*/ 	.word	index@(_ZN5flash32flash_fwd_splitkv_combine_kernelI23Flash_fwd_kernel_traitsILi128ELi64ELi64ELi4ELb0ELb0EN7cutlass6half_tE19Flash_kernel_traitsILi128ELi64ELi64ELi4ES3_EELi4ELi5ELb1EEEvNS_16Flash_fwd_paramsE)
        /*0bfc*/ 	.word	0x00000000


	//----- nvinfo : EIATTR_MIN_STACK_SIZE
	.align		4
.L_522:
        /*0c00*/ 	.byte	0x04, 0x12
        /*0c02*/ 	.short	(.L_524 - .L_523)
	.align		4
.L_523:
        /*0c04*/ 	.word	index@(_ZN5flash32flash_fwd_splitkv_combine_kernelI23Flash_fwd_kernel_traitsILi128ELi64ELi64ELi4ELb0ELb0EN7cutlass6half_tE19Flash_kernel_traitsILi128ELi64ELi64ELi4ES3_EELi4ELi4ELb1EEEvNS_16Flash_fwd_paramsE)
        /*0c08*/ 	.word	0x00000000


	//----- nvinfo : EIATTR_MIN_STACK_SIZE
	.align		4
.L_524:
        /*0c0c*/ 	.byte	0x04, 0x12
        /*0c0e*/ 	.short	(.L_526 - .L_525)
	.align		4
.L_525:
        /*0c10*/ 	.word	index@(_ZN5flash32flash_fwd_splitkv_combine_kernelI23Flash_fwd_kernel_traitsILi128ELi64ELi64ELi4ELb0ELb0EN7cutlass6half_tE19Flash_kernel_traitsILi128ELi64ELi64ELi4ES3_EELi4ELi3ELb1EEEvNS_16Flash_fwd_paramsE)
        /*0c14*/ 	.word	0x00000000


	//----- nvinfo : EIATTR_MIN_STACK_SIZE
	.align		4
.L_526:
        /*0c18*/ 	.byte	0x04, 0x12
        /*0c1a*/ 	.short	(.L_528 - .L_527)
	.align		4
.L_527:
        /*0c1c*/ 	.word	index@(_ZN5flash32flash_fwd_splitkv_combine_kernelI23Flash_fwd_kernel_traitsILi128ELi64ELi64ELi4ELb0ELb0EN7cutlass6half_tE19Flash_kernel_traitsILi128ELi64ELi64ELi4ES3_EELi4ELi2ELb1EEEvNS_16Flash_fwd_paramsE)
        /*0c20*/ 	.word	0x00000000


	//----- nvinfo : EIATTR_MIN_STACK_SIZE
	.align		4
.L_528:
        /*0c24*/ 	.byte	0x04, 0x12
        /*0c26*/ 	.short	(.L_530 - .L_529)
	.align		4
.L_529:
        /*0c28*/ 	.word	index@(_ZN5flash32flash_fwd_splitkv_combine_kernelI23Flash_fwd_kernel_traitsILi128ELi64ELi64ELi4ELb0ELb0EN7cutlass6half_tE19Flash_kernel_traitsILi128ELi64ELi64ELi4ES3_EELi4ELi1ELb1EEEvNS_16Flash_fwd_paramsE)
        /*0c2c*/ 	.word	0x00000000


	//----- nvinfo : EIATTR_MIN_STACK_SIZE
	.align		4
.L_530:
        /*0c30*/ 	.byte	0x04, 0x12
        /*0c32*/ 	.short	(.L_532 - .L_531)
	.align		4
.L_531:
        /*0c34*/ 	.word	index@(_ZN5flash24flash_fwd_splitkv_kernelI23Flash_fwd_kernel_traitsILi128ELi64ELi64ELi4ELb0ELb0EN7cutlass6half_tE19Flash_kernel_traitsILi128ELi64ELi64ELi4ES3_EELb1ELb0ELb0ELb0ELb0ELb0ELb0ELb0EEEvNS_16Flash_fwd_paramsE)
        /*0c38*/ 	.word	0x00000000


	//----- nvinfo : EIATTR_MIN_STACK_SIZE
	.align		4
.L_532:
        /*0c3c*/ 	.byte	0x04, 0x12
        /*0c3e*/ 	.short	(.L_534 - .L_533)
	.align		4
.L_533:
        /*0c40*/ 	.word	index@(_ZN5flash24flash_fwd_splitkv_kernelI23Flash_fwd_kernel_traitsILi128ELi64ELi64ELi4ELb0ELb0EN7cutlass6half_tE19Flash_kernel_traitsILi128ELi64ELi64ELi4ES3_EELb1ELb0ELb0ELb0ELb0ELb1ELb0ELb0EEEvNS_16Flash_fwd_paramsE)
        /*0c44*/ 	.word	0x00000000


	//----- nvinfo : EIATTR_MIN_STACK_SIZE
	.align		4
.L_534:
        /*0c48*/ 	.byte	0x04, 0x12
        /*0c4a*/ 	.short	(.L_536 - .L_535)
	.align		4
.L_535:
        /*0c4c*/ 	.word	index@(_ZN5flash24flash_fwd_splitkv_kernelI23Flash_fwd_kernel_traitsILi128ELi64ELi64ELi4ELb0ELb0EN7cutlass6half_tE19Flash_kernel_traitsILi128ELi64ELi64ELi4ES3_EELb1ELb0ELb0ELb0ELb0ELb0ELb0ELb1EEEvNS_16Flash_fwd_paramsE)
        /*0c50*/ 	.word	0x00000000


	//----- nvinfo : EIATTR_MIN_STACK_SIZE
	.align		4
.L_536:
        /*0c54*/ 	.byte	0x04, 0x12
        /*0c56*/ 	.short	(.L_538 - .L_537)
	.align		4
.L_537:
        /*0c58*/ 	.word	index@(_ZN5flash24flash_fwd_splitkv_kernelI23Flash_fwd_kernel_traitsILi128ELi64ELi64ELi4ELb0ELb0EN7cutlass6half_tE19Flash_kernel_traitsILi128ELi64ELi64ELi4ES3_EELb1ELb0ELb0ELb0ELb0ELb1ELb0ELb1EEEvNS_16Flash_fwd_paramsE)
        /*0c5c*/ 	.word	0x00000000


	//----- nvinfo : EIATTR_MIN_STACK_SIZE
	.align		4
.L_538:
        /*0c60*/ 	.byte	0x04, 0x12
        /*0c62*/ 	.short	(.L_540 - .L_539)
	.align		4
.L_539:
        /*0c64*/ 	.word	index@(_ZN5flash24flash_fwd_splitkv_kernelI23Flash_fwd_kernel_traitsILi128ELi64ELi64ELi4ELb0ELb0EN7cutlass6half_tE19Flash_kernel_traitsILi128ELi64ELi64ELi4ES3_EELb1ELb0ELb0ELb0ELb0ELb0ELb1ELb0EEEvNS_16Flash_fwd_paramsE)
        /*0c68*/ 	.word	0x00000000


	//----- nvinfo : EIATTR_MIN_STACK_SIZE
	.align		4
.L_540:
        /*0c6c*/ 	.byte	0x04, 0x12
        /*0c6e*/ 	.short	(.L_542 - .L_541)
	.align		4
.L_541:
        /*0c70*/ 	.word	index@(_ZN5flash24flash_fwd_splitkv_kernelI23Flash_fwd_kernel_traitsILi128ELi64ELi64ELi4ELb0ELb0EN7cutlass6half_tE19Flash_kernel_traitsILi128ELi64ELi64ELi4ES3_EELb1ELb0ELb0ELb0ELb0ELb1ELb1ELb0EEEvNS_16Flash_fwd_paramsE)
        /*0c74*/ 	.word	0x00000000


	//----- nvinfo : EIATTR_MIN_STACK_SIZE
	.align		4
.L_542:
        /*0c78*/ 	.byte	0x04, 0x12
        /*0c7a*/ 	.short	(.L_544 - .L_543)
	.align		4
.L_543:
        /*0c7c*/ 	.word	index@(_ZN5flash24flash_fwd_splitkv_kernelI23Flash_fwd_kernel_traitsILi128ELi64ELi64ELi4ELb0ELb0EN7cutlass6half_tE19Flash_kernel_traitsILi128ELi64ELi64ELi4ES3_EELb1ELb0ELb0ELb0ELb0ELb0ELb1ELb1EEEvNS_16Flash_fwd_paramsE)
        /*0c80*/ 	.word	0x00000000


	//----- nvinfo : EIATTR_MIN_STACK_SIZE
	.align		4
.L_544:
        /*0c84*/ 	.byte	0x04, 0x12
        /*0c86*/ 	.short	(.L_546 - .L_545)
	.align		4
.L_545:
        /*0c88*/ 	.word	index@(_ZN5flash24flash_fwd_splitkv_kernelI23Flash_fwd_kernel_traitsILi128ELi64ELi64ELi4ELb0ELb0EN7cutlass6half_tE19Flash_kernel_traitsILi128ELi64ELi64ELi4ES3_EELb1ELb0ELb0ELb0ELb0ELb1ELb1ELb1EEEvNS_16Flash_fwd_paramsE)
        /*0c8c*/ 	.word	0x00000000


	//----- nvinfo : EIATTR_MIN_STACK_SIZE
	.align		4
.L_546:
        /*0c90*/ 	.byte	0x04, 0x12
        /*0c92*/ 	.short	(.L_548 - .L_547)
	.align		4
.L_547:
        /*0c94*/ 	.word	index@(_ZN5flash24flash_fwd_splitkv_kernelI23Flash_fwd_kernel_traitsILi128ELi64ELi64ELi4ELb0ELb0EN7cutlass6half_tE19Flash_kernel_traitsILi128ELi64ELi64ELi4ES3_EELb1ELb0ELb0ELb1ELb1ELb0ELb0ELb0EEEvNS_16Flash_fwd_paramsE)
        /*0c98*/ 	.word	0x00000000


	//----- nvinfo : EIATTR_MIN_STACK_SIZE
	.align		4
.L_548:
        /*0c9c*/ 	.byte	0x04, 0x12
        /*0c9e*/ 	.short	(.L_550 - .L_549)
	.align		4
.L_549:
        /*0ca0*/ 	.word	index@(_ZN5flash24flash_fwd_splitkv_kernelI23Flash_fwd_kernel_traitsILi128ELi64ELi64ELi4ELb0ELb0EN7cutlass6half_tE19Flash_kernel_traitsILi128ELi64ELi64ELi4ES3_EELb1ELb0ELb0ELb1ELb1ELb1ELb0ELb0EEEvNS_16Flash_fwd_paramsE)
        /*0ca4*/ 	.word	0x00000000


	//----- nvinfo : EIATTR_MIN_STACK_SIZE
	.align		4
.L_550:
        /*0ca8*/ 	.byte	0x04, 0x12
        /*0caa*/ 	.short	(.L_552 - .L_551)
	.align		4
.L_551:
        /*0cac*/ 	.word	index@(_ZN5flash24flash_fwd_splitkv_kernelI23Flash_fwd_kernel_traitsILi128ELi64ELi64ELi4ELb0ELb0EN7cutlass6half_tE19Flash_kernel_traitsILi128ELi64ELi64ELi4ES3_EELb1ELb0ELb0ELb1ELb1ELb0ELb1ELb0EEEvNS_16Flash_fwd_paramsE)
        /*0cb0*/ 	.word	0x00000000


	//----- nvinfo : EIATTR_MIN_STACK_SIZE
	.align		4
.L_552:
        /*0cb4*/ 	.byte	0x04, 0x12
        /*0cb6*/ 	.short	(.L_554 - .L_553)
	.align		4
.L_553:
        /*0cb8*/ 	.word	index@(_ZN5flash24flash_fwd_splitkv_kernelI23Flash_fwd_kernel_traitsILi128ELi64ELi64ELi4ELb0ELb0EN7cutlass6half_tE19Flash_kernel_traitsILi128ELi64ELi64ELi4ES3_EELb1ELb0ELb0ELb1ELb1ELb1ELb1ELb0EEEvNS_16Flash_fwd_paramsE)
        /*0cbc*/ 	.word	0x00000000


	//----- nvinfo : EIATTR_MIN_STACK_SIZE
	.align		4
.L_554:
        /*0cc0*/ 	.byte	0x04, 0x12
        /*0cc2*/ 	.short	(.L_556 - .L_555)
	.align		4
.L_555:
        /*0cc4*/ 	.word	index@(_ZN5flash24flash_fwd_splitkv_kernelI23Flash_fwd_kernel_traitsILi128ELi64ELi64ELi4ELb0ELb0EN7cutlass6half_tE19Flash_kernel_traitsILi128ELi64ELi64ELi4ES3_EELb1ELb0ELb0ELb0ELb1ELb0ELb0ELb0EEEvNS_16Flash_fwd_paramsE)
        /*0cc8*/ 	.word	0x00000000


	//----- nvinfo : EIATTR_MIN_STACK_SIZE
	.align		4
.L_556:
        /*0ccc*/ 	.byte	0x04, 0x12
        /*0cce*/ 	.short	(.L_558 - .L_557)
	.align		4
.L_557:
        /*0cd0*/ 	.word	index@(_ZN5flash24flash_fwd_splitkv_kernelI23Flash_fwd_kernel_traitsILi128ELi64ELi64ELi4ELb0ELb0EN7cutlass6half_tE19Flash_kernel_traitsILi128ELi64ELi64ELi4ES3_EELb1ELb0ELb0ELb0ELb1ELb1ELb0ELb0EEEvNS_16Flash_fwd_paramsE)
        /*0cd4*/ 	.word	0x00000000


	//----- nvinfo : EIATTR_MIN_STACK_SIZE
	.align		4
.L_558:
        /*0cd8*/ 	.byte	0x04, 0x12
        /*0cda*/ 	.short	(.L_560 - .L_559)
	.align		4
.L_559:
        /*0cdc*/ 	.word	index@(_ZN5flash24flash_fwd_splitkv_kernelI23Flash_fwd_kernel_traitsILi128ELi64ELi64ELi4ELb0ELb0EN7cutlass6half_tE19Flash_kernel_traitsILi128ELi64ELi64ELi4ES3_EELb1ELb0ELb1ELb0ELb0ELb0ELb0ELb0EEEvNS_16Flash_fwd_paramsE)
        /*0ce0*/ 	.word	0x00000000


	//----- nvinfo : EIATTR_MIN_STACK_SIZE
	.align		4
.L_560:
        /*0ce4*/ 	.byte	0x04, 0x12
        /*0ce6*/ 	.short	(.L_562 - .L_561)
	.align		4
.L_561:
        /*0ce8*/ 	.word	index@(_ZN5flash24flash_fwd_splitkv_kernelI23Flash_fwd_kernel_traitsILi128ELi64ELi64ELi4ELb0ELb0EN7cutlass6half_tE19Flash_kernel_traitsILi128ELi64ELi64ELi4ES3_EELb1ELb0ELb1ELb0ELb0ELb1ELb0ELb0EEEvNS_16Flash_fwd_paramsE)
        /*0cec*/ 	.word	0x00000000


	//----- nvinfo : EIATTR_MIN_STACK_SIZE
	.align		4
.L_562:
        /*0cf0*/ 	.byte	0x04, 0x12
        /*0cf2*/ 	.short	(.L_564 - .L_563)
	.align		4
.L_563:
        /*0cf4*/ 	.word	index@(_ZN5flash24flash_fwd_splitkv_kernelI23Flash_fwd_kernel_traitsILi128ELi64ELi64ELi4ELb0ELb0EN7cutlass6half_tE19Flash_kernel_traitsILi128ELi64ELi64ELi4ES3_EELb1ELb0ELb0ELb0ELb1ELb0ELb0ELb1EEEvNS_16Flash_fwd_paramsE)
        /*0cf8*/ 	.word	0x00000000


	//----- nvinfo : EIATTR_MIN_STACK_SIZE
	.align		4
.L_564:
        /*0cfc*/ 	.byte	0x04, 0x12
        /*0cfe*/ 	.short	(.L_566 - .L_565)
	.align		4
.L_565:
        /*0d00*/ 	.word	index@(_ZN5flash24flash_fwd_splitkv_kernelI23Flash_fwd_kernel_traitsILi128ELi64ELi64ELi4ELb0ELb0EN7cutlass6half_tE19Flash_kernel_traitsILi128ELi64ELi64ELi4ES3_EELb1ELb0ELb0ELb0ELb1ELb1ELb0ELb1EEEvNS_16Flash_fwd_paramsE)
        /*0d04*/ 	.word	0x00000000


	//----- nvinfo : EIATTR_MIN_STACK_SIZE
	.align		4
.L_566:
        /*0d08*/ 	.byte	0x04, 0x12
        /*0d0a*/ 	.short	(.L_568 - .L_567)
	.align		4
.L_567:
        /*0d0c*/ 	.word	index@(_ZN5flash24flash_fwd_splitkv_kernelI23Flash_fwd_kernel_traitsILi128ELi64ELi64ELi4ELb0ELb0EN7cutlass6half_tE19Flash_kernel_traitsILi128ELi64ELi64ELi4ES3_EELb1ELb0ELb1ELb0ELb0ELb0ELb0ELb1EEEvNS_16Flash_fwd_paramsE)
        /*0d10*/ 	.word	0x00000000


	//----- nvinfo : EIATTR_MIN_STACK_SIZE
	.align		4
.L_568:
        /*0d14*/ 	.byte	0x04, 0x12
        /*0d16*/ 	.short	(.L_570 - .L_569)
	.align		4
.L_569:
        /*0d18*/ 	.word	index@(_ZN5flash24flash_fwd_splitkv_kernelI23Flash_fwd_kernel_traitsILi128ELi64ELi64ELi4ELb0ELb0EN7cutlass6half_tE19Flash_kernel_traitsILi128ELi64ELi64ELi4ES3_EELb1ELb0ELb1ELb0ELb0ELb1ELb0ELb1EEEvNS_16Flash_fwd_paramsE)
        /*0d1c*/ 	.word	0x00000000


	//----- nvinfo : EIATTR_MIN_STACK_SIZE
	.align		4
.L_570:
        /*0d20*/ 	.byte	0x04, 0x12
        /*0d22*/ 	.short	(.L_572 - .L_571)
	.align		4
.L_571:
        /*0d24*/ 	.word	index@(_ZN5flash24flash_fwd_splitkv_kernelI23Flash_fwd_kernel_traitsILi128ELi64ELi64ELi4ELb0ELb0EN7cutlass6half_tE19Flash_kernel_traitsILi128ELi64ELi64ELi4ES3_EELb1ELb0ELb0ELb0ELb1ELb0ELb1ELb0EEEvNS_16Flash_fwd_paramsE)
        /*0d28*/ 	.word	0x00000000


	//----- nvinfo : EIATTR_MIN_STACK_SIZE
	.align		4
.L_572:
        /*0d2c*/ 	.byte	0x04, 0x12
        /*0d2e*/ 	.short	(.L_574 - .L_573)
	.align		4
.L_573:
        /*0d30*/ 	.word	index@(_ZN5flash24flash_fwd_splitkv_kernelI23Flash_fwd_kernel_traitsILi128ELi64ELi64ELi4ELb0ELb0EN7cutlass6half_tE19Flash_kernel_traitsILi128ELi64ELi64ELi4ES3_EELb1ELb0ELb0ELb0ELb1ELb1ELb1ELb0EEEvNS_16Flash_fwd_paramsE)
        /*0d34*/ 	.word	0x00000000


	//----- nvinfo : EIATTR_MIN_STACK_SIZE
	.align		4
.L_574:
        /*0d38*/ 	.byte	0x04, 0x12
        /*0d3a*/ 	.short	(.L_576 - .L_575)
	.align		4
.L_575:
        /*0d3c*/ 	.word	index@(_ZN5flash24flash_fwd_splitkv_kernelI23Flash_fwd_kernel_traitsILi128ELi64ELi64ELi4ELb0ELb0EN7cutlass6half_tE19Flash_kernel_traitsILi128ELi64ELi64ELi4ES3_EELb1ELb0ELb1ELb0ELb0ELb0ELb1ELb0EEEvNS_16Flash_fwd_paramsE)
        /*0d40*/ 	.word	0x00000000


	//----- nvinfo : EIATTR_MIN_STACK_SIZE
	.align		4
.L_576:
        /*0d44*/ 	.byte	0x04, 0x12
        /*0d46*/ 	.short	(.L_578 - .L_577)
	.align		4
.L_577:
        /*0d48*/ 	.word	index@(_ZN5flash24flash_fwd_splitkv_kernelI23Flash_fwd_kernel_traitsILi128ELi64ELi64ELi4ELb0ELb0EN7cutlass6half_tE19Flash_kernel_traitsILi128ELi64ELi64ELi4ES3_EELb1ELb0ELb1ELb0ELb0ELb1ELb1ELb0EEEvNS_16Flash_fwd_paramsE)
        /*0d4c*/ 	.word	0x00000000


	//----- nvinfo : EIATTR_MIN_STACK_SIZE
	.align		4
.L_578:
        /*0d50*/ 	.byte	0x04, 0x12
        /*0d52*/ 	.short	(.L_580 - .L_579)
	.align		4
.L_579:
        /*0d54*/ 	.word	index@(_ZN5flash24flash_fwd_splitkv_kernelI23Flash_fwd_kernel_traitsILi128ELi64ELi64ELi4ELb0ELb0EN7cutlass6half_tE19Flash_kernel_traitsILi128ELi64ELi64ELi4ES3_EELb1ELb0ELb0ELb0ELb1ELb0ELb1ELb1EEEvNS_16Flash_fwd_paramsE)
        /*0d58*/ 	.word	0x00000000


	//----- nvinfo : EIATTR_MIN_STACK_SIZE
	.align		4
.L_580:
        /*0d5c*/ 	.byte	0x04, 0x12
        /*0d5e*/ 	.short	(.L_582 - .L_581)
	.align		4
.L_581:
        /*0d60*/ 	.word	index@(_ZN5flash24flash_fwd_splitkv_kernelI23Flash_fwd_kernel_traitsILi128ELi64ELi64ELi4ELb0ELb0EN7cutlass6half_tE19Flash_kernel_traitsILi128ELi64ELi64ELi4ES3_EELb1ELb0ELb0ELb0ELb1ELb1ELb1ELb1EEEvNS_16Flash_fwd_paramsE)
        /*0d64*/ 	.word	0x00000000


	//----- nvinfo : EIATTR_MIN_STACK_SIZE
	.align		4
.L_582:
        /*0d68*/ 	.byte	0x04, 0x12
        /*0d6a*/ 	.short	(.L_584 - .L_583)
	.align		4
.L_583:
        /*0d6c*/ 	.word	index@(_ZN5flash24flash_fwd_splitkv_kernelI23Flash_fwd_kernel_traitsILi128ELi64ELi64ELi4ELb0ELb0EN7cutlass6half_tE19Flash_kernel_traitsILi128ELi64ELi64ELi4ES3_EELb1ELb0ELb1ELb0ELb0ELb0ELb1ELb1EEEvNS_16Flash_fwd_paramsE)
        /*0d70*/ 	.word	0x00000000


	//----- nvinfo : EIATTR_MIN_STACK_SIZE
	.align		4
.L_584:
        /*0d74*/ 	.byte	0x04, 0x12
        /*0d76*/ 	.short	(.L_586 - .L_585)
	.align		4
.L_585:
        /*0d78*/ 	.word	index@(_ZN5flash24flash_fwd_splitkv_kernelI23Flash_fwd_kernel_traitsILi128ELi64ELi64ELi4ELb0ELb0EN7cutlass6half_tE19Flash_kernel_traitsILi128ELi64ELi64ELi4ES3_EELb1ELb0ELb1ELb0ELb0ELb1ELb1ELb1EEEvNS_16Flash_fwd_paramsE)
        /*0d7c*/ 	.word	0x00000000
.L_586:


//--------------------- .nv.compat                --------------------------
	.section	.nv.compat,"",@"SHT_CUDA_COMPAT_INFO"
	.align	4
        /*0000*/ 	.byte	0x02, 0x09, 0x01, 0x00, 0x02, 0x02, 0x01, 0x00, 0x02, 0x05, 0x05, 0x00, 0x03, 0x07, 0x01, 0x01
        /*0010*/ 	.byte	0x02, 0x03, 0x00, 0x00, 0x02, 0x06, 0x01, 0x00, 0x04, 0x0b, 0x08, 0x00, 0x00, 0x00, 0x00, 0x00
        /*0020*/ 	.byte	0x00, 0x00, 0x00, 0x00


//--------------------- .nv.info._ZN5flash32flash_fwd_splitkv_combine_kernelI23Flash_fwd_kernel_traitsILi128ELi64ELi128ELi4ELb0ELb0EN7cutlass6half_tE19Flash_kernel_traitsILi128ELi64ELi128ELi4ES3_EELi4ELi7ELb0EEEvNS_16Flash_fwd_paramsE --------------------------
	.section	.nv.info._ZN5flash32flash_fwd_splitkv_combine_kernelI23Flash_fwd_kernel_traitsILi128ELi64ELi128ELi4ELb0ELb0EN7cutlass6half_tE19Flash_kernel_traitsILi128ELi64ELi128ELi4ES3_EELi4ELi7ELb0EEEvNS_16Flash_fwd_paramsE,"",@"SHT_CUDA_INFO"
	.sectionflags	@""
	.align	4


	//----- nvinfo : EIATTR_CUDA_API_VERSION
	.align		4
        /*0000*/ 	.byte	0x04, 0x37
        /*0002*/ 	.short	(.L_588 - .L_587)
.L_587:
        /*0004*/ 	.word	0x00000082


	//----- nvinfo : EIATTR_KPARAM_INFO
	.align		4
.L_588:
        /*0008*/ 	.byte	0x04, 0x17
        /*000a*/ 	.short	(.L_590 - .L_589)
.L_589:
        /*000c*/ 	.word	0x00000000
        /*0010*/ 	.short	0x0000
        /*0012*/ 	.short	0x0000
        /*0014*/ 	.byte	0x00, 0xf0, 0x41, 0x07


	//----- nvinfo : EIATTR_SPARSE_MMA_MASK
	.align		4
.L_590:
        /*0018*/ 	.byte	0x03, 0x50
        /*001a*/ 	.short	0x0000


	//----- nvinfo : EIATTR_MAXREG_COUNT
	.align		4
        /*001c*/ 	.byte	0x03, 0x1b
        /*001e*/ 	.short	0x00ff


	//----- nvinfo : EIATTR_NUM_BARRIERS
	.align		4
        /*0020*/ 	.byte	0x02, 0x4c
        /*0022*/ 	.byte	0x01
	.zero		1


	//----- nvinfo : EIATTR_MERCURY_ISA_VERSION
	.align		4
        /*0024*/ 	.byte	0x03, 0x5f
        /*0026*/ 	.short	0x0101


	//----- nvinfo : EIATTR_COOP_GROUP_MASK_REGIDS
	.align		4
        /*0028*/ 	.byte	0x04, 0x29
        /*002a*/ 	.short	(.L_592 - .L_591)


	//   ....[0]....
.L_591:
        /*002c*/ 	.word	0xffffffff


	//   ....[1]....
        /*0030*/ 	.word	0xffffffff


	//   ....[2]....
        /*0034*/ 	.word	0xffffffff


	//   ....[3]....
        /*0038*/ 	.word	0xffffffff


	//   ....[4]....
        /*003c*/ 	.word	0xffffffff


	//   ....[5]....
        /*0040*/ 	.word	0xffffffff


	//   ....[6]....
        /*0044*/ 	.word	0xffffffff


	//   ....[7]....
        /*0048*/ 	.word	0xffffffff


	//   ....[8]....
        /*004c*/ 	.word	0xffffffff


	//   ....[9]....
        /*0050*/ 	.word	0xffffffff


	//----- nvinfo : EIATTR_COOP_GROUP_INSTR_OFFSETS
	.align		4
.L_592:
        /*0054*/ 	.byte	0x04, 0x28
        /*0056*/ 	.short	(.L_594 - .L_593)


	//   ....[0]....
.L_593:
        /*0058*/ 	.word	0x00001b70


	//   ....[1]....
        /*005c*/ 	.word	0x00001b90


	//   ....[2]....
        /*0060*/ 	.word	0x00001bb0


	//   ....[3]....
        /*0064*/ 	.word	0x00001bd0


	//   ....[4]....
        /*0068*/ 	.word	0x00001bf0


	//   ....[5]....
        /*006c*/ 	.word	0x00001d60


	//   ....[6]....
        /*0070*/ 	.word	0x00001dc0


	//   ....[7]....
        /*0074*/ 	.word	0x00001e90


	//   ....[8]....
        /*0078*/ 	.word	0x00001f60


	//   ....[9]....
        /*007c*/ 	.word	0x00002080


	//----- nvinfo : EIATTR_EXIT_INSTR_OFFSETS
	.align		4
.L_594:
        /*0080*/ 	.byte	0x04, 0x1c
        /*0082*/ 	.short	(.L_596 - .L_595)


	//   ....[0]....
.L_595:
        /*0084*/ 	.word	0x000043d0


	//   ....[1]....
        /*0088*/ 	.word	0x00004400


	//   ....[2]....
        /*008c*/ 	.word	0x00004900


	//----- nvinfo : EIATTR_CRS_STACK_SIZE
	.align		4
.L_596:
        /*0090*/ 	.byte	0x04, 0x1e
        /*0092*/ 	.short	(.L_598 - .L_597)
.L_597:
        /*0094*/ 	.word	0x00000000


	//----- nvinfo : EIATTR_CBANK_PARAM_SIZE
	.align		4
.L_598:
        /*0098*/ 	.byte	0x03, 0x19
        /*009a*/ 	.short	0x01d0


	//----- nvinfo : EIATTR_PARAM_CBANK
	.align		4
        /*009c*/ 	.byte	0x04, 0x0a
        /*009e*/ 	.short	(.L_600 - .L_599)
	.align		4
.L_599:
        /*00a0*/ 	.word	index@(.nv.constant0._ZN5flash32flash_fwd_splitkv_combine_kernelI23Flash_fwd_kernel_traitsILi128ELi64ELi128ELi4ELb0ELb0EN7cutlass6half_tE19Flash_kernel_traitsILi128ELi64ELi128ELi4ES3_EELi4ELi7ELb0EEEvNS_16Flash_fwd_paramsE)
        /*00a4*/ 	.short	0x0210
        /*00a6*/ 	.short	0x01d0


	//----- nvinfo : EIATTR_SW_WAR
	.align		4
.L_600:
        /*00a8*/ 	.byte	0x04, 0x36
        /*00aa*/ 	.short	(.L_602 - .L_601)
.L_601:
        /*00ac*/ 	.word	0x00000008
.L_602:


//--------------------- .nv.info._ZN5flash32flash_fwd_splitkv_combine_kernelI23Flash_fwd_kernel_traitsILi128ELi64ELi128ELi4ELb0ELb0EN7cutlass6half_tE19Flash_kernel_traitsILi128ELi64ELi128ELi4ES3_EELi4ELi6ELb0EEEvNS_16Flash_fwd_paramsE --------------------------
	.section	.nv.info._ZN5flash32flash_fwd_splitkv_combine_kernelI23Flash_fwd_kernel_traitsILi128ELi64ELi128ELi4ELb0ELb0EN7cutlass6half_tE19Flash_kernel_traitsILi128ELi64ELi128ELi4ES3_EELi4ELi6ELb0EEEvNS_16Flash_fwd_paramsE,"",@"SHT_CUDA_INFO"
	.sectionflags	@""
	.align	4


	//----- nvinfo : EIATTR_CUDA_API_VERSION
	.align		4
        /*0000*/ 	.byte	0x04, 0x37
        /*0002*/ 	.short	(.L_604 - .L_603)
.L_603:
        /*0004*/ 	.word	0x00000082


	//----- nvinfo : EIATTR_KPARAM_INFO
	.align		4
.L_604:
        /*0008*/ 	.byte	0x04, 0x17
        /*000a*/ 	.short	(.L_606 - .L_605)
.L_605:
        /*000c*/ 	.word	0x00000000
        /*0010*/ 	.short	0x0000
        /*0012*/ 	.short	0x0000
        /*0014*/ 	.byte	0x00, 0xf0, 0x41, 0x07


	//----- nvinfo : EIATTR_SPARSE_MMA_MASK
	.align		4
.L_606:
        /*0018*/ 	.byte	0x03, 0x50
        /*001a*/ 	.short	0x0000


	//----- nvinfo : EIATTR_MAXREG_COUNT
	.align		4
        /*001c*/ 	.byte	0x03, 0x1b
        /*001e*/ 	.short	0x00ff


	//----- nvinfo : EIATTR_NUM_BARRIERS
	.align		4
        /*0020*/ 	.byte	0x02, 0x4c
        /*0022*/ 	.byte	0x01
	.zero		1


	//----- nvinfo : EIATTR_MERCURY_ISA_VERSION
	.align		4
        /*0024*/ 	.byte	0x03, 0x5f
        /*0026*/ 	.short	0x0101


	//----- nvinfo : EIATTR_COOP_GROUP_MASK_REGIDS
	.align		4
        /*0028*/ 	.byte	0x04, 0x29
        /*002a*/ 	.short	(.L_608 - .L_607)


	//   ....[0]....
.L_607:
        /*002c*/ 	.word	0xffffffff


	//   ....[1]....
        /*0030*/ 	.word	0xffffffff


	//   ....[2]....
        /*0034*/ 	.word	0xffffffff


	//   ....[3]....
        /*0038*/ 	.word	0xffffffff


	//   ....[4]....
        /*003c*/ 	.word	0xffffffff


	//   ....[5]....
        /*0040*/ 	.word	0xffffffff


	//   ....[6]....
        /*0044*/ 	.word	0xffffffff


	//   ....[7]....
        /*0048*/ 	.word	0xffffffff


	//   ....[8]....
        /*004c*/ 	.word	0xffffffff


	//   ....[9]....
        /*0050*/ 	.word	0xffffffff


	//----- nvinfo : EIATTR_COOP_GROUP_INSTR_OFFSETS
	.align		4
.L_608:
        /*0054*/ 	.byte	0x04, 0x28
        /*0056*/ 	.short	(.L_610 - .L_609)


	//   ....[0]....
.L_609:
        /*0058*/ 	.word	0x00001690


	//   ....[1]....
        /*005c*/ 	.word	0x000016b0


	//   ....[2]....
        /*0060*/ 	.word	0x000016d0


	//   ....[3]....
        /*0064*/ 	.word	0x00001700


	//   ....[4]....
        /*0068*/ 	.word	0x00001740


	//   ....[5]....
        /*006c*/ 	.word	0x00001900


	//   ....[6]....
        /*0070*/ 	.word	0x000019c0


	//   ....[7]....
        /*0074*/ 	.word	0x00001a20


	//   ....[8]....
        /*0078*/ 	.word	0x00001af0


	//   ....[9]....
        /*007c*/ 	.word	0x00001c30


	//----- nvinfo : EIATTR_EXIT_INSTR_OFFSETS
	.align		4
.L_610:
        /*0080*/ 	.byte	0x04, 0x1c
        /*0082*/ 	.short	(.L_612 - .L_611)


	//   ....[0]....
.L_611:
        /*0084*/ 	.word	0x00004040


	//   ....[1]....
        /*0088*/ 	.word	0x00004070


	//   ....[2]....
        /*008c*/ 	.word	0x00004570


	//----- nvinfo : EIATTR_CRS_STACK_SIZE
	.align		4
.L_612:
        /*0090*/ 	.byte	0x04, 0x1e
        /*0092*/ 	.short	(.L_614 - .L_613)
.L_613:
        /*0094*/ 	.word	0x00000000


	//----- nvinfo : EIATTR_CBANK_PARAM_SIZE
	.align		4
.L_614:
        /*0098*/ 	.byte	0x03, 0x19
        /*009a*/ 	.short	0x01d0


	//----- nvinfo : EIATTR_PARAM_CBANK
	.align		4
        /*009c*/ 	.byte	0x04, 0x0a
        /*009e*/ 	.short	(.L_616 - .L_615)
	.align		4
.L_615:
        /*00a0*/ 	.word	index@(.nv.constant0._ZN5flash32flash_fwd_splitkv_combine_kernelI23Flash_fwd_kernel_traitsILi128ELi64ELi128ELi4ELb0ELb0EN7cutlass6half_tE19Flash_kernel_traitsILi128ELi64ELi128ELi4ES3_EELi4ELi6ELb0EEEvNS_16Flash_fwd_paramsE)
        /*00a4*/ 	.short	0x0210
        /*00a6*/ 	.short	0x01d0


	//----- nvinfo : EIATTR_SW_WAR
	.align		4
.L_616:
        /*00a8*/ 	.byte	0x04, 0x36
        /*00aa*/ 	.short	(.L_618 - .L_617)
.L_617:
        /*00ac*/ 	.word	0x00000008
.L_618:


//--------------------- .nv.info._ZN5flash32flash_fwd_splitkv_combine_kernelI23Flash_fwd_kernel_traitsILi128ELi64ELi128ELi4ELb0ELb0EN7cutlass6half_tE19Flash_kernel_traitsILi128ELi64ELi128ELi4ES3_EELi4ELi5ELb0EEEvNS_16Flash_fwd_paramsE --------------------------
	.section	.nv.info._ZN5flash32flash_fwd_splitkv_combine_kernelI23Flash_fwd_kernel_traitsILi128ELi64ELi128ELi4ELb0ELb0EN7cutlass6half_tE19Flash_kernel_traitsILi128ELi64ELi128ELi4ES3_EELi4ELi5ELb0EEEvNS_16Flash_fwd_paramsE,"",@"SHT_CUDA_INFO"
	.sectionflags	@""
	.align	4


	//----- nvinfo : EIATTR_CUDA_API_VERSION
	.align		4
        /*0000*/ 	.byte	0x04, 0x37
        /*0002*/ 	.short	(.L_620 - .L_619)
.L_619:
        /*0004*/ 	.word	0x00000082


	//----- nvinfo : EIATTR_KPARAM_INFO
	.align		4
.L_620:
        /*0008*/ 	.byte	0x04, 0x17
        /*000a*/ 	.short	(.L_622 - .L_621)
.L_621:
        /*000c*/ 	.word	0x00000000
        /*0010*/ 	.short	0x0000
        /*0012*/ 	.short	0x0000
        /*0014*/ 	.byte	0x00, 0xf0, 0x41, 0x07


	//----- nvinfo : EIATTR_SPARSE_MMA_MASK
	.align		4
.L_622:
        /*0018*/ 	.byte	0x03, 0x50
        /*001a*/ 	.short	0x0000


	//----- nvinfo : EIATTR_MAXREG_COUNT
	.align		4
        /*001c*/ 	.byte	0x03, 0x1b
        /*001e*/ 	.short	0x00ff


	//----- nvinfo : EIATTR_NUM_BARRIERS
	.align		4
        /*0020*/ 	.byte	0x02, 0x4c
        /*0022*/ 	.byte	0x01
	.zero		1


	//----- nvinfo : EIATTR_MERCURY_ISA_VERSION
	.align		4
        /*0024*/ 	.byte	0x03, 0x5f
        /*0026*/ 	.short	0x0101


	//----- nvinfo : EIATTR_COOP_GROUP_MASK_REGIDS
	.align		4
        /*0028*/ 	.byte	0x04, 0x29
        /*002a*/ 	.short	(.L_624 - .L_623)


	//   ....[0]....
.L_623:
        /*002c*/ 	.word	0xffffffff


	//   ....[1]....
        /*0030*/ 	.word	0xffffffff


	//   ....[2]....
        /*0034*/ 	.word	0xffffffff


	//   ....[3]....
        /*0038*/ 	.word	0xffffffff


	//   ....[4]....
        /*003c*/ 	.word	0xffffffff


	//   ....[5]....
        /*0040*/ 	.word	0xffffffff


	//   ....[6]....
        /*0044*/ 	.word	0xffffffff


	//   ....[7]....
        /*0048*/ 	.word	0xffffffff


	//   ....[8]....
        /*004c*/ 	.word	0xffffffff


	//   ....[9]....
        /*0050*/ 	.word	0xffffffff


	//----- nvinfo : EIATTR_COOP_GROUP_INSTR_OFFSETS
	.align		4
.L_624:
        /*0054*/ 	.byte	0x04, 0x28
        /*0056*/ 	.short	(.L_626 - .L_625)


	//   ....[0]....
.L_625:
        /*0058*/ 	.word	0x00001830


	//   ....[1]....
        /*005c*/ 	.word	0x00001890


	//   ....[2]....
        /*0060*/ 	.word	0x000018c0


	//   ....[3]....
        /*0064*/ 	.word	0x000018e0


	//   ....[4]....
        /*0068*/ 	.word	0x00001910


	//   ....[5]....
        /*006c*/ 	.word	0x00001a40


	//   ....[6]....
        /*0070*/ 	.word	0x00001aa0


	//   ....[7]....
        /*0074*/ 	.word	0x00001b30


	//   ....[8]....
        /*0078*/ 	.word	0x00001bd0


	//   ....[9]....
        /*007c*/ 	.word	0x00001cc0


	//----- nvinfo : EIATTR_EXIT_INSTR_OFFSETS
	.align		4
.L_626:
        /*0080*/ 	.byte	0x04, 0x1c
        /*0082*/ 	.short	(.L_628 - .L_627)


	//   ....[0]....
.L_627:
        /*0084*/ 	.word	0x00004050


	//   ....[1]....
        /*0088*/ 	.word	0x00004080


	//   ....[2]....
        /*008c*/ 	.word	0x00004580


	//----- nvinfo : EIATTR_CRS_STACK_SIZE
	.align		4
.L_628:
        /*0090*/ 	.byte	0x04, 0x1e
        /*0092*/ 	.short	(.L_630 - .L_629)
.L_629:
        /*0094*/ 	.word	0x00000000


	//----- nvinfo : EIATTR_CBANK_PARAM_SIZE
	.align		4
.L_630:
        /*0098*/ 	.byte	0x03, 0x19
        /*009a*/ 	.short	0x01d0


	//----- nvinfo : EIATTR_PARAM_CBANK
	.align		4
        /*009c*/ 	.byte	0x04, 0x0a
        /*009e*/ 	.short	(.L_632 - .L_631)
	.align		4
.L_631:
        /*00a0*/ 	.word	index@(.nv.constant0._ZN5flash32flash_fwd_splitkv_combine_kernelI23Flash_fwd_kernel_traitsILi128ELi64ELi128ELi4ELb0ELb0EN7cutlass6half_tE19Flash_kernel_traitsILi128ELi64ELi128ELi4ES3_EELi4ELi5ELb0EEEvNS_16Flash_fwd_paramsE)
        /*00a4*/ 	.short	0x0210
        /*00a6*/ 	.short	0x01d0


	//----- nvinfo : EIATTR_SW_WAR
	.align		4
.L_632:
        /*00a8*/ 	.byte	0x04, 0x36
        /*00aa*/ 	.short	(.L_634 - .L_633)
.L_633:
        /*00ac*/ 	.word	0x00000008
.L_634:


//--------------------- .nv.info._ZN5flash32flash_fwd_splitkv_combine_kernelI23Flash_fwd_kernel_traitsILi128ELi64ELi128ELi4ELb0ELb0EN7cutlass6half_tE19Flash_kernel_traitsILi128ELi64ELi128ELi4ES3_EELi4ELi4ELb0EEEvNS_16Flash_fwd_paramsE --------------------------
	.section	.nv.info._ZN5flash32flash_fwd_splitkv_combine_kernelI23Flash_fwd_kernel_traitsILi128ELi64ELi128ELi4ELb0ELb0EN7cutlass6half_tE19Flash_kernel_traitsILi128ELi64ELi128ELi4ES3_EELi4ELi4ELb0EEEvNS_16Flash_fwd_paramsE,"",@"SHT_CUDA_INFO"
	.sectionflags	@""
	.align	4


	//----- nvinfo : EIATTR_CUDA_API_VERSION
	.align		4
        /*0000*/ 	.byte	0x04, 0x37
        /*0002*/ 	.short	(.L_636 - .L_635)
.L_635:
        /*0004*/ 	.word	0x00000082


	//----- nvinfo : EIATTR_KPARAM_INFO
	.align		4
.L_636:
        /*0008*/ 	.byte	0x04, 0x17
        /*000a*/ 	.short	(.L_638 - .L_637)
.L_637:
        /*000c*/ 	.word	0x00000000
        /*0010*/ 	.short	0x0000
        /*0012*/ 	.short	0x0000
        /*0014*/ 	.byte	0x00, 0xf0, 0x41, 0x07


	//----- nvinfo : EIATTR_SPARSE_MMA_MASK
	.align		4
.L_638:
        /*0018*/ 	.byte	0x03, 0x50
        /*001a*/ 	.short	0x0000


	//----- nvinfo : EIATTR_MAXREG_COUNT
	.align		4
        /*001c*/ 	.byte	0x03, 0x1b
        /*001e*/ 	.short	0x00ff


	//----- nvinfo : EIATTR_NUM_BARRIERS
	.align		4
        /*0020*/ 	.byte	0x02, 0x4c
        /*0022*/ 	.byte	0x01
	.zero		1


	//----- nvinfo : EIATTR_MERCURY_ISA_VERSION
	.align		4
        /*0024*/ 	.byte	0x03, 0x5f
        /*0026*/ 	.short	0x0101


	//----- nvinfo : EIATTR_COOP_GROUP_MASK_REGIDS
	.align		4
        /*0028*/ 	.byte	0x04, 0x29
        /*002a*/ 	.short	(.L_640 - .L_639)


	//   ....[0]....
.L_639:
        /*002c*/ 	.word	0xffffffff


	//   ....[1]....
        /*0030*/ 	.word	0xffffffff


	//   ....[2]....
        /*0034*/ 	.word	0xffffffff


	//   ....[3]....
        /*0038*/ 	.word	0xffffffff


	//   ....[4]....
        /*003c*/ 	.word	0xffffffff


	//   ....[5]....
        /*0040*/ 	.word	0xffffffff


	//   ....[6]....
        /*0044*/ 	.word	0xffffffff


	//   ....[7]....
        /*0048*/ 	.word	0xffffffff


	//----- nvinfo : EIATTR_COOP_GROUP_INSTR_OFFSETS
	.align		4
.L_640:
        /*004c*/ 	.byte	0x04, 0x28
        /*004e*/ 	.short	(.L_642 - .L_641)


	//   ....[0]....
.L_641:
        /*0050*/ 	.word	0x00001830


	//   ....[1]....
        /*0054*/ 	.word	0x000018a0


	//   ....[2]....
        /*0058*/ 	.word	0x000018e0


	//   ....[3]....
        /*005c*/ 	.word	0x00001910


	//   ....[4]....
        /*0060*/ 	.word	0x00001a40


	//   ....[5]....
        /*0064*/ 	.word	0x00001af0


	//   ....[6]....
        /*0068*/ 	.word	0x00001b90


	//   ....[7]....
        /*006c*/ 	.word	0x00001c80


	//----- nvinfo : EIATTR_EXIT_INSTR_OFFSETS
	.align		4
.L_642:
        /*0070*/ 	.byte	0x04, 0x1c
        /*0072*/ 	.short	(.L_644 - .L_643)


	//   ....[0]....
.L_643:
        /*0074*/ 	.word	0x00004050


	//   ....[1]....
        /*0078*/ 	.word	0x00004080


	//   ....[2]....
        /*007c*/ 	.word	0x00004580


	//----- nvinfo : EIATTR_CRS_STACK_SIZE
	.align		4
.L_644:
        /*0080*/ 	.byte	0x04, 0x1e
        /*0082*/ 	.short	(.L_646 - .L_645)
.L_645:
        /*0084*/ 	.word	0x00000000


	//----- nvinfo : EIATTR_CBANK_PARAM_SIZE
	.align		4
.L_646:
        /*0088*/ 	.byte	0x03, 0x19
        /*008a*/ 	.short	0x01d0


	//----- nvinfo : EIATTR_PARAM_CBANK
	.align		4
        /*008c*/ 	.byte	0x04, 0x0a
        /*008e*/ 	.short	(.L_648 - .L_647)
	.align		4
.L_647:
        /*0090*/ 	.word	index@(.nv.constant0._ZN5flash32flash_fwd_splitkv_combine_kernelI23Flash_fwd_kernel_traitsILi128ELi64ELi128ELi4ELb0ELb0EN7cutlass6half_tE19Flash_kernel_traitsILi128ELi64ELi128ELi4ES3_EELi4ELi4ELb0EEEvNS_16Flash_fwd_paramsE)
        /*0094*/ 	.short	0x0210
        /*0096*/ 	.short	0x01d0


	//----- nvinfo : EIATTR_SW_WAR
	.align		4
.L_648:
        /*0098*/ 	.byte	0x04, 0x36
        /*009a*/ 	.short	(.L_650 - .L_649)
.L_649:
        /*009c*/ 	.word	0x00000008
.L_650:


//--------------------- .nv.info._ZN5flash32flash_fwd_splitkv_combine_kernelI23Flash_fwd_kernel_traitsILi128ELi64ELi128ELi4ELb0ELb0EN7cutlass6half_tE19Flash_kernel_traitsILi128ELi64ELi128ELi4ES3_EELi4ELi3ELb0EEEvNS_16Flash_fwd_paramsE --------------------------
	.section	.nv.info._ZN5flash32flash_fwd_splitkv_combine_kernelI23Flash_fwd_kernel_traitsILi128ELi64ELi128ELi4ELb0ELb0EN7cutlass6half_tE19Flash_kernel_traitsILi128ELi64ELi128ELi4ES3_EELi4ELi3ELb0EEEvNS_16Flash_fwd_paramsE,"",@"SHT_CUDA_INFO"
	.sectionflags	@""
	.align	4


	//----- nvinfo : EIATTR_CUDA_API_VERSION
	.align		4
        /*0000*/ 	.byte	0x04, 0x37
        /*0002*/ 	.short	(.L_652 - .L_651)
.L_651:
        /*0004*/ 	.word	0x00000082


	//----- nvinfo : EIATTR_KPARAM_INFO
	.align		4
.L_652:
        /*0008*/ 	.byte	0x04, 0x17
        /*000a*/ 	.short	(.L_654 - .L_653)
.L_653:
        /*000c*/ 	.word	0x00000000
        /*0010*/ 	.short	0x0000
        /*0012*/ 	.short	0x0000
        /*0014*/ 	.byte	0x00, 0xf0, 0x41, 0x07


	//----- nvinfo : EIATTR_SPARSE_MMA_MASK
	.align		4
.L_654:
        /*0018*/ 	.byte	0x03, 0x50
        /*001a*/ 	.short	0x0000


	//----- nvinfo : EIATTR_MAXREG_COUNT
	.align		4
        /*001c*/ 	.byte	0x03, 0x1b
        /*001e*/ 	.short	0x00ff


	//----- nvinfo : EIATTR_NUM_BARRIERS
	.align		4
        /*0020*/ 	.byte	0x02, 0x4c
        /*0022*/ 	.byte	0x01
	.zero		1


	//----- nvinfo : EIATTR_MERCURY_ISA_VERSION
	.align		4
        /*0024*/ 	.byte	0x03, 0x5f
        /*0026*/ 	.short	0x0101


	//----- nvinfo : EIATTR_COOP_GROUP_MASK_REGIDS
	.align		4
        /*0028*/ 	.byte	0x04, 0x29
        /*002a*/ 	.short	(.L_656 - .L_655)


	//   ....[0]....
.L_655:
        /*002c*/ 	.word	0xffffffff


	//   ....[1]....
        /*0030*/ 	.word	0xffffffff


	//   ....[2]....
        /*0034*/ 	.word	0xffffffff


	//   ....[3]....
        /*0038*/ 	.word	0xffffffff


	//   ....[4]....
        /*003c*/ 	.word	0xffffffff


	//   ....[5]....
        /*0040*/ 	.word	0xffffffff


	//----- nvinfo : EIATTR_COOP_GROUP_INSTR_OFFSETS
	.align		4
.L_656:
        /*0044*/ 	.byte	0x04, 0x28
        /*0046*/ 	.short	(.L_658 - .L_657)


	//   ....[0]....
.L_657:
        /*0048*/ 	.word	0x00001830


	//   ....[1]....
        /*004c*/ 	.word	0x000018d0


	//   ....[2]....
        /*0050*/ 	.word	0x00001930


	//   ....[3]....
        /*0054*/ 	.word	0x00001a90


	//   ....[4]....
        /*0058*/ 	.word	0x00001b40


	//   ....[5]....
        /*005c*/ 	.word	0x00001c40


	//----- nvinfo : EIATTR_EXIT_INSTR_OFFSETS
	.align		4
.L_658:
        /*0060*/ 	.byte	0x04, 0x1c
        /*0062*/ 	.short	(.L_660 - .L_659)


	//   ....[0]....
.L_659:
        /*0064*/ 	.word	0x00004010


	//   ....[1]....
        /*0068*/ 	.word	0x00004040


	//   ....[2]....
        /*006c*/ 	.word	0x00004540


	//----- nvinfo : EIATTR_CRS_STACK_SIZE
	.align		4
.L_660:
        /*0070*/ 	.byte	0x04, 0x1e
        /*0072*/ 	.short	(.L_662 - .L_661)
.L_661:
        /*0074*/ 	.word	0x00000000


	//----- nvinfo : EIATTR_CBANK_PARAM_SIZE
	.align		4
.L_662:
        /*0078*/ 	.byte	0x03, 0x19
        /*007a*/ 	.short	0x01d0


	//----- nvinfo : EIATTR_PARAM_CBANK
	.align		4
        /*007c*/ 	.byte	0x04, 0x0a
        /*007e*/ 	.short	(.L_664 - .L_663)
	.align		4
.L_663:
        /*0080*/ 	.word	index@(.nv.constant0._ZN5flash32flash_fwd_splitkv_combine_kernelI23Flash_fwd_kernel_traitsILi128ELi64ELi128ELi4ELb0ELb0EN7cutlass6half_tE19Flash_kernel_traitsILi128ELi64ELi128ELi4ES3_EELi4ELi3ELb0EEEvNS_16Flash_fwd_paramsE)
        /*0084*/ 	.short	0x0210
        /*0086*/ 	.short	0x01d0


	//----- nvinfo : EIATTR_SW_WAR
	.align		4
.L_664:
        /*0088*/ 	.byte	0x04, 0x36
        /*008a*/ 	.short	(.L_666 - .L_665)
.L_665:
        /*008c*/ 	.word	0x00000008
.L_666:


//--------------------- .nv.info._ZN5flash32flash_fwd_splitkv_combine_kernelI23Flash_fwd_kernel_traitsILi128ELi64ELi128ELi4ELb0ELb0EN7cutlass6half_tE19Flash_kernel_traitsILi128ELi64ELi128ELi4ES3_EELi4ELi2ELb0EEEvNS_16Flash_fwd_paramsE --------------------------
	.section	.nv.info._ZN5flash32flash_fwd_splitkv_combine_kernelI23Flash_fwd_kernel_traitsILi128ELi64ELi128ELi4ELb0ELb0EN7cutlass6half_tE19Flash_kernel_traitsILi128ELi64ELi128ELi4ES3_EELi4ELi2ELb0EEEvNS_16Flash_fwd_paramsE,"",@"SHT_CUDA_INFO"
	.sectionflags	@""
	.align	4


	//----- nvinfo : EIATTR_CUDA_API_VERSION
	.align		4
        /*0000*/ 	.byte	0x04, 0x37
        /*0002*/ 	.short	(.L_668 - .L_667)
.L_667:
        /*0004*/ 	.word	0x00000082


	//----- nvinfo : EIATTR_KPARAM_INFO
	.align		4
.L_668:
        /*0008*/ 	.byte	0x04, 0x17
        /*000a*/ 	.short	(.L_670 - .L_669)
.L_669:
        /*000c*/ 	.word	0x00000000
        /*0010*/ 	.short	0x0000
        /*0012*/ 	.short	0x0000
        /*0014*/ 	.byte	0x00, 0xf0, 0x41, 0x07


	//----- nvinfo : EIATTR_SPARSE_MMA_MASK
	.align		4
.L_670:
        /*0018*/ 	.byte	0x03, 0x50
        /*001a*/ 	.short	0x0000


	//----- nvinfo : EIATTR_MAXREG_COUNT
	.align		4
        /*001c*/ 	.byte	0x03, 0x1b
        /*001e*/ 	.short	0x00ff


	//----- nvinfo : EIATTR_NUM_BARRIERS
	.align		4
        /*0020*/ 	.byte	0x02, 0x4c
        /*0022*/ 	.byte	0x01
	.zero		1


	//----- nvinfo : EIATTR_MERCURY_ISA_VERSION
	.align		4
        /*0024*/ 	.byte	0x03, 0x5f
        /*0026*/ 	.short	0x0101


	//----- nvinfo : EIATTR_COOP_GROUP_MASK_REGIDS
	.align		4
        /*0028*/ 	.byte	0x04, 0x29
        /*002a*/ 	.short	(.L_672 - .L_671)


	//   ....[0]....
.L_671:
        /*002c*/ 	.word	0xffffffff


	//   ....[1]....
        /*0030*/ 	.word	0xffffffff


	//   ....[2]....
        /*0034*/ 	.word	0xffffffff


	//   ....[3]....
        /*0038*/ 	.word	0xffffffff


	//----- nvinfo : EIATTR_COOP_GROUP_INSTR_OFFSETS
	.align		4
.L_672:
        /*003c*/ 	.byte	0x04, 0x28
        /*003e*/ 	.short	(.L_674 - .L_673)


	//   ....[0]....
.L_673:
        /*0040*/ 	.word	0x00001840


	//   ....[1]....
        /*0044*/ 	.word	0x00001910


	//   ....[2]....
        /*0048*/ 	.word	0x00001b40


	//   ....[3]....
        /*004c*/ 	.word	0x00001c90


	//----- nvinfo : EIATTR_EXIT_INSTR_OFFSETS
	.align		4
.L_674:
        /*0050*/ 	.byte	0x04, 0x1c
        /*0052*/ 	.short	(.L_676 - .L_675)


	//   ....[0]....
.L_675:
        /*0054*/ 	.word	0x00003e40


	//   ....[1]....
        /*0058*/ 	.word	0x00003e70


	//   ....[2]....
        /*005c*/ 	.word	0x00004350


	//----- nvinfo : EIATTR_CRS_STACK_SIZE
	.align		4
.L_676:
        /*0060*/ 	.byte	0x04, 0x1e
        /*0062*/ 	.short	(.L_678 - .L_677)
.L_677:
        /*0064*/ 	.word	0x00000000


	//----- nvinfo : EIATTR_CBANK_PARAM_SIZE
	.align		4
.L_678:
        /*0068*/ 	.byte	0x03, 0x19
        /*006a*/ 	.short	0x01d0


	//----- nvinfo : EIATTR_PARAM_CBANK
	.align		4
        /*006c*/ 	.byte	0x04, 0x0a
        /*006e*/ 	.short	(.L_680 - .L_679)
	.align		4
.L_679:
        /*0070*/ 	.word	index@(.nv.constant0._ZN5flash32flash_fwd_splitkv_combine_kernelI23Flash_fwd_kernel_traitsILi128ELi64ELi128ELi4ELb0ELb0EN7cutlass6half_tE19Flash_kernel_traitsILi128ELi64ELi128ELi4ES3_EELi4ELi2ELb0EEEvNS_16Flash_fwd_paramsE)
        /*0074*/ 	.short	0x0210
        /*0076*/ 	.short	0x01d0


	//----- nvinfo : EIATTR_SW_WAR
	.align		4
.L_680:
        /*0078*/ 	.byte	0x04, 0x36
        /*007a*/ 	.short	(.L_682 - .L_681)
.L_681:
        /*007c*/ 	.word	0x00000008
.L_682:


//--------------------- .nv.info._ZN5flash32flash_fwd_splitkv_combine_kernelI23Flash_fwd_kernel_traitsILi128ELi64ELi128ELi4ELb0ELb0EN7cutlass6half_tE19Flash_kernel_traitsILi128ELi64ELi128ELi4ES3_EELi4ELi1ELb0EEEvNS_16Flash_fwd_paramsE --------------------------
	.section	.nv.info._ZN5flash32flash_fwd_splitkv_combine_kernelI23Flash_fwd_kernel_traitsILi128ELi64ELi128ELi4ELb0ELb0EN7cutlass6half_tE19Flash_kernel_traitsILi128ELi64ELi128ELi4ES3_EELi4ELi1ELb0EEEvNS_16Flash_fwd_paramsE,"",@"SHT_CUDA_INFO"
	.sectionflags	@""
	.align	4


	//----- nvinfo : EIATTR_CUDA_API_VERSION
	.align		4
        /*0000*/ 	.byte	0x04, 0x37
        /*0002*/ 	.short	(.L_684 - .L_683)
.L_683:
        /*0004*/ 	.word	0x00000082


	//----- nvinfo : EIATTR_KPARAM_INFO
	.align		4
.L_684:
        /*0008*/ 	.byte	0x04, 0x17
        /*000a*/ 	.short	(.L_686 - .L_685)
.L_685:
        /*000c*/ 	.word	0x00000000
        /*0010*/ 	.short	0x0000
        /*0012*/ 	.short	0x0000
        /*0014*/ 	.byte	0x00, 0xf0, 0x41, 0x07


	//----- nvinfo : EIATTR_SPARSE_MMA_MASK
	.align		4
.L_686:
        /*0018*/ 	.byte	0x03, 0x50
        /*001a*/ 	.short	0x0000


	//----- nvinfo : EIATTR_MAXREG_COUNT
	.align		4
        /*001c*/ 	.byte	0x03, 0x1b
        /*001e*/ 	.short	0x00ff


	//----- nvinfo : EIATTR_NUM_BARRIERS
	.align		4
        /*0020*/ 	.byte	0x02, 0x4c
        /*0022*/ 	.byte	0x01
	.zero		1


	//----- nvinfo : EIATTR_MERCURY_ISA_VERSION
	.align		4
        /*0024*/ 	.byte	0x03, 0x5f
        /*0026*/ 	.short	0x0101


	//----- nvinfo : EIATTR_COOP_GROUP_MASK_REGIDS
	.align		4
        /*0028*/ 	.byte	0x04, 0x29
        /*002a*/ 	.short	(.L_688 - .L_687)


	//   ....[0]....
.L_687:
        /*002c*/ 	.word	0xffffffff


	//   ....[1]....
        /*0030*/ 	.word	0xffffffff


	//----- nvinfo : EIATTR_COOP_GROUP_INSTR_OFFSETS
	.align		4
.L_688:
        /*0034*/ 	.byte	0x04, 0x28
        /*0036*/ 	.short	(.L_690 - .L_689)


	//   ....[0]....
.L_689:
        /*0038*/ 	.word	0x00001910


	//   ....[1]....
        /*003c*/ 	.word	0x00001b60


	//----- nvinfo : EIATTR_EXIT_INSTR_OFFSETS
	.align		4
.L_690:
        /*0040*/ 	.byte	0x04, 0x1c
        /*0042*/ 	.short	(.L_692 - .L_691)


	//   ....[0]....
.L_691:
        /*0044*/ 	.word	0x00004040


	//   ....[1]....
        /*0048*/ 	.word	0x00004070


	//   ....[2]....
        /*004c*/ 	.word	0x00004550


	//----- nvinfo : EIATTR_CRS_STACK_SIZE
	.align		4
.L_692:
        /*0050*/ 	.byte	0x04, 0x1e
        /*0052*/ 	.short	(.L_694 - .L_693)
.L_693:
        /*0054*/ 	.word	0x00000000


	//----- nvinfo : EIATTR_CBANK_PARAM_SIZE
	.align		4
.L_694:
        /*0058*/ 	.byte	0x03, 0x19
        /*005a*/ 	.short	0x01d0


	//----- nvinfo : EIATTR_PARAM_CBANK
	.align		4
        /*005c*/ 	.byte	0x04, 0x0a
        /*005e*/ 	.short	(.L_696 - .L_695)
	.align		4
.L_695:
        /*0060*/ 	.word	index@(.nv.constant0._ZN5flash32flash_fwd_splitkv_combine_kernelI23Flash_fwd_kernel_traitsILi128ELi64ELi128ELi4ELb0ELb0EN7cutlass6half_tE19Flash_kernel_traitsILi128ELi64ELi128ELi4ES3_EELi4ELi1ELb0EEEvNS_16Flash_fwd_paramsE)
        /*0064*/ 	.short	0x0210
        /*0066*/ 	.short	0x01d0


	//----- nvinfo : EIATTR_SW_WAR
	.align		4
.L_696:
        /*0068*/ 	.byte	0x04, 0x36
        /*006a*/ 	.short	(.L_698 - .L_697)
.L_697:
        /*006c*/ 	.word	0x00000008
.L_698:


//--------------------- .nv.info._ZN5flash32flash_fwd_splitkv_combine_kernelI23Flash_fwd_kernel_traitsILi128ELi64ELi128ELi4ELb0ELb0EN7cutlass6half_tE19Flash_kernel_traitsILi128ELi64ELi128ELi4ES3_EELi4ELi7ELb1EEEvNS_16Flash_fwd_paramsE --------------------------
	.section	.nv.info._ZN5flash32flash_fwd_splitkv_combine_kernelI23Flash_fwd_kernel_traitsILi128ELi64ELi128ELi4ELb0ELb0EN7cutlass6half_tE19Flash_kernel_traitsILi128ELi64ELi128ELi4ES3_EELi4ELi7ELb1EEEvNS_16Flash_fwd_paramsE,"",@"SHT_CUDA_INFO"
	.sectionflags	@""
	.align	4


	//----- nvinfo : EIATTR_CUDA_API_VERSION
	.align		4
        /*0000*/ 	.byte	0x04, 0x37
        /*0002*/ 	.short	(.L_700 - .L_699)
.L_699:
        /*0004*/ 	.word	0x00000082


	//----- nvinfo : EIATTR_KPARAM_INFO
	.align		4
.L_700:
        /*0008*/ 	.byte	0x04, 0x17
        /*000a*/ 	.short	(.L_702 - .L_701)
.L_701:
        /*000c*/ 	.word	0x00000000
        /*0010*/ 	.short	0x0000
        /*0012*/ 	.short	0x0000
        /*0014*/ 	.byte	0x00, 0xf0, 0x41, 0x07


	//----- nvinfo : EIATTR_SPARSE_MMA_MASK
	.align		4
.L_702:
        /*0018*/ 	.byte	0x03, 0x50
        /*001a*/ 	.short	0x0000


	//----- nvinfo : EIATTR_MAXREG_COUNT
	.align		4
        /*001c*/ 	.byte	0x03, 0x1b
        /*001e*/ 	.short	0x00ff


	//----- nvinfo : EIATTR_NUM_BARRIERS
	.align		4
        /*0020*/ 	.byte	0x02, 0x4c
        /*0022*/ 	.byte	0x01
	.zero		1


	//----- nvinfo : EIATTR_MERCURY_ISA_VERSION
	.align		4
        /*0024*/ 	.byte	0x03, 0x5f
        /*0026*/ 	.short	0x0101


	//----- nvinfo : EIATTR_COOP_GROUP_MASK_REGIDS
	.align		4
        /*0028*/ 	.byte	0x04, 0x29
        /*002a*/ 	.short	(.L_704 - .L_703)


	//   ....[0]....
.L_703:
        /*002c*/ 	.word	0xffffffff


	//   ....[1]....
        /*0030*/ 	.word	0xffffffff


	//   ....[2]....
        /*0034*/ 	.word	0xffffffff


	//   ....[3]....
        /*0038*/ 	.word	0xffffffff


	//   ....[4]....
        /*003c*/ 	.word	0xffffffff


	//   ....[5]....
        /*0040*/ 	.word	0xffffffff


	//   ....[6]....
        /*0044*/ 	.word	0xffffffff


	//   ....[7]....
        /*0048*/ 	.word	0xffffffff


	//   ....[8]....
        /*004c*/ 	.word	0xffffffff


	//   ....[9]....
        /*0050*/ 	.word	0xffffffff


	//----- nvinfo : EIATTR_COOP_GROUP_INSTR_OFFSETS
	.align		4
.L_704:
        /*0054*/ 	.byte	0x04, 0x28
        /*0056*/ 	.short	(.L_706 - .L_705)


	//   ....[0]....
.L_705:
        /*0058*/ 	.word	0x00001b70


	//   ....[1]....
        /*005c*/ 	.word	0x00001b90


	//   ....[2]....
        /*0060*/ 	.word	0x00001bb0


	//   ....[3]....
        /*0064*/ 	.word	0x00001bd0


	//   ....[4]....
        /*0068*/ 	.word	0x00001bf0


	//   ....[5]....
        /*006c*/ 	.word	0x00001d60


	//   ....[6]....
        /*0070*/ 	.word	0x00001dc0


	//   ....[7]....
        /*0074*/ 	.word	0x00001e90


	//   ....[8]....
        /*0078*/ 	.word	0x00001f60


	//   ....[9]....
        /*007c*/ 	.word	0x00002080


	//----- nvinfo : EIATTR_EXIT_INSTR_OFFSETS
	.align		4
.L_706:
        /*0080*/ 	.byte	0x04, 0x1c
        /*0082*/ 	.short	(.L_708 - .L_707)


	//   ....[0]....
.L_707:
        /*0084*/ 	.word	0x00004790


	//   ....[1]....
        /*0088*/ 	.word	0x00004c90


	//----- nvinfo : EIATTR_CRS_STACK_SIZE
	.align		4
.L_708:
        /*008c*/ 	.byte	0x04, 0x1e
        /*008e*/ 	.short	(.L_710 - .L_709)
.L_709:
        /*0090*/ 	.word	0x00000000


	//----- nvinfo : EIATTR_CBANK_PARAM_SIZE
	.align		4
.L_710:
        /*0094*/ 	.byte	0x03, 0x19
        /*0096*/ 	.short	0x01d0


	//----- nvinfo : EIATTR_PARAM_CBANK
	.align		4
        /*0098*/ 	.byte	0x04, 0x0a
        /*009a*/ 	.short	(.L_712 - .L_711)
	.align		4
.L_711:
        /*009c*/ 	.word	index@(.nv.constant0._ZN5flash32flash_fwd_splitkv_combine_kernelI23Flash_fwd_kernel_traitsILi128ELi64ELi128ELi4ELb0ELb0EN7cutlass6half_tE19Flash_kernel_traitsILi128ELi64ELi128ELi4ES3_EELi4ELi7ELb1EEEvNS_16Flash_fwd_paramsE)
        /*00a0*/ 	.short	0x0210
        /*00a2*/ 	.short	0x01d0


	//----- nvinfo : EIATTR_SW_WAR
	.align		4
.L_712:
        /*00a4*/ 	.byte	0x04, 0x36
        /*00a6*/ 	.short	(.L_714 - .L_713)
.L_713:
        /*00a8*/ 	.word	0x00000008
.L_714:


//--------------------- .nv.info._ZN5flash32flash_fwd_splitkv_combine_kernelI23Flash_fwd_kernel_traitsILi128ELi64ELi128ELi4ELb0ELb0EN7cutlass6half_tE19Flash_kernel_traitsILi128ELi64ELi128ELi4ES3_EELi4ELi6ELb1EEEvNS_16Flash_fwd_paramsE --------------------------
	.section	.nv.info._ZN5flash32flash_fwd_splitkv_combine_kernelI23Flash_fwd_kernel_traitsILi128ELi64ELi128ELi4ELb0ELb0EN7cutlass6half_tE19Flash_kernel_traitsILi128ELi64ELi128ELi4ES3_EELi4ELi6ELb1EEEvNS_16Flash_fwd_paramsE,"",@"SHT_CUDA_INFO"
	.sectionflags	@""
	.align	4


	//----- nvinfo : EIATTR_CUDA_API_VERSION
	.align		4
        /*0000*/ 	.byte	0x04, 0x37
        /*0002*/ 	.short	(.L_716 - .L_715)
.L_715:
        /*0004*/ 	.word	0x00000082


	//----- nvinfo : EIATTR_KPARAM_INFO
	.align		4
.L_716:
        /*0008*/ 	.byte	0x04, 0x17
        /*000a*/ 	.short	(.L_718 - .L_717)
.L_717:
        /*000c*/ 	.word	0x00000000
        /*0010*/ 	.short	0x0000
        /*0012*/ 	.short	0x0000
        /*0014*/ 	.byte	0x00, 0xf0, 0x41, 0x07


	//----- nvinfo : EIATTR_SPARSE_MMA_MASK
	.align		4
.L_718:
        /*0018*/ 	.byte	0x03, 0x50
        /*001a*/ 	.short	0x0000


	//----- nvinfo : EIATTR_MAXREG_COUNT
	.align		4
        /*001c*/ 	.byte	0x03, 0x1b
        /*001e*/ 	.short	0x00ff


	//----- nvinfo : EIATTR_NUM_BARRIERS
	.align		4
        /*0020*/ 	.byte	0x02, 0x4c
        /*0022*/ 	.byte	0x01
	.zero		1


	//----- nvinfo : EIATTR_MERCURY_ISA_VERSION
	.align		4
        /*0024*/ 	.byte	0x03, 0x5f
        /*0026*/ 	.short	0x0101


	//----- nvinfo : EIATTR_COOP_GROUP_MASK_REGIDS
	.align		4
        /*0028*/ 	.byte	0x04, 0x29
        /*002a*/ 	.short	(.L_720 - .L_719)


	//   ....[0]....
.L_719:
        /*002c*/ 	.word	0xffffffff


	//   ....[1]....
        /*0030*/ 	.word	0xffffffff


	//   ....[2]....
        /*0034*/ 	.word	0xffffffff


	//   ....[3]....
        /*0038*/ 	.word	0xffffffff


	//   ....[4]....
        /*003c*/ 	.word	0xffffffff


	//   ....[5]....
        /*0040*/ 	.word	0xffffffff


	//   ....[6]....
        /*0044*/ 	.word	0xffffffff


	//   ....[7]....
        /*0048*/ 	.word	0xffffffff


	//   ....[8]....
        /*004c*/ 	.word	0xffffffff


	//   ....[9]....
        /*0050*/ 	.word	0xffffffff


	//----- nvinfo : EIATTR_COOP_GROUP_INSTR_OFFSETS
	.align		4
.L_720:
        /*0054*/ 	.byte	0x04, 0x28
        /*0056*/ 	.short	(.L_722 - .L_721)


	//   ....[0]....
.L_721:
        /*0058*/ 	.word	0x00001690


	//   ....[1]....
        /*005c*/ 	.word	0x000016b0


	//   ....[2]....
        /*0060*/ 	.word	0x000016d0


	//   ....[3]....
        /*0064*/ 	.word	0x00001700


	//   ....[4]....
        /*0068*/ 	.word	0x00001740


	//   ....[5]....
        /*006c*/ 	.word	0x00001900


	//   ....[6]....
        /*0070*/ 	.word	0x000019c0


	//   ....[7]....
        /*0074*/ 	.word	0x00001a20


	//   ....[8]....
        /*0078*/ 	.word	0x00001af0


	//   ....[9]....
        /*007c*/ 	.word	0x00001c30


	//----- nvinfo : EIATTR_EXIT_INSTR_OFFSETS
	.align		4
.L_722:
        /*0080*/ 	.byte	0x04, 0x1c
        /*0082*/ 	.short	(.L_724 - .L_723)


	//   ....[0]....
.L_723:
        /*0084*/ 	.word	0x00004400


	//   ....[1]....
        /*0088*/ 	.word	0x00004900


	//----- nvinfo : EIATTR_CRS_STACK_SIZE
	.align		4
.L_724:
        /*008c*/ 	.byte	0x04, 0x1e
        /*008e*/ 	.short	(.L_726 - .L_725)
.L_725:
        /*0090*/ 	.word	0x00000000


	//----- nvinfo : EIATTR_CBANK_PARAM_SIZE
	.align		4
.L_726:
        /*0094*/ 	.byte	0x03, 0x19
        /*0096*/ 	.short	0x01d0


	//----- nvinfo : EIATTR_PARAM_CBANK
	.align		4
        /*0098*/ 	.byte	0x04, 0x0a
        /*009a*/ 	.short	(.L_728 - .L_727)
	.align		4
.L_727:
        /*009c*/ 	.word	index@(.nv.constant0._ZN5flash32flash_fwd_splitkv_combine_kernelI23Flash_fwd_kernel_traitsILi128ELi64ELi128ELi4ELb0ELb0EN7cutlass6half_tE19Flash_kernel_traitsILi128ELi64ELi128ELi4ES3_EELi4ELi6ELb1EEEvNS_16Flash_fwd_paramsE)
        /*00a0*/ 	.short	0x0210
        /*00a2*/ 	.short	0x01d0


	//----- nvinfo : EIATTR_SW_WAR
	.align		4
.L_728:
        /*00a4*/ 	.byte	0x04, 0x36
        /*00a6*/ 	.short	(.L_730 - .L_729)
.L_729:
        /*00a8*/ 	.word	0x00000008
.L_730:


//--------------------- .nv.info._ZN5flash32flash_fwd_splitkv_combine_kernelI23Flash_fwd_kernel_traitsILi128ELi64ELi128ELi4ELb0ELb0EN7cutlass6half_tE19Flash_kernel_traitsILi128ELi64ELi128ELi4ES3_EELi4ELi5ELb1EEEvNS_16Flash_fwd_paramsE --------------------------
	.section	.nv.info._ZN5flash32flash_fwd_splitkv_combine_kernelI23Flash_fwd_kernel_traitsILi128ELi64ELi128ELi4ELb0ELb0EN7cutlass6half_tE19Flash_kernel_traitsILi128ELi64ELi128ELi4ES3_EELi4ELi5ELb1EEEvNS_16Flash_fwd_paramsE,"",@"SHT_CUDA_INFO"
	.sectionflags	@""
	.align	4


	//----- nvinfo : EIATTR_CUDA_API_VERSION
	.align		4
        /*0000*/ 	.byte	0x04, 0x37
        /*0002*/ 	.short	(.L_732 - .L_731)
.L_731:
        /*0004*/ 	.word	0x00000082


	//----- nvinfo : EIATTR_KPARAM_INFO
	.align		4
.L_732:
        /*0008*/ 	.byte	0x04, 0x17
        /*000a*/ 	.short	(.L_734 - .L_733)
.L_733:
        /*000c*/ 	.word	0x00000000
        /*0010*/ 	.short	0x0000
        /*0012*/ 	.short	0x0000
        /*0014*/ 	.byte	0x00, 0xf0, 0x41, 0x07


	//----- nvinfo : EIATTR_SPARSE_MMA_MASK
	.align		4
.L_734:
        /*0018*/ 	.byte	0x03, 0x50
        /*001a*/ 	.short	0x0000


	//----- nvinfo : EIATTR_MAXREG_COUNT
	.align		4
        /*001c*/ 	.byte	0x03, 0x1b
        /*001e*/ 	.short	0x00ff


	//----- nvinfo : EIATTR_NUM_BARRIERS
	.align		4
        /*0020*/ 	.byte	0x02, 0x4c
        /*0022*/ 	.byte	0x01
	.zero		1


	//----- nvinfo : EIATTR_MERCURY_ISA_VERSION
	.align		4
        /*0024*/ 	.byte	0x03, 0x5f
        /*0026*/ 	.short	0x0101


	//----- nvinfo : EIATTR_COOP_GROUP_MASK_REGIDS
	.align		4
        /*0028*/ 	.byte	0x04, 0x29
        /*002a*/ 	.short	(.L_736 - .L_735)


	//   ....[0]....
.L_735:
        /*002c*/ 	.word	0xffffffff


	//   ....[1]....
        /*0030*/ 	.word	0xffffffff


	//   ....[2]....
        /*0034*/ 	.word	0xffffffff


	//   ....[3]....
        /*0038*/ 	.word	0xffffffff


	//   ....[4]....
        /*003c*/ 	.word	0xffffffff


	//   ....[5]....
        /*0040*/ 	.word	0xffffffff


	//   ....[6]....
        /*0044*/ 	.word	0xffffffff


	//   ....[7]....
        /*0048*/ 	.word	0xffffffff


	//   ....[8]....
        /*004c*/ 	.word	0xffffffff


	//   ....[9]....
        /*0050*/ 	.word	0xffffffff


	//----- nvinfo : EIATTR_COOP_GROUP_INSTR_OFFSETS
	.align		4
.L_736:
        /*0054*/ 	.byte	0x04, 0x28
        /*0056*/ 	.short	(.L_738 - .L_737)


	//   ....[0]....
.L_737:
        /*0058*/ 	.word	0x00001830


	//   ....[1]....
        /*005c*/ 	.word	0x00001890


	//   ....[2]....
        /*0060*/ 	.word	0x000018c0


	//   ....[3]....
        /*0064*/ 	.word	0x000018e0


	//   ....[4]....
        /*0068*/ 	.word	0x00001910


	//   ....[5]....
        /*006c*/ 	.word	0x00001a40


	//   ....[6]....
        /*0070*/ 	.word	0x00001aa0


	//   ....[7]....
        /*0074*/ 	.word	0x00001b30


	//   ....[8]....
        /*0078*/ 	.word	0x00001bd0


	//   ....[9]....
        /*007c*/ 	.word	0x00001cc0


	//----- nvinfo : EIATTR_EXIT_INSTR_OFFSETS
	.align		4
.L_738:
        /*0080*/ 	.byte	0x04, 0x1c
        /*0082*/ 	.short	(.L_740 - .L_739)


	//   ....[0]....
.L_739:
        /*0084*/ 	.word	0x00004410


	//   ....[1]....
        /*0088*/ 	.word	0x00004910


	//----- nvinfo : EIATTR_CRS_STACK_SIZE
	.align		4
.L_740:
        /*008c*/ 	.byte	0x04, 0x1e
        /*008e*/ 	.short	(.L_742 - .L_741)
.L_741:
        /*0090*/ 	.word	0x00000000


	//----- nvinfo : EIATTR_CBANK_PARAM_SIZE
	.align		4
.L_742:
        /*0094*/ 	.byte	0x03, 0x19
        /*0096*/ 	.short	0x01d0


	//----- nvinfo : EIATTR_PARAM_CBANK
	.align		4
        /*0098*/ 	.byte	0x04, 0x0a
        /*009a*/ 	.short	(.L_744 - .L_743)
	.align		4
.L_743:
        /*009c*/ 	.word	index@(.nv.constant0._ZN5flash32flash_fwd_splitkv_combine_kernelI23Flash_fwd_kernel_traitsILi128ELi64ELi128ELi4ELb0ELb0EN7cutlass6half_tE19Flash_kernel_traitsILi128ELi64ELi128ELi4ES3_EELi4ELi5ELb1EEEvNS_16Flash_fwd_paramsE)
        /*00a0*/ 	.short	0x0210
        /*00a2*/ 	.short	0x01d0


	//----- nvinfo : EIATTR_SW_WAR
	.align		4
.L_744:
        /*00a4*/ 	.byte	0x04, 0x36
        /*00a6*/ 	.short	(.L_746 - .L_745)
.L_745:
        /*00a8*/ 	.word	0x00000008
.L_746:


//--------------------- .nv.info._ZN5flash32flash_fwd_splitkv_combine_kernelI23Flash_fwd_kernel_traitsILi128ELi64ELi128ELi4ELb0ELb0EN7cutlass6half_tE19Flash_kernel_traitsILi128ELi64ELi128ELi4ES3_EELi4ELi4ELb1EEEvNS_16Flash_fwd_paramsE --------------------------
	.section	.nv.info._ZN5flash32flash_fwd_splitkv_combine_kernelI23Flash_fwd_kernel_traitsILi128ELi64ELi128ELi4ELb0ELb0EN7cutlass6half_tE19Flash_kernel_traitsILi128ELi64ELi128ELi4ES3_EELi4ELi4ELb1EEEvNS_16Flash_fwd_paramsE,"",@"SHT_CUDA_INFO"
	.sectionflags	@""
	.align	4


	//----- nvinfo : EIATTR_CUDA_API_VERSION
	.align		4
        /*0000*/ 	.byte	0x04, 0x37
        /*0002*/ 	.short	(.L_748 - .L_747)
.L_747:
        /*0004*/ 	.word	0x00000082


	//----- nvinfo : EIATTR_KPARAM_INFO
	.align		4
.L_748:
        /*0008*/ 	.byte	0x04, 0x17
        /*000a*/ 	.short	(.L_750 - .L_749)
.L_749:
        /*000c*/ 	.word	0x00000000
        /*0010*/ 	.short	0x0000
        /*0012*/ 	.short	0x0000
        /*0014*/ 	.byte	0x00, 0xf0, 0x41, 0x07


	//----- nvinfo : EIATTR_SPARSE_MMA_MASK
	.align		4
.L_750:
        /*0018*/ 	.byte	0x03, 0x50
        /*001a*/ 	.short	0x0000


	//----- nvinfo : EIATTR_MAXREG_COUNT
	.align		4
        /*001c*/ 	.byte	0x03, 0x1b
        /*001e*/ 	.short	0x00ff


	//----- nvinfo : EIATTR_NUM_BARRIERS
	.align		4
        /*0020*/ 	.byte	0x02, 0x4c
        /*0022*/ 	.byte	0x01
	.zero		1


	//----- nvinfo : EIATTR_MERCURY_ISA_VERSION
	.align		4
        /*0024*/ 	.byte	0x03, 0x5f
        /*0026*/ 	.short	0x0101


	//----- nvinfo : EIATTR_COOP_GROUP_MASK_REGIDS
	.align		4
        /*0028*/ 	.byte	0x04, 0x29
        /*002a*/ 	.short	(.L_752 - .L_751)


	//   ....[0]....
.L_751:
        /*002c*/ 	.word	0xffffffff


	//   ....[1]....
        /*0030*/ 	.word	0xffffffff


	//   ....[2]....
        /*0034*/ 	.word	0xffffffff


	//   ....[3]....
        /*0038*/ 	.word	0xffffffff


	//   ....[4]....
        /*003c*/ 	.word	0xffffffff


	//   ....[5]....
        /*0040*/ 	.word	0xffffffff


	//   ....[6]....
        /*0044*/ 	.word	0xffffffff


	//   ....[7]....
        /*0048*/ 	.word	0xffffffff


	//----- nvinfo : EIATTR_COOP_GROUP_INSTR_OFFSETS
	.align		4
.L_752:
        /*004c*/ 	.byte	0x04, 0x28
        /*004e*/ 	.short	(.L_754 - .L_753)


	//   ....[0]....
.L_753:
        /*0050*/ 	.word	0x00001830


	//   ....[1]....
        /*0054*/ 	.word	0x000018a0


	//   ....[2]....
        /*0058*/ 	.word	0x000018e0


	//   ....[3]....
        /*005c*/ 	.word	0x00001910


	//   ....[4]....
        /*0060*/ 	.word	0x00001a40


	//   ....[5]....
        /*0064*/ 	.word	0x00001af0


	//   ....[6]....
        /*0068*/ 	.word	0x00001b90


	//   ....[7]....
        /*006c*/ 	.word	0x00001c80


	//----- nvinfo : EIATTR_EXIT_INSTR_OFFSETS
	.align		4
.L_754:
        /*0070*/ 	.byte	0x04, 0x1c
        /*0072*/ 	.short	(.L_756 - .L_755)


	//   ....[0]....
.L_755:
        /*0074*/ 	.word	0x00004400


	//   ....[1]....
        /*0078*/ 	.word	0x00004900


	//----- nvinfo : EIATTR_CRS_STACK_SIZE
	.align		4
.L_756:
        /*007c*/ 	.byte	0x04, 0x1e
        /*007e*/ 	.short	(.L_758 - .L_757)
.L_757:
        /*0080*/ 	.word	0x00000000


	//----- nvinfo : EIATTR_CBANK_PARAM_SIZE
	.align		4
.L_758:
        /*0084*/ 	.byte	0x03, 0x19
        /*0086*/ 	.short	0x01d0


	//----- nvinfo : EIATTR_PARAM_CBANK
	.align		4
        /*0088*/ 	.byte	0x04, 0x0a
        /*008a*/ 	.short	(.L_760 - .L_759)
	.align		4
.L_759:
        /*008c*/ 	.word	index@(.nv.constant0._ZN5flash32flash_fwd_splitkv_combine_kernelI23Flash_fwd_kernel_traitsILi128ELi64ELi128ELi4ELb0ELb0EN7cutlass6half_tE19Flash_kernel_traitsILi128ELi64ELi128ELi4ES3_EELi4ELi4ELb1EEEvNS_16Flash_fwd_paramsE)
        /*0090*/ 	.short	0x0210
        /*0092*/ 	.short	0x01d0


	//----- nvinfo : EIATTR_SW_WAR
	.align		4
.L_760:
        /*0094*/ 	.byte	0x04, 0x36
        /*0096*/ 	.short	(.L_762 - .L_761)
.L_761:
        /*0098*/ 	.word	0x00000008
.L_762:


//--------------------- .nv.info._ZN5flash32flash_fwd_splitkv_combine_kernelI23Flash_fwd_kernel_traitsILi128ELi64ELi128ELi4ELb0ELb0EN7cutlass6half_tE19Flash_kernel_traitsILi128ELi64ELi128ELi4ES3_EELi4ELi3ELb1EEEvNS_16Flash_fwd_paramsE --------------------------
	.section	.nv.info._ZN5flash32flash_fwd_splitkv_combine_kernelI23Flash_fwd_kernel_traitsILi128ELi64ELi128ELi4ELb0ELb0EN7cutlass6half_tE19Flash_kernel_traitsILi128ELi64ELi128ELi4ES3_EELi4ELi3ELb1EEEvNS_16Flash_fwd_paramsE,"",@"SHT_CUDA_INFO"
	.sectionflags	@""
	.align	4


	//----- nvinfo : EIATTR_CUDA_API_VERSION
	.align		4
        /*0000*/ 	.byte	0x04, 0x37
        /*0002*/ 	.short	(.L_764 - .L_763)
.L_763:
        /*0004*/ 	.word	0x00000082


	//----- nvinfo : EIATTR_KPARAM_INFO
	.align		4
.L_764:
        /*0008*/ 	.byte	0x04, 0x17
        /*000a*/ 	.short	(.L_766 - .L_765)
.L_765:
        /*000c*/ 	.word	0x00000000
        /*0010*/ 	.short	0x0000
        /*0012*/ 	.short	0x0000
        /*0014*/ 	.byte	0x00, 0xf0, 0x41, 0x07


	//----- nvinfo : EIATTR_SPARSE_MMA_MASK
	.align		4
.L_766:
        /*0018*/ 	.byte	0x03, 0x50
        /*001a*/ 	.short	0x0000


	//----- nvinfo : EIATTR_MAXREG_COUNT
	.align		4
        /*001c*/ 	.byte	0x03, 0x1b
        /*001e*/ 	.short	0x00ff


	//----- nvinfo : EIATTR_NUM_BARRIERS
	.align		4
        /*0020*/ 	.byte	0x02, 0x4c
        /*0022*/ 	.byte	0x01
	.zero		1


	//----- nvinfo : EIATTR_MERCURY_ISA_VERSION
	.align		4
        /*0024*/ 	.byte	0x03, 0x5f
        /*0026*/ 	.short	0x0101


	//----- nvinfo : EIATTR_COOP_GROUP_MASK_REGIDS
	.align		4
        /*0028*/ 	.byte	0x04, 0x29
        /*002a*/ 	.short	(.L_768 - .L_767)


	//   ....[0]....
.L_767:
        /*002c*/ 	.word	0xffffffff


	//   ....[1]....
        /*0030*/ 	.word	0xffffffff


	//   ....[2]....
        /*0034*/ 	.word	0xffffffff


	//   ....[3]....
        /*0038*/ 	.word	0xffffffff


	//   ....[4]....
        /*003c*/ 	.word	0xffffffff


	//   ....[5]....
        /*0040*/ 	.word	0xffffffff


	//----- nvinfo : EIATTR_COOP_GROUP_INSTR_OFFSETS
	.align		4
.L_768:
        /*0044*/ 	.byte	0x04, 0x28
        /*0046*/ 	.short	(.L_770 - .L_769)


	//   ....[0]....
.L_769:
        /*0048*/ 	.word	0x00001830


	//   ....[1]....
        /*004c*/ 	.word	0x000018d0


	//   ....[2]....
        /*0050*/ 	.word	0x00001930


	//   ....[3]....
        /*0054*/ 	.word	0x00001a90


	//   ....[4]....
        /*0058*/ 	.word	0x00001b40


	//   ....[5]....
        /*005c*/ 	.word	0x00001c40


	//----- nvinfo : EIATTR_EXIT_INSTR_OFFSETS
	.align		4
.L_770:
        /*0060*/ 	.byte	0x04, 0x1c
        /*0062*/ 	.short	(.L_772 - .L_771)


	//   ....[0]....
.L_771:
        /*0064*/ 	.word	0x000043c0


	//   ....[1]....
        /*0068*/ 	.word	0x000048c0


	//----- nvinfo : EIATTR_CRS_STACK_SIZE
	.align		4
.L_772:
        /*006c*/ 	.byte	0x04, 0x1e
        /*006e*/ 	.short	(.L_774 - .L_773)
.L_773:
        /*0070*/ 	.word	0x00000000


	//----- nvinfo : EIATTR_CBANK_PARAM_SIZE
	.align		4
.L_774:
        /*0074*/ 	.byte	0x03, 0x19
        /*0076*/ 	.short	0x01d0


	//----- nvinfo : EIATTR_PARAM_CBANK
	.align		4
        /*0078*/ 	.byte	0x04, 0x0a
        /*007a*/ 	.short	(.L_776 - .L_775)
	.align		4
.L_775:
        /*007c*/ 	.word	index@(.nv.constant0._ZN5flash32flash_fwd_splitkv_combine_kernelI23Flash_fwd_kernel_traitsILi128ELi64ELi128ELi4ELb0ELb0EN7cutlass6half_tE19Flash_kernel_traitsILi128ELi64ELi128ELi4ES3_EELi4ELi3ELb1EEEvNS_16Flash_fwd_paramsE)
        /*0080*/ 	.short	0x0210
        /*0082*/ 	.short	0x01d0


	//----- nvinfo : EIATTR_SW_WAR
	.align		4
.L_776:
        /*0084*/ 	.byte	0x04, 0x36
        /*0086*/ 	.short	(.L_778 - .L_777)
.L_777:
        /*0088*/ 	.word	0x00000008
.L_778:


//--------------------- .nv.info._ZN5flash32flash_fwd_splitkv_combine_kernelI23Flash_fwd_kernel_traitsILi128ELi64ELi128ELi4ELb0ELb0EN7cutlass6half_tE19Flash_kernel_traitsILi128ELi64ELi128ELi4ES3_EELi4ELi2ELb1EEEvNS_16Flash_fwd_paramsE --------------------------
	.section	.nv.info._ZN5flash32flash_fwd_splitkv_combine_kernelI23Flash_fwd_kernel_traitsILi128ELi64ELi128ELi4ELb0ELb0EN7cutlass6half_tE19Flash_kernel_traitsILi128ELi64ELi128ELi4ES3_EELi4ELi2ELb1EEEvNS_16Flash_fwd_paramsE,"",@"SHT_CUDA_INFO"
	.sectionflags	@""
	.align	4


	//----- nvinfo : EIATTR_CUDA_API_VERSION
	.align		4
        /*0000*/ 	.byte	0x04, 0x37
        /*0002*/ 	.short	(.L_780 - .L_779)
.L_779:
        /*0004*/ 	.word	0x00000082


	//----- nvinfo : EIATTR_KPARAM_INFO
	.align		4
.L_780:
        /*0008*/ 	.byte	0x04, 0x17
        /*000a*/ 	.short	(.L_782 - .L_781)
.L_781:
        /*000c*/ 	.word	0x00000000
        /*0010*/ 	.short	0x0000
        /*0012*/ 	.short	0x0000
        /*0014*/ 	.byte	0x00, 0xf0, 0x41, 0x07


	//----- nvinfo : EIATTR_SPARSE_MMA_MASK
	.align		4
.L_782:
        /*0018*/ 	.byte	0x03, 0x50
        /*001a*/ 	.short	0x0000


	//----- nvinfo : EIATTR_MAXREG_COUNT
	.align		4
        /*001c*/ 	.byte	0x03, 0x1b
        /*001e*/ 	.short	0x00ff


	//----- nvinfo : EIATTR_NUM_BARRIERS
	.align		4
        /*0020*/ 	.byte	0x02, 0x4c
        /*0022*/ 	.byte	0x01
	.zero		1


	//----- nvinfo : EIATTR_MERCURY_ISA_VERSION
	.align		4
        /*0024*/ 	.byte	0x03, 0x5f
        /*0026*/ 	.short	0x0101


	//----- nvinfo : EIATTR_COOP_GROUP_MASK_REGIDS
	.align		4
        /*0028*/ 	.byte	0x04, 0x29
        /*002a*/ 	.short	(.L_784 - .L_783)


	//   ....[0]....
.L_783:
        /*002c*/ 	.word	0xffffffff


	//   ....[1]....
        /*0030*/ 	.word	0xffffffff


	//   ....[2]....
        /*0034*/ 	.word	0xffffffff


	//   ....[3]....
        /*0038*/ 	.word	0xffffffff


	//----- nvinfo : EIATTR_COOP_GROUP_INSTR_OFFSETS
	.align		4
.L_784:
        /*003c*/ 	.byte	0x04, 0x28
        /*003e*/ 	.short	(.L_786 - .L_785)


	//   ....[0]....
.L_785:
        /*0040*/ 	.word	0x00001840


	//   ....[1]....
        /*0044*/ 	.word	0x00001910


	//   ....[2]....
        /*0048*/ 	.word	0x00001b40


	//   ....[3]....
        /*004c*/ 	.word	0x00001c90


	//----- nvinfo : EIATTR_EXIT_INSTR_OFFSETS
	.align		4
.L_786:
        /*0050*/ 	.byte	0x04, 0x1c
        /*0052*/ 	.short	(.L_788 - .L_787)


	//   ....[0]....
.L_787:
        /*0054*/ 	.word	0x00004200


	//   ....[1]....
        /*0058*/ 	.word	0x000046e0


	//----- nvinfo : EIATTR_CRS_STACK_SIZE
	.align		4
.L_788:
        /*005c*/ 	.byte	0x04, 0x1e
        /*005e*/ 	.short	(.L_790 - .L_789)
.L_789:
        /*0060*/ 	.word	0x00000000


	//----- nvinfo : EIATTR_CBANK_PARAM_SIZE
	.align		4
.L_790:
        /*0064*/ 	.byte	0x03, 0x19
        /*0066*/ 	.short	0x01d0


	//----- nvinfo : EIATTR_PARAM_CBANK
	.align		4
        /*0068*/ 	.byte	0x04, 0x0a
        /*006a*/ 	.short	(.L_792 - .L_791)
	.align		4
.L_791:
        /*006c*/ 	.word	index@(.nv.constant0._ZN5flash32flash_fwd_splitkv_combine_kernelI23Flash_fwd_kernel_traitsILi128ELi64ELi128ELi4ELb0ELb0EN7cutlass6half_tE19Flash_kernel_traitsILi128ELi64ELi128ELi4ES3_EELi4ELi2ELb1EEEvNS_16Flash_fwd_paramsE)
        /*0070*/ 	.short	0x0210
        /*0072*/ 	.short	0x01d0


	//----- nvinfo : EIATTR_SW_WAR
	.align		4
.L_792:
        /*0074*/ 	.byte	0x04, 0x36
        /*0076*/ 	.short	(.L_794 - .L_793)
.L_793:
        /*0078*/ 	.word	0x00000008
.L_794:


//--------------------- .nv.info._ZN5flash32flash_fwd_splitkv_combine_kernelI23Flash_fwd_kernel_traitsILi128ELi64ELi128ELi4ELb0ELb0EN7cutlass6half_tE19Flash_kernel_traitsILi128ELi64ELi128ELi4ES3_EELi4ELi1ELb1EEEvNS_16Flash_fwd_paramsE --------------------------
	.section	.nv.info._ZN5flash32flash_fwd_splitkv_combine_kernelI23Flash_fwd_kernel_traitsILi128ELi64ELi128ELi4ELb0ELb0EN7cutlass6half_tE19Flash_kernel_traitsILi128ELi64ELi128ELi4ES3_EELi4ELi1ELb1EEEvNS_16Flash_fwd_paramsE,"",@"SHT_CUDA_INFO"
	.sectionflags	@""
	.align	4


	//----- nvinfo : EIATTR_CUDA_API_VERSION
	.align		4
        /*0000*/ 	.byte	0x04, 0x37
        /*0002*/ 	.short	(.L_796 - .L_795)
.L_795:
        /*0004*/ 	.word	0x00000082


	//----- nvinfo : EIATTR_KPARAM_INFO
	.align		4
.L_796:
        /*0008*/ 	.byte	0x04, 0x17
        /*000a*/ 	.short	(.L_798 - .L_797)
.L_797:
        /*000c*/ 	.word	0x00000000
        /*0010*/ 	.short	0x0000
        /*0012*/ 	.short	0x0000
        /*0014*/ 	.byte	0x00, 0xf0, 0x41, 0x07


	//----- nvinfo : EIATTR_SPARSE_MMA_MASK
	.align		4
.L_798:
        /*0018*/ 	.byte	0x03, 0x50
        /*001a*/ 	.short	0x0000


	//----- nvinfo : EIATTR_MAXREG_COUNT
	.align		4
        /*001c*/ 	.byte	0x03, 0x1b
        /*001e*/ 	.short	0x00ff


	//----- nvinfo : EIATTR_NUM_BARRIERS
	.align		4
        /*0020*/ 	.byte	0x02, 0x4c
        /*0022*/ 	.byte	0x01
	.zero		1


	//----- nvinfo : EIATTR_MERCURY_ISA_VERSION
	.align		4
        /*0024*/ 	.byte	0x03, 0x5f
        /*0026*/ 	.short	0x0101


	//----- nvinfo : EIATTR_COOP_GROUP_MASK_REGIDS
	.align		4
        /*0028*/ 	.byte	0x04, 0x29
        /*002a*/ 	.short	(.L_800 - .L_799)


	//   ....[0]....
.L_799:
        /*002c*/ 	.word	0xffffffff


	//   ....[1]....
        /*0030*/ 	.word	0xffffffff


	//----- nvinfo : EIATTR_COOP_GROUP_INSTR_OFFSETS
	.align		4
.L_800:
        /*0034*/ 	.byte	0x04, 0x28
        /*0036*/ 	.short	(.L_802 - .L_801)


	//   ....[0]....
.L_801:
        /*0038*/ 	.word	0x00001910


	//   ....[1]....
        /*003c*/ 	.word	0x00001b60


	//----- nvinfo : EIATTR_EXIT_INSTR_OFFSETS
	.align		4
.L_802:
        /*0040*/ 	.byte	0x04, 0x1c
        /*0042*/ 	.short	(.L_804 - .L_803)


	//   ....[0]....
.L_803:
        /*0044*/ 	.word	0x00004440


	//   ....[1]....
        /*0048*/ 	.word	0x00004920


	//----- nvinfo : EIATTR_CRS_STACK_SIZE
	.align		4
.L_804:
        /*004c*/ 	.byte	0x04, 0x1e
        /*004e*/ 	.short	(.L_806 - .L_805)
.L_805:
        /*0050*/ 	.word	0x00000000


	//----- nvinfo : EIATTR_CBANK_PARAM_SIZE
	.align		4
.L_806:
        /*0054*/ 	.byte	0x03, 0x19
        /*0056*/ 	.short	0x01d0


	//----- nvinfo : EIATTR_PARAM_CBANK
	.align		4
        /*0058*/ 	.byte	0x04, 0x0a
        /*005a*/ 	.short	(.L_808 - .L_807)
	.align		4
.L_807:
        /*005c*/ 	.word	index@(.nv.constant0._ZN5flash32flash_fwd_splitkv_combine_kernelI23Flash_fwd_kernel_traitsILi128ELi64ELi128ELi4ELb0ELb0EN7cutlass6half_tE19Flash_kernel_traitsILi128ELi64ELi128ELi4ES3_EELi4ELi1ELb1EEEvNS_16Flash_fwd_paramsE)
        /*0060*/ 	.short	0x0210
        /*0062*/ 	.short	0x01d0


	//----- nvinfo : EIATTR_SW_WAR
	.align		4
.L_808:
        /*0064*/ 	.byte	0x04, 0x36
        /*0066*/ 	.short	(.L_810 - .L_809)
.L_809:
        /*0068*/ 	.word	0x00000008
.L_810:


//--------------------- .nv.info._ZN5flash24flash_fwd_splitkv_kernelI23Flash_fwd_kernel_traitsILi128ELi64ELi128ELi4ELb0ELb0EN7cutlass6half_tE19Flash_kernel_traitsILi128ELi64ELi128ELi4ES3_EELb1ELb0ELb0ELb0ELb0ELb0ELb0ELb0EEEvNS_16Flash_fwd_paramsE --------------------------
	.section	.nv.info._ZN5flash24flash_fwd_splitkv_kernelI23Flash_fwd_kernel_traitsILi128ELi64ELi128ELi4ELb0ELb0EN7cutlass6half_tE19Flash_kernel_traitsILi128ELi64ELi128ELi4ES3_EELb1ELb0ELb0ELb0ELb0ELb0ELb0ELb0EEEvNS_16Flash_fwd_paramsE,"",@"SHT_CUDA_INFO"
	.sectionflags	@""
	.align	4


	//----- nvinfo : EIATTR_CUDA_API_VERSION
	.align		4
        /*0000*/ 	.byte	0x04, 0x37
        /*0002*/ 	.short	(.L_812 - .L_811)
.L_811:
        /*0004*/ 	.word	0x00000082


	//----- nvinfo : EIATTR_KPARAM_INFO
	.align		4
.L_812:
        /*0008*/ 	.byte	0x04, 0x17
        /*000a*/ 	.short	(.L_814 - .L_813)
.L_813:
        /*000c*/ 	.word	0x00000000
        /*0010*/ 	.short	0x0000
        /*0012*/ 	.short	0x0000
        /*0014*/ 	.byte	0x00, 0xf0, 0x41, 0x07


	//----- nvinfo : EIATTR_SPARSE_MMA_MASK
	.align		4
.L_814:
        /*0018*/ 	.byte	0x03, 0x50
        /*001a*/ 	.short	0x0000


	//----- nvinfo : EIATTR_MAXREG_COUNT
	.align		4
        /*001c*/ 	.byte	0x03, 0x1b
        /*001e*/ 	.short	0x00ff


	//----- nvinfo : EIATTR_NUM_BARRIERS
	.align		4
        /*0020*/ 	.byte	0x02, 0x4c
        /*0022*/ 	.byte	0x01
	.zero		1


	//----- nvinfo : EIATTR_MERCURY_ISA_VERSION
	.align		4
        /*0024*/ 	.byte	0x03, 0x5f
        /*0026*/ 	.short	0x0101


	//----- nvinfo : EIATTR_COOP_GROUP_MASK_REGIDS
	.align		4
        /*0028*/ 	.byte	0x04, 0x29
        /*002a*/ 	.short	(.L_816 - .L_815)


	//   ....[0]....
.L_815:
        /*002c*/ 	.word	0xffffffff


	//   ....[1]....
        /*0030*/ 	.word	0xffffffff


	//   ....[2]....
        /*0034*/ 	.word	0xffffffff


	//   ....[3]....
        /*0038*/ 	.word	0xffffffff


	//   ....[4]....
        /*003c*/ 	.word	0xffffffff


	//   ....[5]....
        /*0040*/ 	.word	0xffffffff


	//   ....[6]....
        /*0044*/ 	.word	0xffffffff


	//   ....[7]....
        /*0048*/ 	.word	0xffffffff


	//   ....[8]....
        /*004c*/ 	.word	0xffffffff


	//   ....[9]....
        /*0050*/ 	.word	0xffffffff


	//   ....[10]....
        /*0054*/ 	.word	0xffffffff


	//   ....[11]....
        /*0058*/ 	.word	0xffffffff


	//   ....[12]....
        /*005c*/ 	.word	0xffffffff


	//   ....[13]....
        /*0060*/ 	.word	0xffffffff


	//   ....[14]....
        /*0064*/ 	.word	0xffffffff


	//   ....[15]....
        /*0068*/ 	.word	0xffffffff


	//----- nvinfo : EIATTR_COOP_GROUP_INSTR_OFFSETS
	.align		4
.L_816:
        /*006c*/ 	.byte	0x04, 0x28
        /*006e*/ 	.short	(.L_818 - .L_817)


	//   ....[0]....
.L_817:
        /*0070*/ 	.word	0x00006e90


	//   ....[1]....
        /*0074*/ 	.word	0x00006eb0


	//   ....[2]....
        /*0078*/ 	.word	0x00006ed0


	//   ....[3]....
        /*007c*/ 	.word	0x00006ef0


	//   ....[4]....
        /*0080*/ 	.word	0x0000beb0


	//   ....[5]....
        /*0084*/ 	.word	0x0000bec0


	//   ....[6]....
        /*0088*/ 	.word	0x0000bef0


	//   ....[7]....
        /*008c*/ 	.word	0x0000bf00


	//   ....[8]....
        /*0090*/ 	.word	0x00010890


	//   ....[9]....
        /*0094*/ 	.word	0x000108b0


	//   ....[10]....
        /*0098*/ 	.word	0x000108f0


	//   ....[11]....
        /*009c*/ 	.word	0x00010900


	//   ....[12]....
        /*00a0*/ 	.word	0x00012840


	//   ....[13]....
        /*00a4*/ 	.word	0x00012880


	//   ....[14]....
        /*00a8*/ 	.word	0x000128e0


	//   ....[15]....
        /*00ac*/ 	.word	0x000128f0


	//----- nvinfo : EIATTR_EXIT_INSTR_OFFSETS
	.align		4
.L_818:
        /*00b0*/ 	.byte	0x04, 0x1c
        /*00b2*/ 	.short	(.L_820 - .L_819)


	//   ....[0]....
.L_819:
        /*00b4*/ 	.word	0x00000310


	//   ....[1]....
        /*00b8*/ 	.word	0x00000ce0


	//   ....[2]....
        /*00bc*/ 	.word	0x00000d10


	//   ....[3]....
        /*00c0*/ 	.word	0x00013cb0


	//   ....[4]....
        /*00c4*/ 	.word	0x00013db0


	//   ....[5]....
        /*00c8*/ 	.word	0x00013dd0


	//----- nvinfo : EIATTR_CRS_STACK_SIZE
	.align		4
.L_820:
        /*00cc*/ 	.byte	0x04, 0x1e
        /*00ce*/ 	.short	(.L_822 - .L_821)
.L_821:
        /*00d0*/ 	.word	0x00000000


	//----- nvinfo : EIATTR_CBANK_PARAM_SIZE
	.align		4
.L_822:
        /*00d4*/ 	.byte	0x03, 0x19
        /*00d6*/ 	.short	0x01d0


	//----- nvinfo : EIATTR_PARAM_CBANK
	.align		4
        /*00d8*/ 	.byte	0x04, 0x0a
        /*00da*/ 	.short	(.L_824 - .L_823)
	.align		4
.L_823:
        /*00dc*/ 	.word	index@(.nv.constant0._ZN5flash24flash_fwd_splitkv_kernelI23Flash_fwd_kernel_traitsILi128ELi64ELi128ELi4ELb0ELb0EN7cutlass6half_tE19Flash_kernel_traitsILi128ELi64ELi128ELi4ES3_EELb1ELb0ELb0ELb0ELb0ELb0ELb0ELb0EEEvNS_16Flash_fwd_paramsE)
        /*00e0*/ 	.short	0x0210
        /*00e2*/ 	.short	0x01d0


	//----- nvinfo : EIATTR_SW_WAR
	.align		4
.L_824:
        /*00e4*/ 	.byte	0x04, 0x36
        /*00e6*/ 	.short	(.L_826 - .L_825)
.L_825:
        /*00e8*/ 	.word	0x00000008
.L_826:


//--------------------- .nv.info._ZN5flash24flash_fwd_splitkv_kernelI23Flash_fwd_kernel_traitsILi128ELi64ELi128ELi4ELb0ELb0EN7cutlass6half_tE19Flash_kernel_traitsILi128ELi64ELi128ELi4ES3_EELb1ELb0ELb0ELb0ELb0ELb1ELb0ELb0EEEvNS_16Flash_fwd_paramsE --------------------------
	.section	.nv.info._ZN5flash24flash_fwd_splitkv_kernelI23Flash_fwd_kernel_traitsILi128ELi64ELi128ELi4ELb0ELb0EN7cutlass6half_tE19Flash_kernel_traitsILi128ELi64ELi128ELi4ES3_EELb1ELb0ELb0ELb0ELb0ELb1ELb0ELb0EEEvNS_16Flash_fwd_paramsE,"",@"SHT_CUDA_INFO"
	.sectionflags	@""
	.align	4


	//----- nvinfo : EIATTR_CUDA_API_VERSION
	.align		4
        /*0000*/ 	.byte	0x04, 0x37
        /*0002*/ 	.short	(.L_828 - .L_827)
.L_827:
        /*0004*/ 	.word	0x00000082


	//----- nvinfo : EIATTR_KPARAM_INFO
	.align		4
.L_828:
        /*0008*/ 	.byte	0x04, 0x17
        /*000a*/ 	.short	(.L_830 - .L_829)
.L_829:
        /*000c*/ 	.word	0x00000000
        /*0010*/ 	.short	0x0000
        /*0012*/ 	.short	0x0000
        /*0014*/ 	.byte	0x00, 0xf0, 0x41, 0x07


	//----- nvinfo : EIATTR_SPARSE_MMA_MASK
	.align		4
.L_830:
        /*0018*/ 	.byte	0x03, 0x50
        /*001a*/ 	.short	0x0000


	//----- nvinfo : EIATTR_MAXREG_COUNT
	.align		4
        /*001c*/ 	.byte	0x03, 0x1b
        /*001e*/ 	.short	0x00ff


	//----- nvinfo : EIATTR_NUM_BARRIERS
	.align		4
        /*0020*/ 	.byte	0x02, 0x4c
        /*0022*/ 	.byte	0x01
	.zero		1


	//----- nvinfo : EIATTR_MERCURY_ISA_VERSION
	.align		4
        /*0024*/ 	.byte	0x03, 0x5f
        /*0026*/ 	.short	0x0101


	//----- nvinfo : EIATTR_COOP_GROUP_MASK_REGIDS
	.align		4
        /*0028*/ 	.byte	0x04, 0x29
        /*002a*/ 	.short	(.L_832 - .L_831)


	//   ....[0]....
.L_831:
        /*002c*/ 	.word	0xffffffff


	//   ....[1]....
        /*0030*/ 	.word	0xffffffff


	//   ....[2]....
        /*0034*/ 	.word	0xffffffff


	//   ....[3]....
        /*0038*/ 	.word	0xffffffff


	//   ....[4]....
        /*003c*/ 	.word	0xffffffff


	//   ....[5]....
        /*0040*/ 	.word	0xffffffff


	//   ....[6]....
        /*0044*/ 	.word	0xffffffff


	//   ....[7]....
        /*0048*/ 	.word	0xffffffff


	//   ....[8]....
        /*004c*/ 	.word	0xffffffff


	//   ....[9]....
        /*0050*/ 	.word	0xffffffff


	//   ....[10]....
        /*0054*/ 	.word	0xffffffff


	//   ....[11]....
        /*0058*/ 	.word	0xffffffff


	//   ....[12]....
        /*005c*/ 	.word	0xffffffff


	//   ....[13]....
        /*0060*/ 	.word	0xffffffff


	//   ....[14]....
        /*0064*/ 	.word	0xffffffff


	//   ....[15]....
        /*0068*/ 	.word	0xffffffff


	//----- nvinfo : EIATTR_COOP_GROUP_INSTR_OFFSETS
	.align		4
.L_832:
        /*006c*/ 	.byte	0x04, 0x28
        /*006e*/ 	.short	(.L_834 - .L_833)


	//   ....[0]....
.L_833:
        /*0070*/ 	.word	0x000075d0


	//   ....[1]....
        /*0074*/ 	.word	0x00007690


	//   ....[2]....
        /*0078*/ 	.word	0x000076a0


	//   ....[3]....
        /*007c*/ 	.word	0x000076d0


	//   ....[4]....
        /*0080*/ 	.word	0x0000ceb0


	//   ....[5]....
        /*0084*/ 	.word	0x0000cec0


	//   ....[6]....
        /*0088*/ 	.word	0x0000cef0


	//   ....[7]....
        /*008c*/ 	.word	0x0000cf00


	//   ....[8]....
        /*0090*/ 	.word	0x00012100


	//   ....[9]....
        /*0094*/ 	.word	0x00012110


	//   ....[10]....
        /*0098*/ 	.word	0x00012140


	//   ....[11]....
        /*009c*/ 	.word	0x00012150


	//   ....[12]....
        /*00a0*/ 	.word	0x00014040


	//   ....[13]....
        /*00a4*/ 	.word	0x00014080


	//   ....[14]....
        /*00a8*/ 	.word	0x000140e0


	//   ....[15]....
        /*00ac*/ 	.word	0x000140f0


	//----- nvinfo : EIATTR_EXIT_INSTR_OFFSETS
	.align		4
.L_834:
        /*00b0*/ 	.byte	0x04, 0x1c
        /*00b2*/ 	.short	(.L_836 - .L_835)


	//   ....[0]....
.L_835:
        /*00b4*/ 	.word	0x00000310


	//   ....[1]....
        /*00b8*/ 	.word	0x00000ce0


	//   ....[2]....
        /*00bc*/ 	.word	0x00000d10


	//   ....[3]....
        /*00c0*/ 	.word	0x000154b0


	//   ....[4]....
        /*00c4*/ 	.word	0x000155b0


	//   ....[5]....
        /*00c8*/ 	.word	0x000155d0


	//----- nvinfo : EIATTR_CRS_STACK_SIZE
	.align		4
.L_836:
        /*00cc*/ 	.byte	0x04, 0x1e
        /*00ce*/ 	.short	(.L_838 - .L_837)
.L_837:
        /*00d0*/ 	.word	0x00000000


	//----- nvinfo : EIATTR_CBANK_PARAM_SIZE
	.align		4
.L_838:
        /*00d4*/ 	.byte	0x03, 0x19
        /*00d6*/ 	.short	0x01d0


	//----- nvinfo : EIATTR_PARAM_CBANK
	.align		4
        /*00d8*/ 	.byte	0x04, 0x0a
        /*00da*/ 	.short	(.L_840 - .L_839)
	.align		4
.L_839:
        /*00dc*/ 	.word	index@(.nv.constant0._ZN5flash24flash_fwd_splitkv_kernelI23Flash_fwd_kernel_traitsILi128ELi64ELi128ELi4ELb0ELb0EN7cutlass6half_tE19Flash_kernel_traitsILi128ELi64ELi128ELi4ES3_EELb1ELb0ELb0ELb0ELb0ELb1ELb0ELb0EEEvNS_16Flash_fwd_paramsE)
        /*00e0*/ 	.short	0x0210
        /*00e2*/ 	.short	0x01d0


	//----- nvinfo : EIATTR_SW_WAR
	.align		4
.L_840:
        /*00e4*/ 	.byte	0x04, 0x36
        /*00e6*/ 	.short	(.L_842 - .L_841)
.L_841:
        /*00e8*/ 	.word	0x00000008
.L_842:


//--------------------- .nv.info._ZN5flash24flash_fwd_splitkv_kernelI23Flash_fwd_kernel_traitsILi128ELi64ELi128ELi4ELb0ELb0EN7cutlass6half_tE19Flash_kernel_traitsILi128ELi64ELi128ELi4ES3_EELb1ELb0ELb0ELb0ELb0ELb0ELb0ELb1EEEvNS_16Flash_fwd_paramsE --------------------------
	.section	.nv.info._ZN5flash24flash_fwd_splitkv_kernelI23Flash_fwd_kernel_traitsILi128ELi64ELi128ELi4ELb0ELb0EN7cutlass6half_tE19Flash_kernel_traitsILi128ELi64ELi128ELi4ES3_EELb1ELb0ELb0ELb0ELb0ELb0ELb0ELb1EEEvNS_16Flash_fwd_paramsE,"",@"SHT_CUDA_INFO"
	.sectionflags	@""
	.align	4


	//----- nvinfo : EIATTR_CUDA_API_VERSION
	.align		4
        /*0000*/ 	.byte	0x04, 0x37
        /*0002*/ 	.short	(.L_844 - .L_843)
.L_843:
        /*0004*/ 	.word	0x00000082


	//----- nvinfo : EIATTR_KPARAM_INFO
	.align		4
.L_844:
        /*0008*/ 	.byte	0x04, 0x17
        /*000a*/ 	.short	(.L_846 - .L_845)
.L_845:
        /*000c*/ 	.word	0x00000000
        /*0010*/ 	.short	0x0000
        /*0012*/ 	.short	0x0000
        /*0014*/ 	.byte	0x00, 0xf0, 0x41, 0x07


	//----- nvinfo : EIATTR_SPARSE_MMA_MASK
	.align		4
.L_846:
        /*0018*/ 	.byte	0x03, 0x50
        /*001a*/ 	.short	0x0000


	//----- nvinfo : EIATTR_MAXREG_COUNT
	.align		4
        /*001c*/ 	.byte	0x03, 0x1b
        /*001e*/ 	.short	0x00ff


	//----- nvinfo : EIATTR_NUM_BARRIERS
	.align		4
        /*0020*/ 	.byte	0x02, 0x4c
        /*0022*/ 	.byte	0x01
	.zero		1


	//----- nvinfo : EIATTR_MERCURY_ISA_VERSION
	.align		4
        /*0024*/ 	.byte	0x03, 0x5f
        /*0026*/ 	.short	0x0101


	//----- nvinfo : EIATTR_COOP_GROUP_MASK_REGIDS
	.align		4
        /*0028*/ 	.byte	0x04, 0x29
        /*002a*/ 	.short	(.L_848 - .L_847)


	//   ....[0]....
.L_847:
        /*002c*/ 	.word	0xffffffff


	//   ....[1]....
        /*0030*/ 	.word	0xffffffff


	//   ....[2]....
        /*0034*/ 	.word	0xffffffff


	//   ....[3]....
        /*0038*/ 	.word	0xffffffff


	//   ....[4]....
        /*003c*/ 	.word	0xffffffff


	//   ....[5]....
        /*0040*/ 	.word	0xffffffff


	//   ....[6]....
        /*0044*/ 	.word	0xffffffff


	//   ....[7]....
        /*0048*/ 	.word	0xffffffff


	//   ....[8]....
        /*004c*/ 	.word	0xffffffff


	//   ....[9]....
        /*0050*/ 	.word	0xffffffff


	//   ....[10]....
        /*0054*/ 	.word	0xffffffff


	//   ....[11]....
        /*0058*/ 	.word	0xffffffff


	//   ....[12]....
        /*005c*/ 	.word	0xffffffff


	//   ....[13]....
        /*0060*/ 	.word	0xffffffff


	//   ....[14]....
        /*0064*/ 	.word	0xffffffff


	//   ....[15]....
        /*0068*/ 	.word	0xffffffff


	//   ....[16]....
        /*006c*/ 	.word	0x05000005


	//   ....[17]....
        /*0070*/ 	.word	0x05000005


	//   ....[18]....
        /*0074*/ 	.word	0x05000005


	//   ....[19]....
        /*0078*/ 	.word	0x05000005


	//----- nvinfo : EIATTR_COOP_GROUP_INSTR_OFFSETS
	.align		4
.L_848:
        /*007c*/ 	.byte	0x04, 0x28
        /*007e*/ 	.short	(.L_850 - .L_849)


	//   ....[0]....
.L_849:
        /*0080*/ 	.word	0x00018810


	//   ....[1]....
        /*0084*/ 	.word	0x00018860


	//   ....[2]....
        /*0088*/ 	.word	0x00018880


	//   ....[3]....
        /*008c*/ 	.word	0x000188a0


	//   ....[4]....
        /*0090*/ 	.word	0x0001d6f0


	//   ....[5]....
        /*0094*/ 	.word	0x0001d700


	//   ....[6]....
        /*0098*/ 	.word	0x0001d730


	//   ....[7]....
        /*009c*/ 	.word	0x0001d740


	//   ....[8]....
        /*00a0*/ 	.word	0x00022550


	//   ....[9]....
        /*00a4*/ 	.word	0x00022560


	//   ....[10]....
        /*00a8*/ 	.word	0x00022590


	//   ....[11]....
        /*00ac*/ 	.word	0x000225a0


	//   ....[12]....
        /*00b0*/ 	.word	0x00024540


	//   ....[13]....
        /*00b4*/ 	.word	0x00024550


	//   ....[14]....
        /*00b8*/ 	.word	0x00024580


	//   ....[15]....
        /*00bc*/ 	.word	0x00024590


	//   ....[16]....
        /*00c0*/ 	.word	0x00025e70


	//   ....[17]....
        /*00c4*/ 	.word	0x00025ee0


	//   ....[18]....
        /*00c8*/ 	.word	0x00025f40


	//   ....[19]....
        /*00cc*/ 	.word	0x00025fb0


	//----- nvinfo : EIATTR_EXIT_INSTR_OFFSETS
	.align		4
.L_850:
        /*00d0*/ 	.byte	0x04, 0x1c
        /*00d2*/ 	.short	(.L_852 - .L_851)


	//   ....[0]....
.L_851:
        /*00d4*/ 	.word	0x00000090


	//----- nvinfo : EIATTR_CRS_STACK_SIZE
	.align		4
.L_852:
        /*00d8*/ 	.byte	0x04, 0x1e
        /*00da*/ 	.short	(.L_854 - .L_853)
.L_853:
        /*00dc*/ 	.word	0x00000000


	//----- nvinfo : EIATTR_CBANK_PARAM_SIZE
	.align		4
.L_854:
        /*00e0*/ 	.byte	0x03, 0x19
        /*00e2*/ 	.short	0x01d0


	//----- nvinfo : EIATTR_PARAM_CBANK
	.align		4
        /*00e4*/ 	.byte	0x04, 0x0a
        /*00e6*/ 	.short	(.L_856 - .L_855)
	.align		4
.L_855:
        /*00e8*/ 	.word	index@(.nv.constant0._ZN5flash24flash_fwd_splitkv_kernelI23Flash_fwd_kernel_traitsILi128ELi64ELi128ELi4ELb0ELb0EN7cutlass6half_tE19Flash_kernel_traitsILi128ELi64ELi128ELi4ES3_EELb1ELb0ELb0ELb0ELb0ELb0ELb0ELb1EEEvNS_16Flash_fwd_paramsE)
        /*00ec*/ 	.short	0x0210
        /*00ee*/ 	.short	0x01d0


	//----- nvinfo : EIATTR_SW_WAR
	.align		4
.L_856:
        /*00f0*/ 	.byte	0x04, 0x36
        /*00f2*/ 	.short	(.L_858 - .L_857)
.L_857:
        /*00f4*/ 	.word	0x00000008
.L_858:


//--------------------- .nv.info._ZN5flash24flash_fwd_splitkv_kernelI23Flash_fwd_kernel_traitsILi128ELi64ELi128ELi4ELb0ELb0EN7cutlass6half_tE19Flash_kernel_traitsILi128ELi64ELi128ELi4ES3_EELb1ELb0ELb0ELb0ELb0ELb1ELb0ELb1EEEvNS_16Flash_fwd_paramsE --------------------------
	.section	.nv.info._ZN5flash24flash_fwd_splitkv_kernelI23Flash_fwd_kernel_traitsILi128ELi64ELi128ELi4ELb0ELb0EN7cutlass6half_tE19Flash_kernel_traitsILi128ELi64ELi128ELi4ES3_EELb1ELb0ELb0ELb0ELb0ELb1ELb0ELb1EEEvNS_16Flash_fwd_paramsE,"",@"SHT_CUDA_INFO"
	.sectionflags	@""
	.align	4


	//----- nvinfo : EIATTR_CUDA_API_VERSION
	.align		4
        /*0000*/ 	.byte	0x04, 0x37
        /*0002*/ 	.short	(.L_860 - .L_859)
.L_859:
        /*0004*/ 	.word	0x00000082


	//----- nvinfo : EIATTR_KPARAM_INFO
	.align		4
.L_860:
        /*0008*/ 	.byte	0x04, 0x17
        /*000a*/ 	.short	(.L_862 - .L_861)
.L_861:
        /*000c*/ 	.word	0x00000000
        /*0010*/ 	.short	0x0000
        /*0012*/ 	.short	0x0000
        /*0014*/ 	.byte	0x00, 0xf0, 0x41, 0x07


	//----- nvinfo : EIATTR_SPARSE_MMA_MASK
	.align		4
.L_862:
        /*0018*/ 	.byte	0x03, 0x50
        /*001a*/ 	.short	0x0000


	//----- nvinfo : EIATTR_MAXREG_COUNT
	.align		4
        /*001c*/ 	.byte	0x03, 0x1b
        /*001e*/ 	.short	0x00ff


	//----- nvinfo : EIATTR_NUM_BARRIERS
	.align		4
        /*0020*/ 	.byte	0x02, 0x4c
        /*0022*/ 	.byte	0x01
	.zero		1


	//----- nvinfo : EIATTR_ANNOTATIONS
	.align		4
        /*0024*/ 	.byte	0x04, 0x55
        /*0026*/ 	.short	(.L_864 - .L_863)


	//   ....[0]....
.L_863:
        /*0028*/ 	.word	0x00000001
        /*002c*/ 	.byte	0xb0, 0xb7, 0x01, 0x00, 0x01, 0x00, 0x00, 0x00, 0xd0, 0x13, 0x02, 0x00, 0x01, 0x00, 0x00, 0x00
        /*003c*/ 	.byte	0x60, 0x4a, 0x02, 0x00, 0x01, 0x00, 0x00, 0x00, 0x50, 0x6b, 0x02, 0x00, 0x01, 0x00, 0x00, 0x00
        /*004c*/ 	.byte	0x70, 0x6c, 0x02, 0x00


	//----- nvinfo : EIATTR_MERCURY_ISA_VERSION
	.align		4
.L_864:
        /*0050*/ 	.byte	0x03, 0x5f
        /*0052*/ 	.short	0x0101


	//----- nvinfo : EIATTR_COOP_GROUP_MASK_REGIDS
	.align		4
        /*0054*/ 	.byte	0x04, 0x29
        /*0056*/ 	.short	(.L_866 - .L_865)


	//   ....[0]....
.L_865:
        /*0058*/ 	.word	0xffffffff


	//   ....[1]....
        /*005c*/ 	.word	0xffffffff


	//   ....[2]....
        /*0060*/ 	.word	0xffffffff


	//   ....[3]....
        /*0064*/ 	.word	0xffffffff


	//   ....[4]....
        /*0068*/ 	.word	0xffffffff


	//   ....[5]....
        /*006c*/ 	.word	0xffffffff


	//   ....[6]....
        /*0070*/ 	.word	0xffffffff


	//   ....[7]....
        /*0074*/ 	.word	0xffffffff


	//   ....[8]....
        /*0078*/ 	.word	0xffffffff


	//   ....[9]....
        /*007c*/ 	.word	0xffffffff


	//   ....[10]....
        /*0080*/ 	.word	0xffffffff


	//   ....[11]....
        /*0084*/ 	.word	0xffffffff


	//   ....[12]....
        /*0088*/ 	.word	0xffffffff


	//   ....[13]....
        /*008c*/ 	.word	0xffffffff


	//   ....[14]....
        /*0090*/ 	.word	0xffffffff


	//   ....[15]....
        /*0094*/ 	.word	0xffffffff


	//   ....[16]....
        /*0098*/ 	.word	0x05000005


	//   ....[17]....
        /*009c*/ 	.word	0x05000005


	//   ....[18]....
        /*00a0*/ 	.word	0x05000005


	//   ....[19]....
        /*00a4*/ 	.word	0x05000005


	//----- nvinfo : EIATTR_COOP_GROUP_INSTR_OFFSETS
	.align		4
.L_866:
        /*00a8*/ 	.byte	0x04, 0x28
        /*00aa*/ 	.short	(.L_868 - .L_867)


	//   ....[0]....
.L_867:
        /*00ac*/ 	.word	0x00019de0


	//   ....[1]....
        /*00b0*/ 	.word	0x00019e00


	//   ....[2]....
        /*00b4*/ 	.word	0x00019ea0


	//   ....[3]....
        /*00b8*/ 	.word	0x00019eb0


	//   ....[4]....
        /*00bc*/ 	.word	0x0001f5c0


	//   ....[5]....
        /*00c0*/ 	.word	0x0001f5d0


	//   ....[6]....
        /*00c4*/ 	.word	0x0001f600


	//   ....[7]....
        /*00c8*/ 	.word	0x0001f610


	//   ....[8]....
        /*00cc*/ 	.word	0x00024d20


	//   ....[9]....
        /*00d0*/ 	.word	0x00024d30


	//   ....[10]....
        /*00d4*/ 	.word	0x00024d60


	//   ....[11]....
        /*00d8*/ 	.word	0x00024d70


	//   ....[12]....
        /*00dc*/ 	.word	0x00026cf0


	//   ....[13]....
        /*00e0*/ 	.word	0x00026d00


	//   ....[14]....
        /*00e4*/ 	.word	0x00026d30


	//   ....[15]....
        /*00e8*/ 	.word	0x00026d40


	//   ....[16]....
        /*00ec*/ 	.word	0x00028660


	//   ....[17]....
        /*00f0*/ 	.word	0x000286e0


	//   ....[18]....
        /*00f4*/ 	.word	0x00028760


	//   ....[19]....
        /*00f8*/ 	.word	0x000287d0


	//----- nvinfo : EIATTR_EXIT_INSTR_OFFSETS
	.align		4
.L_868:
        /*00fc*/ 	.byte	0x04, 0x1c
        /*00fe*/ 	.short	(.L_870 - .L_869)


	//   ....[0]....
.L_869:
        /*0100*/ 	.word	0x000000a0


	//----- nvinfo : EIATTR_CRS_STACK_SIZE
	.align		4
.L_870:
        /*0104*/ 	.byte	0x04, 0x1e
        /*0106*/ 	.short	(.L_872 - .L_871)
.L_871:
        /*0108*/ 	.word	0x00000000


	//----- nvinfo : EIATTR_CBANK_PARAM_SIZE
	.align		4
.L_872:
        /*010c*/ 	.byte	0x03, 0x19
        /*010e*/ 	.short	0x01d0


	//----- nvinfo : EIATTR_PARAM_CBANK
	.align		4
        /*0110*/ 	.byte	0x04, 0x0a
        /*0112*/ 	.short	(.L_874 - .L_873)
	.align		4
.L_873:
        /*0114*/ 	.word	index@(.nv.constant0._ZN5flash24flash_fwd_splitkv_kernelI23Flash_fwd_kernel_traitsILi128ELi64ELi128ELi4ELb0ELb0EN7cutlass6half_tE19Flash_kernel_traitsILi128ELi64ELi128ELi4ES3_EELb1ELb0ELb0ELb0ELb0ELb1ELb0ELb1EEEvNS_16Flash_fwd_paramsE)
        /*0118*/ 	.short	0x0210
        /*011a*/ 	.short	0x01d0


	//----- nvinfo : EIATTR_SW_WAR
	.align		4
.L_874:
        /*011c*/ 	.byte	0x04, 0x36
        /*011e*/ 	.short	(.L_876 - .L_875)
.L_875:
        /*0120*/ 	.word	0x00000008
.L_876:


//--------------------- .nv.info._ZN5flash24flash_fwd_splitkv_kernelI23Flash_fwd_kernel_traitsILi128ELi64ELi128ELi4ELb0ELb0EN7cutlass6half_tE19Flash_kernel_traitsILi128ELi64ELi128ELi4ES3_EELb1ELb0ELb0ELb0ELb0ELb0ELb1ELb0EEEvNS_16Flash_fwd_paramsE --------------------------
	.section	.nv.info._ZN5flash24flash_fwd_splitkv_kernelI23Flash_fwd_kernel_traitsILi128ELi64ELi128ELi4ELb0ELb0EN7cutlass6half_tE19Flash_kernel_traitsILi128ELi64ELi128ELi4ES3_EELb1ELb0ELb0ELb0ELb0ELb0ELb1ELb0EEEvNS_16Flash_fwd_paramsE,"",@"SHT_CUDA_INFO"
	.sectionflags	@""
	.align	4


	//----- nvinfo : EIATTR_CUDA_API_VERSION
	.align		4
        /*0000*/ 	.byte	0x04, 0x37
        /*0002*/ 	.short	(.L_878 - .L_877)
.L_877:
        /*0004*/ 	.word	0x00000082


	//----- nvinfo : EIATTR_KPARAM_INFO
	.align		4
.L_878:
        /*0008*/ 	.byte	0x04, 0x17
        /*000a*/ 	.short	(.L_880 - .L_879)
.L_879:
        /*000c*/ 	.word	0x00000000
        /*0010*/ 	.short	0x0000
        /*0012*/ 	.short	0x0000
        /*0014*/ 	.byte	0x00, 0xf0, 0x41, 0x07


	//----- nvinfo : EIATTR_SPARSE_MMA_MASK
	.align		4
.L_880:
        /*0018*/ 	.byte	0x03, 0x50
        /*001a*/ 	.short	0x0000


	//----- nvinfo : EIATTR_MAXREG_COUNT
	.align		4
        /*001c*/ 	.byte	0x03, 0x1b
        /*001e*/ 	.short	0x00ff


	//----- nvinfo : EIATTR_NUM_BARRIERS
	.align		4
        /*0020*/ 	.byte	0x02, 0x4c
        /*0022*/ 	.byte	0x01
	.zero		1


	//----- nvinfo : EIATTR_MERCURY_ISA_VERSION
	.align		4
        /*0024*/ 	.byte	0x03, 0x5f
        /*0026*/ 	.short	0x0101


	//----- nvinfo : EIATTR_COOP_GROUP_MASK_REGIDS
	.align		4
        /*0028*/ 	.byte	0x04, 0x29
        /*002a*/ 	.short	(.L_882 - .L_881)


	//   ....[0]....
.L_881:
        /*002c*/ 	.word	0xffffffff


	//   ....[1]....
        /*0030*/ 	.word	0xffffffff


	//   ....[2]....
        /*0034*/ 	.word	0xffffffff


	//   ....[3]....
        /*0038*/ 	.word	0xffffffff


	//   ....[4]....
        /*003c*/ 	.word	0xffffffff


	//   ....[5]....
        /*0040*/ 	.word	0xffffffff


	//   ....[6]....
        /*0044*/ 	.word	0xffffffff


	//   ....[7]....
        /*0048*/ 	.word	0xffffffff


	//   ....[8]....
        /*004c*/ 	.word	0xffffffff


	//   ....[9]....
        /*0050*/ 	.word	0xffffffff


	//   ....[10]....
        /*0054*/ 	.word	0xffffffff


	//   ....[11]....
        /*0058*/ 	.word	0xffffffff


	//   ....[12]....
        /*005c*/ 	.word	0xffffffff


	//   ....[13]....
        /*0060*/ 	.word	0xffffffff


	//   ....[14]....
        /*0064*/ 	.word	0xffffffff


	//   ....[15]....
        /*0068*/ 	.word	0xffffffff


	//----- nvinfo : EIATTR_COOP_GROUP_INSTR_OFFSETS
	.align		4
.L_882:
        /*006c*/ 	.byte	0x04, 0x28
        /*006e*/ 	.short	(.L_884 - .L_883)


	//   ....[0]....
.L_883:
        /*0070*/ 	.word	0x00007140


	//   ....[1]....
        /*0074*/ 	.word	0x00007160


	//   ....[2]....
        /*0078*/ 	.word	0x00007200


	//   ....[3]....
        /*007c*/ 	.word	0x00007210


	//   ....[4]....
        /*0080*/ 	.word	0x0000c230


	//   ....[5]....
        /*0084*/ 	.word	0x0000c270


	//   ....[6]....
        /*0088*/ 	.word	0x0000c290


	//   ....[7]....
        /*008c*/ 	.word	0x0000c2b0


	//   ....[8]....
        /*0090*/ 	.word	0x00010c20


	//   ....[9]....
        /*0094*/ 	.word	0x00010c40


	//   ....[10]....
        /*0098*/ 	.word	0x00010c80


	//   ....[11]....
        /*009c*/ 	.word	0x00010c90


	//   ....[12]....
        /*00a0*/ 	.word	0x00012b90


	//   ....[13]....
        /*00a4*/ 	.word	0x00012bd0


	//   ....[14]....
        /*00a8*/ 	.word	0x00012c60


	//   ....[15]....
        /*00ac*/ 	.word	0x00012c70


	//----- nvinfo : EIATTR_EXIT_INSTR_OFFSETS
	.align		4
.L_884:
        /*00b0*/ 	.byte	0x04, 0x1c
        /*00b2*/ 	.short	(.L_886 - .L_885)


	//   ....[0]....
.L_885:
        /*00b4*/ 	.word	0x00000440


	//   ....[1]....
        /*00b8*/ 	.word	0x00000fc0


	//   ....[2]....
        /*00bc*/ 	.word	0x00000ff0


	//   ....[3]....
        /*00c0*/ 	.word	0x00013f40


	//   ....[4]....
        /*00c4*/ 	.word	0x00013f90


	//   ....[5]....
        /*00c8*/ 	.word	0x00013fb0


	//----- nvinfo : EIATTR_CRS_STACK_SIZE
	.align		4
.L_886:
        /*00cc*/ 	.byte	0x04, 0x1e
        /*00ce*/ 	.short	(.L_888 - .L_887)
.L_887:
        /*00d0*/ 	.word	0x00000000


	//----- nvinfo : EIATTR_CBANK_PARAM_SIZE
	.align		4
.L_888:
        /*00d4*/ 	.byte	0x03, 0x19
        /*00d6*/ 	.short	0x01d0


	//----- nvinfo : EIATTR_PARAM_CBANK
	.align		4
        /*00d8*/ 	.byte	0x04, 0x0a
        /*00da*/ 	.short	(.L_890 - .L_889)
	.align		4
.L_889:
        /*00dc*/ 	.word	index@(.nv.constant0._ZN5flash24flash_fwd_splitkv_kernelI23Flash_fwd_kernel_traitsILi128ELi64ELi128ELi4ELb0ELb0EN7cutlass6half_tE19Flash_kernel_traitsILi128ELi64ELi128ELi4ES3_EELb1ELb0ELb0ELb0ELb0ELb0ELb1ELb0EEEvNS_16Flash_fwd_paramsE)
        /*00e0*/ 	.short	0x0210
        /*00e2*/ 	.short	0x01d0


	//----- nvinfo : EIATTR_SW_WAR
	.align		4
.L_890:
        /*00e4*/ 	.byte	0x04, 0x36
        /*00e6*/ 	.short	(.L_892 - .L_891)
.L_891:
        /*00e8*/ 	.word	0x00000008
.L_892:


//--------------------- .nv.info._ZN5flash24flash_fwd_splitkv_kernelI23Flash_fwd_kernel_traitsILi128ELi64ELi128ELi4ELb0ELb0EN7cutlass6half_tE19Flash_kernel_traitsILi128ELi64ELi128ELi4ES3_EELb1ELb0ELb0ELb0ELb0ELb1ELb1ELb0EEEvNS_16Flash_fwd_paramsE --------------------------
	.section	.nv.info._ZN5flash24flash_fwd_splitkv_kernelI23Flash_fwd_kernel_traitsILi128ELi64ELi128ELi4ELb0ELb0EN7cutlass6half_tE19Flash_kernel_traitsILi128ELi64ELi128ELi4ES3_EELb1ELb0ELb0ELb0ELb0ELb1ELb1ELb0EEEvNS_16Flash_fwd_paramsE,"",@"SHT_CUDA_INFO"
	.sectionflags	@""
	.align	4


	//----- nvinfo : EIATTR_CUDA_API_VERSION
	.align		4
        /*0000*/ 	.byte	0x04, 0x37
        /*0002*/ 	.short	(.L_894 - .L_893)
.L_893:
        /*0004*/ 	.word	0x00000082


	//----- nvinfo : EIATTR_KPARAM_INFO
	.align		4
.L_894:
        /*0008*/ 	.byte	0x04, 0x17
        /*000a*/ 	.short	(.L_896 - .L_895)
.L_895:
        /*000c*/ 	.word	0x00000000
        /*0010*/ 	.short	0x0000
        /*0012*/ 	.short	0x0000
        /*0014*/ 	.byte	0x00, 0xf0, 0x41, 0x07


	//----- nvinfo : EIATTR_SPARSE_MMA_MASK
	.align		4
.L_896:
        /*0018*/ 	.byte	0x03, 0x50
        /*001a*/ 	.short	0x0000


	//----- nvinfo : EIATTR_MAXREG_COUNT
	.align		4
        /*001c*/ 	.byte	0x03, 0x1b
        /*001e*/ 	.short	0x00ff


	//----- nvinfo : EIATTR_NUM_BARRIERS
	.align		4
        /*0020*/ 	.byte	0x02, 0x4c
        /*0022*/ 	.byte	0x01
	.zero		1


	//----- nvinfo : EIATTR_MERCURY_ISA_VERSION
	.align		4
        /*0024*/ 	.byte	0x03, 0x5f
        /*0026*/ 	.short	0x0101


	//----- nvinfo : EIATTR_COOP_GROUP_MASK_REGIDS
	.align		4
        /*0028*/ 	.byte	0x04, 0x29
        /*002a*/ 	.short	(.L_898 - .L_897)


	//   ....[0]....
.L_897:
        /*002c*/ 	.word	0xffffffff


	//   ....[1]....
        /*0030*/ 	.word	0xffffffff


	//   ....[2]....
        /*0034*/ 	.word	0xffffffff


	//   ....[3]....
        /*0038*/ 	.word	0xffffffff


	//   ....[4]....
        /*003c*/ 	.word	0xffffffff


	//   ....[5]....
        /*0040*/ 	.word	0xffffffff


	//   ....[6]....
        /*0044*/ 	.word	0xffffffff


	//   ....[7]....
        /*0048*/ 	.word	0xffffffff


	//   ....[8]....
        /*004c*/ 	.word	0xffffffff


	//   ....[9]....
        /*0050*/ 	.word	0xffffffff


	//   ....[10]....
        /*0054*/ 	.word	0xffffffff


	//   ....[11]....
        /*0058*/ 	.word	0xffffffff


	//   ....[12]....
        /*005c*/ 	.word	0xffffffff


	//   ....[13]....
        /*0060*/ 	.word	0xffffffff


	//   ....[14]....
        /*0064*/ 	.word	0xffffffff


	//   ....[15]....
        /*0068*/ 	.word	0xffffffff


	//----- nvinfo : EIATTR_COOP_GROUP_INSTR_OFFSETS
	.align		4
.L_898:
        /*006c*/ 	.byte	0x04, 0x28
        /*006e*/ 	.short	(.L_900 - .L_899)


	//   ....[0]....
.L_899:
        /*0070*/ 	.word	0x00007be0


	//   ....[1]....
        /*0074*/ 	.word	0x00007c00


	//   ....[2]....
        /*0078*/ 	.word	0x00007ca0


	//   ....[3]....
        /*007c*/ 	.word	0x00007cb0


	//   ....[4]....
        /*0080*/ 	.word	0x0000d4f0


	//   ....[5]....
        /*0084*/ 	.word	0x0000d500


	//   ....[6]....
        /*0088*/ 	.word	0x0000d530


	//   ....[7]....
        /*008c*/ 	.word	0x0000d540


	//   ....[8]....
        /*0090*/ 	.word	0x00012750


	//   ....[9]....
        /*0094*/ 	.word	0x00012770


	//   ....[10]....
        /*0098*/ 	.word	0x000127a0


	//   ....[11]....
        /*009c*/ 	.word	0x000127b0


	//   ....[12]....
        /*00a0*/ 	.word	0x00014690


	//   ....[13]....
        /*00a4*/ 	.word	0x000146d0


	//   ....[14]....
        /*00a8*/ 	.word	0x00014760


	//   ....[15]....
        /*00ac*/ 	.word	0x00014770


	//----- nvinfo : EIATTR_EXIT_INSTR_OFFSETS
	.align		4
.L_900:
        /*00b0*/ 	.byte	0x04, 0x1c
        /*00b2*/ 	.short	(.L_902 - .L_901)


	//   ....[0]....
.L_901:
        /*00b4*/ 	.word	0x00000440


	//   ....[1]....
        /*00b8*/ 	.word	0x00000fc0


	//   ....[2]....
        /*00bc*/ 	.word	0x00000ff0


	//   ....[3]....
        /*00c0*/ 	.word	0x00015a40


	//   ....[4]....
        /*00c4*/ 	.word	0x00015a90


	//   ....[5]....
        /*00c8*/ 	.word	0x00015ab0


	//----- nvinfo : EIATTR_CRS_STACK_SIZE
	.align		4
.L_902:
        /*00cc*/ 	.byte	0x04, 0x1e
        /*00ce*/ 	.short	(.L_904 - .L_903)
.L_903:
        /*00d0*/ 	.word	0x00000000


	//----- nvinfo : EIATTR_CBANK_PARAM_SIZE
	.align		4
.L_904:
        /*00d4*/ 	.byte	0x03, 0x19
        /*00d6*/ 	.short	0x01d0


	//----- nvinfo : EIATTR_PARAM_CBANK
	.align		4
        /*00d8*/ 	.byte	0x04, 0x0a
        /*00da*/ 	.short	(.L_906 - .L_905)
	.align		4
.L_905:
        /*00dc*/ 	.word	index@(.nv.constant0._ZN5flash24flash_fwd_splitkv_kernelI23Flash_fwd_kernel_traitsILi128ELi64ELi128ELi4ELb0ELb0EN7cutlass6half_tE19Flash_kernel_traitsILi128ELi64ELi128ELi4ES3_EELb1ELb0ELb0ELb0ELb0ELb1ELb1ELb0EEEvNS_16Flash_fwd_paramsE)
        /*00e0*/ 	.short	0x0210
        /*00e2*/ 	.short	0x01d0


	//----- nvinfo : EIATTR_SW_WAR
	.align		4
.L_906:
        /*00e4*/ 	.byte	0x04, 0x36
        /*00e6*/ 	.short	(.L_908 - .L_907)
.L_907:
        /*00e8*/ 	.word	0x00000008
.L_908:


//--------------------- .nv.info._ZN5flash24flash_fwd_splitkv_kernelI23Flash_fwd_kernel_traitsILi128ELi64ELi128ELi4ELb0ELb0EN7cutlass6half_tE19Flash_kernel_traitsILi128ELi64ELi128ELi4ES3_EELb1ELb0ELb0ELb0ELb0ELb0ELb1ELb1EEEvNS_16Flash_fwd_paramsE --------------------------
	.section	.nv.info._ZN5flash24flash_fwd_splitkv_kernelI23Flash_fwd_kernel_traitsILi128ELi64ELi128ELi4ELb0ELb0EN7cutlass6half_tE19Flash_kernel_traitsILi128ELi64ELi128ELi4ES3_EELb1ELb0ELb0ELb0ELb0ELb0ELb1ELb1EEEvNS_16Flash_fwd_paramsE,"",@"SHT_CUDA_INFO"
	.sectionflags	@""
	.align	4


	//----- nvinfo : EIATTR_CUDA_API_VERSION
	.align		4
        /*0000*/ 	.byte	0x04, 0x37
        /*0002*/ 	.short	(.L_910 - .L_909)
.L_909:
        /*0004*/ 	.word	0x00000082


	//----- nvinfo : EIATTR_KPARAM_INFO
	.align		4
.L_910:
        /*0008*/ 	.byte	0x04, 0x17
        /*000a*/ 	.short	(.L_912 - .L_911)
.L_911:
        /*000c*/ 	.word	0x00000000
        /*0010*/ 	.short	0x0000
        /*0012*/ 	.short	0x0000
        /*0014*/ 	.byte	0x00, 0xf0, 0x41, 0x07


	//----- nvinfo : EIATTR_SPARSE_MMA_MASK
	.align		4
.L_912:
        /*0018*/ 	.byte	0x03, 0x50
        /*001a*/ 	.short	0x0000


	//----- nvinfo : EIATTR_MAXREG_COUNT
	.align		4
        /*001c*/ 	.byte	0x03, 0x1b
        /*001e*/ 	.short	0x00ff


	//----- nvinfo : EIATTR_NUM_BARRIERS
	.align		4
        /*0020*/ 	.byte	0x02, 0x4c
        /*0022*/ 	.byte	0x01
	.zero		1


	//----- nvinfo : EIATTR_MERCURY_ISA_VERSION
	.align		4
        /*0024*/ 	.byte	0x03, 0x5f
        /*0026*/ 	.short	0x0101


	//----- nvinfo : EIATTR_COOP_GROUP_MASK_REGIDS
	.align		4
        /*0028*/ 	.byte	0x04, 0x29
        /*002a*/ 	.short	(.L_914 - .L_913)


	//   ....[0]....
.L_913:
        /*002c*/ 	.word	0xffffffff


	//   ....[1]....
        /*0030*/ 	.word	0xffffffff


	//   ....[2]....
        /*0034*/ 	.word	0xffffffff


	//   ....[3]....
        /*0038*/ 	.word	0xffffffff


	//   ....[4]....
        /*003c*/ 	.word	0xffffffff


	//   ....[5]....
        /*0040*/ 	.word	0xffffffff


	//   ....[6]....
        /*0044*/ 	.word	0xffffffff


	//   ....[7]....
        /*0048*/ 	.word	0xffffffff


	//   ....[8]....
        /*004c*/ 	.word	0xffffffff


	//   ....[9]....
        /*0050*/ 	.word	0xffffffff


	//   ....[10]....
        /*0054*/ 	.word	0xffffffff


	//   ....[11]....
        /*0058*/ 	.word	0xffffffff


	//   ....[12]....
        /*005c*/ 	.word	0xffffffff


	//   ....[13]....
        /*0060*/ 	.word	0xffffffff


	//   ....[14]....
        /*0064*/ 	.word	0xffffffff


	//   ....[15]....
        /*0068*/ 	.word	0xffffffff


	//   ....[16]....
        /*006c*/ 	.word	0x0500000c


	//   ....[17]....
        /*0070*/ 	.word	0x0500000c


	//   ....[18]....
        /*0074*/ 	.word	0x0500000c


	//   ....[19]....
        /*0078*/ 	.word	0x0500000c


	//----- nvinfo : EIATTR_COOP_GROUP_INSTR_OFFSETS
	.align		4
.L_914:
        /*007c*/ 	.byte	0x04, 0x28
        /*007e*/ 	.short	(.L_916 - .L_915)


	//   ....[0]....
.L_915:
        /*0080*/ 	.word	0x00018a70


	//   ....[1]....
        /*0084*/ 	.word	0x00018ad0


	//   ....[2]....
        /*0088*/ 	.word	0x00018af0


	//   ....[3]....
        /*008c*/ 	.word	0x00018b10


	//   ....[4]....
        /*0090*/ 	.word	0x0001d930


	//   ....[5]....
        /*0094*/ 	.word	0x0001d980


	//   ....[6]....
        /*0098*/ 	.word	0x0001d9a0


	//   ....[7]....
        /*009c*/ 	.word	0x0001d9c0


	//   ....[8]....
        /*00a0*/ 	.word	0x000227e0


	//   ....[9]....
        /*00a4*/ 	.word	0x00022820


	//   ....[10]....
        /*00a8*/ 	.word	0x00022840


	//   ....[11]....
        /*00ac*/ 	.word	0x00022860


	//   ....[12]....
        /*00b0*/ 	.word	0x00024870


	//   ....[13]....
        /*00b4*/ 	.word	0x00024880


	//   ....[14]....
        /*00b8*/ 	.word	0x000248b0


	//   ....[15]....
        /*00bc*/ 	.word	0x000248c0


	//   ....[16]....
        /*00c0*/ 	.word	0x00025e60


	//   ....[17]....
        /*00c4*/ 	.word	0x00025ed0


	//   ....[18]....
        /*00c8*/ 	.word	0x00025f30


	//   ....[19]....
        /*00cc*/ 	.word	0x00025fa0


	//----- nvinfo : EIATTR_EXIT_INSTR_OFFSETS
	.align		4
.L_916:
        /*00d0*/ 	.byte	0x04, 0x1c
        /*00d2*/ 	.short	(.L_918 - .L_917)


	//   ....[0]....
.L_917:
        /*00d4*/ 	.word	0x000001f0


	//----- nvinfo : EIATTR_CRS_STACK_SIZE
	.align		4
.L_918:
        /*00d8*/ 	.byte	0x04, 0x1e
        /*00da*/ 	.short	(.L_920 - .L_919)
.L_919:
        /*00dc*/ 	.word	0x00000000


	//----- nvinfo : EIATTR_CBANK_PARAM_SIZE
	.align		4
.L_920:
        /*00e0*/ 	.byte	0x03, 0x19
        /*00e2*/ 	.short	0x01d0


	//----- nvinfo : EIATTR_PARAM_CBANK
	.align		4
        /*00e4*/ 	.byte	0x04, 0x0a
        /*00e6*/ 	.short	(.L_922 - .L_921)
	.align		4
.L_921:
        /*00e8*/ 	.word	index@(.nv.constant0._ZN5flash24flash_fwd_splitkv_kernelI23Flash_fwd_kernel_traitsILi128ELi64ELi128ELi4ELb0ELb0EN7cutlass6half_tE19Flash_kernel_traitsILi128ELi64ELi128ELi4ES3_EELb1ELb0ELb0ELb0ELb0ELb0ELb1ELb1EEEvNS_16Flash_fwd_paramsE)
        /*00ec*/ 	.short	0x0210
        /*00ee*/ 	.short	0x01d0


	//----- nvinfo : EIATTR_SW_WAR
	.align		4
.L_922:
        /*00f0*/ 	.byte	0x04, 0x36
        /*00f2*/ 	.short	(.L_924 - .L_923)
.L_923:
        /*00f4*/ 	.word	0x00000008
.L_924:


//--------------------- .nv.info._ZN5flash24flash_fwd_splitkv_kernelI23Flash_fwd_kernel_traitsILi128ELi64ELi128ELi4ELb0ELb0EN7cutlass6half_tE19Flash_kernel_traitsILi128ELi64ELi128ELi4ES3_EELb1ELb0ELb0ELb0ELb0ELb1ELb1ELb1EEEvNS_16Flash_fwd_paramsE --------------------------
	.section	.nv.info._ZN5flash24flash_fwd_splitkv_kernelI23Flash_fwd_kernel_traitsILi128ELi64ELi128ELi4ELb0ELb0EN7cutlass6half_tE19Flash_kernel_traitsILi128ELi64ELi128ELi4ES3_EELb1ELb0ELb0ELb0ELb0ELb1ELb1ELb1EEEvNS_16Flash_fwd_paramsE,"",@"SHT_CUDA_INFO"
	.sectionflags	@""
	.align	4


	//----- nvinfo : EIATTR_CUDA_API_VERSION
	.align		4
        /*0000*/ 	.byte	0x04, 0x37
        /*0002*/ 	.short	(.L_926 - .L_925)
.L_925:
        /*0004*/ 	.word	0x00000082


	//----- nvinfo : EIATTR_KPARAM_INFO
	.align		4
.L_926:
        /*0008*/ 	.byte	0x04, 0x17
        /*000a*/ 	.short	(.L_928 - .L_927)
.L_927:
        /*000c*/ 	.word	0x00000000
        /*0010*/ 	.short	0x0000
        /*0012*/ 	.short	0x0000
        /*0014*/ 	.byte	0x00, 0xf0, 0x41, 0x07


	//----- nvinfo : EIATTR_SPARSE_MMA_MASK
	.align		4
.L_928:
        /*0018*/ 	.byte	0x03, 0x50
        /*001a*/ 	.short	0x0000


	//----- nvinfo : EIATTR_MAXREG_COUNT
	.align		4
        /*001c*/ 	.byte	0x03, 0x1b
        /*001e*/ 	.short	0x00ff


	//----- nvinfo : EIATTR_NUM_BARRIERS
	.align		4
        /*0020*/ 	.byte	0x02, 0x4c
        /*0022*/ 	.byte	0x01
	.zero		1


	//----- nvinfo : EIATTR_ANNOTATIONS
	.align		4
        /*0024*/ 	.byte	0x04, 0x55
        /*0026*/ 	.short	(.L_930 - .L_929)


	//   ....[0]....
.L_929:
        /*0028*/ 	.word	0x00000001
        /*002c*/ 	.byte	0xd0, 0xbb, 0x01, 0x00, 0x01, 0x00, 0x00, 0x00, 0x00, 0x18, 0x02, 0x00, 0x01, 0x00, 0x00, 0x00
        /*003c*/ 	.byte	0xd0, 0x4e, 0x02, 0x00, 0x01, 0x00, 0x00, 0x00, 0x70, 0x69, 0x02, 0x00, 0x01, 0x00, 0x00, 0x00
        /*004c*/ 	.byte	0x70, 0x70, 0x02, 0x00


	//----- nvinfo : EIATTR_MERCURY_ISA_VERSION
	.align		4
.L_930:
        /*0050*/ 	.byte	0x03, 0x5f
        /*0052*/ 	.short	0x0101


	//----- nvinfo : EIATTR_COOP_GROUP_MASK_REGIDS
	.align		4
        /*0054*/ 	.byte	0x04, 0x29
        /*0056*/ 	.short	(.L_932 - .L_931)


	//   ....[0]....
.L_931:
        /*0058*/ 	.word	0xffffffff


	//   ....[1]....
        /*005c*/ 	.word	0xffffffff


	//   ....[2]....
        /*0060*/ 	.word	0xffffffff


	//   ....[3]....
        /*0064*/ 	.word	0xffffffff


	//   ....[4]....
        /*0068*/ 	.word	0xffffffff


	//   ....[5]....
        /*006c*/ 	.word	0xffffffff


	//   ....[6]....
        /*0070*/ 	.word	0xffffffff


	//   ....[7]....
        /*0074*/ 	.word	0xffffffff


	//   ....[8]....
        /*0078*/ 	.word	0xffffffff


	//   ....[9]....
        /*007c*/ 	.word	0xffffffff


	//   ....[10]....
        /*0080*/ 	.word	0xffffffff


	//   ....[11]....
        /*0084*/ 	.word	0xffffffff


	//   ....[12]....
        /*0088*/ 	.word	0xffffffff


	//   ....[13]....
        /*008c*/ 	.word	0xffffffff


	//   ....[14]....
        /*0090*/ 	.word	0xffffffff


	//   ....[15]....
        /*0094*/ 	.word	0xffffffff


	//   ....[16]....
        /*0098*/ 	.word	0x0500000c


	//   ....[17]....
        /*009c*/ 	.word	0x0500000c


	//   ....[18]....
        /*00a0*/ 	.word	0x0500000c


	//   ....[19]....
        /*00a4*/ 	.word	0x0500000c


	//----- nvinfo : EIATTR_COOP_GROUP_INSTR_OFFSETS
	.align		4
.L_932:
        /*00a8*/ 	.byte	0x04, 0x28
        /*00aa*/ 	.short	(.L_934 - .L_933)


	//   ....[0]....
.L_933:
        /*00ac*/ 	.word	0x0001a200


	//   ....[1]....
        /*00b0*/ 	.word	0x0001a220


	//   ....[2]....
        /*00b4*/ 	.word	0x0001a2c0


	//   ....[3]....
        /*00b8*/ 	.word	0x0001a2d0


	//   ....[4]....
        /*00bc*/ 	.word	0x0001f9d0


	//   ....[5]....
        /*00c0*/ 	.word	0x0001f9e0


	//   ....[6]....
        /*00c4*/ 	.word	0x0001fa10


	//   ....[7]....
        /*00c8*/ 	.word	0x0001fa20


	//   ....[8]....
        /*00cc*/ 	.word	0x00025130


	//   ....[9]....
        /*00d0*/ 	.word	0x00025140


	//   ....[10]....
        /*00d4*/ 	.word	0x00025170


	//   ....[11]....
        /*00d8*/ 	.word	0x00025180


	//   ....[12]....
        /*00dc*/ 	.word	0x00027190


	//   ....[13]....
        /*00e0*/ 	.word	0x000271a0


	//   ....[14]....
        /*00e4*/ 	.word	0x000271d0


	//   ....[15]....
        /*00e8*/ 	.word	0x000271e0


	//   ....[16]....
        /*00ec*/ 	.word	0x000287b0


	//   ....[17]....
        /*00f0*/ 	.word	0x00028830


	//   ....[18]....
        /*00f4*/ 	.word	0x000288a0


	//   ....[19]....
        /*00f8*/ 	.word	0x00028910


	//----- nvinfo : EIATTR_EXIT_INSTR_OFFSETS
	.align		4
.L_934:
        /*00fc*/ 	.byte	0x04, 0x1c
        /*00fe*/ 	.short	(.L_936 - .L_935)


	//   ....[0]....
.L_935:
        /*0100*/ 	.word	0x00000200


	//----- nvinfo : EIATTR_CRS_STACK_SIZE
	.align		4
.L_936:
        /*0104*/ 	.byte	0x04, 0x1e
        /*0106*/ 	.short	(.L_938 - .L_937)
.L_937:
        /*0108*/ 	.word	0x00000000


	//----- nvinfo : EIATTR_CBANK_PARAM_SIZE
	.align		4
.L_938:
        /*010c*/ 	.byte	0x03, 0x19
        /*010e*/ 	.short	0x01d0


	//----- nvinfo : EIATTR_PARAM_CBANK
	.align		4
        /*0110*/ 	.byte	0x04, 0x0a
        /*0112*/ 	.short	(.L_940 - .L_939)
	.align		4
.L_939:
        /*0114*/ 	.word	index@(.nv.constant0._ZN5flash24flash_fwd_splitkv_kernelI23Flash_fwd_kernel_traitsILi128ELi64ELi128ELi4ELb0ELb0EN7cutlass6half_tE19Flash_kernel_traitsILi128ELi64ELi128ELi4ES3_EELb1ELb0ELb0ELb0ELb0ELb1ELb1ELb1EEEvNS_16Flash_fwd_paramsE)
        /*0118*/ 	.short	0x0210
        /*011a*/ 	.short	0x01d0


	//----- nvinfo : EIATTR_SW_WAR
	.align		4
.L_940:
        /*011c*/ 	.byte	0x04, 0x36
        /*011e*/ 	.short	(.L_942 - .L_941)
.L_941:
        /*0120*/ 	.word	0x00000008
.L_942:


//--------------------- .nv.info._ZN5flash24flash_fwd_splitkv_kernelI23Flash_fwd_kernel_traitsILi128ELi64ELi128ELi4ELb0ELb0EN7cutlass6half_tE19Flash_kernel_traitsILi128ELi64ELi128ELi4ES3_EELb1ELb0ELb0ELb1ELb1ELb0ELb0ELb0EEEvNS_16Flash_fwd_paramsE --------------------------
	.section	.nv.info._ZN5flash24flash_fwd_splitkv_kernelI23Flash_fwd_kernel_traitsILi128ELi64ELi128ELi4ELb0ELb0EN7cutlass6half_tE19Flash_kernel_traitsILi128ELi64ELi128ELi4ES3_EELb1ELb0ELb0ELb1ELb1ELb0ELb0ELb0EEEvNS_16Flash_fwd_paramsE,"",@"SHT_CUDA_INFO"
	.sectionflags	@""
	.align	4


	//----- nvinfo : EIATTR_CUDA_API_VERSION
	.align		4
        /*0000*/ 	.byte	0x04, 0x37
        /*0002*/ 	.short	(.L_944 - .L_943)
.L_943:
        /*0004*/ 	.word	0x00000082


	//----- nvinfo : EIATTR_KPARAM_INFO
	.align		4
.L_944:
        /*0008*/ 	.byte	0x04, 0x17
        /*000a*/ 	.short	(.L_946 - .L_945)
.L_945:
        /*000c*/ 	.word	0x00000000
        /*0010*/ 	.short	0x0000
        /*0012*/ 	.short	0x0000
        /*0014*/ 	.byte	0x00, 0xf0, 0x41, 0x07


	//----- nvinfo : EIATTR_SPARSE_MMA_MASK
	.align		4
.L_946:
        /*0018*/ 	.byte	0x03, 0x50
        /*001a*/ 	.short	0x0000


	//----- nvinfo : EIATTR_MAXREG_COUNT
	.align		4
        /*001c*/ 	.byte	0x03, 0x1b
        /*001e*/ 	.short	0x00ff


	//----- nvinfo : EIATTR_NUM_BARRIERS
	.align		4
        /*0020*/ 	.byte	0x02, 0x4c
        /*0022*/ 	.byte	0x01
	.zero		1


	//----- nvinfo : EIATTR_MERCURY_ISA_VERSION
	.align		4
        /*0024*/ 	.byte	0x03, 0x5f
        /*0026*/ 	.short	0x0101


	//----- nvinfo : EIATTR_COOP_GROUP_MASK_REGIDS
	.align		4
        /*0028*/ 	.byte	0x04, 0x29
        /*002a*/ 	.short	(.L_948 - .L_947)


	//   ....[0]....
.L_947:
        /*002c*/ 	.word	0xffffffff


	//   ....[1]....
        /*0030*/ 	.word	0xffffffff


	//   ....[2]....
        /*0034*/ 	.word	0xffffffff


	//   ....[3]....
        /*0038*/ 	.word	0xffffffff


	//   ....[4]....
        /*003c*/ 	.word	0xffffffff


	//   ....[5]....
        /*0040*/ 	.word	0xffffffff


	//   ....[6]....
        /*0044*/ 	.word	0xffffffff


	//   ....[7]....
        /*0048*/ 	.word	0xffffffff


	//   ....[8]....
        /*004c*/ 	.word	0xffffffff


	//   ....[9]....
        /*0050*/ 	.word	0xffffffff


	//   ....[10]....
        /*0054*/ 	.word	0xffffffff


	//   ....[11]....
        /*0058*/ 	.word	0xffffffff


	//----- nvinfo : EIATTR_COOP_GROUP_INSTR_OFFSETS
	.align		4
.L_948:
        /*005c*/ 	.byte	0x04, 0x28
        /*005e*/ 	.short	(.L_950 - .L_949)


	//   ....[0]....
.L_949:
        /*0060*/ 	.word	0x000041f0


	//   ....[1]....
        /*0064*/ 	.word	0x00004210


	//   ....[2]....
        /*0068*/ 	.word	0x000042b0


	//   ....[3]....
        /*006c*/ 	.word	0x000042c0


	//   ....[4]....
        /*0070*/ 	.word	0x00007b50


	//   ....[5]....
        /*0074*/ 	.word	0x00007b70


	//   ....[6]....
        /*0078*/ 	.word	0x00007bb0


	//   ....[7]....
        /*007c*/ 	.word	0x00007bc0


	//   ....[8]....
        /*0080*/ 	.word	0x00009b00


	//   ....[9]....
        /*0084*/ 	.word	0x00009b40


	//   ....[10]....
        /*0088*/ 	.word	0x00009b90


	//   ....[11]....
        /*008c*/ 	.word	0x00009ba0


	//----- nvinfo : EIATTR_EXIT_INSTR_OFFSETS
	.align		4
.L_950:
        /*0090*/ 	.byte	0x04, 0x1c
        /*0092*/ 	.short	(.L_952 - .L_951)


	//   ....[0]....
.L_951:
        /*0094*/ 	.word	0x000001a0


	//   ....[1]....
        /*0098*/ 	.word	0x000007a0


	//   ....[2]....
        /*009c*/ 	.word	0x000007d0


	//   ....[3]....
        /*00a0*/ 	.word	0x0000aca0


	//----- nvinfo : EIATTR_CRS_STACK_SIZE
	.align		4
.L_952:
        /*00a4*/ 	.byte	0x04, 0x1e
        /*00a6*/ 	.short	(.L_954 - .L_953)
.L_953:
        /*00a8*/ 	.word	0x00000000


	//----- nvinfo : EIATTR_CBANK_PARAM_SIZE
	.align		4
.L_954:
        /*00ac*/ 	.byte	0x03, 0x19
        /*00ae*/ 	.short	0x01d0


	//----- nvinfo : EIATTR_PARAM_CBANK
	.align		4
        /*00b0*/ 	.byte	0x04, 0x0a
        /*00b2*/ 	.short	(.L_956 - .L_955)
	.align		4
.L_955:
        /*00b4*/ 	.word	index@(.nv.constant0._ZN5flash24flash_fwd_splitkv_kernelI23Flash_fwd_kernel_traitsILi128ELi64ELi128ELi4ELb0ELb0EN7cutlass6half_tE19Flash_kernel_traitsILi128ELi64ELi128ELi4ES3_EELb1ELb0ELb0ELb1ELb1ELb0ELb0ELb0EEEvNS_16Flash_fwd_paramsE)
        /*00b8*/ 	.short	0x0210
        /*00ba*/ 	.short	0x01d0


	//----- nvinfo : EIATTR_SW_WAR
	.align		4
.L_956:
        /*00bc*/ 	.byte	0x04, 0x36
        /*00be*/ 	.short	(.L_958 - .L_957)
.L_957:
        /*00c0*/ 	.word	0x00000008
.L_958:


//--------------------- .nv.info._ZN5flash24flash_fwd_splitkv_kernelI23Flash_fwd_kernel_traitsILi128ELi64ELi128ELi4ELb0ELb0EN7cutlass6half_tE19Flash_kernel_traitsILi128ELi64ELi128ELi4ES3_EELb1ELb0ELb0ELb1ELb1ELb1ELb0ELb0EEEvNS_16Flash_fwd_paramsE --------------------------
	.section	.nv.info._ZN5flash24flash_fwd_splitkv_kernelI23Flash_fwd_kernel_traitsILi128ELi64ELi128ELi4ELb0ELb0EN7cutlass6half_tE19Flash_kernel_traitsILi128ELi64ELi128ELi4ES3_EELb1ELb0ELb0ELb1ELb1ELb1ELb0ELb0EEEvNS_16Flash_fwd_paramsE,"",@"SHT_CUDA_INFO"
	.sectionflags	@""
	.align	4


	//----- nvinfo : EIATTR_CUDA_API_VERSION
	.align		4
        /*0000*/ 	.byte	0x04, 0x37
        /*0002*/ 	.short	(.L_960 - .L_959)
.L_959:
        /*0004*/ 	.word	0x00000082


	//----- nvinfo : EIATTR_KPARAM_INFO
	.align		4
.L_960:
        /*0008*/ 	.byte	0x04, 0x17
        /*000a*/ 	.short	(.L_962 - .L_961)
.L_961:
        /*000c*/ 	.word	0x00000000
        /*0010*/ 	.short	0x0000
        /*0012*/ 	.short	0x0000
        /*0014*/ 	.byte	0x00, 0xf0, 0x41, 0x07


	//----- nvinfo : EIATTR_SPARSE_MMA_MASK
	.align		4
.L_962:
        /*0018*/ 	.byte	0x03, 0x50
        /*001a*/ 	.short	0x0000


	//----- nvinfo : EIATTR_MAXREG_COUNT
	.align		4
        /*001c*/ 	.byte	0x03, 0x1b
        /*001e*/ 	.short	0x00ff


	//----- nvinfo : EIATTR_NUM_BARRIERS
	.align		4
        /*0020*/ 	.byte	0x02, 0x4c
        /*0022*/ 	.byte	0x01
	.zero		1


	//----- nvinfo : EIATTR_MERCURY_ISA_VERSION
	.align		4
        /*0024*/ 	.byte	0x03, 0x5f
        /*0026*/ 	.short	0x0101


	//----- nvinfo : EIATTR_COOP_GROUP_MASK_REGIDS
	.align		4
        /*0028*/ 	.byte	0x04, 0x29
        /*002a*/ 	.short	(.L_964 - .L_963)


	//   ....[0]....
.L_963:
        /*002c*/ 	.word	0xffffffff


	//   ....[1]....
        /*0030*/ 	.word	0xffffffff


	//   ....[2]....
        /*0034*/ 	.word	0xffffffff


	//   ....[3]....
        /*0038*/ 	.word	0xffffffff


	//   ....[4]....
        /*003c*/ 	.word	0xffffffff


	//   ....[5]....
        /*0040*/ 	.word	0xffffffff


	//   ....[6]....
        /*0044*/ 	.word	0xffffffff


	//   ....[7]....
        /*0048*/ 	.word	0xffffffff


	//   ....[8]....
        /*004c*/ 	.word	0xffffffff


	//   ....[9]....
        /*0050*/ 	.word	0xffffffff


	//   ....[10]....
        /*0054*/ 	.word	0xffffffff


	//   ....[11]....
        /*0058*/ 	.word	0xffffffff


	//----- nvinfo : EIATTR_COOP_GROUP_INSTR_OFFSETS
	.align		4
.L_964:
        /*005c*/ 	.byte	0x04, 0x28
        /*005e*/ 	.short	(.L_966 - .L_965)


	//   ....[0]....
.L_965:
        /*0060*/ 	.word	0x00004a10


	//   ....[1]....
        /*0064*/ 	.word	0x00004a30


	//   ....[2]....
        /*0068*/ 	.word	0x00004ad0


	//   ....[3]....
        /*006c*/ 	.word	0x00004ae0


	//   ....[4]....
        /*0070*/ 	.word	0x00008bb0


	//   ....[5]....
        /*0074*/ 	.word	0x00008bc0


	//   ....[6]....
        /*0078*/ 	.word	0x00008bf0


	//   ....[7]....
        /*007c*/ 	.word	0x00008c00


	//   ....[8]....
        /*0080*/ 	.word	0x0000aaf0


	//   ....[9]....
        /*0084*/ 	.word	0x0000ab30


	//   ....[10]....
        /*0088*/ 	.word	0x0000ab80


	//   ....[11]....
        /*008c*/ 	.word	0x0000ab90


	//----- nvinfo : EIATTR_EXIT_INSTR_OFFSETS
	.align		4
.L_966:
        /*0090*/ 	.byte	0x04, 0x1c
        /*0092*/ 	.short	(.L_968 - .L_967)


	//   ....[0]....
.L_967:
        /*0094*/ 	.word	0x000001a0


	//   ....[1]....
        /*0098*/ 	.word	0x000007a0


	//   ....[2]....
        /*009c*/ 	.word	0x000007d0


	//   ....[3]....
        /*00a0*/ 	.word	0x0000bc90


	//----- nvinfo : EIATTR_CRS_STACK_SIZE
	.align		4
.L_968:
        /*00a4*/ 	.byte	0x04, 0x1e
        /*00a6*/ 	.short	(.L_970 - .L_969)
.L_969:
        /*00a8*/ 	.word	0x00000000


	//----- nvinfo : EIATTR_CBANK_PARAM_SIZE
	.align		4
.L_970:
        /*00ac*/ 	.byte	0x03, 0x19
        /*00ae*/ 	.short	0x01d0


	//----- nvinfo : EIATTR_PARAM_CBANK
	.align		4
        /*00b0*/ 	.byte	0x04, 0x0a
        /*00b2*/ 	.short	(.L_972 - .L_971)
	.align		4
.L_971:
        /*00b4*/ 	.word	index@(.nv.constant0._ZN5flash24flash_fwd_splitkv_kernelI23Flash_fwd_kernel_traitsILi128ELi64ELi128ELi4ELb0ELb0EN7cutlass6half_tE19Flash_kernel_traitsILi128ELi64ELi128ELi4ES3_EELb1ELb0ELb0ELb1ELb1ELb1ELb0ELb0EEEvNS_16Flash_fwd_paramsE)
        /*00b8*/ 	.short	0x0210
        /*00ba*/ 	.short	0x01d0


	//----- nvinfo : EIATTR_SW_WAR
	.align		4
.L_972:
        /*00bc*/ 	.byte	0x04, 0x36
        /*00be*/ 	.short	(.L_974 - .L_973)
.L_973:
        /*00c0*/ 	.word	0x00000008
.L_974:


//--------------------- .nv.info._ZN5flash24flash_fwd_splitkv_kernelI23Flash_fwd_kernel_traitsILi128ELi64ELi128ELi4ELb0ELb0EN7cutlass6half_tE19Flash_kernel_traitsILi128ELi64ELi128ELi4ES3_EELb1ELb0ELb0ELb1ELb1ELb0ELb1ELb0EEEvNS_16Flash_fwd_paramsE --------------------------
	.section	.nv.info._ZN5flash24flash_fwd_splitkv_kernelI23Flash_fwd_kernel_traitsILi128ELi64ELi128ELi4ELb0ELb0EN7cutlass6half_tE19Flash_kernel_traitsILi128ELi64ELi128ELi4ES3_EELb1ELb0ELb0ELb1ELb1ELb0ELb1ELb0EEEvNS_16Flash_fwd_paramsE,"",@"SHT_CUDA_INFO"
	.sectionflags	@""
	.align	4


	//----- nvinfo : EIATTR_CUDA_API_VERSION
	.align		4
        /*0000*/ 	.byte	0x04, 0x37
        /*0002*/ 	.short	(.L_976 - .L_975)
.L_975:
        /*0004*/ 	.word	0x00000082


	//----- nvinfo : EIATTR_KPARAM_INFO
	.align		4
.L_976:
        /*0008*/ 	.byte	0x04, 0x17
        /*000a*/ 	.short	(.L_978 - .L_977)
.L_977:
        /*000c*/ 	.word	0x00000000
        /*0010*/ 	.short	0x0000
        /*0012*/ 	.short	0x0000
        /*0014*/ 	.byte	0x00, 0xf0, 0x41, 0x07


	//----- nvinfo : EIATTR_SPARSE_MMA_MASK
	.align		4
.L_978:
        /*0018*/ 	.byte	0x03, 0x50
        /*001a*/ 	.short	0x0000


	//----- nvinfo : EIATTR_MAXREG_COUNT
	.align		4
        /*001c*/ 	.byte	0x03, 0x1b
        /*001e*/ 	.short	0x00ff


	//----- nvinfo : EIATTR_NUM_BARRIERS
	.align		4
        /*0020*/ 	.byte	0x02, 0x4c
        /*0022*/ 	.byte	0x01
	.zero		1


	//----- nvinfo : EIATTR_MERCURY_ISA_VERSION
	.align		4
        /*0024*/ 	.byte	0x03, 0x5f
        /*0026*/ 	.short	0x0101


	//----- nvinfo : EIATTR_COOP_GROUP_MASK_REGIDS
	.align		4
        /*0028*/ 	.byte	0x04, 0x29
        /*002a*/ 	.short	(.L_980 - .L_979)


	//   ....[0]....
.L_979:
        /*002c*/ 	.word	0xffffffff


	//   ....[1]....
        /*0030*/ 	.word	0xffffffff


	//   ....[2]....
        /*0034*/ 	.word	0xffffffff


	//   ....[3]....
        /*0038*/ 	.word	0xffffffff


	//   ....[4]....
        /*003c*/ 	.word	0xffffffff


	//   ....[5]....
        /*0040*/ 	.word	0xffffffff


	//   ....[6]....
        /*0044*/ 	.word	0xffffffff


	//   ....[7]....
        /*0048*/ 	.word	0xffffffff


	//   ....[8]....
        /*004c*/ 	.word	0xffffffff


	//   ....[9]....
        /*0050*/ 	.word	0xffffffff


	//   ....[10]....
        /*0054*/ 	.word	0xffffffff


	//   ....[11]....
        /*0058*/ 	.word	0xffffffff


	//----- nvinfo : EIATTR_COOP_GROUP_INSTR_OFFSETS
	.align		4
.L_980:
        /*005c*/ 	.byte	0x04, 0x28
        /*005e*/ 	.short	(.L_982 - .L_981)


	//   ....[0]....
.L_981:
        /*0060*/ 	.word	0x000044b0


	//   ....[1]....
        /*0064*/ 	.word	0x000044d0


	//   ....[2]....
        /*0068*/ 	.word	0x00004570


	//   ....[3]....
        /*006c*/ 	.word	0x00004580


	//   ....[4]....
        /*0070*/ 	.word	0x00007e00


	//   ....[5]....
        /*0074*/ 	.word	0x00007e20


	//   ....[6]....
        /*0078*/ 	.word	0x00007e60


	//   ....[7]....
        /*007c*/ 	.word	0x00007e70


	//   ....[8]....
        /*0080*/ 	.word	0x00009db0


	//   ....[9]....
        /*0084*/ 	.word	0x00009df0


	//   ....[10]....
        /*0088*/ 	.word	0x00009e80


	//   ....[11]....
        /*008c*/ 	.word	0x00009e90


	//----- nvinfo : EIATTR_EXIT_INSTR_OFFSETS
	.align		4
.L_982:
        /*0090*/ 	.byte	0x04, 0x1c
        /*0092*/ 	.short	(.L_984 - .L_983)


	//   ....[0]....
.L_983:
        /*0094*/ 	.word	0x00000290


	//   ....[1]....
        /*0098*/ 	.word	0x00000aa0


	//   ....[2]....
        /*009c*/ 	.word	0x00000ad0


	//   ....[3]....
        /*00a0*/ 	.word	0x0000ace0


	//----- nvinfo : EIATTR_CRS_STACK_SIZE
	.align		4
.L_984:
        /*00a4*/ 	.byte	0x04, 0x1e
        /*00a6*/ 	.short	(.L_986 - .L_985)
.L_985:
        /*00a8*/ 	.word	0x00000000


	//----- nvinfo : EIATTR_CBANK_PARAM_SIZE
	.align		4
.L_986:
        /*00ac*/ 	.byte	0x03, 0x19
        /*00ae*/ 	.short	0x01d0


	//----- nvinfo : EIATTR_PARAM_CBANK
	.align		4
        /*00b0*/ 	.byte	0x04, 0x0a
        /*00b2*/ 	.short	(.L_988 - .L_987)
	.align		4
.L_987:
        /*00b4*/ 	.word	index@(.nv.constant0._ZN5flash24flash_fwd_splitkv_kernelI23Flash_fwd_kernel_traitsILi128ELi64ELi128ELi4ELb0ELb0EN7cutlass6half_tE19Flash_kernel_traitsILi128ELi64ELi128ELi4ES3_EELb1ELb0ELb0ELb1ELb1ELb0ELb1ELb0EEEvNS_16Flash_fwd_paramsE)
        /*00b8*/ 	.short	0x0210
        /*00ba*/ 	.short	0x01d0


	//----- nvinfo : EIATTR_SW_WAR
	.align		4
.L_988:
        /*00bc*/ 	.byte	0x04, 0x36
        /*00be*/ 	.short	(.L_990 - .L_989)
.L_989:
        /*00c0*/ 	.word	0x00000008
.L_990:


//--------------------- .nv.info._ZN5flash24flash_fwd_splitkv_kernelI23Flash_fwd_kernel_traitsILi128ELi64ELi128ELi4ELb0ELb0EN7cutlass6half_tE19Flash_kernel_traitsILi128ELi64ELi128ELi4ES3_EELb1ELb0ELb0ELb1ELb1ELb1ELb1ELb0EEEvNS_16Flash_fwd_paramsE --------------------------
	.section	.nv.info._ZN5flash24flash_fwd_splitkv_kernelI23Flash_fwd_kernel_traitsILi128ELi64ELi128ELi4ELb0ELb0EN7cutlass6half_tE19Flash_kernel_traitsILi128ELi64ELi128ELi4ES3_EELb1ELb0ELb0ELb1ELb1ELb1ELb1ELb0EEEvNS_16Flash_fwd_paramsE,"",@"SHT_CUDA_INFO"
	.sectionflags	@""
	.align	4


	//----- nvinfo : EIATTR_CUDA_API_VERSION
	.align		4
        /*0000*/ 	.byte	0x04, 0x37
        /*0002*/ 	.short	(.L_992 - .L_991)
.L_991:
        /*0004*/ 	.word	0x00000082


	//----- nvinfo : EIATTR_KPARAM_INFO
	.align		4
.L_992:
        /*0008*/ 	.byte	0x04, 0x17
        /*000a*/ 	.short	(.L_994 - .L_993)
.L_993:
        /*000c*/ 	.word	0x00000000
        /*0010*/ 	.short	0x0000
        /*0012*/ 	.short	0x0000
        /*0014*/ 	.byte	0x00, 0xf0, 0x41, 0x07


	//----- nvinfo : EIATTR_SPARSE_MMA_MASK
	.align		4
.L_994:
        /*0018*/ 	.byte	0x03, 0x50
        /*001a*/ 	.short	0x0000


	//----- nvinfo : EIATTR_MAXREG_COUNT
	.align		4
        /*001c*/ 	.byte	0x03, 0x1b
        /*001e*/ 	.short	0x00ff


	//----- nvinfo : EIATTR_NUM_BARRIERS
	.align		4
        /*0020*/ 	.byte	0x02, 0x4c
        /*0022*/ 	.byte	0x01
	.zero		1


	//----- nvinfo : EIATTR_MERCURY_ISA_VERSION
	.align		4
        /*0024*/ 	.byte	0x03, 0x5f
        /*0026*/ 	.short	0x0101


	//----- nvinfo : EIATTR_COOP_GROUP_MASK_REGIDS
	.align		4
        /*0028*/ 	.byte	0x04, 0x29
        /*002a*/ 	.short	(.L_996 - .L_995)


	//   ....[0]....
.L_995:
        /*002c*/ 	.word	0xffffffff


	//   ....[1]....
        /*0030*/ 	.word	0xffffffff


	//   ....[2]....
        /*0034*/ 	.word	0xffffffff


	//   ....[3]....
        /*0038*/ 	.word	0xffffffff


	//   ....[4]....
        /*003c*/ 	.word	0xffffffff


	//   ....[5]....
        /*0040*/ 	.word	0xffffffff


	//   ....[6]....
        /*0044*/ 	.word	0xffffffff


	//   ....[7]....
        /*0048*/ 	.word	0xffffffff


	//   ....[8]....
        /*004c*/ 	.word	0xffffffff


	//   ....[9]....
        /*0050*/ 	.word	0xffffffff


	//   ....[10]....
        /*0054*/ 	.word	0xffffffff


	//   ....[11]....
        /*0058*/ 	.word	0xffffffff


	//----- nvinfo : EIATTR_COOP_GROUP_INSTR_OFFSETS
	.align		4
.L_996:
        /*005c*/ 	.byte	0x04, 0x28
        /*005e*/ 	.short	(.L_998 - .L_997)


	//   ....[0]....
.L_997:
        /*0060*/ 	.word	0x00004cc0


	//   ....[1]....
        /*0064*/ 	.word	0x00004ce0


	//   ....[2]....
        /*0068*/ 	.word	0x00004d80


	//   ....[3]....
        /*006c*/ 	.word	0x00004d90


	//   ....[4]....
        /*0070*/ 	.word	0x00008e50


	//   ....[5]....
        /*0074*/ 	.word	0x00008e60


	//   ....[6]....
        /*0078*/ 	.word	0x00008e90


	//   ....[7]....
        /*007c*/ 	.word	0x00008ea0


	//   ....[8]....
        /*0080*/ 	.word	0x0000ad90


	//   ....[9]....
        /*0084*/ 	.word	0x0000add0


	//   ....[10]....
        /*0088*/ 	.word	0x0000ae60


	//   ....[11]....
        /*008c*/ 	.word	0x0000ae70


	//----- nvinfo : EIATTR_EXIT_INSTR_OFFSETS
	.align		4
.L_998:
        /*0090*/ 	.byte	0x04, 0x1c
        /*0092*/ 	.short	(.L_1000 - .L_999)


	//   ....[0]....
.L_999:
        /*0094*/ 	.word	0x00000290


	//   ....[1]....
        /*0098*/ 	.word	0x00000aa0


	//   ....[2]....
        /*009c*/ 	.word	0x00000ad0


	//   ....[3]....
        /*00a0*/ 	.word	0x0000bcc0


	//----- nvinfo : EIATTR_CRS_STACK_SIZE
	.align		4
.L_1000:
        /*00a4*/ 	.byte	0x04, 0x1e
        /*00a6*/ 	.short	(.L_1002 - .L_1001)
.L_1001:
        /*00a8*/ 	.word	0x00000000


	//----- nvinfo : EIATTR_CBANK_PARAM_SIZE
	.align		4
.L_1002:
        /*00ac*/ 	.byte	0x03, 0x19
        /*00ae*/ 	.short	0x01d0


	//----- nvinfo : EIATTR_PARAM_CBANK
	.align		4
        /*00b0*/ 	.byte	0x04, 0x0a
        /*00b2*/ 	.short	(.L_1004 - .L_1003)
	.align		4
.L_1003:
        /*00b4*/ 	.word	index@(.nv.constant0._ZN5flash24flash_fwd_splitkv_kernelI23Flash_fwd_kernel_traitsILi128ELi64ELi128ELi4ELb0ELb0EN7cutlass6half_tE19Flash_kernel_traitsILi128ELi64ELi128ELi4ES3_EELb1ELb0ELb0ELb1ELb1ELb1ELb1ELb0EEEvNS_16Flash_fwd_paramsE)
        /*00b8*/ 	.short	0x0210
        /*00ba*/ 	.short	0x01d0


	//----- nvinfo : EIATTR_SW_WAR
	.align		4
.L_1004:
        /*00bc*/ 	.byte	0x04, 0x36
        /*00be*/ 	.short	(.L_1006 - .L_1005)
.L_1005:
        /*00c0*/ 	.word	0x00000008
.L_1006:


//--------------------- .nv.info._ZN5flash24flash_fwd_splitkv_kernelI23Flash_fwd_kernel_traitsILi128ELi64ELi128ELi4ELb0ELb0EN7cutlass6half_tE19Flash_kernel_traitsILi128ELi64ELi128ELi4ES3_EELb1ELb0ELb0ELb0ELb1ELb0ELb0ELb0EEEvNS_16Flash_fwd_paramsE --------------------------
	.section	.nv.info._ZN5flash24flash_fwd_splitkv_kernelI23Flash_fwd_kernel_traitsILi128ELi64ELi128ELi4ELb0ELb0EN7cutlass6half_tE19Flash_kernel_traitsILi128ELi64ELi128ELi4ES3_EELb1ELb0ELb0ELb0ELb1ELb0ELb0ELb0EEEvNS_16Flash_fwd_paramsE,"",@"SHT_CUDA_INFO"
	.sectionflags	@""
	.align	4


	//----- nvinfo : EIATTR_CUDA_API_VERSION
	.align		4
        /*0000*/ 	.byte	0x04, 0x37
        /*0002*/ 	.short	(.L_1008 - .L_1007)
.L_1007:
        /*0004*/ 	.word	0x00000082


	//----- nvinfo : EIATTR_KPARAM_INFO
	.align		4
.L_1008:
        /*0008*/ 	.byte	0x04, 0x17
        /*000a*/ 	.short	(.L_1010 - .L_1009)
.L_1009:
        /*000c*/ 	.word	0x00000000
        /*0010*/ 	.short	0x0000
        /*0012*/ 	.short	0x0000
        /*0014*/ 	.byte	0x00, 0xf0, 0x41, 0x07


	//----- nvinfo : EIATTR_SPARSE_MMA_MASK
	.align		4
.L_1010:
        /*0018*/ 	.byte	0x03, 0x50
        /*001a*/ 	.short	0x0000


	//----- nvinfo : EIATTR_MAXREG_COUNT
	.align		4
        /*001c*/ 	.byte	0x03, 0x1b
        /*001e*/ 	.short	0x00ff


	//----- nvinfo : EIATTR_NUM_BARRIERS
	.align		4
        /*0020*/ 	.byte	0x02, 0x4c
        /*0022*/ 	.byte	0x01
	.zero		1


	//----- nvinfo : EIATTR_MERCURY_ISA_VERSION
	.align		4
        /*0024*/ 	.byte	0x03, 0x5f
        /*0026*/ 	.short	0x0101


	//----- nvinfo : EIATTR_COOP_GROUP_MASK_REGIDS
	.align		4
        /*0028*/ 	.byte	0x04, 0x29
        /*002a*/ 	.short	(.L_1012 - .L_1011)


	//   ....[0]....
.L_1011:
        /*002c*/ 	.word	0xffffffff


	//   ....[1]....
        /*0030*/ 	.word	0xffffffff


	//   ....[2]....
        /*0034*/ 	.word	0xffffffff


	//   ....[3]....
        /*0038*/ 	.word	0xffffffff


	//   ....[4]....
        /*003c*/ 	.word	0xffffffff


	//   ....[5]....
        /*0040*/ 	.word	0xffffffff


	//   ....[6]....
        /*0044*/ 	.word	0xffffffff


	//   ....[7]....
        /*0048*/ 	.word	0xffffffff


	//   ....[8]....
        /*004c*/ 	.word	0xffffffff


	//   ....[9]....
        /*0050*/ 	.word	0xffffffff


	//   ....[10]....
        /*0054*/ 	.word	0xffffffff


	//   ....[11]....
        /*0058*/ 	.word	0xffffffff


	//   ....[12]....
        /*005c*/ 	.word	0xffffffff


	//   ....[13]....
        /*0060*/ 	.word	0xffffffff


	//   ....[14]....
        /*0064*/ 	.word	0xffffffff


	//   ....[15]....
        /*0068*/ 	.word	0xffffffff


	//----- nvinfo : EIATTR_COOP_GROUP_INSTR_OFFSETS
	.align		4
.L_1012:
        /*006c*/ 	.byte	0x04, 0x28
        /*006e*/ 	.short	(.L_1014 - .L_1013)


	//   ....[0]....
.L_1013:
        /*0070*/ 	.word	0x000053b0


	//   ....[1]....
        /*0074*/ 	.word	0x000053d0


	//   ....[2]....
        /*0078*/ 	.word	0x000053f0


	//   ....[3]....
        /*007c*/ 	.word	0x00005420


	//   ....[4]....
        /*0080*/ 	.word	0x000096b0


	//   ....[5]....
        /*0084*/ 	.word	0x000096c0


	//   ....[6]....
        /*0088*/ 	.word	0x000096f0


	//   ....[7]....
        /*008c*/ 	.word	0x00009700


	//   ....[8]....
        /*0090*/ 	.word	0x0000d490


	//   ....[9]....
        /*0094*/ 	.word	0x0000d4b0


	//   ....[10]....
        /*0098*/ 	.word	0x0000d4f0


	//   ....[11]....
        /*009c*/ 	.word	0x0000d500


	//   ....[12]....
        /*00a0*/ 	.word	0x0000f440


	//   ....[13]....
        /*00a4*/ 	.word	0x0000f480


	//   ....[14]....
        /*00a8*/ 	.word	0x0000f4e0


	//   ....[15]....
        /*00ac*/ 	.word	0x0000f4f0


	//----- nvinfo : EIATTR_EXIT_INSTR_OFFSETS
	.align		4
.L_1014:
        /*00b0*/ 	.byte	0x04, 0x1c
        /*00b2*/ 	.short	(.L_1016 - .L_1015)


	//   ....[0]....
.L_1015:
        /*00b4*/ 	.word	0x00000310


	//   ....[1]....
        /*00b8*/ 	.word	0x00000c10


	//   ....[2]....
        /*00bc*/ 	.word	0x00000c40


	//   ....[3]....
        /*00c0*/ 	.word	0x000108f0


	//   ....[4]....
        /*00c4*/ 	.word	0x000109d0


	//----- nvinfo : EIATTR_CRS_STACK_SIZE
	.align		4
.L_1016:
        /*00c8*/ 	.byte	0x04, 0x1e
        /*00ca*/ 	.short	(.L_1018 - .L_1017)
.L_1017:
        /*00cc*/ 	.word	0x00000000


	//----- nvinfo : EIATTR_CBANK_PARAM_SIZE
	.align		4
.L_1018:
        /*00d0*/ 	.byte	0x03, 0x19
        /*00d2*/ 	.short	0x01d0


	//----- nvinfo : EIATTR_PARAM_CBANK
	.align		4
        /*00d4*/ 	.byte	0x04, 0x0a
        /*00d6*/ 	.short	(.L_1020 - .L_1019)
	.align		4
.L_1019:
        /*00d8*/ 	.word	index@(.nv.constant0._ZN5flash24flash_fwd_splitkv_kernelI23Flash_fwd_kernel_traitsILi128ELi64ELi128ELi4ELb0ELb0EN7cutlass6half_tE19Flash_kernel_traitsILi128ELi64ELi128ELi4ES3_EELb1ELb0ELb0ELb0ELb1ELb0ELb0ELb0EEEvNS_16Flash_fwd_paramsE)
        /*00dc*/ 	.short	0x0210
        /*00de*/ 	.short	0x01d0


	//----- nvinfo : EIATTR_SW_WAR
	.align		4
.L_1020:
        /*00e0*/ 	.byte	0x04, 0x36
        /*00e2*/ 	.short	(.L_1022 - .L_1021)
.L_1021:
        /*00e4*/ 	.word	0x00000008
.L_1022:


//--------------------- .nv.info._ZN5flash24flash_fwd_splitkv_kernelI23Flash_fwd_kernel_traitsILi128ELi64ELi128ELi4ELb0ELb0EN7cutlass6half_tE19Flash_kernel_traitsILi128ELi64ELi128ELi4ES3_EELb1ELb0ELb0ELb0ELb1ELb1ELb0ELb0EEEvNS_16Flash_fwd_paramsE --------------------------
	.section	.nv.info._ZN5flash24flash_fwd_splitkv_kernelI23Flash_fwd_kernel_traitsILi128ELi64ELi128ELi4ELb0ELb0EN7cutlass6half_tE19Flash_kernel_traitsILi128ELi64ELi128ELi4ES3_EELb1ELb0ELb0ELb0ELb1ELb1ELb0ELb0EEEvNS_16Flash_fwd_paramsE,"",@"SHT_CUDA_INFO"
	.sectionflags	@""
	.align	4


	//----- nvinfo : EIATTR_CUDA_API_VERSION
	.align		4
        /*0000*/ 	.byte	0x04, 0x37
        /*0002*/ 	.short	(.L_1024 - .L_1023)
.L_1023:
        /*0004*/ 	.word	0x00000082


	//----- nvinfo : EIATTR_KPARAM_INFO
	.align		4
.L_1024:
        /*0008*/ 	.byte	0x04, 0x17
        /*000a*/ 	.short	(.L_1026 - .L_1025)
.L_1025:
        /*000c*/ 	.word	0x00000000
        /*0010*/ 	.short	0x0000
        /*0012*/ 	.short	0x0000
        /*0014*/ 	.byte	0x00, 0xf0, 0x41, 0x07


	//----- nvinfo : EIATTR_SPARSE_MMA_MASK
	.align		4
.L_1026:
        /*0018*/ 	.byte	0x03, 0x50
        /*001a*/ 	.short	0x0000


	//----- nvinfo : EIATTR_MAXREG_COUNT
	.align		4
        /*001c*/ 	.byte	0x03, 0x1b
        /*001e*/ 	.short	0x00ff


	//----- nvinfo : EIATTR_NUM_BARRIERS
	.align		4
        /*0020*/ 	.byte	0x02, 0x4c
        /*0022*/ 	.byte	0x01
	.zero		1


	//----- nvinfo : EIATTR_MERCURY_ISA_VERSION
	.align		4
        /*0024*/ 	.byte	0x03, 0x5f
        /*0026*/ 	.short	0x0101


	//----- nvinfo : EIATTR_COOP_GROUP_MASK_REGIDS
	.align		4
        /*0028*/ 	.byte	0x04, 0x29
        /*002a*/ 	.short	(.L_1028 - .L_1027)


	//   ....[0]....
.L_1027:
        /*002c*/ 	.word	0xffffffff


	//   ....[1]....
        /*0030*/ 	.word	0xffffffff


	//   ....[2]....
        /*0034*/ 	.word	0xffffffff


	//   ....[3]....
        /*0038*/ 	.word	0xffffffff


	//   ....[4]....
        /*003c*/ 	.word	0xffffffff


	//   ....[5]....
        /*0040*/ 	.word	0xffffffff


	//   ....[6]....
        /*0044*/ 	.word	0xffffffff


	//   ....[7]....
        /*0048*/ 	.word	0xffffffff


	//   ....[8]....
        /*004c*/ 	.word	0xffffffff


	//   ....[9]....
        /*0050*/ 	.word	0xffffffff


	//   ....[10]....
        /*0054*/ 	.word	0xffffffff


	//   ....[11]....
        /*0058*/ 	.word	0xffffffff


	//   ....[12]....
        /*005c*/ 	.word	0xffffffff


	//   ....[13]....
        /*0060*/ 	.word	0xffffffff


	//   ....[14]....
        /*0064*/ 	.word	0xffffffff


	//   ....[15]....
        /*0068*/ 	.word	0xffffffff


	//----- nvinfo : EIATTR_COOP_GROUP_INSTR_OFFSETS
	.align		4
.L_1028:
        /*006c*/ 	.byte	0x04, 0x28
        /*006e*/ 	.short	(.L_1030 - .L_1029)


	//   ....[0]....
.L_1029:
        /*0070*/ 	.word	0x00005b80


	//   ....[1]....
        /*0074*/ 	.word	0x00005c40


	//   ....[2]....
        /*0078*/ 	.word	0x00005c50


	//   ....[3]....
        /*007c*/ 	.word	0x00005c80


	//   ....[4]....
        /*0080*/ 	.word	0x0000a6e0


	//   ....[5]....
        /*0084*/ 	.word	0x0000a6f0


	//   ....[6]....
        /*0088*/ 	.word	0x0000a720


	//   ....[7]....
        /*008c*/ 	.word	0x0000a730


	//   ....[8]....
        /*0090*/ 	.word	0x0000ed20


	//   ....[9]....
        /*0094*/ 	.word	0x0000ed30


	//   ....[10]....
        /*0098*/ 	.word	0x0000ed60


	//   ....[11]....
        /*009c*/ 	.word	0x0000ed70


	//   ....[12]....
        /*00a0*/ 	.word	0x00010c60


	//   ....[13]....
        /*00a4*/ 	.word	0x00010ca0


	//   ....[14]....
        /*00a8*/ 	.word	0x00010d00


	//   ....[15]....
        /*00ac*/ 	.word	0x00010d10


	//----- nvinfo : EIATTR_EXIT_INSTR_OFFSETS
	.align		4
.L_1030:
        /*00b0*/ 	.byte	0x04, 0x1c
        /*00b2*/ 	.short	(.L_1032 - .L_1031)


	//   ....[0]....
.L_1031:
        /*00b4*/ 	.word	0x00000310


	//   ....[1]....
        /*00b8*/ 	.word	0x00000c10


	//   ....[2]....
        /*00bc*/ 	.word	0x00000c40


	//   ....[3]....
        /*00c0*/ 	.word	0x00012110


	//   ....[4]....
        /*00c4*/ 	.word	0x000121f0


	//----- nvinfo : EIATTR_CRS_STACK_SIZE
	.align		4
.L_1032:
        /*00c8*/ 	.byte	0x04, 0x1e
        /*00ca*/ 	.short	(.L_1034 - .L_1033)
.L_1033:
        /*00cc*/ 	.word	0x00000000


	//----- nvinfo : EIATTR_CBANK_PARAM_SIZE
	.align		4
.L_1034:
        /*00d0*/ 	.byte	0x03, 0x19
        /*00d2*/ 	.short	0x01d0


	//----- nvinfo : EIATTR_PARAM_CBANK
	.align		4
        /*00d4*/ 	.byte	0x04, 0x0a
        /*00d6*/ 	.short	(.L_1036 - .L_1035)
	.align		4
.L_1035:
        /*00d8*/ 	.word	index@(.nv.constant0._ZN5flash24flash_fwd_splitkv_kernelI23Flash_fwd_kernel_traitsILi128ELi64ELi128ELi4ELb0ELb0EN7cutlass6half_tE19Flash_kernel_traitsILi128ELi64ELi128ELi4ES3_EELb1ELb0ELb0ELb0ELb1ELb1ELb0ELb0EEEvNS_16Flash_fwd_paramsE)
        /*00dc*/ 	.short	0x0210
        /*00de*/ 	.short	0x01d0


	//----- nvinfo : EIATTR_SW_WAR
	.align		4
.L_1036:
        /*00e0*/ 	.byte	0x04, 0x36
        /*00e2*/ 	.short	(.L_1038 - .L_1037)
.L_1037:
        /*00e4*/ 	.word	0x00000008
.L_1038:


//--------------------- .nv.info._ZN5flash24flash_fwd_splitkv_kernelI23Flash_fwd_kernel_traitsILi128ELi64ELi128ELi4ELb0ELb0EN7cutlass6half_tE19Flash_kernel_traitsILi128ELi64ELi128ELi4ES3_EELb1ELb0ELb1ELb0ELb0ELb0ELb0ELb0EEEvNS_16Flash_fwd_paramsE --------------------------
	.section	.nv.info._ZN5flash24flash_fwd_splitkv_kernelI23Flash_fwd_kernel_traitsILi128ELi64ELi128ELi4ELb0ELb0EN7cutlass6half_tE19Flash_kernel_traitsILi128ELi64ELi128ELi4ES3_EELb1ELb0ELb1ELb0ELb0ELb0ELb0ELb0EEEvNS_16Flash_fwd_paramsE,"",@"SHT_CUDA_INFO"
	.sectionflags	@""
	.align	4


	//----- nvinfo : EIATTR_CUDA_API_VERSION
	.align		4
        /*0000*/ 	.byte	0x04, 0x37
        /*0002*/ 	.short	(.L_1040 - .L_1039)
.L_1039:
        /*0004*/ 	.word	0x00000082


	//----- nvinfo : EIATTR_KPARAM_INFO
	.align		4
.L_1040:
        /*0008*/ 	.byte	0x04, 0x17
        /*000a*/ 	.short	(.L_1042 - .L_1041)
.L_1041:
        /*000c*/ 	.word	0x00000000
        /*0010*/ 	.short	0x0000
        /*0012*/ 	.short	0x0000
        /*0014*/ 	.byte	0x00, 0xf0, 0x41, 0x07


	//----- nvinfo : EIATTR_SPARSE_MMA_MASK
	.align		4
.L_1042:
        /*0018*/ 	.byte	0x03, 0x50
        /*001a*/ 	.short	0x0000


	//----- nvinfo : EIATTR_MAXREG_COUNT
	.align		4
        /*001c*/ 	.byte	0x03, 0x1b
        /*001e*/ 	.short	0x00ff


	//----- nvinfo : EIATTR_NUM_BARRIERS
	.align		4
        /*0020*/ 	.byte	0x02, 0x4c
        /*0022*/ 	.byte	0x01
	.zero		1


	//----- nvinfo : EIATTR_MERCURY_ISA_VERSION
	.align		4
        /*0024*/ 	.byte	0x03, 0x5f
        /*0026*/ 	.short	0x0101


	//----- nvinfo : EIATTR_COOP_GROUP_MASK_REGIDS
	.align		4
        /*0028*/ 	.byte	0x04, 0x29
        /*002a*/ 	.short	(.L_1044 - .L_1043)


	//   ....[0]....
.L_1043:
        /*002c*/ 	.word	0xffffffff


	//   ....[1]....
        /*0030*/ 	.word	0xffffffff


	//   ....[2]....
        /*0034*/ 	.word	0xffffffff


	//   ....[3]....
        /*0038*/ 	.word	0xffffffff


	//   ....[4]....
        /*003c*/ 	.word	0xffffffff


	//   ....[5]....
        /*0040*/ 	.word	0xffffffff


	//   ....[6]....
        /*0044*/ 	.word	0xffffffff


	//   ....[7]....
        /*0048*/ 	.word	0xffffffff


	//   ....[8]....
        /*004c*/ 	.word	0xffffffff


	//   ....[9]....
        /*0050*/ 	.word	0xffffffff


	//   ....[10]....
        /*0054*/ 	.word	0xffffffff


	//   ....[11]....
        /*0058*/ 	.word	0xffffffff


	//   ....[12]....
        /*005c*/ 	.word	0xffffffff


	//   ....[13]....
        /*0060*/ 	.word	0xffffffff


	//   ....[14]....
        /*0064*/ 	.word	0xffffffff


	//   ....[15]....
        /*0068*/ 	.word	0xffffffff


	//----- nvinfo : EIATTR_COOP_GROUP_INSTR_OFFSETS
	.align		4
.L_1044:
        /*006c*/ 	.byte	0x04, 0x28
        /*006e*/ 	.short	(.L_1046 - .L_1045)


	//   ....[0]....
.L_1045:
        /*0070*/ 	.word	0x00007490


	//   ....[1]....
        /*0074*/ 	.word	0x000074b0


	//   ....[2]....
        /*0078*/ 	.word	0x00007550


	//   ....[3]....
        /*007c*/ 	.word	0x00007560


	//   ....[4]....
        /*0080*/ 	.word	0x0000cb00


	//   ....[5]....
        /*0084*/ 	.word	0x0000cb50


	//   ....[6]....
        /*0088*/ 	.word	0x0000cb70


	//   ....[7]....
        /*008c*/ 	.word	0x0000cb90


	//   ....[8]....
        /*0090*/ 	.word	0x00011d30


	//   ....[9]....
        /*0094*/ 	.word	0x00011d40


	//   ....[10]....
        /*0098*/ 	.word	0x00011d70


	//   ....[11]....
        /*009c*/ 	.word	0x00011d80


	//   ....[12]....
        /*00a0*/ 	.word	0x00013ca0


	//   ....[13]....
        /*00a4*/ 	.word	0x00013ce0


	//   ....[14]....
        /*00a8*/ 	.word	0x00013d30


	//   ....[15]....
        /*00ac*/ 	.word	0x00013d40


	//----- nvinfo : EIATTR_EXIT_INSTR_OFFSETS
	.align		4
.L_1046:
        /*00b0*/ 	.byte	0x04, 0x1c
        /*00b2*/ 	.short	(.L_1048 - .L_1047)


	//   ....[0]....
.L_1047:
        /*00b4*/ 	.word	0x00000310


	//   ....[1]....
        /*00b8*/ 	.word	0x00000ce0


	//   ....[2]....
        /*00bc*/ 	.word	0x00000d10


	//   ....[3]....
        /*00c0*/ 	.word	0x00015140


	//   ....[4]....
        /*00c4*/ 	.word	0x00015240


	//   ....[5]....
        /*00c8*/ 	.word	0x00015260


	//----- nvinfo : EIATTR_CRS_STACK_SIZE
	.align		4
.L_1048:
        /*00cc*/ 	.byte	0x04, 0x1e
        /*00ce*/ 	.short	(.L_1050 - .L_1049)
.L_1049:
        /*00d0*/ 	.word	0x00000000


	//----- nvinfo : EIATTR_CBANK_PARAM_SIZE
	.align		4
.L_1050:
        /*00d4*/ 	.byte	0x03, 0x19
        /*00d6*/ 	.short	0x01d0


	//----- nvinfo : EIATTR_PARAM_CBANK
	.align		4
        /*00d8*/ 	.byte	0x04, 0x0a
        /*00da*/ 	.short	(.L_1052 - .L_1051)
	.align		4
.L_1051:
        /*00dc*/ 	.word	index@(.nv.constant0._ZN5flash24flash_fwd_splitkv_kernelI23Flash_fwd_kernel_traitsILi128ELi64ELi128ELi4ELb0ELb0EN7cutlass6half_tE19Flash_kernel_traitsILi128ELi64ELi128ELi4ES3_EELb1ELb0ELb1ELb0ELb0ELb0ELb0ELb0EEEvNS_16Flash_fwd_paramsE)
        /*00e0*/ 	.short	0x0210
        /*00e2*/ 	.short	0x01d0


	//----- nvinfo : EIATTR_SW_WAR
	.align		4
.L_1052:
        /*00e4*/ 	.byte	0x04, 0x36
        /*00e6*/ 	.short	(.L_1054 - .L_1053)
.L_1053:
        /*00e8*/ 	.word	0x00000008
.L_1054:


//--------------------- .nv.info._ZN5flash24flash_fwd_splitkv_kernelI23Flash_fwd_kernel_traitsILi128ELi64ELi128ELi4ELb0ELb0EN7cutlass6half_tE19Flash_kernel_traitsILi128ELi64ELi128ELi4ES3_EELb1ELb0ELb1ELb0ELb0ELb1ELb0ELb0EEEvNS_16Flash_fwd_paramsE --------------------------
	.section	.nv.info._ZN5flash24flash_fwd_splitkv_kernelI23Flash_fwd_kernel_traitsILi128ELi64ELi128ELi4ELb0ELb0EN7cutlass6half_tE19Flash_kernel_traitsILi128ELi64ELi128ELi4ES3_EELb1ELb0ELb1ELb0ELb0ELb1ELb0ELb0EEEvNS_16Flash_fwd_paramsE,"",@"SHT_CUDA_INFO"
	.sectionflags	@""
	.align	4


	//----- nvinfo : EIATTR_CUDA_API_VERSION
	.align		4
        /*0000*/ 	.byte	0x04, 0x37
        /*0002*/ 	.short	(.L_1056 - .L_1055)
.L_1055:
        /*0004*/ 	.word	0x00000082


	//----- nvinfo : EIATTR_KPARAM_INFO
	.align		4
.L_1056:
        /*0008*/ 	.byte	0x04, 0x17
        /*000a*/ 	.short	(.L_1058 - .L_1057)
.L_1057:
        /*000c*/ 	.word	0x00000000
        /*0010*/ 	.short	0x0000
        /*0012*/ 	.short	0x0000
        /*0014*/ 	.byte	0x00, 0xf0, 0x41, 0x07


	//----- nvinfo : EIATTR_SPARSE_MMA_MASK
	.align		4
.L_1058:
        /*0018*/ 	.byte	0x03, 0x50
        /*001a*/ 	.short	0x0000


	//----- nvinfo : EIATTR_MAXREG_COUNT
	.align		4
        /*001c*/ 	.byte	0x03, 0x1b
        /*001e*/ 	.short	0x00ff


	//----- nvinfo : EIATTR_NUM_BARRIERS
	.align		4
        /*0020*/ 	.byte	0x02, 0x4c
        /*0022*/ 	.byte	0x01
	.zero		1


	//----- nvinfo : EIATTR_MERCURY_ISA_VERSION
	.align		4
        /*0024*/ 	.byte	0x03, 0x5f
        /*0026*/ 	.short	0x0101


	//----- nvinfo : EIATTR_COOP_GROUP_MASK_REGIDS
	.align		4
        /*0028*/ 	.byte	0x04, 0x29
        /*002a*/ 	.short	(.L_1060 - .L_1059)


	//   ....[0]....
.L_1059:
        /*002c*/ 	.word	0xffffffff


	//   ....[1]....
        /*0030*/ 	.word	0xffffffff


	//   ....[2]....
        /*0034*/ 	.word	0xffffffff


	//   ....[3]....
        /*0038*/ 	.word	0xffffffff


	//   ....[4]....
        /*003c*/ 	.word	0xffffffff


	//   ....[5]....
        /*0040*/ 	.word	0xffffffff


	//   ....[6]....
        /*0044*/ 	.word	0xffffffff


	//   ....[7]....
        /*0048*/ 	.word	0xffffffff


	//   ....[8]....
        /*004c*/ 	.word	0xffffffff


	//   ....[9]....
        /*0050*/ 	.word	0xffffffff


	//   ....[10]....
        /*0054*/ 	.word	0xffffffff


	//   ....[11]....
        /*0058*/ 	.word	0xffffffff


	//   ....[12]....
        /*005c*/ 	.word	0xffffffff


	//   ....[13]....
        /*0060*/ 	.word	0xffffffff


	//   ....[14]....
        /*0064*/ 	.word	0xffffffff


	//   ....[15]....
        /*0068*/ 	.word	0xffffffff


	//----- nvinfo : EIATTR_COOP_GROUP_INSTR_OFFSETS
	.align		4
.L_1060:
        /*006c*/ 	.byte	0x04, 0x28
        /*006e*/ 	.short	(.L_1062 - .L_1061)


	//   ....[0]....
.L_1061:
        /*0070*/ 	.word	0x00007cd0


	//   ....[1]....
        /*0074*/ 	.word	0x00007cf0


	//   ....[2]....
        /*0078*/ 	.word	0x00007d90


	//   ....[3]....
        /*007c*/ 	.word	0x00007da0


	//   ....[4]....
        /*0080*/ 	.word	0x0000db90


	//   ....[5]....
        /*0084*/ 	.word	0x0000dba0


	//   ....[6]....
        /*0088*/ 	.word	0x0000dbd0


	//   ....[7]....
        /*008c*/ 	.word	0x0000dbe0


	//   ....[8]....
        /*0090*/ 	.word	0x000135c0


	//   ....[9]....
        /*0094*/ 	.word	0x000135e0


	//   ....[10]....
        /*0098*/ 	.word	0x00013610


	//   ....[11]....
        /*009c*/ 	.word	0x00013620


	//   ....[12]....
        /*00a0*/ 	.word	0x000154f0


	//   ....[13]....
        /*00a4*/ 	.word	0x00015530


	//   ....[14]....
        /*00a8*/ 	.word	0x00015590


	//   ....[15]....
        /*00ac*/ 	.word	0x000155a0


	//----- nvinfo : EIATTR_EXIT_INSTR_OFFSETS
	.align		4
.L_1062:
        /*00b0*/ 	.byte	0x04, 0x1c
        /*00b2*/ 	.short	(.L_1064 - .L_1063)


	//   ....[0]....
.L_1063:
        /*00b4*/ 	.word	0x00000310


	//   ....[1]....
        /*00b8*/ 	.word	0x00000ce0


	//   ....[2]....
        /*00bc*/ 	.word	0x00000d10


	//   ....[3]....
        /*00c0*/ 	.word	0x000169f0


	//   ....[4]....
        /*00c4*/ 	.word	0x00016af0


	//   ....[5]....
        /*00c8*/ 	.word	0x00016b10


	//----- nvinfo : EIATTR_CRS_STACK_SIZE
	.align		4
.L_1064:
        /*00cc*/ 	.byte	0x04, 0x1e
        /*00ce*/ 	.short	(.L_1066 - .L_1065)
.L_1065:
        /*00d0*/ 	.word	0x00000000


	//----- nvinfo : EIATTR_CBANK_PARAM_SIZE
	.align		4
.L_1066:
        /*00d4*/ 	.byte	0x03, 0x19
        /*00d6*/ 	.short	0x01d0


	//----- nvinfo : EIATTR_PARAM_CBANK
	.align		4
        /*00d8*/ 	.byte	0x04, 0x0a
        /*00da*/ 	.short	(.L_1068 - .L_1067)
	.align		4
.L_1067:
        /*00dc*/ 	.word	index@(.nv.constant0._ZN5flash24flash_fwd_splitkv_kernelI23Flash_fwd_kernel_traitsILi128ELi64ELi128ELi4ELb0ELb0EN7cutlass6half_tE19Flash_kernel_traitsILi128ELi64ELi128ELi4ES3_EELb1ELb0ELb1ELb0ELb0ELb1ELb0ELb0EEEvNS_16Flash_fwd_paramsE)
        /*00e0*/ 	.short	0x0210
        /*00e2*/ 	.short	0x01d0


	//----- nvinfo : EIATTR_SW_WAR
	.align		4
.L_1068:
        /*00e4*/ 	.byte	0x04, 0x36
        /*00e6*/ 	.short	(.L_1070 - .L_1069)
.L_1069:
        /*00e8*/ 	.word	0x00000008
.L_1070:


//--------------------- .nv.info._ZN5flash24flash_fwd_splitkv_kernelI23Flash_fwd_kernel_traitsILi128ELi64ELi128ELi4ELb0ELb0EN7cutlass6half_tE19Flash_kernel_traitsILi128ELi64ELi128ELi4ES3_EELb1ELb0ELb0ELb0ELb1ELb0ELb0ELb1EEEvNS_16Flash_fwd_paramsE --------------------------
	.section	.nv.info._ZN5flash24flash_fwd_splitkv_kernelI23Flash_fwd_kernel_traitsILi128ELi64ELi128ELi4ELb0ELb0EN7cutlass6half_tE19Flash_kernel_traitsILi128ELi64ELi128ELi4ES3_EELb1ELb0ELb0ELb0ELb1ELb0ELb0ELb1EEEvNS_16Flash_fwd_paramsE,"",@"SHT_CUDA_INFO"
	.sectionflags	@""
	.align	4


	//----- nvinfo : EIATTR_CUDA_API_VERSION
	.align		4
        /*0000*/ 	.byte	0x04, 0x37
        /*0002*/ 	.short	(.L_1072 - .L_1071)
.L_1071:
        /*0004*/ 	.word	0x00000082


	//----- nvinfo : EIATTR_KPARAM_INFO
	.align		4
.L_1072:
        /*0008*/ 	.byte	0x04, 0x17
        /*000a*/ 	.short	(.L_1074 - .L_1073)
.L_1073:
        /*000c*/ 	.word	0x00000000
        /*0010*/ 	.short	0x0000
        /*0012*/ 	.short	0x0000
        /*0014*/ 	.byte	0x00, 0xf0, 0x41, 0x07


	//----- nvinfo : EIATTR_SPARSE_MMA_MASK
	.align		4
.L_1074:
        /*0018*/ 	.byte	0x03, 0x50
        /*001a*/ 	.short	0x0000


	//----- nvinfo : EIATTR_MAXREG_COUNT
	.align		4
        /*001c*/ 	.byte	0x03, 0x1b
        /*001e*/ 	.short	0x00ff


	//----- nvinfo : EIATTR_NUM_BARRIERS
	.align		4
        /*0020*/ 	.byte	0x02, 0x4c
        /*0022*/ 	.byte	0x01
	.zero		1


	//----- nvinfo : EIATTR_MERCURY_ISA_VERSION
	.align		4
        /*0024*/ 	.byte	0x03, 0x5f
        /*0026*/ 	.short	0x0101


	//----- nvinfo : EIATTR_COOP_GROUP_MASK_REGIDS
	.align		4
        /*0028*/ 	.byte	0x04, 0x29
        /*002a*/ 	.short	(.L_1076 - .L_1075)


	//   ....[0]....
.L_1075:
        /*002c*/ 	.word	0xffffffff


	//   ....[1]....
        /*0030*/ 	.word	0xffffffff


	//   ....[2]....
        /*0034*/ 	.word	0xffffffff


	//   ....[3]....
        /*0038*/ 	.word	0xffffffff


	//   ....[4]....
        /*003c*/ 	.word	0xffffffff


	//   ....[5]....
        /*0040*/ 	.word	0xffffffff


	//   ....[6]....
        /*0044*/ 	.word	0xffffffff


	//   ....[7]....
        /*0048*/ 	.word	0xffffffff


	//   ....[8]....
        /*004c*/ 	.word	0xffffffff


	//   ....[9]....
        /*0050*/ 	.word	0xffffffff


	//   ....[10]....
        /*0054*/ 	.word	0xffffffff


	//   ....[11]....
        /*0058*/ 	.word	0xffffffff


	//   ....[12]....
        /*005c*/ 	.word	0xffffffff


	//   ....[13]....
        /*0060*/ 	.word	0xffffffff


	//   ....[14]....
        /*0064*/ 	.word	0xffffffff


	//   ....[15]....
        /*0068*/ 	.word	0xffffffff


	//----- nvinfo : EIATTR_COOP_GROUP_INSTR_OFFSETS
	.align		4
.L_1076:
        /*006c*/ 	.byte	0x04, 0x28
        /*006e*/ 	.short	(.L_1078 - .L_1077)


	//   ....[0]....
.L_1077:
        /*0070*/ 	.word	0x00015fd0


	//   ....[1]....
        /*0074*/ 	.word	0x00015ff0


	//   ....[2]....
        /*0078*/ 	.word	0x00016090


	//   ....[3]....
        /*007c*/ 	.word	0x000160a0


	//   ....[4]....
        /*0080*/ 	.word	0x0001a420


	//   ....[5]....
        /*0084*/ 	.word	0x0001a430


	//   ....[6]....
        /*0088*/ 	.word	0x0001a460


	//   ....[7]....
        /*008c*/ 	.word	0x0001a470


	//   ....[8]....
        /*0090*/ 	.word	0x0001e250


	//   ....[9]....
        /*0094*/ 	.word	0x0001e270


	//   ....[10]....
        /*0098*/ 	.word	0x0001e2b0


	//   ....[11]....
        /*009c*/ 	.word	0x0001e2c0


	//   ....[12]....
        /*00a0*/ 	.word	0x00020200


	//   ....[13]....
        /*00a4*/ 	.word	0x00020240


	//   ....[14]....
        /*00a8*/ 	.word	0x000202a0


	//   ....[15]....
        /*00ac*/ 	.word	0x000202b0


	//----- nvinfo : EIATTR_EXIT_INSTR_OFFSETS
	.align		4
.L_1078:
        /*00b0*/ 	.byte	0x04, 0x1c
        /*00b2*/ 	.short	(.L_1080 - .L_1079)


	//   ....[0]....
.L_1079:
        /*00b4*/ 	.word	0x00000330


	//   ....[1]....
        /*00b8*/ 	.word	0x00000c50


	//   ....[2]....
        /*00bc*/ 	.word	0x00000c80


	//   ....[3]....
        /*00c0*/ 	.word	0x00021630


	//   ....[4]....
        /*00c4*/ 	.word	0x00021710


	//----- nvinfo : EIATTR_CRS_STACK_SIZE
	.align		4
.L_1080:
        /*00c8*/ 	.byte	0x04, 0x1e
        /*00ca*/ 	.short	(.L_1082 - .L_1081)
.L_1081:
        /*00cc*/ 	.word	0x00000000


	//----- nvinfo : EIATTR_CBANK_PARAM_SIZE
	.align		4
.L_1082:
        /*00d0*/ 	.byte	0x03, 0x19
        /*00d2*/ 	.short	0x01d0


	//----- nvinfo : EIATTR_PARAM_CBANK
	.align		4
        /*00d4*/ 	.byte	0x04, 0x0a
        /*00d6*/ 	.short	(.L_1084 - .L_1083)
	.align		4
.L_1083:
        /*00d8*/ 	.word	index@(.nv.constant0._ZN5flash24flash_fwd_splitkv_kernelI23Flash_fwd_kernel_traitsILi128ELi64ELi128ELi4ELb0ELb0EN7cutlass6half_tE19Flash_kernel_traitsILi128ELi64ELi128ELi4ES3_EELb1ELb0ELb0ELb0ELb1ELb0ELb0ELb1EEEvNS_16Flash_fwd_paramsE)
        /*00dc*/ 	.short	0x0210
        /*00de*/ 	.short	0x01d0


	//----- nvinfo : EIATTR_SW_WAR
	.align		4
.L_1084:
        /*00e0*/ 	.byte	0x04, 0x36
        /*00e2*/ 	.short	(.L_1086 - .L_1085)
.L_1085:
        /*00e4*/ 	.word	0x00000008
.L_1086:


//--------------------- .nv.info._ZN5flash24flash_fwd_splitkv_kernelI23Flash_fwd_kernel_traitsILi128ELi64ELi128ELi4ELb0ELb0EN7cutlass6half_tE19Flash_kernel_traitsILi128ELi64ELi128ELi4ES3_EELb1ELb0ELb0ELb0ELb1ELb1ELb0ELb1EEEvNS_16Flash_fwd_paramsE --------------------------
	.section	.nv.info._ZN5flash24flash_fwd_splitkv_kernelI23Flash_fwd_kernel_traitsILi128ELi64ELi128ELi4ELb0ELb0EN7cutlass6half_tE19Flash_kernel_traitsILi128ELi64ELi128ELi4ES3_EELb1ELb0ELb0ELb0ELb1ELb1ELb0ELb1EEEvNS_16Flash_fwd_paramsE,"",@"SHT_CUDA_INFO"
	.sectionflags	@""
	.align	4


	//----- nvinfo : EIATTR_CUDA_API_VERSION
	.align		4
        /*0000*/ 	.byte	0x04, 0x37
        /*0002*/ 	.short	(.L_1088 - .L_1087)
.L_1087:
        /*0004*/ 	.word	0x00000082


	//----- nvinfo : EIATTR_KPARAM_INFO
	.align		4
.L_1088:
        /*0008*/ 	.byte	0x04, 0x17
        /*000a*/ 	.short	(.L_1090 - .L_1089)
.L_1089:
        /*000c*/ 	.word	0x00000000
        /*0010*/ 	.short	0x0000
        /*0012*/ 	.short	0x0000
        /*0014*/ 	.byte	0x00, 0xf0, 0x41, 0x07


	//----- nvinfo : EIATTR_SPARSE_MMA_MASK
	.align		4
.L_1090:
        /*0018*/ 	.byte	0x03, 0x50
        /*001a*/ 	.short	0x0000


	//----- nvinfo : EIATTR_MAXREG_COUNT
	.align		4
        /*001c*/ 	.byte	0x03, 0x1b
        /*001e*/ 	.short	0x00ff


	//----- nvinfo : EIATTR_NUM_BARRIERS
	.align		4
        /*0020*/ 	.byte	0x02, 0x4c
        /*0022*/ 	.byte	0x01
	.zero		1


	//----- nvinfo : EIATTR_MERCURY_ISA_VERSION
	.align		4
        /*0024*/ 	.byte	0x03, 0x5f
        /*0026*/ 	.short	0x0101


	//----- nvinfo : EIATTR_COOP_GROUP_MASK_REGIDS
	.align		4
        /*0028*/ 	.byte	0x04, 0x29
        /*002a*/ 	.short	(.L_1092 - .L_1091)


	//   ....[0]....
.L_1091:
        /*002c*/ 	.word	0xffffffff


	//   ....[1]....
        /*0030*/ 	.word	0xffffffff


	//   ....[2]....
        /*0034*/ 	.word	0xffffffff


	//   ....[3]....
        /*0038*/ 	.word	0xffffffff


	//   ....[4]....
        /*003c*/ 	.word	0xffffffff


	//   ....[5]....
        /*0040*/ 	.word	0xffffffff


	//   ....[6]....
        /*0044*/ 	.word	0xffffffff


	//   ....[7]....
        /*0048*/ 	.word	0xffffffff


	//   ....[8]....
        /*004c*/ 	.word	0xffffffff


	//   ....[9]....
        /*0050*/ 	.word	0xffffffff


	//   ....[10]....
        /*0054*/ 	.word	0xffffffff


	//   ....[11]....
        /*0058*/ 	.word	0xffffffff


	//   ....[12]....
        /*005c*/ 	.word	0xffffffff


	//   ....[13]....
        /*0060*/ 	.word	0xffffffff


	//   ....[14]....
        /*0064*/ 	.word	0xffffffff


	//   ....[15]....
        /*0068*/ 	.word	0xffffffff


	//----- nvinfo : EIATTR_COOP_GROUP_INSTR_OFFSETS
	.align		4
.L_1092:
        /*006c*/ 	.byte	0x04, 0x28
        /*006e*/ 	.short	(.L_1094 - .L_1093)


	//   ....[0]....
.L_1093:
        /*0070*/ 	.word	0x000167f0


	//   ....[1]....
        /*0074*/ 	.word	0x00016810


	//   ....[2]....
        /*0078*/ 	.word	0x000168b0


	//   ....[3]....
        /*007c*/ 	.word	0x000168c0


	//   ....[4]....
        /*0080*/ 	.word	0x0001b470


	//   ....[5]....
        /*0084*/ 	.word	0x0001b480


	//   ....[6]....
        /*0088*/ 	.word	0x0001b4b0


	//   ....[7]....
        /*008c*/ 	.word	0x0001b4c0


	//   ....[8]....
        /*0090*/ 	.word	0x0001fb40


	//   ....[9]....
        /*0094*/ 	.word	0x0001fb50


	//   ....[10]....
        /*0098*/ 	.word	0x0001fb80


	//   ....[11]....
        /*009c*/ 	.word	0x0001fb90


	//   ....[12]....
        /*00a0*/ 	.word	0x00021a70


	//   ....[13]....
        /*00a4*/ 	.word	0x00021ab0


	//   ....[14]....
        /*00a8*/ 	.word	0x00021b10


	//   ....[15]....
        /*00ac*/ 	.word	0x00021b20


	//----- nvinfo : EIATTR_EXIT_INSTR_OFFSETS
	.align		4
.L_1094:
        /*00b0*/ 	.byte	0x04, 0x1c
        /*00b2*/ 	.short	(.L_1096 - .L_1095)


	//   ....[0]....
.L_1095:
        /*00b4*/ 	.word	0x00000330


	//   ....[1]....
        /*00b8*/ 	.word	0x00000c50


	//   ....[2]....
        /*00bc*/ 	.word	0x00000c80


	//   ....[3]....
        /*00c0*/ 	.word	0x00022ea0


	//   ....[4]....
        /*00c4*/ 	.word	0x00022f80


	//----- nvinfo : EIATTR_CRS_STACK_SIZE
	.align		4
.L_1096:
        /*00c8*/ 	.byte	0x04, 0x1e
        /*00ca*/ 	.short	(.L_1098 - .L_1097)
.L_1097:
        /*00cc*/ 	.word	0x00000000


	//----- nvinfo : EIATTR_CBANK_PARAM_SIZE
	.align		4
.L_1098:
        /*00d0*/ 	.byte	0x03, 0x19
        /*00d2*/ 	.short	0x01d0


	//----- nvinfo : EIATTR_PARAM_CBANK
	.align		4
        /*00d4*/ 	.byte	0x04, 0x0a
        /*00d6*/ 	.short	(.L_1100 - .L_1099)
	.align		4
.L_1099:
        /*00d8*/ 	.word	index@(.nv.constant0._ZN5flash24flash_fwd_splitkv_kernelI23Flash_fwd_kernel_traitsILi128ELi64ELi128ELi4ELb0ELb0EN7cutlass6half_tE19Flash_kernel_traitsILi128ELi64ELi128ELi4ES3_EELb1ELb0ELb0ELb0ELb1ELb1ELb0ELb1EEEvNS_16Flash_fwd_paramsE)
        /*00dc*/ 	.short	0x0210
        /*00de*/ 	.short	0x01d0


	//----- nvinfo : EIATTR_SW_WAR
	.align		4
.L_1100:
        /*00e0*/ 	.byte	0x04, 0x36
        /*00e2*/ 	.short	(.L_1102 - .L_1101)
.L_1101:
        /*00e4*/ 	.word	0x00000008
.L_1102:


//--------------------- .nv.info._ZN5flash24flash_fwd_splitkv_kernelI23Flash_fwd_kernel_traitsILi128ELi64ELi128ELi4ELb0ELb0EN7cutlass6half_tE19Flash_kernel_traitsILi128ELi64ELi128ELi4ES3_EELb1ELb0ELb1ELb0ELb0ELb0ELb0ELb1EEEvNS_16Flash_fwd_paramsE --------------------------
	.section	.nv.info._ZN5flash24flash_fwd_splitkv_kernelI23Flash_fwd_kernel_traitsILi128ELi64ELi128ELi4ELb0ELb0EN7cutlass6half_tE19Flash_kernel_traitsILi128ELi64ELi128ELi4ES3_EELb1ELb0ELb1ELb0ELb0ELb0ELb0ELb1EEEvNS_16Flash_fwd_paramsE,"",@"SHT_CUDA_INFO"
	.sectionflags	@""
	.align	4


	//----- nvinfo : EIATTR_CUDA_API_VERSION
	.align		4
        /*0000*/ 	.byte	0x04, 0x37
        /*0002*/ 	.short	(.L_1104 - .L_1103)
.L_1103:
        /*0004*/ 	.word	0x00000082


	//----- nvinfo : EIATTR_KPARAM_INFO
	.align		4
.L_1104:
        /*0008*/ 	.byte	0x04, 0x17
        /*000a*/ 	.short	(.L_1106 - .L_1105)
.L_1105:
        /*000c*/ 	.word	0x00000000
        /*0010*/ 	.short	0x0000
        /*0012*/ 	.short	0x0000
        /*0014*/ 	.byte	0x00, 0xf0, 0x41, 0x07


	//----- nvinfo : EIATTR_SPARSE_MMA_MASK
	.align		4
.L_1106:
        /*0018*/ 	.byte	0x03, 0x50
        /*001a*/ 	.short	0x0000


	//----- nvinfo : EIATTR_MAXREG_COUNT
	.align		4
        /*001c*/ 	.byte	0x03, 0x1b
        /*001e*/ 	.short	0x00ff


	//----- nvinfo : EIATTR_NUM_BARRIERS
	.align		4
        /*0020*/ 	.byte	0x02, 0x4c
        /*0022*/ 	.byte	0x01
	.zero		1


	//----- nvinfo : EIATTR_MERCURY_ISA_VERSION
	.align		4
        /*0024*/ 	.byte	0x03, 0x5f
        /*0026*/ 	.short	0x0101


	//----- nvinfo : EIATTR_COOP_GROUP_MASK_REGIDS
	.align		4
        /*0028*/ 	.byte	0x04, 0x29
        /*002a*/ 	.short	(.L_1108 - .L_1107)


	//   ....[0]....
.L_1107:
        /*002c*/ 	.word	0xffffffff


	//   ....[1]....
        /*0030*/ 	.word	0xffffffff


	//   ....[2]....
        /*0034*/ 	.word	0xffffffff


	//   ....[3]....
        /*0038*/ 	.word	0xffffffff


	//   ....[4]....
        /*003c*/ 	.word	0xffffffff


	//   ....[5]....
        /*0040*/ 	.word	0xffffffff


	//   ....[6]....
        /*0044*/ 	.word	0xffffffff


	//   ....[7]....
        /*0048*/ 	.word	0xffffffff


	//   ....[8]....
        /*004c*/ 	.word	0xffffffff


	//   ....[9]....
        /*0050*/ 	.word	0xffffffff


	//   ....[10]....
        /*0054*/ 	.word	0xffffffff


	//   ....[11]....
        /*0058*/ 	.word	0xffffffff


	//   ....[12]....
        /*005c*/ 	.word	0xffffffff


	//   ....[13]....
        /*0060*/ 	.word	0xffffffff


	//   ....[14]....
        /*0064*/ 	.word	0xffffffff


	//   ....[15]....
        /*0068*/ 	.word	0xffffffff


	//   ....[16]....
        /*006c*/ 	.word	0x05000004


	//   ....[17]....
        /*0070*/ 	.word	0x05000004


	//   ....[18]....
        /*0074*/ 	.word	0x05000004


	//   ....[19]....
        /*0078*/ 	.word	0x05000004


	//----- nvinfo : EIATTR_COOP_GROUP_INSTR_OFFSETS
	.align		4
.L_1108:
        /*007c*/ 	.byte	0x04, 0x28
        /*007e*/ 	.short	(.L_1110 - .L_1109)


	//   ....[0]....
.L_1109:
        /*0080*/ 	.word	0x00018e80


	//   ....[1]....
        /*0084*/ 	.word	0x00018ee0


	//   ....[2]....
        /*0088*/ 	.word	0x00018f10


	//   ....[3]....
        /*008c*/ 	.word	0x00018f30


	//   ....[4]....
        /*0090*/ 	.word	0x0001e3a0


	//   ....[5]....
        /*0094*/ 	.word	0x0001e3f0


	//   ....[6]....
        /*0098*/ 	.word	0x0001e410


	//   ....[7]....
        /*009c*/ 	.word	0x0001e430


	//   ....[8]....
        /*00a0*/ 	.word	0x00023a60


	//   ....[9]....
        /*00a4*/ 	.word	0x00023a70


	//   ....[10]....
        /*00a8*/ 	.word	0x00023aa0


	//   ....[11]....
        /*00ac*/ 	.word	0x00023ab0


	//   ....[12]....
        /*00b0*/ 	.word	0x00025a30


	//   ....[13]....
        /*00b4*/ 	.word	0x00025a40


	//   ....[14]....
        /*00b8*/ 	.word	0x00025a70


	//   ....[15]....
        /*00bc*/ 	.word	0x00025a80


	//   ....[16]....
        /*00c0*/ 	.word	0x00027360


	//   ....[17]....
        /*00c4*/ 	.word	0x000273d0


	//   ....[18]....
        /*00c8*/ 	.word	0x00027430


	//   ....[19]....
        /*00cc*/ 	.word	0x000274a0


	//----- nvinfo : EIATTR_EXIT_INSTR_OFFSETS
	.align		4
.L_1110:
        /*00d0*/ 	.byte	0x04, 0x1c
        /*00d2*/ 	.short	(.L_1112 - .L_1111)


	//   ....[0]....
.L_1111:
        /*00d4*/ 	.word	0x00000090


	//----- nvinfo : EIATTR_CRS_STACK_SIZE
	.align		4
.L_1112:
        /*00d8*/ 	.byte	0x04, 0x1e
        /*00da*/ 	.short	(.L_1114 - .L_1113)
.L_1113:
        /*00dc*/ 	.word	0x00000000


	//----- nvinfo : EIATTR_CBANK_PARAM_SIZE
	.align		4
.L_1114:
        /*00e0*/ 	.byte	0x03, 0x19
        /*00e2*/ 	.short	0x01d0


	//----- nvinfo : EIATTR_PARAM_CBANK
	.align		4
        /*00e4*/ 	.byte	0x04, 0x0a
        /*00e6*/ 	.short	(.L_1116 - .L_1115)
	.align		4
.L_1115:
        /*00e8*/ 	.word	index@(.nv.constant0._ZN5flash24flash_fwd_splitkv_kernelI23Flash_fwd_kernel_traitsILi128ELi64ELi128ELi4ELb0ELb0EN7cutlass6half_tE19Flash_kernel_traitsILi128ELi64ELi128ELi4ES3_EELb1ELb0ELb1ELb0ELb0ELb0ELb0ELb1EEEvNS_16Flash_fwd_paramsE)
        /*00ec*/ 	.short	0x0210
        /*00ee*/ 	.short	0x01d0


	//----- nvinfo : EIATTR_SW_WAR
	.align		4
.L_1116:
        /*00f0*/ 	.byte	0x04, 0x36
        /*00f2*/ 	.short	(.L_1118 - .L_1117)
.L_1117:
        /*00f4*/ 	.word	0x00000008
.L_1118:


//--------------------- .nv.info._ZN5flash24flash_fwd_splitkv_kernelI23Flash_fwd_kernel_traitsILi128ELi64ELi128ELi4ELb0ELb0EN7cutlass6half_tE19Flash_kernel_traitsILi128ELi64ELi128ELi4ES3_EELb1ELb0ELb1ELb0ELb0ELb1ELb0ELb1EEEvNS_16Flash_fwd_paramsE --------------------------
	.section	.nv.info._ZN5flash24flash_fwd_splitkv_kernelI23Flash_fwd_kernel_traitsILi128ELi64ELi128ELi4ELb0ELb0EN7cutlass6half_tE19Flash_kernel_traitsILi128ELi64ELi128ELi4ES3_EELb1ELb0ELb1ELb0ELb0ELb1ELb0ELb1EEEvNS_16Flash_fwd_paramsE,"",@"SHT_CUDA_INFO"
	.sectionflags	@""
	.align	4


	//----- nvinfo : EIATTR_CUDA_API_VERSION
	.align		4
        /*0000*/ 	.byte	0x04, 0x37
        /*0002*/ 	.short	(.L_1120 - .L_1119)
.L_1119:
        /*0004*/ 	.word	0x00000082


	//----- nvinfo : EIATTR_KPARAM_INFO
	.align		4
.L_1120:
        /*0008*/ 	.byte	0x04, 0x17
        /*000a*/ 	.short	(.L_1122 - .L_1121)
.L_1121:
        /*000c*/ 	.word	0x00000000
        /*0010*/ 	.short	0x0000
        /*0012*/ 	.short	0x0000
        /*0014*/ 	.byte	0x00, 0xf0, 0x41, 0x07


	//----- nvinfo : EIATTR_SPARSE_MMA_MASK
	.align		4
.L_1122:
        /*0018*/ 	.byte	0x03, 0x50
        /*001a*/ 	.short	0x0000


	//----- nvinfo : EIATTR_MAXREG_COUNT
	.align		4
        /*001c*/ 	.byte	0x03, 0x1b
        /*001e*/ 	.short	0x00ff


	//----- nvinfo : EIATTR_NUM_BARRIERS
	.align		4
        /*0020*/ 	.byte	0x02, 0x4c
        /*0022*/ 	.byte	0x01
	.zero		1


	//----- nvinfo : EIATTR_ANNOTATIONS
	.align		4
        /*0024*/ 	.byte	0x04, 0x55
        /*0026*/ 	.short	(.L_1124 - .L_1123)


	//   ....[0]....
.L_1123:
        /*0028*/ 	.word	0x00000001
        /*002c*/ 	.byte	0x90, 0x01, 0x00, 0x00, 0x01, 0x00, 0x00, 0x00, 0xf0, 0x01, 0x00, 0x00, 0x01, 0x00, 0x00, 0x00
        /*003c*/ 	.byte	0xd0, 0x05, 0x00, 0x00, 0x01, 0x00, 0x00, 0x00, 0x80, 0xf4, 0x00, 0x00, 0x01, 0x00, 0x00, 0x00
        /*004c*/ 	.byte	0x00, 0x4e, 0x01, 0x00, 0x01, 0x00, 0x00, 0x00, 0x80, 0xbf, 0x01, 0x00, 0x01, 0x00, 0x00, 0x00
        /*005c*/ 	.byte	0x90, 0x83, 0x02, 0x00, 0x01, 0x00, 0x00, 0x00, 0xf0, 0x90, 0x02, 0x00, 0x01, 0x00, 0x00, 0x00
        /*006c*/ 	.byte	0xb0, 0x91, 0x02, 0x00


	//----- nvinfo : EIATTR_MERCURY_ISA_VERSION
	.align		4
.L_1124:
        /*0070*/ 	.byte	0x03, 0x5f
        /*0072*/ 	.short	0x0101


	//----- nvinfo : EIATTR_COOP_GROUP_MASK_REGIDS
	.align		4
        /*0074*/ 	.byte	0x04, 0x29
        /*0076*/ 	.short	(.L_1126 - .L_1125)


	//   ....[0]....
.L_1125:
        /*0078*/ 	.word	0xffffffff


	//   ....[1]....
        /*007c*/ 	.word	0xffffffff


	//   ....[2]....
        /*0080*/ 	.word	0xffffffff


	//   ....[3]....
        /*0084*/ 	.word	0xffffffff


	//   ....[4]....
        /*0088*/ 	.word	0xffffffff


	//   ....[5]....
        /*008c*/ 	.word	0xffffffff


	//   ....[6]....
        /*0090*/ 	.word	0xffffffff


	//   ....[7]....
        /*0094*/ 	.word	0xffffffff


	//   ....[8]....
        /*0098*/ 	.word	0xffffffff


	//   ....[9]....
        /*009c*/ 	.word	0xffffffff


	//   ....[10]....
        /*00a0*/ 	.word	0xffffffff


	//   ....[11]....
        /*00a4*/ 	.word	0xffffffff


	//   ....[12]....
        /*00a8*/ 	.word	0xffffffff


	//   ....[13]....
        /*00ac*/ 	.word	0xffffffff


	//   ....[14]....
        /*00b0*/ 	.word	0xffffffff


	//   ....[15]....
        /*00b4*/ 	.word	0xffffffff


	//   ....[16]....
        /*00b8*/ 	.word	0x05000004


	//   ....[17]....
        /*00bc*/ 	.word	0x05000004


	//   ....[18]....
        /*00c0*/ 	.word	0x05000004


	//   ....[19]....
        /*00c4*/ 	.word	0x05000004


	//----- nvinfo : EIATTR_COOP_GROUP_INSTR_OFFSETS
	.align		4
.L_1126:
        /*00c8*/ 	.byte	0x04, 0x28
        /*00ca*/ 	.short	(.L_1128 - .L_1127)


	//   ....[0]....
.L_1127:
        /*00cc*/ 	.word	0x0001a360


	//   ....[1]....
        /*00d0*/ 	.word	0x0001a380


	//   ....[2]....
        /*00d4*/ 	.word	0x0001a420


	//   ....[3]....
        /*00d8*/ 	.word	0x0001a430


	//   ....[4]....
        /*00dc*/ 	.word	0x000202e0


	//   ....[5]....
        /*00e0*/ 	.word	0x000202f0


	//   ....[6]....
        /*00e4*/ 	.word	0x00020320


	//   ....[7]....
        /*00e8*/ 	.word	0x00020330


	//   ....[8]....
        /*00ec*/ 	.word	0x00026360


	//   ....[9]....
        /*00f0*/ 	.word	0x00026390


	//   ....[10]....
        /*00f4*/ 	.word	0x000263b0


	//   ....[11]....
        /*00f8*/ 	.word	0x000263d0


	//   ....[12]....
        /*00fc*/ 	.word	0x00028320


	//   ....[13]....
        /*0100*/ 	.word	0x00028330


	//   ....[14]....
        /*0104*/ 	.word	0x00028360


	//   ....[15]....
        /*0108*/ 	.word	0x00028370


	//   ....[16]....
        /*010c*/ 	.word	0x00029d00


	//   ....[17]....
        /*0110*/ 	.word	0x00029d70


	//   ....[18]....
        /*0114*/ 	.word	0x00029de0


	//   ....[19]....
        /*0118*/ 	.word	0x00029e40


	//----- nvinfo : EIATTR_EXIT_INSTR_OFFSETS
	.align		4
.L_1128:
        /*011c*/ 	.byte	0x04, 0x1c
        /*011e*/ 	.short	(.L_1130 - .L_1129)


	//   ....[0]....
.L_1129:
        /*0120*/ 	.word	0x00000060


	//----- nvinfo : EIATTR_CRS_STACK_SIZE
	.align		4
.L_1130:
        /*0124*/ 	.byte	0x04, 0x1e
        /*0126*/ 	.short	(.L_1132 - .L_1131)
.L_1131:
        /*0128*/ 	.word	0x00000000


	//----- nvinfo : EIATTR_CBANK_PARAM_SIZE
	.align		4
.L_1132:
        /*012c*/ 	.byte	0x03, 0x19
        /*012e*/ 	.short	0x01d0


	//----- nvinfo : EIATTR_PARAM_CBANK
	.align		4
        /*0130*/ 	.byte	0x04, 0x0a
        /*0132*/ 	.short	(.L_1134 - .L_1133)
	.align		4
.L_1133:
        /*0134*/ 	.word	index@(.nv.constant0._ZN5flash24flash_fwd_splitkv_kernelI23Flash_fwd_kernel_traitsILi128ELi64ELi128ELi4ELb0ELb0EN7cutlass6half_tE19Flash_kernel_traitsILi128ELi64ELi128ELi4ES3_EELb1ELb0ELb1ELb0ELb0ELb1ELb0ELb1EEEvNS_16Flash_fwd_paramsE)
        /*0138*/ 	.short	0x0210
        /*013a*/ 	.short	0x01d0


	//----- nvinfo : EIATTR_SW_WAR
	.align		4
.L_1134:
        /*013c*/ 	.byte	0x04, 0x36
        /*013e*/ 	.short	(.L_1136 - .L_1135)
.L_1135:
        /*0140*/ 	.word	0x00000008
.L_1136:


//--------------------- .nv.info._ZN5flash24flash_fwd_splitkv_kernelI23Flash_fwd_kernel_traitsILi128ELi64ELi128ELi4ELb0ELb0EN7cutlass6half_tE19Flash_kernel_traitsILi128ELi64ELi128ELi4ES3_EELb1ELb0ELb0ELb0ELb1ELb0ELb1ELb0EEEvNS_16Flash_fwd_paramsE --------------------------
	.section	.nv.info._ZN5flash24flash_fwd_splitkv_kernelI23Flash_fwd_kernel_traitsILi128ELi64ELi128ELi4ELb0ELb0EN7cutlass6half_tE19Flash_kernel_traitsILi128ELi64ELi128ELi4ES3_EELb1ELb0ELb0ELb0ELb1ELb0ELb1ELb0EEEvNS_16Flash_fwd_paramsE,"",@"SHT_CUDA_INFO"
	.sectionflags	@""
	.align	4


	//----- nvinfo : EIATTR_CUDA_API_VERSION
	.align		4
        /*0000*/ 	.byte	0x04, 0x37
        /*0002*/ 	.short	(.L_1138 - .L_1137)
.L_1137:
        /*0004*/ 	.word	0x00000082


	//----- nvinfo : EIATTR_KPARAM_INFO
	.align		4
.L_1138:
        /*0008*/ 	.byte	0x04, 0x17
        /*000a*/ 	.short	(.L_1140 - .L_1139)
.L_1139:
        /*000c*/ 	.word	0x00000000
        /*0010*/ 	.short	0x0000
        /*0012*/ 	.short	0x0000
        /*0014*/ 	.byte	0x00, 0xf0, 0x41, 0x07


	//----- nvinfo : EIATTR_SPARSE_MMA_MASK
	.align		4
.L_1140:
        /*0018*/ 	.byte	0x03, 0x50
        /*001a*/ 	.short	0x0000


	//----- nvinfo : EIATTR_MAXREG_COUNT
	.align		4
        /*001c*/ 	.byte	0x03, 0x1b
        /*001e*/ 	.short	0x00ff


	//----- nvinfo : EIATTR_NUM_BARRIERS
	.align		4
        /*0020*/ 	.byte	0x02, 0x4c
        /*0022*/ 	.byte	0x01
	.zero		1


	//----- nvinfo : EIATTR_MERCURY_ISA_VERSION
	.align		4
        /*0024*/ 	.byte	0x03, 0x5f
        /*0026*/ 	.short	0x0101


	//----- nvinfo : EIATTR_COOP_GROUP_MASK_REGIDS
	.align		4
        /*0028*/ 	.byte	0x04, 0x29
        /*002a*/ 	.short	(.L_1142 - .L_1141)


	//   ....[0]....
.L_1141:
        /*002c*/ 	.word	0xffffffff


	//   ....[1]....
        /*0030*/ 	.word	0xffffffff


	//   ....[2]....
        /*0034*/ 	.word	0xffffffff


	//   ....[3]....
        /*0038*/ 	.word	0xffffffff


	//   ....[4]....
        /*003c*/ 	.word	0xffffffff


	//   ....[5]....
        /*0040*/ 	.word	0xffffffff


	//   ....[6]....
        /*0044*/ 	.word	0xffffffff


	//   ....[7]....
        /*0048*/ 	.word	0xffffffff


	//   ....[8]....
        /*004c*/ 	.word	0xffffffff


	//   ....[9]....
        /*0050*/ 	.word	0xffffffff


	//   ....[10]....
        /*0054*/ 	.word	0xffffffff


	//   ....[11]....
        /*0058*/ 	.word	0xffffffff


	//   ....[12]....
        /*005c*/ 	.word	0xffffffff


	//   ....[13]....
        /*0060*/ 	.word	0xffffffff


	//   ....[14]....
        /*0064*/ 	.word	0xffffffff


	//   ....[15]....
        /*0068*/ 	.word	0xffffffff


	//----- nvinfo : EIATTR_COOP_GROUP_INSTR_OFFSETS
	.align		4
.L_1142:
        /*006c*/ 	.byte	0x04, 0x28
        /*006e*/ 	.short	(.L_1144 - .L_1143)


	//   ....[0]....
.L_1143:
        /*0070*/ 	.word	0x00005460


	//   ....[1]....
        /*0074*/ 	.word	0x00005490


	//   ....[2]....
        /*0078*/ 	.word	0x000054b0


	//   ....[3]....
        /*007c*/ 	.word	0x000054e0


	//   ....[4]....
        /*0080*/ 	.word	0x00009780


	//   ....[5]....
        /*0084*/ 	.word	0x00009790


	//   ....[6]....
        /*0088*/ 	.word	0x000097c0


	//   ....[7]....
        /*008c*/ 	.word	0x000097d0


	//   ....[8]....
        /*0090*/ 	.word	0x0000d560


	//   ....[9]....
        /*0094*/ 	.word	0x0000d580


	//   ....[10]....
        /*0098*/ 	.word	0x0000d5c0


	//   ....[11]....
        /*009c*/ 	.word	0x0000d5d0


	//   ....[12]....
        /*00a0*/ 	.word	0x0000f4d0


	//   ....[13]....
        /*00a4*/ 	.word	0x0000f510


	//   ....[14]....
        /*00a8*/ 	.word	0x0000f5b0


	//   ....[15]....
        /*00ac*/ 	.word	0x0000f5c0


	//----- nvinfo : EIATTR_EXIT_INSTR_OFFSETS
	.align		4
.L_1144:
        /*00b0*/ 	.byte	0x04, 0x1c
        /*00b2*/ 	.short	(.L_1146 - .L_1145)


	//   ....[0]....
.L_1145:
        /*00b4*/ 	.word	0x00000440


	//   ....[1]....
        /*00b8*/ 	.word	0x00000cb0


	//   ....[2]....
        /*00bc*/ 	.word	0x00000ce0


	//   ....[3]....
        /*00c0*/ 	.word	0x000105b0


	//   ....[4]....
        /*00c4*/ 	.word	0x000105e0


	//----- nvinfo : EIATTR_CRS_STACK_SIZE
	.align		4
.L_1146:
        /*00c8*/ 	.byte	0x04, 0x1e
        /*00ca*/ 	.short	(.L_1148 - .L_1147)
.L_1147:
        /*00cc*/ 	.word	0x00000000


	//----- nvinfo : EIATTR_CBANK_PARAM_SIZE
	.align		4
.L_1148:
        /*00d0*/ 	.byte	0x03, 0x19
        /*00d2*/ 	.short	0x01d0


	//----- nvinfo : EIATTR_PARAM_CBANK
	.align		4
        /*00d4*/ 	.byte	0x04, 0x0a
        /*00d6*/ 	.short	(.L_1150 - .L_1149)
	.align		4
.L_1149:
        /*00d8*/ 	.word	index@(.nv.constant0._ZN5flash24flash_fwd_splitkv_kernelI23Flash_fwd_kernel_traitsILi128ELi64ELi128ELi4ELb0ELb0EN7cutlass6half_tE19Flash_kernel_traitsILi128ELi64ELi128ELi4ES3_EELb1ELb0ELb0ELb0ELb1ELb0ELb1ELb0EEEvNS_16Flash_fwd_paramsE)
        /*00dc*/ 	.short	0x0210
        /*00de*/ 	.short	0x01d0


	//----- nvinfo : EIATTR_SW_WAR
	.align		4
.L_1150:
        /*00e0*/ 	.byte	0x04, 0x36
        /*00e2*/ 	.short	(.L_1152 - .L_1151)
.L_1151:
        /*00e4*/ 	.word	0x00000008
.L_1152:


//--------------------- .nv.info._ZN5flash24flash_fwd_splitkv_kernelI23Flash_fwd_kernel_traitsILi128ELi64ELi128ELi4ELb0ELb0EN7cutlass6half_tE19Flash_kernel_traitsILi128ELi64ELi128ELi4ES3_EELb1ELb0ELb0ELb0ELb1ELb1ELb1ELb0EEEvNS_16Flash_fwd_paramsE --------------------------
	.section	.nv.info._ZN5flash24flash_fwd_splitkv_kernelI23Flash_fwd_kernel_traitsILi128ELi64ELi128ELi4ELb0ELb0EN7cutlass6half_tE19Flash_kernel_traitsILi128ELi64ELi128ELi4ES3_EELb1ELb0ELb0ELb0ELb1ELb1ELb1ELb0EEEvNS_16Flash_fwd_paramsE,"",@"SHT_CUDA_INFO"
	.sectionflags	@""
	.align	4


	//----- nvinfo : EIATTR_CUDA_API_VERSION
	.align		4
        /*0000*/ 	.byte	0x04, 0x37
        /*0002*/ 	.short	(.L_1154 - .L_1153)
.L_1153:
        /*0004*/ 	.word	0x00000082


	//----- nvinfo : EIATTR_KPARAM_INFO
	.align		4
.L_1154:
        /*0008*/ 	.byte	0x04, 0x17
        /*000a*/ 	.short	(.L_1156 - .L_1155)
.L_1155:
        /*000c*/ 	.word	0x00000000
        /*0010*/ 	.short	0x0000
        /*0012*/ 	.short	0x0000
        /*0014*/ 	.byte	0x00, 0xf0, 0x41, 0x07


	//----- nvinfo : EIATTR_SPARSE_MMA_MASK
	.align		4
.L_1156:
        /*0018*/ 	.byte	0x03, 0x50
        /*001a*/ 	.short	0x0000


	//----- nvinfo : EIATTR_MAXREG_COUNT
	.align		4
        /*001c*/ 	.byte	0x03, 0x1b
        /*001e*/ 	.short	0x00ff


	//----- nvinfo : EIATTR_NUM_BARRIERS
	.align		4
        /*0020*/ 	.byte	0x02, 0x4c
        /*0022*/ 	.byte	0x01
	.zero		1


	//----- nvinfo : EIATTR_MERCURY_ISA_VERSION
	.align		4
        /*0024*/ 	.byte	0x03, 0x5f
        /*0026*/ 	.short	0x0101


	//----- nvinfo : EIATTR_COOP_GROUP_MASK_REGIDS
	.align		4
        /*0028*/ 	.byte	0x04, 0x29
        /*002a*/ 	.short	(.L_1158 - .L_1157)


	//   ....[0]....
.L_1157:
        /*002c*/ 	.word	0xffffffff


	//   ....[1]....
        /*0030*/ 	.word	0xffffffff


	//   ....[2]....
        /*0034*/ 	.word	0xffffffff


	//   ....[3]....
        /*0038*/ 	.word	0xffffffff


	//   ....[4]....
        /*003c*/ 	.word	0xffffffff


	//   ....[5]....
        /*0040*/ 	.word	0xffffffff


	//   ....[6]....
        /*0044*/ 	.word	0xffffffff


	//   ....[7]....
        /*0048*/ 	.word	0xffffffff


	//   ....[8]....
        /*004c*/ 	.word	0xffffffff


	//   ....[9]....
        /*0050*/ 	.word	0xffffffff


	//   ....[10]....
        /*0054*/ 	.word	0xffffffff


	//   ....[11]....
        /*0058*/ 	.word	0xffffffff


	//   ....[12]....
        /*005c*/ 	.word	0xffffffff


	//   ....[13]....
        /*0060*/ 	.word	0xffffffff


	//   ....[14]....
        /*0064*/ 	.word	0xffffffff


	//   ....[15]....
        /*0068*/ 	.word	0xffffffff


	//----- nvinfo : EIATTR_COOP_GROUP_INSTR_OFFSETS
	.align		4
.L_1158:
        /*006c*/ 	.byte	0x04, 0x28
        /*006e*/ 	.short	(.L_1160 - .L_1159)


	//   ....[0]....
.L_1159:
        /*0070*/ 	.word	0x00005c20


	//   ....[1]....
        /*0074*/ 	.word	0x00005cf0


	//   ....[2]....
        /*0078*/ 	.word	0x00005d00


	//   ....[3]....
        /*007c*/ 	.word	0x00005d30


	//   ....[4]....
        /*0080*/ 	.word	0x0000a790


	//   ....[5]....
        /*0084*/ 	.word	0x0000a7a0


	//   ....[6]....
        /*0088*/ 	.word	0x0000a7d0


	//   ....[7]....
        /*008c*/ 	.word	0x0000a7e0


	//   ....[8]....
        /*0090*/ 	.word	0x0000edd0


	//   ....[9]....
        /*0094*/ 	.word	0x0000ede0


	//   ....[10]....
        /*0098*/ 	.word	0x0000ee10


	//   ....[11]....
        /*009c*/ 	.word	0x0000ee20


	//   ....[12]....
        /*00a0*/ 	.word	0x00010cf0


	//   ....[13]....
        /*00a4*/ 	.word	0x00010d30


	//   ....[14]....
        /*00a8*/ 	.word	0x00010dd0


	//   ....[15]....
        /*00ac*/ 	.word	0x00010de0


	//----- nvinfo : EIATTR_EXIT_INSTR_OFFSETS
	.align		4
.L_1160:
        /*00b0*/ 	.byte	0x04, 0x1c
        /*00b2*/ 	.short	(.L_1162 - .L_1161)


	//   ....[0]....
.L_1161:
        /*00b4*/ 	.word	0x00000440


	//   ....[1]....
        /*00b8*/ 	.word	0x00000cb0


	//   ....[2]....
        /*00bc*/ 	.word	0x00000ce0


	//   ....[3]....
        /*00c0*/ 	.word	0x00011dd0


	//   ....[4]....
        /*00c4*/ 	.word	0x00011e00


	//----- nvinfo : EIATTR_CRS_STACK_SIZE
	.align		4
.L_1162:
        /*00c8*/ 	.byte	0x04, 0x1e
        /*00ca*/ 	.short	(.L_1164 - .L_1163)
.L_1163:
        /*00cc*/ 	.word	0x00000000


	//----- nvinfo : EIATTR_CBANK_PARAM_SIZE
	.align		4
.L_1164:
        /*00d0*/ 	.byte	0x03, 0x19
        /*00d2*/ 	.short	0x01d0


	//----- nvinfo : EIATTR_PARAM_CBANK
	.align		4
        /*00d4*/ 	.byte	0x04, 0x0a
        /*00d6*/ 	.short	(.L_1166 - .L_1165)
	.align		4
.L_1165:
        /*00d8*/ 	.word	index@(.nv.constant0._ZN5flash24flash_fwd_splitkv_kernelI23Flash_fwd_kernel_traitsILi128ELi64ELi128ELi4ELb0ELb0EN7cutlass6half_tE19Flash_kernel_traitsILi128ELi64ELi128ELi4ES3_EELb1ELb0ELb0ELb0ELb1ELb1ELb1ELb0EEEvNS_16Flash_fwd_paramsE)
        /*00dc*/ 	.short	0x0210
        /*00de*/ 	.short	0x01d0


	//----- nvinfo : EIATTR_SW_WAR
	.align		4
.L_1166:
        /*00e0*/ 	.byte	0x04, 0x36
        /*00e2*/ 	.short	(.L_1168 - .L_1167)
.L_1167:
        /*00e4*/ 	.word	0x00000008
.L_1168:


//--------------------- .nv.info._ZN5flash24flash_fwd_splitkv_kernelI23Flash_fwd_kernel_traitsILi128ELi64ELi128ELi4ELb0ELb0EN7cutlass6half_tE19Flash_kernel_traitsILi128ELi64ELi128ELi4ES3_EELb1ELb0ELb1ELb0ELb0ELb0ELb1ELb0EEEvNS_16Flash_fwd_paramsE --------------------------
	.section	.nv.info._ZN5flash24flash_fwd_splitkv_kernelI23Flash_fwd_kernel_traitsILi128ELi64ELi128ELi4ELb0ELb0EN7cutlass6half_tE19Flash_kernel_traitsILi128ELi64ELi128ELi4ES3_EELb1ELb0ELb1ELb0ELb0ELb0ELb1ELb0EEEvNS_16Flash_fwd_paramsE,"",@"SHT_CUDA_INFO"
	.sectionflags	@""
	.align	4


	//----- nvinfo : EIATTR_CUDA_API_VERSION
	.align		4
        /*0000*/ 	.byte	0x04, 0x37
        /*0002*/ 	.short	(.L_1170 - .L_1169)
.L_1169:
        /*0004*/ 	.word	0x00000082


	//----- nvinfo : EIATTR_KPARAM_INFO
	.align		4
.L_1170:
        /*0008*/ 	.byte	0x04, 0x17
        /*000a*/ 	.short	(.L_1172 - .L_1171)
.L_1171:
        /*000c*/ 	.word	0x00000000
        /*0010*/ 	.short	0x0000
        /*0012*/ 	.short	0x0000
        /*0014*/ 	.byte	0x00, 0xf0, 0x41, 0x07


	//----- nvinfo : EIATTR_SPARSE_MMA_MASK
	.align		4
.L_1172:
        /*0018*/ 	.byte	0x03, 0x50
        /*001a*/ 	.short	0x0000


	//----- nvinfo : EIATTR_MAXREG_COUNT
	.align		4
        /*001c*/ 	.byte	0x03, 0x1b
        /*001e*/ 	.short	0x00ff


	//----- nvinfo : EIATTR_NUM_BARRIERS
	.align		4
        /*0020*/ 	.byte	0x02, 0x4c
        /*0022*/ 	.byte	0x01
	.zero		1


	//----- nvinfo : EIATTR_MERCURY_ISA_VERSION
	.align		4
        /*0024*/ 	.byte	0x03, 0x5f
        /*0026*/ 	.short	0x0101


	//----- nvinfo : EIATTR_COOP_GROUP_MASK_REGIDS
	.align		4
        /*0028*/ 	.byte	0x04, 0x29
        /*002a*/ 	.short	(.L_1174 - .L_1173)


	//   ....[0]....
.L_1173:
        /*002c*/ 	.word	0xffffffff


	//   ....[1]....
        /*0030*/ 	.word	0xffffffff


	//   ....[2]....
        /*0034*/ 	.word	0xffffffff


	//   ....[3]....
        /*0038*/ 	.word	0xffffffff


	//   ....[4]....
        /*003c*/ 	.word	0xffffffff


	//   ....[5]....
        /*0040*/ 	.word	0xffffffff


	//   ....[6]....
        /*0044*/ 	.word	0xffffffff


	//   ....[7]....
        /*0048*/ 	.word	0xffffffff


	//   ....[8]....
        /*004c*/ 	.word	0xffffffff


	//   ....[9]....
        /*0050*/ 	.word	0xffffffff


	//   ....[10]....
        /*0054*/ 	.word	0xffffffff


	//   ....[11]....
        /*0058*/ 	.word	0xffffffff


	//   ....[12]....
        /*005c*/ 	.word	0xffffffff


	//   ....[13]....
        /*0060*/ 	.word	0xffffffff


	//   ....[14]....
        /*0064*/ 	.word	0xffffffff


	//   ....[15]....
        /*0068*/ 	.word	0xffffffff


	//----- nvinfo : EIATTR_COOP_GROUP_INSTR_OFFSETS
	.align		4
.L_1174:
        /*006c*/ 	.byte	0x04, 0x28
        /*006e*/ 	.short	(.L_1176 - .L_1175)


	//   ....[0]....
.L_1175:
        /*0070*/ 	.word	0x000077e0


	//   ....[1]....
        /*0074*/ 	.word	0x00007800


	//   ....[2]....
        /*0078*/ 	.word	0x000078a0


	//   ....[3]....
        /*007c*/ 	.word	0x000078b0


	//   ....[4]....
        /*0080*/ 	.word	0x0000ced0


	//   ....[5]....
        /*0084*/ 	.word	0x0000cee0


	//   ....[6]....
        /*0088*/ 	.word	0x0000cf10


	//   ....[7]....
        /*008c*/ 	.word	0x0000cf20


	//   ....[8]....
        /*0090*/ 	.word	0x00012080


	//   ....[9]....
        /*0094*/ 	.word	0x00012090


	//   ....[10]....
        /*0098*/ 	.word	0x000120c0


	//   ....[11]....
        /*009c*/ 	.word	0x000120d0


	//   ....[12]....
        /*00a0*/ 	.word	0x00013ff0


	//   ....[13]....
        /*00a4*/ 	.word	0x00014030


	//   ....[14]....
        /*00a8*/ 	.word	0x000140c0


	//   ....[15]....
        /*00ac*/ 	.word	0x000140d0


	//----- nvinfo : EIATTR_EXIT_INSTR_OFFSETS
	.align		4
.L_1176:
        /*00b0*/ 	.byte	0x04, 0x1c
        /*00b2*/ 	.short	(.L_1178 - .L_1177)


	//   ....[0]....
.L_1177:
        /*00b4*/ 	.word	0x00000440


	//   ....[1]....
        /*00b8*/ 	.word	0x00000fc0


	//   ....[2]....
        /*00bc*/ 	.word	0x00000ff0


	//   ....[3]....
        /*00c0*/ 	.word	0x000153a0


	//   ....[4]....
        /*00c4*/ 	.word	0x000153f0


	//   ....[5]....
        /*00c8*/ 	.word	0x00015410


	//----- nvinfo : EIATTR_CRS_STACK_SIZE
	.align		4
.L_1178:
        /*00cc*/ 	.byte	0x04, 0x1e
        /*00ce*/ 	.short	(.L_1180 - .L_1179)
.L_1179:
        /*00d0*/ 	.word	0x00000000


	//----- nvinfo : EIATTR_CBANK_PARAM_SIZE
	.align		4
.L_1180:
        /*00d4*/ 	.byte	0x03, 0x19
        /*00d6*/ 	.short	0x01d0


	//----- nvinfo : EIATTR_PARAM_CBANK
	.align		4
        /*00d8*/ 	.byte	0x04, 0x0a
        /*00da*/ 	.short	(.L_1182 - .L_1181)
	.align		4
.L_1181:
        /*00dc*/ 	.word	index@(.nv.constant0._ZN5flash24flash_fwd_splitkv_kernelI23Flash_fwd_kernel_traitsILi128ELi64ELi128ELi4ELb0ELb0EN7cutlass6half_tE19Flash_kernel_traitsILi128ELi64ELi128ELi4ES3_EELb1ELb0ELb1ELb0ELb0ELb0ELb1ELb0EEEvNS_16Flash_fwd_paramsE)
        /*00e0*/ 	.short	0x0210
        /*00e2*/ 	.short	0x01d0


	//----- nvinfo : EIATTR_SW_WAR
	.align		4
.L_1182:
        /*00e4*/ 	.byte	0x04, 0x36
        /*00e6*/ 	.short	(.L_1184 - .L_1183)
.L_1183:
        /*00e8*/ 	.word	0x00000008
.L_1184:


//--------------------- .nv.info._ZN5flash24flash_fwd_splitkv_kernelI23Flash_fwd_kernel_traitsILi128ELi64ELi128ELi4ELb0ELb0EN7cutlass6half_tE19Flash_kernel_traitsILi128ELi64ELi128ELi4ES3_EELb1ELb0ELb1ELb0ELb0ELb1ELb1ELb0EEEvNS_16Flash_fwd_paramsE --------------------------
	.section	.nv.info._ZN5flash24flash_fwd_splitkv_kernelI23Flash_fwd_kernel_traitsILi128ELi64ELi128ELi4ELb0ELb0EN7cutlass6half_tE19Flash_kernel_traitsILi128ELi64ELi128ELi4ES3_EELb1ELb0ELb1ELb0ELb0ELb1ELb1ELb0EEEvNS_16Flash_fwd_paramsE,"",@"SHT_CUDA_INFO"
	.sectionflags	@""
	.align	4


	//----- nvinfo : EIATTR_CUDA_API_VERSION
	.align		4
        /*0000*/ 	.byte	0x04, 0x37
        /*0002*/ 	.short	(.L_1186 - .L_1185)
.L_1185:
        /*0004*/ 	.word	0x00000082


	//----- nvinfo : EIATTR_KPARAM_INFO
	.align		4
.L_1186:
        /*0008*/ 	.byte	0x04, 0x17
        /*000a*/ 	.short	(.L_1188 - .L_1187)
.L_1187:
        /*000c*/ 	.word	0x00000000
        /*0010*/ 	.short	0x0000
        /*0012*/ 	.short	0x0000
        /*0014*/ 	.byte	0x00, 0xf0, 0x41, 0x07


	//----- nvinfo : EIATTR_SPARSE_MMA_MASK
	.align		4
.L_1188:
        /*0018*/ 	.byte	0x03, 0x50
        /*001a*/ 	.short	0x0000


	//----- nvinfo : EIATTR_MAXREG_COUNT
	.align		4
        /*001c*/ 	.byte	0x03, 0x1b
        /*001e*/ 	.short	0x00ff


	//----- nvinfo : EIATTR_NUM_BARRIERS
	.align		4
        /*0020*/ 	.byte	0x02, 0x4c
        /*0022*/ 	.byte	0x01
	.zero		1


	//----- nvinfo : EIATTR_MERCURY_ISA_VERSION
	.align		4
        /*0024*/ 	.byte	0x03, 0x5f
        /*0026*/ 	.short	0x0101


	//----- nvinfo : EIATTR_COOP_GROUP_MASK_REGIDS
	.align		4
        /*0028*/ 	.byte	0x04, 0x29
        /*002a*/ 	.short	(.L_1190 - .L_1189)


	//   ....[0]....
.L_1189:
        /*002c*/ 	.word	0xffffffff


	//   ....[1]....
        /*0030*/ 	.word	0xffffffff


	//   ....[2]....
        /*0034*/ 	.word	0xffffffff


	//   ....[3]....
        /*0038*/ 	.word	0xffffffff


	//   ....[4]....
        /*003c*/ 	.word	0xffffffff


	//   ....[5]....
        /*0040*/ 	.word	0xffffffff


	//   ....[6]....
        /*0044*/ 	.word	0xffffffff


	//   ....[7]....
        /*0048*/ 	.word	0xffffffff


	//   ....[8]....
        /*004c*/ 	.word	0xffffffff


	//   ....[9]....
        /*0050*/ 	.word	0xffffffff


	//   ....[10]....
        /*0054*/ 	.word	0xffffffff


	//   ....[11]....
        /*0058*/ 	.word	0xffffffff


	//   ....[12]....
        /*005c*/ 	.word	0xffffffff


	//   ....[13]....
        /*0060*/ 	.word	0xffffffff


	//   ....[14]....
        /*0064*/ 	.word	0xffffffff


	//   ....[15]....
        /*0068*/ 	.word	0xffffffff


	//----- nvinfo : EIATTR_COOP_GROUP_INSTR_OFFSETS
	.align		4
.L_1190:
        /*006c*/ 	.byte	0x04, 0x28
        /*006e*/ 	.short	(.L_1192 - .L_1191)


	//   ....[0]....
.L_1191:
        /*0070*/ 	.word	0x00008060


	//   ....[1]....
        /*0074*/ 	.word	0x00008080


	//   ....[2]....
        /*0078*/ 	.word	0x00008120


	//   ....[3]....
        /*007c*/ 	.word	0x00008130


	//   ....[4]....
        /*0080*/ 	.word	0x0000dee0


	//   ....[5]....
        /*0084*/ 	.word	0x0000def0


	//   ....[6]....
        /*0088*/ 	.word	0x0000df20


	//   ....[7]....
        /*008c*/ 	.word	0x0000df30


	//   ....[8]....
        /*0090*/ 	.word	0x00013920


	//   ....[9]....
        /*0094*/ 	.word	0x00013940


	//   ....[10]....
        /*0098*/ 	.word	0x00013970


	//   ....[11]....
        /*009c*/ 	.word	0x00013980


	//   ....[12]....
        /*00a0*/ 	.word	0x00015850


	//   ....[13]....
        /*00a4*/ 	.word	0x000158c0


	//   ....[14]....
        /*00a8*/ 	.word	0x00015910


	//   ....[15]....
        /*00ac*/ 	.word	0x00015940


	//----- nvinfo : EIATTR_EXIT_INSTR_OFFSETS
	.align		4
.L_1192:
        /*00b0*/ 	.byte	0x04, 0x1c
        /*00b2*/ 	.short	(.L_1194 - .L_1193)


	//   ....[0]....
.L_1193:
        /*00b4*/ 	.word	0x00000440


	//   ....[1]....
        /*00b8*/ 	.word	0x00000fc0


	//   ....[2]....
        /*00bc*/ 	.word	0x00000ff0


	//   ....[3]....
        /*00c0*/ 	.word	0x00016c00


	//   ....[4]....
        /*00c4*/ 	.word	0x00016c50


	//   ....[5]....
        /*00c8*/ 	.word	0x00016c70


	//----- nvinfo : EIATTR_CRS_STACK_SIZE
	.align		4
.L_1194:
        /*00cc*/ 	.byte	0x04, 0x1e
        /*00ce*/ 	.short	(.L_1196 - .L_1195)
.L_1195:
        /*00d0*/ 	.word	0x00000000


	//----- nvinfo : EIATTR_CBANK_PARAM_SIZE
	.align		4
.L_1196:
        /*00d4*/ 	.byte	0x03, 0x19
        /*00d6*/ 	.short	0x01d0


	//----- nvinfo : EIATTR_PARAM_CBANK
	.align		4
        /*00d8*/ 	.byte	0x04, 0x0a
        /*00da*/ 	.short	(.L_1198 - .L_1197)
	.align		4
.L_1197:
        /*00dc*/ 	.word	index@(.nv.constant0._ZN5flash24flash_fwd_splitkv_kernelI23Flash_fwd_kernel_traitsILi128ELi64ELi128ELi4ELb0ELb0EN7cutlass6half_tE19Flash_kernel_traitsILi128ELi64ELi128ELi4ES3_EELb1ELb0ELb1ELb0ELb0ELb1ELb1ELb0EEEvNS_16Flash_fwd_paramsE)
        /*00e0*/ 	.short	0x0210
        /*00e2*/ 	.short	0x01d0


	//----- nvinfo : EIATTR_SW_WAR
	.align		4
.L_1198:
        /*00e4*/ 	.byte	0x04, 0x36
        /*00e6*/ 	.short	(.L_1200 - .L_1199)
.L_1199:
        /*00e8*/ 	.word	0x00000008
.L_1200:


//--------------------- .nv.info._ZN5flash24flash_fwd_splitkv_kernelI23Flash_fwd_kernel_traitsILi128ELi64ELi128ELi4ELb0ELb0EN7cutlass6half_tE19Flash_kernel_traitsILi128ELi64ELi128ELi4ES3_EELb1ELb0ELb0ELb0ELb1ELb0ELb1ELb1EEEvNS_16Flash_fwd_paramsE --------------------------
	.section	.nv.info._ZN5flash24flash_fwd_splitkv_kernelI23Flash_fwd_kernel_traitsILi128ELi64ELi128ELi4ELb0ELb0EN7cutlass6half_tE19Flash_kernel_traitsILi128ELi64ELi128ELi4ES3_EELb1ELb0ELb0ELb0ELb1ELb0ELb1ELb1EEEvNS_16Flash_fwd_paramsE,"",@"SHT_CUDA_INFO"
	.sectionflags	@""
	.align	4


	//----- nvinfo : EIATTR_CUDA_API_VERSION
	.align		4
        /*0000*/ 	.byte	0x04, 0x37
        /*0002*/ 	.short	(.L_1202 - .L_1201)
.L_1201:
        /*0004*/ 	.word	0x00000082


	//----- nvinfo : EIATTR_KPARAM_INFO
	.align		4
.L_1202:
        /*0008*/ 	.byte	0x04, 0x17
        /*000a*/ 	.short	(.L_1204 - .L_1203)
.L_1203:
        /*000c*/ 	.word	0x00000000
        /*0010*/ 	.short	0x0000
        /*0012*/ 	.short	0x0000
        /*0014*/ 	.byte	0x00, 0xf0, 0x41, 0x07


	//----- nvinfo : EIATTR_SPARSE_MMA_MASK
	.align		4
.L_1204:
        /*0018*/ 	.byte	0x03, 0x50
        /*001a*/ 	.short	0x0000


	//----- nvinfo : EIATTR_MAXREG_COUNT
	.align		4
        /*001c*/ 	.byte	0x03, 0x1b
        /*001e*/ 	.short	0x00ff


	//----- nvinfo : EIATTR_NUM_BARRIERS
	.align		4
        /*0020*/ 	.byte	0x02, 0x4c
        /*0022*/ 	.byte	0x01
	.zero		1


	//----- nvinfo : EIATTR_MERCURY_ISA_VERSION
	.align		4
        /*0024*/ 	.byte	0x03, 0x5f
        /*0026*/ 	.short	0x0101


	//----- nvinfo : EIATTR_COOP_GROUP_MASK_REGIDS
	.align		4
        /*0028*/ 	.byte	0x04, 0x29
        /*002a*/ 	.short	(.L_1206 - .L_1205)


	//   ....[0]....
.L_1205:
        /*002c*/ 	.word	0xffffffff


	//   ....[1]....
        /*0030*/ 	.word	0xffffffff


	//   ....[2]....
        /*0034*/ 	.word	0xffffffff


	//   ....[3]....
        /*0038*/ 	.word	0xffffffff


	//   ....[4]....
        /*003c*/ 	.word	0xffffffff


	//   ....[5]....
        /*0040*/ 	.word	0xffffffff


	//   ....[6]....
        /*0044*/ 	.word	0xffffffff


	//   ....[7]....
        /*0048*/ 	.word	0xffffffff


	//   ....[8]....
        /*004c*/ 	.word	0xffffffff


	//   ....[9]....
        /*0050*/ 	.word	0xffffffff


	//   ....[10]....
        /*0054*/ 	.word	0xffffffff


	//   ....[11]....
        /*0058*/ 	.word	0xffffffff


	//   ....[12]....
        /*005c*/ 	.word	0xffffffff


	//   ....[13]....
        /*0060*/ 	.word	0xffffffff


	//   ....[14]....
        /*0064*/ 	.word	0xffffffff


	//   ....[15]....
        /*0068*/ 	.word	0xffffffff


	//----- nvinfo : EIATTR_COOP_GROUP_INSTR_OFFSETS
	.align		4
.L_1206:
        /*006c*/ 	.byte	0x04, 0x28
        /*006e*/ 	.short	(.L_1208 - .L_1207)


	//   ....[0]....
.L_1207:
        /*0070*/ 	.word	0x000160a0


	//   ....[1]....
        /*0074*/ 	.word	0x000160c0


	//   ....[2]....
        /*0078*/ 	.word	0x00016160


	//   ....[3]....
        /*007c*/ 	.word	0x00016170


	//   ....[4]....
        /*0080*/ 	.word	0x0001a520


	//   ....[5]....
        /*0084*/ 	.word	0x0001a530


	//   ....[6]....
        /*0088*/ 	.word	0x0001a560


	//   ....[7]....
        /*008c*/ 	.word	0x0001a570


	//   ....[8]....
        /*0090*/ 	.word	0x0001e340


	//   ....[9]....
        /*0094*/ 	.word	0x0001e360


	//   ....[10]....
        /*0098*/ 	.word	0x0001e3a0


	//   ....[11]....
        /*009c*/ 	.word	0x0001e3b0


	//   ....[12]....
        /*00a0*/ 	.word	0x000202b0


	//   ....[13]....
        /*00a4*/ 	.word	0x000202f0


	//   ....[14]....
        /*00a8*/ 	.word	0x000203c0


	//   ....[15]....
        /*00ac*/ 	.word	0x000203d0


	//----- nvinfo : EIATTR_EXIT_INSTR_OFFSETS
	.align		4
.L_1208:
        /*00b0*/ 	.byte	0x04, 0x1c
        /*00b2*/ 	.short	(.L_1210 - .L_1209)


	//   ....[0]....
.L_1209:
        /*00b4*/ 	.word	0x00000440


	//   ....[1]....
        /*00b8*/ 	.word	0x00000ce0


	//   ....[2]....
        /*00bc*/ 	.word	0x00000d10


	//   ....[3]....
        /*00c0*/ 	.word	0x000212f0


	//   ....[4]....
        /*00c4*/ 	.word	0x00021320


	//----- nvinfo : EIATTR_CRS_STACK_SIZE
	.align		4
.L_1210:
        /*00c8*/ 	.byte	0x04, 0x1e
        /*00ca*/ 	.short	(.L_1212 - .L_1211)
.L_1211:
        /*00cc*/ 	.word	0x00000000


	//----- nvinfo : EIATTR_CBANK_PARAM_SIZE
	.align		4
.L_1212:
        /*00d0*/ 	.byte	0x03, 0x19
        /*00d2*/ 	.short	0x01d0


	//----- nvinfo : EIATTR_PARAM_CBANK
	.align		4
        /*00d4*/ 	.byte	0x04, 0x0a
        /*00d6*/ 	.short	(.L_1214 - .L_1213)
	.align		4
.L_1213:
        /*00d8*/ 	.word	index@(.nv.constant0._ZN5flash24flash_fwd_splitkv_kernelI23Flash_fwd_kernel_traitsILi128ELi64ELi128ELi4ELb0ELb0EN7cutlass6half_tE19Flash_kernel_traitsILi128ELi64ELi128ELi4ES3_EELb1ELb0ELb0ELb0ELb1ELb0ELb1ELb1EEEvNS_16Flash_fwd_paramsE)
        /*00dc*/ 	.short	0x0210
        /*00de*/ 	.short	0x01d0


	//----- nvinfo : EIATTR_SW_WAR
	.align		4
.L_1214:
        /*00e0*/ 	.byte	0x04, 0x36
        /*00e2*/ 	.short	(.L_1216 - .L_1215)
.L_1215:
        /*00e4*/ 	.word	0x00000008
.L_1216:


//--------------------- .nv.info._ZN5flash24flash_fwd_splitkv_kernelI23Flash_fwd_kernel_traitsILi128ELi64ELi128ELi4ELb0ELb0EN7cutlass6half_tE19Flash_kernel_traitsILi128ELi64ELi128ELi4ES3_EELb1ELb0ELb0ELb0ELb1ELb1ELb1ELb1EEEvNS_16Flash_fwd_paramsE --------------------------
	.section	.nv.info._ZN5flash24flash_fwd_splitkv_kernelI23Flash_fwd_kernel_traitsILi128ELi64ELi128ELi4ELb0ELb0EN7cutlass6half_tE19Flash_kernel_traitsILi128ELi64ELi128ELi4ES3_EELb1ELb0ELb0ELb0ELb1ELb1ELb1ELb1EEEvNS_16Flash_fwd_paramsE,"",@"SHT_CUDA_INFO"
	.sectionflags	@""
	.align	4


	//----- nvinfo : EIATTR_CUDA_API_VERSION
	.align		4
        /*0000*/ 	.byte	0x04, 0x37
        /*0002*/ 	.short	(.L_1218 - .L_1217)
.L_1217:
        /*0004*/ 	.word	0x00000082


	//----- nvinfo : EIATTR_KPARAM_INFO
	.align		4
.L_1218:
        /*0008*/ 	.byte	0x04, 0x17
        /*000a*/ 	.short	(.L_1220 - .L_1219)
.L_1219:
        /*000c*/ 	.word	0x00000000
        /*0010*/ 	.short	0x0000
        /*0012*/ 	.short	0x0000
        /*0014*/ 	.byte	0x00, 0xf0, 0x41, 0x07


	//----- nvinfo : EIATTR_SPARSE_MMA_MASK
	.align		4
.L_1220:
        /*0018*/ 	.byte	0x03, 0x50
        /*001a*/ 	.short	0x0000


	//----- nvinfo : EIATTR_MAXREG_COUNT
	.align		4
        /*001c*/ 	.byte	0x03, 0x1b
        /*001e*/ 	.short	0x00ff


	//----- nvinfo : EIATTR_NUM_BARRIERS
	.align		4
        /*0020*/ 	.byte	0x02, 0x4c
        /*0022*/ 	.byte	0x01
	.zero		1


	//----- nvinfo : EIATTR_MERCURY_ISA_VERSION
	.align		4
        /*0024*/ 	.byte	0x03, 0x5f
        /*0026*/ 	.short	0x0101


	//----- nvinfo : EIATTR_COOP_GROUP_MASK_REGIDS
	.align		4
        /*0028*/ 	.byte	0x04, 0x29
        /*002a*/ 	.short	(.L_1222 - .L_1221)


	//   ....[0]....
.L_1221:
        /*002c*/ 	.word	0xffffffff


	//   ....[1]....
        /*0030*/ 	.word	0xffffffff


	//   ....[2]....
        /*0034*/ 	.word	0xffffffff


	//   ....[3]....
        /*0038*/ 	.word	0xffffffff


	//   ....[4]....
        /*003c*/ 	.word	0xffffffff


	//   ....[5]....
        /*0040*/ 	.word	0xffffffff


	//   ....[6]....
        /*0044*/ 	.word	0xffffffff


	//   ....[7]....
        /*0048*/ 	.word	0xffffffff


	//   ....[8]....
        /*004c*/ 	.word	0xffffffff


	//   ....[9]....
        /*0050*/ 	.word	0xffffffff


	//   ....[10]....
        /*0054*/ 	.word	0xffffffff


	//   ....[11]....
        /*0058*/ 	.word	0xffffffff


	//   ....[12]....
        /*005c*/ 	.word	0xffffffff


	//   ....[13]....
        /*0060*/ 	.word	0xffffffff


	//   ....[14]....
        /*0064*/ 	.word	0xffffffff


	//   ....[15]....
        /*0068*/ 	.word	0xffffffff


	//----- nvinfo : EIATTR_COOP_GROUP_INSTR_OFFSETS
	.align		4
.L_1222:
        /*006c*/ 	.byte	0x04, 0x28
        /*006e*/ 	.short	(.L_1224 - .L_1223)


	//   ....[0]....
.L_1223:
        /*0070*/ 	.word	0x000168b0


	//   ....[1]....
        /*0074*/ 	.word	0x000168d0


	//   ....[2]....
        /*0078*/ 	.word	0x00016970


	//   ....[3]....
        /*007c*/ 	.word	0x00016980


	//   ....[4]....
        /*0080*/ 	.word	0x0001b590


	//   ....[5]....
        /*0084*/ 	.word	0x0001b5a0


	//   ....[6]....
        /*0088*/ 	.word	0x0001b5d0


	//   ....[7]....
        /*008c*/ 	.word	0x0001b5e0


	//   ....[8]....
        /*0090*/ 	.word	0x0001fc50


	//   ....[9]....
        /*0094*/ 	.word	0x0001fc70


	//   ....[10]....
        /*0098*/ 	.word	0x0001fca0


	//   ....[11]....
        /*009c*/ 	.word	0x0001fcb0


	//   ....[12]....
        /*00a0*/ 	.word	0x00021b70


	//   ....[13]....
        /*00a4*/ 	.word	0x00021bb0


	//   ....[14]....
        /*00a8*/ 	.word	0x00021ca0


	//   ....[15]....
        /*00ac*/ 	.word	0x00021cb0


	//----- nvinfo : EIATTR_EXIT_INSTR_OFFSETS
	.align		4
.L_1224:
        /*00b0*/ 	.byte	0x04, 0x1c
        /*00b2*/ 	.short	(.L_1226 - .L_1225)


	//   ....[0]....
.L_1225:
        /*00b4*/ 	.word	0x00000440


	//   ....[1]....
        /*00b8*/ 	.word	0x00000ce0


	//   ....[2]....
        /*00bc*/ 	.word	0x00000d10


	//   ....[3]....
        /*00c0*/ 	.word	0x00022bb0


	//   ....[4]....
        /*00c4*/ 	.word	0x00022be0


	//----- nvinfo : EIATTR_CRS_STACK_SIZE
	.align		4
.L_1226:
        /*00c8*/ 	.byte	0x04, 0x1e
        /*00ca*/ 	.short	(.L_1228 - .L_1227)
.L_1227:
        /*00cc*/ 	.word	0x00000000


	//----- nvinfo : EIATTR_CBANK_PARAM_SIZE
	.align		4
.L_1228:
        /*00d0*/ 	.byte	0x03, 0x19
        /*00d2*/ 	.short	0x01d0


	//----- nvinfo : EIATTR_PARAM_CBANK
	.align		4
        /*00d4*/ 	.byte	0x04, 0x0a
        /*00d6*/ 	.short	(.L_1230 - .L_1229)
	.align		4
.L_1229:
        /*00d8*/ 	.word	index@(.nv.constant0._ZN5flash24flash_fwd_splitkv_kernelI23Flash_fwd_kernel_traitsILi128ELi64ELi128ELi4ELb0ELb0EN7cutlass6half_tE19Flash_kernel_traitsILi128ELi64ELi128ELi4ES3_EELb1ELb0ELb0ELb0ELb1ELb1ELb1ELb1EEEvNS_16Flash_fwd_paramsE)
        /*00dc*/ 	.short	0x0210
        /*00de*/ 	.short	0x01d0


	//----- nvinfo : EIATTR_SW_WAR
	.align		4
.L_1230:
        /*00e0*/ 	.byte	0x04, 0x36
        /*00e2*/ 	.short	(.L_1232 - .L_1231)
.L_1231:
        /*00e4*/ 	.word	0x00000008
.L_1232:


//--------------------- .nv.info._ZN5flash24flash_fwd_splitkv_kernelI23Flash_fwd_kernel_traitsILi128ELi64ELi128ELi4ELb0ELb0EN7cutlass6half_tE19Flash_kernel_traitsILi128ELi64ELi128ELi4ES3_EELb1ELb0ELb1ELb0ELb0ELb0ELb1ELb1EEEvNS_16Flash_fwd_paramsE --------------------------
	.section	.nv.info._ZN5flash24flash_fwd_splitkv_kernelI23Flash_fwd_kernel_traitsILi128ELi64ELi128ELi4ELb0ELb0EN7cutlass6half_tE19Flash_kernel_traitsILi128ELi64ELi128ELi4ES3_EELb1ELb0ELb1ELb0ELb0ELb0ELb1ELb1EEEvNS_16Flash_fwd_paramsE,"",@"SHT_CUDA_INFO"
	.sectionflags	@""
	.align	4


	//----- nvinfo : EIATTR_CUDA_API_VERSION
	.align		4
        /*0000*/ 	.byte	0x04, 0x37
        /*0002*/ 	.short	(.L_1234 - .L_1233)
.L_1233:
        /*0004*/ 	.word	0x00000082


	//----- nvinfo : EIATTR_KPARAM_INFO
	.align		4
.L_1234:
        /*0008*/ 	.byte	0x04, 0x17
        /*000a*/ 	.short	(.L_1236 - .L_1235)
.L_1235:
        /*000c*/ 	.word	0x00000000
        /*0010*/ 	.short	0x0000
        /*0012*/ 	.short	0x0000
        /*0014*/ 	.byte	0x00, 0xf0, 0x41, 0x07


	//----- nvinfo : EIATTR_SPARSE_MMA_MASK
	.align		4
.L_1236:
        /*0018*/ 	.byte	0x03, 0x50
        /*001a*/ 	.short	0x0000


	//----- nvinfo : EIATTR_MAXREG_COUNT
	.align		4
        /*001c*/ 	.byte	0x03, 0x1b
        /*001e*/ 	.short	0x00ff


	//----- nvinfo : EIATTR_NUM_BARRIERS
	.align		4
        /*0020*/ 	.byte	0x02, 0x4c
        /*0022*/ 	.byte	0x01
	.zero		1


	//----- nvinfo : EIATTR_MERCURY_ISA_VERSION
	.align		4
        /*0024*/ 	.byte	0x03, 0x5f
        /*0026*/ 	.short	0x0101


	//----- nvinfo : EIATTR_COOP_GROUP_MASK_REGIDS
	.align		4
        /*0028*/ 	.byte	0x04, 0x29
        /*002a*/ 	.short	(.L_1238 - .L_1237)


	//   ....[0]....
.L_1237:
        /*002c*/ 	.word	0xffffffff


	//   ....[1]....
        /*0030*/ 	.word	0xffffffff


	//   ....[2]....
        /*0034*/ 	.word	0xffffffff


	//   ....[3]....
        /*0038*/ 	.word	0xffffffff


	//   ....[4]....
        /*003c*/ 	.word	0xffffffff


	//   ....[5]....
        /*0040*/ 	.word	0xffffffff


	//   ....[6]....
        /*0044*/ 	.word	0xffffffff


	//   ....[7]....
        /*0048*/ 	.word	0xffffffff


	//   ....[8]....
        /*004c*/ 	.word	0xffffffff


	//   ....[9]....
        /*0050*/ 	.word	0xffffffff


	//   ....[10]....
        /*0054*/ 	.word	0xffffffff


	//   ....[11]....
        /*0058*/ 	.word	0xffffffff


	//   ....[12]....
        /*005c*/ 	.word	0xffffffff


	//   ....[13]....
        /*0060*/ 	.word	0xffffffff


	//   ....[14]....
        /*0064*/ 	.word	0xffffffff


	//   ....[15]....
        /*0068*/ 	.word	0xffffffff


	//   ....[16]....
        /*006c*/ 	.word	0x0500000c


	//   ....[17]....
        /*0070*/ 	.word	0x0500000c


	//   ....[18]....
        /*0074*/ 	.word	0x0500000c


	//   ....[19]....
        /*0078*/ 	.word	0x0500000c


	//----- nvinfo : EIATTR_COOP_GROUP_INSTR_OFFSETS
	.align		4
.L_1238:
        /*007c*/ 	.byte	0x04, 0x28
        /*007e*/ 	.short	(.L_1240 - .L_1239)


	//   ....[0]....
.L_1239:
        /*0080*/ 	.word	0x000190f0


	//   ....[1]....
        /*0084*/ 	.word	0x00019140


	//   ....[2]....
        /*0088*/ 	.word	0x00019160


	//   ....[3]....
        /*008c*/ 	.word	0x00019180


	//   ....[4]....
        /*0090*/ 	.word	0x0001e5c0


	//   ....[5]....
        /*0094*/ 	.word	0x0001e610


	//   ....[6]....
        /*0098*/ 	.word	0x0001e630


	//   ....[7]....
        /*009c*/ 	.word	0x0001e650


	//   ....[8]....
        /*00a0*/ 	.word	0x00023ca0


	//   ....[9]....
        /*00a4*/ 	.word	0x00023cb0


	//   ....[10]....
        /*00a8*/ 	.word	0x00023ce0


	//   ....[11]....
        /*00ac*/ 	.word	0x00023cf0


	//   ....[12]....
        /*00b0*/ 	.word	0x00025d10


	//   ....[13]....
        /*00b4*/ 	.word	0x00025d20


	//   ....[14]....
        /*00b8*/ 	.word	0x00025d50


	//   ....[15]....
        /*00bc*/ 	.word	0x00025d60


	//   ....[16]....
        /*00c0*/ 	.word	0x00027300


	//   ....[17]....
        /*00c4*/ 	.word	0x00027370


	//   ....[18]....
        /*00c8*/ 	.word	0x000273d0


	//   ....[19]....
        /*00cc*/ 	.word	0x00027440


	//----- nvinfo : EIATTR_EXIT_INSTR_OFFSETS
	.align		4
.L_1240:
        /*00d0*/ 	.byte	0x04, 0x1c
        /*00d2*/ 	.short	(.L_1242 - .L_1241)


	//   ....[0]....
.L_1241:
        /*00d4*/ 	.word	0x000001f0


	//----- nvinfo : EIATTR_CRS_STACK_SIZE
	.align		4
.L_1242:
        /*00d8*/ 	.byte	0x04, 0x1e
        /*00da*/ 	.short	(.L_1244 - .L_1243)
.L_1243:
        /*00dc*/ 	.word	0x00000000


	//----- nvinfo : EIATTR_CBANK_PARAM_SIZE
	.align		4
.L_1244:
        /*00e0*/ 	.byte	0x03, 0x19
        /*00e2*/ 	.short	0x01d0


	//----- nvinfo : EIATTR_PARAM_CBANK
	.align		4
        /*00e4*/ 	.byte	0x04, 0x0a
        /*00e6*/ 	.short	(.L_1246 - .L_1245)
	.align		4
.L_1245:
        /*00e8*/ 	.word	index@(.nv.constant0._ZN5flash24flash_fwd_splitkv_kernelI23Flash_fwd_kernel_traitsILi128ELi64ELi128ELi4ELb0ELb0EN7cutlass6half_tE19Flash_kernel_traitsILi128ELi64ELi128ELi4ES3_EELb1ELb0ELb1ELb0ELb0ELb0ELb1ELb1EEEvNS_16Flash_fwd_paramsE)
        /*00ec*/ 	.short	0x0210
        /*00ee*/ 	.short	0x01d0


	//----- nvinfo : EIATTR_SW_WAR
	.align		4
.L_1246:
        /*00f0*/ 	.byte	0x04, 0x36
        /*00f2*/ 	.short	(.L_1248 - .L_1247)
.L_1247:
        /*00f4*/ 	.word	0x00000008
.L_1248:


//--------------------- .nv.info._ZN5flash24flash_fwd_splitkv_kernelI23Flash_fwd_kernel_traitsILi128ELi64ELi128ELi4ELb0ELb0EN7cutlass6half_tE19Flash_kernel_traitsILi128ELi64ELi128ELi4ES3_EELb1ELb0ELb1ELb0ELb0ELb1ELb1ELb1EEEvNS_16Flash_fwd_paramsE --------------------------
	.section	.nv.info._ZN5flash24flash_fwd_splitkv_kernelI23Flash_fwd_kernel_traitsILi128ELi64ELi128ELi4ELb0ELb0EN7cutlass6half_tE19Flash_kernel_traitsILi128ELi64ELi128ELi4ES3_EELb1ELb0ELb1ELb0ELb0ELb1ELb1ELb1EEEvNS_16Flash_fwd_paramsE,"",@"SHT_CUDA_INFO"
	.sectionflags	@""
	.align	4


	//----- nvinfo : EIATTR_CUDA_API_VERSION
	.align		4
        /*0000*/ 	.byte	0x04, 0x37
        /*0002*/ 	.short	(.L_1250 - .L_1249)
.L_1249:
        /*0004*/ 	.word	0x00000082


	//----- nvinfo : EIATTR_KPARAM_INFO
	.align		4
.L_1250:
        /*0008*/ 	.byte	0x04, 0x17
        /*000a*/ 	.short	(.L_1252 - .L_1251)
.L_1251:
        /*000c*/ 	.word	0x00000000
        /*0010*/ 	.short	0x0000
        /*0012*/ 	.short	0x0000
        /*0014*/ 	.byte	0x00, 0xf0, 0x41, 0x07


	//----- nvinfo : EIATTR_SPARSE_MMA_MASK
	.align		4
.L_1252:
        /*0018*/ 	.byte	0x03, 0x50
        /*001a*/ 	.short	0x0000


	//----- nvinfo : EIATTR_MAXREG_COUNT
	.align		4
        /*001c*/ 	.byte	0x03, 0x1b
        /*001e*/ 	.short	0x00ff


	//----- nvinfo : EIATTR_NUM_BARRIERS
	.align		4
        /*0020*/ 	.byte	0x02, 0x4c
        /*0022*/ 	.byte	0x01
	.zero		1


	//----- nvinfo : EIATTR_MERCURY_ISA_VERSION
	.align		4
        /*0024*/ 	.byte	0x03, 0x5f
        /*0026*/ 	.short	0x0101


	//----- nvinfo : EIATTR_COOP_GROUP_MASK_REGIDS
	.align		4
        /*0028*/ 	.byte	0x04, 0x29
        /*002a*/ 	.short	(.L_1254 - .L_1253)


	//   ....[0]....
.L_1253:
        /*002c*/ 	.word	0xffffffff


	//   ....[1]....
        /*0030*/ 	.word	0xffffffff


	//   ....[2]....
        /*0034*/ 	.word	0xffffffff


	//   ....[3]....
        /*0038*/ 	.word	0xffffffff


	//   ....[4]....
        /*003c*/ 	.word	0xffffffff


	//   ....[5]....
        /*0040*/ 	.word	0xffffffff


	//   ....[6]....
        /*0044*/ 	.word	0xffffffff


	//   ....[7]....
        /*0048*/ 	.word	0xffffffff


	//   ....[8]....
        /*004c*/ 	.word	0xffffffff


	//   ....[9]....
        /*0050*/ 	.word	0xffffffff


	//   ....[10]....
        /*0054*/ 	.word	0xffffffff


	//   ....[11]....
        /*0058*/ 	.word	0xffffffff


	//   ....[12]....
        /*005c*/ 	.word	0xffffffff


	//   ....[13]....
        /*0060*/ 	.word	0xffffffff


	//   ....[14]....
        /*0064*/ 	.word	0xffffffff


	//   ....[15]....
        /*0068*/ 	.word	0xffffffff


	//   ....[16]....
        /*006c*/ 	.word	0x0500000c


	//   ....[17]....
        /*0070*/ 	.word	0x0500000c


	//   ....[18]....
        /*0074*/ 	.word	0x0500000c


	//   ....[19]....
        /*0078*/ 	.word	0x0500000c


	//----- nvinfo : EIATTR_COOP_GROUP_INSTR_OFFSETS
	.align		4
.L_1254:
        /*007c*/ 	.byte	0x04, 0x28
        /*007e*/ 	.short	(.L_1256 - .L_1255)


	//   ....[0]....
.L_1255:
        /*0080*/ 	.word	0x0001a8f0


	//   ....[1]....
        /*0084*/ 	.word	0x0001a910


	//   ....[2]....
        /*0088*/ 	.word	0x0001a9b0


	//   ....[3]....
        /*008c*/ 	.word	0x0001a9c0


	//   ....[4]....
        /*0090*/ 	.word	0x00020690


	//   ....[5]....
        /*0094*/ 	.word	0x000206a0


	//   ....[6]....
        /*0098*/ 	.word	0x000206d0


	//   ....[7]....
        /*009c*/ 	.word	0x000206e0


	//   ....[8]....
        /*00a0*/ 	.word	0x000265f0


	//   ....[9]....
        /*00a4*/ 	.word	0x00026610


	//   ....[10]....
        /*00a8*/ 	.word	0x00026630


	//   ....[11]....
        /*00ac*/ 	.word	0x00026650


	//   ....[12]....
        /*00b0*/ 	.word	0x00028630


	//   ....[13]....
        /*00b4*/ 	.word	0x00028640


	//   ....[14]....
        /*00b8*/ 	.word	0x00028670


	//   ....[15]....
        /*00bc*/ 	.word	0x00028680


	//   ....[16]....
        /*00c0*/ 	.word	0x00029c60


	//   ....[17]....
        /*00c4*/ 	.word	0x00029ce0


	//   ....[18]....
        /*00c8*/ 	.word	0x00029d50


	//   ....[19]....
        /*00cc*/ 	.word	0x00029dc0


	//----- nvinfo : EIATTR_EXIT_INSTR_OFFSETS
	.align		4
.L_1256:
        /*00d0*/ 	.byte	0x04, 0x1c
        /*00d2*/ 	.short	(.L_1258 - .L_1257)


	//   ....[0]....
.L_1257:
        /*00d4*/ 	.word	0x000001f0


	//----- nvinfo : EIATTR_CRS_STACK_SIZE
	.align		4
.L_1258:
        /*00d8*/ 	.byte	0x04, 0x1e
        /*00da*/ 	.short	(.L_1260 - .L_1259)
.L_1259:
        /*00dc*/ 	.word	0x00000000


	//----- nvinfo : EIATTR_CBANK_PARAM_SIZE
	.align		4
.L_1260:
        /*00e0*/ 	.byte	0x03, 0x19
        /*00e2*/ 	.short	0x01d0


	//----- nvinfo : EIATTR_PARAM_CBANK
	.align		4
        /*00e4*/ 	.byte	0x04, 0x0a
        /*00e6*/ 	.short	(.L_1262 - .L_1261)
	.align		4
.L_1261:
        /*00e8*/ 	.word	index@(.nv.constant0._ZN5flash24flash_fwd_splitkv_kernelI23Flash_fwd_kernel_traitsILi128ELi64ELi128ELi4ELb0ELb0EN7cutlass6half_tE19Flash_kernel_traitsILi128ELi64ELi128ELi4ES3_EELb1ELb0ELb1ELb0ELb0ELb1ELb1ELb1EEEvNS_16Flash_fwd_paramsE)
        /*00ec*/ 	.short	0x0210
        /*00ee*/ 	.short	0x01d0


	//----- nvinfo : EIATTR_SW_WAR
	.align		4
.L_1262:
        /*00f0*/ 	.byte	0x04, 0x36
        /*00f2*/ 	.short	(.L_1264 - .L_1263)
.L_1263:
        /*00f4*/ 	.word	0x00000008
.L_1264:


//--------------------- .nv.info._ZN5flash32flash_fwd_splitkv_combine_kernelI23Flash_fwd_kernel_traitsILi128ELi64ELi64ELi4ELb0ELb0EN7cutlass6half_tE19Flash_kernel_traitsILi128ELi64ELi64ELi4ES3_EELi4ELi7ELb0EEEvNS_16Flash_fwd_paramsE --------------------------
	.section	.nv.info._ZN5flash32flash_fwd_splitkv_combine_kernelI23Flash_fwd_kernel_traitsILi128ELi64ELi64ELi4ELb0ELb0EN7cutlass6half_tE19Flash_kernel_traitsILi128ELi64ELi64ELi4ES3_EELi4ELi7ELb0EEEvNS_16Flash_fwd_paramsE,"",@"SHT_CUDA_INFO"
	.sectionflags	@""
	.align	4


	//----- nvinfo : EIATTR_CUDA_API_VERSION
	.align		4
        /*0000*/ 	.byte	0x04, 0x37
        /*0002*/ 	.short	(.L_1266 - .L_1265)
.L_1265:
        /*0004*/ 	.word	0x00000082


	//----- nvinfo : EIATTR_KPARAM_INFO
	.align		4
.L_1266:
        /*0008*/ 	.byte	0x04, 0x17
        /*000a*/ 	.short	(.L_1268 - .L_1267)
.L_1267:
        /*000c*/ 	.word	0x00000000
        /*0010*/ 	.short	0x0000
        /*0012*/ 	.short	0x0000
        /*0014*/ 	.byte	0x00, 0xf0, 0x41, 0x07


	//----- nvinfo : EIATTR_SPARSE_MMA_MASK
	.align		4
.L_1268:
        /*0018*/ 	.byte	0x03, 0x50
        /*001a*/ 	.short	0x0000


	//----- nvinfo : EIATTR_MAXREG_COUNT
	.align		4
        /*001c*/ 	.byte	0x03, 0x1b
        /*001e*/ 	.short	0x00ff


	//----- nvinfo : EIATTR_NUM_BARRIERS
	.align		4
        /*0020*/ 	.byte	0x02, 0x4c
        /*0022*/ 	.byte	0x01
	.zero		1


	//----- nvinfo : EIATTR_MERCURY_ISA_VERSION
	.align		4
        /*0024*/ 	.byte	0x03, 0x5f
        /*0026*/ 	.short	0x0101


	//----- nvinfo : EIATTR_COOP_GROUP_MASK_REGIDS
	.align		4
        /*0028*/ 	.byte	0x04, 0x29
        /*002a*/ 	.short	(.L_1270 - .L_1269)


	//   ....[0]....
.L_1269:
        /*002c*/ 	.word	0xffffffff


	//   ....[1]....
        /*0030*/ 	.word	0xffffffff


	//   ....[2]....
        /*0034*/ 	.word	0xffffffff


	//   ....[3]....
        /*0038*/ 	.word	0xffffffff


	//   ....[4]....
        /*003c*/ 	.word	0xffffffff


	//   ....[5]....
        /*0040*/ 	.word	0xffffffff


	//   ....[6]....
        /*0044*/ 	.word	0xffffffff


	//   ....[7]....
        /*0048*/ 	.word	0xffffffff


	//   ....[8]....
        /*004c*/ 	.word	0xffffffff


	//   ....[9]....
        /*0050*/ 	.word	0xffffffff


	//----- nvinfo : EIATTR_COOP_GROUP_INSTR_OFFSETS
	.align		4
.L_1270:
        /*0054*/ 	.byte	0x04, 0x28
        /*0056*/ 	.short	(.L_1272 - .L_1271)


	//   ....[0]....
.L_1271:
        /*0058*/ 	.word	0x00001b70


	//   ....[1]....
        /*005c*/ 	.word	0x00001b90


	//   ....[2]....
        /*0060*/ 	.word	0x00001bb0


	//   ....[3]....
        /*0064*/ 	.word	0x00001bd0


	//   ....[4]....
        /*0068*/ 	.word	0x00001bf0


	//   ....[5]....
        /*006c*/ 	.word	0x00001d60


	//   ....[6]....
        /*0070*/ 	.word	0x00001dc0


	//   ....[7]....
        /*0074*/ 	.word	0x00001e90


	//   ....[8]....
        /*0078*/ 	.word	0x00001f60


	//   ....[9]....
        /*007c*/ 	.word	0x00002080


	//----- nvinfo : EIATTR_EXIT_INSTR_OFFSETS
	.align		4
.L_1272:
        /*0080*/ 	.byte	0x04, 0x1c
        /*0082*/ 	.short	(.L_1274 - .L_1273)


	//   ....[0]....
.L_1273:
        /*0084*/ 	.word	0x000043d0


	//   ....[1]....
        /*0088*/ 	.word	0x00004400


	//   ....[2]....
        /*008c*/ 	.word	0x00004900


	//----- nvinfo : EIATTR_CRS_STACK_SIZE
	.align		4
.L_1274:
        /*0090*/ 	.byte	0x04, 0x1e
        /*0092*/ 	.short	(.L_1276 - .L_1275)
.L_1275:
        /*0094*/ 	.word	0x00000000


	//----- nvinfo : EIATTR_CBANK_PARAM_SIZE
	.align		4
.L_1276:
        /*0098*/ 	.byte	0x03, 0x19
        /*009a*/ 	.short	0x01d0


	//----- nvinfo : EIATTR_PARAM_CBANK
	.align		4
        /*009c*/ 	.byte	0x04, 0x0a
        /*009e*/ 	.short	(.L_1278 - .L_1277)
	.align		4
.L_1277:
        /*00a0*/ 	.word	index@(.nv.constant0._ZN5flash32flash_fwd_splitkv_combine_kernelI23Flash_fwd_kernel_traitsILi128ELi64ELi64ELi4ELb0ELb0EN7cutlass6half_tE19Flash_kernel_traitsILi128ELi64ELi64ELi4ES3_EELi4ELi7ELb0EEEvNS_16Flash_fwd_paramsE)
        /*00a4*/ 	.short	0x0210
        /*00a6*/ 	.short	0x01d0


	//----- nvinfo : EIATTR_SW_WAR
	.align		4
.L_1278:
        /*00a8*/ 	.byte	0x04, 0x36
        /*00aa*/ 	.short	(.L_1280 - .L_1279)
.L_1279:
        /*00ac*/ 	.word	0x00000008
.L_1280:


//--------------------- .nv.info._ZN5flash32flash_fwd_splitkv_combine_kernelI23Flash_fwd_kernel_traitsILi128ELi64ELi64ELi4ELb0ELb0EN7cutlass6half_tE19Flash_kernel_traitsILi128ELi64ELi64ELi4ES3_EELi4ELi6ELb0EEEvNS_16Flash_fwd_paramsE --------------------------
	.section	.nv.info._ZN5flash32flash_fwd_splitkv_combine_kernelI23Flash_fwd_kernel_traitsILi128ELi64ELi64ELi4ELb0ELb0EN7cutlass6half_tE19Flash_kernel_traitsILi128ELi64ELi64ELi4ES3_EELi4ELi6ELb0EEEvNS_16Flash_fwd_paramsE,"",@"SHT_CUDA_INFO"
	.sectionflags	@""
	.align	4


	//----- nvinfo : EIATTR_CUDA_API_VERSION
	.align		4
        /*0000*/ 	.byte	0x04, 0x37
        /*0002*/ 	.short	(.L_1282 - .L_1281)
.L_1281:
        /*0004*/ 	.word	0x00000082


	//----- nvinfo : EIATTR_KPARAM_INFO
	.align		4
.L_1282:
        /*0008*/ 	.byte	0x04, 0x17
        /*000a*/ 	.short	(.L_1284 - .L_1283)
.L_1283:
        /*000c*/ 	.word	0x00000000
        /*0010*/ 	.short	0x0000
        /*0012*/ 	.short	0x0000
        /*0014*/ 	.byte	0x00, 0xf0, 0x41, 0x07


	//----- nvinfo : EIATTR_SPARSE_MMA_MASK
	.align		4
.L_1284:
        /*0018*/ 	.byte	0x03, 0x50
        /*001a*/ 	.short	0x0000


	//----- nvinfo : EIATTR_MAXREG_COUNT
	.align		4
        /*001c*/ 	.byte	0x03, 0x1b
        /*001e*/ 	.short	0x00ff


	//----- nvinfo : EIATTR_NUM_BARRIERS
	.align		4
        /*0020*/ 	.byte	0x02, 0x4c
        /*0022*/ 	.byte	0x01
	.zero		1


	//----- nvinfo : EIATTR_MERCURY_ISA_VERSION
	.align		4
        /*0024*/ 	.byte	0x03, 0x5f
        /*0026*/ 	.short	0x0101


	//----- nvinfo : EIATTR_COOP_GROUP_MASK_REGIDS
	.align		4
        /*0028*/ 	.byte	0x04, 0x29
        /*002a*/ 	.short	(.L_1286 - .L_1285)


	//   ....[0]....
.L_1285:
        /*002c*/ 	.word	0xffffffff


	//   ....[1]....
        /*0030*/ 	.word	0xffffffff


	//   ....[2]....
        /*0034*/ 	.word	0xffffffff


	//   ....[3]....
        /*0038*/ 	.word	0xffffffff


	//   ....[4]....
        /*003c*/ 	.word	0xffffffff


	//   ....[5]....
        /*0040*/ 	.word	0xffffffff


	//   ....[6]....
        /*0044*/ 	.word	0xffffffff


	//   ....[7]....
        /*0048*/ 	.word	0xffffffff


	//   ....[8]....
        /*004c*/ 	.word	0xffffffff


	//   ....[9]....
        /*0050*/ 	.word	0xffffffff


	//----- nvinfo : EIATTR_COOP_GROUP_INSTR_OFFSETS
	.align		4
.L_1286:
        /*0054*/ 	.byte	0x04, 0x28
        /*0056*/ 	.short	(.L_1288 - .L_1287)


	//   ....[0]....
.L_1287:
        /*0058*/ 	.word	0x00001690


	//   ....[1]....
        /*005c*/ 	.word	0x000016b0


	//   ....[2]....
        /*0060*/ 	.word	0x000016d0


	//   ....[3]....
        /*0064*/ 	.word	0x00001700


	//   ....[4]....
        /*0068*/ 	.word	0x00001740


	//   ....[5]....
        /*006c*/ 	.word	0x00001900


	//   ....[6]....
        /*0070*/ 	.word	0x000019c0


	//   ....[7]....
        /*0074*/ 	.word	0x00001a20


	//   ....[8]....
        /*0078*/ 	.word	0x00001af0


	//   ....[9]....
        /*007c*/ 	.word	0x00001c30


	//----- nvinfo : EIATTR_EXIT_INSTR_OFFSETS
	.align		4
.L_1288:
        /*0080*/ 	.byte	0x04, 0x1c
        /*0082*/ 	.short	(.L_1290 - .L_1289)


	//   ....[0]....
.L_1289:
        /*0084*/ 	.word	0x00004040


	//   ....[1]....
        /*0088*/ 	.word	0x00004070


	//   ....[2]....
        /*008c*/ 	.word	0x00004570


	//----- nvinfo : EIATTR_CRS_STACK_SIZE
	.align		4
.L_1290:
        /*0090*/ 	.byte	0x04, 0x1e
        /*0092*/ 	.short	(.L_1292 - .L_1291)
.L_1291:
        /*0094*/ 	.word	0x00000000


	//----- nvinfo : EIATTR_CBANK_PARAM_SIZE
	.align		4
.L_1292:
        /*0098*/ 	.byte	0x03, 0x19
        /*009a*/ 	.short	0x01d0


	//----- nvinfo : EIATTR_PARAM_CBANK
	.align		4
        /*009c*/ 	.byte	0x04, 0x0a
        /*009e*/ 	.short	(.L_1294 - .L_1293)
	.align		4
.L_1293:
        /*00a0*/ 	.word	index@(.nv.constant0._ZN5flash32flash_fwd_splitkv_combine_kernelI23Flash_fwd_kernel_traitsILi128ELi64ELi64ELi4ELb0ELb0EN7cutlass6half_tE19Flash_kernel_traitsILi128ELi64ELi64ELi4ES3_EELi4ELi6ELb0EEEvNS_16Flash_fwd_paramsE)
        /*00a4*/ 	.short	0x0210
        /*00a6*/ 	.short	0x01d0


	//----- nvinfo : EIATTR_SW_WAR
	.align		4
.L_1294:
        /*00a8*/ 	.byte	0x04, 0x36
        /*00aa*/ 	.short	(.L_1296 - .L_1295)
.L_1295:
        /*00ac*/ 	.word	0x00000008
.L_1296:


//--------------------- .nv.info._ZN5flash32flash_fwd_splitkv_combine_kernelI23Flash_fwd_kernel_traitsILi128ELi64ELi64ELi4ELb0ELb0EN7cutlass6half_tE19Flash_kernel_traitsILi128ELi64ELi64ELi4ES3_EELi4ELi5ELb0EEEvNS_16Flash_fwd_paramsE --------------------------
	.section	.nv.info._ZN5flash32flash_fwd_splitkv_combine_kernelI23Flash_fwd_kernel_traitsILi128ELi64ELi64ELi4ELb0ELb0EN7cutlass6half_tE19Flash_kernel_traitsILi128ELi64ELi64ELi4ES3_EELi4ELi5ELb0EEEvNS_16Flash_fwd_paramsE,"",@"SHT_CUDA_INFO"
	.sectionflags	@""
	.align	4


	//----- nvinfo : EIATTR_CUDA_API_VERSION
	.align		4
        /*0000*/ 	.byte	0x04, 0x37
        /*0002*/ 	.short	(.L_1298 - .L_1297)
.L_1297:
        /*0004*/ 	.word	0x00000082


	//----- nvinfo : EIATTR_KPARAM_INFO
	.align		4
.L_1298:
        /*0008*/ 	.byte	0x04, 0x17
        /*000a*/ 	.short	(.L_1300 - .L_1299)
.L_1299:
        /*000c*/ 	.word	0x00000000
        /*0010*/ 	.short	0x0000
        /*0012*/ 	.short	0x0000
        /*0014*/ 	.byte	0x00, 0xf0, 0x41, 0x07


	//----- nvinfo : EIATTR_SPARSE_MMA_MASK
	.align		4
.L_1300:
        /*0018*/ 	.byte	0x03, 0x50
        /*001a*/ 	.short	0x0000


	//----- nvinfo : EIATTR_MAXREG_COUNT
	.align		4
        /*001c*/ 	.byte	0x03, 0x1b
        /*001e*/ 	.short	0x00ff


	//----- nvinfo : EIATTR_NUM_BARRIERS
	.align		4
        /*0020*/ 	.byte	0x02, 0x4c
        /*0022*/ 	.byte	0x01
	.zero		1


	//----- nvinfo : EIATTR_MERCURY_ISA_VERSION
	.align		4
        /*0024*/ 	.byte	0x03, 0x5f
        /*0026*/ 	.short	0x0101


	//----- nvinfo : EIATTR_COOP_GROUP_MASK_REGIDS
	.align		4
        /*0028*/ 	.byte	0x04, 0x29
        /*002a*/ 	.short	(.L_1302 - .L_1301)


	//   ....[0]....
.L_1301:
        /*002c*/ 	.word	0xffffffff


	//   ....[1]....
        /*0030*/ 	.word	0xffffffff


	//   ....[2]....
        /*0034*/ 	.word	0xffffffff


	//   ....[3]....
        /*0038*/ 	.word	0xffffffff


	//   ....[4]....
        /*003c*/ 	.word	0xffffffff


	//   ....[5]....
        /*0040*/ 	.word	0xffffffff


	//   ....[6]....
        /*0044*/ 	.word	0xffffffff


	//   ....[7]....
        /*0048*/ 	.word	0xffffffff


	//   ....[8]....
        /*004c*/ 	.word	0xffffffff


	//   ....[9]....
        /*0050*/ 	.word	0xffffffff


	//----- nvinfo : EIATTR_COOP_GROUP_INSTR_OFFSETS
	.align		4
.L_1302:
        /*0054*/ 	.byte	0x04, 0x28
        /*0056*/ 	.short	(.L_1304 - .L_1303)


	//   ....[0]....
.L_1303:
        /*0058*/ 	.word	0x00001830


	//   ....[1]....
        /*005c*/ 	.word	0x00001890


	//   ....[2]....
        /*0060*/ 	.word	0x000018c0


	//   ....[3]....
        /*0064*/ 	.word	0x000018e0


	//   ....[4]....
        /*0068*/ 	.word	0x00001910


	//   ....[5]....
        /*006c*/ 	.word	0x00001a40


	//   ....[6]....
        /*0070*/ 	.word	0x00001aa0


	//   ....[7]....
        /*0074*/ 	.word	0x00001b30


	//   ....[8]....
        /*0078*/ 	.word	0x00001bd0


	//   ....[9]....
        /*007c*/ 	.word	0x00001cc0


	//----- nvinfo : EIATTR_EXIT_INSTR_OFFSETS
	.align		4
.L_1304:
        /*0080*/ 	.byte	0x04, 0x1c
        /*0082*/ 	.short	(.L_1306 - .L_1305)


	//   ....[0]....
.L_1305:
        /*0084*/ 	.word	0x00004050


	//   ....[1]....
        /*0088*/ 	.word	0x00004080


	//   ....[2]....
        /*008c*/ 	.word	0x00004580


	//----- nvinfo : EIATTR_CRS_STACK_SIZE
	.align		4
.L_1306:
        /*0090*/ 	.byte	0x04, 0x1e
        /*0092*/ 	.short	(.L_1308 - .L_1307)
.L_1307:
        /*0094*/ 	.word	0x00000000


	//----- nvinfo : EIATTR_CBANK_PARAM_SIZE
	.align		4
.L_1308:
        /*0098*/ 	.byte	0x03, 0x19
        /*009a*/ 	.short	0x01d0


	//----- nvinfo : EIATTR_PARAM_CBANK
	.align		4
        /*009c*/ 	.byte	0x04, 0x0a
        /*009e*/ 	.short	(.L_1310 - .L_1309)
	.align		4
.L_1309:
        /*00a0*/ 	.word	index@(.nv.constant0._ZN5flash32flash_fwd_splitkv_combine_kernelI23Flash_fwd_kernel_traitsILi128ELi64ELi64ELi4ELb0ELb0EN7cutlass6half_tE19Flash_kernel_traitsILi128ELi64ELi64ELi4ES3_EELi4ELi5ELb0EEEvNS_16Flash_fwd_paramsE)
        /*00a4*/ 	.short	0x0210
        /*00a6*/ 	.short	0x01d0


	//----- nvinfo : EIATTR_SW_WAR
	.align		4
.L_1310:
        /*00a8*/ 	.byte	0x04, 0x36
        /*00aa*/ 	.short	(.L_1312 - .L_1311)
.L_1311:
        /*00ac*/ 	.word	0x00000008
.L_1312:


//--------------------- .nv.info._ZN5flash32flash_fwd_splitkv_combine_kernelI23Flash_fwd_kernel_traitsILi128ELi64ELi64ELi4ELb0ELb0EN7cutlass6half_tE19Flash_kernel_traitsILi128ELi64ELi64ELi4ES3_EELi4ELi4ELb0EEEvNS_16Flash_fwd_paramsE --------------------------
	.section	.nv.info._ZN5flash32flash_fwd_splitkv_combine_kernelI23Flash_fwd_kernel_traitsILi128ELi64ELi64ELi4ELb0ELb0EN7cutlass6half_tE19Flash_kernel_traitsILi128ELi64ELi64ELi4ES3_EELi4ELi4ELb0EEEvNS_16Flash_fwd_paramsE,"",@"SHT_CUDA_INFO"
	.sectionflags	@""
	.align	4


	//----- nvinfo : EIATTR_CUDA_API_VERSION
	.align		4
        /*0000*/ 	.byte	0x04, 0x37
        /*0002*/ 	.short	(.L_1314 - .L_1313)
.L_1313:
        /*0004*/ 	.word	0x00000082


	//----- nvinfo : EIATTR_KPARAM_INFO
	.align		4
.L_1314:
        /*0008*/ 	.byte	0x04, 0x17
        /*000a*/ 	.short	(.L_1316 - .L_1315)
.L_1315:
        /*000c*/ 	.word	0x00000000
        /*0010*/ 	.short	0x0000
        /*0012*/ 	.short	0x0000
        /*0014*/ 	.byte	0x00, 0xf0, 0x41, 0x07


	//----- nvinfo : EIATTR_SPARSE_MMA_MASK
	.align		4
.L_1316:
        /*0018*/ 	.byte	0x03, 0x50
        /*001a*/ 	.short	0x0000


	//----- nvinfo : EIATTR_MAXREG_COUNT
	.align		4
        /*001c*/ 	.byte	0x03, 0x1b
        /*001e*/ 	.short	0x00ff


	//----- nvinfo : EIATTR_NUM_BARRIERS
	.align		4
        /*0020*/ 	.byte	0x02, 0x4c
        /*0022*/ 	.byte	0x01
	.zero		1


	//----- nvinfo : EIATTR_MERCURY_ISA_VERSION
	.align		4
        /*0024*/ 	.byte	0x03, 0x5f
        /*0026*/ 	.short	0x0101


	//----- nvinfo : EIATTR_COOP_GROUP_MASK_REGIDS
	.align		4
        /*0028*/ 	.byte	0x04, 0x29
        /*002a*/ 	.short	(.L_1318 - .L_1317)


	//   ....[0]....
.L_1317:
        /*002c*/ 	.word	0xffffffff


	//   ....[1]....
        /*0030*/ 	.word	0xffffffff


	//   ....[2]....
        /*0034*/ 	.word	0xffffffff


	//   ....[3]....
        /*0038*/ 	.word	0xffffffff


	//   ....[4]....
        /*003c*/ 	.word	0xffffffff


	//   ....[5]....
        /*0040*/ 	.word	0xffffffff


	//   ....[6]....
        /*0044*/ 	.word	0xffffffff


	//   ....[7]....
        /*0048*/ 	.word	0xffffffff


	//----- nvinfo : EIATTR_COOP_GROUP_INSTR_OFFSETS
	.align		4
.L_1318:
        /*004c*/ 	.byte	0x04, 0x28
        /*004e*/ 	.short	(.L_1320 - .L_1319)


	//   ....[0]....
.L_1319:
        /*0050*/ 	.word	0x00001830


	//   ....[1]....
        /*0054*/ 	.word	0x000018a0


	//   ....[2]....
        /*0058*/ 	.word	0x000018e0


	//   ....[3]....
        /*005c*/ 	.word	0x00001910


	//   ....[4]....
        /*0060*/ 	.word	0x00001a40


	//   ....[5]....
        /*0064*/ 	.word	0x00001af0


	//   ....[6]....
        /*0068*/ 	.word	0x00001b90


	//   ....[7]....
        /*006c*/ 	.word	0x00001c80


	//----- nvinfo : EIATTR_EXIT_INSTR_OFFSETS
	.align		4
.L_1320:
        /*0070*/ 	.byte	0x04, 0x1c
        /*0072*/ 	.short	(.L_1322 - .L_1321)


	//   ....[0]....
.L_1321:
        /*0074*/ 	.word	0x00004050


	//   ....[1]....
        /*0078*/ 	.word	0x00004080


	//   ....[2]....
        /*007c*/ 	.word	0x00004580


	//----- nvinfo : EIATTR_CRS_STACK_SIZE
	.align		4
.L_1322:
        /*0080*/ 	.byte	0x04, 0x1e
        /*0082*/ 	.short	(.L_1324 - .L_1323)
.L_1323:
        /*0084*/ 	.word	0x00000000


	//----- nvinfo : EIATTR_CBANK_PARAM_SIZE
	.align		4
.L_1324:
        /*0088*/ 	.byte	0x03, 0x19
        /*008a*/ 	.short	0x01d0


	//----- nvinfo : EIATTR_PARAM_CBANK
	.align		4
        /*008c*/ 	.byte	0x04, 0x0a
        /*008e*/ 	.short	(.L_1326 - .L_1325)
	.align		4
.L_1325:
        /*0090*/ 	.word	index@(.nv.constant0._ZN5flash32flash_fwd_splitkv_combine_kernelI23Flash_fwd_kernel_traitsILi128ELi64ELi64ELi4ELb0ELb0EN7cutlass6half_tE19Flash_kernel_traitsILi128ELi64ELi64ELi4ES3_EELi4ELi4ELb0EEEvNS_16Flash_fwd_paramsE)
        /*0094*/ 	.short	0x0210
        /*0096*/ 	.short	0x01d0


	//----- nvinfo : EIATTR_SW_WAR
	.align		4
.L_1326:
        /*0098*/ 	.byte	0x04, 0x36
        /*009a*/ 	.short	(.L_1328 - .L_1327)
.L_1327:
        /*009c*/ 	.word	0x00000008
.L_1328:


//--------------------- .nv.info._ZN5flash32flash_fwd_splitkv_combine_kernelI23Flash_fwd_kernel_traitsILi128ELi64ELi64ELi4ELb0ELb0EN7cutlass6half_tE19Flash_kernel_traitsILi128ELi64ELi64ELi4ES3_EELi4ELi3ELb0EEEvNS_16Flash_fwd_paramsE --------------------------
	.section	.nv.info._ZN5flash32flash_fwd_splitkv_combine_kernelI23Flash_fwd_kernel_traitsILi128ELi64ELi64ELi4ELb0ELb0EN7cutlass6half_tE19Flash_kernel_traitsILi128ELi64ELi64ELi4ES3_EELi4ELi3ELb0EEEvNS_16Flash_fwd_paramsE,"",@"SHT_CUDA_INFO"
	.sectionflags	@""
	.align	4


	//----- nvinfo : EIATTR_CUDA_API_VERSION
	.align		4
        /*0000*/ 	.byte	0x04, 0x37
        /*0002*/ 	.short	(.L_1330 - .L_1329)
.L_1329:
        /*0004*/ 	.word	0x00000082


	//----- nvinfo : EIATTR_KPARAM_INFO
	.align		4
.L_1330:
        /*0008*/ 	.byte	0x04, 0x17
        /*000a*/ 	.short	(.L_1332 - .L_1331)
.L_1331:
        /*000c*/ 	.word	0x00000000
        /*0010*/ 	.short	0x0000
        /*0012*/ 	.short	0x0000
        /*0014*/ 	.byte	0x00, 0xf0, 0x41, 0x07


	//----- nvinfo : EIATTR_SPARSE_MMA_MASK
	.align		4
.L_1332:
        /*0018*/ 	.byte	0x03, 0x50
        /*001a*/ 	.short	0x0000


	//----- nvinfo : EIATTR_MAXREG_COUNT
	.align		4
        /*001c*/ 	.byte	0x03, 0x1b
        /*001e*/ 	.short	0x00ff


	//----- nvinfo : EIATTR_NUM_BARRIERS
	.align		4
        /*0020*/ 	.byte	0x02, 0x4c
        /*0022*/ 	.byte	0x01
	.zero		1


	//----- nvinfo : EIATTR_MERCURY_ISA_VERSION
	.align		4
        /*0024*/ 	.byte	0x03, 0x5f
        /*0026*/ 	.short	0x0101


	//----- nvinfo : EIATTR_COOP_GROUP_MASK_REGIDS
	.align		4
        /*0028*/ 	.byte	0x04, 0x29
        /*002a*/ 	.short	(.L_1334 - .L_1333)


	//   ....[0]....
.L_1333:
        /*002c*/ 	.word	0xffffffff


	//   ....[1]....
        /*0030*/ 	.word	0xffffffff


	//   ....[2]....
        /*0034*/ 	.word	0xffffffff


	//   ....[3]....
        /*0038*/ 	.word	0xffffffff


	//   ....[4]....
        /*003c*/ 	.word	0xffffffff


	//   ....[5]....
        /*0040*/ 	.word	0xffffffff


	//----- nvinfo : EIATTR_COOP_GROUP_INSTR_OFFSETS
	.align		4
.L_1334:
        /*0044*/ 	.byte	0x04, 0x28
        /*0046*/ 	.short	(.L_1336 - .L_1335)


	//   ....[0]....
.L_1335:
        /*0048*/ 	.word	0x00001830


	//   ....[1]....
        /*004c*/ 	.word	0x000018d0


	//   ....[2]....
        /*0050*/ 	.word	0x00001930


	//   ....[3]....
        /*0054*/ 	.word	0x00001a90


	//   ....[4]....
        /*0058*/ 	.word	0x00001b40


	//   ....[5]....
        /*005c*/ 	.word	0x00001c40


	//----- nvinfo : EIATTR_EXIT_INSTR_OFFSETS
	.align		4
.L_1336:
        /*0060*/ 	.byte	0x04, 0x1c
        /*0062*/ 	.short	(.L_1338 - .L_1337)


	//   ....[0]....
.L_1337:
        /*0064*/ 	.word	0x00004010


	//   ....[1]....
        /*0068*/ 	.word	0x00004040


	//   ....[2]....
        /*006c*/ 	.word	0x00004540


	//----- nvinfo : EIATTR_CRS_STACK_SIZE
	.align		4
.L_1338:
        /*0070*/ 	.byte	0x04, 0x1e
        /*0072*/ 	.short	(.L_1340 - .L_1339)
.L_1339:
        /*0074*/ 	.word	0x00000000


	//----- nvinfo : EIATTR_CBANK_PARAM_SIZE
	.align		4
.L_1340:
        /*0078*/ 	.byte	0x03, 0x19
        /*007a*/ 	.short	0x01d0


	//----- nvinfo : EIATTR_PARAM_CBANK
	.align		4
        /*007c*/ 	.byte	0x04, 0x0a
        /*007e*/ 	.short	(.L_1342 - .L_1341)
	.align		4
.L_1341:
        /*0080*/ 	.word	index@(.nv.constant0._ZN5flash32flash_fwd_splitkv_combine_kernelI23Flash_fwd_kernel_traitsILi128ELi64ELi64ELi4ELb0ELb0EN7cutlass6half_tE19Flash_kernel_traitsILi128ELi64ELi64ELi4ES3_EELi4ELi3ELb0EEEvNS_16Flash_fwd_paramsE)
        /*0084*/ 	.short	0x0210
        /*0086*/ 	.short	0x01d0


	//----- nvinfo : EIATTR_SW_WAR
	.align		4
.L_1342:
        /*0088*/ 	.byte	0x04, 0x36
        /*008a*/ 	.short	(.L_1344 - .L_1343)
.L_1343:
        /*008c*/ 	.word	0x00000008
.L_1344:


//--------------------- .nv.info._ZN5flash32flash_fwd_splitkv_combine_kernelI23Flash_fwd_kernel_traitsILi128ELi64ELi64ELi4ELb0ELb0EN7cutlass6half_tE19Flash_kernel_traitsILi128ELi64ELi64ELi4ES3_EELi4ELi2ELb0EEEvNS_16Flash_fwd_paramsE --------------------------
	.section	.nv.info._ZN5flash32flash_fwd_splitkv_combine_kernelI23Flash_fwd_kernel_traitsILi128ELi64ELi64ELi4ELb0ELb0EN7cutlass6half_tE19Flash_kernel_traitsILi128ELi64ELi64ELi4ES3_EELi4ELi2ELb0EEEvNS_16Flash_fwd_paramsE,"",@"SHT_CUDA_INFO"
	.sectionflags	@""
	.align	4


	//----- nvinfo : EIATTR_CUDA_API_VERSION
	.align		4
        /*0000*/ 	.byte	0x04, 0x37
        /*0002*/ 	.short	(.L_1346 - .L_1345)
.L_1345:
        /*0004*/ 	.word	0x00000082


	//----- nvinfo : EIATTR_KPARAM_INFO
	.align		4
.L_1346:
        /*0008*/ 	.byte	0x04, 0x17
        /*000a*/ 	.short	(.L_1348 - .L_1347)
.L_1347:
        /*000c*/ 	.word	0x00000000
        /*0010*/ 	.short	0x0000
        /*0012*/ 	.short	0x0000
        /*0014*/ 	.byte	0x00, 0xf0, 0x41, 0x07


	//----- nvinfo : EIATTR_SPARSE_MMA_MASK
	.align		4
.L_1348:
        /*0018*/ 	.byte	0x03, 0x50
        /*001a*/ 	.short	0x0000


	//----- nvinfo : EIATTR_MAXREG_COUNT
	.align		4
        /*001c*/ 	.byte	0x03, 0x1b
        /*001e*/ 	.short	0x00ff


	//----- nvinfo : EIATTR_NUM_BARRIERS
	.align		4
        /*0020*/ 	.byte	0x02, 0x4c
        /*0022*/ 	.byte	0x01
	.zero		1


	//----- nvinfo : EIATTR_MERCURY_ISA_VERSION
	.align		4
        /*0024*/ 	.byte	0x03, 0x5f
        /*0026*/ 	.short	0x0101


	//----- nvinfo : EIATTR_COOP_GROUP_MASK_REGIDS
	.align		4
        /*0028*/ 	.byte	0x04, 0x29
        /*002a*/ 	.short	(.L_1350 - .L_1349)


	//   ....[0]....
.L_1349:
        /*002c*/ 	.word	0xffffffff


	//   ....[1]....
        /*0030*/ 	.word	0xffffffff


	//   ....[2]....
        /*0034*/ 	.word	0xffffffff


	//   ....[3]....
        /*0038*/ 	.word	0xffffffff


	//----- nvinfo : EIATTR_COOP_GROUP_INSTR_OFFSETS
	.align		4
.L_1350:
        /*003c*/ 	.byte	0x04, 0x28
        /*003e*/ 	.short	(.L_1352 - .L_1351)


	//   ....[0]....
.L_1351:
        /*0040*/ 	.word	0x00001840


	//   ....[1]....
        /*0044*/ 	.word	0x00001910


	//   ....[2]....
        /*0048*/ 	.word	0x00001b40


	//   ....[3]....
        /*004c*/ 	.word	0x00001c90


	//----- nvinfo : EIATTR_EXIT_INSTR_OFFSETS
	.align		4
.L_1352:
        /*0050*/ 	.byte	0x04, 0x1c
        /*0052*/ 	.short	(.L_1354 - .L_1353)


	//   ....[0]....
.L_1353:
        /*0054*/ 	.word	0x00003e40


	//   ....[1]....
        /*0058*/ 	.word	0x00003e70


	//   ....[2]....
        /*005c*/ 	.word	0x00004350


	//----- nvinfo : EIATTR_CRS_STACK_SIZE
	.align		4
.L_1354:
        /*0060*/ 	.byte	0x04, 0x1e
        /*0062*/ 	.short	(.L_1356 - .L_1355)
.L_1355:
        /*0064*/ 	.word	0x00000000


	//----- nvinfo : EIATTR_CBANK_PARAM_SIZE
	.align		4
.L_1356:
        /*0068*/ 	.byte	0x03, 0x19
        /*006a*/ 	.short	0x01d0


	//----- nvinfo : EIATTR_PARAM_CBANK
	.align		4
        /*006c*/ 	.byte	0x04, 0x0a
        /*006e*/ 	.short	(.L_1358 - .L_1357)
	.align		4
.L_1357:
        /*0070*/ 	.word	index@(.nv.constant0._ZN5flash32flash_fwd_splitkv_combine_kernelI23Flash_fwd_kernel_traitsILi128ELi64ELi64ELi4ELb0ELb0EN7cutlass6half_tE19Flash_kernel_traitsILi128ELi64ELi64ELi4ES3_EELi4ELi2ELb0EEEvNS_16Flash_fwd_paramsE)
        /*0074*/ 	.short	0x0210
        /*0076*/ 	.short	0x01d0


	//----- nvinfo : EIATTR_SW_WAR
	.align		4
.L_1358:
        /*0078*/ 	.byte	0x04, 0x36
        /*007a*/ 	.short	(.L_1360 - .L_1359)
.L_1359:
        /*007c*/ 	.word	0x00000008
.L_1360:


//--------------------- .nv.info._ZN5flash32flash_fwd_splitkv_combine_kernelI23Flash_fwd_kernel_traitsILi128ELi64ELi64ELi4ELb0ELb0EN7cutlass6half_tE19Flash_kernel_traitsILi128ELi64ELi64ELi4ES3_EELi4ELi1ELb0EEEvNS_16Flash_fwd_paramsE --------------------------
	.section	.nv.info._ZN5flash32flash_fwd_splitkv_combine_kernelI23Flash_fwd_kernel_traitsILi128ELi64ELi64ELi4ELb0ELb0EN7cutlass6half_tE19Flash_kernel_traitsILi128ELi64ELi64ELi4ES3_EELi4ELi1ELb0EEEvNS_16Flash_fwd_paramsE,"",@"SHT_CUDA_INFO"
	.sectionflags	@""
	.align	4


	//----- nvinfo : EIATTR_CUDA_API_VERSION
	.align		4
        /*0000*/ 	.byte	0x04, 0x37
        /*0002*/ 	.short	(.L_1362 - .L_1361)
.L_1361:
        /*0004*/ 	.word	0x00000082


	//----- nvinfo : EIATTR_KPARAM_INFO
	.align		4
.L_1362:
        /*0008*/ 	.byte	0x04, 0x17
        /*000a*/ 	.short	(.L_1364 - .L_1363)
.L_1363:
        /*000c*/ 	.word	0x00000000
        /*0010*/ 	.short	0x0000
        /*0012*/ 	.short	0x0000
        /*0014*/ 	.byte	0x00, 0xf0, 0x41, 0x07


	//----- nvinfo : EIATTR_SPARSE_MMA_MASK
	.align		4
.L_1364:
        /*0018*/ 	.byte	0x03, 0x50
        /*001a*/ 	.short	0x0000


	//----- nvinfo : EIATTR_MAXREG_COUNT
	.align		4
        /*001c*/ 	.byte	0x03, 0x1b
        /*001e*/ 	.short	0x00ff


	//----- nvinfo : EIATTR_NUM_BARRIERS
	.align		4
        /*0020*/ 	.byte	0x02, 0x4c
        /*0022*/ 	.byte	0x01
	.zero		1


	//----- nvinfo : EIATTR_MERCURY_ISA_VERSION
	.align		4
        /*0024*/ 	.byte	0x03, 0x5f
        /*0026*/ 	.short	0x0101


	//----- nvinfo : EIATTR_COOP_GROUP_MASK_REGIDS
	.align		4
        /*0028*/ 	.byte	0x04, 0x29
        /*002a*/ 	.short	(.L_1366 - .L_1365)


	//   ....[0]....
.L_1365:
        /*002c*/ 	.word	0xffffffff


	//   ....[1]....
        /*0030*/ 	.word	0xffffffff


	//----- nvinfo : EIATTR_COOP_GROUP_INSTR_OFFSETS
	.align		4
.L_1366:
        /*0034*/ 	.byte	0x04, 0x28
        /*0036*/ 	.short	(.L_1368 - .L_1367)


	//   ....[0]....
.L_1367:
        /*0038*/ 	.word	0x00001910


	//   ....[1]....
        /*003c*/ 	.word	0x00001b60


	//----- nvinfo : EIATTR_EXIT_INSTR_OFFSETS
	.align		4
.L_1368:
        /*0040*/ 	.byte	0x04, 0x1c
        /*0042*/ 	.short	(.L_1370 - .L_1369)


	//   ....[0]....
.L_1369:
        /*0044*/ 	.word	0x00004040


	//   ....[1]....
        /*0048*/ 	.word	0x00004070


	//   ....[2]....
        /*004c*/ 	.word	0x00004550


	//----- nvinfo : EIATTR_CRS_STACK_SIZE
	.align		4
.L_1370:
        /*0050*/ 	.byte	0x04, 0x1e
        /*0052*/ 	.short	(.L_1372 - .L_1371)
.L_1371:
        /*0054*/ 	.word	0x00000000


	//----- nvinfo : EIATTR_CBANK_PARAM_SIZE
	.align		4
.L_1372:
        /*0058*/ 	.byte	0x03, 0x19
        /*005a*/ 	.short	0x01d0


	//----- nvinfo : EIATTR_PARAM_CBANK
	.align		4
        /*005c*/ 	.byte	0x04, 0x0a
        /*005e*/ 	.short	(.L_1374 - .L_1373)
	.align		4
.L_1373:
        /*0060*/ 	.word	index@(.nv.constant0._ZN5flash32flash_fwd_splitkv_combine_kernelI23Flash_fwd_kernel_traitsILi128ELi64ELi64ELi4ELb0ELb0EN7cutlass6half_tE19Flash_kernel_traitsILi128ELi64ELi64ELi4ES3_EELi4ELi1ELb0EEEvNS_16Flash_fwd_paramsE)
        /*0064*/ 	.short	0x0210
        /*0066*/ 	.short	0x01d0


	//----- nvinfo : EIATTR_SW_WAR
	.align		4
.L_1374:
        /*0068*/ 	.byte	0x04, 0x36
        /*006a*/ 	.short	(.L_1376 - .L_1375)
.L_1375:
        /*006c*/ 	.word	0x00000008
.L_1376:


//--------------------- .nv.info._ZN5flash32flash_fwd_splitkv_combine_kernelI23Flash_fwd_kernel_traitsILi128ELi64ELi64ELi4ELb0ELb0EN7cutlass6half_tE19Flash_kernel_traitsILi128ELi64ELi64ELi4ES3_EELi4ELi7ELb1EEEvNS_16Flash_fwd_paramsE --------------------------
	.section	.nv.info._ZN5flash32flash_fwd_splitkv_combine_kernelI23Flash_fwd_kernel_traitsILi128ELi64ELi64ELi4ELb0ELb0EN7cutlass6half_tE19Flash_kernel_traitsILi128ELi64ELi64ELi4ES3_EELi4ELi7ELb1EEEvNS_16Flash_fwd_paramsE,"",@"SHT_CUDA_INFO"
	.sectionflags	@""
	.align	4


	//----- nvinfo : EIATTR_CUDA_API_VERSION
	.align		4
        /*0000*/ 	.byte	0x04, 0x37
        /*0002*/ 	.short	(.L_1378 - .L_1377)
.L_1377:
        /*0004*/ 	.word	0x00000082


	//----- nvinfo : EIATTR_KPARAM_INFO
	.align		4
.L_1378:
        /*0008*/ 	.byte	0x04, 0x17
        /*000a*/ 	.short	(.L_1380 - .L_1379)
.L_1379:
        /*000c*/ 	.word	0x00000000
        /*0010*/ 	.short	0x0000
        /*0012*/ 	.short	0x0000
        /*0014*/ 	.byte	0x00, 0xf0, 0x41, 0x07


	//----- nvinfo : EIATTR_SPARSE_MMA_MASK
	.align		4
.L_1380:
        /*0018*/ 	.byte	0x03, 0x50
        /*001a*/ 	.short	0x0000


	//----- nvinfo : EIATTR_MAXREG_COUNT
	.align		4
        /*001c*/ 	.byte	0x03, 0x1b
        /*001e*/ 	.short	0x00ff


	//----- nvinfo : EIATTR_NUM_BARRIERS
	.align		4
        /*0020*/ 	.byte	0x02, 0x4c
        /*0022*/ 	.byte	0x01
	.zero		1


	//----- nvinfo : EIATTR_MERCURY_ISA_VERSION
	.align		4
        /*0024*/ 	.byte	0x03, 0x5f
        /*0026*/ 	.short	0x0101


	//----- nvinfo : EIATTR_COOP_GROUP_MASK_REGIDS
	.align		4
        /*0028*/ 	.byte	0x04, 0x29
        /*002a*/ 	.short	(.L_1382 - .L_1381)


	//   ....[0]....
.L_1381:
        /*002c*/ 	.word	0xffffffff


	//   ....[1]....
        /*0030*/ 	.word	0xffffffff


	//   ....[2]....
        /*0034*/ 	.word	0xffffffff


	//   ....[3]....
        /*0038*/ 	.word	0xffffffff


	//   ....[4]....
        /*003c*/ 	.word	0xffffffff


	//   ....[5]....
        /*0040*/ 	.word	0xffffffff


	//   ....[6]....
        /*0044*/ 	.word	0xffffffff


	//   ....[7]....
        /*0048*/ 	.word	0xffffffff


	//   ....[8]....
        /*004c*/ 	.word	0xffffffff


	//   ....[9]....
        /*0050*/ 	.word	0xffffffff


	//----- nvinfo : EIATTR_COOP_GROUP_INSTR_OFFSETS
	.align		4
.L_1382:
        /*0054*/ 	.byte	0x04, 0x28
        /*0056*/ 	.short	(.L_1384 - .L_1383)


	//   ....[0]....
.L_1383:
        /*0058*/ 	.word	0x00001b70


	//   ....[1]....
        /*005c*/ 	.word	0x00001b90


	//   ....[2]....
        /*0060*/ 	.word	0x00001bb0


	//   ....[3]....
        /*0064*/ 	.word	0x00001bd0


	//   ....[4]....
        /*0068*/ 	.word	0x00001bf0


	//   ....[5]....
        /*006c*/ 	.word	0x00001d60


	//   ....[6]....
        /*0070*/ 	.word	0x00001dc0


	//   ....[7]....
        /*0074*/ 	.word	0x00001e90


	//   ....[8]....
        /*0078*/ 	.word	0x00001f60


	//   ....[9]....
        /*007c*/ 	.word	0x00002080


	//----- nvinfo : EIATTR_EXIT_INSTR_OFFSETS
	.align		4
.L_1384:
        /*0080*/ 	.byte	0x04, 0x1c
        /*0082*/ 	.short	(.L_1386 - .L_1385)


	//   ....[0]....
.L_1385:
        /*0084*/ 	.word	0x00004790


	//   ....[1]....
        /*0088*/ 	.word	0x00004c90


	//----- nvinfo : EIATTR_CRS_STACK_SIZE
	.align		4
.L_1386:
        /*008c*/ 	.byte	0x04, 0x1e
        /*008e*/ 	.short	(.L_1388 - .L_1387)
.L_1387:
        /*0090*/ 	.word	0x00000000


	//----- nvinfo : EIATTR_CBANK_PARAM_SIZE
	.align		4
.L_1388:
        /*0094*/ 	.byte	0x03, 0x19
        /*0096*/ 	.short	0x01d0


	//----- nvinfo : EIATTR_PARAM_CBANK
	.align		4
        /*0098*/ 	.byte	0x04, 0x0a
        /*009a*/ 	.short	(.L_1390 - .L_1389)
	.align		4
.L_1389:
        /*009c*/ 	.word	index@(.nv.constant0._ZN5flash32flash_fwd_splitkv_combine_kernelI23Flash_fwd_kernel_traitsILi128ELi64ELi64ELi4ELb0ELb0EN7cutlass6half_tE19Flash_kernel_traitsILi128ELi64ELi64ELi4ES3_EELi4ELi7ELb1EEEvNS_16Flash_fwd_paramsE)
        /*00a0*/ 	.short	0x0210
        /*00a2*/ 	.short	0x01d0


	//----- nvinfo : EIATTR_SW_WAR
	.align		4
.L_1390:
        /*00a4*/ 	.byte	0x04, 0x36
        /*00a6*/ 	.short	(.L_1392 - .L_1391)
.L_1391:
        /*00a8*/ 	.word	0x00000008
.L_1392:


//--------------------- .nv.info._ZN5flash32flash_fwd_splitkv_combine_kernelI23Flash_fwd_kernel_traitsILi128ELi64ELi64ELi4ELb0ELb0EN7cutlass6half_tE19Flash_kernel_traitsILi128ELi64ELi64ELi4ES3_EELi4ELi6ELb1EEEvNS_16Flash_fwd_paramsE --------------------------
	.section	.nv.info._ZN5flash32flash_fwd_splitkv_combine_kernelI23Flash_fwd_kernel_traitsILi128ELi64ELi64ELi4ELb0ELb0EN7cutlass6half_tE19Flash_kernel_traitsILi128ELi64ELi64ELi4ES3_EELi4ELi6ELb1EEEvNS_16Flash_fwd_paramsE,"",@"SHT_CUDA_INFO"
	.sectionflags	@""
	.align	4


	//----- nvinfo : EIATTR_CUDA_API_VERSION
	.align		4
        /*0000*/ 	.byte	0x04, 0x37
        /*0002*/ 	.short	(.L_1394 - .L_1393)
.L_1393:
        /*0004*/ 	.word	0x00000082


	//----- nvinfo : EIATTR_KPARAM_INFO
	.align		4
.L_1394:
        /*0008*/ 	.byte	0x04, 0x17
        /*000a*/ 	.short	(.L_1396 - .L_1395)
.L_1395:
        /*000c*/ 	.word	0x00000000
        /*0010*/ 	.short	0x0000
        /*0012*/ 	.short	0x0000
        /*0014*/ 	.byte	0x00, 0xf0, 0x41, 0x07


	//----- nvinfo : EIATTR_SPARSE_MMA_MASK
	.align		4
.L_1396:
        /*0018*/ 	.byte	0x03, 0x50
        /*001a*/ 	.short	0x0000


	//----- nvinfo : EIATTR_MAXREG_COUNT
	.align		4
        /*001c*/ 	.byte	0x03, 0x1b
        /*001e*/ 	.short	0x00ff


	//----- nvinfo : EIATTR_NUM_BARRIERS
	.align		4
        /*0020*/ 	.byte	0x02, 0x4c
        /*0022*/ 	.byte	0x01
	.zero		1


	//----- nvinfo : EIATTR_MERCURY_ISA_VERSION
	.align		4
        /*0024*/ 	.byte	0x03, 0x5f
        /*0026*/ 	.short	0x0101


	//----- nvinfo : EIATTR_COOP_GROUP_MASK_REGIDS
	.align		4
        /*0028*/ 	.byte	0x04, 0x29
        /*002a*/ 	.short	(.L_1398 - .L_1397)


	//   ....[0]....
.L_1397:
        /*002c*/ 	.word	0xffffffff


	//   ....[1]....
        /*0030*/ 	.word	0xffffffff


	//   ....[2]....
        /*0034*/ 	.word	0xffffffff


	//   ....[3]....
        /*0038*/ 	.word	0xffffffff


	//   ....[4]....
        /*003c*/ 	.word	0xffffffff


	//   ....[5]....
        /*0040*/ 	.word	0xffffffff


	//   ....[6]....
        /*0044*/ 	.word	0xffffffff


	//   ....[7]....
        /*0048*/ 	.word	0xffffffff


	//   ....[8]....
        /*004c*/ 	.word	0xffffffff


	//   ....[9]....
        /*0050*/ 	.word	0xffffffff


	//----- nvinfo : EIATTR_COOP_GROUP_INSTR_OFFSETS
	.align		4
.L_1398:
        /*0054*/ 	.byte	0x04, 0x28
        /*0056*/ 	.short	(.L_1400 - .L_1399)


	//   ....[0]....
.L_1399:
        /*0058*/ 	.word	0x00001690


	//   ....[1]....
        /*005c*/ 	.word	0x000016b0


	//   ....[2]....
        /*0060*/ 	.word	0x000016d0


	//   ....[3]....
        /*0064*/ 	.word	0x00001700


	//   ....[4]....
        /*0068*/ 	.word	0x00001740


	//   ....[5]....
        /*006c*/ 	.word	0x00001900


	//   ....[6]....
        /*0070*/ 	.word	0x000019c0


	//   ....[7]....
        /*0074*/ 	.word	0x00001a20


	//   ....[8]....
        /*0078*/ 	.word	0x00001af0


	//   ....[9]....
        /*007c*/ 	.word	0x00001c30


	//----- nvinfo : EIATTR_EXIT_INSTR_OFFSETS
	.align		4
.L_1400:
        /*0080*/ 	.byte	0x04, 0x1c
        /*0082*/ 	.short	(.L_1402 - .L_1401)


	//   ....[0]....
.L_1401:
        /*0084*/ 	.word	0x00004400


	//   ....[1]....
        /*0088*/ 	.word	0x00004900


	//----- nvinfo : EIATTR_CRS_STACK_SIZE
	.align		4
.L_1402:
        /*008c*/ 	.byte	0x04, 0x1e
        /*008e*/ 	.short	(.L_1404 - .L_1403)
.L_1403:
        /*0090*/ 	.word	0x00000000


	//----- nvinfo : EIATTR_CBANK_PARAM_SIZE
	.align		4
.L_1404:
        /*0094*/ 	.byte	0x03, 0x19
        /*0096*/ 	.short	0x01d0


	//----- nvinfo : EIATTR_PARAM_CBANK
	.align		4
        /*0098*/ 	.byte	0x04, 0x0a
        /*009a*/ 	.short	(.L_1406 - .L_1405)
	.align		4
.L_1405:
        /*009c*/ 	.word	index@(.nv.constant0._ZN5flash32flash_fwd_splitkv_combine_kernelI23Flash_fwd_kernel_traitsILi128ELi64ELi64ELi4ELb0ELb0EN7cutlass6half_tE19Flash_kernel_traitsILi128ELi64ELi64ELi4ES3_EELi4ELi6ELb1EEEvNS_16Flash_fwd_paramsE)
        /*00a0*/ 	.short	0x0210
        /*00a2*/ 	.short	0x01d0


	//----- nvinfo : EIATTR_SW_WAR
	.align		4
.L_1406:
        /*00a4*/ 	.byte	0x04, 0x36
        /*00a6*/ 	.short	(.L_1408 - .L_1407)
.L_1407:
        /*00a8*/ 	.word	0x00000008
.L_1408:


//--------------------- .nv.info._ZN5flash32flash_fwd_splitkv_combine_kernelI23Flash_fwd_kernel_traitsILi128ELi64ELi64ELi4ELb0ELb0EN7cutlass6half_tE19Flash_kernel_traitsILi128ELi64ELi64ELi4ES3_EELi4ELi5ELb1EEEvNS_16Flash_fwd_paramsE --------------------------
	.section	.nv.info._ZN5flash32flash_fwd_splitkv_combine_kernelI23Flash_fwd_kernel_traitsILi128ELi64ELi64ELi4ELb0ELb0EN7cutlass6half_tE19Flash_kernel_traitsILi128ELi64ELi64ELi4ES3_EELi4ELi5ELb1EEEvNS_16Flash_fwd_paramsE,"",@"SHT_CUDA_INFO"
	.sectionflags	@""
	.align	4


	//----- nvinfo : EIATTR_CUDA_API_VERSION
	.align		4
        /*0000*/ 	.byte	0x04, 0x37
        /*0002*/ 	.short	(.L_1410 - .L_1409)
.L_1409:
        /*0004*/ 	.word	0x00000082


	//----- nvinfo : EIATTR_KPARAM_INFO
	.align		4
.L_1410:
        /*0008*/ 	.byte	0x04, 0x17
        /*000a*/ 	.short	(.L_1412 - .L_1411)
.L_1411:
        /*000c*/ 	.word	0x00000000
        /*0010*/ 	.short	0x0000
        /*0012*/ 	.short	0x0000
        /*0014*/ 	.byte	0x00, 0xf0, 0x41, 0x07


	//----- nvinfo : EIATTR_SPARSE_MMA_MASK
	.align		4
.L_1412:
        /*0018*/ 	.byte	0x03, 0x50
        /*001a*/ 	.short	0x0000


	//----- nvinfo : EIATTR_MAXREG_COUNT
	.align		4
        /*001c*/ 	.byte	0x03, 0x1b
        /*001e*/ 	.short	0x00ff


	//----- nvinfo : EIATTR_NUM_BARRIERS
	.align		4
        /*0020*/ 	.byte	0x02, 0x4c
        /*0022*/ 	.byte	0x01
	.zero		1


	//----- nvinfo : EIATTR_MERCURY_ISA_VERSION
	.align		4
        /*0024*/ 	.byte	0x03, 0x5f
        /*0026*/ 	.short	0x0101


	//----- nvinfo : EIATTR_COOP_GROUP_MASK_REGIDS
	.align		4
        /*0028*/ 	.byte	0x04, 0x29
        /*002a*/ 	.short	(.L_1414 - .L_1413)


	//   ....[0]....
.L_1413:
        /*002c*/ 	.word	0xffffffff


	//   ....[1]....
        /*0030*/ 	.word	0xffffffff


	//   ....[2]....
        /*0034*/ 	.word	0xffffffff


	//   ....[3]....
        /*0038*/ 	.word	0xffffffff


	//   ....[4]....
        /*003c*/ 	.word	0xffffffff


	//   ....[5]....
        /*0040*/ 	.word	0xffffffff


	//   ....[6]....
        /*0044*/ 	.word	0xffffffff


	//   ....[7]....
        /*0048*/ 	.word	0xffffffff


	//   ....[8]....
        /*004c*/ 	.word	0xffffffff


	//   ....[9]....
        /*0050*/ 	.word	0xffffffff


	//----- nvinfo : EIATTR_COOP_GROUP_INSTR_OFFSETS
	.align		4
.L_1414:
        /*0054*/ 	.byte	0x04, 0x28
        /*0056*/ 	.short	(.L_1416 - .L_1415)


	//   ....[0]....
.L_1415:
        /*0058*/ 	.word	0x00001830


	//   ....[1]....
        /*005c*/ 	.word	0x00001890


	//   ....[2]....
        /*0060*/ 	.word	0x000018c0


	//   ....[3]....
        /*0064*/ 	.word	0x000018e0


	//   ....[4]....
        /*0068*/ 	.word	0x00001910


	//   ....[5]....
        /*006c*/ 	.word	0x00001a40


	//   ....[6]....
        /*0070*/ 	.word	0x00001aa0


	//   ....[7]....
        /*0074*/ 	.word	0x00001b30


	//   ....[8]....
        /*0078*/ 	.word	0x00001bd0


	//   ....[9]....
        /*007c*/ 	.word	0x00001cc0


	//----- nvinfo : EIATTR_EXIT_INSTR_OFFSETS
	.align		4
.L_1416:
        /*0080*/ 	.byte	0x04, 0x1c
        /*0082*/ 	.short	(.L_1418 - .L_1417)


	//   ....[0]....
.L_1417:
        /*0084*/ 	.word	0x00004410


	//   ....[1]....
        /*0088*/ 	.word	0x00004910


	//----- nvinfo : EIATTR_CRS_STACK_SIZE
	.align		4
.L_1418:
        /*008c*/ 	.byte	0x04, 0x1e
        /*008e*/ 	.short	(.L_1420 - .L_1419)
.L_1419:
        /*0090*/ 	.word	0x00000000


	//----- nvinfo : EIATTR_CBANK_PARAM_SIZE
	.align		4
.L_1420:
        /*0094*/ 	.byte	0x03, 0x19
        /*0096*/ 	.short	0x01d0


	//----- nvinfo : EIATTR_PARAM_CBANK
	.align		4
        /*0098*/ 	.byte	0x04, 0x0a
        /*009a*/ 	.short	(.L_1422 - .L_1421)
	.align		4
.L_1421:
        /*009c*/ 	.word	index@(.nv.constant0._ZN5flash32flash_fwd_splitkv_combine_kernelI23Flash_fwd_kernel_traitsILi128ELi64ELi64ELi4ELb0ELb0EN7cutlass6half_tE19Flash_kernel_traitsILi128ELi64ELi64ELi4ES3_EELi4ELi5ELb1EEEvNS_16Flash_fwd_paramsE)
        /*00a0*/ 	.short	0x0210
        /*00a2*/ 	.short	0x01d0


	//----- nvinfo : EIATTR_SW_WAR
	.align		4
.L_1422:
        /*00a4*/ 	.byte	0x04, 0x36
        /*00a6*/ 	.short	(.L_1424 - .L_1423)
.L_1423:
        /*00a8*/ 	.word	0x00000008
.L_1424:


//--------------------- .nv.info._ZN5flash32flash_fwd_splitkv_combine_kernelI23Flash_fwd_kernel_traitsILi128ELi64ELi64ELi4ELb0ELb0EN7cutlass6half_tE19Flash_kernel_traitsILi128ELi64ELi64ELi4ES3_EELi4ELi4ELb1EEEvNS_16Flash_fwd_paramsE --------------------------
	.section	.nv.info._ZN5flash32flash_fwd_splitkv_combine_kernelI23Flash_fwd_kernel_traitsILi128ELi64ELi64ELi4ELb0ELb0EN7cutlass6half_tE19Flash_kernel_traitsILi128ELi64ELi64ELi4ES3_EELi4ELi4ELb1EEEvNS_16Flash_fwd_paramsE,"",@"SHT_CUDA_INFO"
	.sectionflags	@""
	.align	4


	//----- nvinfo : EIATTR_CUDA_API_VERSION
	.align		4
        /*0000*/ 	.byte	0x04, 0x37
        /*0002*/ 	.short	(.L_1426 - .L_1425)
.L_1425:
        /*0004*/ 	.word	0x00000082


	//----- nvinfo : EIATTR_KPARAM_INFO
	.align		4
.L_1426:
        /*0008*/ 	.byte	0x04, 0x17
        /*000a*/ 	.short	(.L_1428 - .L_1427)
.L_1427:
        /*000c*/ 	.word	0x00000000
        /*0010*/ 	.short	0x0000
        /*0012*/ 	.short	0x0000
        /*0014*/ 	.byte	0x00, 0xf0, 0x41, 0x07


	//----- nvinfo : EIATTR_SPARSE_MMA_MASK
	.align		4
.L_1428:
        /*0018*/ 	.byte	0x03, 0x50
        /*001a*/ 	.short	0x0000


	//----- nvinfo : EIATTR_MAXREG_COUNT
	.align		4
        /*001c*/ 	.byte	0x03, 0x1b
        /*001e*/ 	.short	0x00ff


	//----- nvinfo : EIATTR_NUM_BARRIERS
	.align		4
        /*0020*/ 	.byte	0x02, 0x4c
        /*0022*/ 	.byte	0x01
	.zero		1


	//----- nvinfo : EIATTR_MERCURY_ISA_VERSION
	.align		4
        /*0024*/ 	.byte	0x03, 0x5f
        /*0026*/ 	.short	0x0101


	//----- nvinfo : EIATTR_COOP_GROUP_MASK_REGIDS
	.align		4
        /*0028*/ 	.byte	0x04, 0x29
        /*002a*/ 	.short	(.L_1430 - .L_1429)


	//   ....[0]....
.L_1429:
        /*002c*/ 	.word	0xffffffff


	//   ....[1]....
        /*0030*/ 	.word	0xffffffff


	//   ....[2]....
        /*0034*/ 	.word	0xffffffff


	//   ....[3]....
        /*0038*/ 	.word	0xffffffff


	//   ....[4]....
        /*003c*/ 	.word	0xffffffff


	//   ....[5]....
        /*0040*/ 	.word	0xffffffff


	//   ....[6]....
        /*0044*/ 	.word	0xffffffff


	//   ....[7]....
        /*0048*/ 	.word	0xffffffff


	//----- nvinfo : EIATTR_COOP_GROUP_INSTR_OFFSETS
	.align		4
.L_1430:
        /*004c*/ 	.byte	0x04, 0x28
        /*004e*/ 	.short	(.L_1432 - .L_1431)


	//   ....[0]....
.L_1431:
        /*0050*/ 	.word	0x00001830


	//   ....[1]....
        /*0054*/ 	.word	0x000018a0


	//   ....[2]....
        /*0058*/ 	.word	0x000018e0


	//   ....[3]....
        /*005c*/ 	.word	0x00001910


	//   ....[4]....
        /*0060*/ 	.word	0x00001a40


	//   ....[5]....
        /*0064*/ 	.word	0x00001af0


	//   ....[6]....
        /*0068*/ 	.word	0x00001b90


	//   ....[7]....
        /*006c*/ 	.word	0x00001c80


	//----- nvinfo : EIATTR_EXIT_INSTR_OFFSETS
	.align		4
.L_1432:
        /*0070*/ 	.byte	0x04, 0x1c
        /*0072*/ 	.short	(.L_1434 - .L_1433)


	//   ....[0]....
.L_1433:
        /*0074*/ 	.word	0x00004400


	//   ....[1]....
        /*0078*/ 	.word	0x00004900


	//----- nvinfo : EIATTR_CRS_STACK_SIZE
	.align		4
.L_1434:
        /*007c*/ 	.byte	0x04, 0x1e
        /*007e*/ 	.short	(.L_1436 - .L_1435)
.L_1435:
        /*0080*/ 	.word	0x00000000


	//----- nvinfo : EIATTR_CBANK_PARAM_SIZE
	.align		4
.L_1436:
        /*0084*/ 	.byte	0x03, 0x19
        /*0086*/ 	.short	0x01d0


	//----- nvinfo : EIATTR_PARAM_CBANK
	.align		4
        /*0088*/ 	.byte	0x04, 0x0a
        /*008a*/ 	.short	(.L_1438 - .L_1437)
	.align		4
.L_1437:
        /*008c*/ 	.word	index@(.nv.constant0._ZN5flash32flash_fwd_splitkv_combine_kernelI23Flash_fwd_kernel_traitsILi128ELi64ELi64ELi4ELb0ELb0EN7cutlass6half_tE19Flash_kernel_traitsILi128ELi64ELi64ELi4ES3_EELi4ELi4ELb1EEEvNS_16Flash_fwd_paramsE)
        /*0090*/ 	.short	0x0210
        /*0092*/ 	.short	0x01d0


	//----- nvinfo : EIATTR_SW_WAR
	.align		4
.L_1438:
        /*0094*/ 	.byte	0x04, 0x36
        /*0096*/ 	.short	(.L_1440 - .L_1439)
.L_1439:
        /*0098*/ 	.word	0x00000008
.L_1440:


//--------------------- .nv.info._ZN5flash32flash_fwd_splitkv_combine_kernelI23Flash_fwd_kernel_traitsILi128ELi64ELi64ELi4ELb0ELb0EN7cutlass6half_tE19Flash_kernel_traitsILi128ELi64ELi64ELi4ES3_EELi4ELi3ELb1EEEvNS_16Flash_fwd_paramsE --------------------------
	.section	.nv.info._ZN5flash32flash_fwd_splitkv_combine_kernelI23Flash_fwd_kernel_traitsILi128ELi64ELi64ELi4ELb0ELb0EN7cutlass6half_tE19Flash_kernel_traitsILi128ELi64ELi64ELi4ES3_EELi4ELi3ELb1EEEvNS_16Flash_fwd_paramsE,"",@"SHT_CUDA_INFO"
	.sectionflags	@""
	.align	4


	//----- nvinfo : EIATTR_CUDA_API_VERSION
	.align		4
        /*0000*/ 	.byte	0x04, 0x37
        /*0002*/ 	.short	(.L_1442 - .L_1441)
.L_1441:
        /*0004*/ 	.word	0x00000082


	//----- nvinfo : EIATTR_KPARAM_INFO
	.align		4
.L_1442:
        /*0008*/ 	.byte	0x04, 0x17
        /*000a*/ 	.short	(.L_1444 - .L_1443)
.L_1443:
        /*000c*/ 	.word	0x00000000
        /*0010*/ 	.short	0x0000
        /*0012*/ 	.short	0x0000
        /*0014*/ 	.byte	0x00, 0xf0, 0x41, 0x07


	//----- nvinfo : EIATTR_SPARSE_MMA_MASK
	.align		4
.L_1444:
        /*0018*/ 	.byte	0x03, 0x50
        /*001a*/ 	.short	0x0000


	//----- nvinfo : EIATTR_MAXREG_COUNT
	.align		4
        /*001c*/ 	.byte	0x03, 0x1b
        /*001e*/ 	.short	0x00ff


	//----- nvinfo : EIATTR_NUM_BARRIERS
	.align		4
        /*0020*/ 	.byte	0x02, 0x4c
        /*0022*/ 	.byte	0x01
	.zero		1


	//----- nvinfo : EIATTR_MERCURY_ISA_VERSION
	.align		4
        /*0024*/ 	.byte	0x03, 0x5f
        /*0026*/ 	.short	0x0101


	//----- nvinfo : EIATTR_COOP_GROUP_MASK_REGIDS
	.align		4
        /*0028*/ 	.byte	0x04, 0x29
        /*002a*/ 	.short	(.L_1446 - .L_1445)


	//   ....[0]....
.L_1445:
        /*002c*/ 	.word	0xffffffff


	//   ....[1]....
        /*0030*/ 	.word	0xffffffff


	//   ....[2]....
        /*0034*/ 	.word	0xffffffff


	//   ....[3]....
        /*0038*/ 	.word	0xffffffff


	//   ....[4]....
        /*003c*/ 	.word	0xffffffff


	//   ....[5]....
        /*0040*/ 	.word	0xffffffff


	//----- nvinfo : EIATTR_COOP_GROUP_INSTR_OFFSETS
	.align		4
.L_1446:
        /*0044*/ 	.byte	0x04, 0x28
        /*0046*/ 	.short	(.L_1448 - .L_1447)


	//   ....[0]....
.L_1447:
        /*0048*/ 	.word	0x00001830


	//   ....[1]....
        /*004c*/ 	.word	0x000018d0


	//   ....[2]....
        /*0050*/ 	.word	0x00001930


	//   ....[3]....
        /*0054*/ 	.word	0x00001a90


	//   ....[4]....
        /*0058*/ 	.word	0x00001b40


	//   ....[5]....
        /*005c*/ 	.word	0x00001c40


	//----- nvinfo : EIATTR_EXIT_INSTR_OFFSETS
	.align		4
.L_1448:
        /*0060*/ 	.byte	0x04, 0x1c
        /*0062*/ 	.short	(.L_1450 - .L_1449)


	//   ....[0]....
.L_1449:
        /*0064*/ 	.word	0x000043c0


	//   ....[1]....
        /*0068*/ 	.word	0x000048c0


	//----- nvinfo : EIATTR_CRS_STACK_SIZE
	.align		4
.L_1450:
        /*006c*/ 	.byte	0x04, 0x1e
        /*006e*/ 	.short	(.L_1452 - .L_1451)
.L_1451:
        /*0070*/ 	.word	0x00000000


	//----- nvinfo : EIATTR_CBANK_PARAM_SIZE
	.align		4
.L_1452:
        /*0074*/ 	.byte	0x03, 0x19
        /*0076*/ 	.short	0x01d0


	//----- nvinfo : EIATTR_PARAM_CBANK
	.align		4
        /*0078*/ 	.byte	0x04, 0x0a
        /*007a*/ 	.short	(.L_1454 - .L_1453)
	.align		4
.L_1453:
        /*007c*/ 	.word	index@(.nv.constant0._ZN5flash32flash_fwd_splitkv_combine_kernelI23Flash_fwd_kernel_traitsILi128ELi64ELi64ELi4ELb0ELb0EN7cutlass6half_tE19Flash_kernel_traitsILi128ELi64ELi64ELi4ES3_EELi4ELi3ELb1EEEvNS_16Flash_fwd_paramsE)
        /*0080*/ 	.short	0x0210
        /*0082*/ 	.short	0x01d0


	//----- nvinfo : EIATTR_SW_WAR
	.align		4
.L_1454:
        /*0084*/ 	.byte	0x04, 0x36
        /*0086*/ 	.short	(.L_1456 - .L_1455)
.L_1455:
        /*0088*/ 	.word	0x00000008
.L_1456:


//--------------------- .nv.info._ZN5flash32flash_fwd_splitkv_combine_kernelI23Flash_fwd_kernel_traitsILi128ELi64ELi64ELi4ELb0ELb0EN7cutlass6half_tE19Flash_kernel_traitsILi128ELi64ELi64ELi4ES3_EELi4ELi2ELb1EEEvNS_16Flash_fwd_paramsE --------------------------
	.section	.nv.info._ZN5flash32flash_fwd_splitkv_combine_kernelI23Flash_fwd_kernel_traitsILi128ELi64ELi64ELi4ELb0ELb0EN7cutlass6half_tE19Flash_kernel_traitsILi128ELi64ELi64ELi4ES3_EELi4ELi2ELb1EEEvNS_16Flash_fwd_paramsE,"",@"SHT_CUDA_INFO"
	.sectionflags	@""
	.align	4


	//----- nvinfo : EIATTR_CUDA_API_VERSION
	.align		4
        /*0000*/ 	.byte	0x04, 0x37
        /*0002*/ 	.short	(.L_1458 - .L_1457)
.L_1457:
        /*0004*/ 	.word	0x00000082


	//----- nvinfo : EIATTR_KPARAM_INFO
	.align		4
.L_1458:
        /*0008*/ 	.byte	0x04, 0x17
        /*000a*/ 	.short	(.L_1460 - .L_1459)
.L_1459:
        /*000c*/ 	.word	0x00000000
        /*0010*/ 	.short	0x0000
        /*0012*/ 	.short	0x0000
        /*0014*/ 	.byte	0x00, 0xf0, 0x41, 0x07


	//----- nvinfo : EIATTR_SPARSE_MMA_MASK
	.align		4
.L_1460:
        /*0018*/ 	.byte	0x03, 0x50
        /*001a*/ 	.short	0x0000


	//----- nvinfo : EIATTR_MAXREG_COUNT
	.align		4
        /*001c*/ 	.byte	0x03, 0x1b
        /*001e*/ 	.short	0x00ff


	//----- nvinfo : EIATTR_NUM_BARRIERS
	.align		4
        /*0020*/ 	.byte	0x02, 0x4c
        /*0022*/ 	.byte	0x01
	.zero		1


	//----- nvinfo : EIATTR_MERCURY_ISA_VERSION
	.align		4
        /*0024*/ 	.byte	0x03, 0x5f
        /*0026*/ 	.short	0x0101


	//----- nvinfo : EIATTR_COOP_GROUP_MASK_REGIDS
	.align		4
        /*0028*/ 	.byte	0x04, 0x29
        /*002a*/ 	.short	(.L_1462 - .L_1461)


	//   ....[0]....
.L_1461:
        /*002c*/ 	.word	0xffffffff


	//   ....[1]....
        /*0030*/ 	.word	0xffffffff


	//   ....[2]....
        /*0034*/ 	.word	0xffffffff


	//   ....[3]....
        /*0038*/ 	.word	0xffffffff


	//----- nvinfo : EIATTR_COOP_GROUP_INSTR_OFFSETS
	.align		4
.L_1462:
        /*003c*/ 	.byte	0x04, 0x28
        /*003e*/ 	.short	(.L_1464 - .L_1463)


	//   ....[0]....
.L_1463:
        /*0040*/ 	.word	0x00001840


	//   ....[1]....
        /*0044*/ 	.word	0x00001910


	//   ....[2]....
        /*0048*/ 	.word	0x00001b40


	//   ....[3]....
        /*004c*/ 	.word	0x00001c90


	//----- nvinfo : EIATTR_EXIT_INSTR_OFFSETS
	.align		4
.L_1464:
        /*0050*/ 	.byte	0x04, 0x1c
        /*0052*/ 	.short	(.L_1466 - .L_1465)


	//   ....[0]....
.L_1465:
        /*0054*/ 	.word	0x00004200


	//   ....[1]....
        /*0058*/ 	.word	0x000046e0


	//----- nvinfo : EIATTR_CRS_STACK_SIZE
	.align		4
.L_1466:
        /*005c*/ 	.byte	0x04, 0x1e
        /*005e*/ 	.short	(.L_1468 - .L_1467)
.L_1467:
        /*0060*/ 	.word	0x00000000


	//----- nvinfo : EIATTR_CBANK_PARAM_SIZE
	.align		4
.L_1468:
        /*0064*/ 	.byte	0x03, 0x19
        /*0066*/ 	.short	0x01d0


	//----- nvinfo : EIATTR_PARAM_CBANK
	.align		4
        /*0068*/ 	.byte	0x04, 0x0a
        /*006a*/ 	.short	(.L_1470 - .L_1469)
	.align		4
.L_1469:
        /*006c*/ 	.word	index@(.nv.constant0._ZN5flash32flash_fwd_splitkv_combine_kernelI23Flash_fwd_kernel_traitsILi128ELi64ELi64ELi4ELb0ELb0EN7cutlass6half_tE19Flash_kernel_traitsILi128ELi64ELi64ELi4ES3_EELi4ELi2ELb1EEEvNS_16Flash_fwd_paramsE)
        /*0070*/ 	.short	0x0210
        /*0072*/ 	.short	0x01d0


	//----- nvinfo : EIATTR_SW_WAR
	.align		4
.L_1470:
        /*0074*/ 	.byte	0x04, 0x36
        /*0076*/ 	.short	(.L_1472 - .L_1471)
.L_1471:
        /*0078*/ 	.word	0x00000008
.L_1472:


//--------------------- .nv.info._ZN5flash32flash_fwd_splitkv_combine_kernelI23Flash_fwd_kernel_traitsILi128ELi64ELi64ELi4ELb0ELb0EN7cutlass6half_tE19Flash_kernel_traitsILi128ELi64ELi64ELi4ES3_EELi4ELi1ELb1EEEvNS_16Flash_fwd_paramsE --------------------------
	.section	.nv.info._ZN5flash32flash_fwd_splitkv_combine_kernelI23Flash_fwd_kernel_traitsILi128ELi64ELi64ELi4ELb0ELb0EN7cutlass6half_tE19Flash_kernel_traitsILi128ELi64ELi64ELi4ES3_EELi4ELi1ELb1EEEvNS_16Flash_fwd_paramsE,"",@"SHT_CUDA_INFO"
	.sectionflags	@""
	.align	4


	//----- nvinfo : EIATTR_CUDA_API_VERSION
	.align		4
        /*0000*/ 	.byte	0x04, 0x37
        /*0002*/ 	.short	(.L_1474 - .L_1473)
.L_1473:
        /*0004*/ 	.word	0x00000082


	//----- nvinfo : EIATTR_KPARAM_INFO
	.align		4
.L_1474:
        /*0008*/ 	.byte	0x04, 0x17
        /*000a*/ 	.short	(.L_1476 - .L_1475)
.L_1475:
        /*000c*/ 	.word	0x00000000
        /*0010*/ 	.short	0x0000
        /*0012*/ 	.short	0x0000
        /*0014*/ 	.byte	0x00, 0xf0, 0x41, 0x07


	//----- nvinfo : EIATTR_SPARSE_MMA_MASK
	.align		4
.L_1476:
        /*0018*/ 	.byte	0x03, 0x50
        /*001a*/ 	.short	0x0000


	//----- nvinfo : EIATTR_MAXREG_COUNT
	.align		4
        /*001c*/ 	.byte	0x03, 0x1b
        /*001e*/ 	.short	0x00ff


	//----- nvinfo : EIATTR_NUM_BARRIERS
	.align		4
        /*0020*/ 	.byte	0x02, 0x4c
        /*0022*/ 	.byte	0x01
	.zero		1


	//----- nvinfo : EIATTR_MERCURY_ISA_VERSION
	.align		4
        /*0024*/ 	.byte	0x03, 0x5f
        /*0026*/ 	.short	0x0101


	//----- nvinfo : EIATTR_COOP_GROUP_MASK_REGIDS
	.align		4
        /*0028*/ 	.byte	0x04, 0x29
        /*002a*/ 	.short	(.L_1478 - .L_1477)


	//   ....[0]....
.L_1477:
        /*002c*/ 	.word	0xffffffff


	//   ....[1]....
        /*0030*/ 	.word	0xffffffff


	//----- nvinfo : EIATTR_COOP_GROUP_INSTR_OFFSETS
	.align		4
.L_1478:
        /*0034*/ 	.byte	0x04, 0x28
        /*0036*/ 	.short	(.L_1480 - .L_1479)


	//   ....[0]....
.L_1479:
        /*0038*/ 	.word	0x00001910


	//   ....[1]....
        /*003c*/ 	.word	0x00001b60


	//----- nvinfo : EIATTR_EXIT_INSTR_OFFSETS
	.align		4
.L_1480:
        /*0040*/ 	.byte	0x04, 0x1c
        /*0042*/ 	.short	(.L_1482 - .L_1481)


	//   ....[0]....
.L_1481:
        /*0044*/ 	.word	0x00004440


	//   ....[1]....
        /*0048*/ 	.word	0x00004920


	//----- nvinfo : EIATTR_CRS_STACK_SIZE
	.align		4
.L_1482:
        /*004c*/ 	.byte	0x04, 0x1e
        /*004e*/ 	.short	(.L_1484 - .L_1483)
.L_1483:
        /*0050*/ 	.word	0x00000000


	//----- nvinfo : EIATTR_CBANK_PARAM_SIZE
	.align		4
.L_1484:
        /*0054*/ 	.byte	0x03, 0x19
        /*0056*/ 	.short	0x01d0


	//----- nvinfo : EIATTR_PARAM_CBANK
	.align		4
        /*0058*/ 	.byte	0x04, 0x0a
        /*005a*/ 	.short	(.L_1486 - .L_1485)
	.align		4
.L_1485:
        /*005c*/ 	.word	index@(.nv.constant0._ZN5flash32flash_fwd_splitkv_combine_kernelI23Flash_fwd_kernel_traitsILi128ELi64ELi64ELi4ELb0ELb0EN7cutlass6half_tE19Flash_kernel_traitsILi128ELi64ELi64ELi4ES3_EELi4ELi1ELb1EEEvNS_16Flash_fwd_paramsE)
        /*0060*/ 	.short	0x0210
        /*0062*/ 	.short	0x01d0


	//----- nvinfo : EIATTR_SW_WAR
	.align		4
.L_1486:
        /*0064*/ 	.byte	0x04, 0x36
        /*0066*/ 	.short	(.L_1488 - .L_1487)
.L_1487:
        /*0068*/ 	.word	0x00000008
.L_1488:


//--------------------- .nv.info._ZN5flash24flash_fwd_splitkv_kernelI23Flash_fwd_kernel_traitsILi128ELi64ELi64ELi4ELb0ELb0EN7cutlass6half_tE19Flash_kernel_traitsILi128ELi64ELi64ELi4ES3_EELb1ELb0ELb0ELb0ELb0ELb0ELb0ELb0EEEvNS_16Flash_fwd_paramsE --------------------------
	.section	.nv.info._ZN5flash24flash_fwd_splitkv_kernelI23Flash_fwd_kernel_traitsILi128ELi64ELi64ELi4ELb0ELb0EN7cutlass6half_tE19Flash_kernel_traitsILi128ELi64ELi64ELi4ES3_EELb1ELb0ELb0ELb0ELb0ELb0ELb0ELb0EEEvNS_16Flash_fwd_paramsE,"",@"SHT_CUDA_INFO"
	.sectionflags	@""
	.align	4


	//----- nvinfo : EIATTR_CUDA_API_VERSION
	.align		4
        /*0000*/ 	.byte	0x04, 0x37
        /*0002*/ 	.short	(.L_1490 - .L_1489)
.L_1489:
        /*0004*/ 	.word	0x00000082


	//----- nvinfo : EIATTR_KPARAM_INFO
	.align		4
.L_1490:
        /*0008*/ 	.byte	0x04, 0x17
        /*000a*/ 	.short	(.L_1492 - .L_1491)
.L_1491:
        /*000c*/ 	.word	0x00000000
        /*0010*/ 	.short	0x0000
        /*0012*/ 	.short	0x0000
        /*0014*/ 	.byte	0x00, 0xf0, 0x41, 0x07


	//----- nvinfo : EIATTR_SPARSE_MMA_MASK
	.align		4
.L_1492:
        /*0018*/ 	.byte	0x03, 0x50
        /*001a*/ 	.short	0x0000


	//----- nvinfo : EIATTR_MAXREG_COUNT
	.align		4
        /*001c*/ 	.byte	0x03, 0x1b
        /*001e*/ 	.short	0x00ff


	//----- nvinfo : EIATTR_NUM_BARRIERS
	.align		4
        /*0020*/ 	.byte	0x02, 0x4c
        /*0022*/ 	.byte	0x01
	.zero		1


	//----- nvinfo : EIATTR_MERCURY_ISA_VERSION
	.align		4
        /*0024*/ 	.byte	0x03, 0x5f
        /*0026*/ 	.short	0x0101


	//----- nvinfo : EIATTR_COOP_GROUP_MASK_REGIDS
	.align		4
        /*0028*/ 	.byte	0x04, 0x29
        /*002a*/ 	.short	(.L_1494 - .L_1493)


	//   ....[0]....
.L_1493:
        /*002c*/ 	.word	0xffffffff


	//   ....[1]....
        /*0030*/ 	.word	0xffffffff


	//   ....[2]....
        /*0034*/ 	.word	0xffffffff


	//   ....[3]....
        /*0038*/ 	.word	0xffffffff


	//   ....[4]....
        /*003c*/ 	.word	0xffffffff


	//   ....[5]....
        /*0040*/ 	.word	0xffffffff


	//   ....[6]....
        /*0044*/ 	.word	0xffffffff


	//   ....[7]....
        /*0048*/ 	.word	0xffffffff


	//   ....[8]....
        /*004c*/ 	.word	0xffffffff


	//   ....[9]....
        /*0050*/ 	.word	0xffffffff


	//   ....[10]....
        /*0054*/ 	.word	0xffffffff


	//   ....[11]....
        /*0058*/ 	.word	0xffffffff


	//   ....[12]....
        /*005c*/ 	.word	0xffffffff


	//   ....[13]....
        /*0060*/ 	.word	0xffffffff


	//   ....[14]....
        /*0064*/ 	.word	0xffffffff


	//   ....[15]....
        /*0068*/ 	.word	0xffffffff


	//----- nvinfo : EIATTR_COOP_GROUP_INSTR_OFFSETS
	.align		4
.L_1494:
        /*006c*/ 	.byte	0x04, 0x28
        /*006e*/ 	.short	(.L_1496 - .L_1495)


	//   ....[0]....
.L_1495:
        /*0070*/ 	.word	0x00004ec0


	//   ....[1]....
        /*0074*/ 	.word	0x00004ef0


	//   ....[2]....
        /*0078*/ 	.word	0x00004f10


	//   ....[3]....
        /*007c*/ 	.word	0x00004f30


	//   ....[4]....
        /*0080*/ 	.word	0x00007bf0


	//   ....[5]....
        /*0084*/ 	.word	0x00007c00


	//   ....[6]....
        /*0088*/ 	.word	0x00007c30


	//   ....[7]....
        /*008c*/ 	.word	0x00007c40


	//   ....[8]....
        /*0090*/ 	.word	0x0000a840


	//   ....[9]....
        /*0094*/ 	.word	0x0000a860


	//   ....[10]....
        /*0098*/ 	.word	0x0000a890


	//   ....[11]....
        /*009c*/ 	.word	0x0000a8a0


	//   ....[12]....
        /*00a0*/ 	.word	0x0000bae0


	//   ....[13]....
        /*00a4*/ 	.word	0x0000bb20


	//   ....[14]....
        /*00a8*/ 	.word	0x0000bb70


	//   ....[15]....
        /*00ac*/ 	.word	0x0000bb80


	//----- nvinfo : EIATTR_EXIT_INSTR_OFFSETS
	.align		4
.L_1496:
        /*00b0*/ 	.byte	0x04, 0x1c
        /*00b2*/ 	.short	(.L_1498 - .L_1497)


	//   ....[0]....
.L_1497:
        /*00b4*/ 	.word	0x00000310


	//   ....[1]....
        /*00b8*/ 	.word	0x00000ce0


	//   ....[2]....
        /*00bc*/ 	.word	0x00000d10


	//   ....[3]....
        /*00c0*/ 	.word	0x0000cf90


	//   ....[4]....
        /*00c4*/ 	.word	0x0000d090


	//   ....[5]....
        /*00c8*/ 	.word	0x0000d0b0


	//----- nvinfo : EIATTR_CRS_STACK_SIZE
	.align		4
.L_1498:
        /*00cc*/ 	.byte	0x04, 0x1e
        /*00ce*/ 	.short	(.L_1500 - .L_1499)
.L_1499:
        /*00d0*/ 	.word	0x00000000


	//----- nvinfo : EIATTR_CBANK_PARAM_SIZE
	.align		4
.L_1500:
        /*00d4*/ 	.byte	0x03, 0x19
        /*00d6*/ 	.short	0x01d0


	//----- nvinfo : EIATTR_PARAM_CBANK
	.align		4
        /*00d8*/ 	.byte	0x04, 0x0a
        /*00da*/ 	.short	(.L_1502 - .L_1501)
	.align		4
.L_1501:
        /*00dc*/ 	.word	index@(.nv.constant0._ZN5flash24flash_fwd_splitkv_kernelI23Flash_fwd_kernel_traitsILi128ELi64ELi64ELi4ELb0ELb0EN7cutlass6half_tE19Flash_kernel_traitsILi128ELi64ELi64ELi4ES3_EELb1ELb0ELb0ELb0ELb0ELb0ELb0ELb0EEEvNS_16Flash_fwd_paramsE)
        /*00e0*/ 	.short	0x0210
        /*00e2*/ 	.short	0x01d0


	//----- nvinfo : EIATTR_SW_WAR
	.align		4
.L_1502:
        /*00e4*/ 	.byte	0x04, 0x36
        /*00e6*/ 	.short	(.L_1504 - .L_1503)
.L_1503:
        /*00e8*/ 	.word	0x00000008
.L_1504:


//--------------------- .nv.info._ZN5flash24flash_fwd_splitkv_kernelI23Flash_fwd_kernel_traitsILi128ELi64ELi64ELi4ELb0ELb0EN7cutlass6half_tE19Flash_kernel_traitsILi128ELi64ELi64ELi4ES3_EELb1ELb0ELb0ELb0ELb0ELb1ELb0ELb0EEEvNS_16Flash_fwd_paramsE --------------------------
	.section	.nv.info._ZN5flash24flash_fwd_splitkv_kernelI23Flash_fwd_kernel_traitsILi128ELi64ELi64ELi4ELb0ELb0EN7cutlass6half_tE19Flash_kernel_traitsILi128ELi64ELi64ELi4ES3_EELb1ELb0ELb0ELb0ELb0ELb1ELb0ELb0EEEvNS_16Flash_fwd_paramsE,"",@"SHT_CUDA_INFO"
	.sectionflags	@""
	.align	4


	//----- nvinfo : EIATTR_CUDA_API_VERSION
	.align		4
        /*0000*/ 	.byte	0x04, 0x37
        /*0002*/ 	.short	(.L_1506 - .L_1505)
.L_1505:
        /*0004*/ 	.word	0x00000082


	//----- nvinfo : EIATTR_KPARAM_INFO
	.align		4
.L_1506:
        /*0008*/ 	.byte	0x04, 0x17
        /*000a*/ 	.short	(.L_1508 - .L_1507)
.L_1507:
        /*000c*/ 	.word	0x00000000
        /*0010*/ 	.short	0x0000
        /*0012*/ 	.short	0x0000
        /*0014*/ 	.byte	0x00, 0xf0, 0x41, 0x07


	//----- nvinfo : EIATTR_SPARSE_MMA_MASK
	.align		4
.L_1508:
        /*0018*/ 	.byte	0x03, 0x50
        /*001a*/ 	.short	0x0000


	//----- nvinfo : EIATTR_MAXREG_COUNT
	.align		4
        /*001c*/ 	.byte	0x03, 0x1b
        /*001e*/ 	.short	0x00ff


	//----- nvinfo : EIATTR_NUM_BARRIERS
	.align		4
        /*0020*/ 	.byte	0x02, 0x4c
        /*0022*/ 	.byte	0x01
	.zero		1


	//----- nvinfo : EIATTR_MERCURY_ISA_VERSION
	.align		4
        /*0024*/ 	.byte	0x03, 0x5f
        /*0026*/ 	.short	0x0101


	//----- nvinfo : EIATTR_COOP_GROUP_MASK_REGIDS
	.align		4
        /*0028*/ 	.byte	0x04, 0x29
        /*002a*/ 	.short	(.L_1510 - .L_1509)


	//   ....[0]....
.L_1509:
        /*002c*/ 	.word	0xffffffff


	//   ....[1]....
        /*0030*/ 	.word	0xffffffff


	//   ....[2]....
        /*0034*/ 	.word	0xffffffff


	//   ....[3]....
        /*0038*/ 	.word	0xffffffff


	//   ....[4]....
        /*003c*/ 	.word	0xffffffff


	//   ....[5]....
        /*0040*/ 	.word	0xffffffff


	//   ....[6]....
        /*0044*/ 	.word	0xffffffff


	//   ....[7]....
        /*0048*/ 	.word	0xffffffff


	//   ....[8]....
        /*004c*/ 	.word	0xffffffff


	//   ....[9]....
        /*0050*/ 	.word	0xffffffff


	//   ....[10]....
        /*0054*/ 	.word	0xffffffff


	//   ....[11]....
        /*0058*/ 	.word	0xffffffff


	//   ....[12]....
        /*005c*/ 	.word	0xffffffff


	//   ....[13]....
        /*0060*/ 	.word	0xffffffff


	//   ....[14]....
        /*0064*/ 	.word	0xffffffff


	//   ....[15]....
        /*0068*/ 	.word	0xffffffff


	//----- nvinfo : EIATTR_COOP_GROUP_INSTR_OFFSETS
	.align		4
.L_1510:
        /*006c*/ 	.byte	0x04, 0x28
        /*006e*/ 	.short	(.L_1512 - .L_1511)


	//   ....[0]....
.L_1511:
        /*0070*/ 	.word	0x00005120


	//   ....[1]....
        /*0074*/ 	.word	0x00005290


	//   ....[2]....
        /*0078*/ 	.word	0x000052e0


	//   ....[3]....
        /*007c*/ 	.word	0x00005380


	//   ....[4]....
        /*0080*/ 	.word	0x000083d0


	//   ....[5]....
        /*0084*/ 	.word	0x000083e0


	//   ....[6]....
        /*0088*/ 	.word	0x00008410


	//   ....[7]....
        /*008c*/ 	.word	0x00008420


	//   ....[8]....
        /*0090*/ 	.word	0x0000b440


	//   ....[9]....
        /*0094*/ 	.word	0x0000b460


	//   ....[10]....
        /*0098*/ 	.word	0x0000b490


	//   ....[11]....
        /*009c*/ 	.word	0x0000b4a0


	//   ....[12]....
        /*00a0*/ 	.word	0x0000c6b0


	//   ....[13]....
        /*00a4*/ 	.word	0x0000c6f0


	//   ....[14]....
        /*00a8*/ 	.word	0x0000c740


	//   ....[15]....
        /*00ac*/ 	.word	0x0000c750


	//----- nvinfo : EIATTR_EXIT_INSTR_OFFSETS
	.align		4
.L_1512:
        /*00b0*/ 	.byte	0x04, 0x1c
        /*00b2*/ 	.short	(.L_1514 - .L_1513)


	//   ....[0]....
.L_1513:
        /*00b4*/ 	.word	0x00000310


	//   ....[1]....
        /*00b8*/ 	.word	0x00000ce0


	//   ....[2]....
        /*00bc*/ 	.word	0x00000d10


	//   ....[3]....
        /*00c0*/ 	.word	0x0000db60


	//   ....[4]....
        /*00c4*/ 	.word	0x0000dc60


	//   ....[5]....
        /*00c8*/ 	.word	0x0000dc80


	//----- nvinfo : EIATTR_CRS_STACK_SIZE
	.align		4
.L_1514:
        /*00cc*/ 	.byte	0x04, 0x1e
        /*00ce*/ 	.short	(.L_1516 - .L_1515)
.L_1515:
        /*00d0*/ 	.word	0x00000000


	//----- nvinfo : EIATTR_CBANK_PARAM_SIZE
	.align		4
.L_1516:
        /*00d4*/ 	.byte	0x03, 0x19
        /*00d6*/ 	.short	0x01d0


	//----- nvinfo : EIATTR_PARAM_CBANK
	.align		4
        /*00d8*/ 	.byte	0x04, 0x0a
        /*00da*/ 	.short	(.L_1518 - .L_1517)
	.align		4
.L_1517:
        /*00dc*/ 	.word	index@(.nv.constant0._ZN5flash24flash_fwd_splitkv_kernelI23Flash_fwd_kernel_traitsILi128ELi64ELi64ELi4ELb0ELb0EN7cutlass6half_tE19Flash_kernel_traitsILi128ELi64ELi64ELi4ES3_EELb1ELb0ELb0ELb0ELb0ELb1ELb0ELb0EEEvNS_16Flash_fwd_paramsE)
        /*00e0*/ 	.short	0x0210
        /*00e2*/ 	.short	0x01d0


	//----- nvinfo : EIATTR_SW_WAR
	.align		4
.L_1518:
        /*00e4*/ 	.byte	0x04, 0x36
        /*00e6*/ 	.short	(.L_1520 - .L_1519)
.L_1519:
        /*00e8*/ 	.word	0x00000008
.L_1520:


//--------------------- .nv.info._ZN5flash24flash_fwd_splitkv_kernelI23Flash_fwd_kernel_traitsILi128ELi64ELi64ELi4ELb0ELb0EN7cutlass6half_tE19Flash_kernel_traitsILi128ELi64ELi64ELi4ES3_EELb1ELb0ELb0ELb0ELb0ELb0ELb0ELb1EEEvNS_16Flash_fwd_paramsE --------------------------
	.section	.nv.info._ZN5flash24flash_fwd_splitkv_kernelI23Flash_fwd_kernel_traitsILi128ELi64ELi64ELi4ELb0ELb0EN7cutlass6half_tE19Flash_kernel_traitsILi128ELi64ELi64ELi4ES3_EELb1ELb0ELb0ELb0ELb0ELb0ELb0ELb1EEEvNS_16Flash_fwd_paramsE,"",@"SHT_CUDA_INFO"
	.sectionflags	@""
	.align	4


	//----- nvinfo : EIATTR_CUDA_API_VERSION
	.align		4
        /*0000*/ 	.byte	0x04, 0x37
        /*0002*/ 	.short	(.L_1522 - .L_1521)
.L_1521:
        /*0004*/ 	.word	0x00000082


	//----- nvinfo : EIATTR_KPARAM_INFO
	.align		4
.L_1522:
        /*0008*/ 	.byte	0x04, 0x17
        /*000a*/ 	.short	(.L_1524 - .L_1523)
.L_1523:
        /*000c*/ 	.word	0x00000000
        /*0010*/ 	.short	0x0000
        /*0012*/ 	.short	0x0000
        /*0014*/ 	.byte	0x00, 0xf0, 0x41, 0x07


	//----- nvinfo : EIATTR_SPARSE_MMA_MASK
	.align		4
.L_1524:
        /*0018*/ 	.byte	0x03, 0x50
        /*001a*/ 	.short	0x0000


	//----- nvinfo : EIATTR_MAXREG_COUNT
	.align		4
        /*001c*/ 	.byte	0x03, 0x1b
        /*001e*/ 	.short	0x00ff


	//----- nvinfo : EIATTR_NUM_BARRIERS
	.align		4
        /*0020*/ 	.byte	0x02, 0x4c
        /*0022*/ 	.byte	0x01
	.zero		1


	//----- nvinfo : EIATTR_MERCURY_ISA_VERSION
	.align		4
        /*0024*/ 	.byte	0x03, 0x5f
        /*0026*/ 	.short	0x0101


	//----- nvinfo : EIATTR_COOP_GROUP_MASK_REGIDS
	.align		4
        /*0028*/ 	.byte	0x04, 0x29
        /*002a*/ 	.short	(.L_1526 - .L_1525)


	//   ....[0]....
.L_1525:
        /*002c*/ 	.word	0xffffffff


	//   ....[1]....
        /*0030*/ 	.word	0xffffffff


	//   ....[2]....
        /*0034*/ 	.word	0xffffffff


	//   ....[3]....
        /*0038*/ 	.word	0xffffffff


	//   ....[4]....
        /*003c*/ 	.word	0xffffffff


	//   ....[5]....
        /*0040*/ 	.word	0xffffffff


	//   ....[6]....
        /*0044*/ 	.word	0xffffffff


	//   ....[7]....
        /*0048*/ 	.word	0xffffffff


	//   ....[8]....
        /*004c*/ 	.word	0xffffffff


	//   ....[9]....
        /*0050*/ 	.word	0xffffffff


	//   ....[10]....
        /*0054*/ 	.word	0xffffffff


	//   ....[11]....
        /*0058*/ 	.word	0xffffffff


	//   ....[12]....
        /*005c*/ 	.word	0xffffffff


	//   ....[13]....
        /*0060*/ 	.word	0xffffffff


	//   ....[14]....
        /*0064*/ 	.word	0xffffffff


	//   ....[15]....
        /*0068*/ 	.word	0xffffffff


	//----- nvinfo : EIATTR_COOP_GROUP_INSTR_OFFSETS
	.align		4
.L_1526:
        /*006c*/ 	.byte	0x04, 0x28
        /*006e*/ 	.short	(.L_1528 - .L_1527)


	//   ....[0]....
.L_1527:
        /*0070*/ 	.word	0x00010740


	//   ....[1]....
        /*0074*/ 	.word	0x00010770


	//   ....[2]....
        /*0078*/ 	.word	0x000107e0


	//   ....[3]....
        /*007c*/ 	.word	0x00010890


	//   ....[4]....
        /*0080*/ 	.word	0x00013460


	//   ....[5]....
        /*0084*/ 	.word	0x00013470


	//   ....[6]....
        /*0088*/ 	.word	0x000134a0


	//   ....[7]....
        /*008c*/ 	.word	0x000134b0


	//   ....[8]....
        /*0090*/ 	.word	0x000160d0


	//   ....[9]....
        /*0094*/ 	.word	0x000160f0


	//   ....[10]....
        /*0098*/ 	.word	0x00016130


	//   ....[11]....
        /*009c*/ 	.word	0x00016140


	//   ....[12]....
        /*00a0*/ 	.word	0x00017390


	//   ....[13]....
        /*00a4*/ 	.word	0x000173d0


	//   ....[14]....
        /*00a8*/ 	.word	0x00017420


	//   ....[15]....
        /*00ac*/ 	.word	0x00017430


	//----- nvinfo : EIATTR_EXIT_INSTR_OFFSETS
	.align		4
.L_1528:
        /*00b0*/ 	.byte	0x04, 0x1c
        /*00b2*/ 	.short	(.L_1530 - .L_1529)


	//   ....[0]....
.L_1529:
        /*00b4*/ 	.word	0x00000330


	//   ....[1]....
        /*00b8*/ 	.word	0x00000d00


	//   ....[2]....
        /*00bc*/ 	.word	0x00000d30


	//   ....[3]....
        /*00c0*/ 	.word	0x00018870


	//   ....[4]....
        /*00c4*/ 	.word	0x00018970


	//   ....[5]....
        /*00c8*/ 	.word	0x00018990


	//----- nvinfo : EIATTR_CRS_STACK_SIZE
	.align		4
.L_1530:
        /*00cc*/ 	.byte	0x04, 0x1e
        /*00ce*/ 	.short	(.L_1532 - .L_1531)
.L_1531:
        /*00d0*/ 	.word	0x00000000


	//----- nvinfo : EIATTR_CBANK_PARAM_SIZE
	.align		4
.L_1532:
        /*00d4*/ 	.byte	0x03, 0x19
        /*00d6*/ 	.short	0x01d0


	//----- nvinfo : EIATTR_PARAM_CBANK
	.align		4
        /*00d8*/ 	.byte	0x04, 0x0a
        /*00da*/ 	.short	(.L_1534 - .L_1533)
	.align		4
.L_1533:
        /*00dc*/ 	.word	index@(.nv.constant0._ZN5flash24flash_fwd_splitkv_kernelI23Flash_fwd_kernel_traitsILi128ELi64ELi64ELi4ELb0ELb0EN7cutlass6half_tE19Flash_kernel_traitsILi128ELi64ELi64ELi4ES3_EELb1ELb0ELb0ELb0ELb0ELb0ELb0ELb1EEEvNS_16Flash_fwd_paramsE)
        /*00e0*/ 	.short	0x0210
        /*00e2*/ 	.short	0x01d0


	//----- nvinfo : EIATTR_SW_WAR
	.align		4
.L_1534:
        /*00e4*/ 	.byte	0x04, 0x36
        /*00e6*/ 	.short	(.L_1536 - .L_1535)
.L_1535:
        /*00e8*/ 	.word	0x00000008
.L_1536:


//--------------------- .nv.info._ZN5flash24flash_fwd_splitkv_kernelI23Flash_fwd_kernel_traitsILi128ELi64ELi64ELi4ELb0ELb0EN7cutlass6half_tE19Flash_kernel_traitsILi128ELi64ELi64ELi4ES3_EELb1ELb0ELb0ELb0ELb0ELb1ELb0ELb1EEEvNS_16Flash_fwd_paramsE --------------------------
	.section	.nv.info._ZN5flash24flash_fwd_splitkv_kernelI23Flash_fwd_kernel_traitsILi128ELi64ELi64ELi4ELb0ELb0EN7cutlass6half_tE19Flash_kernel_traitsILi128ELi64ELi64ELi4ES3_EELb1ELb0ELb0ELb0ELb0ELb1ELb0ELb1EEEvNS_16Flash_fwd_paramsE,"",@"SHT_CUDA_INFO"
	.sectionflags	@""
	.align	4


	//----- nvinfo : EIATTR_CUDA_API_VERSION
	.align		4
        /*0000*/ 	.byte	0x04, 0x37
        /*0002*/ 	.short	(.L_1538 - .L_1537)
.L_1537:
        /*0004*/ 	.word	0x00000082


	//----- nvinfo : EIATTR_KPARAM_INFO
	.align		4
.L_1538:
        /*0008*/ 	.byte	0x04, 0x17
        /*000a*/ 	.short	(.L_1540 - .L_1539)
.L_1539:
        /*000c*/ 	.word	0x00000000
        /*0010*/ 	.short	0x0000
        /*0012*/ 	.short	0x0000
        /*0014*/ 	.byte	0x00, 0xf0, 0x41, 0x07


	//----- nvinfo : EIATTR_SPARSE_MMA_MASK
	.align		4
.L_1540:
        /*0018*/ 	.byte	0x03, 0x50
        /*001a*/ 	.short	0x0000


	//----- nvinfo : EIATTR_MAXREG_COUNT
	.align		4
        /*001c*/ 	.byte	0x03, 0x1b
        /*001e*/ 	.short	0x00ff


	//----- nvinfo : EIATTR_NUM_BARRIERS
	.align		4
        /*0020*/ 	.byte	0x02, 0x4c
        /*0022*/ 	.byte	0x01
	.zero		1


	//----- nvinfo : EIATTR_MERCURY_ISA_VERSION
	.align		4
        /*0024*/ 	.byte	0x03, 0x5f
        /*0026*/ 	.short	0x0101


	//----- nvinfo : EIATTR_COOP_GROUP_MASK_REGIDS
	.align		4
        /*0028*/ 	.byte	0x04, 0x29
        /*002a*/ 	.short	(.L_1542 - .L_1541)


	//   ....[0]....
.L_1541:
        /*002c*/ 	.word	0xffffffff


	//   ....[1]....
        /*0030*/ 	.word	0xffffffff


	//   ....[2]....
        /*0034*/ 	.word	0xffffffff


	//   ....[3]....
        /*0038*/ 	.word	0xffffffff


	//   ....[4]....
        /*003c*/ 	.word	0xffffffff


	//   ....[5]....
        /*0040*/ 	.word	0xffffffff


	//   ....[6]....
        /*0044*/ 	.word	0xffffffff


	//   ....[7]....
        /*0048*/ 	.word	0xffffffff


	//   ....[8]....
        /*004c*/ 	.word	0xffffffff


	//   ....[9]....
        /*0050*/ 	.word	0xffffffff


	//   ....[10]....
        /*0054*/ 	.word	0xffffffff


	//   ....[11]....
        /*0058*/ 	.word	0xffffffff


	//   ....[12]....
        /*005c*/ 	.word	0xffffffff


	//   ....[13]....
        /*0060*/ 	.word	0xffffffff


	//   ....[14]....
        /*0064*/ 	.word	0xffffffff


	//   ....[15]....
        /*0068*/ 	.word	0xffffffff


	//----- nvinfo : EIATTR_COOP_GROUP_INSTR_OFFSETS
	.align		4
.L_1542:
        /*006c*/ 	.byte	0x04, 0x28
        /*006e*/ 	.short	(.L_1544 - .L_1543)


	//   ....[0]....
.L_1543:
        /*0070*/ 	.word	0x00010b20


	//   ....[1]....
        /*0074*/ 	.word	0x00010b80


	//   ....[2]....
        /*0078*/ 	.word	0x00010bd0


	//   ....[3]....
        /*007c*/ 	.word	0x00010c80


	//   ....[4]....
        /*0080*/ 	.word	0x00013c60


	//   ....[5]....
        /*0084*/ 	.word	0x00013c70


	//   ....[6]....
        /*0088*/ 	.word	0x00013ca0


	//   ....[7]....
        /*008c*/ 	.word	0x00013cb0


	//   ....[8]....
        /*0090*/ 	.word	0x00016d00


	//   ....[9]....
        /*0094*/ 	.word	0x00016d20


	//   ....[10]....
        /*0098*/ 	.word	0x00016d50


	//   ....[11]....
        /*009c*/ 	.word	0x00016d60


	//   ....[12]....
        /*00a0*/ 	.word	0x00017f80


	//   ....[13]....
        /*00a4*/ 	.word	0x00017fc0


	//   ....[14]....
        /*00a8*/ 	.word	0x00018010


	//   ....[15]....
        /*00ac*/ 	.word	0x00018020


	//----- nvinfo : EIATTR_EXIT_INSTR_OFFSETS
	.align		4
.L_1544:
        /*00b0*/ 	.byte	0x04, 0x1c
        /*00b2*/ 	.short	(.L_1546 - .L_1545)


	//   ....[0]....
.L_1545:
        /*00b4*/ 	.word	0x00000330


	//   ....[1]....
        /*00b8*/ 	.word	0x00000d00


	//   ....[2]....
        /*00bc*/ 	.word	0x00000d30


	//   ....[3]....
        /*00c0*/ 	.word	0x00019460


	//   ....[4]....
        /*00c4*/ 	.word	0x00019560


	//   ....[5]....
        /*00c8*/ 	.word	0x00019580


	//----- nvinfo : EIATTR_CRS_STACK_SIZE
	.align		4
.L_1546:
        /*00cc*/ 	.byte	0x04, 0x1e
        /*00ce*/ 	.short	(.L_1548 - .L_1547)
.L_1547:
        /*00d0*/ 	.word	0x00000000


	//----- nvinfo : EIATTR_CBANK_PARAM_SIZE
	.align		4
.L_1548:
        /*00d4*/ 	.byte	0x03, 0x19
        /*00d6*/ 	.short	0x01d0


	//----- nvinfo : EIATTR_PARAM_CBANK
	.align		4
        /*00d8*/ 	.byte	0x04, 0x0a
        /*00da*/ 	.short	(.L_1550 - .L_1549)
	.align		4
.L_1549:
        /*00dc*/ 	.word	index@(.nv.constant0._ZN5flash24flash_fwd_splitkv_kernelI23Flash_fwd_kernel_traitsILi128ELi64ELi64ELi4ELb0ELb0EN7cutlass6half_tE19Flash_kernel_traitsILi128ELi64ELi64ELi4ES3_EELb1ELb0ELb0ELb0ELb0ELb1ELb0ELb1EEEvNS_16Flash_fwd_paramsE)
        /*00e0*/ 	.short	0x0210
        /*00e2*/ 	.short	0x01d0


	//----- nvinfo : EIATTR_SW_WAR
	.align		4
.L_1550:
        /*00e4*/ 	.byte	0x04, 0x36
        /*00e6*/ 	.short	(.L_1552 - .L_1551)
.L_1551:
        /*00e8*/ 	.word	0x00000008
.L_1552:


//--------------------- .nv.info._ZN5flash24flash_fwd_splitkv_kernelI23Flash_fwd_kernel_traitsILi128ELi64ELi64ELi4ELb0ELb0EN7cutlass6half_tE19Flash_kernel_traitsILi128ELi64ELi64ELi4ES3_EELb1ELb0ELb0ELb0ELb0ELb0ELb1ELb0EEEvNS_16Flash_fwd_paramsE --------------------------
	.section	.nv.info._ZN5flash24flash_fwd_splitkv_kernelI23Flash_fwd_kernel_traitsILi128ELi64ELi64ELi4ELb0ELb0EN7cutlass6half_tE19Flash_kernel_traitsILi128ELi64ELi64ELi4ES3_EELb1ELb0ELb0ELb0ELb0ELb0ELb1ELb0EEEvNS_16Flash_fwd_paramsE,"",@"SHT_CUDA_INFO"
	.sectionflags	@""
	.align	4


	//----- nvinfo : EIATTR_CUDA_API_VERSION
	.align		4
        /*0000*/ 	.byte	0x04, 0x37
        /*0002*/ 	.short	(.L_1554 - .L_1553)
.L_1553:
        /*0004*/ 	.word	0x00000082


	//----- nvinfo : EIATTR_KPARAM_INFO
	.align		4
.L_1554:
        /*0008*/ 	.byte	0x04, 0x17
        /*000a*/ 	.short	(.L_1556 - .L_1555)
.L_1555:
        /*000c*/ 	.word	0x00000000
        /*0010*/ 	.short	0x0000
        /*0012*/ 	.short	0x0000
        /*0014*/ 	.byte	0x00, 0xf0, 0x41, 0x07


	//----- nvinfo : EIATTR_SPARSE_MMA_MASK
	.align		4
.L_1556:
        /*0018*/ 	.byte	0x03, 0x50
        /*001a*/ 	.short	0x0000


	//----- nvinfo : EIATTR_MAXREG_COUNT
	.align		4
        /*001c*/ 	.byte	0x03, 0x1b
        /*001e*/ 	.short	0x00ff


	//----- nvinfo : EIATTR_NUM_BARRIERS
	.align		4
        /*0020*/ 	.byte	0x02, 0x4c
        /*0022*/ 	.byte	0x01
	.zero		1


	//----- nvinfo : EIATTR_MERCURY_ISA_VERSION
	.align		4
        /*0024*/ 	.byte	0x03, 0x5f
        /*0026*/ 	.short	0x0101


	//----- nvinfo : EIATTR_COOP_GROUP_MASK_REGIDS
	.align		4
        /*0028*/ 	.byte	0x04, 0x29
        /*002a*/ 	.short	(.L_1558 - .L_1557)


	//   ....[0]....
.L_1557:
        /*002c*/ 	.word	0xffffffff


	//   ....[1]....
        /*0030*/ 	.word	0xffffffff


	//   ....[2]....
        /*0034*/ 	.word	0xffffffff


	//   ....[3]....
        /*0038*/ 	.word	0xffffffff


	//   ....[4]....
        /*003c*/ 	.word	0xffffffff


	//   ....[5]....
        /*0040*/ 	.word	0xffffffff


	//   ....[6]....
        /*0044*/ 	.word	0xffffffff


	//   ....[7]....
        /*0048*/ 	.word	0xffffffff


	//   ....[8]....
        /*004c*/ 	.word	0xffffffff


	//   ....[9]....
        /*0050*/ 	.word	0xffffffff


	//   ....[10]....
        /*0054*/ 	.word	0xffffffff


	//   ....[11]....
        /*0058*/ 	.word	0xffffffff


	//   ....[12]....
        /*005c*/ 	.word	0xffffffff


	//   ....[13]....
        /*0060*/ 	.word	0xffffffff


	//   ....[14]....
        /*0064*/ 	.word	0xffffffff


	//   ....[15]....
        /*0068*/ 	.word	0xffffffff


	//----- nvinfo : EIATTR_COOP_GROUP_INSTR_OFFSETS
	.align		4
.L_1558:
        /*006c*/ 	.byte	0x04, 0x28
        /*006e*/ 	.short	(.L_1560 - .L_1559)


	//   ....[0]....
.L_1559:
        /*0070*/ 	.word	0x00005150


	//   ....[1]....
        /*0074*/ 	.word	0x000051a0


	//   ....[2]....
        /*0078*/ 	.word	0x00005200


	//   ....[3]....
        /*007c*/ 	.word	0x00005220


	//   ....[4]....
        /*0080*/ 	.word	0x00007f30


	//   ....[5]....
        /*0084*/ 	.word	0x00007f40


	//   ....[6]....
        /*0088*/ 	.word	0x00007f70


	//   ....[7]....
        /*008c*/ 	.word	0x00007f80


	//   ....[8]....
        /*0090*/ 	.word	0x0000ab30


	//   ....[9]....
        /*0094*/ 	.word	0x0000ab50


	//   ....[10]....
        /*0098*/ 	.word	0x0000ab90


	//   ....[11]....
        /*009c*/ 	.word	0x0000aba0


	//   ....[12]....
        /*00a0*/ 	.word	0x0000bdd0


	//   ....[13]....
        /*00a4*/ 	.word	0x0000be10


	//   ....[14]....
        /*00a8*/ 	.word	0x0000beb0


	//   ....[15]....
        /*00ac*/ 	.word	0x0000bec0


	//----- nvinfo : EIATTR_EXIT_INSTR_OFFSETS
	.align		4
.L_1560:
        /*00b0*/ 	.byte	0x04, 0x1c
        /*00b2*/ 	.short	(.L_1562 - .L_1561)


	//   ....[0]....
.L_1561:
        /*00b4*/ 	.word	0x00000440


	//   ....[1]....
        /*00b8*/ 	.word	0x00000fc0


	//   ....[2]....
        /*00bc*/ 	.word	0x00000ff0


	//   ....[3]....
        /*00c0*/ 	.word	0x0000d0d0


	//   ....[4]....
        /*00c4*/ 	.word	0x0000d120


	//   ....[5]....
        /*00c8*/ 	.word	0x0000d140


	//----- nvinfo : EIATTR_CRS_STACK_SIZE
	.align		4
.L_1562:
        /*00cc*/ 	.byte	0x04, 0x1e
        /*00ce*/ 	.short	(.L_1564 - .L_1563)
.L_1563:
        /*00d0*/ 	.word	0x00000000


	//----- nvinfo : EIATTR_CBANK_PARAM_SIZE
	.align		4
.L_1564:
        /*00d4*/ 	.byte	0x03, 0x19
        /*00d6*/ 	.short	0x01d0


	//----- nvinfo : EIATTR_PARAM_CBANK
	.align		4
        /*00d8*/ 	.byte	0x04, 0x0a
        /*00da*/ 	.short	(.L_1566 - .L_1565)
	.align		4
.L_1565:
        /*00dc*/ 	.word	index@(.nv.constant0._ZN5flash24flash_fwd_splitkv_kernelI23Flash_fwd_kernel_traitsILi128ELi64ELi64ELi4ELb0ELb0EN7cutlass6half_tE19Flash_kernel_traitsILi128ELi64ELi64ELi4ES3_EELb1ELb0ELb0ELb0ELb0ELb0ELb1ELb0EEEvNS_16Flash_fwd_paramsE)
        /*00e0*/ 	.short	0x0210
        /*00e2*/ 	.short	0x01d0


	//----- nvinfo : EIATTR_SW_WAR
	.align		4
.L_1566:
        /*00e4*/ 	.byte	0x04, 0x36
        /*00e6*/ 	.short	(.L_1568 - .L_1567)
.L_1567:
        /*00e8*/ 	.word	0x00000008
.L_1568:


//--------------------- .nv.info._ZN5flash24flash_fwd_splitkv_kernelI23Flash_fwd_kernel_traitsILi128ELi64ELi64ELi4ELb0ELb0EN7cutlass6half_tE19Flash_kernel_traitsILi128ELi64ELi64ELi4ES3_EELb1ELb0ELb0ELb0ELb0ELb1ELb1ELb0EEEvNS_16Flash_fwd_paramsE --------------------------
	.section	.nv.info._ZN5flash24flash_fwd_splitkv_kernelI23Flash_fwd_kernel_traitsILi128ELi64ELi64ELi4ELb0ELb0EN7cutlass6half_tE19Flash_kernel_traitsILi128ELi64ELi64ELi4ES3_EELb1ELb0ELb0ELb0ELb0ELb1ELb1ELb0EEEvNS_16Flash_fwd_paramsE,"",@"SHT_CUDA_INFO"
	.sectionflags	@""
	.align	4


	//----- nvinfo : EIATTR_CUDA_API_VERSION
	.align		4
        /*0000*/ 	.byte	0x04, 0x37
        /*0002*/ 	.short	(.L_1570 - .L_1569)
.L_1569:
        /*0004*/ 	.word	0x00000082


	//----- nvinfo : EIATTR_KPARAM_INFO
	.align		4
.L_1570:
        /*0008*/ 	.byte	0x04, 0x17
        /*000a*/ 	.short	(.L_1572 - .L_1571)
.L_1571:
        /*000c*/ 	.word	0x00000000
        /*0010*/ 	.short	0x0000
        /*0012*/ 	.short	0x0000
        /*0014*/ 	.byte	0x00, 0xf0, 0x41, 0x07


	//----- nvinfo : EIATTR_SPARSE_MMA_MASK
	.align		4
.L_1572:
        /*0018*/ 	.byte	0x03, 0x50
        /*001a*/ 	.short	0x0000


	//----- nvinfo : EIATTR_MAXREG_COUNT
	.align		4
        /*001c*/ 	.byte	0x03, 0x1b
        /*001e*/ 	.short	0x00ff


	//----- nvinfo : EIATTR_NUM_BARRIERS
	.align		4
        /*0020*/ 	.byte	0x02, 0x4c
        /*0022*/ 	.byte	0x01
	.zero		1


	//----- nvinfo : EIATTR_MERCURY_ISA_VERSION
	.align		4
        /*0024*/ 	.byte	0x03, 0x5f
        /*0026*/ 	.short	0x0101


	//----- nvinfo : EIATTR_COOP_GROUP_MASK_REGIDS
	.align		4
        /*0028*/ 	.byte	0x04, 0x29
        /*002a*/ 	.short	(.L_1574 - .L_1573)


	//   ....[0]....
.L_1573:
        /*002c*/ 	.word	0xffffffff


	//   ....[1]....
        /*0030*/ 	.word	0xffffffff


	//   ....[2]....
        /*0034*/ 	.word	0xffffffff


	//   ....[3]....
        /*0038*/ 	.word	0xffffffff


	//   ....[4]....
        /*003c*/ 	.word	0xffffffff


	//   ....[5]....
        /*0040*/ 	.word	0xffffffff


	//   ....[6]....
        /*0044*/ 	.word	0xffffffff


	//   ....[7]....
        /*0048*/ 	.word	0xffffffff


	//   ....[8]....
        /*004c*/ 	.word	0xffffffff


	//   ....[9]....
        /*0050*/ 	.word	0xffffffff


	//   ....[10]....
        /*0054*/ 	.word	0xffffffff


	//   ....[11]....
        /*0058*/ 	.word	0xffffffff


	//   ....[12]....
        /*005c*/ 	.word	0xffffffff


	//   ....[13]....
        /*0060*/ 	.word	0xffffffff


	//   ....[14]....
        /*0064*/ 	.word	0xffffffff


	//   ....[15]....
        /*0068*/ 	.word	0xffffffff


	//----- nvinfo : EIATTR_COOP_GROUP_INSTR_OFFSETS
	.align		4
.L_1574:
        /*006c*/ 	.byte	0x04, 0x28
        /*006e*/ 	.short	(.L_1576 - .L_1575)


	//   ....[0]....
.L_1575:
        /*0070*/ 	.word	0x00005570


	//   ....[1]....
        /*0074*/ 	.word	0x00005600


	//   ....[2]....
        /*0078*/ 	.word	0x00005610


	//   ....[3]....
        /*007c*/ 	.word	0x00005650


	//   ....[4]....
        /*0080*/ 	.word	0x00008740


	//   ....[5]....
        /*0084*/ 	.word	0x00008750


	//   ....[6]....
        /*0088*/ 	.word	0x00008780


	//   ....[7]....
        /*008c*/ 	.word	0x00008790


	//   ....[8]....
        /*0090*/ 	.word	0x0000b750


	//   ....[9]....
        /*0094*/ 	.word	0x0000b770


	//   ....[10]....
        /*0098*/ 	.word	0x0000b7a0


	//   ....[11]....
        /*009c*/ 	.word	0x0000b7b0


	//   ....[12]....
        /*00a0*/ 	.word	0x0000c9d0


	//   ....[13]....
        /*00a4*/ 	.word	0x0000ca10


	//   ....[14]....
        /*00a8*/ 	.word	0x0000cab0


	//   ....[15]....
        /*00ac*/ 	.word	0x0000cac0


	//----- nvinfo : EIATTR_EXIT_INSTR_OFFSETS
	.align		4
.L_1576:
        /*00b0*/ 	.byte	0x04, 0x1c
        /*00b2*/ 	.short	(.L_1578 - .L_1577)


	//   ....[0]....
.L_1577:
        /*00b4*/ 	.word	0x00000440


	//   ....[1]....
        /*00b8*/ 	.word	0x00000fc0


	//   ....[2]....
        /*00bc*/ 	.word	0x00000ff0


	//   ....[3]....
        /*00c0*/ 	.word	0x0000dcd0


	//   ....[4]....
        /*00c4*/ 	.word	0x0000dd20


	//   ....[5]....
        /*00c8*/ 	.word	0x0000dd40


	//----- nvinfo : EIATTR_CRS_STACK_SIZE
	.align		4
.L_1578:
        /*00cc*/ 	.byte	0x04, 0x1e
        /*00ce*/ 	.short	(.L_1580 - .L_1579)
.L_1579:
        /*00d0*/ 	.word	0x00000000


	//----- nvinfo : EIATTR_CBANK_PARAM_SIZE
	.align		4
.L_1580:
        /*00d4*/ 	.byte	0x03, 0x19
        /*00d6*/ 	.short	0x01d0


	//----- nvinfo : EIATTR_PARAM_CBANK
	.align		4
        /*00d8*/ 	.byte	0x04, 0x0a
        /*00da*/ 	.short	(.L_1582 - .L_1581)
	.align		4
.L_1581:
        /*00dc*/ 	.word	index@(.nv.constant0._ZN5flash24flash_fwd_splitkv_kernelI23Flash_fwd_kernel_traitsILi128ELi64ELi64ELi4ELb0ELb0EN7cutlass6half_tE19Flash_kernel_traitsILi128ELi64ELi64ELi4ES3_EELb1ELb0ELb0ELb0ELb0ELb1ELb1ELb0EEEvNS_16Flash_fwd_paramsE)
        /*00e0*/ 	.short	0x0210
        /*00e2*/ 	.short	0x01d0


	//----- nvinfo : EIATTR_SW_WAR
	.align		4
.L_1582:
        /*00e4*/ 	.byte	0x04, 0x36
        /*00e6*/ 	.short	(.L_1584 - .L_1583)
.L_1583:
        /*00e8*/ 	.word	0x00000008
.L_1584:


//--------------------- .nv.info._ZN5flash24flash_fwd_splitkv_kernelI23Flash_fwd_kernel_traitsILi128ELi64ELi64ELi4ELb0ELb0EN7cutlass6half_tE19Flash_kernel_traitsILi128ELi64ELi64ELi4ES3_EELb1ELb0ELb0ELb0ELb0ELb0ELb1ELb1EEEvNS_16Flash_fwd_paramsE --------------------------
	.section	.nv.info._ZN5flash24flash_fwd_splitkv_kernelI23Flash_fwd_kernel_traitsILi128ELi64ELi64ELi4ELb0ELb0EN7cutlass6half_tE19Flash_kernel_traitsILi128ELi64ELi64ELi4ES3_EELb1ELb0ELb0ELb0ELb0ELb0ELb1ELb1EEEvNS_16Flash_fwd_paramsE,"",@"SHT_CUDA_INFO"
	.sectionflags	@""
	.align	4


	//----- nvinfo : EIATTR_CUDA_API_VERSION
	.align		4
        /*0000*/ 	.byte	0x04, 0x37
        /*0002*/ 	.short	(.L_1586 - .L_1585)
.L_1585:
        /*0004*/ 	.word	0x00000082


	//----- nvinfo : EIATTR_KPARAM_INFO
	.align		4
.L_1586:
        /*0008*/ 	.byte	0x04, 0x17
        /*000a*/ 	.short	(.L_1588 - .L_1587)
.L_1587:
        /*000c*/ 	.word	0x00000000
        /*0010*/ 	.short	0x0000
        /*0012*/ 	.short	0x0000
        /*0014*/ 	.byte	0x00, 0xf0, 0x41, 0x07


	//----- nvinfo : EIATTR_SPARSE_MMA_MASK
	.align		4
.L_1588:
        /*0018*/ 	.byte	0x03, 0x50
        /*001a*/ 	.short	0x0000


	//----- nvinfo : EIATTR_MAXREG_COUNT
	.align		4
        /*001c*/ 	.byte	0x03, 0x1b
        /*001e*/ 	.short	0x00ff


	//----- nvinfo : EIATTR_NUM_BARRIERS
	.align		4
        /*0020*/ 	.byte	0x02, 0x4c
        /*0022*/ 	.byte	0x01
	.zero		1


	//----- nvinfo : EIATTR_MERCURY_ISA_VERSION
	.align		4
        /*0024*/ 	.byte	0x03, 0x5f
        /*0026*/ 	.short	0x0101


	//----- nvinfo : EIATTR_COOP_GROUP_MASK_REGIDS
	.align		4
        /*0028*/ 	.byte	0x04, 0x29
        /*002a*/ 	.short	(.L_1590 - .L_1589)


	//   ....[0]....
.L_1589:
        /*002c*/ 	.word	0xffffffff


	//   ....[1]....
        /*0030*/ 	.word	0xffffffff


	//   ....[2]....
        /*0034*/ 	.word	0xffffffff


	//   ....[3]....
        /*0038*/ 	.word	0xffffffff


	//   ....[4]....
        /*003c*/ 	.word	0xffffffff


	//   ....[5]....
        /*0040*/ 	.word	0xffffffff


	//   ....[6]....
        /*0044*/ 	.word	0xffffffff


	//   ....[7]....
        /*0048*/ 	.word	0xffffffff


	//   ....[8]....
        /*004c*/ 	.word	0xffffffff


	//   ....[9]....
        /*0050*/ 	.word	0xffffffff


	//   ....[10]....
        /*0054*/ 	.word	0xffffffff


	//   ....[11]....
        /*0058*/ 	.word	0xffffffff


	//   ....[12]....
        /*005c*/ 	.word	0xffffffff


	//   ....[13]....
        /*0060*/ 	.word	0xffffffff


	//   ....[14]....
        /*0064*/ 	.word	0xffffffff


	//   ....[15]....
        /*0068*/ 	.word	0xffffffff


	//----- nvinfo : EIATTR_COOP_GROUP_INSTR_OFFSETS
	.align		4
.L_1590:
        /*006c*/ 	.byte	0x04, 0x28
        /*006e*/ 	.short	(.L_1592 - .L_1591)


	//   ....[0]....
.L_1591:
        /*0070*/ 	.word	0x000109a0


	//   ....[1]....
        /*0074*/ 	.word	0x000109c0


	//   ....[2]....
        /*0078*/ 	.word	0x00010a60


	//   ....[3]....
        /*007c*/ 	.word	0x00010a70


	//   ....[4]....
        /*0080*/ 	.word	0x00013710


	//   ....[5]....
        /*0084*/ 	.word	0x00013720


	//   ....[6]....
        /*0088*/ 	.word	0x00013750


	//   ....[7]....
        /*008c*/ 	.word	0x00013760


	//   ....[8]....
        /*0090*/ 	.word	0x00016370


	//   ....[9]....
        /*0094*/ 	.word	0x00016390


	//   ....[10]....
        /*0098*/ 	.word	0x000163c0


	//   ....[11]....
        /*009c*/ 	.word	0x000163d0


	//   ....[12]....
        /*00a0*/ 	.word	0x00017600


	//   ....[13]....
        /*00a4*/ 	.word	0x00017640


	//   ....[14]....
        /*00a8*/ 	.word	0x000176e0


	//   ....[15]....
        /*00ac*/ 	.word	0x000176f0


	//----- nvinfo : EIATTR_EXIT_INSTR_OFFSETS
	.align		4
.L_1592:
        /*00b0*/ 	.byte	0x04, 0x1c
        /*00b2*/ 	.short	(.L_1594 - .L_1593)


	//   ....[0]....
.L_1593:
        /*00b4*/ 	.word	0x00000440


	//   ....[1]....
        /*00b8*/ 	.word	0x00000fd0


	//   ....[2]....
        /*00bc*/ 	.word	0x00001000


	//   ....[3]....
        /*00c0*/ 	.word	0x00018960


	//   ....[4]....
        /*00c4*/ 	.word	0x000189b0


	//   ....[5]....
        /*00c8*/ 	.word	0x000189d0


	//----- nvinfo : EIATTR_CRS_STACK_SIZE
	.align		4
.L_1594:
        /*00cc*/ 	.byte	0x04, 0x1e
        /*00ce*/ 	.short	(.L_1596 - .L_1595)
.L_1595:
        /*00d0*/ 	.word	0x00000000


	//----- nvinfo : EIATTR_CBANK_PARAM_SIZE
	.align		4
.L_1596:
        /*00d4*/ 	.byte	0x03, 0x19
        /*00d6*/ 	.short	0x01d0


	//----- nvinfo : EIATTR_PARAM_CBANK
	.align		4
        /*00d8*/ 	.byte	0x04, 0x0a
        /*00da*/ 	.short	(.L_1598 - .L_1597)
	.align		4
.L_1597:
        /*00dc*/ 	.word	index@(.nv.constant0._ZN5flash24flash_fwd_splitkv_kernelI23Flash_fwd_kernel_traitsILi128ELi64ELi64ELi4ELb0ELb0EN7cutlass6half_tE19Flash_kernel_traitsILi128ELi64ELi64ELi4ES3_EELb1ELb0ELb0ELb0ELb0ELb0ELb1ELb1EEEvNS_16Flash_fwd_paramsE)
        /*00e0*/ 	.short	0x0210
        /*00e2*/ 	.short	0x01d0


	//----- nvinfo : EIATTR_SW_WAR
	.align		4
.L_1598:
        /*00e4*/ 	.byte	0x04, 0x36
        /*00e6*/ 	.short	(.L_1600 - .L_1599)
.L_1599:
        /*00e8*/ 	.word	0x00000008
.L_1600:


//--------------------- .nv.info._ZN5flash24flash_fwd_splitkv_kernelI23Flash_fwd_kernel_traitsILi128ELi64ELi64ELi4ELb0ELb0EN7cutlass6half_tE19Flash_kernel_traitsILi128ELi64ELi64ELi4ES3_EELb1ELb0ELb0ELb0ELb0ELb1ELb1ELb1EEEvNS_16Flash_fwd_paramsE --------------------------
	.section	.nv.info._ZN5flash24flash_fwd_splitkv_kernelI23Flash_fwd_kernel_traitsILi128ELi64ELi64ELi4ELb0ELb0EN7cutlass6half_tE19Flash_kernel_traitsILi128ELi64ELi64ELi4ES3_EELb1ELb0ELb0ELb0ELb0ELb1ELb1ELb1EEEvNS_16Flash_fwd_paramsE,"",@"SHT_CUDA_INFO"
	.sectionflags	@""
	.align	4


	//----- nvinfo : EIATTR_CUDA_API_VERSION
	.align		4
        /*0000*/ 	.byte	0x04, 0x37
        /*0002*/ 	.short	(.L_1602 - .L_1601)
.L_1601:
        /*0004*/ 	.word	0x00000082


	//----- nvinfo : EIATTR_KPARAM_INFO
	.align		4
.L_1602:
        /*0008*/ 	.byte	0x04, 0x17
        /*000a*/ 	.short	(.L_1604 - .L_1603)
.L_1603:
        /*000c*/ 	.word	0x00000000
        /*0010*/ 	.short	0x0000
        /*0012*/ 	.short	0x0000
        /*0014*/ 	.byte	0x00, 0xf0, 0x41, 0x07


	//----- nvinfo : EIATTR_SPARSE_MMA_MASK
	.align		4
.L_1604:
        /*0018*/ 	.byte	0x03, 0x50
        /*001a*/ 	.short	0x0000


	//----- nvinfo : EIATTR_MAXREG_COUNT
	.align		4
        /*001c*/ 	.byte	0x03, 0x1b
        /*001e*/ 	.short	0x00ff


	//----- nvinfo : EIATTR_NUM_BARRIERS
	.align		4
        /*0020*/ 	.byte	0x02, 0x4c
        /*0022*/ 	.byte	0x01
	.zero		1


	//----- nvinfo : EIATTR_MERCURY_ISA_VERSION
	.align		4
        /*0024*/ 	.byte	0x03, 0x5f
        /*0026*/ 	.short	0x0101


	//----- nvinfo : EIATTR_COOP_GROUP_MASK_REGIDS
	.align		4
        /*0028*/ 	.byte	0x04, 0x29
        /*002a*/ 	.short	(.L_1606 - .L_1605)


	//   ....[0]....
.L_1605:
        /*002c*/ 	.word	0xffffffff


	//   ....[1]....
        /*0030*/ 	.word	0xffffffff


	//   ....[2]....
        /*0034*/ 	.word	0xffffffff


	//   ....[3]....
        /*0038*/ 	.word	0xffffffff


	//   ....[4]....
        /*003c*/ 	.word	0xffffffff


	//   ....[5]....
        /*0040*/ 	.word	0xffffffff


	//   ....[6]....
        /*0044*/ 	.word	0xffffffff


	//   ....[7]....
        /*0048*/ 	.word	0xffffffff


	//   ....[8]....
        /*004c*/ 	.word	0xffffffff


	//   ....[9]....
        /*0050*/ 	.word	0xffffffff


	//   ....[10]....
        /*0054*/ 	.word	0xffffffff


	//   ....[11]....
        /*0058*/ 	.word	0xffffffff


	//   ....[12]....
        /*005c*/ 	.word	0xffffffff


	//   ....[13]....
        /*0060*/ 	.word	0xffffffff


	//   ....[14]....
        /*0064*/ 	.word	0xffffffff


	//   ....[15]....
        /*0068*/ 	.word	0xffffffff


	//----- nvinfo : EIATTR_COOP_GROUP_INSTR_OFFSETS
	.align		4
.L_1606:
        /*006c*/ 	.byte	0x04, 0x28
        /*006e*/ 	.short	(.L_1608 - .L_1607)


	//   ....[0]....
.L_1607:
        /*0070*/ 	.word	0x00010da0


	//   ....[1]....
        /*0074*/ 	.word	0x00010dc0


	//   ....[2]....
        /*0078*/ 	.word	0x00010e60


	//   ....[3]....
        /*007c*/ 	.word	0x00010e70


	//   ....[4]....
        /*0080*/ 	.word	0x00013ef0


	//   ....[5]....
        /*0084*/ 	.word	0x00013f00


	//   ....[6]....
        /*0088*/ 	.word	0x00013f30


	//   ....[7]....
        /*008c*/ 	.word	0x00013f40


	//   ....[8]....
        /*0090*/ 	.word	0x00016f70


	//   ....[9]....
        /*0094*/ 	.word	0x00016f80


	//   ....[10]....
        /*0098*/ 	.word	0x00016fb0


	//   ....[11]....
        /*009c*/ 	.word	0x00016fc0


	//   ....[12]....
        /*00a0*/ 	.word	0x000181e0


	//   ....[13]....
        /*00a4*/ 	.word	0x00018220


	//   ....[14]....
        /*00a8*/ 	.word	0x000182c0


	//   ....[15]....
        /*00ac*/ 	.word	0x000182d0


	//----- nvinfo : EIATTR_EXIT_INSTR_OFFSETS
	.align		4
.L_1608:
        /*00b0*/ 	.byte	0x04, 0x1c
        /*00b2*/ 	.short	(.L_1610 - .L_1609)


	//   ....[0]....
.L_1609:
        /*00b4*/ 	.word	0x00000440


	//   ....[1]....
        /*00b8*/ 	.word	0x00000fd0


	//   ....[2]....
        /*00bc*/ 	.word	0x00001000


	//   ....[3]....
        /*00c0*/ 	.word	0x00019540


	//   ....[4]....
        /*00c4*/ 	.word	0x00019590


	//   ....[5]....
        /*00c8*/ 	.word	0x000195b0


	//----- nvinfo : EIATTR_CRS_STACK_SIZE
	.align		4
.L_1610:
        /*00cc*/ 	.byte	0x04, 0x1e
        /*00ce*/ 	.short	(.L_1612 - .L_1611)
.L_1611:
        /*00d0*/ 	.word	0x00000000


	//----- nvinfo : EIATTR_CBANK_PARAM_SIZE
	.align		4
.L_1612:
        /*00d4*/ 	.byte	0x03, 0x19
        /*00d6*/ 	.short	0x01d0


	//----- nvinfo : EIATTR_PARAM_CBANK
	.align		4
        /*00d8*/ 	.byte	0x04, 0x0a
        /*00da*/ 	.short	(.L_1614 - .L_1613)
	.align		4
.L_1613:
        /*00dc*/ 	.word	index@(.nv.constant0._ZN5flash24flash_fwd_splitkv_kernelI23Flash_fwd_kernel_traitsILi128ELi64ELi64ELi4ELb0ELb0EN7cutlass6half_tE19Flash_kernel_traitsILi128ELi64ELi64ELi4ES3_EELb1ELb0ELb0ELb0ELb0ELb1ELb1ELb1EEEvNS_16Flash_fwd_paramsE)
        /*00e0*/ 	.short	0x0210
        /*00e2*/ 	.short	0x01d0


	//----- nvinfo : EIATTR_SW_WAR
	.align		4
.L_1614:
        /*00e4*/ 	.byte	0x04, 0x36
        /*00e6*/ 	.short	(.L_1616 - .L_1615)
.L_1615:
        /*00e8*/ 	.word	0x00000008
.L_1616:


//--------------------- .nv.info._ZN5flash24flash_fwd_splitkv_kernelI23Flash_fwd_kernel_traitsILi128ELi64ELi64ELi4ELb0ELb0EN7cutlass6half_tE19Flash_kernel_traitsILi128ELi64ELi64ELi4ES3_EELb1ELb0ELb0ELb1ELb1ELb0ELb0ELb0EEEvNS_16Flash_fwd_paramsE --------------------------
	.section	.nv.info._ZN5flash24flash_fwd_splitkv_kernelI23Flash_fwd_kernel_traitsILi128ELi64ELi64ELi4ELb0ELb0EN7cutlass6half_tE19Flash_kernel_traitsILi128ELi64ELi64ELi4ES3_EELb1ELb0ELb0ELb1ELb1ELb0ELb0ELb0EEEvNS_16Flash_fwd_paramsE,"",@"SHT_CUDA_INFO"
	.sectionflags	@""
	.align	4


	//----- nvinfo : EIATTR_CUDA_API_VERSION
	.align		4
        /*0000*/ 	.byte	0x04, 0x37
        /*0002*/ 	.short	(.L_1618 - .L_1617)
.L_1617:
        /*0004*/ 	.word	0x00000082


	//----- nvinfo : EIATTR_KPARAM_INFO
	.align		4
.L_1618:
        /*0008*/ 	.byte	0x04, 0x17
        /*000a*/ 	.short	(.L_1620 - .L_1619)
.L_1619:
        /*000c*/ 	.word	0x00000000
        /*0010*/ 	.short	0x0000
        /*0012*/ 	.short	0x0000
        /*0014*/ 	.byte	0x00, 0xf0, 0x41, 0x07


	//----- nvinfo : EIATTR_SPARSE_MMA_MASK
	.align		4
.L_1620:
        /*0018*/ 	.byte	0x03, 0x50
        /*001a*/ 	.short	0x0000


	//----- nvinfo : EIATTR_MAXREG_COUNT
	.align		4
        /*001c*/ 	.byte	0x03, 0x1b
        /*001e*/ 	.short	0x00ff


	//----- nvinfo : EIATTR_NUM_BARRIERS
	.align		4
        /*0020*/ 	.byte	0x02, 0x4c
        /*0022*/ 	.byte	0x01
	.zero		1


	//----- nvinfo : EIATTR_MERCURY_ISA_VERSION
	.align		4
        /*0024*/ 	.byte	0x03, 0x5f
        /*0026*/ 	.short	0x0101


	//----- nvinfo : EIATTR_COOP_GROUP_MASK_REGIDS
	.align		4
        /*0028*/ 	.byte	0x04, 0x29
        /*002a*/ 	.short	(.L_1622 - .L_1621)


	//   ....[0]....
.L_1621:
        /*002c*/ 	.word	0xffffffff


	//   ....[1]....
        /*0030*/ 	.word	0xffffffff


	//   ....[2]....
        /*0034*/ 	.word	0xffffffff


	//   ....[3]....
        /*0038*/ 	.word	0xffffffff


	//   ....[4]....
        /*003c*/ 	.word	0xffffffff


	//   ....[5]....
        /*0040*/ 	.word	0xffffffff


	//   ....[6]....
        /*0044*/ 	.word	0xffffffff


	//   ....[7]....
        /*0048*/ 	.word	0xffffffff


	//   ....[8]....
        /*004c*/ 	.word	0xffffffff


	//   ....[9]....
        /*0050*/ 	.word	0xffffffff


	//   ....[10]....
        /*0054*/ 	.word	0xffffffff


	//   ....[11]....
        /*0058*/ 	.word	0xffffffff


	//----- nvinfo : EIATTR_COOP_GROUP_INSTR_OFFSETS
	.align		4
.L_1622:
        /*005c*/ 	.byte	0x04, 0x28
        /*005e*/ 	.short	(.L_1624 - .L_1623)


	//   ....[0]....
.L_1623:
        /*0060*/ 	.word	0x00003150


	//   ....[1]....
        /*0064*/ 	.word	0x00003170


	//   ....[2]....
        /*0068*/ 	.word	0x00003210


	//   ....[3]....
        /*006c*/ 	.word	0x00003220


	//   ....[4]....
        /*0070*/ 	.word	0x000053c0


	//   ....[5]....
        /*0074*/ 	.word	0x000053e0


	//   ....[6]....
        /*0078*/ 	.word	0x00005410


	//   ....[7]....
        /*007c*/ 	.word	0x00005420


	//   ....[8]....
        /*0080*/ 	.word	0x00006660


	//   ....[9]....
        /*0084*/ 	.word	0x000066a0


	//   ....[10]....
        /*0088*/ 	.word	0x000066f0


	//   ....[11]....
        /*008c*/ 	.word	0x00006700


	//----- nvinfo : EIATTR_EXIT_INSTR_OFFSETS
	.align		4
.L_1624:
        /*0090*/ 	.byte	0x04, 0x1c
        /*0092*/ 	.short	(.L_1626 - .L_1625)


	//   ....[0]....
.L_1625:
        /*0094*/ 	.word	0x000001a0


	//   ....[1]....
        /*0098*/ 	.word	0x000007a0


	//   ....[2]....
        /*009c*/ 	.word	0x000007d0


	//   ....[3]....
        /*00a0*/ 	.word	0x000077f0


	//----- nvinfo : EIATTR_CRS_STACK_SIZE
	.align		4
.L_1626:
        /*00a4*/ 	.byte	0x04, 0x1e
        /*00a6*/ 	.short	(.L_1628 - .L_1627)
.L_1627:
        /*00a8*/ 	.word	0x00000000


	//----- nvinfo : EIATTR_CBANK_PARAM_SIZE
	.align		4
.L_1628:
        /*00ac*/ 	.byte	0x03, 0x19
        /*00ae*/ 	.short	0x01d0


	//----- nvinfo : EIATTR_PARAM_CBANK
	.align		4
        /*00b0*/ 	.byte	0x04, 0x0a
        /*00b2*/ 	.short	(.L_1630 - .L_1629)
	.align		4
.L_1629:
        /*00b4*/ 	.word	index@(.nv.constant0._ZN5flash24flash_fwd_splitkv_kernelI23Flash_fwd_kernel_traitsILi128ELi64ELi64ELi4ELb0ELb0EN7cutlass6half_tE19Flash_kernel_traitsILi128ELi64ELi64ELi4ES3_EELb1ELb0ELb0ELb1ELb1ELb0ELb0ELb0EEEvNS_16Flash_fwd_paramsE)
        /*00b8*/ 	.short	0x0210
        /*00ba*/ 	.short	0x01d0


	//----- nvinfo : EIATTR_SW_WAR
	.align		4
.L_1630:
        /*00bc*/ 	.byte	0x04, 0x36
        /*00be*/ 	.short	(.L_1632 - .L_1631)
.L_1631:
        /*00c0*/ 	.word	0x00000008
.L_1632:


//--------------------- .nv.info._ZN5flash24flash_fwd_splitkv_kernelI23Flash_fwd_kernel_traitsILi128ELi64ELi64ELi4ELb0ELb0EN7cutlass6half_tE19Flash_kernel_traitsILi128ELi64ELi64ELi4ES3_EELb1ELb0ELb0ELb1ELb1ELb1ELb0ELb0EEEvNS_16Flash_fwd_paramsE --------------------------
	.section	.nv.info._ZN5flash24flash_fwd_splitkv_kernelI23Flash_fwd_kernel_traitsILi128ELi64ELi64ELi4ELb0ELb0EN7cutlass6half_tE19Flash_kernel_traitsILi128ELi64ELi64ELi4ES3_EELb1ELb0ELb0ELb1ELb1ELb1ELb0ELb0EEEvNS_16Flash_fwd_paramsE,"",@"SHT_CUDA_INFO"
	.sectionflags	@""
	.align	4


	//----- nvinfo : EIATTR_CUDA_API_VERSION
	.align		4
        /*0000*/ 	.byte	0x04, 0x37
        /*0002*/ 	.short	(.L_1634 - .L_1633)
.L_1633:
        /*0004*/ 	.word	0x00000082


	//----- nvinfo : EIATTR_KPARAM_INFO
	.align		4
.L_1634:
        /*0008*/ 	.byte	0x04, 0x17
        /*000a*/ 	.short	(.L_1636 - .L_1635)
.L_1635:
        /*000c*/ 	.word	0x00000000
        /*0010*/ 	.short	0x0000
        /*0012*/ 	.short	0x0000
        /*0014*/ 	.byte	0x00, 0xf0, 0x41, 0x07


	//----- nvinfo : EIATTR_SPARSE_MMA_MASK
	.align		4
.L_1636:
        /*0018*/ 	.byte	0x03, 0x50
        /*001a*/ 	.short	0x0000


	//----- nvinfo : EIATTR_MAXREG_COUNT
	.align		4
        /*001c*/ 	.byte	0x03, 0x1b
        /*001e*/ 	.short	0x00ff


	//----- nvinfo : EIATTR_NUM_BARRIERS
	.align		4
        /*0020*/ 	.byte	0x02, 0x4c
        /*0022*/ 	.byte	0x01
	.zero		1


	//----- nvinfo : EIATTR_MERCURY_ISA_VERSION
	.align		4
        /*0024*/ 	.byte	0x03, 0x5f
        /*0026*/ 	.short	0x0101


	//----- nvinfo : EIATTR_COOP_GROUP_MASK_REGIDS
	.align		4
        /*0028*/ 	.byte	0x04, 0x29
        /*002a*/ 	.short	(.L_1638 - .L_1637)


	//   ....[0]....
.L_1637:
        /*002c*/ 	.word	0xffffffff


	//   ....[1]....
        /*0030*/ 	.word	0xffffffff


	//   ....[2]....
        /*0034*/ 	.word	0xffffffff


	//   ....[3]....
        /*0038*/ 	.word	0xffffffff


	//   ....[4]....
        /*003c*/ 	.word	0xffffffff


	//   ....[5]....
        /*0040*/ 	.word	0xffffffff


	//   ....[6]....
        /*0044*/ 	.word	0xffffffff


	//   ....[7]....
        /*0048*/ 	.word	0xffffffff


	//   ....[8]....
        /*004c*/ 	.word	0xffffffff


	//   ....[9]....
        /*0050*/ 	.word	0xffffffff


	//   ....[10]....
        /*0054*/ 	.word	0xffffffff


	//   ....[11]....
        /*0058*/ 	.word	0xffffffff


	//----- nvinfo : EIATTR_COOP_GROUP_INSTR_OFFSETS
	.align		4
.L_1638:
        /*005c*/ 	.byte	0x04, 0x28
        /*005e*/ 	.short	(.L_1640 - .L_1639)


	//   ....[0]....
.L_1639:
        /*0060*/ 	.word	0x00003560


	//   ....[1]....
        /*0064*/ 	.word	0x00003580


	//   ....[2]....
        /*0068*/ 	.word	0x00003620


	//   ....[3]....
        /*006c*/ 	.word	0x00003630


	//   ....[4]....
        /*0070*/ 	.word	0x00005c00


	//   ....[5]....
        /*0074*/ 	.word	0x00005c20


	//   ....[6]....
        /*0078*/ 	.word	0x00005c50


	//   ....[7]....
        /*007c*/ 	.word	0x00005c60


	//   ....[8]....
        /*0080*/ 	.word	0x00006e70


	//   ....[9]....
        /*0084*/ 	.word	0x00006eb0


	//   ....[10]....
        /*0088*/ 	.word	0x00006f00


	//   ....[11]....
        /*008c*/ 	.word	0x00006f10


	//----- nvinfo : EIATTR_EXIT_INSTR_OFFSETS
	.align		4
.L_1640:
        /*0090*/ 	.byte	0x04, 0x1c
        /*0092*/ 	.short	(.L_1642 - .L_1641)


	//   ....[0]....
.L_1641:
        /*0094*/ 	.word	0x000001a0


	//   ....[1]....
        /*0098*/ 	.word	0x000007a0


	//   ....[2]....
        /*009c*/ 	.word	0x000007d0


	//   ....[3]....
        /*00a0*/ 	.word	0x00008000


	//----- nvinfo : EIATTR_CRS_STACK_SIZE
	.align		4
.L_1642:
        /*00a4*/ 	.byte	0x04, 0x1e
        /*00a6*/ 	.short	(.L_1644 - .L_1643)
.L_1643:
        /*00a8*/ 	.word	0x00000000


	//----- nvinfo : EIATTR_CBANK_PARAM_SIZE
	.align		4
.L_1644:
        /*00ac*/ 	.byte	0x03, 0x19
        /*00ae*/ 	.short	0x01d0


	//----- nvinfo : EIATTR_PARAM_CBANK
	.align		4
        /*00b0*/ 	.byte	0x04, 0x0a
        /*00b2*/ 	.short	(.L_1646 - .L_1645)
	.align		4
.L_1645:
        /*00b4*/ 	.word	index@(.nv.constant0._ZN5flash24flash_fwd_splitkv_kernelI23Flash_fwd_kernel_traitsILi128ELi64ELi64ELi4ELb0ELb0EN7cutlass6half_tE19Flash_kernel_traitsILi128ELi64ELi64ELi4ES3_EELb1ELb0ELb0ELb1ELb1ELb1ELb0ELb0EEEvNS_16Flash_fwd_paramsE)
        /*00b8*/ 	.short	0x0210
        /*00ba*/ 	.short	0x01d0


	//----- nvinfo : EIATTR_SW_WAR
	.align		4
.L_1646:
        /*00bc*/ 	.byte	0x04, 0x36
        /*00be*/ 	.short	(.L_1648 - .L_1647)
.L_1647:
        /*00c0*/ 	.word	0x00000008
.L_1648:


//--------------------- .nv.info._ZN5flash24flash_fwd_splitkv_kernelI23Flash_fwd_kernel_traitsILi128ELi64ELi64ELi4ELb0ELb0EN7cutlass6half_tE19Flash_kernel_traitsILi128ELi64ELi64ELi4ES3_EELb1ELb0ELb0ELb1ELb1ELb0ELb1ELb0EEEvNS_16Flash_fwd_paramsE --------------------------
	.section	.nv.info._ZN5flash24flash_fwd_splitkv_kernelI23Flash_fwd_kernel_traitsILi128ELi64ELi64ELi4ELb0ELb0EN7cutlass6half_tE19Flash_kernel_traitsILi128ELi64ELi64ELi4ES3_EELb1ELb0ELb0ELb1ELb1ELb0ELb1ELb0EEEvNS_16Flash_fwd_paramsE,"",@"SHT_CUDA_INFO"
	.sectionflags	@""
	.align	4


	//----- nvinfo : EIATTR_CUDA_API_VERSION
	.align		4
        /*0000*/ 	.byte	0x04, 0x37
        /*0002*/ 	.short	(.L_1650 - .L_1649)
.L_1649:
        /*0004*/ 	.word	0x00000082


	//----- nvinfo : EIATTR_KPARAM_INFO
	.align		4
.L_1650:
        /*0008*/ 	.byte	0x04, 0x17
        /*000a*/ 	.short	(.L_1652 - .L_1651)
.L_1651:
        /*000c*/ 	.word	0x00000000
        /*0010*/ 	.short	0x0000
        /*0012*/ 	.short	0x0000
        /*0014*/ 	.byte	0x00, 0xf0, 0x41, 0x07


	//----- nvinfo : EIATTR_SPARSE_MMA_MASK
	.align		4
.L_1652:
        /*0018*/ 	.byte	0x03, 0x50
        /*001a*/ 	.short	0x0000


	//----- nvinfo : EIATTR_MAXREG_COUNT
	.align		4
        /*001c*/ 	.byte	0x03, 0x1b
        /*001e*/ 	.short	0x00ff


	//----- nvinfo : EIATTR_NUM_BARRIERS
	.align		4
        /*0020*/ 	.byte	0x02, 0x4c
        /*0022*/ 	.byte	0x01
	.zero		1


	//----- nvinfo : EIATTR_MERCURY_ISA_VERSION
	.align		4
        /*0024*/ 	.byte	0x03, 0x5f
        /*0026*/ 	.short	0x0101


	//----- nvinfo : EIATTR_COOP_GROUP_MASK_REGIDS
	.align		4
        /*0028*/ 	.byte	0x04, 0x29
        /*002a*/ 	.short	(.L_1654 - .L_1653)


	//   ....[0]....
.L_1653:
        /*002c*/ 	.word	0xffffffff


	//   ....[1]....
        /*0030*/ 	.word	0xffffffff


	//   ....[2]....
        /*0034*/ 	.word	0xffffffff


	//   ....[3]....
        /*0038*/ 	.word	0xffffffff


	//   ....[4]....
        /*003c*/ 	.word	0xffffffff


	//   ....[5]....
        /*0040*/ 	.word	0xffffffff


	//   ....[6]....
        /*0044*/ 	.word	0xffffffff


	//   ....[7]....
        /*0048*/ 	.word	0xffffffff


	//   ....[8]....
        /*004c*/ 	.word	0xffffffff


	//   ....[9]....
        /*0050*/ 	.word	0xffffffff


	//   ....[10]....
        /*0054*/ 	.word	0xffffffff


	//   ....[11]....
        /*0058*/ 	.word	0xffffffff


	//----- nvinfo : EIATTR_COOP_GROUP_INSTR_OFFSETS
	.align		4
.L_1654:
        /*005c*/ 	.byte	0x04, 0x28
        /*005e*/ 	.short	(.L_1656 - .L_1655)


	//   ....[0]....
.L_1655:
        /*0060*/ 	.word	0x00003450


	//   ....[1]....
        /*0064*/ 	.word	0x00003470


	//   ....[2]....
        /*0068*/ 	.word	0x00003510


	//   ....[3]....
        /*006c*/ 	.word	0x00003520


	//   ....[4]....
        /*0070*/ 	.word	0x000056b0


	//   ....[5]....
        /*0074*/ 	.word	0x000056d0


	//   ....[6]....
        /*0078*/ 	.word	0x00005700


	//   ....[7]....
        /*007c*/ 	.word	0x00005710


	//   ....[8]....
        /*0080*/ 	.word	0x00006950


	//   ....[9]....
        /*0084*/ 	.word	0x00006990


	//   ....[10]....
        /*0088*/ 	.word	0x00006a30


	//   ....[11]....
        /*008c*/ 	.word	0x00006a40


	//----- nvinfo : EIATTR_EXIT_INSTR_OFFSETS
	.align		4
.L_1656:
        /*0090*/ 	.byte	0x04, 0x1c
        /*0092*/ 	.short	(.L_1658 - .L_1657)


	//   ....[0]....
.L_1657:
        /*0094*/ 	.word	0x00000290


	//   ....[1]....
        /*0098*/ 	.word	0x00000aa0


	//   ....[2]....
        /*009c*/ 	.word	0x00000ad0


	//   ....[3]....
        /*00a0*/ 	.word	0x000078d0


	//----- nvinfo : EIATTR_CRS_STACK_SIZE
	.align		4
.L_1658:
        /*00a4*/ 	.byte	0x04, 0x1e
        /*00a6*/ 	.short	(.L_1660 - .L_1659)
.L_1659:
        /*00a8*/ 	.word	0x00000000


	//----- nvinfo : EIATTR_CBANK_PARAM_SIZE
	.align		4
.L_1660:
        /*00ac*/ 	.byte	0x03, 0x19
        /*00ae*/ 	.short	0x01d0


	//----- nvinfo : EIATTR_PARAM_CBANK
	.align		4
        /*00b0*/ 	.byte	0x04, 0x0a
        /*00b2*/ 	.short	(.L_1662 - .L_1661)
	.align		4
.L_1661:
        /*00b4*/ 	.word	index@(.nv.constant0._ZN5flash24flash_fwd_splitkv_kernelI23Flash_fwd_kernel_traitsILi128ELi64ELi64ELi4ELb0ELb0EN7cutlass6half_tE19Flash_kernel_traitsILi128ELi64ELi64ELi4ES3_EELb1ELb0ELb0ELb1ELb1ELb0ELb1ELb0EEEvNS_16Flash_fwd_paramsE)
        /*00b8*/ 	.short	0x0210
        /*00ba*/ 	.short	0x01d0


	//----- nvinfo : EIATTR_SW_WAR
	.align		4
.L_1662:
        /*00bc*/ 	.byte	0x04, 0x36
        /*00be*/ 	.short	(.L_1664 - .L_1663)
.L_1663:
        /*00c0*/ 	.word	0x00000008
.L_1664:


//--------------------- .nv.info._ZN5flash24flash_fwd_splitkv_kernelI23Flash_fwd_kernel_traitsILi128ELi64ELi64ELi4ELb0ELb0EN7cutlass6half_tE19Flash_kernel_traitsILi128ELi64ELi64ELi4ES3_EELb1ELb0ELb0ELb1ELb1ELb1ELb1ELb0EEEvNS_16Flash_fwd_paramsE --------------------------
	.section	.nv.info._ZN5flash24flash_fwd_splitkv_kernelI23Flash_fwd_kernel_traitsILi128ELi64ELi64ELi4ELb0ELb0EN7cutlass6half_tE19Flash_kernel_traitsILi128ELi64ELi64ELi4ES3_EELb1ELb0ELb0ELb1ELb1ELb1ELb1ELb0EEEvNS_16Flash_fwd_paramsE,"",@"SHT_CUDA_INFO"
	.sectionflags	@""
	.align	4


	//----- nvinfo : EIATTR_CUDA_API_VERSION
	.align		4
        /*0000*/ 	.byte	0x04, 0x37
        /*0002*/ 	.short	(.L_1666 - .L_1665)
.L_1665:
        /*0004*/ 	.word	0x00000082


	//----- nvinfo : EIATTR_KPARAM_INFO
	.align		4
.L_1666:
        /*0008*/ 	.byte	0x04, 0x17
        /*000a*/ 	.short	(.L_1668 - .L_1667)
.L_1667:
        /*000c*/ 	.word	0x00000000
        /*0010*/ 	.short	0x0000
        /*0012*/ 	.short	0x0000
        /*0014*/ 	.byte	0x00, 0xf0, 0x41, 0x07


	//----- nvinfo : EIATTR_SPARSE_MMA_MASK
	.align		4
.L_1668:
        /*0018*/ 	.byte	0x03, 0x50
        /*001a*/ 	.short	0x0000


	//----- nvinfo : EIATTR_MAXREG_COUNT
	.align		4
        /*001c*/ 	.byte	0x03, 0x1b
        /*001e*/ 	.short	0x00ff


	//----- nvinfo : EIATTR_NUM_BARRIERS
	.align		4
        /*0020*/ 	.byte	0x02, 0x4c
        /*0022*/ 	.byte	0x01
	.zero		1


	//----- nvinfo : EIATTR_MERCURY_ISA_VERSION
	.align		4
        /*0024*/ 	.byte	0x03, 0x5f
        /*0026*/ 	.short	0x0101


	//----- nvinfo : EIATTR_COOP_GROUP_MASK_REGIDS
	.align		4
        /*0028*/ 	.byte	0x04, 0x29
        /*002a*/ 	.short	(.L_1670 - .L_1669)


	//   ....[0]....
.L_1669:
        /*002c*/ 	.word	0xffffffff


	//   ....[1]....
        /*0030*/ 	.word	0xffffffff


	//   ....[2]....
        /*0034*/ 	.word	0xffffffff


	//   ....[3]....
        /*0038*/ 	.word	0xffffffff


	//   ....[4]....
        /*003c*/ 	.word	0xffffffff


	//   ....[5]....
        /*0040*/ 	.word	0xffffffff


	//   ....[6]....
        /*0044*/ 	.word	0xffffffff


	//   ....[7]....
        /*0048*/ 	.word	0xffffffff


	//   ....[8]....
        /*004c*/ 	.word	0xffffffff


	//   ....[9]....
        /*0050*/ 	.word	0xffffffff


	//   ....[10]....
        /*0054*/ 	.word	0xffffffff


	//   ....[11]....
        /*0058*/ 	.word	0xffffffff


	//----- nvinfo : EIATTR_COOP_GROUP_INSTR_OFFSETS
	.align		4
.L_1670:
        /*005c*/ 	.byte	0x04, 0x28
        /*005e*/ 	.short	(.L_1672 - .L_1671)


	//   ....[0]....
.L_1671:
        /*0060*/ 	.word	0x00003860


	//   ....[1]....
        /*0064*/ 	.word	0x00003880


	//   ....[2]....
        /*0068*/ 	.word	0x00003920


	//   ....[3]....
        /*006c*/ 	.word	0x00003930


	//   ....[4]....
        /*0070*/ 	.word	0x00005ef0


	//   ....[5]....
        /*0074*/ 	.word	0x00005f00


	//   ....[6]....
        /*0078*/ 	.word	0x00005f30


	//   ....[7]....
        /*007c*/ 	.word	0x00005f40


	//   ....[8]....
        /*0080*/ 	.word	0x00007160


	//   ....[9]....
        /*0084*/ 	.word	0x000071a0


	//   ....[10]....
        /*0088*/ 	.word	0x00007240


	//   ....[11]....
        /*008c*/ 	.word	0x00007250


	//----- nvinfo : EIATTR_EXIT_INSTR_OFFSETS
	.align		4
.L_1672:
        /*0090*/ 	.byte	0x04, 0x1c
        /*0092*/ 	.short	(.L_1674 - .L_1673)


	//   ....[0]....
.L_1673:
        /*0094*/ 	.word	0x00000290


	//   ....[1]....
        /*0098*/ 	.word	0x00000aa0


	//   ....[2]....
        /*009c*/ 	.word	0x00000ad0


	//   ....[3]....
        /*00a0*/ 	.word	0x000080e0


	//----- nvinfo : EIATTR_CRS_STACK_SIZE
	.align		4
.L_1674:
        /*00a4*/ 	.byte	0x04, 0x1e
        /*00a6*/ 	.short	(.L_1676 - .L_1675)
.L_1675:
        /*00a8*/ 	.word	0x00000000


	//----- nvinfo : EIATTR_CBANK_PARAM_SIZE
	.align		4
.L_1676:
        /*00ac*/ 	.byte	0x03, 0x19
        /*00ae*/ 	.short	0x01d0


	//----- nvinfo : EIATTR_PARAM_CBANK
	.align		4
        /*00b0*/ 	.byte	0x04, 0x0a
        /*00b2*/ 	.short	(.L_1678 - .L_1677)
	.align		4
.L_1677:
        /*00b4*/ 	.word	index@(.nv.constant0._ZN5flash24flash_fwd_splitkv_kernelI23Flash_fwd_kernel_traitsILi128ELi64ELi64ELi4ELb0ELb0EN7cutlass6half_tE19Flash_kernel_traitsILi128ELi64ELi64ELi4ES3_EELb1ELb0ELb0ELb1ELb1ELb1ELb1ELb0EEEvNS_16Flash_fwd_paramsE)
        /*00b8*/ 	.short	0x0210
        /*00ba*/ 	.short	0x01d0


	//----- nvinfo : EIATTR_SW_WAR
	.align		4
.L_1678:
        /*00bc*/ 	.byte	0x04, 0x36
        /*00be*/ 	.short	(.L_1680 - .L_1679)
.L_1679:
        /*00c0*/ 	.word	0x00000008
.L_1680:


//--------------------- .nv.info._ZN5flash24flash_fwd_splitkv_kernelI23Flash_fwd_kernel_traitsILi128ELi64ELi64ELi4ELb0ELb0EN7cutlass6half_tE19Flash_kernel_traitsILi128ELi64ELi64ELi4ES3_EELb1ELb0ELb0ELb0ELb1ELb0ELb0ELb0EEEvNS_16Flash_fwd_paramsE --------------------------
	.section	.nv.info._ZN5flash24flash_fwd_splitkv_kernelI23Flash_fwd_kernel_traitsILi128ELi64ELi64ELi4ELb0ELb0EN7cutlass6half_tE19Flash_kernel_traitsILi128ELi64ELi64ELi4ES3_EELb1ELb0ELb0ELb0ELb1ELb0ELb0ELb0EEEvNS_16Flash_fwd_paramsE,"",@"SHT_CUDA_INFO"
	.sectionflags	@""
	.align	4


	//----- nvinfo : EIATTR_CUDA_API_VERSION
	.align		4
        /*0000*/ 	.byte	0x04, 0x37
        /*0002*/ 	.short	(.L_1682 - .L_1681)
.L_1681:
        /*0004*/ 	.word	0x00000082


	//----- nvinfo : EIATTR_KPARAM_INFO
	.align		4
.L_1682:
        /*0008*/ 	.byte	0x04, 0x17
        /*000a*/ 	.short	(.L_1684 - .L_1683)
.L_1683:
        /*000c*/ 	.word	0x00000000
        /*0010*/ 	.short	0x0000
        /*0012*/ 	.short	0x0000
        /*0014*/ 	.byte	0x00, 0xf0, 0x41, 0x07


	//----- nvinfo : EIATTR_SPARSE_MMA_MASK
	.align		4
.L_1684:
        /*0018*/ 	.byte	0x03, 0x50
        /*001a*/ 	.short	0x0000


	//----- nvinfo : EIATTR_MAXREG_COUNT
	.align		4
        /*001c*/ 	.byte	0x03, 0x1b
        /*001e*/ 	.short	0x00ff


	//----- nvinfo : EIATTR_NUM_BARRIERS
	.align		4
        /*0020*/ 	.byte	0x02, 0x4c
        /*0022*/ 	.byte	0x01
	.zero		1


	//----- nvinfo : EIATTR_MERCURY_ISA_VERSION
	.align		4
        /*0024*/ 	.byte	0x03, 0x5f
        /*0026*/ 	.short	0x0101


	//----- nvinfo : EIATTR_COOP_GROUP_MASK_REGIDS
	.align		4
        /*0028*/ 	.byte	0x04, 0x29
        /*002a*/ 	.short	(.L_1686 - .L_1685)


	//   ....[0]....
.L_1685:
        /*002c*/ 	.word	0xffffffff


	//   ....[1]....
        /*0030*/ 	.word	0xffffffff


	//   ....[2]....
        /*0034*/ 	.word	0xffffffff


	//   ....[3]....
        /*0038*/ 	.word	0xffffffff


	//   ....[4]....
        /*003c*/ 	.word	0xffffffff


	//   ....[5]....
        /*0040*/ 	.word	0xffffffff


	//   ....[6]....
        /*0044*/ 	.word	0xffffffff


	//   ....[7]....
        /*0048*/ 	.word	0xffffffff


	//   ....[8]....
        /*004c*/ 	.word	0xffffffff


	//   ....[9]....
        /*0050*/ 	.word	0xffffffff


	//   ....[10]....
        /*0054*/ 	.word	0xffffffff


	//   ....[11]....
        /*0058*/ 	.word	0xffffffff


	//   ....[12]....
        /*005c*/ 	.word	0xffffffff


	//   ....[13]....
        /*0060*/ 	.word	0xffffffff


	//   ....[14]....
        /*0064*/ 	.word	0xffffffff


	//   ....[15]....
        /*0068*/ 	.word	0xffffffff


	//----- nvinfo : EIATTR_COOP_GROUP_INSTR_OFFSETS
	.align		4
.L_1686:
        /*006c*/ 	.byte	0x04, 0x28
        /*006e*/ 	.short	(.L_1688 - .L_1687)


	//   ....[0]....
.L_1687:
        /*0070*/ 	.word	0x00003ee0


	//   ....[1]....
        /*0074*/ 	.word	0x00003f40


	//   ....[2]....
        /*0078*/ 	.word	0x00003f50


	//   ....[3]....
        /*007c*/ 	.word	0x00003fa0


	//   ....[4]....
        /*0080*/ 	.word	0x00006620


	//   ....[5]....
        /*0084*/ 	.word	0x00006630


	//   ....[6]....
        /*0088*/ 	.word	0x00006660


	//   ....[7]....
        /*008c*/ 	.word	0x00006670


	//   ....[8]....
        /*0090*/ 	.word	0x00008d00


	//   ....[9]....
        /*0094*/ 	.word	0x00008d20


	//   ....[10]....
        /*0098*/ 	.word	0x00008d50


	//   ....[11]....
        /*009c*/ 	.word	0x00008d60


	//   ....[12]....
        /*00a0*/ 	.word	0x00009fb0


	//   ....[13]....
        /*00a4*/ 	.word	0x00009ff0


	//   ....[14]....
        /*00a8*/ 	.word	0x0000a040


	//   ....[15]....
        /*00ac*/ 	.word	0x0000a050


	//----- nvinfo : EIATTR_EXIT_INSTR_OFFSETS
	.align		4
.L_1688:
        /*00b0*/ 	.byte	0x04, 0x1c
        /*00b2*/ 	.short	(.L_1690 - .L_1689)


	//   ....[0]....
.L_1689:
        /*00b4*/ 	.word	0x00000320


	//   ....[1]....
        /*00b8*/ 	.word	0x00000c10


	//   ....[2]....
        /*00bc*/ 	.word	0x00000c40


	//   ....[3]....
        /*00c0*/ 	.word	0x0000b3d0


	//   ....[4]....
        /*00c4*/ 	.word	0x0000b4b0


	//----- nvinfo : EIATTR_CRS_STACK_SIZE
	.align		4
.L_1690:
        /*00c8*/ 	.byte	0x04, 0x1e
        /*00ca*/ 	.short	(.L_1692 - .L_1691)
.L_1691:
        /*00cc*/ 	.word	0x00000000


	//----- nvinfo : EIATTR_CBANK_PARAM_SIZE
	.align		4
.L_1692:
        /*00d0*/ 	.byte	0x03, 0x19
        /*00d2*/ 	.short	0x01d0


	//----- nvinfo : EIATTR_PARAM_CBANK
	.align		4
        /*00d4*/ 	.byte	0x04, 0x0a
        /*00d6*/ 	.short	(.L_1694 - .L_1693)
	.align		4
.L_1693:
        /*00d8*/ 	.word	index@(.nv.constant0._ZN5flash24flash_fwd_splitkv_kernelI23Flash_fwd_kernel_traitsILi128ELi64ELi64ELi4ELb0ELb0EN7cutlass6half_tE19Flash_kernel_traitsILi128ELi64ELi64ELi4ES3_EELb1ELb0ELb0ELb0ELb1ELb0ELb0ELb0EEEvNS_16Flash_fwd_paramsE)
        /*00dc*/ 	.short	0x0210
        /*00de*/ 	.short	0x01d0


	//----- nvinfo : EIATTR_SW_WAR
	.align		4
.L_1694:
        /*00e0*/ 	.byte	0x04, 0x36
        /*00e2*/ 	.short	(.L_1696 - .L_1695)
.L_1695:
        /*00e4*/ 	.word	0x00000008
.L_1696:


//--------------------- .nv.info._ZN5flash24flash_fwd_splitkv_kernelI23Flash_fwd_kernel_traitsILi128ELi64ELi64ELi4ELb0ELb0EN7cutlass6half_tE19Flash_kernel_traitsILi128ELi64ELi64ELi4ES3_EELb1ELb0ELb0ELb0ELb1ELb1ELb0ELb0EEEvNS_16Flash_fwd_paramsE --------------------------
	.section	.nv.info._ZN5flash24flash_fwd_splitkv_kernelI23Flash_fwd_kernel_traitsILi128ELi64ELi64ELi4ELb0ELb0EN7cutlass6half_tE19Flash_kernel_traitsILi128ELi64ELi64ELi4ES3_EELb1ELb0ELb0ELb0ELb1ELb1ELb0ELb0EEEvNS_16Flash_fwd_paramsE,"",@"SHT_CUDA_INFO"
	.sectionflags	@""
	.align	4


	//----- nvinfo : EIATTR_CUDA_API_VERSION
	.align		4
        /*0000*/ 	.byte	0x04, 0x37
        /*0002*/ 	.short	(.L_1698 - .L_1697)
.L_1697:
        /*0004*/ 	.word	0x00000082


	//----- nvinfo : EIATTR_KPARAM_INFO
	.align		4
.L_1698:
        /*0008*/ 	.byte	0x04, 0x17
        /*000a*/ 	.short	(.L_1700 - .L_1699)
.L_1699:
        /*000c*/ 	.word	0x00000000
        /*0010*/ 	.short	0x0000
        /*0012*/ 	.short	0x0000
        /*0014*/ 	.byte	0x00, 0xf0, 0x41, 0x07


	//----- nvinfo : EIATTR_SPARSE_MMA_MASK
	.align		4
.L_1700:
        /*0018*/ 	.byte	0x03, 0x50
        /*001a*/ 	.short	0x0000


	//----- nvinfo : EIATTR_MAXREG_COUNT
	.align		4
        /*001c*/ 	.byte	0x03, 0x1b
        /*001e*/ 	.short	0x00ff


	//----- nvinfo : EIATTR_NUM_BARRIERS
	.align		4
        /*0020*/ 	.byte	0x02, 0x4c
        /*0022*/ 	.byte	0x01
	.zero		1


	//----- nvinfo : EIATTR_MERCURY_ISA_VERSION
	.align		4
        /*0024*/ 	.byte	0x03, 0x5f
        /*0026*/ 	.short	0x0101


	//----- nvinfo : EIATTR_COOP_GROUP_MASK_REGIDS
	.align		4
        /*0028*/ 	.byte	0x04, 0x29
        /*002a*/ 	.short	(.L_1702 - .L_1701)


	//   ....[0]....
.L_1701:
        /*002c*/ 	.word	0xffffffff


	//   ....[1]....
        /*0030*/ 	.word	0xffffffff


	//   ....[2]....
        /*0034*/ 	.word	0xffffffff


	//   ....[3]....
        /*0038*/ 	.word	0xffffffff


	//   ....[4]....
        /*003c*/ 	.word	0xffffffff


	//   ....[5]....
        /*0040*/ 	.word	0xffffffff


	//   ....[6]....
        /*0044*/ 	.word	0xffffffff


	//   ....[7]....
        /*0048*/ 	.word	0xffffffff


	//   ....[8]....
        /*004c*/ 	.word	0xffffffff


	//   ....[9]....
        /*0050*/ 	.word	0xffffffff


	//   ....[10]....
        /*0054*/ 	.word	0xffffffff


	//   ....[11]....
        /*0058*/ 	.word	0xffffffff


	//   ....[12]....
        /*005c*/ 	.word	0xffffffff


	//   ....[13]....
        /*0060*/ 	.word	0xffffffff


	//   ....[14]....
        /*0064*/ 	.word	0xffffffff


	//   ....[15]....
        /*0068*/ 	.word	0xffffffff


	//----- nvinfo : EIATTR_COOP_GROUP_INSTR_OFFSETS
	.align		4
.L_1702:
        /*006c*/ 	.byte	0x04, 0x28
        /*006e*/ 	.short	(.L_1704 - .L_1703)


	//   ....[0]....
.L_1703:
        /*0070*/ 	.word	0x000041d0


	//   ....[1]....
        /*0074*/ 	.word	0x000041f0


	//   ....[2]....
        /*0078*/ 	.word	0x00004290


	//   ....[3]....
        /*007c*/ 	.word	0x00004310


	//   ....[4]....
        /*0080*/ 	.word	0x00006d10


	//   ....[5]....
        /*0084*/ 	.word	0x00006d20


	//   ....[6]....
        /*0088*/ 	.word	0x00006d50


	//   ....[7]....
        /*008c*/ 	.word	0x00006d60


	//   ....[8]....
        /*0090*/ 	.word	0x00009820


	//   ....[9]....
        /*0094*/ 	.word	0x00009830


	//   ....[10]....
        /*0098*/ 	.word	0x00009860


	//   ....[11]....
        /*009c*/ 	.word	0x00009870


	//   ....[12]....
        /*00a0*/ 	.word	0x0000aaa0


	//   ....[13]....
        /*00a4*/ 	.word	0x0000aae0


	//   ....[14]....
        /*00a8*/ 	.word	0x0000ab30


	//   ....[15]....
        /*00ac*/ 	.word	0x0000ab40


	//----- nvinfo : EIATTR_EXIT_INSTR_OFFSETS
	.align		4
.L_1704:
        /*00b0*/ 	.byte	0x04, 0x1c
        /*00b2*/ 	.short	(.L_1706 - .L_1705)


	//   ....[0]....
.L_1705:
        /*00b4*/ 	.word	0x00000320


	//   ....[1]....
        /*00b8*/ 	.word	0x00000c10


	//   ....[2]....
        /*00bc*/ 	.word	0x00000c40


	//   ....[3]....
        /*00c0*/ 	.word	0x0000bec0


	//   ....[4]....
        /*00c4*/ 	.word	0x0000bfa0


	//----- nvinfo : EIATTR_CRS_STACK_SIZE
	.align		4
.L_1706:
        /*00c8*/ 	.byte	0x04, 0x1e
        /*00ca*/ 	.short	(.L_1708 - .L_1707)
.L_1707:
        /*00cc*/ 	.word	0x00000000


	//----- nvinfo : EIATTR_CBANK_PARAM_SIZE
	.align		4
.L_1708:
        /*00d0*/ 	.byte	0x03, 0x19
        /*00d2*/ 	.short	0x01d0


	//----- nvinfo : EIATTR_PARAM_CBANK
	.align		4
        /*00d4*/ 	.byte	0x04, 0x0a
        /*00d6*/ 	.short	(.L_1710 - .L_1709)
	.align		4
.L_1709:
        /*00d8*/ 	.word	index@(.nv.constant0._ZN5flash24flash_fwd_splitkv_kernelI23Flash_fwd_kernel_traitsILi128ELi64ELi64ELi4ELb0ELb0EN7cutlass6half_tE19Flash_kernel_traitsILi128ELi64ELi64ELi4ES3_EELb1ELb0ELb0ELb0ELb1ELb1ELb0ELb0EEEvNS_16Flash_fwd_paramsE)
        /*00dc*/ 	.short	0x0210
        /*00de*/ 	.short	0x01d0


	//----- nvinfo : EIATTR_SW_WAR
	.align		4
.L_1710:
        /*00e0*/ 	.byte	0x04, 0x36
        /*00e2*/ 	.short	(.L_1712 - .L_1711)
.L_1711:
        /*00e4*/ 	.word	0x00000008
.L_1712:


//--------------------- .nv.info._ZN5flash24flash_fwd_splitkv_kernelI23Flash_fwd_kernel_traitsILi128ELi64ELi64ELi4ELb0ELb0EN7cutlass6half_tE19Flash_kernel_traitsILi128ELi64ELi64ELi4ES3_EELb1ELb0ELb1ELb0ELb0ELb0ELb0ELb0EEEvNS_16Flash_fwd_paramsE --------------------------
	.section	.nv.info._ZN5flash24flash_fwd_splitkv_kernelI23Flash_fwd_kernel_traitsILi128ELi64ELi64ELi4ELb0ELb0EN7cutlass6half_tE19Flash_kernel_traitsILi128ELi64ELi64ELi4ES3_EELb1ELb0ELb1ELb0ELb0ELb0ELb0ELb0EEEvNS_16Flash_fwd_paramsE,"",@"SHT_CUDA_INFO"
	.sectionflags	@""
	.align	4


	//----- nvinfo : EIATTR_CUDA_API_VERSION
	.align		4
        /*0000*/ 	.byte	0x04, 0x37
        /*0002*/ 	.short	(.L_1714 - .L_1713)
.L_1713:
        /*0004*/ 	.word	0x00000082


	//----- nvinfo : EIATTR_KPARAM_INFO
	.align		4
.L_1714:
        /*0008*/ 	.byte	0x04, 0x17
        /*000a*/ 	.short	(.L_1716 - .L_1715)
.L_1715:
        /*000c*/ 	.word	0x00000000
        /*0010*/ 	.short	0x0000
        /*0012*/ 	.short	0x0000
        /*0014*/ 	.byte	0x00, 0xf0, 0x41, 0x07


	//----- nvinfo : EIATTR_SPARSE_MMA_MASK
	.align		4
.L_1716:
        /*0018*/ 	.byte	0x03, 0x50
        /*001a*/ 	.short	0x0000


	//----- nvinfo : EIATTR_MAXREG_COUNT
	.align		4
        /*001c*/ 	.byte	0x03, 0x1b
        /*001e*/ 	.short	0x00ff


	//----- nvinfo : EIATTR_NUM_BARRIERS
	.align		4
        /*0020*/ 	.byte	0x02, 0x4c
        /*0022*/ 	.byte	0x01
	.zero		1


	//----- nvinfo : EIATTR_MERCURY_ISA_VERSION
	.align		4
        /*0024*/ 	.byte	0x03, 0x5f
        /*0026*/ 	.short	0x0101


	//----- nvinfo : EIATTR_COOP_GROUP_MASK_REGIDS
	.align		4
        /*0028*/ 	.byte	0x04, 0x29
        /*002a*/ 	.short	(.L_1718 - .L_1717)


	//   ....[0]....
.L_1717:
        /*002c*/ 	.word	0xffffffff


	//   ....[1]....
        /*0030*/ 	.word	0xffffffff


	//   ....[2]....
        /*0034*/ 	.word	0xffffffff


	//   ....[3]....
        /*0038*/ 	.word	0xffffffff


	//   ....[4]....
        /*003c*/ 	.word	0xffffffff


	//   ....[5]....
        /*0040*/ 	.word	0xffffffff


	//   ....[6]....
        /*0044*/ 	.word	0xffffffff


	//   ....[7]....
        /*0048*/ 	.word	0xffffffff


	//   ....[8]....
        /*004c*/ 	.word	0xffffffff


	//   ....[9]....
        /*0050*/ 	.word	0xffffffff


	//   ....[10]....
        /*0054*/ 	.word	0xffffffff


	//   ....[11]....
        /*0058*/ 	.word	0xffffffff


	//   ....[12]....
        /*005c*/ 	.word	0xffffffff


	//   ....[13]....
        /*0060*/ 	.word	0xffffffff


	//   ....[14]....
        /*0064*/ 	.word	0xffffffff


	//   ....[15]....
        /*0068*/ 	.word	0xffffffff


	//----- nvinfo : EIATTR_COOP_GROUP_INSTR_OFFSETS
	.align		4
.L_1718:
        /*006c*/ 	.byte	0x04, 0x28
        /*006e*/ 	.short	(.L_1720 - .L_1719)


	//   ....[0]....
.L_1719:
        /*0070*/ 	.word	0x000051d0


	//   ....[1]....
        /*0074*/ 	.word	0x000051f0


	//   ....[2]....
        /*0078*/ 	.word	0x00005290


	//   ....[3]....
        /*007c*/ 	.word	0x000052a0


	//   ....[4]....
        /*0080*/ 	.word	0x00008260


	//   ....[5]....
        /*0084*/ 	.word	0x00008270


	//   ....[6]....
        /*0088*/ 	.word	0x000082a0


	//   ....[7]....
        /*008c*/ 	.word	0x000082b0


	//   ....[8]....
        /*0090*/ 	.word	0x0000b290


	//   ....[9]....
        /*0094*/ 	.word	0x0000b2a0


	//   ....[10]....
        /*0098*/ 	.word	0x0000b2e0


	//   ....[11]....
        /*009c*/ 	.word	0x0000b2f0


	//   ....[12]....
        /*00a0*/ 	.word	0x0000c510


	//   ....[13]....
        /*00a4*/ 	.word	0x0000c550


	//   ....[14]....
        /*00a8*/ 	.word	0x0000c5c0


	//   ....[15]....
        /*00ac*/ 	.word	0x0000c5d0


	//----- nvinfo : EIATTR_EXIT_INSTR_OFFSETS
	.align		4
.L_1720:
        /*00b0*/ 	.byte	0x04, 0x1c
        /*00b2*/ 	.short	(.L_1722 - .L_1721)


	//   ....[0]....
.L_1721:
        /*00b4*/ 	.word	0x00000310


	//   ....[1]....
        /*00b8*/ 	.word	0x00000ce0


	//   ....[2]....
        /*00bc*/ 	.word	0x00000d10


	//   ....[3]....
        /*00c0*/ 	.word	0x0000d9b0


	//   ....[4]....
        /*00c4*/ 	.word	0x0000dab0


	//   ....[5]....
        /*00c8*/ 	.word	0x0000dad0


	//----- nvinfo : EIATTR_CRS_STACK_SIZE
	.align		4
.L_1722:
        /*00cc*/ 	.byte	0x04, 0x1e
        /*00ce*/ 	.short	(.L_1724 - .L_1723)
.L_1723:
        /*00d0*/ 	.word	0x00000000


	//----- nvinfo : EIATTR_CBANK_PARAM_SIZE
	.align		4
.L_1724:
        /*00d4*/ 	.byte	0x03, 0x19
        /*00d6*/ 	.short	0x01d0


	//----- nvinfo : EIATTR_PARAM_CBANK
	.align		4
        /*00d8*/ 	.byte	0x04, 0x0a
        /*00da*/ 	.short	(.L_1726 - .L_1725)
	.align		4
.L_1725:
        /*00dc*/ 	.word	index@(.nv.constant0._ZN5flash24flash_fwd_splitkv_kernelI23Flash_fwd_kernel_traitsILi128ELi64ELi64ELi4ELb0ELb0EN7cutlass6half_tE19Flash_kernel_traitsILi128ELi64ELi64ELi4ES3_EELb1ELb0ELb1ELb0ELb0ELb0ELb0ELb0EEEvNS_16Flash_fwd_paramsE)
        /*00e0*/ 	.short	0x0210
        /*00e2*/ 	.short	0x01d0


	//----- nvinfo : EIATTR_SW_WAR
	.align		4
.L_1726:
        /*00e4*/ 	.byte	0x04, 0x36
        /*00e6*/ 	.short	(.L_1728 - .L_1727)
.L_1727:
        /*00e8*/ 	.word	0x00000008
.L_1728:


//--------------------- .nv.info._ZN5flash24flash_fwd_splitkv_kernelI23Flash_fwd_kernel_traitsILi128ELi64ELi64ELi4ELb0ELb0EN7cutlass6half_tE19Flash_kernel_traitsILi128ELi64ELi64ELi4ES3_EELb1ELb0ELb1ELb0ELb0ELb1ELb0ELb0EEEvNS_16Flash_fwd_paramsE --------------------------
	.section	.nv.info._ZN5flash24flash_fwd_splitkv_kernelI23Flash_fwd_kernel_traitsILi128ELi64ELi64ELi4ELb0ELb0EN7cutlass6half_tE19Flash_kernel_traitsILi128ELi64ELi64ELi4ES3_EELb1ELb0ELb1ELb0ELb0ELb1ELb0ELb0EEEvNS_16Flash_fwd_paramsE,"",@"SHT_CUDA_INFO"
	.sectionflags	@""
	.align	4


	//----- nvinfo : EIATTR_CUDA_API_VERSION
	.align		4
        /*0000*/ 	.byte	0x04, 0x37
        /*0002*/ 	.short	(.L_1730 - .L_1729)
.L_1729:
        /*0004*/ 	.word	0x00000082


	//----- nvinfo : EIATTR_KPARAM_INFO
	.align		4
.L_1730:
        /*0008*/ 	.byte	0x04, 0x17
        /*000a*/ 	.short	(.L_1732 - .L_1731)
.L_1731:
        /*000c*/ 	.word	0x00000000
        /*0010*/ 	.short	0x0000
        /*0012*/ 	.short	0x0000
        /*0014*/ 	.byte	0x00, 0xf0, 0x41, 0x07


	//----- nvinfo : EIATTR_SPARSE_MMA_MASK
	.align		4
.L_1732:
        /*0018*/ 	.byte	0x03, 0x50
        /*001a*/ 	.short	0x0000


	//----- nvinfo : EIATTR_MAXREG_COUNT
	.align		4
        /*001c*/ 	.byte	0x03, 0x1b
        /*001e*/ 	.short	0x00ff


	//----- nvinfo : EIATTR_NUM_BARRIERS
	.align		4
        /*0020*/ 	.byte	0x02, 0x4c
        /*0022*/ 	.byte	0x01
	.zero		1


	//----- nvinfo : EIATTR_MERCURY_ISA_VERSION
	.align		4
        /*0024*/ 	.byte	0x03, 0x5f
        /*0026*/ 	.short	0x0101


	//----- nvinfo : EIATTR_COOP_GROUP_MASK_REGIDS
	.align		4
        /*0028*/ 	.byte	0x04, 0x29
        /*002a*/ 	.short	(.L_1734 - .L_1733)


	//   ....[0]....
.L_1733:
        /*002c*/ 	.word	0xffffffff


	//   ....[1]....
        /*0030*/ 	.word	0xffffffff


	//   ....[2]....
        /*0034*/ 	.word	0xffffffff


	//   ....[3]....
        /*0038*/ 	.word	0xffffffff


	//   ....[4]....
        /*003c*/ 	.word	0xffffffff


	//   ....[5]....
        /*0040*/ 	.word	0xffffffff


	//   ....[6]....
        /*0044*/ 	.word	0xffffffff


	//   ....[7]....
        /*0048*/ 	.word	0xffffffff


	//   ....[8]....
        /*004c*/ 	.word	0xffffffff


	//   ....[9]....
        /*0050*/ 	.word	0xffffffff


	//   ....[10]....
        /*0054*/ 	.word	0xffffffff


	//   ....[11]....
        /*0058*/ 	.word	0xffffffff


	//   ....[12]....
        /*005c*/ 	.word	0xffffffff


	//   ....[13]....
        /*0060*/ 	.word	0xffffffff


	//   ....[14]....
        /*0064*/ 	.word	0xffffffff


	//   ....[15]....
        /*0068*/ 	.word	0xffffffff


	//----- nvinfo : EIATTR_COOP_GROUP_INSTR_OFFSETS
	.align		4
.L_1734:
        /*006c*/ 	.byte	0x04, 0x28
        /*006e*/ 	.short	(.L_1736 - .L_1735)


	//   ....[0]....
.L_1735:
        /*0070*/ 	.word	0x000055f0


	//   ....[1]....
        /*0074*/ 	.word	0x00005620


	//   ....[2]....
        /*0078*/ 	.word	0x000056a0


	//   ....[3]....
        /*007c*/ 	.word	0x000056b0


	//   ....[4]....
        /*0080*/ 	.word	0x00008a70


	//   ....[5]....
        /*0084*/ 	.word	0x00008a80


	//   ....[6]....
        /*0088*/ 	.word	0x00008ab0


	//   ....[7]....
        /*008c*/ 	.word	0x00008ac0


	//   ....[8]....
        /*0090*/ 	.word	0x0000bee0


	//   ....[9]....
        /*0094*/ 	.word	0x0000bef0


	//   ....[10]....
        /*0098*/ 	.word	0x0000bf20


	//   ....[11]....
        /*009c*/ 	.word	0x0000bf30


	//   ....[12]....
        /*00a0*/ 	.word	0x0000d160


	//   ....[13]....
        /*00a4*/ 	.word	0x0000d1a0


	//   ....[14]....
        /*00a8*/ 	.word	0x0000d210


	//   ....[15]....
        /*00ac*/ 	.word	0x0000d220


	//----- nvinfo : EIATTR_EXIT_INSTR_OFFSETS
	.align		4
.L_1736:
        /*00b0*/ 	.byte	0x04, 0x1c
        /*00b2*/ 	.short	(.L_1738 - .L_1737)


	//   ....[0]....
.L_1737:
        /*00b4*/ 	.word	0x00000310


	//   ....[1]....
        /*00b8*/ 	.word	0x00000ce0


	//   ....[2]....
        /*00bc*/ 	.word	0x00000d10


	//   ....[3]....
        /*00c0*/ 	.word	0x0000e600


	//   ....[4]....
        /*00c4*/ 	.word	0x0000e700


	//   ....[5]....
        /*00c8*/ 	.word	0x0000e720


	//----- nvinfo : EIATTR_CRS_STACK_SIZE
	.align		4
.L_1738:
        /*00cc*/ 	.byte	0x04, 0x1e
        /*00ce*/ 	.short	(.L_1740 - .L_1739)
.L_1739:
        /*00d0*/ 	.word	0x00000000


	//----- nvinfo : EIATTR_CBANK_PARAM_SIZE
	.align		4
.L_1740:
        /*00d4*/ 	.byte	0x03, 0x19
        /*00d6*/ 	.short	0x01d0


	//----- nvinfo : EIATTR_PARAM_CBANK
	.align		4
        /*00d8*/ 	.byte	0x04, 0x0a
        /*00da*/ 	.short	(.L_1742 - .L_1741)
	.align		4
.L_1741:
        /*00dc*/ 	.word	index@(.nv.constant0._ZN5flash24flash_fwd_splitkv_kernelI23Flash_fwd_kernel_traitsILi128ELi64ELi64ELi4ELb0ELb0EN7cutlass6half_tE19Flash_kernel_traitsILi128ELi64ELi64ELi4ES3_EELb1ELb0ELb1ELb0ELb0ELb1ELb0ELb0EEEvNS_16Flash_fwd_paramsE)
        /*00e0*/ 	.short	0x0210
        /*00e2*/ 	.short	0x01d0


	//----- nvinfo : EIATTR_SW_WAR
	.align		4
.L_1742:
        /*00e4*/ 	.byte	0x04, 0x36
        /*00e6*/ 	.short	(.L_1744 - .L_1743)
.L_1743:
        /*00e8*/ 	.word	0x00000008
.L_1744:


//--------------------- .nv.info._ZN5flash24flash_fwd_splitkv_kernelI23Flash_fwd_kernel_traitsILi128ELi64ELi64ELi4ELb0ELb0EN7cutlass6half_tE19Flash_kernel_traitsILi128ELi64ELi64ELi4ES3_EELb1ELb0ELb0ELb0ELb1ELb0ELb0ELb1EEEvNS_16Flash_fwd_paramsE --------------------------
	.section	.nv.info._ZN5flash24flash_fwd_splitkv_kernelI23Flash_fwd_kernel_traitsILi128ELi64ELi64ELi4ELb0ELb0EN7cutlass6half_tE19Flash_kernel_traitsILi128ELi64ELi64ELi4ES3_EELb1ELb0ELb0ELb0ELb1ELb0ELb0ELb1EEEvNS_16Flash_fwd_paramsE,"",@"SHT_CUDA_INFO"
	.sectionflags	@""
	.align	4


	//----- nvinfo : EIATTR_CUDA_API_VERSION
	.align		4
        /*0000*/ 	.byte	0x04, 0x37
        /*0002*/ 	.short	(.L_1746 - .L_1745)
.L_1745:
        /*0004*/ 	.word	0x00000082


	//----- nvinfo : EIATTR_KPARAM_INFO
	.align		4
.L_1746:
        /*0008*/ 	.byte	0x04, 0x17
        /*000a*/ 	.short	(.L_1748 - .L_1747)
.L_1747:
        /*000c*/ 	.word	0x00000000
        /*0010*/ 	.short	0x0000
        /*0012*/ 	.short	0x0000
        /*0014*/ 	.byte	0x00, 0xf0, 0x41, 0x07


	//----- nvinfo : EIATTR_SPARSE_MMA_MASK
	.align		4
.L_1748:
        /*0018*/ 	.byte	0x03, 0x50
        /*001a*/ 	.short	0x0000


	//----- nvinfo : EIATTR_MAXREG_COUNT
	.align		4
        /*001c*/ 	.byte	0x03, 0x1b
        /*001e*/ 	.short	0x00ff


	//----- nvinfo : EIATTR_NUM_BARRIERS
	.align		4
        /*0020*/ 	.byte	0x02, 0x4c
        /*0022*/ 	.byte	0x01
	.zero		1


	//----- nvinfo : EIATTR_MERCURY_ISA_VERSION
	.align		4
        /*0024*/ 	.byte	0x03, 0x5f
        /*0026*/ 	.short	0x0101


	//----- nvinfo : EIATTR_COOP_GROUP_MASK_REGIDS
	.align		4
        /*0028*/ 	.byte	0x04, 0x29
        /*002a*/ 	.short	(.L_1750 - .L_1749)


	//   ....[0]....
.L_1749:
        /*002c*/ 	.word	0xffffffff


	//   ....[1]....
        /*0030*/ 	.word	0xffffffff


	//   ....[2]....
        /*0034*/ 	.word	0xffffffff


	//   ....[3]....
        /*0038*/ 	.word	0xffffffff


	//   ....[4]....
        /*003c*/ 	.word	0xffffffff


	//   ....[5]....
        /*0040*/ 	.word	0xffffffff


	//   ....[6]....
        /*0044*/ 	.word	0xffffffff


	//   ....[7]....
        /*0048*/ 	.word	0xffffffff


	//   ....[8]....
        /*004c*/ 	.word	0xffffffff


	//   ....[9]....
        /*0050*/ 	.word	0xffffffff


	//   ....[10]....
        /*0054*/ 	.word	0xffffffff


	//   ....[11]....
        /*0058*/ 	.word	0xffffffff


	//   ....[12]....
        /*005c*/ 	.word	0xffffffff


	//   ....[13]....
        /*0060*/ 	.word	0xffffffff


	//   ....[14]....
        /*0064*/ 	.word	0xffffffff


	//   ....[15]....
        /*0068*/ 	.word	0xffffffff


	//----- nvinfo : EIATTR_COOP_GROUP_INSTR_OFFSETS
	.align		4
.L_1750:
        /*006c*/ 	.byte	0x04, 0x28
        /*006e*/ 	.short	(.L_1752 - .L_1751)


	//   ....[0]....
.L_1751:
        /*0070*/ 	.word	0x0000eb20


	//   ....[1]....
        /*0074*/ 	.word	0x0000ebd0


	//   ....[2]....
        /*0078*/ 	.word	0x0000ebe0


	//   ....[3]....
        /*007c*/ 	.word	0x0000ec40


	//   ....[4]....
        /*0080*/ 	.word	0x000112c0


	//   ....[5]....
        /*0084*/ 	.word	0x000112d0


	//   ....[6]....
        /*0088*/ 	.word	0x00011300


	//   ....[7]....
        /*008c*/ 	.word	0x00011310


	//   ....[8]....
        /*0090*/ 	.word	0x00013a10


	//   ....[9]....
        /*0094*/ 	.word	0x00013a30


	//   ....[10]....
        /*0098*/ 	.word	0x00013a60


	//   ....[11]....
        /*009c*/ 	.word	0x00013a70


	//   ....[12]....
        /*00a0*/ 	.word	0x00014cb0


	//   ....[13]....
        /*00a4*/ 	.word	0x00014cf0


	//   ....[14]....
        /*00a8*/ 	.word	0x00014d50


	//   ....[15]....
        /*00ac*/ 	.word	0x00014d60


	//----- nvinfo : EIATTR_EXIT_INSTR_OFFSETS
	.align		4
.L_1752:
        /*00b0*/ 	.byte	0x04, 0x1c
        /*00b2*/ 	.short	(.L_1754 - .L_1753)


	//   ....[0]....
.L_1753:
        /*00b4*/ 	.word	0x00000340


	//   ....[1]....
        /*00b8*/ 	.word	0x00000c30


	//   ....[2]....
        /*00bc*/ 	.word	0x00000c60


	//   ....[3]....
        /*00c0*/ 	.word	0x00016130


	//   ....[4]....
        /*00c4*/ 	.word	0x00016210


	//----- nvinfo : EIATTR_CRS_STACK_SIZE
	.align		4
.L_1754:
        /*00c8*/ 	.byte	0x04, 0x1e
        /*00ca*/ 	.short	(.L_1756 - .L_1755)
.L_1755:
        /*00cc*/ 	.word	0x00000000


	//----- nvinfo : EIATTR_CBANK_PARAM_SIZE
	.align		4
.L_1756:
        /*00d0*/ 	.byte	0x03, 0x19
        /*00d2*/ 	.short	0x01d0


	//----- nvinfo : EIATTR_PARAM_CBANK
	.align		4
        /*00d4*/ 	.byte	0x04, 0x0a
        /*00d6*/ 	.short	(.L_1758 - .L_1757)
	.align		4
.L_1757:
        /*00d8*/ 	.word	index@(.nv.constant0._ZN5flash24flash_fwd_splitkv_kernelI23Flash_fwd_kernel_traitsILi128ELi64ELi64ELi4ELb0ELb0EN7cutlass6half_tE19Flash_kernel_traitsILi128ELi64ELi64ELi4ES3_EELb1ELb0ELb0ELb0ELb1ELb0ELb0ELb1EEEvNS_16Flash_fwd_paramsE)
        /*00dc*/ 	.short	0x0210
        /*00de*/ 	.short	0x01d0


	//----- nvinfo : EIATTR_SW_WAR
	.align		4
.L_1758:
        /*00e0*/ 	.byte	0x04, 0x36
        /*00e2*/ 	.short	(.L_1760 - .L_1759)
.L_1759:
        /*00e4*/ 	.word	0x00000008
.L_1760:


//--------------------- .nv.info._ZN5flash24flash_fwd_splitkv_kernelI23Flash_fwd_kernel_traitsILi128ELi64ELi64ELi4ELb0ELb0EN7cutlass6half_tE19Flash_kernel_traitsILi128ELi64ELi64ELi4ES3_EELb1ELb0ELb0ELb0ELb1ELb1ELb0ELb1EEEvNS_16Flash_fwd_paramsE --------------------------
	.section	.nv.info._ZN5flash24flash_fwd_splitkv_kernelI23Flash_fwd_kernel_traitsILi128ELi64ELi64ELi4ELb0ELb0EN7cutlass6half_tE19Flash_kernel_traitsILi128ELi64ELi64ELi4ES3_EELb1ELb0ELb0ELb0ELb1ELb1ELb0ELb1EEEvNS_16Flash_fwd_paramsE,"",@"SHT_CUDA_INFO"
	.sectionflags	@""
	.align	4


	//----- nvinfo : EIATTR_CUDA_API_VERSION
	.align		4
        /*0000*/ 	.byte	0x04, 0x37
        /*0002*/ 	.short	(.L_1762 - .L_1761)
.L_1761:
        /*0004*/ 	.word	0x00000082


	//----- nvinfo : EIATTR_KPARAM_INFO
	.align		4
.L_1762:
        /*0008*/ 	.byte	0x04, 0x17
        /*000a*/ 	.short	(.L_1764 - .L_1763)
.L_1763:
        /*000c*/ 	.word	0x00000000
        /*0010*/ 	.short	0x0000
        /*0012*/ 	.short	0x0000
        /*0014*/ 	.byte	0x00, 0xf0, 0x41, 0x07


	//----- nvinfo : EIATTR_SPARSE_MMA_MASK
	.align		4
.L_1764:
        /*0018*/ 	.byte	0x03, 0x50
        /*001a*/ 	.short	0x0000


	//----- nvinfo : EIATTR_MAXREG_COUNT
	.align		4
        /*001c*/ 	.byte	0x03, 0x1b
        /*001e*/ 	.short	0x00ff


	//----- nvinfo : EIATTR_NUM_BARRIERS
	.align		4
        /*0020*/ 	.byte	0x02, 0x4c
        /*0022*/ 	.byte	0x01
	.zero		1


	//----- nvinfo : EIATTR_MERCURY_ISA_VERSION
	.align		4
        /*0024*/ 	.byte	0x03, 0x5f
        /*0026*/ 	.short	0x0101


	//----- nvinfo : EIATTR_COOP_GROUP_MASK_REGIDS
	.align		4
        /*0028*/ 	.byte	0x04, 0x29
        /*002a*/ 	.short	(.L_1766 - .L_1765)


	//   ....[0]....
.L_1765:
        /*002c*/ 	.word	0xffffffff


	//   ....[1]....
        /*0030*/ 	.word	0xffffffff


	//   ....[2]....
        /*0034*/ 	.word	0xffffffff


	//   ....[3]....
        /*0038*/ 	.word	0xffffffff


	//   ....[4]....
        /*003c*/ 	.word	0xffffffff


	//   ....[5]....
        /*0040*/ 	.word	0xffffffff


	//   ....[6]....
        /*0044*/ 	.word	0xffffffff


	//   ....[7]....
        /*0048*/ 	.word	0xffffffff


	//   ....[8]....
        /*004c*/ 	.word	0xffffffff


	//   ....[9]....
        /*0050*/ 	.word	0xffffffff


	//   ....[10]....
        /*0054*/ 	.word	0xffffffff


	//   ....[11]....
        /*0058*/ 	.word	0xffffffff


	//   ....[12]....
        /*005c*/ 	.word	0xffffffff


	//   ....[13]....
        /*0060*/ 	.word	0xffffffff


	//   ....[14]....
        /*0064*/ 	.word	0xffffffff


	//   ....[15]....
        /*0068*/ 	.word	0xffffffff


	//----- nvinfo : EIATTR_COOP_GROUP_INSTR_OFFSETS
	.align		4
.L_1766:
        /*006c*/ 	.byte	0x04, 0x28
        /*006e*/ 	.short	(.L_1768 - .L_1767)


	//   ....[0]....
.L_1767:
        /*0070*/ 	.word	0x0000ef30


	//   ....[1]....
        /*0074*/ 	.word	0x0000ef50


	//   ....[2]....
        /*0078*/ 	.word	0x0000eff0


	//   ....[3]....
        /*007c*/ 	.word	0x0000f000


	//   ....[4]....
        /*0080*/ 	.word	0x00011ac0


	//   ....[5]....
        /*0084*/ 	.word	0x00011ad0


	//   ....[6]....
        /*0088*/ 	.word	0x00011b00


	//   ....[7]....
        /*008c*/ 	.word	0x00011b10


	//   ....[8]....
        /*0090*/ 	.word	0x00014660


	//   ....[9]....
        /*0094*/ 	.word	0x00014670


	//   ....[10]....
        /*0098*/ 	.word	0x000146a0


	//   ....[11]....
        /*009c*/ 	.word	0x000146b0


	//   ....[12]....
        /*00a0*/ 	.word	0x000158c0


	//   ....[13]....
        /*00a4*/ 	.word	0x00015900


	//   ....[14]....
        /*00a8*/ 	.word	0x00015960


	//   ....[15]....
        /*00ac*/ 	.word	0x00015970


	//----- nvinfo : EIATTR_EXIT_INSTR_OFFSETS
	.align		4
.L_1768:
        /*00b0*/ 	.byte	0x04, 0x1c
        /*00b2*/ 	.short	(.L_1770 - .L_1769)


	//   ....[0]....
.L_1769:
        /*00b4*/ 	.word	0x00000340


	//   ....[1]....
        /*00b8*/ 	.word	0x00000c30


	//   ....[2]....
        /*00bc*/ 	.word	0x00000c60


	//   ....[3]....
        /*00c0*/ 	.word	0x00016d40


	//   ....[4]....
        /*00c4*/ 	.word	0x00016e20


	//----- nvinfo : EIATTR_CRS_STACK_SIZE
	.align		4
.L_1770:
        /*00c8*/ 	.byte	0x04, 0x1e
        /*00ca*/ 	.short	(.L_1772 - .L_1771)
.L_1771:
        /*00cc*/ 	.word	0x00000000


	//----- nvinfo : EIATTR_CBANK_PARAM_SIZE
	.align		4
.L_1772:
        /*00d0*/ 	.byte	0x03, 0x19
        /*00d2*/ 	.short	0x01d0


	//----- nvinfo : EIATTR_PARAM_CBANK
	.align		4
        /*00d4*/ 	.byte	0x04, 0x0a
        /*00d6*/ 	.short	(.L_1774 - .L_1773)
	.align		4
.L_1773:
        /*00d8*/ 	.word	index@(.nv.constant0._ZN5flash24flash_fwd_splitkv_kernelI23Flash_fwd_kernel_traitsILi128ELi64ELi64ELi4ELb0ELb0EN7cutlass6half_tE19Flash_kernel_traitsILi128ELi64ELi64ELi4ES3_EELb1ELb0ELb0ELb0ELb1ELb1ELb0ELb1EEEvNS_16Flash_fwd_paramsE)
        /*00dc*/ 	.short	0x0210
        /*00de*/ 	.short	0x01d0


	//----- nvinfo : EIATTR_SW_WAR
	.align		4
.L_1774:
        /*00e0*/ 	.byte	0x04, 0x36
        /*00e2*/ 	.short	(.L_1776 - .L_1775)
.L_1775:
        /*00e4*/ 	.word	0x00000008
.L_1776:


//--------------------- .nv.info._ZN5flash24flash_fwd_splitkv_kernelI23Flash_fwd_kernel_traitsILi128ELi64ELi64ELi4ELb0ELb0EN7cutlass6half_tE19Flash_kernel_traitsILi128ELi64ELi64ELi4ES3_EELb1ELb0ELb1ELb0ELb0ELb0ELb0ELb1EEEvNS_16Flash_fwd_paramsE --------------------------
	.section	.nv.info._ZN5flash24flash_fwd_splitkv_kernelI23Flash_fwd_kernel_traitsILi128ELi64ELi64ELi4ELb0ELb0EN7cutlass6half_tE19Flash_kernel_traitsILi128ELi64ELi64ELi4ES3_EELb1ELb0ELb1ELb0ELb0ELb0ELb0ELb1EEEvNS_16Flash_fwd_paramsE,"",@"SHT_CUDA_INFO"
	.sectionflags	@""
	.align	4


	//----- nvinfo : EIATTR_CUDA_API_VERSION
	.align		4
        /*0000*/ 	.byte	0x04, 0x37
        /*0002*/ 	.short	(.L_1778 - .L_1777)
.L_1777:
        /*0004*/ 	.word	0x00000082


	//----- nvinfo : EIATTR_KPARAM_INFO
	.align		4
.L_1778:
        /*0008*/ 	.byte	0x04, 0x17
        /*000a*/ 	.short	(.L_1780 - .L_1779)
.L_1779:
        /*000c*/ 	.word	0x00000000
        /*0010*/ 	.short	0x0000
        /*0012*/ 	.short	0x0000
        /*0014*/ 	.byte	0x00, 0xf0, 0x41, 0x07


	//----- nvinfo : EIATTR_SPARSE_MMA_MASK
	.align		4
.L_1780:
        /*0018*/ 	.byte	0x03, 0x50
        /*001a*/ 	.short	0x0000


	//----- nvinfo : EIATTR_MAXREG_COUNT
	.align		4
        /*001c*/ 	.byte	0x03, 0x1b
        /*001e*/ 	.short	0x00ff


	//----- nvinfo : EIATTR_NUM_BARRIERS
	.align		4
        /*0020*/ 	.byte	0x02, 0x4c
        /*0022*/ 	.byte	0x01
	.zero		1


	//----- nvinfo : EIATTR_MERCURY_ISA_VERSION
	.align		4
        /*0024*/ 	.byte	0x03, 0x5f
        /*0026*/ 	.short	0x0101


	//----- nvinfo : EIATTR_COOP_GROUP_MASK_REGIDS
	.align		4
        /*0028*/ 	.byte	0x04, 0x29
        /*002a*/ 	.short	(.L_1782 - .L_1781)


	//   ....[0]....
.L_1781:
        /*002c*/ 	.word	0xffffffff


	//   ....[1]....
        /*0030*/ 	.word	0xffffffff


	//   ....[2]....
        /*0034*/ 	.word	0xffffffff


	//   ....[3]....
        /*0038*/ 	.word	0xffffffff


	//   ....[4]....
        /*003c*/ 	.word	0xffffffff


	//   ....[5]....
        /*0040*/ 	.word	0xffffffff


	//   ....[6]....
        /*0044*/ 	.word	0xffffffff


	//   ....[7]....
        /*0048*/ 	.word	0xffffffff


	//   ....[8]....
        /*004c*/ 	.word	0xffffffff


	//   ....[9]....
        /*0050*/ 	.word	0xffffffff


	//   ....[10]....
        /*0054*/ 	.word	0xffffffff


	//   ....[11]....
        /*0058*/ 	.word	0xffffffff


	//   ....[12]....
        /*005c*/ 	.word	0xffffffff


	//   ....[13]....
        /*0060*/ 	.word	0xffffffff


	//   ....[14]....
        /*0064*/ 	.word	0xffffffff


	//   ....[15]....
        /*0068*/ 	.word	0xffffffff


	//----- nvinfo : EIATTR_COOP_GROUP_INSTR_OFFSETS
	.align		4
.L_1782:
        /*006c*/ 	.byte	0x04, 0x28
        /*006e*/ 	.short	(.L_1784 - .L_1783)


	//   ....[0]....
.L_1783:
        /*0070*/ 	.word	0x00010ad0


	//   ....[1]....
        /*0074*/ 	.word	0x00010b00


	//   ....[2]....
        /*0078*/ 	.word	0x00010b80


	//   ....[3]....
        /*007c*/ 	.word	0x00010bb0


	//   ....[4]....
        /*0080*/ 	.word	0x00013af0


	//   ....[5]....
        /*0084*/ 	.word	0x00013b00


	//   ....[6]....
        /*0088*/ 	.word	0x00013b30


	//   ....[7]....
        /*008c*/ 	.word	0x00013b40


	//   ....[8]....
        /*0090*/ 	.word	0x00016b70


	//   ....[9]....
        /*0094*/ 	.word	0x00016b80


	//   ....[10]....
        /*0098*/ 	.word	0x00016bc0


	//   ....[11]....
        /*009c*/ 	.word	0x00016bd0


	//   ....[12]....
        /*00a0*/ 	.word	0x00017df0


	//   ....[13]....
        /*00a4*/ 	.word	0x00017e30


	//   ....[14]....
        /*00a8*/ 	.word	0x00017e90


	//   ....[15]....
        /*00ac*/ 	.word	0x00017ea0


	//----- nvinfo : EIATTR_EXIT_INSTR_OFFSETS
	.align		4
.L_1784:
        /*00b0*/ 	.byte	0x04, 0x1c
        /*00b2*/ 	.short	(.L_1786 - .L_1785)


	//   ....[0]....
.L_1785:
        /*00b4*/ 	.word	0x00000330


	//   ....[1]....
        /*00b8*/ 	.word	0x00000d00


	//   ....[2]....
        /*00bc*/ 	.word	0x00000d30


	//   ....[3]....
        /*00c0*/ 	.word	0x000192d0


	//   ....[4]....
        /*00c4*/ 	.word	0x000193d0


	//   ....[5]....
        /*00c8*/ 	.word	0x000193f0


	//----- nvinfo : EIATTR_CRS_STACK_SIZE
	.align		4
.L_1786:
        /*00cc*/ 	.byte	0x04, 0x1e
        /*00ce*/ 	.short	(.L_1788 - .L_1787)
.L_1787:
        /*00d0*/ 	.word	0x00000000


	//----- nvinfo : EIATTR_CBANK_PARAM_SIZE
	.align		4
.L_1788:
        /*00d4*/ 	.byte	0x03, 0x19
        /*00d6*/ 	.short	0x01d0


	//----- nvinfo : EIATTR_PARAM_CBANK
	.align		4
        /*00d8*/ 	.byte	0x04, 0x0a
        /*00da*/ 	.short	(.L_1790 - .L_1789)
	.align		4
.L_1789:
        /*00dc*/ 	.word	index@(.nv.constant0._ZN5flash24flash_fwd_splitkv_kernelI23Flash_fwd_kernel_traitsILi128ELi64ELi64ELi4ELb0ELb0EN7cutlass6half_tE19Flash_kernel_traitsILi128ELi64ELi64ELi4ES3_EELb1ELb0ELb1ELb0ELb0ELb0ELb0ELb1EEEvNS_16Flash_fwd_paramsE)
        /*00e0*/ 	.short	0x0210
        /*00e2*/ 	.short	0x01d0


	//----- nvinfo : EIATTR_SW_WAR
	.align		4
.L_1790:
        /*00e4*/ 	.byte	0x04, 0x36
        /*00e6*/ 	.short	(.L_1792 - .L_1791)
.L_1791:
        /*00e8*/ 	.word	0x00000008
.L_1792:


//--------------------- .nv.info._ZN5flash24flash_fwd_splitkv_kernelI23Flash_fwd_kernel_traitsILi128ELi64ELi64ELi4ELb0ELb0EN7cutlass6half_tE19Flash_kernel_traitsILi128ELi64ELi64ELi4ES3_EELb1ELb0ELb1ELb0ELb0ELb1ELb0ELb1EEEvNS_16Flash_fwd_paramsE --------------------------
	.section	.nv.info._ZN5flash24flash_fwd_splitkv_kernelI23Flash_fwd_kernel_traitsILi128ELi64ELi64ELi4ELb0ELb0EN7cutlass6half_tE19Flash_kernel_traitsILi128ELi64ELi64ELi4ES3_EELb1ELb0ELb1ELb0ELb0ELb1ELb0ELb1EEEvNS_16Flash_fwd_paramsE,"",@"SHT_CUDA_INFO"
	.sectionflags	@""
	.align	4


	//----- nvinfo : EIATTR_CUDA_API_VERSION
	.align		4
        /*0000*/ 	.byte	0x04, 0x37
        /*0002*/ 	.short	(.L_1794 - .L_1793)
.L_1793:
        /*0004*/ 	.word	0x00000082


	//----- nvinfo : EIATTR_KPARAM_INFO
	.align		4
.L_1794:
        /*0008*/ 	.byte	0x04, 0x17
        /*000a*/ 	.short	(.L_1796 - .L_1795)
.L_1795:
        /*000c*/ 	.word	0x00000000
        /*0010*/ 	.short	0x0000
        /*0012*/ 	.short	0x0000
        /*0014*/ 	.byte	0x00, 0xf0, 0x41, 0x07


	//----- nvinfo : EIATTR_SPARSE_MMA_MASK
	.align		4
.L_1796:
        /*0018*/ 	.byte	0x03, 0x50
        /*001a*/ 	.short	0x0000


	//----- nvinfo : EIATTR_MAXREG_COUNT
	.align		4
        /*001c*/ 	.byte	0x03, 0x1b
        /*001e*/ 	.short	0x00ff


	//----- nvinfo : EIATTR_NUM_BARRIERS
	.align		4
        /*0020*/ 	.byte	0x02, 0x4c
        /*0022*/ 	.byte	0x01
	.zero		1


	//----- nvinfo : EIATTR_MERCURY_ISA_VERSION
	.align		4
        /*0024*/ 	.byte	0x03, 0x5f
        /*0026*/ 	.short	0x0101


	//----- nvinfo : EIATTR_COOP_GROUP_MASK_REGIDS
	.align		4
        /*0028*/ 	.byte	0x04, 0x29
        /*002a*/ 	.short	(.L_1798 - .L_1797)


	//   ....[0]....
.L_1797:
        /*002c*/ 	.word	0xffffffff


	//   ....[1]....
        /*0030*/ 	.word	0xffffffff


	//   ....[2]....
        /*0034*/ 	.word	0xffffffff


	//   ....[3]....
        /*0038*/ 	.word	0xffffffff


	//   ....[4]....
        /*003c*/ 	.word	0xffffffff


	//   ....[5]....
        /*0040*/ 	.word	0xffffffff


	//   ....[6]....
        /*0044*/ 	.word	0xffffffff


	//   ....[7]....
        /*0048*/ 	.word	0xffffffff


	//   ....[8]....
        /*004c*/ 	.word	0xffffffff


	//   ....[9]....
        /*0050*/ 	.word	0xffffffff


	//   ....[10]....
        /*0054*/ 	.word	0xffffffff


	//   ....[11]....
        /*0058*/ 	.word	0xffffffff


	//   ....[12]....
        /*005c*/ 	.word	0xffffffff


	//   ....[13]....
        /*0060*/ 	.word	0xffffffff


	//   ....[14]....
        /*0064*/ 	.word	0xffffffff


	//   ....[15]....
        /*0068*/ 	.word	0xffffffff


	//----- nvinfo : EIATTR_COOP_GROUP_INSTR_OFFSETS
	.align		4
.L_1798:
        /*006c*/ 	.byte	0x04, 0x28
        /*006e*/ 	.short	(.L_1800 - .L_1799)


	//   ....[0]....
.L_1799:
        /*0070*/ 	.word	0x00010eb0


	//   ....[1]....
        /*0074*/ 	.word	0x00010f00


	//   ....[2]....
        /*0078*/ 	.word	0x00010f60


	//   ....[3]....
        /*007c*/ 	.word	0x00010fb0


	//   ....[4]....
        /*0080*/ 	.word	0x000142f0


	//   ....[5]....
        /*0084*/ 	.word	0x00014300


	//   ....[6]....
        /*0088*/ 	.word	0x00014330


	//   ....[7]....
        /*008c*/ 	.word	0x00014340


	//   ....[8]....
        /*0090*/ 	.word	0x00017790


	//   ....[9]....
        /*0094*/ 	.word	0x000177a0


	//   ....[10]....
        /*0098*/ 	.word	0x000177d0


	//   ....[11]....
        /*009c*/ 	.word	0x000177e0


	//   ....[12]....
        /*00a0*/ 	.word	0x000189f0


	//   ....[13]....
        /*00a4*/ 	.word	0x00018a30


	//   ....[14]....
        /*00a8*/ 	.word	0x00018a90


	//   ....[15]....
        /*00ac*/ 	.word	0x00018aa0


	//----- nvinfo : EIATTR_EXIT_INSTR_OFFSETS
	.align		4
.L_1800:
        /*00b0*/ 	.byte	0x04, 0x1c
        /*00b2*/ 	.short	(.L_1802 - .L_1801)


	//   ....[0]....
.L_1801:
        /*00b4*/ 	.word	0x00000330


	//   ....[1]....
        /*00b8*/ 	.word	0x00000d00


	//   ....[2]....
        /*00bc*/ 	.word	0x00000d30


	//   ....[3]....
        /*00c0*/ 	.word	0x00019ed0


	//   ....[4]....
        /*00c4*/ 	.word	0x00019fd0


	//   ....[5]....
        /*00c8*/ 	.word	0x00019ff0


	//----- nvinfo : EIATTR_CRS_STACK_SIZE
	.align		4
.L_1802:
        /*00cc*/ 	.byte	0x04, 0x1e
        /*00ce*/ 	.short	(.L_1804 - .L_1803)
.L_1803:
        /*00d0*/ 	.word	0x00000000


	//----- nvinfo : EIATTR_CBANK_PARAM_SIZE
	.align		4
.L_1804:
        /*00d4*/ 	.byte	0x03, 0x19
        /*00d6*/ 	.short	0x01d0


	//----- nvinfo : EIATTR_PARAM_CBANK
	.align		4
        /*00d8*/ 	.byte	0x04, 0x0a
        /*00da*/ 	.short	(.L_1806 - .L_1805)
	.align		4
.L_1805:
        /*00dc*/ 	.word	index@(.nv.constant0._ZN5flash24flash_fwd_splitkv_kernelI23Flash_fwd_kernel_traitsILi128ELi64ELi64ELi4ELb0ELb0EN7cutlass6half_tE19Flash_kernel_traitsILi128ELi64ELi64ELi4ES3_EELb1ELb0ELb1ELb0ELb0ELb1ELb0ELb1EEEvNS_16Flash_fwd_paramsE)
        /*00e0*/ 	.short	0x0210
        /*00e2*/ 	.short	0x01d0


	//----- nvinfo : EIATTR_SW_WAR
	.align		4
.L_1806:
        /*00e4*/ 	.byte	0x04, 0x36
        /*00e6*/ 	.short	(.L_1808 - .L_1807)
.L_1807:
        /*00e8*/ 	.word	0x00000008
.L_1808:


//--------------------- .nv.info._ZN5flash24flash_fwd_splitkv_kernelI23Flash_fwd_kernel_traitsILi128ELi64ELi64ELi4ELb0ELb0EN7cutlass6half_tE19Flash_kernel_traitsILi128ELi64ELi64ELi4ES3_EELb1ELb0ELb0ELb0ELb1ELb0ELb1ELb0EEEvNS_16Flash_fwd_paramsE --------------------------
	.section	.nv.info._ZN5flash24flash_fwd_splitkv_kernelI23Flash_fwd_kernel_traitsILi128ELi64ELi64ELi4ELb0ELb0EN7cutlass6half_tE19Flash_kernel_traitsILi128ELi64ELi64ELi4ES3_EELb1ELb0ELb0ELb0ELb1ELb0ELb1ELb0EEEvNS_16Flash_fwd_paramsE,"",@"SHT_CUDA_INFO"
	.sectionflags	@""
	.align	4


	//----- nvinfo : EIATTR_CUDA_API_VERSION
	.align		4
        /*0000*/ 	.byte	0x04, 0x37
        /*0002*/ 	.short	(.L_1810 - .L_1809)
.L_1809:
        /*0004*/ 	.word	0x00000082


	//----- nvinfo : EIATTR_KPARAM_INFO
	.align		4
.L_1810:
        /*0008*/ 	.byte	0x04, 0x17
        /*000a*/ 	.short	(.L_1812 - .L_1811)
.L_1811:
        /*000c*/ 	.word	0x00000000
        /*0010*/ 	.short	0x0000
        /*0012*/ 	.short	0x0000
        /*0014*/ 	.byte	0x00, 0xf0, 0x41, 0x07


	//----- nvinfo : EIATTR_SPARSE_MMA_MASK
	.align		4
.L_1812:
        /*0018*/ 	.byte	0x03, 0x50
        /*001a*/ 	.short	0x0000


	//----- nvinfo : EIATTR_MAXREG_COUNT
	.align		4
        /*001c*/ 	.byte	0x03, 0x1b
        /*001e*/ 	.short	0x00ff


	//----- nvinfo : EIATTR_NUM_BARRIERS
	.align		4
        /*0020*/ 	.byte	0x02, 0x4c
        /*0022*/ 	.byte	0x01
	.zero		1


	//----- nvinfo : EIATTR_MERCURY_ISA_VERSION
	.align		4
        /*0024*/ 	.byte	0x03, 0x5f
        /*0026*/ 	.short	0x0101


	//----- nvinfo : EIATTR_COOP_GROUP_MASK_REGIDS
	.align		4
        /*0028*/ 	.byte	0x04, 0x29
        /*002a*/ 	.short	(.L_1814 - .L_1813)


	//   ....[0]....
.L_1813:
        /*002c*/ 	.word	0xffffffff


	//   ....[1]....
        /*0030*/ 	.word	0xffffffff


	//   ....[2]....
        /*0034*/ 	.word	0xffffffff


	//   ....[3]....
        /*0038*/ 	.word	0xffffffff


	//   ....[4]....
        /*003c*/ 	.word	0xffffffff


	//   ....[5]....
        /*0040*/ 	.word	0xffffffff


	//   ....[6]....
        /*0044*/ 	.word	0xffffffff


	//   ....[7]....
        /*0048*/ 	.word	0xffffffff


	//   ....[8]....
        /*004c*/ 	.word	0xffffffff


	//   ....[9]....
        /*0050*/ 	.word	0xffffffff


	//   ....[10]....
        /*0054*/ 	.word	0xffffffff


	//   ....[11]....
        /*0058*/ 	.word	0xffffffff


	//   ....[12]....
        /*005c*/ 	.word	0xffffffff


	//   ....[13]....
        /*0060*/ 	.word	0xffffffff


	//   ....[14]....
        /*0064*/ 	.word	0xffffffff


	//   ....[15]....
        /*0068*/ 	.word	0xffffffff


	//----- nvinfo : EIATTR_COOP_GROUP_INSTR_OFFSETS
	.align		4
.L_1814:
        /*006c*/ 	.byte	0x04, 0x28
        /*006e*/ 	.short	(.L_1816 - .L_1815)


	//   ....[0]....
.L_1815:
        /*0070*/ 	.word	0x00003df0


	//   ....[1]....
        /*0074*/ 	.word	0x00003f80


	//   ....[2]....
        /*0078*/ 	.word	0x00003fe0


	//   ....[3]....
        /*007c*/ 	.word	0x00004080


	//   ....[4]....
        /*0080*/ 	.word	0x00006660


	//   ....[5]....
        /*0084*/ 	.word	0x00006680


	//   ....[6]....
        /*0088*/ 	.word	0x000066a0


	//   ....[7]....
        /*008c*/ 	.word	0x000066c0


	//   ....[8]....
        /*0090*/ 	.word	0x00008d30


	//   ....[9]....
        /*0094*/ 	.word	0x00008d50


	//   ....[10]....
        /*0098*/ 	.word	0x00008d80


	//   ....[11]....
        /*009c*/ 	.word	0x00008d90


	//   ....[12]....
        /*00a0*/ 	.word	0x00009fc0


	//   ....[13]....
        /*00a4*/ 	.word	0x0000a000


	//   ....[14]....
        /*00a8*/ 	.word	0x0000a0c0


	//   ....[15]....
        /*00ac*/ 	.word	0x0000a0d0


	//----- nvinfo : EIATTR_EXIT_INSTR_OFFSETS
	.align		4
.L_1816:
        /*00b0*/ 	.byte	0x04, 0x1c
        /*00b2*/ 	.short	(.L_1818 - .L_1817)


	//   ....[0]....
.L_1817:
        /*00b4*/ 	.word	0x00000440


	//   ....[1]....
        /*00b8*/ 	.word	0x00000cb0


	//   ....[2]....
        /*00bc*/ 	.word	0x00000ce0


	//   ....[3]....
        /*00c0*/ 	.word	0x0000b040


	//   ....[4]....
        /*00c4*/ 	.word	0x0000b070


	//----- nvinfo : EIATTR_CRS_STACK_SIZE
	.align		4
.L_1818:
        /*00c8*/ 	.byte	0x04, 0x1e
        /*00ca*/ 	.short	(.L_1820 - .L_1819)
.L_1819:
        /*00cc*/ 	.word	0x00000000


	//----- nvinfo : EIATTR_CBANK_PARAM_SIZE
	.align		4
.L_1820:
        /*00d0*/ 	.byte	0x03, 0x19
        /*00d2*/ 	.short	0x01d0


	//----- nvinfo : EIATTR_PARAM_CBANK
	.align		4
        /*00d4*/ 	.byte	0x04, 0x0a
        /*00d6*/ 	.short	(.L_1822 - .L_1821)
	.align		4
.L_1821:
        /*00d8*/ 	.word	index@(.nv.constant0._ZN5flash24flash_fwd_splitkv_kernelI23Flash_fwd_kernel_traitsILi128ELi64ELi64ELi4ELb0ELb0EN7cutlass6half_tE19Flash_kernel_traitsILi128ELi64ELi64ELi4ES3_EELb1ELb0ELb0ELb0ELb1ELb0ELb1ELb0EEEvNS_16Flash_fwd_paramsE)
        /*00dc*/ 	.short	0x0210
        /*00de*/ 	.short	0x01d0


	//----- nvinfo : EIATTR_SW_WAR
	.align		4
.L_1822:
        /*00e0*/ 	.byte	0x04, 0x36
        /*00e2*/ 	.short	(.L_1824 - .L_1823)
.L_1823:
        /*00e4*/ 	.word	0x00000008
.L_1824:


//--------------------- .nv.info._ZN5flash24flash_fwd_splitkv_kernelI23Flash_fwd_kernel_traitsILi128ELi64ELi64ELi4ELb0ELb0EN7cutlass6half_tE19Flash_kernel_traitsILi128ELi64ELi64ELi4ES3_EELb1ELb0ELb0ELb0ELb1ELb1ELb1ELb0EEEvNS_16Flash_fwd_paramsE --------------------------
	.section	.nv.info._ZN5flash24flash_fwd_splitkv_kernelI23Flash_fwd_kernel_traitsILi128ELi64ELi64ELi4ELb0ELb0EN7cutlass6half_tE19Flash_kernel_traitsILi128ELi64ELi64ELi4ES3_EELb1ELb0ELb0ELb0ELb1ELb1ELb1ELb0EEEvNS_16Flash_fwd_paramsE,"",@"SHT_CUDA_INFO"
	.sectionflags	@""
	.align	4


	//----- nvinfo : EIATTR_CUDA_API_VERSION
	.align		4
        /*0000*/ 	.byte	0x04, 0x37
        /*0002*/ 	.short	(.L_1826 - .L_1825)
.L_1825:
        /*0004*/ 	.word	0x00000082


	//----- nvinfo : EIATTR_KPARAM_INFO
	.align		4
.L_1826:
        /*0008*/ 	.byte	0x04, 0x17
        /*000a*/ 	.short	(.L_1828 - .L_1827)
.L_1827:
        /*000c*/ 	.word	0x00000000
        /*0010*/ 	.short	0x0000
        /*0012*/ 	.short	0x0000
        /*0014*/ 	.byte	0x00, 0xf0, 0x41, 0x07


	//----- nvinfo : EIATTR_SPARSE_MMA_MASK
	.align		4
.L_1828:
        /*0018*/ 	.byte	0x03, 0x50
        /*001a*/ 	.short	0x0000


	//----- nvinfo : EIATTR_MAXREG_COUNT
	.align		4
        /*001c*/ 	.byte	0x03, 0x1b
        /*001e*/ 	.short	0x00ff


	//----- nvinfo : EIATTR_NUM_BARRIERS
	.align		4
        /*0020*/ 	.byte	0x02, 0x4c
        /*0022*/ 	.byte	0x01
	.zero		1


	//----- nvinfo : EIATTR_MERCURY_ISA_VERSION
	.align		4
        /*0024*/ 	.byte	0x03, 0x5f
        /*0026*/ 	.short	0x0101


	//----- nvinfo : EIATTR_COOP_GROUP_MASK_REGIDS
	.align		4
        /*0028*/ 	.byte	0x04, 0x29
        /*002a*/ 	.short	(.L_1830 - .L_1829)


	//   ....[0]....
.L_1829:
        /*002c*/ 	.word	0xffffffff


	//   ....[1]....
        /*0030*/ 	.word	0xffffffff


	//   ....[2]....
        /*0034*/ 	.word	0xffffffff


	//   ....[3]....
        /*0038*/ 	.word	0xffffffff


	//   ....[4]....
        /*003c*/ 	.word	0xffffffff


	//   ....[5]....
        /*0040*/ 	.word	0xffffffff


	//   ....[6]....
        /*0044*/ 	.word	0xffffffff


	//   ....[7]....
        /*0048*/ 	.word	0xffffffff


	//   ....[8]....
        /*004c*/ 	.word	0xffffffff


	//   ....[9]....
        /*0050*/ 	.word	0xffffffff


	//   ....[10]....
        /*0054*/ 	.word	0xffffffff


	//   ....[11]....
        /*0058*/ 	.word	0xffffffff


	//   ....[12]....
        /*005c*/ 	.word	0xffffffff


	//   ....[13]....
        /*0060*/ 	.word	0xffffffff


	//   ....[14]....
        /*0064*/ 	.word	0xffffffff


	//   ....[15]....
        /*0068*/ 	.word	0xffffffff


	//----- nvinfo : EIATTR_COOP_GROUP_INSTR_OFFSETS
	.align		4
.L_1830:
        /*006c*/ 	.byte	0x04, 0x28
        /*006e*/ 	.short	(.L_1832 - .L_1831)


	//   ....[0]....
.L_1831:
        /*0070*/ 	.word	0x00004200


	//   ....[1]....
        /*0074*/ 	.word	0x00004370


	//   ....[2]....
        /*0078*/ 	.word	0x000043d0


	//   ....[3]....
        /*007c*/ 	.word	0x00004470


	//   ....[4]....
        /*0080*/ 	.word	0x00006e50


	//   ....[5]....
        /*0084*/ 	.word	0x00006e60


	//   ....[6]....
        /*0088*/ 	.word	0x00006e90


	//   ....[7]....
        /*008c*/ 	.word	0x00006ea0


	//   ....[8]....
        /*0090*/ 	.word	0x00009960


	//   ....[9]....
        /*0094*/ 	.word	0x00009970


	//   ....[10]....
        /*0098*/ 	.word	0x000099a0


	//   ....[11]....
        /*009c*/ 	.word	0x000099b0


	//   ....[12]....
        /*00a0*/ 	.word	0x0000abc0


	//   ....[13]....
        /*00a4*/ 	.word	0x0000ac00


	//   ....[14]....
        /*00a8*/ 	.word	0x0000acb0


	//   ....[15]....
        /*00ac*/ 	.word	0x0000acc0


	//----- nvinfo : EIATTR_EXIT_INSTR_OFFSETS
	.align		4
.L_1832:
        /*00b0*/ 	.byte	0x04, 0x1c
        /*00b2*/ 	.short	(.L_1834 - .L_1833)


	//   ....[0]....
.L_1833:
        /*00b4*/ 	.word	0x00000440


	//   ....[1]....
        /*00b8*/ 	.word	0x00000cb0


	//   ....[2]....
        /*00bc*/ 	.word	0x00000ce0


	//   ....[3]....
        /*00c0*/ 	.word	0x0000bc40


	//   ....[4]....
        /*00c4*/ 	.word	0x0000bc70


	//----- nvinfo : EIATTR_CRS_STACK_SIZE
	.align		4
.L_1834:
        /*00c8*/ 	.byte	0x04, 0x1e
        /*00ca*/ 	.short	(.L_1836 - .L_1835)
.L_1835:
        /*00cc*/ 	.word	0x00000000


	//----- nvinfo : EIATTR_CBANK_PARAM_SIZE
	.align		4
.L_1836:
        /*00d0*/ 	.byte	0x03, 0x19
        /*00d2*/ 	.short	0x01d0


	//----- nvinfo : EIATTR_PARAM_CBANK
	.align		4
        /*00d4*/ 	.byte	0x04, 0x0a
        /*00d6*/ 	.short	(.L_1838 - .L_1837)
	.align		4
.L_1837:
        /*00d8*/ 	.word	index@(.nv.constant0._ZN5flash24flash_fwd_splitkv_kernelI23Flash_fwd_kernel_traitsILi128ELi64ELi64ELi4ELb0ELb0EN7cutlass6half_tE19Flash_kernel_traitsILi128ELi64ELi64ELi4ES3_EELb1ELb0ELb0ELb0ELb1ELb1ELb1ELb0EEEvNS_16Flash_fwd_paramsE)
        /*00dc*/ 	.short	0x0210
        /*00de*/ 	.short	0x01d0


	//----- nvinfo : EIATTR_SW_WAR
	.align		4
.L_1838:
        /*00e0*/ 	.byte	0x04, 0x36
        /*00e2*/ 	.short	(.L_1840 - .L_1839)
.L_1839:
        /*00e4*/ 	.word	0x00000008
.L_1840:


//--------------------- .nv.info._ZN5flash24flash_fwd_splitkv_kernelI23Flash_fwd_kernel_traitsILi128ELi64ELi64ELi4ELb0ELb0EN7cutlass6half_tE19Flash_kernel_traitsILi128ELi64ELi64ELi4ES3_EELb1ELb0ELb1ELb0ELb0ELb0ELb1ELb0EEEvNS_16Flash_fwd_paramsE --------------------------
	.section	.nv.info._ZN5flash24flash_fwd_splitkv_kernelI23Flash_fwd_kernel_traitsILi128ELi64ELi64ELi4ELb0ELb0EN7cutlass6half_tE19Flash_kernel_traitsILi128ELi64ELi64ELi4ES3_EELb1ELb0ELb1ELb0ELb0ELb0ELb1ELb0EEEvNS_16Flash_fwd_paramsE,"",@"SHT_CUDA_INFO"
	.sectionflags	@""
	.align	4


	//----- nvinfo : EIATTR_CUDA_API_VERSION
	.align		4
        /*0000*/ 	.byte	0x04, 0x37
        /*0002*/ 	.short	(.L_1842 - .L_1841)
.L_1841:
        /*0004*/ 	.word	0x00000082


	//----- nvinfo : EIATTR_KPARAM_INFO
	.align		4
.L_1842:
        /*0008*/ 	.byte	0x04, 0x17
        /*000a*/ 	.short	(.L_1844 - .L_1843)
.L_1843:
        /*000c*/ 	.word	0x00000000
        /*0010*/ 	.short	0x0000
        /*0012*/ 	.short	0x0000
        /*0014*/ 	.byte	0x00, 0xf0, 0x41, 0x07


	//----- nvinfo : EIATTR_SPARSE_MMA_MASK
	.align		4
.L_1844:
        /*0018*/ 	.byte	0x03, 0x50
        /*001a*/ 	.short	0x0000


	//----- nvinfo : EIATTR_MAXREG_COUNT
	.align		4
        /*001c*/ 	.byte	0x03, 0x1b
        /*001e*/ 	.short	0x00ff


	//----- nvinfo : EIATTR_NUM_BARRIERS
	.align		4
        /*0020*/ 	.byte	0x02, 0x4c
        /*0022*/ 	.byte	0x01
	.zero		1


	//----- nvinfo : EIATTR_MERCURY_ISA_VERSION
	.align		4
        /*0024*/ 	.byte	0x03, 0x5f
        /*0026*/ 	.short	0x0101


	//----- nvinfo : EIATTR_COOP_GROUP_MASK_REGIDS
	.align		4
        /*0028*/ 	.byte	0x04, 0x29
        /*002a*/ 	.short	(.L_1846 - .L_1845)


	//   ....[0]....
.L_1845:
        /*002c*/ 	.word	0xffffffff


	//   ....[1]....
        /*0030*/ 	.word	0xffffffff


	//   ....[2]....
        /*0034*/ 	.word	0xffffffff


	//   ....[3]....
        /*0038*/ 	.word	0xffffffff


	//   ....[4]....
        /*003c*/ 	.word	0xffffffff


	//   ....[5]....
        /*0040*/ 	.word	0xffffffff


	//   ....[6]....
        /*0044*/ 	.word	0xffffffff


	//   ....[7]....
        /*0048*/ 	.word	0xffffffff


	//   ....[8]....
        /*004c*/ 	.word	0xffffffff


	//   ....[9]....
        /*0050*/ 	.word	0xffffffff


	//   ....[10]....
        /*0054*/ 	.word	0xffffffff


	//   ....[11]....
        /*0058*/ 	.word	0xffffffff


	//   ....[12]....
        /*005c*/ 	.word	0xffffffff


	//   ....[13]....
        /*0060*/ 	.word	0xffffffff


	//   ....[14]....
        /*0064*/ 	.word	0xffffffff


	//   ....[15]....
        /*0068*/ 	.word	0xffffffff


	//----- nvinfo : EIATTR_COOP_GROUP_INSTR_OFFSETS
	.align		4
.L_1846:
        /*006c*/ 	.byte	0x04, 0x28
        /*006e*/ 	.short	(.L_1848 - .L_1847)


	//   ....[0]....
.L_1847:
        /*0070*/ 	.word	0x000054b0


	//   ....[1]....
        /*0074*/ 	.word	0x00005500


	//   ....[2]....
        /*0078*/ 	.word	0x00005560


	//   ....[3]....
        /*007c*/ 	.word	0x00005580


	//   ....[4]....
        /*0080*/ 	.word	0x00008520


	//   ....[5]....
        /*0084*/ 	.word	0x00008540


	//   ....[6]....
        /*0088*/ 	.word	0x00008560


	//   ....[7]....
        /*008c*/ 	.word	0x00008580


	//   ....[8]....
        /*0090*/ 	.word	0x0000b540


	//   ....[9]....
        /*0094*/ 	.word	0x0000b550


	//   ....[10]....
        /*0098*/ 	.word	0x0000b580


	//   ....[11]....
        /*009c*/ 	.word	0x0000b590


	//   ....[12]....
        /*00a0*/ 	.word	0x0000c7d0


	//   ....[13]....
        /*00a4*/ 	.word	0x0000c810


	//   ....[14]....
        /*00a8*/ 	.word	0x0000c8b0


	//   ....[15]....
        /*00ac*/ 	.word	0x0000c8c0


	//----- nvinfo : EIATTR_EXIT_INSTR_OFFSETS
	.align		4
.L_1848:
        /*00b0*/ 	.byte	0x04, 0x1c
        /*00b2*/ 	.short	(.L_1850 - .L_1849)


	//   ....[0]....
.L_1849:
        /*00b4*/ 	.word	0x00000440


	//   ....[1]....
        /*00b8*/ 	.word	0x00000fc0


	//   ....[2]....
        /*00bc*/ 	.word	0x00000ff0


	//   ....[3]....
        /*00c0*/ 	.word	0x0000dad0


	//   ....[4]....
        /*00c4*/ 	.word	0x0000db20


	//   ....[5]....
        /*00c8*/ 	.word	0x0000db40


	//----- nvinfo : EIATTR_CRS_STACK_SIZE
	.align		4
.L_1850:
        /*00cc*/ 	.byte	0x04, 0x1e
        /*00ce*/ 	.short	(.L_1852 - .L_1851)
.L_1851:
        /*00d0*/ 	.word	0x00000000


	//----- nvinfo : EIATTR_CBANK_PARAM_SIZE
	.align		4
.L_1852:
        /*00d4*/ 	.byte	0x03, 0x19
        /*00d6*/ 	.short	0x01d0


	//----- nvinfo : EIATTR_PARAM_CBANK
	.align		4
        /*00d8*/ 	.byte	0x04, 0x0a
        /*00da*/ 	.short	(.L_1854 - .L_1853)
	.align		4
.L_1853:
        /*00dc*/ 	.word	index@(.nv.constant0._ZN5flash24flash_fwd_splitkv_kernelI23Flash_fwd_kernel_traitsILi128ELi64ELi64ELi4ELb0ELb0EN7cutlass6half_tE19Flash_kernel_traitsILi128ELi64ELi64ELi4ES3_EELb1ELb0ELb1ELb0ELb0ELb0ELb1ELb0EEEvNS_16Flash_fwd_paramsE)
        /*00e0*/ 	.short	0x0210
        /*00e2*/ 	.short	0x01d0


	//----- nvinfo : EIATTR_SW_WAR
	.align		4
.L_1854:
        /*00e4*/ 	.byte	0x04, 0x36
        /*00e6*/ 	.short	(.L_1856 - .L_1855)
.L_1855:
        /*00e8*/ 	.word	0x00000008
.L_1856:


//--------------------- .nv.info._ZN5flash24flash_fwd_splitkv_kernelI23Flash_fwd_kernel_traitsILi128ELi64ELi64ELi4ELb0ELb0EN7cutlass6half_tE19Flash_kernel_traitsILi128ELi64ELi64ELi4ES3_EELb1ELb0ELb1ELb0ELb0ELb1ELb1ELb0EEEvNS_16Flash_fwd_paramsE --------------------------
	.section	.nv.info._ZN5flash24flash_fwd_splitkv_kernelI23Flash_fwd_kernel_traitsILi128ELi64ELi64ELi4ELb0ELb0EN7cutlass6half_tE19Flash_kernel_traitsILi128ELi64ELi64ELi4ES3_EELb1ELb0ELb1ELb0ELb0ELb1ELb1ELb0EEEvNS_16Flash_fwd_paramsE,"",@"SHT_CUDA_INFO"
	.sectionflags	@""
	.align	4


	//----- nvinfo : EIATTR_CUDA_API_VERSION
	.align		4
        /*0000*/ 	.byte	0x04, 0x37
        /*0002*/ 	.short	(.L_1858 - .L_1857)
.L_1857:
        /*0004*/ 	.word	0x00000082


	//----- nvinfo : EIATTR_KPARAM_INFO
	.align		4
.L_1858:
        /*0008*/ 	.byte	0x04, 0x17
        /*000a*/ 	.short	(.L_1860 - .L_1859)
.L_1859:
        /*000c*/ 	.word	0x00000000
        /*0010*/ 	.short	0x0000
        /*0012*/ 	.short	0x0000
        /*0014*/ 	.byte	0x00, 0xf0, 0x41, 0x07


	//----- nvinfo : EIATTR_SPARSE_MMA_MASK
	.align		4
.L_1860:
        /*0018*/ 	.byte	0x03, 0x50
        /*001a*/ 	.short	0x0000


	//----- nvinfo : EIATTR_MAXREG_COUNT
	.align		4
        /*001c*/ 	.byte	0x03, 0x1b
        /*001e*/ 	.short	0x00ff


	//----- nvinfo : EIATTR_NUM_BARRIERS
	.align		4
        /*0020*/ 	.byte	0x02, 0x4c
        /*0022*/ 	.byte	0x01
	.zero		1


	//----- nvinfo : EIATTR_MERCURY_ISA_VERSION
	.align		4
        /*0024*/ 	.byte	0x03, 0x5f
        /*0026*/ 	.short	0x0101


	//----- nvinfo : EIATTR_COOP_GROUP_MASK_REGIDS
	.align		4
        /*0028*/ 	.byte	0x04, 0x29
        /*002a*/ 	.short	(.L_1862 - .L_1861)


	//   ....[0]....
.L_1861:
        /*002c*/ 	.word	0xffffffff


	//   ....[1]....
        /*0030*/ 	.word	0xffffffff


	//   ....[2]....
        /*0034*/ 	.word	0xffffffff


	//   ....[3]....
        /*0038*/ 	.word	0xffffffff


	//   ....[4]....
        /*003c*/ 	.word	0xffffffff


	//   ....[5]....
        /*0040*/ 	.word	0xffffffff


	//   ....[6]....
        /*0044*/ 	.word	0xffffffff


	//   ....[7]....
        /*0048*/ 	.word	0xffffffff


	//   ....[8]....
        /*004c*/ 	.word	0xffffffff


	//   ....[9]....
        /*0050*/ 	.word	0xffffffff


	//   ....[10]....
        /*0054*/ 	.word	0xffffffff


	//   ....[11]....
        /*0058*/ 	.word	0xffffffff


	//   ....[12]....
        /*005c*/ 	.word	0xffffffff


	//   ....[13]....
        /*0060*/ 	.word	0xffffffff


	//   ....[14]....
        /*0064*/ 	.word	0xffffffff


	//   ....[15]....
        /*0068*/ 	.word	0xffffffff


	//----- nvinfo : EIATTR_COOP_GROUP_INSTR_OFFSETS
	.align		4
.L_1862:
        /*006c*/ 	.byte	0x04, 0x28
        /*006e*/ 	.short	(.L_1864 - .L_1863)


	//   ....[0]....
.L_1863:
        /*0070*/ 	.word	0x000058b0


	//   ....[1]....
        /*0074*/ 	.word	0x00005900


	//   ....[2]....
        /*0078*/ 	.word	0x00005960


	//   ....[3]....
        /*007c*/ 	.word	0x00005990


	//   ....[4]....
        /*0080*/ 	.word	0x00008d30


	//   ....[5]....
        /*0084*/ 	.word	0x00008d40


	//   ....[6]....
        /*0088*/ 	.word	0x00008d70


	//   ....[7]....
        /*008c*/ 	.word	0x00008d80


	//   ....[8]....
        /*0090*/ 	.word	0x0000c180


	//   ....[9]....
        /*0094*/ 	.word	0x0000c190


	//   ....[10]....
        /*0098*/ 	.word	0x0000c1c0


	//   ....[11]....
        /*009c*/ 	.word	0x0000c1d0


	//   ....[12]....
        /*00a0*/ 	.word	0x0000d3e0


	//   ....[13]....
        /*00a4*/ 	.word	0x0000d420


	//   ....[14]....
        /*00a8*/ 	.word	0x0000d4c0


	//   ....[15]....
        /*00ac*/ 	.word	0x0000d4d0


	//----- nvinfo : EIATTR_EXIT_INSTR_OFFSETS
	.align		4
.L_1864:
        /*00b0*/ 	.byte	0x04, 0x1c
        /*00b2*/ 	.short	(.L_1866 - .L_1865)


	//   ....[0]....
.L_1865:
        /*00b4*/ 	.word	0x00000440


	//   ....[1]....
        /*00b8*/ 	.word	0x00000fc0


	//   ....[2]....
        /*00bc*/ 	.word	0x00000ff0


	//   ....[3]....
        /*00c0*/ 	.word	0x0000e6e0


	//   ....[4]....
        /*00c4*/ 	.word	0x0000e730


	//   ....[5]....
        /*00c8*/ 	.word	0x0000e750


	//----- nvinfo : EIATTR_CRS_STACK_SIZE
	.align		4
.L_1866:
        /*00cc*/ 	.byte	0x04, 0x1e
        /*00ce*/ 	.short	(.L_1868 - .L_1867)
.L_1867:
        /*00d0*/ 	.word	0x00000000


	//----- nvinfo : EIATTR_CBANK_PARAM_SIZE
	.align		4
.L_1868:
        /*00d4*/ 	.byte	0x03, 0x19
        /*00d6*/ 	.short	0x01d0


	//----- nvinfo : EIATTR_PARAM_CBANK
	.align		4
        /*00d8*/ 	.byte	0x04, 0x0a
        /*00da*/ 	.short	(.L_1870 - .L_1869)
	.align		4
.L_1869:
        /*00dc*/ 	.word	index@(.nv.constant0._ZN5flash24flash_fwd_splitkv_kernelI23Flash_fwd_kernel_traitsILi128ELi64ELi64ELi4ELb0ELb0EN7cutlass6half_tE19Flash_kernel_traitsILi128ELi64ELi64ELi4ES3_EELb1ELb0ELb1ELb0ELb0ELb1ELb1ELb0EEEvNS_16Flash_fwd_paramsE)
        /*00e0*/ 	.short	0x0210
        /*00e2*/ 	.short	0x01d0


	//----- nvinfo : EIATTR_SW_WAR
	.align		4
.L_1870:
        /*00e4*/ 	.byte	0x04, 0x36
        /*00e6*/ 	.short	(.L_1872 - .L_1871)
.L_1871:
        /*00e8*/ 	.word	0x00000008
.L_1872:


//--------------------- .nv.info._ZN5flash24flash_fwd_splitkv_kernelI23Flash_fwd_kernel_traitsILi128ELi64ELi64ELi4ELb0ELb0EN7cutlass6half_tE19Flash_kernel_traitsILi128ELi64ELi64ELi4ES3_EELb1ELb0ELb0ELb0ELb1ELb0ELb1ELb1EEEvNS_16Flash_fwd_paramsE --------------------------
	.section	.nv.info._ZN5flash24flash_fwd_splitkv_kernelI23Flash_fwd_kernel_traitsILi128ELi64ELi64ELi4ELb0ELb0EN7cutlass6half_tE19Flash_kernel_traitsILi128ELi64ELi64ELi4ES3_EELb1ELb0ELb0ELb0ELb1ELb0ELb1ELb1EEEvNS_16Flash_fwd_paramsE,"",@"SHT_CUDA_INFO"
	.sectionflags	@""
	.align	4


	//----- nvinfo : EIATTR_CUDA_API_VERSION
	.align		4
        /*0000*/ 	.byte	0x04, 0x37
        /*0002*/ 	.short	(.L_1874 - .L_1873)
.L_1873:
        /*0004*/ 	.word	0x00000082


	//----- nvinfo : EIATTR_KPARAM_INFO
	.align		4
.L_1874:
        /*0008*/ 	.byte	0x04, 0x17
        /*000a*/ 	.short	(.L_1876 - .L_1875)
.L_1875:
        /*000c*/ 	.word	0x00000000
        /*0010*/ 	.short	0x0000
        /*0012*/ 	.short	0x0000
        /*0014*/ 	.byte	0x00, 0xf0, 0x41, 0x07


	//----- nvinfo : EIATTR_SPARSE_MMA_MASK
	.align		4
.L_1876:
        /*0018*/ 	.byte	0x03, 0x50
        /*001a*/ 	.short	0x0000


	//----- nvinfo : EIATTR_MAXREG_COUNT
	.align		4
        /*001c*/ 	.byte	0x03, 0x1b
        /*001e*/ 	.short	0x00ff


	//----- nvinfo : EIATTR_NUM_BARRIERS
	.align		4
        /*0020*/ 	.byte	0x02, 0x4c
        /*0022*/ 	.byte	0x01
	.zero		1


	//----- nvinfo : EIATTR_MERCURY_ISA_VERSION
	.align		4
        /*0024*/ 	.byte	0x03, 0x5f
        /*0026*/ 	.short	0x0101


	//----- nvinfo : EIATTR_COOP_GROUP_MASK_REGIDS
	.align		4
        /*0028*/ 	.byte	0x04, 0x29
        /*002a*/ 	.short	(.L_1878 - .L_1877)


	//   ....[0]....
.L_1877:
        /*002c*/ 	.word	0xffffffff


	//   ....[1]....
        /*0030*/ 	.word	0xffffffff


	//   ....[2]....
        /*0034*/ 	.word	0xffffffff


	//   ....[3]....
        /*0038*/ 	.word	0xffffffff


	//   ....[4]....
        /*003c*/ 	.word	0xffffffff


	//   ....[5]....
        /*0040*/ 	.word	0xffffffff


	//   ....[6]....
        /*0044*/ 	.word	0xffffffff


	//   ....[7]....
        /*0048*/ 	.word	0xffffffff


	//   ....[8]....
        /*004c*/ 	.word	0xffffffff


	//   ....[9]....
        /*0050*/ 	.word	0xffffffff


	//   ....[10]....
        /*0054*/ 	.word	0xffffffff


	//   ....[11]....
        /*0058*/ 	.word	0xffffffff


	//   ....[12]....
        /*005c*/ 	.word	0xffffffff


	//   ....[13]....
        /*0060*/ 	.word	0xffffffff


	//   ....[14]....
        /*0064*/ 	.word	0xffffffff


	//   ....[15]....
        /*0068*/ 	.word	0xffffffff


	//----- nvinfo : EIATTR_COOP_GROUP_INSTR_OFFSETS
	.align		4
.L_1878:
        /*006c*/ 	.byte	0x04, 0x28
        /*006e*/ 	.short	(.L_1880 - .L_1879)


	//   ....[0]....
.L_1879:
        /*0070*/ 	.word	0x0000ec30


	//   ....[1]....
        /*0074*/ 	.word	0x0000ec70


	//   ....[2]....
        /*0078*/ 	.word	0x0000ecd0


	//   ....[3]....
        /*007c*/ 	.word	0x0000ed00


	//   ....[4]....
        /*0080*/ 	.word	0x000113b0


	//   ....[5]....
        /*0084*/ 	.word	0x000113c0


	//   ....[6]....
        /*0088*/ 	.word	0x000113f0


	//   ....[7]....
        /*008c*/ 	.word	0x00011400


	//   ....[8]....
        /*0090*/ 	.word	0x00013af0


	//   ....[9]....
        /*0094*/ 	.word	0x00013b10


	//   ....[10]....
        /*0098*/ 	.word	0x00013b40


	//   ....[11]....
        /*009c*/ 	.word	0x00013b50


	//   ....[12]....
        /*00a0*/ 	.word	0x00014d70


	//   ....[13]....
        /*00a4*/ 	.word	0x00014db0


	//   ....[14]....
        /*00a8*/ 	.word	0x00014e60


	//   ....[15]....
        /*00ac*/ 	.word	0x00014e70


	//----- nvinfo : EIATTR_EXIT_INSTR_OFFSETS
	.align		4
.L_1880:
        /*00b0*/ 	.byte	0x04, 0x1c
        /*00b2*/ 	.short	(.L_1882 - .L_1881)


	//   ....[0]....
.L_1881:
        /*00b4*/ 	.word	0x00000440


	//   ....[1]....
        /*00b8*/ 	.word	0x00000cc0


	//   ....[2]....
        /*00bc*/ 	.word	0x00000cf0


	//   ....[3]....
        /*00c0*/ 	.word	0x00015e10


	//   ....[4]....
        /*00c4*/ 	.word	0x00015e40


	//----- nvinfo : EIATTR_CRS_STACK_SIZE
	.align		4
.L_1882:
        /*00c8*/ 	.byte	0x04, 0x1e
        /*00ca*/ 	.short	(.L_1884 - .L_1883)
.L_1883:
        /*00cc*/ 	.word	0x00000000


	//----- nvinfo : EIATTR_CBANK_PARAM_SIZE
	.align		4
.L_1884:
        /*00d0*/ 	.byte	0x03, 0x19
        /*00d2*/ 	.short	0x01d0


	//----- nvinfo : EIATTR_PARAM_CBANK
	.align		4
        /*00d4*/ 	.byte	0x04, 0x0a
        /*00d6*/ 	.short	(.L_1886 - .L_1885)
	.align		4
.L_1885:
        /*00d8*/ 	.word	index@(.nv.constant0._ZN5flash24flash_fwd_splitkv_kernelI23Flash_fwd_kernel_traitsILi128ELi64ELi64ELi4ELb0ELb0EN7cutlass6half_tE19Flash_kernel_traitsILi128ELi64ELi64ELi4ES3_EELb1ELb0ELb0ELb0ELb1ELb0ELb1ELb1EEEvNS_16Flash_fwd_paramsE)
        /*00dc*/ 	.short	0x0210
        /*00de*/ 	.short	0x01d0


	//----- nvinfo : EIATTR_SW_WAR
	.align		4
.L_1886:
        /*00e0*/ 	.byte	0x04, 0x36
        /*00e2*/ 	.short	(.L_1888 - .L_1887)
.L_1887:
        /*00e4*/ 	.word	0x00000008
.L_1888:


//--------------------- .nv.info._ZN5flash24flash_fwd_splitkv_kernelI23Flash_fwd_kernel_traitsILi128ELi64ELi64ELi4ELb0ELb0EN7cutlass6half_tE19Flash_kernel_traitsILi128ELi64ELi64ELi4ES3_EELb1ELb0ELb0ELb0ELb1ELb1ELb1ELb1EEEvNS_16Flash_fwd_paramsE --------------------------
	.section	.nv.info._ZN5flash24flash_fwd_splitkv_kernelI23Flash_fwd_kernel_traitsILi128ELi64ELi64ELi4ELb0ELb0EN7cutlass6half_tE19Flash_kernel_traitsILi128ELi64ELi64ELi4ES3_EELb1ELb0ELb0ELb0ELb1ELb1ELb1ELb1EEEvNS_16Flash_fwd_paramsE,"",@"SHT_CUDA_INFO"
	.sectionflags	@""
	.align	4


	//----- nvinfo : EIATTR_CUDA_API_VERSION
	.align		4
        /*0000*/ 	.byte	0x04, 0x37
        /*0002*/ 	.short	(.L_1890 - .L_1889)
.L_1889:
        /*0004*/ 	.word	0x00000082


	//----- nvinfo : EIATTR_KPARAM_INFO
	.align		4
.L_1890:
        /*0008*/ 	.byte	0x04, 0x17
        /*000a*/ 	.short	(.L_1892 - .L_1891)
.L_1891:
        /*000c*/ 	.word	0x00000000
        /*0010*/ 	.short	0x0000
        /*0012*/ 	.short	0x0000
        /*0014*/ 	.byte	0x00, 0xf0, 0x41, 0x07


	//----- nvinfo : EIATTR_SPARSE_MMA_MASK
	.align		4
.L_1892:
        /*0018*/ 	.byte	0x03, 0x50
        /*001a*/ 	.short	0x0000


	//----- nvinfo : EIATTR_MAXREG_COUNT
	.align		4
        /*001c*/ 	.byte	0x03, 0x1b
        /*001e*/ 	.short	0x00ff


	//----- nvinfo : EIATTR_NUM_BARRIERS
	.align		4
        /*0020*/ 	.byte	0x02, 0x4c
        /*0022*/ 	.byte	0x01
	.zero		1


	//----- nvinfo : EIATTR_MERCURY_ISA_VERSION
	.align		4
        /*0024*/ 	.byte	0x03, 0x5f
        /*0026*/ 	.short	0x0101


	//----- nvinfo : EIATTR_COOP_GROUP_MASK_REGIDS
	.align		4
        /*0028*/ 	.byte	0x04, 0x29
        /*002a*/ 	.short	(.L_1894 - .L_1893)


	//   ....[0]....
.L_1893:
        /*002c*/ 	.word	0xffffffff


	//   ....[1]....
        /*0030*/ 	.word	0xffffffff


	//   ....[2]....
        /*0034*/ 	.word	0xffffffff


	//   ....[3]....
        /*0038*/ 	.word	0xffffffff


	//   ....[4]....
        /*003c*/ 	.word	0xffffffff


	//   ....[5]....
        /*0040*/ 	.word	0xffffffff


	//   ....[6]....
        /*0044*/ 	.word	0xffffffff


	//   ....[7]....
        /*0048*/ 	.word	0xffffffff


	//   ....[8]....
        /*004c*/ 	.word	0xffffffff


	//   ....[9]....
        /*0050*/ 	.word	0xffffffff


	//   ....[10]....
        /*0054*/ 	.word	0xffffffff


	//   ....[11]....
        /*0058*/ 	.word	0xffffffff


	//   ....[12]....
        /*005c*/ 	.word	0xffffffff


	//   ....[13]....
        /*0060*/ 	.word	0xffffffff


	//   ....[14]....
        /*0064*/ 	.word	0xffffffff


	//   ....[15]....
        /*0068*/ 	.word	0xffffffff


	//----- nvinfo : EIATTR_COOP_GROUP_INSTR_OFFSETS
	.align		4
.L_1894:
        /*006c*/ 	.byte	0x04, 0x28
        /*006e*/ 	.short	(.L_1896 - .L_1895)


	//   ....[0]....
.L_1895:
        /*0070*/ 	.word	0x0000f000


	//   ....[1]....
        /*0074*/ 	.word	0x0000f020


	//   ....[2]....
        /*0078*/ 	.word	0x0000f0c0


	//   ....[3]....
        /*007c*/ 	.word	0x0000f100


	//   ....[4]....
        /*0080*/ 	.word	0x00011bb0


	//   ....[5]....
        /*0084*/ 	.word	0x00011bc0


	//   ....[6]....
        /*0088*/ 	.word	0x00011bf0


	//   ....[7]....
        /*008c*/ 	.word	0x00011c00


	//   ....[8]....
        /*0090*/ 	.word	0x00014740


	//   ....[9]....
        /*0094*/ 	.word	0x00014750


	//   ....[10]....
        /*0098*/ 	.word	0x00014780


	//   ....[11]....
        /*009c*/ 	.word	0x00014790


	//   ....[12]....
        /*00a0*/ 	.word	0x00015980


	//   ....[13]....
        /*00a4*/ 	.word	0x000159c0


	//   ....[14]....
        /*00a8*/ 	.word	0x00015a70


	//   ....[15]....
        /*00ac*/ 	.word	0x00015a80


	//----- nvinfo : EIATTR_EXIT_INSTR_OFFSETS
	.align		4
.L_1896:
        /*00b0*/ 	.byte	0x04, 0x1c
        /*00b2*/ 	.short	(.L_1898 - .L_1897)


	//   ....[0]....
.L_1897:
        /*00b4*/ 	.word	0x00000440


	//   ....[1]....
        /*00b8*/ 	.word	0x00000cc0


	//   ....[2]....
        /*00bc*/ 	.word	0x00000cf0


	//   ....[3]....
        /*00c0*/ 	.word	0x00016a20


	//   ....[4]....
        /*00c4*/ 	.word	0x00016a50


	//----- nvinfo : EIATTR_CRS_STACK_SIZE
	.align		4
.L_1898:
        /*00c8*/ 	.byte	0x04, 0x1e
        /*00ca*/ 	.short	(.L_1900 - .L_1899)
.L_1899:
        /*00cc*/ 	.word	0x00000000


	//----- nvinfo : EIATTR_CBANK_PARAM_SIZE
	.align		4
.L_1900:
        /*00d0*/ 	.byte	0x03, 0x19
        /*00d2*/ 	.short	0x01d0


	//----- nvinfo : EIATTR_PARAM_CBANK
	.align		4
        /*00d4*/ 	.byte	0x04, 0x0a
        /*00d6*/ 	.short	(.L_1902 - .L_1901)
	.align		4
.L_1901:
        /*00d8*/ 	.word	index@(.nv.constant0._ZN5flash24flash_fwd_splitkv_kernelI23Flash_fwd_kernel_traitsILi128ELi64ELi64ELi4ELb0ELb0EN7cutlass6half_tE19Flash_kernel_traitsILi128ELi64ELi64ELi4ES3_EELb1ELb0ELb0ELb0ELb1ELb1ELb1ELb1EEEvNS_16Flash_fwd_paramsE)
        /*00dc*/ 	.short	0x0210
        /*00de*/ 	.short	0x01d0


	//----- nvinfo : EIATTR_SW_WAR
	.align		4
.L_1902:
        /*00e0*/ 	.byte	0x04, 0x36
        /*00e2*/ 	.short	(.L_1904 - .L_1903)
.L_1903:
        /*00e4*/ 	.word	0x00000008
.L_1904:


//--------------------- .nv.info._ZN5flash24flash_fwd_splitkv_kernelI23Flash_fwd_kernel_traitsILi128ELi64ELi64ELi4ELb0ELb0EN7cutlass6half_tE19Flash_kernel_traitsILi128ELi64ELi64ELi4ES3_EELb1ELb0ELb1ELb0ELb0ELb0ELb1ELb1EEEvNS_16Flash_fwd_paramsE --------------------------
	.section	.nv.info._ZN5flash24flash_fwd_splitkv_kernelI23Flash_fwd_kernel_traitsILi128ELi64ELi64ELi4ELb0ELb0EN7cutlass6half_tE19Flash_kernel_traitsILi128ELi64ELi64ELi4ES3_EELb1ELb0ELb1ELb0ELb0ELb0ELb1ELb1EEEvNS_16Flash_fwd_paramsE,"",@"SHT_CUDA_INFO"
	.sectionflags	@""
	.align	4


	//----- nvinfo : EIATTR_CUDA_API_VERSION
	.align		4
        /*0000*/ 	.byte	0x04, 0x37
        /*0002*/ 	.short	(.L_1906 - .L_1905)
.L_1905:
        /*0004*/ 	.word	0x00000082


	//----- nvinfo : EIATTR_KPARAM_INFO
	.align		4
.L_1906:
        /*0008*/ 	.byte	0x04, 0x17
        /*000a*/ 	.short	(.L_1908 - .L_1907)
.L_1907:
        /*000c*/ 	.word	0x00000000
        /*0010*/ 	.short	0x0000
        /*0012*/ 	.short	0x0000
        /*0014*/ 	.byte	0x00, 0xf0, 0x41, 0x07


	//----- nvinfo : EIATTR_SPARSE_MMA_MASK
	.align		4
.L_1908:
        /*0018*/ 	.byte	0x03, 0x50
        /*001a*/ 	.short	0x0000


	//----- nvinfo : EIATTR_MAXREG_COUNT
	.align		4
        /*001c*/ 	.byte	0x03, 0x1b
        /*001e*/ 	.short	0x00ff


	//----- nvinfo : EIATTR_NUM_BARRIERS
	.align		4
        /*0020*/ 	.byte	0x02, 0x4c
        /*0022*/ 	.byte	0x01
	.zero		1


	//----- nvinfo : EIATTR_MERCURY_ISA_VERSION
	.align		4
        /*0024*/ 	.byte	0x03, 0x5f
        /*0026*/ 	.short	0x0101


	//----- nvinfo : EIATTR_COOP_GROUP_MASK_REGIDS
	.align		4
        /*0028*/ 	.byte	0x04, 0x29
        /*002a*/ 	.short	(.L_1910 - .L_1909)


	//   ....[0]....
.L_1909:
        /*002c*/ 	.word	0xffffffff


	//   ....[1]....
        /*0030*/ 	.word	0xffffffff


	//   ....[2]....
        /*0034*/ 	.word	0xffffffff


	//   ....[3]....
        /*0038*/ 	.word	0xffffffff


	//   ....[4]....
        /*003c*/ 	.word	0xffffffff


	//   ....[5]....
        /*0040*/ 	.word	0xffffffff


	//   ....[6]....
        /*0044*/ 	.word	0xffffffff


	//   ....[7]....
        /*0048*/ 	.word	0xffffffff


	//   ....[8]....
        /*004c*/ 	.word	0xffffffff


	//   ....[9]....
        /*0050*/ 	.word	0xffffffff


	//   ....[10]....
        /*0054*/ 	.word	0xffffffff


	//   ....[11]....
        /*0058*/ 	.word	0xffffffff


	//   ....[12]....
        /*005c*/ 	.word	0xffffffff


	//   ....[13]....
        /*0060*/ 	.word	0xffffffff


	//   ....[14]....
        /*0064*/ 	.word	0xffffffff


	//   ....[15]....
        /*0068*/ 	.word	0xffffffff


	//----- nvinfo : EIATTR_COOP_GROUP_INSTR_OFFSETS
	.align		4
.L_1910:
        /*006c*/ 	.byte	0x04, 0x28
        /*006e*/ 	.short	(.L_1912 - .L_1911)


	//   ....[0]....
.L_1911:
        /*0070*/ 	.word	0x00010d60


	//   ....[1]....
        /*0074*/ 	.word	0x00010d80


	//   ....[2]....
        /*0078*/ 	.word	0x00010e20


	//   ....[3]....
        /*007c*/ 	.word	0x00010e30


	//   ....[4]....
        /*0080*/ 	.word	0x00013d90


	//   ....[5]....
        /*0084*/ 	.word	0x00013da0


	//   ....[6]....
        /*0088*/ 	.word	0x00013dd0


	//   ....[7]....
        /*008c*/ 	.word	0x00013de0


	//   ....[8]....
        /*0090*/ 	.word	0x00016df0


	//   ....[9]....
        /*0094*/ 	.word	0x00016e00


	//   ....[10]....
        /*0098*/ 	.word	0x00016e30


	//   ....[11]....
        /*009c*/ 	.word	0x00016e40


	//   ....[12]....
        /*00a0*/ 	.word	0x00018080


	//   ....[13]....
        /*00a4*/ 	.word	0x000180c0


	//   ....[14]....
        /*00a8*/ 	.word	0x00018160


	//   ....[15]....
        /*00ac*/ 	.word	0x00018170


	//----- nvinfo : EIATTR_EXIT_INSTR_OFFSETS
	.align		4
.L_1912:
        /*00b0*/ 	.byte	0x04, 0x1c
        /*00b2*/ 	.short	(.L_1914 - .L_1913)


	//   ....[0]....
.L_1913:
        /*00b4*/ 	.word	0x00000440


	//   ....[1]....
        /*00b8*/ 	.word	0x00000fd0


	//   ....[2]....
        /*00bc*/ 	.word	0x00001000


	//   ....[3]....
        /*00c0*/ 	.word	0x000193e0


	//   ....[4]....
        /*00c4*/ 	.word	0x00019430


	//   ....[5]....
        /*00c8*/ 	.word	0x00019450


	//----- nvinfo : EIATTR_CRS_STACK_SIZE
	.align		4
.L_1914:
        /*00cc*/ 	.byte	0x04, 0x1e
        /*00ce*/ 	.short	(.L_1916 - .L_1915)
.L_1915:
        /*00d0*/ 	.word	0x00000000


	//----- nvinfo : EIATTR_CBANK_PARAM_SIZE
	.align		4
.L_1916:
        /*00d4*/ 	.byte	0x03, 0x19
        /*00d6*/ 	.short	0x01d0


	//----- nvinfo : EIATTR_PARAM_CBANK
	.align		4
        /*00d8*/ 	.byte	0x04, 0x0a
        /*00da*/ 	.short	(.L_1918 - .L_1917)
	.align		4
.L_1917:
        /*00dc*/ 	.word	index@(.nv.constant0._ZN5flash24flash_fwd_splitkv_kernelI23Flash_fwd_kernel_traitsILi128ELi64ELi64ELi4ELb0ELb0EN7cutlass6half_tE19Flash_kernel_traitsILi128ELi64ELi64ELi4ES3_EELb1ELb0ELb1ELb0ELb0ELb0ELb1ELb1EEEvNS_16Flash_fwd_paramsE)
        /*00e0*/ 	.short	0x0210
        /*00e2*/ 	.short	0x01d0


	//----- nvinfo : EIATTR_SW_WAR
	.align		4
.L_1918:
        /*00e4*/ 	.byte	0x04, 0x36
        /*00e6*/ 	.short	(.L_1920 - .L_1919)
.L_1919:
        /*00e8*/ 	.word	0x00000008
.L_1920:


//--------------------- .nv.info._ZN5flash24flash_fwd_splitkv_kernelI23Flash_fwd_kernel_traitsILi128ELi64ELi64ELi4ELb0ELb0EN7cutlass6half_tE19Flash_kernel_traitsILi128ELi64ELi64ELi4ES3_EELb1ELb0ELb1ELb0ELb0ELb1ELb1ELb1EEEvNS_16Flash_fwd_paramsE --------------------------
	.section	.nv.info._ZN5flash24flash_fwd_splitkv_kernelI23Flash_fwd_kernel_traitsILi128ELi64ELi64ELi4ELb0ELb0EN7cutlass6half_tE19Flash_kernel_traitsILi128ELi64ELi64ELi4ES3_EELb1ELb0ELb1ELb0ELb0ELb1ELb1ELb1EEEvNS_16Flash_fwd_paramsE,"",@"SHT_CUDA_INFO"
	.sectionflags	@""
	.align	4


	//----- nvinfo : EIATTR_CUDA_API_VERSION
	.align		4
        /*0000*/ 	.byte	0x04, 0x37
        /*0002*/ 	.short	(.L_1922 - .L_1921)
.L_1921:
        /*0004*/ 	.word	0x00000082


	//----- nvinfo : EIATTR_KPARAM_INFO
	.align		4
.L_1922:
        /*0008*/ 	.byte	0x04, 0x17
        /*000a*/ 	.short	(.L_1924 - .L_1923)
.L_1923:
        /*000c*/ 	.word	0x00000000
        /*0010*/ 	.short	0x0000
        /*0012*/ 	.short	0x0000
        /*0014*/ 	.byte	0x00, 0xf0, 0x41, 0x07


	//----- nvinfo : EIATTR_SPARSE_MMA_MASK
	.align		4
.L_1924:
        /*0018*/ 	.byte	0x03, 0x50
        /*001a*/ 	.short	0x0000


	//----- nvinfo : EIATTR_MAXREG_COUNT
	.align		4
        /*001c*/ 	.byte	0x03, 0x1b
        /*001e*/ 	.short	0x00ff


	//----- nvinfo : EIATTR_NUM_BARRIERS
	.align		4
        /*0020*/ 	.byte	0x02, 0x4c
        /*0022*/ 	.byte	0x01
	.zero		1


	//----- nvinfo : EIATTR_MERCURY_ISA_VERSION
	.align		4
        /*0024*/ 	.byte	0x03, 0x5f
        /*0026*/ 	.short	0x0101


	//----- nvinfo : EIATTR_COOP_GROUP_MASK_REGIDS
	.align		4
        /*0028*/ 	.byte	0x04, 0x29
        /*002a*/ 	.short	(.L_1926 - .L_1925)


	//   ....[0]....
.L_1925:
        /*002c*/ 	.word	0xffffffff


	//   ....[1]....
        /*0030*/ 	.word	0xffffffff


	//   ....[2]....
        /*0034*/ 	.word	0xffffffff


	//   ....[3]....
        /*0038*/ 	.word	0xffffffff


	//   ....[4]....
        /*003c*/ 	.word	0xffffffff


	//   ....[5]....
        /*0040*/ 	.word	0xffffffff


	//   ....[6]....
        /*0044*/ 	.word	0xffffffff


	//   ....[7]....
        /*0048*/ 	.word	0xffffffff


	//   ....[8]....
        /*004c*/ 	.word	0xffffffff


	//   ....[9]....
        /*0050*/ 	.word	0xffffffff


	//   ....[10]....
        /*0054*/ 	.word	0xffffffff


	//   ....[11]....
        /*0058*/ 	.word	0xffffffff


	//   ....[12]....
        /*005c*/ 	.word	0xffffffff


	//   ....[13]....
        /*0060*/ 	.word	0xffffffff


	//   ....[14]....
        /*0064*/ 	.word	0xffffffff


	//   ....[15]....
        /*0068*/ 	.word	0xffffffff


	//----- nvinfo : EIATTR_COOP_GROUP_INSTR_OFFSETS
	.align		4
.L_1926:
        /*006c*/ 	.byte	0x04, 0x28
        /*006e*/ 	.short	(.L_1928 - .L_1927)


	//   ....[0]....
.L_1927:
        /*0070*/ 	.word	0x00011140


	//   ....[1]....
        /*0074*/ 	.word	0x00011160


	//   ....[2]....
        /*0078*/ 	.word	0x00011200


	//   ....[3]....
        /*007c*/ 	.word	0x00011210


	//   ....[4]....
        /*0080*/ 	.word	0x00014550


	//   ....[5]....
        /*0084*/ 	.word	0x00014560


	//   ....[6]....
        /*0088*/ 	.word	0x00014590


	//   ....[7]....
        /*008c*/ 	.word	0x000145a0


	//   ....[8]....
        /*0090*/ 	.word	0x000179e0


	//   ....[9]....
        /*0094*/ 	.word	0x000179f0


	//   ....[10]....
        /*0098*/ 	.word	0x00017a20


	//   ....[11]....
        /*009c*/ 	.word	0x00017a30


	//   ....[12]....
        /*00a0*/ 	.word	0x00018c50


	//   ....[13]....
        /*00a4*/ 	.word	0x00018c90


	//   ....[14]....
        /*00a8*/ 	.word	0x00018d30


	//   ....[15]....
        /*00ac*/ 	.word	0x00018d40


	//----- nvinfo : EIATTR_EXIT_INSTR_OFFSETS
	.align		4
.L_1928:
        /*00b0*/ 	.byte	0x04, 0x1c
        /*00b2*/ 	.short	(.L_1930 - .L_1929)


	//   ....[0]....
.L_1929:
        /*00b4*/ 	.word	0x00000440


	//   ....[1]....
        /*00b8*/ 	.word	0x00000fd0


	//   ....[2]....
        /*00bc*/ 	.word	0x00001000


	//   ....[3]....
        /*00c0*/ 	.word	0x00019fb0


	//   ....[4]....
        /*00c4*/ 	.word	0x0001a000


	//   ....[5]....
        /*00c8*/ 	.word	0x0001a020


	//----- nvinfo : EIATTR_CRS_STACK_SIZE
	.align		4
.L_1930:
        /*00cc*/ 	.byte	0x04, 0x1e
        /*00ce*/ 	.short	(.L_1932 - .L_1931)
.L_1931:
        /*00d0*/ 	.word	0x00000000


	//----- nvinfo : EIATTR_CBANK_PARAM_SIZE
	.align		4
.L_1932:
        /*00d4*/ 	.byte	0x03, 0x19
        /*00d6*/ 	.short	0x01d0


	//----- nvinfo : EIATTR_PARAM_CBANK
	.align		4
        /*00d8*/ 	.byte	0x04, 0x0a
        /*00da*/ 	.short	(.L_1934 - .L_1933)
	.align		4
.L_1933:
        /*00dc*/ 	.word	index@(.nv.constant0._ZN5flash24flash_fwd_splitkv_kernelI23Flash_fwd_kernel_traitsILi128ELi64ELi64ELi4ELb0ELb0EN7cutlass6half_tE19Flash_kernel_traitsILi128ELi64ELi64ELi4ES3_EELb1ELb0ELb1ELb0ELb0ELb1ELb1ELb1EEEvNS_16Flash_fwd_paramsE)
        /*00e0*/ 	.short	0x0210
        /*00e2*/ 	.short	0x01d0


	//----- nvinfo : EIATTR_SW_WAR
	.align		4
.L_1934:
        /*00e4*/ 	.byte	0x04, 0x36
        /*00e6*/ 	.short	(.L_1936 - .L_1935)
.L_1935:
        /*00e8*/ 	.word	0x00000008
.L_1936:


//--------------------- .nv.callgraph             --------------------------
	.section	.nv.callgraph,"",@"SHT_CUDA_CALLGRAPH"
	.align	4
	.sectionentsize	8
	.align		4
        /*0000*/ 	.word	0x00000000
	.align		4
        /*0004*/ 	.word	0xffffffff
	.align		4
        /*0008*/ 	.word	0x00000000
	.align		4
        /*000c*/ 	.word	0xfffffffe
	.align		4
        /*0010*/ 	.word	0x00000000
	.align		4
        /*0014*/ 	.word	0xfffffffd
	.align		4
        /*0018*/ 	.word	0x00000000
	.align		4
        /*001c*/ 	.word	0xfffffffc


//--------------------- .nv.constant4             --------------------------
	.section	.nv.constant4,"a",@progbits
	.align	8
	.align		8
.nv.constant4:
        /*0000*/ 	.dword	_ZN80_INTERNAL_ba76c388_43_flash_fwd_split_hdim128_fp16_causal_sm80_cu_8761d306_197074cuda3std3__45__cpo5beginE
	.align		8
        /*0008*/ 	.dword	_ZN80_INTERNAL_ba76c388_43_flash_fwd_split_hdim128_fp16_causal_sm80_cu_8761d306_197074cuda3std3__45__cpo3endE
	.align		8
        /*0010*/ 	.dword	_ZN80_INTERNAL_ba76c388_43_flash_fwd_split_hdim128_fp16_causal_sm80_cu_8761d306_197074cuda3std3__45__cpo6cbeginE
	.align		8
        /*0018*/ 	.dword	_ZN80_INTERNAL_ba76c388_43_flash_fwd_split_hdim128_fp16_causal_sm80_cu_8761d306_197074cuda3std3__45__cpo4cendE
	.align		8
        /*0020*/ 	.dword	_ZN80_INTERNAL_ba76c388_43_flash_fwd_split_hdim128_fp16_causal_sm80_cu_8761d306_197074cuda3std3__482_GLOBAL__N__ba76c388_43_flash_fwd_split_hdim128_fp16_causal_sm80_cu_8761d306_197076ignoreE
	.align		8
        /*0028*/ 	.dword	_ZN80_INTERNAL_ba76c388_43_flash_fwd_split_hdim128_fp16_causal_sm80_cu_8761d306_197074cuda3std3__419piecewise_constructE
	.align		8
        /*0030*/ 	.dword	_ZN80_INTERNAL_ba76c388_43_flash_fwd_split_hdim128_fp16_causal_sm80_cu_8761d306_197074cuda3std3__48in_placeE
	.align		8
        /*0038*/ 	.dword	_ZN80_INTERNAL_ba76c388_43_flash_fwd_split_hdim128_fp16_causal_sm80_cu_8761d306_197074cuda3std6ranges3__45__cpo4swapE
	.align		8
        /*0040*/ 	.dword	_ZN80_INTERNAL_ba76c388_43_flash_fwd_split_hdim128_fp16_causal_sm80_cu_8761d306_197074cuda3std6ranges3__45__cpo9iter_moveE
	.align		8
        /*0048*/ 	.dword	_ZN80_INTERNAL_ba76c388_43_flash_fwd_split_hdim128_fp16_causal_sm80_cu_8761d306_197074cute7productE
	.align		8
        /*0050*/ 	.dword	_ZN80_INTERNAL_ba76c388_43_flash_fwd_split_hdim128_fp16_causal_sm80_cu_8761d306_197074cute1_E


//--------------------- .text._ZN5flash32flash_fwd_splitkv_combine_kernelI23Flash_fwd_kernel_traitsILi128ELi64ELi128ELi4ELb0ELb0EN7cutlass6half_tE19Flash_kernel_traitsILi128ELi64ELi128ELi4ES3_EELi4ELi7ELb0EEEvNS_16Flash_fwd_paramsE --------------------------
	.section	.text._ZN5flash32flash_fwd_splitkv_combine_kernelI23Flash_fwd_kernel_traitsILi128ELi64ELi128ELi4ELb0ELb0EN7cutlass6half_tE19Flash_kernel_traitsILi128ELi64ELi128ELi4ES3_EELi4ELi7ELb0EEEvNS_16Flash_fwd_paramsE,"ax",@progbits
	.align	128
        .global         _ZN5flash32flash_fwd_splitkv_combine_kernelI23Flash_fwd_kernel_traitsILi128ELi64ELi128ELi4ELb0ELb0EN7cutlass6half_tE19Flash_kernel_traitsILi128ELi64ELi128ELi4ES3_EELi4ELi7ELb0EEEvNS_16Flash_fwd_paramsE
        .type           _ZN5flash32flash_fwd_splitkv_combine_kernelI23Flash_fwd_kernel_traitsILi128ELi64ELi128ELi4ELb0ELb0EN7cutlass6half_tE19Flash_kernel_traitsILi128ELi64ELi128ELi4ES3_EELi4ELi7ELb0EEEvNS_16Flash_fwd_paramsE,@function
        .size           _ZN5flash32flash_fwd_splitkv_combine_kernelI23Flash_fwd_kernel_traitsILi128ELi64ELi128ELi4ELb0ELb0EN7cutlass6half_tE19Flash_kernel_traitsILi128ELi64ELi128ELi4ES3_EELi4ELi7ELb0EEEvNS_16Flash_fwd_paramsE,(.L_x_8312 - _ZN5flash32flash_fwd_splitkv_combine_kernelI23Flash_fwd_kernel_traitsILi128ELi64ELi128ELi4ELb0ELb0EN7cutlass6half_tE19Flash_kernel_traitsILi128ELi64ELi128ELi4ES3_EELi4ELi7ELb0EEEvNS_16Flash_fwd_paramsE)
        .other          _ZN5flash32flash_fwd_splitkv_combine_kernelI23Flash_fwd_kernel_traitsILi128ELi64ELi128ELi4ELb0ELb0EN7cutlass6half_tE19Flash_kernel_traitsILi128ELi64ELi128ELi4ES3_EELi4ELi7ELb0EEEvNS_16Flash_fwd_paramsE,@"STO_CUDA_ENTRY STV_DEFAULT"
_ZN5flash32flash_fwd_splitkv_combine_kernelI23Flash_fwd_kernel_traitsILi128ELi64ELi128ELi4ELb0ELb0EN7cutlass6half_tE19Flash_kernel_traitsILi128ELi64ELi128ELi4ES3_EELi4ELi7ELb0EEEvNS_16Flash_fwd_paramsE:
.text._ZN5flash32flash_fwd_splitkv_combine_kernelI23Flash_fwd_kernel_traitsILi128ELi64ELi128ELi4ELb0ELb0EN7cutlass6half_tE19Flash_kernel_traitsILi128ELi64ELi128ELi4ES3_EELi4ELi7ELb0EEEvNS_16Flash_fwd_paramsE:
[----:B------:R-:W-:Y:S08]  /*0000*/  LDC R1, c[0x0][0x28] ;  /* 0x00000a00ff017b82 */ /* 0x000ff00000000800 */
[----:B------:R-:W0:Y:S01]  /*0010*/  LDC.64 R26, c[0x0][0x2c0] ;  /* 0x0000b000ff1a7b82 */ /* 0x000e220000000a00 */
[----:B------:R-:W-:-:S07]  /*0020*/  ULDC UR5, c[0x0][0x270] ;  /* 0x00009c0000057ab9 */ /* 0x000fce0000000800 */
[----:B------:R-:W1:Y:S01]  /*0030*/  S2UR UR7, SR_CTAID.X ;  /* 0x00000000000779c3 */ /* 0x000e620000002500 */
[----:B0-----:R-:W-:Y:S01]  /*0040*/  IMAD R12, R26, UR5, RZ ;  /* 0x000000051a0c7c24 */ /* 0x001fe2000f8e02ff */
[----:B------:R-:W-:Y:S01]  /*0050*/  SHF.R.S32.HI R0, RZ, 0x1f, R27 ;  /* 0x0000001fff007819 */ /* 0x000fe2000001141b */
[----:B------:R-:W-:Y:S02]  /*0060*/  USHF.R.S32.HI UR5, URZ, 0x1f, UR5 ;  /* 0x0000001f3f057899 */ /* 0x000fe40008011405 */
[----:B------:R-:W-:Y:S01]  /*0070*/  IMAD R12, R12, R27, RZ ;  /* 0x0000001b0c0c7224 */ /* 0x000fe200078e02ff */
[----:B-1----:R-:W-:-:S04]  /*0080*/  USHF.L.U32 UR7, UR7, 0x2, URZ ;  /* 0x0000000207077899 */ /* 0x002fc8000800063f */
[----:B------:R-:W-:Y:S02]  /*0090*/  ISETP.LT.U32.AND P0, PT, R12, R27, PT ;  /* 0x0000001b0c00720c */ /* 0x000fe40003f01070 */
[----:B------:R-:W-:Y:S01]  /*00a0*/  SHF.R.S32.HI R5, RZ, 0x1f, R12 ;  /* 0x0000001fff057819 */ /* 0x000fe2000001140c */
[----:B------:R-:W-:-:S03]  /*00b0*/  USHF.R.S32.HI UR6, URZ, 0x1f, UR7 ;  /* 0x0000001f3f067899 */ /* 0x000fc60008011407 */
[----:B------:R-:W-:-:S04]  /*00c0*/  ISETP.LT.AND.EX P0, PT, R5, R0, PT, P0 ;  /* 0x000000000500720c */ /* 0x000fc80003f01300 */
[C---:B------:R-:W-:Y:S02]  /*00d0*/  SEL R0, R5.reuse, R0, P0 ;  /* 0x0000000005007207 */ /* 0x040fe40000000000 */
[----:B------:R-:W-:Y:S02]  /*00e0*/  SEL R27, R12, R27, P0 ;  /* 0x0000001b0c1b7207 */ /* 0x000fe40000000000 */
[----:B------:R-:W-:-:S04]  /*00f0*/  LOP3.LUT R2, R5, R0, RZ, 0xfc, !PT ;  /* 0x0000000005027212 */ /* 0x000fc800078efcff */
[----:B------:R-:W-:-:S13]  /*0100*/  ISETP.NE.U32.AND P1, PT, R2, RZ, PT ;  /* 0x000000ff0200720c */ /* 0x000fda0003f25070 */
[----:B------:R-:W-:Y:S05]  /*0110*/  @!P1 BRA `(.L_x_0) ;  /* 0x00000000001c9947 */ /* 0x000fea0003800000 */
[----:B------:R-:W-:Y:S01]  /*0120*/  IMAD.MOV.U32 R28, RZ, RZ, R12 ;  /* 0x000000ffff1c7224 */ /* 0x000fe200078e000c */
[----:B------:R-:W-:Y:S01]  /*0130*/  MOV R26, R27 ;  /* 0x0000001b001a7202 */ /* 0x000fe20000000f00 */
[----:B------:R-:W-:Y:S01]  /*0140*/  IMAD.MOV.U32 R19, RZ, RZ, R5 ;  /* 0x000000ffff137224 */ /* 0x000fe200078e0005 */
[----:B------:R-:W-:Y:S02]  /*0150*/  MOV R25, R0 ;  /* 0x0000000000197202 */ /* 0x000fe40000000f00 */
[----:B------:R-:W-:Y:S02]  /*0160*/  MOV R24, 0x180 ;  /* 0x0000018000187802 */ /* 0x000fe40000000f00 */
[----:B------:R-:W-:Y:S05]  /*0170*/  CALL.REL.NOINC `($__internal_0_$__cuda_sm20_div_s64) ;  /* 0x0000004400e47944 */ /* 0x000fea0003c00000 */
[----:B------:R-:W-:Y:S05]  /*0180*/  BRA `(.L_x_1) ;  /* 0x00000000004c7947 */ /* 0x000fea0003800000 */
.L_x_0:
[----:B------:R-:W0:Y:S01]  /*0190*/  I2F.U32.RP R4, R27 ;  /* 0x0000001b00047306 */ /* 0x000e220000209000 */
[----:B------:R-:W-:Y:S02]  /*01a0*/  ISETP.NE.U32.AND P0, PT, R27, RZ, PT ;  /* 0x000000ff1b00720c */ /* 0x000fe40003f05070 */
[----:B------:R-:W-:-:S05]  /*01b0*/  MOV R21, RZ ;  /* 0x000000ff00157202 */ /* 0x000fca0000000f00 */
[----:B0-----:R-:W0:Y:S02]  /*01c0*/  MUFU.RCP R3, R4 ;  /* 0x0000000400037308 */ /* 0x001e240000001000 */
[----:B0-----:R-:W-:-:S06]  /*01d0*/  VIADD R3, R3, 0xffffffe ;  /* 0x0ffffffe03037836 */ /* 0x001fcc0000000000 */
[----:B------:R-:W0:Y:S02]  /*01e0*/  F2I.FTZ.U32.TRUNC.NTZ R3, R3 ;  /* 0x0000000300037305 */ /* 0x000e24000021f000 */
[----:B0-----:R-:W-:-:S04]  /*01f0*/  IMAD.MOV R2, RZ, RZ, -R3 ;  /* 0x000000ffff027224 */ /* 0x001fc800078e0a03 */
[----:B------:R-:W-:Y:S01]  /*0200*/  IMAD R7, R2, R27, RZ ;  /* 0x0000001b02077224 */ /* 0x000fe200078e02ff */
[----:B------:R-:W-:-:S10]  /*0210*/  HFMA2.MMA R2, -RZ, RZ, 0, 0 ;  /* 0x00000000ff027435 */ /* 0x000fd400000001ff */
[----:B------:R-:W-:-:S06]  /*0220*/  IMAD.HI.U32 R7, R3, R7, R2 ;  /* 0x0000000703077227 */ /* 0x000fcc00078e0002 */
[----:B------:R-:W-:-:S04]  /*0230*/  IMAD.HI.U32 R20, R7, R12, RZ ;  /* 0x0000000c07147227 */ /* 0x000fc800078e00ff */
[----:B------:R-:W-:-:S04]  /*0240*/  IMAD.MOV R2, RZ, RZ, -R20 ;  /* 0x000000ffff027224 */ /* 0x000fc800078e0a14 */
[----:B------:R-:W-:-:S05]  /*0250*/  IMAD R2, R27, R2, R12 ;  /* 0x000000021b027224 */ /* 0x000fca00078e020c */
[----:B------:R-:W-:-:S13]  /*0260*/  ISETP.GE.U32.AND P2, PT, R2, R27, PT ;  /* 0x0000001b0200720c */ /* 0x000fda0003f46070 */
[----:B------:R-:W-:Y:S01]  /*0270*/  @P2 IADD3 R2, R2, -R27, RZ ;  /* 0x8000001b02022210 */ /* 0x000fe20007ffe0ff */
[----:B------:R-:W-:-:S03]  /*0280*/  @P2 VIADD R20, R20, 0x1 ;  /* 0x0000000114142836 */ /* 0x000fc60000000000 */
[----:B------:R-:W-:-:S13]  /*0290*/  ISETP.GE.U32.AND P1, PT, R2, R27, PT ;  /* 0x0000001b0200720c */ /* 0x000fda0003f26070 */
[----:B------:R-:W-:Y:S02]  /*02a0*/  @P1 IADD3 R20, R20, 0x1, RZ ;  /* 0x0000000114141810 */ /* 0x000fe40007ffe0ff */
[----:B------:R-:W-:-:S07]  /*02b0*/  @!P0 LOP3.LUT R20, RZ, R27, RZ, 0x33, !PT ;  /* 0x0000001bff148212 */ /* 0x000fce00078e33ff */
.L_x_1:
[----:B------:R-:W-:Y:S01]  /*02c0*/  ULDC UR4, c[0x0][0x270] ;  /* 0x00009c0000047ab9 */ /* 0x000fe20000000800 */
[----:B------:R-:W-:Y:S01]  /*02d0*/  BSSY B0, `(.L_x_2) ;  /* 0x0000022000007945 */ /* 0x000fe20003800000 */
[----:B------:R-:W-:-:S04]  /*02e0*/  ISETP.LT.U32.AND P0, PT, R20, UR4, PT ;  /* 0x0000000414007c0c */ /* 0x000fc8000bf01070 */
[----:B------:R-:W-:-:S04]  /*02f0*/  ISETP.LT.AND.EX P0, PT, R21, UR5, PT, P0 ;  /* 0x0000000515007c0c */ /* 0x000fc8000bf01300 */
[C---:B------:R-:W-:Y:S02]  /*0300*/  SEL R25, R21.reuse, UR5, P0 ;  /* 0x0000000515197c07 */ /* 0x040fe40008000000 */
[----:B------:R-:W-:Y:S02]  /*0310*/  SEL R26, R20, UR4, P0 ;  /* 0x00000004141a7c07 */ /* 0x000fe40008000000 */
[----:B------:R-:W-:-:S04]  /*0320*/  LOP3.LUT R2, R21, R25, RZ, 0xfc, !PT ;  /* 0x0000001915027212 */ /* 0x000fc800078efcff */
[----:B------:R-:W-:-:S13]  /*0330*/  ISETP.NE.U32.AND P1, PT, R2, RZ, PT ;  /* 0x000000ff0200720c */ /* 0x000fda0003f25070 */
[----:B------:R-:W-:Y:S05]  /*0340*/  @!P1 BRA `(.L_x_3) ;  /* 0x00000000001c9947 */ /* 0x000fea0003800000 */
[----:B------:R-:W-:Y:S01]  /*0350*/  IMAD.MOV.U32 R28, RZ, RZ, R20 ;  /* 0x000000ffff1c7224 */ /* 0x000fe200078e0014 */
[----:B------:R-:W-:Y:S02]  /*0360*/  MOV R19, R21 ;  /* 0x0000001500137202 */ /* 0x000fe40000000f00 */
[----:B------:R-:W-:Y:S02]  /*0370*/  MOV R24, 0x390 ;  /* 0x0000039000187802 */ /* 0x000fe40000000f00 */
[----:B------:R-:W-:Y:S05]  /*0380*/  CALL.REL.NOINC `($__internal_0_$__cuda_sm20_div_s64) ;  /* 0x0000004400607944 */ /* 0x000fea0003c00000 */
[----:B------:R-:W-:Y:S02]  /*0390*/  MOV R6, R20 ;  /* 0x0000001400067202 */ /* 0x000fe40000000f00 */
[----:B------:R-:W-:Y:S01]  /*03a0*/  MOV R7, R21 ;  /* 0x0000001500077202 */ /* 0x000fe20000000f00 */
[----:B------:R-:W-:Y:S05]  /*03b0*/  BRA `(.L_x_4) ;  /* 0x00000000004c7947 */ /* 0x000fea0003800000 */
.L_x_3:
[----:B------:R-:W0:Y:S01]  /*03c0*/  I2F.U32.RP R8, R26 ;  /* 0x0000001a00087306 */ /* 0x000e220000209000 */
[----:B------:R-:W-:-:S07]  /*03d0*/  ISETP.NE.U32.AND P0, PT, R26, RZ, PT ;  /* 0x000000ff1a00720c */ /* 0x000fce0003f05070 */
[----:B0-----:R-:W0:Y:S02]  /*03e0*/  MUFU.RCP R4, R8 ;  /* 0x0000000800047308 */ /* 0x001e240000001000 */
[----:B0-----:R-:W-:-:S06]  /*03f0*/  VIADD R4, R4, 0xffffffe ;  /* 0x0ffffffe04047836 */ /* 0x001fcc0000000000 */
[----:B------:R-:W0:Y:S02]  /*0400*/  F2I.FTZ.U32.TRUNC.NTZ R3, R4 ;  /* 0x0000000400037305 */ /* 0x000e24000021f000 */
[----:B0-----:R-:W-:-:S04]  /*0410*/  IMAD.MOV R2, RZ, RZ, -R3 ;  /* 0x000000ffff027224 */ /* 0x001fc800078e0a03 */
[----:B------:R-:W-:Y:S01]  /*0420*/  IMAD R7, R2, R26, RZ ;  /* 0x0000001a02077224 */ /* 0x000fe200078e02ff */
[----:B------:R-:W-:-:S10]  /*0430*/  HFMA2.MMA R2, -RZ, RZ, 0, 0 ;  /* 0x00000000ff027435 */ /* 0x000fd400000001ff */
[----:B------:R-:W-:-:S06]  /*0440*/  IMAD.HI.U32 R7, R3, R7, R2 ;  /* 0x0000000703077227 */ /* 0x000fcc00078e0002 */
[----:B------:R-:W-:Y:S01]  /*0450*/  IMAD.HI.U32 R6, R7, R20, RZ ;  /* 0x0000001407067227 */ /* 0x000fe200078e00ff */
[----:B------:R-:W-:-:S03]  /*0460*/  MOV R7, RZ ;  /* 0x000000ff00077202 */ /* 0x000fc60000000f00 */
[----:B------:R-:W-:-:S04]  /*0470*/  IMAD.MOV R3, RZ, RZ, -R6 ;  /* 0x000000ffff037224 */ /* 0x000fc800078e0a06 */
[----:B------:R-:W-:-:S05]  /*0480*/  IMAD R3, R26, R3, R20 ;  /* 0x000000031a037224 */ /* 0x000fca00078e0214 */
[----:B------:R-:W-:-:S13]  /*0490*/  ISETP.GE.U32.AND P2, PT, R3, R26, PT ;  /* 0x0000001a0300720c */ /* 0x000fda0003f46070 */
[----:B------:R-:W-:Y:S01]  /*04a0*/  @P2 IADD3 R3, R3, -R26, RZ ;  /* 0x8000001a03032210 */ /* 0x000fe20007ffe0ff */
[----:B------:R-:W-:-:S03]  /*04b0*/  @P2 VIADD R6, R6, 0x1 ;  /* 0x0000000106062836 */ /* 0x000fc60000000000 */
[----:B------:R-:W-:-:S13]  /*04c0*/  ISETP.GE.U32.AND P1, PT, R3, R26, PT ;  /* 0x0000001a0300720c */ /* 0x000fda0003f26070 */
[----:B------:R-:W-:Y:S02]  /*04d0*/  @P1 IADD3 R6, R6, 0x1, RZ ;  /* 0x0000000106061810 */ /* 0x000fe40007ffe0ff */
[----:B------:R-:W-:Y:S02]  /*04e0*/  @!P0 LOP3.LUT R6, RZ, R26, RZ, 0x33, !PT ;  /* 0x0000001aff068212 */ /* 0x000fe400078e33ff */
.L_x_4:
[----:B------:R-:W-:Y:S05]  /*04f0*/  BSYNC B0 ;  /* 0x0000000000007941 */ /* 0x000fea0003800000 */
.L_x_2:
[----:B------:R-:W0:Y:S01]  /*0500*/  LDC R3, c[0x0][0x2c4] ;  /* 0x0000b100ff037b82 */ /* 0x000e220000000800 */
[----:B------:R-:W-:Y:S01]  /*0510*/  BSSY B0, `(.L_x_5) ;  /* 0x000004a000007945 */ /* 0x000fe20003800000 */
[----:B0-----:R-:W-:Y:S01]  /*0520*/  IABS R9, R3 ;  /* 0x0000000300097213 */ /* 0x001fe20000000000 */
[C---:B------:R-:W-:Y:S01]  /*0530*/  VIADD R2, R3.reuse, 0xffffffff ;  /* 0xffffffff03027836 */ /* 0x040fe20000000000 */
[----:B------:R-:W-:Y:S02]  /*0540*/  ISETP.NE.AND P3, PT, R3, RZ, PT ;  /* 0x000000ff0300720c */ /* 0x000fe40003f65270 */
[----:B------:R-:W0:Y:S01]  /*0550*/  I2F.RP R13, R9 ;  /* 0x00000009000d7306 */ /* 0x000e220000209400 */
[----:B------:R-:W-:-:S05]  /*0560*/  IMAD.IADD R4, R2, 0x1, R9 ;  /* 0x0000000102047824 */ /* 0x000fca00078e0209 */
[----:B------:R-:W-:Y:S02]  /*0570*/  IABS R8, R4 ;  /* 0x0000000400087213 */ /* 0x000fe40000000000 */
[----:B0-----:R-:W0:Y:S02]  /*0580*/  MUFU.RCP R14, R13 ;  /* 0x0000000d000e7308 */ /* 0x001e240000001000 */
[----:B0-----:R-:W-:-:S06]  /*0590*/  VIADD R14, R14, 0xffffffe ;  /* 0x0ffffffe0e0e7836 */ /* 0x001fcc0000000000 */
[----:B------:R-:W0:Y:S02]  /*05a0*/  F2I.FTZ.U32.TRUNC.NTZ R15, R14 ;  /* 0x0000000e000f7305 */ /* 0x000e24000021f000 */
[----:B0-----:R-:W-:Y:S02]  /*05b0*/  IMAD.MOV R10, RZ, RZ, -R15 ;  /* 0x000000ffff0a7224 */ /* 0x001fe400078e0a0f */
[----:B------:R-:W-:Y:S02]  /*05c0*/  IMAD.MOV.U32 R14, RZ, RZ, RZ ;  /* 0x000000ffff0e7224 */ /* 0x000fe400078e00ff */
[----:B------:R-:W-:-:S04]  /*05d0*/  IMAD R10, R10, R9, RZ ;  /* 0x000000090a0a7224 */ /* 0x000fc800078e02ff */
[----:B------:R-:W-:-:S04]  /*05e0*/  IMAD.HI.U32 R11, R15, R10, R14 ;  /* 0x0000000a0f0b7227 */ /* 0x000fc800078e000e */
[----:B------:R-:W-:-:S04]  /*05f0*/  IMAD.MOV.U32 R10, RZ, RZ, R8 ;  /* 0x000000ffff0a7224 */ /* 0x000fc800078e0008 */
[----:B------:R-:W-:-:S04]  /*0600*/  IMAD.HI.U32 R11, R11, R10, RZ ;  /* 0x0000000a0b0b7227 */ /* 0x000fc800078e00ff */
[----:B------:R-:W-:-:S04]  /*0610*/  IMAD.MOV R8, RZ, RZ, -R11 ;  /* 0x000000ffff087224 */ /* 0x000fc800078e0a0b */
[----:B------:R-:W-:-:S05]  /*0620*/  IMAD R8, R9, R8, R10 ;  /* 0x0000000809087224 */ /* 0x000fca00078e020a */
[----:B------:R-:W-:-:S13]  /*0630*/  ISETP.GT.U32.AND P1, PT, R9, R8, PT ;  /* 0x000000080900720c */ /* 0x000fda0003f24070 */
[----:B------:R-:W-:Y:S02]  /*0640*/  @!P1 IMAD.IADD R8, R8, 0x1, -R9 ;  /* 0x0000000108089824 */ /* 0x000fe400078e0a09 */
[----:B------:R-:W-:Y:S01]  /*0650*/  @!P1 VIADD R11, R11, 0x1 ;  /* 0x000000010b0b9836 */ /* 0x000fe20000000000 */
[----:B------:R-:W-:Y:S02]  /*0660*/  ISETP.NE.AND P1, PT, R3, RZ, PT ;  /* 0x000000ff0300720c */ /* 0x000fe40003f25270 */
[-C--:B------:R-:W-:Y:S02]  /*0670*/  ISETP.GE.U32.AND P2, PT, R8, R9.reuse, PT ;  /* 0x000000090800720c */ /* 0x080fe40003f46070 */
[C---:B------:R-:W-:Y:S02]  /*0680*/  LOP3.LUT R8, R4.reuse, R9, RZ, 0x3c, !PT ;  /* 0x0000000904087212 */ /* 0x040fe400078e3cff */
[----:B------:R-:W-:Y:S02]  /*0690*/  LOP3.LUT R4, R4, R3, RZ, 0x3c, !PT ;  /* 0x0000000304047212 */ /* 0x000fe400078e3cff */
[----:B------:R-:W-:-:S02]  /*06a0*/  ISETP.GE.AND P0, PT, R8, RZ, PT ;  /* 0x000000ff0800720c */ /* 0x000fc40003f06270 */
[----:B------:R-:W-:-:S05]  /*06b0*/  LEA.HI.SX32 R8, R3, 0x1, 0x1 ;  /* 0x0000000103087811 */ /* 0x000fca00078f0aff */
[----:B------:R-:W-:Y:S01]  /*06c0*/  @P2 VIADD R11, R11, 0x1 ;  /* 0x000000010b0b2836 */ /* 0x000fe20000000000 */
[----:B------:R-:W-:-:S03]  /*06d0*/  ISETP.GT.AND P2, PT, R3, RZ, PT ;  /* 0x000000ff0300720c */ /* 0x000fc60003f44270 */
[----:B------:R-:W-:-:S04]  /*06e0*/  IMAD.MOV.U32 R17, RZ, RZ, R11 ;  /* 0x000000ffff117224 */ /* 0x000fc800078e000b */
[----:B------:R-:W-:Y:S01]  /*06f0*/  @!P0 IMAD.MOV R17, RZ, RZ, -R17 ;  /* 0x000000ffff118224 */ /* 0x000fe200078e0a11 */
[----:B------:R-:W-:Y:S02]  /*0700*/  @!P1 LOP3.LUT R17, RZ, R9, RZ, 0x33, !PT ;  /* 0x00000009ff119212 */ /* 0x000fe400078e33ff */
[----:B------:R-:W-:Y:S02]  /*0710*/  ISETP.GE.AND P1, PT, R4, RZ, PT ;  /* 0x000000ff0400720c */ /* 0x000fe40003f26270 */
[----:B------:R-:W-:Y:S02]  /*0720*/  ISETP.LT.U32.AND P0, PT, R26, R17, PT ;  /* 0x000000111a00720c */ /* 0x000fe40003f01070 */
[----:B------:R-:W-:Y:S02]  /*0730*/  SHF.R.S32.HI R16, RZ, 0x1f, R17 ;  /* 0x0000001fff107819 */ /* 0x000fe40000011411 */
[----:B------:R-:W-:Y:S02]  /*0740*/  SHF.R.S32.HI R9, RZ, 0x1f, R3 ;  /* 0x0000001fff097819 */ /* 0x000fe40000011403 */
[----:B------:R-:W-:-:S03]  /*0750*/  ISETP.LT.AND.EX P0, PT, R25, R16, PT, P0 ;  /* 0x000000101900720c */ /* 0x000fc60003f01300 */
[----:B------:R-:W-:Y:S01]  /*0760*/  @!P2 IMAD.MOV R8, RZ, RZ, R9 ;  /* 0x000000ffff08a224 */ /* 0x000fe200078e0209 */
[C---:B------:R-:W-:Y:S01]  /*0770*/  SEL R16, R25.reuse, R16, P0 ;  /* 0x0000001019107207 */ /* 0x040fe20000000000 */
[----:B------:R-:W-:Y:S01]  /*0780*/  @!P1 IMAD.MOV R11, RZ, RZ, -R11 ;  /* 0x000000ffff0b9224 */ /* 0x000fe200078e0a0b */
[----:B------:R-:W-:Y:S02]  /*0790*/  @!P3 LOP3.LUT R11, RZ, R3, RZ, 0x33, !PT ;  /* 0x00000003ff0bb212 */ /* 0x000fe400078e33ff */
[----:B------:R-:W-:Y:S02]  /*07a0*/  LOP3.LUT R4, R25, R16, RZ, 0xfc, !PT ;  /* 0x0000001019047212 */ /* 0x000fe400078efcff */
[----:B------:R-:W-:Y:S01]  /*07b0*/  SEL R17, R26, R17, P0 ;  /* 0x000000111a117207 */ /* 0x000fe20000000000 */
[----:B------:R-:W-:Y:S01]  /*07c0*/  IMAD R3, R11, R8, RZ ;  /* 0x000000080b037224 */ /* 0x000fe200078e02ff */
        /* <DEDUP_REMOVED lines=8> */
[----:B------:R-:W-:Y:S02]  /*0850*/  MOV R32, R20 ;  /* 0x0000001400207202 */ /* 0x000fe40000000f00 */
[----:B------:R-:W-:Y:S01]  /*0860*/  MOV R33, R21 ;  /* 0x0000001500217202 */ /* 0x000fe20000000f00 */
[----:B------:R-:W-:Y:S05]  /*0870*/  BRA `(.L_x_7) ;  /* 0x00000000004c7947 */ /* 0x000fea0003800000 */
.L_x_6:
[----:B------:R-:W0:Y:S01]  /*0880*/  I2F.U32.RP R10, R17 ;  /* 0x00000011000a7306 */ /* 0x000e220000209000 */
[----:B------:R-:W-:Y:S02]  /*0890*/  ISETP.NE.U32.AND P0, PT, R17, RZ, PT ;  /* 0x000000ff1100720c */ /* 0x000fe40003f05070 */
[----:B------:R-:W-:-:S05]  /*08a0*/  MOV R33, RZ ;  /* 0x000000ff00217202 */ /* 0x000fca0000000f00 */
[----:B0-----:R-:W0:Y:S02]  /*08b0*/  MUFU.RCP R8, R10 ;  /* 0x0000000a00087308 */ /* 0x001e240000001000 */
[----:B0-----:R-:W-:-:S06]  /*08c0*/  VIADD R8, R8, 0xffffffe ;  /* 0x0ffffffe08087836 */ /* 0x001fcc0000000000 */
[----:B------:R0:W1:Y:S02]  /*08d0*/  F2I.FTZ.U32.TRUNC.NTZ R9, R8 ;  /* 0x0000000800097305 */ /* 0x000064000021f000 */
[----:B0-----:R-:W-:Y:S01]  /*08e0*/  HFMA2.MMA R8, -RZ, RZ, 0, 0 ;  /* 0x00000000ff087435 */ /* 0x001fe200000001ff */
[----:B-1----:R-:W-:-:S04]  /*08f0*/  IMAD.MOV R4, RZ, RZ, -R9 ;  /* 0x000000ffff047224 */ /* 0x002fc800078e0a09 */
[----:B------:R-:W-:-:S05]  /*0900*/  IMAD R11, R4, R17, RZ ;  /* 0x00000011040b7224 */ /* 0x000fca00078e02ff */
        /* <DEDUP_REMOVED lines=10> */
.L_x_7:
[----:B------:R-:W-:Y:S05]  /*09b0*/  BSYNC B0 ;  /* 0x0000000000007941 */ /* 0x000fea0003800000 */
.L_x_5:
[----:B------:R-:W0:Y:S01]  /*09c0*/  LDC R8, c[0x0][0x2c4] ;  /* 0x0000b100ff087b82 */ /* 0x000e220000000800 */
[----:B------:R-:W-:Y:S01]  /*09d0*/  ULDC UR4, c[0x0][0x270] ;  /* 0x00009c0000047ab9 */ /* 0x000fe20000000800 */
[----:B------:R-:W-:Y:S01]  /*09e0*/  IABS R11, R3 ;  /* 0x00000003000b7213 */ /* 0x000fe20000000000 */
[----:B------:R-:W1:Y:S01]  /*09f0*/  S2R R35, SR_TID.X ;  /* 0x0000000000237919 */ /* 0x000e620000002100 */
[----:B------:R-:W-:Y:S02]  /*0a00*/  BSSY B0, `(.L_x_8) ;  /* 0x0000078000007945 */ /* 0x000fe40003800000 */
[----:B------:R-:W2:Y:S08]  /*0a10*/  I2F.RP R4, R11 ;  /* 0x0000000b00047306 */ /* 0x000eb00000209400 */
[----:B--2---:R-:W2:Y:S01]  /*0a20*/  MUFU.RCP R4, R4 ;  /* 0x0000000400047308 */ /* 0x004ea20000001000 */
[----:B0-----:R-:W-:Y:S01]  /*0a30*/  IMAD R9, R8, UR4, RZ ;  /* 0x0000000408097c24 */ /* 0x001fe2000f8e02ff */
[----:B------:R-:W-:Y:S01]  /*0a40*/  IABS R10, R8 ;  /* 0x00000008000a7213 */ /* 0x000fe20000000000 */
[----:B------:R-:W-:-:S03]  /*0a50*/  UIADD3 UR4, UR4, -0x1, URZ ;  /* 0xffffffff04047890 */ /* 0x000fc6000fffe03f */
[----:B------:R-:W-:Y:S02]  /*0a60*/  IABS R13, R9 ;  /* 0x00000009000d7213 */ /* 0x000fe40000000000 */
[----:B------:R-:W0:Y:S01]  /*0a70*/  I2F.RP R15, R10 ;  /* 0x0000000a000f7306 */ /* 0x000e220000209400 */
[----:B------:R-:W-:Y:S02]  /*0a80*/  ISETP.NE.AND P5, PT, R9, RZ, PT ;  /* 0x000000ff0900720c */ /* 0x000fe40003fa5270 */
[----:B------:R-:W-:Y:S01]  /*0a90*/  IMAD.IADD R22, R2, 0x1, R13 ;  /* 0x0000000102167824 */ /* 0x000fe200078e020d */
[----:B------:R-:W-:-:S04]  /*0aa0*/  IABS R2, R3 ;  /* 0x0000000300027213 */ /* 0x000fc80000000000 */
[----:B------:R-:W3:Y:S01]  /*0ab0*/  I2F.RP R20, R13 ;  /* 0x0000000d00147306 */ /* 0x000ee20000209400 */
[----:B--2---:R-:W-:Y:S02]  /*0ac0*/  VIADD R18, R4, 0xffffffe ;  /* 0x0ffffffe04127836 */ /* 0x004fe40000000000 */
[----:B------:R-:W-:-:S05]  /*0ad0*/  IMAD.MOV R2, RZ, RZ, -R2 ;  /* 0x000000ffff027224 */ /* 0x000fca00078e0a02 */
[----:B0-----:R-:W0:Y:S08]  /*0ae0*/  MUFU.RCP R24, R15 ;  /* 0x0000000f00187308 */ /* 0x001e300000001000 */
[----:B---3--:R-:W2:Y:S08]  /*0af0*/  MUFU.RCP R28, R20 ;  /* 0x00000014001c7308 */ /* 0x008eb00000001000 */
[----:B------:R-:W3:Y:S01]  /*0b00*/  F2I.FTZ.U32.TRUNC.NTZ R19, R18 ;  /* 0x0000001200137305 */ /* 0x000ee2000021f000 */
[----:B0-----:R-:W-:-:S07]  /*0b10*/  VIADD R24, R24, 0xffffffe ;  /* 0x0ffffffe18187836 */ /* 0x001fce0000000000 */
[----:B------:R-:W0:Y:S01]  /*0b20*/  F2I.FTZ.U32.TRUNC.NTZ R25, R24 ;  /* 0x0000001800197305 */ /* 0x000e22000021f000 */
[----:B--2---:R-:W-:Y:S01]  /*0b30*/  VIADD R28, R28, 0xffffffe ;  /* 0x0ffffffe1c1c7836 */ /* 0x004fe20000000000 */
[----:B------:R-:W-:Y:S01]  /*0b40*/  IABS R20, R22 ;  /* 0x0000001600147213 */ /* 0x000fe20000000000 */
[----:B---3--:R-:W-:-:S05]  /*0b50*/  IMAD.MOV R14, RZ, RZ, -R19 ;  /* 0x000000ffff0e7224 */ /* 0x008fca00078e0a13 */
[----:B------:R-:W2:Y:S01]  /*0b60*/  F2I.FTZ.U32.TRUNC.NTZ R29, R28 ;  /* 0x0000001c001d7305 */ /* 0x000ea2000021f000 */
[----:B------:R-:W-:Y:S02]  /*0b70*/  IMAD.MOV.U32 R18, RZ, RZ, RZ ;  /* 0x000000ffff127224 */ /* 0x000fe400078e00ff */
[----:B------:R-:W-:-:S04]  /*0b80*/  IMAD R14, R14, R11, RZ ;  /* 0x0000000b0e0e7224 */ /* 0x000fc800078e02ff */
[----:B------:R-:W-:Y:S01]  /*0b90*/  IMAD.HI.U32 R14, R19, R14, R18 ;  /* 0x0000000e130e7227 */ /* 0x000fe200078e0012 */
[----:B------:R-:W-:-:S03]  /*0ba0*/  IABS R19, R9 ;  /* 0x0000000900137213 */ /* 0x000fc60000000000 */
[----:B0-----:R-:W-:Y:S02]  /*0bb0*/  IMAD.MOV R15, RZ, RZ, -R25 ;  /* 0x000000ffff0f7224 */ /* 0x001fe400078e0a19 */
[----:B------:R-:W-:Y:S02]  /*0bc0*/  IMAD.MOV R19, RZ, RZ, -R19 ;  /* 0x000000ffff137224 */ /* 0x000fe400078e0a13 */
[----:B--2---:R-:W-:Y:S02]  /*0bd0*/  IMAD.MOV R4, RZ, RZ, -R29 ;  /* 0x000000ffff047224 */ /* 0x004fe400078e0a1d */
[----:B------:R-:W-:Y:S02]  /*0be0*/  IMAD.MOV.U32 R28, RZ, RZ, RZ ;  /* 0x000000ffff1c7224 */ /* 0x000fe400078e00ff */
[----:B------:R-:W-:Y:S02]  /*0bf0*/  IMAD R21, R4, R13, RZ ;  /* 0x0000000d04157224 */ /* 0x000fe400078e02ff */
[----:B------:R-:W-:-:S02]  /*0c00*/  VIADD R4, R11, UR4 ;  /* 0x000000040b047c36 */ /* 0x000fc40008000000 */
[----:B------:R-:W-:-:S03]  /*0c10*/  IMAD.HI.U32 R21, R29, R21, R28 ;  /* 0x000000151d157227 */ /* 0x000fc600078e001c */
[----:B------:R-:W-:Y:S01]  /*0c20*/  IABS R18, R4 ;  /* 0x0000000400127213 */ /* 0x000fe20000000000 */
[----:B------:R-:W-:Y:S02]  /*0c30*/  IMAD R15, R15, R10, RZ ;  /* 0x0000000a0f0f7224 */ /* 0x000fe400078e02ff */
[----:B------:R-:W-:-:S04]  /*0c40*/  IMAD.HI.U32 R21, R21, R20, RZ ;  /* 0x0000001415157227 */ /* 0x000fc800078e00ff */
[----:B------:R-:W-:Y:S02]  /*0c50*/  IMAD R26, R21, R19, R20 ;  /* 0x00000013151a7224 */ /* 0x000fe400078e0214 */
[----:B------:R-:W-:Y:S02]  /*0c60*/  IMAD.MOV.U32 R24, RZ, RZ, RZ ;  /* 0x000000ffff187224 */ /* 0x000fe400078e00ff */
[----:B------:R-:W-:Y:S01]  /*0c70*/  IMAD.HI.U32 R19, R14, R18, RZ ;  /* 0x000000120e137227 */ /* 0x000fe200078e00ff */
[----:B------:R-:W-:Y:S02]  /*0c80*/  ISETP.GT.U32.AND P4, PT, R13, R26, PT ;  /* 0x0000001a0d00720c */ /* 0x000fe40003f84070 */
[C---:B------:R-:W-:Y:S01]  /*0c90*/  LOP3.LUT R14, R22.reuse, R13, RZ, 0x3c, !PT ;  /* 0x0000000d160e7212 */ /* 0x040fe200078e3cff */
[----:B------:R-:W-:Y:S01]  /*0ca0*/  IMAD.HI.U32 R15, R25, R15, R24 ;  /* 0x0000000f190f7227 */ /* 0x000fe200078e0018 */
[----:B------:R-:W-:Y:S02]  /*0cb0*/  LOP3.LUT R22, R22, R8, RZ, 0x3c, !PT ;  /* 0x0000000816167212 */ /* 0x000fe400078e3cff */
[----:B------:R-:W-:Y:S01]  /*0cc0*/  ISETP.GE.AND P1, PT, R14, RZ, PT ;  /* 0x000000ff0e00720c */ /* 0x000fe20003f26270 */
[----:B------:R-:W-:Y:S01]  /*0cd0*/  IMAD R2, R19, R2, R18 ;  /* 0x0000000213027224 */ /* 0x000fe200078e0212 */
[----:B------:R-:W-:Y:S01]  /*0ce0*/  LEA.HI.SX32 R14, R9, 0x1, 0x1 ;  /* 0x00000001090e7811 */ /* 0x000fe200078f0aff */
[----:B------:R-:W-:-:S03]  /*0cf0*/  IMAD.HI.U32 R15, R15, R20, RZ ;  /* 0x000000140f0f7227 */ /* 0x000fc600078e00ff */
[----:B------:R-:W-:Y:S01]  /*0d00*/  ISETP.GT.U32.AND P3, PT, R11, R2, PT ;  /* 0x000000020b00720c */ /* 0x000fe20003f64070 */
[----:B------:R-:W-:Y:S01]  /*0d10*/  @!P4 IMAD.IADD R26, R26, 0x1, -R13 ;  /* 0x000000011a1ac824 */ /* 0x000fe200078e0a0d */
[----:B------:R-:W-:Y:S01]  /*0d20*/  IADD3 R23, -R15, RZ, RZ ;  /* 0x000000ff0f177210 */ /* 0x000fe20007ffe1ff */
[----:B------:R-:W-:-:S03]  /*0d30*/  @!P4 VIADD R21, R21, 0x1 ;  /* 0x000000011515c836 */ /* 0x000fc60000000000 */
[----:B------:R-:W-:Y:S01]  /*0d40*/  ISETP.GE.U32.AND P2, PT, R26, R13, PT ;  /* 0x0000000d1a00720c */ /* 0x000fe20003f46070 */
[----:B------:R-:W-:-:S05]  /*0d50*/  IMAD R23, R10, R23, R20 ;  /* 0x000000170a177224 */ /* 0x000fca00078e0214 */
[----:B------:R-:W-:Y:S01]  /*0d60*/  ISETP.GT.U32.AND P0, PT, R10, R23, PT ;  /* 0x000000170a00720c */ /* 0x000fe20003f04070 */
[----:B------:R-:W-:Y:S02]  /*0d70*/  @!P3 IMAD.IADD R2, R2, 0x1, -R11 ;  /* 0x000000010202b824 */ /* 0x000fe400078e0a0b */
[----:B------:R-:W-:Y:S01]  /*0d80*/  @!P3 VIADD R19, R19, 0x1 ;  /* 0x000000011313b836 */ /* 0x000fe20000000000 */
[----:B------:R-:W-:Y:S02]  /*0d90*/  ISETP.NE.AND P3, PT, R3, RZ, PT ;  /* 0x000000ff0300720c */ /* 0x000fe40003f65270 */
[-C--:B------:R-:W-:Y:S01]  /*0da0*/  ISETP.GE.U32.AND P6, PT, R2, R11.reuse, PT ;  /* 0x0000000b0200720c */ /* 0x080fe20003fc6070 */
[----:B------:R-:W-:Y:S01]  /*0db0*/  @P2 VIADD R21, R21, 0x1 ;  /* 0x0000000115152836 */ /* 0x000fe20000000000 */
[----:B------:R-:W-:-:S03]  /*0dc0*/  LOP3.LUT R2, R4, R11, RZ, 0x3c, !PT ;  /* 0x0000000b04027212 */ /* 0x000fc600078e3cff */
[----:B------:R-:W-:Y:S01]  /*0dd0*/  @!P1 IMAD.MOV R21, RZ, RZ, -R21 ;  /* 0x000000ffff159224 */ /* 0x000fe200078e0a15 */
[----:B------:R-:W-:Y:S01]  /*0de0*/  ISETP.GE.AND P2, PT, R2, RZ, PT ;  /* 0x000000ff0200720c */ /* 0x000fe20003f46270 */
[----:B------:R-:W-:Y:S01]  /*0df0*/  @!P0 IMAD.IADD R23, R23, 0x1, -R10 ;  /* 0x0000000117178824 */ /* 0x000fe200078e0a0a */
[----:B------:R-:W-:Y:S01]  /*0e00*/  @!P5 LOP3.LUT R21, RZ, R13, RZ, 0x33, !PT ;  /* 0x0000000dff15d212 */ /* 0x000fe200078e33ff */
[----:B------:R-:W-:Y:S01]  /*0e10*/  @!P0 VIADD R15, R15, 0x1 ;  /* 0x000000010f0f8836 */ /* 0x000fe20000000000 */
[----:B------:R-:W-:Y:S02]  /*0e20*/  ISETP.GE.AND P1, PT, R22, RZ, PT ;  /* 0x000000ff1600720c */ /* 0x000fe40003f26270 */
[----:B------:R-:W-:Y:S02]  /*0e30*/  ISETP.GE.U32.AND P4, PT, R23, R10, PT ;  /* 0x0000000a1700720c */ /* 0x000fe40003f86070 */
[----:B------:R-:W-:Y:S02]  /*0e40*/  ISETP.LT.U32.AND P0, PT, R6, R21, PT ;  /* 0x000000150600720c */ /* 0x000fe40003f01070 */
[----:B------:R-:W-:-:S02]  /*0e50*/  SHF.R.S32.HI R13, RZ, 0x1f, R21 ;  /* 0x0000001fff0d7819 */ /* 0x000fc40000011415 */
[----:B------:R-:W-:Y:S02]  /*0e60*/  @P6 IADD3 R19, R19, 0x1, RZ ;  /* 0x0000000113136810 */ /* 0x000fe40007ffe0ff */
[----:B------:R-:W-:Y:S02]  /*0e70*/  ISETP.LT.AND.EX P0, PT, R7, R13, PT, P0 ;  /* 0x0000000d0700720c */ /* 0x000fe40003f01300 */
[----:B------:R-:W-:Y:S01]  /*0e80*/  ISETP.GT.AND P5, PT, R9, RZ, PT ;  /* 0x000000ff0900720c */ /* 0x000fe20003fa4270 */
[----:B------:R-:W-:Y:S01]  /*0e90*/  @!P2 IMAD.MOV R19, RZ, RZ, -R19 ;  /* 0x000000ffff13a224 */ /* 0x000fe200078e0a13 */
[----:B------:R-:W-:Y:S01]  /*0ea0*/  @!P3 LOP3.LUT R19, RZ, R11, RZ, 0x33, !PT ;  /* 0x0000000bff13b212 */ /* 0x000fe200078e33ff */
[----:B------:R-:W-:Y:S01]  /*0eb0*/  @P4 VIADD R15, R15, 0x1 ;  /* 0x000000010f0f4836 */ /* 0x000fe20000000000 */
[C---:B------:R-:W-:Y:S02]  /*0ec0*/  SEL R11, R7.reuse, R13, P0 ;  /* 0x0000000d070b7207 */ /* 0x040fe40000000000 */
[----:B------:R-:W-:Y:S01]  /*0ed0*/  ISETP.NE.AND P2, PT, R8, RZ, PT ;  /* 0x000000ff0800720c */ /* 0x000fe20003f45270 */
[----:B------:R-:W-:Y:S01]  /*0ee0*/  @!P1 IMAD.MOV R15, RZ, RZ, -R15 ;  /* 0x000000ffff0f9224 */ /* 0x000fe200078e0a0f */
[----:B------:R-:W-:-:S02]  /*0ef0*/  LOP3.LUT R10, R7, R11, RZ, 0xfc, !PT ;  /* 0x0000000b070a7212 */ /* 0x000fc400078efcff */
[----:B------:R-:W-:Y:S02]  /*0f00*/  SHF.R.S32.HI R2, RZ, 0x1f, R9 ;  /* 0x0000001fff027819 */ /* 0x000fe40000011409 */
[----:B------:R-:W-:Y:S02]  /*0f10*/  ISETP.NE.U32.AND P1, PT, R10, RZ, PT ;  /* 0x000000ff0a00720c */ /* 0x000fe40003f25070 */
[----:B------:R-:W-:Y:S01]  /*0f20*/  ISETP.LT.U32.AND P3, PT, R32, R19, PT ;  /* 0x000000132000720c */ /* 0x000fe20003f61070 */
[----:B------:R-:W-:Y:S01]  /*0f30*/  @!P5 IMAD.MOV R14, RZ, RZ, R2 ;  /* 0x000000ffff0ed224 */ /* 0x000fe200078e0202 */
[----:B------:R-:W-:Y:S02]  /*0f40*/  SHF.R.S32.HI R9, RZ, 0x1f, R19 ;  /* 0x0000001fff097819 */ /* 0x000fe40000011413 */
[----:B------:R-:W-:Y:S02]  /*0f50*/  SEL R13, R6, R21, P0 ;  /* 0x00000015060d7207 */ /* 0x000fe40000000000 */
[----:B------:R-:W-:-:S02]  /*0f60*/  @!P2 LOP3.LUT R15, RZ, R8, RZ, 0x33, !PT ;  /* 0x00000008ff0fa212 */ /* 0x000fc400078e33ff */
[----:B------:R-:W-:-:S03]  /*0f70*/  ISETP.LT.AND.EX P3, PT, R33, R9, PT, P3 ;  /* 0x000000092100720c */ /* 0x000fc60003f61330 */
[----:B------:R-:W-:Y:S01]  /*0f80*/  IMAD R2, R15, R14, RZ ;  /* 0x0000000e0f027224 */ /* 0x000fe200078e02ff */
[----:B------:R-:W-:Y:S02]  /*0f90*/  SEL R15, R32, R19, P3 ;  /* 0x00000013200f7207 */ /* 0x000fe40001800000 */
[----:B------:R-:W-:Y:S01]  /*0fa0*/  SEL R14, R33, R9, P3 ;  /* 0x00000009210e7207 */ /* 0x000fe20001800000 */
[----:B-1----:R-:W-:Y:S06]  /*0fb0*/  @!P1 BRA `(.L_x_9) ;  /* 0x0000000000249947 */ /* 0x002fec0003800000 */
        /* <DEDUP_REMOVED lines=9> */
.L_x_9:
[----:B------:R-:W0:Y:S01]  /*1050*/  I2F.U32.RP R10, R13 ;  /* 0x0000000d000a7306 */ /* 0x000e220000209000 */
[----:B------:R-:W-:Y:S01]  /*1060*/  HFMA2.MMA R8, -RZ, RZ, 0, 0 ;  /* 0x00000000ff087435 */ /* 0x000fe200000001ff */
[----:B------:R-:W-:-:S06]  /*1070*/  ISETP.NE.U32.AND P0, PT, R13, RZ, PT ;  /* 0x000000ff0d00720c */ /* 0x000fcc0003f05070 */
[----:B0-----:R-:W0:Y:S02]  /*1080*/  MUFU.RCP R9, R10 ;  /* 0x0000000a00097308 */ /* 0x001e240000001000 */
[----:B0-----:R-:W-:-:S06]  /*1090*/  VIADD R9, R9, 0xffffffe ;  /* 0x0ffffffe09097836 */ /* 0x001fcc0000000000 */
[----:B------:R-:W0:Y:S02]  /*10a0*/  F2I.FTZ.U32.TRUNC.NTZ R9, R9 ;  /* 0x0000000900097305 */ /* 0x000e24000021f000 */
[----:B0-----:R-:W-:-:S04]  /*10b0*/  IMAD.MOV R7, RZ, RZ, -R9 ;  /* 0x000000ffff077224 */ /* 0x001fc800078e0a09 */
[----:B------:R-:W-:-:S04]  /*10c0*/  IMAD R7, R7, R13, RZ ;  /* 0x0000000d07077224 */ /* 0x000fc800078e02ff */
[----:B------:R-:W-:Y:S01]  /*10d0*/  IMAD.HI.U32 R7, R9, R7, R8 ;  /* 0x0000000709077227 */ /* 0x000fe200078e0008 */
[----:B------:R-:W-:-:S05]  /*10e0*/  MOV R9, RZ ;  /* 0x000000ff00097202 */ /* 0x000fca0000000f00 */
        /* <DEDUP_REMOVED lines=9> */
.L_x_10:
[----:B------:R-:W-:Y:S05]  /*1180*/  BSYNC B0 ;  /* 0x0000000000007941 */ /* 0x000fea0003800000 */
.L_x_8:
[----:B------:R-:W-:Y:S01]  /*1190*/  SHF.R.S32.HI R10, RZ, 0x1f, R35 ;  /* 0x0000001fff0a7819 */ /* 0x000fe20000011423 */
[----:B------:R-:W-:Y:S01]  /*11a0*/  ULDC UR5, c[0x0][0x3c4] ;  /* 0x0000f10000057ab9 */ /* 0x000fe20000000800 */
[----:B------:R-:W-:Y:S01]  /*11b0*/  IADD3 R19, P0, R12, -UR7, RZ ;  /* 0x800000070c137c10 */ /* 0x000fe2000ff1e0ff */
[----:B------:R-:W-:Y:S01]  /*11c0*/  ULDC.64 UR8, c[0x0][0x208] ;  /* 0x0000820000087ab9 */ /* 0x000fe20000000a00 */
[----:B------:R-:W-:Y:S02]  /*11d0*/  LEA.HI R25, R10, R35, RZ, 0x2 ;  /* 0x000000230a197211 */ /* 0x000fe400078f10ff */
[----:B------:R-:W-:Y:S02]  /*11e0*/  IADD3.X R7, R5, ~UR6, RZ, P0, !PT ;  /* 0x8000000605077c10 */ /* 0x000fe400087fe4ff */
[----:B------:R-:W-:Y:S02]  /*11f0*/  LOP3.LUT R24, R25, 0xfffffffc, RZ, 0xc0, !PT ;  /* 0xfffffffc19187812 */ /* 0x000fe400078ec0ff */
[----:B------:R-:W-:-:S03]  /*1200*/  SHF.R.S32.HI R25, RZ, 0x2, R25 ;  /* 0x00000002ff197819 */ /* 0x000fc60000011419 */
[----:B------:R-:W-:Y:S02]  /*1210*/  IMAD.IADD R24, R35, 0x1, -R24 ;  /* 0x0000000123187824 */ /* 0x000fe400078e0a18 */
[C---:B------:R-:W-:Y:S02]  /*1220*/  VIADD R31, R25.reuse, 0x20 ;  /* 0x00000020191f7836 */ /* 0x040fe40000000000 */
[----:B------:R-:W-:Y:S01]  /*1230*/  VIADD R37, R25, 0x40 ;  /* 0x0000004019257836 */ /* 0x000fe20000000000 */
[----:B------:R-:W-:Y:S01]  /*1240*/  ISETP.GT.U32.AND P3, PT, R19, R24, PT ;  /* 0x000000181300720c */ /* 0x000fe20003f64070 */
[----:B------:R-:W-:Y:S01]  /*1250*/  VIADD R30, R25, 0x60 ;  /* 0x00000060191e7836 */ /* 0x000fe20000000000 */
[----:B------:R-:W-:Y:S02]  /*1260*/  SHF.R.S32.HI R6, RZ, 0x1f, R24 ;  /* 0x0000001fff067819 */ /* 0x000fe40000011418 */
[----:B------:R-:W-:Y:S02]  /*1270*/  IADD3 R42, P0, R24, UR7, RZ ;  /* 0x00000007182a7c10 */ /* 0x000fe4000ff1e0ff */
[----:B------:R-:W-:-:S02]  /*1280*/  ISETP.GT.AND.EX P3, PT, R7, R6, PT, P3 ;  /* 0x000000060700720c */ /* 0x000fc40003f64330 */
[----:B------:R-:W-:Y:S02]  /*1290*/  IADD3.X R43, R6, UR6, RZ, P0, !PT ;  /* 0x00000006062b7c10 */ /* 0x000fe400087fe4ff */
[----:B------:R-:W-:Y:S02]  /*12a0*/  ISETP.GE.OR P1, PT, R25, UR5, !P3 ;  /* 0x0000000519007c0c */ /* 0x000fe4000df26670 */
[----:B------:R-:W-:Y:S02]  /*12b0*/  ISETP.GE.OR P5, PT, R31, UR5, !P3 ;  /* 0x000000051f007c0c */ /* 0x000fe4000dfa6670 */
[----:B------:R-:W-:Y:S02]  /*12c0*/  ISETP.GE.OR P4, PT, R37, UR5, !P3 ;  /* 0x0000000525007c0c */ /* 0x000fe4000df86670 */
[----:B------:R-:W-:-:S07]  /*12d0*/  ISETP.GE.OR P3, PT, R30, UR5, !P3 ;  /* 0x000000051e007c0c */ /* 0x000fce000df66670 */
[----:B------:R-:W0:Y:S01]  /*12e0*/  @!P1 LDC.64 R22, c[0x0][0x2b8] ;  /* 0x0000ae00ff169b82 */ /* 0x000e220000000a00 */
[----:B------:R-:W-:Y:S01]  /*12f0*/  @!P1 SHF.R.S32.HI R41, RZ, 0x1f, R25 ;  /* 0x0000001fff299819 */ /* 0x000fe20000011419 */
[----:B------:R-:W-:Y:S01]  /*1300*/  @!P1 IMAD.WIDE.U32 R44, R12, R25, R42 ;  /* 0x000000190c2c9225 */ /* 0x000fe200078e002a */
[----:B------:R-:W-:Y:S02]  /*1310*/  @!P5 SHF.R.S32.HI R29, RZ, 0x1f, R31 ;  /* 0x0000001fff1dd819 */ /* 0x000fe4000001141f */
[----:B------:R-:W-:Y:S01]  /*1320*/  @!P4 SHF.R.S32.HI R39, RZ, 0x1f, R37 ;  /* 0x0000001fff27c819 */ /* 0x000fe20000011425 */
[-C--:B------:R-:W-:Y:S02]  /*1330*/  @!P1 IMAD R26, R41, R12.reuse, RZ ;  /* 0x0000000c291a9224 */ /* 0x080fe400078e02ff */
[----:B------:R-:W1:Y:S01]  /*1340*/  @!P3 LDC.64 R6, c[0x0][0x2b8] ;  /* 0x0000ae00ff06bb82 */ /* 0x000e620000000a00 */
[----:B------:R-:W-:Y:S02]  /*1350*/  @!P5 IMAD R28, R29, R12, RZ ;  /* 0x0000000c1d1cd224 */ /* 0x000fe400078e02ff */
[----:B------:R-:W-:-:S02]  /*1360*/  @!P1 IMAD R29, R25, R5, R26 ;  /* 0x00000005191d9224 */ /* 0x000fc400078e021a */
[----:B------:R-:W-:-:S03]  /*1370*/  @!P5 IMAD.WIDE.U32 R40, R12, R31, R42 ;  /* 0x0000001f0c28d225 */ /* 0x000fc600078e002a */
[----:B------:R-:W2:Y:S01]  /*1380*/  @!P4 LDC.64 R18, c[0x0][0x2b8] ;  /* 0x0000ae00ff12cb82 */ /* 0x000ea20000000a00 */
[----:B------:R-:W-:Y:S01]  /*1390*/  @!P5 IMAD R28, R31, R5, R28 ;  /* 0x000000051f1cd224 */ /* 0x000fe200078e021c */
[----:B------:R-:W-:Y:S01]  /*13a0*/  @!P3 SHF.R.S32.HI R31, RZ, 0x1f, R30 ;  /* 0x0000001fff1fb819 */ /* 0x000fe2000001141e */
[----:B------:R-:W-:Y:S02]  /*13b0*/  @!P4 IMAD R26, R39, R12, RZ ;  /* 0x0000000c271ac224 */ /* 0x000fe400078e02ff */
[----:B------:R-:W-:Y:S02]  /*13c0*/  @!P4 IMAD.MOV.U32 R38, RZ, RZ, R42 ;  /* 0x000000ffff26c224 */ /* 0x000fe400078e002a */
[----:B------:R-:W-:Y:S01]  /*13d0*/  @!P4 IMAD.MOV.U32 R39, RZ, RZ, R43 ;  /* 0x000000ffff27c224 */ /* 0x000fe200078e002b */
[----:B------:R-:W3:Y:S01]  /*13e0*/  @!P5 LDC.64 R20, c[0x0][0x2b8] ;  /* 0x0000ae00ff14db82 */ /* 0x000ee20000000a00 */
[----:B------:R-:W-:Y:S01]  /*13f0*/  @!P1 IMAD.IADD R29, R45, 0x1, R29 ;  /* 0x000000012d1d9824 */ /* 0x000fe200078e021d */
[----:B0-----:R-:W-:Y:S01]  /*1400*/  @!P1 LEA R22, P0, R44, R22, 0x2 ;  /* 0x000000162c169211 */ /* 0x001fe200078010ff */
[----:B------:R-:W-:-:S03]  /*1410*/  @!P4 IMAD.WIDE.U32 R38, R12, R37, R38 ;  /* 0x000000250c26c225 */ /* 0x000fc600078e0026 */
[----:B------:R-:W-:Y:S01]  /*1420*/  @!P1 LEA.HI.X R23, R44, R23, R29, 0x2, P0 ;  /* 0x000000172c179211 */ /* 0x000fe200000f141d */
[----:B------:R-:W-:Y:S02]  /*1430*/  @!P4 IMAD R26, R37, R5, R26 ;  /* 0x00000005251ac224 */ /* 0x000fe400078e021a */
[----:B------:R-:W-:Y:S02]  /*1440*/  @!P3 IMAD R31, R31, R12, RZ ;  /* 0x0000000c1f1fb224 */ /* 0x000fe400078e02ff */
[----:B------:R-:W-:Y:S02]  /*1450*/  @!P3 IMAD.MOV.U32 R36, RZ, RZ, R42 ;  /* 0x000000ffff24b224 */ /* 0x000fe400078e002a */
[----:B------:R-:W-:Y:S02]  /*1460*/  @!P3 IMAD.MOV.U32 R37, RZ, RZ, R43 ;  /* 0x000000ffff25b224 */ /* 0x000fe400078e002b */
[----:B------:R-:W-:Y:S02]  /*1470*/  IMAD.MOV.U32 R29, RZ, RZ, -0x800000 ;  /* 0xff800000ff1d7424 */ /* 0x000fe400078e00ff */
[----:B------:R-:W-:-:S04]  /*1480*/  @!P3 IMAD.WIDE.U32 R36, R12, R30, R36 ;  /* 0x0000001e0c24b225 */ /* 0x000fc800078e0024 */
[----:B------:R-:W-:Y:S01]  /*1490*/  @!P3 IMAD R31, R30, R5, R31 ;  /* 0x000000051e1fb224 */ /* 0x000fe200078e021f */
[----:B-1----:R-:W-:Y:S01]  /*14a0*/  @!P3 LEA R6, P0, R36, R6, 0x2 ;  /* 0x000000062406b211 */ /* 0x002fe200078010ff */
[----:B------:R0:W4:Y:S01]  /*14b0*/  @!P1 LDG.E R29, desc[UR8][R22.64] ;  /* 0x00000008161d9981 */ /* 0x000122000c1e1900 */
[----:B------:R-:W-:Y:S01]  /*14c0*/  @!P4 IMAD.IADD R26, R39, 0x1, R26 ;  /* 0x00000001271ac824 */ /* 0x000fe200078e021a */
[----:B--2---:R-:W-:Y:S01]  /*14d0*/  @!P4 LEA R18, P1, R38, R18, 0x2 ;  /* 0x000000122612c211 */ /* 0x004fe200078210ff */
[----:B------:R-:W-:Y:S01]  /*14e0*/  @!P3 IMAD.IADD R31, R37, 0x1, R31 ;  /* 0x00000001251fb824 */ /* 0x000fe200078e021f */
[----:B---3--:R-:W-:Y:S01]  /*14f0*/  @!P5 LEA R20, P2, R40, R20, 0x2 ;  /* 0x000000142814d211 */ /* 0x008fe200078410ff */
[----:B------:R-:W-:Y:S01]  /*1500*/  @!P5 IMAD.IADD R28, R41, 0x1, R28 ;  /* 0x00000001291cd824 */ /* 0x000fe200078e021c */
[----:B------:R-:W-:Y:S01]  /*1510*/  @!P4 LEA.HI.X R19, R38, R19, R26, 0x2, P1 ;  /* 0x000000132613c211 */ /* 0x000fe200008f141a */
[----:B------:R-:W-:Y:S01]  /*1520*/  IMAD.MOV.U32 R26, RZ, RZ, -0x800000 ;  /* 0xff800000ff1a7424 */ /* 0x000fe200078e00ff */
[----:B------:R-:W-:-:S02]  /*1530*/  @!P3 LEA.HI.X R7, R36, R7, R31, 0x2, P0 ;  /* 0x000000072407b211 */ /* 0x000fc400000f141f */
[----:B------:R-:W-:Y:S01]  /*1540*/  @!P5 LEA.HI.X R21, R40, R21, R28, 0x2, P2 ;  /* 0x000000152815d211 */ /* 0x000fe200010f141c */
[----:B------:R-:W1:Y:S04]  /*1550*/  LDC R31, c[0x0][0x270] ;  /* 0x00009c00ff1f7b82 */ /* 0x000e680000000800 */
[----:B------:R2:W3:Y:S01]  /*1560*/  @!P5 LDG.E R26, desc[UR8][R20.64] ;  /* 0x00000008141ad981 */ /* 0x0004e2000c1e1900 */
[----:B0-----:R-:W-:Y:S02]  /*1570*/  IMAD.MOV.U32 R22, RZ, RZ, -0x800000 ;  /* 0xff800000ff167424 */ /* 0x001fe400078e00ff */
[----:B------:R-:W-:-:S04]  /*1580*/  IMAD.MOV.U32 R23, RZ, RZ, -0x800000 ;  /* 0xff800000ff177424 */ /* 0x000fc800078e00ff */
[----:B------:R0:W5:Y:S04]  /*1590*/  @!P3 LDG.E R22, desc[UR8][R6.64] ;  /* 0x000000080616b981 */ /* 0x000168000c1e1900 */
[----:B------:R0:W5:Y:S01]  /*15a0*/  @!P4 LDG.E R23, desc[UR8][R18.64] ;  /* 0x000000081217c981 */ /* 0x000162000c1e1900 */
[----:B-1----:R-:W-:-:S04]  /*15b0*/  IABS R28, R31 ;  /* 0x0000001f001c7213 */ /* 0x002fc80000000000 */
[----:B------:R-:W1:Y:S08]  /*15c0*/  I2F.U32.RP R34, R28 ;  /* 0x0000001c00227306 */ /* 0x000e700000209000 */
[----:B-1----:R-:W1:Y:S01]  /*15d0*/  MUFU.RCP R36, R34 ;  /* 0x0000002200247308 */ /* 0x002e620000001000 */
[----:B--2---:R-:W2:Y:S01]  /*15e0*/  S2R R20, SR_CgaCtaId ;  /* 0x0000000000147919 */ /* 0x004ea20000008800 */
[----:B-1----:R-:W-:-:S06]  /*15f0*/  VIADD R36, R36, 0xffffffe ;  /* 0x0ffffffe24247836 */ /* 0x002fcc0000000000 */
[----:B------:R-:W1:Y:S01]  /*1600*/  F2I.FTZ.U32.TRUNC.NTZ R37, R36 ;  /* 0x0000002400257305 */ /* 0x000e62000021f000 */
[----:B0-----:R-:W-:Y:S02]  /*1610*/  IABS R6, R4 ;  /* 0x0000000400067213 */ /* 0x001fe40000000000 */
[----:B------:R-:W-:Y:S01]  /*1620*/  IABS R18, R31 ;  /* 0x0000001f00127213 */ /* 0x000fe20000000000 */
[----:B-1----:R-:W-:Y:S02]  /*1630*/  IMAD.MOV R30, RZ, RZ, -R37 ;  /* 0x000000ffff1e7224 */ /* 0x002fe400078e0a25 */
[----:B------:R-:W-:Y:S02]  /*1640*/  IMAD.MOV.U32 R36, RZ, RZ, RZ ;  /* 0x000000ffff247224 */ /* 0x000fe400078e00ff */
[----:B------:R-:W-:-:S04]  /*1650*/  IMAD R7, R30, R28, RZ ;  /* 0x0000001c1e077224 */ /* 0x000fc800078e02ff */
[----:B------:R-:W-:-:S04]  /*1660*/  IMAD.HI.U32 R7, R37, R7, R36 ;  /* 0x0000000725077227 */ /* 0x000fc800078e0024 */
[----:B------:R-:W-:Y:S02]  /*1670*/  IMAD.MOV R18, RZ, RZ, -R18 ;  /* 0x000000ffff127224 */ /* 0x000fe400078e0a12 */
[----:B------:R-:W-:-:S04]  /*1680*/  IMAD.HI.U32 R7, R7, R6, RZ ;  /* 0x0000000607077227 */ /* 0x000fc800078e00ff */
[----:B------:R-:W-:Y:S01]  /*1690*/  IMAD R19, R7, R18, R6 ;  /* 0x0000001207137224 */ /* 0x000fe200078e0206 */
[----:B------:R-:W-:-:S04]  /*16a0*/  MOV R21, 0x400 ;  /* 0x0000040000157802 */ /* 0x000fc80000000f00 */
[----:B------:R-:W-:Y:S02]  /*16b0*/  ISETP.GT.U32.AND P3, PT, R28, R19, PT ;  /* 0x000000131c00720c */ /* 0x000fe40003f64070 */
[----:B--2---:R-:W-:Y:S02]  /*16c0*/  LEA R6, R20, R21, 0x18 ;  /* 0x0000001514067211 */ /* 0x004fe400078ec0ff */
[C---:B------:R-:W-:Y:S02]  /*16d0*/  ISETP.GT.AND P6, PT, R35.reuse, 0x7f, PT ;  /* 0x0000007f2300780c */ /* 0x040fe40003fc4270 */
[----:B------:R-:W-:Y:S01]  /*16e0*/  ISETP.GT.AND P1, PT, R35, 0x17f, PT ;  /* 0x0000017f2300780c */ /* 0x000fe20003f24270 */
[----:B------:R-:W-:Y:S01]  /*16f0*/  IMAD R25, R25, 0x14, R6 ;  /* 0x0000001419197824 */ /* 0x000fe200078e0206 */
[C---:B------:R-:W-:Y:S02]  /*1700*/  ISETP.GT.AND P2, PT, R35.reuse, 0x1ff, PT ;  /* 0x000001ff2300780c */ /* 0x040fe40003f44270 */
[----:B------:R-:W-:Y:S01]  /*1710*/  ISETP.GT.AND P0, PT, R35, 0xff, PT ;  /* 0x000000ff2300780c */ /* 0x000fe20003f04270 */
[----:B------:R-:W-:-:S02]  /*1720*/  IMAD R25, R24, 0x4, R25 ;  /* 0x0000000418197824 */ /* 0x000fc400078e0219 */
[----:B------:R-:W-:Y:S01]  /*1730*/  @!P3 IMAD.IADD R19, R19, 0x1, -R28 ;  /* 0x000000011313b824 */ /* 0x000fe200078e0a1c */
[----:B------:R-:W-:-:S04]  /*1740*/  LOP3.LUT R18, R33, R14, RZ, 0xfc, !PT ;  /* 0x0000000e21127212 */ /* 0x000fc800078efcff */
[----:B------:R-:W-:Y:S02]  /*1750*/  ISETP.GE.U32.AND P4, PT, R19, R28, PT ;  /* 0x0000001c1300720c */ /* 0x000fe40003f86070 */
[----:B------:R-:W-:Y:S01]  /*1760*/  LOP3.LUT R4, R4, R31, RZ, 0x3c, !PT ;  /* 0x0000001f04047212 */ /* 0x000fe200078e3cff */
[----:B------:R-:W-:Y:S01]  /*1770*/  @!P3 VIADD R7, R7, 0x1 ;  /* 0x000000010707b836 */ /* 0x000fe20000000000 */
[----:B------:R-:W-:Y:S09]  /*1780*/  BSSY B0, `(.L_x_11) ;  /* 0x0000029000007945 */ /* 0x000ff20003800000 */
[----:B------:R-:W-:Y:S01]  /*1790*/  @P4 VIADD R7, R7, 0x1 ;  /* 0x0000000107074836 */ /* 0x000fe20000000000 */
[----:B----4-:R0:W-:Y:S01]  /*17a0*/  @!P2 STS [R25], R29 ;  /* 0x0000001d1900a388 */ /* 0x0101e20000000800 */
[----:B------:R-:W-:-:S02]  /*17b0*/  ISETP.GE.AND P2, PT, R4, RZ, PT ;  /* 0x000000ff0400720c */ /* 0x000fc40003f46270 */
[----:B------:R-:W-:Y:S01]  /*17c0*/  IMAD.MOV.U32 R4, RZ, RZ, R7 ;  /* 0x000000ffff047224 */ /* 0x000fe200078e0007 */
[----:B---3--:R0:W-:Y:S01]  /*17d0*/  @!P1 STS [R25+0x280], R26 ;  /* 0x0002801a19009388 */ /* 0x0081e20000000800 */
[----:B------:R-:W-:-:S03]  /*17e0*/  ISETP.NE.U32.AND P1, PT, R18, RZ, PT ;  /* 0x000000ff1200720c */ /* 0x000fc60003f25070 */
[----:B-----5:R0:W-:Y:S04]  /*17f0*/  @!P6 STS [R25+0x780], R22 ;  /* 0x000780161900e388 */ /* 0x0201e80000000800 */
[----:B------:R0:W-:Y:S01]  /*1800*/  @!P0 STS [R25+0x500], R23 ;  /* 0x0005001719008388 */ /* 0x0001e20000000800 */
[----:B------:R-:W-:Y:S01]  /*1810*/  ISETP.NE.AND P0, PT, R31, RZ, PT ;  /* 0x000000ff1f00720c */ /* 0x000fe20003f05270 */
[----:B------:R-:W-:-:S12]  /*1820*/  @!P2 IMAD.MOV R4, RZ, RZ, -R4 ;  /* 0x000000ffff04a224 */ /* 0x000fd800078e0a04 */
[----:B------:R-:W-:Y:S01]  /*1830*/  @!P0 LOP3.LUT R4, RZ, R31, RZ, 0x33, !PT ;  /* 0x0000001fff048212 */ /* 0x000fe200078e33ff */
[----:B------:R-:W-:Y:S06]  /*1840*/  @!P1 BRA `(.L_x_12) ;  /* 0x0000000000249947 */ /* 0x000fec0003800000 */
[----:B------:R-:W-:Y:S01]  /*1850*/  IMAD.MOV.U32 R28, RZ, RZ, R32 ;  /* 0x000000ffff1c7224 */ /* 0x000fe200078e0020 */
[----:B0-----:R-:W-:Y:S01]  /*1860*/  MOV R26, R15 ;  /* 0x0000000f001a7202 */ /* 0x001fe20000000f00 */
[----:B------:R-:W-:Y:S01]  /*1870*/  IMAD.MOV.U32 R19, RZ, RZ, R33 ;  /* 0x000000ffff137224 */ /* 0x000fe200078e0021 */
[----:B------:R-:W-:Y:S02]  /*1880*/  MOV R25, R14 ;  /* 0x0000000e00197202 */ /* 0x000fe40000000f00 */
[----:B------:R-:W-:Y:S02]  /*1890*/  MOV R24, 0x18b0 ;  /* 0x000018b000187802 */ /* 0x000fe40000000f00 */
[----:B------:R-:W-:Y:S05]  /*18a0*/  CALL.REL.NOINC `($__internal_0_$__cuda_sm20_div_s64) ;  /* 0x0000003000187944 */ /* 0x000fea0003c00000 */
[----:B------:R-:W-:Y:S02]  /*18b0*/  MOV R40, R20 ;  /* 0x0000001400287202 */ /* 0x000fe40000000f00 */
[----:B------:R-:W-:Y:S01]  /*18c0*/  MOV R41, R21 ;  /* 0x0000001500297202 */ /* 0x000fe20000000f00 */
[----:B------:R-:W-:Y:S05]  /*18d0*/  BRA `(.L_x_13) ;  /* 0x00000000004c7947 */ /* 0x000fea0003800000 */
.L_x_12:
[----:B------:R-:W1:Y:S01]  /*18e0*/  I2F.U32.RP R20, R15 ;  /* 0x0000000f00147306 */ /* 0x000e620000209000 */
[----:B------:R-:W-:Y:S02]  /*18f0*/  ISETP.NE.U32.AND P0, PT, R15, RZ, PT ;  /* 0x000000ff0f00720c */ /* 0x000fe40003f05070 */
[----:B------:R-:W-:-:S05]  /*1900*/  MOV R41, RZ ;  /* 0x000000ff00297202 */ /* 0x000fca0000000f00 */
[----:B-1----:R-:W1:Y:S02]  /*1910*/  MUFU.RCP R18, R20 ;  /* 0x0000001400127308 */ /* 0x002e640000001000 */
[----:B-1----:R-:W-:-:S06]  /*1920*/  VIADD R18, R18, 0xffffffe ;  /* 0x0ffffffe12127836 */ /* 0x002fcc0000000000 */
[----:B------:R1:W2:Y:S02]  /*1930*/  F2I.FTZ.U32.TRUNC.NTZ R19, R18 ;  /* 0x0000001200137305 */ /* 0x0002a4000021f000 */
[----:B-1----:R-:W-:Y:S01]  /*1940*/  HFMA2.MMA R18, -RZ, RZ, 0, 0 ;  /* 0x00000000ff127435 */ /* 0x002fe200000001ff */
[----:B--2---:R-:W-:-:S04]  /*1950*/  IMAD.MOV R7, RZ, RZ, -R19 ;  /* 0x000000ffff077224 */ /* 0x004fc800078e0a13 */
        /* <DEDUP_REMOVED lines=11> */
.L_x_13:
[----:B------:R-:W-:Y:S05]  /*1a10*/  BSYNC B0 ;  /* 0x0000000000007941 */ /* 0x000fea0003800000 */
.L_x_11:
[----:B------:R-:W-:Y:S01]  /*1a20*/  BAR.SYNC.DEFER_BLOCKING 0x0 ;  /* 0x0000000000007b1d */ /* 0x000fe20000010000 */
[----:B------:R-:W-:Y:S01]  /*1a30*/  LEA.HI R7, R10, R35, RZ, 0x5 ;  /* 0x000000230a077211 */ /* 0x000fe200078f28ff */
[----:B------:R-:W-:Y:S01]  /*1a40*/  IMAD.MOV.U32 R36, RZ, RZ, -0x800000 ;  /* 0xff800000ff247424 */ /* 0x000fe200078e00ff */
[----:B------:R-:W-:Y:S01]  /*1a50*/  MOV R32, 0xff800000 ;  /* 0xff80000000207802 */ /* 0x000fe20000000f00 */
[----:B------:R-:W-:Y:S01]  /*1a60*/  IMAD.MOV.U32 R31, RZ, RZ, -0x800000 ;  /* 0xff800000ff1f7424 */ /* 0x000fe200078e00ff */
[----:B------:R-:W-:Y:S01]  /*1a70*/  LOP3.LUT R10, R7, 0xffffffe0, RZ, 0xc0, !PT ;  /* 0xffffffe0070a7812 */ /* 0x000fe200078ec0ff */
[----:B------:R-:W-:Y:S01]  /*1a80*/  IMAD.MOV.U32 R34, RZ, RZ, -0x800000 ;  /* 0xff800000ff227424 */ /* 0x000fe200078e00ff */
[----:B------:R-:W-:Y:S01]  /*1a90*/  SHF.R.S32.HI R7, RZ, 0x5, R7 ;  /* 0x00000005ff077819 */ /* 0x000fe20000011407 */
[----:B------:R-:W-:Y:S01]  /*1aa0*/  IMAD.MOV.U32 R42, RZ, RZ, RZ ;  /* 0x000000ffff2a7224 */ /* 0x000fe200078e00ff */
[----:B------:R-:W-:Y:S01]  /*1ab0*/  IABS R24, R2 ;  /* 0x0000000200187213 */ /* 0x000fe20000000000 */
[----:B------:R-:W-:Y:S01]  /*1ac0*/  IMAD.IADD R35, R35, 0x1, -R10 ;  /* 0x0000000123237824 */ /* 0x000fe200078e0a0a */
[----:B------:R-:W-:Y:S03]  /*1ad0*/  BSSY B1, `(.L_x_14) ;  /* 0x0000244000017945 */ /* 0x000fe60003800000 */
[----:B------:R-:W-:-:S04]  /*1ae0*/  IMAD R6, R35, 0x14, R6 ;  /* 0x0000001423067824 */ /* 0x000fc800078e0206 */
[----:B------:R-:W-:-:S05]  /*1af0*/  IMAD R33, R7, 0x4, R6 ;  /* 0x0000000407217824 */ /* 0x000fca00078e0206 */
[----:B------:R-:W-:Y:S04]  /*1b00*/  @!P6 LDS R36, [R33] ;  /* 0x000000002124e984 */ /* 0x000fe80000000800 */
[----:B------:R-:W1:Y:S04]  /*1b10*/  @!P6 LDS R31, [R33+0x280] ;  /* 0x00028000211fe984 */ /* 0x000e680000000800 */
[----:B------:R-:W2:Y:S04]  /*1b20*/  @!P6 LDS R32, [R33+0x500] ;  /* 0x000500002120e984 */ /* 0x000ea80000000800 */
[----:B------:R-:W3:Y:S01]  /*1b30*/  @!P6 LDS R34, [R33+0x780] ;  /* 0x000780002122e984 */ /* 0x000ee20000000800 */
[----:B-1----:R-:W-:-:S04]  /*1b40*/  FMNMX.FTZ R19, R36, R31, !PT ;  /* 0x0000001f24137209 */ /* 0x002fc80007810000 */
[----:B--2---:R-:W-:-:S04]  /*1b50*/  FMNMX.FTZ R19, R19, R32, !PT ;  /* 0x0000002013137209 */ /* 0x004fc80007810000 */
[----:B---3--:R-:W-:-:S05]  /*1b60*/  FMNMX.FTZ R19, R19, R34, !PT ;  /* 0x0000002213137209 */ /* 0x008fca0007810000 */
[----:B------:R-:W1:Y:S02]  /*1b70*/  SHFL.BFLY PT, R20, R19, 0x10, 0x1f ;  /* 0x0e001f0013147f89 */ /* 0x000e6400000e0000 */
[----:B-1----:R-:W-:-:S05]  /*1b80*/  FMNMX.FTZ R20, R19, R20, !PT ;  /* 0x0000001413147209 */ /* 0x002fca0007810000 */
[----:B------:R-:W1:Y:S02]  /*1b90*/  SHFL.BFLY PT, R21, R20, 0x8, 0x1f ;  /* 0x0d001f0014157f89 */ /* 0x000e6400000e0000 */
[----:B-1----:R-:W-:-:S05]  /*1ba0*/  FMNMX.FTZ R21, R20, R21, !PT ;  /* 0x0000001514157209 */ /* 0x002fca0007810000 */
[----:B------:R-:W1:Y:S02]  /*1bb0*/  SHFL.BFLY PT, R10, R21, 0x4, 0x1f ;  /* 0x0c801f00150a7f89 */ /* 0x000e6400000e0000 */
[----:B-1----:R-:W-:-:S05]  /*1bc0*/  FMNMX.FTZ R10, R21, R10, !PT ;  /* 0x0000000a150a7209 */ /* 0x002fca0007810000 */
[----:B0-----:R-:W0:Y:S02]  /*1bd0*/  SHFL.BFLY PT, R23, R10, 0x2, 0x1f ;  /* 0x0c401f000a177f89 */ /* 0x001e2400000e0000 */
[----:B0-----:R-:W-:-:S05]  /*1be0*/  FMNMX.FTZ R23, R10, R23, !PT ;  /* 0x000000170a177209 */ /* 0x001fca0007810000 */
[----:B------:R-:W0:Y:S02]  /*1bf0*/  SHFL.BFLY PT, R6, R23, 0x1, 0x1f ;  /* 0x0c201f0017067f89 */ /* 0x000e2400000e0000 */
[----:B0-----:R-:W-:-:S04]  /*1c00*/  FMNMX.FTZ R6, R23, R6, !PT ;  /* 0x0000000617067209 */ /* 0x001fc80007810000 */
[----:B------:R-:W-:-:S04]  /*1c10*/  FSETP.NEU.FTZ.AND P0, PT, R6, -INF , PT ;  /* 0xff8000000600780b */ /* 0x000fc80003f1d000 */
[----:B------:R-:W-:Y:S02]  /*1c20*/  FSEL R19, R6, RZ, P0 ;  /* 0x000000ff06137208 */ /* 0x000fe40000000000 */
[----:B------:R-:W-:-:S03]  /*1c30*/  ISETP.GT.AND P0, PT, R2, RZ, PT ;  /* 0x000000ff0200720c */ /* 0x000fc60003f04270 */
[C---:B------:R-:W-:Y:S01]  /*1c40*/  FADD.FTZ R18, -R19.reuse, R36 ;  /* 0x0000002413127221 */ /* 0x040fe20000010100 */
[C---:B------:R-:W-:Y:S01]  /*1c50*/  FADD.FTZ R22, -R19.reuse, R31 ;  /* 0x0000001f13167221 */ /* 0x040fe20000010100 */
[C---:B------:R-:W-:Y:S01]  /*1c60*/  FADD.FTZ R6, -R19.reuse, R32 ;  /* 0x0000002013067221 */ /* 0x040fe20000010100 */
[----:B------:R-:W-:Y:S01]  /*1c70*/  FADD.FTZ R20, -R19, R34 ;  /* 0x0000002213147221 */ /* 0x000fe20000010100 */
[----:B------:R-:W-:Y:S01]  /*1c80*/  FMUL.FTZ R18, R18, 1.4426950216293334961 ;  /* 0x3fb8aa3b12127820 */ /* 0x000fe20000410000 */
[----:B------:R-:W-:Y:S01]  /*1c90*/  FMUL.FTZ R22, R22, 1.4426950216293334961 ;  /* 0x3fb8aa3b16167820 */ /* 0x000fe20000410000 */
[----:B------:R-:W-:Y:S01]  /*1ca0*/  FMUL.FTZ R6, R6, 1.4426950216293334961 ;  /* 0x3fb8aa3b06067820 */ /* 0x000fe20000410000 */
[----:B------:R-:W-:Y:S01]  /*1cb0*/  FMUL.FTZ R20, R20, 1.4426950216293334961 ;  /* 0x3fb8aa3b14147820 */ /* 0x000fe20000410000 */
[----:B------:R0:W-:Y:S08]  /*1cc0*/  MUFU.EX2 R21, R18 ;  /* 0x0000001200157308 */ /* 0x0001f00000000800 */
[----:B------:R-:W1:Y:S08]  /*1cd0*/  MUFU.EX2 R10, R22 ;  /* 0x00000016000a7308 */ /* 0x000e700000000800 */
[----:B------:R-:W2:Y:S01]  /*1ce0*/  MUFU.EX2 R6, R6 ;  /* 0x0000000600067308 */ /* 0x000ea20000000800 */
[----:B0-----:R-:W0:Y:S07]  /*1cf0*/  LDC R18, c[0x0][0x270] ;  /* 0x00009c00ff127b82 */ /* 0x001e2e0000000800 */
[----:B------:R-:W3:Y:S01]  /*1d00*/  MUFU.EX2 R23, R20 ;  /* 0x0000001400177308 */ /* 0x000ee20000000800 */
[----:B-1----:R-:W-:-:S04]  /*1d10*/  FADD.FTZ R21, R21, R10 ;  /* 0x0000000a15157221 */ /* 0x002fc80000010000 */
[----:B--2---:R-:W-:-:S03]  /*1d20*/  FADD.FTZ R10, R21, R6 ;  /* 0x00000006150a7221 */ /* 0x004fc60000010000 */
[----:B------:R-:W1:Y:S01]  /*1d30*/  I2F.RP R21, R24 ;  /* 0x0000001800157306 */ /* 0x000e620000209400 */
[----:B---3--:R-:W-:Y:S01]  /*1d40*/  FADD.FTZ R23, R10, R23 ;  /* 0x000000170a177221 */ /* 0x008fe20000010000 */
[----:B0-----:R-:W-:-:S04]  /*1d50*/  IABS R22, R18 ;  /* 0x0000001200167213 */ /* 0x001fc80000000000 */
[----:B------:R-:W0:Y:S02]  /*1d60*/  SHFL.BFLY PT, R10, R23, 0x10, 0x1f ;  /* 0x0e001f00170a7f89 */ /* 0x000e2400000e0000 */
[----:B------:R-:W2:Y:S08]  /*1d70*/  I2F.U32.RP R20, R22 ;  /* 0x0000001600147306 */ /* 0x000eb00000209000 */
[----:B-1----:R-:W1:Y:S08]  /*1d80*/  MUFU.RCP R6, R21 ;  /* 0x0000001500067308 */ /* 0x002e700000001000 */
[----:B--2---:R-:W2:Y:S01]  /*1d90*/  MUFU.RCP R38, R20 ;  /* 0x0000001400267308 */ /* 0x004ea20000001000 */
[----:B0-----:R-:W-:Y:S01]  /*1da0*/  FADD.FTZ R10, R23, R10 ;  /* 0x0000000a170a7221 */ /* 0x001fe20000010000 */
[----:B-1----:R-:W-:-:S04]  /*1db0*/  VIADD R6, R6, 0xffffffe ;  /* 0x0ffffffe06067836 */ /* 0x002fc80000000000 */
[----:B------:R-:W0:Y:S02]  /*1dc0*/  SHFL.BFLY PT, R29, R10, 0x8, 0x1f ;  /* 0x0d001f000a1d7f89 */ /* 0x000e2400000e0000 */
[----:B------:R-:W1:Y:S01]  /*1dd0*/  F2I.FTZ.U32.TRUNC.NTZ R43, R6 ;  /* 0x00000006002b7305 */ /* 0x000e62000021f000 */
[----:B--2---:R-:W-:-:S07]  /*1de0*/  VIADD R38, R38, 0xffffffe ;  /* 0x0ffffffe26267836 */ /* 0x004fce0000000000 */
[----:B------:R-:W2:Y:S01]  /*1df0*/  F2I.FTZ.U32.TRUNC.NTZ R39, R38 ;  /* 0x0000002600277305 */ /* 0x000ea2000021f000 */
[----:B-1----:R-:W-:Y:S02]  /*1e00*/  IADD3 R23, RZ, -R43, RZ ;  /* 0x8000002bff177210 */ /* 0x002fe40007ffe0ff */
[----:B------:R-:W-:-:S03]  /*1e10*/  IABS R6, R18 ;  /* 0x0000001200067213 */ /* 0x000fc60000000000 */
[----:B------:R-:W-:Y:S02]  /*1e20*/  IMAD R28, R23, R24, RZ ;  /* 0x00000018171c7224 */ /* 0x000fe400078e02ff */
[----:B------:R-:W-:Y:S02]  /*1e30*/  VIADD R23, R24, UR4 ;  /* 0x0000000418177c36 */ /* 0x000fe40008000000 */
[----:B0-----:R-:W-:Y:S01]  /*1e40*/  FADD.FTZ R29, R10, R29 ;  /* 0x0000001d0a1d7221 */ /* 0x001fe20000010000 */
[----:B--2---:R-:W-:Y:S01]  /*1e50*/  IMAD.MOV R21, RZ, RZ, -R39 ;  /* 0x000000ffff157224 */ /* 0x004fe200078e0a27 */
[----:B------:R-:W-:Y:S01]  /*1e60*/  IABS R10, R2 ;  /* 0x00000002000a7213 */ /* 0x000fe20000000000 */
[----:B------:R-:W-:Y:S01]  /*1e70*/  IMAD.MOV.U32 R38, RZ, RZ, RZ ;  /* 0x000000ffff267224 */ /* 0x000fe200078e00ff */
[----:B------:R-:W-:Y:S01]  /*1e80*/  IABS R20, R23 ;  /* 0x0000001700147213 */ /* 0x000fe20000000000 */
[----:B------:R-:W0:Y:S01]  /*1e90*/  SHFL.BFLY PT, R26, R29, 0x4, 0x1f ;  /* 0x0c801f001d1a7f89 */ /* 0x000e2200000e0000 */
[----:B------:R-:W-:Y:S01]  /*1ea0*/  IMAD R21, R21, R22, RZ ;  /* 0x0000001615157224 */ /* 0x000fe200078e02ff */
[----:B------:R-:W-:Y:S01]  /*1eb0*/  IADD3 R10, RZ, -R10, RZ ;  /* 0x8000000aff0a7210 */ /* 0x000fe20007ffe0ff */
[----:B------:R-:W-:Y:S01]  /*1ec0*/  IMAD.HI.U32 R28, R43, R28, R42 ;  /* 0x0000001c2b1c7227 */ /* 0x000fe200078e002a */
[----:B------:R-:W-:-:S03]  /*1ed0*/  ULDC.U8 UR4, c[0x0][0x3d9] ;  /* 0x0000f64000047ab9 */ /* 0x000fc60000000000 */
[----:B------:R-:W-:-:S04]  /*1ee0*/  IMAD.HI.U32 R21, R39, R21, R38 ;  /* 0x0000001527157227 */ /* 0x000fc800078e0026 */
[----:B------:R-:W-:Y:S02]  /*1ef0*/  IMAD.MOV R6, RZ, RZ, -R6 ;  /* 0x000000ffff067224 */ /* 0x000fe400078e0a06 */
[----:B------:R-:W-:-:S04]  /*1f00*/  IMAD.HI.U32 R21, R21, R20, RZ ;  /* 0x0000001415157227 */ /* 0x000fc800078e00ff */
[----:B------:R-:W-:-:S05]  /*1f10*/  IMAD R39, R21, R6, R20 ;  /* 0x0000000615277224 */ /* 0x000fca00078e0214 */
[----:B------:R-:W-:Y:S01]  /*1f20*/  ISETP.GT.U32.AND P1, PT, R22, R39, PT ;  /* 0x000000271600720c */ /* 0x000fe20003f24070 */
[----:B0-----:R-:W-:Y:S01]  /*1f30*/  FADD.FTZ R26, R29, R26 ;  /* 0x0000001a1d1a7221 */ /* 0x001fe20000010000 */
[----:B------:R-:W-:Y:S01]  /*1f40*/  IMAD.HI.U32 R29, R28, R20, RZ ;  /* 0x000000141c1d7227 */ /* 0x000fe200078e00ff */
[----:B------:R-:W-:-:S03]  /*1f50*/  SHF.R.S32.HI R28, RZ, 0x1f, R2 ;  /* 0x0000001fff1c7819 */ /* 0x000fc60000011402 */
[----:B------:R-:W0:Y:S01]  /*1f60*/  SHFL.BFLY PT, R25, R26, 0x2, 0x1f ;  /* 0x0c401f001a197f89 */ /* 0x000e2200000e0000 */
[----:B------:R-:W-:Y:S01]  /*1f70*/  IMAD R37, R29, R10, R20 ;  /* 0x0000000a1d257224 */ /* 0x000fe200078e0214 */
[----:B------:R-:W-:Y:S01]  /*1f80*/  LOP3.LUT R20, R23, R24, RZ, 0x3c, !PT ;  /* 0x0000001817147212 */ /* 0x000fe200078e3cff */
[----:B------:R-:W1:Y:S03]  /*1f90*/  S2R R10, SR_TID.X ;  /* 0x00000000000a7919 */ /* 0x000e660000002100 */
[----:B------:R-:W-:Y:S01]  /*1fa0*/  ISETP.GT.U32.AND P4, PT, R24, R37, PT ;  /* 0x000000251800720c */ /* 0x000fe20003f84070 */
[----:B------:R-:W-:Y:S01]  /*1fb0*/  @!P1 VIADD R21, R21, 0x1 ;  /* 0x0000000115159836 */ /* 0x000fe20000000000 */
[----:B------:R-:W-:Y:S02]  /*1fc0*/  @!P1 IADD3 R39, R39, -R22, RZ ;  /* 0x8000001627279210 */ /* 0x000fe40007ffe0ff */
[----:B------:R-:W-:-:S02]  /*1fd0*/  ISETP.GE.AND P3, PT, R20, RZ, PT ;  /* 0x000000ff1400720c */ /* 0x000fc40003f66270 */
[----:B------:R-:W-:Y:S02]  /*1fe0*/  ISETP.GE.U32.AND P5, PT, R39, R22, PT ;  /* 0x000000162700720c */ /* 0x000fe40003fa6070 */
[----:B------:R-:W-:Y:S01]  /*1ff0*/  LEA.HI.SX32 R20, R2, 0x1, 0x1 ;  /* 0x0000000102147811 */ /* 0x000fe200078f0aff */
[----:B------:R-:W-:Y:S01]  /*2000*/  @!P0 IMAD.MOV R20, RZ, RZ, R28 ;  /* 0x000000ffff148224 */ /* 0x000fe200078e021c */
[----:B------:R-:W-:-:S03]  /*2010*/  ISETP.NE.AND P0, PT, R18, RZ, PT ;  /* 0x000000ff1200720c */ /* 0x000fc60003f05270 */
[----:B------:R-:W-:Y:S02]  /*2020*/  @!P4 IMAD.IADD R37, R37, 0x1, -R24 ;  /* 0x000000012525c824 */ /* 0x000fe400078e0a18 */
[----:B------:R-:W-:Y:S01]  /*2030*/  @!P4 VIADD R29, R29, 0x1 ;  /* 0x000000011d1dc836 */ /* 0x000fe20000000000 */
[----:B------:R-:W-:Y:S01]  /*2040*/  ISETP.GT.AND P4, PT, R3, RZ, PT ;  /* 0x000000ff0300720c */ /* 0x000fe20003f84270 */
[----:B0-----:R-:W-:Y:S01]  /*2050*/  FADD.FTZ R25, R26, R25 ;  /* 0x000000191a197221 */ /* 0x001fe20000010000 */
[----:B------:R-:W-:Y:S02]  /*2060*/  ISETP.GE.U32.AND P2, PT, R37, R24, PT ;  /* 0x000000182500720c */ /* 0x000fe40003f46070 */
[----:B------:R-:W-:Y:S02]  /*2070*/  @P5 IADD3 R21, R21, 0x1, RZ ;  /* 0x0000000115155810 */ /* 0x000fe40007ffe0ff */
[----:B------:R-:W0:Y:S01]  /*2080*/  SHFL.BFLY PT, R6, R25, 0x1, 0x1f ;  /* 0x0c201f0019067f89 */ /* 0x000e2200000e0000 */
[----:B------:R-:W-:-:S02]  /*2090*/  ISETP.NE.AND P5, PT, R2, RZ, PT ;  /* 0x000000ff0200720c */ /* 0x000fc40003fa5270 */
[----:B------:R-:W-:-:S06]  /*20a0*/  SHF.R.S32.HI R26, RZ, 0x1f, R3 ;  /* 0x0000001fff1a7819 */ /* 0x000fcc0000011403 */
[----:B------:R-:W-:Y:S02]  /*20b0*/  @P2 VIADD R29, R29, 0x1 ;  /* 0x000000011d1d2836 */ /* 0x000fe40000000000 */
[----:B0-----:R-:W-:Y:S01]  /*20c0*/  FADD.FTZ R22, R25, R6 ;  /* 0x0000000619167221 */ /* 0x001fe20000010000 */
[----:B------:R-:W-:Y:S01]  /*20d0*/  LOP3.LUT R6, R23, R18, RZ, 0x3c, !PT ;  /* 0x0000001217067212 */ /* 0x000fe200078e3cff */
[----:B------:R-:W-:Y:S01]  /*20e0*/  IMAD.MOV.U32 R25, RZ, RZ, R29 ;  /* 0x000000ffff197224 */ /* 0x000fe200078e001d */
[----:B------:R-:W0:Y:S01]  /*20f0*/  LDC R23, c[0x0][0x2c4] ;  /* 0x0000b100ff177b82 */ /* 0x000e220000000800 */
[----:B------:R-:W-:Y:S01]  /*2100*/  IMAD.MOV.U32 R29, RZ, RZ, 0x7f800000 ;  /* 0x7f800000ff1d7424 */ /* 0x000fe200078e00ff */
[----:B------:R-:W-:Y:S01]  /*2110*/  FSETP.NE.FTZ.AND P1, PT, R22, RZ, PT ;  /* 0x000000ff1600720b */ /* 0x000fe20003f35000 */
[----:B------:R-:W-:Y:S01]  /*2120*/  @!P3 IMAD.MOV R25, RZ, RZ, -R25 ;  /* 0x000000ffff19b224 */ /* 0x000fe200078e0a19 */
[----:B------:R-:W-:Y:S02]  /*2130*/  ISETP.GE.AND P2, PT, R6, RZ, PT ;  /* 0x000000ff0600720c */ /* 0x000fe40003f46270 */
[----:B------:R-:W-:-:S02]  /*2140*/  LEA.HI.SX32 R6, R3, 0x1, 0x1 ;  /* 0x0000000103067811 */ /* 0x000fc400078f0aff */
[----:B------:R-:W-:Y:S01]  /*2150*/  @!P4 IADD3 R6, R26, RZ, RZ ;  /* 0x000000ff1a06c210 */ /* 0x000fe20007ffe0ff */
[----:B------:R-:W-:Y:S01]  /*2160*/  IMAD.MOV.U32 R26, RZ, RZ, R21 ;  /* 0x000000ffff1a7224 */ /* 0x000fe200078e0015 */
[C---:B-1----:R-:W-:Y:S02]  /*2170*/  LOP3.LUT P4, RZ, R10.reuse, 0x1f, RZ, 0xc0, !PT ;  /* 0x0000001f0aff7812 */ /* 0x042fe4000788c0ff */
[----:B------:R-:W-:Y:S02]  /*2180*/  ISETP.NE.AND P3, PT, RZ, UR4, PT ;  /* 0x00000004ff007c0c */ /* 0x000fe4000bf65270 */
[----:B------:R-:W-:Y:S01]  /*2190*/  ISETP.GT.OR P4, PT, R10, 0x7f, P4 ;  /* 0x0000007f0a00780c */ /* 0x000fe20002784670 */
[----:B------:R-:W1:Y:S01]  /*21a0*/  @P1 MUFU.LG2 R22, R22 ;  /* 0x0000001600161308 */ /* 0x000e620000000c00 */
[----:B------:R-:W-:Y:S02]  /*21b0*/  @!P5 LOP3.LUT R25, RZ, R24, RZ, 0x33, !PT ;  /* 0x00000018ff19d212 */ /* 0x000fe400078e33ff */
[----:B------:R-:W-:-:S02]  /*21c0*/  @!P2 IADD3 R26, -R26, RZ, RZ ;  /* 0x000000ff1a1aa210 */ /* 0x000fc40007ffe1ff */
[----:B------:R-:W-:Y:S02]  /*21d0*/  ISETP.LT.U32.AND P2, PT, R8, R25, PT ;  /* 0x000000190800720c */ /* 0x000fe40003f41070 */
[----:B------:R-:W-:Y:S02]  /*21e0*/  SHF.R.S32.HI R21, RZ, 0x1f, R25 ;  /* 0x0000001fff157819 */ /* 0x000fe40000011419 */
[----:B0-----:R-:W-:Y:S02]  /*21f0*/  SEL R23, R23, 0x1, !P3 ;  /* 0x0000000117177807 */ /* 0x001fe40005800000 */
[----:B------:R-:W-:Y:S02]  /*2200*/  @!P0 LOP3.LUT R26, RZ, R18, RZ, 0x33, !PT ;  /* 0x00000012ff1a8212 */ /* 0x000fe400078e33ff */
[C---:B------:R-:W-:Y:S01]  /*2210*/  ISETP.LT.AND.EX P2, PT, R9.reuse, R21, PT, P2 ;  /* 0x000000150900720c */ /* 0x040fe20003f41320 */
[-C--:B------:R-:W-:Y:S02]  /*2220*/  IMAD R37, R4, R23.reuse, RZ ;  /* 0x0000001704257224 */ /* 0x080fe400078e02ff */
[----:B------:R-:W-:Y:S01]  /*2230*/  IMAD R23, R26, R23, RZ ;  /* 0x000000171a177224 */ /* 0x000fe200078e02ff */
[----:B------:R-:W-:Y:S01]  /*2240*/  SEL R10, R8, R25, P2 ;  /* 0x00000019080a7207 */ /* 0x000fe20001000000 */
[----:B-1----:R-:W-:Y:S01]  /*2250*/  @P1 FFMA.FTZ R29, R22, 0.69314718246459960938, R19 ;  /* 0x3f317218161d1823 */ /* 0x002fe20000010013 */
[----:B------:R-:W-:Y:S01]  /*2260*/  SEL R9, R9, R21, P2 ;  /* 0x0000001509097207 */ /* 0x000fe20001000000 */
[----:B------:R-:W-:-:S02]  /*2270*/  IMAD R6, R37, R6, RZ ;  /* 0x0000000625067224 */ /* 0x000fc400078e02ff */
[----:B------:R-:W-:Y:S01]  /*2280*/  IMAD R8, R20, R23, RZ ;  /* 0x0000001714087224 */ /* 0x000fe200078e02ff */
[----:B------:R-:W-:Y:S06]  /*2290*/  @P4 BRA `(.L_x_15) ;  /* 0x0000001c001c4947 */ /* 0x000fec0003800000 */
[----:B------:R-:W-:Y:S01]  /*22a0*/  ULDC.U8 UR4, c[0x0][0x3d8] ;  /* 0x0000f60000047ab9 */ /* 0x000fe20000000000 */
[C---:B------:R-:W-:Y:S02]  /*22b0*/  IADD3 R38, P0, R7.reuse, UR7, RZ ;  /* 0x0000000707267c10 */ /* 0x040fe4000ff1e0ff */
[----:B------:R-:W-:Y:S02]  /*22c0*/  ISETP.NE.AND P1, PT, RZ, UR4, PT ;  /* 0x00000004ff007c0c */ /* 0x000fe4000bf25270 */
[----:B------:R-:W-:-:S11]  /*22d0*/  LEA.HI.X.SX32 R39, R7, UR6, 0x1, P0 ;  /* 0x0000000607277c11 */ /* 0x000fd600080f0eff */
[----:B------:R-:W-:Y:S05]  /*22e0*/  @!P1 BRA `(.L_x_16) ;  /* 0x0000001800f89947 */ /* 0x000fea0003800000 */
[----:B------:R-:W-:Y:S02]  /*22f0*/  ISETP.GE.U32.AND P1, PT, R38, R12, PT ;  /* 0x0000000c2600720c */ /* 0x000fe40003f26070 */
[----:B------:R-:W-:Y:S02]  /*2300*/  ISETP.LT.U32.AND P0, PT, R18, 0x1, PT ;  /* 0x000000011200780c */ /* 0x000fe40003f01070 */
[----:B------:R-:W-:Y:S02]  /*2310*/  ISETP.GE.AND.EX P1, PT, R39, R5, PT, P1 ;  /* 0x000000052700720c */ /* 0x000fe40003f26310 */
[----:B------:R-:W-:-:S04]  /*2320*/  SHF.R.S32.HI R4, RZ, 0x1f, R18 ;  /* 0x0000001fff047819 */ /* 0x000fc80000011412 */
[----:B------:R-:W-:-:S04]  /*2330*/  ISETP.LT.AND.EX P0, PT, R4, RZ, PT, P0 ;  /* 0x000000ff0400720c */ /* 0x000fc80003f01300 */
[----:B------:R-:W-:Y:S02]  /*2340*/  SEL R5, R18, 0x1, P0 ;  /* 0x0000000112057807 */ /* 0x000fe40000000000 */
[----:B------:R-:W-:Y:S01]  /*2350*/  SEL R4, R4, RZ, P0 ;  /* 0x000000ff04047207 */ /* 0x000fe20000000000 */
[----:B------:R-:W-:Y:S06]  /*2360*/  @P1 BRA `(.L_x_15) ;  /* 0x0000001800e81947 */ /* 0x000fec0003800000 */
[----:B------:R-:W-:Y:S01]  /*2370*/  IADD3 R18, P1, R5, 0x1, RZ ;  /* 0x0000000105127810 */ /* 0x000fe20007f3e0ff */
[----:B------:R-:W-:Y:S03]  /*2380*/  BSSY B0, `(.L_x_17) ;  /* 0x0000035000007945 */ /* 0x000fe60003800000 */
[----:B------:R-:W-:Y:S01]  /*2390*/  ISETP.GE.U32.AND P0, PT, R18, 0x3, PT ;  /* 0x000000031200780c */ /* 0x000fe20003f06070 */
[----:B------:R-:W-:-:S05]  /*23a0*/  IMAD.X R18, RZ, RZ, R4, P1 ;  /* 0x000000ffff127224 */ /* 0x000fca00008e0604 */
[----:B------:R-:W-:-:S04]  /*23b0*/  ISETP.GE.U32.AND.EX P0, PT, R18, RZ, PT, P0 ;  /* 0x000000ff1200720c */ /* 0x000fc80003f06100 */
[----:B------:R-:W-:Y:S02]  /*23c0*/  SEL R20, R4, RZ, !P0 ;  /* 0x000000ff04147207 */ /* 0x000fe40004000000 */
[----:B------:R-:W-:-:S03]  /*23d0*/  SEL R18, R5, RZ, !P0 ;  /* 0x000000ff05127207 */ /* 0x000fc60004000000 */
[-C--:B------:R-:W-:Y:S02]  /*23e0*/  IMAD R19, R20, R27.reuse, RZ ;  /* 0x0000001b14137224 */ /* 0x080fe400078e02ff */
[----:B------:R-:W-:-:S04]  /*23f0*/  IMAD.WIDE.U32 R20, R18, R27, RZ ;  /* 0x0000001b12147225 */ /* 0x000fc800078e00ff */
[----:B------:R-:W-:Y:S02]  /*2400*/  IMAD R19, R18, R0, R19 ;  /* 0x0000000012137224 */ /* 0x000fe400078e0213 */
[----:B------:R-:W-:-:S03]  /*2410*/  IMAD.WIDE.U32 R42, R20, R5, RZ ;  /* 0x00000005142a7225 */ /* 0x000fc600078e00ff */
[----:B------:R-:W-:-:S05]  /*2420*/  IADD3 R18, R21, R19, RZ ;  /* 0x0000001315127210 */ /* 0x000fca0007ffe0ff */
[----:B------:R-:W-:-:S04]  /*2430*/  IMAD R25, R18, R5, RZ ;  /* 0x0000000512197224 */ /* 0x000fc800078e02ff */
[----:B------:R-:W-:-:S04]  /*2440*/  IMAD R25, R4, R20, R25 ;  /* 0x0000001404197224 */ /* 0x000fc800078e0219 */
[----:B------:R-:W-:-:S05]  /*2450*/  IMAD.IADD R25, R43, 0x1, R25 ;  /* 0x000000012b197824 */ /* 0x000fca00078e0219 */
[----:B------:R-:W-:-:S04]  /*2460*/  LOP3.LUT R18, R39, R25, RZ, 0xfc, !PT ;  /* 0x0000001927127212 */ /* 0x000fc800078efcff */
[----:B------:R-:W-:-:S13]  /*2470*/  ISETP.NE.U32.AND P0, PT, R18, RZ, PT ;  /* 0x000000ff1200720c */ /* 0x000fda0003f05070 */
[----:B------:R-:W-:Y:S05]  /*2480*/  @!P0 BRA `(.L_x_18) ;  /* 0x0000000000388947 */ /* 0x000fea0003800000 */
[----:B------:R-:W-:Y:S01]  /*2490*/  IMAD.MOV.U32 R28, RZ, RZ, R38 ;  /* 0x000000ffff1c7224 */ /* 0x000fe200078e0026 */
[----:B------:R-:W-:Y:S01]  /*24a0*/  MOV R19, R39 ;  /* 0x0000002700137202 */ /* 0x000fe20000000f00 */
[----:B------:R-:W-:Y:S01]  /*24b0*/  IMAD.MOV.U32 R26, RZ, RZ, R42 ;  /* 0x000000ffff1a7224 */ /* 0x000fe200078e002a */
[----:B------:R-:W-:Y:S02]  /*24c0*/  MOV R24, 0x24e0 ;  /* 0x000024e000187802 */ /* 0x000fe40000000f00 */
[----:B------:R-:W-:Y:S05]  /*24d0*/  CALL.REL.NOINC `($__internal_0_$__cuda_sm20_div_s64) ;  /* 0x00000024000c7944 */ /* 0x000fea0003c00000 */
[-C--:B------:R-:W-:Y:S02]  /*24e0*/  IADD3 R23, P0, RZ, -R20.reuse, RZ ;  /* 0x80000014ff177210 */ /* 0x080fe40007f1e0ff */
[----:B------:R-:W-:Y:S02]  /*24f0*/  MOV R48, R20 ;  /* 0x0000001400307202 */ /* 0x000fe40000000f00 */
[----:B------:R-:W-:Y:S01]  /*2500*/  IADD3.X R19, RZ, ~R21, RZ, P0, !PT ;  /* 0x80000015ff137210 */ /* 0x000fe200007fe4ff */
[----:B------:R-:W-:Y:S01]  /*2510*/  IMAD.WIDE.U32 R38, R42, R23, R38 ;  /* 0x000000172a267225 */ /* 0x000fe200078e0026 */
[----:B------:R-:W-:-:S03]  /*2520*/  MOV R49, R21 ;  /* 0x0000001500317202 */ /* 0x000fc60000000f00 */
[----:B------:R-:W-:-:S04]  /*2530*/  IMAD R18, R19, R42, RZ ;  /* 0x0000002a13127224 */ /* 0x000fc800078e02ff */
[----:B------:R-:W-:-:S05]  /*2540*/  IMAD R19, R25, R23, R18 ;  /* 0x0000001719137224 */ /* 0x000fca00078e0212 */
[----:B------:R-:W-:Y:S01]  /*2550*/  IADD3 R19, R39, R19, RZ ;  /* 0x0000001327137210 */ /* 0x000fe20007ffe0ff */
[----:B------:R-:W-:Y:S05]  /*2560*/  BRA `(.L_x_19) ;  /* 0x0000000000587947 */ /* 0x000fea0003800000 */
.L_x_18:
[----:B------:R-:W0:Y:S01]  /*2570*/  I2F.U32.RP R22, R42 ;  /* 0x0000002a00167306 */ /* 0x000e220000209000 */
[----:B------:R-:W-:Y:S01]  /*2580*/  ISETP.NE.U32.AND P0, PT, R42, RZ, PT ;  /* 0x000000ff2a00720c */ /* 0x000fe20003f05070 */
[----:B------:R-:W-:-:S06]  /*2590*/  HFMA2.MMA R49, -RZ, RZ, 0, 0 ;  /* 0x00000000ff317435 */ /* 0x000fcc00000001ff */
[----:B0-----:R-:W0:Y:S02]  /*25a0*/  MUFU.RCP R20, R22 ;  /* 0x0000001600147308 */ /* 0x001e240000001000 */
[----:B0-----:R-:W-:-:S06]  /*25b0*/  IADD3 R20, R20, 0xffffffe, RZ ;  /* 0x0ffffffe14147810 */ /* 0x001fcc0007ffe0ff */
        /* <DEDUP_REMOVED lines=11> */
[----:B------:R-:W-:Y:S02]  /*2670*/  ISETP.GE.U32.AND P1, PT, R19, R42, PT ;  /* 0x0000002a1300720c */ /* 0x000fe40003f26070 */
[----:B------:R-:W-:-:S11]  /*2680*/  MOV R19, RZ ;  /* 0x000000ff00137202 */ /* 0x000fd60000000f00 */
[----:B------:R-:W-:Y:S02]  /*2690*/  @P1 IADD3 R48, R48, 0x1, RZ ;  /* 0x0000000130301810 */ /* 0x000fe40007ffe0ff */
[----:B------:R-:W-:-:S05]  /*26a0*/  @!P0 LOP3.LUT R48, RZ, R42, RZ, 0x33, !PT ;  /* 0x0000002aff308212 */ /* 0x000fca00078e33ff */
[----:B------:R-:W-:-:S04]  /*26b0*/  IMAD.MOV R21, RZ, RZ, -R48 ;  /* 0x000000ffff157224 */ /* 0x000fc800078e0a30 */
[----:B------:R-:W-:Y:S02]  /*26c0*/  IMAD R38, R42, R21, R38 ;  /* 0x000000152a267224 */ /* 0x000fe400078e0226 */
.L_x_19:
[----:B------:R-:W-:Y:S05]  /*26d0*/  BSYNC B0 ;  /* 0x0000000000007941 */ /* 0x000fea0003800000 */
.L_x_17:
[----:B------:R-:W-:Y:S01]  /*26e0*/  LOP3.LUT R18, R19, R0, RZ, 0xfc, !PT ;  /* 0x0000000013127212 */ /* 0x000fe200078efcff */
[----:B------:R-:W-:Y:S03]  /*26f0*/  BSSY B0, `(.L_x_20) ;  /* 0x0000028000007945 */ /* 0x000fe60003800000 */
        /* <DEDUP_REMOVED lines=9> */
[-C--:B------:R-:W-:Y:S02]  /*2790*/  IADD3.X R18, RZ, ~R21.reuse, RZ, P0, !PT ;  /* 0x80000015ff127210 */ /* 0x080fe400007fe4ff */
[----:B------:R-:W-:Y:S01]  /*27a0*/  MOV R42, R20 ;  /* 0x00000014002a7202 */ /* 0x000fe20000000f00 */
[----:B------:R-:W-:Y:S01]  /*27b0*/  IMAD.WIDE.U32 R38, R27, R22, R38 ;  /* 0x000000161b267225 */ /* 0x000fe200078e0026 */
[----:B------:R-:W-:-:S03]  /*27c0*/  MOV R43, R21 ;  /* 0x00000015002b7202 */ /* 0x000fc60000000f00 */
[----:B------:R-:W-:-:S04]  /*27d0*/  IMAD R23, R18, R27, RZ ;  /* 0x0000001b12177224 */ /* 0x000fc800078e02ff */
[----:B------:R-:W-:-:S05]  /*27e0*/  IMAD R0, R0, R22, R23 ;  /* 0x0000001600007224 */ /* 0x000fca00078e0217 */
[----:B------:R-:W-:Y:S01]  /*27f0*/  IADD3 R0, R39, R0, RZ ;  /* 0x0000000027007210 */ /* 0x000fe20007ffe0ff */
[----:B------:R-:W-:Y:S05]  /*2800*/  BRA `(.L_x_22) ;  /* 0x0000000000587947 */ /* 0x000fea0003800000 */
.L_x_21:
        /* <DEDUP_REMOVED lines=22> */
.L_x_22:
[----:B------:R-:W-:Y:S05]  /*2970*/  BSYNC B0 ;  /* 0x0000000000007941 */ /* 0x000fea0003800000 */
.L_x_20:
[----:B------:R-:W0:Y:S01]  /*2980*/  LDC R27, c[0x0][0x2c0] ;  /* 0x0000b000ff1b7b82 */ /* 0x000e220000000800 */
[----:B------:R-:W-:Y:S01]  /*2990*/  LOP3.LUT R18, R43, R4, RZ, 0xfc, !PT ;  /* 0x000000042b127212 */ /* 0x000fe200078efcff */
[----:B------:R-:W-:Y:S03]  /*29a0*/  BSSY B0, `(.L_x_23) ;  /* 0x0000027000007945 */ /* 0x000fe60003800000 */
[----:B------:R-:W-:Y:S02]  /*29b0*/  ISETP.NE.U32.AND P0, PT, R18, RZ, PT ;  /* 0x000000ff1200720c */ /* 0x000fe40003f05070 */
[----:B0-----:R-:W-:-:S11]  /*29c0*/  SEL R27, R27, 0x1, P3 ;  /* 0x000000011b1b7807 */ /* 0x001fd60001800000 */
[----:B------:R-:W-:Y:S05]  /*29d0*/  @!P0 BRA `(.L_x_24) ;  /* 0x0000000000348947 */ /* 0x000fea0003800000 */
[----:B------:R-:W-:Y:S01]  /*29e0*/  IMAD.MOV.U32 R28, RZ, RZ, R42 ;  /* 0x000000ffff1c7224 */ /* 0x000fe200078e002a */
[----:B------:R-:W-:Y:S01]  /*29f0*/  MOV R26, R5 ;  /* 0x00000005001a7202 */ /* 0x000fe20000000f00 */
[----:B------:R-:W-:Y:S01]  /*2a00*/  IMAD.MOV.U32 R19, RZ, RZ, R43 ;  /* 0x000000ffff137224 */ /* 0x000fe200078e002b */
[----:B------:R-:W-:Y:S02]  /*2a10*/  MOV R25, R4 ;  /* 0x0000000400197202 */ /* 0x000fe40000000f00 */
[----:B------:R-:W-:Y:S02]  /*2a20*/  MOV R24, 0x2a40 ;  /* 0x00002a4000187802 */ /* 0x000fe40000000f00 */
[----:B------:R-:W-:Y:S05]  /*2a30*/  CALL.REL.NOINC `($__internal_0_$__cuda_sm20_div_s64) ;  /* 0x0000001c00b47944 */ /* 0x000fea0003c00000 */
[----:B------:R-:W-:-:S04]  /*2a40*/  IADD3 R19, P0, RZ, -R20, RZ ;  /* 0x80000014ff137210 */ /* 0x000fc80007f1e0ff */
[----:B------:R-:W-:Y:S01]  /*2a50*/  IADD3.X R18, RZ, ~R21, RZ, P0, !PT ;  /* 0x80000015ff127210 */ /* 0x000fe200007fe4ff */
[----:B------:R-:W-:-:S04]  /*2a60*/  IMAD.WIDE.U32 R42, R5, R19, R42 ;  /* 0x00000013052a7225 */ /* 0x000fc800078e002a */
[----:B------:R-:W-:-:S04]  /*2a70*/  IMAD R18, R18, R5, RZ ;  /* 0x0000000512127224 */ /* 0x000fc800078e02ff */
[----:B------:R-:W-:-:S05]  /*2a80*/  IMAD R4, R4, R19, R18 ;  /* 0x0000001304047224 */ /* 0x000fca00078e0212 */
[----:B------:R-:W-:Y:S01]  /*2a90*/  IADD3 R4, R43, R4, RZ ;  /* 0x000000042b047210 */ /* 0x000fe20007ffe0ff */
[----:B------:R-:W-:Y:S05]  /*2aa0*/  BRA `(.L_x_25) ;  /* 0x0000000000587947 */ /* 0x000fea0003800000 */
.L_x_24:
[----:B------:R-:W0:Y:S01]  /*2ab0*/  I2F.U32.RP R21, R5 ;  /* 0x0000000500157306 */ /* 0x000e220000209000 */
[----:B------:R-:W-:-:S07]  /*2ac0*/  ISETP.NE.U32.AND P0, PT, R5, RZ, PT ;  /* 0x000000ff0500720c */ /* 0x000fce0003f05070 */
[----:B0-----:R-:W0:Y:S02]  /*2ad0*/  MUFU.RCP R18, R21 ;  /* 0x0000001500127308 */ /* 0x001e240000001000 */
[----:B0-----:R-:W-:Y:S01]  /*2ae0*/  IADD3 R18, R18, 0xffffffe, RZ ;  /* 0x0ffffffe12127810 */ /* 0x001fe20007ffe0ff */
[----:B------:R-:W-:-:S05]  /*2af0*/  HFMA2.MMA R21, -RZ, RZ, 0, 0 ;  /* 0x00000000ff157435 */ /* 0x000fca00000001ff */
        /* <DEDUP_REMOVED lines=17> */
.L_x_25:
[----:B------:R-:W-:Y:S05]  /*2c10*/  BSYNC B0 ;  /* 0x0000000000007941 */ /* 0x000fea0003800000 */
.L_x_23:
[-C--:B------:R-:W-:Y:S01]  /*2c20*/  IMAD R5, R41, R17.reuse, RZ ;  /* 0x0000001129057224 */ /* 0x080fe200078e02ff */
[----:B------:R-:W-:Y:S01]  /*2c30*/  SHF.R.S32.HI R19, RZ, 0x1f, R27 ;  /* 0x0000001fff137819 */ /* 0x000fe2000001141b */
[C---:B------:R-:W-:Y:S01]  /*2c40*/  IMAD.WIDE.U32 R46, R40.reuse, R17, RZ ;  /* 0x00000011282e7225 */ /* 0x040fe200078e00ff */
[----:B------:R-:W-:Y:S01]  /*2c50*/  ULDC.U8 UR10, c[0x0][0x3d9] ;  /* 0x0000f640000a7ab9 */ /* 0x000fe20000000000 */
[----:B------:R-:W-:Y:S01]  /*2c60*/  ULDC.64 UR4, c[0x0][0x2c0] ;  /* 0x0000b00000047ab9 */ /* 0x000fe20000000a00 */
[----:B------:R-:W-:Y:S01]  /*2c70*/  UISETP.NE.AND UP0, UPT, UR10, URZ, UPT ;  /* 0x0000003f0a00728c */ /* 0x000fe2000bf05270 */
[----:B------:R-:W-:Y:S01]  /*2c80*/  IMAD R5, R40, R16, R5 ;  /* 0x0000001028057224 */ /* 0x000fe200078e0205 */
[----:B------:R-:W-:Y:S01]  /*2c90*/  UIMAD UR4, UR4, UR5, URZ ;  /* 0x00000005040472a4 */ /* 0x000fe2000f8e023f */
[----:B------:R-:W-:Y:S01]  /*2ca0*/  IMAD R0, R0, R27, RZ ;  /* 0x0000001b00007224 */ /* 0x000fe200078e02ff */
[----:B------:R-:W-:Y:S01]  /*2cb0*/  USEL UR5, UR5, 0x1, !UP0 ;  /* 0x0000000105057887 */ /* 0x000fe2000c000000 */
[----:B------:R-:W-:Y:S01]  /*2cc0*/  BSSY B0, `(.L_x_26) ;  /* 0x0000040000007945 */ /* 0x000fe20003800000 */
[----:B------:R-:W-:Y:S01]  /*2cd0*/  IADD3 R18, R47, R5, RZ ;  /* 0x000000052f127210 */ /* 0x000fe20007ffe0ff */
[----:B------:R-:W-:Y:S01]  /*2ce0*/  IMAD R19, R19, R38, R0 ;  /* 0x0000002613137224 */ /* 0x000fe200078e0200 */
[----:B------:R-:W-:Y:S01]  /*2cf0*/  USHF.R.S32.HI UR11, URZ, 0x1f, UR4 ;  /* 0x0000001f3f0b7899 */ /* 0x000fe20008011404 */
[----:B------:R-:W-:Y:S01]  /*2d00*/  IMAD R23, R4, UR4, RZ ;  /* 0x0000000404177c24 */ /* 0x000fe2000f8e02ff */
[----:B------:R-:W-:Y:S01]  /*2d10*/  USHF.R.S32.HI UR10, URZ, 0x1f, UR5 ;  /* 0x0000001f3f0a7899 */ /* 0x000fe20008011405 */
[----:B------:R-:W-:-:S02]  /*2d20*/  IMAD R25, R18, R15, RZ ;  /* 0x0000000f12197224 */ /* 0x000fc400078e02ff */
[----:B------:R-:W-:Y:S02]  /*2d30*/  IMAD R5, R21, UR5, RZ ;  /* 0x0000000515057c24 */ /* 0x000fe4000f8e02ff */
[----:B------:R-:W-:Y:S02]  /*2d40*/  IMAD R25, R14, R46, R25 ;  /* 0x0000002e0e197224 */ /* 0x000fe400078e0219 */
[----:B------:R-:W-:-:S04]  /*2d50*/  IMAD.WIDE.U32 R46, R46, R15, RZ ;  /* 0x0000000f2e2e7225 */ /* 0x000fc800078e00ff */
[----:B------:R-:W-:Y:S01]  /*2d60*/  IMAD R21, R42, UR11, R23 ;  /* 0x0000000b2a157c24 */ /* 0x000fe2000f8e0217 */
[----:B------:R-:W-:Y:S01]  /*2d70*/  IADD3 R25, R47, R25, RZ ;  /* 0x000000192f197210 */ /* 0x000fe20007ffe0ff */
[----:B------:R-:W-:-:S03]  /*2d80*/  IMAD.WIDE.U32 R38, R38, R27, RZ ;  /* 0x0000001b26267225 */ /* 0x000fc600078e00ff */
[----:B------:R-:W-:Y:S01]  /*2d90*/  LOP3.LUT R0, R49, R25, RZ, 0xfc, !PT ;  /* 0x0000001931007212 */ /* 0x000fe200078efcff */
[----:B------:R-:W-:-:S03]  /*2da0*/  IMAD.WIDE.U32 R42, R42, UR4, RZ ;  /* 0x000000042a2a7c25 */ /* 0x000fc6000f8e00ff */
[----:B------:R-:W-:Y:S01]  /*2db0*/  ISETP.NE.U32.AND P0, PT, R0, RZ, PT ;  /* 0x000000ff0000720c */ /* 0x000fe20003f05070 */
[C---:B------:R-:W-:Y:S01]  /*2dc0*/  IMAD R5, R20.reuse, UR10, R5 ;  /* 0x0000000a14057c24 */ /* 0x040fe2000f8e0205 */
[----:B------:R-:W-:Y:S01]  /*2dd0*/  IADD3 R0, R39, R19, RZ ;  /* 0x0000001327007210 */ /* 0x000fe20007ffe0ff */
[----:B------:R-:W-:Y:S01]  /*2de0*/  IMAD.WIDE.U32 R40, R20, UR5, RZ ;  /* 0x0000000514287c25 */ /* 0x000fe2000f8e00ff */
[----:B------:R-:W-:-:S03]  /*2df0*/  IADD3 R4, R43, R21, RZ ;  /* 0x000000152b047210 */ /* 0x000fc60007ffe0ff */
[----:B------:R-:W-:Y:S01]  /*2e00*/  IMAD R3, R3, UR4, RZ ;  /* 0x0000000403037c24 */ /* 0x000fe2000f8e02ff */
[----:B------:R-:W-:Y:S01]  /*2e10*/  IADD3 R5, R41, R5, RZ ;  /* 0x0000000529057210 */ /* 0x000fe20007ffe0ff */
[----:B------:R-:W-:-:S04]  /*2e20*/  IMAD R2, R2, UR4, RZ ;  /* 0x0000000402027c24 */ /* 0x000fc8000f8e02ff */
[----:B------:R-:W-:Y:S05]  /*2e30*/  @!P0 BRA `(.L_x_27) ;  /* 0x0000000000448947 */ /* 0x000fea0003800000 */
[----:B------:R-:W-:Y:S01]  /*2e40*/  IMAD.MOV.U32 R28, RZ, RZ, R48 ;  /* 0x000000ffff1c7224 */ /* 0x000fe200078e0030 */
[----:B------:R-:W-:Y:S01]  /*2e50*/  MOV R19, R49 ;  /* 0x0000003100137202 */ /* 0x000fe20000000f00 */
[----:B------:R-:W-:Y:S01]  /*2e60*/  IMAD.MOV.U32 R26, RZ, RZ, R46 ;  /* 0x000000ffff1a7224 */ /* 0x000fe200078e002e */
[----:B------:R-:W-:Y:S02]  /*2e70*/  MOV R24, 0x2e90 ;  /* 0x00002e9000187802 */ /* 0x000fe40000000f00 */
[----:B------:R-:W-:Y:S05]  /*2e80*/  CALL.REL.NOINC `($__internal_0_$__cuda_sm20_div_s64) ;  /* 0x0000001800a07944 */ /* 0x000fea0003c00000 */
[----:B------:R-:W-:Y:S01]  /*2e90*/  IADD3 R18, P0, RZ, -R20, RZ ;  /* 0x80000014ff127210 */ /* 0x000fe20007f1e0ff */
[----:B------:R-:W-:Y:S01]  /*2ea0*/  IMAD.MOV.U32 R23, RZ, RZ, R49 ;  /* 0x000000ffff177224 */ /* 0x000fe200078e0031 */
[----:B------:R-:W-:Y:S02]  /*2eb0*/  MOV R22, R48 ;  /* 0x0000003000167202 */ /* 0x000fe40000000f00 */
[----:B------:R-:W-:-:S05]  /*2ec0*/  IADD3.X R19, RZ, ~R21, RZ, P0, !PT ;  /* 0x80000015ff137210 */ /* 0x000fca00007fe4ff */
[-C--:B------:R-:W-:Y:S02]  /*2ed0*/  IMAD R19, R19, R46.reuse, RZ ;  /* 0x0000002e13137224 */ /* 0x080fe400078e02ff */
[----:B------:R-:W-:-:S04]  /*2ee0*/  IMAD.WIDE.U32 R46, R18, R46, R22 ;  /* 0x0000002e122e7225 */ /* 0x000fc800078e0016 */
[----:B------:R-:W-:Y:S01]  /*2ef0*/  IMAD R19, R25, R18, R19 ;  /* 0x0000001219137224 */ /* 0x000fe200078e0213 */
[----:B------:R-:W-:Y:S02]  /*2f00*/  MOV R18, R46 ;  /* 0x0000002e00127202 */ /* 0x000fe40000000f00 */
[----:B------:R-:W-:Y:S01]  /*2f10*/  MOV R46, R20 ;  /* 0x00000014002e7202 */ /* 0x000fe20000000f00 */
[----:B------:R-:W-:Y:S01]  /*2f20*/  IMAD.IADD R19, R47, 0x1, R19 ;  /* 0x000000012f137824 */ /* 0x000fe200078e0213 */
[----:B------:R-:W-:Y:S01]  /*2f30*/  MOV R47, R21 ;  /* 0x00000015002f7202 */ /* 0x000fe20000000f00 */
[----:B------:R-:W-:Y:S05]  /*2f40*/  BRA `(.L_x_28) ;  /* 0x00000000005c7947 */ /* 0x000fea0003800000 */
.L_x_27:
[----:B------:R-:W0:Y:S01]  /*2f50*/  I2F.U32.RP R22, R46 ;  /* 0x0000002e00167306 */ /* 0x000e220000209000 */
[----:B------:R-:W-:Y:S01]  /*2f60*/  IMAD.MOV.U32 R20, RZ, RZ, RZ ;  /* 0x000000ffff147224 */ /* 0x000fe200078e00ff */
[----:B------:R-:W-:Y:S01]  /*2f70*/  ISETP.NE.U32.AND P0, PT, R46, RZ, PT ;  /* 0x000000ff2e00720c */ /* 0x000fe20003f05070 */
[----:B------:R-:W-:-:S05]  /*2f80*/  IMAD.MOV.U32 R47, RZ, RZ, RZ ;  /* 0x000000ffff2f7224 */ /* 0x000fca00078e00ff */
[----:B0-----:R-:W0:Y:S02]  /*2f90*/  MUFU.RCP R21, R22 ;  /* 0x0000001600157308 */ /* 0x001e240000001000 */
[----:B0-----:R-:W-:-:S06]  /*2fa0*/  IADD3 R21, R21, 0xffffffe, RZ ;  /* 0x0ffffffe15157810 */ /* 0x001fcc0007ffe0ff */
[----:B------:R-:W0:Y:S02]  /*2fb0*/  F2I.FTZ.U32.TRUNC.NTZ R21, R21 ;  /* 0x0000001500157305 */ /* 0x000e24000021f000 */
[----:B0-----:R-:W-:-:S05]  /*2fc0*/  IADD3 R18, RZ, -R21, RZ ;  /* 0x80000015ff127210 */ /* 0x001fca0007ffe0ff */
[----:B------:R-:W-:-:S04]  /*2fd0*/  IMAD R18, R18, R46, RZ ;  /* 0x0000002e12127224 */ /* 0x000fc800078e02ff */
[----:B------:R-:W-:-:S06]  /*2fe0*/  IMAD.HI.U32 R19, R21, R18, R20 ;  /* 0x0000001215137227 */ /* 0x000fcc00078e0014 */
[----:B------:R-:W-:-:S05]  /*2ff0*/  IMAD.HI.U32 R20, R19, R48, RZ ;  /* 0x0000003013147227 */ /* 0x000fca00078e00ff */
[----:B------:R-:W-:-:S05]  /*3000*/  IADD3 R19, -R20, RZ, RZ ;  /* 0x000000ff14137210 */ /* 0x000fca0007ffe1ff */
[----:B------:R-:W-:-:S05]  /*3010*/  IMAD R19, R46, R19, R48 ;  /* 0x000000132e137224 */ /* 0x000fca00078e0230 */
[----:B------:R-:W-:-:S13]  /*3020*/  ISETP.GE.U32.AND P2, PT, R19, R46, PT ;  /* 0x0000002e1300720c */ /* 0x000fda0003f46070 */
[----:B------:R-:W-:Y:S01]  /*3030*/  @P2 IMAD.IADD R19, R19, 0x1, -R46 ;  /* 0x0000000113132824 */ /* 0x000fe200078e0a2e */
[----:B------:R-:W-:-:S04]  /*3040*/  @P2 IADD3 R20, R20, 0x1, RZ ;  /* 0x0000000114142810 */ /* 0x000fc80007ffe0ff */
[----:B------:R-:W-:Y:S01]  /*3050*/  ISETP.GE.U32.AND P1, PT, R19, R46, PT ;  /* 0x0000002e1300720c */ /* 0x000fe20003f26070 */
[----:B------:R-:W-:-:S12]  /*3060*/  IMAD.MOV.U32 R19, RZ, RZ, RZ ;  /* 0x000000ffff137224 */ /* 0x000fd800078e00ff */
[----:B------:R-:W-:Y:S01]  /*3070*/  @P1 VIADD R20, R20, 0x1 ;  /* 0x0000000114141836 */ /* 0x000fe20000000000 */
[----:B------:R-:W-:-:S04]  /*3080*/  @!P0 LOP3.LUT R20, RZ, R46, RZ, 0x33, !PT ;  /* 0x0000002eff148212 */ /* 0x000fc800078e33ff */
[----:B------:R-:W-:-:S05]  /*3090*/  IADD3 R21, -R20, RZ, RZ ;  /* 0x000000ff14157210 */ /* 0x000fca0007ffe1ff */
[----:B------:R-:W-:Y:S01]  /*30a0*/  IMAD R18, R46, R21, R48 ;  /* 0x000000152e127224 */ /* 0x000fe200078e0230 */
[----:B------:R-:W-:Y:S02]  /*30b0*/  MOV R46, R20 ;  /* 0x00000014002e7202 */ /* 0x000fe40000000f00 */
.L_x_28:
[----:B------:R-:W-:Y:S05]  /*30c0*/  BSYNC B0 ;  /* 0x0000000000007941 */ /* 0x000fea0003800000 */
.L_x_26:
        /* <DEDUP_REMOVED lines=18> */
.L_x_30:
[----:B------:R-:W0:Y:S01]  /*31f0*/  I2F.U32.RP R21, R17 ;  /* 0x0000001100157306 */ /* 0x000e220000209000 */
[----:B------:R-:W-:Y:S01]  /*3200*/  HFMA2.MMA R22, -RZ, RZ, 0, 0 ;  /* 0x00000000ff167435 */ /* 0x000fe200000001ff */
[----:B------:R-:W-:Y:S01]  /*3210*/  ISETP.NE.U32.AND P0, PT, R17, RZ, PT ;  /* 0x000000ff1100720c */ /* 0x000fe20003f05070 */
[----:B------:R-:W-:-:S05]  /*3220*/  HFMA2.MMA R49, -RZ, RZ, 0, 0 ;  /* 0x00000000ff317435 */ /* 0x000fca00000001ff */
[----:B0-----:R-:W0:Y:S02]  /*3230*/  MUFU.RCP R20, R21 ;  /* 0x0000001500147308 */ /* 0x001e240000001000 */
[----:B0-----:R-:W-:-:S06]  /*3240*/  IADD3 R20, R20, 0xffffffe, RZ ;  /* 0x0ffffffe14147810 */ /* 0x001fcc0007ffe0ff */
[----:B------:R-:W0:Y:S02]  /*3250*/  F2I.FTZ.U32.TRUNC.NTZ R23, R20 ;  /* 0x0000001400177305 */ /* 0x000e24000021f000 */
[----:B0-----:R-:W-:-:S04]  /*3260*/  IMAD.MOV R16, RZ, RZ, -R23 ;  /* 0x000000ffff107224 */ /* 0x001fc800078e0a17 */
[----:B------:R-:W-:-:S04]  /*3270*/  IMAD R16, R16, R17, RZ ;  /* 0x0000001110107224 */ /* 0x000fc800078e02ff */
        /* <DEDUP_REMOVED lines=13> */
.L_x_31:
[----:B------:R-:W-:Y:S05]  /*3350*/  BSYNC B0 ;  /* 0x0000000000007941 */ /* 0x000fea0003800000 */
.L_x_29:
[----:B------:R-:W-:Y:S01]  /*3360*/  LOP3.LUT R17, R49, R14, RZ, 0xfc, !PT ;  /* 0x0000000e31117212 */ /* 0x000fe200078efcff */
[----:B------:R-:W-:Y:S03]  /*3370*/  BSSY B0, `(.L_x_32) ;  /* 0x000002c000007945 */ /* 0x000fe60003800000 */
        /* <DEDUP_REMOVED lines=8> */
[----:B------:R-:W-:Y:S01]  /*3400*/  IADD3 R17, P0, RZ, -R20, RZ ;  /* 0x80000014ff117210 */ /* 0x000fe20007f1e0ff */
[----:B------:R-:W-:Y:S01]  /*3410*/  IMAD.MOV.U32 R25, RZ, RZ, R49 ;  /* 0x000000ffff197224 */ /* 0x000fe200078e0031 */
[----:B------:R-:W-:Y:S02]  /*3420*/  MOV R24, R48 ;  /* 0x0000003000187202 */ /* 0x000fe40000000f00 */
[----:B------:R-:W-:-:S03]  /*3430*/  IADD3.X R22, RZ, ~R21, RZ, P0, !PT ;  /* 0x80000015ff167210 */ /* 0x000fc600007fe4ff */
[----:B------:R-:W-:-:S04]  /*3440*/  IMAD.WIDE.U32 R24, R15, R17, R24 ;  /* 0x000000110f187225 */ /* 0x000fc800078e0018 */
[----:B------:R-:W-:-:S04]  /*3450*/  IMAD R22, R22, R15, RZ ;  /* 0x0000000f16167224 */ /* 0x000fc800078e02ff */
[----:B------:R-:W-:Y:S01]  /*3460*/  IMAD R14, R14, R17, R22 ;  /* 0x000000110e0e7224 */ /* 0x000fe200078e0216 */
[----:B------:R-:W-:Y:S02]  /*3470*/  MOV R22, R24 ;  /* 0x0000001800167202 */ /* 0x000fe40000000f00 */
[----:B------:R-:W-:Y:S01]  /*3480*/  MOV R24, R20 ;  /* 0x0000001400187202 */ /* 0x000fe20000000f00 */
[----:B------:R-:W-:Y:S01]  /*3490*/  IMAD.IADD R14, R25, 0x1, R14 ;  /* 0x00000001190e7824 */ /* 0x000fe200078e020e */
[----:B------:R-:W-:Y:S01]  /*34a0*/  MOV R25, R21 ;  /* 0x0000001500197202 */ /* 0x000fe20000000f00 */
[----:B------:R-:W-:Y:S05]  /*34b0*/  BRA `(.L_x_34) ;  /* 0x00000000005c7947 */ /* 0x000fea0003800000 */
.L_x_33:
        /* <DEDUP_REMOVED lines=20> */
[----:B------:R-:W-:Y:S02]  /*3600*/  IADD3 R22, -R20, RZ, RZ ;  /* 0x000000ff14167210 */ /* 0x000fe40007ffe1ff */
[----:B------:R-:W-:-:S03]  /*3610*/  MOV R24, R20 ;  /* 0x0000001400187202 */ /* 0x000fc60000000f00 */
[----:B------:R-:W-:Y:S02]  /*3620*/  IMAD R22, R15, R22, R48 ;  /* 0x000000160f167224 */ /* 0x000fe400078e0230 */
.L_x_34:
[----:B------:R-:W-:Y:S05]  /*3630*/  BSYNC B0 ;  /* 0x0000000000007941 */ /* 0x000fea0003800000 */
.L_x_32:
[----:B------:R-:W-:Y:S01]  /*3640*/  IMAD R17, R14, R3, RZ ;  /* 0x000000030e117224 */ /* 0x000fe200078e02ff */
[----:B------:R-:W-:Y:S01]  /*3650*/  LOP3.LUT R14, R47, R11, RZ, 0xfc, !PT ;  /* 0x0000000b2f0e7212 */ /* 0x000fe200078efcff */
[----:B------:R-:W-:Y:S01]  /*3660*/  ULDC UR4, c[0x0][0x2c4] ;  /* 0x0000b10000047ab9 */ /* 0x000fe20000000800 */
[----:B------:R-:W-:Y:S01]  /*3670*/  SHF.R.S32.HI R19, RZ, 0x1f, R3 ;  /* 0x0000001fff137819 */ /* 0x000fe20000011403 */
[----:B------:R-:W-:Y:S01]  /*3680*/  IMAD R51, R27, UR4, RZ ;  /* 0x000000041b337c24 */ /* 0x000fe2000f8e02ff */
[----:B------:R-:W-:Y:S01]  /*3690*/  ISETP.NE.U32.AND P0, PT, R14, RZ, PT ;  /* 0x000000ff0e00720c */ /* 0x000fe20003f05070 */
[-C--:B------:R-:W-:Y:S01]  /*36a0*/  IMAD R15, R25, R6.reuse, RZ ;  /* 0x00000006190f7224 */ /* 0x080fe200078e02ff */
[----:B------:R-:W-:Y:S01]  /*36b0*/  SHF.R.S32.HI R20, RZ, 0x1f, R6 ;  /* 0x0000001fff147819 */ /* 0x000fe20000011406 */
[----:B------:R-:W-:Y:S01]  /*36c0*/  IMAD.WIDE.U32 R48, R24, R6, RZ ;  /* 0x0000000618307225 */ /* 0x000fe200078e00ff */
[----:B------:R-:W-:Y:S01]  /*36d0*/  SHF.R.S32.HI R21, RZ, 0x1f, R51 ;  /* 0x0000001fff157819 */ /* 0x000fe20000011433 */
[----:B------:R-:W-:Y:S02]  /*36e0*/  BSSY B0, `(.L_x_35) ;  /* 0x0000034000007945 */ /* 0x000fe40003800000 */
[----:B------:R-:W-:-:S02]  /*36f0*/  IMAD R6, R16, R51, RZ ;  /* 0x0000003310067224 */ /* 0x000fc400078e02ff */
[----:B------:R-:W-:Y:S02]  /*3700*/  IMAD R19, R19, R22, R17 ;  /* 0x0000001613137224 */ /* 0x000fe400078e0211 */
[----:B------:R-:W-:-:S04]  /*3710*/  IMAD.WIDE.U32 R16, R22, R3, RZ ;  /* 0x0000000316107225 */ /* 0x000fc800078e00ff */
[----:B------:R-:W-:Y:S01]  /*3720*/  IMAD R15, R20, R24, R15 ;  /* 0x00000018140f7224 */ /* 0x000fe200078e020f */
[----:B------:R-:W-:Y:S01]  /*3730*/  IADD3 R14, R17, R19, RZ ;  /* 0x00000013110e7210 */ /* 0x000fe20007ffe0ff */
[----:B------:R-:W-:Y:S02]  /*3740*/  IMAD R3, R21, R18, R6 ;  /* 0x0000001215037224 */ /* 0x000fe400078e0206 */
[----:B------:R-:W-:Y:S01]  /*3750*/  IMAD.WIDE.U32 R50, R18, R51, RZ ;  /* 0x0000003312327225 */ /* 0x000fe200078e00ff */
[----:B------:R-:W-:-:S04]  /*3760*/  IADD3 R6, R49, R15, RZ ;  /* 0x0000000f31067210 */ /* 0x000fc80007ffe0ff */
[----:B------:R-:W-:Y:S01]  /*3770*/  IADD3 R3, R51, R3, RZ ;  /* 0x0000000333037210 */ /* 0x000fe20007ffe0ff */
[----:B------:R-:W-:Y:S06]  /*3780*/  @!P0 BRA `(.L_x_36) ;  /* 0x0000000000488947 */ /* 0x000fec0003800000 */
        /* <DEDUP_REMOVED lines=9> */
[-C--:B------:R-:W-:Y:S02]  /*3820*/  IADD3.X R18, RZ, ~R21.reuse, RZ, P0, !PT ;  /* 0x80000015ff127210 */ /* 0x080fe400007fe4ff */
[----:B------:R-:W-:Y:S01]  /*3830*/  MOV R46, R20 ;  /* 0x00000014002e7202 */ /* 0x000fe20000000f00 */
[----:B------:R-:W-:Y:S01]  /*3840*/  IMAD.WIDE.U32 R24, R13, R22, R24 ;  /* 0x000000160d187225 */ /* 0x000fe200078e0018 */
[----:B------:R-:W-:-:S03]  /*3850*/  MOV R47, R21 ;  /* 0x00000015002f7202 */ /* 0x000fc60000000f00 */
[----:B------:R-:W-:-:S04]  /*3860*/  IMAD R18, R18, R13, RZ ;  /* 0x0000000d12127224 */ /* 0x000fc800078e02ff */
[----:B------:R-:W-:Y:S01]  /*3870*/  IMAD R11, R11, R22, R18 ;  /* 0x000000160b0b7224 */ /* 0x000fe200078e0212 */
[----:B------:R-:W-:-:S03]  /*3880*/  MOV R18, R24 ;  /* 0x0000001800127202 */ /* 0x000fc60000000f00 */
[----:B------:R-:W-:Y:S01]  /*3890*/  IMAD.IADD R11, R25, 0x1, R11 ;  /* 0x00000001190b7824 */ /* 0x000fe200078e020b */
[----:B------:R-:W-:Y:S05]  /*38a0*/  BRA `(.L_x_37) ;  /* 0x00000000005c7947 */ /* 0x000fea0003800000 */
.L_x_36:
        /* <DEDUP_REMOVED lines=12> */
[----:B------:R-:W-:Y:S02]  /*3970*/  IMAD R18, R13, R11, R46 ;  /* 0x0000000b0d127224 */ /* 0x000fe400078e022e */
[----:B------:R-:W-:-:S03]  /*3980*/  IMAD.MOV.U32 R11, RZ, RZ, RZ ;  /* 0x000000ffff0b7224 */ /* 0x000fc600078e00ff */
[----:B------:R-:W-:-:S13]  /*3990*/  ISETP.GE.U32.AND P2, PT, R18, R13, PT ;  /* 0x0000000d1200720c */ /* 0x000fda0003f46070 */
[----:B------:R-:W-:Y:S01]  /*39a0*/  @P2 IMAD.IADD R18, R18, 0x1, -R13 ;  /* 0x0000000112122824 */ /* 0x000fe200078e0a0d */
[----:B------:R-:W-:-:S04]  /*39b0*/  @P2 IADD3 R15, R15, 0x1, RZ ;  /* 0x000000010f0f2810 */ /* 0x000fc80007ffe0ff */
[----:B------:R-:W-:-:S13]  /*39c0*/  ISETP.GE.U32.AND P1, PT, R18, R13, PT ;  /* 0x0000000d1200720c */ /* 0x000fda0003f26070 */
[----:B------:R-:W-:Y:S01]  /*39d0*/  @P1 VIADD R15, R15, 0x1 ;  /* 0x000000010f0f1836 */ /* 0x000fe20000000000 */
[----:B------:R-:W-:-:S04]  /*39e0*/  @!P0 LOP3.LUT R15, RZ, R13, RZ, 0x33, !PT ;  /* 0x0000000dff0f8212 */ /* 0x000fc800078e33ff */
[----:B------:R-:W-:-:S05]  /*39f0*/  IADD3 R18, -R15, RZ, RZ ;  /* 0x000000ff0f127210 */ /* 0x000fca0007ffe1ff */
[----:B------:R-:W-:Y:S01]  /*3a00*/  IMAD R18, R13, R18, R46 ;  /* 0x000000120d127224 */ /* 0x000fe200078e022e */
[----:B------:R-:W-:Y:S02]  /*3a10*/  MOV R46, R15 ;  /* 0x0000000f002e7202 */ /* 0x000fe40000000f00 */
.L_x_37:
[----:B------:R-:W-:Y:S05]  /*3a20*/  BSYNC B0 ;  /* 0x0000000000007941 */ /* 0x000fea0003800000 */
.L_x_35:
[----:B------:R-:W-:Y:S01]  /*3a30*/  ULDC UR5, c[0x0][0x270] ;  /* 0x00009c0000057ab9 */ /* 0x000fe20000000800 */
[----:B------:R-:W-:Y:S01]  /*3a40*/  ULDC UR4, c[0x0][0x2c4] ;  /* 0x0000b10000047ab9 */ /* 0x000fe20000000800 */
[----:B------:R-:W-:Y:S01]  /*3a50*/  LOP3.LUT R15, R47, R9, RZ, 0xfc, !PT ;  /* 0x000000092f0f7212 */ /* 0x000fe200078efcff */
[----:B------:R-:W-:Y:S01]  /*3a60*/  UIMAD UR4, UR5, UR4, URZ ;  /* 0x00000004050472a4 */ /* 0x000fe2000f8e023f */
[----:B------:R-:W-:Y:S02]  /*3a70*/  BSSY B0, `(.L_x_38) ;  /* 0x0000030000007945 */ /* 0x000fe40003800000 */
[----:B------:R-:W-:-:S03]  /*3a80*/  ISETP.NE.U32.AND P0, PT, R15, RZ, PT ;  /* 0x000000ff0f00720c */ /* 0x000fc60003f05070 */
[----:B------:R-:W-:-:S04]  /*3a90*/  IMAD R27, R27, UR4, RZ ;  /* 0x000000041b1b7c24 */ /* 0x000fc8000f8e02ff */
[-C--:B------:R-:W-:Y:S01]  /*3aa0*/  IMAD R11, R11, R27.reuse, RZ ;  /* 0x0000001b0b0b7224 */ /* 0x080fe200078e02ff */
[----:B------:R-:W-:Y:S01]  /*3ab0*/  SHF.R.S32.HI R13, RZ, 0x1f, R27 ;  /* 0x0000001fff0d7819 */ /* 0x000fe2000001141b */
[----:B------:R-:W-:-:S04]  /*3ac0*/  IMAD.WIDE.U32 R52, R18, R27, RZ ;  /* 0x0000001b12347225 */ /* 0x000fc800078e00ff */
[----:B------:R-:W-:-:S05]  /*3ad0*/  IMAD R11, R13, R18, R11 ;  /* 0x000000120d0b7224 */ /* 0x000fca00078e020b */
        /* <DEDUP_REMOVED lines=8> */
[----:B------:R-:W-:Y:S02]  /*3b60*/  IADD3 R15, P0, RZ, -R20, RZ ;  /* 0x80000014ff0f7210 */ /* 0x000fe40007f1e0ff */
[----:B------:R-:W-:Y:S02]  /*3b70*/  MOV R22, R46 ;  /* 0x0000002e00167202 */ /* 0x000fe40000000f00 */
[----:B------:R-:W-:Y:S02]  /*3b80*/  IADD3.X R13, RZ, ~R21, RZ, P0, !PT ;  /* 0x80000015ff0d7210 */ /* 0x000fe400007fe4ff */
[----:B------:R-:W-:-:S03]  /*3b90*/  MOV R23, R47 ;  /* 0x0000002f00177202 */ /* 0x000fc60000000f00 */
[----:B------:R-:W-:Y:S02]  /*3ba0*/  IMAD R18, R13, R10, RZ ;  /* 0x0000000a0d127224 */ /* 0x000fe400078e02ff */
[----:B------:R-:W-:-:S04]  /*3bb0*/  IMAD.WIDE.U32 R22, R10, R15, R22 ;  /* 0x0000000f0a167225 */ /* 0x000fc800078e0016 */
[----:B------:R-:W-:Y:S01]  /*3bc0*/  IMAD R9, R9, R15, R18 ;  /* 0x0000000f09097224 */ /* 0x000fe200078e0212 */
[----:B------:R-:W-:-:S04]  /*3bd0*/  MOV R10, R22 ;  /* 0x00000016000a7202 */ /* 0x000fc80000000f00 */
[----:B------:R-:W-:Y:S01]  /*3be0*/  IADD3 R9, R23, R9, RZ ;  /* 0x0000000917097210 */ /* 0x000fe20007ffe0ff */
[----:B------:R-:W-:Y:S05]  /*3bf0*/  BRA `(.L_x_40) ;  /* 0x00000000005c7947 */ /* 0x000fea0003800000 */
.L_x_39:
        /* <DEDUP_REMOVED lines=23> */
.L_x_40:
[----:B------:R-:W-:Y:S05]  /*3d70*/  BSYNC B0 ;  /* 0x0000000000007941 */ /* 0x000fea0003800000 */
.L_x_38:
[----:B------:R-:W-:Y:S01]  /*3d80*/  IADD3 R39, P1, P0, R42, R40, R38 ;  /* 0x000000282a277210 */ /* 0x000fe2000783e026 */
[----:B------:R-:W-:Y:S01]  /*3d90*/  IMAD R9, R9, R2, RZ ;  /* 0x0000000209097224 */ /* 0x000fe200078e02ff */
[----:B------:R-:W-:Y:S02]  /*3da0*/  ULDC.64 UR4, c[0x0][0x2b0] ;  /* 0x0000ac0000047ab9 */ /* 0x000fe40000000a00 */
[----:B------:R-:W-:Y:S02]  /*3db0*/  IADD3 R39, P3, P2, R48, R39, R50 ;  /* 0x0000002730277210 */ /* 0x000fe40007a7e032 */
[----:B------:R-:W-:Y:S02]  /*3dc0*/  IADD3.X R0, R4, R5, R0, P1, P0 ;  /* 0x0000000504007210 */ /* 0x000fe40000fe0400 */
[----:B------:R-:W-:Y:S02]  /*3dd0*/  IADD3 R16, P1, P0, R52, R39, R16 ;  /* 0x0000002734107210 */ /* 0x000fe4000783e010 */
[----:B------:R-:W-:Y:S01]  /*3de0*/  IADD3.X R0, R6, R0, R3, P3, P2 ;  /* 0x0000000006007210 */ /* 0x000fe20001fe4403 */
[----:B------:R-:W-:Y:S01]  /*3df0*/  IMAD R3, R21, R8, RZ ;  /* 0x0000000815037224 */ /* 0x000fe200078e02ff */
[----:B------:R-:W-:-:S02]  /*3e00*/  SHF.R.S32.HI R4, RZ, 0x1f, R8 ;  /* 0x0000001fff047819 */ /* 0x000fc40000011408 */
[----:B------:R-:W-:Y:S02]  /*3e10*/  IADD3.X R17, R11, R0, R14, P1, P0 ;  /* 0x000000000b117210 */ /* 0x000fe40000fe040e */
[----:B------:R-:W-:Y:S01]  /*3e20*/  SHF.R.S32.HI R0, RZ, 0x1f, R2 ;  /* 0x0000001fff007819 */ /* 0x000fe20000011402 */
[-C--:B------:R-:W-:Y:S02]  /*3e30*/  IMAD R3, R4, R20.reuse, R3 ;  /* 0x0000001404037224 */ /* 0x080fe400078e0203 */
[----:B------:R-:W-:-:S04]  /*3e40*/  IMAD.WIDE.U32 R16, R8, R20, R16 ;  /* 0x0000001408107225 */ /* 0x000fc800078e0010 */
[----:B------:R-:W-:Y:S02]  /*3e50*/  IMAD.IADD R17, R17, 0x1, R3 ;  /* 0x0000000111117824 */ /* 0x000fe400078e0203 */
[-C--:B------:R-:W-:Y:S02]  /*3e60*/  IMAD R0, R0, R10.reuse, R9 ;  /* 0x0000000a00007224 */ /* 0x080fe400078e0209 */
[----:B------:R-:W-:-:S04]  /*3e70*/  IMAD.WIDE.U32 R2, R2, R10, R16 ;  /* 0x0000000a02027225 */ /* 0x000fc800078e0010 */
[----:B------:R-:W-:Y:S01]  /*3e80*/  IMAD.IADD R3, R3, 0x1, R0 ;  /* 0x0000000103037824 */ /* 0x000fe200078e0200 */
[----:B------:R-:W-:-:S04]  /*3e90*/  LEA R4, P0, R2, UR4, 0x2 ;  /* 0x0000000402047c11 */ /* 0x000fc8000f8010ff */
[----:B------:R-:W-:-:S05]  /*3ea0*/  LEA.HI.X R5, R2, UR5, R3, 0x2, P0 ;  /* 0x0000000502057c11 */ /* 0x000fca00080f1403 */
[----:B------:R1:W-:Y:S01]  /*3eb0*/  STG.E desc[UR8][R4.64], R29 ;  /* 0x0000001d04007986 */ /* 0x0003e2000c101908 */
[----:B------:R-:W-:Y:S05]  /*3ec0*/  BRA `(.L_x_15) ;  /* 0x0000000000107947 */ /* 0x000fea0003800000 */
.L_x_16:
[----:B------:R-:W-:Y:S02]  /*3ed0*/  ULDC.64 UR4, c[0x0][0x2b0] ;  /* 0x0000ac0000047ab9 */ /* 0x000fe40000000a00 */
[----:B------:R-:W-:-:S04]  /*3ee0*/  LEA R2, P0, R38, UR4, 0x2 ;  /* 0x0000000426027c11 */ /* 0x000fc8000f8010ff */
[----:B------:R-:W-:-:S05]  /*3ef0*/  LEA.HI.X R3, R38, UR5, R39, 0x2, P0 ;  /* 0x0000000526037c11 */ /* 0x000fca00080f1427 */
[----:B------:R0:W-:Y:S04]  /*3f00*/  STG.E desc[UR8][R2.64], R29 ;  /* 0x0000001d02007986 */ /* 0x0001e8000c101908 */
.L_x_15:
[----:B------:R-:W-:Y:S05]  /*3f10*/  BSYNC B1 ;  /* 0x0000000000017941 */ /* 0x000fea0003800000 */
.L_x_14:
[----:B------:R-:W2:Y:S01]  /*3f20*/  LDC R0, c[0x0][0x3c4] ;  /* 0x0000f100ff007b82 */ /* 0x000ea20000000800 */
[C---:B0-----:R-:W-:Y:S01]  /*3f30*/  IADD3 R3, R35.reuse, 0x20, RZ ;  /* 0x0000002023037810 */ /* 0x041fe20007ffe0ff */
[----:B-1----:R-:W-:Y:S01]  /*3f40*/  HFMA2.MMA R5, -RZ, RZ, 0, 0 ;  /* 0x00000000ff057435 */ /* 0x002fe200000001ff */
[----:B------:R-:W-:Y:S02]  /*3f50*/  IMAD.SHL.U32 R16, R35, 0x4, RZ ;  /* 0x0000000423107824 */ /* 0x000fe400078e00ff */
[-C--:B--2---:R-:W-:Y:S02]  /*3f60*/  ISETP.GE.OR P1, PT, R3, R0.reuse, P6 ;  /* 0x000000000300720c */ /* 0x084fe40003726670 */
[C---:B------:R-:W-:Y:S02]  /*3f70*/  IADD3 R3, R35.reuse, 0x40, RZ ;  /* 0x0000004023037810 */ /* 0x040fe40007ffe0ff */
[-C--:B------:R-:W-:Y:S02]  /*3f80*/  ISETP.GE.OR P2, PT, R35, R0.reuse, P6 ;  /* 0x000000002300720c */ /* 0x080fe40003746670 */
[----:B------:R-:W-:-:S02]  /*3f90*/  ISETP.GE.OR P0, PT, R3, R0, P6 ;  /* 0x000000000300720c */ /* 0x000fc40003706670 */
[----:B------:R-:W-:-:S04]  /*3fa0*/  IADD3 R3, R35, 0x60, RZ ;  /* 0x0000006023037810 */ /* 0x000fc80007ffe0ff */
[----:B------:R-:W-:Y:S01]  /*3fb0*/  ISETP.GE.OR P6, PT, R3, R0, P6 ;  /* 0x000000000300720c */ /* 0x000fe200037c6670 */
[----:B------:R-:W-:Y:S01]  /*3fc0*/  @!P1 FADD.FTZ R31, -R29, R31 ;  /* 0x0000001f1d1f9221 */ /* 0x000fe20000010100 */
[----:B------:R-:W-:-:S03]  /*3fd0*/  CS2R R2, SRZ ;  /* 0x0000000000027805 */ /* 0x000fc6000001ff00 */
[----:B------:R-:W-:Y:S01]  /*3fe0*/  @!P2 FADD.FTZ R36, -R29, R36 ;  /* 0x000000241d24a221 */ /* 0x000fe20000010100 */
[----:B------:R-:W-:Y:S01]  /*3ff0*/  @!P1 FMUL.FTZ R31, R31, 1.4426950216293334961 ;  /* 0x3fb8aa3b1f1f9820 */ /* 0x000fe20000410000 */
[C---:B------:R-:W-:Y:S02]  /*4000*/  @!P0 FADD.FTZ R32, -R29.reuse, R32 ;  /* 0x000000201d208221 */ /* 0x040fe40000010100 */
[----:B------:R-:W-:Y:S01]  /*4010*/  @!P2 FMUL.FTZ R36, R36, 1.4426950216293334961 ;  /* 0x3fb8aa3b2424a820 */ /* 0x000fe20000410000 */
[----:B------:R-:W0:Y:S01]  /*4020*/  @!P1 MUFU.EX2 R4, R31 ;  /* 0x0000001f00049308 */ /* 0x000e220000000800 */
[----:B------:R-:W-:Y:S02]  /*4030*/  @!P0 FMUL.FTZ R32, R32, 1.4426950216293334961 ;  /* 0x3fb8aa3b20208820 */ /* 0x000fe40000410000 */
[----:B------:R-:W-:-:S04]  /*4040*/  @!P6 FADD.FTZ R29, -R29, R34 ;  /* 0x000000221d1de221 */ /* 0x000fc80000010100 */
[----:B------:R-:W-:Y:S01]  /*4050*/  @!P6 FMUL.FTZ R6, R29, 1.4426950216293334961 ;  /* 0x3fb8aa3b1d06e820 */ /* 0x000fe20000410000 */
[----:B------:R-:W1:Y:S08]  /*4060*/  @!P0 MUFU.EX2 R32, R32 ;  /* 0x0000002000208308 */ /* 0x000e700000000800 */
[----:B------:R-:W2:Y:S01]  /*4070*/  @!P2 MUFU.EX2 R36, R36 ;  /* 0x000000240024a308 */ /* 0x000ea20000000800 */
[----:B0-----:R0:W-:Y:S07]  /*4080*/  @!P1 STS [R33+0x280], R4 ;  /* 0x0002800421009388 */ /* 0x0011ee0000000800 */
[----:B------:R-:W3:Y:S01]  /*4090*/  @!P6 MUFU.EX2 R6, R6 ;  /* 0x000000060006e308 */ /* 0x000ee20000000800 */
[----:B-1----:R0:W-:Y:S01]  /*40a0*/  @!P0 STS [R33+0x500], R32 ;  /* 0x0005002021008388 */ /* 0x0021e20000000800 */
[----:B------:R-:W-:Y:S01]  /*40b0*/  ISETP.GE.AND P0, PT, R0, 0x1, PT ;  /* 0x000000010000780c */ /* 0x000fe20003f06270 */
[----:B------:R-:W-:-:S02]  /*40c0*/  IMAD.MOV.U32 R0, RZ, RZ, RZ ;  /* 0x000000ffff007224 */ /* 0x000fc400078e00ff */
[----:B--2---:R0:W-:Y:S04]  /*40d0*/  @!P2 STS [R33], R36 ;  /* 0x000000242100a388 */ /* 0x0041e80000000800 */
[----:B---3--:R0:W-:Y:S01]  /*40e0*/  @!P6 STS [R33+0x780], R6 ;  /* 0x000780062100e388 */ /* 0x0081e20000000800 */
[----:B------:R-:W-:Y:S06]  /*40f0*/  BAR.SYNC.DEFER_BLOCKING 0x0 ;  /* 0x0000000000007b1d */ /* 0x000fec0000010000 */
[----:B------:R-:W-:Y:S05]  /*4100*/  @!P0 BRA `(.L_x_41) ;  /* 0x0000000000a88947 */ /* 0x000fea0003800000 */
[----:B------:R-:W1:Y:S01]  /*4110*/  S2UR UR6, SR_CgaCtaId ;  /* 0x00000000000679c3 */ /* 0x000e620000008800 */
[----:B------:R-:W-:Y:S01]  /*4120*/  ULDC UR10, c[0x0][0x2dc] ;  /* 0x0000b700000a7ab9 */ /* 0x000fe20000000800 */
[----:B------:R-:W-:Y:S01]  /*4130*/  IMAD R15, R7, 0x80, R16 ;  /* 0x00000080070f7824 */ /* 0x000fe200078e0210 */
[----:B------:R-:W-:Y:S01]  /*4140*/  UIMAD UR4, UR7, UR10, URZ ;  /* 0x0000000a070472a4 */ /* 0x000fe2000f8e023f */
[C---:B0-----:R-:W-:Y:S01]  /*4150*/  VIADD R4, R12.reuse, -UR7 ;  /* 0x800000070c047c36 */ /* 0x041fe20008000000 */
[----:B------:R-:W-:Y:S01]  /*4160*/  CS2R R8, SRZ ;  /* 0x0000000000087805 */ /* 0x000fe2000001ff00 */
[----:B------:R-:W-:Y:S01]  /*4170*/  IMAD R18, R12, UR10, RZ ;  /* 0x0000000a0c127c24 */ /* 0x000fe2000f8e02ff */
[----:B------:R-:W-:Y:S01]  /*4180*/  USHF.R.S32.HI UR11, URZ, 0x1f, UR4 ;  /* 0x0000001f3f0b7899 */ /* 0x000fe20008011404 */
[----:B------:R-:W0:Y:S01]  /*4190*/  LDC R13, c[0x0][0x3c4] ;  /* 0x0000f100ff0d7b82 */ /* 0x000e220000000800 */
[----:B------:R-:W-:Y:S01]  /*41a0*/  IADD3 R2, P0, R15, UR4, RZ ;  /* 0x000000040f027c10 */ /* 0x000fe2000ff1e0ff */
[----:B------:R-:W-:Y:S01]  /*41b0*/  ULDC.64 UR4, c[0x0][0x288] ;  /* 0x0000a20000047ab9 */ /* 0x000fe20000000a00 */
[----:B------:R-:W-:-:S02]  /*41c0*/  ISETP.GE.AND P2, PT, R7, R4, PT ;  /* 0x000000040700720c */ /* 0x000fc40003f46270 */
[----:B------:R-:W-:Y:S02]  /*41d0*/  CS2R R10, SRZ ;  /* 0x00000000000a7805 */ /* 0x000fe4000001ff00 */
[----:B------:R-:W-:Y:S01]  /*41e0*/  LEA.HI.X.SX32 R15, R15, UR11, 0x1, P0 ;  /* 0x0000000b0f0f7c11 */ /* 0x000fe200080f0eff */
[----:B------:R-:W-:Y:S01]  /*41f0*/  IMAD.WIDE R18, R18, 0x4, RZ ;  /* 0x0000000412127825 */ /* 0x000fe200078e02ff */
[----:B------:R-:W-:Y:S01]  /*4200*/  LEA R14, P0, R2, UR4, 0x2 ;  /* 0x00000004020e7c11 */ /* 0x000fe2000f8010ff */
[----:B------:R-:W-:-:S03]  /*4210*/  UMOV UR4, 0x400 ;  /* 0x0000040000047882 */ /* 0x000fc60000000000 */
[----:B------:R-:W-:Y:S01]  /*4220*/  LEA.HI.X R15, R2, UR5, R15, 0x2, P0 ;  /* 0x00000005020f7c11 */ /* 0x000fe200080f140f */
[----:B------:R-:W-:Y:S01]  /*4230*/  IMAD.MOV.U32 R2, RZ, RZ, RZ ;  /* 0x000000ffff027224 */ /* 0x000fe200078e00ff */
[----:B------:R-:W-:Y:S01]  /*4240*/  UMOV UR5, URZ ;  /* 0x0000003f00057c82 */ /* 0x000fe20008000000 */
[----:B-1----:R-:W-:-:S06]  /*4250*/  ULEA UR4, UR6, UR4, 0x18 ;  /* 0x0000000406047291 */ /* 0x002fcc000f8ec03f */
[----:B------:R-:W-:Y:S01]  /*4260*/  LEA R6, R7, UR4, 0x2 ;  /* 0x0000000407067c11 */ /* 0x000fe2000f8e10ff */
[----:B------:R-:W-:-:S06]  /*4270*/  ULDC UR4, c[0x0][0x2d0] ;  /* 0x0000b40000047ab9 */ /* 0x000fcc0000000800 */
.L_x_44:
[----:B------:R1:W2:Y:S01]  /*4280*/  LDS R4, [R6] ;  /* 0x0000000006047984 */ /* 0x0002a20000000800 */
[----:B------:R-:W-:Y:S01]  /*4290*/  UIADD3 UR5, UR5, 0x1, URZ ;  /* 0x0000000105057890 */ /* 0x000fe2000fffe03f */
[----:B------:R-:W-:Y:S05]  /*42a0*/  BSSY B0, `(.L_x_42) ;  /* 0x0000008000007945 */ /* 0x000fea0003800000 */
[----:B0-----:R-:W-:Y:S01]  /*42b0*/  ISETP.LE.AND P1, PT, R13, UR5, PT ;  /* 0x000000050d007c0c */ /* 0x001fe2000bf23270 */
[----:B------:R-:W-:Y:S01]  /*42c0*/  @!UPT UIADD3 URZ, URZ, URZ, URZ ;  /* 0x0000003f3f3ff290 */ /* 0x000fe2000fffe03f */
[----:B------:R-:W-:Y:S11]  /*42d0*/  @P2 BRA `(.L_x_43) ;  /* 0x0000000000102947 */ /* 0x000ff60003800000 */
[----:B------:R-:W-:Y:S02]  /*42e0*/  ISETP.GE.AND P0, PT, R16, UR4, PT ;  /* 0x0000000410007c0c */ /* 0x000fe4000bf06270 */
[----:B------:R-:W-:Y:S02]  /*42f0*/  CS2R R8, SRZ ;  /* 0x0000000000087805 */ /* 0x000fe4000001ff00 */
[----:B------:R-:W-:Y:S09]  /*4300*/  CS2R R10, SRZ ;  /* 0x00000000000a7805 */ /* 0x000ff2000001ff00 */
[----:B------:R0:W5:Y:S02]  /*4310*/  @!P0 LDG.E.128 R8, desc[UR8][R14.64] ;  /* 0x000000080e088981 */ /* 0x000164000c1e1d00 */
.L_x_43:
[----:B------:R-:W-:Y:S05]  /*4320*/  BSYNC B0 ;  /* 0x0000000000007941 */ /* 0x000fea0003800000 */
.L_x_42:
[----:B0-----:R-:W-:Y:S01]  /*4330*/  IADD3 R14, P0, R18, R14, RZ ;  /* 0x0000000e120e7210 */ /* 0x001fe20007f1e0ff */
[----:B--2--5:R-:W-:Y:S01]  /*4340*/  FFMA.FTZ R3, R4, R8, R3 ;  /* 0x0000000804037223 */ /* 0x024fe20000010003 */
[----:B-1----:R-:W-:Y:S01]  /*4350*/  IADD3 R6, R6, 0x14, RZ ;  /* 0x0000001406067810 */ /* 0x002fe20007ffe0ff */
[C---:B------:R-:W-:Y:S01]  /*4360*/  FFMA.FTZ R0, R4.reuse, R9, R0 ;  /* 0x0000000904007223 */ /* 0x040fe20000010000 */
[C---:B------:R-:W-:Y:S01]  /*4370*/  FFMA.FTZ R5, R4.reuse, R10, R5 ;  /* 0x0000000a04057223 */ /* 0x040fe20000010005 */
[----:B------:R-:W-:Y:S01]  /*4380*/  IADD3.X R15, R19, R15, RZ, P0, !PT ;  /* 0x0000000f130f7210 */ /* 0x000fe200007fe4ff */
[----:B------:R-:W-:Y:S01]  /*4390*/  FFMA.FTZ R2, R4, R11, R2 ;  /* 0x0000000b04027223 */ /* 0x000fe20000010002 */
[----:B------:R-:W-:Y:S06]  /*43a0*/  @!P1 BRA `(.L_x_44) ;  /* 0xfffffffc00b49947 */ /* 0x000fec000383ffff */
.L_x_41:
[----:B------:R-:W-:-:S04]  /*43b0*/  IADD3 R7, R7, UR7, RZ ;  /* 0x0000000707077c10 */ /* 0x000fc8000fffe0ff */
[----:B------:R-:W-:-:S13]  /*43c0*/  ISETP.GE.AND P0, PT, R7, R12, PT ;  /* 0x0000000c0700720c */ /* 0x000fda0003f06270 */
[----:B------:R-:W-:Y:S05]  /*43d0*/  @P0 EXIT ;  /* 0x000000000000094d */ /* 0x000fea0003800000 */
[----:B------:R-:W-:Y:S02]  /*43e0*/  ULDC UR4, c[0x0][0x2d0] ;  /* 0x0000b40000047ab9 */ /* 0x000fe40000000800 */
[----:B------:R-:W-:-:S13]  /*43f0*/  ISETP.GE.AND P0, PT, R16, UR4, PT ;  /* 0x0000000410007c0c */ /* 0x000fda000bf06270 */
[----:B------:R-:W-:Y:S05]  /*4400*/  @P0 EXIT ;  /* 0x000000000000094d */ /* 0x000fea0003800000 */
[----:B------:R-:W1:Y:S01]  /*4410*/  LDC R9, c[0x0][0x2c4] ;  /* 0x0000b100ff097b82 */ /* 0x000e620000000800 */
[----:B------:R-:W-:Y:S01]  /*4420*/  ULDC UR4, c[0x0][0x270] ;  /* 0x00009c0000047ab9 */ /* 0x000fe20000000800 */
[----:B------:R-:W-:Y:S02]  /*4430*/  IABS R13, R7 ;  /* 0x00000007000d7213 */ /* 0x000fe40000000000 */
[----:B------:R-:W-:Y:S02]  /*4440*/  SHF.R.S32.HI R17, RZ, 0x1f, R16 ;  /* 0x0000001fff117819 */ /* 0x000fe40000011410 */
[----:B------:R-:W-:Y:S01]  /*4450*/  F2FP.F16.F32.PACK_AB R5, R2, R5 ;  /* 0x000000050205723e */ /* 0x000fe200000000ff */
[----:B-1----:R-:W-:Y:S01]  /*4460*/  IMAD R10, R9, UR4, RZ ;  /* 0x00000004090a7c24 */ /* 0x002fe2000f8e02ff */
[----:B------:R-:W-:-:S04]  /*4470*/  ULDC.64 UR4, c[0x0][0x290] ;  /* 0x0000a40000047ab9 */ /* 0x000fc80000000a00 */
[-C--:B------:R-:W-:Y:S02]  /*4480*/  IABS R12, R10.reuse ;  /* 0x0000000a000c7213 */ /* 0x080fe40000000000 */
[----:B0-----:R-:W-:Y:S02]  /*4490*/  IABS R6, R10 ;  /* 0x0000000a00067213 */ /* 0x001fe40000000000 */
[----:B------:R-:W0:Y:S03]  /*44a0*/  I2F.RP R8, R12 ;  /* 0x0000000c00087306 */ /* 0x000e260000209400 */
[----:B------:R-:W-:-:S05]  /*44b0*/  IMAD.MOV R6, RZ, RZ, -R6 ;  /* 0x000000ffff067224 */ /* 0x000fca00078e0a06 */
[----:B0-----:R-:W0:Y:S02]  /*44c0*/  MUFU.RCP R14, R8 ;  /* 0x00000008000e7308 */ /* 0x001e240000001000 */
[----:B0-----:R-:W-:Y:S01]  /*44d0*/  VIADD R14, R14, 0xffffffe ;  /* 0x0ffffffe0e0e7836 */ /* 0x001fe20000000000 */
[----:B------:R-:W-:-:S05]  /*44e0*/  IABS R8, R9 ;  /* 0x0000000900087213 */ /* 0x000fca0000000000 */
[----:B------:R-:W0:Y:S02]  /*44f0*/  F2I.FTZ.U32.TRUNC.NTZ R15, R14 ;  /* 0x0000000e000f7305 */ /* 0x000e24000021f000 */
[----:B0-----:R-:W-:Y:S01]  /*4500*/  IMAD.MOV R11, RZ, RZ, -R15 ;  /* 0x000000ffff0b7224 */ /* 0x001fe200078e0a0f */
[----:B------:R-:W-:-:S03]  /*4510*/  MOV R14, RZ ;  /* 0x000000ff000e7202 */ /* 0x000fc60000000f00 */
[----:B------:R-:W-:-:S04]  /*4520*/  IMAD R4, R11, R12, RZ ;  /* 0x0000000c0b047224 */ /* 0x000fc800078e02ff */
[----:B------:R-:W-:-:S06]  /*4530*/  IMAD.HI.U32 R4, R15, R4, R14 ;  /* 0x000000040f047227 */ /* 0x000fcc00078e000e */
[----:B------:R-:W-:Y:S02]  /*4540*/  IMAD.HI.U32 R11, R4, R13, RZ ;  /* 0x0000000d040b7227 */ /* 0x000fe400078e00ff */
[----:B------:R-:W0:Y:S02]  /*4550*/  I2F.RP R4, R8 ;  /* 0x0000000800047306 */ /* 0x000e240000209400 */
[----:B------:R-:W-:Y:S01]  /*4560*/  IMAD R13, R11, R6, R13 ;  /* 0x000000060b0d7224 */ /* 0x000fe200078e020d */
[----:B------:R-:W-:-:S04]  /*4570*/  LOP3.LUT R6, R7, R10, RZ, 0x3c, !PT ;  /* 0x0000000a07067212 */ /* 0x000fc800078e3cff */
[----:B------:R-:W-:Y:S02]  /*4580*/  ISETP.GT.U32.AND P1, PT, R12, R13, PT ;  /* 0x0000000d0c00720c */ /* 0x000fe40003f24070 */
[----:B------:R-:W-:Y:S01]  /*4590*/  ISETP.GE.AND P0, PT, R6, RZ, PT ;  /* 0x000000ff0600720c */ /* 0x000fe20003f06270 */
[----:B0-----:R-:W0:Y:S10]  /*45a0*/  MUFU.RCP R4, R4 ;  /* 0x0000000400047308 */ /* 0x001e340000001000 */
[----:B------:R-:W-:Y:S01]  /*45b0*/  @!P1 IMAD.IADD R13, R13, 0x1, -R12 ;  /* 0x000000010d0d9824 */ /* 0x000fe200078e0a0c */
[----:B------:R-:W-:-:S02]  /*45c0*/  @!P1 IADD3 R11, R11, 0x1, RZ ;  /* 0x000000010b0b9810 */ /* 0x000fc40007ffe0ff */
[----:B------:R-:W-:Y:S02]  /*45d0*/  ISETP.NE.AND P1, PT, R10, RZ, PT ;  /* 0x000000ff0a00720c */ /* 0x000fe40003f25270 */
[----:B------:R-:W-:Y:S01]  /*45e0*/  ISETP.GE.U32.AND P2, PT, R13, R12, PT ;  /* 0x0000000c0d00720c */ /* 0x000fe20003f46070 */
[----:B0-----:R-:W-:-:S04]  /*45f0*/  VIADD R14, R4, 0xffffffe ;  /* 0x0ffffffe040e7836 */ /* 0x001fc80000000000 */
[----:B------:R-:W0:Y:S08]  /*4600*/  F2I.FTZ.U32.TRUNC.NTZ R15, R14 ;  /* 0x0000000e000f7305 */ /* 0x000e30000021f000 */
[----:B------:R-:W-:-:S05]  /*4610*/  @P2 VIADD R11, R11, 0x1 ;  /* 0x000000010b0b2836 */ /* 0x000fca0000000000 */
[----:B------:R-:W-:Y:S02]  /*4620*/  @!P0 IADD3 R11, -R11, RZ, RZ ;  /* 0x000000ff0b0b8210 */ /* 0x000fe40007ffe1ff */
[----:B------:R-:W-:-:S05]  /*4630*/  @!P1 LOP3.LUT R11, RZ, R10, RZ, 0x33, !PT ;  /* 0x0000000aff0b9212 */ /* 0x000fca00078e33ff */
[----:B------:R-:W-:Y:S02]  /*4640*/  IMAD R10, R11, R10, RZ ;  /* 0x0000000a0b0a7224 */ /* 0x000fe400078e02ff */
[----:B0-----:R-:W-:Y:S02]  /*4650*/  IMAD.MOV R13, RZ, RZ, -R15 ;  /* 0x000000ffff0d7224 */ /* 0x001fe400078e0a0f */
[----:B------:R-:W-:Y:S01]  /*4660*/  IMAD.MOV.U32 R14, RZ, RZ, RZ ;  /* 0x000000ffff0e7224 */ /* 0x000fe200078e00ff */
[----:B------:R-:W-:Y:S01]  /*4670*/  IADD3 R12, R7, -R10, RZ ;  /* 0x8000000a070c7210 */ /* 0x000fe20007ffe0ff */
[----:B------:R-:W-:Y:S02]  /*4680*/  IMAD R6, R13, R8, RZ ;  /* 0x000000080d067224 */ /* 0x000fe400078e02ff */
[----:B------:R-:W-:Y:S01]  /*4690*/  IMAD.WIDE.U32 R16, R11, UR4, R16 ;  /* 0x000000040b107c25 */ /* 0x000fe2000f8e0010 */
[----:B------:R-:W-:Y:S02]  /*46a0*/  IABS R4, R12 ;  /* 0x0000000c00047213 */ /* 0x000fe40000000000 */
[----:B------:R-:W-:Y:S01]  /*46b0*/  LOP3.LUT R12, R12, R9, RZ, 0x3c, !PT ;  /* 0x000000090c0c7212 */ /* 0x000fe200078e3cff */
[----:B------:R-:W-:-:S03]  /*46c0*/  IMAD.HI.U32 R6, R15, R6, R14 ;  /* 0x000000060f067227 */ /* 0x000fc600078e000e */
[----:B------:R-:W-:-:S03]  /*46d0*/  ISETP.GE.AND P1, PT, R12, RZ, PT ;  /* 0x000000ff0c00720c */ /* 0x000fc60003f26270 */
[----:B------:R-:W-:-:S05]  /*46e0*/  IMAD.HI.U32 R6, R6, R4, RZ ;  /* 0x0000000406067227 */ /* 0x000fca00078e00ff */
[----:B------:R-:W-:-:S05]  /*46f0*/  IADD3 R13, -R6, RZ, RZ ;  /* 0x000000ff060d7210 */ /* 0x000fca0007ffe1ff */
[----:B------:R-:W-:Y:S01]  /*4700*/  IMAD R13, R8, R13, R4 ;  /* 0x0000000d080d7224 */ /* 0x000fe200078e0204 */
[----:B------:R-:W-:-:S04]  /*4710*/  SHF.R.S32.HI R4, RZ, 0x1f, R11 ;  /* 0x0000001fff047819 */ /* 0x000fc8000001140b */
[----:B------:R-:W-:Y:S01]  /*4720*/  ISETP.GT.U32.AND P0, PT, R8, R13, PT ;  /* 0x0000000d0800720c */ /* 0x000fe20003f04070 */
[----:B------:R-:W-:-:S04]  /*4730*/  IMAD R4, R4, UR4, RZ ;  /* 0x0000000404047c24 */ /* 0x000fc8000f8e02ff */
[----:B------:R-:W-:Y:S01]  /*4740*/  IMAD R11, R11, UR5, R4 ;  /* 0x000000050b0b7c24 */ /* 0x000fe2000f8e0204 */
[----:B------:R-:W-:-:S03]  /*4750*/  ULDC.64 UR4, c[0x0][0x2a0] ;  /* 0x0000a80000047ab9 */ /* 0x000fc60000000a00 */
[----:B------:R-:W-:-:S04]  /*4760*/  IMAD.IADD R17, R17, 0x1, R11 ;  /* 0x0000000111117824 */ /* 0x000fc800078e020b */
[----:B------:R-:W-:Y:S01]  /*4770*/  @!P0 IMAD.IADD R13, R13, 0x1, -R8 ;  /* 0x000000010d0d8824 */ /* 0x000fe200078e0a08 */
[----:B------:R-:W-:Y:S02]  /*4780*/  @!P0 IADD3 R6, R6, 0x1, RZ ;  /* 0x0000000106068810 */ /* 0x000fe40007ffe0ff */
[----:B------:R-:W-:Y:S02]  /*4790*/  ISETP.NE.AND P0, PT, R9, RZ, PT ;  /* 0x000000ff0900720c */ /* 0x000fe40003f05270 */
[----:B------:R-:W-:-:S13]  /*47a0*/  ISETP.GE.U32.AND P2, PT, R13, R8, PT ;  /* 0x000000080d00720c */ /* 0x000fda0003f46070 */
[----:B------:R-:W-:-:S05]  /*47b0*/  @P2 VIADD R6, R6, 0x1 ;  /* 0x0000000106062836 */ /* 0x000fca0000000000 */
[----:B------:R-:W-:Y:S02]  /*47c0*/  @!P1 IADD3 R6, -R6, RZ, RZ ;  /* 0x000000ff06069210 */ /* 0x000fe40007ffe1ff */
[----:B------:R-:W-:-:S04]  /*47d0*/  @!P0 LOP3.LUT R6, RZ, R9, RZ, 0x33, !PT ;  /* 0x00000009ff068212 */ /* 0x000fc800078e33ff */
[----:B------:R-:W-:Y:S01]  /*47e0*/  SHF.R.S32.HI R4, RZ, 0x1f, R6 ;  /* 0x0000001fff047819 */ /* 0x000fe20000011406 */
[C---:B------:R-:W-:Y:S02]  /*47f0*/  IMAD R10, R6.reuse, R9, R10 ;  /* 0x00000009060a7224 */ /* 0x040fe400078e020a */
[----:B------:R-:W-:-:S03]  /*4800*/  IMAD.WIDE.U32 R16, R6, UR4, R16 ;  /* 0x0000000406107c25 */ /* 0x000fc6000f8e0010 */
[----:B------:R-:W-:Y:S01]  /*4810*/  IADD3 R10, R7, -R10, RZ ;  /* 0x8000000a070a7210 */ /* 0x000fe20007ffe0ff */
[----:B------:R-:W-:Y:S01]  /*4820*/  IMAD R9, R4, UR4, RZ ;  /* 0x0000000404097c24 */ /* 0x000fe2000f8e02ff */
[----:B------:R-:W-:Y:S02]  /*4830*/  F2FP.F16.F32.PACK_AB R4, R0, R3 ;  /* 0x000000030004723e */ /* 0x000fe400000000ff */
[----:B------:R-:W-:Y:S01]  /*4840*/  SHF.R.S32.HI R7, RZ, 0x1f, R10 ;  /* 0x0000001fff077819 */ /* 0x000fe2000001140a */
[----:B------:R-:W-:Y:S01]  /*4850*/  IMAD R9, R6, UR5, R9 ;  /* 0x0000000506097c24 */ /* 0x000fe2000f8e0209 */
[----:B------:R-:W-:-:S03]  /*4860*/  ULDC.64 UR4, c[0x0][0x298] ;  /* 0x0000a60000047ab9 */ /* 0x000fc60000000a00 */
[----:B------:R-:W-:Y:S02]  /*4870*/  IMAD R7, R7, UR4, RZ ;  /* 0x0000000407077c24 */ /* 0x000fe4000f8e02ff */
[----:B------:R-:W-:Y:S02]  /*4880*/  IMAD.IADD R17, R17, 0x1, R9 ;  /* 0x0000000111117824 */ /* 0x000fe400078e0209 */
[C---:B------:R-:W-:Y:S02]  /*4890*/  IMAD R7, R10.reuse, UR5, R7 ;  /* 0x000000050a077c24 */ /* 0x040fe4000f8e0207 */
[----:B------:R-:W-:Y:S01]  /*48a0*/  IMAD.WIDE.U32 R10, R10, UR4, R16 ;  /* 0x000000040a0a7c25 */ /* 0x000fe2000f8e0010 */
[----:B------:R-:W-:-:S04]  /*48b0*/  ULDC.64 UR4, c[0x0][0x280] ;  /* 0x0000a00000047ab9 */ /* 0x000fc80000000a00 */
[----:B------:R-:W-:Y:S02]  /*48c0*/  IADD3 R7, R11, R7, RZ ;  /* 0x000000070b077210 */ /* 0x000fe40007ffe0ff */
[----:B------:R-:W-:-:S04]  /*48d0*/  LEA R6, P0, R10, UR4, 0x1 ;  /* 0x000000040a067c11 */ /* 0x000fc8000f8008ff */
[----:B------:R-:W-:-:S05]  /*48e0*/  LEA.HI.X R7, R10, UR5, R7, 0x1, P0 ;  /* 0x000000050a077c11 */ /* 0x000fca00080f0c07 */
[----:B------:R-:W-:Y:S01]  /*48f0*/  STG.E.64 desc[UR8][R6.64], R4 ;  /* 0x0000000406007986 */ /* 0x000fe2000c101b08 */
[----:B------:R-:W-:Y:S05]  /*4900*/  EXIT ;  /* 0x000000000000794d */ /* 0x000fea0003800000 */
        .weak           $__internal_0_$__cuda_sm20_div_s64
        .type           $__internal_0_$__cuda_sm20_div_s64,@function
        .size           $__internal_0_$__cuda_sm20_div_s64,(.L_x_8312 - $__internal_0_$__cuda_sm20_div_s64)
$__internal_0_$__cuda_sm20_div_s64:
[----:B------:R-:W-:Y:S02]  /*4910*/  IADD3 R45, P0, RZ, -R26, RZ ;  /* 0x8000001aff2d7210 */ /* 0x000fe40007f1e0ff */
[----:B------:R-:W-:-:S03]  /*4920*/  ISETP.GE.AND P1, PT, R25, RZ, PT ;  /* 0x000000ff1900720c */ /* 0x000fc60003f26270 */
[----:B------:R-:W-:Y:S01]  /*4930*/  IMAD.X R20, RZ, RZ, ~R25, P0 ;  /* 0x000000ffff147224 */ /* 0x000fe200000e0e19 */
[----:B------:R-:W-:-:S04]  /*4940*/  SEL R44, R45, R26, !P1 ;  /* 0x0000001a2d2c7207 */ /* 0x000fc80004800000 */
[----:B------:R-:W-:-:S04]  /*4950*/  SEL R45, R20, R25, !P1 ;  /* 0x00000019142d7207 */ /* 0x000fc80004800000 */
[----:B------:R-:W0:Y:S08]  /*4960*/  I2F.U64.RP R20, R44 ;  /* 0x0000002c00147312 */ /* 0x000e300000309000 */
[----:B0-----:R-:W0:Y:S02]  /*4970*/  MUFU.RCP R22, R20 ;  /* 0x0000001400167308 */ /* 0x001e240000001000 */
[----:B0-----:R-:W-:-:S06]  /*4980*/  VIADD R22, R22, 0x1ffffffe ;  /* 0x1ffffffe16167836 */ /* 0x001fcc0000000000 */
[----:B------:R-:W0:Y:S02]  /*4990*/  F2I.U64.TRUNC R56, R22 ;  /* 0x0000001600387311 */ /* 0x000e24000020d800 */
[----:B0-----:R-:W-:-:S04]  /*49a0*/  IMAD.WIDE.U32 R54, R56, R44, RZ ;  /* 0x0000002c38367225 */ /* 0x001fc800078e00ff */
[C---:B------:R-:W-:Y:S01]  /*49b0*/  IMAD R21, R56.reuse, R45, R55 ;  /* 0x0000002d38157224 */ /* 0x040fe200078e0237 */
[----:B------:R-:W-:Y:S01]  /*49c0*/  IADD3 R23, P0, RZ, -R54, RZ ;  /* 0x80000036ff177210 */ /* 0x000fe20007f1e0ff */
[----:B------:R-:W-:Y:S02]  /*49d0*/  IMAD.MOV.U32 R55, RZ, RZ, R56 ;  /* 0x000000ffff377224 */ /* 0x000fe400078e0038 */
[----:B------:R-:W-:Y:S02]  /*49e0*/  IMAD R21, R57, R44, R21 ;  /* 0x0000002c39157224 */ /* 0x000fe400078e0215 */
[----:B------:R-:W-:-:S04]  /*49f0*/  IMAD.HI.U32 R54, R56, R23, RZ ;  /* 0x0000001738367227 */ /* 0x000fc800078e00ff */
[----:B------:R-:W-:-:S04]  /*4a00*/  IMAD.X R21, RZ, RZ, ~R21, P0 ;  /* 0x000000ffff157224 */ /* 0x000fc800000e0e15 */
[----:B------:R-:W-:-:S04]  /*4a10*/  IMAD.WIDE.U32 R54, P2, R56, R21, R54 ;  /* 0x0000001538367225 */ /* 0x000fc80007840036 */
[C---:B------:R-:W-:Y:S02]  /*4a20*/  IMAD R20, R57.reuse, R21, RZ ;  /* 0x0000001539147224 */ /* 0x040fe400078e02ff */
[----:B------:R-:W-:-:S04]  /*4a30*/  IMAD.HI.U32 R23, P1, R57, R23, R54 ;  /* 0x0000001739177227 */ /* 0x000fc80007820036 */
[----:B------:R-:W-:Y:S01]  /*4a40*/  IMAD.HI.U32 R21, R57, R21, RZ ;  /* 0x0000001539157227 */ /* 0x000fe200078e00ff */
[----:B------:R-:W-:-:S03]  /*4a50*/  IADD3 R55, P0, R20, R23, RZ ;  /* 0x0000001714377210 */ /* 0x000fc60007f1e0ff */
[----:B------:R-:W-:Y:S02]  /*4a60*/  IMAD.X R21, R21, 0x1, R57, P2 ;  /* 0x0000000115157824 */ /* 0x000fe400010e0639 */
[----:B------:R-:W-:-:S03]  /*4a70*/  IMAD.WIDE.U32 R56, R55, R44, RZ ;  /* 0x0000002c37387225 */ /* 0x000fc600078e00ff */
[----:B------:R-:W-:Y:S01]  /*4a80*/  IADD3.X R37, RZ, RZ, R21, P0, P1 ;  /* 0x000000ffff257210 */ /* 0x000fe200007e2415 */
[----:B------:R-:W-:Y:S01]  /*4a90*/  IMAD R22, R55, R45, R57 ;  /* 0x0000002d37167224 */ /* 0x000fe200078e0239 */
[----:B------:R-:W-:Y:S02]  /*4aa0*/  IADD3 R20, P0, RZ, -R56, RZ ;  /* 0x80000038ff147210 */ /* 0x000fe40007f1e0ff */
[----:B------:R-:W-:Y:S01]  /*4ab0*/  ISETP.GE.AND P1, PT, R19, RZ, PT ;  /* 0x000000ff1300720c */ /* 0x000fe20003f26270 */
[----:B------:R-:W-:Y:S02]  /*4ac0*/  IMAD R22, R37, R44, R22 ;  /* 0x0000002c25167224 */ /* 0x000fe400078e0216 */
[----:B------:R-:W-:-:S04]  /*4ad0*/  IMAD.HI.U32 R54, R55, R20, RZ ;  /* 0x0000001437367227 */ /* 0x000fc800078e00ff */
[----:B------:R-:W-:Y:S01]  /*4ae0*/  IMAD.X R22, RZ, RZ, ~R22, P0 ;  /* 0x000000ffff167224 */ /* 0x000fe200000e0e16 */
[----:B------:R-:W-:-:S03]  /*4af0*/  IADD3 R21, P0, RZ, -R28, RZ ;  /* 0x8000001cff157210 */ /* 0x000fc60007f1e0ff */
[----:B------:R-:W-:Y:S01]  /*4b00*/  IMAD.WIDE.U32 R54, P5, R55, R22, R54 ;  /* 0x0000001637367225 */ /* 0x000fe200078a0036 */
[----:B------:R-:W-:-:S03]  /*4b10*/  SEL R21, R21, R28, !P1 ;  /* 0x0000001c15157207 */ /* 0x000fc60004800000 */
[C---:B------:R-:W-:Y:S02]  /*4b20*/  IMAD R23, R37.reuse, R22, RZ ;  /* 0x0000001625177224 */ /* 0x040fe400078e02ff */
[----:B------:R-:W-:-:S04]  /*4b30*/  IMAD.HI.U32 R20, P4, R37, R20, R54 ;  /* 0x0000001425147227 */ /* 0x000fc80007880036 */
[----:B------:R-:W-:Y:S01]  /*4b40*/  IMAD.HI.U32 R22, R37, R22, RZ ;  /* 0x0000001625167227 */ /* 0x000fe200078e00ff */
[----:B------:R-:W-:Y:S02]  /*4b50*/  IADD3 R23, P2, R23, R20, RZ ;  /* 0x0000001417177210 */ /* 0x000fe40007f5e0ff */
[----:B------:R-:W-:Y:S01]  /*4b60*/  IADD3.X R20, RZ, ~R19, RZ, P0, !PT ;  /* 0x80000013ff147210 */ /* 0x000fe200007fe4ff */
[----:B------:R-:W-:Y:S02]  /*4b70*/  IMAD.X R37, R22, 0x1, R37, P5 ;  /* 0x0000000116257824 */ /* 0x000fe400028e0625 */
[----:B------:R-:W-:Y:S01]  /*4b80*/  IMAD.HI.U32 R54, R23, R21, RZ ;  /* 0x0000001517367227 */ /* 0x000fe200078e00ff */
[----:B------:R-:W-:Y:S02]  /*4b90*/  SEL R20, R20, R19, !P1 ;  /* 0x0000001314147207 */ /* 0x000fe40004800000 */
[----:B------:R-:W-:Y:S01]  /*4ba0*/  IADD3.X R37, RZ, RZ, R37, P2, P4 ;  /* 0x000000ffff257210 */ /* 0x000fe200017e8425 */
[----:B------:R-:W-:-:S02]  /*4bb0*/  IMAD.MOV.U32 R55, RZ, RZ, RZ ;  /* 0x000000ffff377224 */ /* 0x000fc400078e00ff */
[----:B------:R-:W-:-:S04]  /*4bc0*/  IMAD.WIDE.U32 R54, R23, R20, R54 ;  /* 0x0000001417367225 */ /* 0x000fc800078e0036 */
[C---:B------:R-:W-:Y:S02]  /*4bd0*/  IMAD R30, R37.reuse, R20, RZ ;  /* 0x00000014251e7224 */ /* 0x040fe400078e02ff */
[----:B------:R-:W-:-:S04]  /*4be0*/  IMAD.HI.U32 R23, P1, R37, R21, R54 ;  /* 0x0000001525177227 */ /* 0x000fc80007820036 */
[----:B------:R-:W-:Y:S01]  /*4bf0*/  IMAD.HI.U32 R22, R37, R20, RZ ;  /* 0x0000001425167227 */ /* 0x000fe200078e00ff */
[----:B------:R-:W-:-:S03]  /*4c00*/  IADD3 R30, P0, R30, R23, RZ ;  /* 0x000000171e1e7210 */ /* 0x000fc60007f1e0ff */
[----:B------:R-:W-:Y:S02]  /*4c10*/  IMAD.X R22, RZ, RZ, R22, P1 ;  /* 0x000000ffff167224 */ /* 0x000fe400008e0616 */
[----:B------:R-:W-:-:S04]  /*4c20*/  IMAD.WIDE.U32 R54, R30, R44, RZ ;  /* 0x0000002c1e367225 */ /* 0x000fc800078e00ff */
[----:B------:R-:W-:Y:S01]  /*4c30*/  IMAD.X R28, RZ, RZ, R22, P0 ;  /* 0x000000ffff1c7224 */ /* 0x000fe200000e0616 */
[----:B------:R-:W-:Y:S01]  /*4c40*/  IADD3 R21, P0, -R54, R21, RZ ;  /* 0x0000001536157210 */ /* 0x000fe20007f1e1ff */
[----:B------:R-:W-:-:S03]  /*4c50*/  IMAD R23, R30, R45, R55 ;  /* 0x0000002d1e177224 */ /* 0x000fc600078e0237 */
[CC--:B------:R-:W-:Y:S01]  /*4c60*/  ISETP.GE.U32.AND P2, PT, R21.reuse, R44.reuse, PT ;  /* 0x0000002c1500720c */ /* 0x0c0fe20003f46070 */
[-C--:B------:R-:W-:Y:S01]  /*4c70*/  IMAD R23, R28, R44.reuse, R23 ;  /* 0x0000002c1c177224 */ /* 0x080fe200078e0217 */
[----:B------:R-:W-:-:S04]  /*4c80*/  IADD3 R22, P1, R21, -R44, RZ ;  /* 0x8000002c15167210 */ /* 0x000fc80007f3e0ff */
[----:B------:R-:W-:Y:S02]  /*4c90*/  IADD3.X R20, ~R23, R20, RZ, P0, !PT ;  /* 0x0000001417147210 */ /* 0x000fe400007fe5ff */
[----:B------:R-:W-:Y:S02]  /*4ca0*/  IADD3 R23, P0, R30, 0x1, RZ ;  /* 0x000000011e177810 */ /* 0x000fe40007f1e0ff */
[----:B------:R-:W-:-:S04]  /*4cb0*/  ISETP.GE.U32.AND.EX P2, PT, R20, R45, PT, P2 ;  /* 0x0000002d1400720c */ /* 0x000fc80003f46120 */
[----:B------:R-:W-:Y:S01]  /*4cc0*/  SEL R22, R22, R21, P2 ;  /* 0x0000001516167207 */ /* 0x000fe20001000000 */
[----:B------:R-:W-:Y:S01]  /*4cd0*/  IMAD.X R21, R20, 0x1, ~R45, P1 ;  /* 0x0000000114157824 */ /* 0x000fe200008e0e2d */
[----:B------:R-:W-:Y:S01]  /*4ce0*/  SEL R30, R23, R30, P2 ;  /* 0x0000001e171e7207 */ /* 0x000fe20001000000 */
[----:B------:R-:W-:Y:S01]  /*4cf0*/  IMAD.X R23, RZ, RZ, R28, P0 ;  /* 0x000000ffff177224 */ /* 0x000fe200000e061c */
[----:B------:R-:W-:Y:S02]  /*4d00*/  ISETP.GE.U32.AND P0, PT, R22, R44, PT ;  /* 0x0000002c1600720c */ /* 0x000fe40003f06070 */
[----:B------:R-:W-:Y:S02]  /*4d10*/  SEL R21, R21, R20, P2 ;  /* 0x0000001415157207 */ /* 0x000fe40001000000 */
[----:B------:R-:W-:Y:S02]  /*4d20*/  SEL R23, R23, R28, P2 ;  /* 0x0000001c17177207 */ /* 0x000fe40001000000 */
[----:B------:R-:W-:-:S02]  /*4d30*/  IADD3 R37, P1, R30, 0x1, RZ ;  /* 0x000000011e257810 */ /* 0x000fc40007f3e0ff */
[----:B------:R-:W-:Y:S02]  /*4d40*/  ISETP.GE.U32.AND.EX P0, PT, R21, R45, PT, P0 ;  /* 0x0000002d1500720c */ /* 0x000fe40003f06100 */
[----:B------:R-:W-:Y:S01]  /*4d50*/  LOP3.LUT R21, R25, R19, RZ, 0x3c, !PT ;  /* 0x0000001319157212 */ /* 0x000fe200078e3cff */
[----:B------:R-:W-:Y:S01]  /*4d60*/  IMAD.X R20, RZ, RZ, R23, P1 ;  /* 0x000000ffff147224 */ /* 0x000fe200008e0617 */
[----:B------:R-:W-:Y:S02]  /*4d70*/  SEL R37, R37, R30, P0 ;  /* 0x0000001e25257207 */ /* 0x000fe40000000000 */
[----:B------:R-:W-:Y:S02]  /*4d80*/  ISETP.GE.AND P2, PT, R21, RZ, PT ;  /* 0x000000ff1500720c */ /* 0x000fe40003f46270 */
[----:B------:R-:W-:Y:S02]  /*4d90*/  SEL R23, R20, R23, P0 ;  /* 0x0000001714177207 */ /* 0x000fe40000000000 */
[----:B------:R-:W-:-:S02]  /*4da0*/  IADD3 R20, P1, RZ, -R37, RZ ;  /* 0x80000025ff147210 */ /* 0x000fc40007f3e0ff */
[----:B------:R-:W-:Y:S02]  /*4db0*/  ISETP.NE.U32.AND P0, PT, R26, RZ, PT ;  /* 0x000000ff1a00720c */ /* 0x000fe40003f05070 */
[-C--:B------:R-:W-:Y:S02]  /*4dc0*/  IADD3.X R22, RZ, ~R23.reuse, RZ, P1, !PT ;  /* 0x80000017ff167210 */ /* 0x080fe40000ffe4ff */
[----:B------:R-:W-:Y:S02]  /*4dd0*/  ISETP.NE.AND.EX P0, PT, R25, RZ, PT, P0 ;  /* 0x000000ff1900720c */ /* 0x000fe40003f05300 */
[----:B------:R-:W-:Y:S01]  /*4de0*/  SEL R22, R22, R23, !P2 ;  /* 0x0000001716167207 */ /* 0x000fe20005000000 */
[----:B------:R-:W-:Y:S01]  /*4df0*/  IMAD.MOV.U32 R23, RZ, RZ, 0x0 ;  /* 0x00000000ff177424 */ /* 0x000fe200078e00ff */
[----:B------:R-:W-:Y:S02]  /*4e00*/  SEL R20, R20, R37, !P2 ;  /* 0x0000002514147207 */ /* 0x000fe40005000000 */
[----:B------:R-:W-:Y:S01]  /*4e10*/  SEL R21, R22, 0xffffffff, P0 ;  /* 0xffffffff16157807 */ /* 0x000fe20000000000 */
[----:B------:R-:W-:Y:S01]  /*4e20*/  IMAD.MOV.U32 R22, RZ, RZ, R24 ;  /* 0x000000ffff167224 */ /* 0x000fe200078e0018 */
[----:B------:R-:W-:-:S03]  /*4e30*/  SEL R20, R20, 0xffffffff, P0 ;  /* 0xffffffff14147807 */ /* 0x000fc60000000000 */
[----:B------:R-:W-:Y:S05]  /*4e40*/  RET.REL.NODEC R22 `(_ZN5flash32flash_fwd_splitkv_combine_kernelI23Flash_fwd_kernel_traitsILi128ELi64ELi128ELi4ELb0ELb0EN7cutlass6half_tE19Flash_kernel_traitsILi128ELi64ELi128ELi4ES3_EELi4ELi7ELb0EEEvNS_16Flash_fwd_paramsE) ;  /* 0xffffffb0166c7950 */ /* 0x000fea0003c3ffff */
.L_x_45:
[----:B------:R-:W-:-:S00]  /*4e50*/  BRA `(.L_x_45) ;  /* 0xfffffffc00fc7947 */ /* 0x000fc0000383ffff */
[----:B------:R-:W-:-:S00]  /*4e60*/  NOP ;  /* 0x0000000000007918 */ /* 0x000fc00000000000 */
        /* <DEDUP_REMOVED lines=9> */
.L_x_8312:


//--------------------- .text._ZN5flash32flash_fwd_splitkv_combine_kernelI23Flash_fwd_kernel_traitsILi128ELi64ELi128ELi4ELb0ELb0EN7cutlass6half_tE19Flash_kernel_traitsILi128ELi64ELi128ELi4ES3_EELi4ELi6ELb0EEEvNS_16Flash_fwd_paramsE --------------------------
	.section	.text._ZN5flash32flash_fwd_splitkv_combine_kernelI23Flash_fwd_kernel_traitsILi128ELi64ELi128ELi4ELb0ELb0EN7cutlass6half_tE19Flash_kernel_traitsILi128ELi64ELi128ELi4ES3_EELi4ELi6ELb0EEEvNS_16Flash_fwd_paramsE,"ax",@progbits
	.align	128
        .global         _ZN5flash32flash_fwd_splitkv_combine_kernelI23Flash_fwd_kernel_traitsILi128ELi64ELi128ELi4ELb0ELb0EN7cutlass6half_tE19Flash_kernel_traitsILi128ELi64ELi128ELi4ES3_EELi4ELi6ELb0EEEvNS_16Flash_fwd_paramsE
        .type           _ZN5flash32flash_fwd_splitkv_combine_kernelI23Flash_fwd_kernel_traitsILi128ELi64ELi128ELi4ELb0ELb0EN7cutlass6half_tE19Flash_kernel_traitsILi128ELi64ELi128ELi4ES3_EELi4ELi6ELb0EEEvNS_16Flash_fwd_paramsE,@function
        .size           _ZN5flash32flash_fwd_splitkv_combine_kernelI23Flash_fwd_kernel_traitsILi128ELi64ELi128ELi4ELb0ELb0EN7cutlass6half_tE19Flash_kernel_traitsILi128ELi64ELi128ELi4ES3_EELi4ELi6ELb0EEEvNS_16Flash_fwd_paramsE,(.L_x_8313 - _ZN5flash32flash_fwd_splitkv_combine_kernelI23Flash_fwd_kernel_traitsILi128ELi64ELi128ELi4ELb0ELb0EN7cutlass6half_tE19Flash_kernel_traitsILi128ELi64ELi128ELi4ES3_EELi4ELi6ELb0EEEvNS_16Flash_fwd_paramsE)
        .other          _ZN5flash32flash_fwd_splitkv_combine_kernelI23Flash_fwd_kernel_traitsILi128ELi64ELi128ELi4ELb0ELb0EN7cutlass6half_tE19Flash_kernel_traitsILi128ELi64ELi128ELi4ES3_EELi4ELi6ELb0EEEvNS_16Flash_fwd_paramsE,@"STO_CUDA_ENTRY STV_DEFAULT"
_ZN5flash32flash_fwd_splitkv_combine_kernelI23Flash_fwd_kernel_traitsILi128ELi64ELi128ELi4ELb0ELb0EN7cutlass6half_tE19Flash_kernel_traitsILi128ELi64ELi128ELi4ES3_EELi4ELi6ELb0EEEvNS_16Flash_fwd_paramsE:
.text._ZN5flash32flash_fwd_splitkv_combine_kernelI23Flash_fwd_kernel_traitsILi128ELi64ELi128ELi4ELb0ELb0EN7cutlass6half_tE19Flash_kernel_traitsILi128ELi64ELi128ELi4ES3_EELi4ELi6ELb0EEEvNS_16Flash_fwd_paramsE:
        /* <DEDUP_REMOVED lines=23> */
[----:B------:R-:W-:Y:S05]  /*0170*/  CALL.REL.NOINC `($__internal_1_$__cuda_sm20_div_s64) ;  /* 0x0000004400007944 */ /* 0x000fea0003c00000 */
[----:B------:R-:W-:Y:S05]  /*0180*/  BRA `(.L_x_47) ;  /* 0x00000000004c7947 */ /* 0x000fea0003800000 */
.L_x_46:
        /* <DEDUP_REMOVED lines=19> */
.L_x_47:
        /* <DEDUP_REMOVED lines=12> */
[----:B------:R-:W-:Y:S05]  /*0380*/  CALL.REL.NOINC `($__internal_1_$__cuda_sm20_div_s64) ;  /* 0x00000040007c7944 */ /* 0x000fea0003c00000 */
[----:B------:R-:W-:Y:S02]  /*0390*/  MOV R8, R22 ;  /* 0x0000001600087202 */ /* 0x000fe40000000f00 */
[----:B------:R-:W-:Y:S01]  /*03a0*/  MOV R9, R23 ;  /* 0x0000001700097202 */ /* 0x000fe20000000f00 */
[----:B------:R-:W-:Y:S05]  /*03b0*/  BRA `(.L_x_50) ;  /* 0x00000000004c7947 */ /* 0x000fea0003800000 */
.L_x_49:
        /* <DEDUP_REMOVED lines=19> */
.L_x_50:
[----:B------:R-:W-:Y:S05]  /*04f0*/  BSYNC B0 ;  /* 0x0000000000007941 */ /* 0x000fea0003800000 */
.L_x_48:
[----:B------:R-:W0:Y:S01]  /*0500*/  LDC R4, c[0x0][0x2c4] ;  /* 0x0000b100ff047b82 */ /* 0x000e220000000800 */
[----:B------:R-:W-:Y:S01]  /*0510*/  IMAD.MOV.U32 R14, RZ, RZ, RZ ;  /* 0x000000ffff0e7224 */ /* 0x000fe200078e00ff */
[----:B------:R-:W-:Y:S01]  /*0520*/  BSSY B0, `(.L_x_51) ;  /* 0x000003b000007945 */ /* 0x000fe20003800000 */
[----:B0-----:R-:W-:Y:S01]  /*0530*/  IABS R11, R4 ;  /* 0x00000004000b7213 */ /* 0x001fe20000000000 */
[----:B------:R-:W-:-:S03]  /*0540*/  VIADD R6, R4, 0xffffffff ;  /* 0xffffffff04067836 */ /* 0x000fc60000000000 */
[----:B------:R-:W0:Y:S01]  /*0550*/  I2F.RP R13, R11 ;  /* 0x0000000b000d7306 */ /* 0x000e220000209400 */
[----:B------:R-:W-:-:S05]  /*0560*/  IMAD.IADD R2, R6, 0x1, R11 ;  /* 0x0000000106027824 */ /* 0x000fca00078e020b */
[----:B------:R-:W-:Y:S02]  /*0570*/  IABS R3, R2 ;  /* 0x0000000200037213 */ /* 0x000fe40000000000 */
[----:B0-----:R-:W0:Y:S02]  /*0580*/  MUFU.RCP R15, R13 ;  /* 0x0000000d000f7308 */ /* 0x001e240000001000 */
[----:B0-----:R-:W-:-:S06]  /*0590*/  VIADD R15, R15, 0xffffffe ;  /* 0x0ffffffe0f0f7836 */ /* 0x001fcc0000000000 */
[----:B------:R-:W0:Y:S02]  /*05a0*/  F2I.FTZ.U32.TRUNC.NTZ R15, R15 ;  /* 0x0000000f000f7305 */ /* 0x000e24000021f000 */
[----:B0-----:R-:W-:-:S04]  /*05b0*/  IMAD.MOV R10, RZ, RZ, -R15 ;  /* 0x000000ffff0a7224 */ /* 0x001fc800078e0a0f */
[----:B------:R-:W-:-:S04]  /*05c0*/  IMAD R7, R10, R11, RZ ;  /* 0x0000000b0a077224 */ /* 0x000fc800078e02ff */
[----:B------:R-:W-:-:S06]  /*05d0*/  IMAD.HI.U32 R14, R15, R7, R14 ;  /* 0x000000070f0e7227 */ /* 0x000fcc00078e000e */
[----:B------:R-:W-:-:S04]  /*05e0*/  IMAD.HI.U32 R7, R14, R3, RZ ;  /* 0x000000030e077227 */ /* 0x000fc800078e00ff */
[----:B------:R-:W-:-:S04]  /*05f0*/  IMAD.MOV R10, RZ, RZ, -R7 ;  /* 0x000000ffff0a7224 */ /* 0x000fc800078e0a07 */
[----:B------:R-:W-:Y:S01]  /*0600*/  IMAD R10, R11, R10, R3 ;  /* 0x0000000a0b0a7224 */ /* 0x000fe200078e0203 */
[----:B------:R-:W-:-:S04]  /*0610*/  LOP3.LUT R3, R2, R11, RZ, 0x3c, !PT ;  /* 0x0000000b02037212 */ /* 0x000fc800078e3cff */
[----:B------:R-:W-:Y:S02]  /*0620*/  ISETP.GT.U32.AND P1, PT, R11, R10, PT ;  /* 0x0000000a0b00720c */ /* 0x000fe40003f24070 */
[----:B------:R-:W-:-:S11]  /*0630*/  ISETP.GE.AND P0, PT, R3, RZ, PT ;  /* 0x000000ff0300720c */ /* 0x000fd60003f06270 */
[----:B------:R-:W-:Y:S02]  /*0640*/  @!P1 IMAD.IADD R10, R10, 0x1, -R11 ;  /* 0x000000010a0a9824 */ /* 0x000fe400078e0a0b */
[----:B------:R-:W-:Y:S01]  /*0650*/  @!P1 VIADD R7, R7, 0x1 ;  /* 0x0000000107079836 */ /* 0x000fe20000000000 */
[----:B------:R-:W-:Y:S02]  /*0660*/  ISETP.NE.AND P1, PT, R4, RZ, PT ;  /* 0x000000ff0400720c */ /* 0x000fe40003f25270 */
[----:B------:R-:W-:-:S13]  /*0670*/  ISETP.GE.U32.AND P2, PT, R10, R11, PT ;  /* 0x0000000b0a00720c */ /* 0x000fda0003f46070 */
[----:B------:R-:W-:-:S04]  /*0680*/  @P2 VIADD R7, R7, 0x1 ;  /* 0x0000000107072836 */ /* 0x000fc80000000000 */
[----:B------:R-:W-:Y:S01]  /*0690*/  @!P0 IMAD.MOV R7, RZ, RZ, -R7 ;  /* 0x000000ffff078224 */ /* 0x000fe200078e0a07 */
[----:B------:R-:W-:-:S04]  /*06a0*/  @!P1 LOP3.LUT R7, RZ, R11, RZ, 0x33, !PT ;  /* 0x0000000bff079212 */ /* 0x000fc800078e33ff */
[----:B------:R-:W-:Y:S02]  /*06b0*/  ISETP.LT.U32.AND P0, PT, R28, R7, PT ;  /* 0x000000071c00720c */ /* 0x000fe40003f01070 */
[----:B------:R-:W-:-:S04]  /*06c0*/  SHF.R.S32.HI R16, RZ, 0x1f, R7 ;  /* 0x0000001fff107819 */ /* 0x000fc80000011407 */
        /* <DEDUP_REMOVED lines=13> */
.L_x_52:
        /* <DEDUP_REMOVED lines=19> */
.L_x_53:
[----:B------:R-:W-:Y:S05]  /*08d0*/  BSYNC B0 ;  /* 0x0000000000007941 */ /* 0x000fea0003800000 */
.L_x_51:
[----:B------:R-:W0:Y:S01]  /*08e0*/  LDC R7, c[0x0][0x2c4] ;  /* 0x0000b100ff077b82 */ /* 0x000e220000000800 */
[----:B------:R-:W-:Y:S01]  /*08f0*/  ULDC UR5, c[0x0][0x270] ;  /* 0x00009c0000057ab9 */ /* 0x000fe20000000800 */
[----:B------:R-:W-:Y:S01]  /*0900*/  BSSY B0, `(.L_x_54) ;  /* 0x000005d000007945 */ /* 0x000fe20003800000 */
[----:B------:R-:W-:Y:S01]  /*0910*/  UIADD3 UR4, UR5, -0x1, URZ ;  /* 0xffffffff05047890 */ /* 0x000fe2000fffe03f */
[----:B0-----:R-:W-:Y:S02]  /*0920*/  IABS R10, R7 ;  /* 0x00000007000a7213 */ /* 0x001fe40000000000 */
[----:B------:R-:W-:Y:S02]  /*0930*/  ISETP.GT.AND P3, PT, R7, RZ, PT ;  /* 0x000000ff0700720c */ /* 0x000fe40003f64270 */
[----:B------:R-:W0:Y:S08]  /*0940*/  I2F.RP R13, R10 ;  /* 0x0000000a000d7306 */ /* 0x000e300000209400 */
[----:B0-----:R-:W0:Y:S02]  /*0950*/  MUFU.RCP R14, R13 ;  /* 0x0000000d000e7308 */ /* 0x001e240000001000 */
[----:B0-----:R-:W-:-:S06]  /*0960*/  VIADD R14, R14, 0xffffffe ;  /* 0x0ffffffe0e0e7836 */ /* 0x001fcc0000000000 */
[----:B------:R-:W0:Y:S02]  /*0970*/  F2I.FTZ.U32.TRUNC.NTZ R15, R14 ;  /* 0x0000000e000f7305 */ /* 0x000e24000021f000 */
[--C-:B0-----:R-:W-:Y:S02]  /*0980*/  IMAD.MOV R3, RZ, RZ, -R15.reuse ;  /* 0x000000ffff037224 */ /* 0x101fe400078e0a0f */
[----:B------:R-:W-:Y:S02]  /*0990*/  IMAD.MOV.U32 R14, RZ, RZ, RZ ;  /* 0x000000ffff0e7224 */ /* 0x000fe400078e00ff */
[----:B------:R-:W-:Y:S01]  /*09a0*/  IMAD R4, R3, R10, RZ ;  /* 0x0000000a03047224 */ /* 0x000fe200078e02ff */
[----:B------:R-:W-:Y:S02]  /*09b0*/  IABS R3, R2 ;  /* 0x0000000200037213 */ /* 0x000fe40000000000 */
[----:B------:R-:W-:Y:S01]  /*09c0*/  LOP3.LUT R2, R2, R7, RZ, 0x3c, !PT ;  /* 0x0000000702027212 */ /* 0x000fe200078e3cff */
[----:B------:R-:W-:-:S03]  /*09d0*/  IMAD.HI.U32 R4, R15, R4, R14 ;  /* 0x000000040f047227 */ /* 0x000fc600078e000e */
[----:B------:R-:W-:Y:S01]  /*09e0*/  ISETP.GE.AND P1, PT, R2, RZ, PT ;  /* 0x000000ff0200720c */ /* 0x000fe20003f26270 */
[----:B------:R-:W-:Y:S01]  /*09f0*/  IMAD.MOV.U32 R11, RZ, RZ, R3 ;  /* 0x000000ffff0b7224 */ /* 0x000fe200078e0003 */
[----:B------:R-:W-:-:S03]  /*0a00*/  SHF.R.S32.HI R2, RZ, 0x1f, R7 ;  /* 0x0000001fff027819 */ /* 0x000fc60000011407 */
[----:B------:R-:W-:-:S04]  /*0a10*/  IMAD.HI.U32 R4, R4, R11, RZ ;  /* 0x0000000b04047227 */ /* 0x000fc800078e00ff */
[----:B------:R-:W-:-:S04]  /*0a20*/  IMAD.MOV R3, RZ, RZ, -R4 ;  /* 0x000000ffff037224 */ /* 0x000fc800078e0a04 */
[----:B------:R-:W-:-:S05]  /*0a30*/  IMAD R3, R10, R3, R11 ;  /* 0x000000030a037224 */ /* 0x000fca00078e020b */
[----:B------:R-:W-:-:S13]  /*0a40*/  ISETP.GT.U32.AND P2, PT, R10, R3, PT ;  /* 0x000000030a00720c */ /* 0x000fda0003f44070 */
[----:B------:R-:W-:Y:S02]  /*0a50*/  @!P2 IMAD.IADD R3, R3, 0x1, -R10 ;  /* 0x000000010303a824 */ /* 0x000fe400078e0a0a */
[----:B------:R-:W-:Y:S01]  /*0a60*/  @!P2 VIADD R4, R4, 0x1 ;  /* 0x000000010404a836 */ /* 0x000fe20000000000 */
[----:B------:R-:W-:Y:S02]  /*0a70*/  ISETP.NE.AND P2, PT, R7, RZ, PT ;  /* 0x000000ff0700720c */ /* 0x000fe40003f45270 */
[----:B------:R-:W-:Y:S02]  /*0a80*/  ISETP.GE.U32.AND P0, PT, R3, R10, PT ;  /* 0x0000000a0300720c */ /* 0x000fe40003f06070 */
[----:B------:R-:W-:Y:S02]  /*0a90*/  LEA.HI.SX32 R3, R7, 0x1, 0x1 ;  /* 0x0000000107037811 */ /* 0x000fe400078f0aff */
[----:B------:R-:W-:-:S09]  /*0aa0*/  @!P3 IADD3 R3, R2, RZ, RZ ;  /* 0x000000ff0203b210 */ /* 0x000fd20007ffe0ff */
[----:B------:R-:W-:-:S04]  /*0ab0*/  @P0 VIADD R4, R4, 0x1 ;  /* 0x0000000104040836 */ /* 0x000fc80000000000 */
[----:B------:R-:W-:Y:S01]  /*0ac0*/  @!P1 IMAD.MOV R4, RZ, RZ, -R4 ;  /* 0x000000ffff049224 */ /* 0x000fe200078e0a04 */
[----:B------:R-:W-:-:S05]  /*0ad0*/  @!P2 LOP3.LUT R4, RZ, R7, RZ, 0x33, !PT ;  /* 0x00000007ff04a212 */ /* 0x000fca00078e33ff */
[----:B------:R-:W-:-:S05]  /*0ae0*/  IMAD R3, R3, R4, RZ ;  /* 0x0000000403037224 */ /* 0x000fca00078e02ff */
[-C--:B------:R-:W-:Y:S02]  /*0af0*/  IABS R13, R3.reuse ;  /* 0x00000003000d7213 */ /* 0x080fe40000000000 */
[----:B------:R-:W-:Y:S02]  /*0b00*/  IABS R2, R3 ;  /* 0x0000000300027213 */ /* 0x000fe40000000000 */
[----:B------:R-:W0:Y:S01]  /*0b10*/  I2F.RP R18, R13 ;  /* 0x0000000d00127306 */ /* 0x000e220000209400 */
[----:B------:R-:W-:Y:S02]  /*0b20*/  VIADD R4, R13, UR4 ;  /* 0x000000040d047c36 */ /* 0x000fe40008000000 */
[----:B------:R-:W-:-:S05]  /*0b30*/  IMAD.MOV R2, RZ, RZ, -R2 ;  /* 0x000000ffff027224 */ /* 0x000fca00078e0a02 */
[----:B0-----:R-:W0:Y:S02]  /*0b40*/  MUFU.RCP R14, R18 ;  /* 0x00000012000e7308 */ /* 0x001e240000001000 */
[----:B0-----:R-:W-:-:S06]  /*0b50*/  VIADD R14, R14, 0xffffffe ;  /* 0x0ffffffe0e0e7836 */ /* 0x001fcc0000000000 */
[----:B------:R-:W0:Y:S02]  /*0b60*/  F2I.FTZ.U32.TRUNC.NTZ R15, R14 ;  /* 0x0000000e000f7305 */ /* 0x000e24000021f000 */
[----:B0-----:R-:W-:Y:S02]  /*0b70*/  IMAD.MOV R10, RZ, RZ, -R15 ;  /* 0x000000ffff0a7224 */ /* 0x001fe400078e0a0f */
[----:B------:R-:W-:Y:S02]  /*0b80*/  IMAD.MOV.U32 R14, RZ, RZ, RZ ;  /* 0x000000ffff0e7224 */ /* 0x000fe400078e00ff */
[----:B------:R-:W-:Y:S01]  /*0b90*/  IMAD R11, R10, R13, RZ ;  /* 0x0000000d0a0b7224 */ /* 0x000fe200078e02ff */
[----:B------:R-:W-:-:S03]  /*0ba0*/  IABS R10, R4 ;  /* 0x00000004000a7213 */ /* 0x000fc60000000000 */
[----:B------:R-:W-:-:S06]  /*0bb0*/  IMAD.HI.U32 R11, R15, R11, R14 ;  /* 0x0000000b0f0b7227 */ /* 0x000fcc00078e000e */
[----:B------:R-:W-:-:S04]  /*0bc0*/  IMAD.HI.U32 R15, R11, R10, RZ ;  /* 0x0000000a0b0f7227 */ /* 0x000fc800078e00ff */
[----:B------:R-:W-:-:S05]  /*0bd0*/  IMAD R2, R15, R2, R10 ;  /* 0x000000020f027224 */ /* 0x000fca00078e020a */
[----:B------:R-:W-:-:S13]  /*0be0*/  ISETP.GT.U32.AND P1, PT, R13, R2, PT ;  /* 0x000000020d00720c */ /* 0x000fda0003f24070 */
[-C--:B------:R-:W-:Y:S01]  /*0bf0*/  @!P1 IADD3 R2, R2, -R13.reuse, RZ ;  /* 0x8000000d02029210 */ /* 0x080fe20007ffe0ff */
[----:B------:R-:W-:Y:S01]  /*0c00*/  @!P1 VIADD R15, R15, 0x1 ;  /* 0x000000010f0f9836 */ /* 0x000fe20000000000 */
[----:B------:R-:W-:Y:S02]  /*0c10*/  ISETP.NE.AND P1, PT, R3, RZ, PT ;  /* 0x000000ff0300720c */ /* 0x000fe40003f25270 */
[-C--:B------:R-:W-:Y:S02]  /*0c20*/  ISETP.GE.U32.AND P2, PT, R2, R13.reuse, PT ;  /* 0x0000000d0200720c */ /* 0x080fe40003f46070 */
[----:B------:R-:W-:-:S04]  /*0c30*/  LOP3.LUT R2, R4, R13, RZ, 0x3c, !PT ;  /* 0x0000000d04027212 */ /* 0x000fc800078e3cff */
[----:B------:R-:W-:-:S07]  /*0c40*/  ISETP.GE.AND P0, PT, R2, RZ, PT ;  /* 0x000000ff0200720c */ /* 0x000fce0003f06270 */
[----:B------:R-:W-:-:S06]  /*0c50*/  @P2 VIADD R15, R15, 0x1 ;  /* 0x000000010f0f2836 */ /* 0x000fcc0000000000 */
        /* <DEDUP_REMOVED lines=8> */
[----:B------:R-:W-:Y:S01]  /*0ce0*/  ISETP.NE.U32.AND P1, PT, R2, RZ, PT ;  /* 0x000000ff0200720c */ /* 0x000fe20003f25070 */
[----:B------:R-:W-:-:S12]  /*0cf0*/  IMAD R2, R7, UR5, RZ ;  /* 0x0000000507027c24 */ /* 0x000fd8000f8e02ff */
[----:B------:R-:W-:Y:S05]  /*0d00*/  @!P1 BRA `(.L_x_55) ;  /* 0x0000000000249947 */ /* 0x000fea0003800000 */
[----:B------:R-:W-:Y:S01]  /*0d10*/  IMAD.MOV.U32 R24, RZ, RZ, R22 ;  /* 0x000000ffff187224 */ /* 0x000fe200078e0016 */
[----:B------:R-:W-:Y:S01]  /*0d20*/  MOV R28, R15 ;  /* 0x0000000f001c7202 */ /* 0x000fe20000000f00 */
[----:B------:R-:W-:Y:S01]  /*0d30*/  IMAD.MOV.U32 R19, RZ, RZ, R23 ;  /* 0x000000ffff137224 */ /* 0x000fe200078e0017 */
[----:B------:R-:W-:Y:S02]  /*0d40*/  MOV R25, R14 ;  /* 0x0000000e00197202 */ /* 0x000fe40000000f00 */
[----:B------:R-:W-:Y:S02]  /*0d50*/  MOV R26, 0xd70 ;  /* 0x00000d70001a7802 */ /* 0x000fe40000000f00 */
[----:B------:R-:W-:Y:S05]  /*0d60*/  CALL.REL.NOINC `($__internal_1_$__cuda_sm20_div_s64) ;  /* 0x0000003800047944 */ /* 0x000fea0003c00000 */
[----:B------:R-:W-:Y:S02]  /*0d70*/  MOV R38, R22 ;  /* 0x0000001600267202 */ /* 0x000fe40000000f00 */
[----:B------:R-:W-:Y:S01]  /*0d80*/  MOV R39, R23 ;  /* 0x0000001700277202 */ /* 0x000fe20000000f00 */
[----:B------:R-:W-:Y:S05]  /*0d90*/  BRA `(.L_x_56) ;  /* 0x00000000004c7947 */ /* 0x000fea0003800000 */
.L_x_55:
        /* <DEDUP_REMOVED lines=19> */
.L_x_56:
[----:B------:R-:W-:Y:S05]  /*0ed0*/  BSYNC B0 ;  /* 0x0000000000007941 */ /* 0x000fea0003800000 */
.L_x_54:
[-C--:B------:R-:W-:Y:S01]  /*0ee0*/  IABS R7, R2.reuse ;  /* 0x0000000200077213 */ /* 0x080fe20000000000 */
[----:B------:R-:W-:Y:S01]  /*0ef0*/  BSSY B0, `(.L_x_57) ;  /* 0x000003b000007945 */ /* 0x000fe20003800000 */
[----:B------:R-:W-:Y:S02]  /*0f00*/  IABS R10, R2 ;  /* 0x00000002000a7213 */ /* 0x000fe40000000000 */
[----:B------:R-:W0:Y:S01]  /*0f10*/  I2F.RP R20, R7 ;  /* 0x0000000700147306 */ /* 0x000e220000209400 */
[----:B------:R-:W-:Y:S02]  /*0f20*/  IMAD.IADD R6, R6, 0x1, R7 ;  /* 0x0000000106067824 */ /* 0x000fe400078e0207 */
[----:B------:R-:W-:-:S03]  /*0f30*/  IMAD.MOV R10, RZ, RZ, -R10 ;  /* 0x000000ffff0a7224 */ /* 0x000fc600078e0a0a */
[----:B------:R-:W-:Y:S02]  /*0f40*/  IABS R11, R6 ;  /* 0x00000006000b7213 */ /* 0x000fe40000000000 */
[----:B0-----:R-:W0:Y:S02]  /*0f50*/  MUFU.RCP R19, R20 ;  /* 0x0000001400137308 */ /* 0x001e240000001000 */
[----:B0-----:R-:W-:-:S06]  /*0f60*/  VIADD R19, R19, 0xffffffe ;  /* 0x0ffffffe13137836 */ /* 0x001fcc0000000000 */
[----:B------:R-:W0:Y:S02]  /*0f70*/  F2I.FTZ.U32.TRUNC.NTZ R19, R19 ;  /* 0x0000001300137305 */ /* 0x000e24000021f000 */
[----:B0-----:R-:W-:-:S04]  /*0f80*/  IMAD.MOV R18, RZ, RZ, -R19 ;  /* 0x000000ffff127224 */ /* 0x001fc800078e0a13 */
[----:B------:R-:W-:Y:S02]  /*0f90*/  IMAD R13, R18, R7, RZ ;  /* 0x00000007120d7224 */ /* 0x000fe400078e02ff */
[----:B------:R-:W-:-:S04]  /*0fa0*/  IMAD.MOV.U32 R18, RZ, RZ, RZ ;  /* 0x000000ffff127224 */ /* 0x000fc800078e00ff */
[----:B------:R-:W-:-:S06]  /*0fb0*/  IMAD.HI.U32 R13, R19, R13, R18 ;  /* 0x0000000d130d7227 */ /* 0x000fcc00078e0012 */
[----:B------:R-:W-:-:S04]  /*0fc0*/  IMAD.HI.U32 R13, R13, R11, RZ ;  /* 0x0000000b0d0d7227 */ /* 0x000fc800078e00ff */
[----:B------:R-:W-:-:S05]  /*0fd0*/  IMAD R10, R13, R10, R11 ;  /* 0x0000000a0d0a7224 */ /* 0x000fca00078e020b */
[----:B------:R-:W-:-:S13]  /*0fe0*/  ISETP.GT.U32.AND P1, PT, R7, R10, PT ;  /* 0x0000000a0700720c */ /* 0x000fda0003f24070 */
[----:B------:R-:W-:Y:S02]  /*0ff0*/  @!P1 IMAD.IADD R10, R10, 0x1, -R7 ;  /* 0x000000010a0a9824 */ /* 0x000fe400078e0a07 */
        /* <DEDUP_REMOVED lines=23> */
.L_x_58:
        /* <DEDUP_REMOVED lines=19> */
.L_x_59:
[----:B------:R-:W-:Y:S05]  /*12a0*/  BSYNC B0 ;  /* 0x0000000000007941 */ /* 0x000fea0003800000 */
.L_x_57:
[----:B------:R-:W0:Y:S01]  /*12b0*/  S2R R10, SR_TID.X ;  /* 0x00000000000a7919 */ /* 0x000e220000002100 */
[----:B------:R-:W-:Y:S01]  /*12c0*/  IADD3 R9, P0, R12, -UR7, RZ ;  /* 0x800000070c097c10 */ /* 0x000fe2000ff1e0ff */
[----:B------:R-:W-:Y:S01]  /*12d0*/  ULDC UR5, c[0x0][0x3c4] ;  /* 0x0000f10000057ab9 */ /* 0x000fe20000000800 */
[----:B------:R-:W-:Y:S02]  /*12e0*/  ULDC.64 UR8, c[0x0][0x208] ;  /* 0x0000820000087ab9 */ /* 0x000fe40000000a00 */
[----:B------:R-:W-:Y:S02]  /*12f0*/  IADD3.X R8, R5, ~UR6, RZ, P0, !PT ;  /* 0x8000000605087c10 */ /* 0x000fe400087fe4ff */
[----:B0-----:R-:W-:-:S04]  /*1300*/  SHF.R.S32.HI R29, RZ, 0x1f, R10 ;  /* 0x0000001fff1d7819 */ /* 0x001fc8000001140a */
[----:B------:R-:W-:-:S04]  /*1310*/  LEA.HI R7, R29, R10, RZ, 0x2 ;  /* 0x0000000a1d077211 */ /* 0x000fc800078f10ff */
[----:B------:R-:W-:Y:S02]  /*1320*/  LOP3.LUT R19, R7, 0xfffffffc, RZ, 0xc0, !PT ;  /* 0xfffffffc07137812 */ /* 0x000fe400078ec0ff */
[----:B------:R-:W-:-:S03]  /*1330*/  SHF.R.S32.HI R7, RZ, 0x2, R7 ;  /* 0x00000002ff077819 */ /* 0x000fc60000011407 */
[----:B------:R-:W-:Y:S02]  /*1340*/  IMAD.IADD R20, R10, 0x1, -R19 ;  /* 0x000000010a147824 */ /* 0x000fe400078e0a13 */
[----:B------:R-:W-:-:S03]  /*1350*/  VIADD R25, R7, 0x20 ;  /* 0x0000002007197836 */ /* 0x000fc60000000000 */
[----:B------:R-:W-:Y:S02]  /*1360*/  ISETP.GT.U32.AND P2, PT, R9, R20, PT ;  /* 0x000000140900720c */ /* 0x000fe40003f44070 */
[----:B------:R-:W-:Y:S02]  /*1370*/  SHF.R.S32.HI R21, RZ, 0x1f, R20 ;  /* 0x0000001fff157819 */ /* 0x000fe40000011414 */
[----:B------:R-:W-:Y:S02]  /*1380*/  IADD3 R30, P0, R20, UR7, RZ ;  /* 0x00000007141e7c10 */ /* 0x000fe4000ff1e0ff */
[----:B------:R-:W-:Y:S02]  /*1390*/  ISETP.GT.AND.EX P2, PT, R8, R21, PT, P2 ;  /* 0x000000150800720c */ /* 0x000fe40003f44320 */
[----:B------:R-:W-:Y:S02]  /*13a0*/  IADD3.X R31, R21, UR6, RZ, P0, !PT ;  /* 0x00000006151f7c10 */ /* 0x000fe400087fe4ff */
[----:B------:R-:W-:-:S02]  /*13b0*/  ISETP.GE.OR P3, PT, R7, UR5, !P2 ;  /* 0x0000000507007c0c */ /* 0x000fc4000d766670 */
[----:B------:R-:W-:-:S11]  /*13c0*/  ISETP.GE.OR P2, PT, R25, UR5, !P2 ;  /* 0x0000000519007c0c */ /* 0x000fd6000d746670 */
[----:B------:R-:W0:Y:S01]  /*13d0*/  @!P3 LDC.64 R18, c[0x0][0x2b8] ;  /* 0x0000ae00ff12bb82 */ /* 0x000e220000000a00 */
[----:B------:R-:W-:Y:S02]  /*13e0*/  @!P3 SHF.R.S32.HI R33, RZ, 0x1f, R7 ;  /* 0x0000001fff21b819 */ /* 0x000fe40000011407 */
[----:B------:R-:W-:-:S03]  /*13f0*/  @!P2 SHF.R.S32.HI R21, RZ, 0x1f, R25 ;  /* 0x0000001fff15a819 */ /* 0x000fc60000011419 */
[-C--:B------:R-:W-:Y:S02]  /*1400*/  @!P3 IMAD R26, R33, R12.reuse, RZ ;  /* 0x0000000c211ab224 */ /* 0x080fe400078e02ff */
[----:B------:R-:W1:Y:S01]  /*1410*/  @!P2 LDC.64 R8, c[0x0][0x2b8] ;  /* 0x0000ae00ff08ab82 */ /* 0x000e620000000a00 */
[----:B------:R-:W-:Y:S02]  /*1420*/  @!P2 IMAD R24, R21, R12, RZ ;  /* 0x0000000c1518a224 */ /* 0x000fe400078e02ff */
[----:B------:R-:W-:-:S04]  /*1430*/  @!P3 IMAD.WIDE.U32 R32, R12, R7, R30 ;  /* 0x000000070c20b225 */ /* 0x000fc800078e001e */
[----:B------:R-:W-:Y:S02]  /*1440*/  @!P3 IMAD R21, R7, R5, R26 ;  /* 0x000000050715b224 */ /* 0x000fe400078e021a */
[----:B------:R-:W-:-:S04]  /*1450*/  @!P2 IMAD.WIDE.U32 R30, R12, R25, R30 ;  /* 0x000000190c1ea225 */ /* 0x000fc800078e001e */
[----:B------:R-:W-:Y:S02]  /*1460*/  @!P2 IMAD R24, R25, R5, R24 ;  /* 0x000000051918a224 */ /* 0x000fe400078e0218 */
[----:B------:R-:W-:Y:S01]  /*1470*/  @!P3 IMAD.IADD R21, R33, 0x1, R21 ;  /* 0x000000012115b824 */ /* 0x000fe200078e0215 */
[----:B0-----:R-:W-:Y:S01]  /*1480*/  @!P3 LEA R18, P1, R32, R18, 0x2 ;  /* 0x000000122012b211 */ /* 0x001fe200078210ff */
[----:B------:R-:W-:-:S03]  /*1490*/  @!P2 IMAD.IADD R24, R31, 0x1, R24 ;  /* 0x000000011f18a824 */ /* 0x000fc600078e0218 */
[----:B------:R-:W-:Y:S01]  /*14a0*/  @!P3 LEA.HI.X R19, R32, R19, R21, 0x2, P1 ;  /* 0x000000132013b211 */ /* 0x000fe200008f1415 */
[----:B------:R-:W-:Y:S01]  /*14b0*/  IMAD.MOV.U32 R21, RZ, RZ, -0x800000 ;  /* 0xff800000ff157424 */ /* 0x000fe200078e00ff */
[----:B-1----:R-:W-:Y:S01]  /*14c0*/  @!P2 LEA R36, P0, R30, R8, 0x2 ;  /* 0x000000081e24a211 */ /* 0x002fe200078010ff */
[----:B------:R-:W-:-:S04]  /*14d0*/  IMAD.MOV.U32 R8, RZ, RZ, -0x800000 ;  /* 0xff800000ff087424 */ /* 0x000fc800078e00ff */
[----:B------:R0:W2:Y:S01]  /*14e0*/  @!P3 LDG.E R21, desc[UR8][R18.64] ;  /* 0x000000081215b981 */ /* 0x0000a2000c1e1900 */
[----:B------:R-:W-:-:S05]  /*14f0*/  @!P2 LEA.HI.X R37, R30, R9, R24, 0x2, P0 ;  /* 0x000000091e25a211 */ /* 0x000fca00000f1418 */
[----:B------:R-:W3:Y:S01]  /*1500*/  @!P2 LDG.E R8, desc[UR8][R36.64] ;  /* 0x000000082408a981 */ /* 0x000ee2000c1e1900 */
[----:B------:R-:W1:Y:S01]  /*1510*/  S2R R34, SR_CgaCtaId ;  /* 0x0000000000227919 */ /* 0x000e620000008800 */
[----:B------:R-:W-:Y:S02]  /*1520*/  MOV R9, 0x400 ;  /* 0x0000040000097802 */ /* 0x000fe40000000f00 */
[C---:B------:R-:W-:Y:S02]  /*1530*/  ISETP.GT.AND P0, PT, R10.reuse, 0xff, PT ;  /* 0x000000ff0a00780c */ /* 0x040fe40003f04270 */
[----:B------:R-:W-:Y:S02]  /*1540*/  ISETP.GT.AND P3, PT, R10, 0x7f, PT ;  /* 0x0000007f0a00780c */ /* 0x000fe40003f64270 */
[----:B------:R-:W-:-:S04]  /*1550*/  LEA.HI R29, R29, R10, RZ, 0x5 ;  /* 0x0000000a1d1d7211 */ /* 0x000fc800078f28ff */
[----:B------:R-:W-:Y:S02]  /*1560*/  LOP3.LUT R35, R29, 0xffffffe0, RZ, 0xc0, !PT ;  /* 0xffffffe01d237812 */ /* 0x000fe400078ec0ff */
[----:B-1----:R-:W-:-:S05]  /*1570*/  LEA R34, R34, R9, 0x18 ;  /* 0x0000000922227211 */ /* 0x002fca00078ec0ff */
[----:B------:R-:W-:-:S04]  /*1580*/  IMAD R9, R7, 0x14, R34 ;  /* 0x0000001407097824 */ /* 0x000fc800078e0222 */
[----:B------:R-:W-:Y:S02]  /*1590*/  IMAD R24, R20, 0x4, R9 ;  /* 0x0000000414187824 */ /* 0x000fe400078e0209 */
[----:B------:R-:W-:Y:S01]  /*15a0*/  IMAD.IADD R35, R10, 0x1, -R35 ;  /* 0x000000010a237824 */ /* 0x000fe200078e0a23 */
[----:B------:R-:W-:Y:S01]  /*15b0*/  SHF.R.S32.HI R7, RZ, 0x5, R29 ;  /* 0x00000005ff077819 */ /* 0x000fe2000001141d */
[----:B------:R-:W-:Y:S01]  /*15c0*/  IMAD.MOV.U32 R33, RZ, RZ, -0x800000 ;  /* 0xff800000ff217424 */ /* 0x000fe200078e00ff */
[----:B------:R-:W0:Y:S01]  /*15d0*/  LDC R9, c[0x0][0x2c4] ;  /* 0x0000b100ff097b82 */ /* 0x000e220000000800 */
[----:B------:R-:W-:Y:S02]  /*15e0*/  IMAD R34, R35, 0x14, R34 ;  /* 0x0000001423227824 */ /* 0x000fe400078e0222 */
[----:B------:R-:W-:Y:S02]  /*15f0*/  IMAD.MOV.U32 R32, RZ, RZ, -0x800000 ;  /* 0xff800000ff207424 */ /* 0x000fe400078e00ff */
[----:B------:R-:W-:Y:S01]  /*1600*/  IMAD R34, R7, 0x4, R34 ;  /* 0x0000000407227824 */ /* 0x000fe200078e0222 */
[----:B0-----:R-:W-:-:S04]  /*1610*/  IABS R18, R9 ;  /* 0x0000000900127213 */ /* 0x001fc80000000000 */
[----:B------:R-:W0:Y:S01]  /*1620*/  I2F.RP R28, R18 ;  /* 0x00000012001c7306 */ /* 0x000e220000209400 */
[----:B--2---:R-:W-:Y:S04]  /*1630*/  @!P0 STS [R24], R21 ;  /* 0x0000001518008388 */ /* 0x004fe80000000800 */
[----:B---3--:R-:W-:Y:S01]  /*1640*/  @!P3 STS [R24+0x280], R8 ;  /* 0x000280081800b388 */ /* 0x008fe20000000800 */
[----:B------:R-:W-:Y:S06]  /*1650*/  BAR.SYNC.DEFER_BLOCKING 0x0 ;  /* 0x0000000000007b1d */ /* 0x000fec0000010000 */
[----:B------:R-:W-:Y:S04]  /*1660*/  @!P3 LDS R33, [R34] ;  /* 0x000000002221b984 */ /* 0x000fe80000000800 */
[----:B------:R-:W1:Y:S02]  /*1670*/  @!P3 LDS R32, [R34+0x280] ;  /* 0x000280002220b984 */ /* 0x000e640000000800 */
[----:B-1----:R-:W-:-:S05]  /*1680*/  FMNMX.FTZ R25, R33, R32, !PT ;  /* 0x0000002021197209 */ /* 0x002fca0007810000 */
[----:B------:R-:W1:Y:S02]  /*1690*/  SHFL.BFLY PT, R20, R25, 0x10, 0x1f ;  /* 0x0e001f0019147f89 */ /* 0x000e6400000e0000 */
[----:B-1----:R-:W-:-:S05]  /*16a0*/  FMNMX.FTZ R20, R25, R20, !PT ;  /* 0x0000001419147209 */ /* 0x002fca0007810000 */
[----:B------:R-:W1:Y:S02]  /*16b0*/  SHFL.BFLY PT, R19, R20, 0x8, 0x1f ;  /* 0x0d001f0014137f89 */ /* 0x000e6400000e0000 */
[----:B-1----:R-:W-:-:S05]  /*16c0*/  FMNMX.FTZ R19, R20, R19, !PT ;  /* 0x0000001314137209 */ /* 0x002fca0007810000 */
[----:B------:R-:W1:Y:S01]  /*16d0*/  SHFL.BFLY PT, R26, R19, 0x4, 0x1f ;  /* 0x0c801f00131a7f89 */ /* 0x000e6200000e0000 */
[----:B0-----:R-:W0:Y:S01]  /*16e0*/  MUFU.RCP R24, R28 ;  /* 0x0000001c00187308 */ /* 0x001e220000001000 */
[----:B-1----:R-:W-:-:S05]  /*16f0*/  FMNMX.FTZ R26, R19, R26, !PT ;  /* 0x0000001a131a7209 */ /* 0x002fca0007810000 */
[----:B------:R-:W1:Y:S01]  /*1700*/  SHFL.BFLY PT, R21, R26, 0x2, 0x1f ;  /* 0x0c401f001a157f89 */ /* 0x000e6200000e0000 */
[----:B0-----:R-:W-:-:S04]  /*1710*/  VIADD R24, R24, 0xffffffe ;  /* 0x0ffffffe18187836 */ /* 0x001fc80000000000 */
[----:B------:R-:W0:Y:S01]  /*1720*/  F2I.FTZ.U32.TRUNC.NTZ R25, R24 ;  /* 0x0000001800197305 */ /* 0x000e22000021f000 */
[----:B-1----:R-:W-:-:S05]  /*1730*/  FMNMX.FTZ R21, R26, R21, !PT ;  /* 0x000000151a157209 */ /* 0x002fca0007810000 */
[----:B------:R-:W1:Y:S01]  /*1740*/  SHFL.BFLY PT, R20, R21, 0x1, 0x1f ;  /* 0x0c201f0015147f89 */ /* 0x000e6200000e0000 */
[----:B0-----:R-:W-:Y:S02]  /*1750*/  IMAD.MOV R8, RZ, RZ, -R25 ;  /* 0x000000ffff087224 */ /* 0x001fe400078e0a19 */
[----:B------:R-:W-:Y:S02]  /*1760*/  IMAD.MOV.U32 R24, RZ, RZ, RZ ;  /* 0x000000ffff187224 */ /* 0x000fe400078e00ff */
[----:B------:R-:W-:Y:S01]  /*1770*/  IMAD R19, R8, R18, RZ ;  /* 0x0000001208137224 */ /* 0x000fe200078e02ff */
[----:B------:R-:W-:-:S03]  /*1780*/  IABS R8, R6 ;  /* 0x0000000600087213 */ /* 0x000fc60000000000 */
[----:B------:R-:W-:-:S06]  /*1790*/  IMAD.HI.U32 R19, R25, R19, R24 ;  /* 0x0000001319137227 */ /* 0x000fcc00078e0018 */
[----:B------:R-:W-:-:S04]  /*17a0*/  IMAD.HI.U32 R19, R19, R8, RZ ;  /* 0x0000000813137227 */ /* 0x000fc800078e00ff */
[----:B------:R-:W-:Y:S01]  /*17b0*/  IMAD.MOV R25, RZ, RZ, -R19 ;  /* 0x000000ffff197224 */ /* 0x000fe200078e0a13 */
[----:B-1----:R-:W-:-:S03]  /*17c0*/  FMNMX.FTZ R20, R21, R20, !PT ;  /* 0x0000001415147209 */ /* 0x002fc60007810000 */
[----:B------:R-:W-:Y:S01]  /*17d0*/  IMAD R25, R18, R25, R8 ;  /* 0x0000001912197224 */ /* 0x000fe200078e0208 */
[----:B------:R-:W-:-:S04]  /*17e0*/  FSETP.NEU.FTZ.AND P0, PT, R20, -INF , PT ;  /* 0xff8000001400780b */ /* 0x000fc80003f1d000 */
[----:B------:R-:W-:-:S05]  /*17f0*/  FSEL R8, R20, RZ, P0 ;  /* 0x000000ff14087208 */ /* 0x000fca0000000000 */
[C---:B------:R-:W-:Y:S01]  /*1800*/  FADD.FTZ R21, -R8.reuse, R33 ;  /* 0x0000002108157221 */ /* 0x040fe20000010100 */
[----:B------:R-:W-:Y:S01]  /*1810*/  FADD.FTZ R20, -R8, R32 ;  /* 0x0000002008147221 */ /* 0x000fe20000010100 */
[----:B------:R-:W-:Y:S02]  /*1820*/  ISETP.GT.U32.AND P0, PT, R18, R25, PT ;  /* 0x000000191200720c */ /* 0x000fe40003f04070 */
[----:B------:R-:W-:Y:S01]  /*1830*/  FMUL.FTZ R21, R21, 1.4426950216293334961 ;  /* 0x3fb8aa3b15157820 */ /* 0x000fe20000410000 */
[----:B------:R-:W-:-:S05]  /*1840*/  FMUL.FTZ R20, R20, 1.4426950216293334961 ;  /* 0x3fb8aa3b14147820 */ /* 0x000fca0000410000 */
[----:B------:R-:W-:Y:S08]  /*1850*/  MUFU.EX2 R21, R21 ;  /* 0x0000001500157308 */ /* 0x000ff00000000800 */
[----:B------:R-:W0:Y:S01]  /*1860*/  MUFU.EX2 R20, R20 ;  /* 0x0000001400147308 */ /* 0x000e220000000800 */
[----:B------:R-:W-:Y:S01]  /*1870*/  @!P0 IMAD.IADD R25, R25, 0x1, -R18 ;  /* 0x0000000119198824 */ /* 0x000fe200078e0a12 */
[----:B------:R-:W-:-:S04]  /*1880*/  LOP3.LUT R6, R6, R9, RZ, 0x3c, !PT ;  /* 0x0000000906067212 */ /* 0x000fc800078e3cff */
[----:B------:R-:W-:Y:S02]  /*1890*/  ISETP.GE.U32.AND P2, PT, R25, R18, PT ;  /* 0x000000121900720c */ /* 0x000fe40003f46070 */
[----:B------:R-:W-:Y:S01]  /*18a0*/  ISETP.GE.AND P1, PT, R6, RZ, PT ;  /* 0x000000ff0600720c */ /* 0x000fe20003f26270 */
[----:B------:R-:W-:Y:S01]  /*18b0*/  @!P0 VIADD R19, R19, 0x1 ;  /* 0x0000000113138836 */ /* 0x000fe20000000000 */
[----:B------:R-:W-:Y:S01]  /*18c0*/  ISETP.NE.AND P0, PT, R9, RZ, PT ;  /* 0x000000ff0900720c */ /* 0x000fe20003f05270 */
[----:B0-----:R-:W-:Y:S01]  /*18d0*/  FADD.FTZ R6, R21, R20 ;  /* 0x0000001415067221 */ /* 0x001fe20000010000 */
[----:B------:R-:W-:-:S07]  /*18e0*/  ISETP.GT.AND P4, PT, R2, RZ, PT ;  /* 0x000000ff0200720c */ /* 0x000fce0003f84270 */
[----:B------:R-:W-:Y:S01]  /*18f0*/  @P2 VIADD R19, R19, 0x1 ;  /* 0x0000000113132836 */ /* 0x000fe20000000000 */
[----:B------:R-:W0:Y:S03]  /*1900*/  SHFL.BFLY PT, R21, R6, 0x10, 0x1f ;  /* 0x0e001f0006157f89 */ /* 0x000e2600000e0000 */
[----:B------:R-:W-:Y:S01]  /*1910*/  IMAD.MOV.U32 R18, RZ, RZ, R19 ;  /* 0x000000ffff127224 */ /* 0x000fe200078e0013 */
[----:B------:R-:W-:Y:S01]  /*1920*/  SHF.R.S32.HI R20, RZ, 0x1f, R2 ;  /* 0x0000001fff147819 */ /* 0x000fe20000011402 */
[----:B------:R-:W1:Y:S01]  /*1930*/  LDC R19, c[0x0][0x270] ;  /* 0x00009c00ff137b82 */ /* 0x000e620000000800 */
[----:B------:R-:W-:Y:S01]  /*1940*/  LEA.HI.SX32 R25, R2, 0x1, 0x1 ;  /* 0x0000000102197811 */ /* 0x000fe200078f0aff */
[----:B------:R-:W-:Y:S01]  /*1950*/  @!P1 IMAD.MOV R18, RZ, RZ, -R18 ;  /* 0x000000ffff129224 */ /* 0x000fe200078e0a12 */
[----:B------:R-:W-:Y:S01]  /*1960*/  @!P0 LOP3.LUT R18, RZ, R9, RZ, 0x33, !PT ;  /* 0x00000009ff128212 */ /* 0x000fe200078e33ff */
[----:B------:R-:W-:-:S04]  /*1970*/  @!P4 IMAD.MOV R25, RZ, RZ, R20 ;  /* 0x000000ffff19c224 */ /* 0x000fc800078e0214 */
[----:B------:R-:W-:-:S05]  /*1980*/  IMAD R2, R25, R18, RZ ;  /* 0x0000001219027224 */ /* 0x000fca00078e02ff */
[----:B------:R-:W-:Y:S01]  /*1990*/  IABS R29, R2 ;  /* 0x00000002001d7213 */ /* 0x000fe20000000000 */
[----:B0-----:R-:W-:-:S03]  /*19a0*/  FADD.FTZ R21, R6, R21 ;  /* 0x0000001506157221 */ /* 0x001fc60000010000 */
[----:B------:R-:W0:Y:S02]  /*19b0*/  I2F.RP R25, R29 ;  /* 0x0000001d00197306 */ /* 0x000e240000209400 */
[----:B------:R-:W2:Y:S01]  /*19c0*/  SHFL.BFLY PT, R6, R21, 0x8, 0x1f ;  /* 0x0d001f0015067f89 */ /* 0x000ea200000e0000 */
[----:B-1----:R-:W-:-:S05]  /*19d0*/  IABS R24, R19 ;  /* 0x0000001300187213 */ /* 0x002fca0000000000 */
[----:B------:R-:W1:Y:S08]  /*19e0*/  I2F.U32.RP R20, R24 ;  /* 0x0000001800147306 */ /* 0x000e700000209000 */
[----:B0-----:R-:W0:Y:S08]  /*19f0*/  MUFU.RCP R42, R25 ;  /* 0x00000019002a7308 */ /* 0x001e300000001000 */
[----:B-1----:R-:W1:Y:S01]  /*1a00*/  MUFU.RCP R40, R20 ;  /* 0x0000001400287308 */ /* 0x002e620000001000 */
[----:B--2---:R-:W-:-:S05]  /*1a10*/  FADD.FTZ R6, R21, R6 ;  /* 0x0000000615067221 */ /* 0x004fca0000010000 */
[----:B------:R-:W2:Y:S01]  /*1a20*/  SHFL.BFLY PT, R31, R6, 0x4, 0x1f ;  /* 0x0c801f00061f7f89 */ /* 0x000ea200000e0000 */
[----:B0-----:R-:W-:-:S04]  /*1a30*/  VIADD R42, R42, 0xffffffe ;  /* 0x0ffffffe2a2a7836 */ /* 0x001fc80000000000 */
[----:B------:R-:W0:Y:S01]  /*1a40*/  F2I.FTZ.U32.TRUNC.NTZ R43, R42 ;  /* 0x0000002a002b7305 */ /* 0x000e22000021f000 */
[----:B-1----:R-:W-:-:S07]  /*1a50*/  VIADD R40, R40, 0xffffffe ;  /* 0x0ffffffe28287836 */ /* 0x002fce0000000000 */
[----:B------:R-:W1:Y:S01]  /*1a60*/  F2I.FTZ.U32.TRUNC.NTZ R41, R40 ;  /* 0x0000002800297305 */ /* 0x000e62000021f000 */
[----:B------:R-:W-:Y:S02]  /*1a70*/  VIADD R20, R29, UR4 ;  /* 0x000000041d147c36 */ /* 0x000fe40008000000 */
[----:B0-----:R-:W-:Y:S02]  /*1a80*/  IMAD.MOV R18, RZ, RZ, -R43 ;  /* 0x000000ffff127224 */ /* 0x001fe400078e0a2b */
[----:B------:R-:W-:Y:S02]  /*1a90*/  IMAD.MOV.U32 R42, RZ, RZ, RZ ;  /* 0x000000ffff2a7224 */ /* 0x000fe400078e00ff */
[----:B------:R-:W-:Y:S02]  /*1aa0*/  IMAD R37, R18, R29, RZ ;  /* 0x0000001d12257224 */ /* 0x000fe400078e02ff */
[----:B--2---:R-:W-:Y:S01]  /*1ab0*/  FADD.FTZ R31, R6, R31 ;  /* 0x0000001f061f7221 */ /* 0x004fe20000010000 */
[----:B------:R-:W-:Y:S01]  /*1ac0*/  IABS R25, R2 ;  /* 0x0000000200197213 */ /* 0x000fe20000000000 */
[----:B------:R-:W-:Y:S01]  /*1ad0*/  IMAD.HI.U32 R37, R43, R37, R42 ;  /* 0x000000252b257227 */ /* 0x000fe200078e002a */
[----:B------:R-:W-:-:S02]  /*1ae0*/  IABS R26, R20 ;  /* 0x00000014001a7213 */ /* 0x000fc40000000000 */
[----:B------:R-:W0:Y:S01]  /*1af0*/  SHFL.BFLY PT, R28, R31, 0x2, 0x1f ;  /* 0x0c401f001f1c7f89 */ /* 0x000e2200000e0000 */
[----:B-1----:R-:W-:Y:S02]  /*1b00*/  IMAD.MOV R21, RZ, RZ, -R41 ;  /* 0x000000ffff157224 */ /* 0x002fe400078e0a29 */
[----:B------:R-:W-:Y:S02]  /*1b10*/  IMAD.MOV R25, RZ, RZ, -R25 ;  /* 0x000000ffff197224 */ /* 0x000fe400078e0a19 */
[----:B------:R-:W-:Y:S02]  /*1b20*/  IMAD R21, R21, R24, RZ ;  /* 0x0000001815157224 */ /* 0x000fe400078e02ff */
[----:B------:R-:W-:-:S04]  /*1b30*/  IMAD.HI.U32 R30, R37, R26, RZ ;  /* 0x0000001a251e7227 */ /* 0x000fc800078e00ff */
[----:B------:R-:W-:Y:S01]  /*1b40*/  IMAD.MOV.U32 R40, RZ, RZ, RZ ;  /* 0x000000ffff287224 */ /* 0x000fe200078e00ff */
[----:B------:R-:W-:Y:S01]  /*1b50*/  IABS R18, R19 ;  /* 0x0000001300127213 */ /* 0x000fe20000000000 */
[----:B------:R-:W-:Y:S01]  /*1b60*/  IMAD R36, R30, R25, R26 ;  /* 0x000000191e247224 */ /* 0x000fe200078e021a */
[----:B------:R-:W-:Y:S01]  /*1b70*/  IABS R6, R4 ;  /* 0x0000000400067213 */ /* 0x000fe20000000000 */
[----:B------:R-:W-:-:S03]  /*1b80*/  IMAD.HI.U32 R21, R41, R21, R40 ;  /* 0x0000001529157227 */ /* 0x000fc600078e0028 */
[----:B------:R-:W-:Y:S01]  /*1b90*/  ISETP.GT.U32.AND P4, PT, R29, R36, PT ;  /* 0x000000241d00720c */ /* 0x000fe20003f84070 */
[----:B------:R-:W-:Y:S02]  /*1ba0*/  IMAD.MOV R25, RZ, RZ, -R18 ;  /* 0x000000ffff197224 */ /* 0x000fe400078e0a12 */
[----:B------:R-:W-:-:S04]  /*1bb0*/  IMAD.HI.U32 R18, R21, R6, RZ ;  /* 0x0000000615127227 */ /* 0x000fc800078e00ff */
[----:B------:R-:W-:-:S04]  /*1bc0*/  IMAD.HI.U32 R21, R21, R26, RZ ;  /* 0x0000001a15157227 */ /* 0x000fc800078e00ff */
[-C--:B------:R-:W-:Y:S02]  /*1bd0*/  IMAD R37, R18, R25.reuse, R6 ;  /* 0x0000001912257224 */ /* 0x080fe400078e0206 */
[----:B------:R-:W-:Y:S02]  /*1be0*/  IMAD R25, R21, R25, R26 ;  /* 0x0000001915197224 */ /* 0x000fe400078e021a */
[----:B0-----:R-:W-:Y:S01]  /*1bf0*/  FADD.FTZ R31, R31, R28 ;  /* 0x0000001c1f1f7221 */ /* 0x001fe20000010000 */
[----:B------:R-:W-:Y:S01]  /*1c00*/  @!P4 IMAD.IADD R36, R36, 0x1, -R29 ;  /* 0x000000012424c824 */ /* 0x000fe200078e0a1d */
[C---:B------:R-:W-:Y:S02]  /*1c10*/  ISETP.GT.U32.AND P1, PT, R24.reuse, R37, PT ;  /* 0x000000251800720c */ /* 0x040fe40003f24070 */
[----:B------:R-:W-:Y:S01]  /*1c20*/  ISETP.GT.U32.AND P5, PT, R24, R25, PT ;  /* 0x000000191800720c */ /* 0x000fe20003fa4070 */
[----:B------:R-:W0:Y:S01]  /*1c30*/  SHFL.BFLY PT, R6, R31, 0x1, 0x1f ;  /* 0x0c201f001f067f89 */ /* 0x000e2200000e0000 */
[----:B------:R-:W-:Y:S01]  /*1c40*/  ISETP.GE.U32.AND P0, PT, R36, R29, PT ;  /* 0x0000001d2400720c */ /* 0x000fe20003f06070 */
[----:B------:R-:W-:Y:S01]  /*1c50*/  @!P4 VIADD R30, R30, 0x1 ;  /* 0x000000011e1ec836 */ /* 0x000fe20000000000 */
[----:B------:R-:W-:-:S07]  /*1c60*/  LOP3.LUT R4, R4, R19, RZ, 0x3c, !PT ;  /* 0x0000001304047212 */ /* 0x000fce00078e3cff */
[--C-:B------:R-:W-:Y:S02]  /*1c70*/  @!P1 IMAD.IADD R37, R37, 0x1, -R24.reuse ;  /* 0x0000000125259824 */ /* 0x100fe400078e0a18 */
[----:B------:R-:W-:Y:S02]  /*1c80*/  @!P5 IMAD.IADD R25, R25, 0x1, -R24 ;  /* 0x000000011919d824 */ /* 0x000fe400078e0a18 */
[----:B------:R-:W-:Y:S01]  /*1c90*/  @P0 VIADD R30, R30, 0x1 ;  /* 0x000000011e1e0836 */ /* 0x000fe20000000000 */
[-C--:B------:R-:W-:Y:S02]  /*1ca0*/  ISETP.GE.U32.AND P4, PT, R37, R24.reuse, PT ;  /* 0x000000182500720c */ /* 0x080fe40003f86070 */
[----:B------:R-:W-:Y:S02]  /*1cb0*/  ISETP.GE.U32.AND P6, PT, R25, R24, PT ;  /* 0x000000181900720c */ /* 0x000fe40003fc6070 */
[----:B------:R-:W-:Y:S02]  /*1cc0*/  ISETP.GE.AND P0, PT, R4, RZ, PT ;  /* 0x000000ff0400720c */ /* 0x000fe40003f06270 */
[----:B------:R-:W-:Y:S01]  /*1cd0*/  LOP3.LUT R4, R20, R19, RZ, 0x3c, !PT ;  /* 0x0000001314047212 */ /* 0x000fe200078e3cff */
[----:B------:R-:W-:Y:S01]  /*1ce0*/  @!P5 VIADD R21, R21, 0x1 ;  /* 0x000000011515d836 */ /* 0x000fe20000000000 */
[----:B------:R-:W-:Y:S01]  /*1cf0*/  ISETP.GT.AND P5, PT, R3, RZ, PT ;  /* 0x000000ff0300720c */ /* 0x000fe20003fa4270 */
[----:B------:R-:W-:Y:S01]  /*1d00*/  @!P1 VIADD R18, R18, 0x1 ;  /* 0x0000000112129836 */ /* 0x000fe20000000000 */
[----:B------:R-:W-:-:S02]  /*1d10*/  LOP3.LUT R26, R20, R29, RZ, 0x3c, !PT ;  /* 0x0000001d141a7212 */ /* 0x000fc400078e3cff */
[----:B------:R-:W-:Y:S01]  /*1d20*/  ISETP.GE.AND P1, PT, R4, RZ, PT ;  /* 0x000000ff0400720c */ /* 0x000fe20003f26270 */
[----:B------:R-:W1:Y:S01]  /*1d30*/  LDC.U8 R20, c[0x0][0x3d9] ;  /* 0x0000f640ff147b82 */ /* 0x000e620000000000 */
[----:B0-----:R-:W-:Y:S01]  /*1d40*/  FADD.FTZ R6, R31, R6 ;  /* 0x000000061f067221 */ /* 0x001fe20000010000 */
[----:B------:R-:W-:Y:S01]  /*1d50*/  @P6 VIADD R21, R21, 0x1 ;  /* 0x0000000115156836 */ /* 0x000fe20000000000 */
[----:B------:R-:W-:Y:S01]  /*1d60*/  ISETP.GE.AND P2, PT, R26, RZ, PT ;  /* 0x000000ff1a00720c */ /* 0x000fe20003f46270 */
[----:B------:R-:W-:Y:S01]  /*1d70*/  @P4 VIADD R18, R18, 0x1 ;  /* 0x0000000112124836 */ /* 0x000fe20000000000 */
[----:B------:R-:W-:Y:S02]  /*1d80*/  SHF.R.S32.HI R24, RZ, 0x1f, R3 ;  /* 0x0000001fff187819 */ /* 0x000fe40000011403 */
[----:B------:R-:W-:Y:S01]  /*1d90*/  FSETP.NE.FTZ.AND P4, PT, R6, RZ, PT ;  /* 0x000000ff0600720b */ /* 0x000fe20003f95000 */
[----:B------:R-:W-:Y:S01]  /*1da0*/  IMAD.MOV.U32 R31, RZ, RZ, R21 ;  /* 0x000000ffff1f7224 */ /* 0x000fe200078e0015 */
[----:B------:R-:W-:Y:S01]  /*1db0*/  LEA.HI.SX32 R4, R3, 0x1, 0x1 ;  /* 0x0000000103047811 */ /* 0x000fe200078f0aff */
[----:B------:R-:W-:Y:S01]  /*1dc0*/  @!P5 IMAD.MOV R4, RZ, RZ, R24 ;  /* 0x000000ffff04d224 */ /* 0x000fe200078e0218 */
[----:B------:R-:W-:Y:S01]  /*1dd0*/  ISETP.NE.AND P6, PT, R2, RZ, PT ;  /* 0x000000ff0200720c */ /* 0x000fe20003fc5270 */
[----:B------:R-:W-:Y:S01]  /*1de0*/  @!P0 IMAD.MOV R18, RZ, RZ, -R18 ;  /* 0x000000ffff128224 */ /* 0x000fe200078e0a12 */
[----:B------:R-:W-:Y:S01]  /*1df0*/  ISETP.NE.AND P5, PT, R19, RZ, PT ;  /* 0x000000ff1300720c */ /* 0x000fe20003fa5270 */
[----:B------:R-:W-:Y:S01]  /*1e00*/  @!P1 IMAD.MOV R31, RZ, RZ, -R31 ;  /* 0x000000ffff1f9224 */ /* 0x000fe200078e0a1f */
[----:B------:R-:W-:Y:S01]  /*1e10*/  LOP3.LUT R26, RZ, R19, RZ, 0x33, !PT ;  /* 0x00000013ff1a7212 */ /* 0x000fe200078e33ff */
[----:B------:R-:W-:-:S03]  /*1e20*/  IMAD.MOV.U32 R25, RZ, RZ, R30 ;  /* 0x000000ffff197224 */ /* 0x000fc600078e001e */
[C---:B------:R-:W-:Y:S02]  /*1e30*/  SEL R24, R26.reuse, R18, !P5 ;  /* 0x000000121a187207 */ /* 0x040fe40006800000 */
[----:B------:R-:W-:Y:S01]  /*1e40*/  SEL R26, R26, R31, !P5 ;  /* 0x0000001f1a1a7207 */ /* 0x000fe20006800000 */
[----:B------:R-:W-:Y:S01]  /*1e50*/  @!P2 IMAD.MOV R25, RZ, RZ, -R25 ;  /* 0x000000ffff19a224 */ /* 0x000fe200078e0a19 */
[----:B------:R-:W-:Y:S01]  /*1e60*/  LOP3.LUT P5, RZ, R10, 0x1f, RZ, 0xc0, !PT ;  /* 0x0000001f0aff7812 */ /* 0x000fe200078ac0ff */
[----:B------:R-:W0:Y:S01]  /*1e70*/  @P4 MUFU.LG2 R21, R6 ;  /* 0x0000000600154308 */ /* 0x000e220000000c00 */
[----:B------:R-:W-:Y:S02]  /*1e80*/  ISETP.GT.AND P2, PT, R2, RZ, PT ;  /* 0x000000ff0200720c */ /* 0x000fe40003f44270 */
[----:B------:R-:W-:Y:S02]  /*1e90*/  ISETP.GT.OR P5, PT, R10, 0x7f, P5 ;  /* 0x0000007f0a00780c */ /* 0x000fe40002fa4670 */
[----:B-1----:R-:W-:-:S02]  /*1ea0*/  ISETP.NE.AND P0, PT, R20, RZ, PT ;  /* 0x000000ff1400720c */ /* 0x002fc40003f05270 */
[----:B------:R-:W-:Y:S02]  /*1eb0*/  @!P6 LOP3.LUT R25, RZ, R29, RZ, 0x33, !PT ;  /* 0x0000001dff19e212 */ /* 0x000fe400078e33ff */
[----:B------:R-:W-:Y:S02]  /*1ec0*/  SHF.R.S32.HI R20, RZ, 0x1f, R2 ;  /* 0x0000001fff147819 */ /* 0x000fe40000011402 */
[----:B------:R-:W-:Y:S02]  /*1ed0*/  SEL R9, R9, 0x1, !P0 ;  /* 0x0000000109097807 */ /* 0x000fe40004000000 */
[----:B------:R-:W-:Y:S02]  /*1ee0*/  ISETP.LT.U32.AND P1, PT, R22, R25, PT ;  /* 0x000000191600720c */ /* 0x000fe40003f21070 */
[----:B------:R-:W-:Y:S01]  /*1ef0*/  SHF.R.S32.HI R29, RZ, 0x1f, R25 ;  /* 0x0000001fff1d7819 */ /* 0x000fe20000011419 */
[----:B------:R-:W-:Y:S01]  /*1f00*/  IMAD R31, R24, R9, RZ ;  /* 0x00000009181f7224 */ /* 0x000fe200078e02ff */
[----:B------:R-:W-:Y:S01]  /*1f10*/  LEA.HI.SX32 R18, R2, 0x1, 0x1 ;  /* 0x0000000102127811 */ /* 0x000fe200078f0aff */
[----:B------:R-:W-:Y:S01]  /*1f20*/  @!P2 IMAD.MOV R18, RZ, RZ, R20 ;  /* 0x000000ffff12a224 */ /* 0x000fe200078e0214 */
[----:B------:R-:W-:Y:S01]  /*1f30*/  ISETP.LT.AND.EX P1, PT, R23, R29, PT, P1 ;  /* 0x0000001d1700720c */ /* 0x000fe20003f21310 */
[----:B------:R-:W-:Y:S01]  /*1f40*/  IMAD R37, R26, R9, RZ ;  /* 0x000000091a257224 */ /* 0x000fe200078e02ff */
[----:B------:R-:W-:Y:S01]  /*1f50*/  BSSY B1, `(.L_x_60) ;  /* 0x00001cf000017945 */ /* 0x000fe20003800000 */
[----:B------:R-:W-:-:S02]  /*1f60*/  IMAD.MOV.U32 R30, RZ, RZ, 0x7f800000 ;  /* 0x7f800000ff1e7424 */ /* 0x000fc400078e00ff */
[----:B0-----:R-:W-:Y:S01]  /*1f70*/  @P4 FFMA.FTZ R30, R21, 0.69314718246459960938, R8 ;  /* 0x3f317218151e4823 */ /* 0x001fe20000010008 */
[----:B------:R-:W-:Y:S01]  /*1f80*/  SEL R10, R22, R25, P1 ;  /* 0x00000019160a7207 */ /* 0x000fe20000800000 */
[----:B------:R-:W-:Y:S01]  /*1f90*/  IMAD R8, R4, R31, RZ ;  /* 0x0000001f04087224 */ /* 0x000fe200078e02ff */
[----:B------:R-:W-:Y:S01]  /*1fa0*/  SEL R9, R23, R29, P1 ;  /* 0x0000001d17097207 */ /* 0x000fe20000800000 */
        /* <DEDUP_REMOVED lines=37> */
[----:B------:R-:W-:Y:S05]  /*2200*/  CALL.REL.NOINC `($__internal_1_$__cuda_sm20_div_s64) ;  /* 0x0000002000dc7944 */ /* 0x000fea0003c00000 */
        /* <DEDUP_REMOVED lines=9> */
.L_x_64:
        /* <DEDUP_REMOVED lines=22> */
.L_x_65:
[----:B------:R-:W-:Y:S05]  /*2400*/  BSYNC B0 ;  /* 0x0000000000007941 */ /* 0x000fea0003800000 */
.L_x_63:
        /* <DEDUP_REMOVED lines=19> */
.L_x_67:
        /* <DEDUP_REMOVED lines=22> */
.L_x_68:
[----:B------:R-:W-:Y:S05]  /*26a0*/  BSYNC B0 ;  /* 0x0000000000007941 */ /* 0x000fea0003800000 */
.L_x_66:
        /* <DEDUP_REMOVED lines=11> */
[----:B------:R-:W-:Y:S05]  /*2760*/  CALL.REL.NOINC `($__internal_1_$__cuda_sm20_div_s64) ;  /* 0x0000001c00847944 */ /* 0x000fea0003c00000 */
[----:B------:R-:W-:-:S04]  /*2770*/  IADD3 R19, P0, RZ, -R22, RZ ;  /* 0x80000016ff137210 */ /* 0x000fc80007f1e0ff */
[----:B------:R-:W-:Y:S01]  /*2780*/  IADD3.X R18, RZ, ~R23, RZ, P0, !PT ;  /* 0x80000017ff127210 */ /* 0x000fe200007fe4ff */
[----:B------:R-:W-:-:S04]  /*2790*/  IMAD.WIDE.U32 R42, R5, R19, R42 ;  /* 0x00000013052a7225 */ /* 0x000fc800078e002a */
[----:B------:R-:W-:-:S04]  /*27a0*/  IMAD R18, R18, R5, RZ ;  /* 0x0000000512127224 */ /* 0x000fc800078e02ff */
[----:B------:R-:W-:-:S05]  /*27b0*/  IMAD R4, R4, R19, R18 ;  /* 0x0000001304047224 */ /* 0x000fca00078e0212 */
[----:B------:R-:W-:Y:S01]  /*27c0*/  IADD3 R4, R43, R4, RZ ;  /* 0x000000042b047210 */ /* 0x000fe20007ffe0ff */
[----:B------:R-:W-:Y:S05]  /*27d0*/  BRA `(.L_x_71) ;  /* 0x0000000000587947 */ /* 0x000fea0003800000 */
.L_x_70:
        /* <DEDUP_REMOVED lines=22> */
.L_x_71:
[----:B------:R-:W-:Y:S05]  /*2940*/  BSYNC B0 ;  /* 0x0000000000007941 */ /* 0x000fea0003800000 */
.L_x_69:
        /* <DEDUP_REMOVED lines=38> */
[----:B------:R-:W-:Y:S05]  /*2bb0*/  CALL.REL.NOINC `($__internal_1_$__cuda_sm20_div_s64) ;  /* 0x0000001800707944 */ /* 0x000fea0003c00000 */
        /* <DEDUP_REMOVED lines=12> */
.L_x_73:
        /* <DEDUP_REMOVED lines=23> */
.L_x_74:
[----:B------:R-:W-:Y:S05]  /*2df0*/  BSYNC B0 ;  /* 0x0000000000007941 */ /* 0x000fea0003800000 */
.L_x_72:
        /* <DEDUP_REMOVED lines=18> */
.L_x_76:
        /* <DEDUP_REMOVED lines=22> */
.L_x_77:
[----:B------:R-:W-:Y:S05]  /*3080*/  BSYNC B0 ;  /* 0x0000000000007941 */ /* 0x000fea0003800000 */
.L_x_75:
        /* <DEDUP_REMOVED lines=22> */
.L_x_79:
        /* <DEDUP_REMOVED lines=23> */
.L_x_80:
[----:B------:R-:W-:Y:S05]  /*3360*/  BSYNC B0 ;  /* 0x0000000000007941 */ /* 0x000fea0003800000 */
.L_x_78:
        /* <DEDUP_REMOVED lines=39> */
.L_x_82:
        /* <DEDUP_REMOVED lines=23> */
.L_x_83:
[----:B------:R-:W-:Y:S05]  /*3750*/  BSYNC B0 ;  /* 0x0000000000007941 */ /* 0x000fea0003800000 */
.L_x_81:
        /* <DEDUP_REMOVED lines=29> */
.L_x_85:
        /* <DEDUP_REMOVED lines=23> */
.L_x_86:
[----:B------:R-:W-:Y:S05]  /*3aa0*/  BSYNC B0 ;  /* 0x0000000000007941 */ /* 0x000fea0003800000 */
.L_x_84:
        /* <DEDUP_REMOVED lines=21> */
.L_x_62:
[----:B------:R-:W-:Y:S02]  /*3c00*/  ULDC.64 UR4, c[0x0][0x2b0] ;  /* 0x0000ac0000047ab9 */ /* 0x000fe40000000a00 */
[----:B------:R-:W-:-:S04]  /*3c10*/  LEA R2, P0, R36, UR4, 0x2 ;  /* 0x0000000424027c11 */ /* 0x000fc8000f8010ff */
[----:B------:R-:W-:-:S05]  /*3c20*/  LEA.HI.X R3, R36, UR5, R37, 0x2, P0 ;  /* 0x0000000524037c11 */ /* 0x000fca00080f1425 */
[----:B------:R0:W-:Y:S04]  /*3c30*/  STG.E desc[UR8][R2.64], R30 ;  /* 0x0000001e02007986 */ /* 0x0001e8000c101908 */
.L_x_61:
[----:B------:R-:W-:Y:S05]  /*3c40*/  BSYNC B1 ;  /* 0x0000000000017941 */ /* 0x000fea0003800000 */
.L_x_60:
[----:B------:R-:W2:Y:S01]  /*3c50*/  LDC R0, c[0x0][0x3c4] ;  /* 0x0000f100ff007b82 */ /* 0x000ea20000000800 */
[C---:B0-----:R-:W-:Y:S01]  /*3c60*/  VIADD R3, R35.reuse, 0x20 ;  /* 0x0000002023037836 */ /* 0x041fe20000000000 */
[----:B-1----:R-:W-:Y:S01]  /*3c70*/  HFMA2.MMA R5, -RZ, RZ, 0, 0 ;  /* 0x00000000ff057435 */ /* 0x002fe200000001ff */
[C---:B------:R-:W-:Y:S01]  /*3c80*/  IMAD.SHL.U32 R16, R35.reuse, 0x4, RZ ;  /* 0x0000000423107824 */ /* 0x040fe200078e00ff */
[-C--:B--2---:R-:W-:Y:S02]  /*3c90*/  ISETP.GE.OR P0, PT, R35, R0.reuse, P3 ;  /* 0x000000002300720c */ /* 0x084fe40001f06670 */
[----:B------:R-:W-:-:S11]  /*3ca0*/  ISETP.GE.OR P3, PT, R3, R0, P3 ;  /* 0x000000000300720c */ /* 0x000fd60001f66670 */
[C---:B------:R-:W-:Y:S02]  /*3cb0*/  @!P0 FADD.FTZ R3, -R30.reuse, R33 ;  /* 0x000000211e038221 */ /* 0x040fe40000010100 */
[----:B------:R-:W-:Y:S02]  /*3cc0*/  @!P3 FADD.FTZ R30, -R30, R32 ;  /* 0x000000201e1eb221 */ /* 0x000fe40000010100 */
[----:B------:R-:W-:Y:S02]  /*3cd0*/  @!P0 FMUL.FTZ R3, R3, 1.4426950216293334961 ;  /* 0x3fb8aa3b03038820 */ /* 0x000fe40000410000 */
[----:B------:R-:W-:Y:S02]  /*3ce0*/  @!P3 FMUL.FTZ R11, R30, 1.4426950216293334961 ;  /* 0x3fb8aa3b1e0bb820 */ /* 0x000fe40000410000 */
[----:B------:R-:W0:Y:S08]  /*3cf0*/  @!P0 MUFU.EX2 R9, R3 ;  /* 0x0000000300098308 */ /* 0x000e300000000800 */
[----:B------:R-:W1:Y:S01]  /*3d00*/  @!P3 MUFU.EX2 R11, R11 ;  /* 0x0000000b000bb308 */ /* 0x000e620000000800 */
[----:B0-----:R0:W-:Y:S01]  /*3d10*/  @!P0 STS [R34], R9 ;  /* 0x0000000922008388 */ /* 0x0011e20000000800 */
[----:B------:R-:W-:-:S02]  /*3d20*/  ISETP.GE.AND P0, PT, R0, 0x1, PT ;  /* 0x000000010000780c */ /* 0x000fc40003f06270 */
[----:B------:R-:W-:Y:S02]  /*3d30*/  CS2R R2, SRZ ;  /* 0x0000000000027805 */ /* 0x000fe4000001ff00 */
[----:B------:R-:W-:Y:S01]  /*3d40*/  MOV R0, RZ ;  /* 0x000000ff00007202 */ /* 0x000fe20000000f00 */
[----:B-1----:R0:W-:Y:S01]  /*3d50*/  @!P3 STS [R34+0x280], R11 ;  /* 0x0002800b2200b388 */ /* 0x0021e20000000800 */
[----:B------:R-:W-:Y:S07]  /*3d60*/  BAR.SYNC.DEFER_BLOCKING 0x0 ;  /* 0x0000000000007b1d */ /* 0x000fee0000010000 */
[----:B------:R-:W-:Y:S05]  /*3d70*/  @!P0 BRA `(.L_x_87) ;  /* 0x0000000000a88947 */ /* 0x000fea0003800000 */
[----:B------:R-:W1:Y:S01]  /*3d80*/  S2UR UR6, SR_CgaCtaId ;  /* 0x00000000000679c3 */ /* 0x000e620000008800 */
[----:B------:R-:W-:Y:S01]  /*3d90*/  ULDC UR10, c[0x0][0x2dc] ;  /* 0x0000b700000a7ab9 */ /* 0x000fe20000000800 */
[----:B------:R-:W-:Y:S01]  /*3da0*/  IMAD R15, R7, 0x80, R16 ;  /* 0x00000080070f7824 */ /* 0x000fe200078e0210 */
[----:B------:R-:W-:Y:S01]  /*3db0*/  UIMAD UR4, UR7, UR10, URZ ;  /* 0x0000000a070472a4 */ /* 0x000fe2000f8e023f */
[C---:B------:R-:W-:Y:S01]  /*3dc0*/  VIADD R4, R12.reuse, -UR7 ;  /* 0x800000070c047c36 */ /* 0x040fe20008000000 */
[----:B0-----:R-:W-:Y:S01]  /*3dd0*/  CS2R R8, SRZ ;  /* 0x0000000000087805 */ /* 0x001fe2000001ff00 */
        /* <DEDUP_REMOVED lines=17> */
.L_x_90:
        /* <DEDUP_REMOVED lines=10> */
.L_x_89:
[----:B------:R-:W-:Y:S05]  /*3f90*/  BSYNC B0 ;  /* 0x0000000000007941 */ /* 0x000fea0003800000 */
.L_x_88:
        /* <DEDUP_REMOVED lines=8> */
.L_x_87:
[----:B------:R-:W-:-:S04]  /*4020*/  IADD3 R7, R7, UR7, RZ ;  /* 0x0000000707077c10 */ /* 0x000fc8000fffe0ff */
[----:B------:R-:W-:-:S13]  /*4030*/  ISETP.GE.AND P0, PT, R7, R12, PT ;  /* 0x0000000c0700720c */ /* 0x000fda0003f06270 */
[----:B------:R-:W-:Y:S05]  /*4040*/  @P0 EXIT ;  /* 0x000000000000094d */ /* 0x000fea0003800000 */
[----:B------:R-:W-:Y:S02]  /*4050*/  ULDC UR4, c[0x0][0x2d0] ;  /* 0x0000b40000047ab9 */ /* 0x000fe40000000800 */
[----:B------:R-:W-:-:S13]  /*4060*/  ISETP.GE.AND P0, PT, R16, UR4, PT ;  /* 0x0000000410007c0c */ /* 0x000fda000bf06270 */
[----:B------:R-:W-:Y:S05]  /*4070*/  @P0 EXIT ;  /* 0x000000000000094d */ /* 0x000fea0003800000 */
[----:B0-----:R-:W0:Y:S01]  /*4080*/  LDC R9, c[0x0][0x2c4] ;  /* 0x0000b100ff097b82 */ /* 0x001e220000000800 */
[----:B------:R-:W-:Y:S01]  /*4090*/  ULDC UR4, c[0x0][0x270] ;  /* 0x00009c0000047ab9 */ /* 0x000fe20000000800 */
[----:B------:R-:W-:Y:S02]  /*40a0*/  IABS R13, R7 ;  /* 0x00000007000d7213 */ /* 0x000fe40000000000 */
[----:B------:R-:W-:Y:S02]  /*40b0*/  SHF.R.S32.HI R17, RZ, 0x1f, R16 ;  /* 0x0000001fff117819 */ /* 0x000fe40000011410 */
[----:B------:R-:W-:Y:S01]  /*40c0*/  F2FP.F16.F32.PACK_AB R5, R2, R5 ;  /* 0x000000050205723e */ /* 0x000fe200000000ff */
[----:B0-----:R-:W-:Y:S01]  /*40d0*/  IMAD R10, R9, UR4, RZ ;  /* 0x00000004090a7c24 */ /* 0x001fe2000f8e02ff */
[----:B------:R-:W-:-:S04]  /*40e0*/  ULDC.64 UR4, c[0x0][0x290] ;  /* 0x0000a40000047ab9 */ /* 0x000fc80000000a00 */
[-C--:B------:R-:W-:Y:S02]  /*40f0*/  IABS R12, R10.reuse ;  /* 0x0000000a000c7213 */ /* 0x080fe40000000000 */
[----:B------:R-:W-:Y:S02]  /*4100*/  IABS R6, R10 ;  /* 0x0000000a00067213 */ /* 0x000fe40000000000 */
[----:B------:R-:W0:Y:S03]  /*4110*/  I2F.RP R8, R12 ;  /* 0x0000000c00087306 */ /* 0x000e260000209400 */
[----:B------:R-:W-:-:S05]  /*4120*/  IMAD.MOV R6, RZ, RZ, -R6 ;  /* 0x000000ffff067224 */ /* 0x000fca00078e0a06 */
[----:B0-----:R-:W0:Y:S02]  /*4130*/  MUFU.RCP R14, R8 ;  /* 0x00000008000e7308 */ /* 0x001e240000001000 */
[----:B0-----:R-:W-:Y:S01]  /*4140*/  VIADD R14, R14, 0xffffffe ;  /* 0x0ffffffe0e0e7836 */ /* 0x001fe20000000000 */
[----:B------:R-:W-:-:S05]  /*4150*/  IABS R8, R9 ;  /* 0x0000000900087213 */ /* 0x000fca0000000000 */
[----:B------:R0:W1:Y:S02]  /*4160*/  F2I.FTZ.U32.TRUNC.NTZ R15, R14 ;  /* 0x0000000e000f7305 */ /* 0x000064000021f000 */
[----:B0-----:R-:W-:Y:S01]  /*4170*/  HFMA2.MMA R14, -RZ, RZ, 0, 0 ;  /* 0x00000000ff0e7435 */ /* 0x001fe200000001ff */
[----:B-1----:R-:W-:-:S04]  /*4180*/  IMAD.MOV R11, RZ, RZ, -R15 ;  /* 0x000000ffff0b7224 */ /* 0x002fc800078e0a0f */
[----:B------:R-:W-:-:S05]  /*4190*/  IMAD R4, R11, R12, RZ ;  /* 0x0000000c0b047224 */ /* 0x000fca00078e02ff */
        /* <DEDUP_REMOVED lines=62> */
        .weak           $__internal_1_$__cuda_sm20_div_s64
        .type           $__internal_1_$__cuda_sm20_div_s64,@function
        .size           $__internal_1_$__cuda_sm20_div_s64,(.L_x_8313 - $__internal_1_$__cuda_sm20_div_s64)
$__internal_1_$__cuda_sm20_div_s64:
        /* <DEDUP_REMOVED lines=32> */
[----:B------:R-:W-:Y:S02]  /*4780*/  SEL R21, R21, R24, !P2 ;  /* 0x0000001815157207 */ /* 0x000fe40005000000 */
[----:B------:R-:W-:Y:S01]  /*4790*/  IADD3.X R24, RZ, ~R19, RZ, P1, !PT ;  /* 0x80000013ff187210 */ /* 0x000fe20000ffe4ff */
[----:B------:R-:W-:-:S04]  /*47a0*/  IMAD.HI.U32 R29, P5, R23, R22, R40 ;  /* 0x00000016171d7227 */ /* 0x000fc800078a0028 */
[CC--:B------:R-:W-:Y:S02]  /*47b0*/  IMAD R22, R23.reuse, R20.reuse, RZ ;  /* 0x0000001417167224 */ /* 0x0c0fe400078e02ff */
[----:B------:R-:W-:-:S03]  /*47c0*/  IMAD.HI.U32 R20, R23, R20, RZ ;  /* 0x0000001417147227 */ /* 0x000fc600078e00ff */
[----:B------:R-:W-:Y:S01]  /*47d0*/  IADD3 R22, P4, R22, R29, RZ ;  /* 0x0000001d16167210 */ /* 0x000fe20007f9e0ff */
[----:B------:R-:W-:Y:S01]  /*47e0*/  IMAD.X R23, R20, 0x1, R23, P6 ;  /* 0x0000000114177824 */ /* 0x000fe200030e0617 */
[----:B------:R-:W-:Y:S01]  /*47f0*/  SEL R20, R24, R19, !P2 ;  /* 0x0000001318147207 */ /* 0x000fe20005000000 */
[----:B------:R-:W-:Y:S02]  /*4800*/  IMAD.MOV.U32 R41, RZ, RZ, RZ ;  /* 0x000000ffff297224 */ /* 0x000fe400078e00ff */
[----:B------:R-:W-:Y:S01]  /*4810*/  IMAD.HI.U32 R40, R22, R21, RZ ;  /* 0x0000001516287227 */ /* 0x000fe200078e00ff */
[----:B------:R-:W-:-:S03]  /*4820*/  IADD3.X R23, RZ, RZ, R23, P4, P5 ;  /* 0x000000ffff177210 */ /* 0x000fc600027ea417 */
        /* <DEDUP_REMOVED lines=10> */
[-C--:B------:R-:W-:Y:S01]  /*48d0*/  ISETP.GE.U32.AND P4, PT, R21, R44.reuse, PT ;  /* 0x0000002c1500720c */ /* 0x080fe20003f86070 */
[-C--:B------:R-:W-:Y:S01]  /*48e0*/  IMAD R23, R29, R44.reuse, R22 ;  /* 0x0000002c1d177224 */ /* 0x080fe200078e0216 */
[----:B------:R-:W-:-:S04]  /*48f0*/  IADD3 R22, P2, R21, -R44, RZ ;  /* 0x8000002c15167210 */ /* 0x000fc80007f5e0ff */
[----:B------:R-:W-:Y:S02]  /*4900*/  IADD3.X R20, ~R23, R20, RZ, P1, !PT ;  /* 0x0000001417147210 */ /* 0x000fe40000ffe5ff */
[----:B------:R-:W-:Y:S02]  /*4910*/  IADD3 R24, P1, R31, 0x1, RZ ;  /* 0x000000011f187810 */ /* 0x000fe40007f3e0ff */
[C---:B------:R-:W-:Y:S01]  /*4920*/  ISETP.GE.U32.AND.EX P4, PT, R20.reuse, R45, PT, P4 ;  /* 0x0000002d1400720c */ /* 0x040fe20003f86140 */
[----:B------:R-:W-:Y:S02]  /*4930*/  IMAD.X R23, R20, 0x1, ~R45, P2 ;  /* 0x0000000114177824 */ /* 0x000fe400010e0e2d */
[----:B------:R-:W-:Y:S01]  /*4940*/  IMAD.X R40, RZ, RZ, R29, P1 ;  /* 0x000000ffff287224 */ /* 0x000fe200008e061d */
[----:B------:R-:W-:Y:S02]  /*4950*/  SEL R22, R22, R21, P4 ;  /* 0x0000001516167207 */ /* 0x000fe40002000000 */
[----:B------:R-:W-:-:S02]  /*4960*/  SEL R24, R24, R31, P4 ;  /* 0x0000001f18187207 */ /* 0x000fc40002000000 */
[----:B------:R-:W-:Y:S02]  /*4970*/  SEL R23, R23, R20, P4 ;  /* 0x0000001417177207 */ /* 0x000fe40002000000 */
[----:B------:R-:W-:Y:S02]  /*4980*/  ISETP.GE.U32.AND P1, PT, R22, R44, PT ;  /* 0x0000002c1600720c */ /* 0x000fe40003f26070 */
[----:B------:R-:W-:Y:S02]  /*4990*/  SEL R40, R40, R29, P4 ;  /* 0x0000001d28287207 */ /* 0x000fe40002000000 */
[----:B------:R-:W-:Y:S02]  /*49a0*/  IADD3 R21, P2, R24, 0x1, RZ ;  /* 0x0000000118157810 */ /* 0x000fe40007f5e0ff */
[----:B------:R-:W-:Y:S02]  /*49b0*/  ISETP.GE.U32.AND.EX P1, PT, R23, R45, PT, P1 ;  /* 0x0000002d1700720c */ /* 0x000fe40003f26110 */
[----:B------:R-:W-:Y:S01]  /*49c0*/  LOP3.LUT R20, R25, R19, RZ, 0x3c, !PT ;  /* 0x0000001319147212 */ /* 0x000fe200078e3cff */
[----:B------:R-:W-:Y:S01]  /*49d0*/  IMAD.X R23, RZ, RZ, R40, P2 ;  /* 0x000000ffff177224 */ /* 0x000fe200010e0628 */
[----:B------:R-:W-:-:S02]  /*49e0*/  SEL R21, R21, R24, P1 ;  /* 0x0000001815157207 */ /* 0x000fc40000800000 */
[----:B------:R-:W-:Y:S02]  /*49f0*/  ISETP.GE.AND P4, PT, R20, RZ, PT ;  /* 0x000000ff1400720c */ /* 0x000fe40003f86270 */
[----:B------:R-:W-:Y:S02]  /*4a00*/  SEL R23, R23, R40, P1 ;  /* 0x0000002817177207 */ /* 0x000fe40000800000 */
[----:B------:R-:W-:Y:S02]  /*4a10*/  IADD3 R22, P2, RZ, -R21, RZ ;  /* 0x80000015ff167210 */ /* 0x000fe40007f5e0ff */
[----:B------:R-:W-:Y:S02]  /*4a20*/  ISETP.NE.U32.AND P1, PT, R28, RZ, PT ;  /* 0x000000ff1c00720c */ /* 0x000fe40003f25070 */
[----:B------:R-:W-:Y:S02]  /*4a30*/  IADD3.X R20, RZ, ~R23, RZ, P2, !PT ;  /* 0x80000017ff147210 */ /* 0x000fe400017fe4ff */
[----:B------:R-:W-:-:S02]  /*4a40*/  ISETP.NE.AND.EX P1, PT, R25, RZ, PT, P1 ;  /* 0x000000ff1900720c */ /* 0x000fc40003f25310 */
[----:B------:R-:W-:Y:S02]  /*4a50*/  SEL R20, R20, R23, !P4 ;  /* 0x0000001714147207 */ /* 0x000fe40006000000 */
[----:B------:R-:W-:Y:S01]  /*4a60*/  SEL R22, R22, R21, !P4 ;  /* 0x0000001516167207 */ /* 0x000fe20006000000 */
[----:B------:R-:W-:Y:S01]  /*4a70*/  IMAD.MOV.U32 R21, RZ, RZ, 0x0 ;  /* 0x00000000ff157424 */ /* 0x000fe200078e00ff */
[----:B------:R-:W-:Y:S01]  /*4a80*/  SEL R23, R20, 0xffffffff, P1 ;  /* 0xffffffff14177807 */ /* 0x000fe20000800000 */
[----:B------:R-:W-:Y:S01]  /*4a90*/  IMAD.MOV.U32 R20, RZ, RZ, R26 ;  /* 0x000000ffff147224 */ /* 0x000fe200078e001a */
[----:B------:R-:W-:-:S03]  /*4aa0*/  SEL R22, R22, 0xffffffff, P1 ;  /* 0xffffffff16167807 */ /* 0x000fc60000800000 */
[----:B------:R-:W-:Y:S05]  /*4ab0*/  RET.REL.NODEC R20 `(_ZN5flash32flash_fwd_splitkv_combine_kernelI23Flash_fwd_kernel_traitsILi128ELi64ELi128ELi4ELb0ELb0EN7cutlass6half_tE19Flash_kernel_traitsILi128ELi64ELi128ELi4ES3_EELi4ELi6ELb0EEEvNS_16Flash_fwd_paramsE) ;  /* 0xffffffb414507950 */ /* 0x000fea0003c3ffff */
.L_x_91:
        /* <DEDUP_REMOVED lines=12> */
.L_x_8313:


//--------------------- .text._ZN5flash32flash_fwd_splitkv_combine_kernelI23Flash_fwd_kernel_traitsILi128ELi64ELi128ELi4ELb0ELb0EN7cutlass6half_tE19Flash_kernel_traitsILi128ELi64ELi128ELi4ES3_EELi4ELi5ELb0EEEvNS_16Flash_fwd_paramsE --------------------------
	.section	.text._ZN5flash32flash_fwd_splitkv_combine_kernelI23Flash_fwd_kernel_traitsILi128ELi64ELi128ELi4ELb0ELb0EN7cutlass6half_tE19Flash_kernel_traitsILi128ELi64ELi128ELi4ES3_EELi4ELi5ELb0EEEvNS_16Flash_fwd_paramsE,"ax",@progbits
	.align	128
        .global         _ZN5flash32flash_fwd_splitkv_combine_kernelI23Flash_fwd_kernel_traitsILi128ELi64ELi128ELi4ELb0ELb0EN7cutlass6half_tE19Flash_kernel_traitsILi128ELi64ELi128ELi4ES3_EELi4ELi5ELb0EEEvNS_16Flash_fwd_paramsE
        .type           _ZN5flash32flash_fwd_splitkv_combine_kernelI23Flash_fwd_kernel_traitsILi128ELi64ELi128ELi4ELb0ELb0EN7cutlass6half_tE19Flash_kernel_traitsILi128ELi64ELi128ELi4ES3_EELi4ELi5ELb0EEEvNS_16Flash_fwd_paramsE,@function
        .size           _ZN5flash32flash_fwd_splitkv_combine_kernelI23Flash_fwd_kernel_traitsILi128ELi64ELi128ELi4ELb0ELb0EN7cutlass6half_tE19Flash_kernel_traitsILi128ELi64ELi128ELi4ES3_EELi4ELi5ELb0EEEvNS_16Flash_fwd_paramsE,(.L_x_8314 - _ZN5flash32flash_fwd_splitkv_combine_kernelI23Flash_fwd_kernel_traitsILi128ELi64ELi128ELi4ELb0ELb0EN7cutlass6half_tE19Flash_kernel_traitsILi128ELi64ELi128ELi4ES3_EELi4ELi5ELb0EEEvNS_16Flash_fwd_paramsE)
        .other          _ZN5flash32flash_fwd_splitkv_combine_kernelI23Flash_fwd_kernel_traitsILi128ELi64ELi128ELi4ELb0ELb0EN7cutlass6half_tE19Flash_kernel_traitsILi128ELi64ELi128ELi4ES3_EELi4ELi5ELb0EEEvNS_16Flash_fwd_paramsE,@"STO_CUDA_ENTRY STV_DEFAULT"
_ZN5flash32flash_fwd_splitkv_combine_kernelI23Flash_fwd_kernel_traitsILi128ELi64ELi128ELi4ELb0ELb0EN7cutlass6half_tE19Flash_kernel_traitsILi128ELi64ELi128ELi4ES3_EELi4ELi5ELb0EEEvNS_16Flash_fwd_paramsE:
.text._ZN5flash32flash_fwd_splitkv_combine_kernelI23Flash_fwd_kernel_traitsILi128ELi64ELi128ELi4ELb0ELb0EN7cutlass6half_tE19Flash_kernel_traitsILi128ELi64ELi128ELi4ES3_EELi4ELi5ELb0EEEvNS_16Flash_fwd_paramsE:
        /* <DEDUP_REMOVED lines=23> */
[----:B------:R-:W-:Y:S05]  /*0170*/  CALL.REL.NOINC `($__internal_2_$__cuda_sm20_div_s64) ;  /* 0x0000004400047944 */ /* 0x000fea0003c00000 */
[----:B------:R-:W-:Y:S05]  /*0180*/  BRA `(.L_x_93) ;  /* 0x00000000004c7947 */ /* 0x000fea0003800000 */
.L_x_92:
        /* <DEDUP_REMOVED lines=19> */
.L_x_93:
        /* <DEDUP_REMOVED lines=10> */
[----:B------:R-:W-:Y:S01]  /*0360*/  MOV R17, R21 ;  /* 0x0000001500117202 */ /* 0x000fe20000000f00 */
[----:B------:R-:W-:Y:S01]  /*0370*/  IMAD.MOV.U32 R24, RZ, RZ, R3 ;  /* 0x000000ffff187224 */ /* 0x000fe200078e0003 */
[----:B------:R-:W-:Y:S02]  /*0380*/  MOV R22, 0x3a0 ;  /* 0x000003a000167802 */ /* 0x000fe40000000f00 */
[----:B------:R-:W-:Y:S05]  /*0390*/  CALL.REL.NOINC `($__internal_2_$__cuda_sm20_div_s64) ;  /* 0x00000040007c7944 */ /* 0x000fea0003c00000 */
[----:B------:R-:W-:Y:S02]  /*03a0*/  MOV R8, R20 ;  /* 0x0000001400087202 */ /* 0x000fe40000000f00 */
[----:B------:R-:W-:Y:S01]  /*03b0*/  MOV R9, R21 ;  /* 0x0000001500097202 */ /* 0x000fe20000000f00 */
[----:B------:R-:W-:Y:S05]  /*03c0*/  BRA `(.L_x_96) ;  /* 0x00000000004c7947 */ /* 0x000fea0003800000 */
.L_x_95:
[----:B------:R-:W0:Y:S01]  /*03d0*/  I2F.U32.RP R4, R3 ;  /* 0x0000000300047306 */ /* 0x000e220000209000 */
[----:B------:R-:W-:-:S07]  /*03e0*/  ISETP.NE.U32.AND P0, PT, R3, RZ, PT ;  /* 0x000000ff0300720c */ /* 0x000fce0003f05070 */
[----:B0-----:R-:W0:Y:S02]  /*03f0*/  MUFU.RCP R6, R4 ;  /* 0x0000000400067308 */ /* 0x001e240000001000 */
[----:B0-----:R-:W-:-:S06]  /*0400*/  VIADD R6, R6, 0xffffffe ;  /* 0x0ffffffe06067836 */ /* 0x001fcc0000000000 */
[----:B------:R0:W1:Y:S02]  /*0410*/  F2I.FTZ.U32.TRUNC.NTZ R7, R6 ;  /* 0x0000000600077305 */ /* 0x000064000021f000 */
[----:B0-----:R-:W-:Y:S01]  /*0420*/  HFMA2.MMA R6, -RZ, RZ, 0, 0 ;  /* 0x00000000ff067435 */ /* 0x001fe200000001ff */
[----:B-1----:R-:W-:-:S04]  /*0430*/  IMAD.MOV R2, RZ, RZ, -R7 ;  /* 0x000000ffff027224 */ /* 0x002fc800078e0a07 */
[----:B------:R-:W-:-:S05]  /*0440*/  IMAD R9, R2, R3, RZ ;  /* 0x0000000302097224 */ /* 0x000fca00078e02ff */
        /* <DEDUP_REMOVED lines=11> */
.L_x_96:
[----:B------:R-:W-:Y:S05]  /*0500*/  BSYNC B0 ;  /* 0x0000000000007941 */ /* 0x000fea0003800000 */
.L_x_94:
[----:B------:R-:W0:Y:S01]  /*0510*/  LDC R7, c[0x0][0x2c4] ;  /* 0x0000b100ff077b82 */ /* 0x000e220000000800 */
        /* <DEDUP_REMOVED lines=30> */
[----:B------:R-:W-:Y:S02]  /*0700*/  SEL R15, R23, R4, P0 ;  /* 0x00000004170f7207 */ /* 0x000fe40000000000 */
        /* <DEDUP_REMOVED lines=11> */
.L_x_98:
[----:B------:R-:W0:Y:S01]  /*07c0*/  I2F.U32.RP R13, R16 ;  /* 0x00000010000d7306 */ /* 0x000e220000209000 */
[----:B------:R-:W-:Y:S01]  /*07d0*/  HFMA2.MMA R10, -RZ, RZ, 0, 0 ;  /* 0x00000000ff0a7435 */ /* 0x000fe200000001ff */
[----:B------:R-:W-:Y:S02]  /*07e0*/  ISETP.NE.U32.AND P0, PT, R16, RZ, PT ;  /* 0x000000ff1000720c */ /* 0x000fe40003f05070 */
[----:B------:R-:W-:-:S04]  /*07f0*/  MOV R21, RZ ;  /* 0x000000ff00157202 */ /* 0x000fc80000000f00 */
        /* <DEDUP_REMOVED lines=15> */
.L_x_99:
[----:B------:R-:W-:Y:S05]  /*08f0*/  BSYNC B0 ;  /* 0x0000000000007941 */ /* 0x000fea0003800000 */
.L_x_97:
[----:B------:R-:W0:Y:S01]  /*0900*/  LDC R3, c[0x0][0x2c4] ;  /* 0x0000b100ff037b82 */ /* 0x000e220000000800 */
[----:B------:R-:W-:Y:S01]  /*0910*/  IMAD.MOV.U32 R18, RZ, RZ, RZ ;  /* 0x000000ffff127224 */ /* 0x000fe200078e00ff */
        /* <DEDUP_REMOVED lines=9> */
[----:B0-----:R-:W-:-:S04]  /*09b0*/  IMAD.MOV R4, RZ, RZ, -R19 ;  /* 0x000000ffff047224 */ /* 0x001fc800078e0a13 */
        /* <DEDUP_REMOVED lines=11> */
[----:B------:R-:W-:Y:S01]  /*0a70*/  @!P2 IMAD.IADD R7, R7, 0x1, -R10 ;  /* 0x000000010707a824 */ /* 0x000fe200078e0a0a */
[----:B------:R-:W-:Y:S02]  /*0a80*/  @!P2 IADD3 R4, R4, 0x1, RZ ;  /* 0x000000010404a810 */ /* 0x000fe40007ffe0ff */
[----:B------:R-:W-:Y:S02]  /*0a90*/  ISETP.NE.AND P2, PT, R3, RZ, PT ;  /* 0x000000ff0300720c */ /* 0x000fe40003f45270 */
[----:B------:R-:W-:Y:S02]  /*0aa0*/  ISETP.GE.U32.AND P0, PT, R7, R10, PT ;  /* 0x0000000a0700720c */ /* 0x000fe40003f06070 */
[----:B------:R-:W-:Y:S01]  /*0ab0*/  LEA.HI.SX32 R7, R3, 0x1, 0x1 ;  /* 0x0000000103077811 */ /* 0x000fe200078f0aff */
[----:B------:R-:W-:-:S10]  /*0ac0*/  @!P3 IMAD.MOV R7, RZ, RZ, R2 ;  /* 0x000000ffff07b224 */ /* 0x000fd400078e0202 */
[----:B------:R-:W-:-:S04]  /*0ad0*/  @P0 VIADD R4, R4, 0x1 ;  /* 0x0000000104040836 */ /* 0x000fc80000000000 */
[----:B------:R-:W-:Y:S01]  /*0ae0*/  @!P1 IMAD.MOV R4, RZ, RZ, -R4 ;  /* 0x000000ffff049224 */ /* 0x000fe200078e0a04 */
[----:B------:R-:W-:Y:S01]  /*0af0*/  @!P2 LOP3.LUT R4, RZ, R3, RZ, 0x33, !PT ;  /* 0x00000003ff04a212 */ /* 0x000fe200078e33ff */
[----:B------:R-:W-:-:S04]  /*0b00*/  IMAD R3, R3, UR5, RZ ;  /* 0x0000000503037c24 */ /* 0x000fc8000f8e02ff */
        /* <DEDUP_REMOVED lines=9> */
[----:B0-----:R-:W-:Y:S01]  /*0ba0*/  IADD3 R10, RZ, -R19, RZ ;  /* 0x80000013ff0a7210 */ /* 0x001fe20007ffe0ff */
[----:B------:R-:W-:-:S04]  /*0bb0*/  IMAD.MOV.U32 R18, RZ, RZ, RZ ;  /* 0x000000ffff127224 */ /* 0x000fc800078e00ff */
[----:B------:R-:W-:Y:S01]  /*0bc0*/  IMAD R11, R10, R13, RZ ;  /* 0x0000000d0a0b7224 */ /* 0x000fe200078e02ff */
[----:B------:R-:W-:-:S03]  /*0bd0*/  IABS R10, R4 ;  /* 0x00000004000a7213 */ /* 0x000fc60000000000 */
[----:B------:R-:W-:-:S06]  /*0be0*/  IMAD.HI.U32 R11, R19, R11, R18 ;  /* 0x0000000b130b7227 */ /* 0x000fcc00078e0012 */
[----:B------:R-:W-:-:S04]  /*0bf0*/  IMAD.HI.U32 R11, R11, R10, RZ ;  /* 0x0000000a0b0b7227 */ /* 0x000fc800078e00ff */
[----:B------:R-:W-:Y:S01]  /*0c00*/  IMAD R10, R11, R7, R10 ;  /* 0x000000070b0a7224 */ /* 0x000fe200078e020a */
[----:B------:R-:W-:-:S04]  /*0c10*/  LOP3.LUT R7, R4, R13, RZ, 0x3c, !PT ;  /* 0x0000000d04077212 */ /* 0x000fc800078e3cff */
[----:B------:R-:W-:Y:S02]  /*0c20*/  ISETP.GT.U32.AND P1, PT, R13, R10, PT ;  /* 0x0000000a0d00720c */ /* 0x000fe40003f24070 */
[----:B------:R-:W-:-:S11]  /*0c30*/  ISETP.GE.AND P0, PT, R7, RZ, PT ;  /* 0x000000ff0700720c */ /* 0x000fd60003f06270 */
[----:B------:R-:W-:Y:S01]  /*0c40*/  @!P1 IMAD.IADD R10, R10, 0x1, -R13 ;  /* 0x000000010a0a9824 */ /* 0x000fe200078e0a0d */
[----:B------:R-:W-:Y:S02]  /*0c50*/  @!P1 IADD3 R11, R11, 0x1, RZ ;  /* 0x000000010b0b9810 */ /* 0x000fe40007ffe0ff */
[----:B------:R-:W-:Y:S02]  /*0c60*/  ISETP.NE.AND P1, PT, R2, RZ, PT ;  /* 0x000000ff0200720c */ /* 0x000fe40003f25270 */
[----:B------:R-:W-:-:S13]  /*0c70*/  ISETP.GE.U32.AND P2, PT, R10, R13, PT ;  /* 0x0000000d0a00720c */ /* 0x000fda0003f46070 */
[----:B------:R-:W-:-:S04]  /*0c80*/  @P2 VIADD R11, R11, 0x1 ;  /* 0x000000010b0b2836 */ /* 0x000fc80000000000 */
[----:B------:R-:W-:-:S04]  /*0c90*/  IMAD.MOV.U32 R7, RZ, RZ, R11 ;  /* 0x000000ffff077224 */ /* 0x000fc800078e000b */
        /* <DEDUP_REMOVED lines=16> */
[----:B------:R-:W-:Y:S02]  /*0da0*/  MOV R32, R20 ;  /* 0x0000001400207202 */ /* 0x000fe40000000f00 */
[----:B------:R-:W-:Y:S01]  /*0db0*/  MOV R33, R21 ;  /* 0x0000001500217202 */ /* 0x000fe20000000f00 */
[----:B------:R-:W-:Y:S05]  /*0dc0*/  BRA `(.L_x_102) ;  /* 0x00000000004c7947 */ /* 0x000fea0003800000 */
.L_x_101:
        /* <DEDUP_REMOVED lines=19> */
.L_x_102:
[----:B------:R-:W-:Y:S05]  /*0f00*/  BSYNC B0 ;  /* 0x0000000000007941 */ /* 0x000fea0003800000 */
.L_x_100:
        /* <DEDUP_REMOVED lines=43> */
.L_x_104:
        /* <DEDUP_REMOVED lines=19> */
.L_x_105:
[----:B------:R-:W-:Y:S05]  /*12f0*/  BSYNC B0 ;  /* 0x0000000000007941 */ /* 0x000fea0003800000 */
.L_x_103:
[----:B------:R-:W0:Y:S01]  /*1300*/  LDC R9, c[0x0][0x2c4] ;  /* 0x0000b100ff097b82 */ /* 0x000e220000000800 */
[----:B------:R-:W1:Y:S01]  /*1310*/  S2R R18, SR_TID.X ;  /* 0x0000000000127919 */ /* 0x000e620000002100 */
[----:B------:R-:W-:Y:S01]  /*1320*/  ISETP.GT.AND P4, PT, R3, RZ, PT ;  /* 0x000000ff0300720c */ /* 0x000fe20003f84270 */
[----:B------:R-:W-:Y:S01]  /*1330*/  ULDC UR5, c[0x0][0x3c4] ;  /* 0x0000f10000057ab9 */ /* 0x000fe20000000800 */
[----:B------:R-:W-:Y:S01]  /*1340*/  ULDC.64 UR8, c[0x0][0x208] ;  /* 0x0000820000087ab9 */ /* 0x000fe20000000a00 */
[----:B------:R-:W-:Y:S01]  /*1350*/  BSSY B0, `(.L_x_106) ;  /* 0x000003e000007945 */ /* 0x000fe20003800000 */
[----:B------:R-:W-:Y:S01]  /*1360*/  IMAD.MOV.U32 R29, RZ, RZ, -0x800000 ;  /* 0xff800000ff1d7424 */ /* 0x000fe200078e00ff */
[----:B0-----:R-:W-:-:S04]  /*1370*/  IABS R8, R9 ;  /* 0x0000000900087213 */ /* 0x001fc80000000000 */
[----:B------:R-:W0:Y:S01]  /*1380*/  I2F.RP R17, R8 ;  /* 0x0000000800117306 */ /* 0x000e220000209400 */
[----:B-1----:R-:W-:-:S07]  /*1390*/  ISETP.GT.AND P1, PT, R18, 0x7f, PT ;  /* 0x0000007f1200780c */ /* 0x002fce0003f24270 */
        /* <DEDUP_REMOVED lines=9> */
[----:B------:R-:W-:Y:S02]  /*1430*/  ISETP.GE.AND P2, PT, R6, RZ, PT ;  /* 0x000000ff0600720c */ /* 0x000fe40003f46270 */
[----:B------:R-:W-:Y:S01]  /*1440*/  SHF.R.S32.HI R6, RZ, 0x1f, R3 ;  /* 0x0000001fff067819 */ /* 0x000fe20000011403 */
[----:B------:R-:W-:Y:S01]  /*1450*/  IMAD.HI.U32 R17, R20, R7, RZ ;  /* 0x0000000714117227 */ /* 0x000fe200078e00ff */
[----:B------:R-:W-:-:S03]  /*1460*/  LEA.HI.SX32 R20, R3, 0x1, 0x1 ;  /* 0x0000000103147811 */ /* 0x000fc600078f0aff */
[----:B------:R-:W-:Y:S02]  /*1470*/  IMAD.MOV R19, RZ, RZ, -R17 ;  /* 0x000000ffff137224 */ /* 0x000fe400078e0a11 */
[----:B------:R-:W-:Y:S01]  /*1480*/  @!P4 IMAD.MOV R20, RZ, RZ, R6 ;  /* 0x000000ffff14c224 */ /* 0x000fe200078e0206 */
[----:B------:R-:W-:Y:S01]  /*1490*/  @!P1 MOV R6, 0x400 ;  /* 0x0000040000069802 */ /* 0x000fe20000000f00 */
[C---:B------:R-:W-:Y:S02]  /*14a0*/  IMAD R19, R8.reuse, R19, R7 ;  /* 0x0000001308137224 */ /* 0x040fe400078e0207 */
[----:B------:R-:W0:Y:S03]  /*14b0*/  @!P1 S2R R7, SR_CgaCtaId ;  /* 0x0000000000079919 */ /* 0x000e260000008800 */
[----:B------:R-:W-:-:S13]  /*14c0*/  ISETP.GT.U32.AND P0, PT, R8, R19, PT ;  /* 0x000000130800720c */ /* 0x000fda0003f04070 */
[----:B------:R-:W-:Y:S02]  /*14d0*/  @!P0 IMAD.IADD R19, R19, 0x1, -R8 ;  /* 0x0000000113138824 */ /* 0x000fe400078e0a08 */
[----:B------:R-:W-:Y:S01]  /*14e0*/  @!P0 VIADD R17, R17, 0x1 ;  /* 0x0000000111118836 */ /* 0x000fe20000000000 */
[----:B------:R-:W-:Y:S02]  /*14f0*/  ISETP.NE.AND P0, PT, R9, RZ, PT ;  /* 0x000000ff0900720c */ /* 0x000fe40003f05270 */
[----:B------:R-:W-:Y:S02]  /*1500*/  ISETP.GE.U32.AND P3, PT, R19, R8, PT ;  /* 0x000000081300720c */ /* 0x000fe40003f66070 */
[----:B------:R-:W-:-:S04]  /*1510*/  SHF.R.S32.HI R19, RZ, 0x1f, R18 ;  /* 0x0000001fff137819 */ /* 0x000fc80000011412 */
[----:B------:R-:W-:-:S04]  /*1520*/  LEA.HI R8, R19, R18, RZ, 0x2 ;  /* 0x0000001213087211 */ /* 0x000fc800078f10ff */
[----:B------:R-:W-:Y:S02]  /*1530*/  SHF.R.S32.HI R21, RZ, 0x2, R8 ;  /* 0x00000002ff157819 */ /* 0x000fe40000011408 */
[----:B0-----:R-:W-:Y:S01]  /*1540*/  @!P1 LEA R6, R7, R6, 0x18 ;  /* 0x0000000607069211 */ /* 0x001fe200078ec0ff */
[----:B------:R-:W-:Y:S01]  /*1550*/  @P3 VIADD R17, R17, 0x1 ;  /* 0x0000000111113836 */ /* 0x000fe20000000000 */
[----:B------:R-:W-:-:S03]  /*1560*/  LOP3.LUT R7, R8, 0xfffffffc, RZ, 0xc0, !PT ;  /* 0xfffffffc08077812 */ /* 0x000fc600078ec0ff */
[----:B------:R-:W-:Y:S01]  /*1570*/  @!P2 IMAD.MOV R17, RZ, RZ, -R17 ;  /* 0x000000ffff11a224 */ /* 0x000fe200078e0a11 */
[----:B------:R-:W-:Y:S01]  /*1580*/  @!P0 LOP3.LUT R17, RZ, R9, RZ, 0x33, !PT ;  /* 0x00000009ff118212 */ /* 0x000fe200078e33ff */
[----:B------:R-:W-:Y:S01]  /*1590*/  IMAD.IADD R8, R18, 0x1, -R7 ;  /* 0x0000000112087824 */ /* 0x000fe200078e0a07 */
[----:B------:R-:W-:-:S03]  /*15a0*/  ISETP.GE.AND P0, PT, R21, UR5, PT ;  /* 0x0000000515007c0c */ /* 0x000fc6000bf06270 */
[----:B------:R-:W-:Y:S02]  /*15b0*/  IMAD R3, R20, R17, RZ ;  /* 0x0000001114037224 */ /* 0x000fe400078e02ff */
[----:B------:R-:W-:Y:S02]  /*15c0*/  @!P1 IMAD R17, R21, 0x14, R6 ;  /* 0x0000001415119824 */ /* 0x000fe400078e0206 */
[----:B------:R-:W-:Y:S01]  /*15d0*/  IMAD.MOV.U32 R20, RZ, RZ, -0x800000 ;  /* 0xff800000ff147424 */ /* 0x000fe200078e00ff */
[----:B------:R-:W-:Y:S01]  /*15e0*/  IABS R31, R3 ;  /* 0x00000003001f7213 */ /* 0x000fe20000000000 */
[----:B------:R-:W-:-:S04]  /*15f0*/  @!P1 IMAD R17, R8, 0x4, R17 ;  /* 0x0000000408119824 */ /* 0x000fc800078e0211 */
[----:B------:R-:W-:Y:S01]  /*1600*/  VIADD R24, R31, UR4 ;  /* 0x000000041f187c36 */ /* 0x000fe20008000000 */
[----:B------:R-:W-:Y:S06]  /*1610*/  @P0 BRA `(.L_x_107) ;  /* 0x0000000000440947 */ /* 0x000fec0003800000 */
[----:B------:R-:W-:Y:S02]  /*1620*/  IADD3 R27, P2, R12, -UR7, RZ ;  /* 0x800000070c1b7c10 */ /* 0x000fe4000ff5e0ff */
[----:B------:R-:W-:Y:S02]  /*1630*/  SHF.R.S32.HI R7, RZ, 0x1f, R8 ;  /* 0x0000001fff077819 */ /* 0x000fe40000011408 */
[----:B------:R-:W-:Y:S02]  /*1640*/  ISETP.GT.U32.AND P0, PT, R27, R8, PT ;  /* 0x000000081b00720c */ /* 0x000fe40003f04070 */
[----:B------:R-:W-:-:S04]  /*1650*/  IADD3.X R6, R5, ~UR6, RZ, P2, !PT ;  /* 0x8000000605067c10 */ /* 0x000fc800097fe4ff */
[----:B------:R-:W-:-:S13]  /*1660*/  ISETP.GT.AND.EX P0, PT, R6, R7, PT, P0 ;  /* 0x000000070600720c */ /* 0x000fda0003f04300 */
[----:B------:R-:W-:Y:S05]  /*1670*/  @!P0 BRA `(.L_x_107) ;  /* 0x00000000002c8947 */ /* 0x000fea0003800000 */
[----:B------:R-:W-:Y:S01]  /*1680*/  IADD3 R34, P0, R8, UR7, RZ ;  /* 0x0000000708227c10 */ /* 0x000fe2000ff1e0ff */
[----:B------:R-:W-:Y:S01]  /*1690*/  IMAD R27, R5, R21, RZ ;  /* 0x00000015051b7224 */ /* 0x000fe200078e02ff */
[----:B------:R-:W-:Y:S01]  /*16a0*/  SHF.R.S32.HI R6, RZ, 0x1f, R21 ;  /* 0x0000001fff067819 */ /* 0x000fe20000011415 */
[----:B------:R-:W-:Y:S01]  /*16b0*/  ULDC.64 UR4, c[0x0][0x2b8] ;  /* 0x0000ae0000047ab9 */ /* 0x000fe20000000a00 */
[----:B------:R-:W-:-:S03]  /*16c0*/  IADD3.X R35, R7, UR6, RZ, P0, !PT ;  /* 0x0000000607237c10 */ /* 0x000fc600087fe4ff */
[C---:B------:R-:W-:Y:S02]  /*16d0*/  IMAD R6, R12.reuse, R6, R27 ;  /* 0x000000060c067224 */ /* 0x040fe400078e021b */
[----:B------:R-:W-:-:S04]  /*16e0*/  IMAD.WIDE.U32 R34, R12, R21, R34 ;  /* 0x000000150c227225 */ /* 0x000fc800078e0022 */
[----:B------:R-:W-:Y:S01]  /*16f0*/  IMAD.IADD R6, R35, 0x1, R6 ;  /* 0x0000000123067824 */ /* 0x000fe200078e0206 */
[----:B------:R-:W-:-:S04]  /*1700*/  LEA R20, P0, R34, UR4, 0x2 ;  /* 0x0000000422147c11 */ /* 0x000fc8000f8010ff */
[----:B------:R-:W-:-:S05]  /*1710*/  LEA.HI.X R21, R34, UR5, R6, 0x2, P0 ;  /* 0x0000000522157c11 */ /* 0x000fca00080f1406 */
[----:B------:R0:W5:Y:S04]  /*1720*/  LDG.E R20, desc[UR8][R20.64] ;  /* 0x0000000814147981 */ /* 0x000168000c1e1900 */
.L_x_107:
[----:B------:R-:W-:Y:S05]  /*1730*/  BSYNC B0 ;  /* 0x0000000000007941 */ /* 0x000fea0003800000 */
.L_x_106:
[----:B-----5:R1:W-:Y:S01]  /*1740*/  @!P1 STS [R17], R20 ;  /* 0x0000001411009388 */ /* 0x0203e20000000800 */
[----:B------:R-:W-:Y:S01]  /*1750*/  BSSY B0, `(.L_x_108) ;  /* 0x000000d000007945 */ /* 0x000fe20003800000 */
[----:B------:R-:W-:Y:S06]  /*1760*/  BAR.SYNC.DEFER_BLOCKING 0x0 ;  /* 0x0000000000007b1d */ /* 0x000fec0000010000 */
[----:B------:R-:W-:Y:S05]  /*1770*/  @P1 BRA `(.L_x_109) ;  /* 0x0000000000281947 */ /* 0x000fea0003800000 */
[----:B------:R-:W2:Y:S01]  /*1780*/  S2R R6, SR_CgaCtaId ;  /* 0x0000000000067919 */ /* 0x000ea20000008800 */
[----:B------:R-:W-:Y:S02]  /*1790*/  LEA.HI R8, R19, R18, RZ, 0x5 ;  /* 0x0000001213087211 */ /* 0x000fe400078f28ff */
[----:B------:R-:W-:Y:S02]  /*17a0*/  MOV R7, 0x400 ;  /* 0x0000040000077802 */ /* 0x000fe40000000f00 */
[----:B-1----:R-:W-:-:S05]  /*17b0*/  LOP3.LUT R17, R8, 0xffffffe0, RZ, 0xc0, !PT ;  /* 0xffffffe008117812 */ /* 0x002fca00078ec0ff */
[----:B------:R-:W-:Y:S01]  /*17c0*/  IMAD.IADD R17, R18, 0x1, -R17 ;  /* 0x0000000112117824 */ /* 0x000fe200078e0a11 */
[----:B--2---:R-:W-:Y:S02]  /*17d0*/  LEA R6, R6, R7, 0x18 ;  /* 0x0000000706067211 */ /* 0x004fe400078ec0ff */
[----:B------:R-:W-:-:S03]  /*17e0*/  SHF.R.S32.HI R7, RZ, 0x5, R8 ;  /* 0x00000005ff077819 */ /* 0x000fc60000011408 */
[----:B------:R-:W-:-:S04]  /*17f0*/  IMAD R6, R17, 0x14, R6 ;  /* 0x0000001411067824 */ /* 0x000fc800078e0206 */
[----:B------:R-:W-:-:S05]  /*1800*/  IMAD R6, R7, 0x4, R6 ;  /* 0x0000000407067824 */ /* 0x000fca00078e0206 */
[----:B------:R2:W3:Y:S02]  /*1810*/  LDS R29, [R6] ;  /* 0x00000000061d7984 */ /* 0x0004e40000000800 */
.L_x_109:
[----:B------:R-:W-:Y:S05]  /*1820*/  BSYNC B0 ;  /* 0x0000000000007941 */ /* 0x000fea0003800000 */
.L_x_108:
[----:B---3--:R-:W3:Y:S01]  /*1830*/  SHFL.BFLY PT, R26, R29, 0x10, 0x1f ;  /* 0x0e001f001d1a7f89 */ /* 0x008ee200000e0000 */
[----:B-1----:R-:W1:Y:S01]  /*1840*/  LDC R17, c[0x0][0x270] ;  /* 0x00009c00ff117b82 */ /* 0x002e620000000800 */
[----:B------:R-:W-:Y:S01]  /*1850*/  ISETP.GT.AND P5, PT, R3, RZ, PT ;  /* 0x000000ff0300720c */ /* 0x000fe20003fa4270 */
[----:B------:R-:W-:Y:S01]  /*1860*/  BSSY B1, `(.L_x_110) ;  /* 0x0000235000017945 */ /* 0x000fe20003800000 */
[----:B---3--:R-:W-:Y:S02]  /*1870*/  FMNMX.FTZ R26, R26, R29, !PT ;  /* 0x0000001d1a1a7209 */ /* 0x008fe40007810000 */
[----:B-1----:R-:W-:-:S03]  /*1880*/  IABS R36, R17 ;  /* 0x0000001100247213 */ /* 0x002fc60000000000 */
[----:B------:R-:W1:Y:S02]  /*1890*/  SHFL.BFLY PT, R7, R26, 0x8, 0x1f ;  /* 0x0d001f001a077f89 */ /* 0x000e6400000e0000 */
[----:B------:R-:W-:Y:S01]  /*18a0*/  IMAD.MOV R36, RZ, RZ, -R36 ;  /* 0x000000ffff247224 */ /* 0x000fe200078e0a24 */
[----:B-1----:R-:W-:-:S05]  /*18b0*/  FMNMX.FTZ R7, R26, R7, !PT ;  /* 0x000000071a077209 */ /* 0x002fca0007810000 */
[----:B------:R-:W1:Y:S02]  /*18c0*/  SHFL.BFLY PT, R8, R7, 0x4, 0x1f ;  /* 0x0c801f0007087f89 */ /* 0x000e6400000e0000 */
[----:B-1----:R-:W-:-:S05]  /*18d0*/  FMNMX.FTZ R8, R7, R8, !PT ;  /* 0x0000000807087209 */ /* 0x002fca0007810000 */
[----:B------:R-:W1:Y:S02]  /*18e0*/  SHFL.BFLY PT, R27, R8, 0x2, 0x1f ;  /* 0x0c401f00081b7f89 */ /* 0x000e6400000e0000 */
[----:B-1----:R-:W-:Y:S02]  /*18f0*/  FMNMX.FTZ R27, R8, R27, !PT ;  /* 0x0000001b081b7209 */ /* 0x002fe40007810000 */
[----:B------:R-:W1:Y:S03]  /*1900*/  I2F.RP R8, R31 ;  /* 0x0000001f00087306 */ /* 0x000e660000209400 */
[----:B--2---:R-:W2:Y:S05]  /*1910*/  SHFL.BFLY PT, R6, R27, 0x1, 0x1f ;  /* 0x0c201f001b067f89 */ /* 0x004eaa00000e0000 */
[----:B-1----:R-:W1:Y:S01]  /*1920*/  MUFU.RCP R8, R8 ;  /* 0x0000000800087308 */ /* 0x002e620000001000 */
[----:B--2---:R-:W-:-:S02]  /*1930*/  FMNMX.FTZ R6, R27, R6, !PT ;  /* 0x000000061b067209 */ /* 0x004fc40007810000 */
[----:B------:R-:W-:Y:S02]  /*1940*/  IABS R27, R17 ;  /* 0x00000011001b7213 */ /* 0x000fe40000000000 */
[----:B------:R-:W-:Y:S01]  /*1950*/  FSETP.NEU.FTZ.AND P0, PT, R6, -INF , PT ;  /* 0xff8000000600780b */ /* 0x000fe20003f1d000 */
[----:B-1----:R-:W-:Y:S02]  /*1960*/  VIADD R34, R8, 0xffffffe ;  /* 0x0ffffffe08227836 */ /* 0x002fe40000000000 */
[----:B------:R-:W1:Y:S01]  /*1970*/  I2F.U32.RP R26, R27 ;  /* 0x0000001b001a7306 */ /* 0x000e620000209000 */
[----:B------:R-:W-:Y:S02]  /*1980*/  FSEL R20, R6, RZ, P0 ;  /* 0x000000ff06147208 */ /* 0x000fe40000000000 */
[----:B------:R-:W-:-:S03]  /*1990*/  ISETP.GT.AND P0, PT, R2, RZ, PT ;  /* 0x000000ff0200720c */ /* 0x000fc60003f04270 */
[----:B0-----:R-:W-:Y:S02]  /*19a0*/  FADD.FTZ R21, -R20, R29 ;  /* 0x0000001d14157221 */ /* 0x001fe40000010100 */
[----:B------:R0:W-:Y:S02]  /*19b0*/  F2I.FTZ.U32.TRUNC.NTZ R35, R34 ;  /* 0x0000002200237305 */ /* 0x0001e4000021f000 */
[----:B------:R-:W-:-:S06]  /*19c0*/  FMUL.FTZ R21, R21, 1.4426950216293334961 ;  /* 0x3fb8aa3b15157820 */ /* 0x000fcc0000410000 */
[----:B-1----:R-:W1:Y:S01]  /*19d0*/  MUFU.RCP R6, R26 ;  /* 0x0000001a00067308 */ /* 0x002e620000001000 */
[----:B0-----:R-:W-:-:S07]  /*19e0*/  IMAD.MOV.U32 R34, RZ, RZ, RZ ;  /* 0x000000ffff227224 */ /* 0x001fce00078e00ff */
[----:B------:R-:W0:Y:S01]  /*19f0*/  MUFU.EX2 R21, R21 ;  /* 0x0000001500157308 */ /* 0x000e220000000800 */
[----:B-1----:R-:W-:Y:S01]  /*1a00*/  VIADD R38, R6, 0xffffffe ;  /* 0x0ffffffe06267836 */ /* 0x002fe20000000000 */
[----:B------:R-:W-:Y:S01]  /*1a10*/  IABS R26, R24 ;  /* 0x00000018001a7213 */ /* 0x000fe20000000000 */
[----:B------:R-:W-:-:S05]  /*1a20*/  IMAD.MOV R6, RZ, RZ, -R35 ;  /* 0x000000ffff067224 */ /* 0x000fca00078e0a23 */
[----:B------:R-:W1:Y:S01]  /*1a30*/  F2I.FTZ.U32.TRUNC.NTZ R39, R38 ;  /* 0x0000002600277305 */ /* 0x000e62000021f000 */
[----:B0-----:R-:W0:Y:S01]  /*1a40*/  SHFL.BFLY PT, R30, R21, 0x10, 0x1f ;  /* 0x0e001f00151e7f89 */ /* 0x001e2200000e0000 */
[----:B-1----:R-:W-:Y:S02]  /*1a50*/  IMAD.MOV R8, RZ, RZ, -R39 ;  /* 0x000000ffff087224 */ /* 0x002fe400078e0a27 */
[----:B------:R-:W-:Y:S02]  /*1a60*/  IMAD.MOV.U32 R38, RZ, RZ, RZ ;  /* 0x000000ffff267224 */ /* 0x000fe400078e00ff */
[----:B0-----:R-:W-:Y:S01]  /*1a70*/  FADD.FTZ R30, R21, R30 ;  /* 0x0000001e151e7221 */ /* 0x001fe20000010000 */
[----:B------:R-:W-:Y:S01]  /*1a80*/  IMAD R21, R6, R31, RZ ;  /* 0x0000001f06157224 */ /* 0x000fe200078e02ff */
[----:B------:R-:W-:-:S03]  /*1a90*/  IABS R6, R3 ;  /* 0x0000000300067213 */ /* 0x000fc60000000000 */
[----:B------:R-:W0:Y:S01]  /*1aa0*/  SHFL.BFLY PT, R7, R30, 0x8, 0x1f ;  /* 0x0d001f001e077f89 */ /* 0x000e2200000e0000 */
[----:B------:R-:W-:-:S04]  /*1ab0*/  IMAD.HI.U32 R21, R35, R21, R34 ;  /* 0x0000001523157227 */ /* 0x000fc800078e0022 */
[----:B------:R-:W-:Y:S02]  /*1ac0*/  IMAD.MOV R6, RZ, RZ, -R6 ;  /* 0x000000ffff067224 */ /* 0x000fe400078e0a06 */
[----:B------:R-:W-:-:S04]  /*1ad0*/  IMAD.HI.U32 R21, R21, R26, RZ ;  /* 0x0000001a15157227 */ /* 0x000fc800078e00ff */
[----:B------:R-:W-:Y:S02]  /*1ae0*/  IMAD R6, R21, R6, R26 ;  /* 0x0000000615067224 */ /* 0x000fe400078e021a */
[----:B------:R-:W-:-:S03]  /*1af0*/  IMAD R35, R8, R27, RZ ;  /* 0x0000001b08237224 */ /* 0x000fc600078e02ff */
[----:B------:R-:W-:Y:S01]  /*1b00*/  ISETP.GT.U32.AND P1, PT, R31, R6, PT ;  /* 0x000000061f00720c */ /* 0x000fe20003f24070 */
[----:B------:R-:W-:-:S04]  /*1b10*/  IMAD.HI.U32 R35, R39, R35, R38 ;  /* 0x0000002327237227 */ /* 0x000fc800078e0026 */
[----:B0-----:R-:W-:-:S05]  /*1b20*/  FADD.FTZ R7, R30, R7 ;  /* 0x000000071e077221 */ /* 0x001fca0000010000 */
[----:B------:R-:W0:Y:S03]  /*1b30*/  SHFL.BFLY PT, R28, R7, 0x4, 0x1f ;  /* 0x0c801f00071c7f89 */ /* 0x000e2600000e0000 */
[----:B------:R-:W-:Y:S02]  /*1b40*/  @!P1 IMAD.IADD R6, R6, 0x1, -R31 ;  /* 0x0000000106069824 */ /* 0x000fe400078e0a1f */
[----:B------:R-:W-:Y:S01]  /*1b50*/  @!P1 VIADD R21, R21, 0x1 ;  /* 0x0000000115159836 */ /* 0x000fe20000000000 */
[----:B------:R-:W-:Y:S02]  /*1b60*/  ISETP.NE.AND P1, PT, R3, RZ, PT ;  /* 0x000000ff0300720c */ /* 0x000fe40003f25270 */
[----:B------:R-:W-:Y:S02]  /*1b70*/  ISETP.GE.U32.AND P4, PT, R6, R31, PT ;  /* 0x0000001f0600720c */ /* 0x000fe40003f86070 */
[----:B------:R-:W-:-:S11]  /*1b80*/  SHF.R.S32.HI R6, RZ, 0x1f, R2 ;  /* 0x0000001fff067819 */ /* 0x000fd60000011402 */
[----:B------:R-:W-:Y:S02]  /*1b90*/  @P4 VIADD R21, R21, 0x1 ;  /* 0x0000000115154836 */ /* 0x000fe40000000000 */
[----:B0-----:R-:W-:Y:S01]  /*1ba0*/  FADD.FTZ R28, R7, R28 ;  /* 0x0000001c071c7221 */ /* 0x001fe20000010000 */
[----:B------:R-:W-:Y:S02]  /*1bb0*/  IABS R7, R4 ;  /* 0x0000000400077213 */ /* 0x000fe40000000000 */
[----:B------:R-:W-:Y:S02]  /*1bc0*/  LOP3.LUT R4, R4, R17, RZ, 0x3c, !PT ;  /* 0x0000001104047212 */ /* 0x000fe400078e3cff */
[----:B------:R-:W0:Y:S01]  /*1bd0*/  SHFL.BFLY PT, R37, R28, 0x2, 0x1f ;  /* 0x0c401f001c257f89 */ /* 0x000e2200000e0000 */
[----:B------:R-:W-:-:S04]  /*1be0*/  IMAD.HI.U32 R34, R35, R7, RZ ;  /* 0x0000000723227227 */ /* 0x000fc800078e00ff */
[----:B------:R-:W-:-:S04]  /*1bf0*/  IMAD.HI.U32 R35, R35, R26, RZ ;  /* 0x0000001a23237227 */ /* 0x000fc800078e00ff */
[-C--:B------:R-:W-:Y:S01]  /*1c00*/  IMAD R30, R34, R36.reuse, R7 ;  /* 0x00000024221e7224 */ /* 0x080fe200078e0207 */
[----:B------:R-:W-:Y:S01]  /*1c10*/  LEA.HI.SX32 R7, R2, 0x1, 0x1 ;  /* 0x0000000102077811 */ /* 0x000fe200078f0aff */
[----:B------:R-:W-:Y:S02]  /*1c20*/  IMAD R36, R35, R36, R26 ;  /* 0x0000002423247224 */ /* 0x000fe400078e021a */
[----:B------:R-:W-:Y:S01]  /*1c30*/  @!P0 IMAD.MOV R7, RZ, RZ, R6 ;  /* 0x000000ffff078224 */ /* 0x000fe200078e0206 */
[C---:B------:R-:W-:Y:S01]  /*1c40*/  ISETP.GT.U32.AND P3, PT, R27.reuse, R30, PT ;  /* 0x0000001e1b00720c */ /* 0x040fe20003f64070 */
[----:B------:R-:W1:Y:S01]  /*1c50*/  LDC.U8 R26, c[0x0][0x3d9] ;  /* 0x0000f640ff1a7b82 */ /* 0x000e620000000000 */
[----:B------:R-:W-:Y:S02]  /*1c60*/  ISETP.GT.U32.AND P2, PT, R27, R36, PT ;  /* 0x000000241b00720c */ /* 0x000fe40003f44070 */
[----:B------:R-:W-:Y:S01]  /*1c70*/  LEA.HI.SX32 R6, R3, 0x1, 0x1 ;  /* 0x0000000103067811 */ /* 0x000fe200078f0aff */
[----:B0-----:R-:W-:Y:S01]  /*1c80*/  FADD.FTZ R37, R28, R37 ;  /* 0x000000251c257221 */ /* 0x001fe20000010000 */
[----:B------:R-:W-:-:S07]  /*1c90*/  LOP3.LUT R28, R24, R31, RZ, 0x3c, !PT ;  /* 0x0000001f181c7212 */ /* 0x000fce00078e3cff */
[--C-:B------:R-:W-:Y:S01]  /*1ca0*/  @!P3 IMAD.IADD R30, R30, 0x1, -R27.reuse ;  /* 0x000000011e1eb824 */ /* 0x100fe200078e0a1b */
[----:B------:R-:W-:Y:S01]  /*1cb0*/  LOP3.LUT R24, R24, R17, RZ, 0x3c, !PT ;  /* 0x0000001118187212 */ /* 0x000fe200078e3cff */
[----:B------:R-:W0:Y:S01]  /*1cc0*/  SHFL.BFLY PT, R8, R37, 0x1, 0x1f ;  /* 0x0c201f0025087f89 */ /* 0x000e2200000e0000 */
[----:B------:R-:W-:Y:S01]  /*1cd0*/  ISETP.GE.AND P0, PT, R28, RZ, PT ;  /* 0x000000ff1c00720c */ /* 0x000fe20003f06270 */
[----:B------:R-:W-:Y:S01]  /*1ce0*/  @!P2 IMAD.IADD R36, R36, 0x1, -R27 ;  /* 0x000000012424a824 */ /* 0x000fe200078e0a1b */
[----:B------:R-:W-:Y:S01]  /*1cf0*/  SHF.R.S32.HI R28, RZ, 0x1f, R3 ;  /* 0x0000001fff1c7819 */ /* 0x000fe20000011403 */
[----:B------:R-:W-:Y:S01]  /*1d00*/  @!P3 VIADD R34, R34, 0x1 ;  /* 0x000000012222b836 */ /* 0x000fe20000000000 */
[-C--:B------:R-:W-:Y:S01]  /*1d10*/  ISETP.GE.U32.AND P4, PT, R30, R27.reuse, PT ;  /* 0x0000001b1e00720c */ /* 0x080fe20003f86070 */
[----:B------:R-:W-:Y:S01]  /*1d20*/  @!P2 VIADD R35, R35, 0x1 ;  /* 0x000000012323a836 */ /* 0x000fe20000000000 */
[----:B------:R-:W-:Y:S01]  /*1d30*/  ISETP.GE.AND P3, PT, R24, RZ, PT ;  /* 0x000000ff1800720c */ /* 0x000fe20003f66270 */
[----:B------:R-:W-:Y:S01]  /*1d40*/  @!P5 IMAD.MOV R6, RZ, RZ, R28 ;  /* 0x000000ffff06d224 */ /* 0x000fe200078e021c */
[----:B------:R-:W-:Y:S01]  /*1d50*/  ISETP.GE.U32.AND P5, PT, R36, R27, PT ;  /* 0x0000001b2400720c */ /* 0x000fe20003fa6070 */
[----:B------:R-:W-:Y:S01]  /*1d60*/  IMAD.MOV.U32 R28, RZ, RZ, 0x7f800000 ;  /* 0x7f800000ff1c7424 */ /* 0x000fe200078e00ff */
[----:B-1----:R-:W-:-:S03]  /*1d70*/  ISETP.NE.AND P2, PT, R26, RZ, PT ;  /* 0x000000ff1a00720c */ /* 0x002fc60003f45270 */
[----:B------:R-:W-:Y:S01]  /*1d80*/  @!P0 IMAD.MOV R21, RZ, RZ, -R21 ;  /* 0x000000ffff158224 */ /* 0x000fe200078e0a15 */
[----:B------:R-:W-:Y:S02]  /*1d90*/  @!P1 LOP3.LUT R21, RZ, R31, RZ, 0x33, !PT ;  /* 0x0000001fff159212 */ /* 0x000fe400078e33ff */
[----:B------:R-:W-:Y:S01]  /*1da0*/  ISETP.GE.AND P1, PT, R4, RZ, PT ;  /* 0x000000ff0400720c */ /* 0x000fe20003f26270 */
[----:B------:R-:W-:Y:S01]  /*1db0*/  @P4 VIADD R34, R34, 0x1 ;  /* 0x0000000122224836 */ /* 0x000fe20000000000 */
[C---:B------:R-:W-:Y:S02]  /*1dc0*/  LOP3.LUT P4, RZ, R18.reuse, 0x1f, RZ, 0xc0, !PT ;  /* 0x0000001f12ff7812 */ /* 0x040fe4000788c0ff */
[----:B------:R-:W-:Y:S01]  /*1dd0*/  LOP3.LUT R31, RZ, R17, RZ, 0x33, !PT ;  /* 0x00000011ff1f7212 */ /* 0x000fe200078e33ff */
[----:B------:R-:W-:Y:S01]  /*1de0*/  @P5 VIADD R35, R35, 0x1 ;  /* 0x0000000123235836 */ /* 0x000fe20000000000 */
[----:B------:R-:W-:Y:S01]  /*1df0*/  ISETP.GT.OR P4, PT, R18, 0x7f, P4 ;  /* 0x0000007f1200780c */ /* 0x000fe20002784670 */
[----:B0-----:R-:W-:Y:S01]  /*1e00*/  FADD.FTZ R8, R37, R8 ;  /* 0x0000000825087221 */ /* 0x001fe20000010000 */
[----:B------:R-:W-:Y:S01]  /*1e10*/  ISETP.NE.AND P5, PT, R17, RZ, PT ;  /* 0x000000ff1100720c */ /* 0x000fe20003fa5270 */
[----:B------:R-:W-:Y:S01]  /*1e20*/  IMAD.MOV.U32 R4, RZ, RZ, R35 ;  /* 0x000000ffff047224 */ /* 0x000fe200078e0023 */
[----:B------:R-:W-:-:S02]  /*1e30*/  SEL R9, R9, 0x1, !P2 ;  /* 0x0000000109097807 */ /* 0x000fc40005000000 */
[----:B------:R-:W-:Y:S01]  /*1e40*/  FSETP.NE.FTZ.AND P0, PT, R8, RZ, PT ;  /* 0x000000ff0800720b */ /* 0x000fe20003f15000 */
[----:B------:R-:W-:Y:S01]  /*1e50*/  @!P1 IMAD.MOV R34, RZ, RZ, -R34 ;  /* 0x000000ffff229224 */ /* 0x000fe200078e0a22 */
[----:B------:R-:W-:Y:S01]  /*1e60*/  ISETP.LT.U32.AND P1, PT, R22, R21, PT ;  /* 0x000000151600720c */ /* 0x000fe20003f21070 */
[----:B------:R-:W-:Y:S01]  /*1e70*/  @!P3 IMAD.MOV R4, RZ, RZ, -R4 ;  /* 0x000000ffff04b224 */ /* 0x000fe200078e0a04 */
[----:B------:R-:W-:Y:S02]  /*1e80*/  SHF.R.S32.HI R35, RZ, 0x1f, R21 ;  /* 0x0000001fff237819 */ /* 0x000fe40000011415 */
[C---:B------:R-:W-:Y:S02]  /*1e90*/  SEL R34, R31.reuse, R34, !P5 ;  /* 0x000000221f227207 */ /* 0x040fe40006800000 */
[----:B------:R-:W-:Y:S02]  /*1ea0*/  SEL R24, R31, R4, !P5 ;  /* 0x000000041f187207 */ /* 0x000fe40006800000 */
[----:B------:R-:W-:Y:S01]  /*1eb0*/  ISETP.LT.AND.EX P1, PT, R23, R35, PT, P1 ;  /* 0x000000231700720c */ /* 0x000fe20003f21310 */
[----:B------:R-:W-:-:S02]  /*1ec0*/  IMAD R4, R34, R9, RZ ;  /* 0x0000000922047224 */ /* 0x000fc400078e02ff */
[----:B------:R0:W1:Y:S01]  /*1ed0*/  @P0 MUFU.LG2 R27, R8 ;  /* 0x00000008001b0308 */ /* 0x0000620000000c00 */
[----:B------:R-:W-:Y:S01]  /*1ee0*/  IMAD R31, R24, R9, RZ ;  /* 0x00000009181f7224 */ /* 0x000fe200078e02ff */
[----:B------:R-:W-:Y:S01]  /*1ef0*/  SEL R9, R22, R21, P1 ;  /* 0x0000001516097207 */ /* 0x000fe20000800000 */
[----:B------:R-:W-:Y:S02]  /*1f00*/  IMAD R7, R7, R4, RZ ;  /* 0x0000000407077224 */ /* 0x000fe400078e02ff */
[----:B------:R-:W-:Y:S01]  /*1f10*/  IMAD R6, R31, R6, RZ ;  /* 0x000000061f067224 */ /* 0x000fe200078e02ff */
[----:B0-----:R-:W-:Y:S01]  /*1f20*/  SEL R8, R23, R35, P1 ;  /* 0x0000002317087207 */ /* 0x001fe20000800000 */
[----:B-1----:R-:W-:Y:S01]  /*1f30*/  @P0 FFMA.FTZ R28, R27, 0.69314718246459960938, R20 ;  /* 0x3f3172181b1c0823 */ /* 0x002fe20000010014 */
[----:B------:R-:W-:Y:S06]  /*1f40*/  @P4 BRA `(.L_x_111) ;  /* 0x0000001c00184947 */ /* 0x000fec0003800000 */
[----:B------:R-:W-:Y:S01]  /*1f50*/  ULDC.U8 UR4, c[0x0][0x3d8] ;  /* 0x0000f60000047ab9 */ /* 0x000fe20000000000 */
[----:B------:R-:W-:Y:S02]  /*1f60*/  LEA.HI R4, R19, R18, RZ, 0x5 ;  /* 0x0000001213047211 */ /* 0x000fe400078f28ff */
[----:B------:R-:W-:Y:S02]  /*1f70*/  ISETP.NE.AND P1, PT, RZ, UR4, PT ;  /* 0x00000004ff007c0c */ /* 0x000fe4000bf25270 */
[----:B------:R-:W-:-:S04]  /*1f80*/  SHF.R.S32.HI R4, RZ, 0x5, R4 ;  /* 0x00000005ff047819 */ /* 0x000fc80000011404 */
[----:B------:R-:W-:-:S04]  /*1f90*/  IADD3 R30, P0, R4, UR7, RZ ;  /* 0x00000007041e7c10 */ /* 0x000fc8000ff1e0ff */
[----:B------:R-:W-:-:S03]  /*1fa0*/  LEA.HI.X.SX32 R31, R4, UR6, 0x1, P0 ;  /* 0x00000006041f7c11 */ /* 0x000fc600080f0eff */
[----:B------:R-:W-:Y:S06]  /*1fb0*/  @!P1 BRA `(.L_x_112) ;  /* 0x0000001800ec9947 */ /* 0x000fec0003800000 */
        /* <DEDUP_REMOVED lines=31> */
[-C--:B------:R-:W-:Y:S02]  /*21b0*/  IADD3 R19, P0, RZ, -R20.reuse, RZ ;  /* 0x80000014ff137210 */ /* 0x080fe40007f1e0ff */
[----:B------:R-:W-:Y:S02]  /*21c0*/  MOV R42, R20 ;  /* 0x00000014002a7202 */ /* 0x000fe40000000f00 */
[----:B------:R-:W-:Y:S01]  /*21d0*/  IADD3.X R17, RZ, ~R21, RZ, P0, !PT ;  /* 0x80000015ff117210 */ /* 0x000fe200007fe4ff */
[----:B------:R-:W-:Y:S01]  /*21e0*/  IMAD.WIDE.U32 R30, R36, R19, R30 ;  /* 0x00000013241e7225 */ /* 0x000fe200078e001e */
[----:B------:R-:W-:-:S03]  /*21f0*/  MOV R43, R21 ;  /* 0x00000015002b7202 */ /* 0x000fc60000000f00 */
[----:B------:R-:W-:-:S04]  /*2200*/  IMAD R18, R17, R36, RZ ;  /* 0x0000002411127224 */ /* 0x000fc800078e02ff */
[----:B------:R-:W-:Y:S01]  /*2210*/  IMAD R17, R23, R19, R18 ;  /* 0x0000001317117224 */ /* 0x000fe200078e0212 */
[----:B------:R-:W-:-:S04]  /*2220*/  MOV R18, R30 ;  /* 0x0000001e00127202 */ /* 0x000fc80000000f00 */
[----:B------:R-:W-:Y:S01]  /*2230*/  IADD3 R17, R31, R17, RZ ;  /* 0x000000111f117210 */ /* 0x000fe20007ffe0ff */
[----:B------:R-:W-:Y:S05]  /*2240*/  BRA `(.L_x_115) ;  /* 0x0000000000587947 */ /* 0x000fea0003800000 */
.L_x_114:
        /* <DEDUP_REMOVED lines=22> */
.L_x_115:
[----:B------:R-:W-:Y:S05]  /*23b0*/  BSYNC B0 ;  /* 0x0000000000007941 */ /* 0x000fea0003800000 */
.L_x_113:
[----:B------:R-:W-:Y:S01]  /*23c0*/  LOP3.LUT R19, R17, R0, RZ, 0xfc, !PT ;  /* 0x0000000011137212 */ /* 0x000fe200078efcff */
[----:B------:R-:W-:Y:S03]  /*23d0*/  BSSY B0, `(.L_x_116) ;  /* 0x0000028000007945 */ /* 0x000fe60003800000 */
[----:B------:R-:W-:-:S13]  /*23e0*/  ISETP.NE.U32.AND P0, PT, R19, RZ, PT ;  /* 0x000000ff1300720c */ /* 0x000fda0003f05070 */
[----:B------:R-:W-:Y:S05]  /*23f0*/  @!P0 BRA `(.L_x_117) ;  /* 0x00000000003c8947 */ /* 0x000fea0003800000 */
[----:B------:R-:W-:Y:S01]  /*2400*/  IMAD.MOV.U32 R24, RZ, RZ, R25 ;  /* 0x000000ffff187224 */ /* 0x000fe200078e0019 */
[----:B------:R-:W-:Y:S02]  /*2410*/  MOV R23, R0 ;  /* 0x0000000000177202 */ /* 0x000fe40000000f00 */
[----:B------:R-:W-:Y:S02]  /*2420*/  MOV R22, 0x2440 ;  /* 0x0000244000167802 */ /* 0x000fe40000000f00 */
[----:B------:R-:W-:Y:S05]  /*2430*/  CALL.REL.NOINC `($__internal_2_$__cuda_sm20_div_s64) ;  /* 0x0000002000547944 */ /* 0x000fea0003c00000 */
[----:B------:R-:W-:Y:S01]  /*2440*/  IADD3 R19, P0, RZ, -R20, RZ ;  /* 0x80000014ff137210 */ /* 0x000fe20007f1e0ff */
[----:B------:R-:W-:Y:S01]  /*2450*/  IMAD.MOV.U32 R37, RZ, RZ, R21 ;  /* 0x000000ffff257224 */ /* 0x000fe200078e0015 */
[----:B------:R-:W-:Y:S02]  /*2460*/  MOV R30, R18 ;  /* 0x00000012001e7202 */ /* 0x000fe40000000f00 */
[----:B------:R-:W-:Y:S02]  /*2470*/  IADD3.X R22, RZ, ~R21, RZ, P0, !PT ;  /* 0x80000015ff167210 */ /* 0x000fe400007fe4ff */
[----:B------:R-:W-:Y:S02]  /*2480*/  MOV R31, R17 ;  /* 0x00000011001f7202 */ /* 0x000fe40000000f00 */
[----:B------:R-:W-:Y:S01]  /*2490*/  MOV R36, R20 ;  /* 0x0000001400247202 */ /* 0x000fe20000000f00 */
[----:B------:R-:W-:Y:S02]  /*24a0*/  IMAD R22, R22, R25, RZ ;  /* 0x0000001916167224 */ /* 0x000fe400078e02ff */
[----:B------:R-:W-:-:S04]  /*24b0*/  IMAD.WIDE.U32 R30, R25, R19, R30 ;  /* 0x00000013191e7225 */ /* 0x000fc800078e001e */
[----:B------:R-:W-:-:S04]  /*24c0*/  IMAD R0, R0, R19, R22 ;  /* 0x0000001300007224 */ /* 0x000fc800078e0216 */
[----:B------:R-:W-:Y:S01]  /*24d0*/  IMAD.IADD R0, R31, 0x1, R0 ;  /* 0x000000011f007824 */ /* 0x000fe200078e0200 */
[----:B------:R-:W-:Y:S05]  /*24e0*/  BRA `(.L_x_118) ;  /* 0x0000000000587947 */ /* 0x000fea0003800000 */
.L_x_117:
        /* <DEDUP_REMOVED lines=22> */
.L_x_118:
[----:B------:R-:W-:Y:S05]  /*2650*/  BSYNC B0 ;  /* 0x0000000000007941 */ /* 0x000fea0003800000 */
.L_x_116:
        /* <DEDUP_REMOVED lines=11> */
[----:B------:R-:W-:Y:S05]  /*2710*/  CALL.REL.NOINC `($__internal_2_$__cuda_sm20_div_s64) ;  /* 0x0000001c009c7944 */ /* 0x000fea0003c00000 */
[----:B------:R-:W-:-:S04]  /*2720*/  IADD3 R17, P0, RZ, -R20, RZ ;  /* 0x80000014ff117210 */ /* 0x000fc80007f1e0ff */
[----:B------:R-:W-:Y:S01]  /*2730*/  IADD3.X R18, RZ, ~R21, RZ, P0, !PT ;  /* 0x80000015ff127210 */ /* 0x000fe200007fe4ff */
[----:B------:R-:W-:-:S04]  /*2740*/  IMAD.WIDE.U32 R36, R5, R17, R36 ;  /* 0x0000001105247225 */ /* 0x000fc800078e0024 */
[----:B------:R-:W-:-:S04]  /*2750*/  IMAD R18, R18, R5, RZ ;  /* 0x0000000512127224 */ /* 0x000fc800078e02ff */
[----:B------:R-:W-:-:S05]  /*2760*/  IMAD R4, R4, R17, R18 ;  /* 0x0000001104047224 */ /* 0x000fca00078e0212 */
[----:B------:R-:W-:Y:S01]  /*2770*/  IADD3 R4, R37, R4, RZ ;  /* 0x0000000425047210 */ /* 0x000fe20007ffe0ff */
[----:B------:R-:W-:Y:S05]  /*2780*/  BRA `(.L_x_121) ;  /* 0x0000000000587947 */ /* 0x000fea0003800000 */
.L_x_120:
        /* <DEDUP_REMOVED lines=22> */
.L_x_121:
[----:B------:R-:W-:Y:S05]  /*28f0*/  BSYNC B0 ;  /* 0x0000000000007941 */ /* 0x000fea0003800000 */
.L_x_119:
        /* <DEDUP_REMOVED lines=38> */
[----:B------:R-:W-:Y:S05]  /*2b60*/  CALL.REL.NOINC `($__internal_2_$__cuda_sm20_div_s64) ;  /* 0x0000001800887944 */ /* 0x000fea0003c00000 */
        /* <DEDUP_REMOVED lines=12> */
.L_x_123:
[----:B------:R-:W0:Y:S01]  /*2c30*/  I2F.U32.RP R20, R40 ;  /* 0x0000002800147306 */ /* 0x000e220000209000 */
[----:B------:R-:W-:Y:S01]  /*2c40*/  ISETP.NE.U32.AND P0, PT, R40, RZ, PT ;  /* 0x000000ff2800720c */ /* 0x000fe20003f05070 */
[----:B------:R-:W-:-:S06]  /*2c50*/  IMAD.MOV.U32 R41, RZ, RZ, RZ ;  /* 0x000000ffff297224 */ /* 0x000fcc00078e00ff */
[----:B0-----:R-:W0:Y:S02]  /*2c60*/  MUFU.RCP R18, R20 ;  /* 0x0000001400127308 */ /* 0x001e240000001000 */
[----:B0-----:R-:W-:-:S06]  /*2c70*/  IADD3 R18, R18, 0xffffffe, RZ ;  /* 0x0ffffffe12127810 */ /* 0x001fcc0007ffe0ff */
[----:B------:R-:W0:Y:S02]  /*2c80*/  F2I.FTZ.U32.TRUNC.NTZ R19, R18 ;  /* 0x0000001200137305 */ /* 0x000e24000021f000 */
[----:B0-----:R-:W-:Y:S01]  /*2c90*/  IADD3 R17, RZ, -R19, RZ ;  /* 0x80000013ff117210 */ /* 0x001fe20007ffe0ff */
[----:B------:R-:W-:-:S04]  /*2ca0*/  IMAD.MOV.U32 R18, RZ, RZ, RZ ;  /* 0x000000ffff127224 */ /* 0x000fc800078e00ff */
        /* <DEDUP_REMOVED lines=15> */
.L_x_124:
[----:B------:R-:W-:Y:S05]  /*2da0*/  BSYNC B0 ;  /* 0x0000000000007941 */ /* 0x000fea0003800000 */
.L_x_122:
        /* <DEDUP_REMOVED lines=19> */
.L_x_126:
        /* <DEDUP_REMOVED lines=22> */
.L_x_127:
[----:B------:R-:W-:Y:S05]  /*3040*/  BSYNC B0 ;  /* 0x0000000000007941 */ /* 0x000fea0003800000 */
.L_x_125:
        /* <DEDUP_REMOVED lines=20> */
.L_x_129:
[----:B------:R-:W0:Y:S01]  /*3190*/  I2F.U32.RP R19, R14 ;  /* 0x0000000e00137306 */ /* 0x000e220000209000 */
[----:B------:R-:W-:Y:S01]  /*31a0*/  IMAD.MOV.U32 R20, RZ, RZ, RZ ;  /* 0x000000ffff147224 */ /* 0x000fe200078e00ff */
[----:B------:R-:W-:-:S06]  /*31b0*/  ISETP.NE.U32.AND P0, PT, R14, RZ, PT ;  /* 0x000000ff0e00720c */ /* 0x000fcc0003f05070 */
[----:B0-----:R-:W0:Y:S02]  /*31c0*/  MUFU.RCP R17, R19 ;  /* 0x0000001300117308 */ /* 0x001e240000001000 */
[----:B0-----:R-:W-:-:S06]  /*31d0*/  IADD3 R17, R17, 0xffffffe, RZ ;  /* 0x0ffffffe11117810 */ /* 0x001fcc0007ffe0ff */
[----:B------:R-:W0:Y:S02]  /*31e0*/  F2I.FTZ.U32.TRUNC.NTZ R21, R17 ;  /* 0x0000001100157305 */ /* 0x000e24000021f000 */
[----:B0-----:R-:W-:-:S05]  /*31f0*/  IADD3 R13, RZ, -R21, RZ ;  /* 0x80000015ff0d7210 */ /* 0x001fca0007ffe0ff */
[----:B------:R-:W-:-:S04]  /*3200*/  IMAD R13, R13, R14, RZ ;  /* 0x0000000e0d0d7224 */ /* 0x000fc800078e02ff */
[----:B------:R-:W-:-:S04]  /*3210*/  IMAD.HI.U32 R13, R21, R13, R20 ;  /* 0x0000000d150d7227 */ /* 0x000fc800078e0014 */
[----:B------:R-:W-:Y:S02]  /*3220*/  IMAD.MOV.U32 R21, RZ, RZ, RZ ;  /* 0x000000ffff157224 */ /* 0x000fe400078e00ff */
        /* <DEDUP_REMOVED lines=13> */
.L_x_130:
[----:B------:R-:W-:Y:S05]  /*3300*/  BSYNC B0 ;  /* 0x0000000000007941 */ /* 0x000fea0003800000 */
.L_x_128:
[----:B------:R-:W-:Y:S01]  /*3310*/  LOP3.LUT R19, R41, R10, RZ, 0xfc, !PT ;  /* 0x0000000a29137212 */ /* 0x000fe200078efcff */
[----:B------:R-:W-:Y:S01]  /*3320*/  ULDC UR4, c[0x0][0x2c4] ;  /* 0x0000b10000047ab9 */ /* 0x000fe20000000800 */
[----:B------:R-:W-:Y:S01]  /*3330*/  SHF.R.S32.HI R18, RZ, 0x1f, R7 ;  /* 0x0000001fff127819 */ /* 0x000fe20000011407 */
[-C--:B------:R-:W-:Y:S01]  /*3340*/  IMAD R17, R21, R7.reuse, RZ ;  /* 0x0000000715117224 */ /* 0x080fe200078e02ff */
[----:B------:R-:W-:Y:S01]  /*3350*/  ISETP.NE.U32.AND P0, PT, R19, RZ, PT ;  /* 0x000000ff1300720c */ /* 0x000fe20003f05070 */
[----:B------:R-:W-:Y:S01]  /*3360*/  IMAD R44, R25, UR4, RZ ;  /* 0x00000004192c7c24 */ /* 0x000fe2000f8e02ff */
[----:B------:R-:W-:Y:S01]  /*3370*/  SHF.R.S32.HI R21, RZ, 0x1f, R2 ;  /* 0x0000001fff157819 */ /* 0x000fe20000011402 */
[----:B------:R-:W-:Y:S01]  /*3380*/  IMAD.WIDE.U32 R42, R20, R7, RZ ;  /* 0x00000007142a7225 */ /* 0x000fe200078e00ff */
[----:B------:R-:W-:Y:S03]  /*3390*/  BSSY B0, `(.L_x_131) ;  /* 0x0000036000007945 */ /* 0x000fe60003800000 */
[----:B------:R-:W-:Y:S01]  /*33a0*/  IMAD R7, R18, R20, R17 ;  /* 0x0000001412077224 */ /* 0x000fe200078e0211 */
[----:B------:R-:W-:Y:S01]  /*33b0*/  SHF.R.S32.HI R17, RZ, 0x1f, R44 ;  /* 0x0000001fff117819 */ /* 0x000fe2000001142c */
[----:B------:R-:W-:-:S02]  /*33c0*/  IMAD R13, R13, R2, RZ ;  /* 0x000000020d0d7224 */ /* 0x000fc400078e02ff */
[----:B------:R-:W-:Y:S01]  /*33d0*/  IMAD R18, R15, R44, RZ ;  /* 0x0000002c0f127224 */ /* 0x000fe200078e02ff */
[----:B------:R-:W-:Y:S01]  /*33e0*/  IADD3 R7, R43, R7, RZ ;  /* 0x000000072b077210 */ /* 0x000fe20007ffe0ff */
[----:B------:R-:W-:Y:S02]  /*33f0*/  IMAD R13, R21, R14, R13 ;  /* 0x0000000e150d7224 */ /* 0x000fe400078e020d */
[----:B------:R-:W-:-:S04]  /*3400*/  IMAD.WIDE.U32 R14, R14, R2, RZ ;  /* 0x000000020e0e7225 */ /* 0x000fc800078e00ff */
[----:B------:R-:W-:Y:S01]  /*3410*/  IMAD R17, R17, R16, R18 ;  /* 0x0000001011117224 */ /* 0x000fe200078e0212 */
[----:B------:R-:W-:Y:S01]  /*3420*/  IADD3 R13, R15, R13, RZ ;  /* 0x0000000d0f0d7210 */ /* 0x000fe20007ffe0ff */
[----:B------:R-:W-:-:S05]  /*3430*/  IMAD.WIDE.U32 R44, R16, R44, RZ ;  /* 0x0000002c102c7225 */ /* 0x000fca00078e00ff */
[----:B------:R-:W-:Y:S01]  /*3440*/  IADD3 R2, R45, R17, RZ ;  /* 0x000000112d027210 */ /* 0x000fe20007ffe0ff */
[----:B------:R-:W-:Y:S06]  /*3450*/  @!P0 BRA `(.L_x_132) ;  /* 0x0000000000488947 */ /* 0x000fec0003800000 */
[----:B------:R-:W-:Y:S01]  /*3460*/  IMAD.MOV.U32 R18, RZ, RZ, R40 ;  /* 0x000000ffff127224 */ /* 0x000fe200078e0028 */
[----:B------:R-:W-:Y:S01]  /*3470*/  MOV R24, R11 ;  /* 0x0000000b00187202 */ /* 0x000fe20000000f00 */
        /* <DEDUP_REMOVED lines=16> */
.L_x_132:
        /* <DEDUP_REMOVED lines=23> */
.L_x_133:
[----:B------:R-:W-:Y:S05]  /*36f0*/  BSYNC B0 ;  /* 0x0000000000007941 */ /* 0x000fea0003800000 */
.L_x_131:
        /* <DEDUP_REMOVED lines=26> */
.L_x_135:
        /* <DEDUP_REMOVED lines=23> */
.L_x_136:
[----:B------:R-:W-:Y:S05]  /*3a10*/  BSYNC B0 ;  /* 0x0000000000007941 */ /* 0x000fea0003800000 */
.L_x_134:
[----:B------:R-:W-:Y:S01]  /*3a20*/  IADD3 R31, P1, P0, R36, R32, R30 ;  /* 0x00000020241f7210 */ /* 0x000fe2000783e01e */
[----:B------:R-:W-:-:S03]  /*3a30*/  ULDC.64 UR4, c[0x0][0x2b0] ;  /* 0x0000ac0000047ab9 */ /* 0x000fc60000000a00 */
[----:B------:R-:W-:Y:S02]  /*3a40*/  IADD3 R31, P3, P2, R42, R31, R44 ;  /* 0x0000001f2a1f7210 */ /* 0x000fe40007a7e02c */
[----:B------:R-:W-:Y:S01]  /*3a50*/  IADD3.X R0, R4, R5, R0, P1, P0 ;  /* 0x0000000504007210 */ /* 0x000fe20000fe0400 */
[----:B------:R-:W-:Y:S01]  /*3a60*/  IMAD R5, R21, R6, RZ ;  /* 0x0000000615057224 */ /* 0x000fe200078e02ff */
[----:B------:R-:W-:Y:S02]  /*3a70*/  IADD3 R14, P1, P0, R46, R31, R14 ;  /* 0x0000001f2e0e7210 */ /* 0x000fe4000783e00e */
[----:B------:R-:W-:Y:S02]  /*3a80*/  IADD3.X R0, R7, R0, R2, P3, P2 ;  /* 0x0000000007007210 */ /* 0x000fe40001fe4402 */
[----:B------:R-:W-:Y:S02]  /*3a90*/  SHF.R.S32.HI R2, RZ, 0x1f, R6 ;  /* 0x0000001fff027819 */ /* 0x000fe40000011406 */
[----:B------:R-:W-:-:S02]  /*3aa0*/  IADD3.X R15, R10, R0, R13, P1, P0 ;  /* 0x000000000a0f7210 */ /* 0x000fc40000fe040d */
[----:B------:R-:W-:Y:S01]  /*3ab0*/  SHF.R.S32.HI R0, RZ, 0x1f, R3 ;  /* 0x0000001fff007819 */ /* 0x000fe20000011403 */
[-C--:B------:R-:W-:Y:S02]  /*3ac0*/  IMAD R2, R2, R20.reuse, R5 ;  /* 0x0000001402027224 */ /* 0x080fe400078e0205 */
[----:B------:R-:W-:-:S04]  /*3ad0*/  IMAD.WIDE.U32 R14, R6, R20, R14 ;  /* 0x00000014060e7225 */ /* 0x000fc800078e000e */
[----:B------:R-:W-:Y:S02]  /*3ae0*/  IMAD R5, R8, R3, RZ ;  /* 0x0000000308057224 */ /* 0x000fe400078e02ff */
        /* <DEDUP_REMOVED lines=8> */
.L_x_112:
[----:B------:R-:W-:Y:S02]  /*3b70*/  ULDC.64 UR4, c[0x0][0x2b0] ;  /* 0x0000ac0000047ab9 */ /* 0x000fe40000000a00 */
[----:B------:R-:W-:-:S04]  /*3b80*/  LEA R2, P0, R30, UR4, 0x2 ;  /* 0x000000041e027c11 */ /* 0x000fc8000f8010ff */
[----:B------:R-:W-:-:S05]  /*3b90*/  LEA.HI.X R3, R30, UR5, R31, 0x2, P0 ;  /* 0x000000051e037c11 */ /* 0x000fca00080f141f */
[----:B------:R0:W-:Y:S04]  /*3ba0*/  STG.E desc[UR8][R2.64], R28 ;  /* 0x0000001c02007986 */ /* 0x0001e8000c101908 */
.L_x_111:
[----:B------:R-:W-:Y:S05]  /*3bb0*/  BSYNC B1 ;  /* 0x0000000000017941 */ /* 0x000fea0003800000 */
.L_x_110:
[----:B------:R-:W2:Y:S01]  /*3bc0*/  S2R R0, SR_TID.X ;  /* 0x0000000000007919 */ /* 0x000ea20000002100 */
[----:B01----:R-:W0:Y:S01]  /*3bd0*/  LDC R3, c[0x0][0x3c4] ;  /* 0x0000f100ff037b82 */ /* 0x003e220000000800 */
[----:B------:R-:W-:Y:S01]  /*3be0*/  BSSY B0, `(.L_x_137) ;  /* 0x0000012000007945 */ /* 0x000fe20003800000 */
[----:B--2---:R-:W-:-:S04]  /*3bf0*/  SHF.R.S32.HI R13, RZ, 0x1f, R0 ;  /* 0x0000001fff0d7819 */ /* 0x004fc80000011400 */
[----:B------:R-:W-:-:S04]  /*3c00*/  LEA.HI R13, R13, R0, RZ, 0x5 ;  /* 0x000000000d0d7211 */ /* 0x000fc800078f28ff */
[----:B------:R-:W-:-:S05]  /*3c10*/  LOP3.LUT R5, R13, 0xffffffe0, RZ, 0xc0, !PT ;  /* 0xffffffe00d057812 */ /* 0x000fca00078ec0ff */
[----:B------:R-:W-:-:S05]  /*3c20*/  IMAD.IADD R16, R0, 0x1, -R5 ;  /* 0x0000000100107824 */ /* 0x000fca00078e0a05 */
[----:B0-----:R-:W-:-:S04]  /*3c30*/  ISETP.GE.AND P0, PT, R16, R3, PT ;  /* 0x000000031000720c */ /* 0x001fc80003f06270 */
[----:B------:R-:W-:-:S13]  /*3c40*/  ISETP.LT.AND P0, PT, R0, 0x80, !P0 ;  /* 0x000000800000780c */ /* 0x000fda0004701270 */
[----:B------:R-:W-:Y:S05]  /*3c50*/  @!P0 BRA `(.L_x_138) ;  /* 0x0000000000288947 */ /* 0x000fea0003800000 */
[----:B------:R-:W0:Y:S01]  /*3c60*/  S2R R0, SR_CgaCtaId ;  /* 0x0000000000007919 */ /* 0x000e220000008800 */
[----:B------:R-:W-:Y:S01]  /*3c70*/  FADD.FTZ R2, -R28, R29 ;  /* 0x0000001d1c027221 */ /* 0x000fe20000010100 */
[----:B------:R-:W-:-:S03]  /*3c80*/  MOV R5, 0x400 ;  /* 0x0000040000057802 */ /* 0x000fc60000000f00 */
[----:B------:R-:W-:-:S06]  /*3c90*/  FMUL.FTZ R2, R2, 1.4426950216293334961 ;  /* 0x3fb8aa3b02027820 */ /* 0x000fcc0000410000 */
[----:B------:R-:W1:Y:S01]  /*3ca0*/  MUFU.EX2 R2, R2 ;  /* 0x0000000200027308 */ /* 0x000e620000000800 */
[----:B0-----:R-:W-:-:S05]  /*3cb0*/  LEA R5, R0, R5, 0x18 ;  /* 0x0000000500057211 */ /* 0x001fca00078ec0ff */
[----:B------:R-:W-:Y:S01]  /*3cc0*/  IMAD R0, R16, 0x14, R5 ;  /* 0x0000001410007824 */ /* 0x000fe200078e0205 */
[----:B------:R-:W-:-:S04]  /*3cd0*/  SHF.R.S32.HI R5, RZ, 0x5, R13 ;  /* 0x00000005ff057819 */ /* 0x000fc8000001140d */
[----:B------:R-:W-:-:S05]  /*3ce0*/  LEA R5, R5, R0, 0x2 ;  /* 0x0000000005057211 */ /* 0x000fca00078e10ff */
[----:B-1----:R0:W-:Y:S02]  /*3cf0*/  STS [R5], R2 ;  /* 0x0000000205007388 */ /* 0x0021e40000000800 */
.L_x_138:
[----:B------:R-:W-:Y:S05]  /*3d00*/  BSYNC B0 ;  /* 0x0000000000007941 */ /* 0x000fea0003800000 */
.L_x_137:
[----:B------:R-:W-:Y:S01]  /*3d10*/  BAR.SYNC.DEFER_BLOCKING 0x0 ;  /* 0x0000000000007b1d */ /* 0x000fe20000010000 */
[----:B------:R-:W-:Y:S02]  /*3d20*/  ISETP.GE.AND P0, PT, R3, 0x1, PT ;  /* 0x000000010300780c */ /* 0x000fe40003f06270 */
[----:B0-----:R-:W-:Y:S01]  /*3d30*/  CS2R R2, SRZ ;  /* 0x0000000000027805 */ /* 0x001fe2000001ff00 */
[----:B------:R-:W-:Y:S01]  /*3d40*/  IMAD.MOV.U32 R5, RZ, RZ, RZ ;  /* 0x000000ffff057224 */ /* 0x000fe200078e00ff */
[----:B------:R-:W-:Y:S01]  /*3d50*/  SHF.R.S32.HI R13, RZ, 0x5, R13 ;  /* 0x00000005ff0d7819 */ /* 0x000fe2000001140d */
[----:B------:R-:W-:Y:S02]  /*3d60*/  IMAD.MOV.U32 R0, RZ, RZ, RZ ;  /* 0x000000ffff007224 */ /* 0x000fe400078e00ff */
[----:B------:R-:W-:-:S06]  /*3d70*/  IMAD.SHL.U32 R16, R16, 0x4, RZ ;  /* 0x0000000410107824 */ /* 0x000fcc00078e00ff */
[----:B------:R-:W-:Y:S05]  /*3d80*/  @!P0 BRA `(.L_x_139) ;  /* 0x0000000000a88947 */ /* 0x000fea0003800000 */
[----:B------:R-:W0:Y:S01]  /*3d90*/  S2UR UR6, SR_CgaCtaId ;  /* 0x00000000000679c3 */ /* 0x000e220000008800 */
[----:B------:R-:W-:Y:S01]  /*3da0*/  ULDC UR10, c[0x0][0x2dc] ;  /* 0x0000b700000a7ab9 */ /* 0x000fe20000000800 */
[----:B------:R-:W-:Y:S01]  /*3db0*/  IMAD R15, R13, 0x80, R16 ;  /* 0x000000800d0f7824 */ /* 0x000fe200078e0210 */
[----:B------:R-:W-:Y:S01]  /*3dc0*/  UIMAD UR4, UR7, UR10, URZ ;  /* 0x0000000a070472a4 */ /* 0x000fe2000f8e023f */
[C---:B------:R-:W-:Y:S01]  /*3dd0*/  VIADD R4, R12.reuse, -UR7 ;  /* 0x800000070c047c36 */ /* 0x040fe20008000000 */
[----:B------:R-:W-:Y:S01]  /*3de0*/  CS2R R8, SRZ ;  /* 0x0000000000087805 */ /* 0x000fe2000001ff00 */
[----:B------:R-:W-:Y:S01]  /*3df0*/  IMAD R18, R12, UR10, RZ ;  /* 0x0000000a0c127c24 */ /* 0x000fe2000f8e02ff */
[----:B------:R-:W-:Y:S01]  /*3e00*/  USHF.R.S32.HI UR11, URZ, 0x1f, UR4 ;  /* 0x0000001f3f0b7899 */ /* 0x000fe20008011404 */
[----:B------:R-:W1:Y:S01]  /*3e10*/  LDC R7, c[0x0][0x3c4] ;  /* 0x0000f100ff077b82 */ /* 0x000e620000000800 */
        /* <DEDUP_REMOVED lines=11> */
[----:B0-----:R-:W-:-:S06]  /*3ed0*/  ULEA UR4, UR6, UR4, 0x18 ;  /* 0x0000000406047291 */ /* 0x001fcc000f8ec03f */
[----:B------:R-:W-:Y:S01]  /*3ee0*/  LEA R6, R13, UR4, 0x2 ;  /* 0x000000040d067c11 */ /* 0x000fe2000f8e10ff */
[----:B------:R-:W-:-:S06]  /*3ef0*/  ULDC UR4, c[0x0][0x2d0] ;  /* 0x0000b40000047ab9 */ /* 0x000fcc0000000800 */
.L_x_142:
[----:B------:R0:W2:Y:S01]  /*3f00*/  LDS R4, [R6] ;  /* 0x0000000006047984 */ /* 0x0000a20000000800 */
[----:B------:R-:W-:Y:S01]  /*3f10*/  UIADD3 UR5, UR5, 0x1, URZ ;  /* 0x0000000105057890 */ /* 0x000fe2000fffe03f */
[----:B------:R-:W-:Y:S05]  /*3f20*/  BSSY B0, `(.L_x_140) ;  /* 0x0000008000007945 */ /* 0x000fea0003800000 */
[----:B-1----:R-:W-:Y:S01]  /*3f30*/  ISETP.LE.AND P1, PT, R7, UR5, PT ;  /* 0x0000000507007c0c */ /* 0x002fe2000bf23270 */
[----:B------:R-:W-:Y:S01]  /*3f40*/  @!UPT UIADD3 URZ, URZ, URZ, URZ ;  /* 0x0000003f3f3ff290 */ /* 0x000fe2000fffe03f */
[----:B------:R-:W-:Y:S11]  /*3f50*/  @P2 BRA `(.L_x_141) ;  /* 0x0000000000102947 */ /* 0x000ff60003800000 */
[----:B------:R-:W-:Y:S02]  /*3f60*/  ISETP.GE.AND P0, PT, R16, UR4, PT ;  /* 0x0000000410007c0c */ /* 0x000fe4000bf06270 */
[----:B------:R-:W-:Y:S02]  /*3f70*/  CS2R R8, SRZ ;  /* 0x0000000000087805 */ /* 0x000fe4000001ff00 */
[----:B------:R-:W-:Y:S09]  /*3f80*/  CS2R R10, SRZ ;  /* 0x00000000000a7805 */ /* 0x000ff2000001ff00 */
[----:B------:R1:W5:Y:S02]  /*3f90*/  @!P0 LDG.E.128 R8, desc[UR8][R14.64] ;  /* 0x000000080e088981 */ /* 0x000364000c1e1d00 */
.L_x_141:
[----:B------:R-:W-:Y:S05]  /*3fa0*/  BSYNC B0 ;  /* 0x0000000000007941 */ /* 0x000fea0003800000 */
.L_x_140:
[----:B-1----:R-:W-:Y:S01]  /*3fb0*/  IADD3 R14, P0, R18, R14, RZ ;  /* 0x0000000e120e7210 */ /* 0x002fe20007f1e0ff */
[----:B--2--5:R-:W-:Y:S01]  /*3fc0*/  FFMA.FTZ R3, R4, R8, R3 ;  /* 0x0000000804037223 */ /* 0x024fe20000010003 */
[----:B0-----:R-:W-:Y:S01]  /*3fd0*/  IADD3 R6, R6, 0x14, RZ ;  /* 0x0000001406067810 */ /* 0x001fe20007ffe0ff */
[C---:B------:R-:W-:Y:S01]  /*3fe0*/  FFMA.FTZ R0, R4.reuse, R9, R0 ;  /* 0x0000000904007223 */ /* 0x040fe20000010000 */
[C---:B------:R-:W-:Y:S01]  /*3ff0*/  FFMA.FTZ R5, R4.reuse, R10, R5 ;  /* 0x0000000a04057223 */ /* 0x040fe20000010005 */
[----:B------:R-:W-:Y:S01]  /*4000*/  IADD3.X R15, R19, R15, RZ, P0, !PT ;  /* 0x0000000f130f7210 */ /* 0x000fe200007fe4ff */
[----:B------:R-:W-:Y:S01]  /*4010*/  FFMA.FTZ R2, R4, R11, R2 ;  /* 0x0000000b04027223 */ /* 0x000fe20000010002 */
[----:B------:R-:W-:Y:S06]  /*4020*/  @!P1 BRA `(.L_x_142) ;  /* 0xfffffffc00b49947 */ /* 0x000fec000383ffff */
.L_x_139:
[----:B------:R-:W-:-:S04]  /*4030*/  IADD3 R13, R13, UR7, RZ ;  /* 0x000000070d0d7c10 */ /* 0x000fc8000fffe0ff */
[----:B------:R-:W-:-:S13]  /*4040*/  ISETP.GE.AND P0, PT, R13, R12, PT ;  /* 0x0000000c0d00720c */ /* 0x000fda0003f06270 */
[----:B------:R-:W-:Y:S05]  /*4050*/  @P0 EXIT ;  /* 0x000000000000094d */ /* 0x000fea0003800000 */
[----:B------:R-:W-:Y:S02]  /*4060*/  ULDC UR4, c[0x0][0x2d0] ;  /* 0x0000b40000047ab9 */ /* 0x000fe40000000800 */
[----:B------:R-:W-:-:S13]  /*4070*/  ISETP.GE.AND P0, PT, R16, UR4, PT ;  /* 0x0000000410007c0c */ /* 0x000fda000bf06270 */
[----:B------:R-:W-:Y:S05]  /*4080*/  @P0 EXIT ;  /* 0x000000000000094d */ /* 0x000fea0003800000 */
[----:B------:R-:W0:Y:S01]  /*4090*/  LDC R8, c[0x0][0x2c4] ;  /* 0x0000b100ff087b82 */ /* 0x000e220000000800 */
        /* <DEDUP_REMOVED lines=11> */
[----:B0-----:R-:W-:-:S06]  /*4150*/  VIADD R14, R14, 0xffffffe ;  /* 0x0ffffffe0e0e7836 */ /* 0x001fcc0000000000 */
[----:B------:R-:W0:Y:S02]  /*4160*/  F2I.FTZ.U32.TRUNC.NTZ R7, R14 ;  /* 0x0000000e00077305 */ /* 0x000e24000021f000 */
[----:B0-----:R-:W-:-:S04]  /*4170*/  IMAD.MOV R6, RZ, RZ, -R7 ;  /* 0x000000ffff067224 */ /* 0x001fc800078e0a07 */
[----:B------:R-:W-:Y:S01]  /*4180*/  IMAD R11, R6, R9, RZ ;  /* 0x00000009060b7224 */ /* 0x000fe200078e02ff */
[----:B------:R-:W-:-:S10]  /*4190*/  HFMA2.MMA R6, -RZ, RZ, 0, 0 ;  /* 0x00000000ff067435 */ /* 0x000fd400000001ff */
[----:B------:R-:W-:Y:S01]  /*41a0*/  IMAD.HI.U32 R11, R7, R11, R6 ;  /* 0x0000000b070b7227 */ /* 0x000fe200078e0006 */
[----:B------:R-:W-:-:S04]  /*41b0*/  IABS R7, R8 ;  /* 0x0000000800077213 */ /* 0x000fc80000000000 */
[----:B------:R-:W0:Y:S01]  /*41c0*/  I2F.RP R6, R7 ;  /* 0x0000000700067306 */ /* 0x000e220000209400 */
[----:B------:R-:W-:-:S04]  /*41d0*/  IMAD.HI.U32 R11, R11, R12, RZ ;  /* 0x0000000c0b0b7227 */ /* 0x000fc800078e00ff */
[----:B------:R-:W-:-:S05]  /*41e0*/  IMAD R10, R11, R10, R12 ;  /* 0x0000000a0b0a7224 */ /* 0x000fca00078e020c */
[----:B------:R-:W-:Y:S01]  /*41f0*/  ISETP.GT.U32.AND P1, PT, R9, R10, PT ;  /* 0x0000000a0900720c */ /* 0x000fe20003f24070 */
[----:B0-----:R-:W0:-:S12]  /*4200*/  MUFU.RCP R6, R6 ;  /* 0x0000000600067308 */ /* 0x001e180000001000 */
[----:B------:R-:W-:Y:S01]  /*4210*/  @!P1 IMAD.IADD R10, R10, 0x1, -R9 ;  /* 0x000000010a0a9824 */ /* 0x000fe200078e0a09 */
[----:B------:R-:W-:Y:S02]  /*4220*/  @!P1 IADD3 R11, R11, 0x1, RZ ;  /* 0x000000010b0b9810 */ /* 0x000fe40007ffe0ff */
[----:B------:R-:W-:Y:S02]  /*4230*/  ISETP.NE.AND P1, PT, R4, RZ, PT ;  /* 0x000000ff0400720c */ /* 0x000fe40003f25270 */
[----:B------:R-:W-:Y:S02]  /*4240*/  ISETP.GE.U32.AND P2, PT, R10, R9, PT ;  /* 0x000000090a00720c */ /* 0x000fe40003f46070 */
[----:B------:R-:W-:Y:S01]  /*4250*/  LOP3.LUT R9, R13, R4, RZ, 0x3c, !PT ;  /* 0x000000040d097212 */ /* 0x000fe200078e3cff */
[----:B0-----:R-:W-:-:S03]  /*4260*/  VIADD R18, R6, 0xffffffe ;  /* 0x0ffffffe06127836 */ /* 0x001fc60000000000 */
[----:B------:R-:W-:Y:S01]  /*4270*/  ISETP.GE.AND P0, PT, R9, RZ, PT ;  /* 0x000000ff0900720c */ /* 0x000fe20003f06270 */
[----:B------:R-:W0:Y:S06]  /*4280*/  F2I.FTZ.U32.TRUNC.NTZ R19, R18 ;  /* 0x0000001200137305 */ /* 0x000e2c000021f000 */
[----:B------:R-:W-:-:S06]  /*4290*/  @P2 VIADD R11, R11, 0x1 ;  /* 0x000000010b0b2836 */ /* 0x000fcc0000000000 */
[----:B------:R-:W-:Y:S02]  /*42a0*/  @!P0 IADD3 R11, -R11, RZ, RZ ;  /* 0x000000ff0b0b8210 */ /* 0x000fe40007ffe1ff */
[-C--:B------:R-:W-:Y:S01]  /*42b0*/  @!P1 LOP3.LUT R11, RZ, R4.reuse, RZ, 0x33, !PT ;  /* 0x00000004ff0b9212 */ /* 0x080fe200078e33ff */
[----:B0-----:R-:W-:Y:S02]  /*42c0*/  IMAD.MOV R6, RZ, RZ, -R19 ;  /* 0x000000ffff067224 */ /* 0x001fe400078e0a13 */
[----:B------:R-:W-:Y:S02]  /*42d0*/  IMAD.MOV.U32 R18, RZ, RZ, RZ ;  /* 0x000000ffff127224 */ /* 0x000fe400078e00ff */
[C---:B------:R-:W-:Y:S02]  /*42e0*/  IMAD R9, R11.reuse, R4, RZ ;  /* 0x000000040b097224 */ /* 0x040fe400078e02ff */
[----:B------:R-:W-:Y:S02]  /*42f0*/  IMAD R6, R6, R7, RZ ;  /* 0x0000000706067224 */ /* 0x000fe400078e02ff */
[----:B------:R-:W-:Y:S01]  /*4300*/  IMAD.WIDE.U32 R16, R11, UR4, R16 ;  /* 0x000000040b107c25 */ /* 0x000fe2000f8e0010 */
[----:B------:R-:W-:-:S03]  /*4310*/  IADD3 R15, R13, -R9, RZ ;  /* 0x800000090d0f7210 */ /* 0x000fc60007ffe0ff */
[----:B------:R-:W-:Y:S01]  /*4320*/  IMAD.HI.U32 R6, R19, R6, R18 ;  /* 0x0000000613067227 */ /* 0x000fe200078e0012 */
[----:B------:R-:W-:Y:S02]  /*4330*/  IABS R4, R15 ;  /* 0x0000000f00047213 */ /* 0x000fe40000000000 */
[----:B------:R-:W-:-:S03]  /*4340*/  LOP3.LUT R15, R15, R8, RZ, 0x3c, !PT ;  /* 0x000000080f0f7212 */ /* 0x000fc600078e3cff */
[----:B------:R-:W-:Y:S01]  /*4350*/  IMAD.HI.U32 R10, R6, R4, RZ ;  /* 0x00000004060a7227 */ /* 0x000fe200078e00ff */
[----:B------:R-:W-:-:S04]  /*4360*/  ISETP.GE.AND P1, PT, R15, RZ, PT ;  /* 0x000000ff0f00720c */ /* 0x000fc80003f26270 */
[----:B------:R-:W-:-:S05]  /*4370*/  IADD3 R6, -R10, RZ, RZ ;  /* 0x000000ff0a067210 */ /* 0x000fca0007ffe1ff */
[----:B------:R-:W-:-:S05]  /*4380*/  IMAD R4, R7, R6, R4 ;  /* 0x0000000607047224 */ /* 0x000fca00078e0204 */
[----:B------:R-:W-:-:S13]  /*4390*/  ISETP.GT.U32.AND P0, PT, R7, R4, PT ;  /* 0x000000040700720c */ /* 0x000fda0003f04070 */
[----:B------:R-:W-:Y:S01]  /*43a0*/  @!P0 IMAD.IADD R4, R4, 0x1, -R7 ;  /* 0x0000000104048824 */ /* 0x000fe200078e0a07 */
[----:B------:R-:W-:Y:S02]  /*43b0*/  @!P0 IADD3 R10, R10, 0x1, RZ ;  /* 0x000000010a0a8810 */ /* 0x000fe40007ffe0ff */
[----:B------:R-:W-:Y:S02]  /*43c0*/  ISETP.NE.AND P0, PT, R8, RZ, PT ;  /* 0x000000ff0800720c */ /* 0x000fe40003f05270 */
[----:B------:R-:W-:Y:S02]  /*43d0*/  ISETP.GE.U32.AND P2, PT, R4, R7, PT ;  /* 0x000000070400720c */ /* 0x000fe40003f46070 */
[----:B------:R-:W-:-:S05]  /*43e0*/  SHF.R.S32.HI R4, RZ, 0x1f, R11 ;  /* 0x0000001fff047819 */ /* 0x000fca000001140b */
[----:B------:R-:W-:-:S04]  /*43f0*/  IMAD R4, R4, UR4, RZ ;  /* 0x0000000404047c24 */ /* 0x000fc8000f8e02ff */
[----:B------:R-:W-:Y:S01]  /*4400*/  IMAD R11, R11, UR5, R4 ;  /* 0x000000050b0b7c24 */ /* 0x000fe2000f8e0204 */
[----:B------:R-:W-:Y:S01]  /*4410*/  ULDC.64 UR4, c[0x0][0x2a0] ;  /* 0x0000a80000047ab9 */ /* 0x000fe20000000a00 */
[----:B------:R-:W-:Y:S02]  /*4420*/  @P2 VIADD R10, R10, 0x1 ;  /* 0x000000010a0a2836 */ /* 0x000fe40000000000 */
[----:B------:R-:W-:-:S03]  /*4430*/  IMAD.IADD R17, R17, 0x1, R11 ;  /* 0x0000000111117824 */ /* 0x000fc600078e020b */
[----:B------:R-:W-:Y:S02]  /*4440*/  @!P1 IADD3 R10, -R10, RZ, RZ ;  /* 0x000000ff0a0a9210 */ /* 0x000fe40007ffe1ff */
[----:B------:R-:W-:-:S04]  /*4450*/  @!P0 LOP3.LUT R10, RZ, R8, RZ, 0x33, !PT ;  /* 0x00000008ff0a8212 */ /* 0x000fc800078e33ff */
[----:B------:R-:W-:Y:S01]  /*4460*/  SHF.R.S32.HI R4, RZ, 0x1f, R10 ;  /* 0x0000001fff047819 */ /* 0x000fe2000001140a */
[C---:B------:R-:W-:Y:S02]  /*4470*/  IMAD R8, R10.reuse, R8, R9 ;  /* 0x000000080a087224 */ /* 0x040fe400078e0209 */
[----:B------:R-:W-:-:S03]  /*4480*/  IMAD.WIDE.U32 R16, R10, UR4, R16 ;  /* 0x000000040a107c25 */ /* 0x000fc6000f8e0010 */
[----:B------:R-:W-:Y:S01]  /*4490*/  IADD3 R8, R13, -R8, RZ ;  /* 0x800000080d087210 */ /* 0x000fe20007ffe0ff */
[----:B------:R-:W-:Y:S01]  /*44a0*/  IMAD R7, R4, UR4, RZ ;  /* 0x0000000404077c24 */ /* 0x000fe2000f8e02ff */
[----:B------:R-:W-:-:S03]  /*44b0*/  F2FP.F16.F32.PACK_AB R4, R0, R3 ;  /* 0x000000030004723e */ /* 0x000fc600000000ff */
[----:B------:R-:W-:Y:S01]  /*44c0*/  IMAD R9, R10, UR5, R7 ;  /* 0x000000050a097c24 */ /* 0x000fe2000f8e0207 */
[----:B------:R-:W-:Y:S01]  /*44d0*/  SHF.R.S32.HI R7, RZ, 0x1f, R8 ;  /* 0x0000001fff077819 */ /* 0x000fe20000011408 */
[----:B------:R-:W-:Y:S02]  /*44e0*/  ULDC.64 UR4, c[0x0][0x298] ;  /* 0x0000a60000047ab9 */ /* 0x000fe40000000a00 */
[----:B------:R-:W-:Y:S02]  /*44f0*/  IMAD.IADD R17, R17, 0x1, R9 ;  /* 0x0000000111117824 */ /* 0x000fe400078e0209 */
[----:B------:R-:W-:-:S04]  /*4500*/  IMAD R7, R7, UR4, RZ ;  /* 0x0000000407077c24 */ /* 0x000fc8000f8e02ff */
        /* <DEDUP_REMOVED lines=8> */
        .weak           $__internal_2_$__cuda_sm20_div_s64
        .type           $__internal_2_$__cuda_sm20_div_s64,@function
        .size           $__internal_2_$__cuda_sm20_div_s64,(.L_x_8314 - $__internal_2_$__cuda_sm20_div_s64)
$__internal_2_$__cuda_sm20_div_s64:
        /* <DEDUP_REMOVED lines=29> */
[----:B------:R-:W-:-:S04]  /*4760*/  IMAD.X R26, RZ, RZ, ~R26, P0 ;  /* 0x000000ffff1a7224 */ /* 0x000fc800000e0e1a */
[----:B------:R-:W-:-:S04]  /*4770*/  IMAD.WIDE.U32 R34, P5, R35, R26, R34 ;  /* 0x0000001a23227225 */ /* 0x000fc800078a0022 */
[C---:B------:R-:W-:Y:S02]  /*4780*/  IMAD R21, R27.reuse, R26, RZ ;  /* 0x0000001a1b157224 */ /* 0x040fe400078e02ff */
[----:B------:R-:W-:-:S04]  /*4790*/  IMAD.HI.U32 R20, P4, R27, R20, R34 ;  /* 0x000000141b147227 */ /* 0x000fc80007880022 */
[----:B------:R-:W-:Y:S01]  /*47a0*/  IMAD.HI.U32 R19, R27, R26, RZ ;  /* 0x0000001a1b137227 */ /* 0x000fe200078e00ff */
[----:B------:R-:W-:Y:S02]  /*47b0*/  IADD3 R21, P3, R21, R20, RZ ;  /* 0x0000001415157210 */ /* 0x000fe40007f7e0ff */
[-C--:B------:R-:W-:Y:S01]  /*47c0*/  IADD3 R20, P0, RZ, -R18.reuse, RZ ;  /* 0x80000012ff147210 */ /* 0x080fe20007f1e0ff */
[----:B------:R-:W-:Y:S02]  /*47d0*/  IMAD.X R27, R19, 0x1, R27, P5 ;  /* 0x00000001131b7824 */ /* 0x000fe400028e061b */
[----:B------:R-:W-:Y:S01]  /*47e0*/  IMAD.MOV.U32 R35, RZ, RZ, RZ ;  /* 0x000000ffff237224 */ /* 0x000fe200078e00ff */
[----:B------:R-:W-:Y:S02]  /*47f0*/  SEL R20, R20, R18, !P1 ;  /* 0x0000001214147207 */ /* 0x000fe40004800000 */
[----:B------:R-:W-:-:S03]  /*4800*/  IADD3.X R26, RZ, ~R17, RZ, P0, !PT ;  /* 0x80000011ff1a7210 */ /* 0x000fc600007fe4ff */
[----:B------:R-:W-:Y:S01]  /*4810*/  IMAD.HI.U32 R34, R21, R20, RZ ;  /* 0x0000001415227227 */ /* 0x000fe200078e00ff */
[----:B------:R-:W-:Y:S02]  /*4820*/  SEL R19, R26, R17, !P1 ;  /* 0x000000111a137207 */ /* 0x000fe40004800000 */
        /* <DEDUP_REMOVED lines=8> */
[----:B------:R-:W-:Y:S01]  /*48b0*/  IMAD R21, R27, R39, R35 ;  /* 0x000000271b157224 */ /* 0x000fe200078e0223 */
[----:B------:R-:W-:Y:S01]  /*48c0*/  IADD3 R20, P0, -R34, R20, RZ ;  /* 0x0000001422147210 */ /* 0x000fe20007f1e1ff */
[----:B------:R-:W-:-:S03]  /*48d0*/  IMAD.X R26, RZ, RZ, R26, P1 ;  /* 0x000000ffff1a7224 */ /* 0x000fc600008e061a */
[-C--:B------:R-:W-:Y:S01]  /*48e0*/  ISETP.GE.U32.AND P4, PT, R20, R38.reuse, PT ;  /* 0x000000261400720c */ /* 0x080fe20003f86070 */
[-C--:B------:R-:W-:Y:S01]  /*48f0*/  IMAD R34, R26, R38.reuse, R21 ;  /* 0x000000261a227224 */ /* 0x080fe200078e0215 */
[----:B------:R-:W-:-:S04]  /*4900*/  IADD3 R21, P3, R20, -R38, RZ ;  /* 0x8000002614157210 */ /* 0x000fc80007f7e0ff */
[----:B------:R-:W-:Y:S02]  /*4910*/  IADD3.X R19, ~R34, R19, RZ, P0, !PT ;  /* 0x0000001322137210 */ /* 0x000fe400007fe5ff */
[----:B------:R-:W-:Y:S02]  /*4920*/  IADD3 R34, P1, R27, 0x1, RZ ;  /* 0x000000011b227810 */ /* 0x000fe40007f3e0ff */
[----:B------:R-:W-:-:S04]  /*4930*/  ISETP.GE.U32.AND.EX P4, PT, R19, R39, PT, P4 ;  /* 0x000000271300720c */ /* 0x000fc80003f86140 */
[----:B------:R-:W-:Y:S01]  /*4940*/  SEL R21, R21, R20, P4 ;  /* 0x0000001415157207 */ /* 0x000fe20002000000 */
[----:B------:R-:W-:Y:S01]  /*4950*/  IMAD.X R20, R19, 0x1, ~R39, P3 ;  /* 0x0000000113147824 */ /* 0x000fe200018e0e27 */
[----:B------:R-:W-:Y:S02]  /*4960*/  SEL R34, R34, R27, P4 ;  /* 0x0000001b22227207 */ /* 0x000fe40002000000 */
[----:B------:R-:W-:Y:S01]  /*4970*/  ISETP.GE.U32.AND P0, PT, R21, R38, PT ;  /* 0x000000261500720c */ /* 0x000fe20003f06070 */
[----:B------:R-:W-:Y:S01]  /*4980*/  IMAD.X R21, RZ, RZ, R26, P1 ;  /* 0x000000ffff157224 */ /* 0x000fe200008e061a */
[----:B------:R-:W-:Y:S02]  /*4990*/  SEL R19, R20, R19, P4 ;  /* 0x0000001314137207 */ /* 0x000fe40002000000 */
[----:B------:R-:W-:Y:S02]  /*49a0*/  IADD3 R27, P1, R34, 0x1, RZ ;  /* 0x00000001221b7810 */ /* 0x000fe40007f3e0ff */
[----:B------:R-:W-:Y:S01]  /*49b0*/  SEL R21, R21, R26, P4 ;  /* 0x0000001a15157207 */ /* 0x000fe20002000000 */
[----:B------:R-:W-:Y:S01]  /*49c0*/  IMAD.MOV.U32 R26, RZ, RZ, R22 ;  /* 0x000000ffff1a7224 */ /* 0x000fe200078e0016 */
[----:B------:R-:W-:-:S02]  /*49d0*/  ISETP.GE.U32.AND.EX P0, PT, R19, R39, PT, P0 ;  /* 0x000000271300720c */ /* 0x000fc40003f06100 */
[----:B------:R-:W-:Y:S01]  /*49e0*/  LOP3.LUT R19, R23, R17, RZ, 0x3c, !PT ;  /* 0x0000001117137212 */ /* 0x000fe200078e3cff */
[----:B------:R-:W-:Y:S01]  /*49f0*/  IMAD.X R20, RZ, RZ, R21, P1 ;  /* 0x000000ffff147224 */ /* 0x000fe200008e0615 */
[----:B------:R-:W-:Y:S02]  /*4a00*/  SEL R27, R27, R34, P0 ;  /* 0x000000221b1b7207 */ /* 0x000fe40000000000 */
[----:B------:R-:W-:Y:S02]  /*4a10*/  ISETP.GE.AND P3, PT, R19, RZ, PT ;  /* 0x000000ff1300720c */ /* 0x000fe40003f66270 */
[----:B------:R-:W-:Y:S02]  /*4a20*/  SEL R21, R20, R21, P0 ;  /* 0x0000001514157207 */ /* 0x000fe40000000000 */
[----:B------:R-:W-:Y:S02]  /*4a30*/  IADD3 R20, P1, RZ, -R27, RZ ;  /* 0x8000001bff147210 */ /* 0x000fe40007f3e0ff */
[----:B------:R-:W-:-:S02]  /*4a40*/  ISETP.NE.U32.AND P0, PT, R24, RZ, PT ;  /* 0x000000ff1800720c */ /* 0x000fc40003f05070 */
[----:B------:R-:W-:Y:S02]  /*4a50*/  IADD3.X R24, RZ, ~R21, RZ, P1, !PT ;  /* 0x80000015ff187210 */ /* 0x000fe40000ffe4ff */
[----:B------:R-:W-:Y:S01]  /*4a60*/  SEL R20, R20, R27, !P3 ;  /* 0x0000001b14147207 */ /* 0x000fe20005800000 */
[----:B------:R-:W-:Y:S01]  /*4a70*/  IMAD.MOV.U32 R27, RZ, RZ, 0x0 ;  /* 0x00000000ff1b7424 */ /* 0x000fe200078e00ff */
[----:B------:R-:W-:Y:S02]  /*4a80*/  ISETP.NE.AND.EX P0, PT, R23, RZ, PT, P0 ;  /* 0x000000ff1700720c */ /* 0x000fe40003f05300 */
[----:B------:R-:W-:Y:S02]  /*4a90*/  SEL R24, R24, R21, !P3 ;  /* 0x0000001518187207 */ /* 0x000fe40005800000 */
[----:B------:R-:W-:Y:S02]  /*4aa0*/  SEL R20, R20, 0xffffffff, P0 ;  /* 0xffffffff14147807 */ /* 0x000fe40000000000 */
[----:B------:R-:W-:Y:S01]  /*4ab0*/  SEL R21, R24, 0xffffffff, P0 ;  /* 0xffffffff18157807 */ /* 0x000fe20000000000 */
[----:B------:R-:W-:Y:S06]  /*4ac0*/  RET.REL.NODEC R26 `(_ZN5flash32flash_fwd_splitkv_combine_kernelI23Flash_fwd_kernel_traitsILi128ELi64ELi128ELi4ELb0ELb0EN7cutlass6half_tE19Flash_kernel_traitsILi128ELi64ELi128ELi4ES3_EELi4ELi5ELb0EEEvNS_16Flash_fwd_paramsE) ;  /* 0xffffffb41a4c7950 */ /* 0x000fec0003c3ffff */
.L_x_143:
        /* <DEDUP_REMOVED lines=11> */
.L_x_8314:


//--------------------- .text._ZN5flash32flash_fwd_splitkv_combine_kernelI23Flash_fwd_kernel_traitsILi128ELi64ELi128ELi4ELb0ELb0EN7cutlass6half_tE19Flash_kernel_traitsILi128ELi64ELi128ELi4ES3_EELi4ELi4ELb0EEEvNS_16Flash_fwd_paramsE --------------------------
	.section	.text._ZN5flash32flash_fwd_splitkv_combine_kernelI23Flash_fwd_kernel_traitsILi128ELi64ELi128ELi4ELb0ELb0EN7cutlass6half_tE19Flash_kernel_traitsILi128ELi64ELi128ELi4ES3_EELi4ELi4ELb0EEEvNS_16Flash_fwd_paramsE,"ax",@progbits
	.align	128
        .global         _ZN5flash32flash_fwd_splitkv_combine_kernelI23Flash_fwd_kernel_traitsILi128ELi64ELi128ELi4ELb0ELb0EN7cutlass6half_tE19Flash_kernel_traitsILi128ELi64ELi128ELi4ES3_EELi4ELi4ELb0EEEvNS_16Flash_fwd_paramsE
        .type           _ZN5flash32flash_fwd_splitkv_combine_kernelI23Flash_fwd_kernel_traitsILi128ELi64ELi128ELi4ELb0ELb0EN7cutlass6half_tE19Flash_kernel_traitsILi128ELi64ELi128ELi4ES3_EELi4ELi4ELb0EEEvNS_16Flash_fwd_paramsE,@function
        .size           _ZN5flash32flash_fwd_splitkv_combine_kernelI23Flash_fwd_kernel_traitsILi128ELi64ELi128ELi4ELb0ELb0EN7cutlass6half_tE19Flash_kernel_traitsILi128ELi64ELi128ELi4ES3_EELi4ELi4ELb0EEEvNS_16Flash_fwd_paramsE,(.L_x_8315 - _ZN5flash32flash_fwd_splitkv_combine_kernelI23Flash_fwd_kernel_traitsILi128ELi64ELi128ELi4ELb0ELb0EN7cutlass6half_tE19Flash_kernel_traitsILi128ELi64ELi128ELi4ES3_EELi4ELi4ELb0EEEvNS_16Flash_fwd_paramsE)
        .other          _ZN5flash32flash_fwd_splitkv_combine_kernelI23Flash_fwd_kernel_traitsILi128ELi64ELi128ELi4ELb0ELb0EN7cutlass6half_tE19Flash_kernel_traitsILi128ELi64ELi128ELi4ES3_EELi4ELi4ELb0EEEvNS_16Flash_fwd_paramsE,@"STO_CUDA_ENTRY STV_DEFAULT"
_ZN5flash32flash_fwd_splitkv_combine_kernelI23Flash_fwd_kernel_traitsILi128ELi64ELi128ELi4ELb0ELb0EN7cutlass6half_tE19Flash_kernel_traitsILi128ELi64ELi128ELi4ES3_EELi4ELi4ELb0EEEvNS_16Flash_fwd_paramsE:
.text._ZN5flash32flash_fwd_splitkv_combine_kernelI23Flash_fwd_kernel_traitsILi128ELi64ELi128ELi4ELb0ELb0EN7cutlass6half_tE19Flash_kernel_traitsILi128ELi64ELi128ELi4ES3_EELi4ELi4ELb0EEEvNS_16Flash_fwd_paramsE:
        /* <DEDUP_REMOVED lines=23> */
[----:B------:R-:W-:Y:S05]  /*0170*/  CALL.REL.NOINC `($__internal_3_$__cuda_sm20_div_s64) ;  /* 0x0000004400047944 */ /* 0x000fea0003c00000 */
[----:B------:R-:W-:Y:S05]  /*0180*/  BRA `(.L_x_145) ;  /* 0x00000000004c7947 */ /* 0x000fea0003800000 */
.L_x_144:
        /* <DEDUP_REMOVED lines=19> */
.L_x_145:
        /* <DEDUP_REMOVED lines=13> */
[----:B------:R-:W-:Y:S05]  /*0390*/  CALL.REL.NOINC `($__internal_3_$__cuda_sm20_div_s64) ;  /* 0x00000040007c7944 */ /* 0x000fea0003c00000 */
[----:B------:R-:W-:Y:S02]  /*03a0*/  MOV R8, R20 ;  /* 0x0000001400087202 */ /* 0x000fe40000000f00 */
[----:B------:R-:W-:Y:S01]  /*03b0*/  MOV R9, R21 ;  /* 0x0000001500097202 */ /* 0x000fe20000000f00 */
[----:B------:R-:W-:Y:S05]  /*03c0*/  BRA `(.L_x_148) ;  /* 0x00000000004c7947 */ /* 0x000fea0003800000 */
.L_x_147:
        /* <DEDUP_REMOVED lines=19> */
.L_x_148:
[----:B------:R-:W-:Y:S05]  /*0500*/  BSYNC B0 ;  /* 0x0000000000007941 */ /* 0x000fea0003800000 */
.L_x_146:
        /* <DEDUP_REMOVED lines=43> */
.L_x_150:
        /* <DEDUP_REMOVED lines=19> */
.L_x_151:
[----:B------:R-:W-:Y:S05]  /*08f0*/  BSYNC B0 ;  /* 0x0000000000007941 */ /* 0x000fea0003800000 */
.L_x_149:
        /* <DEDUP_REMOVED lines=74> */
[----:B------:R-:W-:Y:S02]  /*0da0*/  MOV R32, R20 ;  /* 0x0000001400207202 */ /* 0x000fe40000000f00 */
[----:B------:R-:W-:Y:S01]  /*0db0*/  MOV R33, R21 ;  /* 0x0000001500217202 */ /* 0x000fe20000000f00 */
[----:B------:R-:W-:Y:S05]  /*0dc0*/  BRA `(.L_x_154) ;  /* 0x00000000004c7947 */ /* 0x000fea0003800000 */
.L_x_153:
        /* <DEDUP_REMOVED lines=19> */
.L_x_154:
[----:B------:R-:W-:Y:S05]  /*0f00*/  BSYNC B0 ;  /* 0x0000000000007941 */ /* 0x000fea0003800000 */
.L_x_152:
        /* <DEDUP_REMOVED lines=43> */
.L_x_156:
        /* <DEDUP_REMOVED lines=19> */
.L_x_157:
[----:B------:R-:W-:Y:S05]  /*12f0*/  BSYNC B0 ;  /* 0x0000000000007941 */ /* 0x000fea0003800000 */
.L_x_155:
        /* <DEDUP_REMOVED lines=67> */
.L_x_159:
[----:B------:R-:W-:Y:S05]  /*1730*/  BSYNC B0 ;  /* 0x0000000000007941 */ /* 0x000fea0003800000 */
.L_x_158:
        /* <DEDUP_REMOVED lines=14> */
.L_x_161:
[----:B------:R-:W-:Y:S05]  /*1820*/  BSYNC B0 ;  /* 0x0000000000007941 */ /* 0x000fea0003800000 */
.L_x_160:
[----:B--23--:R-:W2:Y:S01]  /*1830*/  SHFL.BFLY PT, R6, R29, 0x8, 0x1f ;  /* 0x0d001f001d067f89 */ /* 0x00cea200000e0000 */
[----:B-1----:R-:W1:Y:S01]  /*1840*/  LDC R17, c[0x0][0x270] ;  /* 0x00009c00ff117b82 */ /* 0x002e620000000800 */
[----:B------:R-:W-:Y:S01]  /*1850*/  ISETP.GT.AND P5, PT, R3, RZ, PT ;  /* 0x000000ff0300720c */ /* 0x000fe20003fa4270 */
[----:B------:R-:W-:Y:S01]  /*1860*/  BSSY B1, `(.L_x_162) ;  /* 0x0000231000017945 */ /* 0x000fe20003800000 */
[----:B--2---:R-:W-:Y:S02]  /*1870*/  FMNMX.FTZ R7, R6, R29, !PT ;  /* 0x0000001d06077209 */ /* 0x004fe40007810000 */
[-C--:B-1----:R-:W-:Y:S02]  /*1880*/  IABS R27, R17.reuse ;  /* 0x00000011001b7213 */ /* 0x082fe40000000000 */
[----:B------:R-:W-:Y:S01]  /*1890*/  IABS R36, R17 ;  /* 0x0000001100247213 */ /* 0x000fe20000000000 */
[----:B------:R-:W1:Y:S01]  /*18a0*/  SHFL.BFLY PT, R8, R7, 0x4, 0x1f ;  /* 0x0c801f0007087f89 */ /* 0x000e6200000e0000 */
[----:B------:R-:W-:Y:S03]  /*18b0*/  I2F.U32.RP R26, R27 ;  /* 0x0000001b001a7306 */ /* 0x000fe60000209000 */
[----:B------:R-:W-:Y:S01]  /*18c0*/  IMAD.MOV R36, RZ, RZ, -R36 ;  /* 0x000000ffff247224 */ /* 0x000fe200078e0a24 */
[----:B-1----:R-:W-:-:S05]  /*18d0*/  FMNMX.FTZ R8, R7, R8, !PT ;  /* 0x0000000807087209 */ /* 0x002fca0007810000 */
[----:B0-----:R-:W0:Y:S02]  /*18e0*/  SHFL.BFLY PT, R21, R8, 0x2, 0x1f ;  /* 0x0c401f0008157f89 */ /* 0x001e2400000e0000 */
[----:B0-----:R-:W-:Y:S02]  /*18f0*/  FMNMX.FTZ R21, R8, R21, !PT ;  /* 0x0000001508157209 */ /* 0x001fe40007810000 */
[----:B------:R-:W0:Y:S03]  /*1900*/  I2F.RP R8, R31 ;  /* 0x0000001f00087306 */ /* 0x000e260000209400 */
[----:B------:R-:W1:Y:S05]  /*1910*/  SHFL.BFLY PT, R6, R21, 0x1, 0x1f ;  /* 0x0c201f0015067f89 */ /* 0x000e6a00000e0000 */
[----:B0-----:R-:W0:Y:S01]  /*1920*/  MUFU.RCP R8, R8 ;  /* 0x0000000800087308 */ /* 0x001e220000001000 */
[----:B-1----:R-:W-:-:S04]  /*1930*/  FMNMX.FTZ R6, R21, R6, !PT ;  /* 0x0000000615067209 */ /* 0x002fc80007810000 */
[----:B------:R-:W-:Y:S01]  /*1940*/  FSETP.NEU.FTZ.AND P0, PT, R6, -INF , PT ;  /* 0xff8000000600780b */ /* 0x000fe20003f1d000 */
[----:B0-----:R-:W-:-:S03]  /*1950*/  VIADD R34, R8, 0xffffffe ;  /* 0x0ffffffe08227836 */ /* 0x001fc60000000000 */
[----:B------:R-:W-:Y:S01]  /*1960*/  FSEL R20, R6, RZ, P0 ;  /* 0x000000ff06147208 */ /* 0x000fe20000000000 */
[----:B------:R0:W-:Y:S01]  /*1970*/  F2I.FTZ.U32.TRUNC.NTZ R35, R34 ;  /* 0x0000002200237305 */ /* 0x0001e2000021f000 */
[----:B------:R-:W-:-:S03]  /*1980*/  ISETP.GT.AND P0, PT, R2, RZ, PT ;  /* 0x000000ff0200720c */ /* 0x000fc60003f04270 */
[----:B------:R-:W-:-:S04]  /*1990*/  FADD.FTZ R30, -R20, R29 ;  /* 0x0000001d141e7221 */ /* 0x000fc80000010100 */
[----:B------:R-:W-:Y:S01]  /*19a0*/  FMUL.FTZ R30, R30, 1.4426950216293334961 ;  /* 0x3fb8aa3b1e1e7820 */ /* 0x000fe20000410000 */
[----:B------:R-:W1:Y:S01]  /*19b0*/  MUFU.RCP R6, R26 ;  /* 0x0000001a00067308 */ /* 0x000e620000001000 */
[----:B0-----:R-:W-:-:S07]  /*19c0*/  IMAD.MOV.U32 R34, RZ, RZ, RZ ;  /* 0x000000ffff227224 */ /* 0x001fce00078e00ff */
[----:B------:R-:W0:Y:S01]  /*19d0*/  MUFU.EX2 R30, R30 ;  /* 0x0000001e001e7308 */ /* 0x000e220000000800 */
[----:B-1----:R-:W-:Y:S01]  /*19e0*/  VIADD R38, R6, 0xffffffe ;  /* 0x0ffffffe06267836 */ /* 0x002fe20000000000 */
[----:B------:R-:W-:Y:S01]  /*19f0*/  IABS R26, R24 ;  /* 0x00000018001a7213 */ /* 0x000fe20000000000 */
[----:B------:R-:W-:-:S05]  /*1a00*/  IMAD.MOV R6, RZ, RZ, -R35 ;  /* 0x000000ffff067224 */ /* 0x000fca00078e0a23 */
[----:B------:R-:W1:Y:S01]  /*1a10*/  F2I.FTZ.U32.TRUNC.NTZ R39, R38 ;  /* 0x0000002600277305 */ /* 0x000e62000021f000 */
[----:B------:R-:W-:Y:S01]  /*1a20*/  IMAD R21, R6, R31, RZ ;  /* 0x0000001f06157224 */ /* 0x000fe200078e02ff */
[----:B------:R-:W-:Y:S01]  /*1a30*/  IABS R6, R3 ;  /* 0x0000000300067213 */ /* 0x000fe20000000000 */
[----:B0-----:R-:W0:Y:S02]  /*1a40*/  SHFL.BFLY PT, R7, R30, 0x8, 0x1f ;  /* 0x0d001f001e077f89 */ /* 0x001e2400000e0000 */
[----:B------:R-:W-:-:S04]  /*1a50*/  IMAD.HI.U32 R21, R35, R21, R34 ;  /* 0x0000001523157227 */ /* 0x000fc800078e0022 */
[----:B------:R-:W-:Y:S02]  /*1a60*/  IMAD.MOV R6, RZ, RZ, -R6 ;  /* 0x000000ffff067224 */ /* 0x000fe400078e0a06 */
[----:B------:R-:W-:-:S04]  /*1a70*/  IMAD.HI.U32 R21, R21, R26, RZ ;  /* 0x0000001a15157227 */ /* 0x000fc800078e00ff */
[----:B-1----:R-:W-:Y:S02]  /*1a80*/  IMAD.MOV R8, RZ, RZ, -R39 ;  /* 0x000000ffff087224 */ /* 0x002fe400078e0a27 */
[----:B------:R-:W-:Y:S02]  /*1a90*/  IMAD R6, R21, R6, R26 ;  /* 0x0000000615067224 */ /* 0x000fe400078e021a */
[----:B------:R-:W-:Y:S02]  /*1aa0*/  IMAD R35, R8, R27, RZ ;  /* 0x0000001b08237224 */ /* 0x000fe400078e02ff */
[----:B------:R-:W-:Y:S01]  /*1ab0*/  IMAD.MOV.U32 R38, RZ, RZ, RZ ;  /* 0x000000ffff267224 */ /* 0x000fe200078e00ff */
[----:B------:R-:W-:-:S03]  /*1ac0*/  ISETP.GT.U32.AND P1, PT, R31, R6, PT ;  /* 0x000000061f00720c */ /* 0x000fc60003f24070 */
[----:B------:R-:W-:-:S04]  /*1ad0*/  IMAD.HI.U32 R35, R39, R35, R38 ;  /* 0x0000002327237227 */ /* 0x000fc800078e0026 */
[----:B0-----:R-:W-:-:S05]  /*1ae0*/  FADD.FTZ R7, R30, R7 ;  /* 0x000000071e077221 */ /* 0x001fca0000010000 */
[----:B------:R-:W0:Y:S01]  /*1af0*/  SHFL.BFLY PT, R28, R7, 0x4, 0x1f ;  /* 0x0c801f00071c7f89 */ /* 0x000e2200000e0000 */
        /* <DEDUP_REMOVED lines=113> */
.L_x_166:
        /* <DEDUP_REMOVED lines=22> */
.L_x_167:
[----:B------:R-:W-:Y:S05]  /*2370*/  BSYNC B0 ;  /* 0x0000000000007941 */ /* 0x000fea0003800000 */
.L_x_165:
[----:B------:R-:W-:Y:S01]  /*2380*/  LOP3.LUT R19, R17, R0, RZ, 0xfc, !PT ;  /* 0x0000000011137212 */ /* 0x000fe200078efcff */
[----:B------:R-:W-:Y:S03]  /*2390*/  BSSY B0, `(.L_x_168) ;  /* 0x0000028000007945 */ /* 0x000fe60003800000 */
[----:B------:R-:W-:-:S13]  /*23a0*/  ISETP.NE.U32.AND P0, PT, R19, RZ, PT ;  /* 0x000000ff1300720c */ /* 0x000fda0003f05070 */
[----:B------:R-:W-:Y:S05]  /*23b0*/  @!P0 BRA `(.L_x_169) ;  /* 0x00000000003c8947 */ /* 0x000fea0003800000 */
[----:B------:R-:W-:Y:S01]  /*23c0*/  IMAD.MOV.U32 R24, RZ, RZ, R25 ;  /* 0x000000ffff187224 */ /* 0x000fe200078e0019 */
[----:B------:R-:W-:Y:S02]  /*23d0*/  MOV R23, R0 ;  /* 0x0000000000177202 */ /* 0x000fe40000000f00 */
[----:B------:R-:W-:Y:S02]  /*23e0*/  MOV R22, 0x2400 ;  /* 0x0000240000167802 */ /* 0x000fe40000000f00 */
[----:B------:R-:W-:Y:S05]  /*23f0*/  CALL.REL.NOINC `($__internal_3_$__cuda_sm20_div_s64) ;  /* 0x0000002000647944 */ /* 0x000fea0003c00000 */
        /* <DEDUP_REMOVED lines=11> */
.L_x_169:
        /* <DEDUP_REMOVED lines=22> */
.L_x_170:
[----:B------:R-:W-:Y:S05]  /*2610*/  BSYNC B0 ;  /* 0x0000000000007941 */ /* 0x000fea0003800000 */
.L_x_168:
        /* <DEDUP_REMOVED lines=11> */
[----:B------:R-:W-:Y:S05]  /*26d0*/  CALL.REL.NOINC `($__internal_3_$__cuda_sm20_div_s64) ;  /* 0x0000001c00ac7944 */ /* 0x000fea0003c00000 */
[----:B------:R-:W-:-:S04]  /*26e0*/  IADD3 R17, P0, RZ, -R20, RZ ;  /* 0x80000014ff117210 */ /* 0x000fc80007f1e0ff */
[----:B------:R-:W-:Y:S01]  /*26f0*/  IADD3.X R18, RZ, ~R21, RZ, P0, !PT ;  /* 0x80000015ff127210 */ /* 0x000fe200007fe4ff */
[----:B------:R-:W-:-:S04]  /*2700*/  IMAD.WIDE.U32 R36, R5, R17, R36 ;  /* 0x0000001105247225 */ /* 0x000fc800078e0024 */
[----:B------:R-:W-:-:S04]  /*2710*/  IMAD R18, R18, R5, RZ ;  /* 0x0000000512127224 */ /* 0x000fc800078e02ff */
[----:B------:R-:W-:-:S05]  /*2720*/  IMAD R4, R4, R17, R18 ;  /* 0x0000001104047224 */ /* 0x000fca00078e0212 */
[----:B------:R-:W-:Y:S01]  /*2730*/  IADD3 R4, R37, R4, RZ ;  /* 0x0000000425047210 */ /* 0x000fe20007ffe0ff */
[----:B------:R-:W-:Y:S05]  /*2740*/  BRA `(.L_x_173) ;  /* 0x0000000000587947 */ /* 0x000fea0003800000 */
.L_x_172:
        /* <DEDUP_REMOVED lines=22> */
.L_x_173:
[----:B------:R-:W-:Y:S05]  /*28b0*/  BSYNC B0 ;  /* 0x0000000000007941 */ /* 0x000fea0003800000 */
.L_x_171:
        /* <DEDUP_REMOVED lines=38> */
[----:B------:R-:W-:Y:S05]  /*2b20*/  CALL.REL.NOINC `($__internal_3_$__cuda_sm20_div_s64) ;  /* 0x0000001800987944 */ /* 0x000fea0003c00000 */
        /* <DEDUP_REMOVED lines=12> */
.L_x_175:
        /* <DEDUP_REMOVED lines=23> */
.L_x_176:
[----:B------:R-:W-:Y:S05]  /*2d60*/  BSYNC B0 ;  /* 0x0000000000007941 */ /* 0x000fea0003800000 */
.L_x_174:
        /* <DEDUP_REMOVED lines=19> */
.L_x_178:
        /* <DEDUP_REMOVED lines=22> */
.L_x_179:
[----:B------:R-:W-:Y:S05]  /*3000*/  BSYNC B0 ;  /* 0x0000000000007941 */ /* 0x000fea0003800000 */
.L_x_177:
        /* <DEDUP_REMOVED lines=20> */
.L_x_181:
        /* <DEDUP_REMOVED lines=23> */
.L_x_182:
[----:B------:R-:W-:Y:S05]  /*32c0*/  BSYNC B0 ;  /* 0x0000000000007941 */ /* 0x000fea0003800000 */
.L_x_180:
        /* <DEDUP_REMOVED lines=39> */
.L_x_184:
        /* <DEDUP_REMOVED lines=23> */
.L_x_185:
[----:B------:R-:W-:Y:S05]  /*36b0*/  BSYNC B0 ;  /* 0x0000000000007941 */ /* 0x000fea0003800000 */
.L_x_183:
        /* <DEDUP_REMOVED lines=26> */
.L_x_187:
        /* <DEDUP_REMOVED lines=23> */
.L_x_188:
[----:B------:R-:W-:Y:S05]  /*39d0*/  BSYNC B0 ;  /* 0x0000000000007941 */ /* 0x000fea0003800000 */
.L_x_186:
        /* <DEDUP_REMOVED lines=21> */
.L_x_164:
[----:B------:R-:W-:Y:S02]  /*3b30*/  ULDC.64 UR4, c[0x0][0x2b0] ;  /* 0x0000ac0000047ab9 */ /* 0x000fe40000000a00 */
[----:B------:R-:W-:-:S04]  /*3b40*/  LEA R2, P0, R30, UR4, 0x2 ;  /* 0x000000041e027c11 */ /* 0x000fc8000f8010ff */
[----:B------:R-:W-:-:S05]  /*3b50*/  LEA.HI.X R3, R30, UR5, R31, 0x2, P0 ;  /* 0x000000051e037c11 */ /* 0x000fca00080f141f */
[----:B------:R0:W-:Y:S04]  /*3b60*/  STG.E desc[UR8][R2.64], R28 ;  /* 0x0000001c02007986 */ /* 0x0001e8000c101908 */
.L_x_163:
[----:B------:R-:W-:Y:S05]  /*3b70*/  BSYNC B1 ;  /* 0x0000000000017941 */ /* 0x000fea0003800000 */
.L_x_162:
        /* <DEDUP_REMOVED lines=8> */
[----:B------:R-:W-:-:S13]  /*3c00*/  ISETP.GT.OR P0, PT, R6, 0x3f, P0 ;  /* 0x0000003f0600780c */ /* 0x000fda0000704670 */
[----:B------:R-:W-:Y:S05]  /*3c10*/  @P0 BRA `(.L_x_190) ;  /* 0x0000000000280947 */ /* 0x000fea0003800000 */
        /* <DEDUP_REMOVED lines=10> */
.L_x_190:
[----:B------:R-:W-:Y:S05]  /*3cc0*/  BSYNC B0 ;  /* 0x0000000000007941 */ /* 0x000fea0003800000 */
.L_x_189:
[----:B------:R-:W-:Y:S01]  /*3cd0*/  BAR.SYNC.DEFER_BLOCKING 0x0 ;  /* 0x0000000000007b1d */ /* 0x000fe20000010000 */
[----:B------:R-:W-:Y:S01]  /*3ce0*/  ISETP.GE.AND P0, PT, R2, 0x1, PT ;  /* 0x000000010200780c */ /* 0x000fe20003f06270 */
[----:B------:R-:W-:Y:S01]  /*3cf0*/  IMAD.MOV.U32 R0, RZ, RZ, RZ ;  /* 0x000000ffff007224 */ /* 0x000fe200078e00ff */
[----:B------:R-:W-:Y:S01]  /*3d00*/  LEA.HI R16, R5, R6, RZ, 0x5 ;  /* 0x0000000605107211 */ /* 0x000fe200078f28ff */
[----:B------:R-:W-:-:S03]  /*3d10*/  IMAD.MOV.U32 R5, RZ, RZ, RZ ;  /* 0x000000ffff057224 */ /* 0x000fc600078e00ff */
[----:B0-----:R-:W-:Y:S02]  /*3d20*/  LOP3.LUT R3, R16, 0x3fffffe0, RZ, 0xc0, !PT ;  /* 0x3fffffe010037812 */ /* 0x001fe400078ec0ff */
[----:B------:R-:W-:-:S03]  /*3d30*/  SHF.R.S32.HI R16, RZ, 0x5, R16 ;  /* 0x00000005ff107819 */ /* 0x000fc60000011410 */
[----:B------:R-:W-:Y:S01]  /*3d40*/  IMAD.IADD R6, R6, 0x1, -R3 ;  /* 0x0000000106067824 */ /* 0x000fe200078e0a03 */
[----:B------:R-:W-:-:S03]  /*3d50*/  CS2R R2, SRZ ;  /* 0x0000000000027805 */ /* 0x000fc6000001ff00 */
[----:B------:R-:W-:Y:S01]  /*3d60*/  IMAD.SHL.U32 R18, R6, 0x4, RZ ;  /* 0x0000000406127824 */ /* 0x000fe200078e00ff */
[----:B------:R-:W-:Y:S06]  /*3d70*/  @!P0 BRA `(.L_x_191) ;  /* 0x0000000000ac8947 */ /* 0x000fec0003800000 */
        /* <DEDUP_REMOVED lines=23> */
.L_x_194:
        /* <DEDUP_REMOVED lines=9> */
[----:B------:R-:W-:Y:S05]  /*3f80*/  @!P0 IMAD.MOV.U32 R15, RZ, RZ, R13 ;  /* 0x000000ffff0f8224 */ /* 0x000fea00078e000d */
[----:B------:R1:W5:Y:S02]  /*3f90*/  @!P0 LDG.E.128 R8, desc[UR8][R14.64] ;  /* 0x000000080e088981 */ /* 0x000364000c1e1d00 */
.L_x_193:
[----:B------:R-:W-:Y:S05]  /*3fa0*/  BSYNC B0 ;  /* 0x0000000000007941 */ /* 0x000fea0003800000 */
.L_x_192:
        /* <DEDUP_REMOVED lines=8> */
.L_x_191:
        /* <DEDUP_REMOVED lines=86> */
        .weak           $__internal_3_$__cuda_sm20_div_s64
        .type           $__internal_3_$__cuda_sm20_div_s64,@function
        .size           $__internal_3_$__cuda_sm20_div_s64,(.L_x_8315 - $__internal_3_$__cuda_sm20_div_s64)
$__internal_3_$__cuda_sm20_div_s64:
        /* <DEDUP_REMOVED lines=83> */
[----:B------:R-:W-:Y:S06]  /*4ac0*/  RET.REL.NODEC R26 `(_ZN5flash32flash_fwd_splitkv_combine_kernelI23Flash_fwd_kernel_traitsILi128ELi64ELi128ELi4ELb0ELb0EN7cutlass6half_tE19Flash_kernel_traitsILi128ELi64ELi128ELi4ES3_EELi4ELi4ELb0EEEvNS_16Flash_fwd_paramsE) ;  /* 0xffffffb41a4c7950 */ /* 0x000fec0003c3ffff */
.L_x_195:
        /* <DEDUP_REMOVED lines=11> */
.L_x_8315:


//--------------------- .text._ZN5flash32flash_fwd_splitkv_combine_kernelI23Flash_fwd_kernel_traitsILi128ELi64ELi128ELi4ELb0ELb0EN7cutlass6half_tE19Flash_kernel_traitsILi128ELi64ELi128ELi4ES3_EELi4ELi3ELb0EEEvNS_16Flash_fwd_paramsE --------------------------
	.section	.text._ZN5flash32flash_fwd_splitkv_combine_kernelI23Flash_fwd_kernel_traitsILi128ELi64ELi128ELi4ELb0ELb0EN7cutlass6half_tE19Flash_kernel_traitsILi128ELi64ELi128ELi4ES3_EELi4ELi3ELb0EEEvNS_16Flash_fwd_paramsE,"ax",@progbits
	.align	128
        .global         _ZN5flash32flash_fwd_splitkv_combine_kernelI23Flash_fwd_kernel_traitsILi128ELi64ELi128ELi4ELb0ELb0EN7cutlass6half_tE19Flash_kernel_traitsILi128ELi64ELi128ELi4ES3_EELi4ELi3ELb0EEEvNS_16Flash_fwd_paramsE
        .type           _ZN5flash32flash_fwd_splitkv_combine_kernelI23Flash_fwd_kernel_traitsILi128ELi64ELi128ELi4ELb0ELb0EN7cutlass6half_tE19Flash_kernel_traitsILi128ELi64ELi128ELi4ES3_EELi4ELi3ELb0EEEvNS_16Flash_fwd_paramsE,@function
        .size           _ZN5flash32flash_fwd_splitkv_combine_kernelI23Flash_fwd_kernel_traitsILi128ELi64ELi128ELi4ELb0ELb0EN7cutlass6half_tE19Flash_kernel_traitsILi128ELi64ELi128ELi4ES3_EELi4ELi3ELb0EEEvNS_16Flash_fwd_paramsE,(.L_x_8316 - _ZN5flash32flash_fwd_splitkv_combine_kernelI23Flash_fwd_kernel_traitsILi128ELi64ELi128ELi4ELb0ELb0EN7cutlass6half_tE19Flash_kernel_traitsILi128ELi64ELi128ELi4ES3_EELi4ELi3ELb0EEEvNS_16Flash_fwd_paramsE)
        .other          _ZN5flash32flash_fwd_splitkv_combine_kernelI23Flash_fwd_kernel_traitsILi128ELi64ELi128ELi4ELb0ELb0EN7cutlass6half_tE19Flash_kernel_traitsILi128ELi64ELi128ELi4ES3_EELi4ELi3ELb0EEEvNS_16Flash_fwd_paramsE,@"STO_CUDA_ENTRY STV_DEFAULT"
_ZN5flash32flash_fwd_splitkv_combine_kernelI23Flash_fwd_kernel_traitsILi128ELi64ELi128ELi4ELb0ELb0EN7cutlass6half_tE19Flash_kernel_traitsILi128ELi64ELi128ELi4ES3_EELi4ELi3ELb0EEEvNS_16Flash_fwd_paramsE:
.text._ZN5flash32flash_fwd_splitkv_combine_kernelI23Flash_fwd_kernel_traitsILi128ELi64ELi128ELi4ELb0ELb0EN7cutlass6half_tE19Flash_kernel_traitsILi128ELi64ELi128ELi4ES3_EELi4ELi3ELb0EEEvNS_16Flash_fwd_paramsE:
        /* <DEDUP_REMOVED lines=23> */
[----:B------:R-:W-:Y:S05]  /*0170*/  CALL.REL.NOINC `($__internal_4_$__cuda_sm20_div_s64) ;  /* 0x0000004000f47944 */ /* 0x000fea0003c00000 */
[----:B------:R-:W-:Y:S05]  /*0180*/  BRA `(.L_x_197) ;  /* 0x00000000004c7947 */ /* 0x000fea0003800000 */
.L_x_196:
        /* <DEDUP_REMOVED lines=19> */
.L_x_197:
        /* <DEDUP_REMOVED lines=13> */
[----:B------:R-:W-:Y:S05]  /*0390*/  CALL.REL.NOINC `($__internal_4_$__cuda_sm20_div_s64) ;  /* 0x00000040006c7944 */ /* 0x000fea0003c00000 */
[----:B------:R-:W-:Y:S02]  /*03a0*/  MOV R8, R20 ;  /* 0x0000001400087202 */ /* 0x000fe40000000f00 */
[----:B------:R-:W-:Y:S01]  /*03b0*/  MOV R9, R21 ;  /* 0x0000001500097202 */ /* 0x000fe20000000f00 */
[----:B------:R-:W-:Y:S05]  /*03c0*/  BRA `(.L_x_200) ;  /* 0x00000000004c7947 */ /* 0x000fea0003800000 */
.L_x_199:
        /* <DEDUP_REMOVED lines=19> */
.L_x_200:
[----:B------:R-:W-:Y:S05]  /*0500*/  BSYNC B0 ;  /* 0x0000000000007941 */ /* 0x000fea0003800000 */
.L_x_198:
        /* <DEDUP_REMOVED lines=43> */
.L_x_202:
        /* <DEDUP_REMOVED lines=19> */
.L_x_203:
[----:B------:R-:W-:Y:S05]  /*08f0*/  BSYNC B0 ;  /* 0x0000000000007941 */ /* 0x000fea0003800000 */
.L_x_201:
        /* <DEDUP_REMOVED lines=74> */
[----:B------:R-:W-:Y:S02]  /*0da0*/  MOV R32, R20 ;  /* 0x0000001400207202 */ /* 0x000fe40000000f00 */
[----:B------:R-:W-:Y:S01]  /*0db0*/  MOV R33, R21 ;  /* 0x0000001500217202 */ /* 0x000fe20000000f00 */
[----:B------:R-:W-:Y:S05]  /*0dc0*/  BRA `(.L_x_206) ;  /* 0x00000000004c7947 */ /* 0x000fea0003800000 */
.L_x_205:
        /* <DEDUP_REMOVED lines=19> */
.L_x_206:
[----:B------:R-:W-:Y:S05]  /*0f00*/  BSYNC B0 ;  /* 0x0000000000007941 */ /* 0x000fea0003800000 */
.L_x_204:
        /* <DEDUP_REMOVED lines=43> */
.L_x_208:
        /* <DEDUP_REMOVED lines=19> */
.L_x_209:
[----:B------:R-:W-:Y:S05]  /*12f0*/  BSYNC B0 ;  /* 0x0000000000007941 */ /* 0x000fea0003800000 */
.L_x_207:
        /* <DEDUP_REMOVED lines=67> */
.L_x_211:
[----:B------:R-:W-:Y:S05]  /*1730*/  BSYNC B0 ;  /* 0x0000000000007941 */ /* 0x000fea0003800000 */
.L_x_210:
        /* <DEDUP_REMOVED lines=14> */
.L_x_213:
[----:B------:R-:W-:Y:S05]  /*1820*/  BSYNC B0 ;  /* 0x0000000000007941 */ /* 0x000fea0003800000 */
.L_x_212:
[----:B--23--:R-:W2:Y:S01]  /*1830*/  SHFL.BFLY PT, R6, R29, 0x4, 0x1f ;  /* 0x0c801f001d067f89 */ /* 0x00cea200000e0000 */
[----:B-1----:R-:W1:Y:S01]  /*1840*/  LDC R17, c[0x0][0x270] ;  /* 0x00009c00ff117b82 */ /* 0x002e620000000800 */
[----:B0-----:R-:W0:Y:S01]  /*1850*/  I2F.RP R21, R31 ;  /* 0x0000001f00157306 */ /* 0x001e220000209400 */
[----:B------:R-:W-:Y:S01]  /*1860*/  IMAD.MOV.U32 R34, RZ, RZ, RZ ;  /* 0x000000ffff227224 */ /* 0x000fe200078e00ff */
[----:B------:R-:W-:Y:S01]  /*1870*/  ISETP.GT.AND P5, PT, R3, RZ, PT ;  /* 0x000000ff0300720c */ /* 0x000fe20003fa4270 */
[----:B------:R-:W-:Y:S05]  /*1880*/  BSSY B1, `(.L_x_214) ;  /* 0x000022b000017945 */ /* 0x000fea0003800000 */
[----:B0-----:R-:W0:Y:S01]  /*1890*/  MUFU.RCP R8, R21 ;  /* 0x0000001500087308 */ /* 0x001e220000001000 */
[----:B--2---:R-:W-:-:S02]  /*18a0*/  FMNMX.FTZ R6, R6, R29, !PT ;  /* 0x0000001d06067209 */ /* 0x004fc40007810000 */
[-C--:B-1----:R-:W-:Y:S02]  /*18b0*/  IABS R27, R17.reuse ;  /* 0x00000011001b7213 */ /* 0x082fe40000000000 */
[----:B------:R-:W-:Y:S01]  /*18c0*/  IABS R36, R17 ;  /* 0x0000001100247213 */ /* 0x000fe20000000000 */
[----:B------:R-:W1:Y:S02]  /*18d0*/  SHFL.BFLY PT, R35, R6, 0x2, 0x1f ;  /* 0x0c401f0006237f89 */ /* 0x000e6400000e0000 */
[----:B------:R-:W2:Y:S02]  /*18e0*/  I2F.U32.RP R26, R27 ;  /* 0x0000001b001a7306 */ /* 0x000ea40000209000 */
[----:B------:R-:W-:Y:S02]  /*18f0*/  IMAD.MOV R36, RZ, RZ, -R36 ;  /* 0x000000ffff247224 */ /* 0x000fe400078e0a24 */
[----:B0-----:R-:W-:Y:S01]  /*1900*/  VIADD R8, R8, 0xffffffe ;  /* 0x0ffffffe08087836 */ /* 0x001fe20000000000 */
[----:B-1----:R-:W-:-:S03]  /*1910*/  FMNMX.FTZ R35, R6, R35, !PT ;  /* 0x0000002306237209 */ /* 0x002fc60007810000 */
[----:B--2---:R-:W0:Y:S02]  /*1920*/  MUFU.RCP R6, R26 ;  /* 0x0000001a00067308 */ /* 0x004e240000001000 */
[----:B------:R-:W1:Y:S01]  /*1930*/  SHFL.BFLY PT, R20, R35, 0x1, 0x1f ;  /* 0x0c201f0023147f89 */ /* 0x000e6200000e0000 */
[----:B0-----:R-:W-:Y:S01]  /*1940*/  VIADD R38, R6, 0xffffffe ;  /* 0x0ffffffe06267836 */ /* 0x001fe20000000000 */
[----:B------:R-:W-:-:S04]  /*1950*/  IABS R26, R24 ;  /* 0x00000018001a7213 */ /* 0x000fc80000000000 */
[----:B------:R0:W-:Y:S01]  /*1960*/  F2I.FTZ.U32.TRUNC.NTZ R39, R38 ;  /* 0x0000002600277305 */ /* 0x0001e2000021f000 */
[----:B-1----:R-:W-:-:S07]  /*1970*/  FMNMX.FTZ R20, R35, R20, !PT ;  /* 0x0000001423147209 */ /* 0x002fce0007810000 */
[----:B------:R-:W1:Y:S01]  /*1980*/  F2I.FTZ.U32.TRUNC.NTZ R35, R8 ;  /* 0x0000000800237305 */ /* 0x000e62000021f000 */
[----:B------:R-:W-:-:S04]  /*1990*/  FSETP.NEU.FTZ.AND P0, PT, R20, -INF , PT ;  /* 0xff8000001400780b */ /* 0x000fc80003f1d000 */
[----:B------:R-:W-:Y:S01]  /*19a0*/  FSEL R20, R20, RZ, P0 ;  /* 0x000000ff14147208 */ /* 0x000fe20000000000 */
[----:B0-----:R-:W-:Y:S01]  /*19b0*/  IMAD.MOV.U32 R38, RZ, RZ, RZ ;  /* 0x000000ffff267224 */ /* 0x001fe200078e00ff */
[----:B------:R-:W-:-:S03]  /*19c0*/  ISETP.GT.AND P0, PT, R2, RZ, PT ;  /* 0x000000ff0200720c */ /* 0x000fc60003f04270 */
[----:B------:R-:W-:-:S04]  /*19d0*/  FADD.FTZ R7, -R20, R29 ;  /* 0x0000001d14077221 */ /* 0x000fc80000010100 */
[----:B------:R-:W-:Y:S01]  /*19e0*/  FMUL.FTZ R7, R7, 1.4426950216293334961 ;  /* 0x3fb8aa3b07077820 */ /* 0x000fe20000410000 */
[----:B-1----:R-:W-:Y:S02]  /*19f0*/  IMAD.MOV R6, RZ, RZ, -R35 ;  /* 0x000000ffff067224 */ /* 0x002fe400078e0a23 */
[----:B------:R-:W-:Y:S02]  /*1a00*/  IMAD.MOV R8, RZ, RZ, -R39 ;  /* 0x000000ffff087224 */ /* 0x000fe400078e0a27 */
[----:B------:R-:W-:Y:S01]  /*1a10*/  IMAD R21, R6, R31, RZ ;  /* 0x0000001f06157224 */ /* 0x000fe200078e02ff */
[----:B------:R-:W0:Y:S01]  /*1a20*/  MUFU.EX2 R7, R7 ;  /* 0x0000000700077308 */ /* 0x000e220000000800 */
[----:B------:R-:W-:Y:S02]  /*1a30*/  IABS R6, R3 ;  /* 0x0000000300067213 */ /* 0x000fe40000000000 */
[----:B------:R-:W-:-:S04]  /*1a40*/  IMAD.HI.U32 R21, R35, R21, R34 ;  /* 0x0000001523157227 */ /* 0x000fc800078e0022 */
[----:B------:R-:W-:Y:S02]  /*1a50*/  IMAD.MOV R6, RZ, RZ, -R6 ;  /* 0x000000ffff067224 */ /* 0x000fe400078e0a06 */
[----:B------:R-:W-:-:S04]  /*1a60*/  IMAD.HI.U32 R21, R21, R26, RZ ;  /* 0x0000001a15157227 */ /* 0x000fc800078e00ff */
[----:B------:R-:W-:Y:S02]  /*1a70*/  IMAD R6, R21, R6, R26 ;  /* 0x0000000615067224 */ /* 0x000fe400078e021a */
[----:B------:R-:W-:Y:S01]  /*1a80*/  IMAD R35, R8, R27, RZ ;  /* 0x0000001b08237224 */ /* 0x000fe200078e02ff */
[----:B0-----:R-:W0:Y:S02]  /*1a90*/  SHFL.BFLY PT, R28, R7, 0x4, 0x1f ;  /* 0x0c801f00071c7f89 */ /* 0x001e2400000e0000 */
[----:B------:R-:W-:Y:S01]  /*1aa0*/  ISETP.GT.U32.AND P1, PT, R31, R6, PT ;  /* 0x000000061f00720c */ /* 0x000fe20003f24070 */
[----:B------:R-:W-:-:S12]  /*1ab0*/  IMAD.HI.U32 R35, R39, R35, R38 ;  /* 0x0000002327237227 */ /* 0x000fd800078e0026 */
[----:B------:R-:W-:Y:S02]  /*1ac0*/  @!P1 IMAD.IADD R6, R6, 0x1, -R31 ;  /* 0x0000000106069824 */ /* 0x000fe400078e0a1f */
[----:B------:R-:W-:Y:S01]  /*1ad0*/  @!P1 VIADD R21, R21, 0x1 ;  /* 0x0000000115159836 */ /* 0x000fe20000000000 */
[----:B------:R-:W-:Y:S02]  /*1ae0*/  ISETP.NE.AND P1, PT, R3, RZ, PT ;  /* 0x000000ff0300720c */ /* 0x000fe40003f25270 */
[----:B------:R-:W-:Y:S02]  /*1af0*/  ISETP.GE.U32.AND P4, PT, R6, R31, PT ;  /* 0x0000001f0600720c */ /* 0x000fe40003f86070 */
[----:B------:R-:W-:Y:S01]  /*1b00*/  SHF.R.S32.HI R6, RZ, 0x1f, R2 ;  /* 0x0000001fff067819 */ /* 0x000fe20000011402 */
[----:B0-----:R-:W-:Y:S01]  /*1b10*/  FADD.FTZ R28, R7, R28 ;  /* 0x0000001c071c7221 */ /* 0x001fe20000010000 */
[----:B------:R-:W-:Y:S02]  /*1b20*/  IABS R7, R4 ;  /* 0x0000000400077213 */ /* 0x000fe40000000000 */
[----:B------:R-:W-:-:S02]  /*1b30*/  LOP3.LUT R4, R4, R17, RZ, 0x3c, !PT ;  /* 0x0000001104047212 */ /* 0x000fc400078e3cff */
        /* <DEDUP_REMOVED lines=9> */
[----:B------:R-:W-:Y:S01]  /*1bd0*/  ISETP.GT.U32.AND P2, PT, R27, R36, PT ;  /* 0x000000241b00720c */ /* 0x000fe20003f44070 */
[----:B------:R-:W-:Y:S01]  /*1be0*/  @P4 VIADD R21, R21, 0x1 ;  /* 0x0000000115154836 */ /* 0x000fe20000000000 */
        /* <DEDUP_REMOVED lines=94> */
.L_x_218:
        /* <DEDUP_REMOVED lines=22> */
.L_x_219:
[----:B------:R-:W-:Y:S05]  /*2330*/  BSYNC B0 ;  /* 0x0000000000007941 */ /* 0x000fea0003800000 */
.L_x_217:
[----:B------:R-:W-:Y:S01]  /*2340*/  LOP3.LUT R19, R17, R0, RZ, 0xfc, !PT ;  /* 0x0000000011137212 */ /* 0x000fe200078efcff */
[----:B------:R-:W-:Y:S03]  /*2350*/  BSSY B0, `(.L_x_220) ;  /* 0x0000028000007945 */ /* 0x000fe60003800000 */
[----:B------:R-:W-:-:S13]  /*2360*/  ISETP.NE.U32.AND P0, PT, R19, RZ, PT ;  /* 0x000000ff1300720c */ /* 0x000fda0003f05070 */
[----:B------:R-:W-:Y:S05]  /*2370*/  @!P0 BRA `(.L_x_221) ;  /* 0x00000000003c8947 */ /* 0x000fea0003800000 */
[----:B------:R-:W-:Y:S01]  /*2380*/  IMAD.MOV.U32 R24, RZ, RZ, R25 ;  /* 0x000000ffff187224 */ /* 0x000fe200078e0019 */
[----:B------:R-:W-:Y:S02]  /*2390*/  MOV R23, R0 ;  /* 0x0000000000177202 */ /* 0x000fe40000000f00 */
[----:B------:R-:W-:Y:S02]  /*23a0*/  MOV R22, 0x23c0 ;  /* 0x000023c000167802 */ /* 0x000fe40000000f00 */
[----:B------:R-:W-:Y:S05]  /*23b0*/  CALL.REL.NOINC `($__internal_4_$__cuda_sm20_div_s64) ;  /* 0x0000002000647944 */ /* 0x000fea0003c00000 */
        /* <DEDUP_REMOVED lines=11> */
.L_x_221:
        /* <DEDUP_REMOVED lines=22> */
.L_x_222:
[----:B------:R-:W-:Y:S05]  /*25d0*/  BSYNC B0 ;  /* 0x0000000000007941 */ /* 0x000fea0003800000 */
.L_x_220:
        /* <DEDUP_REMOVED lines=11> */
[----:B------:R-:W-:Y:S05]  /*2690*/  CALL.REL.NOINC `($__internal_4_$__cuda_sm20_div_s64) ;  /* 0x0000001c00ac7944 */ /* 0x000fea0003c00000 */
[----:B------:R-:W-:-:S04]  /*26a0*/  IADD3 R17, P0, RZ, -R20, RZ ;  /* 0x80000014ff117210 */ /* 0x000fc80007f1e0ff */
[----:B------:R-:W-:Y:S01]  /*26b0*/  IADD3.X R18, RZ, ~R21, RZ, P0, !PT ;  /* 0x80000015ff127210 */ /* 0x000fe200007fe4ff */
[----:B------:R-:W-:-:S04]  /*26c0*/  IMAD.WIDE.U32 R36, R5, R17, R36 ;  /* 0x0000001105247225 */ /* 0x000fc800078e0024 */
[----:B------:R-:W-:-:S04]  /*26d0*/  IMAD R18, R18, R5, RZ ;  /* 0x0000000512127224 */ /* 0x000fc800078e02ff */
[----:B------:R-:W-:-:S05]  /*26e0*/  IMAD R4, R4, R17, R18 ;  /* 0x0000001104047224 */ /* 0x000fca00078e0212 */
[----:B------:R-:W-:Y:S01]  /*26f0*/  IADD3 R4, R37, R4, RZ ;  /* 0x0000000425047210 */ /* 0x000fe20007ffe0ff */
[----:B------:R-:W-:Y:S05]  /*2700*/  BRA `(.L_x_225) ;  /* 0x0000000000587947 */ /* 0x000fea0003800000 */
.L_x_224:
        /* <DEDUP_REMOVED lines=22> */
.L_x_225:
[----:B------:R-:W-:Y:S05]  /*2870*/  BSYNC B0 ;  /* 0x0000000000007941 */ /* 0x000fea0003800000 */
.L_x_223:
        /* <DEDUP_REMOVED lines=38> */
[----:B------:R-:W-:Y:S05]  /*2ae0*/  CALL.REL.NOINC `($__internal_4_$__cuda_sm20_div_s64) ;  /* 0x0000001800987944 */ /* 0x000fea0003c00000 */
        /* <DEDUP_REMOVED lines=12> */
.L_x_227:
        /* <DEDUP_REMOVED lines=23> */
.L_x_228:
[----:B------:R-:W-:Y:S05]  /*2d20*/  BSYNC B0 ;  /* 0x0000000000007941 */ /* 0x000fea0003800000 */
.L_x_226:
        /* <DEDUP_REMOVED lines=19> */
.L_x_230:
        /* <DEDUP_REMOVED lines=22> */
.L_x_231:
[----:B------:R-:W-:Y:S05]  /*2fc0*/  BSYNC B0 ;  /* 0x0000000000007941 */ /* 0x000fea0003800000 */
.L_x_229:
        /* <DEDUP_REMOVED lines=20> */
.L_x_233:
        /* <DEDUP_REMOVED lines=23> */
.L_x_234:
[----:B------:R-:W-:Y:S05]  /*3280*/  BSYNC B0 ;  /* 0x0000000000007941 */ /* 0x000fea0003800000 */
.L_x_232:
        /* <DEDUP_REMOVED lines=39> */
.L_x_236:
        /* <DEDUP_REMOVED lines=23> */
.L_x_237:
[----:B------:R-:W-:Y:S05]  /*3670*/  BSYNC B0 ;  /* 0x0000000000007941 */ /* 0x000fea0003800000 */
.L_x_235:
        /* <DEDUP_REMOVED lines=26> */
.L_x_239:
        /* <DEDUP_REMOVED lines=23> */
.L_x_240:
[----:B------:R-:W-:Y:S05]  /*3990*/  BSYNC B0 ;  /* 0x0000000000007941 */ /* 0x000fea0003800000 */
.L_x_238:
        /* <DEDUP_REMOVED lines=21> */
.L_x_216:
[----:B------:R-:W-:Y:S02]  /*3af0*/  ULDC.64 UR4, c[0x0][0x2b0] ;  /* 0x0000ac0000047ab9 */ /* 0x000fe40000000a00 */
[----:B------:R-:W-:-:S04]  /*3b00*/  LEA R2, P0, R30, UR4, 0x2 ;  /* 0x000000041e027c11 */ /* 0x000fc8000f8010ff */
[----:B------:R-:W-:-:S05]  /*3b10*/  LEA.HI.X R3, R30, UR5, R31, 0x2, P0 ;  /* 0x000000051e037c11 */ /* 0x000fca00080f141f */
[----:B------:R0:W-:Y:S04]  /*3b20*/  STG.E desc[UR8][R2.64], R28 ;  /* 0x0000001c02007986 */ /* 0x0001e8000c101908 */
.L_x_215:
[----:B------:R-:W-:Y:S05]  /*3b30*/  BSYNC B1 ;  /* 0x0000000000017941 */ /* 0x000fea0003800000 */
.L_x_214:
        /* <DEDUP_REMOVED lines=20> */
.L_x_242:
[----:B------:R-:W-:Y:S05]  /*3c80*/  BSYNC B0 ;  /* 0x0000000000007941 */ /* 0x000fea0003800000 */
.L_x_241:
        /* <DEDUP_REMOVED lines=34> */
.L_x_246:
        /* <DEDUP_REMOVED lines=11> */
.L_x_245:
[----:B------:R-:W-:Y:S05]  /*3f60*/  BSYNC B0 ;  /* 0x0000000000007941 */ /* 0x000fea0003800000 */
.L_x_244:
        /* <DEDUP_REMOVED lines=8> */
.L_x_243:
        /* <DEDUP_REMOVED lines=86> */
        .weak           $__internal_4_$__cuda_sm20_div_s64
        .type           $__internal_4_$__cuda_sm20_div_s64,@function
        .size           $__internal_4_$__cuda_sm20_div_s64,(.L_x_8316 - $__internal_4_$__cuda_sm20_div_s64)
$__internal_4_$__cuda_sm20_div_s64:
        /* <DEDUP_REMOVED lines=83> */
[----:B------:R-:W-:Y:S06]  /*4a80*/  RET.REL.NODEC R26 `(_ZN5flash32flash_fwd_splitkv_combine_kernelI23Flash_fwd_kernel_traitsILi128ELi64ELi128ELi4ELb0ELb0EN7cutlass6half_tE19Flash_kernel_traitsILi128ELi64ELi128ELi4ES3_EELi4ELi3ELb0EEEvNS_16Flash_fwd_paramsE) ;  /* 0xffffffb41a5c7950 */ /* 0x000fec0003c3ffff */
.L_x_247:
        /* <DEDUP_REMOVED lines=15> */
.L_x_8316:


//--------------------- .text._ZN5flash32flash_fwd_splitkv_combine_kernelI23Flash_fwd_kernel_traitsILi128ELi64ELi128ELi4ELb0ELb0EN7cutlass6half_tE19Flash_kernel_traitsILi128ELi64ELi128ELi4ES3_EELi4ELi2ELb0EEEvNS_16Flash_fwd_paramsE --------------------------
	.section	.text._ZN5flash32flash_fwd_splitkv_combine_kernelI23Flash_fwd_kernel_traitsILi128ELi64ELi128ELi4ELb0ELb0EN7cutlass6half_tE19Flash_kernel_traitsILi128ELi64ELi128ELi4ES3_EELi4ELi2ELb0EEEvNS_16Flash_fwd_paramsE,"ax",@progbits
	.align	128
        .global         _ZN5flash32flash_fwd_splitkv_combine_kernelI23Flash_fwd_kernel_traitsILi128ELi64ELi128ELi4ELb0ELb0EN7cutlass6half_tE19Flash_kernel_traitsILi128ELi64ELi128ELi4ES3_EELi4ELi2ELb0EEEvNS_16Flash_fwd_paramsE
        .type           _ZN5flash32flash_fwd_splitkv_combine_kernelI23Flash_fwd_kernel_traitsILi128ELi64ELi128ELi4ELb0ELb0EN7cutlass6half_tE19Flash_kernel_traitsILi128ELi64ELi128ELi4ES3_EELi4ELi2ELb0EEEvNS_16Flash_fwd_paramsE,@function
        .size           _ZN5flash32flash_fwd_splitkv_combine_kernelI23Flash_fwd_kernel_traitsILi128ELi64ELi128ELi4ELb0ELb0EN7cutlass6half_tE19Flash_kernel_traitsILi128ELi64ELi128ELi4ES3_EELi4ELi2ELb0EEEvNS_16Flash_fwd_paramsE,(.L_x_8317 - _ZN5flash32flash_fwd_splitkv_combine_kernelI23Flash_fwd_kernel_traitsILi128ELi64ELi128ELi4ELb0ELb0EN7cutlass6half_tE19Flash_kernel_traitsILi128ELi64ELi128ELi4ES3_EELi4ELi2ELb0EEEvNS_16Flash_fwd_paramsE)
        .other          _ZN5flash32flash_fwd_splitkv_combine_kernelI23Flash_fwd_kernel_traitsILi128ELi64ELi128ELi4ELb0ELb0EN7cutlass6half_tE19Flash_kernel_traitsILi128ELi64ELi128ELi4ES3_EELi4ELi2ELb0EEEvNS_16Flash_fwd_paramsE,@"STO_CUDA_ENTRY STV_DEFAULT"
_ZN5flash32flash_fwd_splitkv_combine_kernelI23Flash_fwd_kernel_traitsILi128ELi64ELi128ELi4ELb0ELb0EN7cutlass6half_tE19Flash_kernel_traitsILi128ELi64ELi128ELi4ES3_EELi4ELi2ELb0EEEvNS_16Flash_fwd_paramsE:
.text._ZN5flash32flash_fwd_splitkv_combine_kernelI23Flash_fwd_kernel_traitsILi128ELi64ELi128ELi4ELb0ELb0EN7cutlass6half_tE19Flash_kernel_traitsILi128ELi64ELi128ELi4ES3_EELi4ELi2ELb0EEEvNS_16Flash_fwd_paramsE:
        /* <DEDUP_REMOVED lines=23> */
[----:B------:R-:W-:Y:S05]  /*0170*/  CALL.REL.NOINC `($__internal_5_$__cuda_sm20_div_s64) ;  /* 0x0000004000787944 */ /* 0x000fea0003c00000 */
[----:B------:R-:W-:Y:S02]  /*0180*/  MOV R22, R0 ;  /* 0x0000000000167202 */ /* 0x000fe40000000f00 */
[----:B------:R-:W-:Y:S01]  /*0190*/  MOV R23, R25 ;  /* 0x0000001900177202 */ /* 0x000fe20000000f00 */
[----:B------:R-:W-:Y:S06]  /*01a0*/  BRA `(.L_x_249) ;  /* 0x00000000004c7947 */ /* 0x000fec0003800000 */
.L_x_248:
        /* <DEDUP_REMOVED lines=19> */
.L_x_249:
        /* <DEDUP_REMOVED lines=9> */
[----:B------:R-:W-:Y:S02]  /*0370*/  MOV R46, R22 ;  /* 0x00000016002e7202 */ /* 0x000fe40000000f00 */
[----:B------:R-:W-:Y:S02]  /*0380*/  MOV R22, 0x3a0 ;  /* 0x000003a000167802 */ /* 0x000fe40000000f00 */
[----:B------:R-:W-:Y:S05]  /*0390*/  CALL.REL.NOINC `($__internal_5_$__cuda_sm20_div_s64) ;  /* 0x0000003c00f07944 */ /* 0x000fea0003c00000 */
[----:B------:R-:W-:Y:S02]  /*03a0*/  MOV R8, R0 ;  /* 0x0000000000087202 */ /* 0x000fe40000000f00 */
[----:B------:R-:W-:Y:S01]  /*03b0*/  MOV R9, R25 ;  /* 0x0000001900097202 */ /* 0x000fe20000000f00 */
[----:B------:R-:W-:Y:S05]  /*03c0*/  BRA `(.L_x_252) ;  /* 0x00000000004c7947 */ /* 0x000fea0003800000 */
.L_x_251:
        /* <DEDUP_REMOVED lines=19> */
.L_x_252:
[----:B------:R-:W-:Y:S05]  /*0500*/  BSYNC B0 ;  /* 0x0000000000007941 */ /* 0x000fea0003800000 */
.L_x_250:
        /* <DEDUP_REMOVED lines=43> */
[----:B------:R-:W-:Y:S05]  /*07c0*/  BRA `(.L_x_255) ;  /* 0x00000000004c7947 */ /* 0x000fea0003800000 */
.L_x_254:
        /* <DEDUP_REMOVED lines=19> */
.L_x_255:
[----:B------:R-:W-:Y:S05]  /*0900*/  BSYNC B0 ;  /* 0x0000000000007941 */ /* 0x000fea0003800000 */
.L_x_253:
        /* <DEDUP_REMOVED lines=37> */
[----:B------:R-:W-:-:S03]  /*0b60*/  IMAD.MOV R5, RZ, RZ, -R5 ;  /* 0x000000ffff057224 */ /* 0x000fc600078e0a05 */
        /* <DEDUP_REMOVED lines=9> */
[----:B------:R-:W-:Y:S01]  /*0c00*/  IMAD R10, R17, R5, R7 ;  /* 0x00000005110a7224 */ /* 0x000fe200078e0207 */
[----:B------:R-:W-:Y:S01]  /*0c10*/  LOP3.LUT R5, R4, R11, RZ, 0x3c, !PT ;  /* 0x0000000b04057212 */ /* 0x000fe200078e3cff */
[----:B------:R-:W-:-:S03]  /*0c20*/  IMAD R7, R0, UR4, RZ ;  /* 0x0000000400077c24 */ /* 0x000fc6000f8e02ff */
[----:B------:R-:W-:Y:S02]  /*0c30*/  ISETP.GT.U32.AND P1, PT, R11, R10, PT ;  /* 0x0000000a0b00720c */ /* 0x000fe40003f24070 */
[----:B------:R-:W-:-:S11]  /*0c40*/  ISETP.GE.AND P0, PT, R5, RZ, PT ;  /* 0x000000ff0500720c */ /* 0x000fd60003f06270 */
[-C--:B------:R-:W-:Y:S01]  /*0c50*/  @!P1 IADD3 R10, R10, -R11.reuse, RZ ;  /* 0x8000000b0a0a9210 */ /* 0x080fe20007ffe0ff */
        /* <DEDUP_REMOVED lines=17> */
[----:B------:R-:W-:Y:S02]  /*0d70*/  MOV R22, 0xd90 ;  /* 0x00000d9000167802 */ /* 0x000fe40000000f00 */
[----:B------:R-:W-:Y:S05]  /*0d80*/  CALL.REL.NOINC `($__internal_5_$__cuda_sm20_div_s64) ;  /* 0x0000003400747944 */ /* 0x000fea0003c00000 */
[----:B------:R-:W-:Y:S02]  /*0d90*/  MOV R38, R0 ;  /* 0x0000000000267202 */ /* 0x000fe40000000f00 */
[----:B------:R-:W-:Y:S01]  /*0da0*/  MOV R39, R25 ;  /* 0x0000001900277202 */ /* 0x000fe20000000f00 */
[----:B------:R-:W-:Y:S05]  /*0db0*/  BRA `(.L_x_258) ;  /* 0x00000000004c7947 */ /* 0x000fea0003800000 */
.L_x_257:
        /* <DEDUP_REMOVED lines=19> */
.L_x_258:
[----:B------:R-:W-:Y:S05]  /*0ef0*/  BSYNC B0 ;  /* 0x0000000000007941 */ /* 0x000fea0003800000 */
.L_x_256:
[-C--:B------:R-:W-:Y:S01]  /*0f00*/  IABS R5, R7.reuse ;  /* 0x0000000700057213 */ /* 0x080fe20000000000 */
[----:B------:R-:W-:Y:S01]  /*0f10*/  BSSY B0, `(.L_x_259) ;  /* 0x000003c000007945 */ /* 0x000fe20003800000 */
[----:B------:R-:W-:Y:S02]  /*0f20*/  IABS R0, R7 ;  /* 0x0000000700007213 */ /* 0x000fe40000000000 */
[----:B------:R-:W0:Y:S01]  /*0f30*/  I2F.RP R13, R5 ;  /* 0x00000005000d7306 */ /* 0x000e220000209400 */
[----:B------:R-:W-:Y:S02]  /*0f40*/  IMAD.IADD R6, R6, 0x1, R5 ;  /* 0x0000000106067824 */ /* 0x000fe400078e0205 */
        /* <DEDUP_REMOVED lines=35> */
[----:B------:R-:W-:Y:S01]  /*1180*/  MOV R24, R0 ;  /* 0x0000000000187202 */ /* 0x000fe20000000f00 */
[----:B------:R-:W-:Y:S05]  /*1190*/  BRA `(.L_x_261) ;  /* 0x00000000004c7947 */ /* 0x000fea0003800000 */
.L_x_260:
        /* <DEDUP_REMOVED lines=19> */
.L_x_261:
[----:B------:R-:W-:Y:S05]  /*12d0*/  BSYNC B0 ;  /* 0x0000000000007941 */ /* 0x000fea0003800000 */
.L_x_259:
[----:B------:R-:W0:Y:S01]  /*12e0*/  LDC R11, c[0x0][0x2c4] ;  /* 0x0000b100ff0b7b82 */ /* 0x000e220000000800 */
[----:B------:R-:W-:Y:S01]  /*12f0*/  ISETP.GT.AND P3, PT, R7, RZ, PT ;  /* 0x000000ff0700720c */ /* 0x000fe20003f64270 */
[----:B------:R-:W-:Y:S01]  /*1300*/  ULDC UR4, c[0x0][0x3c4] ;  /* 0x0000f10000047ab9 */ /* 0x000fe20000000800 */
[----:B------:R-:W-:Y:S01]  /*1310*/  ULDC.64 UR8, c[0x0][0x208] ;  /* 0x0000820000087ab9 */ /* 0x000fe20000000a00 */
[----:B------:R-:W-:Y:S01]  /*1320*/  BSSY B0, `(.L_x_262) ;  /* 0x0000041000007945 */ /* 0x000fe20003800000 */
[----:B------:R-:W-:Y:S02]  /*1330*/  IMAD.MOV.U32 R23, RZ, RZ, -0x800000 ;  /* 0xff800000ff177424 */ /* 0x000fe400078e00ff */
[----:B------:R-:W-:Y:S01]  /*1340*/  IMAD.MOV.U32 R29, RZ, RZ, -0x800000 ;  /* 0xff800000ff1d7424 */ /* 0x000fe200078e00ff */
[----:B0-----:R-:W-:-:S04]  /*1350*/  IABS R0, R11 ;  /* 0x0000000b00007213 */ /* 0x001fc80000000000 */
[----:B------:R-:W0:Y:S08]  /*1360*/  I2F.RP R10, R0 ;  /* 0x00000000000a7306 */ /* 0x000e300000209400 */
[----:B0-----:R-:W0:Y:S02]  /*1370*/  MUFU.RCP R20, R10 ;  /* 0x0000000a00147308 */ /* 0x001e240000001000 */
[----:B0-----:R-:W-:Y:S01]  /*1380*/  VIADD R20, R20, 0xffffffe ;  /* 0x0ffffffe14147836 */ /* 0x001fe20000000000 */
[----:B------:R-:W-:-:S05]  /*1390*/  MOV R10, 0x400 ;  /* 0x00000400000a7802 */ /* 0x000fca0000000f00 */
        /* <DEDUP_REMOVED lines=8> */
[----:B------:R-:W-:Y:S01]  /*1420*/  LEA.HI.SX32 R6, R7, 0x1, 0x1 ;  /* 0x0000000107067811 */ /* 0x000fe200078f0aff */
[----:B------:R-:W-:Y:S02]  /*1430*/  IMAD.HI.U32 R9, R8, R5, RZ ;  /* 0x0000000508097227 */ /* 0x000fe400078e00ff */
[----:B------:R-:W0:Y:S02]  /*1440*/  S2R R8, SR_TID.X ;  /* 0x0000000000087919 */ /* 0x000e240000002100 */
[----:B------:R-:W-:-:S04]  /*1450*/  IMAD.MOV R13, RZ, RZ, -R9 ;  /* 0x000000ffff0d7224 */ /* 0x000fc800078e0a09 */
[C---:B------:R-:W-:Y:S02]  /*1460*/  IMAD R13, R0.reuse, R13, R5 ;  /* 0x0000000d000d7224 */ /* 0x040fe400078e0205 */
[----:B------:R-:W1:Y:S03]  /*1470*/  S2R R5, SR_CgaCtaId ;  /* 0x0000000000057919 */ /* 0x000e660000008800 */
[----:B------:R-:W-:-:S13]  /*1480*/  ISETP.GT.U32.AND P0, PT, R0, R13, PT ;  /* 0x0000000d0000720c */ /* 0x000fda0003f04070 */
[----:B------:R-:W-:Y:S02]  /*1490*/  @!P0 IMAD.IADD R13, R13, 0x1, -R0 ;  /* 0x000000010d0d8824 */ /* 0x000fe400078e0a00 */
[----:B------:R-:W-:Y:S01]  /*14a0*/  @!P0 VIADD R9, R9, 0x1 ;  /* 0x0000000109098836 */ /* 0x000fe20000000000 */
[----:B------:R-:W-:Y:S02]  /*14b0*/  ISETP.NE.AND P0, PT, R11, RZ, PT ;  /* 0x000000ff0b00720c */ /* 0x000fe40003f05270 */
[----:B------:R-:W-:Y:S02]  /*14c0*/  ISETP.GE.U32.AND P2, PT, R13, R0, PT ;  /* 0x000000000d00720c */ /* 0x000fe40003f46070 */
[----:B------:R-:W-:Y:S02]  /*14d0*/  SHF.R.S32.HI R0, RZ, 0x1f, R7 ;  /* 0x0000001fff007819 */ /* 0x000fe40000011407 */
[----:B0-----:R-:W-:Y:S02]  /*14e0*/  SHF.R.S32.HI R13, RZ, 0x1f, R8 ;  /* 0x0000001fff0d7819 */ /* 0x001fe40000011408 */
[----:B------:R-:W-:-:S02]  /*14f0*/  @!P3 IADD3 R6, R0, RZ, RZ ;  /* 0x000000ff0006b210 */ /* 0x000fc40007ffe0ff */
[----:B------:R-:W-:Y:S02]  /*1500*/  LEA.HI R0, R13, R8, RZ, 0x2 ;  /* 0x000000080d007211 */ /* 0x000fe400078f10ff */
[----:B------:R-:W-:Y:S02]  /*1510*/  ISETP.GT.AND P3, PT, R8, 0xf, PT ;  /* 0x0000000f0800780c */ /* 0x000fe40003f64270 */
[----:B------:R-:W-:Y:S01]  /*1520*/  LOP3.LUT R31, R0, 0xfffffffc, RZ, 0xc0, !PT ;  /* 0xfffffffc001f7812 */ /* 0x000fe200078ec0ff */
[----:B------:R-:W-:Y:S01]  /*1530*/  @P2 VIADD R9, R9, 0x1 ;  /* 0x0000000109092836 */ /* 0x000fe20000000000 */
[----:B------:R-:W-:Y:S02]  /*1540*/  SHF.R.S32.HI R0, RZ, 0x2, R0 ;  /* 0x00000002ff007819 */ /* 0x000fe40000011400 */
[----:B-1----:R-:W-:Y:S01]  /*1550*/  LEA R5, R5, R10, 0x18 ;  /* 0x0000000a05057211 */ /* 0x002fe200078ec0ff */
[----:B------:R-:W-:Y:S01]  /*1560*/  @!P1 IMAD.MOV R9, RZ, RZ, -R9 ;  /* 0x000000ffff099224 */ /* 0x000fe200078e0a09 */
[----:B------:R-:W-:Y:S01]  /*1570*/  @!P0 LOP3.LUT R9, RZ, R11, RZ, 0x33, !PT ;  /* 0x0000000bff098212 */ /* 0x000fe200078e33ff */
[----:B------:R-:W-:Y:S01]  /*1580*/  IMAD.IADD R31, R8, 0x1, -R31 ;  /* 0x00000001081f7824 */ /* 0x000fe200078e0a1f */
[----:B------:R-:W-:-:S03]  /*1590*/  ISETP.GE.AND P0, PT, R0, UR4, PT ;  /* 0x0000000400007c0c */ /* 0x000fc6000bf06270 */
[----:B------:R-:W-:Y:S02]  /*15a0*/  IMAD R9, R6, R9, RZ ;  /* 0x0000000906097224 */ /* 0x000fe400078e02ff */
[C-C-:B------:R-:W-:Y:S02]  /*15b0*/  @!P3 IMAD R22, R0.reuse, 0x14, R5.reuse ;  /* 0x000000140016b824 */ /* 0x140fe400078e0205 */
[C---:B------:R-:W-:Y:S01]  /*15c0*/  IMAD R5, R31.reuse, 0x14, R5 ;  /* 0x000000141f057824 */ /* 0x040fe200078e0205 */
[----:B------:R-:W-:Y:S02]  /*15d0*/  IABS R27, R9 ;  /* 0x00000009001b7213 */ /* 0x000fe40000000000 */
[----:B------:R-:W-:Y:S01]  /*15e0*/  @!P3 LEA R22, R31, R22, 0x2 ;  /* 0x000000161f16b211 */ /* 0x000fe200078e10ff */
[----:B------:R-:W-:Y:S02]  /*15f0*/  IMAD R30, R0, 0x4, R5 ;  /* 0x00000004001e7824 */ /* 0x000fe400078e0205 */
        /* <DEDUP_REMOVED lines=19> */
.L_x_263:
[----:B------:R-:W-:Y:S05]  /*1730*/  BSYNC B0 ;  /* 0x0000000000007941 */ /* 0x000fea0003800000 */
.L_x_262:
[----:B-----5:R1:W-:Y:S01]  /*1740*/  @!P3 STS [R22], R23 ;  /* 0x000000171600b388 */ /* 0x0203e20000000800 */
[----:B------:R-:W2:Y:S01]  /*1750*/  LDC R5, c[0x0][0x270] ;  /* 0x00009c00ff057b82 */ /* 0x000ea20000000800 */
[----:B------:R-:W1:Y:S01]  /*1760*/  I2F.RP R10, R27 ;  /* 0x0000001b000a7306 */ /* 0x000e620000209400 */
[----:B------:R-:W-:Y:S06]  /*1770*/  BSSY B1, `(.L_x_264) ;  /* 0x000022d000017945 */ /* 0x000fec0003800000 */
[----:B------:R-:W-:Y:S01]  /*1780*/  BAR.SYNC.DEFER_BLOCKING 0x0 ;  /* 0x0000000000007b1d */ /* 0x000fe20000010000 */
[----:B--2---:R-:W-:-:S05]  /*1790*/  IABS R21, R5 ;  /* 0x0000000500157213 */ /* 0x004fca0000000000 */
[----:B-1----:R-:W1:Y:S01]  /*17a0*/  MUFU.RCP R22, R10 ;  /* 0x0000000a00167308 */ /* 0x002e620000001000 */
[----:B------:R-:W2:Y:S07]  /*17b0*/  @!P3 LDS R29, [R30] ;  /* 0x000000001e1db984 */ /* 0x000eae0000000800 */
[----:B------:R-:W3:Y:S01]  /*17c0*/  I2F.U32.RP R26, R21 ;  /* 0x00000015001a7306 */ /* 0x000ee20000209000 */
[----:B-1----:R-:W-:Y:S01]  /*17d0*/  VIADD R22, R22, 0xffffffe ;  /* 0x0ffffffe16167836 */ /* 0x002fe20000000000 */
[----:B------:R-:W-:-:S06]  /*17e0*/  IABS R10, R4 ;  /* 0x00000004000a7213 */ /* 0x000fcc0000000000 */
[----:B------:R-:W0:Y:S08]  /*17f0*/  F2I.FTZ.U32.TRUNC.NTZ R23, R22 ;  /* 0x0000001600177305 */ /* 0x000e30000021f000 */
[----:B---3--:R-:W1:Y:S01]  /*1800*/  MUFU.RCP R42, R26 ;  /* 0x0000001a002a7308 */ /* 0x008e620000001000 */
[----:B0-----:R-:W-:Y:S02]  /*1810*/  IMAD.MOV R34, RZ, RZ, -R23 ;  /* 0x000000ffff227224 */ /* 0x001fe400078e0a17 */
[----:B------:R-:W-:-:S02]  /*1820*/  IMAD.MOV.U32 R22, RZ, RZ, RZ ;  /* 0x000000ffff167224 */ /* 0x000fc400078e00ff */
[----:B------:R-:W-:Y:S01]  /*1830*/  IMAD R34, R34, R27, RZ ;  /* 0x0000001b22227224 */ /* 0x000fe200078e02ff */
[----:B--2---:R-:W0:Y:S03]  /*1840*/  SHFL.BFLY PT, R6, R29, 0x2, 0x1f ;  /* 0x0c401f001d067f89 */ /* 0x004e2600000e0000 */
[----:B------:R-:W-:Y:S01]  /*1850*/  IMAD.HI.U32 R34, R23, R34, R22 ;  /* 0x0000002217227227 */ /* 0x000fe200078e0016 */
[----:B------:R-:W-:Y:S02]  /*1860*/  IABS R22, R9 ;  /* 0x0000000900167213 */ /* 0x000fe40000000000 */
[----:B------:R-:W-:Y:S01]  /*1870*/  IABS R23, R20 ;  /* 0x0000001400177213 */ /* 0x000fe20000000000 */
[----:B-1----:R-:W-:Y:S02]  /*1880*/  VIADD R42, R42, 0xffffffe ;  /* 0x0ffffffe2a2a7836 */ /* 0x002fe40000000000 */
[----:B------:R-:W-:-:S02]  /*1890*/  IMAD.MOV R22, RZ, RZ, -R22 ;  /* 0x000000ffff167224 */ /* 0x000fc400078e0a16 */
[----:B------:R-:W1:Y:S01]  /*18a0*/  F2I.FTZ.U32.TRUNC.NTZ R43, R42 ;  /* 0x0000002a002b7305 */ /* 0x000e62000021f000 */
[----:B------:R-:W-:-:S04]  /*18b0*/  IMAD.HI.U32 R34, R34, R23, RZ ;  /* 0x0000001722227227 */ /* 0x000fc800078e00ff */
[----:B------:R-:W-:-:S05]  /*18c0*/  IMAD R22, R34, R22, R23 ;  /* 0x0000001622167224 */ /* 0x000fca00078e0217 */
[----:B------:R-:W-:Y:S02]  /*18d0*/  ISETP.GT.U32.AND P2, PT, R27, R22, PT ;  /* 0x000000161b00720c */ /* 0x000fe40003f44070 */
[----:B0-----:R-:W-:Y:S01]  /*18e0*/  FMNMX.FTZ R13, R6, R29, !PT ;  /* 0x0000001d060d7209 */ /* 0x001fe20007810000 */
[----:B-1----:R-:W-:Y:S02]  /*18f0*/  IMAD.MOV R32, RZ, RZ, -R43 ;  /* 0x000000ffff207224 */ /* 0x002fe400078e0a2b */
[----:B------:R-:W-:Y:S02]  /*1900*/  IMAD.MOV.U32 R42, RZ, RZ, RZ ;  /* 0x000000ffff2a7224 */ /* 0x000fe400078e00ff */
[----:B------:R-:W0:Y:S01]  /*1910*/  SHFL.BFLY PT, R6, R13, 0x1, 0x1f ;  /* 0x0c201f000d067f89 */ /* 0x000e2200000e0000 */
[----:B------:R-:W-:-:S05]  /*1920*/  IMAD R32, R32, R21, RZ ;  /* 0x0000001520207224 */ /* 0x000fca00078e02ff */
[----:B------:R-:W-:Y:S02]  /*1930*/  @!P2 IMAD.IADD R22, R22, 0x1, -R27 ;  /* 0x000000011616a824 */ /* 0x000fe400078e0a1b */
[----:B------:R-:W-:-:S03]  /*1940*/  IMAD.HI.U32 R32, R43, R32, R42 ;  /* 0x000000202b207227 */ /* 0x000fc600078e002a */
[-C--:B------:R-:W-:Y:S01]  /*1950*/  ISETP.GE.U32.AND P6, PT, R22, R27.reuse, PT ;  /* 0x0000001b1600720c */ /* 0x080fe20003fc6070 */
[----:B------:R-:W-:Y:S01]  /*1960*/  @!P2 VIADD R34, R34, 0x1 ;  /* 0x000000012222a836 */ /* 0x000fe20000000000 */
[----:B------:R-:W-:Y:S01]  /*1970*/  LOP3.LUT R22, R20, R27, RZ, 0x3c, !PT ;  /* 0x0000001b14167212 */ /* 0x000fe200078e3cff */
[----:B------:R-:W-:Y:S01]  /*1980*/  IMAD.HI.U32 R28, R32, R10, RZ ;  /* 0x0000000a201c7227 */ /* 0x000fe200078e00ff */
[----:B------:R-:W-:Y:S02]  /*1990*/  LOP3.LUT R20, R20, R5, RZ, 0x3c, !PT ;  /* 0x0000000514147212 */ /* 0x000fe400078e3cff */
[----:B------:R-:W-:Y:S01]  /*19a0*/  ISETP.GE.AND P2, PT, R22, RZ, PT ;  /* 0x000000ff1600720c */ /* 0x000fe20003f46270 */
[----:B------:R-:W-:-:S06]  /*19b0*/  IMAD.HI.U32 R32, R32, R23, RZ ;  /* 0x0000001720207227 */ /* 0x000fcc00078e00ff */
[----:B------:R-:W-:Y:S01]  /*19c0*/  @P6 VIADD R34, R34, 0x1 ;  /* 0x0000000122226836 */ /* 0x000fe20000000000 */
[----:B------:R-:W-:Y:S02]  /*19d0*/  ISETP.NE.AND P6, PT, R9, RZ, PT ;  /* 0x000000ff0900720c */ /* 0x000fe40003fc5270 */
[----:B0-----:R-:W-:Y:S02]  /*19e0*/  FMNMX.FTZ R6, R13, R6, !PT ;  /* 0x000000060d067209 */ /* 0x001fe40007810000 */
[----:B------:R-:W-:Y:S01]  /*19f0*/  IABS R13, R5 ;  /* 0x00000005000d7213 */ /* 0x000fe20000000000 */
[----:B------:R-:W-:Y:S01]  /*1a00*/  @!P2 IMAD.MOV R34, RZ, RZ, -R34 ;  /* 0x000000ffff22a224 */ /* 0x000fe200078e0a22 */
[----:B------:R-:W-:-:S03]  /*1a10*/  FSETP.NEU.FTZ.AND P0, PT, R6, -INF , PT ;  /* 0xff8000000600780b */ /* 0x000fc60003f1d000 */
[----:B------:R-:W-:Y:S01]  /*1a20*/  IMAD.MOV R13, RZ, RZ, -R13 ;  /* 0x000000ffff0d7224 */ /* 0x000fe200078e0a0d */
[----:B------:R-:W-:-:S03]  /*1a30*/  FSEL R6, R6, RZ, P0 ;  /* 0x000000ff06067208 */ /* 0x000fc60000000000 */
[----:B------:R-:W-:Y:S01]  /*1a40*/  IMAD R10, R28, R13, R10 ;  /* 0x0000000d1c0a7224 */ /* 0x000fe200078e020a */
[----:B------:R-:W-:Y:S01]  /*1a50*/  @!P6 LOP3.LUT R34, RZ, R27, RZ, 0x33, !PT ;  /* 0x0000001bff22e212 */ /* 0x000fe200078e33ff */
[----:B------:R-:W-:Y:S01]  /*1a60*/  FADD.FTZ R33, -R6, R29 ;  /* 0x0000001d06217221 */ /* 0x000fe20000010100 */
[----:B------:R-:W-:Y:S01]  /*1a70*/  IMAD R36, R32, R13, R23 ;  /* 0x0000000d20247224 */ /* 0x000fe200078e0217 */
[----:B------:R-:W-:Y:S02]  /*1a80*/  ISETP.GT.AND P6, PT, R9, RZ, PT ;  /* 0x000000ff0900720c */ /* 0x000fe40003fc4270 */
[----:B------:R-:W-:Y:S01]  /*1a90*/  FMUL.FTZ R33, R33, 1.4426950216293334961 ;  /* 0x3fb8aa3b21217820 */ /* 0x000fe20000410000 */
[C---:B------:R-:W-:Y:S02]  /*1aa0*/  ISETP.GT.U32.AND P1, PT, R21.reuse, R10, PT ;  /* 0x0000000a1500720c */ /* 0x040fe40003f24070 */
[----:B------:R-:W-:Y:S02]  /*1ab0*/  ISETP.GT.U32.AND P0, PT, R21, R36, PT ;  /* 0x000000241500720c */ /* 0x000fe40003f04070 */
[----:B------:R-:W-:Y:S01]  /*1ac0*/  SHF.R.S32.HI R23, RZ, 0x1f, R3 ;  /* 0x0000001fff177819 */ /* 0x000fe20000011403 */
[----:B------:R-:W0:Y:S08]  /*1ad0*/  MUFU.EX2 R33, R33 ;  /* 0x0000002100217308 */ /* 0x000e300000000800 */
[----:B------:R-:W-:-:S02]  /*1ae0*/  @!P1 IMAD.IADD R10, R10, 0x1, -R21 ;  /* 0x000000010a0a9824 */ /* 0x000fc400078e0a15 */
[----:B------:R-:W-:Y:S02]  /*1af0*/  @!P0 IMAD.IADD R36, R36, 0x1, -R21 ;  /* 0x0000000124248824 */ /* 0x000fe400078e0a15 */
[----:B------:R-:W-:Y:S01]  /*1b00*/  @!P0 VIADD R32, R32, 0x1 ;  /* 0x0000000120208836 */ /* 0x000fe20000000000 */
[-C--:B------:R-:W-:Y:S01]  /*1b10*/  ISETP.GE.U32.AND P4, PT, R10, R21.reuse, PT ;  /* 0x000000150a00720c */ /* 0x080fe20003f86070 */
[----:B------:R-:W-:Y:S01]  /*1b20*/  @!P1 VIADD R28, R28, 0x1 ;  /* 0x000000011c1c9836 */ /* 0x000fe20000000000 */
[----:B------:R-:W-:Y:S01]  /*1b30*/  ISETP.GE.U32.AND P5, PT, R36, R21, PT ;  /* 0x000000152400720c */ /* 0x000fe20003fa6070 */
[----:B0-----:R-:W0:Y:S01]  /*1b40*/  SHFL.BFLY PT, R26, R33, 0x2, 0x1f ;  /* 0x0c401f00211a7f89 */ /* 0x001e2200000e0000 */
[----:B------:R-:W-:Y:S02]  /*1b50*/  LOP3.LUT R10, R4, R5, RZ, 0x3c, !PT ;  /* 0x00000005040a7212 */ /* 0x000fe400078e3cff */
[----:B------:R-:W1:Y:S01]  /*1b60*/  LDC.U8 R4, c[0x0][0x3d9] ;  /* 0x0000f640ff047b82 */ /* 0x000e620000000000 */
[----:B------:R-:W-:-:S02]  /*1b70*/  ISETP.GE.AND P1, PT, R20, RZ, PT ;  /* 0x000000ff1400720c */ /* 0x000fc40003f26270 */
[----:B------:R-:W-:Y:S02]  /*1b80*/  ISETP.GE.AND P0, PT, R10, RZ, PT ;  /* 0x000000ff0a00720c */ /* 0x000fe40003f06270 */
[----:B------:R-:W-:Y:S02]  /*1b90*/  LOP3.LUT R21, RZ, R5, RZ, 0x33, !PT ;  /* 0x00000005ff157212 */ /* 0x000fe400078e33ff */
[----:B------:R-:W-:Y:S01]  /*1ba0*/  @P4 VIADD R28, R28, 0x1 ;  /* 0x000000011c1c4836 */ /* 0x000fe20000000000 */
[----:B------:R-:W-:Y:S01]  /*1bb0*/  ISETP.NE.AND P4, PT, R5, RZ, PT ;  /* 0x000000ff0500720c */ /* 0x000fe20003f85270 */
[----:B------:R-:W-:Y:S01]  /*1bc0*/  @P5 VIADD R32, R32, 0x1 ;  /* 0x0000000120205836 */ /* 0x000fe20000000000 */
[C---:B------:R-:W-:Y:S02]  /*1bd0*/  LOP3.LUT P5, RZ, R8.reuse, 0x3, RZ, 0xc0, !PT ;  /* 0x0000000308ff7812 */ /* 0x040fe400078ac0ff */
[C---:B------:R-:W-:Y:S02]  /*1be0*/  LEA.HI.SX32 R10, R3.reuse, 0x1, 0x1 ;  /* 0x00000001030a7811 */ /* 0x040fe400078f0aff */
[----:B------:R-:W-:Y:S01]  /*1bf0*/  ISETP.GT.OR P5, PT, R8, 0xf, P5 ;  /* 0x0000000f0800780c */ /* 0x000fe20002fa4670 */
[----:B------:R-:W-:Y:S01]  /*1c00*/  @!P1 IMAD.MOV R32, RZ, RZ, -R32 ;  /* 0x000000ffff209224 */ /* 0x000fe200078e0a20 */
[----:B------:R-:W-:Y:S01]  /*1c10*/  ISETP.LT.U32.AND P1, PT, R24, R34, PT ;  /* 0x000000221800720c */ /* 0x000fe20003f21070 */
[----:B------:R-:W-:Y:S01]  /*1c20*/  @!P0 IMAD.MOV R28, RZ, RZ, -R28 ;  /* 0x000000ffff1c8224 */ /* 0x000fe200078e0a1c */
[----:B------:R-:W-:-:S02]  /*1c30*/  ISETP.GT.AND P0, PT, R3, RZ, PT ;  /* 0x000000ff0300720c */ /* 0x000fc40003f04270 */
[----:B------:R-:W-:Y:S01]  /*1c40*/  SEL R20, R21, R32, !P4 ;  /* 0x0000002015147207 */ /* 0x000fe20006000000 */
[----:B0-----:R-:W-:Y:S01]  /*1c50*/  FADD.FTZ R26, R33, R26 ;  /* 0x0000001a211a7221 */ /* 0x001fe20000010000 */
[----:B------:R-:W-:Y:S01]  /*1c60*/  SEL R22, R21, R28, !P4 ;  /* 0x0000001c15167207 */ /* 0x000fe20006000000 */
[----:B------:R-:W-:Y:S01]  /*1c70*/  IMAD.MOV.U32 R28, RZ, RZ, 0x7f800000 ;  /* 0x7f800000ff1c7424 */ /* 0x000fe200078e00ff */
[----:B-1----:R-:W-:Y:S02]  /*1c80*/  ISETP.NE.AND P4, PT, R4, RZ, PT ;  /* 0x000000ff0400720c */ /* 0x002fe40003f85270 */
[----:B------:R-:W0:Y:S01]  /*1c90*/  SHFL.BFLY PT, R13, R26, 0x1, 0x1f ;  /* 0x0c201f001a0d7f89 */ /* 0x000e2200000e0000 */
[----:B------:R-:W-:Y:S02]  /*1ca0*/  LEA.HI.SX32 R4, R9, 0x1, 0x1 ;  /* 0x0000000109047811 */ /* 0x000fe400078f0aff */
[----:B------:R-:W-:Y:S02]  /*1cb0*/  SEL R27, R11, 0x1, !P4 ;  /* 0x000000010b1b7807 */ /* 0x000fe40006000000 */
[----:B------:R-:W-:Y:S01]  /*1cc0*/  @!P0 IMAD.MOV R10, RZ, RZ, R23 ;  /* 0x000000ffff0a8224 */ /* 0x000fe200078e0217 */
[----:B------:R-:W-:-:S02]  /*1cd0*/  SHF.R.S32.HI R11, RZ, 0x1f, R34 ;  /* 0x0000001fff0b7819 */ /* 0x000fc40000011422 */
[----:B------:R-:W-:Y:S02]  /*1ce0*/  IMAD R23, R22, R27, RZ ;  /* 0x0000001b16177224 */ /* 0x000fe400078e02ff */
[C---:B------:R-:W-:Y:S01]  /*1cf0*/  ISETP.LT.AND.EX P1, PT, R25.reuse, R11, PT, P1 ;  /* 0x0000000b1900720c */ /* 0x040fe20003f21310 */
[----:B------:R-:W-:Y:S02]  /*1d00*/  IMAD R27, R20, R27, RZ ;  /* 0x0000001b141b7224 */ /* 0x000fe400078e02ff */
[----:B------:R-:W-:Y:S01]  /*1d10*/  IMAD R10, R10, R23, RZ ;  /* 0x000000170a0a7224 */ /* 0x000fe200078e02ff */
[----:B------:R-:W-:Y:S01]  /*1d20*/  SEL R11, R25, R11, P1 ;  /* 0x0000000b190b7207 */ /* 0x000fe20000800000 */
[----:B0-----:R-:W-:Y:S01]  /*1d30*/  FADD.FTZ R13, R26, R13 ;  /* 0x0000000d1a0d7221 */ /* 0x001fe20000010000 */
[----:B------:R-:W-:-:S04]  /*1d40*/  SHF.R.S32.HI R26, RZ, 0x1f, R9 ;  /* 0x0000001fff1a7819 */ /* 0x000fc80000011409 */
[----:B------:R-:W-:Y:S01]  /*1d50*/  FSETP.NE.FTZ.AND P2, PT, R13, RZ, PT ;  /* 0x000000ff0d00720b */ /* 0x000fe20003f55000 */
[----:B------:R-:W-:-:S04]  /*1d60*/  @!P6 IMAD.MOV R4, RZ, RZ, R26 ;  /* 0x000000ffff04e224 */ /* 0x000fc800078e021a */
[----:B------:R-:W-:-:S08]  /*1d70*/  IMAD R8, R27, R4, RZ ;  /* 0x000000041b087224 */ /* 0x000fd000078e02ff */
[----:B------:R0:W1:Y:S02]  /*1d80*/  @P2 MUFU.LG2 R21, R13 ;  /* 0x0000000d00152308 */ /* 0x0000640000000c00 */
[----:B0-----:R-:W-:Y:S01]  /*1d90*/  SEL R13, R24, R34, P1 ;  /* 0x00000022180d7207 */ /* 0x001fe20000800000 */
[----:B-1----:R-:W-:Y:S01]  /*1da0*/  @P2 FFMA.FTZ R28, R21, 0.69314718246459960938, R6 ;  /* 0x3f317218151c2823 */ /* 0x002fe20000010006 */
        /* <DEDUP_REMOVED lines=46> */
.L_x_268:
[----:B------:R-:W0:Y:S01]  /*2090*/  I2F.U32.RP R22, R40 ;  /* 0x0000002800167306 */ /* 0x000e220000209000 */
[----:B------:R-:W-:Y:S01]  /*20a0*/  ISETP.NE.U32.AND P0, PT, R40, RZ, PT ;  /* 0x000000ff2800720c */ /* 0x000fe20003f05070 */
[----:B------:R-:W-:Y:S01]  /*20b0*/  HFMA2.MMA R45, -RZ, RZ, 0, 0 ;  /* 0x00000000ff2d7435 */ /* 0x000fe200000001ff */
[----:B------:R-:W-:-:S05]  /*20c0*/  MOV R23, RZ ;  /* 0x000000ff00177202 */ /* 0x000fca0000000f00 */
        /* <DEDUP_REMOVED lines=15> */
[----:B------:R-:W-:-:S05]  /*21c0*/  @!P0 LOP3.LUT R44, RZ, R40, RZ, 0x33, !PT ;  /* 0x00000028ff2c8212 */ /* 0x000fca00078e33ff */
[----:B------:R-:W-:-:S04]  /*21d0*/  IMAD.MOV R5, RZ, RZ, -R44 ;  /* 0x000000ffff057224 */ /* 0x000fc800078e0a2c */
[----:B------:R-:W-:Y:S02]  /*21e0*/  IMAD R46, R40, R5, R32 ;  /* 0x00000005282e7224 */ /* 0x000fe400078e0220 */
.L_x_269:
[----:B------:R-:W-:Y:S05]  /*21f0*/  BSYNC B0 ;  /* 0x0000000000007941 */ /* 0x000fea0003800000 */
.L_x_267:
[----:B------:R-:W-:Y:S01]  /*2200*/  LOP3.LUT R0, R23, R2, RZ, 0xfc, !PT ;  /* 0x0000000217007212 */ /* 0x000fe200078efcff */
[----:B------:R-:W-:Y:S03]  /*2210*/  BSSY B0, `(.L_x_270) ;  /* 0x0000027000007945 */ /* 0x000fe60003800000 */
[----:B------:R-:W-:-:S13]  /*2220*/  ISETP.NE.U32.AND P0, PT, R0, RZ, PT ;  /* 0x000000ff0000720c */ /* 0x000fda0003f05070 */
[----:B------:R-:W-:Y:S05]  /*2230*/  @!P0 BRA `(.L_x_271) ;  /* 0x0000000000388947 */ /* 0x000fea0003800000 */
[----:B------:R-:W-:Y:S01]  /*2240*/  IMAD.MOV.U32 R24, RZ, RZ, R37 ;  /* 0x000000ffff187224 */ /* 0x000fe200078e0025 */
[----:B------:R-:W-:Y:S02]  /*2250*/  MOV R5, R2 ;  /* 0x0000000200057202 */ /* 0x000fe40000000f00 */
[----:B------:R-:W-:Y:S02]  /*2260*/  MOV R22, 0x2280 ;  /* 0x0000228000167802 */ /* 0x000fe40000000f00 */
[----:B------:R-:W-:Y:S05]  /*2270*/  CALL.REL.NOINC `($__internal_5_$__cuda_sm20_div_s64) ;  /* 0x0000002000387944 */ /* 0x000fea0003c00000 */
[-C--:B------:R-:W-:Y:S02]  /*2280*/  IADD3 R5, P0, RZ, -R0.reuse, RZ ;  /* 0x80000000ff057210 */ /* 0x080fe40007f1e0ff */
[----:B------:R-:W-:Y:S02]  /*2290*/  MOV R47, R23 ;  /* 0x00000017002f7202 */ /* 0x000fe40000000f00 */
[----:B------:R-:W-:Y:S02]  /*22a0*/  IADD3.X R20, RZ, ~R25, RZ, P0, !PT ;  /* 0x80000019ff147210 */ /* 0x000fe400007fe4ff */
[----:B------:R-:W-:Y:S01]  /*22b0*/  MOV R36, R0 ;  /* 0x0000000000247202 */ /* 0x000fe20000000f00 */
[----:B------:R-:W-:-:S04]  /*22c0*/  IMAD.WIDE.U32 R32, R37, R5, R46 ;  /* 0x0000000525207225 */ /* 0x000fc800078e002e */
[----:B------:R-:W-:Y:S01]  /*22d0*/  IMAD R20, R20, R37, RZ ;  /* 0x0000002514147224 */ /* 0x000fe200078e02ff */
[----:B------:R-:W-:-:S03]  /*22e0*/  MOV R37, R25 ;  /* 0x0000001900257202 */ /* 0x000fc60000000f00 */
[----:B------:R-:W-:-:S05]  /*22f0*/  IMAD R20, R2, R5, R20 ;  /* 0x0000000502147224 */ /* 0x000fca00078e0214 */
[----:B------:R-:W-:Y:S01]  /*2300*/  IADD3 R33, R33, R20, RZ ;  /* 0x0000001421217210 */ /* 0x000fe20007ffe0ff */
[----:B------:R-:W-:Y:S05]  /*2310*/  BRA `(.L_x_272) ;  /* 0x0000000000587947 */ /* 0x000fea0003800000 */
.L_x_271:
[----:B------:R-:W0:Y:S01]  /*2320*/  I2F.U32.RP R2, R37 ;  /* 0x0000002500027306 */ /* 0x000e220000209000 */
[----:B------:R-:W-:Y:S02]  /*2330*/  ISETP.NE.U32.AND P0, PT, R37, RZ, PT ;  /* 0x000000ff2500720c */ /* 0x000fe40003f05070 */
        /* <DEDUP_REMOVED lines=18> */
[----:B------:R-:W-:Y:S01]  /*2460*/  IMAD R32, R37, R32, R46 ;  /* 0x0000002025207224 */ /* 0x000fe200078e022e */
[----:B------:R-:W-:-:S11]  /*2470*/  HFMA2.MMA R37, -RZ, RZ, 0, 0 ;  /* 0x00000000ff257435 */ /* 0x000fd600000001ff */
.L_x_272:
[----:B------:R-:W-:Y:S05]  /*2480*/  BSYNC B0 ;  /* 0x0000000000007941 */ /* 0x000fea0003800000 */
.L_x_270:
[----:B------:R-:W0:Y:S01]  /*2490*/  LDC.64 R26, c[0x0][0x2c0] ;  /* 0x0000b000ff1a7b82 */ /* 0x000e220000000a00 */
[----:B------:R-:W-:Y:S01]  /*24a0*/  LOP3.LUT R0, R37, R4, RZ, 0xfc, !PT ;  /* 0x0000000425007212 */ /* 0x000fe200078efcff */
[----:B------:R-:W-:Y:S03]  /*24b0*/  BSSY B0, `(.L_x_273) ;  /* 0x000002d000007945 */ /* 0x000fe60003800000 */
[----:B------:R-:W-:Y:S01]  /*24c0*/  ISETP.NE.U32.AND P0, PT, R0, RZ, PT ;  /* 0x000000ff0000720c */ /* 0x000fe20003f05070 */
[C---:B0-----:R-:W-:Y:S01]  /*24d0*/  IMAD R2, R26.reuse, R27, RZ ;  /* 0x0000001b1a027224 */ /* 0x041fe200078e02ff */
[----:B------:R-:W-:-:S11]  /*24e0*/  SEL R26, R26, 0x1, P4 ;  /* 0x000000011a1a7807 */ /* 0x000fd60002000000 */
[----:B------:R-:W-:Y:S05]  /*24f0*/  @!P0 BRA `(.L_x_274) ;  /* 0x0000000000488947 */ /* 0x000fea0003800000 */
[----:B------:R-:W-:Y:S01]  /*2500*/  IMAD.MOV.U32 R46, RZ, RZ, R36 ;  /* 0x000000ffff2e7224 */ /* 0x000fe200078e0024 */
[----:B------:R-:W-:Y:S01]  /*2510*/  MOV R24, R6 ;  /* 0x0000000600187202 */ /* 0x000fe20000000f00 */
[----:B------:R-:W-:Y:S01]  /*2520*/  IMAD.MOV.U32 R23, RZ, RZ, R37 ;  /* 0x000000ffff177224 */ /* 0x000fe200078e0025 */
[----:B------:R-:W-:Y:S02]  /*2530*/  MOV R5, R4 ;  /* 0x0000000400057202 */ /* 0x000fe40000000f00 */
[----:B------:R-:W-:Y:S02]  /*2540*/  MOV R22, 0x2560 ;  /* 0x0000256000167802 */ /* 0x000fe40000000f00 */
[----:B------:R-:W-:Y:S05]  /*2550*/  CALL.REL.NOINC `($__internal_5_$__cuda_sm20_div_s64) ;  /* 0x0000001c00807944 */ /* 0x000fea0003c00000 */
[----:B------:R-:W-:Y:S01]  /*2560*/  IADD3 R21, P0, RZ, -R0, RZ ;  /* 0x80000000ff157210 */ /* 0x000fe20007f1e0ff */
[----:B------:R-:W-:Y:S01]  /*2570*/  IMAD.MOV.U32 R23, RZ, RZ, R37 ;  /* 0x000000ffff177224 */ /* 0x000fe200078e0025 */
[----:B------:R-:W-:Y:S02]  /*2580*/  MOV R22, R36 ;  /* 0x0000002400167202 */ /* 0x000fe40000000f00 */
[----:B------:R-:W-:-:S03]  /*2590*/  IADD3.X R5, RZ, ~R25, RZ, P0, !PT ;  /* 0x80000019ff057210 */ /* 0x000fc600007fe4ff */
[----:B------:R-:W-:-:S04]  /*25a0*/  IMAD.WIDE.U32 R22, R6, R21, R22 ;  /* 0x0000001506167225 */ /* 0x000fc800078e0016 */
[----:B------:R-:W-:Y:S01]  /*25b0*/  IMAD R5, R5, R6, RZ ;  /* 0x0000000605057224 */ /* 0x000fe200078e02ff */
[----:B------:R-:W-:Y:S02]  /*25c0*/  MOV R6, R22 ;  /* 0x0000001600067202 */ /* 0x000fe40000000f00 */
[----:B------:R-:W-:Y:S01]  /*25d0*/  MOV R22, R0 ;  /* 0x0000000000167202 */ /* 0x000fe20000000f00 */
[----:B------:R-:W-:-:S04]  /*25e0*/  IMAD R5, R4, R21, R5 ;  /* 0x0000001504057224 */ /* 0x000fc800078e0205 */
[----:B------:R-:W-:Y:S01]  /*25f0*/  IMAD.IADD R5, R23, 0x1, R5 ;  /* 0x0000000117057824 */ /* 0x000fe200078e0205 */
[----:B------:R-:W-:Y:S01]  /*2600*/  MOV R23, R25 ;  /* 0x0000001900177202 */ /* 0x000fe20000000f00 */
[----:B------:R-:W-:Y:S05]  /*2610*/  BRA `(.L_x_275) ;  /* 0x0000000000587947 */ /* 0x000fea0003800000 */
.L_x_274:
        /* <DEDUP_REMOVED lines=22> */
.L_x_275:
[----:B------:R-:W-:Y:S05]  /*2780*/  BSYNC B0 ;  /* 0x0000000000007941 */ /* 0x000fea0003800000 */
.L_x_273:
[-C--:B------:R-:W-:Y:S01]  /*2790*/  IMAD R21, R39, R19.reuse, RZ ;  /* 0x0000001327157224 */ /* 0x080fe200078e02ff */
[----:B------:R-:W-:Y:S01]  /*27a0*/  ULDC.U8 UR5, c[0x0][0x3d9] ;  /* 0x0000f64000057ab9 */ /* 0x000fe20000000000 */
[C---:B------:R-:W-:Y:S01]  /*27b0*/  IMAD.WIDE.U32 R36, R38.reuse, R19, RZ ;  /* 0x0000001326247225 */ /* 0x040fe200078e00ff */
[----:B------:R-:W-:Y:S01]  /*27c0*/  UISETP.NE.AND UP0, UPT, UR5, URZ, UPT ;  /* 0x0000003f0500728c */ /* 0x000fe2000bf05270 */
[----:B------:R-:W-:Y:S01]  /*27d0*/  BSSY B0, `(.L_x_276) ;  /* 0x0000044000007945 */ /* 0x000fe20003800000 */
[----:B------:R-:W-:Y:S01]  /*27e0*/  ULDC UR4, c[0x0][0x2c4] ;  /* 0x0000b10000047ab9 */ /* 0x000fe20000000800 */
[----:B------:R-:W-:Y:S01]  /*27f0*/  IMAD R21, R38, R18, R21 ;  /* 0x0000001226157224 */ /* 0x000fe200078e0215 */
[----:B------:R-:W-:Y:S01]  /*2800*/  USEL UR4, UR4, 0x1, !UP0 ;  /* 0x0000000104047887 */ /* 0x000fe2000c000000 */
[----:B------:R-:W-:Y:S02]  /*2810*/  IMAD R25, R5, R2, RZ ;  /* 0x0000000205197224 */ /* 0x000fe400078e02ff */
[----:B------:R-:W-:Y:S01]  /*2820*/  IMAD R33, R33, R26, RZ ;  /* 0x0000001a21217224 */ /* 0x000fe200078e02ff */
[----:B------:R-:W-:Y:S01]  /*2830*/  IADD3 R0, R37, R21, RZ ;  /* 0x0000001525007210 */ /* 0x000fe20007ffe0ff */
[----:B------:R-:W-:Y:S01]  /*2840*/  USHF.R.S32.HI UR5, URZ, 0x1f, UR4 ;  /* 0x0000001f3f057899 */ /* 0x000fe20008011404 */
[----:B------:R-:W-:Y:S01]  /*2850*/  SHF.R.S32.HI R21, RZ, 0x1f, R26 ;  /* 0x0000001fff157819 */ /* 0x000fe2000001141a */
[----:B------:R-:W-:-:S02]  /*2860*/  IMAD R23, R23, UR4, RZ ;  /* 0x0000000417177c24 */ /* 0x000fc4000f8e02ff */
[-C--:B------:R-:W-:Y:S01]  /*2870*/  IMAD R27, R0, R17.reuse, RZ ;  /* 0x00000011001b7224 */ /* 0x080fe200078e02ff */
[----:B------:R-:W-:Y:S01]  /*2880*/  SHF.R.S32.HI R0, RZ, 0x1f, R2 ;  /* 0x0000001fff007819 */ /* 0x000fe20000011402 */
[----:B------:R-:W-:Y:S02]  /*2890*/  IMAD R21, R21, R32, R33 ;  /* 0x0000002015157224 */ /* 0x000fe400078e0221 */
[----:B------:R-:W-:Y:S02]  /*28a0*/  IMAD R27, R16, R36, R27 ;  /* 0x00000024101b7224 */ /* 0x000fe400078e021b */
[----:B------:R-:W-:-:S04]  /*28b0*/  IMAD.WIDE.U32 R36, R36, R17, RZ ;  /* 0x0000001124247225 */ /* 0x000fc800078e00ff */
[----:B------:R-:W-:Y:S01]  /*28c0*/  IMAD R25, R0, R6, R25 ;  /* 0x0000000600197224 */ /* 0x000fe200078e0219 */
[----:B------:R-:W-:Y:S01]  /*28d0*/  IADD3 R5, R37, R27, RZ ;  /* 0x0000001b25057210 */ /* 0x000fe20007ffe0ff */
[----:B------:R-:W-:-:S03]  /*28e0*/  IMAD.WIDE.U32 R40, R6, R2, RZ ;  /* 0x0000000206287225 */ /* 0x000fc600078e00ff */
[----:B------:R-:W-:Y:S01]  /*28f0*/  LOP3.LUT R0, R45, R5, RZ, 0xfc, !PT ;  /* 0x000000052d007212 */ /* 0x000fe200078efcff */
[----:B------:R-:W-:Y:S01]  /*2900*/  IMAD.WIDE.U32 R32, R32, R26, RZ ;  /* 0x0000001a20207225 */ /* 0x000fe200078e00ff */
[----:B------:R-:W-:Y:S02]  /*2910*/  IADD3 R6, R41, R25, RZ ;  /* 0x0000001929067210 */ /* 0x000fe40007ffe0ff */
[----:B------:R-:W-:Y:S01]  /*2920*/  ISETP.NE.U32.AND P0, PT, R0, RZ, PT ;  /* 0x000000ff0000720c */ /* 0x000fe20003f05070 */
[C---:B------:R-:W-:Y:S02]  /*2930*/  IMAD R23, R22.reuse, UR5, R23 ;  /* 0x0000000516177c24 */ /* 0x040fe4000f8e0217 */
[----:B------:R-:W-:-:S04]  /*2940*/  IMAD.WIDE.U32 R38, R22, UR4, RZ ;  /* 0x0000000416267c25 */ /* 0x000fc8000f8e00ff */
[-C--:B------:R-:W-:Y:S01]  /*2950*/  IMAD R4, R9, R2.reuse, RZ ;  /* 0x0000000209047224 */ /* 0x080fe200078e02ff */
[----:B------:R-:W-:Y:S01]  /*2960*/  IADD3 R9, R39, R23, RZ ;  /* 0x0000001727097210 */ /* 0x000fe20007ffe0ff */
[----:B------:R-:W-:Y:S01]  /*2970*/  IMAD R3, R3, R2, RZ ;  /* 0x0000000203037224 */ /* 0x000fe200078e02ff */
[----:B------:R-:W-:-:S03]  /*2980*/  IADD3 R2, R33, R21, RZ ;  /* 0x0000001521027210 */ /* 0x000fc60007ffe0ff */
[----:B------:R-:W-:Y:S05]  /*2990*/  @!P0 BRA `(.L_x_277) ;  /* 0x0000000000408947 */ /* 0x000fea0003800000 */
[----:B------:R-:W-:Y:S01]  /*29a0*/  IMAD.MOV.U32 R46, RZ, RZ, R44 ;  /* 0x000000ffff2e7224 */ /* 0x000fe200078e002c */
[----:B------:R-:W-:Y:S01]  /*29b0*/  MOV R23, R45 ;  /* 0x0000002d00177202 */ /* 0x000fe20000000f00 */
[----:B------:R-:W-:Y:S01]  /*29c0*/  IMAD.MOV.U32 R24, RZ, RZ, R36 ;  /* 0x000000ffff187224 */ /* 0x000fe200078e0024 */
[----:B------:R-:W-:Y:S02]  /*29d0*/  MOV R22, 0x29f0 ;  /* 0x000029f000167802 */ /* 0x000fe40000000f00 */
[----:B------:R-:W-:Y:S05]  /*29e0*/  CALL.REL.NOINC `($__internal_5_$__cuda_sm20_div_s64) ;  /* 0x00000018005c7944 */ /* 0x000fea0003c00000 */
[----:B------:R-:W-:Y:S02]  /*29f0*/  IADD3 R20, P0, RZ, -R0, RZ ;  /* 0x80000000ff147210 */ /* 0x000fe40007f1e0ff */
[----:B------:R-:W-:Y:S02]  /*2a00*/  MOV R22, R44 ;  /* 0x0000002c00167202 */ /* 0x000fe40000000f00 */
[----:B------:R-:W-:Y:S02]  /*2a10*/  IADD3.X R21, RZ, ~R25, RZ, P0, !PT ;  /* 0x80000019ff157210 */ /* 0x000fe400007fe4ff */
[----:B------:R-:W-:Y:S01]  /*2a20*/  MOV R23, R45 ;  /* 0x0000002d00177202 */ /* 0x000fe20000000f00 */
[----:B------:R-:W-:Y:S01]  /*2a30*/  IMAD.MOV.U32 R45, RZ, RZ, R25 ;  /* 0x000000ffff2d7224 */ /* 0x000fe200078e0019 */
[----:B------:R-:W-:Y:S01]  /*2a40*/  MOV R44, R0 ;  /* 0x00000000002c7202 */ /* 0x000fe20000000f00 */
[-C--:B------:R-:W-:Y:S02]  /*2a50*/  IMAD R21, R21, R36.reuse, RZ ;  /* 0x0000002415157224 */ /* 0x080fe400078e02ff */
[----:B------:R-:W-:-:S04]  /*2a60*/  IMAD.WIDE.U32 R36, R20, R36, R22 ;  /* 0x0000002414247225 */ /* 0x000fc800078e0016 */
[----:B------:R-:W-:-:S04]  /*2a70*/  IMAD R21, R5, R20, R21 ;  /* 0x0000001405157224 */ /* 0x000fc800078e0215 */
[----:B------:R-:W-:Y:S01]  /*2a80*/  IMAD.IADD R23, R37, 0x1, R21 ;  /* 0x0000000125177824 */ /* 0x000fe200078e0215 */
[----:B------:R-:W-:Y:S05]  /*2a90*/  BRA `(.L_x_278) ;  /* 0x00000000005c7947 */ /* 0x000fea0003800000 */
.L_x_277:
        /* <DEDUP_REMOVED lines=23> */
.L_x_278:
[----:B------:R-:W-:Y:S05]  /*2c10*/  BSYNC B0 ;  /* 0x0000000000007941 */ /* 0x000fea0003800000 */
.L_x_276:
        /* <DEDUP_REMOVED lines=11> */
[----:B------:R-:W-:Y:S02]  /*2cd0*/  IADD3.X R20, RZ, ~R25, RZ, P0, !PT ;  /* 0x80000019ff147210 */ /* 0x000fe400007fe4ff */
[----:B------:R-:W-:Y:S01]  /*2ce0*/  MOV R48, R0 ;  /* 0x0000000000307202 */ /* 0x000fe20000000f00 */
[----:B------:R-:W-:Y:S01]  /*2cf0*/  IMAD.WIDE.U32 R36, R19, R5, R36 ;  /* 0x0000000513247225 */ /* 0x000fe200078e0024 */
[----:B------:R-:W-:-:S03]  /*2d00*/  MOV R49, R25 ;  /* 0x0000001900317202 */ /* 0x000fc60000000f00 */
[----:B------:R-:W-:-:S04]  /*2d10*/  IMAD R20, R20, R19, RZ ;  /* 0x0000001314147224 */ /* 0x000fc800078e02ff */
[----:B------:R-:W-:-:S05]  /*2d20*/  IMAD R18, R18, R5, R20 ;  /* 0x0000000512127224 */ /* 0x000fca00078e0214 */
[----:B------:R-:W-:Y:S01]  /*2d30*/  IADD3 R18, R37, R18, RZ ;  /* 0x0000001225127210 */ /* 0x000fe20007ffe0ff */
[----:B------:R-:W-:Y:S05]  /*2d40*/  BRA `(.L_x_281) ;  /* 0x0000000000587947 */ /* 0x000fea0003800000 */
.L_x_280:
[----:B------:R-:W0:Y:S01]  /*2d50*/  I2F.U32.RP R20, R19 ;  /* 0x0000001300147306 */ /* 0x000e220000209000 */
[----:B------:R-:W-:Y:S01]  /*2d60*/  HFMA2.MMA R22, -RZ, RZ, 0, 0 ;  /* 0x00000000ff167435 */ /* 0x000fe200000001ff */
[----:B------:R-:W-:Y:S01]  /*2d70*/  ISETP.NE.U32.AND P0, PT, R19, RZ, PT ;  /* 0x000000ff1300720c */ /* 0x000fe20003f05070 */
[----:B------:R-:W-:-:S05]  /*2d80*/  HFMA2.MMA R49, -RZ, RZ, 0, 0 ;  /* 0x00000000ff317435 */ /* 0x000fca00000001ff */
[----:B0-----:R-:W0:Y:S02]  /*2d90*/  MUFU.RCP R18, R20 ;  /* 0x0000001400127308 */ /* 0x001e240000001000 */
[----:B0-----:R-:W-:-:S06]  /*2da0*/  IADD3 R18, R18, 0xffffffe, RZ ;  /* 0x0ffffffe12127810 */ /* 0x001fcc0007ffe0ff */
[----:B------:R-:W0:Y:S02]  /*2db0*/  F2I.FTZ.U32.TRUNC.NTZ R23, R18 ;  /* 0x0000001200177305 */ /* 0x000e24000021f000 */
[----:B0-----:R-:W-:Y:S01]  /*2dc0*/  IMAD.MOV R0, RZ, RZ, -R23 ;  /* 0x000000ffff007224 */ /* 0x001fe200078e0a17 */
[----:B------:R-:W-:-:S03]  /*2dd0*/  MOV R18, RZ ;  /* 0x000000ff00127202 */ /* 0x000fc60000000f00 */
        /* <DEDUP_REMOVED lines=13> */
.L_x_281:
[----:B------:R-:W-:Y:S05]  /*2eb0*/  BSYNC B0 ;  /* 0x0000000000007941 */ /* 0x000fea0003800000 */
.L_x_279:
        /* <DEDUP_REMOVED lines=13> */
[----:B------:R-:W-:Y:S02]  /*2f90*/  IADD3.X R20, RZ, ~R25, RZ, P0, !PT ;  /* 0x80000019ff147210 */ /* 0x000fe400007fe4ff */
[----:B------:R-:W-:-:S03]  /*2fa0*/  MOV R23, R49 ;  /* 0x0000003100177202 */ /* 0x000fc60000000f00 */
[----:B------:R-:W-:Y:S02]  /*2fb0*/  IMAD R20, R20, R17, RZ ;  /* 0x0000001114147224 */ /* 0x000fe400078e02ff */
[----:B------:R-:W-:-:S04]  /*2fc0*/  IMAD.WIDE.U32 R22, R17, R5, R22 ;  /* 0x0000000511167225 */ /* 0x000fc800078e0016 */
[----:B------:R-:W-:Y:S02]  /*2fd0*/  IMAD R16, R16, R5, R20 ;  /* 0x0000000510107224 */ /* 0x000fe400078e0214 */
[----:B------:R-:W-:-:S03]  /*2fe0*/  IMAD.MOV.U32 R20, RZ, RZ, R22 ;  /* 0x000000ffff147224 */ /* 0x000fc600078e0016 */
[----:B------:R-:W-:Y:S01]  /*2ff0*/  IADD3 R16, R23, R16, RZ ;  /* 0x0000001017107210 */ /* 0x000fe20007ffe0ff */
[----:B------:R-:W-:Y:S05]  /*3000*/  BRA `(.L_x_284) ;  /* 0x00000000005c7947 */ /* 0x000fea0003800000 */
.L_x_283:
        /* <DEDUP_REMOVED lines=23> */
.L_x_284:
[----:B------:R-:W-:Y:S05]  /*3180*/  BSYNC B0 ;  /* 0x0000000000007941 */ /* 0x000fea0003800000 */
.L_x_282:
[----:B------:R-:W-:Y:S01]  /*3190*/  SHF.R.S32.HI R0, RZ, 0x1f, R10 ;  /* 0x0000001fff007819 */ /* 0x000fe2000001140a */
[-C--:B------:R-:W-:Y:S01]  /*31a0*/  IMAD R5, R25, R10.reuse, RZ ;  /* 0x0000000a19057224 */ /* 0x080fe200078e02ff */
[----:B------:R-:W-:Y:S01]  /*31b0*/  ULDC UR4, c[0x0][0x2c4] ;  /* 0x0000b10000047ab9 */ /* 0x000fe20000000800 */
[----:B------:R-:W-:Y:S01]  /*31c0*/  IMAD.WIDE.U32 R48, R24, R10, RZ ;  /* 0x0000000a18307225 */ /* 0x000fe200078e00ff */
[----:B------:R-:W-:Y:S01]  /*31d0*/  LOP3.LUT R10, R45, R14, RZ, 0xfc, !PT ;  /* 0x0000000e2d0a7212 */ /* 0x000fe200078efcff */
[----:B------:R-:W-:Y:S01]  /*31e0*/  BSSY B0, `(.L_x_285) ;  /* 0x0000039000007945 */ /* 0x000fe20003800000 */
[----:B------:R-:W-:Y:S01]  /*31f0*/  SHF.R.S32.HI R17, RZ, 0x1f, R3 ;  /* 0x0000001fff117819 */ /* 0x000fe20000011403 */
[----:B------:R-:W-:Y:S01]  /*3200*/  IMAD R37, R26, UR4, RZ ;  /* 0x000000041a257c24 */ /* 0x000fe2000f8e02ff */
[----:B------:R-:W-:Y:S01]  /*3210*/  ISETP.NE.U32.AND P0, PT, R10, RZ, PT ;  /* 0x000000ff0a00720c */ /* 0x000fe20003f05070 */
[----:B------:R-:W-:Y:S02]  /*3220*/  IMAD R5, R0, R24, R5 ;  /* 0x0000001800057224 */ /* 0x000fe400078e0205 */
[----:B------:R-:W-:Y:S01]  /*3230*/  IMAD R0, R18, R37, RZ ;  /* 0x0000002512007224 */ /* 0x000fe200078e02ff */
[----:B------:R-:W-:Y:S01]  /*3240*/  SHF.R.S32.HI R21, RZ, 0x1f, R37 ;  /* 0x0000001fff157819 */ /* 0x000fe20000011425 */
[----:B------:R-:W-:Y:S01]  /*3250*/  IMAD R16, R16, R3, RZ ;  /* 0x0000000310107224 */ /* 0x000fe200078e02ff */
[----:B------:R-:W-:Y:S01]  /*3260*/  IADD3 R10, R49, R5, RZ ;  /* 0x00000005310a7210 */ /* 0x000fe20007ffe0ff */
[----:B------:R-:W-:-:S04]  /*3270*/  IMAD.WIDE.U32 R18, R20, R3, RZ ;  /* 0x0000000314127225 */ /* 0x000fc800078e00ff */
[----:B------:R-:W-:Y:S02]  /*3280*/  IMAD R3, R21, R36, R0 ;  /* 0x0000002415037224 */ /* 0x000fe400078e0200 */
[----:B------:R-:W-:Y:S02]  /*3290*/  IMAD R17, R17, R20, R16 ;  /* 0x0000001411117224 */ /* 0x000fe400078e0210 */
[----:B------:R-:W-:-:S03]  /*32a0*/  IMAD.WIDE.U32 R36, R36, R37, RZ ;  /* 0x0000002524247225 */ /* 0x000fc600078e00ff */
[----:B------:R-:W-:Y:S02]  /*32b0*/  IADD3 R16, R19, R17, RZ ;  /* 0x0000001113107210 */ /* 0x000fe40007ffe0ff */
[----:B------:R-:W-:Y:S01]  /*32c0*/  IADD3 R3, R37, R3, RZ ;  /* 0x0000000325037210 */ /* 0x000fe20007ffe0ff */
[----:B------:R-:W-:Y:S06]  /*32d0*/  @!P0 BRA `(.L_x_286) ;  /* 0x0000000000488947 */ /* 0x000fec0003800000 */
        /* <DEDUP_REMOVED lines=18> */
.L_x_286:
        /* <DEDUP_REMOVED lines=23> */
.L_x_287:
[----:B------:R-:W-:Y:S05]  /*3570*/  BSYNC B0 ;  /* 0x0000000000007941 */ /* 0x000fea0003800000 */
.L_x_285:
[----:B------:R-:W-:Y:S01]  /*3580*/  LOP3.LUT R0, R45, R11, RZ, 0xfc, !PT ;  /* 0x0000000b2d007212 */ /* 0x000fe200078efcff */
[----:B------:R-:W-:Y:S01]  /*3590*/  IMAD R26, R7, R26, RZ ;  /* 0x0000001a071a7224 */ /* 0x000fe200078e02ff */
[----:B------:R-:W-:Y:S02]  /*35a0*/  BSSY B0, `(.L_x_288) ;  /* 0x0000030000007945 */ /* 0x000fe40003800000 */
[----:B------:R-:W-:Y:S01]  /*35b0*/  ISETP.NE.U32.AND P0, PT, R0, RZ, PT ;  /* 0x000000ff0000720c */ /* 0x000fe20003f05070 */
        /* <DEDUP_REMOVED lines=23> */
.L_x_289:
        /* <DEDUP_REMOVED lines=10> */
[----:B------:R-:W-:-:S04]  /*37d0*/  IMAD.HI.U32 R14, R5, R44, RZ ;  /* 0x0000002c050e7227 */ /* 0x000fc800078e00ff */
[----:B------:R-:W-:Y:S01]  /*37e0*/  IMAD.MOV.U32 R5, RZ, RZ, RZ ;  /* 0x000000ffff057224 */ /* 0x000fe200078e00ff */
        /* <DEDUP_REMOVED lines=8> */
[----:B------:R-:W-:Y:S02]  /*3870*/  IADD3 R0, -R14, RZ, RZ ;  /* 0x000000ff0e007210 */ /* 0x000fe40007ffe1ff */
[----:B------:R-:W-:-:S03]  /*3880*/  MOV R24, R14 ;  /* 0x0000000e00187202 */ /* 0x000fc60000000f00 */
[----:B------:R-:W-:Y:S02]  /*3890*/  IMAD R13, R13, R0, R44 ;  /* 0x000000000d0d7224 */ /* 0x000fe400078e022c */
.L_x_290:
[----:B------:R-:W-:Y:S05]  /*38a0*/  BSYNC B0 ;  /* 0x0000000000007941 */ /* 0x000fea0003800000 */
.L_x_288:
[----:B------:R-:W-:Y:S01]  /*38b0*/  IADD3 R33, P1, P0, R40, R38, R32 ;  /* 0x0000002628217210 */ /* 0x000fe2000783e020 */
[----:B------:R-:W-:Y:S01]  /*38c0*/  ULDC.64 UR4, c[0x0][0x2b0] ;  /* 0x0000ac0000047ab9 */ /* 0x000fe20000000a00 */
[----:B------:R-:W-:Y:S02]  /*38d0*/  SHF.R.S32.HI R0, RZ, 0x1f, R8 ;  /* 0x0000001fff007819 */ /* 0x000fe40000011408 */
[----:B------:R-:W-:Y:S02]  /*38e0*/  IADD3 R33, P4, P2, R48, R33, R36 ;  /* 0x0000002130217210 */ /* 0x000fe40007a9e024 */
[----:B------:R-:W-:Y:S02]  /*38f0*/  IADD3.X R2, R6, R9, R2, P1, P0 ;  /* 0x0000000906027210 */ /* 0x000fe40000fe0402 */
[----:B------:R-:W-:Y:S02]  /*3900*/  IADD3 R18, P1, P0, R50, R33, R18 ;  /* 0x0000002132127210 */ /* 0x000fe4000783e012 */
[----:B------:R-:W-:Y:S01]  /*3910*/  IADD3.X R2, R10, R2, R3, P4, P2 ;  /* 0x000000020a027210 */ /* 0x000fe200027e4403 */
[----:B------:R-:W-:-:S03]  /*3920*/  IMAD R3, R25, R8, RZ ;  /* 0x0000000819037224 */ /* 0x000fc600078e02ff */
[----:B------:R-:W-:Y:S01]  /*3930*/  IADD3.X R19, R15, R2, R16, P1, P0 ;  /* 0x000000020f137210 */ /* 0x000fe20000fe0410 */
[----:B------:R-:W-:Y:S01]  /*3940*/  IMAD R0, R0, R24, R3 ;  /* 0x0000001800007224 */ /* 0x000fe200078e0203 */
[----:B------:R-:W-:Y:S01]  /*3950*/  SHF.R.S32.HI R3, RZ, 0x1f, R4 ;  /* 0x0000001fff037819 */ /* 0x000fe20000011404 */
[----:B------:R-:W-:Y:S02]  /*3960*/  IMAD R2, R5, R4, RZ ;  /* 0x0000000405027224 */ /* 0x000fe400078e02ff */
        /* <DEDUP_REMOVED lines=9> */
.L_x_266:
[----:B------:R-:W-:Y:S02]  /*3a00*/  ULDC.64 UR4, c[0x0][0x2b0] ;  /* 0x0000ac0000047ab9 */ /* 0x000fe40000000a00 */
[----:B------:R-:W-:-:S04]  /*3a10*/  LEA R2, P0, R32, UR4, 0x2 ;  /* 0x0000000420027c11 */ /* 0x000fc8000f8010ff */
[----:B------:R-:W-:-:S05]  /*3a20*/  LEA.HI.X R3, R32, UR5, R33, 0x2, P0 ;  /* 0x0000000520037c11 */ /* 0x000fca00080f1421 */
[----:B------:R1:W-:Y:S04]  /*3a30*/  STG.E desc[UR8][R2.64], R28 ;  /* 0x0000001c02007986 */ /* 0x0003e8000c101908 */
.L_x_265:
[----:B------:R-:W-:Y:S05]  /*3a40*/  BSYNC B1 ;  /* 0x0000000000017941 */ /* 0x000fea0003800000 */
.L_x_264:
[----:B------:R-:W2:Y:S01]  /*3a50*/  LDC R0, c[0x0][0x3c4] ;  /* 0x0000f100ff007b82 */ /* 0x000ea20000000800 */
[----:B------:R-:W0:Y:S01]  /*3a60*/  S2R R18, SR_TID.X ;  /* 0x0000000000127919 */ /* 0x000e220000002100 */
[----:B------:R-:W-:Y:S01]  /*3a70*/  IMAD.MOV.U32 R5, RZ, RZ, RZ ;  /* 0x000000ffff057224 */ /* 0x000fe200078e00ff */
[----:B--2---:R-:W-:Y:S02]  /*3a80*/  ISETP.GE.OR P3, PT, R31, R0, P3 ;  /* 0x000000001f00720c */ /* 0x004fe40001f66670 */
[----:B------:R-:W-:Y:S01]  /*3a90*/  ISETP.GE.AND P0, PT, R0, 0x1, PT ;  /* 0x000000010000780c */ /* 0x000fe20003f06270 */
[----:B------:R-:W-:Y:S01]  /*3aa0*/  IMAD.MOV.U32 R0, RZ, RZ, RZ ;  /* 0x000000ffff007224 */ /* 0x000fe200078e00ff */
[----:B01----:R-:W-:-:S09]  /*3ab0*/  SHF.R.S32.HI R3, RZ, 0x1f, R18 ;  /* 0x0000001fff037819 */ /* 0x003fd20000011412 */
[----:B------:R-:W-:Y:S01]  /*3ac0*/  @!P3 FADD.FTZ R9, -R28, R29 ;  /* 0x0000001d1c09b221 */ /* 0x000fe20000010100 */
[----:B------:R-:W-:-:S03]  /*3ad0*/  LEA.HI R16, R3, R18, RZ, 0x5 ;  /* 0x0000001203107211 */ /* 0x000fc600078f28ff */
[----:B------:R-:W-:Y:S01]  /*3ae0*/  @!P3 FMUL.FTZ R9, R9, 1.4426950216293334961 ;  /* 0x3fb8aa3b0909b820 */ /* 0x000fe20000410000 */
[----:B------:R-:W-:Y:S02]  /*3af0*/  LOP3.LUT R3, R16, 0x3fffffe0, RZ, 0xc0, !PT ;  /* 0x3fffffe010037812 */ /* 0x000fe400078ec0ff */
[----:B------:R-:W-:-:S03]  /*3b00*/  SHF.R.S32.HI R16, RZ, 0x5, R16 ;  /* 0x00000005ff107819 */ /* 0x000fc60000011410 */
[----:B------:R-:W0:Y:S01]  /*3b10*/  @!P3 MUFU.EX2 R9, R9 ;  /* 0x000000090009b308 */ /* 0x000e220000000800 */
[----:B------:R-:W-:Y:S01]  /*3b20*/  IMAD.IADD R18, R18, 0x1, -R3 ;  /* 0x0000000112127824 */ /* 0x000fe200078e0a03 */
[----:B------:R-:W-:-:S03]  /*3b30*/  CS2R R2, SRZ ;  /* 0x0000000000027805 */ /* 0x000fc6000001ff00 */
[----:B------:R-:W-:Y:S01]  /*3b40*/  IMAD.SHL.U32 R18, R18, 0x4, RZ ;  /* 0x0000000412127824 */ /* 0x000fe200078e00ff */
[----:B0-----:R0:W-:Y:S01]  /*3b50*/  @!P3 STS [R30], R9 ;  /* 0x000000091e00b388 */ /* 0x0011e20000000800 */
        /* <DEDUP_REMOVED lines=25> */
.L_x_294:
        /* <DEDUP_REMOVED lines=10> */
.L_x_293:
[----:B------:R-:W-:Y:S05]  /*3d90*/  BSYNC B0 ;  /* 0x0000000000007941 */ /* 0x000fea0003800000 */
.L_x_292:
        /* <DEDUP_REMOVED lines=8> */
.L_x_291:
[----:B------:R-:W-:-:S04]  /*3e20*/  IADD3 R16, R16, UR7, RZ ;  /* 0x0000000710107c10 */ /* 0x000fc8000fffe0ff */
[----:B------:R-:W-:-:S13]  /*3e30*/  ISETP.GE.AND P0, PT, R16, R12, PT ;  /* 0x0000000c1000720c */ /* 0x000fda0003f06270 */
[----:B------:R-:W-:Y:S05]  /*3e40*/  @P0 EXIT ;  /* 0x000000000000094d */ /* 0x000fea0003800000 */
[----:B------:R-:W-:Y:S02]  /*3e50*/  ULDC UR4, c[0x0][0x2d0] ;  /* 0x0000b40000047ab9 */ /* 0x000fe40000000800 */
[----:B------:R-:W-:-:S13]  /*3e60*/  ISETP.GE.AND P0, PT, R18, UR4, PT ;  /* 0x0000000412007c0c */ /* 0x000fda000bf06270 */
[----:B------:R-:W-:Y:S05]  /*3e70*/  @P0 EXIT ;  /* 0x000000000000094d */ /* 0x000fea0003800000 */
[-C--:B------:R-:W-:Y:S01]  /*3e80*/  IABS R10, R7.reuse ;  /* 0x00000007000a7213 */ /* 0x080fe20000000000 */
[----:B------:R-:W1:Y:S01]  /*3e90*/  LDC R6, c[0x0][0x2c4] ;  /* 0x0000b100ff067b82 */ /* 0x000e620000000800 */
[----:B------:R-:W-:Y:S01]  /*3ea0*/  IABS R12, R16 ;  /* 0x00000010000c7213 */ /* 0x000fe20000000000 */
[----:B------:R-:W-:Y:S01]  /*3eb0*/  ULDC.64 UR4, c[0x0][0x290] ;  /* 0x0000a40000047ab9 */ /* 0x000fe20000000a00 */
[----:B------:R-:W2:Y:S01]  /*3ec0*/  I2F.RP R8, R10 ;  /* 0x0000000a00087306 */ /* 0x000ea20000209400 */
[----:B------:R-:W-:Y:S02]  /*3ed0*/  IABS R11, R7 ;  /* 0x00000007000b7213 */ /* 0x000fe40000000000 */
[----:B------:R-:W-:Y:S02]  /*3ee0*/  SHF.R.S32.HI R19, RZ, 0x1f, R18 ;  /* 0x0000001fff137819 */ /* 0x000fe40000011412 */
[----:B------:R-:W-:Y:S01]  /*3ef0*/  F2FP.F16.F32.PACK_AB R5, R2, R5 ;  /* 0x000000050205723e */ /* 0x000fe200000000ff */
[----:B------:R-:W-:-:S02]  /*3f00*/  IMAD.MOV R11, RZ, RZ, -R11 ;  /* 0x000000ffff0b7224 */ /* 0x000fc400078e0a0b */
[----:B--2---:R-:W2:Y:S02]  /*3f10*/  MUFU.RCP R14, R8 ;  /* 0x00000008000e7308 */ /* 0x004ea40000001000 */
[----:B--2---:R-:W-:-:S06]  /*3f20*/  VIADD R14, R14, 0xffffffe ;  /* 0x0ffffffe0e0e7836 */ /* 0x004fcc0000000000 */
[----:B------:R2:W3:Y:S02]  /*3f30*/  F2I.FTZ.U32.TRUNC.NTZ R15, R14 ;  /* 0x0000000e000f7305 */ /* 0x0004e4000021f000 */
[----:B--2---:R-:W-:Y:S01]  /*3f40*/  HFMA2.MMA R14, -RZ, RZ, 0, 0 ;  /* 0x00000000ff0e7435 */ /* 0x004fe200000001ff */
[----:B---3--:R-:W-:-:S04]  /*3f50*/  IMAD.MOV R4, RZ, RZ, -R15 ;  /* 0x000000ffff047224 */ /* 0x008fc800078e0a0f */
[----:B0-----:R-:W-:Y:S01]  /*3f60*/  IMAD R9, R4, R10, RZ ;  /* 0x0000000a04097224 */ /* 0x001fe200078e02ff */
[----:B-1----:R-:W-:-:S04]  /*3f70*/  IABS R4, R6 ;  /* 0x0000000600047213 */ /* 0x002fc80000000000 */
[----:B------:R-:W-:-:S06]  /*3f80*/  IMAD.HI.U32 R9, R15, R9, R14 ;  /* 0x000000090f097227 */ /* 0x000fcc00078e000e */
[----:B------:R-:W-:Y:S02]  /*3f90*/  IMAD.HI.U32 R8, R9, R12, RZ ;  /* 0x0000000c09087227 */ /* 0x000fe400078e00ff */
[----:B------:R-:W0:Y:S02]  /*3fa0*/  I2F.RP R9, R4 ;  /* 0x0000000400097306 */ /* 0x000e240000209400 */
[----:B------:R-:W-:-:S05]  /*3fb0*/  IMAD R11, R8, R11, R12 ;  /* 0x0000000b080b7224 */ /* 0x000fca00078e020c */
[----:B------:R-:W-:Y:S01]  /*3fc0*/  ISETP.GT.U32.AND P1, PT, R10, R11, PT ;  /* 0x0000000b0a00720c */ /* 0x000fe20003f24070 */
[----:B0-----:R-:W0:-:S12]  /*3fd0*/  MUFU.RCP R9, R9 ;  /* 0x0000000900097308 */ /* 0x001e180000001000 */
[----:B------:R-:W-:Y:S01]  /*3fe0*/  @!P1 IMAD.IADD R11, R11, 0x1, -R10 ;  /* 0x000000010b0b9824 */ /* 0x000fe200078e0a0a */
[----:B------:R-:W-:Y:S02]  /*3ff0*/  @!P1 IADD3 R8, R8, 0x1, RZ ;  /* 0x0000000108089810 */ /* 0x000fe40007ffe0ff */
[----:B------:R-:W-:Y:S02]  /*4000*/  ISETP.NE.AND P1, PT, R7, RZ, PT ;  /* 0x000000ff0700720c */ /* 0x000fe40003f25270 */
[----:B------:R-:W-:Y:S02]  /*4010*/  ISETP.GE.U32.AND P2, PT, R11, R10, PT ;  /* 0x0000000a0b00720c */ /* 0x000fe40003f46070 */
[----:B------:R-:W-:-:S04]  /*4020*/  LOP3.LUT R10, R16, R7, RZ, 0x3c, !PT ;  /* 0x00000007100a7212 */ /* 0x000fc800078e3cff */
[----:B------:R-:W-:Y:S01]  /*4030*/  ISETP.GE.AND P0, PT, R10, RZ, PT ;  /* 0x000000ff0a00720c */ /* 0x000fe20003f06270 */
[----:B0-----:R-:W-:-:S04]  /*4040*/  VIADD R14, R9, 0xffffffe ;  /* 0x0ffffffe090e7836 */ /* 0x001fc80000000000 */
[----:B------:R-:W0:Y:S02]  /*4050*/  F2I.FTZ.U32.TRUNC.NTZ R15, R14 ;  /* 0x0000000e000f7305 */ /* 0x000e24000021f000 */
[----:B------:R-:W-:-:S06]  /*4060*/  @P2 VIADD R8, R8, 0x1 ;  /* 0x0000000108082836 */ /* 0x000fcc0000000000 */
[----:B------:R-:W-:Y:S02]  /*4070*/  @!P0 IADD3 R8, -R8, RZ, RZ ;  /* 0x000000ff08088210 */ /* 0x000fe40007ffe1ff */
[----:B------:R-:W-:Y:S01]  /*4080*/  @!P1 LOP3.LUT R8, RZ, R7, RZ, 0x33, !PT ;  /* 0x00000007ff089212 */ /* 0x000fe200078e33ff */
[----:B0-----:R-:W-:-:S04]  /*4090*/  IMAD.MOV R9, RZ, RZ, -R15 ;  /* 0x000000ffff097224 */ /* 0x001fc800078e0a0f */
[----:B------:R-:W-:Y:S02]  /*40a0*/  IMAD R11, R8, R7, RZ ;  /* 0x00000007080b7224 */ /* 0x000fe400078e02ff */
[----:B------:R-:W-:Y:S02]  /*40b0*/  IMAD R9, R9, R4, RZ ;  /* 0x0000000409097224 */ /* 0x000fe400078e02ff */
[----:B------:R-:W-:Y:S01]  /*40c0*/  IMAD.MOV.U32 R14, RZ, RZ, RZ ;  /* 0x000000ffff0e7224 */ /* 0x000fe200078e00ff */
[----:B------:R-:W-:Y:S01]  /*40d0*/  IADD3 R13, R16, -R11, RZ ;  /* 0x8000000b100d7210 */ /* 0x000fe20007ffe0ff */
[----:B------:R-:W-:-:S03]  /*40e0*/  IMAD.WIDE.U32 R18, R8, UR4, R18 ;  /* 0x0000000408127c25 */ /* 0x000fc6000f8e0012 */
[----:B------:R-:W-:Y:S01]  /*40f0*/  IABS R7, R13 ;  /* 0x0000000d00077213 */ /* 0x000fe20000000000 */
[----:B------:R-:W-:Y:S01]  /*4100*/  IMAD.HI.U32 R9, R15, R9, R14 ;  /* 0x000000090f097227 */ /* 0x000fe200078e000e */
[----:B------:R-:W-:-:S04]  /*4110*/  LOP3.LUT R13, R13, R6, RZ, 0x3c, !PT ;  /* 0x000000060d0d7212 */ /* 0x000fc800078e3cff */
[----:B------:R-:W-:Y:S01]  /*4120*/  ISETP.GE.AND P1, PT, R13, RZ, PT ;  /* 0x000000ff0d00720c */ /* 0x000fe20003f26270 */
[----:B------:R-:W-:-:S05]  /*4130*/  IMAD.HI.U32 R10, R9, R7, RZ ;  /* 0x00000007090a7227 */ /* 0x000fca00078e00ff */
        /* <DEDUP_REMOVED lines=19> */
[----:B------:R-:W-:-:S03]  /*4270*/  IMAD R7, R4, UR4, RZ ;  /* 0x0000000404077c24 */ /* 0x000fc6000f8e02ff */
[----:B------:R-:W-:Y:S01]  /*4280*/  SHF.R.S32.HI R4, RZ, 0x1f, R11 ;  /* 0x0000001fff047819 */ /* 0x000fe2000001140b */
[----:B------:R-:W-:Y:S01]  /*4290*/  IMAD R7, R10, UR5, R7 ;  /* 0x000000050a077c24 */ /* 0x000fe2000f8e0207 */
[----:B------:R-:W-:-:S03]  /*42a0*/  ULDC.64 UR4, c[0x0][0x298] ;  /* 0x0000a60000047ab9 */ /* 0x000fc60000000a00 */
[----:B------:R-:W-:Y:S02]  /*42b0*/  IMAD.IADD R19, R19, 0x1, R7 ;  /* 0x0000000113137824 */ /* 0x000fe400078e0207 */
[----:B------:R-:W-:Y:S02]  /*42c0*/  IMAD R4, R4, UR4, RZ ;  /* 0x0000000404047c24 */ /* 0x000fe4000f8e02ff */
[----:B------:R-:W-:-:S04]  /*42d0*/  IMAD.WIDE.U32 R18, R11, UR4, R18 ;  /* 0x000000040b127c25 */ /* 0x000fc8000f8e0012 */
[----:B------:R-:W-:Y:S01]  /*42e0*/  IMAD R4, R11, UR5, R4 ;  /* 0x000000050b047c24 */ /* 0x000fe2000f8e0204 */
[----:B------:R-:W-:Y:S02]  /*42f0*/  ULDC.64 UR4, c[0x0][0x280] ;  /* 0x0000a00000047ab9 */ /* 0x000fe40000000a00 */
[----:B------:R-:W-:Y:S02]  /*4300*/  LEA R6, P0, R18, UR4, 0x1 ;  /* 0x0000000412067c11 */ /* 0x000fe4000f8008ff */
[----:B------:R-:W-:Y:S02]  /*4310*/  IADD3 R7, R19, R4, RZ ;  /* 0x0000000413077210 */ /* 0x000fe40007ffe0ff */
[----:B------:R-:W-:Y:S02]  /*4320*/  F2FP.F16.F32.PACK_AB R4, R0, R3 ;  /* 0x000000030004723e */ /* 0x000fe400000000ff */
[----:B------:R-:W-:-:S05]  /*4330*/  LEA.HI.X R7, R18, UR5, R7, 0x1, P0 ;  /* 0x0000000512077c11 */ /* 0x000fca00080f0c07 */
[----:B------:R-:W-:Y:S01]  /*4340*/  STG.E.64 desc[UR8][R6.64], R4 ;  /* 0x0000000406007986 */ /* 0x000fe2000c101b08 */
[----:B------:R-:W-:Y:S05]  /*4350*/  EXIT ;  /* 0x000000000000794d */ /* 0x000fea0003800000 */
        .weak           $__internal_5_$__cuda_sm20_div_s64
        .type           $__internal_5_$__cuda_sm20_div_s64,@function
        .size           $__internal_5_$__cuda_sm20_div_s64,(.L_x_8317 - $__internal_5_$__cuda_sm20_div_s64)
$__internal_5_$__cuda_sm20_div_s64:
        /* <DEDUP_REMOVED lines=17> */
[----:B------:R-:W-:-:S04]  /*4470*/  IMAD.HI.U32 R20, R35, R0, RZ ;  /* 0x0000000023147227 */ /* 0x000fc800078e00ff */
[----:B------:R-:W-:-:S04]  /*4480*/  IMAD.HI.U32 R21, P1, R35, R21, R52 ;  /* 0x0000001523157227 */ /* 0x000fc80007820034 */
[----:B------:R-:W-:Y:S02]  /*4490*/  IMAD R0, R35, R0, RZ ;  /* 0x0000000023007224 */ /* 0x000fe400078e02ff */
[----:B------:R-:W-:-:S03]  /*44a0*/  IMAD.X R20, R20, 0x1, R35, P0 ;  /* 0x0000000114147824 */ /* 0x000fc600000e0623 */
[----:B------:R-:W-:-:S04]  /*44b0*/  IADD3 R35, P0, R0, R21, RZ ;  /* 0x0000001500237210 */ /* 0x000fc80007f1e0ff */
[----:B------:R-:W-:Y:S01]  /*44c0*/  IADD3.X R21, RZ, RZ, R20, P0, P1 ;  /* 0x000000ffff157210 */ /* 0x000fe200007e2414 */
[----:B------:R-:W-:Y:S01]  /*44d0*/  IMAD.WIDE.U32 R52, R35, R42, RZ ;  /* 0x0000002a23347225 */ /* 0x000fe200078e00ff */
[----:B------:R-:W-:-:S03]  /*44e0*/  ISETP.GE.AND P1, PT, R23, RZ, PT ;  /* 0x000000ff1700720c */ /* 0x000fc60003f26270 */
[----:B------:R-:W-:Y:S01]  /*44f0*/  IMAD R0, R35, R43, R53 ;  /* 0x0000002b23007224 */ /* 0x000fe200078e0235 */
[----:B------:R-:W-:Y:S01]  /*4500*/  IADD3 R20, P0, RZ, -R52, RZ ;  /* 0x80000034ff147210 */ /* 0x000fe20007f1e0ff */
[----:B------:R-:W-:Y:S02]  /*4510*/  IMAD.MOV.U32 R53, RZ, RZ, RZ ;  /* 0x000000ffff357224 */ /* 0x000fe400078e00ff */
[----:B------:R-:W-:Y:S02]  /*4520*/  IMAD R0, R21, R42, R0 ;  /* 0x0000002a15007224 */ /* 0x000fe400078e0200 */
[----:B------:R-:W-:-:S04]  /*4530*/  IMAD.HI.U32 R34, R35, R20, RZ ;  /* 0x0000001423227227 */ /* 0x000fc800078e00ff */
[----:B------:R-:W-:-:S04]  /*4540*/  IMAD.X R0, RZ, RZ, ~R0, P0 ;  /* 0x000000ffff007224 */ /* 0x000fc800000e0e00 */
[----:B------:R-:W-:-:S04]  /*4550*/  IMAD.WIDE.U32 R34, P0, R35, R0, R34 ;  /* 0x0000000023227225 */ /* 0x000fc80007800022 */
[----:B------:R-:W-:-:S04]  /*4560*/  IMAD.HI.U32 R20, P5, R21, R20, R34 ;  /* 0x0000001415147227 */ /* 0x000fc800078a0022 */
[----:B------:R-:W-:-:S05]  /*4570*/  IMAD.HI.U32 R34, R21, R0, RZ ;  /* 0x0000000015227227 */ /* 0x000fca00078e00ff */
[----:B------:R-:W-:Y:S01]  /*4580*/  IADD3.X R35, R34, R21, RZ, P0, !PT ;  /* 0x0000001522237210 */ /* 0x000fe200007fe4ff */
[----:B------:R-:W-:Y:S01]  /*4590*/  IMAD R21, R21, R0, RZ ;  /* 0x0000000015157224 */ /* 0x000fe200078e02ff */
[----:B------:R-:W-:-:S04]  /*45a0*/  IADD3 R25, P0, RZ, -R46, RZ ;  /* 0x8000002eff197210 */ /* 0x000fc80007f1e0ff */
[----:B------:R-:W-:Y:S01]  /*45b0*/  IADD3 R21, P2, R21, R20, RZ ;  /* 0x0000001415157210 */ /* 0x000fe20007f5e0ff */
[----:B------:R-:W-:Y:S01]  /*45c0*/  IMAD.X R20, RZ, RZ, ~R23, P0 ;  /* 0x000000ffff147224 */ /* 0x000fe200000e0e17 */
[----:B------:R-:W-:Y:S02]  /*45d0*/  SEL R0, R25, R46, !P1 ;  /* 0x0000002e19007207 */ /* 0x000fe40004800000 */
[----:B------:R-:W-:Y:S02]  /*45e0*/  IADD3.X R35, RZ, RZ, R35, P2, P5 ;  /* 0x000000ffff237210 */ /* 0x000fe400017ea423 */
[----:B------:R-:W-:Y:S01]  /*45f0*/  SEL R20, R20, R23, !P1 ;  /* 0x0000001714147207 */ /* 0x000fe20004800000 */
[----:B------:R-:W-:-:S04]  /*4600*/  IMAD.HI.U32 R52, R21, R0, RZ ;  /* 0x0000000015347227 */ /* 0x000fc800078e00ff */
[-C--:B------:R-:W-:Y:S02]  /*4610*/  IMAD R27, R35, R20.reuse, RZ ;  /* 0x00000014231b7224 */ /* 0x080fe400078e02ff */
[----:B------:R-:W-:-:S04]  /*4620*/  IMAD.WIDE.U32 R52, R21, R20, R52 ;  /* 0x0000001415347225 */ /* 0x000fc800078e0034 */
[----:B------:R-:W-:-:S05]  /*4630*/  IMAD.HI.U32 R34, P2, R35, R0, R52 ;  /* 0x0000000023227227 */ /* 0x000fca0007840034 */
[----:B------:R-:W-:-:S05]  /*4640*/  IADD3 R27, P1, R27, R34, RZ ;  /* 0x000000221b1b7210 */ /* 0x000fca0007f3e0ff */
[----:B------:R-:W-:-:S04]  /*4650*/  IMAD.WIDE.U32 R52, R27, R42, RZ ;  /* 0x0000002a1b347225 */ /* 0x000fc800078e00ff */
[----:B------:R-:W-:Y:S01]  /*4660*/  IMAD R25, R27, R43, R53 ;  /* 0x0000002b1b197224 */ /* 0x000fe200078e0235 */
[----:B------:R-:W-:Y:S01]  /*4670*/  IADD3 R21, P0, -R52, R0, RZ ;  /* 0x0000000034157210 */ /* 0x000fe20007f1e1ff */
[----:B------:R-:W-:-:S04]  /*4680*/  IMAD.HI.U32 R0, R35, R20, RZ ;  /* 0x0000001423007227 */ /* 0x000fc800078e00ff */
[----:B------:R-:W-:Y:S01]  /*4690*/  IMAD.X R0, RZ, RZ, R0, P2 ;  /* 0x000000ffff007224 */ /* 0x000fe200010e0600 */
[----:B------:R-:W-:-:S03]  /*46a0*/  ISETP.GE.U32.AND P2, PT, R21, R42, PT ;  /* 0x0000002a1500720c */ /* 0x000fc60003f46070 */
[----:B------:R-:W-:-:S04]  /*46b0*/  IMAD.X R0, RZ, RZ, R0, P1 ;  /* 0x000000ffff007224 */ /* 0x000fc800008e0600 */
[----:B------:R-:W-:-:S05]  /*46c0*/  IMAD R25, R0, R42, R25 ;  /* 0x0000002a00197224 */ /* 0x000fca00078e0219 */
[----:B------:R-:W-:Y:S02]  /*46d0*/  IADD3.X R25, ~R25, R20, RZ, P0, !PT ;  /* 0x0000001419197210 */ /* 0x000fe400007fe5ff */
[----:B------:R-:W-:Y:S02]  /*46e0*/  IADD3 R20, P0, R21, -R42, RZ ;  /* 0x8000002a15147210 */ /* 0x000fe40007f1e0ff */
[----:B------:R-:W-:-:S04]  /*46f0*/  ISETP.GE.U32.AND.EX P2, PT, R25, R43, PT, P2 ;  /* 0x0000002b1900720c */ /* 0x000fc80003f46120 */
[----:B------:R-:W-:Y:S01]  /*4700*/  SEL R21, R20, R21, P2 ;  /* 0x0000001514157207 */ /* 0x000fe20001000000 */
[----:B------:R-:W-:-:S03]  /*4710*/  IMAD.X R20, R25, 0x1, ~R43, P0 ;  /* 0x0000000119147824 */ /* 0x000fc600000e0e2b */
[----:B------:R-:W-:Y:S02]  /*4720*/  ISETP.GE.U32.AND P1, PT, R21, R42, PT ;  /* 0x0000002a1500720c */ /* 0x000fe40003f26070 */
[----:B------:R-:W-:Y:S02]  /*4730*/  SEL R25, R20, R25, P2 ;  /* 0x0000001914197207 */ /* 0x000fe40001000000 */
[----:B------:R-:W-:Y:S02]  /*4740*/  IADD3 R20, P0, R27, 0x1, RZ ;  /* 0x000000011b147810 */ /* 0x000fe40007f1e0ff */
[----:B------:R-:W-:Y:S02]  /*4750*/  ISETP.GE.U32.AND.EX P1, PT, R25, R43, PT, P1 ;  /* 0x0000002b1900720c */ /* 0x000fe40003f26110 */
[----:B------:R-:W-:Y:S01]  /*4760*/  SEL R27, R20, R27, P2 ;  /* 0x0000001b141b7207 */ /* 0x000fe20001000000 */
[----:B------:R-:W-:Y:S01]  /*4770*/  IMAD.X R21, RZ, RZ, R0, P0 ;  /* 0x000000ffff157224 */ /* 0x000fe200000e0600 */
[----:B------:R-:W-:-:S02]  /*4780*/  LOP3.LUT R25, R5, R23, RZ, 0x3c, !PT ;  /* 0x0000001705197212 */ /* 0x000fc400078e3cff */
[----:B------:R-:W-:Y:S02]  /*4790*/  IADD3 R20, P0, R27, 0x1, RZ ;  /* 0x000000011b147810 */ /* 0x000fe40007f1e0ff */
[----:B------:R-:W-:Y:S02]  /*47a0*/  SEL R21, R21, R0, P2 ;  /* 0x0000000015157207 */ /* 0x000fe40001000000 */
[----:B------:R-:W-:Y:S02]  /*47b0*/  SEL R20, R20, R27, P1 ;  /* 0x0000001b14147207 */ /* 0x000fe40000800000 */
[----:B------:R-:W-:Y:S01]  /*47c0*/  ISETP.GE.AND P2, PT, R25, RZ, PT ;  /* 0x000000ff1900720c */ /* 0x000fe20003f46270 */
[----:B------:R-:W-:Y:S01]  /*47d0*/  IMAD.X R0, RZ, RZ, R21, P0 ;  /* 0x000000ffff007224 */ /* 0x000fe200000e0615 */
[----:B------:R-:W-:-:S04]  /*47e0*/  ISETP.NE.U32.AND P0, PT, R24, RZ, PT ;  /* 0x000000ff1800720c */ /* 0x000fc80003f05070 */
[----:B------:R-:W-:Y:S02]  /*47f0*/  SEL R0, R0, R21, P1 ;  /* 0x0000001500007207 */ /* 0x000fe40000800000 */
[----:B------:R-:W-:Y:S02]  /*4800*/  IADD3 R21, P1, RZ, -R20, RZ ;  /* 0x80000014ff157210 */ /* 0x000fe40007f3e0ff */
[----:B------:R-:W-:Y:S02]  /*4810*/  ISETP.NE.AND.EX P0, PT, R5, RZ, PT, P0 ;  /* 0x000000ff0500720c */ /* 0x000fe40003f05300 */
[----:B------:R-:W-:Y:S02]  /*4820*/  IADD3.X R25, RZ, ~R0, RZ, P1, !PT ;  /* 0x80000000ff197210 */ /* 0x000fe40000ffe4ff */
[----:B------:R-:W-:Y:S01]  /*4830*/  SEL R21, R21, R20, !P2 ;  /* 0x0000001415157207 */ /* 0x000fe20005000000 */
[----:B------:R-:W-:Y:S01]  /*4840*/  IMAD.MOV.U32 R20, RZ, RZ, R22 ;  /* 0x000000ffff147224 */ /* 0x000fe200078e0016 */
[----:B------:R-:W-:-:S02]  /*4850*/  SEL R25, R25, R0, !P2 ;  /* 0x0000000019197207 */ /* 0x000fc40005000000 */
[----:B------:R-:W-:Y:S01]  /*4860*/  SEL R0, R21, 0xffffffff, P0 ;  /* 0xffffffff15007807 */ /* 0x000fe20000000000 */
[----:B------:R-:W-:Y:S01]  /*4870*/  IMAD.MOV.U32 R21, RZ, RZ, 0x0 ;  /* 0x00000000ff157424 */ /* 0x000fe200078e00ff */
[----:B------:R-:W-:-:S03]  /*4880*/  SEL R25, R25, 0xffffffff, P0 ;  /* 0xffffffff19197807 */ /* 0x000fc60000000000 */
[----:B------:R-:W-:Y:S05]  /*4890*/  RET.REL.NODEC R20 `(_ZN5flash32flash_fwd_splitkv_combine_kernelI23Flash_fwd_kernel_traitsILi128ELi64ELi128ELi4ELb0ELb0EN7cutlass6half_tE19Flash_kernel_traitsILi128ELi64ELi128ELi4ES3_EELi4ELi2ELb0EEEvNS_16Flash_fwd_paramsE) ;  /* 0xffffffb414d87950 */ /* 0x000fea0003c3ffff */
.L_x_295:
        /* <DEDUP_REMOVED lines=14> */
.L_x_8317:


//--------------------- .text._ZN5flash32flash_fwd_splitkv_combine_kernelI23Flash_fwd_kernel_traitsILi128ELi64ELi128ELi4ELb0ELb0EN7cutlass6half_tE19Flash_kernel_traitsILi128ELi64ELi128ELi4ES3_EELi4ELi1ELb0EEEvNS_16Flash_fwd_paramsE --------------------------
	.section	.text._ZN5flash32flash_fwd_splitkv_combine_kernelI23Flash_fwd_kernel_traitsILi128ELi64ELi128ELi4ELb0ELb0EN7cutlass6half_tE19Flash_kernel_traitsILi128ELi64ELi128ELi4ES3_EELi4ELi1ELb0EEEvNS_16Flash_fwd_paramsE,"ax",@progbits
	.align	128
        .global         _ZN5flash32flash_fwd_splitkv_combine_kernelI23Flash_fwd_kernel_traitsILi128ELi64ELi128ELi4ELb0ELb0EN7cutlass6half_tE19Flash_kernel_traitsILi128ELi64ELi128ELi4ES3_EELi4ELi1ELb0EEEvNS_16Flash_fwd_paramsE
        .type           _ZN5flash32flash_fwd_splitkv_combine_kernelI23Flash_fwd_kernel_traitsILi128ELi64ELi128ELi4ELb0ELb0EN7cutlass6half_tE19Flash_kernel_traitsILi128ELi64ELi128ELi4ES3_EELi4ELi1ELb0EEEvNS_16Flash_fwd_paramsE,@function
        .size           _ZN5flash32flash_fwd_splitkv_combine_kernelI23Flash_fwd_kernel_traitsILi128ELi64ELi128ELi4ELb0ELb0EN7cutlass6half_tE19Flash_kernel_traitsILi128ELi64ELi128ELi4ES3_EELi4ELi1ELb0EEEvNS_16Flash_fwd_paramsE,(.L_x_8318 - _ZN5flash32flash_fwd_splitkv_combine_kernelI23Flash_fwd_kernel_traitsILi128ELi64ELi128ELi4ELb0ELb0EN7cutlass6half_tE19Flash_kernel_traitsILi128ELi64ELi128ELi4ES3_EELi4ELi1ELb0EEEvNS_16Flash_fwd_paramsE)
        .other          _ZN5flash32flash_fwd_splitkv_combine_kernelI23Flash_fwd_kernel_traitsILi128ELi64ELi128ELi4ELb0ELb0EN7cutlass6half_tE19Flash_kernel_traitsILi128ELi64ELi128ELi4ES3_EELi4ELi1ELb0EEEvNS_16Flash_fwd_paramsE,@"STO_CUDA_ENTRY STV_DEFAULT"
_ZN5flash32flash_fwd_splitkv_combine_kernelI23Flash_fwd_kernel_traitsILi128ELi64ELi128ELi4ELb0ELb0EN7cutlass6half_tE19Flash_kernel_traitsILi128ELi64ELi128ELi4ES3_EELi4ELi1ELb0EEEvNS_16Flash_fwd_paramsE:
.text._ZN5flash32flash_fwd_splitkv_combine_kernelI23Flash_fwd_kernel_traitsILi128ELi64ELi128ELi4ELb0ELb0EN7cutlass6half_tE19Flash_kernel_traitsILi128ELi64ELi128ELi4ES3_EELi4ELi1ELb0EEEvNS_16Flash_fwd_paramsE:
[----:B------:R-:W-:Y:S08]  /*0000*/  LDC R1, c[0x0][0x28] ;  /* 0x00000a00ff017b82 */ /* 0x000ff00000000800 */
[----:B------:R-:W0:Y:S01]  /*0010*/  LDC.64 R2, c[0x0][0x2c0] ;  /* 0x0000b000ff027b82 */ /* 0x000e220000000a00 */
[----:B------:R-:W-:-:S07]  /*0020*/  ULDC UR5, c[0x0][0x270] ;  /* 0x00009c0000057ab9 */ /* 0x000fce0000000800 */
[----:B------:R-:W1:Y:S01]  /*0030*/  S2UR UR7, SR_CTAID.X ;  /* 0x00000000000779c3 */ /* 0x000e620000002500 */
[----:B0-----:R-:W-:Y:S01]  /*0040*/  IMAD R2, R2, UR5, RZ ;  /* 0x0000000502027c24 */ /* 0x001fe2000f8e02ff */
[----:B------:R-:W-:-:S03]  /*0050*/  USHF.R.S32.HI UR5, URZ, 0x1f, UR5 ;  /* 0x0000001f3f057899 */ /* 0x000fc60008011405 */
[----:B------:R-:W-:Y:S01]  /*0060*/  IMAD R12, R2, R3, RZ ;  /* 0x00000003020c7224 */ /* 0x000fe200078e02ff */
[----:B------:R-:W-:Y:S01]  /*0070*/  SHF.R.S32.HI R2, RZ, 0x1f, R3 ;  /* 0x0000001fff027819 */ /* 0x000fe20000011403 */
[----:B-1----:R-:W-:-:S03]  /*0080*/  USHF.L.U32 UR7, UR7, 0x2, URZ ;  /* 0x0000000207077899 */ /* 0x002fc6000800063f */
[----:B------:R-:W-:Y:S02]  /*0090*/  ISETP.LT.U32.AND P0, PT, R12, R3, PT ;  /* 0x000000030c00720c */ /* 0x000fe40003f01070 */
[----:B------:R-:W-:Y:S01]  /*00a0*/  SHF.R.S32.HI R6, RZ, 0x1f, R12 ;  /* 0x0000001fff067819 */ /* 0x000fe2000001140c */
[----:B------:R-:W-:-:S03]  /*00b0*/  USHF.R.S32.HI UR6, URZ, 0x1f, UR7 ;  /* 0x0000001f3f067899 */ /* 0x000fc60008011407 */
        /* <DEDUP_REMOVED lines=11> */
[----:B------:R-:W-:Y:S05]  /*0170*/  CALL.REL.NOINC `($__internal_6_$__cuda_sm20_div_s64) ;  /* 0x0000004000f87944 */ /* 0x000fea0003c00000 */
[----:B------:R-:W-:Y:S02]  /*0180*/  MOV R8, R0 ;  /* 0x0000000000087202 */ /* 0x000fe40000000f00 */
[----:B------:R-:W-:Y:S01]  /*0190*/  MOV R9, R23 ;  /* 0x0000001700097202 */ /* 0x000fe20000000f00 */
[----:B------:R-:W-:Y:S06]  /*01a0*/  BRA `(.L_x_297) ;  /* 0x00000000004c7947 */ /* 0x000fec0003800000 */
.L_x_296:
        /* <DEDUP_REMOVED lines=19> */
.L_x_297:
        /* <DEDUP_REMOVED lines=13> */
[----:B------:R-:W-:Y:S05]  /*03b0*/  CALL.REL.NOINC `($__internal_6_$__cuda_sm20_div_s64) ;  /* 0x0000004000687944 */ /* 0x000fea0003c00000 */
[----:B------:R-:W-:Y:S02]  /*03c0*/  MOV R10, R0 ;  /* 0x00000000000a7202 */ /* 0x000fe40000000f00 */
[----:B------:R-:W-:Y:S01]  /*03d0*/  MOV R11, R23 ;  /* 0x00000017000b7202 */ /* 0x000fe20000000f00 */
[----:B------:R-:W-:Y:S05]  /*03e0*/  BRA `(.L_x_300) ;  /* 0x00000000004c7947 */ /* 0x000fea0003800000 */
.L_x_299:
        /* <DEDUP_REMOVED lines=19> */
.L_x_300:
[----:B------:R-:W-:Y:S05]  /*0520*/  BSYNC B0 ;  /* 0x0000000000007941 */ /* 0x000fea0003800000 */
.L_x_298:
        /* <DEDUP_REMOVED lines=44> */
[----:B------:R-:W-:Y:S05]  /*07f0*/  BRA `(.L_x_303) ;  /* 0x00000000004c7947 */ /* 0x000fea0003800000 */
.L_x_302:
        /* <DEDUP_REMOVED lines=19> */
.L_x_303:
[----:B------:R-:W-:Y:S05]  /*0930*/  BSYNC B0 ;  /* 0x0000000000007941 */ /* 0x000fea0003800000 */
.L_x_301:
        /* <DEDUP_REMOVED lines=17> */
[----:B------:R-:W-:-:S04]  /*0a50*/  IMAD.MOV.U32 R9, RZ, RZ, R0 ;  /* 0x000000ffff097224 */ /* 0x000fc800078e0000 */
[----:B------:R-:W-:-:S04]  /*0a60*/  IMAD.HI.U32 R5, R5, R9, RZ ;  /* 0x0000000905057227 */ /* 0x000fc800078e00ff */
[----:B------:R-:W-:-:S04]  /*0a70*/  IMAD.MOV R0, RZ, RZ, -R5 ;  /* 0x000000ffff007224 */ /* 0x000fc800078e0a05 */
[----:B------:R-:W-:-:S05]  /*0a80*/  IMAD R0, R8, R0, R9 ;  /* 0x0000000008007224 */ /* 0x000fca00078e0209 */
[----:B------:R-:W-:-:S13]  /*0a90*/  ISETP.GT.U32.AND P2, PT, R8, R0, PT ;  /* 0x000000000800720c */ /* 0x000fda0003f44070 */
[----:B------:R-:W-:Y:S02]  /*0aa0*/  @!P2 IMAD.IADD R0, R0, 0x1, -R8 ;  /* 0x000000010000a824 */ /* 0x000fe400078e0a08 */
[----:B------:R-:W-:Y:S01]  /*0ab0*/  @!P2 VIADD R5, R5, 0x1 ;  /* 0x000000010505a836 */ /* 0x000fe20000000000 */
[C---:B------:R-:W-:Y:S02]  /*0ac0*/  ISETP.NE.AND P2, PT, R7.reuse, RZ, PT ;  /* 0x000000ff0700720c */ /* 0x040fe40003f45270 */
[----:B------:R-:W-:Y:S02]  /*0ad0*/  ISETP.GE.U32.AND P0, PT, R0, R8, PT ;  /* 0x000000080000720c */ /* 0x000fe40003f06070 */
[----:B------:R-:W-:-:S11]  /*0ae0*/  LEA.HI.SX32 R0, R7, 0x1, 0x1 ;  /* 0x0000000107007811 */ /* 0x000fd600078f0aff */
[----:B------:R-:W-:-:S05]  /*0af0*/  @P0 IADD3 R5, R5, 0x1, RZ ;  /* 0x0000000105050810 */ /* 0x000fca0007ffe0ff */
[----:B------:R-:W-:Y:S01]  /*0b00*/  IMAD.MOV.U32 R3, RZ, RZ, R5 ;  /* 0x000000ffff037224 */ /* 0x000fe200078e0005 */
[----:B------:R-:W-:-:S03]  /*0b10*/  SHF.R.S32.HI R5, RZ, 0x1f, R7 ;  /* 0x0000001fff057819 */ /* 0x000fc60000011407 */
[----:B------:R-:W-:Y:S01]  /*0b20*/  @!P1 IMAD.MOV R3, RZ, RZ, -R3 ;  /* 0x000000ffff039224 */ /* 0x000fe200078e0a03 */
[----:B------:R-:W-:Y:S01]  /*0b30*/  @!P2 LOP3.LUT R3, RZ, R7, RZ, 0x33, !PT ;  /* 0x00000007ff03a212 */ /* 0x000fe200078e33ff */
[----:B------:R-:W-:Y:S02]  /*0b40*/  @!P3 IMAD.MOV R0, RZ, RZ, R5 ;  /* 0x000000ffff00b224 */ /* 0x000fe400078e0205 */
[----:B------:R-:W-:Y:S02]  /*0b50*/  IMAD R7, R7, UR5, RZ ;  /* 0x0000000507077c24 */ /* 0x000fe4000f8e02ff */
        /* <DEDUP_REMOVED lines=10> */
[----:B0-----:R-:W-:Y:S01]  /*0c00*/  IADD3 R9, RZ, -R17, RZ ;  /* 0x80000011ff097210 */ /* 0x001fe20007ffe0ff */
[----:B------:R-:W-:-:S04]  /*0c10*/  IMAD.MOV.U32 R16, RZ, RZ, RZ ;  /* 0x000000ffff107224 */ /* 0x000fc800078e00ff */
[----:B------:R-:W-:-:S04]  /*0c20*/  IMAD R9, R9, R13, RZ ;  /* 0x0000000d09097224 */ /* 0x000fc800078e02ff */
[----:B------:R-:W-:-:S06]  /*0c30*/  IMAD.HI.U32 R9, R17, R9, R16 ;  /* 0x0000000911097227 */ /* 0x000fcc00078e0010 */
[----:B------:R-:W-:-:S04]  /*0c40*/  IMAD.HI.U32 R9, R9, R5, RZ ;  /* 0x0000000509097227 */ /* 0x000fc800078e00ff */
[----:B------:R-:W-:-:S05]  /*0c50*/  IMAD R0, R9, R0, R5 ;  /* 0x0000000009007224 */ /* 0x000fca00078e0205 */
[----:B------:R-:W-:-:S13]  /*0c60*/  ISETP.GT.U32.AND P1, PT, R13, R0, PT ;  /* 0x000000000d00720c */ /* 0x000fda0003f24070 */
[----:B------:R-:W-:Y:S01]  /*0c70*/  @!P1 IMAD.IADD R0, R0, 0x1, -R13 ;  /* 0x0000000100009824 */ /* 0x000fe200078e0a0d */
[----:B------:R-:W-:Y:S02]  /*0c80*/  @!P1 IADD3 R9, R9, 0x1, RZ ;  /* 0x0000000109099810 */ /* 0x000fe40007ffe0ff */
[----:B------:R-:W-:Y:S02]  /*0c90*/  ISETP.NE.AND P1, PT, R3, RZ, PT ;  /* 0x000000ff0300720c */ /* 0x000fe40003f25270 */
[-C--:B------:R-:W-:Y:S02]  /*0ca0*/  ISETP.GE.U32.AND P2, PT, R0, R13.reuse, PT ;  /* 0x0000000d0000720c */ /* 0x080fe40003f46070 */
[----:B------:R-:W-:-:S04]  /*0cb0*/  LOP3.LUT R0, R8, R13, RZ, 0x3c, !PT ;  /* 0x0000000d08007212 */ /* 0x000fc800078e3cff */
[----:B------:R-:W-:-:S07]  /*0cc0*/  ISETP.GE.AND P0, PT, R0, RZ, PT ;  /* 0x000000ff0000720c */ /* 0x000fce0003f06270 */
        /* <DEDUP_REMOVED lines=21> */
.L_x_305:
        /* <DEDUP_REMOVED lines=19> */
.L_x_306:
[----:B------:R-:W-:Y:S05]  /*0f50*/  BSYNC B0 ;  /* 0x0000000000007941 */ /* 0x000fea0003800000 */
.L_x_304:
        /* <DEDUP_REMOVED lines=43> */
.L_x_308:
[----:B------:R-:W0:Y:S01]  /*1210*/  I2F.U32.RP R20, R15 ;  /* 0x0000000f00147306 */ /* 0x000e220000209000 */
[----:B------:R-:W-:-:S07]  /*1220*/  ISETP.NE.U32.AND P0, PT, R15, RZ, PT ;  /* 0x000000ff0f00720c */ /* 0x000fce0003f05070 */
        /* <DEDUP_REMOVED lines=16> */
[----:B------:R-:W-:Y:S01]  /*1330*/  MOV R10, R11 ;  /* 0x0000000b000a7202 */ /* 0x000fe20000000f00 */
[----:B------:R-:W-:Y:S02]  /*1340*/  IMAD.MOV.U32 R11, RZ, RZ, RZ ;  /* 0x000000ffff0b7224 */ /* 0x000fe400078e00ff */
.L_x_309:
[----:B------:R-:W-:Y:S05]  /*1350*/  BSYNC B0 ;  /* 0x0000000000007941 */ /* 0x000fea0003800000 */
.L_x_307:
[----:B------:R-:W0:Y:S01]  /*1360*/  LDC R36, c[0x0][0x2c4] ;  /* 0x0000b100ff247b82 */ /* 0x000e220000000800 */
[----:B------:R-:W1:Y:S01]  /*1370*/  S2R R26, SR_TID.X ;  /* 0x00000000001a7919 */ /* 0x000e620000002100 */
[----:B------:R-:W-:Y:S01]  /*1380*/  ISETP.GT.AND P2, PT, R7, RZ, PT ;  /* 0x000000ff0700720c */ /* 0x000fe20003f44270 */
[----:B------:R-:W-:Y:S01]  /*1390*/  ULDC UR5, c[0x0][0x3c4] ;  /* 0x0000f10000057ab9 */ /* 0x000fe20000000800 */
[----:B------:R-:W-:Y:S01]  /*13a0*/  ULDC.64 UR8, c[0x0][0x208] ;  /* 0x0000820000087ab9 */ /* 0x000fe20000000a00 */
[----:B------:R-:W-:Y:S01]  /*13b0*/  BSSY B0, `(.L_x_310) ;  /* 0x0000043000007945 */ /* 0x000fe20003800000 */
[----:B------:R-:W-:Y:S02]  /*13c0*/  IMAD.MOV.U32 R25, RZ, RZ, -0x800000 ;  /* 0xff800000ff197424 */ /* 0x000fe400078e00ff */
[----:B------:R-:W2:Y:S01]  /*13d0*/  LDC R33, c[0x0][0x270] ;  /* 0x00009c00ff217b82 */ /* 0x000ea20000000800 */
[----:B0-----:R-:W-:-:S04]  /*13e0*/  IABS R0, R36 ;  /* 0x0000002400007213 */ /* 0x001fc80000000000 */
[----:B------:R-:W0:Y:S01]  /*13f0*/  I2F.RP R20, R0 ;  /* 0x0000000000147306 */ /* 0x000e220000209400 */
[----:B--2---:R-:W-:Y:S02]  /*1400*/  IABS R22, R33 ;  /* 0x0000002100167213 */ /* 0x004fe40000000000 */
[----:B-1----:R-:W-:-:S05]  /*1410*/  SHF.R.S32.HI R31, RZ, 0x1f, R26 ;  /* 0x0000001fff1f7819 */ /* 0x002fca000001141a */
        /* <DEDUP_REMOVED lines=8> */
[----:B------:R-:W-:Y:S01]  /*14a0*/  IMAD.HI.U32 R9, R21, R9, R20 ;  /* 0x0000000915097227 */ /* 0x000fe200078e0014 */
[----:B------:R-:W-:-:S02]  /*14b0*/  LEA.HI R20, R31, R26, RZ, 0x2 ;  /* 0x0000001a1f147211 */ /* 0x000fc400078f10ff */
[----:B------:R-:W-:Y:S02]  /*14c0*/  ISETP.GE.AND P1, PT, R4, RZ, PT ;  /* 0x000000ff0400720c */ /* 0x000fe40003f26270 */
[----:B------:R-:W-:Y:S01]  /*14d0*/  SHF.R.S32.HI R27, RZ, 0x2, R20 ;  /* 0x00000002ff1b7819 */ /* 0x000fe20000011414 */
[----:B------:R-:W-:Y:S01]  /*14e0*/  IMAD.HI.U32 R9, R9, R5, RZ ;  /* 0x0000000509097227 */ /* 0x000fe200078e00ff */
[----:B------:R-:W-:-:S03]  /*14f0*/  LOP3.LUT R20, R20, 0xfffffffc, RZ, 0xc0, !PT ;  /* 0xfffffffc14147812 */ /* 0x000fc600078ec0ff */
[----:B------:R-:W-:Y:S02]  /*1500*/  IMAD.MOV R13, RZ, RZ, -R9 ;  /* 0x000000ffff0d7224 */ /* 0x000fe400078e0a09 */
[----:B------:R-:W-:Y:S02]  /*1510*/  IMAD.IADD R20, R26, 0x1, -R20 ;  /* 0x000000011a147824 */ /* 0x000fe400078e0a14 */
[----:B------:R-:W-:-:S05]  /*1520*/  IMAD R5, R0, R13, R5 ;  /* 0x0000000d00057224 */ /* 0x000fca00078e0205 */
[----:B------:R-:W-:-:S13]  /*1530*/  ISETP.GT.U32.AND P0, PT, R0, R5, PT ;  /* 0x000000050000720c */ /* 0x000fda0003f04070 */
[----:B------:R-:W-:Y:S02]  /*1540*/  @!P0 IMAD.IADD R5, R5, 0x1, -R0 ;  /* 0x0000000105058824 */ /* 0x000fe400078e0a00 */
[----:B------:R-:W-:Y:S01]  /*1550*/  @!P0 VIADD R9, R9, 0x1 ;  /* 0x0000000109098836 */ /* 0x000fe20000000000 */
[----:B------:R-:W-:Y:S02]  /*1560*/  ISETP.NE.AND P0, PT, R36, RZ, PT ;  /* 0x000000ff2400720c */ /* 0x000fe40003f05270 */
[----:B------:R-:W-:Y:S02]  /*1570*/  ISETP.GE.U32.AND P3, PT, R5, R0, PT ;  /* 0x000000000500720c */ /* 0x000fe40003f66070 */
[----:B------:R-:W-:Y:S02]  /*1580*/  SHF.R.S32.HI R5, RZ, 0x1f, R7 ;  /* 0x0000001fff057819 */ /* 0x000fe40000011407 */
[----:B------:R-:W-:-:S03]  /*1590*/  LEA.HI.SX32 R0, R7, 0x1, 0x1 ;  /* 0x0000000107007811 */ /* 0x000fc600078f0aff */
[----:B------:R-:W-:-:S06]  /*15a0*/  @!P2 IMAD.MOV R0, RZ, RZ, R5 ;  /* 0x000000ffff00a224 */ /* 0x000fcc00078e0205 */
[----:B------:R-:W-:Y:S01]  /*15b0*/  @P3 VIADD R9, R9, 0x1 ;  /* 0x0000000109093836 */ /* 0x000fe20000000000 */
[----:B------:R-:W-:-:S03]  /*15c0*/  ISETP.GT.AND P3, PT, R26, 0x7, PT ;  /* 0x000000071a00780c */ /* 0x000fc60003f64270 */
[----:B------:R-:W-:-:S04]  /*15d0*/  IMAD.MOV.U32 R4, RZ, RZ, R9 ;  /* 0x000000ffff047224 */ /* 0x000fc800078e0009 */
[----:B------:R-:W-:Y:S01]  /*15e0*/  @!P1 IMAD.MOV R4, RZ, RZ, -R4 ;  /* 0x000000ffff049224 */ /* 0x000fe200078e0a04 */
[----:B------:R-:W-:Y:S02]  /*15f0*/  @!P0 LOP3.LUT R4, RZ, R36, RZ, 0x33, !PT ;  /* 0x00000024ff048212 */ /* 0x000fe400078e33ff */
[----:B------:R-:W-:-:S03]  /*1600*/  ISETP.GE.AND P0, PT, R27, UR5, PT ;  /* 0x000000051b007c0c */ /* 0x000fc6000bf06270 */
[----:B------:R-:W0:Y:S01]  /*1610*/  @!P3 S2R R23, SR_CgaCtaId ;  /* 0x000000000017b919 */ /* 0x000e220000008800 */
[----:B------:R-:W-:Y:S01]  /*1620*/  IMAD R4, R0, R4, RZ ;  /* 0x0000000400047224 */ /* 0x000fe200078e02ff */
[----:B------:R-:W-:-:S04]  /*1630*/  @!P3 MOV R0, 0x400 ;  /* 0x000004000000b802 */ /* 0x000fc80000000f00 */
[----:B------:R-:W-:-:S04]  /*1640*/  IABS R24, R4 ;  /* 0x0000000400187213 */ /* 0x000fc80000000000 */
[----:B------:R-:W1:Y:S01]  /*1650*/  I2F.RP R5, R24 ;  /* 0x0000001800057306 */ /* 0x000e620000209400 */
[----:B------:R-:W-:-:S07]  /*1660*/  VIADD R21, R24, UR4 ;  /* 0x0000000418157c36 */ /* 0x000fce0008000000 */
[----:B-1----:R-:W1:Y:S01]  /*1670*/  MUFU.RCP R5, R5 ;  /* 0x0000000500057308 */ /* 0x002e620000001000 */
[----:B0-----:R-:W-:-:S07]  /*1680*/  @!P3 LEA R23, R23, R0, 0x18 ;  /* 0x000000001717b211 */ /* 0x001fce00078ec0ff */
[----:B------:R0:W2:Y:S01]  /*1690*/  I2F.U32.RP R0, R22 ;  /* 0x0000001600007306 */ /* 0x0000a20000209000 */
[----:B------:R-:W-:-:S04]  /*16a0*/  @!P3 IMAD R23, R27, 0x14, R23 ;  /* 0x000000141b17b824 */ /* 0x000fc800078e0217 */
[----:B------:R-:W-:Y:S01]  /*16b0*/  @!P3 IMAD R23, R20, 0x4, R23 ;  /* 0x000000041417b824 */ /* 0x000fe200078e0217 */
[----:B-1----:R-:W-:Y:S06]  /*16c0*/  @P0 BRA `(.L_x_311) ;  /* 0x0000000000440947 */ /* 0x002fec0003800000 */
        /* <DEDUP_REMOVED lines=17> */
.L_x_311:
[----:B------:R-:W-:Y:S05]  /*17e0*/  BSYNC B0 ;  /* 0x0000000000007941 */ /* 0x000fea0003800000 */
.L_x_310:
[----:B-----5:R3:W-:Y:S01]  /*17f0*/  @!P3 STS [R23], R25 ;  /* 0x000000191700b388 */ /* 0x0207e20000000800 */
[----:B------:R-:W-:Y:S01]  /*1800*/  BSSY B0, `(.L_x_312) ;  /* 0x000000f000007945 */ /* 0x000fe20003800000 */
[----:B------:R-:W-:Y:S01]  /*1810*/  MOV R30, 0xff800000 ;  /* 0xff800000001e7802 */ /* 0x000fe20000000f00 */
[----:B------:R-:W-:Y:S06]  /*1820*/  BAR.SYNC.DEFER_BLOCKING 0x0 ;  /* 0x0000000000007b1d */ /* 0x000fec0000010000 */
[----:B------:R-:W-:Y:S05]  /*1830*/  @P3 BRA `(.L_x_313) ;  /* 0x00000000002c3947 */ /* 0x000fea0003800000 */
[----:B------:R-:W4:Y:S01]  /*1840*/  S2R R9, SR_CgaCtaId ;  /* 0x0000000000097919 */ /* 0x000f220000008800 */
[----:B---3--:R-:W-:Y:S02]  /*1850*/  LEA.HI R23, R26, R26, RZ, 0x1 ;  /* 0x0000001a1a177211 */ /* 0x008fe400078f08ff */
[----:B------:R-:W-:Y:S02]  /*1860*/  MOV R13, 0x400 ;  /* 0x00000400000d7802 */ /* 0x000fe40000000f00 */
[C---:B------:R-:W-:Y:S01]  /*1870*/  LOP3.LUT R20, R23.reuse, 0xfffffffe, RZ, 0xc0, !PT ;  /* 0xfffffffe17147812 */ /* 0x040fe200078ec0ff */
[----:B------:R-:W-:-:S04]  /*1880*/  IMAD.SHL.U32 R23, R23, 0x2, RZ ;  /* 0x0000000217177824 */ /* 0x000fc800078e00ff */
[----:B------:R-:W-:Y:S01]  /*1890*/  IMAD.IADD R20, R26, 0x1, -R20 ;  /* 0x000000011a147824 */ /* 0x000fe200078e0a14 */
[----:B------:R-:W-:Y:S02]  /*18a0*/  LOP3.LUT R23, R23, 0xfffffffc, RZ, 0xc0, !PT ;  /* 0xfffffffc17177812 */ /* 0x000fe400078ec0ff */
[----:B----4-:R-:W-:-:S05]  /*18b0*/  LEA R9, R9, R13, 0x18 ;  /* 0x0000000d09097211 */ /* 0x010fca00078ec0ff */
[----:B------:R-:W-:-:S04]  /*18c0*/  IMAD R9, R20, 0x14, R9 ;  /* 0x0000001414097824 */ /* 0x000fc800078e0209 */
[----:B------:R-:W-:-:S05]  /*18d0*/  IMAD.IADD R9, R9, 0x1, R23 ;  /* 0x0000000109097824 */ /* 0x000fca00078e0217 */
[----:B------:R4:W3:Y:S02]  /*18e0*/  LDS R30, [R9] ;  /* 0x00000000091e7984 */ /* 0x0008e40000000800 */
.L_x_313:
[----:B------:R-:W-:Y:S05]  /*18f0*/  BSYNC B0 ;  /* 0x0000000000007941 */ /* 0x000fea0003800000 */
.L_x_312:
[----:B--2---:R-:W2:Y:S01]  /*1900*/  MUFU.RCP R0, R0 ;  /* 0x0000000000007308 */ /* 0x004ea20000001000 */
[----:B---34-:R-:W3:Y:S01]  /*1910*/  SHFL.BFLY PT, R9, R30, 0x1, 0x1f ;  /* 0x0c201f001e097f89 */ /* 0x018ee200000e0000 */
[----:B------:R-:W-:Y:S01]  /*1920*/  VIADD R5, R5, 0xffffffe ;  /* 0x0ffffffe05057836 */ /* 0x000fe20000000000 */
[----:B------:R-:W-:Y:S01]  /*1930*/  IABS R20, R4 ;  /* 0x0000000400147213 */ /* 0x000fe20000000000 */
[----:B-1----:R-:W-:Y:S01]  /*1940*/  IMAD.MOV.U32 R38, RZ, RZ, RZ ;  /* 0x000000ffff267224 */ /* 0x002fe200078e00ff */
[----:B------:R-:W-:Y:S01]  /*1950*/  IABS R23, R21 ;  /* 0x0000001500177213 */ /* 0x000fe20000000000 */
[----:B------:R-:W-:Y:S01]  /*1960*/  IMAD.MOV.U32 R28, RZ, RZ, RZ ;  /* 0x000000ffff1c7224 */ /* 0x000fe200078e00ff */
[----:B------:R-:W-:Y:S01]  /*1970*/  BSSY B1, `(.L_x_314) ;  /* 0x0000220000017945 */ /* 0x000fe20003800000 */
[----:B------:R-:W1:Y:S01]  /*1980*/  F2I.FTZ.U32.TRUNC.NTZ R39, R5 ;  /* 0x0000000500277305 */ /* 0x000e62000021f000 */
[----:B------:R-:W-:Y:S02]  /*1990*/  IMAD.MOV R20, RZ, RZ, -R20 ;  /* 0x000000ffff147224 */ /* 0x000fe400078e0a14 */
[----:B--2---:R-:W-:-:S05]  /*19a0*/  VIADD R0, R0, 0xffffffe ;  /* 0x0ffffffe00007836 */ /* 0x004fca0000000000 */
[----:B------:R2:W4:Y:S01]  /*19b0*/  F2I.FTZ.U32.TRUNC.NTZ R29, R0 ;  /* 0x00000000001d7305 */ /* 0x000522000021f000 */
[--C-:B-1----:R-:W-:Y:S01]  /*19c0*/  IMAD.MOV R27, RZ, RZ, -R39.reuse ;  /* 0x000000ffff1b7224 */ /* 0x102fe200078e0a27 */
[----:B------:R-:W-:Y:S02]  /*19d0*/  IABS R5, R8 ;  /* 0x0000000800057213 */ /* 0x000fe40000000000 */
[----:B---3--:R-:W-:Y:S01]  /*19e0*/  FMNMX.FTZ R9, R9, R30, !PT ;  /* 0x0000001e09097209 */ /* 0x008fe20007810000 */
[----:B------:R-:W-:Y:S01]  /*19f0*/  IMAD R27, R27, R24, RZ ;  /* 0x000000181b1b7224 */ /* 0x000fe200078e02ff */
[----:B------:R-:W-:Y:S02]  /*1a00*/  LOP3.LUT R8, R8, R33, RZ, 0x3c, !PT ;  /* 0x0000002108087212 */ /* 0x000fe400078e3cff */
[----:B------:R-:W-:Y:S01]  /*1a10*/  FSETP.NEU.FTZ.AND P0, PT, R9, -INF , PT ;  /* 0xff8000000900780b */ /* 0x000fe20003f1d000 */
[----:B------:R-:W-:-:S03]  /*1a20*/  IMAD.HI.U32 R27, R39, R27, R38 ;  /* 0x0000001b271b7227 */ /* 0x000fc600078e0026 */
[----:B--2---:R-:W-:Y:S01]  /*1a30*/  FSEL R0, R9, RZ, P0 ;  /* 0x000000ff09007208 */ /* 0x004fe20000000000 */
[----:B----4-:R-:W-:Y:S01]  /*1a40*/  IMAD.MOV R13, RZ, RZ, -R29 ;  /* 0x000000ffff0d7224 */ /* 0x010fe200078e0a1d */
[----:B------:R-:W-:Y:S01]  /*1a50*/  IABS R9, R33 ;  /* 0x0000002100097213 */ /* 0x000fe20000000000 */
[----:B------:R-:W-:-:S04]  /*1a60*/  IMAD.HI.U32 R27, R27, R23, RZ ;  /* 0x000000171b1b7227 */ /* 0x000fc800078e00ff */
[----:B------:R-:W-:Y:S01]  /*1a70*/  FADD.FTZ R25, -R0, R30 ;  /* 0x0000001e00197221 */ /* 0x000fe20000010100 */
[----:B------:R-:W-:-:S03]  /*1a80*/  IMAD R13, R13, R22, RZ ;  /* 0x000000160d0d7224 */ /* 0x000fc600078e02ff */
[----:B------:R-:W-:Y:S01]  /*1a90*/  FMUL.FTZ R25, R25, 1.4426950216293334961 ;  /* 0x3fb8aa3b19197820 */ /* 0x000fe20000410000 */
[----:B------:R-:W-:Y:S02]  /*1aa0*/  IMAD.MOV R9, RZ, RZ, -R9 ;  /* 0x000000ffff097224 */ /* 0x000fe400078e0a09 */
[----:B------:R-:W-:-:S03]  /*1ab0*/  IMAD.HI.U32 R13, R29, R13, R28 ;  /* 0x0000000d1d0d7227 */ /* 0x000fc600078e001c */
[----:B------:R-:W1:Y:S01]  /*1ac0*/  MUFU.EX2 R25, R25 ;  /* 0x0000001900197308 */ /* 0x000e620000000800 */
[----:B------:R-:W-:Y:S02]  /*1ad0*/  IMAD R29, R27, R20, R23 ;  /* 0x000000141b1d7224 */ /* 0x000fe400078e0217 */
[----:B------:R-:W-:-:S03]  /*1ae0*/  IMAD.HI.U32 R28, R13, R5, RZ ;  /* 0x000000050d1c7227 */ /* 0x000fc600078e00ff */
[----:B------:R-:W-:Y:S01]  /*1af0*/  ISETP.GT.U32.AND P4, PT, R24, R29, PT ;  /* 0x0000001d1800720c */ /* 0x000fe20003f84070 */
[----:B------:R-:W-:Y:S02]  /*1b00*/  IMAD R5, R28, R9, R5 ;  /* 0x000000091c057224 */ /* 0x000fe400078e0205 */
[----:B------:R-:W-:-:S03]  /*1b10*/  IMAD.HI.U32 R13, R13, R23, RZ ;  /* 0x000000170d0d7227 */ /* 0x000fc600078e00ff */
[C---:B------:R-:W-:Y:S01]  /*1b20*/  ISETP.GT.U32.AND P1, PT, R22.reuse, R5, PT ;  /* 0x000000051600720c */ /* 0x040fe20003f24070 */
[----:B------:R-:W-:Y:S01]  /*1b30*/  IMAD R9, R13, R9, R23 ;  /* 0x000000090d097224 */ /* 0x000fe200078e0217 */
[C---:B------:R-:W-:Y:S02]  /*1b40*/  LOP3.LUT R23, R21.reuse, R24, RZ, 0x3c, !PT ;  /* 0x0000001815177212 */ /* 0x040fe400078e3cff */
[----:B------:R-:W-:Y:S01]  /*1b50*/  LOP3.LUT R21, R21, R33, RZ, 0x3c, !PT ;  /* 0x0000002115157212 */ /* 0x000fe200078e3cff */
[----:B-1----:R-:W1:Y:S01]  /*1b60*/  SHFL.BFLY PT, R20, R25, 0x1, 0x1f ;  /* 0x0c201f0019147f89 */ /* 0x002e6200000e0000 */
[----:B------:R-:W-:Y:S01]  /*1b70*/  ISETP.GT.U32.AND P0, PT, R22, R9, PT ;  /* 0x000000091600720c */ /* 0x000fe20003f04070 */
[----:B------:R-:W-:Y:S01]  /*1b80*/  @!P4 IMAD.IADD R29, R29, 0x1, -R24 ;  /* 0x000000011d1dc824 */ /* 0x000fe200078e0a18 */
[----:B------:R-:W-:Y:S01]  /*1b90*/  ISETP.GE.AND P2, PT, R23, RZ, PT ;  /* 0x000000ff1700720c */ /* 0x000fe20003f46270 */
[----:B------:R-:W-:Y:S01]  /*1ba0*/  @!P4 VIADD R27, R27, 0x1 ;  /* 0x000000011b1bc836 */ /* 0x000fe20000000000 */
[----:B------:R-:W-:-:S02]  /*1bb0*/  SHF.R.S32.HI R23, RZ, 0x1f, R4 ;  /* 0x0000001fff177819 */ /* 0x000fc40000011404 */
[----:B------:R-:W-:Y:S01]  /*1bc0*/  ISETP.GE.U32.AND P5, PT, R29, R24, PT ;  /* 0x000000181d00720c */ /* 0x000fe20003fa6070 */
[--C-:B------:R-:W-:Y:S02]  /*1bd0*/  @!P1 IMAD.IADD R5, R5, 0x1, -R22.reuse ;  /* 0x0000000105059824 */ /* 0x100fe400078e0a16 */
[----:B------:R-:W-:Y:S01]  /*1be0*/  @!P1 VIADD R28, R28, 0x1 ;  /* 0x000000011c1c9836 */ /* 0x000fe20000000000 */
[----:B------:R-:W-:Y:S01]  /*1bf0*/  ISETP.GE.AND P1, PT, R21, RZ, PT ;  /* 0x000000ff1500720c */ /* 0x000fe20003f26270 */
[----:B------:R-:W-:Y:S01]  /*1c00*/  IMAD.MOV.U32 R29, RZ, RZ, 0x7f800000 ;  /* 0x7f800000ff1d7424 */ /* 0x000fe200078e00ff */
[----:B------:R-:W-:Y:S01]  /*1c10*/  ISETP.GE.U32.AND P4, PT, R5, R22, PT ;  /* 0x000000160500720c */ /* 0x000fe20003f86070 */
[----:B------:R-:W-:Y:S01]  /*1c20*/  @!P0 IMAD.IADD R9, R9, 0x1, -R22 ;  /* 0x0000000109098824 */ /* 0x000fe200078e0a16 */
[----:B------:R-:W-:Y:S01]  /*1c30*/  LEA.HI.SX32 R5, R3, 0x1, 0x1 ;  /* 0x0000000103057811 */ /* 0x000fe200078f0aff */
[----:B------:R-:W-:Y:S01]  /*1c40*/  @!P0 VIADD R13, R13, 0x1 ;  /* 0x000000010d0d8836 */ /* 0x000fe20000000000 */
[----:B------:R-:W-:-:S02]  /*1c50*/  ISETP.GE.AND P0, PT, R8, RZ, PT ;  /* 0x000000ff0800720c */ /* 0x000fc40003f06270 */
[----:B------:R-:W-:Y:S02]  /*1c60*/  ISETP.GE.U32.AND P6, PT, R9, R22, PT ;  /* 0x000000160900720c */ /* 0x000fe40003fc6070 */
[----:B------:R-:W-:Y:S01]  /*1c70*/  @P5 IADD3 R27, R27, 0x1, RZ ;  /* 0x000000011b1b5810 */ /* 0x000fe20007ffe0ff */
[----:B------:R-:W2:Y:S01]  /*1c80*/  LDC.U8 R9, c[0x0][0x3d9] ;  /* 0x0000f640ff097b82 */ /* 0x000ea20000000000 */
[----:B------:R-:W-:Y:S01]  /*1c90*/  ISETP.GT.AND P5, PT, R3, RZ, PT ;  /* 0x000000ff0300720c */ /* 0x000fe20003fa4270 */
[----:B-1----:R-:W-:Y:S01]  /*1ca0*/  FADD.FTZ R20, R25, R20 ;  /* 0x0000001419147221 */ /* 0x002fe20000010000 */
[----:B------:R-:W-:Y:S01]  /*1cb0*/  SHF.R.S32.HI R8, RZ, 0x1f, R3 ;  /* 0x0000001fff087819 */ /* 0x000fe20000011403 */
[----:B------:R-:W-:Y:S01]  /*1cc0*/  @P4 VIADD R28, R28, 0x1 ;  /* 0x000000011c1c4836 */ /* 0x000fe20000000000 */
[----:B------:R-:W-:Y:S02]  /*1cd0*/  @!P2 IADD3 R27, -R27, RZ, RZ ;  /* 0x000000ff1b1ba210 */ /* 0x000fe40007ffe1ff */
[----:B------:R-:W-:Y:S01]  /*1ce0*/  FSETP.NE.FTZ.AND P4, PT, R20, RZ, PT ;  /* 0x000000ff1400720b */ /* 0x000fe20003f95000 */
[----:B0-----:R-:W-:Y:S01]  /*1cf0*/  IMAD.MOV.U32 R22, RZ, RZ, R28 ;  /* 0x000000ffff167224 */ /* 0x001fe200078e001c */
[----:B------:R-:W-:Y:S01]  /*1d00*/  ISETP.NE.AND P2, PT, R33, RZ, PT ;  /* 0x000000ff2100720c */ /* 0x000fe20003f45270 */
[----:B------:R-:W-:Y:S01]  /*1d10*/  @P6 VIADD R13, R13, 0x1 ;  /* 0x000000010d0d6836 */ /* 0x000fe20000000000 */
[C---:B------:R-:W-:Y:S01]  /*1d20*/  ISETP.NE.AND P6, PT, R4.reuse, RZ, PT ;  /* 0x000000ff0400720c */ /* 0x040fe20003fc5270 */
[----:B------:R-:W-:Y:S01]  /*1d30*/  @!P0 IMAD.MOV R22, RZ, RZ, -R22 ;  /* 0x000000ffff168224 */ /* 0x000fe200078e0a16 */
[----:B------:R-:W-:Y:S01]  /*1d40*/  ISETP.GT.AND P0, PT, R4, RZ, PT ;  /* 0x000000ff0400720c */ /* 0x000fe20003f04270 */
[----:B------:R-:W-:Y:S01]  /*1d50*/  @!P5 IMAD.MOV R5, RZ, RZ, R8 ;  /* 0x000000ffff05d224 */ /* 0x000fe200078e0208 */
[----:B------:R-:W-:Y:S01]  /*1d60*/  LOP3.LUT R8, RZ, R33, RZ, 0x33, !PT ;  /* 0x00000021ff087212 */ /* 0x000fe200078e33ff */
[----:B------:R-:W-:-:S03]  /*1d70*/  @!P1 IMAD.MOV R13, RZ, RZ, -R13 ;  /* 0x000000ffff0d9224 */ /* 0x000fc600078e0a0d */
[C---:B------:R-:W-:Y:S01]  /*1d80*/  SEL R22, R8.reuse, R22, !P2 ;  /* 0x0000001608167207 */ /* 0x040fe20005000000 */
[----:B------:R-:W0:Y:S01]  /*1d90*/  @P4 MUFU.LG2 R20, R20 ;  /* 0x0000001400144308 */ /* 0x000e220000000c00 */
[----:B------:R-:W-:Y:S02]  /*1da0*/  SEL R8, R8, R13, !P2 ;  /* 0x0000000d08087207 */ /* 0x000fe40005000000 */
[----:B------:R-:W-:Y:S02]  /*1db0*/  LOP3.LUT R13, R26, 0x1, RZ, 0xc0, !PT ;  /* 0x000000011a0d7812 */ /* 0x000fe400078ec0ff */
[----:B------:R-:W-:Y:S02]  /*1dc0*/  @!P6 LOP3.LUT R27, RZ, R24, RZ, 0x33, !PT ;  /* 0x00000018ff1be212 */ /* 0x000fe400078e33ff */
[----:B------:R-:W-:Y:S02]  /*1dd0*/  ISETP.EQ.U32.OR P5, PT, R13, 0x1, P3 ;  /* 0x000000010d00780c */ /* 0x000fe40001fa2470 */
[----:B--2---:R-:W-:-:S02]  /*1de0*/  ISETP.NE.AND P1, PT, R9, RZ, PT ;  /* 0x000000ff0900720c */ /* 0x004fc40003f25270 */
[----:B------:R-:W-:Y:S02]  /*1df0*/  ISETP.LT.U32.AND P2, PT, R10, R27, PT ;  /* 0x0000001b0a00720c */ /* 0x000fe40003f41070 */
[----:B------:R-:W-:Y:S02]  /*1e00*/  SHF.R.S32.HI R21, RZ, 0x1f, R27 ;  /* 0x0000001fff157819 */ /* 0x000fe4000001141b */
[----:B------:R-:W-:Y:S02]  /*1e10*/  SEL R36, R36, 0x1, !P1 ;  /* 0x0000000124247807 */ /* 0x000fe40004800000 */
[----:B------:R-:W-:Y:S01]  /*1e20*/  LEA.HI.SX32 R9, R4, 0x1, 0x1 ;  /* 0x0000000104097811 */ /* 0x000fe200078f0aff */
[----:B------:R-:W-:Y:S01]  /*1e30*/  @!P0 IMAD.MOV R9, RZ, RZ, R23 ;  /* 0x000000ffff098224 */ /* 0x000fe200078e0217 */
[----:B------:R-:W-:Y:S01]  /*1e40*/  ISETP.LT.AND.EX P2, PT, R11, R21, PT, P2 ;  /* 0x000000150b00720c */ /* 0x000fe20003f41320 */
[-C--:B------:R-:W-:Y:S02]  /*1e50*/  IMAD R22, R22, R36.reuse, RZ ;  /* 0x0000002416167224 */ /* 0x080fe400078e02ff */
[----:B0-----:R-:W-:Y:S01]  /*1e60*/  @P4 FFMA.FTZ R29, R20, 0.69314718246459960938, R0 ;  /* 0x3f317218141d4823 */ /* 0x001fe20000010000 */
[----:B------:R-:W-:Y:S01]  /*1e70*/  IMAD R8, R8, R36, RZ ;  /* 0x0000002408087224 */ /* 0x000fe200078e02ff */
[----:B------:R-:W-:Y:S01]  /*1e80*/  SEL R13, R10, R27, P2 ;  /* 0x0000001b0a0d7207 */ /* 0x000fe20001000000 */
[----:B------:R-:W-:Y:S01]  /*1e90*/  IMAD R10, R5, R22, RZ ;  /* 0x00000016050a7224 */ /* 0x000fe200078e02ff */
[----:B------:R-:W-:Y:S01]  /*1ea0*/  SEL R11, R11, R21, P2 ;  /* 0x000000150b0b7207 */ /* 0x000fe20001000000 */
[----:B------:R-:W-:Y:S01]  /*1eb0*/  IMAD R9, R8, R9, RZ ;  /* 0x0000000908097224 */ /* 0x000fe200078e02ff */
        /* <DEDUP_REMOVED lines=39> */
[----:B------:R-:W-:Y:S02]  /*2130*/  IADD3 R20, P0, RZ, -R0, RZ ;  /* 0x80000000ff147210 */ /* 0x000fe40007f1e0ff */
[-C--:B------:R-:W-:Y:S02]  /*2140*/  MOV R43, R23.reuse ;  /* 0x00000017002b7202 */ /* 0x080fe40000000f00 */
[----:B------:R-:W-:Y:S01]  /*2150*/  IADD3.X R6, RZ, ~R23, RZ, P0, !PT ;  /* 0x80000017ff067210 */ /* 0x000fe200007fe4ff */
[----:B------:R-:W-:-:S04]  /*2160*/  IMAD.WIDE.U32 R38, R42, R20, R38 ;  /* 0x000000142a267225 */ /* 0x000fc800078e0026 */
[----:B------:R-:W-:Y:S01]  /*2170*/  IMAD R6, R6, R42, RZ ;  /* 0x0000002a06067224 */ /* 0x000fe200078e02ff */
[----:B------:R-:W-:Y:S02]  /*2180*/  MOV R25, R38 ;  /* 0x0000002600197202 */ /* 0x000fe40000000f00 */
[----:B------:R-:W-:Y:S01]  /*2190*/  MOV R42, R0 ;  /* 0x00000000002a7202 */ /* 0x000fe20000000f00 */
[----:B------:R-:W-:-:S05]  /*21a0*/  IMAD R6, R5, R20, R6 ;  /* 0x0000001405067224 */ /* 0x000fca00078e0206 */
[----:B------:R-:W-:Y:S01]  /*21b0*/  IADD3 R6, R39, R6, RZ ;  /* 0x0000000627067210 */ /* 0x000fe20007ffe0ff */
[----:B------:R-:W-:Y:S05]  /*21c0*/  BRA `(.L_x_319) ;  /* 0x00000000005c7947 */ /* 0x000fea0003800000 */
.L_x_318:
        /* <DEDUP_REMOVED lines=21> */
[----:B------:R-:W-:Y:S01]  /*2320*/  MOV R42, R43 ;  /* 0x0000002b002a7202 */ /* 0x000fe20000000f00 */
[----:B------:R-:W-:Y:S02]  /*2330*/  IMAD.MOV.U32 R43, RZ, RZ, RZ ;  /* 0x000000ffff2b7224 */ /* 0x000fe400078e00ff */
.L_x_319:
[----:B------:R-:W-:Y:S05]  /*2340*/  BSYNC B0 ;  /* 0x0000000000007941 */ /* 0x000fea0003800000 */
.L_x_317:
        /* <DEDUP_REMOVED lines=10> */
[-C--:B------:R-:W-:Y:S02]  /*23f0*/  IADD3 R20, P0, RZ, -R0.reuse, RZ ;  /* 0x80000000ff147210 */ /* 0x080fe40007f1e0ff */
[----:B------:R-:W-:Y:S01]  /*2400*/  MOV R24, R25 ;  /* 0x0000001900187202 */ /* 0x000fe20000000f00 */
[----:B------:R-:W-:Y:S01]  /*2410*/  IMAD.MOV.U32 R25, RZ, RZ, R6 ;  /* 0x000000ffff197224 */ /* 0x000fe200078e0006 */
[-C--:B------:R-:W-:Y:S02]  /*2420*/  IADD3.X R5, RZ, ~R23.reuse, RZ, P0, !PT ;  /* 0x80000017ff057210 */ /* 0x080fe400007fe4ff */
[----:B------:R-:W-:Y:S01]  /*2430*/  MOV R38, R0 ;  /* 0x0000000000267202 */ /* 0x000fe20000000f00 */
[----:B------:R-:W-:Y:S01]  /*2440*/  IMAD.WIDE.U32 R24, R32, R20, R24 ;  /* 0x0000001420187225 */ /* 0x000fe200078e0018 */
[----:B------:R-:W-:-:S03]  /*2450*/  MOV R39, R23 ;  /* 0x0000001700277202 */ /* 0x000fc60000000f00 */
[----:B------:R-:W-:Y:S01]  /*2460*/  IMAD R5, R5, R32, RZ ;  /* 0x0000002005057224 */ /* 0x000fe200078e02ff */
[----:B------:R-:W-:-:S03]  /*2470*/  MOV R32, R24 ;  /* 0x0000001800207202 */ /* 0x000fc60000000f00 */
[----:B------:R-:W-:-:S04]  /*2480*/  IMAD R5, R2, R20, R5 ;  /* 0x0000001402057224 */ /* 0x000fc800078e0205 */
[----:B------:R-:W-:Y:S01]  /*2490*/  IMAD.IADD R6, R25, 0x1, R5 ;  /* 0x0000000119067824 */ /* 0x000fe200078e0205 */
[----:B------:R-:W-:Y:S05]  /*24a0*/  BRA `(.L_x_322) ;  /* 0x0000000000587947 */ /* 0x000fea0003800000 */
.L_x_321:
        /* <DEDUP_REMOVED lines=22> */
.L_x_322:
[----:B------:R-:W-:Y:S05]  /*2610*/  BSYNC B0 ;  /* 0x0000000000007941 */ /* 0x000fea0003800000 */
.L_x_320:
        /* <DEDUP_REMOVED lines=14> */
[----:B------:R-:W-:Y:S02]  /*2700*/  MOV R40, R0 ;  /* 0x0000000000287202 */ /* 0x000fe40000000f00 */
[-C--:B------:R-:W-:Y:S01]  /*2710*/  IADD3.X R5, RZ, ~R23.reuse, RZ, P0, !PT ;  /* 0x80000017ff057210 */ /* 0x080fe200007fe4ff */
[----:B------:R-:W-:Y:S01]  /*2720*/  IMAD.WIDE.U32 R38, R33, R20, R38 ;  /* 0x0000001421267225 */ /* 0x000fe200078e0026 */
[----:B------:R-:W-:-:S03]  /*2730*/  MOV R41, R23 ;  /* 0x0000001700297202 */ /* 0x000fc60000000f00 */
[----:B------:R-:W-:-:S04]  /*2740*/  IMAD R5, R5, R33, RZ ;  /* 0x0000002105057224 */ /* 0x000fc800078e02ff */
[----:B------:R-:W-:-:S05]  /*2750*/  IMAD R5, R8, R20, R5 ;  /* 0x0000001408057224 */ /* 0x000fca00078e0205 */
[----:B------:R-:W-:Y:S01]  /*2760*/  IADD3 R8, R39, R5, RZ ;  /* 0x0000000527087210 */ /* 0x000fe20007ffe0ff */
[----:B------:R-:W-:Y:S05]  /*2770*/  BRA `(.L_x_325) ;  /* 0x0000000000587947 */ /* 0x000fea0003800000 */
.L_x_324:
        /* <DEDUP_REMOVED lines=22> */
.L_x_325:
[----:B------:R-:W-:Y:S05]  /*28e0*/  BSYNC B0 ;  /* 0x0000000000007941 */ /* 0x000fea0003800000 */
.L_x_323:
[-C--:B------:R-:W-:Y:S01]  /*28f0*/  IMAD R0, R35, R19.reuse, RZ ;  /* 0x0000001323007224 */ /* 0x080fe200078e02ff */
[----:B------:R-:W-:Y:S01]  /*2900*/  SHF.R.S32.HI R22, RZ, 0x1f, R2 ;  /* 0x0000001fff167819 */ /* 0x000fe20000011402 */
[C---:B------:R-:W-:Y:S01]  /*2910*/  IMAD.WIDE.U32 R20, R34.reuse, R19, RZ ;  /* 0x0000001322147225 */ /* 0x040fe200078e00ff */
[----:B------:R-:W-:Y:S01]  /*2920*/  SHF.R.S32.HI R23, RZ, 0x1f, R36 ;  /* 0x0000001fff177819 */ /* 0x000fe20000011424 */
[----:B------:R-:W-:Y:S02]  /*2930*/  BSSY B0, `(.L_x_326) ;  /* 0x0000040000007945 */ /* 0x000fe40003800000 */
[----:B------:R-:W-:Y:S02]  /*2940*/  IMAD R0, R34, R18, R0 ;  /* 0x0000001222007224 */ /* 0x000fe400078e0200 */
[----:B------:R-:W-:-:S03]  /*2950*/  IMAD.WIDE.U32 R34, R20, R17, RZ ;  /* 0x0000001114227225 */ /* 0x000fc600078e00ff */
[----:B------:R-:W-:Y:S01]  /*2960*/  IADD3 R0, R21, R0, RZ ;  /* 0x0000000015007210 */ /* 0x000fe20007ffe0ff */
[-C--:B------:R-:W-:Y:S01]  /*2970*/  IMAD R8, R8, R2.reuse, RZ ;  /* 0x0000000208087224 */ /* 0x080fe200078e02ff */
[----:B------:R-:W-:Y:S01]  /*2980*/  SHF.R.S32.HI R21, RZ, 0x1f, R25 ;  /* 0x0000001fff157819 */ /* 0x000fe20000011419 */
[----:B------:R-:W-:Y:S02]  /*2990*/  IMAD R4, R4, R2, RZ ;  /* 0x0000000204047224 */ /* 0x000fe400078e02ff */
[----:B------:R-:W-:Y:S02]  /*29a0*/  IMAD R5, R0, R17, RZ ;  /* 0x0000001100057224 */ /* 0x000fe400078e02ff */
[----:B------:R-:W-:Y:S02]  /*29b0*/  IMAD R0, R6, R25, RZ ;  /* 0x0000001906007224 */ /* 0x000fe400078e02ff */
[----:B------:R-:W-:Y:S02]  /*29c0*/  IMAD R5, R16, R20, R5 ;  /* 0x0000001410057224 */ /* 0x000fe400078e0205 */
[----:B------:R-:W-:-:S02]  /*29d0*/  IMAD R6, R41, R36, RZ ;  /* 0x0000002429067224 */ /* 0x000fc400078e02ff */
[----:B------:R-:W-:Y:S01]  /*29e0*/  IMAD R8, R22, R38, R8 ;  /* 0x0000002616087224 */ /* 0x000fe200078e0208 */
[----:B------:R-:W-:Y:S01]  /*29f0*/  IADD3 R5, R35, R5, RZ ;  /* 0x0000000523057210 */ /* 0x000fe20007ffe0ff */
[----:B------:R-:W-:Y:S02]  /*2a00*/  IMAD R0, R21, R32, R0 ;  /* 0x0000002015007224 */ /* 0x000fe400078e0200 */
[----:B------:R-:W-:Y:S01]  /*2a10*/  IMAD.WIDE.U32 R36, R40, R36, RZ ;  /* 0x0000002428247225 */ /* 0x000fe200078e00ff */
[----:B------:R-:W-:-:S03]  /*2a20*/  LOP3.LUT R20, R43, R5, RZ, 0xfc, !PT ;  /* 0x000000052b147212 */ /* 0x000fc600078efcff */
[----:B------:R-:W-:Y:S01]  /*2a30*/  IMAD R6, R23, R40, R6 ;  /* 0x0000002817067224 */ /* 0x000fe200078e0206 */
[----:B------:R-:W-:Y:S01]  /*2a40*/  ISETP.NE.U32.AND P0, PT, R20, RZ, PT ;  /* 0x000000ff1400720c */ /* 0x000fe20003f05070 */
[----:B------:R-:W-:-:S03]  /*2a50*/  IMAD.WIDE.U32 R38, R38, R2, RZ ;  /* 0x0000000226267225 */ /* 0x000fc600078e00ff */
[----:B------:R-:W-:Y:S01]  /*2a60*/  IADD3 R6, R37, R6, RZ ;  /* 0x0000000625067210 */ /* 0x000fe20007ffe0ff */
[----:B------:R-:W-:Y:S01]  /*2a70*/  IMAD.WIDE.U32 R32, R32, R25, RZ ;  /* 0x0000001920207225 */ /* 0x000fe200078e00ff */
[----:B------:R-:W-:-:S03]  /*2a80*/  IADD3 R8, R39, R8, RZ ;  /* 0x0000000827087210 */ /* 0x000fc60007ffe0ff */
[----:B------:R-:W-:Y:S01]  /*2a90*/  IMAD R3, R3, R2, RZ ;  /* 0x0000000203037224 */ /* 0x000fe200078e02ff */
[----:B------:R-:W-:-:S03]  /*2aa0*/  IADD3 R2, R33, R0, RZ ;  /* 0x0000000021027210 */ /* 0x000fc60007ffe0ff */
[----:B------:R-:W-:Y:S05]  /*2ab0*/  @!P0 BRA `(.L_x_327) ;  /* 0x0000000000408947 */ /* 0x000fea0003800000 */
[----:B------:R-:W-:Y:S01]  /*2ac0*/  IMAD.MOV.U32 R28, RZ, RZ, R42 ;  /* 0x000000ffff1c7224 */ /* 0x000fe200078e002a */
[----:B------:R-:W-:Y:S01]  /*2ad0*/  MOV R24, R43 ;  /* 0x0000002b00187202 */ /* 0x000fe20000000f00 */
[----:B------:R-:W-:Y:S01]  /*2ae0*/  IMAD.MOV.U32 R23, RZ, RZ, R34 ;  /* 0x000000ffff177224 */ /* 0x000fe200078e0022 */
[----:B------:R-:W-:Y:S02]  /*2af0*/  MOV R22, 0x2b10 ;  /* 0x00002b1000167802 */ /* 0x000fe40000000f00 */
[----:B------:R-:W-:Y:S05]  /*2b00*/  CALL.REL.NOINC `($__internal_6_$__cuda_sm20_div_s64) ;  /* 0x0000001800947944 */ /* 0x000fea0003c00000 */
        /* <DEDUP_REMOVED lines=11> */
.L_x_327:
        /* <DEDUP_REMOVED lines=23> */
.L_x_328:
[----:B------:R-:W-:Y:S05]  /*2d30*/  BSYNC B0 ;  /* 0x0000000000007941 */ /* 0x000fea0003800000 */
.L_x_326:
        /* <DEDUP_REMOVED lines=11> */
[----:B------:R-:W-:Y:S01]  /*2df0*/  IADD3.X R5, RZ, ~R23, RZ, P0, !PT ;  /* 0x80000017ff057210 */ /* 0x000fe200007fe4ff */
[----:B------:R-:W-:-:S04]  /*2e00*/  IMAD.WIDE.U32 R34, R19, R20, R34 ;  /* 0x0000001413227225 */ /* 0x000fc800078e0022 */
[----:B------:R-:W-:Y:S01]  /*2e10*/  IMAD R5, R5, R19, RZ ;  /* 0x0000001305057224 */ /* 0x000fe200078e02ff */
[----:B------:R-:W-:Y:S02]  /*2e20*/  MOV R19, R34 ;  /* 0x0000002200137202 */ /* 0x000fe40000000f00 */
[----:B------:R-:W-:Y:S01]  /*2e30*/  MOV R34, R0 ;  /* 0x0000000000227202 */ /* 0x000fe20000000f00 */
[----:B------:R-:W-:-:S04]  /*2e40*/  IMAD R5, R18, R20, R5 ;  /* 0x0000001412057224 */ /* 0x000fc800078e0205 */
[----:B------:R-:W-:Y:S02]  /*2e50*/  IMAD.IADD R18, R35, 0x1, R5 ;  /* 0x0000000123127824 */ /* 0x000fe400078e0205 */
[----:B------:R-:W-:Y:S01]  /*2e60*/  IMAD.MOV.U32 R35, RZ, RZ, R23 ;  /* 0x000000ffff237224 */ /* 0x000fe200078e0017 */
[----:B------:R-:W-:Y:S05]  /*2e70*/  BRA `(.L_x_331) ;  /* 0x00000000005c7947 */ /* 0x000fea0003800000 */
.L_x_330:
        /* <DEDUP_REMOVED lines=23> */
.L_x_331:
[----:B------:R-:W-:Y:S05]  /*2ff0*/  BSYNC B0 ;  /* 0x0000000000007941 */ /* 0x000fea0003800000 */
.L_x_329:
        /* <DEDUP_REMOVED lines=12> */
[----:B------:R-:W-:Y:S01]  /*30c0*/  IADD3.X R5, RZ, ~R23, RZ, P0, !PT ;  /* 0x80000017ff057210 */ /* 0x000fe200007fe4ff */
[----:B------:R-:W-:-:S04]  /*30d0*/  IMAD.WIDE.U32 R34, R17, R20, R34 ;  /* 0x0000001411227225 */ /* 0x000fc800078e0022 */
[----:B------:R-:W-:Y:S01]  /*30e0*/  IMAD R5, R5, R17, RZ ;  /* 0x0000001105057224 */ /* 0x000fe200078e02ff */
[----:B------:R-:W-:-:S03]  /*30f0*/  MOV R17, R34 ;  /* 0x0000002200117202 */ /* 0x000fc60000000f00 */
[----:B------:R-:W-:-:S05]  /*3100*/  IMAD R5, R16, R20, R5 ;  /* 0x0000001410057224 */ /* 0x000fca00078e0205 */
[----:B------:R-:W-:Y:S01]  /*3110*/  IADD3 R5, R35, R5, RZ ;  /* 0x0000000523057210 */ /* 0x000fe20007ffe0ff */
[----:B------:R-:W-:Y:S05]  /*3120*/  BRA `(.L_x_334) ;  /* 0x00000000005c7947 */ /* 0x000fea0003800000 */
.L_x_333:
        /* <DEDUP_REMOVED lines=23> */
.L_x_334:
[----:B------:R-:W-:Y:S05]  /*32a0*/  BSYNC B0 ;  /* 0x0000000000007941 */ /* 0x000fea0003800000 */
.L_x_332:
[----:B------:R-:W-:Y:S01]  /*32b0*/  SHF.R.S32.HI R20, RZ, 0x1f, R10 ;  /* 0x0000001fff147819 */ /* 0x000fe2000001140a */
[-C--:B------:R-:W-:Y:S01]  /*32c0*/  IMAD R16, R23, R10.reuse, RZ ;  /* 0x0000000a17107224 */ /* 0x080fe200078e02ff */
[----:B------:R-:W-:Y:S01]  /*32d0*/  ULDC UR4, c[0x0][0x2c4] ;  /* 0x0000b10000047ab9 */ /* 0x000fe20000000800 */
[----:B------:R-:W-:Y:S01]  /*32e0*/  IMAD.WIDE.U32 R34, R22, R10, RZ ;  /* 0x0000000a16227225 */ /* 0x000fe200078e00ff */
[----:B------:R-:W-:Y:S03]  /*32f0*/  BSSY B0, `(.L_x_335) ;  /* 0x000003a000007945 */ /* 0x000fe60003800000 */
[----:B------:R-:W-:Y:S01]  /*3300*/  IMAD R10, R20, R22, R16 ;  /* 0x00000016140a7224 */ /* 0x000fe200078e0210 */
[----:B------:R-:W-:Y:S01]  /*3310*/  LOP3.LUT R20, R43, R14, RZ, 0xfc, !PT ;  /* 0x0000000e2b147212 */ /* 0x000fe200078efcff */
[----:B------:R-:W-:Y:S01]  /*3320*/  IMAD R0, R25, UR4, RZ ;  /* 0x0000000419007c24 */ /* 0x000fe2000f8e02ff */
[----:B------:R-:W-:Y:S01]  /*3330*/  SHF.R.S32.HI R16, RZ, 0x1f, R3 ;  /* 0x0000001fff107819 */ /* 0x000fe20000011403 */
[-C--:B------:R-:W-:Y:S01]  /*3340*/  IMAD R21, R5, R3.reuse, RZ ;  /* 0x0000000305157224 */ /* 0x080fe200078e02ff */
[----:B------:R-:W-:Y:S01]  /*3350*/  ISETP.NE.U32.AND P0, PT, R20, RZ, PT ;  /* 0x000000ff1400720c */ /* 0x000fe20003f05070 */
[----:B------:R-:W-:Y:S01]  /*3360*/  IMAD R18, R18, R0, RZ ;  /* 0x0000000012127224 */ /* 0x000fe200078e02ff */
[----:B------:R-:W-:Y:S01]  /*3370*/  SHF.R.S32.HI R5, RZ, 0x1f, R0 ;  /* 0x0000001fff057819 */ /* 0x000fe20000011400 */
[----:B------:R-:W-:Y:S01]  /*3380*/  IMAD.WIDE.U32 R44, R17, R3, RZ ;  /* 0x00000003112c7225 */ /* 0x000fe200078e00ff */
[----:B------:R-:W-:-:S03]  /*3390*/  IADD3 R10, R35, R10, RZ ;  /* 0x0000000a230a7210 */ /* 0x000fc60007ffe0ff */
        /* <DEDUP_REMOVED lines=11> */
[----:B------:R-:W-:Y:S05]  /*3450*/  CALL.REL.NOINC `($__internal_6_$__cuda_sm20_div_s64) ;  /* 0x0000001000407944 */ /* 0x000fea0003c00000 */
[----:B------:R-:W-:Y:S01]  /*3460*/  IADD3 R17, P0, RZ, -R0, RZ ;  /* 0x80000000ff117210 */ /* 0x000fe20007f1e0ff */
[----:B------:R-:W-:Y:S01]  /*3470*/  IMAD.MOV.U32 R21, RZ, RZ, R43 ;  /* 0x000000ffff157224 */ /* 0x000fe200078e002b */
[----:B------:R-:W-:Y:S02]  /*3480*/  MOV R20, R42 ;  /* 0x0000002a00147202 */ /* 0x000fe40000000f00 */
[----:B------:R-:W-:Y:S02]  /*3490*/  IADD3.X R5, RZ, ~R23, RZ, P0, !PT ;  /* 0x80000017ff057210 */ /* 0x000fe400007fe4ff */
        /* <DEDUP_REMOVED lines=8> */
.L_x_336:
        /* <DEDUP_REMOVED lines=23> */
.L_x_337:
[----:B------:R-:W-:Y:S05]  /*3690*/  BSYNC B0 ;  /* 0x0000000000007941 */ /* 0x000fea0003800000 */
.L_x_335:
        /* <DEDUP_REMOVED lines=28> */
.L_x_339:
        /* <DEDUP_REMOVED lines=23> */
.L_x_340:
[----:B------:R-:W-:Y:S05]  /*39d0*/  BSYNC B0 ;  /* 0x0000000000007941 */ /* 0x000fea0003800000 */
.L_x_338:
[----:B------:R-:W-:Y:S01]  /*39e0*/  IADD3 R32, P1, P0, R38, R36, R32 ;  /* 0x0000002426207210 */ /* 0x000fe2000783e020 */
[----:B------:R-:W-:Y:S01]  /*39f0*/  IMAD R0, R21, R9, RZ ;  /* 0x0000000915007224 */ /* 0x000fe200078e02ff */
[----:B------:R-:W-:Y:S01]  /*3a00*/  ULDC.64 UR4, c[0x0][0x2b0] ;  /* 0x0000ac0000047ab9 */ /* 0x000fe20000000a00 */
[----:B------:R-:W-:Y:S01]  /*3a10*/  IMAD R5, R5, R4, RZ ;  /* 0x0000000405057224 */ /* 0x000fe200078e02ff */
[----:B------:R-:W-:Y:S02]  /*3a20*/  IADD3 R32, P4, P2, R34, R32, R18 ;  /* 0x0000002022207210 */ /* 0x000fe40007a9e012 */
[----:B------:R-:W-:Y:S02]  /*3a30*/  IADD3.X R2, R8, R6, R2, P1, P0 ;  /* 0x0000000608027210 */ /* 0x000fe40000fe0402 */
[----:B------:R-:W-:Y:S02]  /*3a40*/  IADD3 R32, P1, P0, R46, R32, R44 ;  /* 0x000000202e207210 */ /* 0x000fe4000783e02c */
[----:B------:R-:W-:-:S02]  /*3a50*/  IADD3.X R2, R10, R2, R3, P4, P2 ;  /* 0x000000020a027210 */ /* 0x000fc400027e4403 */
[----:B------:R-:W-:Y:S02]  /*3a60*/  SHF.R.S32.HI R3, RZ, 0x1f, R9 ;  /* 0x0000001fff037819 */ /* 0x000fe40000011409 */
        /* <DEDUP_REMOVED lines=12> */
.L_x_316:
[----:B------:R-:W-:Y:S02]  /*3b30*/  ULDC.64 UR4, c[0x0][0x2b0] ;  /* 0x0000ac0000047ab9 */ /* 0x000fe40000000a00 */
[----:B------:R-:W-:-:S04]  /*3b40*/  LEA R2, P0, R38, UR4, 0x2 ;  /* 0x0000000426027c11 */ /* 0x000fc8000f8010ff */
[----:B------:R-:W-:-:S05]  /*3b50*/  LEA.HI.X R3, R38, UR5, R39, 0x2, P0 ;  /* 0x0000000526037c11 */ /* 0x000fca00080f1427 */
[----:B------:R0:W-:Y:S04]  /*3b60*/  STG.E desc[UR8][R2.64], R29 ;  /* 0x0000001d02007986 */ /* 0x0001e8000c101908 */
.L_x_315:
[----:B------:R-:W-:Y:S05]  /*3b70*/  BSYNC B1 ;  /* 0x0000000000017941 */ /* 0x000fea0003800000 */
.L_x_314:
[----:B0-----:R-:W0:Y:S01]  /*3b80*/  LDC R2, c[0x0][0x3c4] ;  /* 0x0000f100ff027b82 */ /* 0x001e220000000800 */
[----:B------:R-:W-:Y:S01]  /*3b90*/  LEA.HI R4, R26, R26, RZ, 0x1 ;  /* 0x0000001a1a047211 */ /* 0x000fe200078f08ff */
[----:B------:R-:W-:Y:S03]  /*3ba0*/  BSSY B0, `(.L_x_341) ;  /* 0x0000010000007945 */ /* 0x000fe60003800000 */
[----:B------:R-:W-:-:S05]  /*3bb0*/  LOP3.LUT R3, R4, 0xfffffffe, RZ, 0xc0, !PT ;  /* 0xfffffffe04037812 */ /* 0x000fca00078ec0ff */
[----:B------:R-:W-:-:S05]  /*3bc0*/  IMAD.IADD R3, R26, 0x1, -R3 ;  /* 0x000000011a037824 */ /* 0x000fca00078e0a03 */
[----:B0-----:R-:W-:-:S13]  /*3bd0*/  ISETP.GE.OR P3, PT, R3, R2, P3 ;  /* 0x000000020300720c */ /* 0x001fda0001f66670 */
[----:B------:R-:W-:Y:S05]  /*3be0*/  @P3 BRA `(.L_x_342) ;  /* 0x00000000002c3947 */ /* 0x000fea0003800000 */
[----:B------:R-:W0:Y:S01]  /*3bf0*/  S2R R0, SR_CgaCtaId ;  /* 0x0000000000007919 */ /* 0x000e220000008800 */
[----:B------:R-:W-:Y:S01]  /*3c00*/  FADD.FTZ R6, -R29, R30 ;  /* 0x0000001e1d067221 */ /* 0x000fe20000010100 */
[----:B------:R-:W-:Y:S02]  /*3c10*/  MOV R5, 0x400 ;  /* 0x0000040000057802 */ /* 0x000fe40000000f00 */
[----:B------:R-:W-:Y:S01]  /*3c20*/  SHF.L.U32 R4, R4, 0x1, RZ ;  /* 0x0000000104047819 */ /* 0x000fe200000006ff */
[----:B------:R-:W-:-:S03]  /*3c30*/  FMUL.FTZ R6, R6, 1.4426950216293334961 ;  /* 0x3fb8aa3b06067820 */ /* 0x000fc60000410000 */
[----:B------:R-:W-:-:S03]  /*3c40*/  LOP3.LUT R4, R4, 0xfffffffc, RZ, 0xc0, !PT ;  /* 0xfffffffc04047812 */ /* 0x000fc600078ec0ff */
[----:B------:R-:W2:Y:S01]  /*3c50*/  MUFU.EX2 R6, R6 ;  /* 0x0000000600067308 */ /* 0x000ea20000000800 */
[----:B0-----:R-:W-:-:S05]  /*3c60*/  LEA R0, R0, R5, 0x18 ;  /* 0x0000000500007211 */ /* 0x001fca00078ec0ff */
[----:B------:R-:W-:-:S05]  /*3c70*/  IMAD R0, R3, 0x14, R0 ;  /* 0x0000001403007824 */ /* 0x000fca00078e0200 */
[----:B------:R-:W-:-:S05]  /*3c80*/  IADD3 R0, R0, R4, RZ ;  /* 0x0000000400007210 */ /* 0x000fca0007ffe0ff */
[----:B--2---:R0:W-:Y:S02]  /*3c90*/  STS [R0], R6 ;  /* 0x0000000600007388 */ /* 0x0041e40000000800 */
.L_x_342:
[----:B------:R-:W-:Y:S05]  /*3ca0*/  BSYNC B0 ;  /* 0x0000000000007941 */ /* 0x000fea0003800000 */
.L_x_341:
[----:B------:R-:W-:Y:S01]  /*3cb0*/  BAR.SYNC.DEFER_BLOCKING 0x0 ;  /* 0x0000000000007b1d */ /* 0x000fe20000010000 */
[----:B------:R-:W-:Y:S01]  /*3cc0*/  ISETP.GE.AND P0, PT, R2, 0x1, PT ;  /* 0x000000010200780c */ /* 0x000fe20003f06270 */
[----:B------:R-:W-:Y:S01]  /*3cd0*/  IMAD.MOV.U32 R4, RZ, RZ, RZ ;  /* 0x000000ffff047224 */ /* 0x000fe200078e00ff */
[----:B------:R-:W-:Y:S02]  /*3ce0*/  LEA.HI R16, R31, R26, RZ, 0x5 ;  /* 0x0000001a1f107211 */ /* 0x000fe400078f28ff */
[----:B------:R-:W-:Y:S01]  /*3cf0*/  CS2R R2, SRZ ;  /* 0x0000000000027805 */ /* 0x000fe2000001ff00 */
[----:B0-----:R-:W-:Y:S01]  /*3d00*/  IMAD.MOV.U32 R0, RZ, RZ, RZ ;  /* 0x000000ffff007224 */ /* 0x001fe200078e00ff */
[----:B------:R-:W-:Y:S02]  /*3d10*/  LOP3.LUT R18, R16, 0x3fffffe0, RZ, 0xc0, !PT ;  /* 0x3fffffe010127812 */ /* 0x000fe400078ec0ff */
[----:B------:R-:W-:-:S03]  /*3d20*/  SHF.R.S32.HI R16, RZ, 0x5, R16 ;  /* 0x00000005ff107819 */ /* 0x000fc60000011410 */
[----:B------:R-:W-:-:S04]  /*3d30*/  IMAD.IADD R18, R26, 0x1, -R18 ;  /* 0x000000011a127824 */ /* 0x000fc800078e0a12 */
[----:B------:R-:W-:Y:S01]  /*3d40*/  IMAD.SHL.U32 R18, R18, 0x4, RZ ;  /* 0x0000000412127824 */ /* 0x000fe200078e00ff */
[----:B------:R-:W-:Y:S06]  /*3d50*/  @!P0 BRA `(.L_x_343) ;  /* 0x0000000000b08947 */ /* 0x000fec0003800000 */
[----:B------:R-:W0:Y:S01]  /*3d60*/  S2UR UR6, SR_CgaCtaId ;  /* 0x00000000000679c3 */ /* 0x000e220000008800 */
[----:B------:R-:W-:Y:S01]  /*3d70*/  ULDC UR10, c[0x0][0x2dc] ;  /* 0x0000b700000a7ab9 */ /* 0x000fe20000000800 */
[----:B------:R-:W-:Y:S01]  /*3d80*/  IMAD R14, R16, 0x80, R18 ;  /* 0x00000080100e7824 */ /* 0x000fe200078e0212 */
[----:B------:R-:W-:Y:S01]  /*3d90*/  UIMAD UR4, UR7, UR10, URZ ;  /* 0x0000000a070472a4 */ /* 0x000fe2000f8e023f */
[C---:B------:R-:W-:Y:S01]  /*3da0*/  VIADD R5, R12.reuse, -UR7 ;  /* 0x800000070c057c36 */ /* 0x040fe20008000000 */
[----:B-1----:R-:W-:Y:S01]  /*3db0*/  CS2R R8, SRZ ;  /* 0x0000000000087805 */ /* 0x002fe2000001ff00 */
        /* <DEDUP_REMOVED lines=17> */
.L_x_346:
        /* <DEDUP_REMOVED lines=9> */
[----:B------:R-:W-:Y:S02]  /*3f60*/  @!P0 IMAD.MOV.U32 R20, RZ, RZ, R15 ;  /* 0x000000ffff148224 */ /* 0x000fe400078e000f */
[----:B------:R-:W-:Y:S05]  /*3f70*/  @!P0 IMAD.MOV.U32 R21, RZ, RZ, R14 ;  /* 0x000000ffff158224 */ /* 0x000fea00078e000e */
[----:B------:R1:W5:Y:S02]  /*3f80*/  @!P0 LDG.E.128 R8, desc[UR8][R20.64] ;  /* 0x0000000814088981 */ /* 0x000364000c1e1d00 */
.L_x_345:
[----:B------:R-:W-:Y:S05]  /*3f90*/  BSYNC B0 ;  /* 0x0000000000007941 */ /* 0x000fea0003800000 */
.L_x_344:
[----:B------:R-:W-:Y:S01]  /*3fa0*/  IADD3 R15, P0, R22, R15, RZ ;  /* 0x0000000f160f7210 */ /* 0x000fe20007f1e0ff */
[C---:B--2--5:R-:W-:Y:S01]  /*3fb0*/  FFMA.FTZ R0, R5.reuse, R8, R0 ;  /* 0x0000000805007223 */ /* 0x064fe20000010000 */
[----:B0-----:R-:W-:Y:S01]  /*3fc0*/  IADD3 R6, R6, 0x14, RZ ;  /* 0x0000001406067810 */ /* 0x001fe20007ffe0ff */
[C---:B------:R-:W-:Y:S01]  /*3fd0*/  FFMA.FTZ R2, R5.reuse, R9, R2 ;  /* 0x0000000905027223 */ /* 0x040fe20000010002 */
[----:B------:R-:W-:Y:S01]  /*3fe0*/  FFMA.FTZ R3, R5, R10, R3 ;  /* 0x0000000a05037223 */ /* 0x000fe20000010003 */
[----:B------:R-:W-:Y:S01]  /*3ff0*/  IADD3.X R14, R23, R14, RZ, P0, !PT ;  /* 0x0000000e170e7210 */ /* 0x000fe200007fe4ff */
[----:B------:R-:W-:Y:S01]  /*4000*/  FFMA.FTZ R4, R5, R11, R4 ;  /* 0x0000000b05047223 */ /* 0x000fe20000010004 */
[----:B------:R-:W-:Y:S06]  /*4010*/  @!P1 BRA `(.L_x_346) ;  /* 0xfffffffc00ac9947 */ /* 0x000fec000383ffff */
.L_x_343:
[----:B------:R-:W-:-:S04]  /*4020*/  IADD3 R16, R16, UR7, RZ ;  /* 0x0000000710107c10 */ /* 0x000fc8000fffe0ff */
[----:B------:R-:W-:-:S13]  /*4030*/  ISETP.GE.AND P0, PT, R16, R12, PT ;  /* 0x0000000c1000720c */ /* 0x000fda0003f06270 */
[----:B------:R-:W-:Y:S05]  /*4040*/  @P0 EXIT ;  /* 0x000000000000094d */ /* 0x000fea0003800000 */
[----:B------:R-:W-:Y:S02]  /*4050*/  ULDC UR4, c[0x0][0x2d0] ;  /* 0x0000b40000047ab9 */ /* 0x000fe40000000800 */
[----:B------:R-:W-:-:S13]  /*4060*/  ISETP.GE.AND P0, PT, R18, UR4, PT ;  /* 0x0000000412007c0c */ /* 0x000fda000bf06270 */
[----:B------:R-:W-:Y:S05]  /*4070*/  @P0 EXIT ;  /* 0x000000000000094d */ /* 0x000fea0003800000 */
[-C--:B------:R-:W-:Y:S01]  /*4080*/  IABS R11, R7.reuse ;  /* 0x00000007000b7213 */ /* 0x080fe20000000000 */
[----:B------:R-:W0:Y:S01]  /*4090*/  LDC R6, c[0x0][0x2c4] ;  /* 0x0000b100ff067b82 */ /* 0x000e220000000800 */
[----:B------:R-:W-:Y:S01]  /*40a0*/  IABS R12, R16 ;  /* 0x00000010000c7213 */ /* 0x000fe20000000000 */
[----:B------:R-:W-:Y:S01]  /*40b0*/  ULDC.64 UR4, c[0x0][0x290] ;  /* 0x0000a40000047ab9 */ /* 0x000fe20000000a00 */
[----:B------:R-:W2:Y:S01]  /*40c0*/  I2F.RP R14, R11 ;  /* 0x0000000b000e7306 */ /* 0x000ea20000209400 */
[----:B------:R-:W-:Y:S02]  /*40d0*/  IABS R10, R7 ;  /* 0x00000007000a7213 */ /* 0x000fe40000000000 */
[----:B------:R-:W-:Y:S02]  /*40e0*/  SHF.R.S32.HI R19, RZ, 0x1f, R18 ;  /* 0x0000001fff137819 */ /* 0x000fe40000011412 */
[----:B------:R-:W-:Y:S01]  /*40f0*/  F2FP.F16.F32.PACK_AB R2, R2, R0 ;  /* 0x000000000202723e */ /* 0x000fe200000000ff */
[----:B------:R-:W-:Y:S01]  /*4100*/  IMAD.MOV R10, RZ, RZ, -R10 ;  /* 0x000000ffff0a7224 */ /* 0x000fe200078e0a0a */
[----:B------:R-:W-:Y:S01]  /*4110*/  F2FP.F16.F32.PACK_AB R3, R4, R3 ;  /* 0x000000030403723e */ /* 0x000fe200000000ff */
[----:B--2---:R-:W2:Y:S02]  /*4120*/  MUFU.RCP R14, R14 ;  /* 0x0000000e000e7308 */ /* 0x004ea40000001000 */
[----:B--2---:R-:W-:-:S06]  /*4130*/  VIADD R14, R14, 0xffffffe ;  /* 0x0ffffffe0e0e7836 */ /* 0x004fcc0000000000 */
[----:B------:R2:W3:Y:S02]  /*4140*/  F2I.FTZ.U32.TRUNC.NTZ R15, R14 ;  /* 0x0000000e000f7305 */ /* 0x0004e4000021f000 */
[----:B--2---:R-:W-:Y:S01]  /*4150*/  HFMA2.MMA R14, -RZ, RZ, 0, 0 ;  /* 0x00000000ff0e7435 */ /* 0x004fe200000001ff */
[----:B---3--:R-:W-:-:S04]  /*4160*/  IMAD.MOV R5, RZ, RZ, -R15 ;  /* 0x000000ffff057224 */ /* 0x008fc800078e0a0f */
[----:B-1----:R-:W-:Y:S01]  /*4170*/  IMAD R8, R5, R11, RZ ;  /* 0x0000000b05087224 */ /* 0x002fe200078e02ff */
[----:B0-----:R-:W-:-:S04]  /*4180*/  IABS R5, R6 ;  /* 0x0000000600057213 */ /* 0x001fc80000000000 */
[----:B------:R-:W-:Y:S01]  /*4190*/  IMAD.HI.U32 R8, R15, R8, R14 ;  /* 0x000000080f087227 */ /* 0x000fe200078e000e */
[----:B------:R-:W0:Y:S05]  /*41a0*/  I2F.RP R9, R5 ;  /* 0x0000000500097306 */ /* 0x000e2a0000209400 */
[----:B------:R-:W-:-:S04]  /*41b0*/  IMAD.HI.U32 R8, R8, R12, RZ ;  /* 0x0000000c08087227 */ /* 0x000fc800078e00ff */
[----:B------:R-:W-:Y:S02]  /*41c0*/  IMAD R10, R8, R10, R12 ;  /* 0x0000000a080a7224 */ /* 0x000fe400078e020c */
[----:B------:R-:W-:-:S03]  /*41d0*/  IMAD.MOV.U32 R12, RZ, RZ, RZ ;  /* 0x000000ffff0c7224 */ /* 0x000fc600078e00ff */
[----:B------:R-:W-:Y:S01]  /*41e0*/  ISETP.GT.U32.AND P1, PT, R11, R10, PT ;  /* 0x0000000a0b00720c */ /* 0x000fe20003f24070 */
[----:B0-----:R-:W0:-:S12]  /*41f0*/  MUFU.RCP R9, R9 ;  /* 0x0000000900097308 */ /* 0x001e180000001000 */
[----:B------:R-:W-:Y:S01]  /*4200*/  @!P1 IMAD.IADD R10, R10, 0x1, -R11 ;  /* 0x000000010a0a9824 */ /* 0x000fe200078e0a0b */
[----:B------:R-:W-:Y:S02]  /*4210*/  @!P1 IADD3 R8, R8, 0x1, RZ ;  /* 0x0000000108089810 */ /* 0x000fe40007ffe0ff */
[----:B------:R-:W-:Y:S02]  /*4220*/  ISETP.NE.AND P1, PT, R7, RZ, PT ;  /* 0x000000ff0700720c */ /* 0x000fe40003f25270 */
[----:B------:R-:W-:Y:S01]  /*4230*/  ISETP.GE.U32.AND P2, PT, R10, R11, PT ;  /* 0x0000000b0a00720c */ /* 0x000fe20003f46070 */
[----:B0-----:R-:W-:Y:S01]  /*4240*/  VIADD R9, R9, 0xffffffe ;  /* 0x0ffffffe09097836 */ /* 0x001fe20000000000 */
[----:B------:R-:W-:-:S03]  /*4250*/  LOP3.LUT R10, R16, R7, RZ, 0x3c, !PT ;  /* 0x00000007100a7212 */ /* 0x000fc600078e3cff */
[----:B------:R-:W0:Y:S01]  /*4260*/  F2I.FTZ.U32.TRUNC.NTZ R13, R9 ;  /* 0x00000009000d7305 */ /* 0x000e22000021f000 */
[----:B------:R-:W-:-:S07]  /*4270*/  ISETP.GE.AND P0, PT, R10, RZ, PT ;  /* 0x000000ff0a00720c */ /* 0x000fce0003f06270 */
[----:B------:R-:W-:-:S06]  /*4280*/  @P2 VIADD R8, R8, 0x1 ;  /* 0x0000000108082836 */ /* 0x000fcc0000000000 */
[----:B------:R-:W-:Y:S01]  /*4290*/  @!P0 IADD3 R8, -R8, RZ, RZ ;  /* 0x000000ff08088210 */ /* 0x000fe20007ffe1ff */
[----:B0-----:R-:W-:Y:S01]  /*42a0*/  IMAD.MOV R9, RZ, RZ, -R13 ;  /* 0x000000ffff097224 */ /* 0x001fe200078e0a0d */
[----:B------:R-:W-:-:S03]  /*42b0*/  @!P1 LOP3.LUT R8, RZ, R7, RZ, 0x33, !PT ;  /* 0x00000007ff089212 */ /* 0x000fc600078e33ff */
[----:B------:R-:W-:Y:S02]  /*42c0*/  IMAD R9, R9, R5, RZ ;  /* 0x0000000509097224 */ /* 0x000fe400078e02ff */
[----:B------:R-:W-:Y:S02]  /*42d0*/  IMAD R10, R8, R7, RZ ;  /* 0x00000007080a7224 */ /* 0x000fe400078e02ff */
[----:B------:R-:W-:-:S03]  /*42e0*/  IMAD.HI.U32 R9, R13, R9, R12 ;  /* 0x000000090d097227 */ /* 0x000fc600078e000c */
[----:B------:R-:W-:Y:S01]  /*42f0*/  IADD3 R11, R16, -R10, RZ ;  /* 0x8000000a100b7210 */ /* 0x000fe20007ffe0ff */
[----:B------:R-:W-:-:S03]  /*4300*/  IMAD.WIDE.U32 R18, R8, UR4, R18 ;  /* 0x0000000408127c25 */ /* 0x000fc6000f8e0012 */
        /* <DEDUP_REMOVED lines=23> */
[----:B------:R-:W-:-:S04]  /*4480*/  IMAD R5, R5, UR4, RZ ;  /* 0x0000000405057c24 */ /* 0x000fc8000f8e02ff */
[----:B------:R-:W-:Y:S01]  /*4490*/  IMAD R12, R12, UR5, R5 ;  /* 0x000000050c0c7c24 */ /* 0x000fe2000f8e0205 */
[----:B------:R-:W-:Y:S01]  /*44a0*/  SHF.R.S32.HI R5, RZ, 0x1f, R6 ;  /* 0x0000001fff057819 */ /* 0x000fe20000011406 */
[----:B------:R-:W-:Y:S02]  /*44b0*/  ULDC.64 UR4, c[0x0][0x298] ;  /* 0x0000a60000047ab9 */ /* 0x000fe40000000a00 */
[----:B------:R-:W-:Y:S02]  /*44c0*/  IMAD.IADD R19, R19, 0x1, R12 ;  /* 0x0000000113137824 */ /* 0x000fe400078e020c */
[----:B------:R-:W-:Y:S02]  /*44d0*/  IMAD R5, R5, UR4, RZ ;  /* 0x0000000405057c24 */ /* 0x000fe4000f8e02ff */
[----:B------:R-:W-:-:S04]  /*44e0*/  IMAD.WIDE.U32 R18, R6, UR4, R18 ;  /* 0x0000000406127c25 */ /* 0x000fc8000f8e0012 */
[----:B------:R-:W-:Y:S01]  /*44f0*/  IMAD R5, R6, UR5, R5 ;  /* 0x0000000506057c24 */ /* 0x000fe2000f8e0205 */
[----:B------:R-:W-:Y:S02]  /*4500*/  ULDC.64 UR4, c[0x0][0x280] ;  /* 0x0000a00000047ab9 */ /* 0x000fe40000000a00 */
[----:B------:R-:W-:Y:S02]  /*4510*/  LEA R6, P0, R18, UR4, 0x1 ;  /* 0x0000000412067c11 */ /* 0x000fe4000f8008ff */
[----:B------:R-:W-:-:S04]  /*4520*/  IADD3 R5, R19, R5, RZ ;  /* 0x0000000513057210 */ /* 0x000fc80007ffe0ff */
[----:B------:R-:W-:-:S05]  /*4530*/  LEA.HI.X R7, R18, UR5, R5, 0x1, P0 ;  /* 0x0000000512077c11 */ /* 0x000fca00080f0c05 */
[----:B------:R-:W-:Y:S01]  /*4540*/  STG.E.64 desc[UR8][R6.64], R2 ;  /* 0x0000000206007986 */ /* 0x000fe2000c101b08 */
[----:B------:R-:W-:Y:S05]  /*4550*/  EXIT ;  /* 0x000000000000794d */ /* 0x000fea0003800000 */
        .weak           $__internal_6_$__cuda_sm20_div_s64
        .type           $__internal_6_$__cuda_sm20_div_s64,@function
        .size           $__internal_6_$__cuda_sm20_div_s64,(.L_x_8318 - $__internal_6_$__cuda_sm20_div_s64)
$__internal_6_$__cuda_sm20_div_s64:
        /* <DEDUP_REMOVED lines=26> */
[----:B------:R-:W-:-:S03]  /*4700*/  IADD3 R21, P0, RZ, -R50, RZ ;  /* 0x80000032ff157210 */ /* 0x000fc60007f1e0ff */
[----:B------:R-:W-:Y:S02]  /*4710*/  IMAD R20, R27, R40, R20 ;  /* 0x000000281b147224 */ /* 0x000fe400078e0214 */
[----:B------:R-:W-:-:S04]  /*4720*/  IMAD.HI.U32 R48, R49, R21, RZ ;  /* 0x0000001531307227 */ /* 0x000fc800078e00ff */
[----:B------:R-:W-:-:S04]  /*4730*/  IMAD.X R20, RZ, RZ, ~R20, P0 ;  /* 0x000000ffff147224 */ /* 0x000fc800000e0e14 */
[----:B------:R-:W-:-:S04]  /*4740*/  IMAD.WIDE.U32 R48, P0, R49, R20, R48 ;  /* 0x0000001431307225 */ /* 0x000fc80007800030 */
[----:B------:R-:W-:-:S04]  /*4750*/  IMAD.HI.U32 R0, R27, R20, RZ ;  /* 0x000000141b007227 */ /* 0x000fc800078e00ff */
[----:B------:R-:W-:Y:S01]  /*4760*/  IMAD.HI.U32 R21, P5, R27, R21, R48 ;  /* 0x000000151b157227 */ /* 0x000fe200078a0030 */
[----:B------:R-:W-:-:S03]  /*4770*/  IADD3.X R0, R0, R27, RZ, P0, !PT ;  /* 0x0000001b00007210 */ /* 0x000fc600007fe4ff */
[----:B------:R-:W-:Y:S02]  /*4780*/  IMAD R27, R27, R20, RZ ;  /* 0x000000141b1b7224 */ /* 0x000fe400078e02ff */
[----:B------:R-:W-:-:S03]  /*4790*/  IMAD.MOV.U32 R49, RZ, RZ, RZ ;  /* 0x000000ffff317224 */ /* 0x000fc600078e00ff */
[----:B------:R-:W-:Y:S02]  /*47a0*/  IADD3 R27, P4, R27, R21, RZ ;  /* 0x000000151b1b7210 */ /* 0x000fe40007f9e0ff */
[-C--:B------:R-:W-:Y:S02]  /*47b0*/  IADD3 R21, P0, RZ, -R28.reuse, RZ ;  /* 0x8000001cff157210 */ /* 0x080fe40007f1e0ff */
[----:B------:R-:W-:Y:S02]  /*47c0*/  IADD3.X R0, RZ, RZ, R0, P4, P5 ;  /* 0x000000ffff007210 */ /* 0x000fe400027ea400 */
[----:B------:R-:W-:Y:S01]  /*47d0*/  SEL R21, R21, R28, !P2 ;  /* 0x0000001c15157207 */ /* 0x000fe20005000000 */
[----:B------:R-:W-:-:S04]  /*47e0*/  IMAD.X R20, RZ, RZ, ~R24, P0 ;  /* 0x000000ffff147224 */ /* 0x000fc800000e0e18 */
[----:B------:R-:W-:Y:S01]  /*47f0*/  IMAD.HI.U32 R48, R27, R21, RZ ;  /* 0x000000151b307227 */ /* 0x000fe200078e00ff */
[----:B------:R-:W-:-:S05]  /*4800*/  SEL R20, R20, R24, !P2 ;  /* 0x0000001814147207 */ /* 0x000fca0005000000 */
        /* <DEDUP_REMOVED lines=31> */
[-C--:B------:R-:W-:Y:S02]  /*4a00*/  IADD3 R0, P2, RZ, -R21.reuse, RZ ;  /* 0x80000015ff007210 */ /* 0x080fe40007f5e0ff */
[----:B------:R-:W-:Y:S02]  /*4a10*/  ISETP.NE.AND.EX P0, PT, R5, RZ, PT, P0 ;  /* 0x000000ff0500720c */ /* 0x000fe40003f05300 */
[-C--:B------:R-:W-:Y:S02]  /*4a20*/  IADD3.X R23, RZ, ~R20.reuse, RZ, P2, !PT ;  /* 0x80000014ff177210 */ /* 0x080fe400017fe4ff */
[----:B------:R-:W-:Y:S01]  /*4a30*/  SEL R0, R0, R21, !P4 ;  /* 0x0000001500007207 */ /* 0x000fe20006000000 */
[----:B------:R-:W-:Y:S01]  /*4a40*/  IMAD.MOV.U32 R21, RZ, RZ, 0x0 ;  /* 0x00000000ff157424 */ /* 0x000fe200078e00ff */
[----:B------:R-:W-:Y:S01]  /*4a50*/  SEL R23, R23, R20, !P4 ;  /* 0x0000001417177207 */ /* 0x000fe20006000000 */
[----:B------:R-:W-:Y:S01]  /*4a60*/  IMAD.MOV.U32 R20, RZ, RZ, R22 ;  /* 0x000000ffff147224 */ /* 0x000fe200078e0016 */
[----:B------:R-:W-:-:S02]  /*4a70*/  SEL R0, R0, 0xffffffff, P0 ;  /* 0xffffffff00007807 */ /* 0x000fc40000000000 */
[----:B------:R-:W-:Y:S01]  /*4a80*/  SEL R23, R23, 0xffffffff, P0 ;  /* 0xffffffff17177807 */ /* 0x000fe20000000000 */
[----:B------:R-:W-:Y:S06]  /*4a90*/  RET.REL.NODEC R20 `(_ZN5flash32flash_fwd_splitkv_combine_kernelI23Flash_fwd_kernel_traitsILi128ELi64ELi128ELi4ELb0ELb0EN7cutlass6half_tE19Flash_kernel_traitsILi128ELi64ELi128ELi4ES3_EELi4ELi1ELb0EEEvNS_16Flash_fwd_paramsE) ;  /* 0xffffffb414587950 */ /* 0x000fec0003c3ffff */
.L_x_347:
        /* <DEDUP_REMOVED lines=14> */
.L_x_8318:


//--------------------- .text._ZN5flash32flash_fwd_splitkv_combine_kernelI23Flash_fwd_kernel_traitsILi128ELi64ELi128ELi4ELb0ELb0EN7cutlass6half_tE19Flash_kernel_traitsILi128ELi64ELi128ELi4ES3_EELi4ELi7ELb1EEEvNS_16Flash_fwd_paramsE --------------------------
	.section	.text._ZN5flash32flash_fwd_splitkv_combine_kernelI23Flash_fwd_kernel_traitsILi128ELi64ELi128ELi4ELb0ELb0EN7cutlass6half_tE19Flash_kernel_traitsILi128ELi64ELi128ELi4ES3_EELi4ELi7ELb1EEEvNS_16Flash_fwd_paramsE,"ax",@progbits
	.align	128
        .global         _ZN5flash32flash_fwd_splitkv_combine_kernelI23Flash_fwd_kernel_traitsILi128ELi64ELi128ELi4ELb0ELb0EN7cutlass6half_tE19Flash_kernel_traitsILi128ELi64ELi128ELi4ES3_EELi4ELi7ELb1EEEvNS_16Flash_fwd_paramsE
        .type           _ZN5flash32flash_fwd_splitkv_combine_kernelI23Flash_fwd_kernel_traitsILi128ELi64ELi128ELi4ELb0ELb0EN7cutlass6half_tE19Flash_kernel_traitsILi128ELi64ELi128ELi4ES3_EELi4ELi7ELb1EEEvNS_16Flash_fwd_paramsE,@function
        .size           _ZN5flash32flash_fwd_splitkv_combine_kernelI23Flash_fwd_kernel_traitsILi128ELi64ELi128ELi4ELb0ELb0EN7cutlass6half_tE19Flash_kernel_traitsILi128ELi64ELi128ELi4ES3_EELi4ELi7ELb1EEEvNS_16Flash_fwd_paramsE,(.L_x_8319 - _ZN5flash32flash_fwd_splitkv_combine_kernelI23Flash_fwd_kernel_traitsILi128ELi64ELi128ELi4ELb0ELb0EN7cutlass6half_tE19Flash_kernel_traitsILi128ELi64ELi128ELi4ES3_EELi4ELi7ELb1EEEvNS_16Flash_fwd_paramsE)
        .other          _ZN5flash32flash_fwd_splitkv_combine_kernelI23Flash_fwd_kernel_traitsILi128ELi64ELi128ELi4ELb0ELb0EN7cutlass6half_tE19Flash_kernel_traitsILi128ELi64ELi128ELi4ES3_EELi4ELi7ELb1EEEvNS_16Flash_fwd_paramsE,@"STO_CUDA_ENTRY STV_DEFAULT"
_ZN5flash32flash_fwd_splitkv_combine_kernelI23Flash_fwd_kernel_traitsILi128ELi64ELi128ELi4ELb0ELb0EN7cutlass6half_tE19Flash_kernel_traitsILi128ELi64ELi128ELi4ES3_EELi4ELi7ELb1EEEvNS_16Flash_fwd_paramsE:
.text._ZN5flash32flash_fwd_splitkv_combine_kernelI23Flash_fwd_kernel_traitsILi128ELi64ELi128ELi4ELb0ELb0EN7cutlass6half_tE19Flash_kernel_traitsILi128ELi64ELi128ELi4ES3_EELi4ELi7ELb1EEEvNS_16Flash_fwd_paramsE:
        /* <DEDUP_REMOVED lines=23> */
[----:B------:R-:W-:Y:S05]  /*0170*/  CALL.REL.NOINC `($__internal_7_$__cuda_sm20_div_s64) ;  /* 0x0000004800c87944 */ /* 0x000fea0003c00000 */
[----:B------:R-:W-:Y:S05]  /*0180*/  BRA `(.L_x_349) ;  /* 0x00000000004c7947 */ /* 0x000fea0003800000 */
.L_x_348:
        /* <DEDUP_REMOVED lines=19> */
.L_x_349:
        /* <DEDUP_REMOVED lines=12> */
[----:B------:R-:W-:Y:S05]  /*0380*/  CALL.REL.NOINC `($__internal_7_$__cuda_sm20_div_s64) ;  /* 0x0000004800447944 */ /* 0x000fea0003c00000 */
[----:B------:R-:W-:Y:S02]  /*0390*/  MOV R6, R20 ;  /* 0x0000001400067202 */ /* 0x000fe40000000f00 */
[----:B------:R-:W-:Y:S01]  /*03a0*/  MOV R7, R21 ;  /* 0x0000001500077202 */ /* 0x000fe20000000f00 */
[----:B------:R-:W-:Y:S05]  /*03b0*/  BRA `(.L_x_352) ;  /* 0x00000000004c7947 */ /* 0x000fea0003800000 */
.L_x_351:
        /* <DEDUP_REMOVED lines=19> */
.L_x_352:
[----:B------:R-:W-:Y:S05]  /*04f0*/  BSYNC B0 ;  /* 0x0000000000007941 */ /* 0x000fea0003800000 */
.L_x_350:
        /* <DEDUP_REMOVED lines=53> */
[----:B------:R-:W-:Y:S02]  /*0850*/  MOV R32, R20 ;  /* 0x0000001400207202 */ /* 0x000fe40000000f00 */
[----:B------:R-:W-:Y:S01]  /*0860*/  MOV R33, R21 ;  /* 0x0000001500217202 */ /* 0x000fe20000000f00 */
[----:B------:R-:W-:Y:S05]  /*0870*/  BRA `(.L_x_355) ;  /* 0x00000000004c7947 */ /* 0x000fea0003800000 */
.L_x_354:
        /* <DEDUP_REMOVED lines=19> */
.L_x_355:
[----:B------:R-:W-:Y:S05]  /*09b0*/  BSYNC B0 ;  /* 0x0000000000007941 */ /* 0x000fea0003800000 */
.L_x_353:
        /* <DEDUP_REMOVED lines=105> */
.L_x_357:
        /* <DEDUP_REMOVED lines=19> */
.L_x_358:
[----:B------:R-:W-:Y:S05]  /*1180*/  BSYNC B0 ;  /* 0x0000000000007941 */ /* 0x000fea0003800000 */
.L_x_356:
        /* <DEDUP_REMOVED lines=113> */
[----:B------:R-:W-:Y:S05]  /*18a0*/  CALL.REL.NOINC `($__internal_7_$__cuda_sm20_div_s64) ;  /* 0x0000003000fc7944 */ /* 0x000fea0003c00000 */
[----:B------:R-:W-:Y:S02]  /*18b0*/  MOV R40, R20 ;  /* 0x0000001400287202 */ /* 0x000fe40000000f00 */
[----:B------:R-:W-:Y:S01]  /*18c0*/  MOV R41, R21 ;  /* 0x0000001500297202 */ /* 0x000fe20000000f00 */
[----:B------:R-:W-:Y:S05]  /*18d0*/  BRA `(.L_x_361) ;  /* 0x00000000004c7947 */ /* 0x000fea0003800000 */
.L_x_360:
        /* <DEDUP_REMOVED lines=19> */
.L_x_361:
[----:B------:R-:W-:Y:S05]  /*1a10*/  BSYNC B0 ;  /* 0x0000000000007941 */ /* 0x000fea0003800000 */
.L_x_359:
        /* <DEDUP_REMOVED lines=171> */
[----:B------:R-:W-:Y:S05]  /*24d0*/  CALL.REL.NOINC `($__internal_7_$__cuda_sm20_div_s64) ;  /* 0x0000002400f07944 */ /* 0x000fea0003c00000 */
        /* <DEDUP_REMOVED lines=9> */
.L_x_366:
        /* <DEDUP_REMOVED lines=22> */
.L_x_367:
[----:B------:R-:W-:Y:S05]  /*26d0*/  BSYNC B0 ;  /* 0x0000000000007941 */ /* 0x000fea0003800000 */
.L_x_365:
        /* <DEDUP_REMOVED lines=19> */
.L_x_369:
        /* <DEDUP_REMOVED lines=22> */
.L_x_370:
[----:B------:R-:W-:Y:S05]  /*2970*/  BSYNC B0 ;  /* 0x0000000000007941 */ /* 0x000fea0003800000 */
.L_x_368:
        /* <DEDUP_REMOVED lines=11> */
[----:B------:R-:W-:Y:S05]  /*2a30*/  CALL.REL.NOINC `($__internal_7_$__cuda_sm20_div_s64) ;  /* 0x0000002000987944 */ /* 0x000fea0003c00000 */
[----:B------:R-:W-:-:S04]  /*2a40*/  IADD3 R19, P0, RZ, -R20, RZ ;  /* 0x80000014ff137210 */ /* 0x000fc80007f1e0ff */
[----:B------:R-:W-:Y:S01]  /*2a50*/  IADD3.X R18, RZ, ~R21, RZ, P0, !PT ;  /* 0x80000015ff127210 */ /* 0x000fe200007fe4ff */
[----:B------:R-:W-:-:S04]  /*2a60*/  IMAD.WIDE.U32 R42, R5, R19, R42 ;  /* 0x00000013052a7225 */ /* 0x000fc800078e002a */
[----:B------:R-:W-:-:S04]  /*2a70*/  IMAD R18, R18, R5, RZ ;  /* 0x0000000512127224 */ /* 0x000fc800078e02ff */
[----:B------:R-:W-:-:S05]  /*2a80*/  IMAD R4, R4, R19, R18 ;  /* 0x0000001304047224 */ /* 0x000fca00078e0212 */
[----:B------:R-:W-:Y:S01]  /*2a90*/  IADD3 R4, R43, R4, RZ ;  /* 0x000000042b047210 */ /* 0x000fe20007ffe0ff */
[----:B------:R-:W-:Y:S05]  /*2aa0*/  BRA `(.L_x_373) ;  /* 0x0000000000587947 */ /* 0x000fea0003800000 */
.L_x_372:
        /* <DEDUP_REMOVED lines=22> */
.L_x_373:
[----:B------:R-:W-:Y:S05]  /*2c10*/  BSYNC B0 ;  /* 0x0000000000007941 */ /* 0x000fea0003800000 */
.L_x_371:
        /* <DEDUP_REMOVED lines=38> */
[----:B------:R-:W-:Y:S05]  /*2e80*/  CALL.REL.NOINC `($__internal_7_$__cuda_sm20_div_s64) ;  /* 0x0000001c00847944 */ /* 0x000fea0003c00000 */
        /* <DEDUP_REMOVED lines=12> */
.L_x_375:
        /* <DEDUP_REMOVED lines=23> */
.L_x_376:
[----:B------:R-:W-:Y:S05]  /*30c0*/  BSYNC B0 ;  /* 0x0000000000007941 */ /* 0x000fea0003800000 */
.L_x_374:
        /* <DEDUP_REMOVED lines=18> */
.L_x_378:
        /* <DEDUP_REMOVED lines=22> */
.L_x_379:
[----:B------:R-:W-:Y:S05]  /*3350*/  BSYNC B0 ;  /* 0x0000000000007941 */ /* 0x000fea0003800000 */
.L_x_377:
        /* <DEDUP_REMOVED lines=22> */
.L_x_381:
        /* <DEDUP_REMOVED lines=23> */
.L_x_382:
[----:B------:R-:W-:Y:S05]  /*3630*/  BSYNC B0 ;  /* 0x0000000000007941 */ /* 0x000fea0003800000 */
.L_x_380:
        /* <DEDUP_REMOVED lines=39> */
.L_x_384:
        /* <DEDUP_REMOVED lines=23> */
.L_x_385:
[----:B------:R-:W-:Y:S05]  /*3a20*/  BSYNC B0 ;  /* 0x0000000000007941 */ /* 0x000fea0003800000 */
.L_x_383:
        /* <DEDUP_REMOVED lines=29> */
.L_x_387:
        /* <DEDUP_REMOVED lines=23> */
.L_x_388:
[----:B------:R-:W-:Y:S05]  /*3d70*/  BSYNC B0 ;  /* 0x0000000000007941 */ /* 0x000fea0003800000 */
.L_x_386:
        /* <DEDUP_REMOVED lines=21> */
.L_x_364:
[----:B------:R-:W-:Y:S02]  /*3ed0*/  ULDC.64 UR4, c[0x0][0x2b0] ;  /* 0x0000ac0000047ab9 */ /* 0x000fe40000000a00 */
[----:B------:R-:W-:-:S04]  /*3ee0*/  LEA R2, P0, R38, UR4, 0x2 ;  /* 0x0000000426027c11 */ /* 0x000fc8000f8010ff */
[----:B------:R-:W-:-:S05]  /*3ef0*/  LEA.HI.X R3, R38, UR5, R39, 0x2, P0 ;  /* 0x0000000526037c11 */ /* 0x000fca00080f1427 */
[----:B------:R0:W-:Y:S04]  /*3f00*/  STG.E desc[UR8][R2.64], R29 ;  /* 0x0000001d02007986 */ /* 0x0001e8000c101908 */
.L_x_363:
[----:B------:R-:W-:Y:S05]  /*3f10*/  BSYNC B1 ;  /* 0x0000000000017941 */ /* 0x000fea0003800000 */
.L_x_362:
[----:B------:R-:W2:Y:S01]  /*3f20*/  LDC R14, c[0x0][0x3c4] ;  /* 0x0000f100ff0e7b82 */ /* 0x000ea20000000800 */
[C---:B0-----:R-:W-:Y:S01]  /*3f30*/  IADD3 R3, R35.reuse, 0x20, RZ ;  /* 0x0000002023037810 */ /* 0x041fe20007ffe0ff */
[----:B------:R-:W-:Y:S01]  /*3f40*/  HFMA2.MMA R0, -RZ, RZ, 0, 0 ;  /* 0x00000000ff007435 */ /* 0x000fe200000001ff */
[----:B------:R-:W-:Y:S02]  /*3f50*/  IMAD.SHL.U32 R18, R35, 0x4, RZ ;  /* 0x0000000423127824 */ /* 0x000fe400078e00ff */
[----:B-1----:R-:W-:Y:S01]  /*3f60*/  IMAD.MOV.U32 R5, RZ, RZ, RZ ;  /* 0x000000ffff057224 */ /* 0x002fe200078e00ff */
[-C--:B--2---:R-:W-:Y:S02]  /*3f70*/  ISETP.GE.OR P1, PT, R3, R14.reuse, P6 ;  /* 0x0000000e0300720c */ /* 0x084fe40003726670 */
[C---:B------:R-:W-:Y:S02]  /*3f80*/  IADD3 R3, R35.reuse, 0x40, RZ ;  /* 0x0000004023037810 */ /* 0x040fe40007ffe0ff */
[----:B------:R-:W-:-:S02]  /*3f90*/  ISETP.GE.OR P2, PT, R35, R14, P6 ;  /* 0x0000000e2300720c */ /* 0x000fc40003746670 */
[----:B------:R-:W-:Y:S02]  /*3fa0*/  ISETP.GE.OR P0, PT, R3, R14, P6 ;  /* 0x0000000e0300720c */ /* 0x000fe40003706670 */
        /* <DEDUP_REMOVED lines=17> */
[----:B------:R-:W-:-:S03]  /*40c0*/  ISETP.GE.AND P0, PT, R14, 0x1, PT ;  /* 0x000000010e00780c */ /* 0x000fc60003f06270 */
[----:B--2---:R0:W-:Y:S04]  /*40d0*/  @!P2 STS [R33], R36 ;  /* 0x000000242100a388 */ /* 0x0041e80000000800 */
[----:B---3--:R0:W-:Y:S01]  /*40e0*/  @!P6 STS [R33+0x780], R6 ;  /* 0x000780062100e388 */ /* 0x0081e20000000800 */
[----:B------:R-:W-:Y:S06]  /*40f0*/  BAR.SYNC.DEFER_BLOCKING 0x0 ;  /* 0x0000000000007b1d */ /* 0x000fec0000010000 */
[----:B------:R-:W-:Y:S05]  /*4100*/  @!P0 BRA `(.L_x_389) ;  /* 0x0000000400988947 */ /* 0x000fea0003800000 */
[----:B------:R-:W-:Y:S01]  /*4110*/  ULDC UR10, c[0x0][0x2dc] ;  /* 0x0000b700000a7ab9 */ /* 0x000fe20000000800 */
[----:B------:R-:W1:Y:S01]  /*4120*/  S2UR UR6, SR_CgaCtaId ;  /* 0x00000000000679c3 */ /* 0x000e620000008800 */
[----:B------:R-:W-:Y:S01]  /*4130*/  UIMAD UR4, UR7, UR10, URZ ;  /* 0x0000000a070472a4 */ /* 0x000fe2000f8e023f */
[----:B------:R-:W-:Y:S01]  /*4140*/  IMAD R25, R7, 0x80, R18 ;  /* 0x0000008007197824 */ /* 0x000fe200078e0212 */
[----:B------:R-:W-:Y:S01]  /*4150*/  PLOP3.LUT P4, PT, PT, PT, PT, 0x80, 0x0 ;  /* 0x000000000000781c */ /* 0x000fe20003f8f070 */
[C---:B------:R-:W-:Y:S01]  /*4160*/  IMAD R20, R12.reuse, UR10, RZ ;  /* 0x0000000a0c147c24 */ /* 0x040fe2000f8e02ff */
[----:B------:R-:W-:Y:S01]  /*4170*/  USHF.R.S32.HI UR11, URZ, 0x1f, UR4 ;  /* 0x0000001f3f0b7899 */ /* 0x000fe20008011404 */
[----:B------:R-:W-:Y:S01]  /*4180*/  VIADD R16, R12, -UR7 ;  /* 0x800000070c107c36 */ /* 0x000fe20008000000 */
[----:B------:R-:W-:Y:S01]  /*4190*/  IADD3 R0, P0, R25, UR4, RZ ;  /* 0x0000000419007c10 */ /* 0x000fe2000ff1e0ff */
[----:B------:R-:W-:Y:S01]  /*41a0*/  ULDC.64 UR4, c[0x0][0x288] ;  /* 0x0000a20000047ab9 */ /* 0x000fe20000000a00 */
[----:B------:R-:W2:Y:S01]  /*41b0*/  LDC R13, c[0x0][0x3c4] ;  /* 0x0000f100ff0d7b82 */ /* 0x000ea20000000800 */
[----:B------:R-:W-:-:S02]  /*41c0*/  CS2R R8, SRZ ;  /* 0x0000000000087805 */ /* 0x000fc4000001ff00 */
[----:B------:R-:W-:Y:S02]  /*41d0*/  LEA.HI.X.SX32 R25, R25, UR11, 0x1, P0 ;  /* 0x0000000b19197c11 */ /* 0x000fe400080f0eff */
[----:B------:R-:W-:Y:S02]  /*41e0*/  CS2R R10, SRZ ;  /* 0x00000000000a7805 */ /* 0x000fe4000001ff00 */
[----:B------:R-:W-:Y:S01]  /*41f0*/  LEA R24, P0, R0, UR4, 0x2 ;  /* 0x0000000400187c11 */ /* 0x000fe2000f8010ff */
[----:B------:R-:W-:Y:S01]  /*4200*/  UMOV UR4, 0x400 ;  /* 0x0000040000047882 */ /* 0x000fe20000000000 */
[----:B------:R-:W-:Y:S02]  /*4210*/  IMAD.WIDE R20, R20, 0x4, RZ ;  /* 0x0000000414147825 */ /* 0x000fe400078e02ff */
[----:B------:R-:W-:Y:S01]  /*4220*/  LEA.HI.X R25, R0, UR5, R25, 0x2, P0 ;  /* 0x0000000500197c11 */ /* 0x000fe200080f1419 */
[----:B------:R-:W-:Y:S01]  /*4230*/  UMOV UR5, URZ ;  /* 0x0000003f00057c82 */ /* 0x000fe20008000000 */
[----:B------:R-:W-:Y:S01]  /*4240*/  ISETP.GT.AND P0, PT, R14, 0x3, PT ;  /* 0x000000030e00780c */ /* 0x000fe20003f04270 */
[----:B------:R-:W-:Y:S01]  /*4250*/  IMAD.MOV.U32 R0, RZ, RZ, RZ ;  /* 0x000000ffff007224 */ /* 0x000fe200078e00ff */
[----:B-1----:R-:W-:-:S06]  /*4260*/  ULEA UR4, UR6, UR4, 0x18 ;  /* 0x0000000406047291 */ /* 0x002fcc000f8ec03f */
[----:B0-----:R-:W-:-:S05]  /*4270*/  LEA R6, R7, UR4, 0x2 ;  /* 0x0000000407067c11 */ /* 0x001fca000f8e10ff */
[----:B------:R-:W-:Y:S05]  /*4280*/  @!P0 BRA `(.L_x_390) ;  /* 0x0000000000a48947 */ /* 0x000fea0003800000 */
[----:B------:R-:W-:Y:S01]  /*4290*/  PLOP3.LUT P4, PT, PT, PT, PT, 0x8, 0x0 ;  /* 0x000000000000781c */ /* 0x000fe20003f8e170 */
[----:B------:R-:W-:Y:S01]  /*42a0*/  VIADD R14, R14, 0xfffffffd ;  /* 0xfffffffd0e0e7836 */ /* 0x000fe20000000000 */
[CC--:B------:R-:W-:Y:S02]  /*42b0*/  ISETP.GE.AND P3, PT, R7.reuse, R16.reuse, PT ;  /* 0x000000100700720c */ /* 0x0c0fe40003f66270 */
[----:B------:R-:W-:-:S13]  /*42c0*/  ISETP.GE.AND P0, PT, R7, R16, PT ;  /* 0x000000100700720c */ /* 0x000fda0003f06270 */
.L_x_391:
[----:B------:R0:W3:Y:S01]  /*42d0*/  @!P3 LDG.E.128 R8, desc[UR8][R24.64] ;  /* 0x000000081808b981 */ /* 0x0000e2000c1e1d00 */
[----:B------:R-:W-:Y:S01]  /*42e0*/  PLOP3.LUT P3, PT, P0, PT, PT, 0x80, 0x0 ;  /* 0x000000000000781c */ /* 0x000fe2000076f070 */
[----:B------:R-:W-:Y:S01]  /*42f0*/  UIADD3 UR5, UR5, 0x4, URZ ;  /* 0x0000000405057890 */ /* 0x000fe2000fffe03f */
[----:B------:R-:W-:Y:S01]  /*4300*/  IADD3 R26, P1, R20, R24, RZ ;  /* 0x00000018141a7210 */ /* 0x000fe20007f3e0ff */
[----:B------:R-:W3:Y:S03]  /*4310*/  LDS R4, [R6] ;  /* 0x0000000006047984 */ /* 0x000ee60000000800 */
[C---:B------:R-:W-:Y:S02]  /*4320*/  IADD3.X R27, R21.reuse, R25, RZ, P1, !PT ;  /* 0x00000019151b7210 */ /* 0x040fe40000ffe4ff */
[----:B------:R-:W-:Y:S02]  /*4330*/  ISETP.LE.AND P2, PT, R14, UR5, PT ;  /* 0x000000050e007c0c */ /* 0x000fe4000bf43270 */
[C---:B0-----:R-:W-:Y:S04]  /*4340*/  IADD3 R24, P1, R20.reuse, R26, RZ ;  /* 0x0000001a14187210 */ /* 0x041fe80007f3e0ff */
[C---:B------:R-:W-:Y:S02]  /*4350*/  IADD3.X R25, R21.reuse, R27, RZ, P1, !PT ;  /* 0x0000001b15197210 */ /* 0x040fe40000ffe4ff */
[----:B------:R-:W-:Y:S04]  /*4360*/  IADD3 R22, P1, R20, R24, RZ ;  /* 0x0000001814167210 */ /* 0x000fe80007f3e0ff */
[C---:B------:R-:W-:Y:S01]  /*4370*/  IADD3.X R23, R21.reuse, R25, RZ, P1, !PT ;  /* 0x0000001915177210 */ /* 0x040fe20000ffe4ff */
[C---:B---3--:R-:W-:Y:S01]  /*4380*/  FFMA.FTZ R5, R4.reuse, R8, R5 ;  /* 0x0000000804057223 */ /* 0x048fe20000010005 */
[C---:B------:R-:W-:Y:S01]  /*4390*/  FFMA.FTZ R2, R4.reuse, R9, R2 ;  /* 0x0000000904027223 */ /* 0x040fe20000010002 */
[C---:B------:R-:W-:Y:S01]  /*43a0*/  FFMA.FTZ R3, R4.reuse, R10, R3 ;  /* 0x0000000a04037223 */ /* 0x040fe20000010003 */
[----:B------:R-:W-:Y:S02]  /*43b0*/  FFMA.FTZ R0, R4, R11, R0 ;  /* 0x0000000b04007223 */ /* 0x000fe40000010000 */
[----:B------:R-:W3:Y:S04]  /*43c0*/  @!P3 LDG.E.128 R8, desc[UR8][R26.64] ;  /* 0x000000081a08b981 */ /* 0x000ee8000c1e1d00 */
[----:B------:R-:W3:Y:S02]  /*43d0*/  LDS R4, [R6+0x14] ;  /* 0x0000140006047984 */ /* 0x000ee40000000800 */
[C---:B---3--:R-:W-:Y:S01]  /*43e0*/  FFMA.FTZ R5, R4.reuse, R8, R5 ;  /* 0x0000000804057223 */ /* 0x048fe20000010005 */
[C---:B------:R-:W-:Y:S01]  /*43f0*/  FFMA.FTZ R2, R4.reuse, R9, R2 ;  /* 0x0000000904027223 */ /* 0x040fe20000010002 */
[C---:B------:R-:W-:Y:S01]  /*4400*/  FFMA.FTZ R3, R4.reuse, R10, R3 ;  /* 0x0000000a04037223 */ /* 0x040fe20000010003 */
[----:B------:R-:W-:Y:S02]  /*4410*/  FFMA.FTZ R0, R4, R11, R0 ;  /* 0x0000000b04007223 */ /* 0x000fe40000010000 */
[----:B------:R0:W3:Y:S04]  /*4420*/  @!P3 LDG.E.128 R8, desc[UR8][R24.64] ;  /* 0x000000081808b981 */ /* 0x0000e8000c1e1d00 */
[----:B------:R-:W3:Y:S01]  /*4430*/  LDS R4, [R6+0x28] ;  /* 0x0000280006047984 */ /* 0x000ee20000000800 */
[----:B0-----:R-:W-:Y:S04]  /*4440*/  IADD3 R24, P1, R20, R22, RZ ;  /* 0x0000001614187210 */ /* 0x001fe80007f3e0ff */
[----:B------:R-:W-:Y:S01]  /*4450*/  IADD3.X R25, R21, R23, RZ, P1, !PT ;  /* 0x0000001715197210 */ /* 0x000fe20000ffe4ff */
[C---:B---3--:R-:W-:Y:S01]  /*4460*/  FFMA.FTZ R5, R4.reuse, R8, R5 ;  /* 0x0000000804057223 */ /* 0x048fe20000010005 */
[C---:B------:R-:W-:Y:S01]  /*4470*/  FFMA.FTZ R2, R4.reuse, R9, R2 ;  /* 0x0000000904027223 */ /* 0x040fe20000010002 */
[C---:B------:R-:W-:Y:S01]  /*4480*/  FFMA.FTZ R3, R4.reuse, R10, R3 ;  /* 0x0000000a04037223 */ /* 0x040fe20000010003 */
[----:B------:R-:W-:Y:S02]  /*4490*/  FFMA.FTZ R0, R4, R11, R0 ;  /* 0x0000000b04007223 */ /* 0x000fe40000010000 */
[----:B------:R-:W3:Y:S04]  /*44a0*/  @!P3 LDG.E.128 R8, desc[UR8][R22.64] ;  /* 0x000000081608b981 */ /* 0x000ee8000c1e1d00 */
[----:B------:R0:W3:Y:S02]  /*44b0*/  LDS R4, [R6+0x3c] ;  /* 0x00003c0006047984 */ /* 0x0000e40000000800 */
[----:B0-----:R-:W-:Y:S01]  /*44c0*/  IADD3 R6, R6, 0x50, RZ ;  /* 0x0000005006067810 */ /* 0x001fe20007ffe0ff */
[C---:B---3--:R-:W-:Y:S01]  /*44d0*/  FFMA.FTZ R5, R4.reuse, R8, R5 ;  /* 0x0000000804057223 */ /* 0x048fe20000010005 */
[C---:B------:R-:W-:Y:S01]  /*44e0*/  FFMA.FTZ R2, R4.reuse, R9, R2 ;  /* 0x0000000904027223 */ /* 0x040fe20000010002 */
[C---:B------:R-:W-:Y:S01]  /*44f0*/  FFMA.FTZ R3, R4.reuse, R10, R3 ;  /* 0x0000000a04037223 */ /* 0x040fe20000010003 */
[----:B------:R-:W-:Y:S01]  /*4500*/  FFMA.FTZ R0, R4, R11, R0 ;  /* 0x0000000b04007223 */ /* 0x000fe20000010000 */
[----:B------:R-:W-:Y:S09]  /*4510*/  @!P2 BRA `(.L_x_391) ;  /* 0xfffffffc006ca947 */ /* 0x000ff2000383ffff */
.L_x_390:
[----:B--2---:R-:W-:-:S04]  /*4520*/  IADD3 R4, R13, -UR5, RZ ;  /* 0x800000050d047c10 */ /* 0x004fc8000fffe0ff */
[----:B------:R-:W-:-:S13]  /*4530*/  ISETP.GT.AND P0, PT, R4, 0x1, PT ;  /* 0x000000010400780c */ /* 0x000fda0003f04270 */
[----:B------:R-:W-:Y:S05]  /*4540*/  @!P0 BRA `(.L_x_392) ;  /* 0x0000000000588947 */ /* 0x000fea0003800000 */
[----:B------:R-:W-:Y:S01]  /*4550*/  ISETP.GE.AND P0, PT, R7, R16, PT ;  /* 0x000000100700720c */ /* 0x000fe20003f06270 */
[----:B------:R-:W0:-:S12]  /*4560*/  LDS R4, [R6] ;  /* 0x0000000006047984 */ /* 0x000e180000000800 */
[----:B------:R-:W0:Y:S01]  /*4570*/  @!P0 LDG.E.128 R8, desc[UR8][R24.64] ;  /* 0x0000000818088981 */ /* 0x000e22000c1e1d00 */
[----:B------:R-:W-:-:S04]  /*4580*/  IADD3 R14, P1, R20, R24, RZ ;  /* 0x00000018140e7210 */ /* 0x000fc80007f3e0ff */
[----:B------:R-:W-:Y:S01]  /*4590*/  IADD3.X R15, R21, R25, RZ, P1, !PT ;  /* 0x00000019150f7210 */ /* 0x000fe20000ffe4ff */
[-C--:B0-----:R-:W-:Y:S01]  /*45a0*/  FFMA.FTZ R5, R8, R4.reuse, R5 ;  /* 0x0000000408057223 */ /* 0x081fe20000010005 */
[-C--:B------:R-:W-:Y:S01]  /*45b0*/  FFMA.FTZ R2, R9, R4.reuse, R2 ;  /* 0x0000000409027223 */ /* 0x080fe20000010002 */
[-C--:B------:R-:W-:Y:S01]  /*45c0*/  FFMA.FTZ R3, R10, R4.reuse, R3 ;  /* 0x000000040a037223 */ /* 0x080fe20000010003 */
[----:B------:R-:W-:Y:S02]  /*45d0*/  FFMA.FTZ R0, R11, R4, R0 ;  /* 0x000000040b007223 */ /* 0x000fe40000010000 */
[----:B------:R-:W2:Y:S01]  /*45e0*/  @!P0 LDG.E.128 R8, desc[UR8][R14.64] ;  /* 0x000000080e088981 */ /* 0x000ea2000c1e1d00 */
[----:B------:R-:W-:Y:S01]  /*45f0*/  IADD3 R24, P0, R20, R14, RZ ;  /* 0x0000000e14187210 */ /* 0x000fe20007f1e0ff */
[----:B------:R-:W-:Y:S01]  /*4600*/  UIADD3 UR5, UR5, 0x1, URZ ;  /* 0x0000000105057890 */ /* 0x000fe2000fffe03f */
[----:B------:R-:W-:Y:S01]  /*4610*/  IADD3 R17, R6, 0x14, RZ ;  /* 0x0000001406117810 */ /* 0x000fe20007ffe0ff */
[----:B------:R0:W2:Y:S01]  /*4620*/  LDS R4, [R6+0x14] ;  /* 0x0000140006047984 */ /* 0x0000a20000000800 */
[----:B------:R-:W-:Y:S01]  /*4630*/  IADD3.X R25, R21, R15, RZ, P0, !PT ;  /* 0x0000000f15197210 */ /* 0x000fe200007fe4ff */
[----:B------:R-:W-:Y:S01]  /*4640*/  UIADD3 UR5, UR5, 0x1, URZ ;  /* 0x0000000105057890 */ /* 0x000fe2000fffe03f */
[----:B------:R-:W-:-:S02]  /*4650*/  PLOP3.LUT P4, PT, PT, PT, PT, 0x8, 0x0 ;  /* 0x000000000000781c */ /* 0x000fc40003f8e170 */
[----:B0-----:R-:W-:Y:S01]  /*4660*/  IADD3 R6, R17, 0x14, RZ ;  /* 0x0000001411067810 */ /* 0x001fe20007ffe0ff */
[-C--:B--2---:R-:W-:Y:S01]  /*4670*/  FFMA.FTZ R5, R8, R4.reuse, R5 ;  /* 0x0000000408057223 */ /* 0x084fe20000010005 */
[-C--:B------:R-:W-:Y:S01]  /*4680*/  FFMA.FTZ R2, R9, R4.reuse, R2 ;  /* 0x0000000409027223 */ /* 0x080fe20000010002 */
[-C--:B------:R-:W-:Y:S01]  /*4690*/  FFMA.FTZ R3, R10, R4.reuse, R3 ;  /* 0x000000040a037223 */ /* 0x080fe20000010003 */
[----:B------:R-:W-:-:S07]  /*46a0*/  FFMA.FTZ R0, R11, R4, R0 ;  /* 0x000000040b007223 */ /* 0x000fce0000010000 */
.L_x_392:
[----:B------:R-:W-:-:S13]  /*46b0*/  ISETP.GT.OR P4, PT, R13, UR5, P4 ;  /* 0x000000050d007c0c */ /* 0x000fda000a784670 */
[----:B------:R-:W-:Y:S05]  /*46c0*/  @!P4 BRA `(.L_x_389) ;  /* 0x000000000028c947 */ /* 0x000fea0003800000 */
[----:B------:R-:W0:Y:S01]  /*46d0*/  LDS R6, [R6] ;  /* 0x0000000006067984 */ /* 0x000e220000000800 */
[----:B------:R-:W-:Y:S01]  /*46e0*/  ISETP.GE.AND P0, PT, R7, R16, PT ;  /* 0x000000100700720c */ /* 0x000fe20003f06270 */
[----:B------:R-:W-:-:S12]  /*46f0*/  BSSY B0, `(.L_x_393) ;  /* 0x0000003000007945 */ /* 0x000fd80003800000 */
[----:B------:R-:W-:Y:S05]  /*4700*/  @P0 BRA `(.L_x_394) ;  /* 0x0000000000040947 */ /* 0x000fea0003800000 */
[----:B------:R1:W5:Y:S02]  /*4710*/  LDG.E.128 R8, desc[UR8][R24.64] ;  /* 0x0000000818087981 */ /* 0x000364000c1e1d00 */
.L_x_394:
[----:B------:R-:W-:Y:S05]  /*4720*/  BSYNC B0 ;  /* 0x0000000000007941 */ /* 0x000fea0003800000 */
.L_x_393:
[C---:B0----5:R-:W-:Y:S01]  /*4730*/  FFMA.FTZ R5, R6.reuse, R8, R5 ;  /* 0x0000000806057223 */ /* 0x061fe20000010005 */
[C---:B------:R-:W-:Y:S01]  /*4740*/  FFMA.FTZ R2, R6.reuse, R9, R2 ;  /* 0x0000000906027223 */ /* 0x040fe20000010002 */
[C---:B------:R-:W-:Y:S01]  /*4750*/  FFMA.FTZ R3, R6.reuse, R10, R3 ;  /* 0x0000000a06037223 */ /* 0x040fe20000010003 */
[----:B------:R-:W-:Y:S01]  /*4760*/  FFMA.FTZ R0, R6, R11, R0 ;  /* 0x0000000b06007223 */ /* 0x000fe20000010000 */
.L_x_389:
[----:B------:R-:W-:-:S04]  /*4770*/  IADD3 R7, R7, UR7, RZ ;  /* 0x0000000707077c10 */ /* 0x000fc8000fffe0ff */
[----:B------:R-:W-:-:S13]  /*4780*/  ISETP.GE.AND P0, PT, R7, R12, PT ;  /* 0x0000000c0700720c */ /* 0x000fda0003f06270 */
[----:B------:R-:W-:Y:S05]  /*4790*/  @P0 EXIT ;  /* 0x000000000000094d */ /* 0x000fea0003800000 */
[----:B------:R-:W2:Y:S01]  /*47a0*/  LDC R9, c[0x0][0x2c4] ;  /* 0x0000b100ff097b82 */ /* 0x000ea20000000800 */
[----:B------:R-:W-:Y:S01]  /*47b0*/  ULDC UR4, c[0x0][0x270] ;  /* 0x00009c0000047ab9 */ /* 0x000fe20000000800 */
[----:B------:R-:W-:Y:S02]  /*47c0*/  IABS R13, R7 ;  /* 0x00000007000d7213 */ /* 0x000fe40000000000 */
[----:B------:R-:W-:Y:S02]  /*47d0*/  SHF.R.S32.HI R19, RZ, 0x1f, R18 ;  /* 0x0000001fff137819 */ /* 0x000fe40000011412 */
[----:B------:R-:W-:Y:S02]  /*47e0*/  F2FP.F16.F32.PACK_AB R2, R2, R5 ;  /* 0x000000050202723e */ /* 0x000fe400000000ff */
[----:B------:R-:W-:Y:S01]  /*47f0*/  F2FP.F16.F32.PACK_AB R3, R0, R3 ;  /* 0x000000030003723e */ /* 0x000fe200000000ff */
[----:B--2---:R-:W-:Y:S01]  /*4800*/  IMAD R10, R9, UR4, RZ ;  /* 0x00000004090a7c24 */ /* 0x004fe2000f8e02ff */
        /* <DEDUP_REMOVED lines=8> */
[----:B------:R0:W2:Y:S02]  /*4890*/  F2I.FTZ.U32.TRUNC.NTZ R15, R14 ;  /* 0x0000000e000f7305 */ /* 0x0000a4000021f000 */
[----:B0-----:R-:W-:Y:S01]  /*48a0*/  HFMA2.MMA R14, -RZ, RZ, 0, 0 ;  /* 0x00000000ff0e7435 */ /* 0x001fe200000001ff */
[----:B--2---:R-:W-:-:S04]  /*48b0*/  IMAD.MOV R11, RZ, RZ, -R15 ;  /* 0x000000ffff0b7224 */ /* 0x004fc800078e0a0f */
        /* <DEDUP_REMOVED lines=62> */
        .weak           $__internal_7_$__cuda_sm20_div_s64
        .type           $__internal_7_$__cuda_sm20_div_s64,@function
        .size           $__internal_7_$__cuda_sm20_div_s64,(.L_x_8319 - $__internal_7_$__cuda_sm20_div_s64)
$__internal_7_$__cuda_sm20_div_s64:
        /* <DEDUP_REMOVED lines=83> */
[----:B------:R-:W-:Y:S05]  /*51d0*/  RET.REL.NODEC R22 `(_ZN5flash32flash_fwd_splitkv_combine_kernelI23Flash_fwd_kernel_traitsILi128ELi64ELi128ELi4ELb0ELb0EN7cutlass6half_tE19Flash_kernel_traitsILi128ELi64ELi128ELi4ES3_EELi4ELi7ELb1EEEvNS_16Flash_fwd_paramsE) ;  /* 0xffffffac16887950 */ /* 0x000fea0003c3ffff */
.L_x_395:
        /* <DEDUP_REMOVED lines=10> */
.L_x_8319:


//--------------------- .text._ZN5flash32flash_fwd_splitkv_combine_kernelI23Flash_fwd_kernel_traitsILi128ELi64ELi128ELi4ELb0ELb0EN7cutlass6half_tE19Flash_kernel_traitsILi128ELi64ELi128ELi4ES3_EELi4ELi6ELb1EEEvNS_16Flash_fwd_paramsE --------------------------
	.section	.text._ZN5flash32flash_fwd_splitkv_combine_kernelI23Flash_fwd_kernel_traitsILi128ELi64ELi128ELi4ELb0ELb0EN7cutlass6half_tE19Flash_kernel_traitsILi128ELi64ELi128ELi4ES3_EELi4ELi6ELb1EEEvNS_16Flash_fwd_paramsE,"ax",@progbits
	.align	128
        .global         _ZN5flash32flash_fwd_splitkv_combine_kernelI23Flash_fwd_kernel_traitsILi128ELi64ELi128ELi4ELb0ELb0EN7cutlass6half_tE19Flash_kernel_traitsILi128ELi64ELi128ELi4ES3_EELi4ELi6ELb1EEEvNS_16Flash_fwd_paramsE
        .type           _ZN5flash32flash_fwd_splitkv_combine_kernelI23Flash_fwd_kernel_traitsILi128ELi64ELi128ELi4ELb0ELb0EN7cutlass6half_tE19Flash_kernel_traitsILi128ELi64ELi128ELi4ES3_EELi4ELi6ELb1EEEvNS_16Flash_fwd_paramsE,@function
        .size           _ZN5flash32flash_fwd_splitkv_combine_kernelI23Flash_fwd_kernel_traitsILi128ELi64ELi128ELi4ELb0ELb0EN7cutlass6half_tE19Flash_kernel_traitsILi128ELi64ELi128ELi4ES3_EELi4ELi6ELb1EEEvNS_16Flash_fwd_paramsE,(.L_x_8320 - _ZN5flash32flash_fwd_splitkv_combine_kernelI23Flash_fwd_kernel_traitsILi128ELi64ELi128ELi4ELb0ELb0EN7cutlass6half_tE19Flash_kernel_traitsILi128ELi64ELi128ELi4ES3_EELi4ELi6ELb1EEEvNS_16Flash_fwd_paramsE)
        .other          _ZN5flash32flash_fwd_splitkv_combine_kernelI23Flash_fwd_kernel_traitsILi128ELi64ELi128ELi4ELb0ELb0EN7cutlass6half_tE19Flash_kernel_traitsILi128ELi64ELi128ELi4ES3_EELi4ELi6ELb1EEEvNS_16Flash_fwd_paramsE,@"STO_CUDA_ENTRY STV_DEFAULT"
_ZN5flash32flash_fwd_splitkv_combine_kernelI23Flash_fwd_kernel_traitsILi128ELi64ELi128ELi4ELb0ELb0EN7cutlass6half_tE19Flash_kernel_traitsILi128ELi64ELi128ELi4ES3_EELi4ELi6ELb1EEEvNS_16Flash_fwd_paramsE:
.text._ZN5flash32flash_fwd_splitkv_combine_kernelI23Flash_fwd_kernel_traitsILi128ELi64ELi128ELi4ELb0ELb0EN7cutlass6half_tE19Flash_kernel_traitsILi128ELi64ELi128ELi4ES3_EELi4ELi6ELb1EEEvNS_16Flash_fwd_paramsE:
        /* <DEDUP_REMOVED lines=23> */
[----:B------:R-:W-:Y:S05]  /*0170*/  CALL.REL.NOINC `($__internal_8_$__cuda_sm20_div_s64) ;  /* 0x0000004400e47944 */ /* 0x000fea0003c00000 */
[----:B------:R-:W-:Y:S05]  /*0180*/  BRA `(.L_x_397) ;  /* 0x00000000004c7947 */ /* 0x000fea0003800000 */
.L_x_396:
        /* <DEDUP_REMOVED lines=19> */
.L_x_397:
        /* <DEDUP_REMOVED lines=12> */
[----:B------:R-:W-:Y:S05]  /*0380*/  CALL.REL.NOINC `($__internal_8_$__cuda_sm20_div_s64) ;  /* 0x0000004400607944 */ /* 0x000fea0003c00000 */
[----:B------:R-:W-:Y:S02]  /*0390*/  MOV R8, R22 ;  /* 0x0000001600087202 */ /* 0x000fe40000000f00 */
[----:B------:R-:W-:Y:S01]  /*03a0*/  MOV R9, R23 ;  /* 0x0000001700097202 */ /* 0x000fe20000000f00 */
[----:B------:R-:W-:Y:S05]  /*03b0*/  BRA `(.L_x_400) ;  /* 0x00000000004c7947 */ /* 0x000fea0003800000 */
.L_x_399:
        /* <DEDUP_REMOVED lines=19> */
.L_x_400:
[----:B------:R-:W-:Y:S05]  /*04f0*/  BSYNC B0 ;  /* 0x0000000000007941 */ /* 0x000fea0003800000 */
.L_x_398:
        /* <DEDUP_REMOVED lines=42> */
.L_x_402:
        /* <DEDUP_REMOVED lines=19> */
.L_x_403:
[----:B------:R-:W-:Y:S05]  /*08d0*/  BSYNC B0 ;  /* 0x0000000000007941 */ /* 0x000fea0003800000 */
.L_x_401:
        /* <DEDUP_REMOVED lines=72> */
[----:B------:R-:W-:Y:S05]  /*0d60*/  CALL.REL.NOINC `($__internal_8_$__cuda_sm20_div_s64) ;  /* 0x0000003800e87944 */ /* 0x000fea0003c00000 */
[----:B------:R-:W-:Y:S02]  /*0d70*/  MOV R38, R22 ;  /* 0x0000001600267202 */ /* 0x000fe40000000f00 */
[----:B------:R-:W-:Y:S01]  /*0d80*/  MOV R39, R23 ;  /* 0x0000001700277202 */ /* 0x000fe20000000f00 */
[----:B------:R-:W-:Y:S05]  /*0d90*/  BRA `(.L_x_406) ;  /* 0x00000000004c7947 */ /* 0x000fea0003800000 */
.L_x_405:
        /* <DEDUP_REMOVED lines=19> */
.L_x_406:
[----:B------:R-:W-:Y:S05]  /*0ed0*/  BSYNC B0 ;  /* 0x0000000000007941 */ /* 0x000fea0003800000 */
.L_x_404:
        /* <DEDUP_REMOVED lines=41> */
.L_x_408:
        /* <DEDUP_REMOVED lines=19> */
.L_x_409:
[----:B------:R-:W-:Y:S05]  /*12a0*/  BSYNC B0 ;  /* 0x0000000000007941 */ /* 0x000fea0003800000 */
.L_x_407:
        /* <DEDUP_REMOVED lines=245> */
[----:B------:R-:W-:Y:S05]  /*2200*/  CALL.REL.NOINC `($__internal_8_$__cuda_sm20_div_s64) ;  /* 0x0000002400c07944 */ /* 0x000fea0003c00000 */
        /* <DEDUP_REMOVED lines=9> */
.L_x_414:
        /* <DEDUP_REMOVED lines=22> */
.L_x_415:
[----:B------:R-:W-:Y:S05]  /*2400*/  BSYNC B0 ;  /* 0x0000000000007941 */ /* 0x000fea0003800000 */
.L_x_413:
        /* <DEDUP_REMOVED lines=19> */
.L_x_417:
        /* <DEDUP_REMOVED lines=22> */
.L_x_418:
[----:B------:R-:W-:Y:S05]  /*26a0*/  BSYNC B0 ;  /* 0x0000000000007941 */ /* 0x000fea0003800000 */
.L_x_416:
        /* <DEDUP_REMOVED lines=11> */
[----:B------:R-:W-:Y:S05]  /*2760*/  CALL.REL.NOINC `($__internal_8_$__cuda_sm20_div_s64) ;  /* 0x0000002000687944 */ /* 0x000fea0003c00000 */
[----:B------:R-:W-:-:S04]  /*2770*/  IADD3 R19, P0, RZ, -R22, RZ ;  /* 0x80000016ff137210 */ /* 0x000fc80007f1e0ff */
[----:B------:R-:W-:Y:S01]  /*2780*/  IADD3.X R18, RZ, ~R23, RZ, P0, !PT ;  /* 0x80000017ff127210 */ /* 0x000fe200007fe4ff */
[----:B------:R-:W-:-:S04]  /*2790*/  IMAD.WIDE.U32 R42, R5, R19, R42 ;  /* 0x00000013052a7225 */ /* 0x000fc800078e002a */
[----:B------:R-:W-:-:S04]  /*27a0*/  IMAD R18, R18, R5, RZ ;  /* 0x0000000512127224 */ /* 0x000fc800078e02ff */
[----:B------:R-:W-:-:S05]  /*27b0*/  IMAD R4, R4, R19, R18 ;  /* 0x0000001304047224 */ /* 0x000fca00078e0212 */
[----:B------:R-:W-:Y:S01]  /*27c0*/  IADD3 R4, R43, R4, RZ ;  /* 0x000000042b047210 */ /* 0x000fe20007ffe0ff */
[----:B------:R-:W-:Y:S05]  /*27d0*/  BRA `(.L_x_421) ;  /* 0x0000000000587947 */ /* 0x000fea0003800000 */
.L_x_420:
        /* <DEDUP_REMOVED lines=22> */
.L_x_421:
[----:B------:R-:W-:Y:S05]  /*2940*/  BSYNC B0 ;  /* 0x0000000000007941 */ /* 0x000fea0003800000 */
.L_x_419:
        /* <DEDUP_REMOVED lines=38> */
[----:B------:R-:W-:Y:S05]  /*2bb0*/  CALL.REL.NOINC `($__internal_8_$__cuda_sm20_div_s64) ;  /* 0x0000001c00547944 */ /* 0x000fea0003c00000 */
        /* <DEDUP_REMOVED lines=12> */
.L_x_423:
        /* <DEDUP_REMOVED lines=23> */
.L_x_424:
[----:B------:R-:W-:Y:S05]  /*2df0*/  BSYNC B0 ;  /* 0x0000000000007941 */ /* 0x000fea0003800000 */
.L_x_422:
        /* <DEDUP_REMOVED lines=18> */
.L_x_426:
        /* <DEDUP_REMOVED lines=22> */
.L_x_427:
[----:B------:R-:W-:Y:S05]  /*3080*/  BSYNC B0 ;  /* 0x0000000000007941 */ /* 0x000fea0003800000 */
.L_x_425:
        /* <DEDUP_REMOVED lines=22> */
.L_x_429:
        /* <DEDUP_REMOVED lines=23> */
.L_x_430:
[----:B------:R-:W-:Y:S05]  /*3360*/  BSYNC B0 ;  /* 0x0000000000007941 */ /* 0x000fea0003800000 */
.L_x_428:
        /* <DEDUP_REMOVED lines=39> */
.L_x_432:
        /* <DEDUP_REMOVED lines=23> */
.L_x_433:
[----:B------:R-:W-:Y:S05]  /*3750*/  BSYNC B0 ;  /* 0x0000000000007941 */ /* 0x000fea0003800000 */
.L_x_431:
        /* <DEDUP_REMOVED lines=29> */
.L_x_435:
        /* <DEDUP_REMOVED lines=23> */
.L_x_436:
[----:B------:R-:W-:Y:S05]  /*3aa0*/  BSYNC B0 ;  /* 0x0000000000007941 */ /* 0x000fea0003800000 */
.L_x_434:
        /* <DEDUP_REMOVED lines=21> */
.L_x_412:
[----:B------:R-:W-:Y:S02]  /*3c00*/  ULDC.64 UR4, c[0x0][0x2b0] ;  /* 0x0000ac0000047ab9 */ /* 0x000fe40000000a00 */
[----:B------:R-:W-:-:S04]  /*3c10*/  LEA R2, P0, R36, UR4, 0x2 ;  /* 0x0000000424027c11 */ /* 0x000fc8000f8010ff */
[----:B------:R-:W-:-:S05]  /*3c20*/  LEA.HI.X R3, R36, UR5, R37, 0x2, P0 ;  /* 0x0000000524037c11 */ /* 0x000fca00080f1425 */
[----:B------:R0:W-:Y:S04]  /*3c30*/  STG.E desc[UR8][R2.64], R30 ;  /* 0x0000001e02007986 */ /* 0x0001e8000c101908 */
.L_x_411:
[----:B------:R-:W-:Y:S05]  /*3c40*/  BSYNC B1 ;  /* 0x0000000000017941 */ /* 0x000fea0003800000 */
.L_x_410:
[----:B------:R-:W2:Y:S01]  /*3c50*/  LDC R14, c[0x0][0x3c4] ;  /* 0x0000f100ff0e7b82 */ /* 0x000ea20000000800 */
[C---:B0-----:R-:W-:Y:S01]  /*3c60*/  VIADD R3, R35.reuse, 0x20 ;  /* 0x0000002023037836 */ /* 0x041fe20000000000 */
[----:B------:R-:W-:Y:S01]  /*3c70*/  HFMA2.MMA R0, -RZ, RZ, 0, 0 ;  /* 0x00000000ff007435 */ /* 0x000fe200000001ff */
[C---:B------:R-:W-:Y:S01]  /*3c80*/  IMAD.SHL.U32 R18, R35.reuse, 0x4, RZ ;  /* 0x0000000423127824 */ /* 0x040fe200078e00ff */
[----:B-1----:R-:W-:Y:S02]  /*3c90*/  MOV R5, RZ ;  /* 0x000000ff00057202 */ /* 0x002fe40000000f00 */
[-C--:B--2---:R-:W-:Y:S02]  /*3ca0*/  ISETP.GE.OR P0, PT, R35, R14.reuse, P3 ;  /* 0x0000000e2300720c */ /* 0x084fe40001f06670 */
[----:B------:R-:W-:Y:S02]  /*3cb0*/  ISETP.GE.OR P3, PT, R3, R14, P3 ;  /* 0x0000000e0300720c */ /* 0x000fe40001f66670 */
[----:B------:R-:W-:-:S09]  /*3cc0*/  CS2R R2, SRZ ;  /* 0x0000000000027805 */ /* 0x000fd2000001ff00 */
[C---:B------:R-:W-:Y:S02]  /*3cd0*/  @!P0 FADD.FTZ R4, -R30.reuse, R33 ;  /* 0x000000211e048221 */ /* 0x040fe40000010100 */
[----:B------:R-:W-:Y:S02]  /*3ce0*/  @!P3 FADD.FTZ R30, -R30, R32 ;  /* 0x000000201e1eb221 */ /* 0x000fe40000010100 */
[----:B------:R-:W-:Y:S02]  /*3cf0*/  @!P0 FMUL.FTZ R4, R4, 1.4426950216293334961 ;  /* 0x3fb8aa3b04048820 */ /* 0x000fe40000410000 */
[----:B------:R-:W-:Y:S02]  /*3d00*/  @!P3 FMUL.FTZ R11, R30, 1.4426950216293334961 ;  /* 0x3fb8aa3b1e0bb820 */ /* 0x000fe40000410000 */
[----:B------:R-:W0:Y:S08]  /*3d10*/  @!P0 MUFU.EX2 R9, R4 ;  /* 0x0000000400098308 */ /* 0x000e300000000800 */
[----:B------:R-:W1:Y:S01]  /*3d20*/  @!P3 MUFU.EX2 R11, R11 ;  /* 0x0000000b000bb308 */ /* 0x000e620000000800 */
[----:B0-----:R0:W-:Y:S01]  /*3d30*/  @!P0 STS [R34], R9 ;  /* 0x0000000922008388 */ /* 0x0011e20000000800 */
[----:B------:R-:W-:-:S03]  /*3d40*/  ISETP.GE.AND P0, PT, R14, 0x1, PT ;  /* 0x000000010e00780c */ /* 0x000fc60003f06270 */
[----:B-1----:R0:W-:Y:S01]  /*3d50*/  @!P3 STS [R34+0x280], R11 ;  /* 0x0002800b2200b388 */ /* 0x0021e20000000800 */
[----:B------:R-:W-:Y:S09]  /*3d60*/  BAR.SYNC.DEFER_BLOCKING 0x0 ;  /* 0x0000000000007b1d */ /* 0x000ff20000010000 */
        /* <DEDUP_REMOVED lines=12> */
[----:B0-----:R-:W-:-:S02]  /*3e30*/  CS2R R8, SRZ ;  /* 0x0000000000087805 */ /* 0x001fc4000001ff00 */
        /* <DEDUP_REMOVED lines=10> */
[----:B------:R-:W-:-:S05]  /*3ee0*/  LEA R6, R7, UR4, 0x2 ;  /* 0x0000000407067c11 */ /* 0x000fca000f8e10ff */
[----:B------:R-:W-:Y:S05]  /*3ef0*/  @!P0 BRA `(.L_x_438) ;  /* 0x0000000000a48947 */ /* 0x000fea0003800000 */
[----:B------:R-:W-:Y:S01]  /*3f00*/  PLOP3.LUT P4, PT, PT, PT, PT, 0x8, 0x0 ;  /* 0x000000000000781c */ /* 0x000fe20003f8e170 */
[----:B------:R-:W-:Y:S01]  /*3f10*/  VIADD R14, R14, 0xfffffffd ;  /* 0xfffffffd0e0e7836 */ /* 0x000fe20000000000 */
[CC--:B------:R-:W-:Y:S02]  /*3f20*/  ISETP.GE.AND P3, PT, R7.reuse, R16.reuse, PT ;  /* 0x000000100700720c */ /* 0x0c0fe40003f66270 */
[----:B------:R-:W-:-:S13]  /*3f30*/  ISETP.GE.AND P0, PT, R7, R16, PT ;  /* 0x000000100700720c */ /* 0x000fda0003f06270 */
.L_x_439:
        /* <DEDUP_REMOVED lines=37> */
.L_x_438:
        /* <DEDUP_REMOVED lines=25> */
.L_x_440:
[----:B------:R-:W-:-:S13]  /*4320*/  ISETP.GT.OR P4, PT, R13, UR5, P4 ;  /* 0x000000050d007c0c */ /* 0x000fda000a784670 */
[----:B------:R-:W-:Y:S05]  /*4330*/  @!P4 BRA `(.L_x_437) ;  /* 0x000000000028c947 */ /* 0x000fea0003800000 */
[----:B------:R-:W0:Y:S01]  /*4340*/  LDS R6, [R6] ;  /* 0x0000000006067984 */ /* 0x000e220000000800 */
[----:B------:R-:W-:Y:S01]  /*4350*/  ISETP.GE.AND P0, PT, R7, R16, PT ;  /* 0x000000100700720c */ /* 0x000fe20003f06270 */
[----:B------:R-:W-:-:S12]  /*4360*/  BSSY B0, `(.L_x_441) ;  /* 0x0000003000007945 */ /* 0x000fd80003800000 */
[----:B------:R-:W-:Y:S05]  /*4370*/  @P0 BRA `(.L_x_442) ;  /* 0x0000000000040947 */ /* 0x000fea0003800000 */
[----:B------:R1:W5:Y:S02]  /*4380*/  LDG.E.128 R8, desc[UR8][R24.64] ;  /* 0x0000000818087981 */ /* 0x000364000c1e1d00 */
.L_x_442:
[----:B------:R-:W-:Y:S05]  /*4390*/  BSYNC B0 ;  /* 0x0000000000007941 */ /* 0x000fea0003800000 */
.L_x_441:
[C---:B0----5:R-:W-:Y:S01]  /*43a0*/  FFMA.FTZ R5, R6.reuse, R8, R5 ;  /* 0x0000000806057223 */ /* 0x061fe20000010005 */
[C---:B------:R-:W-:Y:S01]  /*43b0*/  FFMA.FTZ R2, R6.reuse, R9, R2 ;  /* 0x0000000906027223 */ /* 0x040fe20000010002 */
[C---:B------:R-:W-:Y:S01]  /*43c0*/  FFMA.FTZ R3, R6.reuse, R10, R3 ;  /* 0x0000000a06037223 */ /* 0x040fe20000010003 */
[----:B------:R-:W-:Y:S01]  /*43d0*/  FFMA.FTZ R0, R6, R11, R0 ;  /* 0x0000000b06007223 */ /* 0x000fe20000010000 */
.L_x_437:
[----:B------:R-:W-:-:S04]  /*43e0*/  IADD3 R7, R7, UR7, RZ ;  /* 0x0000000707077c10 */ /* 0x000fc8000fffe0ff */
[----:B------:R-:W-:-:S13]  /*43f0*/  ISETP.GE.AND P0, PT, R7, R12, PT ;  /* 0x0000000c0700720c */ /* 0x000fda0003f06270 */
[----:B------:R-:W-:Y:S05]  /*4400*/  @P0 EXIT ;  /* 0x000000000000094d */ /* 0x000fea0003800000 */
[----:B0-----:R-:W0:Y:S01]  /*4410*/  LDC R9, c[0x0][0x2c4] ;  /* 0x0000b100ff097b82 */ /* 0x001e220000000800 */
[----:B------:R-:W-:Y:S01]  /*4420*/  ULDC UR4, c[0x0][0x270] ;  /* 0x00009c0000047ab9 */ /* 0x000fe20000000800 */
[----:B------:R-:W-:Y:S02]  /*4430*/  IABS R13, R7 ;  /* 0x00000007000d7213 */ /* 0x000fe40000000000 */
[----:B------:R-:W-:Y:S02]  /*4440*/  SHF.R.S32.HI R19, RZ, 0x1f, R18 ;  /* 0x0000001fff137819 */ /* 0x000fe40000011412 */
[----:B------:R-:W-:Y:S02]  /*4450*/  F2FP.F16.F32.PACK_AB R2, R2, R5 ;  /* 0x000000050202723e */ /* 0x000fe400000000ff */
        /* <DEDUP_REMOVED lines=75> */
        .weak           $__internal_8_$__cuda_sm20_div_s64
        .type           $__internal_8_$__cuda_sm20_div_s64,@function
        .size           $__internal_8_$__cuda_sm20_div_s64,(.L_x_8320 - $__internal_8_$__cuda_sm20_div_s64)
$__internal_8_$__cuda_sm20_div_s64:
        /* <DEDUP_REMOVED lines=83> */
[----:B------:R-:W-:Y:S05]  /*4e40*/  RET.REL.NODEC R20 `(_ZN5flash32flash_fwd_splitkv_combine_kernelI23Flash_fwd_kernel_traitsILi128ELi64ELi128ELi4ELb0ELb0EN7cutlass6half_tE19Flash_kernel_traitsILi128ELi64ELi128ELi4ES3_EELi4ELi6ELb1EEEvNS_16Flash_fwd_paramsE) ;  /* 0xffffffb0146c7950 */ /* 0x000fea0003c3ffff */
.L_x_443:
        /* <DEDUP_REMOVED lines=11> */
.L_x_8320:


//--------------------- .text._ZN5flash32flash_fwd_splitkv_combine_kernelI23Flash_fwd_kernel_traitsILi128ELi64ELi128ELi4ELb0ELb0EN7cutlass6half_tE19Flash_kernel_traitsILi128ELi64ELi128ELi4ES3_EELi4ELi5ELb1EEEvNS_16Flash_fwd_paramsE --------------------------
	.section	.text._ZN5flash32flash_fwd_splitkv_combine_kernelI23Flash_fwd_kernel_traitsILi128ELi64ELi128ELi4ELb0ELb0EN7cutlass6half_tE19Flash_kernel_traitsILi128ELi64ELi128ELi4ES3_EELi4ELi5ELb1EEEvNS_16Flash_fwd_paramsE,"ax",@progbits
	.align	128
        .global         _ZN5flash32flash_fwd_splitkv_combine_kernelI23Flash_fwd_kernel_traitsILi128ELi64ELi128ELi4ELb0ELb0EN7cutlass6half_tE19Flash_kernel_traitsILi128ELi64ELi128ELi4ES3_EELi4ELi5ELb1EEEvNS_16Flash_fwd_paramsE
        .type           _ZN5flash32flash_fwd_splitkv_combine_kernelI23Flash_fwd_kernel_traitsILi128ELi64ELi128ELi4ELb0ELb0EN7cutlass6half_tE19Flash_kernel_traitsILi128ELi64ELi128ELi4ES3_EELi4ELi5ELb1EEEvNS_16Flash_fwd_paramsE,@function
        .size           _ZN5flash32flash_fwd_splitkv_combine_kernelI23Flash_fwd_kernel_traitsILi128ELi64ELi128ELi4ELb0ELb0EN7cutlass6half_tE19Flash_kernel_traitsILi128ELi64ELi128ELi4ES3_EELi4ELi5ELb1EEEvNS_16Flash_fwd_paramsE,(.L_x_8321 - _ZN5flash32flash_fwd_splitkv_combine_kernelI23Flash_fwd_kernel_traitsILi128ELi64ELi128ELi4ELb0ELb0EN7cutlass6half_tE19Flash_kernel_traitsILi128ELi64ELi128ELi4ES3_EELi4ELi5ELb1EEEvNS_16Flash_fwd_paramsE)
        .other          _ZN5flash32flash_fwd_splitkv_combine_kernelI23Flash_fwd_kernel_traitsILi128ELi64ELi128ELi4ELb0ELb0EN7cutlass6half_tE19Flash_kernel_traitsILi128ELi64ELi128ELi4ES3_EELi4ELi5ELb1EEEvNS_16Flash_fwd_paramsE,@"STO_CUDA_ENTRY STV_DEFAULT"
_ZN5flash32flash_fwd_splitkv_combine_kernelI23Flash_fwd_kernel_traitsILi128ELi64ELi128ELi4ELb0ELb0EN7cutlass6half_tE19Flash_kernel_traitsILi128ELi64ELi128ELi4ES3_EELi4ELi5ELb1EEEvNS_16Flash_fwd_paramsE:
.text._ZN5flash32flash_fwd_splitkv_combine_kernelI23Flash_fwd_kernel_traitsILi128ELi64ELi128ELi4ELb0ELb0EN7cutlass6half_tE19Flash_kernel_traitsILi128ELi64ELi128ELi4ES3_EELi4ELi5ELb1EEEvNS_16Flash_fwd_paramsE:
        /* <DEDUP_REMOVED lines=23> */
[----:B------:R-:W-:Y:S05]  /*0170*/  CALL.REL.NOINC `($__internal_9_$__cuda_sm20_div_s64) ;  /* 0x0000004400e87944 */ /* 0x000fea0003c00000 */
[----:B------:R-:W-:Y:S05]  /*0180*/  BRA `(.L_x_445) ;  /* 0x00000000004c7947 */ /* 0x000fea0003800000 */
.L_x_444:
        /* <DEDUP_REMOVED lines=19> */
.L_x_445:
        /* <DEDUP_REMOVED lines=13> */
[----:B------:R-:W-:Y:S05]  /*0390*/  CALL.REL.NOINC `($__internal_9_$__cuda_sm20_div_s64) ;  /* 0x0000004400607944 */ /* 0x000fea0003c00000 */
[----:B------:R-:W-:Y:S02]  /*03a0*/  MOV R8, R20 ;  /* 0x0000001400087202 */ /* 0x000fe40000000f00 */
[----:B------:R-:W-:Y:S01]  /*03b0*/  MOV R9, R21 ;  /* 0x0000001500097202 */ /* 0x000fe20000000f00 */
[----:B------:R-:W-:Y:S05]  /*03c0*/  BRA `(.L_x_448) ;  /* 0x00000000004c7947 */ /* 0x000fea0003800000 */
.L_x_447:
        /* <DEDUP_REMOVED lines=19> */
.L_x_448:
[----:B------:R-:W-:Y:S05]  /*0500*/  BSYNC B0 ;  /* 0x0000000000007941 */ /* 0x000fea0003800000 */
.L_x_446:
        /* <DEDUP_REMOVED lines=43> */
.L_x_450:
        /* <DEDUP_REMOVED lines=19> */
.L_x_451:
[----:B------:R-:W-:Y:S05]  /*08f0*/  BSYNC B0 ;  /* 0x0000000000007941 */ /* 0x000fea0003800000 */
.L_x_449:
        /* <DEDUP_REMOVED lines=74> */
[----:B------:R-:W-:Y:S02]  /*0da0*/  MOV R32, R20 ;  /* 0x0000001400207202 */ /* 0x000fe40000000f00 */
[----:B------:R-:W-:Y:S01]  /*0db0*/  MOV R33, R21 ;  /* 0x0000001500217202 */ /* 0x000fe20000000f00 */
[----:B------:R-:W-:Y:S05]  /*0dc0*/  BRA `(.L_x_454) ;  /* 0x00000000004c7947 */ /* 0x000fea0003800000 */
.L_x_453:
        /* <DEDUP_REMOVED lines=19> */
.L_x_454:
[----:B------:R-:W-:Y:S05]  /*0f00*/  BSYNC B0 ;  /* 0x0000000000007941 */ /* 0x000fea0003800000 */
.L_x_452:
        /* <DEDUP_REMOVED lines=43> */
.L_x_456:
        /* <DEDUP_REMOVED lines=19> */
.L_x_457:
[----:B------:R-:W-:Y:S05]  /*12f0*/  BSYNC B0 ;  /* 0x0000000000007941 */ /* 0x000fea0003800000 */
.L_x_455:
        /* <DEDUP_REMOVED lines=67> */
.L_x_459:
[----:B------:R-:W-:Y:S05]  /*1730*/  BSYNC B0 ;  /* 0x0000000000007941 */ /* 0x000fea0003800000 */
.L_x_458:
        /* <DEDUP_REMOVED lines=14> */
.L_x_461:
[----:B------:R-:W-:Y:S05]  /*1820*/  BSYNC B0 ;  /* 0x0000000000007941 */ /* 0x000fea0003800000 */
.L_x_460:
        /* <DEDUP_REMOVED lines=162> */
.L_x_466:
        /* <DEDUP_REMOVED lines=22> */
.L_x_467:
[----:B------:R-:W-:Y:S05]  /*23b0*/  BSYNC B0 ;  /* 0x0000000000007941 */ /* 0x000fea0003800000 */
.L_x_465:
[----:B------:R-:W-:Y:S01]  /*23c0*/  LOP3.LUT R19, R17, R0, RZ, 0xfc, !PT ;  /* 0x0000000011137212 */ /* 0x000fe200078efcff */
[----:B------:R-:W-:Y:S03]  /*23d0*/  BSSY B0, `(.L_x_468) ;  /* 0x0000028000007945 */ /* 0x000fe60003800000 */
[----:B------:R-:W-:-:S13]  /*23e0*/  ISETP.NE.U32.AND P0, PT, R19, RZ, PT ;  /* 0x000000ff1300720c */ /* 0x000fda0003f05070 */
[----:B------:R-:W-:Y:S05]  /*23f0*/  @!P0 BRA `(.L_x_469) ;  /* 0x00000000003c8947 */ /* 0x000fea0003800000 */
[----:B------:R-:W-:Y:S01]  /*2400*/  IMAD.MOV.U32 R24, RZ, RZ, R25 ;  /* 0x000000ffff187224 */ /* 0x000fe200078e0019 */
[----:B------:R-:W-:Y:S02]  /*2410*/  MOV R23, R0 ;  /* 0x0000000000177202 */ /* 0x000fe40000000f00 */
[----:B------:R-:W-:Y:S02]  /*2420*/  MOV R22, 0x2440 ;  /* 0x0000244000167802 */ /* 0x000fe40000000f00 */
[----:B------:R-:W-:Y:S05]  /*2430*/  CALL.REL.NOINC `($__internal_9_$__cuda_sm20_div_s64) ;  /* 0x0000002400387944 */ /* 0x000fea0003c00000 */
        /* <DEDUP_REMOVED lines=11> */
.L_x_469:
        /* <DEDUP_REMOVED lines=22> */
.L_x_470:
[----:B------:R-:W-:Y:S05]  /*2650*/  BSYNC B0 ;  /* 0x0000000000007941 */ /* 0x000fea0003800000 */
.L_x_468:
        /* <DEDUP_REMOVED lines=11> */
[----:B------:R-:W-:Y:S05]  /*2710*/  CALL.REL.NOINC `($__internal_9_$__cuda_sm20_div_s64) ;  /* 0x0000002000807944 */ /* 0x000fea0003c00000 */
[----:B------:R-:W-:-:S04]  /*2720*/  IADD3 R17, P0, RZ, -R20, RZ ;  /* 0x80000014ff117210 */ /* 0x000fc80007f1e0ff */
[----:B------:R-:W-:Y:S01]  /*2730*/  IADD3.X R18, RZ, ~R21, RZ, P0, !PT ;  /* 0x80000015ff127210 */ /* 0x000fe200007fe4ff */
[----:B------:R-:W-:-:S04]  /*2740*/  IMAD.WIDE.U32 R36, R5, R17, R36 ;  /* 0x0000001105247225 */ /* 0x000fc800078e0024 */
[----:B------:R-:W-:-:S04]  /*2750*/  IMAD R18, R18, R5, RZ ;  /* 0x0000000512127224 */ /* 0x000fc800078e02ff */
[----:B------:R-:W-:-:S05]  /*2760*/  IMAD R4, R4, R17, R18 ;  /* 0x0000001104047224 */ /* 0x000fca00078e0212 */
[----:B------:R-:W-:Y:S01]  /*2770*/  IADD3 R4, R37, R4, RZ ;  /* 0x0000000425047210 */ /* 0x000fe20007ffe0ff */
[----:B------:R-:W-:Y:S05]  /*2780*/  BRA `(.L_x_473) ;  /* 0x0000000000587947 */ /* 0x000fea0003800000 */
.L_x_472:
        /* <DEDUP_REMOVED lines=22> */
.L_x_473:
[----:B------:R-:W-:Y:S05]  /*28f0*/  BSYNC B0 ;  /* 0x0000000000007941 */ /* 0x000fea0003800000 */
.L_x_471:
        /* <DEDUP_REMOVED lines=38> */
[----:B------:R-:W-:Y:S05]  /*2b60*/  CALL.REL.NOINC `($__internal_9_$__cuda_sm20_div_s64) ;  /* 0x0000001c006c7944 */ /* 0x000fea0003c00000 */
        /* <DEDUP_REMOVED lines=12> */
.L_x_475:
        /* <DEDUP_REMOVED lines=23> */
.L_x_476:
[----:B------:R-:W-:Y:S05]  /*2da0*/  BSYNC B0 ;  /* 0x0000000000007941 */ /* 0x000fea0003800000 */
.L_x_474:
        /* <DEDUP_REMOVED lines=19> */
.L_x_478:
        /* <DEDUP_REMOVED lines=22> */
.L_x_479:
[----:B------:R-:W-:Y:S05]  /*3040*/  BSYNC B0 ;  /* 0x0000000000007941 */ /* 0x000fea0003800000 */
.L_x_477:
        /* <DEDUP_REMOVED lines=20> */
.L_x_481:
        /* <DEDUP_REMOVED lines=23> */
.L_x_482:
[----:B------:R-:W-:Y:S05]  /*3300*/  BSYNC B0 ;  /* 0x0000000000007941 */ /* 0x000fea0003800000 */
.L_x_480:
        /* <DEDUP_REMOVED lines=39> */
.L_x_484:
        /* <DEDUP_REMOVED lines=23> */
.L_x_485:
[----:B------:R-:W-:Y:S05]  /*36f0*/  BSYNC B0 ;  /* 0x0000000000007941 */ /* 0x000fea0003800000 */
.L_x_483:
        /* <DEDUP_REMOVED lines=26> */
.L_x_487:
        /* <DEDUP_REMOVED lines=23> */
.L_x_488:
[----:B------:R-:W-:Y:S05]  /*3a10*/  BSYNC B0 ;  /* 0x0000000000007941 */ /* 0x000fea0003800000 */
.L_x_486:
        /* <DEDUP_REMOVED lines=21> */
.L_x_464:
[----:B------:R-:W-:Y:S02]  /*3b70*/  ULDC.64 UR4, c[0x0][0x2b0] ;  /* 0x0000ac0000047ab9 */ /* 0x000fe40000000a00 */
[----:B------:R-:W-:-:S04]  /*3b80*/  LEA R2, P0, R30, UR4, 0x2 ;  /* 0x000000041e027c11 */ /* 0x000fc8000f8010ff */
[----:B------:R-:W-:-:S05]  /*3b90*/  LEA.HI.X R3, R30, UR5, R31, 0x2, P0 ;  /* 0x000000051e037c11 */ /* 0x000fca00080f141f */
[----:B------:R0:W-:Y:S04]  /*3ba0*/  STG.E desc[UR8][R2.64], R28 ;  /* 0x0000001c02007986 */ /* 0x0001e8000c101908 */
.L_x_463:
[----:B------:R-:W-:Y:S05]  /*3bb0*/  BSYNC B1 ;  /* 0x0000000000017941 */ /* 0x000fea0003800000 */
.L_x_462:
[----:B------:R-:W2:Y:S01]  /*3bc0*/  S2R R0, SR_TID.X ;  /* 0x0000000000007919 */ /* 0x000ea20000002100 */
[----:B------:R-:W3:Y:S01]  /*3bd0*/  LDC R14, c[0x0][0x3c4] ;  /* 0x0000f100ff0e7b82 */ /* 0x000ee20000000800 */
[----:B------:R-:W-:Y:S01]  /*3be0*/  BSSY B0, `(.L_x_489) ;  /* 0x0000012000007945 */ /* 0x000fe20003800000 */
[----:B--2---:R-:W-:-:S04]  /*3bf0*/  SHF.R.S32.HI R13, RZ, 0x1f, R0 ;  /* 0x0000001fff0d7819 */ /* 0x004fc80000011400 */
[----:B------:R-:W-:-:S04]  /*3c00*/  LEA.HI R13, R13, R0, RZ, 0x5 ;  /* 0x000000000d0d7211 */ /* 0x000fc800078f28ff */
[----:B------:R-:W-:-:S05]  /*3c10*/  LOP3.LUT R19, R13, 0xffffffe0, RZ, 0xc0, !PT ;  /* 0xffffffe00d137812 */ /* 0x000fca00078ec0ff */
[----:B------:R-:W-:-:S05]  /*3c20*/  IMAD.IADD R19, R0, 0x1, -R19 ;  /* 0x0000000100137824 */ /* 0x000fca00078e0a13 */
[----:B---3--:R-:W-:-:S04]  /*3c30*/  ISETP.GE.AND P0, PT, R19, R14, PT ;  /* 0x0000000e1300720c */ /* 0x008fc80003f06270 */
[----:B------:R-:W-:-:S13]  /*3c40*/  ISETP.LT.AND P0, PT, R0, 0x80, !P0 ;  /* 0x000000800000780c */ /* 0x000fda0004701270 */
[----:B------:R-:W-:Y:S05]  /*3c50*/  @!P0 BRA `(.L_x_490) ;  /* 0x0000000000288947 */ /* 0x000fea0003800000 */
[----:B------:R-:W2:Y:S01]  /*3c60*/  S2R R0, SR_CgaCtaId ;  /* 0x0000000000007919 */ /* 0x000ea20000008800 */
[----:B01----:R-:W-:Y:S01]  /*3c70*/  FADD.FTZ R2, -R28, R29 ;  /* 0x0000001d1c027221 */ /* 0x003fe20000010100 */
[----:B------:R-:W-:-:S03]  /*3c80*/  MOV R3, 0x400 ;  /* 0x0000040000037802 */ /* 0x000fc60000000f00 */
[----:B------:R-:W-:-:S06]  /*3c90*/  FMUL.FTZ R2, R2, 1.4426950216293334961 ;  /* 0x3fb8aa3b02027820 */ /* 0x000fcc0000410000 */
[----:B------:R-:W0:Y:S01]  /*3ca0*/  MUFU.EX2 R2, R2 ;  /* 0x0000000200027308 */ /* 0x000e220000000800 */
[----:B--2---:R-:W-:Y:S02]  /*3cb0*/  LEA R0, R0, R3, 0x18 ;  /* 0x0000000300007211 */ /* 0x004fe400078ec0ff */
[----:B------:R-:W-:-:S03]  /*3cc0*/  SHF.R.S32.HI R3, RZ, 0x5, R13 ;  /* 0x00000005ff037819 */ /* 0x000fc6000001140d */
[----:B------:R-:W-:-:S05]  /*3cd0*/  IMAD R0, R19, 0x14, R0 ;  /* 0x0000001413007824 */ /* 0x000fca00078e0200 */
[----:B------:R-:W-:-:S05]  /*3ce0*/  LEA R3, R3, R0, 0x2 ;  /* 0x0000000003037211 */ /* 0x000fca00078e10ff */
[----:B0-----:R2:W-:Y:S02]  /*3cf0*/  STS [R3], R2 ;  /* 0x0000000203007388 */ /* 0x0015e40000000800 */
.L_x_490:
[----:B------:R-:W-:Y:S05]  /*3d00*/  BSYNC B0 ;  /* 0x0000000000007941 */ /* 0x000fea0003800000 */
.L_x_489:
[----:B------:R-:W-:Y:S01]  /*3d10*/  BAR.SYNC.DEFER_BLOCKING 0x0 ;  /* 0x0000000000007b1d */ /* 0x000fe20000010000 */
[----:B------:R-:W-:Y:S01]  /*3d20*/  ISETP.GE.AND P0, PT, R14, 0x1, PT ;  /* 0x000000010e00780c */ /* 0x000fe20003f06270 */
[----:B------:R-:W-:Y:S01]  /*3d30*/  IMAD.MOV.U32 R0, RZ, RZ, RZ ;  /* 0x000000ffff007224 */ /* 0x000fe200078e00ff */
[----:B012---:R-:W-:Y:S01]  /*3d40*/  CS2R R2, SRZ ;  /* 0x0000000000027805 */ /* 0x007fe2000001ff00 */
[----:B------:R-:W-:Y:S01]  /*3d50*/  IMAD.MOV.U32 R5, RZ, RZ, RZ ;  /* 0x000000ffff057224 */ /* 0x000fe200078e00ff */
[----:B------:R-:W-:Y:S01]  /*3d60*/  SHF.R.S32.HI R13, RZ, 0x5, R13 ;  /* 0x00000005ff0d7819 */ /* 0x000fe2000001140d */
[----:B------:R-:W-:-:S08]  /*3d70*/  IMAD.SHL.U32 R18, R19, 0x4, RZ ;  /* 0x0000000413127824 */ /* 0x000fd000078e00ff */
[----:B------:R-:W-:Y:S05]  /*3d80*/  @!P0 BRA `(.L_x_491) ;  /* 0x0000000400988947 */ /* 0x000fea0003800000 */
[----:B------:R-:W-:Y:S01]  /*3d90*/  ULDC UR10, c[0x0][0x2dc] ;  /* 0x0000b700000a7ab9 */ /* 0x000fe20000000800 */
[----:B------:R-:W0:Y:S01]  /*3da0*/  S2UR UR6, SR_CgaCtaId ;  /* 0x00000000000679c3 */ /* 0x000e220000008800 */
        /* <DEDUP_REMOVED lines=8> */
[----:B------:R-:W1:Y:S01]  /*3e30*/  LDC R7, c[0x0][0x3c4] ;  /* 0x0000f100ff077b82 */ /* 0x000e620000000800 */
        /* <DEDUP_REMOVED lines=10> */
[----:B0-----:R-:W-:-:S06]  /*3ee0*/  ULEA UR4, UR6, UR4, 0x18 ;  /* 0x0000000406047291 */ /* 0x001fcc000f8ec03f */
[----:B------:R-:W-:-:S05]  /*3ef0*/  LEA R6, R13, UR4, 0x2 ;  /* 0x000000040d067c11 */ /* 0x000fca000f8e10ff */
[----:B------:R-:W-:Y:S05]  /*3f00*/  @!P0 BRA `(.L_x_492) ;  /* 0x0000000000a48947 */ /* 0x000fea0003800000 */
[----:B------:R-:W-:Y:S01]  /*3f10*/  PLOP3.LUT P4, PT, PT, PT, PT, 0x8, 0x0 ;  /* 0x000000000000781c */ /* 0x000fe20003f8e170 */
[----:B------:R-:W-:Y:S01]  /*3f20*/  VIADD R14, R14, 0xfffffffd ;  /* 0xfffffffd0e0e7836 */ /* 0x000fe20000000000 */
[CC--:B------:R-:W-:Y:S02]  /*3f30*/  ISETP.GE.AND P3, PT, R13.reuse, R16.reuse, PT ;  /* 0x000000100d00720c */ /* 0x0c0fe40003f66270 */
[----:B------:R-:W-:-:S13]  /*3f40*/  ISETP.GE.AND P0, PT, R13, R16, PT ;  /* 0x000000100d00720c */ /* 0x000fda0003f06270 */
.L_x_493:
[----:B------:R0:W2:Y:S01]  /*3f50*/  @!P3 LDG.E.128 R8, desc[UR8][R24.64] ;  /* 0x000000081808b981 */ /* 0x0000a2000c1e1d00 */
[----:B------:R-:W-:Y:S01]  /*3f60*/  PLOP3.LUT P3, PT, P0, PT, PT, 0x80, 0x0 ;  /* 0x000000000000781c */ /* 0x000fe2000076f070 */
[----:B------:R-:W-:Y:S01]  /*3f70*/  UIADD3 UR5, UR5, 0x4, URZ ;  /* 0x0000000405057890 */ /* 0x000fe2000fffe03f */
[----:B------:R-:W-:Y:S01]  /*3f80*/  IADD3 R26, P1, R20, R24, RZ ;  /* 0x00000018141a7210 */ /* 0x000fe20007f3e0ff */
[----:B------:R-:W2:Y:S03]  /*3f90*/  LDS R4, [R6] ;  /* 0x0000000006047984 */ /* 0x000ea60000000800 */
[C---:B------:R-:W-:Y:S02]  /*3fa0*/  IADD3.X R27, R21.reuse, R25, RZ, P1, !PT ;  /* 0x00000019151b7210 */ /* 0x040fe40000ffe4ff */
[----:B------:R-:W-:Y:S02]  /*3fb0*/  ISETP.LE.AND P2, PT, R14, UR5, PT ;  /* 0x000000050e007c0c */ /* 0x000fe4000bf43270 */
[C---:B0-----:R-:W-:Y:S04]  /*3fc0*/  IADD3 R24, P1, R20.reuse, R26, RZ ;  /* 0x0000001a14187210 */ /* 0x041fe80007f3e0ff */
[C---:B------:R-:W-:Y:S02]  /*3fd0*/  IADD3.X R25, R21.reuse, R27, RZ, P1, !PT ;  /* 0x0000001b15197210 */ /* 0x040fe40000ffe4ff */
[----:B------:R-:W-:Y:S04]  /*3fe0*/  IADD3 R22, P1, R20, R24, RZ ;  /* 0x0000001814167210 */ /* 0x000fe80007f3e0ff */
[C---:B------:R-:W-:Y:S01]  /*3ff0*/  IADD3.X R23, R21.reuse, R25, RZ, P1, !PT ;  /* 0x0000001915177210 */ /* 0x040fe20000ffe4ff */
[C---:B--2---:R-:W-:Y:S01]  /*4000*/  FFMA.FTZ R5, R4.reuse, R8, R5 ;  /* 0x0000000804057223 */ /* 0x044fe20000010005 */
[C---:B------:R-:W-:Y:S01]  /*4010*/  FFMA.FTZ R2, R4.reuse, R9, R2 ;  /* 0x0000000904027223 */ /* 0x040fe20000010002 */
[C---:B------:R-:W-:Y:S01]  /*4020*/  FFMA.FTZ R3, R4.reuse, R10, R3 ;  /* 0x0000000a04037223 */ /* 0x040fe20000010003 */
[----:B------:R-:W-:Y:S02]  /*4030*/  FFMA.FTZ R0, R4, R11, R0 ;  /* 0x0000000b04007223 */ /* 0x000fe40000010000 */
[----:B------:R-:W2:Y:S04]  /*4040*/  @!P3 LDG.E.128 R8, desc[UR8][R26.64] ;  /* 0x000000081a08b981 */ /* 0x000ea8000c1e1d00 */
[----:B------:R-:W2:Y:S02]  /*4050*/  LDS R4, [R6+0x14] ;  /* 0x0000140006047984 */ /* 0x000ea40000000800 */
[C---:B--2---:R-:W-:Y:S01]  /*4060*/  FFMA.FTZ R5, R4.reuse, R8, R5 ;  /* 0x0000000804057223 */ /* 0x044fe20000010005 */
[C---:B------:R-:W-:Y:S01]  /*4070*/  FFMA.FTZ R2, R4.reuse, R9, R2 ;  /* 0x0000000904027223 */ /* 0x040fe20000010002 */
[C---:B------:R-:W-:Y:S01]  /*4080*/  FFMA.FTZ R3, R4.reuse, R10, R3 ;  /* 0x0000000a04037223 */ /* 0x040fe20000010003 */
[----:B------:R-:W-:Y:S02]  /*4090*/  FFMA.FTZ R0, R4, R11, R0 ;  /* 0x0000000b04007223 */ /* 0x000fe40000010000 */
[----:B------:R0:W2:Y:S04]  /*40a0*/  @!P3 LDG.E.128 R8, desc[UR8][R24.64] ;  /* 0x000000081808b981 */ /* 0x0000a8000c1e1d00 */
[----:B------:R-:W2:Y:S01]  /*40b0*/  LDS R4, [R6+0x28] ;  /* 0x0000280006047984 */ /* 0x000ea20000000800 */
[----:B0-----:R-:W-:Y:S04]  /*40c0*/  IADD3 R24, P1, R20, R22, RZ ;  /* 0x0000001614187210 */ /* 0x001fe80007f3e0ff */
[----:B------:R-:W-:Y:S01]  /*40d0*/  IADD3.X R25, R21, R23, RZ, P1, !PT ;  /* 0x0000001715197210 */ /* 0x000fe20000ffe4ff */
[C---:B--2---:R-:W-:Y:S01]  /*40e0*/  FFMA.FTZ R5, R4.reuse, R8, R5 ;  /* 0x0000000804057223 */ /* 0x044fe20000010005 */
[C---:B------:R-:W-:Y:S01]  /*40f0*/  FFMA.FTZ R2, R4.reuse, R9, R2 ;  /* 0x0000000904027223 */ /* 0x040fe20000010002 */
[C---:B------:R-:W-:Y:S01]  /*4100*/  FFMA.FTZ R3, R4.reuse, R10, R3 ;  /* 0x0000000a04037223 */ /* 0x040fe20000010003 */
[----:B------:R-:W-:Y:S02]  /*4110*/  FFMA.FTZ R0, R4, R11, R0 ;  /* 0x0000000b04007223 */ /* 0x000fe40000010000 */
[----:B------:R-:W2:Y:S04]  /*4120*/  @!P3 LDG.E.128 R8, desc[UR8][R22.64] ;  /* 0x000000081608b981 */ /* 0x000ea8000c1e1d00 */
[----:B------:R0:W2:Y:S02]  /*4130*/  LDS R4, [R6+0x3c] ;  /* 0x00003c0006047984 */ /* 0x0000a40000000800 */
[----:B0-----:R-:W-:Y:S01]  /*4140*/  IADD3 R6, R6, 0x50, RZ ;  /* 0x0000005006067810 */ /* 0x001fe20007ffe0ff */
[C---:B--2---:R-:W-:Y:S01]  /*4150*/  FFMA.FTZ R5, R4.reuse, R8, R5 ;  /* 0x0000000804057223 */ /* 0x044fe20000010005 */
[C---:B------:R-:W-:Y:S01]  /*4160*/  FFMA.FTZ R2, R4.reuse, R9, R2 ;  /* 0x0000000904027223 */ /* 0x040fe20000010002 */
[C---:B------:R-:W-:Y:S01]  /*4170*/  FFMA.FTZ R3, R4.reuse, R10, R3 ;  /* 0x0000000a04037223 */ /* 0x040fe20000010003 */
[----:B------:R-:W-:Y:S01]  /*4180*/  FFMA.FTZ R0, R4, R11, R0 ;  /* 0x0000000b04007223 */ /* 0x000fe20000010000 */
[----:B------:R-:W-:Y:S09]  /*4190*/  @!P2 BRA `(.L_x_493) ;  /* 0xfffffffc006ca947 */ /* 0x000ff2000383ffff */
.L_x_492:
[----:B-1----:R-:W-:-:S04]  /*41a0*/  IADD3 R4, R7, -UR5, RZ ;  /* 0x8000000507047c10 */ /* 0x002fc8000fffe0ff */
        /* <DEDUP_REMOVED lines=24> */
.L_x_494:
[----:B------:R-:W-:-:S13]  /*4330*/  ISETP.GT.OR P4, PT, R7, UR5, P4 ;  /* 0x0000000507007c0c */ /* 0x000fda000a784670 */
[----:B------:R-:W-:Y:S05]  /*4340*/  @!P4 BRA `(.L_x_491) ;  /* 0x000000000028c947 */ /* 0x000fea0003800000 */
[----:B------:R-:W0:Y:S01]  /*4350*/  LDS R6, [R6] ;  /* 0x0000000006067984 */ /* 0x000e220000000800 */
[----:B------:R-:W-:Y:S01]  /*4360*/  ISETP.GE.AND P0, PT, R13, R16, PT ;  /* 0x000000100d00720c */ /* 0x000fe20003f06270 */
[----:B------:R-:W-:-:S12]  /*4370*/  BSSY B0, `(.L_x_495) ;  /* 0x0000003000007945 */ /* 0x000fd80003800000 */
[----:B------:R-:W-:Y:S05]  /*4380*/  @P0 BRA `(.L_x_496) ;  /* 0x0000000000040947 */ /* 0x000fea0003800000 */
[----:B------:R1:W5:Y:S02]  /*4390*/  LDG.E.128 R8, desc[UR8][R24.64] ;  /* 0x0000000818087981 */ /* 0x000364000c1e1d00 */
.L_x_496:
[----:B------:R-:W-:Y:S05]  /*43a0*/  BSYNC B0 ;  /* 0x0000000000007941 */ /* 0x000fea0003800000 */
.L_x_495:
[C---:B0----5:R-:W-:Y:S01]  /*43b0*/  FFMA.FTZ R5, R6.reuse, R8, R5 ;  /* 0x0000000806057223 */ /* 0x061fe20000010005 */
[C---:B------:R-:W-:Y:S01]  /*43c0*/  FFMA.FTZ R2, R6.reuse, R9, R2 ;  /* 0x0000000906027223 */ /* 0x040fe20000010002 */
[C---:B------:R-:W-:Y:S01]  /*43d0*/  FFMA.FTZ R3, R6.reuse, R10, R3 ;  /* 0x0000000a06037223 */ /* 0x040fe20000010003 */
[----:B------:R-:W-:Y:S01]  /*43e0*/  FFMA.FTZ R0, R6, R11, R0 ;  /* 0x0000000b06007223 */ /* 0x000fe20000010000 */
.L_x_491:
[----:B------:R-:W-:-:S04]  /*43f0*/  IADD3 R13, R13, UR7, RZ ;  /* 0x000000070d0d7c10 */ /* 0x000fc8000fffe0ff */
[----:B------:R-:W-:-:S13]  /*4400*/  ISETP.GE.AND P0, PT, R13, R12, PT ;  /* 0x0000000c0d00720c */ /* 0x000fda0003f06270 */
[----:B------:R-:W-:Y:S05]  /*4410*/  @P0 EXIT ;  /* 0x000000000000094d */ /* 0x000fea0003800000 */
[----:B------:R-:W0:Y:S01]  /*4420*/  LDC R8, c[0x0][0x2c4] ;  /* 0x0000b100ff087b82 */ /* 0x000e220000000800 */
        /* <DEDUP_REMOVED lines=79> */
        .weak           $__internal_9_$__cuda_sm20_div_s64
        .type           $__internal_9_$__cuda_sm20_div_s64,@function
        .size           $__internal_9_$__cuda_sm20_div_s64,(.L_x_8321 - $__internal_9_$__cuda_sm20_div_s64)
$__internal_9_$__cuda_sm20_div_s64:
        /* <DEDUP_REMOVED lines=83> */
[----:B------:R-:W-:Y:S06]  /*4e50*/  RET.REL.NODEC R26 `(_ZN5flash32flash_fwd_splitkv_combine_kernelI23Flash_fwd_kernel_traitsILi128ELi64ELi128ELi4ELb0ELb0EN7cutlass6half_tE19Flash_kernel_traitsILi128ELi64ELi128ELi4ES3_EELi4ELi5ELb1EEEvNS_16Flash_fwd_paramsE) ;  /* 0xffffffb01a687950 */ /* 0x000fec0003c3ffff */
.L_x_497:
        /* <DEDUP_REMOVED lines=10> */
.L_x_8321:


//--------------------- .text._ZN5flash32flash_fwd_splitkv_combine_kernelI23Flash_fwd_kernel_traitsILi128ELi64ELi128ELi4ELb0ELb0EN7cutlass6half_tE19Flash_kernel_traitsILi128ELi64ELi128ELi4ES3_EELi4ELi4ELb1EEEvNS_16Flash_fwd_paramsE --------------------------
	.section	.text._ZN5flash32flash_fwd_splitkv_combine_kernelI23Flash_fwd_kernel_traitsILi128ELi64ELi128ELi4ELb0ELb0EN7cutlass6half_tE19Flash_kernel_traitsILi128ELi64ELi128ELi4ES3_EELi4ELi4ELb1EEEvNS_16Flash_fwd_paramsE,"ax",@progbits
	.align	128
        .global         _ZN5flash32flash_fwd_splitkv_combine_kernelI23Flash_fwd_kernel_traitsILi128ELi64ELi128ELi4ELb0ELb0EN7cutlass6half_tE19Flash_kernel_traitsILi128ELi64ELi128ELi4ES3_EELi4ELi4ELb1EEEvNS_16Flash_fwd_paramsE
        .type           _ZN5flash32flash_fwd_splitkv_combine_kernelI23Flash_fwd_kernel_traitsILi128ELi64ELi128ELi4ELb0ELb0EN7cutlass6half_tE19Flash_kernel_traitsILi128ELi64ELi128ELi4ES3_EELi4ELi4ELb1EEEvNS_16Flash_fwd_paramsE,@function
        .size           _ZN5flash32flash_fwd_splitkv_combine_kernelI23Flash_fwd_kernel_traitsILi128ELi64ELi128ELi4ELb0ELb0EN7cutlass6half_tE19Flash_kernel_traitsILi128ELi64ELi128ELi4ES3_EELi4ELi4ELb1EEEvNS_16Flash_fwd_paramsE,(.L_x_8322 - _ZN5flash32flash_fwd_splitkv_combine_kernelI23Flash_fwd_kernel_traitsILi128ELi64ELi128ELi4ELb0ELb0EN7cutlass6half_tE19Flash_kernel_traitsILi128ELi64ELi128ELi4ES3_EELi4ELi4ELb1EEEvNS_16Flash_fwd_paramsE)
        .other          _ZN5flash32flash_fwd_splitkv_combine_kernelI23Flash_fwd_kernel_traitsILi128ELi64ELi128ELi4ELb0ELb0EN7cutlass6half_tE19Flash_kernel_traitsILi128ELi64ELi128ELi4ES3_EELi4ELi4ELb1EEEvNS_16Flash_fwd_paramsE,@"STO_CUDA_ENTRY STV_DEFAULT"
_ZN5flash32flash_fwd_splitkv_combine_kernelI23Flash_fwd_kernel_traitsILi128ELi64ELi128ELi4ELb0ELb0EN7cutlass6half_tE19Flash_kernel_traitsILi128ELi64ELi128ELi4ES3_EELi4ELi4ELb1EEEvNS_16Flash_fwd_paramsE:
.text._ZN5flash32flash_fwd_splitkv_combine_kernelI23Flash_fwd_kernel_traitsILi128ELi64ELi128ELi4ELb0ELb0EN7cutlass6half_tE19Flash_kernel_traitsILi128ELi64ELi128ELi4ES3_EELi4ELi4ELb1EEEvNS_16Flash_fwd_paramsE:
        /* <DEDUP_REMOVED lines=23> */
[----:B------:R-:W-:Y:S05]  /*0170*/  CALL.REL.NOINC `($__internal_10_$__cuda_sm20_div_s64) ;  /* 0x0000004400e47944 */ /* 0x000fea0003c00000 */
[----:B------:R-:W-:Y:S05]  /*0180*/  BRA `(.L_x_499) ;  /* 0x00000000004c7947 */ /* 0x000fea0003800000 */
.L_x_498:
        /* <DEDUP_REMOVED lines=19> */
.L_x_499:
        /* <DEDUP_REMOVED lines=13> */
[----:B------:R-:W-:Y:S05]  /*0390*/  CALL.REL.NOINC `($__internal_10_$__cuda_sm20_div_s64) ;  /* 0x00000044005c7944 */ /* 0x000fea0003c00000 */
[----:B------:R-:W-:Y:S02]  /*03a0*/  MOV R8, R20 ;  /* 0x0000001400087202 */ /* 0x000fe40000000f00 */
[----:B------:R-:W-:Y:S01]  /*03b0*/  MOV R9, R21 ;  /* 0x0000001500097202 */ /* 0x000fe20000000f00 */
[----:B------:R-:W-:Y:S05]  /*03c0*/  BRA `(.L_x_502) ;  /* 0x00000000004c7947 */ /* 0x000fea0003800000 */
.L_x_501:
        /* <DEDUP_REMOVED lines=19> */
.L_x_502:
[----:B------:R-:W-:Y:S05]  /*0500*/  BSYNC B0 ;  /* 0x0000000000007941 */ /* 0x000fea0003800000 */
.L_x_500:
        /* <DEDUP_REMOVED lines=43> */
.L_x_504:
        /* <DEDUP_REMOVED lines=19> */
.L_x_505:
[----:B------:R-:W-:Y:S05]  /*08f0*/  BSYNC B0 ;  /* 0x0000000000007941 */ /* 0x000fea0003800000 */
.L_x_503:
        /* <DEDUP_REMOVED lines=74> */
[----:B------:R-:W-:Y:S02]  /*0da0*/  MOV R32, R20 ;  /* 0x0000001400207202 */ /* 0x000fe40000000f00 */
[----:B------:R-:W-:Y:S01]  /*0db0*/  MOV R33, R21 ;  /* 0x0000001500217202 */ /* 0x000fe20000000f00 */
[----:B------:R-:W-:Y:S05]  /*0dc0*/  BRA `(.L_x_508) ;  /* 0x00000000004c7947 */ /* 0x000fea0003800000 */
.L_x_507:
        /* <DEDUP_REMOVED lines=19> */
.L_x_508:
[----:B------:R-:W-:Y:S05]  /*0f00*/  BSYNC B0 ;  /* 0x0000000000007941 */ /* 0x000fea0003800000 */
.L_x_506:
        /* <DEDUP_REMOVED lines=43> */
.L_x_510:
        /* <DEDUP_REMOVED lines=19> */
.L_x_511:
[----:B------:R-:W-:Y:S05]  /*12f0*/  BSYNC B0 ;  /* 0x0000000000007941 */ /* 0x000fea0003800000 */
.L_x_509:
        /* <DEDUP_REMOVED lines=67> */
.L_x_513:
[----:B------:R-:W-:Y:S05]  /*1730*/  BSYNC B0 ;  /* 0x0000000000007941 */ /* 0x000fea0003800000 */
.L_x_512:
        /* <DEDUP_REMOVED lines=14> */
.L_x_515:
[----:B------:R-:W-:Y:S05]  /*1820*/  BSYNC B0 ;  /* 0x0000000000007941 */ /* 0x000fea0003800000 */
.L_x_514:
        /* <DEDUP_REMOVED lines=158> */
.L_x_520:
        /* <DEDUP_REMOVED lines=22> */
.L_x_521:
[----:B------:R-:W-:Y:S05]  /*2370*/  BSYNC B0 ;  /* 0x0000000000007941 */ /* 0x000fea0003800000 */
.L_x_519:
[----:B------:R-:W-:Y:S01]  /*2380*/  LOP3.LUT R19, R17, R0, RZ, 0xfc, !PT ;  /* 0x0000000011137212 */ /* 0x000fe200078efcff */
[----:B------:R-:W-:Y:S03]  /*2390*/  BSSY B0, `(.L_x_522) ;  /* 0x0000028000007945 */ /* 0x000fe60003800000 */
[----:B------:R-:W-:-:S13]  /*23a0*/  ISETP.NE.U32.AND P0, PT, R19, RZ, PT ;  /* 0x000000ff1300720c */ /* 0x000fda0003f05070 */
[----:B------:R-:W-:Y:S05]  /*23b0*/  @!P0 BRA `(.L_x_523) ;  /* 0x00000000003c8947 */ /* 0x000fea0003800000 */
[----:B------:R-:W-:Y:S01]  /*23c0*/  IMAD.MOV.U32 R24, RZ, RZ, R25 ;  /* 0x000000ffff187224 */ /* 0x000fe200078e0019 */
[----:B------:R-:W-:Y:S02]  /*23d0*/  MOV R23, R0 ;  /* 0x0000000000177202 */ /* 0x000fe40000000f00 */
[----:B------:R-:W-:Y:S02]  /*23e0*/  MOV R22, 0x2400 ;  /* 0x0000240000167802 */ /* 0x000fe40000000f00 */
[----:B------:R-:W-:Y:S05]  /*23f0*/  CALL.REL.NOINC `($__internal_10_$__cuda_sm20_div_s64) ;  /* 0x0000002400447944 */ /* 0x000fea0003c00000 */
        /* <DEDUP_REMOVED lines=11> */
.L_x_523:
        /* <DEDUP_REMOVED lines=22> */
.L_x_524:
[----:B------:R-:W-:Y:S05]  /*2610*/  BSYNC B0 ;  /* 0x0000000000007941 */ /* 0x000fea0003800000 */
.L_x_522:
        /* <DEDUP_REMOVED lines=11> */
[----:B------:R-:W-:Y:S05]  /*26d0*/  CALL.REL.NOINC `($__internal_10_$__cuda_sm20_div_s64) ;  /* 0x00000020008c7944 */ /* 0x000fea0003c00000 */
[----:B------:R-:W-:-:S04]  /*26e0*/  IADD3 R17, P0, RZ, -R20, RZ ;  /* 0x80000014ff117210 */ /* 0x000fc80007f1e0ff */
[----:B------:R-:W-:Y:S01]  /*26f0*/  IADD3.X R18, RZ, ~R21, RZ, P0, !PT ;  /* 0x80000015ff127210 */ /* 0x000fe200007fe4ff */
[----:B------:R-:W-:-:S04]  /*2700*/  IMAD.WIDE.U32 R36, R5, R17, R36 ;  /* 0x0000001105247225 */ /* 0x000fc800078e0024 */
[----:B------:R-:W-:-:S04]  /*2710*/  IMAD R18, R18, R5, RZ ;  /* 0x0000000512127224 */ /* 0x000fc800078e02ff */
[----:B------:R-:W-:-:S05]  /*2720*/  IMAD R4, R4, R17, R18 ;  /* 0x0000001104047224 */ /* 0x000fca00078e0212 */
[----:B------:R-:W-:Y:S01]  /*2730*/  IADD3 R4, R37, R4, RZ ;  /* 0x0000000425047210 */ /* 0x000fe20007ffe0ff */
[----:B------:R-:W-:Y:S05]  /*2740*/  BRA `(.L_x_527) ;  /* 0x0000000000587947 */ /* 0x000fea0003800000 */
.L_x_526:
        /* <DEDUP_REMOVED lines=22> */
.L_x_527:
[----:B------:R-:W-:Y:S05]  /*28b0*/  BSYNC B0 ;  /* 0x0000000000007941 */ /* 0x000fea0003800000 */
.L_x_525:
        /* <DEDUP_REMOVED lines=38> */
[----:B------:R-:W-:Y:S05]  /*2b20*/  CALL.REL.NOINC `($__internal_10_$__cuda_sm20_div_s64) ;  /* 0x0000001c00787944 */ /* 0x000fea0003c00000 */
        /* <DEDUP_REMOVED lines=12> */
.L_x_529:
        /* <DEDUP_REMOVED lines=23> */
.L_x_530:
[----:B------:R-:W-:Y:S05]  /*2d60*/  BSYNC B0 ;  /* 0x0000000000007941 */ /* 0x000fea0003800000 */
.L_x_528:
        /* <DEDUP_REMOVED lines=19> */
.L_x_532:
        /* <DEDUP_REMOVED lines=22> */
.L_x_533:
[----:B------:R-:W-:Y:S05]  /*3000*/  BSYNC B0 ;  /* 0x0000000000007941 */ /* 0x000fea0003800000 */
.L_x_531:
        /* <DEDUP_REMOVED lines=20> */
.L_x_535:
        /* <DEDUP_REMOVED lines=23> */
.L_x_536:
[----:B------:R-:W-:Y:S05]  /*32c0*/  BSYNC B0 ;  /* 0x0000000000007941 */ /* 0x000fea0003800000 */
.L_x_534:
        /* <DEDUP_REMOVED lines=39> */
.L_x_538:
        /* <DEDUP_REMOVED lines=23> */
.L_x_539:
[----:B------:R-:W-:Y:S05]  /*36b0*/  BSYNC B0 ;  /* 0x0000000000007941 */ /* 0x000fea0003800000 */
.L_x_537:
        /* <DEDUP_REMOVED lines=26> */
.L_x_541:
        /* <DEDUP_REMOVED lines=23> */
.L_x_542:
[----:B------:R-:W-:Y:S05]  /*39d0*/  BSYNC B0 ;  /* 0x0000000000007941 */ /* 0x000fea0003800000 */
.L_x_540:
        /* <DEDUP_REMOVED lines=21> */
.L_x_518:
[----:B------:R-:W-:Y:S02]  /*3b30*/  ULDC.64 UR4, c[0x0][0x2b0] ;  /* 0x0000ac0000047ab9 */ /* 0x000fe40000000a00 */
[----:B------:R-:W-:-:S04]  /*3b40*/  LEA R2, P0, R30, UR4, 0x2 ;  /* 0x000000041e027c11 */ /* 0x000fc8000f8010ff */
[----:B------:R-:W-:-:S05]  /*3b50*/  LEA.HI.X R3, R30, UR5, R31, 0x2, P0 ;  /* 0x000000051e037c11 */ /* 0x000fca00080f141f */
[----:B------:R0:W-:Y:S04]  /*3b60*/  STG.E desc[UR8][R2.64], R28 ;  /* 0x0000001c02007986 */ /* 0x0001e8000c101908 */
.L_x_517:
[----:B------:R-:W-:Y:S05]  /*3b70*/  BSYNC B1 ;  /* 0x0000000000017941 */ /* 0x000fea0003800000 */
.L_x_516:
[----:B------:R-:W2:Y:S01]  /*3b80*/  S2R R5, SR_TID.X ;  /* 0x0000000000057919 */ /* 0x000ea20000002100 */
[----:B------:R-:W3:Y:S01]  /*3b90*/  LDC R13, c[0x0][0x3c4] ;  /* 0x0000f100ff0d7b82 */ /* 0x000ee20000000800 */
[----:B------:R-:W-:Y:S01]  /*3ba0*/  BSSY B0, `(.L_x_543) ;  /* 0x0000012000007945 */ /* 0x000fe20003800000 */
[----:B--2---:R-:W-:-:S04]  /*3bb0*/  SHF.R.S32.HI R4, RZ, 0x1f, R5 ;  /* 0x0000001fff047819 */ /* 0x004fc80000011405 */
[----:B01----:R-:W-:-:S04]  /*3bc0*/  LEA.HI R3, R4, R5, RZ, 0x4 ;  /* 0x0000000504037211 */ /* 0x003fc800078f20ff */
[----:B------:R-:W-:-:S05]  /*3bd0*/  LOP3.LUT R2, R3, 0xfffffff0, RZ, 0xc0, !PT ;  /* 0xfffffff003027812 */ /* 0x000fca00078ec0ff */
[----:B------:R-:W-:-:S05]  /*3be0*/  IMAD.IADD R2, R5, 0x1, -R2 ;  /* 0x0000000105027824 */ /* 0x000fca00078e0a02 */
[----:B---3--:R-:W-:-:S04]  /*3bf0*/  ISETP.GE.AND P0, PT, R2, R13, PT ;  /* 0x0000000d0200720c */ /* 0x008fc80003f06270 */
[----:B------:R-:W-:-:S13]  /*3c00*/  ISETP.GT.OR P0, PT, R5, 0x3f, P0 ;  /* 0x0000003f0500780c */ /* 0x000fda0000704670 */
[----:B------:R-:W-:Y:S05]  /*3c10*/  @P0 BRA `(.L_x_544) ;  /* 0x0000000000280947 */ /* 0x000fea0003800000 */
[----:B------:R-:W0:Y:S01]  /*3c20*/  S2R R0, SR_CgaCtaId ;  /* 0x0000000000007919 */ /* 0x000e220000008800 */
[----:B------:R-:W-:Y:S01]  /*3c30*/  FADD.FTZ R6, -R28, R29 ;  /* 0x0000001d1c067221 */ /* 0x000fe20000010100 */
[----:B------:R-:W-:-:S03]  /*3c40*/  MOV R7, 0x400 ;  /* 0x0000040000077802 */ /* 0x000fc60000000f00 */
[----:B------:R-:W-:-:S06]  /*3c50*/  FMUL.FTZ R6, R6, 1.4426950216293334961 ;  /* 0x3fb8aa3b06067820 */ /* 0x000fcc0000410000 */
[----:B------:R-:W1:Y:S01]  /*3c60*/  MUFU.EX2 R6, R6 ;  /* 0x0000000600067308 */ /* 0x000e620000000800 */
[----:B0-----:R-:W-:Y:S02]  /*3c70*/  LEA R7, R0, R7, 0x18 ;  /* 0x0000000700077211 */ /* 0x001fe400078ec0ff */
[----:B------:R-:W-:-:S03]  /*3c80*/  SHF.R.S32.HI R0, RZ, 0x4, R3 ;  /* 0x00000004ff007819 */ /* 0x000fc60000011403 */
[----:B------:R-:W-:-:S05]  /*3c90*/  IMAD R7, R2, 0x14, R7 ;  /* 0x0000001402077824 */ /* 0x000fca00078e0207 */
[----:B------:R-:W-:-:S05]  /*3ca0*/  LEA R7, R0, R7, 0x2 ;  /* 0x0000000700077211 */ /* 0x000fca00078e10ff */
[----:B-1----:R0:W-:Y:S02]  /*3cb0*/  STS [R7], R6 ;  /* 0x0000000607007388 */ /* 0x0021e40000000800 */
.L_x_544:
[----:B------:R-:W-:Y:S05]  /*3cc0*/  BSYNC B0 ;  /* 0x0000000000007941 */ /* 0x000fea0003800000 */
.L_x_543:
[----:B------:R-:W-:Y:S01]  /*3cd0*/  BAR.SYNC.DEFER_BLOCKING 0x0 ;  /* 0x0000000000007b1d */ /* 0x000fe20000010000 */
[----:B------:R-:W-:Y:S01]  /*3ce0*/  ISETP.GE.AND P0, PT, R13, 0x1, PT ;  /* 0x000000010d00780c */ /* 0x000fe20003f06270 */
[----:B------:R-:W-:Y:S01]  /*3cf0*/  IMAD.MOV.U32 R0, RZ, RZ, RZ ;  /* 0x000000ffff007224 */ /* 0x000fe200078e00ff */
[----:B------:R-:W-:Y:S02]  /*3d00*/  LEA.HI R4, R4, R5, RZ, 0x5 ;  /* 0x0000000504047211 */ /* 0x000fe400078f28ff */
[----:B------:R-:W-:Y:S02]  /*3d10*/  CS2R R2, SRZ ;  /* 0x0000000000027805 */ /* 0x000fe4000001ff00 */
[----:B------:R-:W-:Y:S02]  /*3d20*/  LOP3.LUT R16, R4, 0x3fffffe0, RZ, 0xc0, !PT ;  /* 0x3fffffe004107812 */ /* 0x000fe400078ec0ff */
[----:B------:R-:W-:-:S03]  /*3d30*/  SHF.R.S32.HI R15, RZ, 0x5, R4 ;  /* 0x00000005ff0f7819 */ /* 0x000fc60000011404 */
[----:B------:R-:W-:Y:S02]  /*3d40*/  IMAD.IADD R16, R5, 0x1, -R16 ;  /* 0x0000000105107824 */ /* 0x000fe400078e0a10 */
[----:B------:R-:W-:Y:S02]  /*3d50*/  IMAD.MOV.U32 R5, RZ, RZ, RZ ;  /* 0x000000ffff057224 */ /* 0x000fe400078e00ff */
[----:B------:R-:W-:Y:S01]  /*3d60*/  IMAD.SHL.U32 R16, R16, 0x4, RZ ;  /* 0x0000000410107824 */ /* 0x000fe200078e00ff */
[----:B------:R-:W-:Y:S06]  /*3d70*/  @!P0 BRA `(.L_x_545) ;  /* 0x0000000400988947 */ /* 0x000fec0003800000 */
        /* <DEDUP_REMOVED lines=10> */
[----:B0-----:R-:W0:Y:S01]  /*3e20*/  LDC R7, c[0x0][0x3c4] ;  /* 0x0000f100ff077b82 */ /* 0x001e220000000800 */
        /* <DEDUP_REMOVED lines=17> */
.L_x_547:
[----:B------:R1:W2:Y:S01]  /*3f40*/  @!P3 LDG.E.128 R8, desc[UR8][R22.64] ;  /* 0x000000081608b981 */ /* 0x0002a2000c1e1d00 */
[----:B------:R-:W-:Y:S01]  /*3f50*/  PLOP3.LUT P3, PT, P0, PT, PT, 0x80, 0x0 ;  /* 0x000000000000781c */ /* 0x000fe2000076f070 */
[----:B------:R-:W-:Y:S01]  /*3f60*/  UIADD3 UR5, UR5, 0x4, URZ ;  /* 0x0000000405057890 */ /* 0x000fe2000fffe03f */
[C---:B------:R-:W-:Y:S01]  /*3f70*/  IADD3 R24, P1, R18.reuse, R22, RZ ;  /* 0x0000001612187210 */ /* 0x040fe20007f3e0ff */
[----:B------:R-:W2:Y:S03]  /*3f80*/  LDS R4, [R6] ;  /* 0x0000000006047984 */ /* 0x000ea60000000800 */
[----:B------:R-:W-:Y:S02]  /*3f90*/  IADD3.X R25, R19, R23, RZ, P1, !PT ;  /* 0x0000001713197210 */ /* 0x000fe40000ffe4ff */
[----:B------:R-:W-:Y:S02]  /*3fa0*/  ISETP.LE.AND P2, PT, R13, UR5, PT ;  /* 0x000000050d007c0c */ /* 0x000fe4000bf43270 */
[C---:B-1----:R-:W-:Y:S04]  /*3fb0*/  IADD3 R22, P1, R18.reuse, R24, RZ ;  /* 0x0000001812167210 */ /* 0x042fe80007f3e0ff */
        /* <DEDUP_REMOVED lines=15> */
[----:B-1----:R-:W-:Y:S04]  /*40b0*/  IADD3 R22, P1, R18, R20, RZ ;  /* 0x0000001412167210 */ /* 0x002fe80007f3e0ff */
[----:B------:R-:W-:Y:S01]  /*40c0*/  IADD3.X R23, R19, R21, RZ, P1, !PT ;  /* 0x0000001513177210 */ /* 0x000fe20000ffe4ff */
[C---:B--2---:R-:W-:Y:S01]  /*40d0*/  FFMA.FTZ R5, R4.reuse, R8, R5 ;  /* 0x0000000804057223 */ /* 0x044fe20000010005 */
[C---:B------:R-:W-:Y:S01]  /*40e0*/  FFMA.FTZ R2, R4.reuse, R9, R2 ;  /* 0x0000000904027223 */ /* 0x040fe20000010002 */
[C---:B------:R-:W-:Y:S01]  /*40f0*/  FFMA.FTZ R3, R4.reuse, R10, R3 ;  /* 0x0000000a04037223 */ /* 0x040fe20000010003 */
[----:B------:R-:W-:Y:S02]  /*4100*/  FFMA.FTZ R0, R4, R11, R0 ;  /* 0x0000000b04007223 */ /* 0x000fe40000010000 */
[----:B------:R-:W2:Y:S04]  /*4110*/  @!P3 LDG.E.128 R8, desc[UR8][R20.64] ;  /* 0x000000081408b981 */ /* 0x000ea8000c1e1d00 */
[----:B------:R1:W2:Y:S02]  /*4120*/  LDS R4, [R6+0x3c] ;  /* 0x00003c0006047984 */ /* 0x0002a40000000800 */
[----:B-1----:R-:W-:Y:S01]  /*4130*/  IADD3 R6, R6, 0x50, RZ ;  /* 0x0000005006067810 */ /* 0x002fe20007ffe0ff */
[C---:B--2---:R-:W-:Y:S01]  /*4140*/  FFMA.FTZ R5, R4.reuse, R8, R5 ;  /* 0x0000000804057223 */ /* 0x044fe20000010005 */
[C---:B------:R-:W-:Y:S01]  /*4150*/  FFMA.FTZ R2, R4.reuse, R9, R2 ;  /* 0x0000000904027223 */ /* 0x040fe20000010002 */
[C---:B------:R-:W-:Y:S01]  /*4160*/  FFMA.FTZ R3, R4.reuse, R10, R3 ;  /* 0x0000000a04037223 */ /* 0x040fe20000010003 */
[----:B------:R-:W-:Y:S01]  /*4170*/  FFMA.FTZ R0, R4, R11, R0 ;  /* 0x0000000b04007223 */ /* 0x000fe20000010000 */
[----:B------:R-:W-:Y:S09]  /*4180*/  @!P2 BRA `(.L_x_547) ;  /* 0xfffffffc006ca947 */ /* 0x000ff2000383ffff */
.L_x_546:
[----:B0-----:R-:W-:-:S04]  /*4190*/  IADD3 R4, R7, -UR5, RZ ;  /* 0x8000000507047c10 */ /* 0x001fc8000fffe0ff */
        /* <DEDUP_REMOVED lines=24> */
.L_x_548:
[----:B------:R-:W-:-:S13]  /*4320*/  ISETP.GT.OR P4, PT, R7, UR5, P4 ;  /* 0x0000000507007c0c */ /* 0x000fda000a784670 */
[----:B------:R-:W-:Y:S05]  /*4330*/  @!P4 BRA `(.L_x_545) ;  /* 0x000000000028c947 */ /* 0x000fea0003800000 */
[----:B------:R-:W0:Y:S01]  /*4340*/  LDS R6, [R6] ;  /* 0x0000000006067984 */ /* 0x000e220000000800 */
[----:B------:R-:W-:Y:S01]  /*4350*/  ISETP.GE.AND P0, PT, R15, R14, PT ;  /* 0x0000000e0f00720c */ /* 0x000fe20003f06270 */
[----:B------:R-:W-:-:S12]  /*4360*/  BSSY B0, `(.L_x_549) ;  /* 0x0000003000007945 */ /* 0x000fd80003800000 */
[----:B------:R-:W-:Y:S05]  /*4370*/  @P0 BRA `(.L_x_550) ;  /* 0x0000000000040947 */ /* 0x000fea0003800000 */
[----:B------:R1:W5:Y:S02]  /*4380*/  LDG.E.128 R8, desc[UR8][R22.64] ;  /* 0x0000000816087981 */ /* 0x000364000c1e1d00 */
.L_x_550:
[----:B------:R-:W-:Y:S05]  /*4390*/  BSYNC B0 ;  /* 0x0000000000007941 */ /* 0x000fea0003800000 */
.L_x_549:
[C---:B0----5:R-:W-:Y:S01]  /*43a0*/  FFMA.FTZ R5, R6.reuse, R8, R5 ;  /* 0x0000000806057223 */ /* 0x061fe20000010005 */
[C---:B------:R-:W-:Y:S01]  /*43b0*/  FFMA.FTZ R2, R6.reuse, R9, R2 ;  /* 0x0000000906027223 */ /* 0x040fe20000010002 */
[C---:B------:R-:W-:Y:S01]  /*43c0*/  FFMA.FTZ R3, R6.reuse, R10, R3 ;  /* 0x0000000a06037223 */ /* 0x040fe20000010003 */
[----:B------:R-:W-:Y:S01]  /*43d0*/  FFMA.FTZ R0, R6, R11, R0 ;  /* 0x0000000b06007223 */ /* 0x000fe20000010000 */
.L_x_545:
        /* <DEDUP_REMOVED lines=12> */
[----:B------:R-:W-:Y:S02]  /*44a0*/  IABS R10, R4 ;  /* 0x00000004000a7213 */ /* 0x000fe40000000000 */
[----:B------:R-:W2:Y:S03]  /*44b0*/  I2F.RP R14, R9 ;  /* 0x00000009000e7306 */ /* 0x000ea60000209400 */
[----:B------:R-:W-:-:S05]  /*44c0*/  IMAD.MOV R10, RZ, RZ, -R10 ;  /* 0x000000ffff0a7224 */ /* 0x000fca00078e0a0a */
[----:B--2---:R-:W2:Y:S02]  /*44d0*/  MUFU.RCP R13, R14 ;  /* 0x0000000e000d7308 */ /* 0x004ea40000001000 */
[----:B--2---:R-:W-:-:S06]  /*44e0*/  VIADD R13, R13, 0xffffffe ;  /* 0x0ffffffe0d0d7836 */ /* 0x004fcc0000000000 */
[----:B0-----:R-:W0:Y:S02]  /*44f0*/  F2I.FTZ.U32.TRUNC.NTZ R7, R13 ;  /* 0x0000000d00077305 */ /* 0x001e24000021f000 */
        /* <DEDUP_REMOVED lines=65> */
        .weak           $__internal_10_$__cuda_sm20_div_s64
        .type           $__internal_10_$__cuda_sm20_div_s64,@function
        .size           $__internal_10_$__cuda_sm20_div_s64,(.L_x_8322 - $__internal_10_$__cuda_sm20_div_s64)
$__internal_10_$__cuda_sm20_div_s64:
        /* <DEDUP_REMOVED lines=83> */
[----:B------:R-:W-:Y:S06]  /*4e40*/  RET.REL.NODEC R26 `(_ZN5flash32flash_fwd_splitkv_combine_kernelI23Flash_fwd_kernel_traitsILi128ELi64ELi128ELi4ELb0ELb0EN7cutlass6half_tE19Flash_kernel_traitsILi128ELi64ELi128ELi4ES3_EELi4ELi4ELb1EEEvNS_16Flash_fwd_paramsE) ;  /* 0xffffffb01a6c7950 */ /* 0x000fec0003c3ffff */
.L_x_551:
        /* <DEDUP_REMOVED lines=11> */
.L_x_8322:


//--------------------- .text._ZN5flash32flash_fwd_splitkv_combine_kernelI23Flash_fwd_kernel_traitsILi128ELi64ELi128ELi4ELb0ELb0EN7cutlass6half_tE19Flash_kernel_traitsILi128ELi64ELi128ELi4ES3_EELi4ELi3ELb1EEEvNS_16Flash_fwd_paramsE --------------------------
	.section	.text._ZN5flash32flash_fwd_splitkv_combine_kernelI23Flash_fwd_kernel_traitsILi128ELi64ELi128ELi4ELb0ELb0EN7cutlass6half_tE19Flash_kernel_traitsILi128ELi64ELi128ELi4ES3_EELi4ELi3ELb1EEEvNS_16Flash_fwd_paramsE,"ax",@progbits
	.align	128
        .global         _ZN5flash32flash_fwd_splitkv_combine_kernelI23Flash_fwd_kernel_traitsILi128ELi64ELi128ELi4ELb0ELb0EN7cutlass6half_tE19Flash_kernel_traitsILi128ELi64ELi128ELi4ES3_EELi4ELi3ELb1EEEvNS_16Flash_fwd_paramsE
        .type           _ZN5flash32flash_fwd_splitkv_combine_kernelI23Flash_fwd_kernel_traitsILi128ELi64ELi128ELi4ELb0ELb0EN7cutlass6half_tE19Flash_kernel_traitsILi128ELi64ELi128ELi4ES3_EELi4ELi3ELb1EEEvNS_16Flash_fwd_paramsE,@function
        .size           _ZN5flash32flash_fwd_splitkv_combine_kernelI23Flash_fwd_kernel_traitsILi128ELi64ELi128ELi4ELb0ELb0EN7cutlass6half_tE19Flash_kernel_traitsILi128ELi64ELi128ELi4ES3_EELi4ELi3ELb1EEEvNS_16Flash_fwd_paramsE,(.L_x_8323 - _ZN5flash32flash_fwd_splitkv_combine_kernelI23Flash_fwd_kernel_traitsILi128ELi64ELi128ELi4ELb0ELb0EN7cutlass6half_tE19Flash_kernel_traitsILi128ELi64ELi128ELi4ES3_EELi4ELi3ELb1EEEvNS_16Flash_fwd_paramsE)
        .other          _ZN5flash32flash_fwd_splitkv_combine_kernelI23Flash_fwd_kernel_traitsILi128ELi64ELi128ELi4ELb0ELb0EN7cutlass6half_tE19Flash_kernel_traitsILi128ELi64ELi128ELi4ES3_EELi4ELi3ELb1EEEvNS_16Flash_fwd_paramsE,@"STO_CUDA_ENTRY STV_DEFAULT"
_ZN5flash32flash_fwd_splitkv_combine_kernelI23Flash_fwd_kernel_traitsILi128ELi64ELi128ELi4ELb0ELb0EN7cutlass6half_tE19Flash_kernel_traitsILi128ELi64ELi128ELi4ES3_EELi4ELi3ELb1EEEvNS_16Flash_fwd_paramsE:
.text._ZN5flash32flash_fwd_splitkv_combine_kernelI23Flash_fwd_kernel_traitsILi128ELi64ELi128ELi4ELb0ELb0EN7cutlass6half_tE19Flash_kernel_traitsILi128ELi64ELi128ELi4ES3_EELi4ELi3ELb1EEEvNS_16Flash_fwd_paramsE:
        /* <DEDUP_REMOVED lines=23> */
[----:B------:R-:W-:Y:S05]  /*0170*/  CALL.REL.NOINC `($__internal_11_$__cuda_sm20_div_s64) ;  /* 0x0000004400d47944 */ /* 0x000fea0003c00000 */
[----:B------:R-:W-:Y:S05]  /*0180*/  BRA `(.L_x_553) ;  /* 0x00000000004c7947 */ /* 0x000fea0003800000 */
.L_x_552:
        /* <DEDUP_REMOVED lines=19> */
.L_x_553:
        /* <DEDUP_REMOVED lines=13> */
[----:B------:R-:W-:Y:S05]  /*0390*/  CALL.REL.NOINC `($__internal_11_$__cuda_sm20_div_s64) ;  /* 0x00000044004c7944 */ /* 0x000fea0003c00000 */
[----:B------:R-:W-:Y:S02]  /*03a0*/  MOV R8, R20 ;  /* 0x0000001400087202 */ /* 0x000fe40000000f00 */
[----:B------:R-:W-:Y:S01]  /*03b0*/  MOV R9, R21 ;  /* 0x0000001500097202 */ /* 0x000fe20000000f00 */
[----:B------:R-:W-:Y:S05]  /*03c0*/  BRA `(.L_x_556) ;  /* 0x00000000004c7947 */ /* 0x000fea0003800000 */
.L_x_555:
        /* <DEDUP_REMOVED lines=19> */
.L_x_556:
[----:B------:R-:W-:Y:S05]  /*0500*/  BSYNC B0 ;  /* 0x0000000000007941 */ /* 0x000fea0003800000 */
.L_x_554:
        /* <DEDUP_REMOVED lines=43> */
.L_x_558:
        /* <DEDUP_REMOVED lines=19> */
.L_x_559:
[----:B------:R-:W-:Y:S05]  /*08f0*/  BSYNC B0 ;  /* 0x0000000000007941 */ /* 0x000fea0003800000 */
.L_x_557:
        /* <DEDUP_REMOVED lines=74> */
[----:B------:R-:W-:Y:S02]  /*0da0*/  MOV R32, R20 ;  /* 0x0000001400207202 */ /* 0x000fe40000000f00 */
[----:B------:R-:W-:Y:S01]  /*0db0*/  MOV R33, R21 ;  /* 0x0000001500217202 */ /* 0x000fe20000000f00 */
[----:B------:R-:W-:Y:S05]  /*0dc0*/  BRA `(.L_x_562) ;  /* 0x00000000004c7947 */ /* 0x000fea0003800000 */
.L_x_561:
        /* <DEDUP_REMOVED lines=19> */
.L_x_562:
[----:B------:R-:W-:Y:S05]  /*0f00*/  BSYNC B0 ;  /* 0x0000000000007941 */ /* 0x000fea0003800000 */
.L_x_560:
        /* <DEDUP_REMOVED lines=43> */
.L_x_564:
        /* <DEDUP_REMOVED lines=19> */
.L_x_565:
[----:B------:R-:W-:Y:S05]  /*12f0*/  BSYNC B0 ;  /* 0x0000000000007941 */ /* 0x000fea0003800000 */
.L_x_563:
        /* <DEDUP_REMOVED lines=67> */
.L_x_567:
[----:B------:R-:W-:Y:S05]  /*1730*/  BSYNC B0 ;  /* 0x0000000000007941 */ /* 0x000fea0003800000 */
.L_x_566:
        /* <DEDUP_REMOVED lines=14> */
.L_x_569:
[----:B------:R-:W-:Y:S05]  /*1820*/  BSYNC B0 ;  /* 0x0000000000007941 */ /* 0x000fea0003800000 */
.L_x_568:
        /* <DEDUP_REMOVED lines=154> */
.L_x_574:
        /* <DEDUP_REMOVED lines=22> */
.L_x_575:
[----:B------:R-:W-:Y:S05]  /*2330*/  BSYNC B0 ;  /* 0x0000000000007941 */ /* 0x000fea0003800000 */
.L_x_573:
[----:B------:R-:W-:Y:S01]  /*2340*/  LOP3.LUT R19, R17, R0, RZ, 0xfc, !PT ;  /* 0x0000000011137212 */ /* 0x000fe200078efcff */
[----:B------:R-:W-:Y:S03]  /*2350*/  BSSY B0, `(.L_x_576) ;  /* 0x0000028000007945 */ /* 0x000fe60003800000 */
[----:B------:R-:W-:-:S13]  /*2360*/  ISETP.NE.U32.AND P0, PT, R19, RZ, PT ;  /* 0x000000ff1300720c */ /* 0x000fda0003f05070 */
[----:B------:R-:W-:Y:S05]  /*2370*/  @!P0 BRA `(.L_x_577) ;  /* 0x00000000003c8947 */ /* 0x000fea0003800000 */
[----:B------:R-:W-:Y:S01]  /*2380*/  IMAD.MOV.U32 R24, RZ, RZ, R25 ;  /* 0x000000ffff187224 */ /* 0x000fe200078e0019 */
[----:B------:R-:W-:Y:S02]  /*2390*/  MOV R23, R0 ;  /* 0x0000000000177202 */ /* 0x000fe40000000f00 */
[----:B------:R-:W-:Y:S02]  /*23a0*/  MOV R22, 0x23c0 ;  /* 0x000023c000167802 */ /* 0x000fe40000000f00 */
[----:B------:R-:W-:Y:S05]  /*23b0*/  CALL.REL.NOINC `($__internal_11_$__cuda_sm20_div_s64) ;  /* 0x0000002400447944 */ /* 0x000fea0003c00000 */
        /* <DEDUP_REMOVED lines=11> */
.L_x_577:
        /* <DEDUP_REMOVED lines=22> */
.L_x_578:
[----:B------:R-:W-:Y:S05]  /*25d0*/  BSYNC B0 ;  /* 0x0000000000007941 */ /* 0x000fea0003800000 */
.L_x_576:
        /* <DEDUP_REMOVED lines=11> */
[----:B------:R-:W-:Y:S05]  /*2690*/  CALL.REL.NOINC `($__internal_11_$__cuda_sm20_div_s64) ;  /* 0x00000020008c7944 */ /* 0x000fea0003c00000 */
[----:B------:R-:W-:-:S04]  /*26a0*/  IADD3 R17, P0, RZ, -R20, RZ ;  /* 0x80000014ff117210 */ /* 0x000fc80007f1e0ff */
[----:B------:R-:W-:Y:S01]  /*26b0*/  IADD3.X R18, RZ, ~R21, RZ, P0, !PT ;  /* 0x80000015ff127210 */ /* 0x000fe200007fe4ff */
[----:B------:R-:W-:-:S04]  /*26c0*/  IMAD.WIDE.U32 R36, R5, R17, R36 ;  /* 0x0000001105247225 */ /* 0x000fc800078e0024 */
[----:B------:R-:W-:-:S04]  /*26d0*/  IMAD R18, R18, R5, RZ ;  /* 0x0000000512127224 */ /* 0x000fc800078e02ff */
[----:B------:R-:W-:-:S05]  /*26e0*/  IMAD R4, R4, R17, R18 ;  /* 0x0000001104047224 */ /* 0x000fca00078e0212 */
[----:B------:R-:W-:Y:S01]  /*26f0*/  IADD3 R4, R37, R4, RZ ;  /* 0x0000000425047210 */ /* 0x000fe20007ffe0ff */
[----:B------:R-:W-:Y:S05]  /*2700*/  BRA `(.L_x_581) ;  /* 0x0000000000587947 */ /* 0x000fea0003800000 */
.L_x_580:
        /* <DEDUP_REMOVED lines=22> */
.L_x_581:
[----:B------:R-:W-:Y:S05]  /*2870*/  BSYNC B0 ;  /* 0x0000000000007941 */ /* 0x000fea0003800000 */
.L_x_579:
        /* <DEDUP_REMOVED lines=38> */
[----:B------:R-:W-:Y:S05]  /*2ae0*/  CALL.REL.NOINC `($__internal_11_$__cuda_sm20_div_s64) ;  /* 0x0000001c00787944 */ /* 0x000fea0003c00000 */
        /* <DEDUP_REMOVED lines=12> */
.L_x_583:
        /* <DEDUP_REMOVED lines=23> */
.L_x_584:
[----:B------:R-:W-:Y:S05]  /*2d20*/  BSYNC B0 ;  /* 0x0000000000007941 */ /* 0x000fea0003800000 */
.L_x_582:
        /* <DEDUP_REMOVED lines=19> */
.L_x_586:
        /* <DEDUP_REMOVED lines=22> */
.L_x_587:
[----:B------:R-:W-:Y:S05]  /*2fc0*/  BSYNC B0 ;  /* 0x0000000000007941 */ /* 0x000fea0003800000 */
.L_x_585:
        /* <DEDUP_REMOVED lines=20> */
.L_x_589:
        /* <DEDUP_REMOVED lines=23> */
.L_x_590:
[----:B------:R-:W-:Y:S05]  /*3280*/  BSYNC B0 ;  /* 0x0000000000007941 */ /* 0x000fea0003800000 */
.L_x_588:
        /* <DEDUP_REMOVED lines=39> */
.L_x_592:
        /* <DEDUP_REMOVED lines=23> */
.L_x_593:
[----:B------:R-:W-:Y:S05]  /*3670*/  BSYNC B0 ;  /* 0x0000000000007941 */ /* 0x000fea0003800000 */
.L_x_591:
        /* <DEDUP_REMOVED lines=26> */
.L_x_595:
        /* <DEDUP_REMOVED lines=23> */
.L_x_596:
[----:B------:R-:W-:Y:S05]  /*3990*/  BSYNC B0 ;  /* 0x0000000000007941 */ /* 0x000fea0003800000 */
.L_x_594:
        /* <DEDUP_REMOVED lines=21> */
.L_x_572:
[----:B------:R-:W-:Y:S02]  /*3af0*/  ULDC.64 UR4, c[0x0][0x2b0] ;  /* 0x0000ac0000047ab9 */ /* 0x000fe40000000a00 */
[----:B------:R-:W-:-:S04]  /*3b00*/  LEA R2, P0, R30, UR4, 0x2 ;  /* 0x000000041e027c11 */ /* 0x000fc8000f8010ff */
[----:B------:R-:W-:-:S05]  /*3b10*/  LEA.HI.X R3, R30, UR5, R31, 0x2, P0 ;  /* 0x000000051e037c11 */ /* 0x000fca00080f141f */
[----:B------:R0:W-:Y:S04]  /*3b20*/  STG.E desc[UR8][R2.64], R28 ;  /* 0x0000001c02007986 */ /* 0x0001e8000c101908 */
.L_x_571:
[----:B------:R-:W-:Y:S05]  /*3b30*/  BSYNC B1 ;  /* 0x0000000000017941 */ /* 0x000fea0003800000 */
.L_x_570:
        /* <DEDUP_REMOVED lines=20> */
.L_x_598:
[----:B------:R-:W-:Y:S05]  /*3c80*/  BSYNC B0 ;  /* 0x0000000000007941 */ /* 0x000fea0003800000 */
.L_x_597:
        /* <DEDUP_REMOVED lines=39> */
.L_x_601:
        /* <DEDUP_REMOVED lines=37> */
.L_x_600:
        /* <DEDUP_REMOVED lines=25> */
.L_x_602:
[----:B------:R-:W-:-:S13]  /*42e0*/  ISETP.GT.OR P4, PT, R7, UR5, P4 ;  /* 0x0000000507007c0c */ /* 0x000fda000a784670 */
[----:B------:R-:W-:Y:S05]  /*42f0*/  @!P4 BRA `(.L_x_599) ;  /* 0x000000000028c947 */ /* 0x000fea0003800000 */
[----:B------:R-:W0:Y:S01]  /*4300*/  LDS R6, [R6] ;  /* 0x0000000006067984 */ /* 0x000e220000000800 */
[----:B------:R-:W-:Y:S01]  /*4310*/  ISETP.GE.AND P0, PT, R15, R14, PT ;  /* 0x0000000e0f00720c */ /* 0x000fe20003f06270 */
[----:B------:R-:W-:-:S12]  /*4320*/  BSSY B0, `(.L_x_603) ;  /* 0x0000003000007945 */ /* 0x000fd80003800000 */
[----:B------:R-:W-:Y:S05]  /*4330*/  @P0 BRA `(.L_x_604) ;  /* 0x0000000000040947 */ /* 0x000fea0003800000 */
[----:B------:R1:W5:Y:S02]  /*4340*/  LDG.E.128 R8, desc[UR8][R22.64] ;  /* 0x0000000816087981 */ /* 0x000364000c1e1d00 */
.L_x_604:
[----:B------:R-:W-:Y:S05]  /*4350*/  BSYNC B0 ;  /* 0x0000000000007941 */ /* 0x000fea0003800000 */
.L_x_603:
[C---:B0----5:R-:W-:Y:S01]  /*4360*/  FFMA.FTZ R5, R6.reuse, R8, R5 ;  /* 0x0000000806057223 */ /* 0x061fe20000010005 */
[C---:B------:R-:W-:Y:S01]  /*4370*/  FFMA.FTZ R2, R6.reuse, R9, R2 ;  /* 0x0000000906027223 */ /* 0x040fe20000010002 */
[C---:B------:R-:W-:Y:S01]  /*4380*/  FFMA.FTZ R3, R6.reuse, R10, R3 ;  /* 0x0000000a06037223 */ /* 0x040fe20000010003 */
[----:B------:R-:W-:Y:S01]  /*4390*/  FFMA.FTZ R0, R6, R11, R0 ;  /* 0x0000000b06007223 */ /* 0x000fe20000010000 */
.L_x_599:
        /* <DEDUP_REMOVED lines=83> */
        .weak           $__internal_11_$__cuda_sm20_div_s64
        .type           $__internal_11_$__cuda_sm20_div_s64,@function
        .size           $__internal_11_$__cuda_sm20_div_s64,(.L_x_8323 - $__internal_11_$__cuda_sm20_div_s64)
$__internal_11_$__cuda_sm20_div_s64:
        /* <DEDUP_REMOVED lines=83> */
[----:B------:R-:W-:Y:S06]  /*4e00*/  RET.REL.NODEC R26 `(_ZN5flash32flash_fwd_splitkv_combine_kernelI23Flash_fwd_kernel_traitsILi128ELi64ELi128ELi4ELb0ELb0EN7cutlass6half_tE19Flash_kernel_traitsILi128ELi64ELi128ELi4ES3_EELi4ELi3ELb1EEEvNS_16Flash_fwd_paramsE) ;  /* 0xffffffb01a7c7950 */ /* 0x000fec0003c3ffff */
.L_x_605:
        /* <DEDUP_REMOVED lines=15> */
.L_x_8323:


//--------------------- .text._ZN5flash32flash_fwd_splitkv_combine_kernelI23Flash_fwd_kernel_traitsILi128ELi64ELi128ELi4ELb0ELb0EN7cutlass6half_tE19Flash_kernel_traitsILi128ELi64ELi128ELi4ES3_EELi4ELi2ELb1EEEvNS_16Flash_fwd_paramsE --------------------------
	.section	.text._ZN5flash32flash_fwd_splitkv_combine_kernelI23Flash_fwd_kernel_traitsILi128ELi64ELi128ELi4ELb0ELb0EN7cutlass6half_tE19Flash_kernel_traitsILi128ELi64ELi128ELi4ES3_EELi4ELi2ELb1EEEvNS_16Flash_fwd_paramsE,"ax",@progbits
	.align	128
        .global         _ZN5flash32flash_fwd_splitkv_combine_kernelI23Flash_fwd_kernel_traitsILi128ELi64ELi128ELi4ELb0ELb0EN7cutlass6half_tE19Flash_kernel_traitsILi128ELi64ELi128ELi4ES3_EELi4ELi2ELb1EEEvNS_16Flash_fwd_paramsE
        .type           _ZN5flash32flash_fwd_splitkv_combine_kernelI23Flash_fwd_kernel_traitsILi128ELi64ELi128ELi4ELb0ELb0EN7cutlass6half_tE19Flash_kernel_traitsILi128ELi64ELi128ELi4ES3_EELi4ELi2ELb1EEEvNS_16Flash_fwd_paramsE,@function
        .size           _ZN5flash32flash_fwd_splitkv_combine_kernelI23Flash_fwd_kernel_traitsILi128ELi64ELi128ELi4ELb0ELb0EN7cutlass6half_tE19Flash_kernel_traitsILi128ELi64ELi128ELi4ES3_EELi4ELi2ELb1EEEvNS_16Flash_fwd_paramsE,(.L_x_8324 - _ZN5flash32flash_fwd_splitkv_combine_kernelI23Flash_fwd_kernel_traitsILi128ELi64ELi128ELi4ELb0ELb0EN7cutlass6half_tE19Flash_kernel_traitsILi128ELi64ELi128ELi4ES3_EELi4ELi2ELb1EEEvNS_16Flash_fwd_paramsE)
        .other          _ZN5flash32flash_fwd_splitkv_combine_kernelI23Flash_fwd_kernel_traitsILi128ELi64ELi128ELi4ELb0ELb0EN7cutlass6half_tE19Flash_kernel_traitsILi128ELi64ELi128ELi4ES3_EELi4ELi2ELb1EEEvNS_16Flash_fwd_paramsE,@"STO_CUDA_ENTRY STV_DEFAULT"
_ZN5flash32flash_fwd_splitkv_combine_kernelI23Flash_fwd_kernel_traitsILi128ELi64ELi128ELi4ELb0ELb0EN7cutlass6half_tE19Flash_kernel_traitsILi128ELi64ELi128ELi4ES3_EELi4ELi2ELb1EEEvNS_16Flash_fwd_paramsE:
.text._ZN5flash32flash_fwd_splitkv_combine_kernelI23Flash_fwd_kernel_traitsILi128ELi64ELi128ELi4ELb0ELb0EN7cutlass6half_tE19Flash_kernel_traitsILi128ELi64ELi128ELi4ES3_EELi4ELi2ELb1EEEvNS_16Flash_fwd_paramsE:
        /* <DEDUP_REMOVED lines=23> */
[----:B------:R-:W-:Y:S05]  /*0170*/  CALL.REL.NOINC `($__internal_12_$__cuda_sm20_div_s64) ;  /* 0x00000044005c7944 */ /* 0x000fea0003c00000 */
[----:B------:R-:W-:Y:S02]  /*0180*/  MOV R22, R0 ;  /* 0x0000000000167202 */ /* 0x000fe40000000f00 */
[----:B------:R-:W-:Y:S01]  /*0190*/  MOV R23, R25 ;  /* 0x0000001900177202 */ /* 0x000fe20000000f00 */
[----:B------:R-:W-:Y:S06]  /*01a0*/  BRA `(.L_x_607) ;  /* 0x00000000004c7947 */ /* 0x000fec0003800000 */
.L_x_606:
        /* <DEDUP_REMOVED lines=19> */
.L_x_607:
        /* <DEDUP_REMOVED lines=11> */
[----:B------:R-:W-:Y:S05]  /*0390*/  CALL.REL.NOINC `($__internal_12_$__cuda_sm20_div_s64) ;  /* 0x0000004000d47944 */ /* 0x000fea0003c00000 */
[----:B------:R-:W-:Y:S02]  /*03a0*/  MOV R8, R0 ;  /* 0x0000000000087202 */ /* 0x000fe40000000f00 */
[----:B------:R-:W-:Y:S01]  /*03b0*/  MOV R9, R25 ;  /* 0x0000001900097202 */ /* 0x000fe20000000f00 */
[----:B------:R-:W-:Y:S05]  /*03c0*/  BRA `(.L_x_610) ;  /* 0x00000000004c7947 */ /* 0x000fea0003800000 */
.L_x_609:
        /* <DEDUP_REMOVED lines=19> */
.L_x_610:
[----:B------:R-:W-:Y:S05]  /*0500*/  BSYNC B0 ;  /* 0x0000000000007941 */ /* 0x000fea0003800000 */
.L_x_608:
        /* <DEDUP_REMOVED lines=43> */
[----:B------:R-:W-:Y:S05]  /*07c0*/  BRA `(.L_x_613) ;  /* 0x00000000004c7947 */ /* 0x000fea0003800000 */
.L_x_612:
        /* <DEDUP_REMOVED lines=19> */
.L_x_613:
[----:B------:R-:W-:Y:S05]  /*0900*/  BSYNC B0 ;  /* 0x0000000000007941 */ /* 0x000fea0003800000 */
.L_x_611:
        /* <DEDUP_REMOVED lines=71> */
[----:B------:R-:W-:Y:S05]  /*0d80*/  CALL.REL.NOINC `($__internal_12_$__cuda_sm20_div_s64) ;  /* 0x0000003800587944 */ /* 0x000fea0003c00000 */
[----:B------:R-:W-:Y:S02]  /*0d90*/  MOV R38, R0 ;  /* 0x0000000000267202 */ /* 0x000fe40000000f00 */
[----:B------:R-:W-:Y:S01]  /*0da0*/  MOV R39, R25 ;  /* 0x0000001900277202 */ /* 0x000fe20000000f00 */
[----:B------:R-:W-:Y:S05]  /*0db0*/  BRA `(.L_x_616) ;  /* 0x00000000004c7947 */ /* 0x000fea0003800000 */
.L_x_615:
        /* <DEDUP_REMOVED lines=19> */
.L_x_616:
[----:B------:R-:W-:Y:S05]  /*0ef0*/  BSYNC B0 ;  /* 0x0000000000007941 */ /* 0x000fea0003800000 */
.L_x_614:
        /* <DEDUP_REMOVED lines=40> */
[----:B------:R-:W-:Y:S01]  /*1180*/  MOV R24, R0 ;  /* 0x0000000000187202 */ /* 0x000fe20000000f00 */
[----:B------:R-:W-:Y:S05]  /*1190*/  BRA `(.L_x_619) ;  /* 0x00000000004c7947 */ /* 0x000fea0003800000 */
.L_x_618:
        /* <DEDUP_REMOVED lines=19> */
.L_x_619:
[----:B------:R-:W-:Y:S05]  /*12d0*/  BSYNC B0 ;  /* 0x0000000000007941 */ /* 0x000fea0003800000 */
.L_x_617:
        /* <DEDUP_REMOVED lines=69> */
.L_x_621:
[----:B------:R-:W-:Y:S05]  /*1730*/  BSYNC B0 ;  /* 0x0000000000007941 */ /* 0x000fea0003800000 */
.L_x_620:
        /* <DEDUP_REMOVED lines=149> */
.L_x_626:
        /* <DEDUP_REMOVED lines=22> */
.L_x_627:
[----:B------:R-:W-:Y:S05]  /*21f0*/  BSYNC B0 ;  /* 0x0000000000007941 */ /* 0x000fea0003800000 */
.L_x_625:
[----:B------:R-:W-:Y:S01]  /*2200*/  LOP3.LUT R0, R23, R2, RZ, 0xfc, !PT ;  /* 0x0000000217007212 */ /* 0x000fe200078efcff */
[----:B------:R-:W-:Y:S03]  /*2210*/  BSSY B0, `(.L_x_628) ;  /* 0x0000027000007945 */ /* 0x000fe60003800000 */
[----:B------:R-:W-:-:S13]  /*2220*/  ISETP.NE.U32.AND P0, PT, R0, RZ, PT ;  /* 0x000000ff0000720c */ /* 0x000fda0003f05070 */
[----:B------:R-:W-:Y:S05]  /*2230*/  @!P0 BRA `(.L_x_629) ;  /* 0x0000000000388947 */ /* 0x000fea0003800000 */
[----:B------:R-:W-:Y:S01]  /*2240*/  IMAD.MOV.U32 R24, RZ, RZ, R37 ;  /* 0x000000ffff187224 */ /* 0x000fe200078e0025 */
[----:B------:R-:W-:Y:S02]  /*2250*/  MOV R5, R2 ;  /* 0x0000000200057202 */ /* 0x000fe40000000f00 */
[----:B------:R-:W-:Y:S02]  /*2260*/  MOV R22, 0x2280 ;  /* 0x0000228000167802 */ /* 0x000fe40000000f00 */
[----:B------:R-:W-:Y:S05]  /*2270*/  CALL.REL.NOINC `($__internal_12_$__cuda_sm20_div_s64) ;  /* 0x00000024001c7944 */ /* 0x000fea0003c00000 */
        /* <DEDUP_REMOVED lines=10> */
.L_x_629:
        /* <DEDUP_REMOVED lines=22> */
.L_x_630:
[----:B------:R-:W-:Y:S05]  /*2480*/  BSYNC B0 ;  /* 0x0000000000007941 */ /* 0x000fea0003800000 */
.L_x_628:
        /* <DEDUP_REMOVED lines=12> */
[----:B------:R-:W-:Y:S05]  /*2550*/  CALL.REL.NOINC `($__internal_12_$__cuda_sm20_div_s64) ;  /* 0x0000002000647944 */ /* 0x000fea0003c00000 */
        /* <DEDUP_REMOVED lines=12> */
.L_x_632:
        /* <DEDUP_REMOVED lines=22> */
.L_x_633:
[----:B------:R-:W-:Y:S05]  /*2780*/  BSYNC B0 ;  /* 0x0000000000007941 */ /* 0x000fea0003800000 */
.L_x_631:
        /* <DEDUP_REMOVED lines=37> */
[----:B------:R-:W-:Y:S05]  /*29e0*/  CALL.REL.NOINC `($__internal_12_$__cuda_sm20_div_s64) ;  /* 0x0000001c00407944 */ /* 0x000fea0003c00000 */
        /* <DEDUP_REMOVED lines=11> */
.L_x_635:
        /* <DEDUP_REMOVED lines=23> */
.L_x_636:
[----:B------:R-:W-:Y:S05]  /*2c10*/  BSYNC B0 ;  /* 0x0000000000007941 */ /* 0x000fea0003800000 */
.L_x_634:
        /* <DEDUP_REMOVED lines=19> */
.L_x_638:
        /* <DEDUP_REMOVED lines=22> */
.L_x_639:
[----:B------:R-:W-:Y:S05]  /*2eb0*/  BSYNC B0 ;  /* 0x0000000000007941 */ /* 0x000fea0003800000 */
.L_x_637:
        /* <DEDUP_REMOVED lines=21> */
.L_x_641:
        /* <DEDUP_REMOVED lines=23> */
.L_x_642:
[----:B------:R-:W-:Y:S05]  /*3180*/  BSYNC B0 ;  /* 0x0000000000007941 */ /* 0x000fea0003800000 */
.L_x_640:
        /* <DEDUP_REMOVED lines=39> */
.L_x_644:
        /* <DEDUP_REMOVED lines=23> */
.L_x_645:
[----:B------:R-:W-:Y:S05]  /*3570*/  BSYNC B0 ;  /* 0x0000000000007941 */ /* 0x000fea0003800000 */
.L_x_643:
        /* <DEDUP_REMOVED lines=27> */
.L_x_647:
        /* <DEDUP_REMOVED lines=23> */
.L_x_648:
[----:B------:R-:W-:Y:S05]  /*38a0*/  BSYNC B0 ;  /* 0x0000000000007941 */ /* 0x000fea0003800000 */
.L_x_646:
        /* <DEDUP_REMOVED lines=21> */
.L_x_624:
[----:B------:R-:W-:Y:S02]  /*3a00*/  ULDC.64 UR4, c[0x0][0x2b0] ;  /* 0x0000ac0000047ab9 */ /* 0x000fe40000000a00 */
[----:B------:R-:W-:-:S04]  /*3a10*/  LEA R2, P0, R32, UR4, 0x2 ;  /* 0x0000000420027c11 */ /* 0x000fc8000f8010ff */
[----:B------:R-:W-:-:S05]  /*3a20*/  LEA.HI.X R3, R32, UR5, R33, 0x2, P0 ;  /* 0x0000000520037c11 */ /* 0x000fca00080f1421 */
[----:B------:R1:W-:Y:S04]  /*3a30*/  STG.E desc[UR8][R2.64], R28 ;  /* 0x0000001c02007986 */ /* 0x0003e8000c101908 */
.L_x_623:
[----:B------:R-:W-:Y:S05]  /*3a40*/  BSYNC B1 ;  /* 0x0000000000017941 */ /* 0x000fea0003800000 */
.L_x_622:
[----:B------:R-:W2:Y:S01]  /*3a50*/  LDC R14, c[0x0][0x3c4] ;  /* 0x0000f100ff0e7b82 */ /* 0x000ea20000000800 */
[----:B------:R-:W0:Y:S01]  /*3a60*/  S2R R18, SR_TID.X ;  /* 0x0000000000127919 */ /* 0x000e220000002100 */
[----:B------:R-:W-:Y:S02]  /*3a70*/  IMAD.MOV.U32 R0, RZ, RZ, RZ ;  /* 0x000000ffff007224 */ /* 0x000fe400078e00ff */
[----:B------:R-:W-:Y:S01]  /*3a80*/  IMAD.MOV.U32 R5, RZ, RZ, RZ ;  /* 0x000000ffff057224 */ /* 0x000fe200078e00ff */
[----:B--2---:R-:W-:Y:S02]  /*3a90*/  ISETP.GE.OR P3, PT, R31, R14, P3 ;  /* 0x0000000e1f00720c */ /* 0x004fe40001f66670 */
[----:B------:R-:W-:Y:S02]  /*3aa0*/  ISETP.GE.AND P0, PT, R14, 0x1, PT ;  /* 0x000000010e00780c */ /* 0x000fe40003f06270 */
        /* <DEDUP_REMOVED lines=41> */
.L_x_651:
        /* <DEDUP_REMOVED lines=37> */
.L_x_650:
        /* <DEDUP_REMOVED lines=25> */
.L_x_652:
[----:B------:R-:W-:-:S13]  /*4120*/  ISETP.GT.OR P4, PT, R13, UR5, P4 ;  /* 0x000000050d007c0c */ /* 0x000fda000a784670 */
[----:B------:R-:W-:Y:S05]  /*4130*/  @!P4 BRA `(.L_x_649) ;  /* 0x000000000028c947 */ /* 0x000fea0003800000 */
[----:B------:R-:W0:Y:S01]  /*4140*/  LDS R6, [R6] ;  /* 0x0000000006067984 */ /* 0x000e220000000800 */
[----:B------:R-:W-:Y:S01]  /*4150*/  ISETP.GE.AND P0, PT, R16, R15, PT ;  /* 0x0000000f1000720c */ /* 0x000fe20003f06270 */
[----:B------:R-:W-:-:S12]  /*4160*/  BSSY B0, `(.L_x_653) ;  /* 0x0000003000007945 */ /* 0x000fd80003800000 */
[----:B------:R-:W-:Y:S05]  /*4170*/  @P0 BRA `(.L_x_654) ;  /* 0x0000000000040947 */ /* 0x000fea0003800000 */
[----:B------:R1:W5:Y:S02]  /*4180*/  LDG.E.128 R8, desc[UR8][R24.64] ;  /* 0x0000000818087981 */ /* 0x000364000c1e1d00 */
.L_x_654:
[----:B------:R-:W-:Y:S05]  /*4190*/  BSYNC B0 ;  /* 0x0000000000007941 */ /* 0x000fea0003800000 */
.L_x_653:
[C---:B0----5:R-:W-:Y:S01]  /*41a0*/  FFMA.FTZ R5, R6.reuse, R8, R5 ;  /* 0x0000000806057223 */ /* 0x061fe20000010005 */
[C---:B------:R-:W-:Y:S01]  /*41b0*/  FFMA.FTZ R2, R6.reuse, R9, R2 ;  /* 0x0000000906027223 */ /* 0x040fe20000010002 */
[C---:B------:R-:W-:Y:S01]  /*41c0*/  FFMA.FTZ R3, R6.reuse, R10, R3 ;  /* 0x0000000a06037223 */ /* 0x040fe20000010003 */
[----:B------:R-:W-:Y:S01]  /*41d0*/  FFMA.FTZ R0, R6, R11, R0 ;  /* 0x0000000b06007223 */ /* 0x000fe20000010000 */
.L_x_649:
[----:B------:R-:W-:-:S04]  /*41e0*/  IADD3 R16, R16, UR7, RZ ;  /* 0x0000000710107c10 */ /* 0x000fc8000fffe0ff */
[----:B------:R-:W-:-:S13]  /*41f0*/  ISETP.GE.AND P0, PT, R16, R12, PT ;  /* 0x0000000c1000720c */ /* 0x000fda0003f06270 */
[----:B------:R-:W-:Y:S05]  /*4200*/  @P0 EXIT ;  /* 0x000000000000094d */ /* 0x000fea0003800000 */
[-C--:B------:R-:W-:Y:S01]  /*4210*/  IABS R10, R7.reuse ;  /* 0x00000007000a7213 */ /* 0x080fe20000000000 */
[----:B------:R-:W2:Y:S01]  /*4220*/  LDC R6, c[0x0][0x2c4] ;  /* 0x0000b100ff067b82 */ /* 0x000ea20000000800 */
[----:B------:R-:W-:Y:S01]  /*4230*/  IABS R12, R16 ;  /* 0x00000010000c7213 */ /* 0x000fe20000000000 */
[----:B------:R-:W-:Y:S01]  /*4240*/  ULDC.64 UR4, c[0x0][0x290] ;  /* 0x0000a40000047ab9 */ /* 0x000fe20000000a00 */
[----:B------:R-:W3:Y:S01]  /*4250*/  I2F.RP R8, R10 ;  /* 0x0000000a00087306 */ /* 0x000ee20000209400 */
[----:B------:R-:W-:Y:S02]  /*4260*/  IABS R11, R7 ;  /* 0x00000007000b7213 */ /* 0x000fe40000000000 */
[----:B------:R-:W-:Y:S02]  /*4270*/  SHF.R.S32.HI R19, RZ, 0x1f, R18 ;  /* 0x0000001fff137819 */ /* 0x000fe40000011412 */
[----:B------:R-:W-:Y:S01]  /*4280*/  F2FP.F16.F32.PACK_AB R2, R2, R5 ;  /* 0x000000050202723e */ /* 0x000fe200000000ff */
[----:B------:R-:W-:Y:S01]  /*4290*/  IMAD.MOV R11, RZ, RZ, -R11 ;  /* 0x000000ffff0b7224 */ /* 0x000fe200078e0a0b */
[----:B------:R-:W-:Y:S01]  /*42a0*/  F2FP.F16.F32.PACK_AB R3, R0, R3 ;  /* 0x000000030003723e */ /* 0x000fe200000000ff */
[----:B---3--:R-:W3:Y:S02]  /*42b0*/  MUFU.RCP R14, R8 ;  /* 0x00000008000e7308 */ /* 0x008ee40000001000 */
[----:B---3--:R-:W-:-:S06]  /*42c0*/  VIADD R14, R14, 0xffffffe ;  /* 0x0ffffffe0e0e7836 */ /* 0x008fcc0000000000 */
[----:B------:R3:W4:Y:S02]  /*42d0*/  F2I.FTZ.U32.TRUNC.NTZ R15, R14 ;  /* 0x0000000e000f7305 */ /* 0x000724000021f000 */
[----:B---3--:R-:W-:Y:S01]  /*42e0*/  HFMA2.MMA R14, -RZ, RZ, 0, 0 ;  /* 0x00000000ff0e7435 */ /* 0x008fe200000001ff */
[----:B----4-:R-:W-:-:S04]  /*42f0*/  IMAD.MOV R4, RZ, RZ, -R15 ;  /* 0x000000ffff047224 */ /* 0x010fc800078e0a0f */
[----:B0-----:R-:W-:Y:S01]  /*4300*/  IMAD R9, R4, R10, RZ ;  /* 0x0000000a04097224 */ /* 0x001fe200078e02ff */
[----:B--2---:R-:W-:-:S04]  /*4310*/  IABS R4, R6 ;  /* 0x0000000600047213 */ /* 0x004fc80000000000 */
        /* <DEDUP_REMOVED lines=55> */
[----:B------:R-:W-:-:S04]  /*4690*/  ULDC.64 UR4, c[0x0][0x280] ;  /* 0x0000a00000047ab9 */ /* 0x000fc80000000a00 */
[----:B------:R-:W-:Y:S02]  /*46a0*/  IADD3 R6, R19, R4, RZ ;  /* 0x0000000413067210 */ /* 0x000fe40007ffe0ff */
[----:B------:R-:W-:-:S04]  /*46b0*/  LEA R4, P0, R18, UR4, 0x1 ;  /* 0x0000000412047c11 */ /* 0x000fc8000f8008ff */
[----:B------:R-:W-:-:S05]  /*46c0*/  LEA.HI.X R5, R18, UR5, R6, 0x1, P0 ;  /* 0x0000000512057c11 */ /* 0x000fca00080f0c06 */
[----:B------:R-:W-:Y:S01]  /*46d0*/  STG.E.64 desc[UR8][R4.64], R2 ;  /* 0x0000000204007986 */ /* 0x000fe2000c101b08 */
[----:B------:R-:W-:Y:S05]  /*46e0*/  EXIT ;  /* 0x000000000000794d */ /* 0x000fea0003800000 */
        .weak           $__internal_12_$__cuda_sm20_div_s64
        .type           $__internal_12_$__cuda_sm20_div_s64,@function
        .size           $__internal_12_$__cuda_sm20_div_s64,(.L_x_8324 - $__internal_12_$__cuda_sm20_div_s64)
$__internal_12_$__cuda_sm20_div_s64:
        /* <DEDUP_REMOVED lines=83> */
[----:B------:R-:W-:Y:S05]  /*4c20*/  RET.REL.NODEC R20 `(_ZN5flash32flash_fwd_splitkv_combine_kernelI23Flash_fwd_kernel_traitsILi128ELi64ELi128ELi4ELb0ELb0EN7cutlass6half_tE19Flash_kernel_traitsILi128ELi64ELi128ELi4ES3_EELi4ELi2ELb1EEEvNS_16Flash_fwd_paramsE) ;  /* 0xffffffb014f47950 */ /* 0x000fea0003c3ffff */
.L_x_655:
        /* <DEDUP_REMOVED lines=13> */
.L_x_8324:


//--------------------- .text._ZN5flash32flash_fwd_splitkv_combine_kernelI23Flash_fwd_kernel_traitsILi128ELi64ELi128ELi4ELb0ELb0EN7cutlass6half_tE19Flash_kernel_traitsILi128ELi64ELi128ELi4ES3_EELi4ELi1ELb1EEEvNS_16Flash_fwd_paramsE --------------------------
	.section	.text._ZN5flash32flash_fwd_splitkv_combine_kernelI23Flash_fwd_kernel_traitsILi128ELi64ELi128ELi4ELb0ELb0EN7cutlass6half_tE19Flash_kernel_traitsILi128ELi64ELi128ELi4ES3_EELi4ELi1ELb1EEEvNS_16Flash_fwd_paramsE,"ax",@progbits
	.align	128
        .global         _ZN5flash32flash_fwd_splitkv_combine_kernelI23Flash_fwd_kernel_traitsILi128ELi64ELi128ELi4ELb0ELb0EN7cutlass6half_tE19Flash_kernel_traitsILi128ELi64ELi128ELi4ES3_EELi4ELi1ELb1EEEvNS_16Flash_fwd_paramsE
        .type           _ZN5flash32flash_fwd_splitkv_combine_kernelI23Flash_fwd_kernel_traitsILi128ELi64ELi128ELi4ELb0ELb0EN7cutlass6half_tE19Flash_kernel_traitsILi128ELi64ELi128ELi4ES3_EELi4ELi1ELb1EEEvNS_16Flash_fwd_paramsE,@function
        .size           _ZN5flash32flash_fwd_splitkv_combine_kernelI23Flash_fwd_kernel_traitsILi128ELi64ELi128ELi4ELb0ELb0EN7cutlass6half_tE19Flash_kernel_traitsILi128ELi64ELi128ELi4ES3_EELi4ELi1ELb1EEEvNS_16Flash_fwd_paramsE,(.L_x_8325 - _ZN5flash32flash_fwd_splitkv_combine_kernelI23Flash_fwd_kernel_traitsILi128ELi64ELi128ELi4ELb0ELb0EN7cutlass6half_tE19Flash_kernel_traitsILi128ELi64ELi128ELi4ES3_EELi4ELi1ELb1EEEvNS_16Flash_fwd_paramsE)
        .other          _ZN5flash32flash_fwd_splitkv_combine_kernelI23Flash_fwd_kernel_traitsILi128ELi64ELi128ELi4ELb0ELb0EN7cutlass6half_tE19Flash_kernel_traitsILi128ELi64ELi128ELi4ES3_EELi4ELi1ELb1EEEvNS_16Flash_fwd_paramsE,@"STO_CUDA_ENTRY STV_DEFAULT"
_ZN5flash32flash_fwd_splitkv_combine_kernelI23Flash_fwd_kernel_traitsILi128ELi64ELi128ELi4ELb0ELb0EN7cutlass6half_tE19Flash_kernel_traitsILi128ELi64ELi128ELi4ES3_EELi4ELi1ELb1EEEvNS_16Flash_fwd_paramsE:
.text._ZN5flash32flash_fwd_splitkv_combine_kernelI23Flash_fwd_kernel_traitsILi128ELi64ELi128ELi4ELb0ELb0EN7cutlass6half_tE19Flash_kernel_traitsILi128ELi64ELi128ELi4ES3_EELi4ELi1ELb1EEEvNS_16Flash_fwd_paramsE:
        /* <DEDUP_REMOVED lines=23> */
[----:B------:R-:W-:Y:S05]  /*0170*/  CALL.REL.NOINC `($__internal_13_$__cuda_sm20_div_s64) ;  /* 0x0000004400ec7944 */ /* 0x000fea0003c00000 */
[----:B------:R-:W-:Y:S02]  /*0180*/  MOV R8, R0 ;  /* 0x0000000000087202 */ /* 0x000fe40000000f00 */
[----:B------:R-:W-:Y:S01]  /*0190*/  MOV R9, R23 ;  /* 0x0000001700097202 */ /* 0x000fe20000000f00 */
[----:B------:R-:W-:Y:S06]  /*01a0*/  BRA `(.L_x_657) ;  /* 0x00000000004c7947 */ /* 0x000fec0003800000 */
.L_x_656:
        /* <DEDUP_REMOVED lines=19> */
.L_x_657:
        /* <DEDUP_REMOVED lines=13> */
[----:B------:R-:W-:Y:S05]  /*03b0*/  CALL.REL.NOINC `($__internal_13_$__cuda_sm20_div_s64) ;  /* 0x00000044005c7944 */ /* 0x000fea0003c00000 */
[----:B------:R-:W-:Y:S02]  /*03c0*/  MOV R10, R0 ;  /* 0x00000000000a7202 */ /* 0x000fe40000000f00 */
[----:B------:R-:W-:Y:S01]  /*03d0*/  MOV R11, R23 ;  /* 0x00000017000b7202 */ /* 0x000fe20000000f00 */
[----:B------:R-:W-:Y:S05]  /*03e0*/  BRA `(.L_x_660) ;  /* 0x00000000004c7947 */ /* 0x000fea0003800000 */
.L_x_659:
        /* <DEDUP_REMOVED lines=19> */
.L_x_660:
[----:B------:R-:W-:Y:S05]  /*0520*/  BSYNC B0 ;  /* 0x0000000000007941 */ /* 0x000fea0003800000 */
.L_x_658:
        /* <DEDUP_REMOVED lines=44> */
[----:B------:R-:W-:Y:S05]  /*07f0*/  BRA `(.L_x_663) ;  /* 0x00000000004c7947 */ /* 0x000fea0003800000 */
.L_x_662:
        /* <DEDUP_REMOVED lines=19> */
.L_x_663:
[----:B------:R-:W-:Y:S05]  /*0930*/  BSYNC B0 ;  /* 0x0000000000007941 */ /* 0x000fea0003800000 */
.L_x_661:
        /* <DEDUP_REMOVED lines=78> */
.L_x_665:
        /* <DEDUP_REMOVED lines=19> */
.L_x_666:
[----:B------:R-:W-:Y:S05]  /*0f50*/  BSYNC B0 ;  /* 0x0000000000007941 */ /* 0x000fea0003800000 */
.L_x_664:
        /* <DEDUP_REMOVED lines=43> */
.L_x_668:
        /* <DEDUP_REMOVED lines=20> */
.L_x_669:
[----:B------:R-:W-:Y:S05]  /*1350*/  BSYNC B0 ;  /* 0x0000000000007941 */ /* 0x000fea0003800000 */
.L_x_667:
        /* <DEDUP_REMOVED lines=72> */
.L_x_671:
[----:B------:R-:W-:Y:S05]  /*17e0*/  BSYNC B0 ;  /* 0x0000000000007941 */ /* 0x000fea0003800000 */
.L_x_670:
        /* <DEDUP_REMOVED lines=16> */
.L_x_673:
[----:B------:R-:W-:Y:S05]  /*18f0*/  BSYNC B0 ;  /* 0x0000000000007941 */ /* 0x000fea0003800000 */
.L_x_672:
        /* <DEDUP_REMOVED lines=141> */
.L_x_678:
        /* <DEDUP_REMOVED lines=23> */
.L_x_679:
[----:B------:R-:W-:Y:S05]  /*2340*/  BSYNC B0 ;  /* 0x0000000000007941 */ /* 0x000fea0003800000 */
.L_x_677:
        /* <DEDUP_REMOVED lines=22> */
.L_x_681:
        /* <DEDUP_REMOVED lines=22> */
.L_x_682:
[----:B------:R-:W-:Y:S05]  /*2610*/  BSYNC B0 ;  /* 0x0000000000007941 */ /* 0x000fea0003800000 */
.L_x_680:
        /* <DEDUP_REMOVED lines=22> */
.L_x_684:
        /* <DEDUP_REMOVED lines=22> */
.L_x_685:
[----:B------:R-:W-:Y:S05]  /*28e0*/  BSYNC B0 ;  /* 0x0000000000007941 */ /* 0x000fea0003800000 */
.L_x_683:
        /* <DEDUP_REMOVED lines=33> */
[----:B------:R-:W-:Y:S05]  /*2b00*/  CALL.REL.NOINC `($__internal_13_$__cuda_sm20_div_s64) ;  /* 0x0000001c00887944 */ /* 0x000fea0003c00000 */
        /* <DEDUP_REMOVED lines=11> */
.L_x_687:
        /* <DEDUP_REMOVED lines=23> */
.L_x_688:
[----:B------:R-:W-:Y:S05]  /*2d30*/  BSYNC B0 ;  /* 0x0000000000007941 */ /* 0x000fea0003800000 */
.L_x_686:
        /* <DEDUP_REMOVED lines=20> */
.L_x_690:
        /* <DEDUP_REMOVED lines=23> */
.L_x_691:
[----:B------:R-:W-:Y:S05]  /*2ff0*/  BSYNC B0 ;  /* 0x0000000000007941 */ /* 0x000fea0003800000 */
.L_x_689:
        /* <DEDUP_REMOVED lines=19> */
.L_x_693:
        /* <DEDUP_REMOVED lines=23> */
.L_x_694:
[----:B------:R-:W-:Y:S05]  /*32a0*/  BSYNC B0 ;  /* 0x0000000000007941 */ /* 0x000fea0003800000 */
.L_x_692:
        /* <DEDUP_REMOVED lines=26> */
[----:B------:R-:W-:Y:S05]  /*3450*/  CALL.REL.NOINC `($__internal_13_$__cuda_sm20_div_s64) ;  /* 0x0000001400347944 */ /* 0x000fea0003c00000 */
        /* <DEDUP_REMOVED lines=12> */
.L_x_696:
        /* <DEDUP_REMOVED lines=23> */
.L_x_697:
[----:B------:R-:W-:Y:S05]  /*3690*/  BSYNC B0 ;  /* 0x0000000000007941 */ /* 0x000fea0003800000 */
.L_x_695:
        /* <DEDUP_REMOVED lines=28> */
.L_x_699:
        /* <DEDUP_REMOVED lines=23> */
.L_x_700:
[----:B------:R-:W-:Y:S05]  /*39d0*/  BSYNC B0 ;  /* 0x0000000000007941 */ /* 0x000fea0003800000 */
.L_x_698:
        /* <DEDUP_REMOVED lines=21> */
.L_x_676:
[----:B------:R-:W-:Y:S02]  /*3b30*/  ULDC.64 UR4, c[0x0][0x2b0] ;  /* 0x0000ac0000047ab9 */ /* 0x000fe40000000a00 */
[----:B------:R-:W-:-:S04]  /*3b40*/  LEA R2, P0, R38, UR4, 0x2 ;  /* 0x0000000426027c11 */ /* 0x000fc8000f8010ff */
[----:B------:R-:W-:-:S05]  /*3b50*/  LEA.HI.X R3, R38, UR5, R39, 0x2, P0 ;  /* 0x0000000526037c11 */ /* 0x000fca00080f1427 */
[----:B------:R0:W-:Y:S04]  /*3b60*/  STG.E desc[UR8][R2.64], R29 ;  /* 0x0000001d02007986 */ /* 0x0001e8000c101908 */
.L_x_675:
[----:B------:R-:W-:Y:S05]  /*3b70*/  BSYNC B1 ;  /* 0x0000000000017941 */ /* 0x000fea0003800000 */
.L_x_674:
[----:B------:R-:W2:Y:S01]  /*3b80*/  LDC R14, c[0x0][0x3c4] ;  /* 0x0000f100ff0e7b82 */ /* 0x000ea20000000800 */
[----:B0-----:R-:W-:Y:S01]  /*3b90*/  LEA.HI R3, R26, R26, RZ, 0x1 ;  /* 0x0000001a1a037211 */ /* 0x001fe200078f08ff */
[----:B------:R-:W-:Y:S03]  /*3ba0*/  BSSY B0, `(.L_x_701) ;  /* 0x0000010000007945 */ /* 0x000fe60003800000 */
[----:B------:R-:W-:-:S05]  /*3bb0*/  LOP3.LUT R2, R3, 0xfffffffe, RZ, 0xc0, !PT ;  /* 0xfffffffe03027812 */ /* 0x000fca00078ec0ff */
[----:B------:R-:W-:-:S05]  /*3bc0*/  IMAD.IADD R2, R26, 0x1, -R2 ;  /* 0x000000011a027824 */ /* 0x000fca00078e0a02 */
[----:B--2---:R-:W-:-:S13]  /*3bd0*/  ISETP.GE.OR P3, PT, R2, R14, P3 ;  /* 0x0000000e0200720c */ /* 0x004fda0001f66670 */
        /* <DEDUP_REMOVED lines=12> */
.L_x_702:
[----:B------:R-:W-:Y:S05]  /*3ca0*/  BSYNC B0 ;  /* 0x0000000000007941 */ /* 0x000fea0003800000 */
.L_x_701:
[----:B------:R-:W-:Y:S01]  /*3cb0*/  BAR.SYNC.DEFER_BLOCKING 0x0 ;  /* 0x0000000000007b1d */ /* 0x000fe20000010000 */
[----:B------:R-:W-:Y:S01]  /*3cc0*/  ISETP.GE.AND P0, PT, R14, 0x1, PT ;  /* 0x000000010e00780c */ /* 0x000fe20003f06270 */
[----:B0-----:R-:W-:Y:S01]  /*3cd0*/  IMAD.MOV.U32 R0, RZ, RZ, RZ ;  /* 0x000000ffff007224 */ /* 0x001fe200078e00ff */
[----:B------:R-:W-:Y:S02]  /*3ce0*/  LEA.HI R16, R31, R26, RZ, 0x5 ;  /* 0x0000001a1f107211 */ /* 0x000fe400078f28ff */
[----:B------:R-:W-:Y:S01]  /*3cf0*/  CS2R R2, SRZ ;  /* 0x0000000000027805 */ /* 0x000fe2000001ff00 */
[----:B------:R-:W-:Y:S01]  /*3d00*/  IMAD.MOV.U32 R4, RZ, RZ, RZ ;  /* 0x000000ffff047224 */ /* 0x000fe200078e00ff */
[----:B------:R-:W-:Y:S02]  /*3d10*/  LOP3.LUT R18, R16, 0x3fffffe0, RZ, 0xc0, !PT ;  /* 0x3fffffe010127812 */ /* 0x000fe400078ec0ff */
[----:B------:R-:W-:-:S03]  /*3d20*/  SHF.R.S32.HI R16, RZ, 0x5, R16 ;  /* 0x00000005ff107819 */ /* 0x000fc60000011410 */
[----:B------:R-:W-:-:S04]  /*3d30*/  IMAD.IADD R18, R26, 0x1, -R18 ;  /* 0x000000011a127824 */ /* 0x000fc800078e0a12 */
[----:B------:R-:W-:Y:S01]  /*3d40*/  IMAD.SHL.U32 R18, R18, 0x4, RZ ;  /* 0x0000000412127824 */ /* 0x000fe200078e00ff */
[----:B------:R-:W-:Y:S06]  /*3d50*/  @!P0 BRA `(.L_x_703) ;  /* 0x0000000400b08947 */ /* 0x000fec0003800000 */
        /* <DEDUP_REMOVED lines=11> */
[----:B-1----:R-:W-:-:S02]  /*3e10*/  CS2R R8, SRZ ;  /* 0x0000000000087805 */ /* 0x002fc4000001ff00 */
        /* <DEDUP_REMOVED lines=16> */
.L_x_705:
[----:B------:R-:W0:Y:S01]  /*3f20*/  LDS R5, [R6] ;  /* 0x0000000006057984 */ /* 0x000e220000000800 */
[-C--:B------:R-:W-:Y:S01]  /*3f30*/  @!P3 MOV R24, R17.reuse ;  /* 0x000000110018b202 */ /* 0x080fe20000000f00 */
[----:B------:R-:W-:Y:S01]  /*3f40*/  UIADD3 UR5, UR5, 0x4, URZ ;  /* 0x0000000405057890 */ /* 0x000fe2000fffe03f */
[-C--:B------:R-:W-:Y:S05]  /*3f50*/  @!P3 MOV R25, R22.reuse ;  /* 0x000000160019b202 */ /* 0x080fea0000000f00 */
[----:B------:R1:W0:Y:S01]  /*3f60*/  @!P3 LDG.E.128 R8, desc[UR8][R24.64] ;  /* 0x000000081808b981 */ /* 0x000222000c1e1d00 */
[----:B------:R-:W-:Y:S02]  /*3f70*/  PLOP3.LUT P3, PT, P0, PT, PT, 0x80, 0x0 ;  /* 0x000000000000781c */ /* 0x000fe4000076f070 */
[----:B------:R-:W-:Y:S02]  /*3f80*/  ISETP.LE.AND P2, PT, R14, UR5, PT ;  /* 0x000000050e007c0c */ /* 0x000fe4000bf43270 */
[C---:B-1----:R-:W-:Y:S04]  /*3f90*/  IADD3 R24, P1, R20.reuse, R17, RZ ;  /* 0x0000001114187210 */ /* 0x042fe80007f3e0ff */
[C---:B------:R-:W-:Y:S02]  /*3fa0*/  IADD3.X R25, R21.reuse, R22, RZ, P1, !PT ;  /* 0x0000001615197210 */ /* 0x040fe40000ffe4ff */
[C---:B------:R-:W-:Y:S04]  /*3fb0*/  IADD3 R22, P1, R20.reuse, R24, RZ ;  /* 0x0000001814167210 */ /* 0x040fe80007f3e0ff */
[----:B------:R-:W-:Y:S01]  /*3fc0*/  IADD3.X R23, R21, R25, RZ, P1, !PT ;  /* 0x0000001915177210 */ /* 0x000fe20000ffe4ff */
[C---:B0-----:R-:W-:Y:S01]  /*3fd0*/  FFMA.FTZ R4, R5.reuse, R8, R4 ;  /* 0x0000000805047223 */ /* 0x041fe20000010004 */
[C---:B------:R-:W-:Y:S01]  /*3fe0*/  FFMA.FTZ R3, R5.reuse, R9, R3 ;  /* 0x0000000905037223 */ /* 0x040fe20000010003 */
[C---:B------:R-:W-:Y:S01]  /*3ff0*/  FFMA.FTZ R2, R5.reuse, R10, R2 ;  /* 0x0000000a05027223 */ /* 0x040fe20000010002 */
[----:B------:R-:W-:Y:S02]  /*4000*/  FFMA.FTZ R0, R5, R11, R0 ;  /* 0x0000000b05007223 */ /* 0x000fe40000010000 */
[----:B------:R-:W0:Y:S04]  /*4010*/  LDS R5, [R6+0x14] ;  /* 0x0000140006057984 */ /* 0x000e280000000800 */
[----:B------:R-:W0:Y:S02]  /*4020*/  @!P3 LDG.E.128 R8, desc[UR8][R24.64] ;  /* 0x000000081808b981 */ /* 0x000e24000c1e1d00 */
[C---:B0-----:R-:W-:Y:S01]  /*4030*/  FFMA.FTZ R4, R5.reuse, R8, R4 ;  /* 0x0000000805047223 */ /* 0x041fe20000010004 */
[C---:B------:R-:W-:Y:S01]  /*4040*/  FFMA.FTZ R3, R5.reuse, R9, R3 ;  /* 0x0000000905037223 */ /* 0x040fe20000010003 */
[C---:B------:R-:W-:Y:S01]  /*4050*/  FFMA.FTZ R2, R5.reuse, R10, R2 ;  /* 0x0000000a05027223 */ /* 0x040fe20000010002 */
[----:B------:R-:W-:Y:S02]  /*4060*/  FFMA.FTZ R0, R5, R11, R0 ;  /* 0x0000000b05007223 */ /* 0x000fe40000010000 */
[----:B------:R-:W0:Y:S04]  /*4070*/  LDS R5, [R6+0x28] ;  /* 0x0000280006057984 */ /* 0x000e280000000800 */
[----:B------:R1:W0:Y:S02]  /*4080*/  @!P3 LDG.E.128 R8, desc[UR8][R22.64] ;  /* 0x000000081608b981 */ /* 0x000224000c1e1d00 */
[C---:B-1----:R-:W-:Y:S04]  /*4090*/  IADD3 R22, P1, R20.reuse, R22, RZ ;  /* 0x0000001614167210 */ /* 0x042fe80007f3e0ff */
[----:B------:R-:W-:Y:S02]  /*40a0*/  IADD3.X R23, R21, R23, RZ, P1, !PT ;  /* 0x0000001715177210 */ /* 0x000fe40000ffe4ff */
[----:B------:R-:W-:Y:S01]  /*40b0*/  IADD3 R17, P1, R20, R22, RZ ;  /* 0x0000001614117210 */ /* 0x000fe20007f3e0ff */
[C---:B0-----:R-:W-:Y:S01]  /*40c0*/  FFMA.FTZ R4, R5.reuse, R8, R4 ;  /* 0x0000000805047223 */ /* 0x041fe20000010004 */
[C---:B------:R-:W-:Y:S01]  /*40d0*/  FFMA.FTZ R3, R5.reuse, R9, R3 ;  /* 0x0000000905037223 */ /* 0x040fe20000010003 */
[C---:B------:R-:W-:Y:S01]  /*40e0*/  FFMA.FTZ R2, R5.reuse, R10, R2 ;  /* 0x0000000a05027223 */ /* 0x040fe20000010002 */
[----:B------:R-:W-:Y:S02]  /*40f0*/  FFMA.FTZ R0, R5, R11, R0 ;  /* 0x0000000b05007223 */ /* 0x000fe40000010000 */
[----:B------:R0:W1:Y:S04]  /*4100*/  LDS R5, [R6+0x3c] ;  /* 0x00003c0006057984 */ /* 0x0000680000000800 */
[----:B------:R3:W1:Y:S01]  /*4110*/  @!P3 LDG.E.128 R8, desc[UR8][R22.64] ;  /* 0x000000081608b981 */ /* 0x000662000c1e1d00 */
[----:B0-----:R-:W-:Y:S02]  /*4120*/  IADD3 R6, R6, 0x50, RZ ;  /* 0x0000005006067810 */ /* 0x001fe40007ffe0ff */
[----:B---3--:R-:W-:Y:S01]  /*4130*/  IADD3.X R22, R21, R23, RZ, P1, !PT ;  /* 0x0000001715167210 */ /* 0x008fe20000ffe4ff */
[C---:B-1----:R-:W-:Y:S01]  /*4140*/  FFMA.FTZ R4, R5.reuse, R8, R4 ;  /* 0x0000000805047223 */ /* 0x042fe20000010004 */
[C---:B------:R-:W-:Y:S01]  /*4150*/  FFMA.FTZ R3, R5.reuse, R9, R3 ;  /* 0x0000000905037223 */ /* 0x040fe20000010003 */
[C---:B------:R-:W-:Y:S01]  /*4160*/  FFMA.FTZ R2, R5.reuse, R10, R2 ;  /* 0x0000000a05027223 */ /* 0x040fe20000010002 */
[----:B------:R-:W-:Y:S01]  /*4170*/  FFMA.FTZ R0, R5, R11, R0 ;  /* 0x0000000b05007223 */ /* 0x000fe20000010000 */
[----:B------:R-:W-:Y:S09]  /*4180*/  @!P2 BRA `(.L_x_705) ;  /* 0xfffffffc0064a947 */ /* 0x000ff2000383ffff */
.L_x_704:
[----:B--2---:R-:W-:-:S04]  /*4190*/  IADD3 R5, R13, -UR5, RZ ;  /* 0x800000050d057c10 */ /* 0x004fc8000fffe0ff */
[----:B------:R-:W-:-:S13]  /*41a0*/  ISETP.GT.AND P0, PT, R5, 0x1, PT ;  /* 0x000000010500780c */ /* 0x000fda0003f04270 */
[----:B------:R-:W-:Y:S05]  /*41b0*/  @!P0 BRA `(.L_x_706) ;  /* 0x0000000000608947 */ /* 0x000fea0003800000 */
[----:B------:R-:W-:Y:S01]  /*41c0*/  ISETP.GE.AND P0, PT, R16, R15, PT ;  /* 0x0000000f1000720c */ /* 0x000fe20003f06270 */
[----:B------:R-:W0:-:S12]  /*41d0*/  LDS R5, [R6] ;  /* 0x0000000006057984 */ /* 0x000e180000000800 */
[----:B------:R-:W-:Y:S02]  /*41e0*/  @!P0 MOV R24, R17 ;  /* 0x0000001100188202 */ /* 0x000fe40000000f00 */
[----:B------:R-:W-:-:S05]  /*41f0*/  @!P0 MOV R25, R22 ;  /* 0x0000001600198202 */ /* 0x000fca0000000f00 */
[----:B------:R1:W0:Y:S02]  /*4200*/  @!P0 LDG.E.128 R8, desc[UR8][R24.64] ;  /* 0x0000000818088981 */ /* 0x000224000c1e1d00 */
[----:B-1----:R-:W-:-:S04]  /*4210*/  IADD3 R24, P1, R20, R17, RZ ;  /* 0x0000001114187210 */ /* 0x002fc80007f3e0ff */
        /* <DEDUP_REMOVED lines=8> */
[----:B------:R-:W-:Y:S01]  /*42a0*/  PLOP3.LUT P4, PT, PT, PT, PT, 0x8, 0x0 ;  /* 0x000000000000781c */ /* 0x000fe20003f8e170 */
[----:B------:R0:W2:Y:S01]  /*42b0*/  LDS R5, [R6+0x14] ;  /* 0x0000140006057984 */ /* 0x0000a20000000800 */
[----:B------:R-:W-:Y:S01]  /*42c0*/  IADD3.X R22, R21, R25, RZ, P0, !PT ;  /* 0x0000001915167210 */ /* 0x000fe200007fe4ff */
[----:B------:R-:W-:Y:S01]  /*42d0*/  UIADD3 UR5, UR5, 0x1, URZ ;  /* 0x0000000105057890 */ /* 0x000fe2000fffe03f */
[----:B0-----:R-:W-:-:S04]  /*42e0*/  IADD3 R6, R6, 0x14, RZ ;  /* 0x0000001406067810 */ /* 0x001fc80007ffe0ff */
[----:B------:R-:W-:Y:S01]  /*42f0*/  IADD3 R6, R6, 0x14, RZ ;  /* 0x0000001406067810 */ /* 0x000fe20007ffe0ff */
[-C--:B--2---:R-:W-:Y:S01]  /*4300*/  FFMA.FTZ R4, R8, R5.reuse, R4 ;  /* 0x0000000508047223 */ /* 0x084fe20000010004 */
[-C--:B------:R-:W-:Y:S01]  /*4310*/  FFMA.FTZ R3, R9, R5.reuse, R3 ;  /* 0x0000000509037223 */ /* 0x080fe20000010003 */
[-C--:B------:R-:W-:Y:S01]  /*4320*/  FFMA.FTZ R2, R10, R5.reuse, R2 ;  /* 0x000000050a027223 */ /* 0x080fe20000010002 */
[----:B------:R-:W-:-:S07]  /*4330*/  FFMA.FTZ R0, R11, R5, R0 ;  /* 0x000000050b007223 */ /* 0x000fce0000010000 */
.L_x_706:
[----:B------:R-:W-:Y:S01]  /*4340*/  ISETP.GT.OR P4, PT, R13, UR5, P4 ;  /* 0x000000050d007c0c */ /* 0x000fe2000a784670 */
[----:B------:R-:W-:Y:S01]  /*4350*/  IMAD.MOV.U32 R23, RZ, RZ, R22 ;  /* 0x000000ffff177224 */ /* 0x000fe200078e0016 */
[----:B------:R-:W-:-:S11]  /*4360*/  MOV R22, R17 ;  /* 0x0000001100167202 */ /* 0x000fd60000000f00 */
[----:B------:R-:W-:Y:S05]  /*4370*/  @!P4 BRA `(.L_x_703) ;  /* 0x000000000028c947 */ /* 0x000fea0003800000 */
[----:B------:R-:W0:Y:S01]  /*4380*/  LDS R6, [R6] ;  /* 0x0000000006067984 */ /* 0x000e220000000800 */
[----:B------:R-:W-:Y:S01]  /*4390*/  ISETP.GE.AND P0, PT, R16, R15, PT ;  /* 0x0000000f1000720c */ /* 0x000fe20003f06270 */
[----:B------:R-:W-:-:S12]  /*43a0*/  BSSY B0, `(.L_x_707) ;  /* 0x0000003000007945 */ /* 0x000fd80003800000 */
[----:B------:R-:W-:Y:S05]  /*43b0*/  @P0 BRA `(.L_x_708) ;  /* 0x0000000000040947 */ /* 0x000fea0003800000 */
[----:B------:R1:W5:Y:S02]  /*43c0*/  LDG.E.128 R8, desc[UR8][R22.64] ;  /* 0x0000000816087981 */ /* 0x000364000c1e1d00 */
.L_x_708:
[----:B------:R-:W-:Y:S05]  /*43d0*/  BSYNC B0 ;  /* 0x0000000000007941 */ /* 0x000fea0003800000 */
.L_x_707:
[C---:B0----5:R-:W-:Y:S01]  /*43e0*/  FFMA.FTZ R4, R6.reuse, R8, R4 ;  /* 0x0000000806047223 */ /* 0x061fe20000010004 */
[C---:B------:R-:W-:Y:S01]  /*43f0*/  FFMA.FTZ R3, R6.reuse, R9, R3 ;  /* 0x0000000906037223 */ /* 0x040fe20000010003 */
[C---:B------:R-:W-:Y:S01]  /*4400*/  FFMA.FTZ R2, R6.reuse, R10, R2 ;  /* 0x0000000a06027223 */ /* 0x040fe20000010002 */
[----:B------:R-:W-:Y:S01]  /*4410*/  FFMA.FTZ R0, R6, R11, R0 ;  /* 0x0000000b06007223 */ /* 0x000fe20000010000 */
.L_x_703:
[----:B------:R-:W-:-:S04]  /*4420*/  IADD3 R16, R16, UR7, RZ ;  /* 0x0000000710107c10 */ /* 0x000fc8000fffe0ff */
[----:B------:R-:W-:-:S13]  /*4430*/  ISETP.GE.AND P0, PT, R16, R12, PT ;  /* 0x0000000c1000720c */ /* 0x000fda0003f06270 */
        /* <DEDUP_REMOVED lines=75> */
[----:B------:R-:W-:Y:S02]  /*48f0*/  LEA.HI.X R7, R18, UR5, R5, 0x1, P0 ;  /* 0x0000000512077c11 */ /* 0x000fe400080f0c05 */
[----:B------:R-:W-:-:S05]  /*4900*/  F2FP.F16.F32.PACK_AB R5, R0, R2 ;  /* 0x000000020005723e */ /* 0x000fca00000000ff */
[----:B------:R-:W-:Y:S01]  /*4910*/  STG.E.64 desc[UR8][R6.64], R4 ;  /* 0x0000000406007986 */ /* 0x000fe2000c101b08 */
[----:B------:R-:W-:Y:S05]  /*4920*/  EXIT ;  /* 0x000000000000794d */ /* 0x000fea0003800000 */
        .weak           $__internal_13_$__cuda_sm20_div_s64
        .type           $__internal_13_$__cuda_sm20_div_s64,@function
        .size           $__internal_13_$__cuda_sm20_div_s64,(.L_x_8325 - $__internal_13_$__cuda_sm20_div_s64)
$__internal_13_$__cuda_sm20_div_s64:
        /* <DEDUP_REMOVED lines=83> */
[----:B------:R-:W-:Y:S06]  /*4e60*/  RET.REL.NODEC R20 `(_ZN5flash32flash_fwd_splitkv_combine_kernelI23Flash_fwd_kernel_traitsILi128ELi64ELi128ELi4ELb0ELb0EN7cutlass6half_tE19Flash_kernel_traitsILi128ELi64ELi128ELi4ES3_EELi4ELi1ELb1EEEvNS_16Flash_fwd_paramsE) ;  /* 0xffffffb014647950 */ /* 0x000fec0003c3ffff */
.L_x_709:
        /* <DEDUP_REMOVED lines=9> */
.L_x_8325:


//--------------------- .text._ZN5flash24flash_fwd_splitkv_kernelI23Flash_fwd_kernel_traitsILi128ELi64ELi128ELi4ELb0ELb0EN7cutlass6half_tE19Flash_kernel_traitsILi128ELi64ELi128ELi4ES3_EELb1ELb0ELb0ELb0ELb0ELb0ELb0ELb0EEEvNS_16Flash_fwd_paramsE --------------------------
	.section	.text._ZN5flash24flash_fwd_splitkv_kernelI23Flash_fwd_kernel_traitsILi128ELi64ELi128ELi4ELb0ELb0EN7cutlass6half_tE19Flash_kernel_traitsILi128ELi64ELi128ELi4ES3_EELb1ELb0ELb0ELb0ELb0ELb0ELb0ELb0EEEvNS_16Flash_fwd_paramsE,"ax",@progbits
	.align	128
        .global         _ZN5flash24flash_fwd_splitkv_kernelI23Flash_fwd_kernel_traitsILi128ELi64ELi128ELi4ELb0ELb0EN7cutlass6half_tE19Flash_kernel_traitsILi128ELi64ELi128ELi4ES3_EELb1ELb0ELb0ELb0ELb0ELb0ELb0ELb0EEEvNS_16Flash_fwd_paramsE
        .type           _ZN5flash24flash_fwd_splitkv_kernelI23Flash_fwd_kernel_traitsILi128ELi64ELi128ELi4ELb0ELb0EN7cutlass6half_tE19Flash_kernel_traitsILi128ELi64ELi128ELi4ES3_EELb1ELb0ELb0ELb0ELb0ELb0ELb0ELb0EEEvNS_16Flash_fwd_paramsE,@function
        .size           _ZN5flash24flash_fwd_splitkv_kernelI23Flash_fwd_kernel_traitsILi128ELi64ELi128ELi4ELb0ELb0EN7cutlass6half_tE19Flash_kernel_traitsILi128ELi64ELi128ELi4ES3_EELb1ELb0ELb0ELb0ELb0ELb0ELb0ELb0EEEvNS_16Flash_fwd_paramsE,(.L_x_8362 - _ZN5flash24flash_fwd_splitkv_kernelI23Flash_fwd_kernel_traitsILi128ELi64ELi128ELi4ELb0ELb0EN7cutlass6half_tE19Flash_kernel_traitsILi128ELi64ELi128ELi4ES3_EELb1ELb0ELb0ELb0ELb0ELb0ELb0ELb0EEEvNS_16Flash_fwd_paramsE)
        .other          _ZN5flash24flash_fwd_splitkv_kernelI23Flash_fwd_kernel_traitsILi128ELi64ELi128ELi4ELb0ELb0EN7cutlass6half_tE19Flash_kernel_traitsILi128ELi64ELi128ELi4ES3_EELb1ELb0ELb0ELb0ELb0ELb0ELb0ELb0EEEvNS_16Flash_fwd_paramsE,@"STO_CUDA_ENTRY STV_DEFAULT"
_ZN5flash24flash_fwd_splitkv_kernelI23Flash_fwd_kernel_traitsILi128ELi64ELi128ELi4ELb0ELb0EN7cutlass6half_tE19Flash_kernel_traitsILi128ELi64ELi128ELi4ES3_EELb1ELb0ELb0ELb0ELb0ELb0ELb0ELb0EEEvNS_16Flash_fwd_paramsE:
.text._ZN5flash24flash_fwd_splitkv_kernelI23Flash_fwd_kernel_traitsILi128ELi64ELi128ELi4ELb0ELb0EN7cutlass6half_tE19Flash_kernel_traitsILi128ELi64ELi128ELi4ES3_EELb1ELb0ELb0ELb0ELb0ELb0ELb0ELb0EEEvNS_16Flash_fwd_paramsE:
[----:B------:R-:W-:Y:S08]  /*0000*/  LDC R1, c[0x0][0x28] ;  /* 0x00000a00ff017b82 */ /* 0x000ff00000000800 */
[----:B------:R-:W1:Y:S01]  /*0010*/  LDC.64 R4, c[0x0][0x2f0] ;  /* 0x0000bc00ff047b82 */ /* 0x000e620000000a00 */
[----:B------:R-:W2:Y:S01]  /*0020*/  S2R R11, SR_CTAID.Y ;  /* 0x00000000000b7919 */ /* 0x000ea20000002600 */
[----:B------:R-:W-:Y:S01]  /*0030*/  IMAD.MOV.U32 R218, RZ, RZ, -0x1 ;  /* 0xffffffffffda7424 */ /* 0x000fe200078e00ff */
[----:B------:R-:W-:-:S05]  /*0040*/  ULDC.64 UR12, c[0x0][0x208] ;  /* 0x00008200000c7ab9 */ /* 0x000fca0000000a00 */
[----:B------:R-:W3:Y:S08]  /*0050*/  LDC.64 R2, c[0x0][0x300] ;  /* 0x0000c000ff027b82 */ /* 0x000ef00000000a00 */
[----:B------:R-:W2:Y:S01]  /*0060*/  LDC.64 R6, c[0x0][0x2f0] ;  /* 0x0000bc00ff067b82 */ /* 0x000ea20000000a00 */
[----:B-1----:R-:W-:-:S07]  /*0070*/  ISETP.NE.U32.AND P2, PT, R4, RZ, PT ;  /* 0x000000ff0400720c */ /* 0x002fce0003f45070 */
[----:B------:R-:W1:Y:S01]  /*0080*/  LDC.U8 R0, c[0x0][0x3c2] ;  /* 0x0000f080ff007b82 */ /* 0x000e620000000000 */
[----:B------:R-:W-:Y:S02]  /*0090*/  ISETP.NE.AND.EX P2, PT, R5, RZ, PT, P2 ;  /* 0x000000ff0500720c */ /* 0x000fe40003f45320 */
[----:B---3--:R-:W-:-:S04]  /*00a0*/  ISETP.NE.U32.AND P1, PT, R2, RZ, PT ;  /* 0x000000ff0200720c */ /* 0x008fc80003f25070 */
[----:B------:R-:W-:Y:S01]  /*00b0*/  ISETP.NE.AND.EX P1, PT, R3, RZ, PT, P1 ;  /* 0x000000ff0300720c */ /* 0x000fe20003f25310 */
[----:B------:R-:W-:Y:S01]  /*00c0*/  IMAD.MOV.U32 R10, RZ, RZ, RZ ;  /* 0x000000ffff0a7224 */ /* 0x000fe200078e00ff */
[----:B------:R-:W3:Y:S01]  /*00d0*/  LDC.64 R2, c[0x0][0x2f8] ;  /* 0x0000be00ff027b82 */ /* 0x000ee20000000a00 */
[----:B--2---:R-:W-:-:S05]  /*00e0*/  IMAD.WIDE R8, R11, 0x4, R6 ;  /* 0x000000040b087825 */ /* 0x004fca00078e0206 */
[----:B------:R-:W2:Y:S02]  /*00f0*/  @P2 LDG.E R218, desc[UR12][R8.64] ;  /* 0x0000000c08da2981 */ /* 0x000ea4000c1e1900 */
[----:B------:R-:W4:Y:S02]  /*0100*/  LDC.64 R6, c[0x0][0x2f8] ;  /* 0x0000be00ff067b82 */ /* 0x000f240000000a00 */
[----:B------:R-:W2:Y:S06]  /*0110*/  @P2 LDG.E R221, desc[UR12][R8.64+0x4] ;  /* 0x0000040c08dd2981 */ /* 0x000eac000c1e1900 */
[----:B------:R-:W1:Y:S02]  /*0120*/  @P1 LDC.64 R4, c[0x0][0x300] ;  /* 0x0000c000ff041b82 */ /* 0x000e640000000a00 */
[----:B-1----:R-:W-:-:S05]  /*0130*/  @P1 IMAD.WIDE R4, R11, 0x4, R4 ;  /* 0x000000040b041825 */ /* 0x002fca00078e0204 */
[----:B------:R1:W5:Y:S01]  /*0140*/  @P1 LDG.E R10, desc[UR12][R4.64] ;  /* 0x0000000c040a1981 */ /* 0x000362000c1e1900 */
[----:B------:R-:W-:Y:S02]  /*0150*/  ISETP.NE.AND P3, PT, R0, RZ, PT ;  /* 0x000000ff0000720c */ /* 0x000fe40003f65270 */
[----:B---3--:R-:W-:-:S04]  /*0160*/  ISETP.EQ.U32.AND P0, PT, R2, RZ, PT ;  /* 0x000000ff0200720c */ /* 0x008fc80003f02070 */
[----:B------:R-:W-:Y:S01]  /*0170*/  ISETP.EQ.OR.EX P0, PT, R3, RZ, !P3, P0 ;  /* 0x000000ff0300720c */ /* 0x000fe20005f02700 */
[----:B------:R-:W-:Y:S02]  /*0180*/  IMAD.MOV.U32 R13, RZ, RZ, -0x1 ;  /* 0xffffffffff0d7424 */ /* 0x000fe400078e00ff */
[----:B----4-:R-:W-:Y:S01]  /*0190*/  IMAD.WIDE R6, R11, 0x4, R6 ;  /* 0x000000040b067825 */ /* 0x010fe200078e0206 */
[----:B------:R-:W3:Y:S01]  /*01a0*/  S2R R31, SR_CTAID.X ;  /* 0x00000000001f7919 */ /* 0x000ee20000002500 */
[----:B------:R-:W4:Y:S08]  /*01b0*/  S2R R20, SR_CTAID.Z ;  /* 0x0000000000147919 */ /* 0x000f300000002700 */
[----:B------:R1:W5:Y:S01]  /*01c0*/  @!P0 LDG.E R13, desc[UR12][R6.64] ;  /* 0x0000000c060d8981 */ /* 0x000362000c1e1900 */
[----:B------:R-:W-:-:S04]  /*01d0*/  ISETP.NE.U32.AND P0, PT, R2, RZ, PT ;  /* 0x000000ff0200720c */ /* 0x000fc80003f05070 */
[----:B------:R-:W-:Y:S01]  /*01e0*/  ISETP.NE.AND.EX P0, PT, R3, RZ, PT, P0 ;  /* 0x000000ff0300720c */ /* 0x000fe20003f05300 */
[----:B--2---:R-:W-:-:S06]  /*01f0*/  @P2 IMAD.IADD R221, R221, 0x1, -R218 ;  /* 0x00000001dddd2824 */ /* 0x004fcc00078e0ada */
[----:B------:R-:W2:Y:S06]  /*0200*/  @!P2 LDC R221, c[0x0][0x2c4] ;  /* 0x0000b100ffddab82 */ /* 0x000eac0000000800 */
[----:B-1-34-:R-:W-:Y:S05]  /*0210*/  @!P0 BRA `(.L_x_710) ;  /* 0x0000000000108947 */ /* 0x01afea0003800000 */
[----:B------:R-:W3:Y:S02]  /*0220*/  @P3 LDG.E R0, desc[UR12][R6.64+0x4] ;  /* 0x0000040c06003981 */ /* 0x000ee4000c1e1900 */
[----:B---3-5:R-:W-:-:S06]  /*0230*/  @P3 IADD3 R5, R0, -R13, RZ ;  /* 0x8000000d00053210 */ /* 0x028fcc0007ffe0ff */
[----:B------:R3:W5:Y:S01]  /*0240*/  @!P3 LDG.E R5, desc[UR12][R6.64] ;  /* 0x0000000c0605b981 */ /* 0x000762000c1e1900 */
[----:B------:R-:W-:Y:S05]  /*0250*/  BRA `(.L_x_711) ;  /* 0x0000000000047947 */ /* 0x000fea0003800000 */
.L_x_710:
[----:B------:R-:W1:Y:S02]  /*0260*/  LDC R5, c[0x0][0x2c8] ;  /* 0x0000b200ff057b82 */ /* 0x000e640000000800 */
.L_x_711:
[----:B------:R-:W4:Y:S02]  /*0270*/  LDC.64 R2, c[0x0][0x308] ;  /* 0x0000c200ff027b82 */ /* 0x000f240000000a00 */
[----:B----4-:R-:W-:-:S04]  /*0280*/  ISETP.NE.U32.AND P1, PT, R2, RZ, PT ;  /* 0x000000ff0200720c */ /* 0x010fc80003f25070 */
[----:B------:R-:W-:-:S13]  /*0290*/  ISETP.NE.AND.EX P1, PT, R3, RZ, PT, P1 ;  /* 0x000000ff0300720c */ /* 0x000fda0003f25310 */
[----:B------:R-:W3:Y:S01]  /*02a0*/  @P1 LDC.64 R2, c[0x0][0x308] ;  /* 0x0000c200ff021b82 */ /* 0x000ee20000000a00 */
[----:B------:R-:W-:-:S07]  /*02b0*/  IMAD.SHL.U32 R134, R31, 0x40, RZ ;  /* 0x000000401f867824 */ /* 0x000fce00078e00ff */
[----:B------:R-:W4:Y:S01]  /*02c0*/  @!P1 LDC R0, c[0x0][0x2cc] ;  /* 0x0000b300ff009b82 */ /* 0x000f220000000800 */
[----:B---3--:R-:W-:-:S07]  /*02d0*/  @P1 IMAD.WIDE R6, R11, 0x4, R2 ;  /* 0x000000040b061825 */ /* 0x008fce00078e0202 */
[----:B------:R-:W3:Y:S01]  /*02e0*/  @!P1 LDC.64 R2, c[0x0][0x318] ;  /* 0x0000c600ff029b82 */ /* 0x000ee20000000a00 */
[----:B------:R1:W5:Y:S01]  /*02f0*/  @P1 LDG.E R7, desc[UR12][R6.64] ;  /* 0x0000000c06071981 */ /* 0x000362000c1e1900 */
[----:B--2---:R-:W-:-:S13]  /*0300*/  ISETP.GT.AND P0, PT, R221, R134, PT ;  /* 0x00000086dd00720c */ /* 0x004fda0003f04270 */
[----:B----4-:R-:W-:Y:S05]  /*0310*/  @!P0 EXIT ;  /* 0x000000000000894d */ /* 0x010fea0003800000 */
[----:B------:R-:W2:Y:S01]  /*0320*/  LDC R131, c[0x0][0x398] ;  /* 0x0000e600ff837b82 */ /* 0x000ea20000000800 */
[----:B---3--:R-:W-:Y:S01]  /*0330*/  @!P1 ISETP.NE.U32.AND P0, PT, R2, RZ, PT ;  /* 0x000000ff0200920c */ /* 0x008fe20003f05070 */
[----:B-1---5:R-:W-:Y:S01]  /*0340*/  @P1 IMAD.IADD R6, R7, 0x1, -R10 ;  /* 0x0000000107061824 */ /* 0x022fe200078e0a0a */
[----:B------:R-:W-:Y:S01]  /*0350*/  ULDC UR5, c[0x0][0x2c8] ;  /* 0x0000b20000057ab9 */ /* 0x000fe20000000800 */
[----:B------:R-:W1:Y:S01]  /*0360*/  S2R R128, SR_TID.X ;  /* 0x0000000000807919 */ /* 0x000e620000002100 */
[----:B------:R-:W-:Y:S01]  /*0370*/  @!P1 ISETP.NE.AND.EX P0, PT, R3, RZ, PT, P0 ;  /* 0x000000ff0300920c */ /* 0x000fe20003f05300 */
[----:B------:R-:W-:Y:S01]  /*0380*/  UIADD3 UR5, UR5, 0x7f, URZ ;  /* 0x0000007f05057890 */ /* 0x000fe2000fffe03f */
[----:B------:R-:W-:Y:S02]  /*0390*/  IADD3 R3, -R221, 0xbf, R134 ;  /* 0x000000bfdd037810 */ /* 0x000fe40007ffe186 */
[----:B------:R-:W-:Y:S01]  /*03a0*/  @!P1 SEL R0, R0, RZ, P0 ;  /* 0x000000ff00009207 */ /* 0x000fe20000000000 */
[----:B------:R-:W-:-:S03]  /*03b0*/  USHF.R.S32.HI UR4, URZ, 0x1f, UR5 ;  /* 0x0000001f3f047899 */ /* 0x000fc60008011405 */
[----:B------:R-:W-:Y:S01]  /*03c0*/  @!P1 IADD3 R6, R0, R5, -R10 ;  /* 0x0000000500069210 */ /* 0x000fe20007ffe80a */
[----:B------:R-:W-:-:S04]  /*03d0*/  ULEA.HI UR4, UR4, UR5, URZ, 0x7 ;  /* 0x0000000504047291 */ /* 0x000fc8000f8f383f */
[----:B------:R-:W-:Y:S01]  /*03e0*/  VIADD R5, R6, 0x7f ;  /* 0x0000007f06057836 */ /* 0x000fe20000000000 */
[----:B------:R-:W-:-:S04]  /*03f0*/  USHF.R.S32.HI UR4, URZ, 0x7, UR4 ;  /* 0x000000073f047899 */ /* 0x000fc80008011404 */
[----:B------:R-:W-:Y:S02]  /*0400*/  SHF.R.S32.HI R2, RZ, 0x1f, R5 ;  /* 0x0000001fff027819 */ /* 0x000fe40000011405 */
[----:B--2---:R-:W-:Y:S02]  /*0410*/  IADD3 R3, R3, R131, R6 ;  /* 0x0000008303037210 */ /* 0x004fe40007ffe006 */
[----:B------:R-:W-:Y:S02]  /*0420*/  LEA.HI R2, R2, R5, RZ, 0x7 ;  /* 0x0000000502027211 */ /* 0x000fe400078f38ff */
[----:B------:R-:W-:Y:S02]  /*0430*/  SHF.R.S32.HI R0, RZ, 0x1f, R3 ;  /* 0x0000001fff007819 */ /* 0x000fe40000011403 */
[----:B------:R-:W-:Y:S02]  /*0440*/  SHF.R.S32.HI R2, RZ, 0x7, R2 ;  /* 0x00000007ff027819 */ /* 0x000fe40000011402 */
[----:B------:R-:W-:-:S04]  /*0450*/  LEA.HI R0, R0, R3, RZ, 0x7 ;  /* 0x0000000300007211 */ /* 0x000fc800078f38ff */
[----:B------:R-:W-:-:S04]  /*0460*/  SHF.R.S32.HI R3, RZ, 0x7, R0 ;  /* 0x00000007ff037819 */ /* 0x000fc80000011400 */
[----:B------:R-:W-:-:S04]  /*0470*/  VIMNMX3 R196, R2, UR4, R3, PT ;  /* 0x0000000402c47c0f */ /* 0x000fc8000b800103 */
[----:B------:R-:W-:-:S13]  /*0480*/  ISETP.GT.AND P0, PT, R196, RZ, PT ;  /* 0x000000ffc400720c */ /* 0x000fda0003f04270 */
[----:B-1----:R-:W-:Y:S05]  /*0490*/  @P0 BRA `(.L_x_712) ;  /* 0x0000000800200947 */ /* 0x002fea0003800000 */
[----:B------:R-:W-:Y:S01]  /*04a0*/  ISETP.NE.AND P0, PT, R218, -0x1, PT ;  /* 0xffffffffda00780c */ /* 0x000fe20003f05270 */
[----:B------:R-:W1:Y:S01]  /*04b0*/  LDC.64 R4, c[0x0][0x298] ;  /* 0x0000a600ff047b82 */ /* 0x000e620000000a00 */
[----:B------:R-:W-:Y:S01]  /*04c0*/  SHF.R.S32.HI R7, RZ, 0x1f, R128 ;  /* 0x0000001fff077819 */ /* 0x000fe20000011480 */
[----:B------:R-:W-:Y:S01]  /*04d0*/  ULDC.64 UR4, c[0x0][0x2a0] ;  /* 0x0000a80000047ab9 */ /* 0x000fe20000000a00 */
[----:B------:R-:W-:Y:S01]  /*04e0*/  IADD3 R221, -R134, R221, RZ ;  /* 0x000000dd86dd7210 */ /* 0x000fe20007ffe1ff */
[----:B------:R-:W-:Y:S01]  /*04f0*/  ULDC UR6, c[0x0][0x270] ;  /* 0x00009c0000067ab9 */ /* 0x000fe20000000800 */
[----:B------:R-:W-:Y:S01]  /*0500*/  LEA.HI R0, R7, R128, RZ, 0x3 ;  /* 0x0000008007007211 */ /* 0x000fe200078f18ff */
[----:B------:R-:W-:Y:S03]  /*0510*/  BSSY B0, `(.L_x_713) ;  /* 0x0000034000007945 */ /* 0x000fe60003800000 */
[----:B------:R-:W-:-:S02]  /*0520*/  LOP3.LUT R7, R0, 0xfffffff8, RZ, 0xc0, !PT ;  /* 0xfffffff800077812 */ /* 0x000fc400078ec0ff */
[----:B------:R-:W-:Y:S01]  /*0530*/  SHF.R.S32.HI R0, RZ, 0x3, R0 ;  /* 0x00000003ff007819 */ /* 0x000fe20000011400 */
[----:B------:R-:W2:Y:S01]  /*0540*/  @!P0 LDC.64 R2, c[0x0][0x290] ;  /* 0x0000a400ff028b82 */ /* 0x000ea20000000a00 */
[----:B------:R-:W-:Y:S01]  /*0550*/  @!P0 SHF.R.S32.HI R9, RZ, 0x1f, R11 ;  /* 0x0000001fff098819 */ /* 0x000fe2000001140b */
[----:B------:R-:W-:Y:S01]  /*0560*/  IMAD.IADD R128, R128, 0x1, -R7 ;  /* 0x0000000180807824 */ /* 0x000fe200078e0a07 */
[----:B------:R-:W-:Y:S01]  /*0570*/  SHF.R.S32.HI R7, RZ, 0x1f, R134 ;  /* 0x0000001fff077819 */ /* 0x000fe20000011486 */
[C---:B------:R-:W-:Y:S01]  /*0580*/  VIADD R10, R0.reuse, 0x10 ;  /* 0x00000010000a7836 */ /* 0x040fe20000000000 */
[-C--:B------:R-:W-:Y:S02]  /*0590*/  ISETP.GE.AND P2, PT, R0, R221.reuse, PT ;  /* 0x000000dd0000720c */ /* 0x080fe40003f46270 */
[----:B------:R-:W-:Y:S02]  /*05a0*/  ISETP.NE.AND P6, PT, R128, RZ, PT ;  /* 0x000000ff8000720c */ /* 0x000fe40003fc5270 */
[----:B------:R-:W-:-:S02]  /*05b0*/  ISETP.GE.AND P1, PT, R10, R221, PT ;  /* 0x000000dd0a00720c */ /* 0x000fc40003f26270 */
[----:B------:R-:W-:Y:S01]  /*05c0*/  ISETP.GE.OR P4, PT, R10, R221, P6 ;  /* 0x000000dd0a00720c */ /* 0x000fe20003786670 */
[-C--:B--2---:R-:W-:Y:S02]  /*05d0*/  @!P0 IMAD R6, R9, R2.reuse, RZ ;  /* 0x0000000209068224 */ /* 0x084fe400078e02ff */
[----:B------:R-:W-:-:S04]  /*05e0*/  @!P0 IMAD.WIDE.U32 R12, R11, R2, RZ ;  /* 0x000000020b0c8225 */ /* 0x000fc800078e00ff */
[----:B------:R-:W-:Y:S02]  /*05f0*/  IMAD.SHL.U32 R2, R128, 0x8, RZ ;  /* 0x0000000880027824 */ /* 0x000fe400078e00ff */
[----:B-1----:R-:W-:Y:S01]  /*0600*/  @P0 IMAD.WIDE.U32 R8, R218, R4, RZ ;  /* 0x00000004da080225 */ /* 0x002fe200078e00ff */
[----:B------:R-:W-:-:S03]  /*0610*/  @!P0 MOV R8, R12 ;  /* 0x0000000c00088202 */ /* 0x000fc60000000f00 */
[----:B------:R-:W-:Y:S01]  /*0620*/  @!P0 IMAD R6, R11, R3, R6 ;  /* 0x000000030b068224 */ /* 0x000fe200078e0206 */
[----:B------:R-:W-:Y:S01]  /*0630*/  SHF.R.S32.HI R3, RZ, 0x1f, R2 ;  /* 0x0000001fff037819 */ /* 0x000fe20000011402 */
[----:B------:R-:W-:Y:S02]  /*0640*/  @P0 IMAD R218, R218, R5, R9 ;  /* 0x00000005dada0224 */ /* 0x000fe400078e0209 */
[----:B------:R-:W-:Y:S02]  /*0650*/  @!P0 IMAD.IADD R218, R13, 0x1, R6 ;  /* 0x000000010dda8824 */ /* 0x000fe400078e0206 */
[-C--:B------:R-:W-:Y:S01]  /*0660*/  IMAD R6, R7, R4.reuse, RZ ;  /* 0x0000000407067224 */ /* 0x080fe200078e02ff */
[----:B------:R-:W-:Y:S01]  /*0670*/  SHF.R.S32.HI R7, RZ, 0x1f, R20 ;  /* 0x0000001fff077819 */ /* 0x000fe20000011414 */
[----:B------:R-:W-:-:S04]  /*0680*/  IMAD.WIDE.U32 R12, R134, R4, R2 ;  /* 0x00000004860c7225 */ /* 0x000fc800078e0002 */
[----:B------:R-:W-:Y:S01]  /*0690*/  IMAD R9, R134, R5, R6 ;  /* 0x0000000586097224 */ /* 0x000fe200078e0206 */
[----:B------:R-:W-:Y:S01]  /*06a0*/  IADD3 R8, P0, R8, R12, RZ ;  /* 0x0000000c08087210 */ /* 0x000fe20007f1e0ff */
[----:B------:R-:W-:Y:S01]  /*06b0*/  IMAD R7, R7, UR4, RZ ;  /* 0x0000000407077c24 */ /* 0x000fe2000f8e02ff */
[----:B------:R-:W-:Y:S01]  /*06c0*/  IADD3 R6, R0, 0x20, RZ ;  /* 0x0000002000067810 */ /* 0x000fe20007ffe0ff */
[----:B------:R-:W-:Y:S01]  /*06d0*/  IMAD R11, R11, UR6, R20 ;  /* 0x000000060b0b7c24 */ /* 0x000fe2000f8e0214 */
[----:B------:R-:W-:Y:S01]  /*06e0*/  IADD3.X R9, R218, R13, R9, P0, !PT ;  /* 0x0000000dda097210 */ /* 0x000fe200007fe409 */
[----:B------:R-:W-:Y:S01]  /*06f0*/  IMAD R15, R20, UR5, R7 ;  /* 0x00000005140f7c24 */ /* 0x000fe2000f8e0207 */
[----:B------:R-:W-:Y:S01]  /*0700*/  ISETP.GE.AND P0, PT, R6, R221, PT ;  /* 0x000000dd0600720c */ /* 0x000fe20003f06270 */
[----:B------:R-:W-:Y:S01]  /*0710*/  IMAD.WIDE.U32 R20, R20, UR4, R8 ;  /* 0x0000000414147c25 */ /* 0x000fe2000f8e0008 */
[----:B------:R-:W-:Y:S01]  /*0720*/  ULDC UR4, c[0x0][0x2c4] ;  /* 0x0000b10000047ab9 */ /* 0x000fe20000000800 */
[----:B------:R-:W-:-:S02]  /*0730*/  SHF.R.S32.HI R9, RZ, 0x1f, R0 ;  /* 0x0000001fff097819 */ /* 0x000fc40000011400 */
[----:B------:R-:W-:Y:S01]  /*0740*/  IMAD R134, R11, UR4, R134 ;  /* 0x000000040b867c24 */ /* 0x000fe2000f8e0286 */
[----:B------:R-:W-:Y:S01]  /*0750*/  IADD3 R15, R21, R15, RZ ;  /* 0x0000000f150f7210 */ /* 0x000fe20007ffe0ff */
[----:B------:R-:W-:Y:S01]  /*0760*/  VIADD R11, R2, 0x40 ;  /* 0x00000040020b7836 */ /* 0x000fe20000000000 */
[----:B------:R-:W-:Y:S06]  /*0770*/  @P2 BRA `(.L_x_714) ;  /* 0x0000000000342947 */ /* 0x000fec0003800000 */
[-C--:B------:R-:W-:Y:S01]  /*0780*/  IMAD R7, R9, R4.reuse, RZ ;  /* 0x0000000409077224 */ /* 0x080fe200078e02ff */
[----:B------:R-:W-:Y:S01]  /*0790*/  ULDC UR6, c[0x0][0x2d0] ;  /* 0x0000b40000067ab9 */ /* 0x000fe20000000800 */
[----:B------:R-:W-:Y:S01]  /*07a0*/  IMAD.MOV.U32 R14, RZ, RZ, R20 ;  /* 0x000000ffff0e7224 */ /* 0x000fe200078e0014 */
[----:B------:R-:W-:Y:S01]  /*07b0*/  ISETP.GE.AND P5, PT, R2, UR6, PT ;  /* 0x0000000602007c0c */ /* 0x000fe2000bfa6270 */
[C---:B------:R-:W-:Y:S01]  /*07c0*/  IMAD R7, R0.reuse, R5, R7 ;  /* 0x0000000500077224 */ /* 0x040fe200078e0207 */
[----:B------:R-:W-:Y:S01]  /*07d0*/  ISETP.GE.AND P3, PT, R11, UR6, PT ;  /* 0x000000060b007c0c */ /* 0x000fe2000bf66270 */
[----:B------:R-:W-:Y:S01]  /*07e0*/  IMAD.WIDE.U32 R12, R0, R4, R14 ;  /* 0x00000004000c7225 */ /* 0x000fe200078e000e */
[----:B------:R-:W-:-:S04]  /*07f0*/  ULDC.64 UR4, c[0x0][0x280] ;  /* 0x0000a00000047ab9 */ /* 0x000fc80000000a00 */
[----:B------:R-:W-:Y:S02]  /*0800*/  IADD3 R7, R13, R7, RZ ;  /* 0x000000070d077210 */ /* 0x000fe40007ffe0ff */
[----:B------:R-:W-:-:S04]  /*0810*/  LEA R16, P2, R12, UR4, 0x1 ;  /* 0x000000040c107c11 */ /* 0x000fc8000f8408ff */
[----:B------:R-:W-:-:S05]  /*0820*/  LEA.HI.X R17, R12, UR5, R7, 0x1, P2 ;  /* 0x000000050c117c11 */ /* 0x000fca00090f0c07 */
[----:B------:R1:W-:Y:S04]  /*0830*/  @!P5 STG.E.128 desc[UR12][R16.64], RZ ;  /* 0x000000ff1000d986 */ /* 0x0003e8000c101d0c */
[----:B------:R1:W-:Y:S02]  /*0840*/  @!P3 STG.E.128 desc[UR12][R16.64+0x80], RZ ;  /* 0x000080ff1000b986 */ /* 0x0003e4000c101d0c */
.L_x_714:
[----:B------:R-:W-:Y:S05]  /*0850*/  BSYNC B0 ;  /* 0x0000000000007941 */ /* 0x000fea0003800000 */
.L_x_713:
[----:B------:R-:W-:Y:S01]  /*0860*/  BSSY B0, `(.L_x_715) ;  /* 0x0000013000007945 */ /* 0x000fe20003800000 */
[----:B------:R-:W-:-:S03]  /*0870*/  ISETP.GE.OR P3, PT, R6, R221, P6 ;  /* 0x000000dd0600720c */ /* 0x000fc60003766670 */
[----:B------:R-:W-:Y:S10]  /*0880*/  @P1 BRA `(.L_x_716) ;  /* 0x0000000000401947 */ /* 0x000ff40003800000 */
[----:B------:R-:W-:Y:S01]  /*0890*/  IADD3 R7, P1, R0, 0x10, RZ ;  /* 0x0000001000077810 */ /* 0x000fe20007f3e0ff */
[----:B------:R-:W-:Y:S01]  /*08a0*/  IMAD.MOV.U32 R12, RZ, RZ, R20 ;  /* 0x000000ffff0c7224 */ /* 0x000fe200078e0014 */
[----:B------:R-:W-:Y:S01]  /*08b0*/  ULDC UR6, c[0x0][0x2d0] ;  /* 0x0000b40000067ab9 */ /* 0x000fe20000000800 */
[----:B------:R-:W-:Y:S01]  /*08c0*/  ULDC.64 UR4, c[0x0][0x280] ;  /* 0x0000a00000047ab9 */ /* 0x000fe20000000a00 */
[----:B------:R-:W-:Y:S01]  /*08d0*/  ISETP.GE.AND P2, PT, R2, UR6, PT ;  /* 0x0000000602007c0c */ /* 0x000fe2000bf46270 */
[----:B------:R-:W-:Y:S01]  /*08e0*/  IMAD.X R13, RZ, RZ, R9, P1 ;  /* 0x000000ffff0d7224 */ /* 0x000fe200008e0609 */
[----:B------:R-:W-:-:S03]  /*08f0*/  ISETP.GE.AND P1, PT, R11, UR6, PT ;  /* 0x000000060b007c0c */ /* 0x000fc6000bf26270 */
[----:B------:R-:W-:Y:S01]  /*0900*/  IMAD R6, R13, R4, RZ ;  /* 0x000000040d067224 */ /* 0x000fe200078e02ff */
[----:B------:R-:W-:-:S03]  /*0910*/  MOV R13, R15 ;  /* 0x0000000f000d7202 */ /* 0x000fc60000000f00 */
[C---:B------:R-:W-:Y:S02]  /*0920*/  IMAD R6, R7.reuse, R5, R6 ;  /* 0x0000000507067224 */ /* 0x040fe400078e0206 */
[----:B------:R-:W-:-:S04]  /*0930*/  IMAD.WIDE.U32 R12, R7, R4, R12 ;  /* 0x00000004070c7225 */ /* 0x000fc800078e000c */
[----:B------:R-:W-:Y:S01]  /*0940*/  IMAD.IADD R6, R13, 0x1, R6 ;  /* 0x000000010d067824 */ /* 0x000fe200078e0206 */
[----:B-1----:R-:W-:-:S04]  /*0950*/  LEA R16, P5, R12, UR4, 0x1 ;  /* 0x000000040c107c11 */ /* 0x002fc8000f8a08ff */
[----:B------:R-:W-:-:S05]  /*0960*/  LEA.HI.X R17, R12, UR5, R6, 0x1, P5 ;  /* 0x000000050c117c11 */ /* 0x000fca000a8f0c06 */
[----:B------:R2:W-:Y:S04]  /*0970*/  @!P2 STG.E.128 desc[UR12][R16.64], RZ ;  /* 0x000000ff1000a986 */ /* 0x0005e8000c101d0c */
[----:B------:R2:W-:Y:S02]  /*0980*/  @!P1 STG.E.128 desc[UR12][R16.64+0x80], RZ ;  /* 0x000080ff10009986 */ /* 0x0005e4000c101d0c */
.L_x_716:
[----:B------:R-:W-:Y:S05]  /*0990*/  BSYNC B0 ;  /* 0x0000000000007941 */ /* 0x000fea0003800000 */
.L_x_715:
[----:B------:R-:W-:Y:S01]  /*09a0*/  BSSY B0, `(.L_x_717) ;  /* 0x0000014000007945 */ /* 0x000fe20003800000 */
[----:B------:R-:W-:Y:S02]  /*09b0*/  IADD3 R8, P2, R134, R0, RZ ;  /* 0x0000000086087210 */ /* 0x000fe40007f5e0ff */
[----:B------:R-:W-:Y:S01]  /*09c0*/  IADD3 R10, R0, 0x30, RZ ;  /* 0x00000030000a7810 */ /* 0x000fe20007ffe0ff */
[----:B------:R-:W-:Y:S05]  /*09d0*/  @P0 BRA `(.L_x_718) ;  /* 0x0000000000400947 */ /* 0x000fea0003800000 */
        /* <DEDUP_REMOVED lines=12> */
[----:B-12---:R-:W-:-:S04]  /*0aa0*/  LEA R16, P5, R12, UR4, 0x1 ;  /* 0x000000040c107c11 */ /* 0x006fc8000f8a08ff */
[----:B------:R-:W-:-:S05]  /*0ab0*/  LEA.HI.X R17, R12, UR5, R7, 0x1, P5 ;  /* 0x000000050c117c11 */ /* 0x000fca000a8f0c07 */
[----:B------:R3:W-:Y:S04]  /*0ac0*/  @!P1 STG.E.128 desc[UR12][R16.64], RZ ;  /* 0x000000ff10009986 */ /* 0x0007e8000c101d0c */
[----:B------:R3:W-:Y:S02]  /*0ad0*/  @!P0 STG.E.128 desc[UR12][R16.64+0x80], RZ ;  /* 0x000080ff10008986 */ /* 0x0007e4000c101d0c */
.L_x_718:
[----:B------:R-:W-:Y:S05]  /*0ae0*/  BSYNC B0 ;  /* 0x0000000000007941 */ /* 0x000fea0003800000 */
.L_x_717:
[-C--:B------:R-:W-:Y:S01]  /*0af0*/  ISETP.GE.AND P0, PT, R10, R221.reuse, PT ;  /* 0x000000dd0a00720c */ /* 0x080fe20003f06270 */
[----:B------:R-:W-:Y:S01]  /*0b00*/  BSSY B0, `(.L_x_719) ;  /* 0x0000012000007945 */ /* 0x000fe20003800000 */
[----:B------:R-:W-:-:S11]  /*0b10*/  ISETP.GE.OR P5, PT, R0, R221, P6 ;  /* 0x000000dd0000720c */ /* 0x000fd600037a6670 */
[----:B------:R-:W-:Y:S05]  /*0b20*/  @P0 BRA `(.L_x_720) ;  /* 0x00000000003c0947 */ /* 0x000fea0003800000 */
[----:B------:R-:W-:Y:S01]  /*0b30*/  IADD3 R3, P0, R0, 0x30, RZ ;  /* 0x0000003000037810 */ /* 0x000fe20007f1e0ff */
[----:B------:R-:W-:Y:S01]  /*0b40*/  ULDC.64 UR4, c[0x0][0x280] ;  /* 0x0000a00000047ab9 */ /* 0x000fe20000000a00 */
[----:B------:R-:W-:-:S03]  /*0b50*/  MOV R14, R20 ;  /* 0x00000014000e7202 */ /* 0x000fc60000000f00 */
[----:B------:R-:W-:Y:S02]  /*0b60*/  IMAD.X R7, RZ, RZ, R9, P0 ;  /* 0x000000ffff077224 */ /* 0x000fe400000e0609 */
[----:B------:R-:W-:-:S04]  /*0b70*/  IMAD.WIDE.U32 R14, R3, R4, R14 ;  /* 0x00000004030e7225 */ /* 0x000fc800078e000e */
[----:B------:R-:W-:Y:S01]  /*0b80*/  IMAD R0, R7, R4, RZ ;  /* 0x0000000407007224 */ /* 0x000fe200078e02ff */
[----:B------:R-:W-:Y:S01]  /*0b90*/  LEA R4, P0, R14, UR4, 0x1 ;  /* 0x000000040e047c11 */ /* 0x000fe2000f8008ff */
[----:B------:R-:W-:Y:S02]  /*0ba0*/  ULDC UR4, c[0x0][0x2d0] ;  /* 0x0000b40000047ab9 */ /* 0x000fe40000000800 */
[----:B------:R-:W-:Y:S01]  /*0bb0*/  IMAD R3, R3, R5, R0 ;  /* 0x0000000503037224 */ /* 0x000fe200078e0200 */
[----:B------:R-:W-:-:S03]  /*0bc0*/  ISETP.GE.AND P1, PT, R2, UR4, PT ;  /* 0x0000000402007c0c */ /* 0x000fc6000bf26270 */
[----:B------:R-:W-:-:S05]  /*0bd0*/  IMAD.IADD R3, R15, 0x1, R3 ;  /* 0x000000010f037824 */ /* 0x000fca00078e0203 */
[----:B------:R-:W-:Y:S02]  /*0be0*/  LEA.HI.X R5, R14, UR5, R3, 0x1, P0 ;  /* 0x000000050e057c11 */ /* 0x000fe400080f0c03 */
[----:B------:R-:W-:-:S03]  /*0bf0*/  ISETP.GE.AND P0, PT, R11, UR4, PT ;  /* 0x000000040b007c0c */ /* 0x000fc6000bf06270 */
[----:B------:R4:W-:Y:S10]  /*0c00*/  @!P1 STG.E.128 desc[UR12][R4.64], RZ ;  /* 0x000000ff04009986 */ /* 0x0009f4000c101d0c */
[----:B------:R4:W-:Y:S02]  /*0c10*/  @!P0 STG.E.128 desc[UR12][R4.64+0x80], RZ ;  /* 0x000080ff04008986 */ /* 0x0009e4000c101d0c */
.L_x_720:
[----:B------:R-:W-:Y:S05]  /*0c20*/  BSYNC B0 ;  /* 0x0000000000007941 */ /* 0x000fea0003800000 */
.L_x_719:
[----:B------:R-:W-:Y:S01]  /*0c30*/  ULDC.64 UR4, c[0x0][0x2b0] ;  /* 0x0000ac0000047ab9 */ /* 0x000fe20000000a00 */
[----:B------:R-:W-:Y:S01]  /*0c40*/  ISETP.GE.OR P6, PT, R10, R221, P6 ;  /* 0x000000dd0a00720c */ /* 0x000fe200037c6670 */
[----:B------:R-:W-:Y:S01]  /*0c50*/  @!P4 IMAD.MOV.U32 R7, RZ, RZ, 0x7f800000 ;  /* 0x7f800000ff07c424 */ /* 0x000fe200078e00ff */
[----:B------:R-:W-:Y:S01]  /*0c60*/  LEA.HI.X.SX32 R9, R134, R9, 0x1, P2 ;  /* 0x0000000986097211 */ /* 0x000fe200010f0eff */
[----:B----4-:R-:W-:Y:S01]  /*0c70*/  @!P3 IMAD.MOV.U32 R5, RZ, RZ, 0x7f800000 ;  /* 0x7f800000ff05b424 */ /* 0x010fe200078e00ff */
[----:B------:R-:W-:-:S04]  /*0c80*/  LEA R2, P0, R8, UR4, 0x2 ;  /* 0x0000000408027c11 */ /* 0x000fc8000f8010ff */
[----:B------:R-:W-:Y:S01]  /*0c90*/  LEA.HI.X R3, R8, UR5, R9, 0x2, P0 ;  /* 0x0000000508037c11 */ /* 0x000fe200080f1409 */
[----:B------:R-:W-:-:S04]  /*0ca0*/  @!P5 IMAD.MOV.U32 R9, RZ, RZ, 0x7f800000 ;  /* 0x7f800000ff09d424 */ /* 0x000fc800078e00ff */
[----:B------:R4:W-:Y:S04]  /*0cb0*/  @!P4 STG.E desc[UR12][R2.64+0x40], R7 ;  /* 0x000040070200c986 */ /* 0x0009e8000c10190c */
[----:B------:R4:W-:Y:S04]  /*0cc0*/  @!P5 STG.E desc[UR12][R2.64], R9 ;  /* 0x000000090200d986 */ /* 0x0009e8000c10190c */
[----:B------:R4:W-:Y:S01]  /*0cd0*/  @!P3 STG.E desc[UR12][R2.64+0x80], R5 ;  /* 0x000080050200b986 */ /* 0x0009e2000c10190c */
[----:B------:R-:W-:Y:S05]  /*0ce0*/  @P6 EXIT ;  /* 0x000000000000694d */ /* 0x000fea0003800000 */
[----:B----4-:R-:W-:-:S05]  /*0cf0*/  MOV R5, 0x7f800000 ;  /* 0x7f80000000057802 */ /* 0x010fca0000000f00 */
[----:B------:R-:W-:Y:S01]  /*0d00*/  STG.E desc[UR12][R2.64+0xc0], R5 ;  /* 0x0000c00502007986 */ /* 0x000fe2000c10190c */
[----:B------:R-:W-:Y:S05]  /*0d10*/  EXIT ;  /* 0x000000000000794d */ /* 0x000fea0003800000 */
.L_x_712:
[----:B------:R-:W1:Y:S01]  /*0d20*/  LDC.64 R2, c[0x0][0x368] ;  /* 0x0000da00ff027b82 */ /* 0x000e620000000a00 */
[----:B------:R-:W-:-:S07]  /*0d30*/  IMAD.MOV.U32 R0, RZ, RZ, R11 ;  /* 0x000000ffff007224 */ /* 0x000fce00078e000b */
[----:B------:R-:W2:Y:S01]  /*0d40*/  LDC.64 R4, c[0x0][0x370] ;  /* 0x0000dc00ff047b82 */ /* 0x000ea20000000a00 */
[----:B-1----:R-:W-:-:S04]  /*0d50*/  ISETP.NE.U32.AND P0, PT, R2, RZ, PT ;  /* 0x000000ff0200720c */ /* 0x002fc80003f05070 */
[----:B------:R-:W-:-:S13]  /*0d60*/  ISETP.NE.AND.EX P0, PT, R3, RZ, PT, P0 ;  /* 0x000000ff0300720c */ /* 0x000fda0003f05300 */
[----:B------:R-:W1:Y:S01]  /*0d70*/  @P0 LDC.64 R2, c[0x0][0x368] ;  /* 0x0000da00ff020b82 */ /* 0x000e620000000a00 */
[----:B--2---:R-:W-:-:S04]  /*0d80*/  ISETP.NE.U32.AND P1, PT, R4, RZ, PT ;  /* 0x000000ff0400720c */ /* 0x004fc80003f25070 */
[----:B------:R-:W-:Y:S02]  /*0d90*/  ISETP.NE.AND.EX P1, PT, R5, RZ, PT, P1 ;  /* 0x000000ff0500720c */ /* 0x000fe40003f25310 */
[----:B------:R-:W-:Y:S01]  /*0da0*/  CS2R R226, SRZ ;  /* 0x0000000000e27805 */ /* 0x000fe2000001ff00 */
[----:B-1----:R-:W-:-:S05]  /*0db0*/  @P0 IMAD.WIDE R2, R11, 0x4, R2 ;  /* 0x000000040b020825 */ /* 0x002fca00078e0202 */
[----:B------:R1:W5:Y:S01]  /*0dc0*/  @P0 LDG.E R0, desc[UR12][R2.64] ;  /* 0x0000000c02000981 */ /* 0x000362000c1e1900 */
[----:B------:R-:W-:-:S04]  /*0dd0*/  PLOP3.LUT P0, PT, PT, PT, PT, 0x8, 0x0 ;  /* 0x000000000000781c */ /* 0x000fc80003f0e170 */
[----:B------:R-:W-:Y:S09]  /*0de0*/  @!P1 BRA `(.L_x_721) ;  /* 0x00000000002c9947 */ /* 0x000ff20003800000 */
[----:B-1----:R-:W1:Y:S01]  /*0df0*/  LDC.64 R2, c[0x0][0x378] ;  /* 0x0000de00ff027b82 */ /* 0x002e620000000a00 */
[----:B------:R-:W-:-:S05]  /*0e00*/  SHF.R.S32.HI R7, RZ, 0x1f, R11 ;  /* 0x0000001fff077819 */ /* 0x000fca000001140b */
[-C--:B-1----:R-:W-:Y:S02]  /*0e10*/  IMAD R8, R7, R2.reuse, RZ ;  /* 0x0000000207087224 */ /* 0x082fe400078e02ff */
[----:B------:R-:W-:-:S04]  /*0e20*/  IMAD.WIDE.U32 R14, R11, R2, RZ ;  /* 0x000000020b0e7225 */ /* 0x000fc800078e00ff */
[----:B------:R-:W-:Y:S01]  /*0e30*/  IMAD R3, R11, R3, R8 ;  /* 0x000000030b037224 */ /* 0x000fe200078e0208 */
[----:B------:R-:W-:-:S03]  /*0e40*/  LEA R226, P1, R14, R4, 0x2 ;  /* 0x000000040ee27211 */ /* 0x000fc600078210ff */
[----:B------:R-:W-:Y:S01]  /*0e50*/  IMAD.IADD R3, R15, 0x1, R3 ;  /* 0x000000010f037824 */ /* 0x000fe200078e0203 */
[----:B------:R-:W-:-:S04]  /*0e60*/  ISETP.NE.U32.AND P0, PT, R226, RZ, PT ;  /* 0x000000ffe200720c */ /* 0x000fc80003f05070 */
[----:B------:R-:W-:-:S05]  /*0e70*/  SHF.L.U64.HI R14, R14, 0x2, R3 ;  /* 0x000000020e0e7819 */ /* 0x000fca0000010203 */
[----:B------:R-:W-:-:S05]  /*0e80*/  IMAD.X R227, R14, 0x1, R5, P1 ;  /* 0x000000010ee37824 */ /* 0x000fca00008e0605 */
[----:B------:R-:W-:-:S13]  /*0e90*/  ISETP.NE.AND.EX P0, PT, R227, RZ, PT, P0 ;  /* 0x000000ffe300720c */ /* 0x000fda0003f05300 */
.L_x_721:
[----:B------:R-:W-:Y:S05]  /*0ea0*/  @!P0 BRA `(.L_x_722) ;  /* 0x00000004003c8947 */ /* 0x000fea0003800000 */
[----:B------:R-:W1:Y:S01]  /*0eb0*/  LDC R12, c[0x0][0x380] ;  /* 0x0000e000ff0c7b82 */ /* 0x000e620000000800 */
[----:B------:R-:W-:Y:S01]  /*0ec0*/  LEA R19, R196, 0xffffff80, 0x7 ;  /* 0xffffff80c4137811 */ /* 0x000fe200078e38ff */
[----:B------:R-:W-:-:S03]  /*0ed0*/  ULDC.64 UR4, c[0x0][0x260] ;  /* 0x0000980000047ab9 */ /* 0x000fc60000000a00 */
[----:B-----5:R-:W-:-:S03]  /*0ee0*/  IABS R0, R19 ;  /* 0x0000001300007213 */ /* 0x020fc60000000000 */
[----:B------:R-:W2:Y:S01]  /*0ef0*/  LDC.64 R192, c[0x0][0x248] ;  /* 0x00009200ffc07b82 */ /* 0x000ea20000000a00 */
[----:B-1----:R-:W-:-:S04]  /*0f00*/  IABS R3, R12 ;  /* 0x0000000c00037213 */ /* 0x002fc80000000000 */
[----:B------:R-:W1:Y:S08]  /*0f10*/  I2F.RP R7, R3 ;  /* 0x0000000300077306 */ /* 0x000e700000209400 */
[----:B-1----:R-:W1:Y:S02]  /*0f20*/  MUFU.RCP R4, R7 ;  /* 0x0000000700047308 */ /* 0x002e640000001000 */
[----:B-1----:R-:W-:Y:S01]  /*0f30*/  IADD3 R4, R4, 0xffffffe, RZ ;  /* 0x0ffffffe04047810 */ /* 0x002fe20007ffe0ff */
[----:B------:R-:W1:Y:S05]  /*0f40*/  LDC R7, c[0x0][0x278] ;  /* 0x00009e00ff077b82 */ /* 0x000e6a0000000800 */
[----:B------:R-:W3:Y:S02]  /*0f50*/  F2I.FTZ.U32.TRUNC.NTZ R5, R4 ;  /* 0x0000000400057305 */ /* 0x000ee4000021f000 */
[----:B---3--:R-:W-:Y:S01]  /*0f60*/  IMAD.MOV R2, RZ, RZ, -R5 ;  /* 0x000000ffff027224 */ /* 0x008fe200078e0a05 */
[----:B------:R-:W-:-:S03]  /*0f70*/  MOV R4, RZ ;  /* 0x000000ff00047202 */ /* 0x000fc60000000f00 */
[----:B------:R-:W-:-:S04]  /*0f80*/  IMAD R2, R2, R3, RZ ;  /* 0x0000000302027224 */ /* 0x000fc800078e02ff */
[----:B------:R-:W-:-:S04]  /*0f90*/  IMAD.HI.U32 R5, R5, R2, R4 ;  /* 0x0000000205057227 */ /* 0x000fc800078e0004 */
[----:B------:R-:W-:-:S04]  /*0fa0*/  IMAD.MOV.U32 R2, RZ, RZ, R0 ;  /* 0x000000ffff027224 */ /* 0x000fc800078e0000 */
        /* <DEDUP_REMOVED lines=8> */
[----:B------:R-:W-:-:S04]  /*1030*/  LOP3.LUT R0, R19, R12, RZ, 0x3c, !PT ;  /* 0x0000000c13007212 */ /* 0x000fc800078e3cff */
[----:B------:R-:W-:-:S07]  /*1040*/  ISETP.GE.AND P1, PT, R0, RZ, PT ;  /* 0x000000ff0000720c */ /* 0x000fce0003f26270 */
[----:B------:R-:W-:-:S06]  /*1050*/  @P3 VIADD R13, R13, 0x1 ;  /* 0x000000010d0d3836 */ /* 0x000fcc0000000000 */
[----:B------:R-:W-:Y:S02]  /*1060*/  @!P1 IADD3 R13, -R13, RZ, RZ ;  /* 0x000000ff0d0d9210 */ /* 0x000fe40007ffe1ff */
[----:B------:R-:W-:-:S05]  /*1070*/  @!P2 LOP3.LUT R13, RZ, R12, RZ, 0x33, !PT ;  /* 0x0000000cff0da212 */ /* 0x000fca00078e33ff */
[----:B------:R-:W-:-:S05]  /*1080*/  IMAD.WIDE R14, R13, 0x4, R226 ;  /* 0x000000040d0e7825 */ /* 0x000fca00078e02e2 */
[----:B------:R-:W3:Y:S01]  /*1090*/  LDG.E R0, desc[UR12][R14.64] ;  /* 0x0000000c0e007981 */ /* 0x000ee2000c1e1900 */
[----:B-1----:R-:W-:Y:S02]  /*10a0*/  IABS R2, R7 ;  /* 0x0000000700027213 */ /* 0x002fe40000000000 */
[----:B------:R-:W-:Y:S02]  /*10b0*/  IADD3 R10, -R13, RZ, RZ ;  /* 0x000000ff0d0a7210 */ /* 0x000fe40007ffe1ff */
[----:B------:R-:W1:Y:S03]  /*10c0*/  I2F.RP R5, R2 ;  /* 0x0000000200057306 */ /* 0x000e660000209400 */
[----:B------:R-:W-:-:S05]  /*10d0*/  IMAD R19, R12, R10, R19 ;  /* 0x0000000a0c137224 */ /* 0x000fca00078e0213 */
[----:B------:R-:W-:Y:S01]  /*10e0*/  SHF.R.S32.HI R17, RZ, 0x1f, R19 ;  /* 0x0000001fff117819 */ /* 0x000fe20000011413 */
[----:B-1----:R-:W1:Y:S02]  /*10f0*/  MUFU.RCP R8, R5 ;  /* 0x0000000500087308 */ /* 0x002e640000001000 */
[----:B-1----:R-:W-:-:S06]  /*1100*/  VIADD R8, R8, 0xffffffe ;  /* 0x0ffffffe08087836 */ /* 0x002fcc0000000000 */
[----:B------:R-:W1:Y:S02]  /*1110*/  F2I.FTZ.U32.TRUNC.NTZ R9, R8 ;  /* 0x0000000800097305 */ /* 0x000e64000021f000 */
[----:B-1----:R-:W-:Y:S01]  /*1120*/  IADD3 R3, RZ, -R9, RZ ;  /* 0x80000009ff037210 */ /* 0x002fe20007ffe0ff */
[----:B------:R-:W-:-:S04]  /*1130*/  IMAD.MOV.U32 R8, RZ, RZ, RZ ;  /* 0x000000ffff087224 */ /* 0x000fc800078e00ff */
[----:B------:R-:W-:Y:S01]  /*1140*/  IMAD R4, R3, R2, RZ ;  /* 0x0000000203047224 */ /* 0x000fe200078e02ff */
[----:B------:R-:W-:-:S03]  /*1150*/  IABS R3, R20 ;  /* 0x0000001400037213 */ /* 0x000fc60000000000 */
[----:B------:R-:W-:Y:S01]  /*1160*/  IMAD.HI.U32 R9, R9, R4, R8 ;  /* 0x0000000409097227 */ /* 0x000fe200078e0008 */
[----:B------:R-:W-:-:S05]  /*1170*/  MOV R4, R3 ;  /* 0x0000000300047202 */ /* 0x000fca0000000f00 */
[----:B------:R-:W-:-:S04]  /*1180*/  IMAD.HI.U32 R24, R9, R4, RZ ;  /* 0x0000000409187227 */ /* 0x000fc800078e00ff */
[----:B------:R-:W-:-:S04]  /*1190*/  IMAD.MOV R3, RZ, RZ, -R24 ;  /* 0x000000ffff037224 */ /* 0x000fc800078e0a18 */
[C---:B------:R-:W-:Y:S02]  /*11a0*/  IMAD R3, R2.reuse, R3, R4 ;  /* 0x0000000302037224 */ /* 0x040fe400078e0204 */
[----:B------:R-:W1:Y:S03]  /*11b0*/  LDC.64 R4, c[0x0][0x230] ;  /* 0x00008c00ff047b82 */ /* 0x000e660000000a00 */
[----:B------:R-:W-:-:S13]  /*11c0*/  ISETP.GT.U32.AND P2, PT, R2, R3, PT ;  /* 0x000000030200720c */ /* 0x000fda0003f44070 */
[-C--:B------:R-:W-:Y:S01]  /*11d0*/  @!P2 IADD3 R3, R3, -R2.reuse, RZ ;  /* 0x800000020303a210 */ /* 0x080fe20007ffe0ff */
[----:B------:R-:W-:Y:S01]  /*11e0*/  @!P2 VIADD R24, R24, 0x1 ;  /* 0x000000011818a836 */ /* 0x000fe20000000000 */
[----:B------:R-:W-:Y:S02]  /*11f0*/  ISETP.NE.AND P2, PT, R7, RZ, PT ;  /* 0x000000ff0700720c */ /* 0x000fe40003f45270 */
[----:B------:R-:W-:Y:S02]  /*1200*/  ISETP.GE.U32.AND P3, PT, R3, R2, PT ;  /* 0x000000020300720c */ /* 0x000fe40003f66070 */
[----:B------:R-:W-:-:S04]  /*1210*/  LOP3.LUT R2, R20, R7, RZ, 0x3c, !PT ;  /* 0x0000000714027212 */ /* 0x000fc800078e3cff */
[----:B------:R-:W-:Y:S02]  /*1220*/  ISETP.GE.AND P1, PT, R2, RZ, PT ;  /* 0x000000ff0200720c */ /* 0x000fe40003f26270 */
[----:B------:R-:W4:Y:S05]  /*1230*/  LDC.64 R2, c[0x0][0x238] ;  /* 0x00008e00ff027b82 */ /* 0x000f2a0000000a00 */
[----:B------:R-:W-:-:S06]  /*1240*/  @P3 VIADD R24, R24, 0x1 ;  /* 0x0000000118183836 */ /* 0x000fcc0000000000 */
[----:B------:R-:W-:Y:S02]  /*1250*/  @!P1 IADD3 R24, -R24, RZ, RZ ;  /* 0x000000ff18189210 */ /* 0x000fe40007ffe1ff */
[----:B------:R-:W-:-:S04]  /*1260*/  @!P2 LOP3.LUT R24, RZ, R7, RZ, 0x33, !PT ;  /* 0x00000007ff18a212 */ /* 0x000fc800078e33ff */
[----:B------:R-:W-:Y:S02]  /*1270*/  SHF.R.S32.HI R7, RZ, 0x1f, R24 ;  /* 0x0000001fff077819 */ /* 0x000fe40000011418 */
[----:B---3--:R-:W-:Y:S01]  /*1280*/  SHF.R.S32.HI R9, RZ, 0x1f, R0 ;  /* 0x0000001fff097819 */ /* 0x008fe20000011400 */
[----:B-1----:R-:W-:-:S04]  /*1290*/  IMAD.WIDE.U32 R12, R0, R4, RZ ;  /* 0x00000004000c7225 */ /* 0x002fc800078e00ff */
[----:B------:R-:W-:Y:S02]  /*12a0*/  IMAD R8, R9, R4, RZ ;  /* 0x0000000409087224 */ /* 0x000fe400078e02ff */
[----:B--2---:R-:W-:Y:S02]  /*12b0*/  IMAD R4, R17, R192, RZ ;  /* 0x000000c011047224 */ /* 0x004fe400078e02ff */
[----:B------:R-:W-:Y:S02]  /*12c0*/  IMAD R5, R0, R5, R8 ;  /* 0x0000000500057224 */ /* 0x000fe400078e0208 */
[----:B------:R-:W-:Y:S02]  /*12d0*/  IMAD R4, R19, R193, R4 ;  /* 0x000000c113047224 */ /* 0x000fe400078e0204 */
[----:B----4-:R-:W-:Y:S01]  /*12e0*/  IMAD R9, R9, R2, RZ ;  /* 0x0000000209097224 */ /* 0x010fe200078e02ff */
[----:B------:R-:W-:Y:S01]  /*12f0*/  IADD3 R13, R13, R5, RZ ;  /* 0x000000050d0d7210 */ /* 0x000fe20007ffe0ff */
[----:B------:R-:W-:-:S02]  /*1300*/  IMAD R5, R7, UR4, RZ ;  /* 0x0000000407057c24 */ /* 0x000fc4000f8e02ff */
[----:B------:R-:W-:Y:S02]  /*1310*/  IMAD R9, R0, R3, R9 ;  /* 0x0000000300097224 */ /* 0x000fe400078e0209 */
[----:B------:R-:W-:-:S04]  /*1320*/  IMAD.WIDE.U32 R12, R19, R192, R12 ;  /* 0x000000c0130c7225 */ /* 0x000fc800078e000c */
[----:B------:R-:W-:Y:S02]  /*1330*/  IMAD.IADD R13, R13, 0x1, R4 ;  /* 0x000000010d0d7824 */ /* 0x000fe400078e0204 */
[----:B------:R-:W-:-:S04]  /*1340*/  IMAD.WIDE.U32 R14, R0, R2, RZ ;  /* 0x00000002000e7225 */ /* 0x000fc800078e00ff */
[C---:B------:R-:W-:Y:S01]  /*1350*/  IMAD R5, R24.reuse, UR5, R5 ;  /* 0x0000000518057c24 */ /* 0x040fe2000f8e0205 */
[----:B------:R-:W-:Y:S01]  /*1360*/  IADD3 R9, R15, R9, RZ ;  /* 0x000000090f097210 */ /* 0x000fe20007ffe0ff */
[----:B------:R-:W-:-:S05]  /*1370*/  IMAD.WIDE.U32 R28, R24, UR4, R12 ;  /* 0x00000004181c7c25 */ /* 0x000fca000f8e000c */
[----:B------:R-:W-:Y:S01]  /*1380*/  IADD3 R8, R29, R5, RZ ;  /* 0x000000051d087210 */ /* 0x000fe20007ffe0ff */
[----:B------:R-:W-:Y:S06]  /*1390*/  BRA `(.L_x_723) ;  /* 0x0000000400347947 */ /* 0x000fec0003800000 */
.L_x_722:
[----:B------:R-:W1:Y:S01]  /*13a0*/  LDC R7, c[0x0][0x278] ;  /* 0x00009e00ff077b82 */ /* 0x000e620000000800 */
[----:B------:R-:W-:Y:S02]  /*13b0*/  ISETP.NE.AND P4, PT, R13, -0x1, PT ;  /* 0xffffffff0d00780c */ /* 0x000fe40003f85270 */
[----:B------:R-:W-:-:S04]  /*13c0*/  LEA R19, R196, 0xffffff80, 0x7 ;  /* 0xffffff80c4137811 */ /* 0x000fc800078e38ff */
[----:B------:R-:W-:-:S07]  /*13d0*/  SHF.R.S32.HI R17, RZ, 0x1f, R19 ;  /* 0x0000001fff117819 */ /* 0x000fce0000011413 */
[----:B------:R-:W2:Y:S01]  /*13e0*/  @P4 LDC.64 R192, c[0x0][0x248] ;  /* 0x00009200ffc04b82 */ /* 0x000ea20000000a00 */
[----:B------:R-:W-:Y:S01]  /*13f0*/  @P4 IMAD.IADD R14, R10, 0x1, R13 ;  /* 0x000000010a0e4824 */ /* 0x000fe200078e020d */
[----:B-1----:R-:W-:-:S04]  /*1400*/  IABS R3, R7 ;  /* 0x0000000700037213 */ /* 0x002fc80000000000 */
[----:B------:R-:W1:Y:S08]  /*1410*/  I2F.RP R5, R3 ;  /* 0x0000000300057306 */ /* 0x000e700000209400 */
[----:B-1----:R-:W1:Y:S02]  /*1420*/  MUFU.RCP R8, R5 ;  /* 0x0000000500087308 */ /* 0x002e640000001000 */
[----:B-1----:R-:W-:-:S02]  /*1430*/  VIADD R8, R8, 0xffffffe ;  /* 0x0ffffffe08087836 */ /* 0x002fc40000000000 */
[----:B--2---:R-:W-:-:S04]  /*1440*/  @P4 IMAD R5, R14, R193, RZ ;  /* 0x000000c10e054224 */ /* 0x004fc800078e02ff */
[----:B------:R-:W1:Y:S01]  /*1450*/  F2I.FTZ.U32.TRUNC.NTZ R9, R8 ;  /* 0x0000000800097305 */ /* 0x000e62000021f000 */
[----:B------:R-:W-:-:S05]  /*1460*/  @P4 IMAD.WIDE.U32 R14, R14, R192, RZ ;  /* 0x000000c00e0e4225 */ /* 0x000fca00078e00ff */
[----:B------:R-:W-:Y:S02]  /*1470*/  @P4 IADD3 R5, R15, R5, RZ ;  /* 0x000000050f054210 */ /* 0x000fe40007ffe0ff */
[----:B------:R-:W-:Y:S01]  /*1480*/  @P4 MOV R12, R14 ;  /* 0x0000000e000c4202 */ /* 0x000fe20000000f00 */
[----:B-1----:R-:W-:Y:S01]  /*1490*/  IMAD.MOV R2, RZ, RZ, -R9 ;  /* 0x000000ffff027224 */ /* 0x002fe200078e0a09 */
[----:B------:R-:W-:-:S03]  /*14a0*/  MOV R8, RZ ;  /* 0x000000ff00087202 */ /* 0x000fc60000000f00 */
[----:B------:R-:W-:Y:S01]  /*14b0*/  IMAD R4, R2, R3, RZ ;  /* 0x0000000302047224 */ /* 0x000fe200078e02ff */
[----:B------:R-:W-:-:S03]  /*14c0*/  IABS R2, R20 ;  /* 0x0000001400027213 */ /* 0x000fc60000000000 */
[----:B------:R-:W-:-:S04]  /*14d0*/  IMAD.HI.U32 R9, R9, R4, R8 ;  /* 0x0000000409097227 */ /* 0x000fc800078e0008 */
[----:B------:R-:W-:-:S04]  /*14e0*/  IMAD.MOV.U32 R4, RZ, RZ, R2 ;  /* 0x000000ffff047224 */ /* 0x000fc800078e0002 */
[----:B------:R-:W-:Y:S02]  /*14f0*/  IMAD.HI.U32 R24, R9, R4, RZ ;  /* 0x0000000409187227 */ /* 0x000fe400078e00ff */
[----:B------:R-:W1:Y:S02]  /*1500*/  @P4 LDC.64 R8, c[0x0][0x250] ;  /* 0x00009400ff084b82 */ /* 0x000e640000000a00 */
[----:B------:R-:W-:-:S04]  /*1510*/  IMAD.MOV R2, RZ, RZ, -R24 ;  /* 0x000000ffff027224 */ /* 0x000fc800078e0a18 */
[----:B------:R-:W-:Y:S01]  /*1520*/  IMAD R2, R3, R2, R4 ;  /* 0x0000000203027224 */ /* 0x000fe200078e0204 */
[----:B------:R-:W-:-:S04]  /*1530*/  LOP3.LUT R4, R20, R7, RZ, 0x3c, !PT ;  /* 0x0000000714047212 */ /* 0x000fc800078e3cff */
[----:B------:R-:W-:Y:S02]  /*1540*/  ISETP.GT.U32.AND P1, PT, R3, R2, PT ;  /* 0x000000020300720c */ /* 0x000fe40003f24070 */
[----:B------:R-:W-:-:S11]  /*1550*/  ISETP.GE.AND P2, PT, R4, RZ, PT ;  /* 0x000000ff0400720c */ /* 0x000fd60003f46270 */
[-C--:B------:R-:W-:Y:S02]  /*1560*/  @!P1 IADD3 R2, R2, -R3.reuse, RZ ;  /* 0x8000000302029210 */ /* 0x080fe40007ffe0ff */
[----:B------:R-:W-:Y:S02]  /*1570*/  @!P1 IADD3 R24, R24, 0x1, RZ ;  /* 0x0000000118189810 */ /* 0x000fe40007ffe0ff */
[----:B------:R-:W-:Y:S02]  /*1580*/  ISETP.GE.U32.AND P3, PT, R2, R3, PT ;  /* 0x000000030200720c */ /* 0x000fe40003f66070 */
[----:B------:R-:W2:Y:S01]  /*1590*/  LDC.64 R2, c[0x0][0x260] ;  /* 0x00009800ff027b82 */ /* 0x000ea20000000a00 */
[----:B------:R-:W-:-:S10]  /*15a0*/  ISETP.NE.AND P1, PT, R7, RZ, PT ;  /* 0x000000ff0700720c */ /* 0x000fd40003f25270 */
[----:B------:R-:W-:-:S04]  /*15b0*/  @P3 VIADD R24, R24, 0x1 ;  /* 0x0000000118183836 */ /* 0x000fc80000000000 */
[----:B------:R-:W-:Y:S01]  /*15c0*/  @!P2 IMAD.MOV R24, RZ, RZ, -R24 ;  /* 0x000000ffff18a224 */ /* 0x000fe200078e0a18 */
[----:B------:R-:W-:Y:S06]  /*15d0*/  @P4 BRA `(.L_x_724) ;  /* 0x0000000000344947 */ /* 0x000fec0003800000 */
[----:B------:R-:W3:Y:S01]  /*15e0*/  LDC.64 R192, c[0x0][0x248] ;  /* 0x00009200ffc07b82 */ /* 0x000ee20000000a00 */
[----:B------:R-:W-:-:S07]  /*15f0*/  SHF.R.S32.HI R15, RZ, 0x1f, R10 ;  /* 0x0000001fff0f7819 */ /* 0x000fce000001140a */
[----:B------:R-:W4:Y:S01]  /*1600*/  LDC.64 R4, c[0x0][0x230] ;  /* 0x00008c00ff047b82 */ /* 0x000f220000000a00 */
[-C--:B---3--:R-:W-:Y:S01]  /*1610*/  IMAD R14, R15, R192.reuse, RZ ;  /* 0x000000c00f0e7224 */ /* 0x088fe200078e02ff */
[----:B-----5:R-:W-:Y:S01]  /*1620*/  SHF.R.S32.HI R15, RZ, 0x1f, R0 ;  /* 0x0000001fff0f7819 */ /* 0x020fe20000011400 */
[----:B------:R-:W-:-:S04]  /*1630*/  IMAD.WIDE.U32 R22, R10, R192, RZ ;  /* 0x000000c00a167225 */ /* 0x000fc800078e00ff */
[----:B------:R-:W-:Y:S02]  /*1640*/  IMAD R14, R10, R193, R14 ;  /* 0x000000c10a0e7224 */ /* 0x000fe400078e020e */
[----:B----4-:R-:W-:-:S03]  /*1650*/  IMAD R12, R15, R4, RZ ;  /* 0x000000040f0c7224 */ /* 0x010fc600078e02ff */
[----:B------:R-:W-:Y:S01]  /*1660*/  IADD3 R23, R23, R14, RZ ;  /* 0x0000000e17177210 */ /* 0x000fe20007ffe0ff */
[C---:B------:R-:W-:Y:S02]  /*1670*/  IMAD R5, R0.reuse, R5, R12 ;  /* 0x0000000500057224 */ /* 0x040fe400078e020c */
[----:B------:R-:W-:-:S05]  /*1680*/  IMAD.WIDE.U32 R22, R0, R4, R22 ;  /* 0x0000000400167225 */ /* 0x000fca00078e0016 */
[----:B------:R-:W-:Y:S02]  /*1690*/  IADD3 R5, R23, R5, RZ ;  /* 0x0000000517057210 */ /* 0x000fe40007ffe0ff */
[----:B------:R-:W-:-:S07]  /*16a0*/  MOV R12, R22 ;  /* 0x00000016000c7202 */ /* 0x000fce0000000f00 */
.L_x_724:
[----:B------:R-:W-:Y:S01]  /*16b0*/  MOV R22, R12 ;  /* 0x0000000c00167202 */ /* 0x000fe20000000f00 */
[----:B------:R-:W-:Y:S01]  /*16c0*/  IMAD R4, R17, R192, RZ ;  /* 0x000000c011047224 */ /* 0x000fe200078e02ff */
[----:B------:R-:W-:Y:S02]  /*16d0*/  MOV R23, R5 ;  /* 0x0000000500177202 */ /* 0x000fe40000000f00 */
[----:B------:R-:W-:Y:S01]  /*16e0*/  @!P1 LOP3.LUT R24, RZ, R7, RZ, 0x33, !PT ;  /* 0x00000007ff189212 */ /* 0x000fe200078e33ff */
[----:B------:R-:W-:Y:S01]  /*16f0*/  IMAD R5, R193, R19, R4 ;  /* 0x00000013c1057224 */ /* 0x000fe200078e0204 */
[----:B------:R-:W-:Y:S01]  /*1700*/  @P4 IADD3 R13, R10, R13, RZ ;  /* 0x0000000d0a0d4210 */ /* 0x000fe20007ffe0ff */
[----:B------:R-:W-:Y:S01]  /*1710*/  IMAD.WIDE.U32 R22, R192, R19, R22 ;  /* 0x00000013c0167225 */ /* 0x000fe200078e0016 */
[----:B------:R-:W-:-:S03]  /*1720*/  SHF.R.S32.HI R7, RZ, 0x1f, R24 ;  /* 0x0000001fff077819 */ /* 0x000fc60000011418 */
[----:B-1----:R-:W-:Y:S01]  /*1730*/  @P4 IMAD.WIDE.U32 R14, R13, R8, RZ ;  /* 0x000000080d0e4225 */ /* 0x002fe200078e00ff */
[----:B------:R-:W-:-:S03]  /*1740*/  IADD3 R23, R23, R5, RZ ;  /* 0x0000000517177210 */ /* 0x000fc60007ffe0ff */
[-C--:B--2---:R-:W-:Y:S02]  /*1750*/  IMAD R4, R7, R2.reuse, RZ ;  /* 0x0000000207047224 */ /* 0x084fe400078e02ff */
[----:B------:R-:W-:-:S04]  /*1760*/  IMAD.WIDE.U32 R28, R24, R2, R22 ;  /* 0x00000002181c7225 */ /* 0x000fc800078e0016 */
[----:B------:R-:W-:Y:S02]  /*1770*/  IMAD R3, R24, R3, R4 ;  /* 0x0000000318037224 */ /* 0x000fe400078e0204 */
[----:B------:R-:W-:-:S03]  /*1780*/  @P4 IMAD R9, R13, R9, R15 ;  /* 0x000000090d094224 */ /* 0x000fc600078e020f */
[----:B------:R-:W-:Y:S01]  /*1790*/  IADD3 R8, R29, R3, RZ ;  /* 0x000000031d087210 */ /* 0x000fe20007ffe0ff */
[----:B------:R-:W-:Y:S06]  /*17a0*/  @P4 BRA `(.L_x_723) ;  /* 0x0000000000304947 */ /* 0x000fec0003800000 */
[----:B------:R-:W1:Y:S01]  /*17b0*/  LDC.64 R4, c[0x0][0x250] ;  /* 0x00009400ff047b82 */ /* 0x000e620000000a00 */
[----:B------:R-:W-:-:S07]  /*17c0*/  SHF.R.S32.HI R9, RZ, 0x1f, R10 ;  /* 0x0000001fff097819 */ /* 0x000fce000001140a */
[----:B------:R-:W2:Y:S01]  /*17d0*/  LDC.64 R2, c[0x0][0x238] ;  /* 0x00008e00ff027b82 */ /* 0x000ea20000000a00 */
[----:B-1----:R-:W-:Y:S01]  /*17e0*/  IMAD R12, R9, R4, RZ ;  /* 0x00000004090c7224 */ /* 0x002fe200078e02ff */
[----:B-----5:R-:W-:-:S03]  /*17f0*/  SHF.R.S32.HI R9, RZ, 0x1f, R0 ;  /* 0x0000001fff097819 */ /* 0x020fc60000011400 */
[C---:B------:R-:W-:Y:S02]  /*1800*/  IMAD R5, R10.reuse, R5, R12 ;  /* 0x000000050a057224 */ /* 0x040fe400078e020c */
[----:B------:R-:W-:-:S04]  /*1810*/  IMAD.WIDE.U32 R12, R10, R4, RZ ;  /* 0x000000040a0c7225 */ /* 0x000fc800078e00ff */
[----:B--2---:R-:W-:Y:S01]  /*1820*/  IMAD R9, R9, R2, RZ ;  /* 0x0000000209097224 */ /* 0x004fe200078e02ff */
[----:B------:R-:W-:-:S03]  /*1830*/  IADD3 R13, R13, R5, RZ ;  /* 0x000000050d0d7210 */ /* 0x000fc60007ffe0ff */
[C---:B------:R-:W-:Y:S02]  /*1840*/  IMAD R9, R0.reuse, R3, R9 ;  /* 0x0000000300097224 */ /* 0x040fe400078e0209 */
[----:B------:R-:W-:-:S05]  /*1850*/  IMAD.WIDE.U32 R14, R0, R2, R12 ;  /* 0x00000002000e7225 */ /* 0x000fca00078e000c */
[----:B------:R-:W-:-:S07]  /*1860*/  IADD3 R9, R15, R9, RZ ;  /* 0x000000090f097210 */ /* 0x000fce0007ffe0ff */
.L_x_723:
[----:B------:R-:W-:Y:S01]  /*1870*/  ISETP.NE.AND P1, PT, R218, -0x1, PT ;  /* 0xffffffffda00780c */ /* 0x000fe20003f25270 */
[----:B------:R-:W1:Y:S01]  /*1880*/  S2UR UR8, SR_CgaCtaId ;  /* 0x00000000000879c3 */ /* 0x000e620000008800 */
[----:B------:R-:W-:Y:S01]  /*1890*/  SHF.R.S32.HI R13, RZ, 0x1f, R128 ;  /* 0x0000001fff0d7819 */ /* 0x000fe20000011480 */
[----:B------:R-:W-:Y:S01]  /*18a0*/  IMAD.IADD R212, R221, 0x1, -R134 ;  /* 0x00000001ddd47824 */ /* 0x000fe200078e0a86 */
[----:B------:R-:W-:Y:S01]  /*18b0*/  ULDC.64 UR4, c[0x0][0x258] ;  /* 0x0000960000047ab9 */ /* 0x000fe20000000a00 */
[----:B------:R-:W-:Y:S01]  /*18c0*/  ULDC.64 UR6, c[0x0][0x268] ;  /* 0x00009a0000067ab9 */ /* 0x000fe20000000a00 */
[CC--:B------:R-:W-:Y:S01]  /*18d0*/  LEA.HI R15, R13.reuse, R128.reuse, RZ, 0x3 ;  /* 0x000000800d0f7211 */ /* 0x0c0fe200078f18ff */
[----:B------:R-:W-:Y:S01]  /*18e0*/  BSSY B0, `(.L_x_725) ;  /* 0x000005f000007945 */ /* 0x000fe20003800000 */
[----:B------:R-:W-:Y:S01]  /*18f0*/  LEA.HI R12, R13, R128, RZ, 0x4 ;  /* 0x000000800d0c7211 */ /* 0x000fe200078f20ff */
[----:B------:R-:W2:Y:S01]  /*1900*/  LDC.64 R194, c[0x0][0x250] ;  /* 0x00009400ffc27b82 */ /* 0x000ea20000000a00 */
[----:B------:R-:W-:-:S02]  /*1910*/  SHF.R.S32.HI R224, RZ, 0x3, R15 ;  /* 0x00000003ffe07819 */ /* 0x000fc4000001140f */
[----:B------:R-:W-:Y:S02]  /*1920*/  LOP3.LUT R15, R15, 0xfffffff8, RZ, 0xc0, !PT ;  /* 0xfffffff80f0f7812 */ /* 0x000fe400078ec0ff */
[----:B------:R-:W-:Y:S01]  /*1930*/  @!P1 SHF.R.S32.HI R23, RZ, 0x1f, R11 ;  /* 0x0000001fff179819 */ /* 0x000fe2000001140b */
[C---:B------:R-:W-:Y:S01]  /*1940*/  IMAD.SHL.U32 R25, R224.reuse, 0x40, RZ ;  /* 0x00000040e0197824 */ /* 0x040fe200078e00ff */
[----:B------:R-:W-:Y:S01]  /*1950*/  ISETP.GE.AND P6, PT, R224, R212, PT ;  /* 0x000000d4e000720c */ /* 0x000fe20003fc6270 */
[----:B------:R-:W3:Y:S01]  /*1960*/  @P1 LDC.64 R4, c[0x0][0x240] ;  /* 0x00009000ff041b82 */ /* 0x000ee20000000a00 */
[----:B-----5:R-:W-:Y:S01]  /*1970*/  IMAD.IADD R0, R128, 0x1, -R15 ;  /* 0x0000000180007824 */ /* 0x020fe200078e0a0f */
[----:B------:R-:W-:Y:S01]  /*1980*/  LOP3.LUT R15, R12, 0xfffffff0, RZ, 0xc0, !PT ;  /* 0xfffffff00c0f7812 */ /* 0x000fe200078ec0ff */
[----:B------:R-:W-:Y:S01]  /*1990*/  VIADD R18, R224, 0x10 ;  /* 0x00000010e0127836 */ /* 0x000fe20000000000 */
[----:B------:R-:W-:Y:S01]  /*19a0*/  LOP3.LUT R25, R25, 0x1c0, RZ, 0xc0, !PT ;  /* 0x000001c019197812 */ /* 0x000fe200078ec0ff */
[----:B------:R-:W-:Y:S01]  /*19b0*/  IMAD.SHL.U32 R222, R0, 0x8, RZ ;  /* 0x0000000800de7824 */ /* 0x000fe200078e00ff */
[----:B------:R-:W-:Y:S01]  /*19c0*/  IADD3 R219, R196, -0x1, RZ ;  /* 0xffffffffc4db7810 */ /* 0x000fe20007ffe0ff */
[----:B------:R-:W-:Y:S01]  /*19d0*/  IMAD.IADD R15, R128, 0x1, -R15 ;  /* 0x00000001800f7824 */ /* 0x000fe200078e0a0f */
[----:B------:R-:W4:Y:S01]  /*19e0*/  @!P1 LDC.64 R2, c[0x0][0x228] ;  /* 0x00008a00ff029b82 */ /* 0x000f220000000a00 */
[----:B------:R-:W-:Y:S01]  /*19f0*/  SHF.R.U32.HI R220, RZ, 0x3, R25 ;  /* 0x00000003ffdc7819 */ /* 0x000fe20000011619 */
[----:B------:R-:W-:Y:S01]  /*1a00*/  VIADD R16, R224, 0x20 ;  /* 0x00000020e0107836 */ /* 0x000fe20000000000 */
[C---:B------:R-:W-:Y:S01]  /*1a10*/  IADD3 R28, P3, R222.reuse, R28, RZ ;  /* 0x0000001cde1c7210 */ /* 0x040fe20007f7e0ff */
[----:B------:R-:W-:Y:S01]  /*1a20*/  IMAD.SHL.U32 R37, R219, 0x80, RZ ;  /* 0x00000080db257824 */ /* 0x000fe200078e00ff */
[----:B------:R-:W-:Y:S01]  /*1a30*/  LOP3.LUT R21, R25, 0x38, R222, 0xf8, !PT ;  /* 0x0000003819157812 */ /* 0x000fe200078ef8de */
[----:B------:R-:W-:Y:S01]  /*1a40*/  VIADD R213, R222, 0x40 ;  /* 0x00000040ded57836 */ /* 0x000fe20000000000 */
[----:B------:R-:W-:-:S02]  /*1a50*/  ISETP.GE.AND P5, PT, R18, R212, PT ;  /* 0x000000d41200720c */ /* 0x000fc40003fa6270 */
[----:B------:R-:W-:Y:S02]  /*1a60*/  LOP3.LUT R220, R21, R220, RZ, 0x3c, !PT ;  /* 0x000000dc15dc7212 */ /* 0x000fe400078e3cff */
[----:B------:R-:W-:Y:S02]  /*1a70*/  ISETP.GE.AND P4, PT, R16, R212, PT ;  /* 0x000000d41000720c */ /* 0x000fe40003f86270 */
[----:B------:R-:W-:Y:S01]  /*1a80*/  SHF.R.S32.HI R225, RZ, 0x1f, R224 ;  /* 0x0000001fffe17819 */ /* 0x000fe200000114e0 */
[----:B---3--:R-:W-:Y:S01]  /*1a90*/  @P1 IMAD.WIDE.U32 R26, R218, R4, RZ ;  /* 0x00000004da1a1225 */ /* 0x008fe200078e00ff */
[----:B------:R-:W-:-:S03]  /*1aa0*/  LEA.HI R4, R13, R128, RZ, 0x6 ;  /* 0x000000800d047211 */ /* 0x000fc600078f30ff */
[----:B------:R-:W-:Y:S02]  /*1ab0*/  @P1 IMAD R5, R218, R5, R27 ;  /* 0x00000005da051224 */ /* 0x000fe400078e021b */
[----:B------:R-:W-:-:S04]  /*1ac0*/  IMAD.WIDE R30, R31, 0x40, R224 ;  /* 0x000000401f1e7825 */ /* 0x000fc800078e02e0 */
[-C--:B----4-:R-:W-:Y:S02]  /*1ad0*/  @!P1 IMAD R10, R23, R2.reuse, RZ ;  /* 0x00000002170a9224 */ /* 0x090fe400078e02ff */
[----:B------:R-:W-:-:S04]  /*1ae0*/  @!P1 IMAD.WIDE.U32 R22, R11, R2, RZ ;  /* 0x000000020b169225 */ /* 0x000fc800078e00ff */
[----:B------:R-:W-:Y:S01]  /*1af0*/  @!P1 IMAD R3, R11, R3, R10 ;  /* 0x000000030b039224 */ /* 0x000fe200078e020a */
[----:B------:R-:W-:Y:S01]  /*1b00*/  SHF.R.S32.HI R10, RZ, 0x1f, R15 ;  /* 0x0000001fff0a7819 */ /* 0x000fe2000001140f */
[----:B------:R-:W-:Y:S02]  /*1b10*/  IMAD.SHL.U32 R11, R4, 0x8, RZ ;  /* 0x00000008040b7824 */ /* 0x000fe400078e00ff */
[----:B------:R-:W-:Y:S01]  /*1b20*/  @P1 IMAD.MOV.U32 R4, RZ, RZ, R26 ;  /* 0x000000ffff041224 */ /* 0x000fe200078e001a */
[----:B------:R-:W-:Y:S01]  /*1b30*/  @!P1 IADD3 R5, R23, R3, RZ ;  /* 0x0000000317059210 */ /* 0x000fe20007ffe0ff */
[----:B------:R-:W-:Y:S01]  /*1b40*/  @!P1 IMAD.MOV.U32 R4, RZ, RZ, R22 ;  /* 0x000000ffff049224 */ /* 0x000fe200078e0016 */
[C---:B------:R-:W-:Y:S02]  /*1b50*/  IADD3 R22, P2, R222.reuse, R14, RZ ;  /* 0x0000000ede167210 */ /* 0x040fe40007f5e0ff */
[----:B------:R-:W-:Y:S02]  /*1b60*/  SHF.R.S32.HI R14, RZ, 0x1f, R222 ;  /* 0x0000001fff0e7819 */ /* 0x000fe400000114de */
[----:B------:R-:W-:-:S02]  /*1b70*/  IADD3 R4, P1, R222, R4, RZ ;  /* 0x00000004de047210 */ /* 0x000fc40007f3e0ff */
[----:B------:R-:W-:Y:S01]  /*1b80*/  LEA.HI R10, R10, R15, RZ, 0x3 ;  /* 0x0000000f0a0a7211 */ /* 0x000fe200078f18ff */
[C---:B------:R-:W-:Y:S01]  /*1b90*/  IMAD.X R23, R14.reuse, 0x1, R9, P2 ;  /* 0x000000010e177824 */ /* 0x040fe200010e0609 */
[----:B------:R-:W-:Y:S01]  /*1ba0*/  SHF.R.S32.HI R3, RZ, 0x1f, R20 ;  /* 0x0000001fff037819 */ /* 0x000fe20000011414 */
[----:B------:R-:W-:Y:S01]  /*1bb0*/  IMAD.X R29, R14, 0x1, R8, P3 ;  /* 0x000000010e1d7824 */ /* 0x000fe200018e0608 */
[----:B------:R-:W-:Y:S01]  /*1bc0*/  LOP3.LUT R2, R10, 0xfffffff8, RZ, 0xc0, !PT ;  /* 0xfffffff80a027812 */ /* 0x000fe200078ec0ff */
[----:B------:R-:W-:Y:S01]  /*1bd0*/  IMAD.X R5, R14, 0x1, R5, P1 ;  /* 0x000000010e057824 */ /* 0x000fe200008e0605 */
[----:B------:R-:W-:Y:S01]  /*1be0*/  LOP3.LUT R220, R220, 0xfffffe00, R11, 0xf8, !PT ;  /* 0xfffffe00dcdc7812 */ /* 0x000fe200078ef80b */
[----:B------:R-:W-:Y:S02]  /*1bf0*/  IMAD R3, R3, UR4, RZ ;  /* 0x0000000403037c24 */ /* 0x000fe4000f8e02ff */
[----:B------:R-:W-:Y:S02]  /*1c00*/  VIADD R14, R224, 0x30 ;  /* 0x00000030e00e7836 */ /* 0x000fe40000000000 */
[----:B------:R-:W-:-:S02]  /*1c10*/  IMAD.IADD R2, R15, 0x1, -R2 ;  /* 0x000000010f027824 */ /* 0x000fc400078e0a02 */
[----:B------:R-:W-:Y:S01]  /*1c20*/  IMAD R27, R20, UR5, R3 ;  /* 0x00000005141b7c24 */ /* 0x000fe2000f8e0203 */
[----:B------:R-:W-:Y:S01]  /*1c30*/  ISETP.GE.AND P3, PT, R14, R212, PT ;  /* 0x000000d40e00720c */ /* 0x000fe20003f66270 */
[----:B------:R-:W-:Y:S01]  /*1c40*/  IMAD.WIDE.U32 R20, R20, UR4, R4 ;  /* 0x0000000414147c25 */ /* 0x000fe2000f8e0004 */
[----:B------:R-:W-:Y:S01]  /*1c50*/  UMOV UR4, 0x400 ;  /* 0x0000040000047882 */ /* 0x000fe20000000000 */
[----:B------:R-:W-:Y:S01]  /*1c60*/  MOV R5, 0x20 ;  /* 0x0000002000057802 */ /* 0x000fe20000000f00 */
[----:B-1----:R-:W-:Y:S01]  /*1c70*/  ULEA UR4, UR8, UR4, 0x18 ;  /* 0x0000000408047291 */ /* 0x002fe2000f8ec03f */
[----:B------:R-:W-:Y:S01]  /*1c80*/  IMAD R15, R7, UR6, RZ ;  /* 0x00000006070f7c24 */ /* 0x000fe2000f8e02ff */
[----:B------:R-:W-:Y:S01]  /*1c90*/  R2P PR, R2, 0x6 ;  /* 0x0000000602007804 */ /* 0x000fe20000000000 */
[----:B------:R-:W-:Y:S02]  /*1ca0*/  IMAD.MOV.U32 R7, RZ, RZ, 0x10 ;  /* 0x00000010ff077424 */ /* 0x000fe400078e00ff */
[----:B------:R-:W-:Y:S01]  /*1cb0*/  IMAD R15, R24, UR7, R15 ;  /* 0x00000007180f7c24 */ /* 0x000fe2000f8e020f */
[----:B------:R-:W-:Y:S01]  /*1cc0*/  LEA R220, R220, UR4, 0x1 ;  /* 0x00000004dcdc7c11 */ /* 0x000fe2000f8e08ff */
[----:B------:R-:W-:Y:S01]  /*1cd0*/  IMAD.WIDE.U32 R24, R24, UR6, R22 ;  /* 0x0000000618187c25 */ /* 0x000fe2000f8e0016 */
[----:B------:R-:W-:-:S02]  /*1ce0*/  SEL R4, R7, 0xfffffff0, !P1 ;  /* 0xfffffff007047807 */ /* 0x000fc40004800000 */
[----:B------:R-:W-:Y:S01]  /*1cf0*/  SEL R3, R5, 0xffffffe0, !P2 ;  /* 0xffffffe005037807 */ /* 0x000fe20005000000 */
[----:B------:R-:W-:Y:S02]  /*1d00*/  IMAD.IADD R11, R6, 0x1, -R37 ;  /* 0x00000001060b7824 */ /* 0x000fe400078e0a25 */
[----:B------:R-:W-:Y:S01]  /*1d10*/  IMAD.IADD R27, R21, 0x1, R27 ;  /* 0x00000001151b7824 */ /* 0x000fe200078e021b */
[----:B--2---:R-:W-:Y:S06]  /*1d20*/  @P6 BRA `(.L_x_726) ;  /* 0x0000000000686947 */ /* 0x004fec0003800000 */
[----:B------:R-:W-:Y:S01]  /*1d30*/  ULDC UR5, c[0x0][0x2d0] ;  /* 0x0000b40000057ab9 */ /* 0x000fe20000000800 */
[----:B------:R-:W-:Y:S01]  /*1d40*/  ULDC.64 UR6, c[0x0][0x240] ;  /* 0x0000900000067ab9 */ /* 0x000fe20000000a00 */
[----:B------:R-:W-:Y:S01]  /*1d50*/  ISETP.GE.AND P6, PT, R222, UR5, PT ;  /* 0x00000005de007c0c */ /* 0x000fe2000bfc6270 */
[----:B------:R-:W-:Y:S01]  /*1d60*/  IMAD R23, R31, UR6, RZ ;  /* 0x000000061f177c24 */ /* 0x000fe2000f8e02ff */
[----:B------:R-:W-:Y:S01]  /*1d70*/  ISETP.GE.AND P2, PT, R213, UR5, PT ;  /* 0x00000005d5007c0c */ /* 0x000fe2000bf46270 */
[----:B------:R-:W-:Y:S02]  /*1d80*/  IMAD.MOV.U32 R26, RZ, RZ, R20 ;  /* 0x000000ffff1a7224 */ /* 0x000fe400078e0014 */
[C---:B------:R-:W-:Y:S02]  /*1d90*/  IMAD R22, R30.reuse, UR7, R23 ;  /* 0x000000071e167c24 */ /* 0x040fe4000f8e0217 */
[----:B------:R-:W-:-:S05]  /*1da0*/  IMAD.WIDE.U32 R32, R30, UR6, R26 ;  /* 0x000000061e207c25 */ /* 0x000fca000f8e001a */
[----:B------:R-:W-:Y:S01]  /*1db0*/  IADD3 R22, R33, R22, RZ ;  /* 0x0000001621167210 */ /* 0x000fe20007ffe0ff */
[----:B------:R-:W1:Y:S01]  /*1dc0*/  @!P6 LDC.64 R8, c[0x0][0x210] ;  /* 0x00008400ff08eb82 */ /* 0x000e620000000a00 */
[----:B------:R2:W-:Y:S01]  /*1dd0*/  @P6 STS.128 [R220], RZ ;  /* 0x000000ffdc006388 */ /* 0x0005e20000000c00 */
[----:B-1----:R-:W-:-:S04]  /*1de0*/  @!P6 LEA R8, P1, R32, R8, 0x1 ;  /* 0x000000082008e211 */ /* 0x002fc800078208ff */
[----:B------:R-:W-:-:S05]  /*1df0*/  @!P6 LEA.HI.X R9, R32, R9, R22, 0x1, P1 ;  /* 0x000000092009e211 */ /* 0x000fca00008f0c16 */
[----:B------:R-:W-:Y:S01]  /*1e00*/  @!PT LDS RZ, [RZ] ;  /* 0x00000000fffff984 */ /* 0x000fe20000000800 */
[----:B------:R-:W-:Y:S01]  /*1e10*/  @!PT LDS RZ, [RZ] ;  /* 0x00000000fffff984 */ /* 0x000fe20000000800 */
[----:B------:R-:W-:Y:S01]  /*1e20*/  @!PT LDS RZ, [RZ] ;  /* 0x00000000fffff984 */ /* 0x000fe20000000800 */
[----:B------:R2:W-:Y:S04]  /*1e30*/  @!P6 LDGSTS.E.BYPASS.LTC128B.128 [R220], desc[UR12][R8.64] ;  /* 0x0000000008dcefae */ /* 0x0005e8000b901d4c */
[----:B------:R2:W-:Y:S01]  /*1e40*/  @P2 STS.128 [R220+0x2000], RZ ;  /* 0x002000ffdc002388 */ /* 0x0005e20000000c00 */
[----:B------:R-:W-:Y:S05]  /*1e50*/  @P2 BRA `(.L_x_726) ;  /* 0x00000000001c2947 */ /* 0x000fea0003800000 */
[----:B------:R-:W-:Y:S02]  /*1e60*/  ULDC.64 UR6, c[0x0][0x210] ;  /* 0x0000840000067ab9 */ /* 0x000fe40000000a00 */
[----:B--2---:R-:W-:-:S04]  /*1e70*/  LEA R8, P1, R32, UR6, 0x1 ;  /* 0x0000000620087c11 */ /* 0x004fc8000f8208ff */
[----:B------:R-:W-:-:S05]  /*1e80*/  LEA.HI.X R9, R32, UR7, R22, 0x1, P1 ;  /* 0x0000000720097c11 */ /* 0x000fca00088f0c16 */
[----:B------:R-:W-:Y:S01]  /*1e90*/  @!PT LDS RZ, [RZ] ;  /* 0x00000000fffff984 */ /* 0x000fe20000000800 */
[----:B------:R-:W-:Y:S01]  /*1ea0*/  @!PT LDS RZ, [RZ] ;  /* 0x00000000fffff984 */ /* 0x000fe20000000800 */
[----:B------:R-:W-:Y:S01]  /*1eb0*/  @!PT LDS RZ, [RZ] ;  /* 0x00000000fffff984 */ /* 0x000fe20000000800 */
[----:B------:R1:W-:Y:S04]  /*1ec0*/  LDGSTS.E.BYPASS.LTC128B.128 [R220+0x2000], desc[UR12][R8.64+0x80] ;  /* 0x0200008008dc7fae */ /* 0x0003e8000b901d4c */
.L_x_726:
[----:B------:R-:W-:Y:S05]  /*1ed0*/  BSYNC B0 ;  /* 0x0000000000007941 */ /* 0x000fea0003800000 */
.L_x_725:
[----:B------:R-:W-:Y:S04]  /*1ee0*/  BSSY B0, `(.L_x_727) ;  /* 0x000001f000007945 */ /* 0x000fe80003800000 */
[----:B------:R-:W-:Y:S05]  /*1ef0*/  @P5 BRA `(.L_x_728) ;  /* 0x0000000000745947 */ /* 0x000fea0003800000 */
[----:B------:R-:W-:Y:S01]  /*1f00*/  ULDC UR5, c[0x0][0x2d0] ;  /* 0x0000b40000057ab9 */ /* 0x000fe20000000800 */
[----:B------:R-:W-:Y:S01]  /*1f10*/  IADD3 R23, P1, R30, 0x10, RZ ;  /* 0x000000101e177810 */ /* 0x000fe20007f3e0ff */
[----:B------:R-:W-:Y:S01]  /*1f20*/  ULDC.64 UR6, c[0x0][0x240] ;  /* 0x0000900000067ab9 */ /* 0x000fe20000000a00 */
[----:B------:R-:W-:Y:S01]  /*1f30*/  ISETP.GE.AND P2, PT, R222, UR5, PT ;  /* 0x00000005de007c0c */ /* 0x000fe2000bf46270 */
[----:B------:R-:W-:Y:S01]  /*1f40*/  IMAD.MOV.U32 R32, RZ, RZ, R20 ;  /* 0x000000ffff207224 */ /* 0x000fe200078e0014 */
[----:B------:R-:W-:Y:S01]  /*1f50*/  MOV R33, R27 ;  /* 0x0000001b00217202 */ /* 0x000fe20000000f00 */
[----:B------:R-:W-:Y:S01]  /*1f60*/  IMAD.X R22, RZ, RZ, R31, P1 ;  /* 0x000000ffff167224 */ /* 0x000fe200008e061f */
[----:B------:R-:W-:-:S03]  /*1f70*/  ISETP.GE.AND P1, PT, R213, UR5, PT ;  /* 0x00000005d5007c0c */ /* 0x000fc6000bf26270 */
[----:B------:R-:W-:Y:S02]  /*1f80*/  IMAD R22, R22, UR6, RZ ;  /* 0x0000000616167c24 */ /* 0x000fe4000f8e02ff */
[----:B------:R-:W-:-:S04]  /*1f90*/  IMAD.WIDE.U32 R32, R23, UR6, R32 ;  /* 0x0000000617207c25 */ /* 0x000fc8000f8e0020 */
[----:B-12---:R-:W1:Y:S01]  /*1fa0*/  @!P2 LDC.64 R8, c[0x0][0x210] ;  /* 0x00008400ff08ab82 */ /* 0x006e620000000a00 */
[----:B------:R-:W-:Y:S01]  /*1fb0*/  IMAD R22, R23, UR7, R22 ;  /* 0x0000000717167c24 */ /* 0x000fe2000f8e0216 */
[----:B------:R3:W-:Y:S03]  /*1fc0*/  @P2 STS.128 [R220+0x800], RZ ;  /* 0x000800ffdc002388 */ /* 0x0007e60000000c00 */
[----:B------:R-:W-:Y:S01]  /*1fd0*/  IMAD.IADD R22, R33, 0x1, R22 ;  /* 0x0000000121167824 */ /* 0x000fe200078e0216 */
[----:B-1----:R-:W-:-:S04]  /*1fe0*/  @!P2 LEA R8, P5, R32, R8, 0x1 ;  /* 0x000000082008a211 */ /* 0x002fc800078a08ff */
[----:B------:R-:W-:-:S05]  /*1ff0*/  @!P2 LEA.HI.X R9, R32, R9, R22, 0x1, P5 ;  /* 0x000000092009a211 */ /* 0x000fca00028f0c16 */
[----:B------:R-:W-:Y:S01]  /*2000*/  @!PT LDS RZ, [RZ] ;  /* 0x00000000fffff984 */ /* 0x000fe20000000800 */
[----:B------:R-:W-:Y:S01]  /*2010*/  @!PT LDS RZ, [RZ] ;  /* 0x00000000fffff984 */ /* 0x000fe20000000800 */
[----:B------:R-:W-:Y:S01]  /*2020*/  @!PT LDS RZ, [RZ] ;  /* 0x00000000fffff984 */ /* 0x000fe20000000800 */
[----:B------:R3:W-:Y:S04]  /*2030*/  @!P2 LDGSTS.E.BYPASS.LTC128B.128 [R220+0x800], desc[UR12][R8.64] ;  /* 0x0080000008dcafae */ /* 0x0007e8000b901d4c */
[----:B------:R3:W-:Y:S01]  /*2040*/  @P1 STS.128 [R220+0x2800], RZ ;  /* 0x002800ffdc001388 */ /* 0x0007e20000000c00 */
[----:B------:R-:W-:Y:S05]  /*2050*/  @P1 BRA `(.L_x_728) ;  /* 0x00000000001c1947 */ /* 0x000fea0003800000 */
[----:B------:R-:W-:Y:S02]  /*2060*/  ULDC.64 UR6, c[0x0][0x210] ;  /* 0x0000840000067ab9 */ /* 0x000fe40000000a00 */
[----:B---3--:R-:W-:-:S04]  /*2070*/  LEA R8, P1, R32, UR6, 0x1 ;  /* 0x0000000620087c11 */ /* 0x008fc8000f8208ff */
[----:B------:R-:W-:-:S05]  /*2080*/  LEA.HI.X R9, R32, UR7, R22, 0x1, P1 ;  /* 0x0000000720097c11 */ /* 0x000fca00088f0c16 */
[----:B------:R-:W-:Y:S01]  /*2090*/  @!PT LDS RZ, [RZ] ;  /* 0x00000000fffff984 */ /* 0x000fe20000000800 */
[----:B------:R-:W-:Y:S01]  /*20a0*/  @!PT LDS RZ, [RZ] ;  /* 0x00000000fffff984 */ /* 0x000fe20000000800 */
[----:B------:R-:W-:Y:S01]  /*20b0*/  @!PT LDS RZ, [RZ] ;  /* 0x00000000fffff984 */ /* 0x000fe20000000800 */
[----:B------:R4:W-:Y:S04]  /*20c0*/  LDGSTS.E.BYPASS.LTC128B.128 [R220+0x2800], desc[UR12][R8.64+0x80] ;  /* 0x0280008008dc7fae */ /* 0x0009e8000b901d4c */
.L_x_728:
[----:B------:R-:W-:Y:S05]  /*20d0*/  BSYNC B0 ;  /* 0x0000000000007941 */ /* 0x000fea0003800000 */
.L_x_727:
        /* <DEDUP_REMOVED lines=12> */
[----:B-1234-:R-:W1:Y:S01]  /*21a0*/  @!P2 LDC.64 R8, c[0x0][0x210] ;  /* 0x00008400ff08ab82 */ /* 0x01ee620000000a00 */
        /* <DEDUP_REMOVED lines=18> */
.L_x_730:
[----:B------:R-:W-:Y:S05]  /*22d0*/  BSYNC B0 ;  /* 0x0000000000007941 */ /* 0x000fea0003800000 */
.L_x_729:
[----:B------:R-:W-:Y:S04]  /*22e0*/  BSSY B0, `(.L_x_731) ;  /* 0x000001e000007945 */ /* 0x000fe80003800000 */
[----:B------:R-:W-:Y:S05]  /*22f0*/  @P3 BRA `(.L_x_732) ;  /* 0x0000000000703947 */ /* 0x000fea0003800000 */
[----:B------:R-:W-:Y:S01]  /*2300*/  ULDC UR5, c[0x0][0x2d0] ;  /* 0x0000b40000057ab9 */ /* 0x000fe20000000800 */
[----:B------:R-:W-:Y:S01]  /*2310*/  IADD3 R21, P1, R30, 0x30, RZ ;  /* 0x000000301e157810 */ /* 0x000fe20007f3e0ff */
[----:B------:R-:W-:Y:S01]  /*2320*/  ULDC.64 UR6, c[0x0][0x240] ;  /* 0x0000900000067ab9 */ /* 0x000fe20000000a00 */
[----:B------:R-:W-:Y:S02]  /*2330*/  ISETP.GE.AND P2, PT, R222, UR5, PT ;  /* 0x00000005de007c0c */ /* 0x000fe4000bf46270 */
        /* <DEDUP_REMOVED lines=24> */
.L_x_732:
[----:B------:R-:W-:Y:S05]  /*24c0*/  BSYNC B0 ;  /* 0x0000000000007941 */ /* 0x000fea0003800000 */
.L_x_731:
[CC--:B------:R-:W-:Y:S01]  /*24d0*/  ISETP.GE.AND P3, PT, R224.reuse, R11.reuse, PT ;  /* 0x0000000be000720c */ /* 0x0c0fe20003f66270 */
[-C--:B------:R-:W-:Y:S01]  /*24e0*/  IMAD R197, R225, R192.reuse, RZ ;  /* 0x000000c0e1c57224 */ /* 0x080fe200078e02ff */
[----:B------:R-:W-:Y:S01]  /*24f0*/  BSSY B0, `(.L_x_733) ;  /* 0x000001f000007945 */ /* 0x000fe20003800000 */
[----:B------:R-:W-:Y:S01]  /*2500*/  IMAD.WIDE.U32 R198, R224, R192, R28 ;  /* 0x000000c0e0c67225 */ /* 0x000fe200078e001c */
[-C--:B------:R-:W-:Y:S02]  /*2510*/  ISETP.GE.AND P6, PT, R18, R11.reuse, PT ;  /* 0x0000000b1200720c */ /* 0x080fe40003fc6270 */
[----:B------:R-:W-:Y:S01]  /*2520*/  ISETP.GE.AND P2, PT, R16, R11, PT ;  /* 0x0000000b1000720c */ /* 0x000fe20003f46270 */
[----:B------:R-:W-:Y:S01]  /*2530*/  IMAD R197, R224, R193, R197 ;  /* 0x000000c1e0c57224 */ /* 0x000fe200078e02c5 */
[----:B------:R-:W-:Y:S01]  /*2540*/  ISETP.GE.AND P1, PT, R14, R11, PT ;  /* 0x0000000b0e00720c */ /* 0x000fe20003f26270 */
[C---:B------:R-:W-:Y:S01]  /*2550*/  IMAD.SHL.U32 R215, R192.reuse, 0x10, RZ ;  /* 0x00000010c0d77824 */ /* 0x040fe200078e00ff */
[----:B------:R-:W-:Y:S01]  /*2560*/  SHF.L.U64.HI R214, R192, 0x4, R193 ;  /* 0x00000004c0d67819 */ /* 0x000fe200000102c1 */
[----:B------:R-:W-:Y:S01]  /*2570*/  IMAD.IADD R197, R199, 0x1, R197 ;  /* 0x00000001c7c57824 */ /* 0x000fe200078e02c5 */
[----:B------:R-:W-:Y:S01]  /*2580*/  IADD3 R28, R224, 0x40, RZ ;  /* 0x00000040e01c7810 */ /* 0x000fe20007ffe0ff */
[----:B------:R-:W-:Y:S08]  /*2590*/  @P3 BRA `(.L_x_734) ;  /* 0x0000000000503947 */ /* 0x000ff00003800000 */
[----:B------:R-:W-:Y:S02]  /*25a0*/  ULDC UR5, c[0x0][0x2d0] ;  /* 0x0000b40000057ab9 */ /* 0x000fe40000000800 */
[----:B------:R-:W-:Y:S02]  /*25b0*/  ISETP.GE.AND P4, PT, R222, UR5, PT ;  /* 0x00000005de007c0c */ /* 0x000fe4000bf86270 */
[----:B------:R-:W-:-:S11]  /*25c0*/  ISETP.GE.AND P3, PT, R213, UR5, PT ;  /* 0x00000005d5007c0c */ /* 0x000fd6000bf66270 */
[----:B-1234-:R-:W1:Y:S01]  /*25d0*/  @!P4 LDC.64 R8, c[0x0][0x218] ;  /* 0x00008600ff08cb82 */ /* 0x01ee620000000a00 */
[----:B------:R2:W-:Y:S01]  /*25e0*/  @P4 STS.128 [R220+0x4000], RZ ;  /* 0x004000ffdc004388 */ /* 0x0005e20000000c00 */
        /* <DEDUP_REMOVED lines=15> */
.L_x_734:
[----:B------:R-:W-:Y:S05]  /*26e0*/  BSYNC B0 ;  /* 0x0000000000007941 */ /* 0x000fea0003800000 */
.L_x_733:
[----:B------:R-:W-:Y:S04]  /*26f0*/  BSSY B0, `(.L_x_735) ;  /* 0x0000018000007945 */ /* 0x000fe80003800000 */
[----:B------:R-:W-:Y:S05]  /*2700*/  @P6 BRA `(.L_x_736) ;  /* 0x0000000000586947 */ /* 0x000fea0003800000 */
[----:B------:R-:W-:Y:S01]  /*2710*/  ULDC UR5, c[0x0][0x2d0] ;  /* 0x0000b40000057ab9 */ /* 0x000fe20000000800 */
[----:B------:R-:W-:Y:S02]  /*2720*/  IADD3 R21, P5, R215, R198, RZ ;  /* 0x000000c6d7157210 */ /* 0x000fe40007fbe0ff */
[----:B------:R-:W-:Y:S02]  /*2730*/  ISETP.GE.AND P4, PT, R222, UR5, PT ;  /* 0x00000005de007c0c */ /* 0x000fe4000bf86270 */
[----:B------:R-:W-:Y:S01]  /*2740*/  ISETP.GE.AND P3, PT, R213, UR5, PT ;  /* 0x00000005d5007c0c */ /* 0x000fe2000bf66270 */
[----:B------:R-:W-:-:S10]  /*2750*/  IMAD.X R20, R214, 0x1, R197, P5 ;  /* 0x00000001d6147824 */ /* 0x000fd400028e06c5 */
        /* <DEDUP_REMOVED lines=17> */
.L_x_736:
[----:B------:R-:W-:Y:S05]  /*2870*/  BSYNC B0 ;  /* 0x0000000000007941 */ /* 0x000fea0003800000 */
.L_x_735:
[----:B------:R-:W-:Y:S01]  /*2880*/  BSSY B0, `(.L_x_737) ;  /* 0x000001b000007945 */ /* 0x000fe20003800000 */
[----:B------:R-:W-:Y:S01]  /*2890*/  ISETP.GE.AND P6, PT, R28, R11, PT ;  /* 0x0000000b1c00720c */ /* 0x000fe20003fc6270 */
[C---:B------:R-:W-:Y:S01]  /*28a0*/  VIADD R26, R224.reuse, 0x50 ;  /* 0x00000050e01a7836 */ /* 0x040fe20000000000 */
[----:B------:R-:W-:Y:S01]  /*28b0*/  IADD3 R20, R224, 0x60, RZ ;  /* 0x00000060e0147810 */ /* 0x000fe20007ffe0ff */
[----:B------:R-:W-:Y:S05]  /*28c0*/  @P2 BRA `(.L_x_738) ;  /* 0x0000000000582947 */ /* 0x000fea0003800000 */
[----:B------:R-:W-:Y:S01]  /*28d0*/  ULDC UR5, c[0x0][0x2d0] ;  /* 0x0000b40000057ab9 */ /* 0x000fe20000000800 */
[----:B------:R-:W-:Y:S02]  /*28e0*/  LEA R21, P4, R192, R198, 0x5 ;  /* 0x000000c6c0157211 */ /* 0x000fe400078828ff */
[----:B------:R-:W-:Y:S02]  /*28f0*/  ISETP.GE.AND P3, PT, R222, UR5, PT ;  /* 0x00000005de007c0c */ /* 0x000fe4000bf66270 */
[----:B------:R-:W-:Y:S02]  /*2900*/  ISETP.GE.AND P2, PT, R213, UR5, PT ;  /* 0x00000005d5007c0c */ /* 0x000fe4000bf46270 */
[----:B------:R-:W-:-:S09]  /*2910*/  LEA.HI.X R22, R192, R197, R193, 0x5, P4 ;  /* 0x000000c5c0167211 */ /* 0x000fd200020f2cc1 */
        /* <DEDUP_REMOVED lines=17> */
.L_x_738:
[----:B------:R-:W-:Y:S05]  /*2a30*/  BSYNC B0 ;  /* 0x0000000000007941 */ /* 0x000fea0003800000 */
.L_x_737:
[----:B------:R-:W-:Y:S01]  /*2a40*/  BSSY B0, `(.L_x_739) ;  /* 0x000001d000007945 */ /* 0x000fe20003800000 */
[-C--:B------:R-:W-:Y:S01]  /*2a50*/  ISETP.GE.AND P5, PT, R26, R11.reuse, PT ;  /* 0x0000000b1a00720c */ /* 0x080fe20003fa6270 */
[----:B------:R-:W-:Y:S01]  /*2a60*/  VIADD R22, R224, 0x70 ;  /* 0x00000070e0167836 */ /* 0x000fe20000000000 */
[----:B------:R-:W-:Y:S01]  /*2a70*/  ISETP.GE.AND P4, PT, R20, R11, PT ;  /* 0x0000000b1400720c */ /* 0x000fe20003f86270 */
[----:B------:R-:W-:-:S12]  /*2a80*/  @P1 BRA `(.L_x_740) ;  /* 0x0000000000601947 */ /* 0x000fd80003800000 */
[----:B------:R-:W-:Y:S01]  /*2a90*/  ULDC UR5, c[0x0][0x2d0] ;  /* 0x0000b40000057ab9 */ /* 0x000fe20000000800 */
[----:B------:R-:W-:Y:S01]  /*2aa0*/  IMAD.MOV.U32 R199, RZ, RZ, R197 ;  /* 0x000000ffffc77224 */ /* 0x000fe200078e00c5 */
[----:B------:R-:W-:Y:S01]  /*2ab0*/  ISETP.GE.AND P2, PT, R222, UR5, PT ;  /* 0x00000005de007c0c */ /* 0x000fe2000bf46270 */
[----:B------:R-:W-:Y:S01]  /*2ac0*/  IMAD R30, R193, 0x30, RZ ;  /* 0x00000030c11e7824 */ /* 0x000fe200078e02ff */
[----:B------:R-:W-:Y:S01]  /*2ad0*/  ISETP.GE.AND P1, PT, R213, UR5, PT ;  /* 0x00000005d5007c0c */ /* 0x000fe2000bf26270 */
[----:B------:R-:W-:-:S04]  /*2ae0*/  IMAD.WIDE.U32 R32, R192, 0x30, R198 ;  /* 0x00000030c0207825 */ /* 0x000fc800078e00c6 */
[----:B------:R-:W-:-:S06]  /*2af0*/  IMAD.IADD R30, R33, 0x1, R30 ;  /* 0x00000001211e7824 */ /* 0x000fcc00078e021e */
        /* <DEDUP_REMOVED lines=17> */
.L_x_740:
[----:B------:R-:W-:Y:S05]  /*2c10*/  BSYNC B0 ;  /* 0x0000000000007941 */ /* 0x000fea0003800000 */
.L_x_739:
[----:B------:R-:W-:Y:S04]  /*2c20*/  BSSY B0, `(.L_x_741) ;  /* 0x0000018000007945 */ /* 0x000fe80003800000 */
        /* <DEDUP_REMOVED lines=23> */
.L_x_742:
[----:B------:R-:W-:Y:S05]  /*2da0*/  BSYNC B0 ;  /* 0x0000000000007941 */ /* 0x000fea0003800000 */
.L_x_741:
[----:B------:R-:W-:Y:S01]  /*2db0*/  IADD3 R19, P2, R224, R19, RZ ;  /* 0x00000013e0137210 */ /* 0x000fe20007f5e0ff */
[----:B------:R-:W-:Y:S01]  /*2dc0*/  BSSY B0, `(.L_x_743) ;  /* 0x000001c000007945 */ /* 0x000fe20003800000 */
[----:B------:R-:W-:-:S03]  /*2dd0*/  ISETP.GE.AND P1, PT, R22, R11, PT ;  /* 0x0000000b1600720c */ /* 0x000fc60003f26270 */
[----:B------:R-:W-:Y:S01]  /*2de0*/  IMAD.X R17, R225, 0x1, R17, P2 ;  /* 0x00000001e1117824 */ /* 0x000fe200010e0611 */
[----:B------:R-:W-:Y:S09]  /*2df0*/  @P5 BRA `(.L_x_744) ;  /* 0x0000000000605947 */ /* 0x000ff20003800000 */
        /* <DEDUP_REMOVED lines=24> */
.L_x_744:
[----:B------:R-:W-:Y:S05]  /*2f80*/  BSYNC B0 ;  /* 0x0000000000007941 */ /* 0x000fea0003800000 */
.L_x_743:
[----:B------:R-:W-:Y:S04]  /*2f90*/  BSSY B0, `(.L_x_745) ;  /* 0x000001a000007945 */ /* 0x000fe80003800000 */
[----:B------:R-:W-:Y:S05]  /*2fa0*/  @P4 BRA `(.L_x_746) ;  /* 0x0000000000604947 */ /* 0x000fea0003800000 */
        /* <DEDUP_REMOVED lines=24> */
.L_x_746:
[----:B------:R-:W-:Y:S05]  /*3130*/  BSYNC B0 ;  /* 0x0000000000007941 */ /* 0x000fea0003800000 */
.L_x_745:
        /* <DEDUP_REMOVED lines=26> */
.L_x_748:
[----:B------:R-:W-:Y:S05]  /*32e0*/  BSYNC B0 ;  /* 0x0000000000007941 */ /* 0x000fea0003800000 */
.L_x_747:
[----:B------:R-:W0:Y:S01]  /*32f0*/  LDGDEPBAR ;  /* 0x00000000000079af */ /* 0x000e220000000000 */
[----:B------:R-:W-:Y:S01]  /*3300*/  ISETP.GE.AND P5, PT, R224, R11, PT ;  /* 0x0000000be000720c */ /* 0x000fe20003fa6270 */
[----:B------:R-:W-:Y:S01]  /*3310*/  IMAD.IADD R25, R25, 0x1, R15 ;  /* 0x0000000119197824 */ /* 0x000fe200078e020f */
[----:B-1234-:R-:W-:Y:S01]  /*3320*/  SHF.R.S32.HI R9, RZ, 0x4, R12 ;  /* 0x00000004ff097819 */ /* 0x01efe2000001140c */
[-C--:B------:R-:W-:Y:S01]  /*3330*/  IMAD R8, R17, R194.reuse, RZ ;  /* 0x000000c211087224 */ /* 0x080fe200078e02ff */
[----:B------:R-:W-:Y:S01]  /*3340*/  ULDC.64 UR6, c[0x0][0x220] ;  /* 0x0000880000067ab9 */ /* 0x000fe20000000a00 */
[C---:B------:R-:W-:Y:S01]  /*3350*/  IMAD.WIDE.U32 R38, R19.reuse, R194, R24 ;  /* 0x000000c213267225 */ /* 0x040fe200078e0018 */
[----:B------:R-:W-:Y:S01]  /*3360*/  LEA.HI R210, R12, R9, RZ, 0x1 ;  /* 0x000000090cd27211 */ /* 0x000fe200078f08ff */
[----:B------:R-:W-:Y:S01]  /*3370*/  BSSY B0, `(.L_x_749) ;  /* 0x0000020000007945 */ /* 0x000fe20003800000 */
[----:B------:R-:W-:Y:S01]  /*3380*/  ISETP.GE.AND P6, PT, R18, R11, PT ;  /* 0x0000000b1200720c */ /* 0x000fe20003fc6270 */
[----:B------:R-:W-:Y:S01]  /*3390*/  IMAD R15, R19, R195, R8 ;  /* 0x000000c3130f7224 */ /* 0x000fe200078e0208 */
[----:B------:R-:W-:Y:S01]  /*33a0*/  LEA R188, P4, R38, UR6, 0x1 ;  /* 0x0000000626bc7c11 */ /* 0x000fe2000f8808ff */
[----:B------:R-:W-:Y:S01]  /*33b0*/  IMAD.SHL.U32 R217, R194, 0x10, RZ ;  /* 0x00000010c2d97824 */ /* 0x000fe200078e00ff */
[-C--:B------:R-:W-:Y:S01]  /*33c0*/  ISETP.GE.AND P2, PT, R16, R11.reuse, PT ;  /* 0x0000000b1000720c */ /* 0x080fe20003f46270 */
[----:B------:R-:W-:Y:S01]  /*33d0*/  IMAD.IADD R36, R39, 0x1, R15 ;  /* 0x0000000127247824 */ /* 0x000fe200078e020f */
[----:B------:R-:W-:-:S02]  /*33e0*/  ISETP.GE.AND P1, PT, R14, R11, PT ;  /* 0x0000000b0e00720c */ /* 0x000fc40003f26270 */
[----:B------:R-:W-:Y:S02]  /*33f0*/  ISETP.GE.AND P3, PT, R28, R11, PT ;  /* 0x0000000b1c00720c */ /* 0x000fe40003f66270 */
[----:B------:R-:W-:Y:S02]  /*3400*/  LEA.HI R132, R13, R128, RZ, 0x5 ;  /* 0x000000800d847211 */ /* 0x000fe400078f28ff */
[----:B------:R-:W-:Y:S02]  /*3410*/  SHF.L.U64.HI R216, R194, 0x4, R195 ;  /* 0x00000004c2d87819 */ /* 0x000fe400000102c3 */
[----:B------:R-:W-:Y:S01]  /*3420*/  LOP3.LUT R210, R210, 0xfffffffe, RZ, 0xc0, !PT ;  /* 0xfffffffed2d27812 */ /* 0x000fe200078ec0ff */
[----:B------:R-:W-:-:S04]  /*3430*/  DEPBAR.LE SB0, 0x0 ;  /* 0x000080000000791a */ /* 0x000fc80000000000 */
[----:B------:R-:W-:Y:S01]  /*3440*/  BAR.SYNC.DEFER_BLOCKING 0x0 ;  /* 0x0000000000007b1d */ /* 0x000fe20000010000 */
[----:B------:R-:W-:-:S05]  /*3450*/  LEA.HI.X R189, R38, UR7, R36, 0x1, P4 ;  /* 0x0000000726bd7c11 */ /* 0x000fca000a0f0c24 */
[----:B------:R1:W-:Y:S04]  /*3460*/  @P5 STS.128 [R220+0xc000], RZ ;  /* 0x00c000ffdc005388 */ /* 0x0003e80000000c00 */
[----:B------:R1:W-:Y:S01]  /*3470*/  @P5 STS.128 [R220+0x10000], RZ ;  /* 0x010000ffdc005388 */ /* 0x0003e20000000c00 */
[----:B------:R-:W-:Y:S05]  /*3480*/  @P5 BRA `(.L_x_750) ;  /* 0x0000000000385947 */ /* 0x000fea0003800000 */
[----:B------:R-:W-:Y:S02]  /*3490*/  ULDC UR5, c[0x0][0x2d0] ;  /* 0x0000b40000057ab9 */ /* 0x000fe40000000800 */
[----:B------:R-:W-:Y:S02]  /*34a0*/  ISETP.GE.AND P5, PT, R222, UR5, PT ;  /* 0x00000005de007c0c */ /* 0x000fe4000bfa6270 */
[----:B------:R-:W-:-:S11]  /*34b0*/  ISETP.GE.AND P4, PT, R213, UR5, PT ;  /* 0x00000005d5007c0c */ /* 0x000fd6000bf86270 */
[----:B------:R2:W-:Y:S04]  /*34c0*/  @P5 STS.128 [R220+0xc000], RZ ;  /* 0x00c000ffdc005388 */ /* 0x0005e80000000c00 */
[----:B------:R-:W-:Y:S01]  /*34d0*/  @!PT LDS RZ, [RZ] ;  /* 0x00000000fffff984 */ /* 0x000fe20000000800 */
[----:B------:R-:W-:Y:S01]  /*34e0*/  @!PT LDS RZ, [RZ] ;  /* 0x00000000fffff984 */ /* 0x000fe20000000800 */
[----:B------:R-:W-:Y:S01]  /*34f0*/  @!PT LDS RZ, [RZ] ;  /* 0x00000000fffff984 */ /* 0x000fe20000000800 */
[----:B------:R2:W-:Y:S04]  /*3500*/  @!P5 LDGSTS.E.BYPASS.LTC128B.128 [R220+0xc000], desc[UR12][R188.64] ;  /* 0x0c000000bcdcdfae */ /* 0x0005e8000b901d4c */
[----:B------:R2:W-:Y:S01]  /*3510*/  @P4 STS.128 [R220+0x10000], RZ ;  /* 0x010000ffdc004388 */ /* 0x0005e20000000c00 */
[----:B------:R-:W-:Y:S05]  /*3520*/  @P4 BRA `(.L_x_750) ;  /* 0x0000000000104947 */ /* 0x000fea0003800000 */
[----:B------:R-:W-:Y:S01]  /*3530*/  @!PT LDS RZ, [RZ] ;  /* 0x00000000fffff984 */ /* 0x000fe20000000800 */
[----:B------:R-:W-:Y:S01]  /*3540*/  @!PT LDS RZ, [RZ] ;  /* 0x00000000fffff984 */ /* 0x000fe20000000800 */
[----:B------:R-:W-:Y:S01]  /*3550*/  @!PT LDS RZ, [RZ] ;  /* 0x00000000fffff984 */ /* 0x000fe20000000800 */
[----:B------:R3:W-:Y:S02]  /*3560*/  LDGSTS.E.BYPASS.LTC128B.128 [R220+0x10000], desc[UR12][R188.64+0x80] ;  /* 0x10000080bcdc7fae */ /* 0x0007e4000b901d4c */
.L_x_750:
[----:B------:R-:W-:Y:S05]  /*3570*/  BSYNC B0 ;  /* 0x0000000000007941 */ /* 0x000fea0003800000 */
.L_x_749:
[----:B------:R4:W-:Y:S01]  /*3580*/  @P6 STS.128 [R220+0xc800], RZ ;  /* 0x00c800ffdc006388 */ /* 0x0009e20000000c00 */
[----:B------:R-:W-:Y:S03]  /*3590*/  BSSY B0, `(.L_x_751) ;  /* 0x0000015000007945 */ /* 0x000fe60003800000 */
[----:B------:R4:W-:Y:S01]  /*35a0*/  @P6 STS.128 [R220+0x10800], RZ ;  /* 0x010800ffdc006388 */ /* 0x0009e20000000c00 */
[----:B------:R-:W-:Y:S05]  /*35b0*/  @P6 BRA `(.L_x_752) ;  /* 0x0000000000486947 */ /* 0x000fea0003800000 */
[----:B------:R-:W-:Y:S02]  /*35c0*/  ULDC UR5, c[0x0][0x2d0] ;  /* 0x0000b40000057ab9 */ /* 0x000fe40000000800 */
[----:B------:R-:W-:Y:S02]  /*35d0*/  ISETP.GE.AND P5, PT, R222, UR5, PT ;  /* 0x00000005de007c0c */ /* 0x000fe4000bfa6270 */
[----:B------:R-:W-:-:S11]  /*35e0*/  ISETP.GE.AND P4, PT, R213, UR5, PT ;  /* 0x00000005d5007c0c */ /* 0x000fd6000bf86270 */
[C---:B------:R-:W-:Y:S01]  /*35f0*/  @!P5 LEA R12, P6, R217.reuse, R188, 0x1 ;  /* 0x000000bcd90cd211 */ /* 0x040fe200078c08ff */
[----:B------:R1:W-:Y:S03]  /*3600*/  @P5 STS.128 [R220+0xc800], RZ ;  /* 0x00c800ffdc005388 */ /* 0x0003e60000000c00 */
[----:B------:R-:W-:-:S05]  /*3610*/  @!P5 LEA.HI.X R13, R217, R189, R216, 0x1, P6 ;  /* 0x000000bdd90dd211 */ /* 0x000fca00030f0cd8 */
[----:B------:R-:W-:Y:S01]  /*3620*/  @!PT LDS RZ, [RZ] ;  /* 0x00000000fffff984 */ /* 0x000fe20000000800 */
[----:B------:R-:W-:Y:S01]  /*3630*/  @!PT LDS RZ, [RZ] ;  /* 0x00000000fffff984 */ /* 0x000fe20000000800 */
[----:B------:R-:W-:Y:S01]  /*3640*/  @!PT LDS RZ, [RZ] ;  /* 0x00000000fffff984 */ /* 0x000fe20000000800 */
[----:B------:R1:W-:Y:S04]  /*3650*/  @!P5 LDGSTS.E.BYPASS.LTC128B.128 [R220+0xc800], desc[UR12][R12.64] ;  /* 0x0c8000000cdcdfae */ /* 0x0003e8000b901d4c */
[----:B------:R1:W-:Y:S01]  /*3660*/  @P4 STS.128 [R220+0x10800], RZ ;  /* 0x010800ffdc004388 */ /* 0x0003e20000000c00 */
[----:B------:R-:W-:Y:S05]  /*3670*/  @P4 BRA `(.L_x_752) ;  /* 0x0000000000184947 */ /* 0x000fea0003800000 */
[----:B-1----:R-:W-:-:S04]  /*3680*/  LEA R12, P4, R217, R188, 0x1 ;  /* 0x000000bcd90c7211 */ /* 0x002fc800078808ff */
[----:B------:R-:W-:-:S05]  /*3690*/  LEA.HI.X R13, R217, R189, R216, 0x1, P4 ;  /* 0x000000bdd90d7211 */ /* 0x000fca00020f0cd8 */
[----:B------:R-:W-:Y:S01]  /*36a0*/  @!PT LDS RZ, [RZ] ;  /* 0x00000000fffff984 */ /* 0x000fe20000000800 */
[----:B------:R-:W-:Y:S01]  /*36b0*/  @!PT LDS RZ, [RZ] ;  /* 0x00000000fffff984 */ /* 0x000fe20000000800 */
[----:B------:R-:W-:Y:S01]  /*36c0*/  @!PT LDS RZ, [RZ] ;  /* 0x00000000fffff984 */ /* 0x000fe20000000800 */
[----:B------:R1:W-:Y:S04]  /*36d0*/  LDGSTS.E.BYPASS.LTC128B.128 [R220+0x10800], desc[UR12][R12.64+0x80] ;  /* 0x108000800cdc7fae */ /* 0x0003e8000b901d4c */
.L_x_752:
[----:B------:R-:W-:Y:S05]  /*36e0*/  BSYNC B0 ;  /* 0x0000000000007941 */ /* 0x000fea0003800000 */
.L_x_751:
[----:B------:R2:W-:Y:S01]  /*36f0*/  @P2 STS.128 [R220+0xd000], RZ ;  /* 0x00d000ffdc002388 */ /* 0x0005e20000000c00 */
[----:B------:R-:W-:Y:S01]  /*3700*/  IMAD.IADD R210, R9, 0x1, -R210 ;  /* 0x0000000109d27824 */ /* 0x000fe200078e0ad2 */
[----:B------:R-:W-:Y:S01]  /*3710*/  SHF.R.S32.HI R130, RZ, 0x5, R132 ;  /* 0x00000005ff827819 */ /* 0x000fe20000011484 */
[----:B-1----:R-:W-:Y:S01]  /*3720*/  IMAD.SHL.U32 R13, R0, 0x40, RZ ;  /* 0x00000040000d7824 */ /* 0x002fe200078e00ff */
[----:B------:R2:W-:Y:S01]  /*3730*/  @P2 STS.128 [R220+0x11000], RZ ;  /* 0x011000ffdc002388 */ /* 0x0005e20000000c00 */
[----:B------:R-:W-:Y:S01]  /*3740*/  IMAD.SHL.U32 R2, R2, 0x40, RZ ;  /* 0x0000004002027824 */ /* 0x000fe200078e00ff */
[----:B------:R-:W-:Y:S01]  /*3750*/  BSSY B0, `(.L_x_753) ;  /* 0x0000024000007945 */ /* 0x000fe20003800000 */
[----:B------:R-:W-:Y:S01]  /*3760*/  IMAD.SHL.U32 R8, R224, 0x8, RZ ;  /* 0x00000008e0087824 */ /* 0x000fe200078e00ff */
[----:B------:R-:W-:Y:S01]  /*3770*/  LOP3.LUT R13, R13, 0x1c0, RZ, 0xc0, !PT ;  /* 0x000001c00d0d7812 */ /* 0x000fe200078ec0ff */
[----:B------:R-:W-:Y:S01]  /*3780*/  IMAD.SHL.U32 R9, R210, 0x8, RZ ;  /* 0x00000008d2097824 */ /* 0x000fe200078e00ff */
[----:B------:R-:W-:Y:S01]  /*3790*/  LOP3.LUT R2, R2, 0x1c0, RZ, 0xc0, !PT ;  /* 0x000001c002027812 */ /* 0x000fe200078ec0ff */
[----:B------:R-:W-:Y:S01]  /*37a0*/  IMAD.SHL.U32 R129, R10, 0x40, RZ ;  /* 0x000000400a817824 */ /* 0x000fe200078e00ff */
[----:B------:R-:W-:-:S02]  /*37b0*/  LOP3.LUT R8, R13, 0x8, R8, 0xf8, !PT ;  /* 0x000000080d087812 */ /* 0x000fc400078ef808 */
[----:B------:R-:W-:Y:S02]  /*37c0*/  LOP3.LUT R9, R2, 0x8, R9, 0xf8, !PT ;  /* 0x0000000802097812 */ /* 0x000fe400078ef809 */
[----:B------:R-:W-:Y:S02]  /*37d0*/  LOP3.LUT R129, R129, 0xfffffe00, RZ, 0xc0, !PT ;  /* 0xfffffe0081817812 */ /* 0x000fe400078ec0ff */
[----:B------:R-:W-:Y:S02]  /*37e0*/  SHF.R.U32.HI R13, RZ, 0x3, R13 ;  /* 0x00000003ff0d7819 */ /* 0x000fe4000001160d */
[----:B------:R-:W-:Y:S01]  /*37f0*/  SHF.R.U32.HI R2, RZ, 0x3, R2 ;  /* 0x00000003ff027819 */ /* 0x000fe20000011602 */
[----:B------:R-:W-:Y:S01]  /*3800*/  IMAD R211, R130, 0x400, R129 ;  /* 0x0000040082d37824 */ /* 0x000fe200078e0281 */
[----:B------:R-:W-:Y:S02]  /*3810*/  ISETP.GE.AND P6, PT, R26, R11, PT ;  /* 0x0000000b1a00720c */ /* 0x000fe40003fc6270 */
[----:B------:R-:W-:-:S02]  /*3820*/  LOP3.LUT R13, R8, R13, RZ, 0x3c, !PT ;  /* 0x0000000d080d7212 */ /* 0x000fc400078e3cff */
[----:B------:R-:W-:Y:S01]  /*3830*/  LOP3.LUT R2, R9, R2, RZ, 0x3c, !PT ;  /* 0x0000000209027212 */ /* 0x000fe200078e3cff */
[----:B--2---:R-:W-:Y:S08]  /*3840*/  @P2 BRA `(.L_x_754) ;  /* 0x0000000000502947 */ /* 0x004ff00003800000 */
[----:B------:R-:W-:Y:S01]  /*3850*/  ULDC UR5, c[0x0][0x2d0] ;  /* 0x0000b40000057ab9 */ /* 0x000fe20000000800 */
[----:B------:R-:W-:Y:S01]  /*3860*/  IMAD.SHL.U32 R9, R194, 0x20, RZ ;  /* 0x00000020c2097824 */ /* 0x000fe200078e00ff */
[----:B------:R-:W-:Y:S02]  /*3870*/  ISETP.GE.AND P4, PT, R222, UR5, PT ;  /* 0x00000005de007c0c */ /* 0x000fe4000bf86270 */
[----:B------:R-:W-:Y:S02]  /*3880*/  ISETP.GE.AND P2, PT, R213, UR5, PT ;  /* 0x00000005d5007c0c */ /* 0x000fe4000bf46270 */
[----:B------:R-:W-:-:S09]  /*3890*/  SHF.L.U64.HI R8, R194, 0x5, R195 ;  /* 0x00000005c2087819 */ /* 0x000fd200000102c3 */
        /* <DEDUP_REMOVED lines=15> */
.L_x_754:
[----:B------:R-:W-:Y:S05]  /*3990*/  BSYNC B0 ;  /* 0x0000000000007941 */ /* 0x000fea0003800000 */
.L_x_753:
[----:B------:R1:W-:Y:S01]  /*39a0*/  @P1 STS.128 [R220+0xd800], RZ ;  /* 0x00d800ffdc001388 */ /* 0x0003e20000000c00 */
[----:B------:R-:W-:Y:S01]  /*39b0*/  IMAD R210, R210, 0x200, R13 ;  /* 0x00000200d2d27824 */ /* 0x000fe200078e020d */
[----:B------:R-:W-:Y:S01]  /*39c0*/  BSSY B0, `(.L_x_755) ;  /* 0x000001c000007945 */ /* 0x000fe20003800000 */
[----:B------:R-:W-:Y:S01]  /*39d0*/  IMAD.IADD R211, R2, 0x1, R211 ;  /* 0x0000000102d37824 */ /* 0x000fe200078e02d3 */
[----:B------:R1:W-:Y:S01]  /*39e0*/  @P1 STS.128 [R220+0x11800], RZ ;  /* 0x011800ffdc001388 */ /* 0x0003e20000000c00 */
[-C--:B------:R-:W-:Y:S02]  /*39f0*/  ISETP.GE.AND P5, PT, R20, R11.reuse, PT ;  /* 0x0000000b1400720c */ /* 0x080fe40003fa6270 */
[----:B------:R-:W-:Y:S02]  /*3a00*/  ISETP.GE.AND P4, PT, R22, R11, PT ;  /* 0x0000000b1600720c */ /* 0x000fe40003f86270 */
[----:B------:R-:W-:Y:S02]  /*3a10*/  LEA R210, R210, UR4, 0x1 ;  /* 0x00000004d2d27c11 */ /* 0x000fe4000f8e08ff */
[----:B------:R-:W-:Y:S01]  /*3a20*/  LEA R211, R211, UR4, 0x1 ;  /* 0x00000004d3d37c11 */ /* 0x000fe2000f8e08ff */
[----:B------:R-:W-:Y:S08]  /*3a30*/  @P1 BRA `(.L_x_756) ;  /* 0x0000000000501947 */ /* 0x000ff00003800000 */
[----:B------:R-:W-:Y:S02]  /*3a40*/  ULDC UR5, c[0x0][0x2d0] ;  /* 0x0000b40000057ab9 */ /* 0x000fe40000000800 */
[----:B------:R-:W-:Y:S02]  /*3a50*/  ISETP.GE.AND P2, PT, R222, UR5, PT ;  /* 0x00000005de007c0c */ /* 0x000fe4000bf46270 */
[----:B------:R-:W-:-:S11]  /*3a60*/  ISETP.GE.AND P1, PT, R213, UR5, PT ;  /* 0x00000005d5007c0c */ /* 0x000fd6000bf26270 */
[----:B------:R-:W-:Y:S01]  /*3a70*/  @!P2 IMAD R8, R195, 0x60, RZ ;  /* 0x00000060c308a824 */ /* 0x000fe200078e02ff */
[----:B------:R1:W-:Y:S01]  /*3a80*/  @P2 STS.128 [R220+0xd800], RZ ;  /* 0x00d800ffdc002388 */ /* 0x0003e20000000c00 */
[----:B------:R-:W-:-:S05]  /*3a90*/  @!P2 IMAD.WIDE.U32 R10, R194, 0x60, R188 ;  /* 0x00000060c20aa825 */ /* 0x000fca00078e00bc */
[----:B------:R-:W-:-:S05]  /*3aa0*/  @!P2 IADD3 R11, R11, R8, RZ ;  /* 0x000000080b0ba210 */ /* 0x000fca0007ffe0ff */
[----:B------:R-:W-:Y:S01]  /*3ab0*/  @!PT LDS RZ, [RZ] ;  /* 0x00000000fffff984 */ /* 0x000fe20000000800 */
[----:B------:R-:W-:Y:S01]  /*3ac0*/  @!PT LDS RZ, [RZ] ;  /* 0x00000000fffff984 */ /* 0x000fe20000000800 */
[----:B------:R-:W-:Y:S01]  /*3ad0*/  @!PT LDS RZ, [RZ] ;  /* 0x00000000fffff984 */ /* 0x000fe20000000800 */
[----:B------:R1:W-:Y:S04]  /*3ae0*/  @!P2 LDGSTS.E.BYPASS.LTC128B.128 [R220+0xd800], desc[UR12][R10.64] ;  /* 0x0d8000000adcafae */ /* 0x0003e8000b901d4c */
[----:B------:R1:W-:Y:S01]  /*3af0*/  @P1 STS.128 [R220+0x11800], RZ ;  /* 0x011800ffdc001388 */ /* 0x0003e20000000c00 */
[----:B------:R-:W-:Y:S05]  /*3b00*/  @P1 BRA `(.L_x_756) ;  /* 0x00000000001c1947 */ /* 0x000fea0003800000 */
[----:B------:R-:W-:Y:S02]  /*3b10*/  IMAD R8, R195, 0x60, RZ ;  /* 0x00000060c3087824 */ /* 0x000fe400078e02ff */
[----:B-1----:R-:W-:-:S05]  /*3b20*/  IMAD.WIDE.U32 R10, R194, 0x60, R188 ;  /* 0x00000060c20a7825 */ /* 0x002fca00078e00bc */
[----:B------:R-:W-:-:S05]  /*3b30*/  IADD3 R11, R11, R8, RZ ;  /* 0x000000080b0b7210 */ /* 0x000fca0007ffe0ff */
[----:B------:R-:W-:Y:S01]  /*3b40*/  @!PT LDS RZ, [RZ] ;  /* 0x00000000fffff984 */ /* 0x000fe20000000800 */
[----:B------:R-:W-:Y:S01]  /*3b50*/  @!PT LDS RZ, [RZ] ;  /* 0x00000000fffff984 */ /* 0x000fe20000000800 */
[----:B------:R-:W-:Y:S01]  /*3b60*/  @!PT LDS RZ, [RZ] ;  /* 0x00000000fffff984 */ /* 0x000fe20000000800 */
[----:B------:R1:W-:Y:S02]  /*3b70*/  LDGSTS.E.BYPASS.LTC128B.128 [R220+0x11800], desc[UR12][R10.64+0x80] ;  /* 0x118000800adc7fae */ /* 0x0003e4000b901d4c */
.L_x_756:
[----:B------:R-:W-:Y:S05]  /*3b80*/  BSYNC B0 ;  /* 0x0000000000007941 */ /* 0x000fea0003800000 */
.L_x_755:
[----:B------:R1:W-:Y:S01]  /*3b90*/  @P3 STS.128 [R220+0xe000], RZ ;  /* 0x00e000ffdc003388 */ /* 0x0003e20000000c00 */
[----:B------:R-:W-:Y:S03]  /*3ba0*/  BSSY B0, `(.L_x_757) ;  /* 0x0000017000007945 */ /* 0x000fe60003800000 */
[----:B------:R1:W-:Y:S01]  /*3bb0*/  @P3 STS.128 [R220+0x12000], RZ ;  /* 0x012000ffdc003388 */ /* 0x0003e20000000c00 */
[----:B------:R-:W-:Y:S05]  /*3bc0*/  @P3 BRA `(.L_x_758) ;  /* 0x0000000000503947 */ /* 0x000fea0003800000 */
[----:B------:R-:W-:Y:S01]  /*3bd0*/  ULDC UR5, c[0x0][0x2d0] ;  /* 0x0000b40000057ab9 */ /* 0x000fe20000000800 */
[----:B------:R-:W-:Y:S01]  /*3be0*/  IMAD.SHL.U32 R9, R194, 0x40, RZ ;  /* 0x00000040c2097824 */ /* 0x000fe200078e00ff */
[----:B------:R-:W-:Y:S02]  /*3bf0*/  ISETP.GE.AND P2, PT, R222, UR5, PT ;  /* 0x00000005de007c0c */ /* 0x000fe4000bf46270 */
[----:B------:R-:W-:Y:S02]  /*3c00*/  ISETP.GE.AND P1, PT, R213, UR5, PT ;  /* 0x00000005d5007c0c */ /* 0x000fe4000bf26270 */
[----:B------:R-:W-:-:S09]  /*3c10*/  SHF.L.U64.HI R8, R194, 0x6, R195 ;  /* 0x00000006c2087819 */ /* 0x000fd200000102c3 */
[C---:B-1----:R-:W-:Y:S01]  /*3c20*/  @!P2 LEA R10, P3, R9.reuse, R188, 0x1 ;  /* 0x000000bc090aa211 */ /* 0x042fe200078608ff */
        /* <DEDUP_REMOVED lines=14> */
.L_x_758:
[----:B------:R-:W-:Y:S05]  /*3d10*/  BSYNC B0 ;  /* 0x0000000000007941 */ /* 0x000fea0003800000 */
.L_x_757:
[----:B------:R1:W-:Y:S01]  /*3d20*/  @P6 STS.128 [R220+0xe800], RZ ;  /* 0x00e800ffdc006388 */ /* 0x0003e20000000c00 */
[----:B------:R-:W-:Y:S03]  /*3d30*/  BSSY B0, `(.L_x_759) ;  /* 0x0000017000007945 */ /* 0x000fe60003800000 */
[----:B------:R1:W-:Y:S01]  /*3d40*/  @P6 STS.128 [R220+0x12800], RZ ;  /* 0x012800ffdc006388 */ /* 0x0003e20000000c00 */
[----:B------:R-:W-:Y:S05]  /*3d50*/  @P6 BRA `(.L_x_760) ;  /* 0x0000000000506947 */ /* 0x000fea0003800000 */
[----:B------:R-:W-:Y:S02]  /*3d60*/  ULDC UR5, c[0x0][0x2d0] ;  /* 0x0000b40000057ab9 */ /* 0x000fe40000000800 */
[----:B------:R-:W-:Y:S02]  /*3d70*/  ISETP.GE.AND P2, PT, R222, UR5, PT ;  /* 0x00000005de007c0c */ /* 0x000fe4000bf46270 */
[----:B------:R-:W-:-:S11]  /*3d80*/  ISETP.GE.AND P1, PT, R213, UR5, PT ;  /* 0x00000005d5007c0c */ /* 0x000fd6000bf26270 */
[----:B------:R-:W-:Y:S01]  /*3d90*/  @!P2 IMAD R8, R195, 0xa0, RZ ;  /* 0x000000a0c308a824 */ /* 0x000fe200078e02ff */
[----:B------:R2:W-:Y:S01]  /*3da0*/  @P2 STS.128 [R220+0xe800], RZ ;  /* 0x00e800ffdc002388 */ /* 0x0005e20000000c00 */
[----:B-1----:R-:W-:-:S05]  /*3db0*/  @!P2 IMAD.WIDE.U32 R10, R194, 0xa0, R188 ;  /* 0x000000a0c20aa825 */ /* 0x002fca00078e00bc */
        /* <DEDUP_REMOVED lines=8> */
[----:B--2---:R-:W-:-:S05]  /*3e40*/  IMAD.WIDE.U32 R10, R194, 0xa0, R188 ;  /* 0x000000a0c20a7825 */ /* 0x004fca00078e00bc */
[----:B------:R-:W-:-:S05]  /*3e50*/  IADD3 R11, R11, R8, RZ ;  /* 0x000000080b0b7210 */ /* 0x000fca0007ffe0ff */
[----:B------:R-:W-:Y:S01]  /*3e60*/  @!PT LDS RZ, [RZ] ;  /* 0x00000000fffff984 */ /* 0x000fe20000000800 */
[----:B------:R-:W-:Y:S01]  /*3e70*/  @!PT LDS RZ, [RZ] ;  /* 0x00000000fffff984 */ /* 0x000fe20000000800 */
[----:B------:R-:W-:Y:S01]  /*3e80*/  @!PT LDS RZ, [RZ] ;  /* 0x00000000fffff984 */ /* 0x000fe20000000800 */
[----:B------:R1:W-:Y:S02]  /*3e90*/  LDGSTS.E.BYPASS.LTC128B.128 [R220+0x12800], desc[UR12][R10.64+0x80] ;  /* 0x128000800adc7fae */ /* 0x0003e4000b901d4c */
.L_x_760:
[----:B------:R-:W-:Y:S05]  /*3ea0*/  BSYNC B0 ;  /* 0x0000000000007941 */ /* 0x000fea0003800000 */
.L_x_759:
        /* <DEDUP_REMOVED lines=9> */
[----:B-12---:R-:W-:-:S05]  /*3f40*/  @!P2 IMAD.WIDE.U32 R10, R194, 0xc0, R188 ;  /* 0x000000c0c20aa825 */ /* 0x006fca00078e00bc */
        /* <DEDUP_REMOVED lines=8> */
[----:B---3--:R-:W-:-:S05]  /*3fd0*/  IMAD.WIDE.U32 R10, R194, 0xc0, R188 ;  /* 0x000000c0c20a7825 */ /* 0x008fca00078e00bc */
[----:B------:R-:W-:-:S05]  /*3fe0*/  IADD3 R11, R11, R8, RZ ;  /* 0x000000080b0b7210 */ /* 0x000fca0007ffe0ff */
[----:B------:R-:W-:Y:S01]  /*3ff0*/  @!PT LDS RZ, [RZ] ;  /* 0x00000000fffff984 */ /* 0x000fe20000000800 */
[----:B------:R-:W-:Y:S01]  /*4000*/  @!PT LDS RZ, [RZ] ;  /* 0x00000000fffff984 */ /* 0x000fe20000000800 */
[----:B------:R-:W-:Y:S01]  /*4010*/  @!PT LDS RZ, [RZ] ;  /* 0x00000000fffff984 */ /* 0x000fe20000000800 */
[----:B------:R1:W-:Y:S02]  /*4020*/  LDGSTS.E.BYPASS.LTC128B.128 [R220+0x13000], desc[UR12][R10.64+0x80] ;  /* 0x130000800adc7fae */ /* 0x0003e4000b901d4c */
.L_x_762:
[----:B------:R-:W-:Y:S05]  /*4030*/  BSYNC B0 ;  /* 0x0000000000007941 */ /* 0x000fea0003800000 */
.L_x_761:
        /* <DEDUP_REMOVED lines=9> */
[----:B-123--:R-:W-:-:S05]  /*40d0*/  @!P2 IMAD.WIDE.U32 R10, R194, 0xe0, R188 ;  /* 0x000000e0c20aa825 */ /* 0x00efca00078e00bc */
        /* <DEDUP_REMOVED lines=8> */
[----:B----4-:R-:W-:-:S05]  /*4160*/  IMAD.WIDE.U32 R10, R194, 0xe0, R188 ;  /* 0x000000e0c20a7825 */ /* 0x010fca00078e00bc */
[----:B------:R-:W-:-:S05]  /*4170*/  IADD3 R11, R11, R8, RZ ;  /* 0x000000080b0b7210 */ /* 0x000fca0007ffe0ff */
[----:B------:R-:W-:Y:S01]  /*4180*/  @!PT LDS RZ, [RZ] ;  /* 0x00000000fffff984 */ /* 0x000fe20000000800 */
[----:B------:R-:W-:Y:S01]  /*4190*/  @!PT LDS RZ, [RZ] ;  /* 0x00000000fffff984 */ /* 0x000fe20000000800 */
[----:B------:R-:W-:Y:S01]  /*41a0*/  @!PT LDS RZ, [RZ] ;  /* 0x00000000fffff984 */ /* 0x000fe20000000800 */
[----:B------:R1:W-:Y:S02]  /*41b0*/  LDGSTS.E.BYPASS.LTC128B.128 [R220+0x13800], desc[UR12][R10.64+0x80] ;  /* 0x138000800adc7fae */ /* 0x0003e4000b901d4c */
.L_x_764:
[----:B------:R-:W-:Y:S05]  /*41c0*/  BSYNC B0 ;  /* 0x0000000000007941 */ /* 0x000fea0003800000 */
.L_x_763:
[----:B------:R-:W-:Y:S01]  /*41d0*/  LDSM.16.M88.4 R96, [R211] ;  /* 0x00000000d360783b */ /* 0x000fe20000000200 */
[----:B------:R-:W-:Y:S01]  /*41e0*/  LOP3.LUT P1, RZ, R0, 0x2, RZ, 0xc0, !PT ;  /* 0x0000000200ff7812 */ /* 0x000fe2000782c0ff */
[--C-:B------:R-:W-:Y:S02]  /*41f0*/  IMAD R209, R4, 0x2, R211.reuse ;  /* 0x0000000204d17824 */ /* 0x100fe400078e02d3 */
[----:B------:R-:W5:Y:S01]  /*4200*/  LDSM.16.M88.4 R52, [R210+0x4000] ;  /* 0x00400000d234783b */ /* 0x000f620000000200 */
[----:B------:R-:W-:Y:S01]  /*4210*/  SEL R7, R7, 0xfffffff0, !P1 ;  /* 0xfffffff007077807 */ /* 0x000fe20004800000 */
[----:B------:R-:W-:Y:S01]  /*4220*/  IMAD R207, R3, 0x2, R211 ;  /* 0x0000000203cf7824 */ /* 0x000fe200078e02d3 */
[----:B------:R-:W-:Y:S01]  /*4230*/  LOP3.LUT P1, RZ, R0, 0x4, RZ, 0xc0, !PT ;  /* 0x0000000400ff7812 */ /* 0x000fe2000782c0ff */
[----:B------:R-:W5:Y:S01]  /*4240*/  LDSM.16.M88.4 R16, [R210+0x6000] ;  /* 0x00600000d210783b */ /* 0x000f620000000200 */
[----:B------:R-:W-:Y:S02]  /*4250*/  VIADD R0, R210, 0x4000 ;  /* 0x00004000d2007836 */ /* 0x000fe40000000000 */
[----:B------:R-:W-:Y:S01]  /*4260*/  IMAD R124, R7, 0x2, R210 ;  /* 0x00000002077c7824 */ /* 0x000fe200078e02d2 */
[----:B------:R-:W5:Y:S01]  /*4270*/  LDSM.16.M88.4 R44, [R210+0x4800] ;  /* 0x00480000d22c783b */ /* 0x000f620000000200 */
[----:B------:R-:W-:Y:S01]  /*4280*/  SEL R5, R5, 0xffffffe0, !P1 ;  /* 0xffffffe005057807 */ /* 0x000fe20004800000 */
[----:B------:R-:W-:Y:S01]  /*4290*/  IMAD R208, R7, 0x2, R0 ;  /* 0x0000000207d07824 */ /* 0x000fe200078e0200 */
[----:B------:R-:W-:Y:S01]  /*42a0*/  ISETP.GE.AND P1, PT, R196, 0x2, PT ;  /* 0x00000002c400780c */ /* 0x000fe20003f26270 */
[----:B------:R-:W5:Y:S01]  /*42b0*/  LDSM.16.M88.4 R32, [R210+0x5000] ;  /* 0x00500000d220783b */ /* 0x000f620000000200 */
[----:B------:R-:W-:-:S02]  /*42c0*/  IMAD R206, R3, 0x2, R209 ;  /* 0x0000000203ce7824 */ /* 0x000fc400078e02d1 */
[C---:B------:R-:W-:Y:S01]  /*42d0*/  IMAD R203, R5.reuse, 0x2, R210 ;  /* 0x0000000205cb7824 */ /* 0x040fe200078e02d2 */
[----:B------:R-:W5:Y:S01]  /*42e0*/  LDSM.16.M88.4 R24, [R210+0x5800] ;  /* 0x00580000d218783b */ /* 0x000f620000000200 */
[----:B------:R-:W-:Y:S01]  /*42f0*/  IMAD R205, R5, 0x2, R208 ;  /* 0x0000000205cd7824 */ /* 0x000fe200078e02d0 */
[----:B------:R-:W-:Y:S01]  /*4300*/  LOP3.LUT R5, R132, 0xffffffe0, RZ, 0xc0, !PT ;  /* 0xffffffe084057812 */ /* 0x000fe200078ec0ff */
[C---:B------:R-:W-:Y:S01]  /*4310*/  IMAD.SHL.U32 R232, R128.reuse, 0x2, RZ ;  /* 0x0000000280e87824 */ /* 0x040fe200078e00ff */
[----:B-1234-:R-:W1:Y:S03]  /*4320*/  LDSM.16.M88.4 R8, [R210+0x6800] ;  /* 0x00680000d208783b */ /* 0x01ee660000000200 */
[----:B------:R-:W-:Y:S01]  /*4330*/  IMAD.IADD R5, R128, 0x1, -R5 ;  /* 0x0000000180057824 */ /* 0x000fe200078e0a05 */
[----:B------:R-:W2:Y:S01]  /*4340*/  LDSM.16.M88.4 R104, [R210+0x7000] ;  /* 0x00700000d268783b */ /* 0x000ea20000000200 */
[----:B------:R-:W-:-:S03]  /*4350*/  LOP3.LUT R232, R232, 0x6, RZ, 0xc0, !PT ;  /* 0x00000006e8e87812 */ /* 0x000fc600078ec0ff */
[----:B------:R-:W3:Y:S01]  /*4360*/  LDSM.16.M88.4 R64, [R210+0x7800] ;  /* 0x00780000d240783b */ /* 0x000ee20000000200 */
[----:B------:R-:W-:-:S03]  /*4370*/  SHF.R.S32.HI R0, RZ, 0x1f, R5 ;  /* 0x0000001fff007819 */ /* 0x000fc60000011405 */
[----:B------:R-:W-:Y:S01]  /*4380*/  LDSM.16.M88.4 R60, [R209] ;  /* 0x00000000d13c783b */ /* 0x000fe20000000200 */
[----:B------:R-:W-:Y:S01]  /*4390*/  LEA.HI R229, R0, R5, RZ, 0x2 ;  /* 0x0000000500e57211 */ /* 0x000fe200078f10ff */
[----:B------:R-:W-:Y:S01]  /*43a0*/  IMAD R0, R130, 0x10, R134 ;  /* 0x0000001082007824 */ /* 0x000fe200078e0286 */
[----:B------:R-:W-:Y:S01]  /*43b0*/  SHF.R.S32.HI R5, RZ, 0x1f, R130 ;  /* 0x0000001fff057819 */ /* 0x000fe20000011482 */
[----:B------:R-:W4:Y:S01]  /*43c0*/  LDSM.16.M88.4 R80, [R124+0x4000] ;  /* 0x004000007c50783b */ /* 0x000f220000000200 */
[----:B------:R-:W-:Y:S02]  /*43d0*/  SHF.R.S32.HI R229, RZ, 0x2, R229 ;  /* 0x00000002ffe57819 */ /* 0x000fe400000114e5 */
[----:B------:R-:W-:Y:S01]  /*43e0*/  LEA.HI R5, R5, R130, RZ, 0x2 ;  /* 0x0000008205057211 */ /* 0x000fe200078f10ff */
[----:B------:R-:W4:Y:S01]  /*43f0*/  LDSM.16.M88.4 R76, [R124+0x6000] ;  /* 0x006000007c4c783b */ /* 0x000f220000000200 */
[----:B-----5:R-:W-:Y:S01]  /*4400*/  HMMA.16816.F32 R56, R96, R52, RZ ;  /* 0x000000346038723c */ /* 0x020fe200000018ff */
[----:B------:R-:W-:-:S02]  /*4410*/  IADD3 R0, R0, 0x1, R229 ;  /* 0x0000000100007810 */ /* 0x000fc40007ffe0e5 */
[----:B------:R-:W5:Y:S01]  /*4420*/  LDSM.16.M88.4 R116, [R124+0x4800] ;  /* 0x004800007c74783b */ /* 0x000f620000000200 */
[----:B------:R-:W-:Y:S02]  /*4430*/  LOP3.LUT R5, R5, 0xfffffffc, RZ, 0xc0, !PT ;  /* 0xfffffffc05057812 */ /* 0x000fe400078ec0ff */
[C---:B------:R-:W-:Y:S01]  /*4440*/  HMMA.16816.F32 R20, R96.reuse, R16, RZ ;  /* 0x000000106014723c */ /* 0x040fe200000018ff */
[----:B------:R-:W5:Y:S01]  /*4450*/  LDSM.16.M88.4 R112, [R124+0x5000] ;  /* 0x005000007c70783b */ /* 0x000f620000000200 */
[----:B------:R-:W-:Y:S01]  /*4460*/  IADD3 R0, R6, R0, -R221 ;  /* 0x0000000006007210 */ /* 0x000fe20007ffe8dd */
[----:B------:R-:W-:Y:S01]  /*4470*/  IMAD.IADD R228, R130, 0x1, -R5 ;  /* 0x0000000182e47824 */ /* 0x000fe200078e0a05 */
[----:B------:R-:W-:Y:S01]  /*4480*/  LOP3.LUT R5, R2, R129, RZ, 0xfc, !PT ;  /* 0x0000008102057212 */ /* 0x000fe200078efcff */
[----:B------:R-:W5:Y:S01]  /*4490*/  LDSM.16.M88.4 R88, [R124+0x5800] ;  /* 0x005800007c58783b */ /* 0x000f620000000200 */
[----:B------:R-:W-:Y:S01]  /*44a0*/  HMMA.16816.F32 R52, R96, R54, RZ ;  /* 0x000000366034723c */ /* 0x000fe200000018ff */
[----:B------:R-:W-:-:S02]  /*44b0*/  IMAD.IADD R131, R0, 0x1, R131 ;  /* 0x0000000100837824 */ /* 0x000fc400078e0283 */
[----:B------:R-:W5:Y:S03]  /*44c0*/  LDSM.16.M88.4 R72, [R124+0x6800] ;  /* 0x006800007c48783b */ /* 0x000f660000000200 */
[C---:B------:R-:W-:Y:S01]  /*44d0*/  HMMA.16816.F32 R16, R96.reuse, R18, RZ ;  /* 0x000000126010723c */ /* 0x040fe200000018ff */
[----:B------:R-:W5:Y:S01]  /*44e0*/  LDSM.16.M88.4 R84, [R124+0x7000] ;  /* 0x007000007c54783b */ /* 0x000f620000000200 */
[C---:B------:R-:W-:Y:S02]  /*44f0*/  VIMNMX R230, R131.reuse, R6, PT ;  /* 0x0000000683e67248 */ /* 0x040fe40003fe0100 */
[----:B------:R-:W-:Y:S01]  /*4500*/  VIADDMNMX R199, R131, 0x8, R6, PT ;  /* 0x0000000883c77846 */ /* 0x000fe20003800106 */
[----:B------:R-:W5:Y:S01]  /*4510*/  LDSM.16.M88.4 R68, [R124+0x7800] ;  /* 0x007800007c44783b */ /* 0x000f620000000200 */
[C---:B------:R-:W-:Y:S03]  /*4520*/  HMMA.16816.F32 R48, R96.reuse, R44, RZ ;  /* 0x0000002c6030723c */ /* 0x040fe600000018ff */
[----:B------:R-:W-:Y:S03]  /*4530*/  LDSM.16.M88.4 R92, [R207] ;  /* 0x00000000cf5c783b */ /* 0x000fe60000000200 */
[C---:B------:R-:W-:Y:S01]  /*4540*/  HMMA.16816.F32 R40, R96.reuse, R32, RZ ;  /* 0x000000206028723c */ /* 0x040fe200000018ff */
[----:B------:R-:W-:Y:S04]  /*4550*/  LDSM.16.M88.4 R120, [R207+0x2000] ;  /* 0x00200000cf78783b */ /* 0x000fe80000000200 */
[----:B------:R-:W0:Y:S01]  /*4560*/  LDGDEPBAR ;  /* 0x00000000000079af */ /* 0x000e220000000000 */
[C---:B------:R-:W-:Y:S06]  /*4570*/  HMMA.16816.F32 R44, R96.reuse, R46, RZ ;  /* 0x0000002e602c723c */ /* 0x040fec00000018ff */
[C---:B------:R-:W-:Y:S06]  /*4580*/  HMMA.16816.F32 R32, R96.reuse, R34, RZ ;  /* 0x000000226020723c */ /* 0x040fec00000018ff */
[C---:B------:R-:W-:Y:S06]  /*4590*/  HMMA.16816.F32 R28, R96.reuse, R24, RZ ;  /* 0x00000018601c723c */ /* 0x040fec00000018ff */
[C---:B-1----:R-:W-:Y:S06]  /*45a0*/  HMMA.16816.F32 R12, R96.reuse, R8, RZ ;  /* 0x00000008600c723c */ /* 0x042fec00000018ff */
[C---:B--2---:R-:W-:Y:S06]  /*45b0*/  HMMA.16816.F32 R108, R96.reuse, R104, RZ ;  /* 0x00000068606c723c */ /* 0x044fec00000018ff */
[C---:B------:R-:W-:Y:S06]  /*45c0*/  HMMA.16816.F32 R24, R96.reuse, R26, RZ ;  /* 0x0000001a6018723c */ /* 0x040fec00000018ff */
[C---:B------:R-:W-:Y:S06]  /*45d0*/  HMMA.16816.F32 R8, R96.reuse, R10, RZ ;  /* 0x0000000a6008723c */ /* 0x040fec00000018ff */
[C---:B------:R-:W-:Y:S06]  /*45e0*/  HMMA.16816.F32 R104, R96.reuse, R106, RZ ;  /* 0x0000006a6068723c */ /* 0x040fec00000018ff */
[C---:B---3--:R-:W-:Y:S06]  /*45f0*/  HMMA.16816.F32 R100, R96.reuse, R64, RZ ;  /* 0x000000406064723c */ /* 0x048fec00000018ff */
[----:B------:R-:W-:Y:S01]  /*4600*/  HMMA.16816.F32 R96, R96, R66, RZ ;  /* 0x000000426060723c */ /* 0x000fe200000018ff */
[----:B------:R-:W1:Y:S05]  /*4610*/  LDSM.16.M88.4 R64, [R203+0x4000] ;  /* 0x00400000cb40783b */ /* 0x000e6a0000000200 */
[C---:B----4-:R-:W-:Y:S06]  /*4620*/  HMMA.16816.F32 R56, R60.reuse, R80, R56 ;  /* 0x000000503c38723c */ /* 0x050fec0000001838 */
[C---:B------:R-:W-:Y:S01]  /*4630*/  HMMA.16816.F32 R52, R60.reuse, R82, R52 ;  /* 0x000000523c34723c */ /* 0x040fe20000001834 */
[----:B------:R-:W2:Y:S05]  /*4640*/  LDSM.16.M88.4 R80, [R203+0x4800] ;  /* 0x00480000cb50783b */ /* 0x000eaa0000000200 */
[C---:B------:R-:W-:Y:S06]  /*4650*/  HMMA.16816.F32 R20, R60.reuse, R76, R20 ;  /* 0x0000004c3c14723c */ /* 0x040fec0000001814 */
[C---:B------:R-:W-:Y:S01]  /*4660*/  HMMA.16816.F32 R16, R60.reuse, R78, R16 ;  /* 0x0000004e3c10723c */ /* 0x040fe20000001810 */
[----:B------:R-:W3:Y:S05]  /*4670*/  LDSM.16.M88.4 R76, [R203+0x5000] ;  /* 0x00500000cb4c783b */ /* 0x000eea0000000200 */
[C---:B-----5:R-:W-:Y:S06]  /*4680*/  HMMA.16816.F32 R48, R60.reuse, R116, R48 ;  /* 0x000000743c30723c */ /* 0x060fec0000001830 */
[C---:B------:R-:W-:Y:S01]  /*4690*/  HMMA.16816.F32 R44, R60.reuse, R118, R44 ;  /* 0x000000763c2c723c */ /* 0x040fe2000000182c */
[----:B------:R-:W-:Y:S05]  /*46a0*/  LDSM.16.M88.4 R116, [R203+0xb000] ;  /* 0x00b00000cb74783b */ /* 0x000fea0000000200 */
[C---:B------:R-:W-:Y:S06]  /*46b0*/  HMMA.16816.F32 R40, R60.reuse, R112, R40 ;  /* 0x000000703c28723c */ /* 0x040fec0000001828 */
[C---:B------:R-:W-:Y:S01]  /*46c0*/  HMMA.16816.F32 R32, R60.reuse, R114, R32 ;  /* 0x000000723c20723c */ /* 0x040fe20000001820 */
[----:B------:R-:W-:Y:S05]  /*46d0*/  LDSM.16.M88.4 R112, [R203+0x7800] ;  /* 0x00780000cb70783b */ /* 0x000fea0000000200 */
[C---:B------:R-:W-:Y:S06]  /*46e0*/  HMMA.16816.F32 R28, R60.reuse, R88, R28 ;  /* 0x000000583c1c723c */ /* 0x040fec000000181c */
[C---:B------:R-:W-:Y:S01]  /*46f0*/  HMMA.16816.F32 R24, R60.reuse, R90, R24 ;  /* 0x0000005a3c18723c */ /* 0x040fe20000001818 */
[----:B------:R-:W-:Y:S05]  /*4700*/  LDSM.16.M88.4 R88, [R205+0x2000] ;  /* 0x00200000cd58783b */ /* 0x000fea0000000200 */
[C---:B------:R-:W-:Y:S06]  /*4710*/  HMMA.16816.F32 R12, R60.reuse, R72, R12 ;  /* 0x000000483c0c723c */ /* 0x040fec000000180c */
[C---:B------:R-:W-:Y:S01]  /*4720*/  HMMA.16816.F32 R8, R60.reuse, R74, R8 ;  /* 0x0000004a3c08723c */ /* 0x040fe20000001808 */
[----:B------:R-:W4:Y:S05]  /*4730*/  LDSM.16.M88.4 R72, [R203+0x5800] ;  /* 0x00580000cb48783b */ /* 0x000f2a0000000200 */
[C---:B------:R-:W-:Y:S06]  /*4740*/  HMMA.16816.F32 R108, R60.reuse, R84, R108 ;  /* 0x000000543c6c723c */ /* 0x040fec000000186c */
[C---:B------:R-:W-:Y:S01]  /*4750*/  HMMA.16816.F32 R104, R60.reuse, R86, R104 ;  /* 0x000000563c68723c */ /* 0x040fe20000001868 */
[----:B------:R-:W-:Y:S05]  /*4760*/  LDSM.16.M88.4 R84, [R206] ;  /* 0x00000000ce54783b */ /* 0x000fea0000000200 */
[C---:B------:R-:W-:Y:S06]  /*4770*/  HMMA.16816.F32 R100, R60.reuse, R68, R100 ;  /* 0x000000443c64723c */ /* 0x040fec0000001864 */
[----:B------:R-:W-:Y:S01]  /*4780*/  HMMA.16816.F32 R96, R60, R70, R96 ;  /* 0x000000463c60723c */ /* 0x000fe20000001860 */
[----:B------:R-:W5:Y:S04]  /*4790*/  LDSM.16.M88.4 R60, [R203+0x6000] ;  /* 0x00600000cb3c783b */ /* 0x000f680000000200 */
[----:B------:R-:W5:Y:S01]  /*47a0*/  LDSM.16.M88.4 R68, [R203+0x6800] ;  /* 0x00680000cb44783b */ /* 0x000f620000000200 */
[C---:B-1----:R-:W-:Y:S06]  /*47b0*/  HMMA.16816.F32 R56, R92.reuse, R64, R56 ;  /* 0x000000405c38723c */ /* 0x042fec0000001838 */
[C---:B------:R-:W-:Y:S01]  /*47c0*/  HMMA.16816.F32 R52, R92.reuse, R66, R52 ;  /* 0x000000425c34723c */ /* 0x040fe20000001834 */
[----:B------:R-:W1:Y:S05]  /*47d0*/  LDSM.16.M88.4 R64, [R203+0x7000] ;  /* 0x00700000cb40783b */ /* 0x000e6a0000000200 */
[C---:B--2---:R-:W-:Y:S06]  /*47e0*/  HMMA.16816.F32 R48, R92.reuse, R80, R48 ;  /* 0x000000505c30723c */ /* 0x044fec0000001830 */
[C---:B------:R-:W-:Y:S01]  /*47f0*/  HMMA.16816.F32 R44, R92.reuse, R82, R44 ;  /* 0x000000525c2c723c */ /* 0x040fe2000000182c */
[----:B------:R-:W2:Y:S05]  /*4800*/  LDSM.16.M88.4 R80, [R205] ;  /* 0x00000000cd50783b */ /* 0x000eaa0000000200 */
[C---:B---3--:R-:W-:Y:S06]  /*4810*/  HMMA.16816.F32 R40, R92.reuse, R76, R40 ;  /* 0x0000004c5c28723c */ /* 0x048fec0000001828 */
[C---:B------:R-:W-:Y:S01]  /*4820*/  HMMA.16816.F32 R32, R92.reuse, R78, R32 ;  /* 0x0000004e5c20723c */ /* 0x040fe20000001820 */
[----:B------:R-:W3:Y:S05]  /*4830*/  LDSM.16.M88.4 R76, [R205+0x800] ;  /* 0x00080000cd4c783b */ /* 0x000eea0000000200 */
[C---:B----4-:R-:W-:Y:S06]  /*4840*/  HMMA.16816.F32 R28, R92.reuse, R72, R28 ;  /* 0x000000485c1c723c */ /* 0x050fec000000181c */
[C---:B------:R-:W-:Y:S01]  /*4850*/  HMMA.16816.F32 R24, R92.reuse, R74, R24 ;  /* 0x0000004a5c18723c */ /* 0x040fe20000001818 */
[----:B------:R-:W4:Y:S05]  /*4860*/  LDSM.16.M88.4 R72, [R205+0x1000] ;  /* 0x00100000cd48783b */ /* 0x000f2a0000000200 */
[C---:B-----5:R-:W-:Y:S06]  /*4870*/  HMMA.16816.F32 R20, R92.reuse, R60, R20 ;  /* 0x0000003c5c14723c */ /* 0x060fec0000001814 */
[C---:B------:R-:W-:Y:S01]  /*4880*/  HMMA.16816.F32 R16, R92.reuse, R62, R16 ;  /* 0x0000003e5c10723c */ /* 0x040fe20000001810 */
[----:B------:R-:W5:Y:S05]  /*4890*/  LDSM.16.M88.4 R60, [R205+0x1800] ;  /* 0x00180000cd3c783b */ /* 0x000f6a0000000200 */
[C---:B------:R-:W-:Y:S06]  /*48a0*/  HMMA.16816.F32 R12, R92.reuse, R68, R12 ;  /* 0x000000445c0c723c */ /* 0x040fec000000180c */
[C---:B------:R-:W-:Y:S01]  /*48b0*/  HMMA.16816.F32 R8, R92.reuse, R70, R8 ;  /* 0x000000465c08723c */ /* 0x040fe20000001808 */
[----:B------:R-:W5:Y:S05]  /*48c0*/  LDSM.16.M88.4 R68, [R205+0x2800] ;  /* 0x00280000cd44783b */ /* 0x000f6a0000000200 */
[C---:B-1----:R-:W-:Y:S06]  /*48d0*/  HMMA.16816.F32 R108, R92.reuse, R64, R108 ;  /* 0x000000405c6c723c */ /* 0x042fec000000186c */
[C---:B------:R-:W-:Y:S01]  /*48e0*/  HMMA.16816.F32 R104, R92.reuse, R66, R104 ;  /* 0x000000425c68723c */ /* 0x040fe20000001868 */
[----:B------:R-:W1:Y:S05]  /*48f0*/  LDSM.16.M88.4 R64, [R205+0x3000] ;  /* 0x00300000cd40783b */ /* 0x000e6a0000000200 */
[C---:B------:R-:W-:Y:S06]  /*4900*/  HMMA.16816.F32 R100, R92.reuse, R112, R100 ;  /* 0x000000705c64723c */ /* 0x040fec0000001864 */
[----:B------:R-:W-:Y:S01]  /*4910*/  HMMA.16816.F32 R96, R92, R114, R96 ;  /* 0x000000725c60723c */ /* 0x000fe20000001860 */
[----:B------:R-:W1:Y:S04]  /*4920*/  LDSM.16.M88.4 R92, [R205+0x3800] ;  /* 0x00380000cd5c783b */ /* 0x000e680000000200 */
[----:B------:R-:W-:Y:S01]  /*4930*/  LDSM.16.M88.4 R112, [R124+0x9000] ;  /* 0x009000007c70783b */ /* 0x000fe20000000200 */
[C---:B--2---:R-:W-:Y:S06]  /*4940*/  HMMA.16816.F32 R56, R84.reuse, R80, R56 ;  /* 0x000000505438723c */ /* 0x044fec0000001838 */
[C---:B------:R-:W-:Y:S01]  /*4950*/  HMMA.16816.F32 R52, R84.reuse, R82, R52 ;  /* 0x000000525434723c */ /* 0x040fe20000001834 */
[----:B------:R-:W-:Y:S05]  /*4960*/  LDSM.16.M88.4 R80, [R210+0x8000] ;  /* 0x00800000d250783b */ /* 0x000fea0000000200 */
[C---:B---3--:R-:W-:Y:S06]  /*4970*/  HMMA.16816.F32 R48, R84.reuse, R76, R48 ;  /* 0x0000004c5430723c */ /* 0x048fec0000001830 */
[C---:B------:R-:W-:Y:S01]  /*4980*/  HMMA.16816.F32 R44, R84.reuse, R78, R44 ;  /* 0x0000004e542c723c */ /* 0x040fe2000000182c */
[----:B------:R-:W2:Y:S05]  /*4990*/  LDSM.16.M88.4 R76, [R211+0x2000] ;  /* 0x00200000d34c783b */ /* 0x000eaa0000000200 */
[C---:B----4-:R-:W-:Y:S06]  /*49a0*/  HMMA.16816.F32 R40, R84.reuse, R72, R40 ;  /* 0x000000485428723c */ /* 0x050fec0000001828 */
[C---:B------:R-:W-:Y:S01]  /*49b0*/  HMMA.16816.F32 R32, R84.reuse, R74, R32 ;  /* 0x0000004a5420723c */ /* 0x040fe20000001820 */
[----:B------:R-:W3:Y:S05]  /*49c0*/  LDSM.16.M88.4 R72, [R210+0x8800] ;  /* 0x00880000d248783b */ /* 0x000eea0000000200 */
[C---:B-----5:R-:W-:Y:S06]  /*49d0*/  HMMA.16816.F32 R28, R84.reuse, R60, R28 ;  /* 0x0000003c541c723c */ /* 0x060fec000000181c */
[C---:B------:R-:W-:Y:S01]  /*49e0*/  HMMA.16816.F32 R24, R84.reuse, R62, R24 ;  /* 0x0000003e5418723c */ /* 0x040fe20000001818 */
[----:B------:R-:W4:Y:S05]  /*49f0*/  LDSM.16.M88.4 R60, [R210+0x9000] ;  /* 0x00900000d23c783b */ /* 0x000f2a0000000200 */
[C---:B------:R-:W-:Y:S06]  /*4a00*/  HMMA.16816.F32 R20, R84.reuse, R88, R20 ;  /* 0x000000585414723c */ /* 0x040fec0000001814 */
[C---:B------:R-:W-:Y:S01]  /*4a10*/  HMMA.16816.F32 R16, R84.reuse, R90, R16 ;  /* 0x0000005a5410723c */ /* 0x040fe20000001810 */
[----:B------:R-:W-:Y:S05]  /*4a20*/  LDSM.16.M88.4 R88, [R210+0xa000] ;  /* 0x00a00000d258783b */ /* 0x000fea0000000200 */
        /* <DEDUP_REMOVED lines=12> */
[----:B------:R-:W2:Y:S05]  /*4af0*/  LDSM.16.M88.4 R80, [R210+0xb800] ;  /* 0x00b80000d250783b */ /* 0x000eaa0000000200 */
[C---:B---3--:R-:W-:Y:S06]  /*4b00*/  HMMA.16816.F32 R48, R76.reuse, R72, R48 ;  /* 0x000000484c30723c */ /* 0x048fec0000001830 */
[C---:B------:R-:W-:Y:S01]  /*4b10*/  HMMA.16816.F32 R44, R76.reuse, R74, R44 ;  /* 0x0000004a4c2c723c */ /* 0x040fe2000000182c */
[----:B------:R-:W-:Y:S05]  /*4b20*/  LDSM.16.M88.4 R72, [R124+0x8000] ;  /* 0x008000007c48783b */ /* 0x000fea0000000200 */
        /* <DEDUP_REMOVED lines=9> */
[C---:B-1----:R-:W-:Y:S06]  /*4bc0*/  HMMA.16816.F32 R12, R76.reuse, R64, R12 ;  /* 0x000000404c0c723c */ /* 0x042fec000000180c */
[C---:B------:R-:W-:Y:S01]  /*4bd0*/  HMMA.16816.F32 R8, R76.reuse, R66, R8 ;  /* 0x000000424c08723c */ /* 0x040fe20000001808 */
[----:B------:R-:W1:Y:S05]  /*4be0*/  LDSM.16.M88.4 R64, [R124+0x9800] ;  /* 0x009800007c40783b */ /* 0x000e6a0000000200 */
[C---:B------:R-:W-:Y:S06]  /*4bf0*/  HMMA.16816.F32 R108, R76.reuse, R84, R108 ;  /* 0x000000544c6c723c */ /* 0x040fec000000186c */
[C---:B------:R-:W-:Y:S01]  /*4c00*/  HMMA.16816.F32 R104, R76.reuse, R86, R104 ;  /* 0x000000564c68723c */ /* 0x040fe20000001868 */
[----:B------:R-:W5:Y:S05]  /*4c10*/  LDSM.16.M88.4 R84, [R124+0xb000] ;  /* 0x00b000007c54783b */ /* 0x000f6a0000000200 */
[C---:B--2---:R-:W-:Y:S06]  /*4c20*/  HMMA.16816.F32 R100, R76.reuse, R80, R100 ;  /* 0x000000504c64723c */ /* 0x044fec0000001864 */
[----:B------:R-:W-:Y:S01]  /*4c30*/  HMMA.16816.F32 R96, R76, R82, R96 ;  /* 0x000000524c60723c */ /* 0x000fe20000001860 */
[----:B------:R-:W2:Y:S04]  /*4c40*/  LDSM.16.M88.4 R80, [R124+0xb800] ;  /* 0x00b800007c50783b */ /* 0x000ea80000000200 */
[----:B------:R-:W2:Y:S01]  /*4c50*/  LDSM.16.M88.4 R76, [R203+0x8000] ;  /* 0x00800000cb4c783b */ /* 0x000ea20000000200 */
[C---:B---3--:R-:W-:Y:S03]  /*4c60*/  HMMA.16816.F32 R56, R60.reuse, R72, R56 ;  /* 0x000000483c38723c */ /* 0x048fe60000001838 */
[----:B------:R-:W-:Y:S03]  /*4c70*/  LDSM.16.M88.4 R124, [R203+0xa800] ;  /* 0x00a80000cb7c783b */ /* 0x000fe60000000200 */
[C---:B------:R-:W-:Y:S01]  /*4c80*/  HMMA.16816.F32 R52, R60.reuse, R74, R52 ;  /* 0x0000004a3c34723c */ /* 0x040fe20000001834 */
[----:B------:R-:W3:Y:S05]  /*4c90*/  LDSM.16.M88.4 R72, [R203+0x8800] ;  /* 0x00880000cb48783b */ /* 0x000eea0000000200 */
[C---:B----4-:R-:W-:Y:S06]  /*4ca0*/  HMMA.16816.F32 R48, R60.reuse, R68, R48 ;  /* 0x000000443c30723c */ /* 0x050fec0000001830 */
        /* <DEDUP_REMOVED lines=10> */
[----:B------:R-:W-:Y:S05]  /*4d50*/  LDSM.16.M88.4 R92, [R206+0x2000] ;  /* 0x00200000ce5c783b */ /* 0x000fea0000000200 */
[C---:B------:R-:W-:Y:S06]  /*4d60*/  HMMA.16816.F32 R12, R60.reuse, R88, R12 ;  /* 0x000000583c0c723c */ /* 0x040fec000000180c */
[C---:B------:R-:W-:Y:S01]  /*4d70*/  HMMA.16816.F32 R8, R60.reuse, R90, R8 ;  /* 0x0000005a3c08723c */ /* 0x040fe20000001808 */
[----:B------:R-:W-:Y:S05]  /*4d80*/  LDSM.16.M88.4 R88, [R205+0x4000] ;  /* 0x00400000cd58783b */ /* 0x000fea0000000200 */
[C---:B-----5:R-:W-:Y:S06]  /*4d90*/  HMMA.16816.F32 R108, R60.reuse, R84, R108 ;  /* 0x000000543c6c723c */ /* 0x060fec000000186c */
[C---:B------:R-:W-:Y:S01]  /*4da0*/  HMMA.16816.F32 R104, R60.reuse, R86, R104 ;  /* 0x000000563c68723c */ /* 0x040fe20000001868 */
[----:B------:R-:W-:Y:S05]  /*4db0*/  LDSM.16.M88.4 R84, [R205+0x4800] ;  /* 0x00480000cd54783b */ /* 0x000fea0000000200 */
[C---:B--2---:R-:W-:Y:S06]  /*4dc0*/  HMMA.16816.F32 R100, R60.reuse, R80, R100 ;  /* 0x000000503c64723c */ /* 0x044fec0000001864 */
[----:B------:R-:W-:Y:S01]  /*4dd0*/  HMMA.16816.F32 R96, R60, R82, R96 ;  /* 0x000000523c60723c */ /* 0x000fe20000001860 */
[----:B------:R-:W2:Y:S04]  /*4de0*/  LDSM.16.M88.4 R60, [R203+0xa000] ;  /* 0x00a00000cb3c783b */ /* 0x000ea80000000200 */
[----:B------:R-:W5:Y:S01]  /*4df0*/  LDSM.16.M88.4 R80, [R205+0x5000] ;  /* 0x00500000cd50783b */ /* 0x000f620000000200 */
[C---:B------:R-:W-:Y:S06]  /*4e00*/  HMMA.16816.F32 R56, R120.reuse, R76, R56 ;  /* 0x0000004c7838723c */ /* 0x040fec0000001838 */
[C---:B------:R-:W-:Y:S01]  /*4e10*/  HMMA.16816.F32 R52, R120.reuse, R78, R52 ;  /* 0x0000004e7834723c */ /* 0x040fe20000001834 */
[----:B------:R-:W5:Y:S05]  /*4e20*/  LDSM.16.M88.4 R76, [R205+0x5800] ;  /* 0x00580000cd4c783b */ /* 0x000f6a0000000200 */
[C---:B---3--:R-:W-:Y:S06]  /*4e30*/  HMMA.16816.F32 R48, R120.reuse, R72, R48 ;  /* 0x000000487830723c */ /* 0x048fec0000001830 */
[C---:B------:R-:W-:Y:S01]  /*4e40*/  HMMA.16816.F32 R44, R120.reuse, R74, R44 ;  /* 0x0000004a782c723c */ /* 0x040fe2000000182c */
[----:B------:R-:W3:Y:S05]  /*4e50*/  LDSM.16.M88.4 R72, [R205+0x6000] ;  /* 0x00600000cd48783b */ /* 0x000eea0000000200 */
[C---:B----4-:R-:W-:Y:S06]  /*4e60*/  HMMA.16816.F32 R40, R120.reuse, R68, R40 ;  /* 0x000000447828723c */ /* 0x050fec0000001828 */
[C---:B------:R-:W-:Y:S01]  /*4e70*/  HMMA.16816.F32 R32, R120.reuse, R70, R32 ;  /* 0x000000467820723c */ /* 0x040fe20000001820 */
[----:B------:R-:W4:Y:S05]  /*4e80*/  LDSM.16.M88.4 R68, [R205+0x6800] ;  /* 0x00680000cd44783b */ /* 0x000f2a0000000200 */
[C---:B-1----:R-:W-:Y:S06]  /*4e90*/  HMMA.16816.F32 R28, R120.reuse, R64, R28 ;  /* 0x00000040781c723c */ /* 0x042fec000000181c */
[C---:B------:R-:W-:Y:S01]  /*4ea0*/  HMMA.16816.F32 R24, R120.reuse, R66, R24 ;  /* 0x000000427818723c */ /* 0x040fe20000001818 */
[----:B------:R-:W1:Y:S05]  /*4eb0*/  LDSM.16.M88.4 R64, [R205+0x7000] ;  /* 0x00700000cd40783b */ /* 0x000e6a0000000200 */
[C---:B--2---:R-:W-:Y:S06]  /*4ec0*/  HMMA.16816.F32 R20, R120.reuse, R60, R20 ;  /* 0x0000003c7814723c */ /* 0x044fec0000001814 */
[----:B------:R-:W-:Y:S01]  /*4ed0*/  HMMA.16816.F32 R16, R120, R62, R16 ;  /* 0x0000003e7810723c */ /* 0x000fe20000001810 */
[----:B------:R-:W2:Y:S01]  /*4ee0*/  LDSM.16.M88.4 R60, [R205+0x7800] ;  /* 0x00780000cd3c783b */ /* 0x000ea20000000200 */
[----:B------:R-:W-:-:S04]  /*4ef0*/  DEPBAR.LE SB0, 0x0 ;  /* 0x000080000000791a */ /* 0x000fc80000000000 */
[C---:B------:R-:W-:Y:S06]  /*4f00*/  HMMA.16816.F32 R12, R120.reuse, R124, R12 ;  /* 0x0000007c780c723c */ /* 0x040fec000000180c */
[C---:B------:R-:W-:Y:S06]  /*4f10*/  HMMA.16816.F32 R8, R120.reuse, R126, R8 ;  /* 0x0000007e7808723c */ /* 0x040fec0000001808 */
[C---:B------:R-:W-:Y:S06]  /*4f20*/  HMMA.16816.F32 R108, R120.reuse, R116, R108 ;  /* 0x00000074786c723c */ /* 0x040fec000000186c */
[C---:B------:R-:W-:Y:S06]  /*4f30*/  HMMA.16816.F32 R104, R120.reuse, R118, R104 ;  /* 0x000000767868723c */ /* 0x040fec0000001868 */
[C---:B------:R-:W-:Y:S06]  /*4f40*/  HMMA.16816.F32 R100, R120.reuse, R112, R100 ;  /* 0x000000707864723c */ /* 0x040fec0000001864 */
[----:B------:R-:W-:Y:S06]  /*4f50*/  HMMA.16816.F32 R96, R120, R114, R96 ;  /* 0x000000727860723c */ /* 0x000fec0000001860 */
[C---:B------:R-:W-:Y:S06]  /*4f60*/  HMMA.16816.F32 R56, R92.reuse, R88, R56 ;  /* 0x000000585c38723c */ /* 0x040fec0000001838 */
[C---:B------:R-:W-:Y:S06]  /*4f70*/  HMMA.16816.F32 R52, R92.reuse, R90, R52 ;  /* 0x0000005a5c34723c */ /* 0x040fec0000001834 */
[C---:B------:R-:W-:Y:S06]  /*4f80*/  HMMA.16816.F32 R48, R92.reuse, R84, R48 ;  /* 0x000000545c30723c */ /* 0x040fec0000001830 */
[C---:B------:R-:W-:Y:S06]  /*4f90*/  HMMA.16816.F32 R44, R92.reuse, R86, R44 ;  /* 0x000000565c2c723c */ /* 0x040fec000000182c */
[C---:B-----5:R-:W-:Y:S06]  /*4fa0*/  HMMA.16816.F32 R40, R92.reuse, R80, R40 ;  /* 0x000000505c28723c */ /* 0x060fec0000001828 */
[C---:B------:R-:W-:Y:S06]  /*4fb0*/  HMMA.16816.F32 R32, R92.reuse, R82, R32 ;  /* 0x000000525c20723c */ /* 0x040fec0000001820 */
[C---:B------:R-:W-:Y:S06]  /*4fc0*/  HMMA.16816.F32 R28, R92.reuse, R76, R28 ;  /* 0x0000004c5c1c723c */ /* 0x040fec000000181c */
[C---:B------:R-:W-:Y:S06]  /*4fd0*/  HMMA.16816.F32 R24, R92.reuse, R78, R24 ;  /* 0x0000004e5c18723c */ /* 0x040fec0000001818 */
[C---:B---3--:R-:W-:Y:S06]  /*4fe0*/  HMMA.16816.F32 R20, R92.reuse, R72, R20 ;  /* 0x000000485c14723c */ /* 0x048fec0000001814 */
[C---:B------:R-:W-:Y:S06]  /*4ff0*/  HMMA.16816.F32 R16, R92.reuse, R74, R16 ;  /* 0x0000004a5c10723c */ /* 0x040fec0000001810 */
[C---:B----4-:R-:W-:Y:S06]  /*5000*/  HMMA.16816.F32 R12, R92.reuse, R68, R12 ;  /* 0x000000445c0c723c */ /* 0x050fec000000180c */
[C---:B------:R-:W-:Y:S06]  /*5010*/  HMMA.16816.F32 R8, R92.reuse, R70, R8 ;  /* 0x000000465c08723c */ /* 0x040fec0000001808 */
[C---:B-1----:R-:W-:Y:S06]  /*5020*/  HMMA.16816.F32 R108, R92.reuse, R64, R108 ;  /* 0x000000405c6c723c */ /* 0x042fec000000186c */
[C---:B------:R-:W-:Y:S06]  /*5030*/  HMMA.16816.F32 R104, R92.reuse, R66, R104 ;  /* 0x000000425c68723c */ /* 0x040fec0000001868 */
[C---:B--2---:R-:W-:Y:S06]  /*5040*/  HMMA.16816.F32 R100, R92.reuse, R60, R100 ;  /* 0x0000003c5c64723c */ /* 0x044fec0000001864 */
[----:B------:R-:W-:Y:S01]  /*5050*/  HMMA.16816.F32 R96, R92, R62, R96 ;  /* 0x0000003e5c60723c */ /* 0x000fe20000001860 */
[----:B------:R-:W-:Y:S06]  /*5060*/  BAR.SYNC.DEFER_BLOCKING 0x0 ;  /* 0x0000000000007b1d */ /* 0x000fec0000010000 */
[----:B------:R-:W-:-:S02]  /*5070*/  NOP ;  /* 0x0000000000007918 */ /* 0x000fc40000000000 */
[----:B------:R-:W-:-:S15]  /*5080*/  @!P1 BRA `(.L_x_765) ;  /* 0x0000000c00d49947 */ /* 0x000fde0003800000 */
[----:B------:R-:W-:Y:S05]  /*5090*/  @!P0 BRA `(.L_x_766) ;  /* 0x0000000000ec8947 */ /* 0x000fea0003800000 */
[----:B------:R-:W1:Y:S01]  /*50a0*/  LDC R2, c[0x0][0x380] ;  /* 0x0000e000ff027b82 */ /* 0x000e620000000800 */
[----:B------:R-:W-:Y:S01]  /*50b0*/  VIADD R63, R37, 0xffffff80 ;  /* 0xffffff80253f7836 */ /* 0x000fe20000000000 */
[----:B------:R-:W-:Y:S01]  /*50c0*/  IABS R60, R37 ;  /* 0x00000025003c7213 */ /* 0x000fe20000000000 */
[----:B------:R-:W-:-:S03]  /*50d0*/  ULDC.64 UR8, c[0x0][0x230] ;  /* 0x00008c0000087ab9 */ /* 0x000fc60000000a00 */
[----:B------:R-:W-:Y:S02]  /*50e0*/  IABS R6, R63 ;  /* 0x0000003f00067213 */ /* 0x000fe40000000000 */
[-C--:B-1----:R-:W-:Y:S02]  /*50f0*/  IABS R0, R2.reuse ;  /* 0x0000000200007213 */ /* 0x082fe40000000000 */
[----:B------:R-:W-:Y:S02]  /*5100*/  LOP3.LUT R63, R63, R2, RZ, 0x3c, !PT ;  /* 0x000000023f3f7212 */ /* 0x000fe400078e3cff */
[----:B------:R-:W1:Y:S08]  /*5110*/  I2F.RP R61, R0 ;  /* 0x00000000003d7306 */ /* 0x000e700000209400 */
[----:B-1----:R-:W1:Y:S02]  /*5120*/  MUFU.RCP R64, R61 ;  /* 0x0000003d00407308 */ /* 0x002e640000001000 */
[----:B-1----:R-:W-:-:S06]  /*5130*/  VIADD R64, R64, 0xffffffe ;  /* 0x0ffffffe40407836 */ /* 0x002fcc0000000000 */
[----:B------:R-:W1:Y:S02]  /*5140*/  F2I.FTZ.U32.TRUNC.NTZ R65, R64 ;  /* 0x0000004000417305 */ /* 0x000e64000021f000 */
[----:B-1----:R-:W-:Y:S02]  /*5150*/  IADD3 R7, RZ, -R65, RZ ;  /* 0x80000041ff077210 */ /* 0x002fe40007ffe0ff */
[----:B------:R-:W-:-:S03]  /*5160*/  MOV R64, RZ ;  /* 0x000000ff00407202 */ /* 0x000fc60000000f00 */
[----:B------:R-:W-:-:S04]  /*5170*/  IMAD R7, R7, R0, RZ ;  /* 0x0000000007077224 */ /* 0x000fc800078e02ff */
[----:B------:R-:W-:-:S06]  /*5180*/  IMAD.HI.U32 R7, R65, R7, R64 ;  /* 0x0000000741077227 */ /* 0x000fcc00078e0040 */
[----:B------:R-:W-:-:S04]  /*5190*/  IMAD.HI.U32 R62, R7, R6, RZ ;  /* 0x00000006073e7227 */ /* 0x000fc800078e00ff */
[----:B------:R-:W-:Y:S01]  /*51a0*/  IMAD.HI.U32 R64, R7, R60, RZ ;  /* 0x0000003c07407227 */ /* 0x000fe200078e00ff */
[----:B------:R-:W-:-:S03]  /*51b0*/  IADD3 R7, -R62, RZ, RZ ;  /* 0x000000ff3e077210 */ /* 0x000fc60007ffe1ff */
[----:B------:R-:W-:Y:S02]  /*51c0*/  IMAD.MOV R61, RZ, RZ, -R64 ;  /* 0x000000ffff3d7224 */ /* 0x000fe400078e0a40 */
[C---:B------:R-:W-:Y:S01]  /*51d0*/  IMAD R7, R0.reuse, R7, R6 ;  /* 0x0000000700077224 */ /* 0x040fe200078e0206 */
[----:B------:R-:W-:Y:S01]  /*51e0*/  LOP3.LUT R6, RZ, R2, RZ, 0x33, !PT ;  /* 0x00000002ff067212 */ /* 0x000fe200078e33ff */
[----:B------:R-:W-:-:S03]  /*51f0*/  IMAD R61, R0, R61, R60 ;  /* 0x0000003d003d7224 */ /* 0x000fc600078e023c */
[C---:B------:R-:W-:Y:S02]  /*5200*/  ISETP.GT.U32.AND P3, PT, R0.reuse, R7, PT ;  /* 0x000000070000720c */ /* 0x040fe40003f64070 */
[----:B------:R-:W-:-:S11]  /*5210*/  ISETP.GT.U32.AND P2, PT, R0, R61, PT ;  /* 0x0000003d0000720c */ /* 0x000fd60003f44070 */
[-C--:B------:R-:W-:Y:S02]  /*5220*/  @!P3 IADD3 R7, R7, -R0.reuse, RZ ;  /* 0x800000000707b210 */ /* 0x080fe40007ffe0ff */
[----:B------:R-:W-:Y:S01]  /*5230*/  @!P2 IMAD.IADD R61, R61, 0x1, -R0 ;  /* 0x000000013d3da824 */ /* 0x000fe200078e0a00 */
[----:B------:R-:W-:Y:S01]  /*5240*/  @!P3 IADD3 R62, R62, 0x1, RZ ;  /* 0x000000013e3eb810 */ /* 0x000fe20007ffe0ff */
[----:B------:R-:W-:Y:S01]  /*5250*/  @!P2 VIADD R64, R64, 0x1 ;  /* 0x000000014040a836 */ /* 0x000fe20000000000 */
[-C--:B------:R-:W-:Y:S02]  /*5260*/  ISETP.GE.U32.AND P5, PT, R7, R0.reuse, PT ;  /* 0x000000000700720c */ /* 0x080fe40003fa6070 */
[----:B------:R-:W-:Y:S02]  /*5270*/  ISETP.GE.U32.AND P6, PT, R61, R0, PT ;  /* 0x000000003d00720c */ /* 0x000fe40003fc6070 */
[----:B------:R-:W-:Y:S02]  /*5280*/  LOP3.LUT R0, R37, R2, RZ, 0x3c, !PT ;  /* 0x0000000225007212 */ /* 0x000fe400078e3cff */
[----:B------:R-:W-:-:S02]  /*5290*/  ISETP.GE.AND P2, PT, R63, RZ, PT ;  /* 0x000000ff3f00720c */ /* 0x000fc40003f46270 */
[----:B------:R-:W-:Y:S02]  /*52a0*/  ISETP.GE.AND P4, PT, R0, RZ, PT ;  /* 0x000000ff0000720c */ /* 0x000fe40003f86270 */
[----:B------:R-:W-:-:S03]  /*52b0*/  ISETP.NE.AND P3, PT, R2, RZ, PT ;  /* 0x000000ff0200720c */ /* 0x000fc60003f65270 */
[----:B------:R-:W-:Y:S02]  /*52c0*/  @P5 IADD3 R62, R62, 0x1, RZ ;  /* 0x000000013e3e5810 */ /* 0x000fe40007ffe0ff */
[----:B------:R-:W-:-:S04]  /*52d0*/  @P6 VIADD R64, R64, 0x1 ;  /* 0x0000000140406836 */ /* 0x000fc80000000000 */
[----:B------:R-:W-:Y:S02]  /*52e0*/  @!P2 IADD3 R62, -R62, RZ, RZ ;  /* 0x000000ff3e3ea210 */ /* 0x000fe40007ffe1ff */
[----:B------:R-:W-:-:S05]  /*52f0*/  @!P4 IMAD.MOV R64, RZ, RZ, -R64 ;  /* 0x000000ffff40c224 */ /* 0x000fca00078e0a40 */
[C---:B------:R-:W-:Y:S02]  /*5300*/  SEL R7, R6.reuse, R64, !P3 ;  /* 0x0000004006077207 */ /* 0x040fe40005800000 */
[----:B------:R-:W-:-:S03]  /*5310*/  SEL R6, R6, R62, !P3 ;  /* 0x0000003e06067207 */ /* 0x000fc60005800000 */
[----:B------:R-:W-:-:S04]  /*5320*/  IMAD.WIDE R60, R7, 0x4, R226 ;  /* 0x00000004073c7825 */ /* 0x000fc800078e02e2 */
[----:B------:R-:W-:Y:S02]  /*5330*/  IMAD.WIDE R64, R6, 0x4, R226 ;  /* 0x0000000406407825 */ /* 0x000fe400078e02e2 */
[----:B------:R-:W2:Y:S04]  /*5340*/  LDG.E R61, desc[UR12][R60.64] ;  /* 0x0000000c3c3d7981 */ /* 0x000ea8000c1e1900 */
[----:B------:R-:W2:Y:S01]  /*5350*/  LDG.E R0, desc[UR12][R64.64] ;  /* 0x0000000c40007981 */ /* 0x000ea2000c1e1900 */
[----:B------:R-:W-:-:S04]  /*5360*/  IMAD.IADD R7, R7, 0x1, -R6 ;  /* 0x0000000107077824 */ /* 0x000fc800078e0a06 */
[----:B------:R-:W-:-:S04]  /*5370*/  IMAD R2, R7, R2, -0x80 ;  /* 0xffffff8007027424 */ /* 0x000fc800078e0202 */
[----:B------:R-:W-:Y:S01]  /*5380*/  IMAD.WIDE.U32 R62, R2, R192, RZ ;  /* 0x000000c0023e7225 */ /* 0x000fe200078e00ff */
[----:B------:R-:W-:-:S05]  /*5390*/  SHF.R.S32.HI R7, RZ, 0x1f, R2 ;  /* 0x0000001fff077819 */ /* 0x000fca0000011402 */
[----:B------:R-:W-:-:S04]  /*53a0*/  IMAD R7, R7, R192, RZ ;  /* 0x000000c007077224 */ /* 0x000fc800078e02ff */
[----:B------:R-:W-:-:S04]  /*53b0*/  IMAD R7, R2, R193, R7 ;  /* 0x000000c102077224 */ /* 0x000fc800078e0207 */
[----:B------:R-:W-:Y:S01]  /*53c0*/  IMAD.IADD R63, R63, 0x1, R7 ;  /* 0x000000013f3f7824 */ /* 0x000fe200078e0207 */
[----:B--2---:R-:W-:-:S04]  /*53d0*/  IADD3 R0, -R61, R0, RZ ;  /* 0x000000003d007210 */ /* 0x004fc80007ffe1ff */
[----:B------:R-:W-:Y:S01]  /*53e0*/  SHF.R.S32.HI R6, RZ, 0x1f, R0 ;  /* 0x0000001fff067819 */ /* 0x000fe20000011400 */
[----:B------:R-:W-:-:S04]  /*53f0*/  IMAD.WIDE.U32 R62, R0, UR8, R62 ;  /* 0x00000008003e7c25 */ /* 0x000fc8000f8e003e */
[----:B------:R-:W-:Y:S02]  /*5400*/  IMAD R61, R6, UR8, RZ ;  /* 0x00000008063d7c24 */ /* 0x000fe4000f8e02ff */
[----:B------:R-:W-:Y:S02]  /*5410*/  IMAD.MOV.U32 R67, RZ, RZ, R62 ;  /* 0x000000ffff437224 */ /* 0x000fe400078e003e */
[----:B------:R-:W-:-:S05]  /*5420*/  IMAD R61, R0, UR9, R61 ;  /* 0x00000009003d7c24 */ /* 0x000fca000f8e023d */
[----:B------:R-:W-:Y:S01]  /*5430*/  IADD3 R0, R63, R61, RZ ;  /* 0x0000003d3f007210 */ /* 0x000fe20007ffe0ff */
[----:B------:R-:W-:Y:S06]  /*5440*/  BRA `(.L_x_767) ;  /* 0x0000000000087947 */ /* 0x000fec0003800000 */
.L_x_766:
[----:B------:R-:W-:-:S04]  /*5450*/  LEA R67, -R192, RZ, 0x7 ;  /* 0x000000ffc0437211 */ /* 0x000fc800078e39ff */
[----:B------:R-:W-:-:S07]  /*5460*/  SHF.R.S32.HI R0, RZ, 0x1f, R67 ;  /* 0x0000001fff007819 */ /* 0x000fce0000011443 */
.L_x_767:
[----:B------:R-:W-:Y:S01]  /*5470*/  ULDC UR5, c[0x0][0x2d0] ;  /* 0x0000b40000057ab9 */ /* 0x000fe20000000800 */
[----:B------:R-:W-:Y:S01]  /*5480*/  BSSY B0, `(.L_x_768) ;  /* 0x00000b2000007945 */ /* 0x000fe20003800000 */
[----:B------:R-:W-:Y:S02]  /*5490*/  ISETP.GE.AND P4, PT, R222, UR5, PT ;  /* 0x00000005de007c0c */ /* 0x000fe4000bf86270 */
[----:B------:R-:W-:-:S11]  /*54a0*/  ISETP.GE.AND P3, PT, R213, UR5, PT ;  /* 0x00000005d5007c0c */ /* 0x000fd6000bf66270 */
[----:B------:R-:W1:Y:S01]  /*54b0*/  @!P4 LDC.64 R62, c[0x0][0x218] ;  /* 0x00008600ff3ecb82 */ /* 0x000e620000000a00 */
[----:B------:R-:W-:Y:S01]  /*54c0*/  @!P4 IADD3 R71, P2, R67, R198, RZ ;  /* 0x000000c64347c210 */ /* 0x000fe20007f5e0ff */
[----:B------:R2:W-:Y:S04]  /*54d0*/  @P4 STS.128 [R220+0x4000], RZ ;  /* 0x004000ffdc004388 */ /* 0x0005e80000000c00 */
[----:B------:R-:W-:Y:S01]  /*54e0*/  @!P4 IMAD.X R2, R0, 0x1, R197, P2 ;  /* 0x000000010002c824 */ /* 0x000fe200010e06c5 */
[----:B------:R-:W-:Y:S01]  /*54f0*/  IADD3 R69, P2, R215, R67, RZ ;  /* 0x00000043d7457210 */ /* 0x000fe20007f5e0ff */
[----:B------:R-:W3:Y:S08]  /*5500*/  @!P3 LDC.64 R60, c[0x0][0x218] ;  /* 0x00008600ff3cbb82 */ /* 0x000ef00000000a00 */
[----:B------:R-:W4:Y:S01]  /*5510*/  @!P4 LDC.64 R6, c[0x0][0x218] ;  /* 0x00008600ff06cb82 */ /* 0x000f220000000a00 */
[----:B-1----:R-:W-:-:S07]  /*5520*/  @!P4 LEA R74, P5, R71, R62, 0x1 ;  /* 0x0000003e474ac211 */ /* 0x002fce00078a08ff */
[----:B------:R-:W1:Y:S01]  /*5530*/  @!P3 LDC.64 R64, c[0x0][0x218] ;  /* 0x00008600ff40bb82 */ /* 0x000e620000000a00 */
[----:B------:R-:W-:Y:S01]  /*5540*/  @!P4 LEA.HI.X R75, R71, R63, R2, 0x1, P5 ;  /* 0x0000003f474bc211 */ /* 0x000fe200028f0c02 */
[----:B------:R-:W-:Y:S01]  /*5550*/  IMAD.X R2, R214, 0x1, R0, P2 ;  /* 0x00000001d6027824 */ /* 0x000fe200010e0600 */
[-C--:B------:R-:W-:Y:S02]  /*5560*/  @!P3 IADD3 R71, P2, R67, R198.reuse, RZ ;  /* 0x000000c64347b210 */ /* 0x080fe40007f5e0ff */
[----:B------:R-:W-:-:S03]  /*5570*/  @!P4 IADD3 R73, P5, R69, R198, RZ ;  /* 0x000000c64549c210 */ /* 0x000fc60007fbe0ff */
[----:B------:R-:W5:Y:S01]  /*5580*/  @!P4 LDC.64 R62, c[0x0][0x218] ;  /* 0x00008600ff3ecb82 */ /* 0x000f620000000a00 */
[----:B------:R-:W-:Y:S01]  /*5590*/  @!PT LDS RZ, [RZ] ;  /* 0x00000000fffff984 */ /* 0x000fe20000000800 */
[----:B------:R-:W-:Y:S01]  /*55a0*/  @!PT LDS RZ, [RZ] ;  /* 0x00000000fffff984 */ /* 0x000fe20000000800 */
[----:B------:R-:W-:Y:S01]  /*55b0*/  @!PT LDS RZ, [RZ] ;  /* 0x00000000fffff984 */ /* 0x000fe20000000800 */
[----:B------:R2:W-:Y:S01]  /*55c0*/  @!P4 LDGSTS.E.BYPASS.LTC128B.128 [R220+0x4000], desc[UR12][R74.64] ;  /* 0x040000004adccfae */ /* 0x0005e2000b901d4c */
[--C-:B------:R-:W-:Y:S01]  /*55d0*/  @!P3 IMAD.X R66, R0, 0x1, R197.reuse, P2 ;  /* 0x000000010042b824 */ /* 0x100fe200010e06c5 */
[----:B---3--:R-:W-:Y:S01]  /*55e0*/  @!P3 LEA R80, P2, R71, R60, 0x1 ;  /* 0x0000003c4750b211 */ /* 0x008fe200078408ff */
[----:B------:R-:W-:Y:S01]  /*55f0*/  @!P4 IMAD.X R68, R2, 0x1, R197, P5 ;  /* 0x000000010244c824 */ /* 0x000fe200028e06c5 */
[----:B------:R3:W-:Y:S01]  /*5600*/  @P3 STS.128 [R220+0x8000], RZ ;  /* 0x008000ffdc003388 */ /* 0x0007e20000000c00 */
[----:B----4-:R-:W-:Y:S02]  /*5610*/  @!P4 LEA R70, P5, R73, R6, 0x1 ;  /* 0x000000064946c211 */ /* 0x010fe400078a08ff */
[----:B------:R-:W-:Y:S02]  /*5620*/  @!P3 LEA.HI.X R81, R71, R61, R66, 0x1, P2 ;  /* 0x0000003d4751b211 */ /* 0x000fe400010f0c42 */
[----:B------:R-:W-:Y:S01]  /*5630*/  @!P4 LEA.HI.X R71, R73, R7, R68, 0x1, P5 ;  /* 0x000000074947c211 */ /* 0x000fe200028f0c44 */
[----:B------:R-:W4:Y:S01]  /*5640*/  @!P3 LDC.64 R60, c[0x0][0x218] ;  /* 0x00008600ff3cbb82 */ /* 0x000f220000000a00 */
[----:B------:R-:W-:Y:S01]  /*5650*/  @!P3 IADD3 R73, P5, R69, R198, RZ ;  /* 0x000000c64549b210 */ /* 0x000fe20007fbe0ff */
[----:B------:R-:W-:Y:S01]  /*5660*/  @!PT LDS RZ, [RZ] ;  /* 0x00000000fffff984 */ /* 0x000fe20000000800 */
[----:B------:R-:W-:Y:S01]  /*5670*/  @!PT LDS RZ, [RZ] ;  /* 0x00000000fffff984 */ /* 0x000fe20000000800 */
[----:B------:R-:W-:Y:S01]  /*5680*/  @!PT LDS RZ, [RZ] ;  /* 0x00000000fffff984 */ /* 0x000fe20000000800 */
[----:B------:R-:W-:Y:S01]  /*5690*/  @!P3 LDGSTS.E.BYPASS.LTC128B.128 [R220+0x8000], desc[UR12][R80.64+0x80] ;  /* 0x0800008050dcbfae */ /* 0x000fe2000b901d4c */
[----:B------:R-:W-:-:S03]  /*56a0*/  IADD3 R69, P2, R215, R69, RZ ;  /* 0x00000045d7457210 */ /* 0x000fc60007f5e0ff */
[----:B------:R-:W-:Y:S01]  /*56b0*/  @!P3 IMAD.X R68, R2, 0x1, R197, P5 ;  /* 0x000000010244b824 */ /* 0x000fe200028e06c5 */
[----:B-1----:R-:W-:Y:S01]  /*56c0*/  @!P3 LEA R76, P5, R73, R64, 0x1 ;  /* 0x00000040494cb211 */ /* 0x002fe200078a08ff */
[----:B------:R-:W1:Y:S01]  /*56d0*/  @!P4 LDC.64 R6, c[0x0][0x218] ;  /* 0x00008600ff06cb82 */ /* 0x000e620000000a00 */
[----:B------:R-:W-:Y:S01]  /*56e0*/  IMAD.X R2, R214, 0x1, R2, P2 ;  /* 0x00000001d6027824 */ /* 0x000fe200010e0602 */
[----:B------:R-:W-:Y:S01]  /*56f0*/  @!P4 IADD3 R66, P2, R69, R198, RZ ;  /* 0x000000c64542c210 */ /* 0x000fe20007f5e0ff */
[----:B------:R3:W-:Y:S01]  /*5700*/  @P4 STS.128 [R220+0x4800], RZ ;  /* 0x004800ffdc004388 */ /* 0x0007e20000000c00 */
[----:B------:R-:W-:-:S03]  /*5710*/  @!P3 LEA.HI.X R77, R73, R65, R68, 0x1, P5 ;  /* 0x00000041494db211 */ /* 0x000fc600028f0c44 */
[--C-:B------:R-:W-:Y:S01]  /*5720*/  @!P4 IMAD.X R68, R2, 0x1, R197.reuse, P2 ;  /* 0x000000010244c824 */ /* 0x100fe200010e06c5 */
[C---:B-----5:R-:W-:Y:S01]  /*5730*/  @!P4 LEA R78, P2, R66.reuse, R62, 0x1 ;  /* 0x0000003e424ec211 */ /* 0x060fe200078408ff */
[----:B------:R-:W5:Y:S01]  /*5740*/  @!P3 LDC.64 R64, c[0x0][0x218] ;  /* 0x00008600ff40bb82 */ /* 0x000f620000000a00 */
[----:B--2---:R-:W-:Y:S01]  /*5750*/  IADD3 R75, P5, R215, R69, RZ ;  /* 0x00000045d74b7210 */ /* 0x004fe20007fbe0ff */
[----:B------:R-:W-:Y:S01]  /*5760*/  @!PT LDS RZ, [RZ] ;  /* 0x00000000fffff984 */ /* 0x000fe20000000800 */
[----:B------:R-:W-:Y:S01]  /*5770*/  @!PT LDS RZ, [RZ] ;  /* 0x00000000fffff984 */ /* 0x000fe20000000800 */
[----:B------:R-:W-:Y:S01]  /*5780*/  @!PT LDS RZ, [RZ] ;  /* 0x00000000fffff984 */ /* 0x000fe20000000800 */
[----:B------:R2:W-:Y:S01]  /*5790*/  @!P4 LDGSTS.E.BYPASS.LTC128B.128 [R220+0x4800], desc[UR12][R70.64] ;  /* 0x0480000046dccfae */ /* 0x0005e2000b901d4c */
[----:B------:R-:W-:Y:S02]  /*57a0*/  @!P4 LEA.HI.X R79, R66, R63, R68, 0x1, P2 ;  /* 0x0000003f424fc211 */ /* 0x000fe400010f0c44 */
[-C--:B------:R-:W-:Y:S01]  /*57b0*/  @!P3 IADD3 R69, P2, R69, R198.reuse, RZ ;  /* 0x000000c64545b210 */ /* 0x080fe20007f5e0ff */
[----:B------:R-:W-:Y:S01]  /*57c0*/  IMAD.X R66, R214, 0x1, R2, P5 ;  /* 0x00000001d6427824 */ /* 0x000fe200028e0602 */
[----:B------:R-:W-:Y:S01]  /*57d0*/  @!P4 IADD3 R68, P5, R75, R198, RZ ;  /* 0x000000c64b44c210 */ /* 0x000fe20007fbe0ff */
[----:B------:R-:W3:Y:S01]  /*57e0*/  @!P4 LDC.64 R62, c[0x0][0x218] ;  /* 0x00008600ff3ecb82 */ /* 0x000ee20000000a00 */
[----:B------:R1:W-:Y:S01]  /*57f0*/  @P3 STS.128 [R220+0x8800], RZ ;  /* 0x008800ffdc003388 */ /* 0x0003e20000000c00 */
[--C-:B------:R-:W-:Y:S01]  /*5800*/  @!P3 IMAD.X R2, R2, 0x1, R197.reuse, P2 ;  /* 0x000000010202b824 */ /* 0x100fe200010e06c5 */
[----:B----4-:R-:W-:Y:S01]  /*5810*/  @!P3 LEA R82, P2, R69, R60, 0x1 ;  /* 0x0000003c4552b211 */ /* 0x010fe200078408ff */
[----:B------:R-:W-:Y:S01]  /*5820*/  @!P4 IMAD.X R60, R66, 0x1, R197, P5 ;  /* 0x00000001423cc824 */ /* 0x000fe200028e06c5 */
[----:B------:R-:W-:Y:S01]  /*5830*/  @!PT LDS RZ, [RZ] ;  /* 0x00000000fffff984 */ /* 0x000fe20000000800 */
[----:B------:R-:W-:Y:S01]  /*5840*/  @!PT LDS RZ, [RZ] ;  /* 0x00000000fffff984 */ /* 0x000fe20000000800 */
[----:B------:R-:W-:Y:S01]  /*5850*/  @!PT LDS RZ, [RZ] ;  /* 0x00000000fffff984 */ /* 0x000fe20000000800 */
[----:B------:R3:W-:Y:S01]  /*5860*/  @!P3 LDGSTS.E.BYPASS.LTC128B.128 [R220+0x8800], desc[UR12][R76.64+0x80] ;  /* 0x088000804cdcbfae */ /* 0x0007e2000b901d4c */
[----:B-1----:R-:W-:-:S02]  /*5870*/  @!P4 LEA R72, P5, R68, R6, 0x1 ;  /* 0x000000064448c211 */ /* 0x002fc400078a08ff */
[----:B------:R-:W-:Y:S01]  /*5880*/  @!P3 LEA.HI.X R83, R69, R61, R2, 0x1, P2 ;  /* 0x0000003d4553b211 */ /* 0x000fe200010f0c02 */
[----:B------:R1:W-:Y:S01]  /*5890*/  @P4 STS.128 [R220+0x5000], RZ ;  /* 0x005000ffdc004388 */ /* 0x0003e20000000c00 */
[----:B------:R-:W-:Y:S02]  /*58a0*/  @!P4 LEA.HI.X R73, R68, R7, R60, 0x1, P5 ;  /* 0x000000074449c211 */ /* 0x000fe400028f0c3c */
[----:B------:R-:W-:Y:S01]  /*58b0*/  @!P3 IADD3 R69, P5, R75, R198, RZ ;  /* 0x000000c64b45b210 */ /* 0x000fe20007fbe0ff */
[----:B------:R-:W4:Y:S01]  /*58c0*/  @!P3 LDC.64 R60, c[0x0][0x218] ;  /* 0x00008600ff3cbb82 */ /* 0x000f220000000a00 */
[----:B------:R-:W-:Y:S01]  /*58d0*/  IADD3 R75, P2, R215, R75, RZ ;  /* 0x0000004bd74b7210 */ /* 0x000fe20007f5e0ff */
[----:B------:R-:W-:Y:S01]  /*58e0*/  @!PT LDS RZ, [RZ] ;  /* 0x00000000fffff984 */ /* 0x000fe20000000800 */
[----:B------:R-:W-:Y:S01]  /*58f0*/  @!PT LDS RZ, [RZ] ;  /* 0x00000000fffff984 */ /* 0x000fe20000000800 */
[----:B------:R-:W-:Y:S01]  /*5900*/  @!PT LDS RZ, [RZ] ;  /* 0x00000000fffff984 */ /* 0x000fe20000000800 */
[----:B------:R4:W-:Y:S04]  /*5910*/  @!P4 LDGSTS.E.BYPASS.LTC128B.128 [R220+0x5000], desc[UR12][R78.64] ;  /* 0x050000004edccfae */ /* 0x0009e8000b901d4c */
[----:B------:R1:W-:Y:S01]  /*5920*/  @P3 STS.128 [R220+0x9000], RZ ;  /* 0x009000ffdc003388 */ /* 0x0003e20000000c00 */
[----:B--2---:R-:W-:Y:S01]  /*5930*/  @!P3 IMAD.X R70, R66, 0x1, R197, P5 ;  /* 0x000000014246b824 */ /* 0x004fe200028e06c5 */
[----:B------:R-:W2:Y:S01]  /*5940*/  @!P4 LDC.64 R6, c[0x0][0x218] ;  /* 0x00008600ff06cb82 */ /* 0x000ea20000000a00 */
[----:B------:R-:W-:Y:S01]  /*5950*/  IMAD.X R66, R214, 0x1, R66, P2 ;  /* 0x00000001d6427824 */ /* 0x000fe200010e0642 */
[----:B-----5:R-:W-:Y:S01]  /*5960*/  @!P3 LEA R68, P5, R69, R64, 0x1 ;  /* 0x000000404544b211 */ /* 0x020fe200078a08ff */
[----:B------:R-:W-:Y:S01]  /*5970*/  @!PT LDS RZ, [RZ] ;  /* 0x00000000fffff984 */ /* 0x000fe20000000800 */
[----:B------:R-:W-:Y:S01]  /*5980*/  @!PT LDS RZ, [RZ] ;  /* 0x00000000fffff984 */ /* 0x000fe20000000800 */
[----:B------:R-:W-:Y:S01]  /*5990*/  @!PT LDS RZ, [RZ] ;  /* 0x00000000fffff984 */ /* 0x000fe20000000800 */
[----:B------:R5:W-:Y:S01]  /*59a0*/  @!P3 LDGSTS.E.BYPASS.LTC128B.128 [R220+0x9000], desc[UR12][R82.64+0x80] ;  /* 0x0900008052dcbfae */ /* 0x000be2000b901d4c */
[----:B------:R-:W-:-:S02]  /*59b0*/  @!P4 IADD3 R2, P2, R75, R198, RZ ;  /* 0x000000c64b02c210 */ /* 0x000fc40007f5e0ff */
[----:B------:R-:W-:Y:S01]  /*59c0*/  @!P3 LEA.HI.X R69, R69, R65, R70, 0x1, P5 ;  /* 0x000000414545b211 */ /* 0x000fe200028f0c46 */
[----:B------:R1:W-:Y:S01]  /*59d0*/  @P4 STS.128 [R220+0x5800], RZ ;  /* 0x005800ffdc004388 */ /* 0x0003e20000000c00 */
[----:B------:R-:W-:Y:S01]  /*59e0*/  IADD3 R71, P5, R215, R75, RZ ;  /* 0x0000004bd7477210 */ /* 0x000fe20007fbe0ff */
[--C-:B------:R-:W-:Y:S01]  /*59f0*/  @!P4 IMAD.X R70, R66, 0x1, R197.reuse, P2 ;  /* 0x000000014246c824 */ /* 0x100fe200010e06c5 */
[C---:B---3--:R-:W-:Y:S01]  /*5a00*/  @!P4 LEA R76, P2, R2.reuse, R62, 0x1 ;  /* 0x0000003e024cc211 */ /* 0x048fe200078408ff */
[----:B------:R-:W5:Y:S01]  /*5a10*/  @!P3 LDC.64 R64, c[0x0][0x218] ;  /* 0x00008600ff40bb82 */ /* 0x000f620000000a00 */
[----:B------:R-:W-:Y:S01]  /*5a20*/  @!PT LDS RZ, [RZ] ;  /* 0x00000000fffff984 */ /* 0x000fe20000000800 */
[----:B------:R-:W-:Y:S01]  /*5a30*/  @!PT LDS RZ, [RZ] ;  /* 0x00000000fffff984 */ /* 0x000fe20000000800 */
[----:B------:R-:W-:Y:S01]  /*5a40*/  @!PT LDS RZ, [RZ] ;  /* 0x00000000fffff984 */ /* 0x000fe20000000800 */
[----:B------:R3:W-:Y:S02]  /*5a50*/  @!P4 LDGSTS.E.BYPASS.LTC128B.128 [R220+0x5800], desc[UR12][R72.64] ;  /* 0x0580000048dccfae */ /* 0x0007e4000b901d4c */
[----:B------:R-:W-:Y:S01]  /*5a60*/  @!P4 LEA.HI.X R77, R2, R63, R70, 0x1, P2 ;  /* 0x0000003f024dc211 */ /* 0x000fe200010f0c46 */
[----:B------:R-:W-:Y:S01]  /*5a70*/  IMAD.X R2, R214, 0x1, R66, P5 ;  /* 0x00000001d6027824 */ /* 0x000fe200028e0642 */
[-C--:B------:R-:W-:Y:S01]  /*5a80*/  @!P3 IADD3 R70, P2, R75, R198.reuse, RZ ;  /* 0x000000c64b46b210 */ /* 0x080fe20007f5e0ff */
[----:B------:R1:W-:Y:S01]  /*5a90*/  @P3 STS.128 [R220+0x9800], RZ ;  /* 0x009800ffdc003388 */ /* 0x0003e20000000c00 */
[----:B------:R-:W-:Y:S01]  /*5aa0*/  @!P4 IADD3 R74, P5, R71, R198, RZ ;  /* 0x000000c6474ac210 */ /* 0x000fe20007fbe0ff */
[----:B------:R-:W3:Y:S02]  /*5ab0*/  @!P4 LDC.64 R62, c[0x0][0x218] ;  /* 0x00008600ff3ecb82 */ /* 0x000ee40000000a00 */
[--C-:B------:R-:W-:Y:S01]  /*5ac0*/  @!P3 IMAD.X R66, R66, 0x1, R197.reuse, P2 ;  /* 0x000000014242b824 */ /* 0x100fe200010e06c5 */
[----:B----4-:R-:W-:Y:S01]  /*5ad0*/  @!P3 LEA R78, P2, R70, R60, 0x1 ;  /* 0x0000003c464eb211 */ /* 0x010fe200078408ff */
[----:B------:R-:W-:Y:S01]  /*5ae0*/  @!P4 IMAD.X R60, R2, 0x1, R197, P5 ;  /* 0x00000001023cc824 */ /* 0x000fe200028e06c5 */
[----:B--2---:R-:W-:Y:S01]  /*5af0*/  @!P4 LEA R80, P5, R74, R6, 0x1 ;  /* 0x000000064a50c211 */ /* 0x004fe200078a08ff */
[----:B------:R-:W-:Y:S01]  /*5b00*/  @!PT LDS RZ, [RZ] ;  /* 0x00000000fffff984 */ /* 0x000fe20000000800 */
[----:B------:R-:W-:Y:S01]  /*5b10*/  @!PT LDS RZ, [RZ] ;  /* 0x00000000fffff984 */ /* 0x000fe20000000800 */
[----:B------:R-:W-:Y:S01]  /*5b20*/  @!PT LDS RZ, [RZ] ;  /* 0x00000000fffff984 */ /* 0x000fe20000000800 */
[----:B------:R2:W-:Y:S01]  /*5b30*/  @!P3 LDGSTS.E.BYPASS.LTC128B.128 [R220+0x9800], desc[UR12][R68.64+0x80] ;  /* 0x0980008044dcbfae */ /* 0x0005e2000b901d4c */
[----:B------:R-:W-:-:S02]  /*5b40*/  @!P3 LEA.HI.X R79, R70, R61, R66, 0x1, P2 ;  /* 0x0000003d464fb211 */ /* 0x000fc400010f0c42 */
[----:B------:R-:W-:Y:S01]  /*5b50*/  @!P4 LEA.HI.X R81, R74, R7, R60, 0x1, P5 ;  /* 0x000000074a51c211 */ /* 0x000fe200028f0c3c */
[----:B------:R1:W-:Y:S01]  /*5b60*/  @P4 STS.128 [R220+0x6000], RZ ;  /* 0x006000ffdc004388 */ /* 0x0003e20000000c00 */
[----:B------:R-:W2:Y:S01]  /*5b70*/  @!P3 LDC.64 R60, c[0x0][0x218] ;  /* 0x00008600ff3cbb82 */ /* 0x000ea20000000a00 */
[-C--:B------:R-:W-:Y:S02]  /*5b80*/  @!P3 IADD3 R66, P2, R71, R198.reuse, RZ ;  /* 0x000000c64742b210 */ /* 0x080fe40007f5e0ff */
[----:B------:R-:W-:Y:S01]  /*5b90*/  IADD3 R71, P5, R215, R71, RZ ;  /* 0x00000047d7477210 */ /* 0x000fe20007fbe0ff */
[----:B------:R-:W-:Y:S01]  /*5ba0*/  @!PT LDS RZ, [RZ] ;  /* 0x00000000fffff984 */ /* 0x000fe20000000800 */
[----:B------:R-:W-:Y:S01]  /*5bb0*/  @!PT LDS RZ, [RZ] ;  /* 0x00000000fffff984 */ /* 0x000fe20000000800 */
[----:B------:R-:W-:Y:S01]  /*5bc0*/  @!PT LDS RZ, [RZ] ;  /* 0x00000000fffff984 */ /* 0x000fe20000000800 */
[----:B------:R1:W-:Y:S02]  /*5bd0*/  @!P4 LDGSTS.E.BYPASS.LTC128B.128 [R220+0x6000], desc[UR12][R76.64] ;  /* 0x060000004cdccfae */ /* 0x0003e4000b901d4c */
[--C-:B------:R-:W-:Y:S01]  /*5be0*/  @!P3 IMAD.X R70, R2, 0x1, R197.reuse, P2 ;  /* 0x000000010246b824 */ /* 0x100fe200010e06c5 */
[----:B------:R-:W-:Y:S01]  /*5bf0*/  @!P4 IADD3 R74, P2, R71, R198, RZ ;  /* 0x000000c6474ac210 */ /* 0x000fe20007f5e0ff */
[----:B------:R-:W4:Y:S01]  /*5c00*/  @!P4 LDC.64 R6, c[0x0][0x218] ;  /* 0x00008600ff06cb82 */ /* 0x000f220000000a00 */
[----:B------:R-:W-:Y:S01]  /*5c10*/  IMAD.X R2, R214, 0x1, R2, P5 ;  /* 0x00000001d6027824 */ /* 0x000fe200028e0602 */
[----:B-----5:R-:W-:Y:S01]  /*5c20*/  @!P3 LEA R82, P5, R66, R64, 0x1 ;  /* 0x000000404252b211 */ /* 0x020fe200078a08ff */
[----:B------:R1:W-:Y:S02]  /*5c30*/  @P3 STS.128 [R220+0xa000], RZ ;  /* 0x00a000ffdc003388 */ /* 0x0003e40000000c00 */
[----:B------:R-:W-:Y:S01]  /*5c40*/  @!P4 IMAD.X R64, R2, 0x1, R197, P2 ;  /* 0x000000010240c824 */ /* 0x000fe200010e06c5 */
[----:B------:R-:W-:Y:S01]  /*5c50*/  @!P3 LEA.HI.X R83, R66, R65, R70, 0x1, P5 ;  /* 0x000000414253b211 */ /* 0x000fe200028f0c46 */
[----:B------:R-:W-:Y:S01]  /*5c60*/  @!PT LDS RZ, [RZ] ;  /* 0x00000000fffff984 */ /* 0x000fe20000000800 */
[----:B------:R-:W-:Y:S01]  /*5c70*/  @!PT LDS RZ, [RZ] ;  /* 0x00000000fffff984 */ /* 0x000fe20000000800 */
[----:B------:R-:W-:Y:S01]  /*5c80*/  @!PT LDS RZ, [RZ] ;  /* 0x00000000fffff984 */ /* 0x000fe20000000800 */
[----:B------:R1:W-:Y:S01]  /*5c90*/  @!P3 LDGSTS.E.BYPASS.LTC128B.128 [R220+0xa000], desc[UR12][R78.64+0x80] ;  /* 0x0a0000804edcbfae */ /* 0x0003e2000b901d4c */
[----:B---3--:R-:W-:-:S02]  /*5ca0*/  @!P4 LEA R72, P2, R74, R62, 0x1 ;  /* 0x0000003e4a48c211 */ /* 0x008fc400078408ff */
[----:B------:R-:W-:Y:S01]  /*5cb0*/  IADD3 R65, P5, R215, R71, RZ ;  /* 0x00000047d7417210 */ /* 0x000fe20007fbe0ff */
[----:B------:R1:W-:Y:S01]  /*5cc0*/  @P4 STS.128 [R220+0x6800], RZ ;  /* 0x006800ffdc004388 */ /* 0x0003e20000000c00 */
[----:B------:R-:W-:Y:S02]  /*5cd0*/  @!P4 LEA.HI.X R73, R74, R63, R64, 0x1, P2 ;  /* 0x0000003f4a49c211 */ /* 0x000fe400010f0c40 */
[-C--:B------:R-:W-:Y:S01]  /*5ce0*/  @!P3 IADD3 R71, P2, R71, R198.reuse, RZ ;  /* 0x000000c64747b210 */ /* 0x080fe20007f5e0ff */
[----:B------:R-:W-:Y:S01]  /*5cf0*/  IMAD.X R62, R214, 0x1, R2, P5 ;  /* 0x00000001d63e7824 */ /* 0x000fe200028e0602 */
[----:B------:R-:W-:Y:S01]  /*5d00*/  @!P4 IADD3 R63, P5, R65, R198, RZ ;  /* 0x000000c6413fc210 */ /* 0x000fe20007fbe0ff */
[----:B------:R-:W-:Y:S01]  /*5d10*/  @!PT LDS RZ, [RZ] ;  /* 0x00000000fffff984 */ /* 0x000fe20000000800 */
[----:B------:R-:W-:Y:S01]  /*5d20*/  @!PT LDS RZ, [RZ] ;  /* 0x00000000fffff984 */ /* 0x000fe20000000800 */
[----:B------:R-:W-:Y:S01]  /*5d30*/  @!PT LDS RZ, [RZ] ;  /* 0x00000000fffff984 */ /* 0x000fe20000000800 */
[----:B------:R1:W-:Y:S02]  /*5d40*/  @!P4 LDGSTS.E.BYPASS.LTC128B.128 [R220+0x6800], desc[UR12][R80.64] ;  /* 0x0680000050dccfae */ /* 0x0003e4000b901d4c */
[--C-:B------:R-:W-:Y:S01]  /*5d50*/  @!P3 IMAD.X R2, R2, 0x1, R197.reuse, P2 ;  /* 0x000000010202b824 */ /* 0x100fe200010e06c5 */
[----:B--2---:R-:W-:Y:S01]  /*5d60*/  @!P3 LEA R68, P2, R71, R60, 0x1 ;  /* 0x0000003c4744b211 */ /* 0x004fe200078408ff */
[----:B------:R-:W-:Y:S01]  /*5d70*/  @!P4 IMAD.X R60, R62, 0x1, R197, P5 ;  /* 0x000000013e3cc824 */ /* 0x000fe200028e06c5 */
[----:B------:R1:W-:Y:S01]  /*5d80*/  @P3 STS.128 [R220+0xa800], RZ ;  /* 0x00a800ffdc003388 */ /* 0x0003e20000000c00 */
[----:B----4-:R-:W-:-:S02]  /*5d90*/  @!P4 LEA R6, P5, R63, R6, 0x1 ;  /* 0x000000063f06c211 */ /* 0x010fc400078a08ff */
[----:B------:R-:W-:Y:S01]  /*5da0*/  @!P3 LEA.HI.X R69, R71, R61, R2, 0x1, P2 ;  /* 0x0000003d4745b211 */ /* 0x000fe200010f0c02 */
[----:B------:R-:W-:Y:S01]  /*5db0*/  @!PT LDS RZ, [RZ] ;  /* 0x00000000fffff984 */ /* 0x000fe20000000800 */
[----:B------:R-:W-:Y:S01]  /*5dc0*/  @!PT LDS RZ, [RZ] ;  /* 0x00000000fffff984 */ /* 0x000fe20000000800 */
[----:B------:R-:W-:Y:S01]  /*5dd0*/  @!PT LDS RZ, [RZ] ;  /* 0x00000000fffff984 */ /* 0x000fe20000000800 */
[----:B------:R1:W-:Y:S01]  /*5de0*/  @!P3 LDGSTS.E.BYPASS.LTC128B.128 [R220+0xa800], desc[UR12][R82.64+0x80] ;  /* 0x0a80008052dcbfae */ /* 0x0003e2000b901d4c */
[----:B------:R-:W-:-:S03]  /*5df0*/  @!P4 LEA.HI.X R7, R63, R7, R60, 0x1, P5 ;  /* 0x000000073f07c211 */ /* 0x000fc600028f0c3c */
[----:B------:R1:W-:Y:S04]  /*5e00*/  @P4 STS.128 [R220+0x7000], RZ ;  /* 0x007000ffdc004388 */ /* 0x0003e80000000c00 */
[----:B------:R-:W-:Y:S01]  /*5e10*/  @!PT LDS RZ, [RZ] ;  /* 0x00000000fffff984 */ /* 0x000fe20000000800 */
[----:B------:R-:W-:Y:S01]  /*5e20*/  @!PT LDS RZ, [RZ] ;  /* 0x00000000fffff984 */ /* 0x000fe20000000800 */
[----:B------:R-:W-:Y:S01]  /*5e30*/  @!PT LDS RZ, [RZ] ;  /* 0x00000000fffff984 */ /* 0x000fe20000000800 */
[----:B------:R1:W-:Y:S04]  /*5e40*/  @!P4 LDGSTS.E.BYPASS.LTC128B.128 [R220+0x7000], desc[UR12][R72.64] ;  /* 0x0700000048dccfae */ /* 0x0003e8000b901d4c */
        /* <DEDUP_REMOVED lines=10> */
[----:B------:R1:W-:Y:S01]  /*5ef0*/  @P3 STS.128 [R220+0xb800], RZ ;  /* 0x00b800ffdc003388 */ /* 0x0003e20000000c00 */
[----:B------:R-:W-:Y:S05]  /*5f00*/  @P3 BRA `(.L_x_769) ;  /* 0x0000000000243947 */ /* 0x000fea0003800000 */
[----:B------:R-:W-:Y:S01]  /*5f10*/  IADD3 R65, P2, R65, R198, RZ ;  /* 0x000000c641417210 */ /* 0x000fe20007f5e0ff */
[----:B------:R-:W-:-:S04]  /*5f20*/  ULDC.64 UR8, c[0x0][0x218] ;  /* 0x0000860000087ab9 */ /* 0x000fc80000000a00 */
[----:B------:R-:W-:Y:S01]  /*5f30*/  IMAD.X R62, R62, 0x1, R197, P2 ;  /* 0x000000013e3e7824 */ /* 0x000fe200010e06c5 */
[----:B-1----:R-:W-:-:S04]  /*5f40*/  LEA R6, P2, R65, UR8, 0x1 ;  /* 0x0000000841067c11 */ /* 0x002fc8000f8408ff */
[----:B------:R-:W-:-:S05]  /*5f50*/  LEA.HI.X R7, R65, UR9, R62, 0x1, P2 ;  /* 0x0000000941077c11 */ /* 0x000fca00090f0c3e */
[----:B------:R-:W-:Y:S01]  /*5f60*/  @!PT LDS RZ, [RZ] ;  /* 0x00000000fffff984 */ /* 0x000fe20000000800 */
[----:B------:R-:W-:Y:S01]  /*5f70*/  @!PT LDS RZ, [RZ] ;  /* 0x00000000fffff984 */ /* 0x000fe20000000800 */
[----:B------:R-:W-:Y:S01]  /*5f80*/  @!PT LDS RZ, [RZ] ;  /* 0x00000000fffff984 */ /* 0x000fe20000000800 */
[----:B------:R2:W-:Y:S04]  /*5f90*/  LDGSTS.E.BYPASS.LTC128B.128 [R220+0xb800], desc[UR12][R6.64+0x80] ;  /* 0x0b80008006dc7fae */ /* 0x0005e8000b901d4c */
.L_x_769:
[----:B------:R-:W-:Y:S05]  /*5fa0*/  BSYNC B0 ;  /* 0x0000000000007941 */ /* 0x000fea0003800000 */
.L_x_768:
[----:B------:R-:W0:Y:S01]  /*5fb0*/  LDGDEPBAR ;  /* 0x00000000000079af */ /* 0x000e220000000000 */
[----:B------:R-:W-:-:S04]  /*5fc0*/  IADD3 R198, P2, R67, R198, RZ ;  /* 0x000000c643c67210 */ /* 0x000fc80007f5e0ff */
[----:B------:R-:W-:-:S09]  /*5fd0*/  IADD3.X R197, R0, R197, RZ, P2, !PT ;  /* 0x000000c500c57210 */ /* 0x000fd200017fe4ff */
.L_x_765:
[----:B------:R-:W-:Y:S01]  /*5fe0*/  IMAD.IADD R37, R37, 0x1, R232 ;  /* 0x0000000125257824 */ /* 0x000fe200078e02e8 */
[----:B------:R-:W-:Y:S01]  /*5ff0*/  LEA R204, R5, UR4, 0x1 ;  /* 0x0000000405cc7c11 */ /* 0x000fe2000f8e08ff */
[----:B------:R-:W-:Y:S01]  /*6000*/  ULDC UR10, c[0x0][0x2ec] ;  /* 0x0000bb00000a7ab9 */ /* 0x000fe20000000800 */
[----:B------:R-:W-:Y:S01]  /*6010*/  ULDC.64 UR8, c[0x0][0x218] ;  /* 0x0000860000087ab9 */ /* 0x000fe20000000a00 */
[C---:B------:R-:W-:Y:S02]  /*6020*/  VIADD R0, R37.reuse, 0x1 ;  /* 0x0000000125007836 */ /* 0x040fe40000000000 */
[----:B------:R-:W-:Y:S01]  /*6030*/  VIADD R2, R37, 0x8 ;  /* 0x0000000825027836 */ /* 0x000fe20000000000 */
[----:B-1----:R-:W-:Y:S01]  /*6040*/  LDSM.16.MT88.4 R68, [R204+0xc000] ;  /* 0x00c00000cc44783b */ /* 0x002fe20000004200 */
[--C-:B------:R-:W-:Y:S01]  /*6050*/  IMAD R202, R4, 0x2, R204.reuse ;  /* 0x0000000204ca7824 */ /* 0x100fe200078e02cc */
[CC--:B------:R-:W-:Y:S01]  /*6060*/  ISETP.GE.AND P6, PT, R0.reuse, R230.reuse, PT ;  /* 0x000000e60000720c */ /* 0x0c0fe20003fc6270 */
[----:B------:R-:W-:Y:S01]  /*6070*/  IMAD R201, R3, 0x2, R204 ;  /* 0x0000000203c97824 */ /* 0x000fe200078e02cc */
[-C--:B------:R-:W-:Y:S01]  /*6080*/  ISETP.GE.AND P3, PT, R0, R199.reuse, PT ;  /* 0x000000c70000720c */ /* 0x080fe20003f66270 */
[C---:B------:R-:W-:Y:S01]  /*6090*/  VIADD R0, R37.reuse, 0x9 ;  /* 0x0000000925007836 */ /* 0x040fe20000000000 */
[CC--:B------:R-:W-:Y:S01]  /*60a0*/  ISETP.GE.AND P4, PT, R2.reuse, R230.reuse, PT ;  /* 0x000000e60200720c */ /* 0x0c0fe20003f86270 */
[----:B------:R-:W-:Y:S01]  /*60b0*/  LDSM.16.MT88.4 R76, [R202+0xc000] ;  /* 0x00c00000ca4c783b */ /* 0x000fe20000004200 */
[-C--:B------:R-:W-:Y:S01]  /*60c0*/  ISETP.GE.AND P2, PT, R2, R199.reuse, PT ;  /* 0x000000c70200720c */ /* 0x080fe20003f46270 */
[----:B------:R-:W-:Y:S01]  /*60d0*/  VIADD R2, R37, 0x10 ;  /* 0x0000001025027836 */ /* 0x000fe20000000000 */
[----:B------:R-:W-:Y:S01]  /*60e0*/  ISETP.GE.AND P5, PT, R0, R230, PT ;  /* 0x000000e60000720c */ /* 0x000fe20003fa6270 */
[----:B------:R-:W-:Y:S01]  /*60f0*/  LDSM.16.MT88.4 R124, [R202+0x10000] ;  /* 0x01000000ca7c783b */ /* 0x000fe20000004200 */
[----:B------:R-:W-:Y:S01]  /*6100*/  FSEL R60, R52, -INF , !P4 ;  /* 0xff800000343c7808 */ /* 0x000fe20006000000 */
[----:B------:R-:W-:Y:S01]  /*6110*/  IMAD R200, R3, 0x2, R202 ;  /* 0x0000000203c87824 */ /* 0x000fe200078e02ca */
[----:B------:R-:W-:Y:S01]  /*6120*/  ISETP.GE.AND P4, PT, R0, R199, PT ;  /* 0x000000c70000720c */ /* 0x000fe20003f86270 */
[----:B------:R-:W-:Y:S01]  /*6130*/  VIADD R0, R37, 0x11 ;  /* 0x0000001125007836 */ /* 0x000fe20000000000 */
[----:B------:R-:W-:Y:S01]  /*6140*/  FSEL R62, R54, -INF , !P2 ;  /* 0xff800000363e7808 */ /* 0x000fe20005000000 */
[----:B------:R-:W-:Y:S01]  /*6150*/  LDSM.16.MT88.4 R120, [R201+0x10000] ;  /* 0x01000000c978783b */ /* 0x000fe20000004200 */
[----:B------:R-:W-:-:S02]  /*6160*/  FSEL R64, R53, -INF , !P5 ;  /* 0xff80000035407808 */ /* 0x000fc40006800000 */
[CC--:B------:R-:W-:Y:S01]  /*6170*/  ISETP.GE.AND P2, PT, R2.reuse, R230.reuse, PT ;  /* 0x000000e60200720c */ /* 0x0c0fe20003f46270 */
[----:B------:R-:W-:Y:S01]  /*6180*/  LDSM.16.MT88.4 R92, [R200+0xc000] ;  /* 0x00c00000c85c783b */ /* 0x000fe20000004200 */
[-C--:B------:R-:W-:Y:S01]  /*6190*/  ISETP.GE.AND P5, PT, R2, R199.reuse, PT ;  /* 0x000000c70200720c */ /* 0x080fe20003fa6270 */
[----:B------:R-:W-:Y:S01]  /*61a0*/  VIADD R2, R37, 0x18 ;  /* 0x0000001825027836 */ /* 0x000fe20000000000 */
[----:B------:R-:W-:Y:S02]  /*61b0*/  FSEL R84, R55, -INF , !P4 ;  /* 0xff80000037547808 */ /* 0x000fe40006000000 */
[----:B------:R-:W-:Y:S02]  /*61c0*/  FSEL R88, R48, -INF , !P2 ;  /* 0xff80000030587808 */ /* 0x000fe40005000000 */
[C---:B------:R-:W-:Y:S02]  /*61d0*/  ISETP.GE.AND P4, PT, R0.reuse, R230, PT ;  /* 0x000000e60000720c */ /* 0x040fe40003f86270 */
[----:B------:R-:W-:Y:S01]  /*61e0*/  ISETP.GE.AND P2, PT, R0, R199, PT ;  /* 0x000000c70000720c */ /* 0x000fe20003f46270 */
[----:B------:R-:W-:Y:S01]  /*61f0*/  VIADD R0, R37, 0x19 ;  /* 0x0000001925007836 */ /* 0x000fe20000000000 */
[----:B------:R-:W-:-:S02]  /*6200*/  FSEL R82, R50, -INF , !P5 ;  /* 0xff80000032527808 */ /* 0x000fc40006800000 */
[CC--:B------:R-:W-:Y:S02]  /*6210*/  ISETP.GE.AND P5, PT, R2.reuse, R230.reuse, PT ;  /* 0x000000e60200720c */ /* 0x0c0fe40003fa6270 */
[----:B------:R-:W-:Y:S02]  /*6220*/  FSEL R74, R49, -INF , !P4 ;  /* 0xff800000314a7808 */ /* 0x000fe40006000000 */
[----:B------:R-:W-:Y:S01]  /*6230*/  ISETP.GE.AND P4, PT, R2, R199, PT ;  /* 0x000000c70200720c */ /* 0x000fe20003f86270 */
[----:B------:R-:W-:Y:S01]  /*6240*/  VIADD R2, R37, 0x20 ;  /* 0x0000002025027836 */ /* 0x000fe20000000000 */
[----:B------:R-:W-:Y:S02]  /*6250*/  FSEL R80, R51, -INF , !P2 ;  /* 0xff80000033507808 */ /* 0x000fe40005000000 */
[----:B------:R-:W-:Y:S02]  /*6260*/  FSEL R54, R44, -INF , !P5 ;  /* 0xff8000002c367808 */ /* 0x000fe40006800000 */
[----:B------:R-:W-:-:S02]  /*6270*/  ISETP.GE.AND P2, PT, R0, R230, PT ;  /* 0x000000e60000720c */ /* 0x000fc40003f46270 */
[-C--:B------:R-:W-:Y:S01]  /*6280*/  ISETP.GE.AND P5, PT, R0, R199.reuse, PT ;  /* 0x000000c70000720c */ /* 0x080fe20003fa6270 */
[----:B------:R-:W-:Y:S01]  /*6290*/  VIADD R0, R37, 0x21 ;  /* 0x0000002125007836 */ /* 0x000fe20000000000 */
[----:B------:R-:W-:Y:S02]  /*62a0*/  FSEL R52, R46, -INF , !P4 ;  /* 0xff8000002e347808 */ /* 0x000fe40006000000 */
[----:B------:R-:W-:Y:S02]  /*62b0*/  FSEL R72, R45, -INF , !P2 ;  /* 0xff8000002d487808 */ /* 0x000fe40005000000 */
[C---:B------:R-:W-:Y:S02]  /*62c0*/  ISETP.GE.AND P4, PT, R2.reuse, R230, PT ;  /* 0x000000e60200720c */ /* 0x040fe40003f86270 */
[----:B------:R-:W-:Y:S01]  /*62d0*/  ISETP.GE.AND P2, PT, R2, R199, PT ;  /* 0x000000c70200720c */ /* 0x000fe20003f46270 */
[----:B------:R-:W-:Y:S01]  /*62e0*/  VIADD R2, R37, 0x28 ;  /* 0x0000002825027836 */ /* 0x000fe20000000000 */
[----:B--2---:R-:W-:-:S02]  /*62f0*/  FSEL R6, R47, -INF , !P5 ;  /* 0xff8000002f067808 */ /* 0x004fc40006800000 */
[-C--:B------:R-:W-:Y:S02]  /*6300*/  ISETP.GE.AND P5, PT, R0, R230.reuse, PT ;  /* 0x000000e60000720c */ /* 0x080fe40003fa6270 */
        /* <DEDUP_REMOVED lines=29> */
[-C--:B------:R-:W-:Y:S01]  /*64e0*/  ISETP.GE.AND P5, PT, R0, R230.reuse, PT ;  /* 0x000000e60000720c */ /* 0x080fe20003fa6270 */
[----:B------:R-:W-:Y:S01]  /*64f0*/  LDSM.16.MT88.4 R28, [R200+0x10000] ;  /* 0x01000000c81c783b */ /* 0x000fe20000004200 */
[----:B------:R-:W-:Y:S02]  /*6500*/  FSEL R240, R26, -INF , !P2 ;  /* 0xff8000001af07808 */ /* 0x000fe40005000000 */
[----:B------:R-:W-:Y:S02]  /*6510*/  FSEL R244, R25, -INF , !P5 ;  /* 0xff80000019f47808 */ /* 0x000fe40006800000 */
[C---:B------:R-:W-:Y:S02]  /*6520*/  ISETP.GE.AND P2, PT, R2.reuse, R230, PT ;  /* 0x000000e60200720c */ /* 0x040fe40003f46270 */
[----:B------:R-:W-:Y:S01]  /*6530*/  ISETP.GE.AND P5, PT, R2, R199, PT ;  /* 0x000000c70200720c */ /* 0x000fe20003fa6270 */
[----:B------:R-:W-:Y:S01]  /*6540*/  VIADD R2, R37, 0x41 ;  /* 0x0000004125027836 */ /* 0x000fe20000000000 */
[----:B------:R-:W-:-:S02]  /*6550*/  FSEL R40, R24, -INF , !P4 ;  /* 0xff80000018287808 */ /* 0x000fc40006000000 */
[-C--:B------:R-:W-:Y:S01]  /*6560*/  ISETP.GE.AND P4, PT, R0, R199.reuse, PT ;  /* 0x000000c70000720c */ /* 0x080fe20003f86270 */
[----:B------:R-:W-:Y:S01]  /*6570*/  VIADD R0, R37, 0x48 ;  /* 0x0000004825007836 */ /* 0x000fe20000000000 */
[----:B------:R-:W-:Y:S02]  /*6580*/  FSEL R24, R57, -INF , !P6 ;  /* 0xff80000039187808 */ /* 0x000fe40007000000 */
[----:B------:R-:W-:Y:S02]  /*6590*/  FSEL R238, R20, -INF , !P2 ;  /* 0xff80000014ee7808 */ /* 0x000fe40005000000 */
[----:B------:R-:W-:Y:S02]  /*65a0*/  FSEL R152, R27, -INF , !P4 ;  /* 0xff8000001b987808 */ /* 0x000fe40006000000 */
[----:B------:R-:W-:Y:S02]  /*65b0*/  ISETP.GE.AND P6, PT, R37, R230, PT ;  /* 0x000000e62500720c */ /* 0x000fe40003fc6270 */
[----:B------:R-:W-:-:S02]  /*65c0*/  ISETP.GE.AND P2, PT, R2, R199, PT ;  /* 0x000000c70200720c */ /* 0x000fc40003f46270 */
[-C--:B------:R-:W-:Y:S01]  /*65d0*/  ISETP.GE.AND P4, PT, R2, R230.reuse, PT ;  /* 0x000000e60200720c */ /* 0x080fe20003f86270 */
[----:B------:R-:W-:Y:S01]  /*65e0*/  VIADD R2, R37, 0x50 ;  /* 0x0000005025027836 */ /* 0x000fe20000000000 */
[----:B------:R-:W-:Y:S02]  /*65f0*/  FSEL R56, R56, -INF , !P6 ;  /* 0xff80000038387808 */ /* 0x000fe40007000000 */
[----:B------:R-:W-:Y:S02]  /*6600*/  FSEL R172, R23, -INF , !P2 ;  /* 0xff80000017ac7808 */ /* 0x000fe40005000000 */
[----:B------:R-:W-:Y:S02]  /*6610*/  FSEL R168, R21, -INF , !P4 ;  /* 0xff80000015a87808 */ /* 0x000fe40006000000 */
[----:B------:R-:W-:Y:S02]  /*6620*/  ISETP.GE.AND P2, PT, R37, R199, PT ;  /* 0x000000c72500720c */ /* 0x000fe40003f46270 */
[----:B------:R-:W-:-:S02]  /*6630*/  ISETP.GE.AND P6, PT, R0, R230, PT ;  /* 0x000000e60000720c */ /* 0x000fc40003fc6270 */
[----:B------:R-:W-:Y:S01]  /*6640*/  ISETP.GE.AND P4, PT, R0, R199, PT ;  /* 0x000000c70000720c */ /* 0x000fe20003f86270 */
[----:B------:R-:W-:Y:S01]  /*6650*/  VIADD R0, R37, 0x49 ;  /* 0x0000004925007836 */ /* 0x000fe20000000000 */
[----:B------:R-:W-:Y:S02]  /*6660*/  FMNMX.FTZ R7, R56, R24, !PT ;  /* 0x0000001838077209 */ /* 0x000fe40007810000 */
[----:B------:R-:W-:Y:S02]  /*6670*/  FSEL R20, R59, -INF , !P3 ;  /* 0xff8000003b147808 */ /* 0x000fe40005800000 */
[----:B------:R-:W-:Y:S02]  /*6680*/  FSEL R58, R58, -INF , !P2 ;  /* 0xff8000003a3a7808 */ /* 0x000fe40005000000 */
[----:B------:R-:W-:Y:S02]  /*6690*/  FMNMX.FTZ R7, R60, R7, !PT ;  /* 0x000000073c077209 */ /* 0x000fe40007810000 */
[----:B------:R-:W-:-:S02]  /*66a0*/  ISETP.GE.AND P3, PT, R0, R230, PT ;  /* 0x000000e60000720c */ /* 0x000fc40003f66270 */
[----:B------:R-:W-:Y:S02]  /*66b0*/  FMNMX.FTZ R21, R58, R20, !PT ;  /* 0x000000143a157209 */ /* 0x000fe40007810000 */
[----:B------:R-:W-:Y:S02]  /*66c0*/  FMNMX.FTZ R7, R64, R7, !PT ;  /* 0x0000000740077209 */ /* 0x000fe40007810000 */
[----:B------:R-:W-:Y:S02]  /*66d0*/  FSEL R170, R17, -INF , !P3 ;  /* 0xff80000011aa7808 */ /* 0x000fe40005800000 */
[----:B------:R-:W-:Y:S02]  /*66e0*/  FMNMX.FTZ R17, R62, R21, !PT ;  /* 0x000000153e117209 */ /* 0x000fe40007810000 */
[----:B------:R-:W-:Y:S02]  /*66f0*/  FMNMX.FTZ R7, R88, R7, !PT ;  /* 0x0000000758077209 */ /* 0x000fe40007810000 */
[----:B------:R-:W-:-:S02]  /*6700*/  FMNMX.FTZ R17, R84, R17, !PT ;  /* 0x0000001154117209 */ /* 0x000fc40007810000 */
[----:B------:R-:W-:Y:S02]  /*6710*/  FMNMX.FTZ R7, R74, R7, !PT ;  /* 0x000000074a077209 */ /* 0x000fe40007810000 */
[----:B------:R-:W-:Y:S02]  /*6720*/  FSEL R234, R22, -INF , !P5 ;  /* 0xff80000016ea7808 */ /* 0x000fe40006800000 */
[----:B------:R-:W-:Y:S02]  /*6730*/  FMNMX.FTZ R17, R82, R17, !PT ;  /* 0x0000001152117209 */ /* 0x000fe40007810000 */
[----:B------:R-:W-:Y:S01]  /*6740*/  ISETP.GE.AND P5, PT, R0, R199, PT ;  /* 0x000000c70000720c */ /* 0x000fe20003fa6270 */
[----:B------:R-:W-:Y:S01]  /*6750*/  VIADD R0, R37, 0x51 ;  /* 0x0000005125007836 */ /* 0x000fe20000000000 */
[----:B------:R-:W-:Y:S02]  /*6760*/  FMNMX.FTZ R7, R54, R7, !PT ;  /* 0x0000000736077209 */ /* 0x000fe40007810000 */
[----:B------:R-:W-:-:S02]  /*6770*/  FMNMX.FTZ R17, R80, R17, !PT ;  /* 0x0000001150117209 */ /* 0x000fc40007810000 */
[----:B------:R-:W-:Y:S02]  /*6780*/  FSEL R236, R16, -INF , !P6 ;  /* 0xff80000010ec7808 */ /* 0x000fe40007000000 */
[-C--:B------:R-:W-:Y:S02]  /*6790*/  ISETP.GE.AND P6, PT, R0, R230.reuse, PT ;  /* 0x000000e60000720c */ /* 0x080fe40003fc6270 */
[----:B------:R-:W-:Y:S02]  /*67a0*/  FMNMX.FTZ R7, R72, R7, !PT ;  /* 0x0000000748077209 */ /* 0x000fe40007810000 */
[----:B------:R-:W-:Y:S02]  /*67b0*/  FMNMX.FTZ R17, R52, R17, !PT ;  /* 0x0000001134117209 */ /* 0x000fe40007810000 */
[----:B------:R-:W-:Y:S02]  /*67c0*/  FSEL R190, R18, -INF , !P4 ;  /* 0xff80000012be7808 */ /* 0x000fe40006000000 */
[----:B------:R-:W-:-:S02]  /*67d0*/  ISETP.GE.AND P2, PT, R2, R230, PT ;  /* 0x000000e60200720c */ /* 0x000fc40003f46270 */
[----:B------:R-:W-:Y:S02]  /*67e0*/  ISETP.GE.AND P4, PT, R2, R199, PT ;  /* 0x000000c70200720c */ /* 0x000fe40003f86270 */
[----:B------:R-:W-:Y:S02]  /*67f0*/  FMNMX.FTZ R2, R50, R7, !PT ;  /* 0x0000000732027209 */ /* 0x000fe40007810000 */
[----:B------:R-:W-:Y:S02]  /*6800*/  FSEL R34, R13, -INF , !P6 ;  /* 0xff8000000d227808 */ /* 0x000fe40007000000 */
[----:B------:R-:W-:Y:S02]  /*6810*/  FMNMX.FTZ R13, R6, R17, !PT ;  /* 0x00000011060d7209 */ /* 0x000fe40007810000 */
[----:B------:R-:W-:Y:S01]  /*6820*/  ISETP.GE.AND P3, PT, R0, R199, PT ;  /* 0x000000c70000720c */ /* 0x000fe20003f66270 */
[----:B------:R-:W-:Y:S01]  /*6830*/  VIADD R0, R37, 0x58 ;  /* 0x0000005825007836 */ /* 0x000fe20000000000 */
[----:B------:R-:W-:Y:S01]  /*6840*/  FMNMX.FTZ R7, R41, R2, !PT ;  /* 0x0000000229077209 */ /* 0x000fe20007810000 */
[----:B------:R-:W-:Y:S01]  /*6850*/  VIADD R2, R37, 0x71 ;  /* 0x0000007125027836 */ /* 0x000fe20000000000 */
[----:B------:R-:W-:-:S02]  /*6860*/  FMNMX.FTZ R13, R48, R13, !PT ;  /* 0x0000000d300d7209 */ /* 0x000fc40007810000 */
[----:B------:R-:W-:Y:S02]  /*6870*/  FMNMX.FTZ R7, R46, R7, !PT ;  /* 0x000000072e077209 */ /* 0x000fe40007810000 */
[----:B------:R-:W-:Y:S02]  /*6880*/  FSEL R174, R19, -INF , !P5 ;  /* 0xff80000013ae7808 */ /* 0x000fe40006800000 */
[----:B------:R-:W-:Y:S01]  /*6890*/  FSEL R184, R12, -INF , !P2 ;  /* 0xff8000000cb87808 */ /* 0x000fe20005000000 */
[----:B------:R-:W-:Y:S01]  /*68a0*/  LDSM.16.MT88.4 R16, [R201+0xc800] ;  /* 0x00c80000c910783b */ /* 0x000fe20000004200 */
[----:B------:R-:W-:Y:S02]  /*68b0*/  FMNMX.FTZ R13, R250, R13, !PT ;  /* 0x0000000dfa0d7209 */ /* 0x000fe40007810000 */
[C---:B------:R-:W-:Y:S02]  /*68c0*/  ISETP.GE.AND P5, PT, R0.reuse, R230, PT ;  /* 0x000000e60000720c */ /* 0x040fe40003fa6270 */
[----:B------:R-:W-:Y:S01]  /*68d0*/  ISETP.GE.AND P2, PT, R0, R199, PT ;  /* 0x000000c70000720c */ /* 0x000fe20003f46270 */
[----:B------:R-:W-:Y:S01]  /*68e0*/  VIADD R0, R37, 0x59 ;  /* 0x0000005925007836 */ /* 0x000fe20000000000 */
[----:B------:R-:W-:-:S02]  /*68f0*/  FMNMX.FTZ R7, R252, R7, !PT ;  /* 0x00000007fc077209 */ /* 0x000fc40007810000 */
[----:B------:R-:W-:Y:S02]  /*6900*/  FMNMX.FTZ R13, R44, R13, !PT ;  /* 0x0000000d2c0d7209 */ /* 0x000fe40007810000 */
[----:B------:R-:W-:Y:S02]  /*6910*/  FSEL R182, R14, -INF , !P4 ;  /* 0xff8000000eb67808 */ /* 0x000fe40006000000 */
[----:B------:R-:W-:Y:S02]  /*6920*/  ISETP.GE.AND P4, PT, R0, R230, PT ;  /* 0x000000e60000720c */ /* 0x000fe40003f86270 */
[----:B------:R-:W-:Y:S02]  /*6930*/  FMNMX.FTZ R7, R42, R7, !PT ;  /* 0x000000072a077209 */ /* 0x000fe40007810000 */
[----:B------:R-:W-:Y:S02]  /*6940*/  FMNMX.FTZ R13, R248, R13, !PT ;  /* 0x0000000df80d7209 */ /* 0x000fe40007810000 */
[----:B------:R-:W-:-:S02]  /*6950*/  FMNMX.FTZ R7, R246, R7, !PT ;  /* 0x00000007f6077209 */ /* 0x000fc40007810000 */
[----:B------:R-:W-:Y:S02]  /*6960*/  FSEL R186, R9, -INF , !P4 ;  /* 0xff80000009ba7808 */ /* 0x000fe40006000000 */
[----:B------:R-:W-:Y:S02]  /*6970*/  FMNMX.FTZ R9, R242, R13, !PT ;  /* 0x0000000df2097209 */ /* 0x000fe40007810000 */
[----:B------:R-:W-:Y:S02]  /*6980*/  FMNMX.FTZ R7, R40, R7, !PT ;  /* 0x0000000728077209 */ /* 0x000fe40007810000 */
[----:B------:R-:W-:Y:S02]  /*6990*/  FMNMX.FTZ R9, R150, R9, !PT ;  /* 0x0000000996097209 */ /* 0x000fe40007810000 */
[----:B------:R-:W-:Y:S02]  /*69a0*/  FMNMX.FTZ R7, R244, R7, !PT ;  /* 0x00000007f4077209 */ /* 0x000fe40007810000 */
[----:B------:R-:W-:-:S02]  /*69b0*/  FMNMX.FTZ R9, R240, R9, !PT ;  /* 0x00000009f0097209 */ /* 0x000fc40007810000 */
[----:B------:R-:W-:Y:S02]  /*69c0*/  FMNMX.FTZ R7, R238, R7, !PT ;  /* 0x00000007ee077209 */ /* 0x000fe40007810000 */
[----:B------:R-:W-:Y:S02]  /*69d0*/  FMNMX.FTZ R9, R152, R9, !PT ;  /* 0x0000000998097209 */ /* 0x000fe40007810000 */
[----:B------:R-:W-:Y:S01]  /*69e0*/  ISETP.GE.AND P6, PT, R0, R199, PT ;  /* 0x000000c70000720c */ /* 0x000fe20003fc6270 */
[----:B------:R-:W-:Y:S01]  /*69f0*/  VIADD R0, R37, 0x60 ;  /* 0x0000006025007836 */ /* 0x000fe20000000000 */
[----:B------:R-:W-:Y:S02]  /*6a00*/  FMNMX.FTZ R7, R168, R7, !PT ;  /* 0x00000007a8077209 */ /* 0x000fe40007810000 */
[----:B------:R-:W-:Y:S02]  /*6a10*/  FMNMX.FTZ R9, R234, R9, !PT ;  /* 0x00000009ea097209 */ /* 0x000fe40007810000 */
[----:B------:R-:W-:-:S02]  /*6a20*/  FSEL R176, R11, -INF , !P6 ;  /* 0xff8000000bb07808 */ /* 0x000fc40007000000 */
[----:B------:R-:W-:Y:S01]  /*6a30*/  FMNMX.FTZ R11, R236, R7, !PT ;  /* 0x00000007ec0b7209 */ /* 0x000fe20007810000 */
[----:B------:R-:W-:Y:S01]  /*6a40*/  VIADD R7, R37, 0x70 ;  /* 0x0000007025077836 */ /* 0x000fe20000000000 */
[----:B------:R-:W-:Y:S02]  /*6a50*/  FMNMX.FTZ R9, R172, R9, !PT ;  /* 0x00000009ac097209 */ /* 0x000fe40007810000 */
[----:B------:R-:W-:Y:S02]  /*6a60*/  FMNMX.FTZ R11, R170, R11, !PT ;  /* 0x0000000baa0b7209 */ /* 0x000fe40007810000 */
[----:B------:R-:W-:Y:S02]  /*6a70*/  FMNMX.FTZ R9, R190, R9, !PT ;  /* 0x00000009be097209 */ /* 0x000fe40007810000 */
[----:B------:R-:W-:Y:S02]  /*6a80*/  FMNMX.FTZ R11, R184, R11, !PT ;  /* 0x0000000bb80b7209 */ /* 0x000fe40007810000 */
[----:B------:R-:W-:-:S02]  /*6a90*/  FSEL R180, R15, -INF , !P3 ;  /* 0xff8000000fb47808 */ /* 0x000fc40005800000 */
[----:B------:R-:W-:Y:S02]  /*6aa0*/  FSEL R32, R8, -INF , !P5 ;  /* 0xff80000008207808 */ /* 0x000fe40006800000 */
[----:B------:R-:W-:Y:S02]  /*6ab0*/  FMNMX.FTZ R9, R174, R9, !PT ;  /* 0x00000009ae097209 */ /* 0x000fe40007810000 */
[C---:B------:R-:W-:Y:S02]  /*6ac0*/  ISETP.GE.AND P3, PT, R0.reuse, R230, PT ;  /* 0x000000e60000720c */ /* 0x040fe40003f66270 */
[----:B------:R-:W-:Y:S01]  /*6ad0*/  ISETP.GE.AND P5, PT, R0, R199, PT ;  /* 0x000000c70000720c */ /* 0x000fe20003fa6270 */
[----:B------:R-:W-:Y:S01]  /*6ae0*/  VIADD R0, R37, 0x61 ;  /* 0x0000006125007836 */ /* 0x000fe20000000000 */
[----:B------:R-:W-:Y:S02]  /*6af0*/  FMNMX.FTZ R11, R34, R11, !PT ;  /* 0x0000000b220b7209 */ /* 0x000fe40007810000 */
[----:B------:R-:W-:-:S02]  /*6b00*/  FMNMX.FTZ R9, R182, R9, !PT ;  /* 0x00000009b6097209 */ /* 0x000fc40007810000 */
[----:B------:R-:W-:Y:S02]  /*6b10*/  FSEL R178, R10, -INF , !P2 ;  /* 0xff8000000ab27808 */ /* 0x000fe40005000000 */
[C---:B------:R-:W-:Y:S02]  /*6b20*/  ISETP.GE.AND P2, PT, R0.reuse, R230, PT ;  /* 0x000000e60000720c */ /* 0x040fe40003f46270 */
[----:B------:R-:W-:Y:S01]  /*6b30*/  ISETP.GE.AND P4, PT, R0, R199, PT ;  /* 0x000000c70000720c */ /* 0x000fe20003f86270 */
[----:B------:R-:W-:Y:S01]  /*6b40*/  VIADD R0, R37, 0x68 ;  /* 0x0000006825007836 */ /* 0x000fe20000000000 */
[----:B------:R-:W-:Y:S02]  /*6b50*/  FMNMX.FTZ R11, R32, R11, !PT ;  /* 0x0000000b200b7209 */ /* 0x000fe40007810000 */
[----:B------:R-:W-:Y:S02]  /*6b60*/  FMNMX.FTZ R9, R180, R9, !PT ;  /* 0x00000009b4097209 */ /* 0x000fe40007810000 */
[----:B------:R-:W-:-:S02]  /*6b70*/  FSEL R166, R108, -INF , !P3 ;  /* 0xff8000006ca67808 */ /* 0x000fc40005800000 */
[----:B------:R-:W-:Y:S02]  /*6b80*/  FMNMX.FTZ R11, R186, R11, !PT ;  /* 0x0000000bba0b7209 */ /* 0x000fe40007810000 */
[----:B------:R-:W-:Y:S02]  /*6b90*/  FMNMX.FTZ R9, R178, R9, !PT ;  /* 0x00000009b2097209 */ /* 0x000fe40007810000 */
[C---:B------:R-:W-:Y:S02]  /*6ba0*/  ISETP.GE.AND P6, PT, R0.reuse, R230, PT ;  /* 0x000000e60000720c */ /* 0x040fe40003fc6270 */
[----:B------:R-:W-:Y:S01]  /*6bb0*/  ISETP.GE.AND P3, PT, R0, R199, PT ;  /* 0x000000c70000720c */ /* 0x000fe20003f66270 */
[----:B------:R-:W-:Y:S01]  /*6bc0*/  VIADD R0, R37, 0x69 ;  /* 0x0000006925007836 */ /* 0x000fe20000000000 */
[----:B------:R-:W-:Y:S02]  /*6bd0*/  FSEL R164, R109, -INF , !P2 ;  /* 0xff8000006da47808 */ /* 0x000fe40005000000 */
[----:B------:R-:W-:-:S02]  /*6be0*/  FMNMX.FTZ R11, R166, R11, !PT ;  /* 0x0000000ba60b7209 */ /* 0x000fc40007810000 */
[----:B------:R-:W-:Y:S02]  /*6bf0*/  FSEL R158, R110, -INF , !P5 ;  /* 0xff8000006e9e7808 */ /* 0x000fe40006800000 */
[----:B------:R-:W-:Y:S02]  /*6c00*/  FMNMX.FTZ R9, R176, R9, !PT ;  /* 0x00000009b0097209 */ /* 0x000fe40007810000 */
[----:B------:R-:W-:Y:S02]  /*6c10*/  ISETP.GE.AND P5, PT, R0, R230, PT ;  /* 0x000000e60000720c */ /* 0x000fe40003fa6270 */
[----:B------:R-:W-:Y:S02]  /*6c20*/  FSEL R162, R104, -INF , !P6 ;  /* 0xff80000068a27808 */ /* 0x000fe40007000000 */
[----:B------:R-:W-:Y:S02]  /*6c30*/  FMNMX.FTZ R11, R164, R11, !PT ;  /* 0x0000000ba40b7209 */ /* 0x000fe40007810000 */
[----:B------:R-:W-:-:S02]  /*6c40*/  FSEL R156, R111, -INF , !P4 ;  /* 0xff8000006f9c7808 */ /* 0x000fc40006000000 */
[----:B------:R-:W-:Y:S02]  /*6c50*/  FMNMX.FTZ R9, R158, R9, !PT ;  /* 0x000000099e097209 */ /* 0x000fe40007810000 */
[----:B------:R-:W-:Y:S02]  /*6c60*/  ISETP.GE.AND P4, PT, R7, R230, PT ;  /* 0x000000e60700720c */ /* 0x000fe40003f86270 */
[----:B------:R-:W-:Y:S02]  /*6c70*/  FSEL R160, R105, -INF , !P5 ;  /* 0xff80000069a07808 */ /* 0x000fe40006800000 */
[----:B------:R-:W-:Y:S02]  /*6c80*/  FMNMX.FTZ R11, R162, R11, !PT ;  /* 0x0000000ba20b7209 */ /* 0x000fe40007810000 */
[----:B------:R-:W-:Y:S01]  /*6c90*/  ISETP.GE.AND P2, PT, R0, R199, PT ;  /* 0x000000c70000720c */ /* 0x000fe20003f46270 */
[C---:B------:R-:W-:Y:S01]  /*6ca0*/  VIADD R0, R37.reuse, 0x78 ;  /* 0x0000007825007836 */ /* 0x040fe20000000000 */
[----:B------:R-:W-:Y:S01]  /*6cb0*/  FSEL R154, R106, -INF , !P3 ;  /* 0xff8000006a9a7808 */ /* 0x000fe20005800000 */
[----:B------:R-:W-:Y:S01]  /*6cc0*/  VIADD R37, R37, 0x79 ;  /* 0x0000007925257836 */ /* 0x000fe20000000000 */
[----:B------:R-:W-:-:S02]  /*6cd0*/  FMNMX.FTZ R9, R156, R9, !PT ;  /* 0x000000099c097209 */ /* 0x000fc40007810000 */
[----:B------:R-:W-:Y:S02]  /*6ce0*/  ISETP.GE.AND P5, PT, R2, R230, PT ;  /* 0x000000e60200720c */ /* 0x000fe40003fa6270 */
[----:B------:R-:W-:Y:S02]  /*6cf0*/  FSEL R146, R100, -INF , !P4 ;  /* 0xff80000064927808 */ /* 0x000fe40006000000 */
[----:B------:R-:W-:Y:S02]  /*6d00*/  FMNMX.FTZ R11, R160, R11, !PT ;  /* 0x0000000ba00b7209 */ /* 0x000fe40007810000 */
[----:B------:R-:W-:Y:S02]  /*6d10*/  ISETP.GE.AND P3, PT, R7, R199, PT ;  /* 0x000000c70700720c */ /* 0x000fe40003f66270 */
[----:B------:R-:W-:Y:S02]  /*6d20*/  FSEL R148, R107, -INF , !P2 ;  /* 0xff8000006b947808 */ /* 0x000fe40005000000 */
        /* <DEDUP_REMOVED lines=12> */
[----:B------:R-:W-:Y:S01]  /*6df0*/  FMNMX.FTZ R9, R138, R9, !PT ;  /* 0x000000098a097209 */ /* 0x000fe20007810000 */
[----:B------:R-:W-:Y:S01]  /*6e00*/  LDSM.16.MT88.4 R100, [R204+0x10000] ;  /* 0x01000000cc64783b */ /* 0x000fe20000004200 */
[----:B------:R-:W-:-:S02]  /*6e10*/  FSEL R140, R97, -INF , !P5 ;  /* 0xff800000618c7808 */ /* 0x000fc40006800000 */
[----:B------:R-:W-:Y:S02]  /*6e20*/  FMNMX.FTZ R11, R142, R11, !PT ;  /* 0x0000000b8e0b7209 */ /* 0x000fe40007810000 */
[----:B------:R-:W-:Y:S02]  /*6e30*/  ISETP.GE.AND P2, PT, R37, R199, PT ;  /* 0x000000c72500720c */ /* 0x000fe40003f46270 */
[----:B------:R-:W-:Y:S02]  /*6e40*/  FSEL R134, R98, -INF , !P3 ;  /* 0xff80000062867808 */ /* 0x000fe40005800000 */
[----:B------:R-:W-:Y:S02]  /*6e50*/  FMNMX.FTZ R9, R136, R9, !PT ;  /* 0x0000000988097209 */ /* 0x000fe40007810000 */
[----:B------:R-:W-:Y:S02]  /*6e60*/  FMNMX.FTZ R7, R140, R11, !PT ;  /* 0x0000000b8c077209 */ /* 0x000fe40007810000 */
[----:B------:R-:W-:-:S02]  /*6e70*/  FSEL R132, R99, -INF , !P2 ;  /* 0xff80000063847808 */ /* 0x000fc40005000000 */
[----:B------:R-:W-:Y:S01]  /*6e80*/  FMNMX.FTZ R9, R134, R9, !PT ;  /* 0x0000000986097209 */ /* 0x000fe20007810000 */
[----:B------:R-:W1:Y:S03]  /*6e90*/  SHFL.BFLY PT, R2, R7, 0x2, 0x1f ;  /* 0x0c401f0007027f89 */ /* 0x000e6600000e0000 */
[----:B------:R-:W-:-:S05]  /*6ea0*/  FMNMX.FTZ R11, R132, R9, !PT ;  /* 0x00000009840b7209 */ /* 0x000fca0007810000 */
[----:B------:R-:W2:Y:S01]  /*6eb0*/  SHFL.BFLY PT, R0, R11, 0x2, 0x1f ;  /* 0x0c401f000b007f89 */ /* 0x000ea200000e0000 */
[----:B-1----:R-:W-:-:S05]  /*6ec0*/  FMNMX.FTZ R9, R7, R2, !PT ;  /* 0x0000000207097209 */ /* 0x002fca0007810000 */
[----:B------:R-:W1:Y:S01]  /*6ed0*/  SHFL.BFLY PT, R2, R9, 0x1, 0x1f ;  /* 0x0c201f0009027f89 */ /* 0x000e6200000e0000 */
[----:B--2---:R-:W-:-:S05]  /*6ee0*/  FMNMX.FTZ R7, R11, R0, !PT ;  /* 0x000000000b077209 */ /* 0x004fca0007810000 */
[----:B------:R-:W2:Y:S01]  /*6ef0*/  SHFL.BFLY PT, R0, R7, 0x1, 0x1f ;  /* 0x0c201f0007007f89 */ /* 0x000ea200000e0000 */
[----:B-1----:R-:W-:-:S03]  /*6f00*/  FMNMX.FTZ R2, R9, R2, !PT ;  /* 0x0000000209027209 */ /* 0x002fc60007810000 */
[----:B------:R-:W-:Y:S01]  /*6f10*/  LDSM.16.MT88.4 R8, [R202+0xc800] ;  /* 0x00c80000ca08783b */ /* 0x000fe20000004200 */
[C---:B------:R-:W-:Y:S01]  /*6f20*/  FSETP.NEU.FTZ.AND P2, PT, R2.reuse, -INF , PT ;  /* 0xff8000000200780b */ /* 0x040fe20003f5d000 */
[----:B------:R-:W-:Y:S01]  /*6f30*/  FMUL.FTZ R133, R2, UR10 ;  /* 0x0000000a02857c20 */ /* 0x000fe20008410000 */
[----:B--2---:R-:W-:-:S04]  /*6f40*/  FMNMX.FTZ R0, R7, R0, !PT ;  /* 0x0000000007007209 */ /* 0x004fc80007810000 */
[----:B------:R-:W-:Y:S02]  /*6f50*/  FSEL R133, R133, RZ, P2 ;  /* 0x000000ff85857208 */ /* 0x000fe40001000000 */
[C---:B------:R-:W-:Y:S01]  /*6f60*/  FSETP.NEU.FTZ.AND P2, PT, R0.reuse, -INF , PT ;  /* 0xff8000000000780b */ /* 0x040fe20003f5d000 */
[----:B------:R-:W-:Y:S02]  /*6f70*/  FMUL.FTZ R65, R0, UR10 ;  /* 0x0000000a00417c20 */ /* 0x000fe40008410000 */
[--C-:B------:R-:W-:Y:S01]  /*6f80*/  FFMA.FTZ R59, R64, UR10, -R133.reuse ;  /* 0x0000000a403b7c23 */ /* 0x100fe20008010885 */
[--C-:B------:R-:W-:Y:S01]  /*6f90*/  FFMA.FTZ R66, R56, UR10, -R133.reuse ;  /* 0x0000000a38427c23 */ /* 0x100fe20008010885 */
[--C-:B------:R-:W-:Y:S01]  /*6fa0*/  FFMA.FTZ R63, R24, UR10, -R133.reuse ;  /* 0x0000000a183f7c23 */ /* 0x100fe20008010885 */
[----:B------:R-:W-:Y:S01]  /*6fb0*/  FSEL R65, R65, RZ, P2 ;  /* 0x000000ff41417208 */ /* 0x000fe20001000000 */
[--C-:B------:R-:W-:Y:S01]  /*6fc0*/  FFMA.FTZ R60, R60, UR10, -R133.reuse ;  /* 0x0000000a3c3c7c23 */ /* 0x100fe20008010885 */
[----:B------:R-:W-:Y:S01]  /*6fd0*/  LDSM.16.MT88.4 R24, [R204+0xc800] ;  /* 0x00c80000cc18783b */ /* 0x000fe20000004200 */
[----:B------:R-:W-:Y:S01]  /*6fe0*/  MUFU.EX2 R59, R59 ;  /* 0x0000003b003b7308 */ /* 0x000fe20000000800 */
[----:B------:R-:W-:Y:S01]  /*6ff0*/  FFMA.FTZ R56, R88, UR10, -R133 ;  /* 0x0000000a58387c23 */ /* 0x000fe20008010885 */
[--C-:B------:R-:W-:Y:S01]  /*7000*/  FFMA.FTZ R61, R58, UR10, -R65.reuse ;  /* 0x0000000a3a3d7c23 */ /* 0x100fe20008010841 */
[--C-:B------:R-:W-:Y:S01]  /*7010*/  FFMA.FTZ R64, R20, UR10, -R65.reuse ;  /* 0x0000000a14407c23 */ /* 0x100fe20008010841 */
[--C-:B------:R-:W-:Y:S01]  /*7020*/  FFMA.FTZ R62, R62, UR10, -R65.reuse ;  /* 0x0000000a3e3e7c23 */ /* 0x100fe20008010841 */
[----:B------:R-:W-:Y:S01]  /*7030*/  FFMA.FTZ R57, R84, UR10, -R65 ;  /* 0x0000000a54397c23 */ /* 0x000fe20008010841 */
[--C-:B------:R-:W-:Y:S01]  /*7040*/  FFMA.FTZ R55, R74, UR10, -R133.reuse ;  /* 0x0000000a4a377c23 */ /* 0x100fe20008010885 */
[----:B------:R-:W1:Y:S01]  /*7050*/  LDSM.16.MT88.4 R84, [R201+0xc000] ;  /* 0x00c00000c954783b */ /* 0x000e620000004200 */
[----:B------:R-:W-:Y:S01]  /*7060*/  MUFU.EX2 R66, R66 ;  /* 0x0000004200427308 */ /* 0x000fe20000000800 */
[--C-:B------:R-:W-:Y:S01]  /*7070*/  FFMA.FTZ R54, R54, UR10, -R133.reuse ;  /* 0x0000000a36367c23 */ /* 0x100fe20008010885 */
[----:B------:R-:W-:Y:S01]  /*7080*/  FFMA.FTZ R51, R72, UR10, -R133 ;  /* 0x0000000a48337c23 */ /* 0x000fe20008010885 */
[--C-:B------:R-:W-:Y:S01]  /*7090*/  FFMA.FTZ R58, R82, UR10, -R65.reuse ;  /* 0x0000000a523a7c23 */ /* 0x100fe20008010841 */
[--C-:B------:R-:W-:Y:S01]  /*70a0*/  FFMA.FTZ R53, R80, UR10, -R65.reuse ;  /* 0x0000000a50357c23 */ /* 0x100fe20008010841 */
[--C-:B------:R-:W-:Y:S01]  /*70b0*/  FFMA.FTZ R52, R52, UR10, -R65.reuse ;  /* 0x0000000a34347c23 */ /* 0x100fe20008010841 */
[----:B------:R-:W-:Y:S01]  /*70c0*/  FFMA.FTZ R49, R6, UR10, -R65 ;  /* 0x0000000a06317c23 */ /* 0x000fe20008010841 */
[----:B------:R-:W-:Y:S01]  /*70d0*/  LDSM.16.MT88.4 R20, [R200+0xc800] ;  /* 0x00c80000c814783b */ /* 0x000fe20000004200 */
[----:B------:R-:W2:Y:S01]  /*70e0*/  MUFU.EX2 R63, R63 ;  /* 0x0000003f003f7308 */ /* 0x000ea20000000800 */
[--C-:B------:R-:W-:Y:S01]  /*70f0*/  FFMA.FTZ R47, R41, UR10, -R133.reuse ;  /* 0x0000000a292f7c23 */ /* 0x100fe20008010885 */
[--C-:B------:R-:W-:Y:S01]  /*7100*/  FFMA.FTZ R50, R50, UR10, -R133.reuse ;  /* 0x0000000a32327c23 */ /* 0x100fe20008010885 */
[----:B------:R-:W3:Y:S01]  /*7110*/  LDSM.16.MT88.4 R4, [R204+0x10800] ;  /* 0x01080000cc04783b */ /* 0x000ee20000004200 */
[--C-:B------:R-:W-:Y:S01]  /*7120*/  FFMA.FTZ R46, R46, UR10, -R133.reuse ;  /* 0x0000000a2e2e7c23 */ /* 0x100fe20008010885 */
[----:B------:R-:W-:Y:S01]  /*7130*/  FFMA.FTZ R43, R252, UR10, -R133 ;  /* 0x0000000afc2b7c23 */ /* 0x000fe20008010885 */
[--C-:B------:R-:W-:Y:S01]  /*7140*/  FFMA.FTZ R48, R48, UR10, -R65.reuse ;  /* 0x0000000a30307c23 */ /* 0x100fe20008010841 */
[--C-:B------:R-:W-:Y:S01]  /*7150*/  FFMA.FTZ R45, R250, UR10, -R65.reuse ;  /* 0x0000000afa2d7c23 */ /* 0x100fe20008010841 */
[----:B------:R-:W4:Y:S01]  /*7160*/  MUFU.EX2 R60, R60 ;  /* 0x0000003c003c7308 */ /* 0x000f220000000800 */
[--C-:B------:R-:W-:Y:S01]  /*7170*/  FFMA.FTZ R44, R44, UR10, -R65.reuse ;  /* 0x0000000a2c2c7c23 */ /* 0x100fe20008010841 */
[----:B------:R-:W-:Y:S01]  /*7180*/  FFMA.FTZ R41, R248, UR10, -R65 ;  /* 0x0000000af8297c23 */ /* 0x000fe20008010841 */
[--C-:B------:R-:W-:Y:S01]  /*7190*/  FFMA.FTZ R42, R42, UR10, -R133.reuse ;  /* 0x0000000a2a2a7c23 */ /* 0x100fe20008010885 */
[--C-:B------:R-:W-:Y:S01]  /*71a0*/  FFMA.FTZ R37, R246, UR10, -R133.reuse ;  /* 0x0000000af6257c23 */ /* 0x100fe20008010885 */
[--C-:B------:R-:W-:Y:S01]  /*71b0*/  FFMA.FTZ R40, R40, UR10, -R133.reuse ;  /* 0x0000000a28287c23 */ /* 0x100fe20008010885 */
[----:B------:R-:W-:Y:S01]  /*71c0*/  FFMA.FTZ R3, R244, UR10, -R133 ;  /* 0x0000000af4037c23 */ /* 0x000fe20008010885 */
[--C-:B------:R-:W-:Y:S01]  /*71d0*/  FFMA.FTZ R67, R242, UR10, -R65.reuse ;  /* 0x0000000af2437c23 */ /* 0x100fe20008010841 */
[----:B------:R-:W-:Y:S01]  /*71e0*/  MUFU.EX2 R61, R61 ;  /* 0x0000003d003d7308 */ /* 0x000fe20000000800 */
[----:B--2---:R-:W-:Y:S01]  /*71f0*/  F2FP.F16.F32.PACK_AB R116, R63, R66 ;  /* 0x000000423f74723e */ /* 0x004fe200000000ff */
[--C-:B------:R-:W-:Y:S01]  /*7200*/  FFMA.FTZ R150, R150, UR10, -R65.reuse ;  /* 0x0000000a96967c23 */ /* 0x100fe20008010841 */
[--C-:B------:R-:W-:Y:S01]  /*7210*/  FFMA.FTZ R135, R240, UR10, -R65.reuse ;  /* 0x0000000af0877c23 */ /* 0x100fe20008010841 */
[----:B------:R-:W-:Y:S01]  /*7220*/  FFMA.FTZ R152, R152, UR10, -R65 ;  /* 0x0000000a98987c23 */ /* 0x000fe20008010841 */
[--C-:B------:R-:W-:Y:S01]  /*7230*/  FFMA.FTZ R137, R238, UR10, -R133.reuse ;  /* 0x0000000aee897c23 */ /* 0x100fe20008010885 */
[--C-:B------:R-:W-:Y:S01]  /*7240*/  FFMA.FTZ R168, R168, UR10, -R133.reuse ;  /* 0x0000000aa8a87c23 */ /* 0x100fe20008010885 */
[--C-:B------:R-:W-:Y:S01]  /*7250*/  FFMA.FTZ R139, R236, UR10, -R133.reuse ;  /* 0x0000000aec8b7c23 */ /* 0x100fe20008010885 */
[----:B------:R-:W2:Y:S01]  /*7260*/  MUFU.EX2 R64, R64 ;  /* 0x0000004000407308 */ /* 0x000ea20000000800 */
[----:B----4-:R-:W-:Y:S01]  /*7270*/  F2FP.F16.F32.PACK_AB R118, R59, R60 ;  /* 0x0000003c3b76723e */ /* 0x010fe200000000ff */
[----:B------:R-:W-:Y:S01]  /*7280*/  FFMA.FTZ R170, R170, UR10, -R133 ;  /* 0x0000000aaaaa7c23 */ /* 0x000fe20008010885 */
[--C-:B------:R-:W-:Y:S01]  /*7290*/  FFMA.FTZ R141, R234, UR10, -R65.reuse ;  /* 0x0000000aea8d7c23 */ /* 0x100fe20008010841 */
[--C-:B------:R-:W-:Y:S01]  /*72a0*/  FFMA.FTZ R172, R172, UR10, -R65.reuse ;  /* 0x0000000aacac7c23 */ /* 0x100fe20008010841 */
[--C-:B------:R-:W-:Y:S01]  /*72b0*/  FFMA.FTZ R143, R190, UR10, -R65.reuse ;  /* 0x0000000abe8f7c23 */ /* 0x100fe20008010841 */
[----:B------:R-:W-:Y:S01]  /*72c0*/  FFMA.FTZ R174, R174, UR10, -R65 ;  /* 0x0000000aaeae7c23 */ /* 0x000fe20008010841 */
[--C-:B------:R-:W-:Y:S01]  /*72d0*/  FFMA.FTZ R145, R184, UR10, -R133.reuse ;  /* 0x0000000ab8917c23 */ /* 0x100fe20008010885 */
[----:B------:R-:W-:Y:S01]  /*72e0*/  MUFU.EX2 R62, R62 ;  /* 0x0000003e003e7308 */ /* 0x000fe20000000800 */
[--C-:B------:R-:W-:Y:S01]  /*72f0*/  FFMA.FTZ R184, R34, UR10, -R133.reuse ;  /* 0x0000000a22b87c23 */ /* 0x100fe20008010885 */
[--C-:B------:R-:W-:Y:S01]  /*7300*/  FFMA.FTZ R147, R32, UR10, -R133.reuse ;  /* 0x0000000a20937c23 */ /* 0x100fe20008010885 */
[----:B------:R-:W-:Y:S01]  /*7310*/  FFMA.FTZ R186, R186, UR10, -R133 ;  /* 0x0000000ababa7c23 */ /* 0x000fe20008010885 */
[----:B------:R-:W-:Y:S01]  /*7320*/  LDSM.16.MT88.4 R32, [R204+0x12000] ;  /* 0x01200000cc20783b */ /* 0x000fe20000004200 */
[--C-:B------:R-:W-:Y:S01]  /*7330*/  FFMA.FTZ R149, R182, UR10, -R65.reuse ;  /* 0x0000000ab6957c23 */ /* 0x100fe20008010841 */
[--C-:B------:R-:W-:Y:S01]  /*7340*/  FFMA.FTZ R180, R180, UR10, -R65.reuse ;  /* 0x0000000ab4b47c23 */ /* 0x100fe20008010841 */
[--C-:B------:R-:W-:Y:S01]  /*7350*/  FFMA.FTZ R151, R178, UR10, -R65.reuse ;  /* 0x0000000ab2977c23 */ /* 0x100fe20008010841 */
[----:B------:R-:W4:Y:S01]  /*7360*/  MUFU.EX2 R57, R57 ;  /* 0x0000003900397308 */ /* 0x000f220000000800 */
[----:B--2---:R-:W-:Y:S01]  /*7370*/  F2FP.F16.F32.PACK_AB R117, R64, R61 ;  /* 0x0000003d4075723e */ /* 0x004fe200000000ff */
        /* <DEDUP_REMOVED lines=10> */
[----:B------:R-:W-:Y:S01]  /*7420*/  FADD.FTZ R63, R66, R63 ;  /* 0x0000003f423f7221 */ /* 0x000fe20000010000 */
[----:B------:R-:W-:Y:S01]  /*7430*/  FADD.FTZ R61, R61, R64 ;  /* 0x000000403d3d7221 */ /* 0x000fe20000010000 */
[----:B------:R-:W-:Y:S01]  /*7440*/  FFMA.FTZ R237, R140, UR10, -R133 ;  /* 0x0000000a8ced7c23 */ /* 0x000fe20008010885 */
[----:B------:R-:W-:Y:S01]  /*7450*/  FFMA.FTZ R236, R132, UR10, -R65 ;  /* 0x0000000a84ec7c23 */ /* 0x000fe20008010841 */
[----:B------:R-:W2:Y:S01]  /*7460*/  MUFU.EX2 R55, R55 ;  /* 0x0000003700377308 */ /* 0x000ea20000000800 */
[----:B----4-:R-:W-:Y:S01]  /*7470*/  F2FP.F16.F32.PACK_AB R119, R57, R62 ;  /* 0x0000003e3977723e */ /* 0x010fe200000000ff */
[----:B------:R-:W-:Y:S01]  /*7480*/  FADD.FTZ R60, R60, R63 ;  /* 0x0000003f3c3c7221 */ /* 0x000fe20000010000 */
[----:B------:R-:W-:Y:S01]  /*7490*/  FADD.FTZ R62, R62, R61 ;  /* 0x0000003d3e3e7221 */ /* 0x000fe20000010000 */
[----:B------:R-:W-:-:S02]  /*74a0*/  LEA R234, P2, R198, UR8, 0x1 ;  /* 0x00000008c6ea7c11 */ /* 0x000fc4000f8408ff */
[----:B------:R-:W-:Y:S01]  /*74b0*/  FADD.FTZ R59, R59, R60 ;  /* 0x0000003c3b3b7221 */ /* 0x000fe20000010000 */
[----:B------:R-:W-:Y:S01]  /*74c0*/  FADD.FTZ R57, R57, R62 ;  /* 0x0000003e39397221 */ /* 0x000fe20000010000 */
[----:B------:R-:W-:Y:S01]  /*74d0*/  HMMA.16816.F32 R72, R116, R76, RZ ;  /* 0x0000004c7448723c */ /* 0x000fe200000018ff */
[----:B------:R-:W-:Y:S01]  /*74e0*/  MUFU.EX2 R54, R54 ;  /* 0x0000003600367308 */ /* 0x000fe20000000800 */
[----:B------:R-:W-:-:S04]  /*74f0*/  LEA.HI.X R235, R198, UR9, R197, 0x1, P2 ;  /* 0x00000009c6eb7c11 */ /* 0x000fc800090f0cc5 */
[C---:B------:R-:W-:Y:S03]  /*7500*/  HMMA.16816.F32 R76, R116.reuse, R78, RZ ;  /* 0x0000004e744c723c */ /* 0x040fe600000018ff */
[----:B------:R-:W4:Y:S01]  /*7510*/  MUFU.EX2 R51, R51 ;  /* 0x0000003300337308 */ /* 0x000f220000000800 */
[C---:B--2---:R-:W-:Y:S01]  /*7520*/  F2FP.F16.F32.PACK_AB R12, R55.reuse, R56 ;  /* 0x00000038370c723e */ /* 0x044fe200000000ff */
[----:B------:R-:W-:Y:S01]  /*7530*/  FADD.FTZ R56, R56, R59 ;  /* 0x0000003b38387221 */ /* 0x000fe20000010000 */
[C---:B------:R-:W-:Y:S03]  /*7540*/  HMMA.16816.F32 R128, R116.reuse, R68, RZ ;  /* 0x000000447480723c */ /* 0x040fe600000018ff */
[----:B------:R-:W-:Y:S02]  /*7550*/  FADD.FTZ R55, R55, R56 ;  /* 0x0000003837377221 */ /* 0x000fe40000010000 */
[----:B------:R-:W-:Y:S01]  /*7560*/  MUFU.EX2 R58, R58 ;  /* 0x0000003a003a7308 */ /* 0x000fe20000000800 */
[C---:B------:R-:W-:Y:S06]  /*7570*/  HMMA.16816.F32 R68, R116.reuse, R70, RZ ;  /* 0x000000467444723c */ /* 0x040fec00000018ff */
[----:B-1----:R-:W-:Y:S01]  /*7580*/  HMMA.16816.F32 R80, R116, R84, RZ ;  /* 0x000000547450723c */ /* 0x002fe200000018ff */
[----:B------:R-:W1:Y:S01]  /*7590*/  MUFU.EX2 R53, R53 ;  /* 0x0000003500357308 */ /* 0x000e620000000800 */
[----:B----4-:R-:W-:Y:S01]  /*75a0*/  F2FP.F16.F32.PACK_AB R14, R51, R54 ;  /* 0x00000036330e723e */ /* 0x010fe200000000ff */
[----:B------:R-:W-:-:S03]  /*75b0*/  FADD.FTZ R54, R54, R55 ;  /* 0x0000003736367221 */ /* 0x000fc60000010000 */
[C---:B------:R-:W-:Y:S01]  /*75c0*/  HMMA.16816.F32 R96, R116.reuse, R100, RZ ;  /* 0x000000647460723c */ /* 0x040fe200000018ff */
[----:B------:R-:W-:Y:S02]  /*75d0*/  FADD.FTZ R51, R51, R54 ;  /* 0x0000003633337221 */ /* 0x000fe40000010000 */
[----:B------:R-:W-:Y:S03]  /*75e0*/  MUFU.EX2 R52, R52 ;  /* 0x0000003400347308 */ /* 0x000fe60000000800 */
[C---:B------:R-:W-:Y:S05]  /*75f0*/  HMMA.16816.F32 R84, R116.reuse, R86, RZ ;  /* 0x000000567454723c */ /* 0x040fea00000018ff */
[----:B------:R-:W2:Y:S01]  /*7600*/  MUFU.EX2 R49, R49 ;  /* 0x0000003100317308 */ /* 0x000ea20000000800 */
[----:B------:R-:W-:Y:S01]  /*7610*/  HMMA.16816.F32 R100, R116, R102, RZ ;  /* 0x000000667464723c */ /* 0x000fe200000018ff */
[----:B-1----:R-:W-:Y:S01]  /*7620*/  F2FP.F16.F32.PACK_AB R13, R53, R58 ;  /* 0x0000003a350d723e */ /* 0x002fe200000000ff */
[----:B------:R-:W-:-:S04]  /*7630*/  FADD.FTZ R58, R58, R57 ;  /* 0x000000393a3a7221 */ /* 0x000fc80000010000 */
[----:B------:R-:W-:Y:S01]  /*7640*/  HMMA.16816.F32 R104, R116, R124, RZ ;  /* 0x0000007c7468723c */ /* 0x000fe200000018ff */
[----:B------:R-:W-:Y:S01]  /*7650*/  MUFU.EX2 R50, R50 ;  /* 0x0000003200327308 */ /* 0x000fe20000000800 */
[----:B------:R-:W-:-:S04]  /*7660*/  FADD.FTZ R53, R53, R58 ;  /* 0x0000003a35357221 */ /* 0x000fc80000010000 */
[C---:B------:R-:W-:Y:S03]  /*7670*/  HMMA.16816.F32 R124, R116.reuse, R126, RZ ;  /* 0x0000007e747c723c */ /* 0x040fe600000018ff */
[----:B------:R-:W1:Y:S01]  /*7680*/  MUFU.EX2 R47, R47 ;  /* 0x0000002f002f7308 */ /* 0x000e620000000800 */
[C---:B--2---:R-:W-:Y:S01]  /*7690*/  F2FP.F16.F32.PACK_AB R15, R49.reuse, R52 ;  /* 0x00000034310f723e */ /* 0x044fe200000000ff */
[----:B------:R-:W-:Y:S01]  /*76a0*/  FADD.FTZ R52, R52, R53 ;  /* 0x0000003534347221 */ /* 0x000fe20000010000 */
[----:B------:R-:W-:Y:S03]  /*76b0*/  HMMA.16816.F32 R88, R116, R92, RZ ;  /* 0x0000005c7458723c */ /* 0x000fe600000018ff */
[----:B------:R-:W-:Y:S02]  /*76c0*/  FADD.FTZ R49, R49, R52 ;  /* 0x0000003431317221 */ /* 0x000fe40000010000 */
[----:B------:R-:W-:Y:S01]  /*76d0*/  MUFU.EX2 R46, R46 ;  /* 0x0000002e002e7308 */ /* 0x000fe20000000800 */
[C---:B------:R-:W-:Y:S06]  /*76e0*/  HMMA.16816.F32 R72, R12.reuse, R8, R72 ;  /* 0x000000080c48723c */ /* 0x040fec0000001848 */
[C---:B------:R-:W-:Y:S01]  /*76f0*/  HMMA.16816.F32 R76, R12.reuse, R10, R76 ;  /* 0x0000000a0c4c723c */ /* 0x040fe2000000184c */
[----:B------:R-:W2:Y:S01]  /*7700*/  LDSM.16.MT88.4 R8, [R202+0x10800] ;  /* 0x01080000ca08783b */ /* 0x000ea20000004200 */
[----:B------:R-:W-:Y:S04]  /*7710*/  MUFU.EX2 R43, R43 ;  /* 0x0000002b002b7308 */ /* 0x000fe80000000800 */
[C---:B------:R-:W-:Y:S04]  /*7720*/  HMMA.16816.F32 R128, R12.reuse, R24, R128 ;  /* 0x000000180c80723c */ /* 0x040fe80000001880 */
[----:B------:R-:W-:Y:S02]  /*7730*/  MUFU.EX2 R48, R48 ;  /* 0x0000003000307308 */ /* 0x000fe40000000800 */
[C---:B------:R-:W-:Y:S01]  /*7740*/  HMMA.16816.F32 R68, R12.reuse, R26, R68 ;  /* 0x0000001a0c44723c */ /* 0x040fe20000001844 */
[----:B------:R-:W4:Y:S05]  /*7750*/  LDSM.16.MT88.4 R24, [R200+0x10800] ;  /* 0x01080000c818783b */ /* 0x000f2a0000004200 */
[C---:B------:R-:W-:Y:S01]  /*7760*/  HMMA.16816.F32 R80, R12.reuse, R16, R80 ;  /* 0x000000100c50723c */ /* 0x040fe20000001850 */
[----:B------:R-:W5:Y:S05]  /*7770*/  MUFU.EX2 R45, R45 ;  /* 0x0000002d002d7308 */ /* 0x000f6a0000000800 */
[C---:B------:R-:W-:Y:S01]  /*7780*/  HMMA.16816.F32 R84, R12.reuse, R18, R84 ;  /* 0x000000120c54723c */ /* 0x040fe20000001854 */
[----:B------:R-:W5:Y:S02]  /*7790*/  LDSM.16.MT88.4 R16, [R201+0x10800] ;  /* 0x01080000c910783b */ /* 0x000f640000004200 */
[----:B------:R-:W-:Y:S03]  /*77a0*/  MUFU.EX2 R44, R44 ;  /* 0x0000002c002c7308 */ /* 0x000fe60000000800 */
[C---:B---3--:R-:W-:Y:S05]  /*77b0*/  HMMA.16816.F32 R96, R12.reuse, R4, R96 ;  /* 0x000000040c60723c */ /* 0x048fea0000001860 */
[----:B------:R-:W3:Y:S01]  /*77c0*/  MUFU.EX2 R41, R41 ;  /* 0x0000002900297308 */ /* 0x000ee20000000800 */
[----:B------:R-:W-:Y:S01]  /*77d0*/  HMMA.16816.F32 R100, R12, R6, R100 ;  /* 0x000000060c64723c */ /* 0x000fe20000001864 */
[----:B------:R-:W3:Y:S05]  /*77e0*/  LDSM.16.MT88.4 R4, [R202+0xd000] ;  /* 0x00d00000ca04783b */ /* 0x000eea0000004200 */
[C---:B------:R-:W-:Y:S01]  /*77f0*/  HMMA.16816.F32 R108, R116.reuse, R120, RZ ;  /* 0x00000078746c723c */ /* 0x040fe200000018ff */
[----:B------:R-:W-:Y:S05]  /*7800*/  MUFU.EX2 R42, R42 ;  /* 0x0000002a002a7308 */ /* 0x000fea0000000800 */
[C---:B------:R-:W-:Y:S03]  /*7810*/  HMMA.16816.F32 R92, R116.reuse, R94, RZ ;  /* 0x0000005e745c723c */ /* 0x040fe600000018ff */
[----:B------:R-:W3:Y:S03]  /*7820*/  MUFU.EX2 R37, R37 ;  /* 0x0000002500257308 */ /* 0x000ee60000000800 */
[C---:B------:R-:W-:Y:S05]  /*7830*/  HMMA.16816.F32 R120, R116.reuse, R122, RZ ;  /* 0x0000007a7478723c */ /* 0x040fea00000018ff */
[----:B------:R-:W-:Y:S01]  /*7840*/  MUFU.EX2 R40, R40 ;  /* 0x0000002800287308 */ /* 0x000fe20000000800 */
[C---:B------:R-:W-:Y:S06]  /*7850*/  HMMA.16816.F32 R112, R116.reuse, R28, RZ ;  /* 0x0000001c7470723c */ /* 0x040fec00000018ff */
[----:B------:R-:W-:Y:S01]  /*7860*/  HMMA.16816.F32 R116, R116, R30, RZ ;  /* 0x0000001e7474723c */ /* 0x000fe200000018ff */
[----:B------:R-:W-:Y:S01]  /*7870*/  LDSM.16.MT88.4 R28, [R200+0x11000] ;  /* 0x01100000c81c783b */ /* 0x000fe20000004200 */
[----:B------:R-:W-:Y:S04]  /*7880*/  MUFU.EX2 R3, R3 ;  /* 0x0000000300037308 */ /* 0x000fe80000000800 */
[C---:B--2---:R-:W-:Y:S04]  /*7890*/  HMMA.16816.F32 R104, R12.reuse, R8, R104 ;  /* 0x000000080c68723c */ /* 0x044fe80000001868 */
[----:B------:R-:W-:Y:S02]  /*78a0*/  MUFU.EX2 R67, R67 ;  /* 0x0000004300437308 */ /* 0x000fe40000000800 */
[C---:B------:R-:W-:Y:S01]  /*78b0*/  HMMA.16816.F32 R124, R12.reuse, R10, R124 ;  /* 0x0000000a0c7c723c */ /* 0x040fe2000000187c */
[----:B------:R-:W2:Y:S05]  /*78c0*/  LDSM.16.MT88.4 R8, [R201+0xd000] ;  /* 0x00d00000c908783b */ /* 0x000eaa0000004200 */
[C---:B------:R-:W-:Y:S01]  /*78d0*/  HMMA.16816.F32 R88, R12.reuse, R20, R88 ;  /* 0x000000140c58723c */ /* 0x040fe20000001858 */
[----:B------:R-:W2:Y:S05]  /*78e0*/  MUFU.EX2 R150, R150 ;  /* 0x0000009600967308 */ /* 0x000eaa0000000800 */
[C---:B------:R-:W-:Y:S01]  /*78f0*/  HMMA.16816.F32 R92, R12.reuse, R22, R92 ;  /* 0x000000160c5c723c */ /* 0x040fe2000000185c */
[----:B------:R-:W2:Y:S02]  /*7900*/  LDSM.16.MT88.4 R20, [R204+0xd000] ;  /* 0x00d00000cc14783b */ /* 0x000ea40000004200 */
[----:B------:R-:W-:Y:S03]  /*7910*/  MUFU.EX2 R135, R135 ;  /* 0x0000008700877308 */ /* 0x000fe60000000800 */
[C---:B----4-:R-:W-:Y:S05]  /*7920*/  HMMA.16816.F32 R112, R12.reuse, R24, R112 ;  /* 0x000000180c70723c */ /* 0x050fea0000001870 */
[----:B------:R-:W4:Y:S01]  /*7930*/  MUFU.EX2 R152, R152 ;  /* 0x0000009800987308 */ /* 0x000f220000000800 */
[----:B------:R-:W-:Y:S01]  /*7940*/  HMMA.16816.F32 R116, R12, R26, R116 ;  /* 0x0000001a0c74723c */ /* 0x000fe20000001874 */
[----:B-1----:R-:W-:Y:S01]  /*7950*/  F2FP.F16.F32.PACK_AB R24, R47, R50 ;  /* 0x000000322f18723e */ /* 0x002fe200000000ff */
[----:B------:R-:W-:Y:S01]  /*7960*/  FADD.FTZ R50, R50, R51 ;  /* 0x0000003332327221 */ /* 0x000fe20000010000 */
[----:B-----5:R-:W-:Y:S01]  /*7970*/  F2FP.F16.F32.PACK_AB R25, R45, R48 ;  /* 0x000000302d19723e */ /* 0x020fe200000000ff */
[----:B------:R-:W-:-:S02]  /*7980*/  FADD.FTZ R48, R48, R49 ;  /* 0x0000003130307221 */ /* 0x000fc40000010000 */
[C---:B------:R-:W-:Y:S01]  /*7990*/  HMMA.16816.F32 R108, R12.reuse, R16, R108 ;  /* 0x000000100c6c723c */ /* 0x040fe2000000186c */
[----:B------:R-:W-:Y:S01]  /*79a0*/  F2FP.F16.F32.PACK_AB R26, R43, R46 ;  /* 0x0000002e2b1a723e */ /* 0x000fe200000000ff */
[----:B------:R-:W-:Y:S01]  /*79b0*/  MUFU.EX2 R137, R137 ;  /* 0x0000008900897308 */ /* 0x000fe20000000800 */
[----:B---3--:R-:W-:Y:S01]  /*79c0*/  F2FP.F16.F32.PACK_AB R27, R41, R44 ;  /* 0x0000002c291b723e */ /* 0x008fe200000000ff */
[----:B------:R-:W-:Y:S01]  /*79d0*/  FADD.FTZ R47, R47, R50 ;  /* 0x000000322f2f7221 */ /* 0x000fe20000010000 */
[----:B------:R-:W-:Y:S01]  /*79e0*/  FADD.FTZ R45, R45, R48 ;  /* 0x000000302d2d7221 */ /* 0x000fe20000010000 */
[----:B------:R-:W-:Y:S01]  /*79f0*/  HMMA.16816.F32 R120, R12, R18, R120 ;  /* 0x000000120c78723c */ /* 0x000fe20000001878 */
[----:B------:R-:W1:Y:S01]  /*7a00*/  LDSM.16.MT88.4 R12, [R204+0x11000] ;  /* 0x01100000cc0c783b */ /* 0x000e620000004200 */
[----:B------:R-:W-:Y:S01]  /*7a10*/  FADD.FTZ R46, R46, R47 ;  /* 0x0000002f2e2e7221 */ /* 0x000fe20000010000 */
[----:B------:R-:W-:Y:S01]  /*7a20*/  FADD.FTZ R44, R44, R45 ;  /* 0x0000002d2c2c7221 */ /* 0x000fe20000010000 */
[----:B------:R-:W3:Y:S01]  /*7a30*/  MUFU.EX2 R168, R168 ;  /* 0x000000a800a87308 */ /* 0x000ee20000000800 */
[----:B------:R-:W-:Y:S01]  /*7a40*/  LDSM.16.MT88.4 R16, [R200+0xd000] ;  /* 0x00d00000c810783b */ /* 0x000fe20000004200 */
[----:B------:R-:W-:Y:S01]  /*7a50*/  HMMA.16816.F32 R72, R24, R4, R72 ;  /* 0x000000041848723c */ /* 0x000fe20000001848 */
[----:B------:R-:W-:Y:S01]  /*7a60*/  FADD.FTZ R43, R43, R46 ;  /* 0x0000002e2b2b7221 */ /* 0x000fe20000010000 */
[----:B------:R-:W-:-:S04]  /*7a70*/  FADD.FTZ R44, R41, R44 ;  /* 0x0000002c292c7221 */ /* 0x000fc80000010000 */
[C---:B------:R-:W-:Y:S01]  /*7a80*/  HMMA.16816.F32 R76, R24.reuse, R6, R76 ;  /* 0x00000006184c723c */ /* 0x040fe2000000184c */
[----:B------:R-:W5:Y:S01]  /*7a90*/  LDSM.16.MT88.4 R4, [R202+0x11000] ;  /* 0x01100000ca04783b */ /* 0x000f620000004200 */
[----:B------:R-:W-:Y:S04]  /*7aa0*/  MUFU.EX2 R139, R139 ;  /* 0x0000008b008b7308 */ /* 0x000fe80000000800 */
[C---:B--2---:R-:W-:Y:S04]  /*7ab0*/  HMMA.16816.F32 R80, R24.reuse, R8, R80 ;  /* 0x000000081850723c */ /* 0x044fe80000001850 */
[----:B------:R-:W-:Y:S02]  /*7ac0*/  MUFU.EX2 R170, R170 ;  /* 0x000000aa00aa7308 */ /* 0x000fe40000000800 */
[C---:B------:R-:W-:Y:S01]  /*7ad0*/  HMMA.16816.F32 R84, R24.reuse, R10, R84 ;  /* 0x0000000a1854723c */ /* 0x040fe20000001854 */
[----:B------:R-:W2:Y:S05]  /*7ae0*/  LDSM.16.MT88.4 R8, [R201+0x11000] ;  /* 0x01100000c908783b */ /* 0x000eaa0000004200 */
[C---:B------:R-:W-:Y:S01]  /*7af0*/  HMMA.16816.F32 R128, R24.reuse, R20, R128 ;  /* 0x000000141880723c */ /* 0x040fe20000001880 */
[----:B------:R-:W-:Y:S05]  /*7b00*/  MUFU.EX2 R141, R141 ;  /* 0x0000008d008d7308 */ /* 0x000fea0000000800 */
[C---:B------:R-:W-:Y:S01]  /*7b10*/  HMMA.16816.F32 R68, R24.reuse, R22, R68 ;  /* 0x000000161844723c */ /* 0x040fe20000001844 */
[----:B------:R-:W3:Y:S02]  /*7b20*/  LDSM.16.MT88.4 R20, [R204+0xd800] ;  /* 0x00d80000cc14783b */ /* 0x000ee40000004200 */
[----:B------:R-:W3:Y:S03]  /*7b30*/  MUFU.EX2 R172, R172 ;  /* 0x000000ac00ac7308 */ /* 0x000ee60000000800 */
[C---:B-1----:R-:W-:Y:S05]  /*7b40*/  HMMA.16816.F32 R96, R24.reuse, R12, R96 ;  /* 0x0000000c1860723c */ /* 0x042fea0000001860 */
[----:B------:R-:W-:Y:S01]  /*7b50*/  MUFU.EX2 R143, R143 ;  /* 0x0000008f008f7308 */ /* 0x000fe20000000800 */
[C---:B------:R-:W-:Y:S01]  /*7b60*/  HMMA.16816.F32 R100, R24.reuse, R14, R100 ;  /* 0x0000000e1864723c */ /* 0x040fe20000001864 */
[----:B------:R-:W1:Y:S05]  /*7b70*/  LDSM.16.MT88.4 R12, [R202+0xd800] ;  /* 0x00d80000ca0c783b */ /* 0x000e6a0000004200 */
[C---:B-----5:R-:W-:Y:S01]  /*7b80*/  HMMA.16816.F32 R104, R24.reuse, R4, R104 ;  /* 0x000000041868723c */ /* 0x060fe20000001868 */
[----:B------:R-:W5:Y:S05]  /*7b90*/  MUFU.EX2 R174, R174 ;  /* 0x000000ae00ae7308 */ /* 0x000f6a0000000800 */
[C---:B------:R-:W-:Y:S01]  /*7ba0*/  HMMA.16816.F32 R124, R24.reuse, R6, R124 ;  /* 0x00000006187c723c */ /* 0x040fe2000000187c */
[----:B------:R-:W5:Y:S02]  /*7bb0*/  LDSM.16.MT88.4 R4, [R201+0xd800] ;  /* 0x00d80000c904783b */ /* 0x000f640000004200 */
[----:B------:R-:W-:Y:S03]  /*7bc0*/  MUFU.EX2 R145, R145 ;  /* 0x0000009100917308 */ /* 0x000fe60000000800 */
[C---:B--2---:R-:W-:Y:S05]  /*7bd0*/  HMMA.16816.F32 R108, R24.reuse, R8, R108 ;  /* 0x00000008186c723c */ /* 0x044fea000000186c */
[----:B------:R-:W2:Y:S01]  /*7be0*/  MUFU.EX2 R184, R184 ;  /* 0x000000b800b87308 */ /* 0x000ea20000000800 */
[----:B------:R-:W-:Y:S01]  /*7bf0*/  HMMA.16816.F32 R120, R24, R10, R120 ;  /* 0x0000000a1878723c */ /* 0x000fe20000001878 */
[----:B------:R-:W-:Y:S01]  /*7c00*/  F2FP.F16.F32.PACK_AB R8, R37, R42 ;  /* 0x0000002a2508723e */ /* 0x000fe200000000ff */
[----:B------:R-:W-:Y:S01]  /*7c10*/  FADD.FTZ R42, R42, R43 ;  /* 0x0000002b2a2a7221 */ /* 0x000fe20000010000 */
[----:B------:R-:W-:Y:S01]  /*7c20*/  F2FP.F16.F32.PACK_AB R9, R150, R67 ;  /* 0x000000439609723e */ /* 0x000fe200000000ff */
[----:B------:R-:W-:-:S02]  /*7c30*/  FADD.FTZ R67, R67, R44 ;  /* 0x0000002c43437221 */ /* 0x000fc40000010000 */
[C---:B------:R-:W-:Y:S01]  /*7c40*/  HMMA.16816.F32 R88, R24.reuse, R16, R88 ;  /* 0x000000101858723c */ /* 0x040fe20000001858 */
[----:B------:R-:W-:Y:S01]  /*7c50*/  F2FP.F16.F32.PACK_AB R10, R3, R40 ;  /* 0x00000028030a723e */ /* 0x000fe200000000ff */
[----:B------:R-:W-:Y:S01]  /*7c60*/  MUFU.EX2 R147, R147 ;  /* 0x0000009300937308 */ /* 0x000fe20000000800 */
[----:B----4-:R-:W-:Y:S01]  /*7c70*/  F2FP.F16.F32.PACK_AB R11, R152, R135 ;  /* 0x00000087980b723e */ /* 0x010fe200000000ff */
[----:B------:R-:W-:Y:S01]  /*7c80*/  FADD.FTZ R37, R37, R42 ;  /* 0x0000002a25257221 */ /* 0x000fe20000010000 */
[----:B------:R-:W-:Y:S01]  /*7c90*/  FADD.FTZ R150, R150, R67 ;  /* 0x0000004396967221 */ /* 0x000fe20000010000 */
[----:B------:R-:W-:Y:S01]  /*7ca0*/  HMMA.16816.F32 R92, R24, R18, R92 ;  /* 0x00000012185c723c */ /* 0x000fe2000000185c */
[----:B------:R-:W4:Y:S02]  /*7cb0*/  LDSM.16.MT88.4 R16, [R200+0xd800] ;  /* 0x00d80000c810783b */ /* 0x000f240000004200 */
[----:B------:R-:W-:Y:S01]  /*7cc0*/  FADD.FTZ R135, R135, R150 ;  /* 0x0000009687877221 */ /* 0x000fe20000010000 */
[----:B------:R-:W-:Y:S02]  /*7cd0*/  MUFU.EX2 R186, R186 ;  /* 0x000000ba00ba7308 */ /* 0x000fe40000000800 */
[----:B---3--:R-:W-:Y:S01]  /*7ce0*/  HMMA.16816.F32 R128, R8, R20, R128 ;  /* 0x000000140880723c */ /* 0x008fe20000001880 */
[----:B------:R-:W-:-:S05]  /*7cf0*/  FADD.FTZ R152, R152, R135 ;  /* 0x0000008798987221 */ /* 0x000fca0000010000 */
[----:B------:R-:W-:Y:S01]  /*7d00*/  HMMA.16816.F32 R68, R8, R22, R68 ;  /* 0x000000160844723c */ /* 0x000fe20000001844 */
[----:B------:R-:W3:Y:S01]  /*7d10*/  LDSM.16.MT88.4 R20, [R202+0x11800] ;  /* 0x01180000ca14783b */ /* 0x000ee20000004200 */
[----:B------:R-:W-:Y:S04]  /*7d20*/  MUFU.EX2 R149, R149 ;  /* 0x0000009500957308 */ /* 0x000fe80000000800 */
[C---:B------:R-:W-:Y:S04]  /*7d30*/  HMMA.16816.F32 R112, R24.reuse, R28, R112 ;  /* 0x0000001c1870723c */ /* 0x040fe80000001870 */
[----:B------:R-:W2:Y:S02]  /*7d40*/  MUFU.EX2 R180, R180 ;  /* 0x000000b400b47308 */ /* 0x000ea40000000800 */
[----:B------:R-:W-:Y:S01]  /*7d50*/  HMMA.16816.F32 R116, R24, R30, R116 ;  /* 0x0000001e1874723c */ /* 0x000fe20000001874 */
[----:B------:R-:W2:Y:S04]  /*7d60*/  LDSM.16.MT88.4 R28, [R204+0x11800] ;  /* 0x01180000cc1c783b */ /* 0x000ea80000004200 */
[----:B------:R-:W-:Y:S01]  /*7d70*/  LDSM.16.MT88.4 R24, [R200+0x11800] ;  /* 0x01180000c818783b */ /* 0x000fe20000004200 */
[C---:B-1----:R-:W-:Y:S01]  /*7d80*/  HMMA.16816.F32 R72, R8.reuse, R12, R72 ;  /* 0x0000000c0848723c */ /* 0x042fe20000001848 */
[----:B------:R-:W-:Y:S05]  /*7d90*/  MUFU.EX2 R151, R151 ;  /* 0x0000009700977308 */ /* 0x000fea0000000800 */
[C---:B------:R-:W-:Y:S01]  /*7da0*/  HMMA.16816.F32 R76, R8.reuse, R14, R76 ;  /* 0x0000000e084c723c */ /* 0x040fe2000000184c */
[----:B------:R-:W1:Y:S02]  /*7db0*/  LDSM.16.MT88.4 R12, [R201+0x11800] ;  /* 0x01180000c90c783b */ /* 0x000e640000004200 */
[----:B------:R-:W1:Y:S03]  /*7dc0*/  MUFU.EX2 R176, R176 ;  /* 0x000000b000b07308 */ /* 0x000e660000000800 */
[C---:B-----5:R-:W-:Y:S05]  /*7dd0*/  HMMA.16816.F32 R80, R8.reuse, R4, R80 ;  /* 0x000000040850723c */ /* 0x060fea0000001850 */
[----:B------:R-:W-:Y:S01]  /*7de0*/  MUFU.EX2 R153, R153 ;  /* 0x0000009900997308 */ /* 0x000fe20000000800 */
[C---:B------:R-:W-:Y:S01]  /*7df0*/  HMMA.16816.F32 R84, R8.reuse, R6, R84 ;  /* 0x000000060854723c */ /* 0x040fe20000001854 */
[----:B------:R-:W5:Y:S05]  /*7e00*/  LDSM.16.MT88.4 R4, [R204+0xe000] ;  /* 0x00e00000cc04783b */ /* 0x000f6a0000004200 */
[C---:B----4-:R-:W-:Y:S01]  /*7e10*/  HMMA.16816.F32 R88, R8.reuse, R16, R88 ;  /* 0x000000100858723c */ /* 0x050fe20000001858 */
[----:B------:R-:W4:Y:S05]  /*7e20*/  MUFU.EX2 R164, R164 ;  /* 0x000000a400a47308 */ /* 0x000f2a0000000800 */
[C---:B------:R-:W-:Y:S01]  /*7e30*/  HMMA.16816.F32 R92, R8.reuse, R18, R92 ;  /* 0x00000012085c723c */ /* 0x040fe2000000185c */
[----:B------:R-:W4:Y:S02]  /*7e40*/  LDSM.16.MT88.4 R16, [R202+0xe000] ;  /* 0x00e00000ca10783b */ /* 0x000f240000004200 */
[----:B------:R-:W-:Y:S03]  /*7e50*/  MUFU.EX2 R155, R155 ;  /* 0x0000009b009b7308 */ /* 0x000fe60000000800 */
[C---:B---3--:R-:W-:Y:S05]  /*7e60*/  HMMA.16816.F32 R104, R8.reuse, R20, R104 ;  /* 0x000000140868723c */ /* 0x048fea0000001868 */
[----:B------:R-:W-:Y:S01]  /*7e70*/  MUFU.EX2 R160, R160 ;  /* 0x000000a000a07308 */ /* 0x000fe20000000800 */
[----:B------:R-:W-:Y:S01]  /*7e80*/  HMMA.16816.F32 R124, R8, R22, R124 ;  /* 0x00000016087c723c */ /* 0x000fe2000000187c */
[----:B------:R-:W-:-:S02]  /*7e90*/  F2FP.F16.F32.PACK_AB R20, R168, R137 ;  /* 0x00000089a814723e */ /* 0x000fc400000000ff */
[----:B------:R-:W-:Y:S01]  /*7ea0*/  F2FP.F16.F32.PACK_AB R21, R172, R141 ;  /* 0x0000008dac15723e */ /* 0x000fe200000000ff */
[----:B------:R-:W-:Y:S02]  /*7eb0*/  FADD.FTZ R141, R141, R152 ;  /* 0x000000988d8d7221 */ /* 0x000fe40000010000 */
[C---:B--2---:R-:W-:Y:S01]  /*7ec0*/  HMMA.16816.F32 R96, R8.reuse, R28, R96 ;  /* 0x0000001c0860723c */ /* 0x044fe20000001860 */
[----:B------:R-:W-:Y:S01]  /*7ed0*/  F2FP.F16.F32.PACK_AB R22, R170, R139 ;  /* 0x0000008baa16723e */ /* 0x000fe200000000ff */
[----:B------:R-:W-:Y:S01]  /*7ee0*/  MUFU.EX2 R157, R157 ;  /* 0x0000009d009d7308 */ /* 0x000fe20000000800 */
[----:B------:R-:W-:Y:S01]  /*7ef0*/  F2FP.F16.F32.PACK_AB R23, R174, R143 ;  /* 0x0000008fae17723e */ /* 0x000fe200000000ff */
[----:B------:R-:W-:Y:S02]  /*7f00*/  FADD.FTZ R172, R172, R141 ;  /* 0x0000008dacac7221 */ /* 0x000fe40000010000 */
[----:B------:R-:W-:Y:S01]  /*7f10*/  HMMA.16816.F32 R100, R8, R30, R100 ;  /* 0x0000001e0864723c */ /* 0x000fe20000001864 */
[----:B------:R-:W-:Y:S01]  /*7f20*/  LDSM.16.MT88.4 R28, [R202+0x12000] ;  /* 0x01200000ca1c783b */ /* 0x000fe20000004200 */
[----:B------:R-:W-:-:S02]  /*7f30*/  FADD.FTZ R143, R143, R172 ;  /* 0x000000ac8f8f7221 */ /* 0x000fc40000010000 */
[----:B------:R-:W2:Y:S02]  /*7f40*/  MUFU.EX2 R156, R156 ;  /* 0x0000009c009c7308 */ /* 0x000ea40000000800 */
[----:B-1----:R-:W-:Y:S01]  /*7f50*/  HMMA.16816.F32 R108, R8, R12, R108 ;  /* 0x0000000c086c723c */ /* 0x002fe2000000186c */
[----:B------:R-:W-:-:S05]  /*7f60*/  FADD.FTZ R174, R174, R143 ;  /* 0x0000008faeae7221 */ /* 0x000fca0000010000 */
[C---:B------:R-:W-:Y:S01]  /*7f70*/  HMMA.16816.F32 R120, R8.reuse, R14, R120 ;  /* 0x0000000e0878723c */ /* 0x040fe20000001878 */
[----:B------:R-:W1:Y:S01]  /*7f80*/  LDSM.16.MT88.4 R12, [R201+0xe000] ;  /* 0x00e00000c90c783b */ /* 0x000e620000004200 */
[----:B------:R-:W-:Y:S04]  /*7f90*/  MUFU.EX2 R154, R154 ;  /* 0x0000009a009a7308 */ /* 0x000fe80000000800 */
[C---:B------:R-:W-:Y:S04]  /*7fa0*/  HMMA.16816.F32 R112, R8.reuse, R24, R112 ;  /* 0x000000180870723c */ /* 0x040fe80000001870 */
[----:B------:R-:W3:Y:S02]  /*7fb0*/  MUFU.EX2 R159, R159 ;  /* 0x0000009f009f7308 */ /* 0x000ee40000000800 */
[----:B------:R-:W-:Y:S01]  /*7fc0*/  HMMA.16816.F32 R116, R8, R26, R116 ;  /* 0x0000001a0874723c */ /* 0x000fe20000001874 */
[----:B------:R-:W2:Y:S04]  /*7fd0*/  LDSM.16.MT88.4 R8, [R200+0xe000] ;  /* 0x00e00000c808783b */ /* 0x000ea80000004200 */
[----:B------:R-:W-:Y:S01]  /*7fe0*/  LDSM.16.MT88.4 R24, [R200+0x12000] ;  /* 0x01200000c818783b */ /* 0x000fe20000004200 */
[C---:B-----5:R-:W-:Y:S01]  /*7ff0*/  HMMA.16816.F32 R128, R20.reuse, R4, R128 ;  /* 0x000000041480723c */ /* 0x060fe20000001880 */
[----:B------:R-:W-:Y:S05]  /*8000*/  MUFU.EX2 R237, R237 ;  /* 0x000000ed00ed7308 */ /* 0x000fea0000000800 */
[C---:B------:R-:W-:Y:S01]  /*8010*/  HMMA.16816.F32 R68, R20.reuse, R6, R68 ;  /* 0x000000061444723c */ /* 0x040fe20000001844 */
[----:B------:R-:W5:Y:S02]  /*8020*/  LDSM.16.MT88.4 R4, [R201+0x12000] ;  /* 0x01200000c904783b */ /* 0x000f640000004200 */
[----:B------:R-:W-:Y:S03]  /*8030*/  MUFU.EX2 R236, R236 ;  /* 0x000000ec00ec7308 */ /* 0x000fe60000000800 */
[C---:B----4-:R-:W-:Y:S06]  /*8040*/  HMMA.16816.F32 R72, R20.reuse, R16, R72 ;  /* 0x000000101448723c */ /* 0x050fec0000001848 */
[C---:B------:R-:W-:Y:S01]  /*8050*/  HMMA.16816.F32 R76, R20.reuse, R18, R76 ;  /* 0x00000012144c723c */ /* 0x040fe2000000184c */
[----:B------:R-:W4:Y:S05]  /*8060*/  LDSM.16.MT88.4 R16, [R204+0xe800] ;  /* 0x00e80000cc10783b */ /* 0x000f2a0000004200 */
[C---:B-1----:R-:W-:Y:S06]  /*8070*/  HMMA.16816.F32 R80, R20.reuse, R12, R80 ;  /* 0x0000000c1450723c */ /* 0x042fec0000001850 */
[C---:B------:R-:W-:Y:S01]  /*8080*/  HMMA.16816.F32 R84, R20.reuse, R14, R84 ;  /* 0x0000000e1454723c */ /* 0x040fe20000001854 */
[----:B------:R-:W1:Y:S05]  /*8090*/  LDSM.16.MT88.4 R12, [R202+0xe800] ;  /* 0x00e80000ca0c783b */ /* 0x000e6a0000004200 */
[C---:B--2---:R-:W-:Y:S06]  /*80a0*/  HMMA.16816.F32 R88, R20.reuse, R8, R88 ;  /* 0x000000081458723c */ /* 0x044fec0000001858 */
[C---:B------:R-:W-:Y:S01]  /*80b0*/  HMMA.16816.F32 R92, R20.reuse, R10, R92 ;  /* 0x0000000a145c723c */ /* 0x040fe2000000185c */
[----:B------:R-:W2:Y:S05]  /*80c0*/  LDSM.16.MT88.4 R8, [R201+0xe800] ;  /* 0x00e80000c908783b */ /* 0x000eaa0000004200 */
[C---:B-----5:R-:W-:Y:S06]  /*80d0*/  HMMA.16816.F32 R108, R20.reuse, R4, R108 ;  /* 0x00000004146c723c */ /* 0x060fec000000186c */
[C---:B------:R-:W-:Y:S01]  /*80e0*/  HMMA.16816.F32 R120, R20.reuse, R6, R120 ;  /* 0x000000061478723c */ /* 0x040fe20000001878 */
[----:B------:R-:W5:Y:S05]  /*80f0*/  LDSM.16.MT88.4 R4, [R200+0xe800] ;  /* 0x00e80000c804783b */ /* 0x000f6a0000004200 */
[C---:B------:R-:W-:Y:S06]  /*8100*/  HMMA.16816.F32 R104, R20.reuse, R28, R104 ;  /* 0x0000001c1468723c */ /* 0x040fec0000001868 */
[----:B------:R-:W-:Y:S01]  /*8110*/  HMMA.16816.F32 R124, R20, R30, R124 ;  /* 0x0000001e147c723c */ /* 0x000fe2000000187c */
[----:B------:R-:W-:-:S02]  /*8120*/  F2FP.F16.F32.PACK_AB R28, R184, R145 ;  /* 0x00000091b81c723e */ /* 0x000fc400000000ff */
[----:B------:R-:W-:Y:S01]  /*8130*/  F2FP.F16.F32.PACK_AB R29, R180, R149 ;  /* 0x00000095b41d723e */ /* 0x000fe200000000ff */
[----:B------:R-:W-:Y:S02]  /*8140*/  FADD.FTZ R149, R149, R174 ;  /* 0x000000ae95957221 */ /* 0x000fe40000010000 */
[----:B------:R-:W-:Y:S01]  /*8150*/  HMMA.16816.F32 R96, R20, R32, R96 ;  /* 0x000000201460723c */ /* 0x000fe20000001860 */
[----:B------:R-:W-:Y:S01]  /*8160*/  F2FP.F16.F32.PACK_AB R30, R186, R147 ;  /* 0x00000093ba1e723e */ /* 0x000fe200000000ff */
[----:B------:R-:W-:Y:S01]  /*8170*/  FADD.FTZ R180, R180, R149 ;  /* 0x00000095b4b47221 */ /* 0x000fe20000010000 */
[----:B------:R-:W-:-:S03]  /*8180*/  F2FP.F16.F32.PACK_AB R31, R176, R151 ;  /* 0x00000097b01f723e */ /* 0x000fc600000000ff */
[----:B------:R-:W-:Y:S01]  /*8190*/  HMMA.16816.F32 R100, R20, R34, R100 ;  /* 0x000000221464723c */ /* 0x000fe20000001864 */
[----:B------:R-:W-:Y:S01]  /*81a0*/  LDSM.16.MT88.4 R32, [R200+0x12800] ;  /* 0x01280000c820783b */ /* 0x000fe20000004200 */
[----:B------:R-:W-:-:S04]  /*81b0*/  FADD.FTZ R151, R151, R180 ;  /* 0x000000b497977221 */ /* 0x000fc80000010000 */
[----:B----4-:R-:W-:Y:S01]  /*81c0*/  HMMA.16816.F32 R128, R28, R16, R128 ;  /* 0x000000101c80723c */ /* 0x010fe20000001880 */
[----:B------:R-:W-:-:S05]  /*81d0*/  FADD.FTZ R176, R176, R151 ;  /* 0x00000097b0b07221 */ /* 0x000fca0000010000 */
[----:B------:R-:W-:Y:S01]  /*81e0*/  HMMA.16816.F32 R68, R28, R18, R68 ;  /* 0x000000121c44723c */ /* 0x000fe20000001844 */
[----:B------:R-:W4:Y:S05]  /*81f0*/  LDSM.16.MT88.4 R16, [R202+0x12800] ;  /* 0x01280000ca10783b */ /* 0x000f2a0000004200 */
[C---:B------:R-:W-:Y:S06]  /*8200*/  HMMA.16816.F32 R112, R20.reuse, R24, R112 ;  /* 0x000000181470723c */ /* 0x040fec0000001870 */
[----:B------:R-:W-:Y:S01]  /*8210*/  HMMA.16816.F32 R116, R20, R26, R116 ;  /* 0x0000001a1474723c */ /* 0x000fe20000001874 */
[----:B------:R-:W3:Y:S04]  /*8220*/  LDSM.16.MT88.4 R20, [R204+0x12800] ;  /* 0x01280000cc14783b */ /* 0x000ee80000004200 */
[----:B------:R-:W-:Y:S01]  /*8230*/  LDSM.16.MT88.4 R24, [R204+0xf000] ;  /* 0x00f00000cc18783b */ /* 0x000fe20000004200 */
        /* <DEDUP_REMOVED lines=9> */
[C---:B----4-:R-:W-:Y:S06]  /*82d0*/  HMMA.16816.F32 R104, R28.reuse, R16, R104 ;  /* 0x000000101c68723c */ /* 0x050fec0000001868 */
[----:B------:R-:W-:Y:S01]  /*82e0*/  HMMA.16816.F32 R124, R28, R18, R124 ;  /* 0x000000121c7c723c */ /* 0x000fe2000000187c */
[----:B------:R-:W-:-:S02]  /*82f0*/  F2FP.F16.F32.PACK_AB R16, R164, R153 ;  /* 0x00000099a410723e */ /* 0x000fc400000000ff */
[----:B------:R-:W-:-:S03]  /*8300*/  F2FP.F16.F32.PACK_AB R17, R156, R157 ;  /* 0x0000009d9c11723e */ /* 0x000fc600000000ff */
[----:B---3--:R-:W-:Y:S01]  /*8310*/  HMMA.16816.F32 R96, R28, R20, R96 ;  /* 0x000000141c60723c */ /* 0x008fe20000001860 */
[----:B------:R-:W-:Y:S02]  /*8320*/  F2FP.F16.F32.PACK_AB R18, R160, R155 ;  /* 0x0000009ba012723e */ /* 0x000fe400000000ff */
[----:B------:R-:W-:-:S03]  /*8330*/  F2FP.F16.F32.PACK_AB R19, R159, R154 ;  /* 0x0000009a9f13723e */ /* 0x000fc600000000ff */
[C---:B------:R-:W-:Y:S01]  /*8340*/  HMMA.16816.F32 R100, R28.reuse, R22, R100 ;  /* 0x000000161c64723c */ /* 0x040fe20000001864 */
[----:B------:R-:W3:Y:S05]  /*8350*/  LDSM.16.MT88.4 R20, [R200+0xf000] ;  /* 0x00f00000c814783b */ /* 0x000eea0000004200 */
[C---:B-1----:R-:W-:Y:S06]  /*8360*/  HMMA.16816.F32 R108, R28.reuse, R12, R108 ;  /* 0x0000000c1c6c723c */ /* 0x042fec000000186c */
[----:B------:R-:W-:Y:S01]  /*8370*/  HMMA.16816.F32 R120, R28, R14, R120 ;  /* 0x0000000e1c78723c */ /* 0x000fe20000001878 */
[----:B------:R-:W1:Y:S05]  /*8380*/  LDSM.16.MT88.4 R12, [R204+0x13000] ;  /* 0x01300000cc0c783b */ /* 0x000e6a0000004200 */
[C---:B------:R-:W-:Y:S06]  /*8390*/  HMMA.16816.F32 R128, R16.reuse, R24, R128 ;  /* 0x000000181080723c */ /* 0x040fec0000001880 */
[C---:B------:R-:W-:Y:S01]  /*83a0*/  HMMA.16816.F32 R68, R16.reuse, R26, R68 ;  /* 0x0000001a1044723c */ /* 0x040fe20000001844 */
[----:B------:R-:W-:Y:S05]  /*83b0*/  LDSM.16.MT88.4 R24, [R200+0x13000] ;  /* 0x01300000c818783b */ /* 0x000fea0000004200 */
[C---:B--2---:R-:W-:Y:S06]  /*83c0*/  HMMA.16816.F32 R72, R16.reuse, R8, R72 ;  /* 0x000000081048723c */ /* 0x044fec0000001848 */
[C---:B------:R-:W-:Y:S01]  /*83d0*/  HMMA.16816.F32 R76, R16.reuse, R10, R76 ;  /* 0x0000000a104c723c */ /* 0x040fe2000000184c */
[----:B------:R-:W2:Y:S05]  /*83e0*/  LDSM.16.MT88.4 R8, [R202+0x13000] ;  /* 0x01300000ca08783b */ /* 0x000eaa0000004200 */
[C---:B-----5:R-:W-:Y:S06]  /*83f0*/  HMMA.16816.F32 R80, R16.reuse, R4, R80 ;  /* 0x000000041050723c */ /* 0x060fec0000001850 */
[----:B------:R-:W-:Y:S01]  /*8400*/  HMMA.16816.F32 R84, R16, R6, R84 ;  /* 0x000000061054723c */ /* 0x000fe20000001854 */
[----:B------:R-:W4:Y:S05]  /*8410*/  LDSM.16.MT88.4 R4, [R201+0x13000] ;  /* 0x01300000c904783b */ /* 0x000f2a0000004200 */
[C---:B------:R-:W-:Y:S06]  /*8420*/  HMMA.16816.F32 R112, R28.reuse, R32, R112 ;  /* 0x000000201c70723c */ /* 0x040fec0000001870 */
[----:B------:R-:W-:Y:S01]  /*8430*/  HMMA.16816.F32 R116, R28, R34, R116 ;  /* 0x000000221c74723c */ /* 0x000fe20000001874 */
[--C-:B------:R-:W-:Y:S01]  /*8440*/  FFMA.FTZ R32, R136, UR10, -R65.reuse ;  /* 0x0000000a88207c23 */ /* 0x100fe20008010841 */
[----:B------:R-:W-:-:S04]  /*8450*/  FFMA.FTZ R33, R134, UR10, -R65 ;  /* 0x0000000a86217c23 */ /* 0x000fc80008010841 */
[C---:B---3--:R-:W-:Y:S01]  /*8460*/  HMMA.16816.F32 R88, R16.reuse, R20, R88 ;  /* 0x000000141058723c */ /* 0x048fe20000001858 */
[--C-:B------:R-:W-:Y:S01]  /*8470*/  FFMA.FTZ R28, R146, UR10, -R133.reuse ;  /* 0x0000000a921c7c23 */ /* 0x100fe20008010885 */
[--C-:B------:R-:W-:Y:S01]  /*8480*/  FFMA.FTZ R29, R144, UR10, -R133.reuse ;  /* 0x0000000a901d7c23 */ /* 0x100fe20008010885 */
[----:B------:R-:W-:Y:S01]  /*8490*/  FFMA.FTZ R30, R142, UR10, -R133 ;  /* 0x0000000a8e1e7c23 */ /* 0x000fe20008010885 */
[----:B------:R-:W-:Y:S01]  /*84a0*/  FFMA.FTZ R31, R138, UR10, -R65 ;  /* 0x0000000a8a1f7c23 */ /* 0x000fe20008010841 */
[----:B------:R-:W-:Y:S01]  /*84b0*/  MUFU.EX2 R32, R32 ;  /* 0x0000002000207308 */ /* 0x000fe20000000800 */
[C---:B------:R-:W-:Y:S01]  /*84c0*/  HMMA.16816.F32 R92, R16.reuse, R22, R92 ;  /* 0x00000016105c723c */ /* 0x040fe2000000185c */
[----:B------:R-:W-:Y:S05]  /*84d0*/  LDSM.16.MT88.4 R20, [R201+0xf800] ;  /* 0x00f80000c914783b */ /* 0x000fea0000004200 */
[C---:B-1----:R-:W-:Y:S01]  /*84e0*/  HMMA.16816.F32 R96, R16.reuse, R12, R96 ;  /* 0x0000000c1060723c */ /* 0x042fe20000001860 */
[----:B------:R-:W-:Y:S05]  /*84f0*/  MUFU.EX2 R28, R28 ;  /* 0x0000001c001c7308 */ /* 0x000fea0000000800 */
[C---:B------:R-:W-:Y:S01]  /*8500*/  HMMA.16816.F32 R100, R16.reuse, R14, R100 ;  /* 0x0000000e1064723c */ /* 0x040fe20000001864 */
[----:B------:R-:W1:Y:S02]  /*8510*/  LDSM.16.MT88.4 R12, [R204+0xf800] ;  /* 0x00f80000cc0c783b */ /* 0x000e640000004200 */
[----:B------:R-:W3:Y:S03]  /*8520*/  MUFU.EX2 R29, R29 ;  /* 0x0000001d001d7308 */ /* 0x000ee60000000800 */
[C---:B--2---:R-:W-:Y:S05]  /*8530*/  HMMA.16816.F32 R104, R16.reuse, R8, R104 ;  /* 0x000000081068723c */ /* 0x044fea0000001868 */
[----:B------:R-:W2:Y:S01]  /*8540*/  MUFU.EX2 R30, R30 ;  /* 0x0000001e001e7308 */ /* 0x000ea20000000800 */
[C---:B------:R-:W-:Y:S01]  /*8550*/  HMMA.16816.F32 R124, R16.reuse, R10, R124 ;  /* 0x0000000a107c723c */ /* 0x040fe2000000187c */
[----:B------:R-:W5:Y:S05]  /*8560*/  LDSM.16.MT88.4 R8, [R202+0xf800] ;  /* 0x00f80000ca08783b */ /* 0x000f6a0000004200 */
[C---:B----4-:R-:W-:Y:S01]  /*8570*/  HMMA.16816.F32 R108, R16.reuse, R4, R108 ;  /* 0x00000004106c723c */ /* 0x050fe2000000186c */
[----:B------:R-:W4:Y:S05]  /*8580*/  MUFU.EX2 R31, R31 ;  /* 0x0000001f001f7308 */ /* 0x000f2a0000000800 */
[----:B------:R-:W-:Y:S01]  /*8590*/  HMMA.16816.F32 R120, R16, R6, R120 ;  /* 0x000000061078723c */ /* 0x000fe20000001878 */
[----:B---3--:R-:W-:-:S02]  /*85a0*/  F2FP.F16.F32.PACK_AB R4, R29, R28 ;  /* 0x0000001c1d04723e */ /* 0x008fc400000000ff */
[----:B------:R-:W3:Y:S03]  /*85b0*/  MUFU.EX2 R33, R33 ;  /* 0x0000002100217308 */ /* 0x000ee60000000800 */
[----:B------:R-:W-:Y:S01]  /*85c0*/  HMMA.16816.F32 R112, R16, R24, R112 ;  /* 0x000000181070723c */ /* 0x000fe20000001870 */
[----:B--2---:R-:W-:-:S05]  /*85d0*/  F2FP.F16.F32.PACK_AB R6, R237, R30 ;  /* 0x0000001eed06723e */ /* 0x004fca00000000ff */
[----:B------:R-:W-:Y:S01]  /*85e0*/  HMMA.16816.F32 R116, R16, R26, R116 ;  /* 0x0000001a1074723c */ /* 0x000fe20000001874 */
[----:B------:R-:W2:Y:S01]  /*85f0*/  LDSM.16.MT88.4 R16, [R200+0xf800] ;  /* 0x00f80000c810783b */ /* 0x000ea20000004200 */
[----:B------:R-:W-:Y:S01]  /*8600*/  FADD.FTZ R24, R40, R37 ;  /* 0x0000002528187221 */ /* 0x000fe20000010000 */
[----:B----4-:R-:W-:-:S03]  /*8610*/  F2FP.F16.F32.PACK_AB R5, R32, R31 ;  /* 0x0000001f2005723e */ /* 0x010fc600000000ff */
[----:B------:R-:W-:Y:S01]  /*8620*/  FADD.FTZ R24, R3, R24 ;  /* 0x0000001803187221 */ /* 0x000fe20000010000 */
[----:B------:R-:W-:Y:S01]  /*8630*/  FADD.FTZ R3, R157, R176 ;  /* 0x000000b09d037221 */ /* 0x000fe20000010000 */
[----:B---3--:R-:W-:Y:S02]  /*8640*/  F2FP.F16.F32.PACK_AB R7, R236, R33 ;  /* 0x00000021ec07723e */ /* 0x008fe400000000ff */
[----:B------:R-:W-:Y:S01]  /*8650*/  FADD.FTZ R137, R137, R24 ;  /* 0x0000001889897221 */ /* 0x000fe20000010000 */
[----:B------:R-:W-:-:S03]  /*8660*/  FADD.FTZ R3, R156, R3 ;  /* 0x000000039c037221 */ /* 0x000fc60000010000 */
[----:B------:R-:W-:Y:S01]  /*8670*/  FADD.FTZ R168, R168, R137 ;  /* 0x00000089a8a87221 */ /* 0x000fe20000010000 */
[C---:B-1----:R-:W-:Y:S01]  /*8680*/  HMMA.16816.F32 R128, R4.reuse, R12, R128 ;  /* 0x0000000c0480723c */ /* 0x042fe20000001880 */
[----:B------:R-:W-:Y:S02]  /*8690*/  FADD.FTZ R154, R154, R3 ;  /* 0x000000039a9a7221 */ /* 0x000fe40000010000 */
[----:B------:R-:W-:Y:S02]  /*86a0*/  FADD.FTZ R139, R139, R168 ;  /* 0x000000a88b8b7221 */ /* 0x000fe40000010000 */
[----:B------:R-:W-:Y:S01]  /*86b0*/  FADD.FTZ R154, R159, R154 ;  /* 0x0000009a9f9a7221 */ /* 0x000fe20000010000 */
[----:B------:R-:W-:Y:S01]  /*86c0*/  HMMA.16816.F32 R68, R4, R14, R68 ;  /* 0x0000000e0444723c */ /* 0x000fe20000001844 */
[----:B------:R-:W-:Y:S01]  /*86d0*/  FADD.FTZ R170, R170, R139 ;  /* 0x0000008baaaa7221 */ /* 0x000fe20000010000 */
[----:B------:R-:W1:Y:S01]  /*86e0*/  LDSM.16.MT88.4 R12, [R204+0x13800] ;  /* 0x01380000cc0c783b */ /* 0x000e620000004200 */
[----:B------:R-:W-:-:S02]  /*86f0*/  FADD.FTZ R31, R31, R154 ;  /* 0x0000009a1f1f7221 */ /* 0x000fc40000010000 */
[----:B------:R-:W-:Y:S01]  /*8700*/  FADD.FTZ R145, R145, R170 ;  /* 0x000000aa91917221 */ /* 0x000fe20000010000 */
[C---:B-----5:R-:W-:Y:S01]  /*8710*/  HMMA.16816.F32 R72, R4.reuse, R8, R72 ;  /* 0x000000080448723c */ /* 0x060fe20000001848 */
[----:B------:R-:W-:Y:S02]  /*8720*/  FADD.FTZ R32, R32, R31 ;  /* 0x0000001f20207221 */ /* 0x000fe40000010000 */
[----:B------:R-:W-:Y:S02]  /*8730*/  FADD.FTZ R184, R184, R145 ;  /* 0x00000091b8b87221 */ /* 0x000fe40000010000 */
[----:B------:R-:W-:Y:S01]  /*8740*/  FADD.FTZ R33, R33, R32 ;  /* 0x0000002021217221 */ /* 0x000fe20000010000 */
[----:B------:R-:W-:Y:S01]  /*8750*/  HMMA.16816.F32 R76, R4, R10, R76 ;  /* 0x0000000a044c723c */ /* 0x000fe2000000184c */
[----:B------:R-:W3:Y:S01]  /*8760*/  LDSM.16.MT88.4 R8, [R202+0x13800] ;  /* 0x01380000ca08783b */ /* 0x000ee20000004200 */
[----:B------:R-:W-:Y:S01]  /*8770*/  FADD.FTZ R147, R147, R184 ;  /* 0x000000b893937221 */ /* 0x000fe20000010000 */
[----:B------:R-:W-:-:S03]  /*8780*/  FADD.FTZ R236, R236, R33 ;  /* 0x00000021ecec7221 */ /* 0x000fc60000010000 */
[----:B------:R-:W-:Y:S01]  /*8790*/  HMMA.16816.F32 R80, R4, R20, R80 ;  /* 0x000000140450723c */ /* 0x000fe20000001850 */
[----:B------:R-:W-:-:S04]  /*87a0*/  FADD.FTZ R186, R186, R147 ;  /* 0x00000093baba7221 */ /* 0x000fc80000010000 */
[----:B------:R-:W-:Y:S01]  /*87b0*/  FADD.FTZ R153, R153, R186 ;  /* 0x000000ba99997221 */ /* 0x000fe20000010000 */
[----:B------:R-:W-:Y:S01]  /*87c0*/  HMMA.16816.F32 R84, R4, R22, R84 ;  /* 0x000000160454723c */ /* 0x000fe20000001854 */
[----:B------:R-:W4:Y:S02]  /*87d0*/  LDSM.16.MT88.4 R20, [R201+0x13800] ;  /* 0x01380000c914783b */ /* 0x000f240000004200 */
[----:B------:R-:W-:-:S03]  /*87e0*/  FADD.FTZ R164, R164, R153 ;  /* 0x00000099a4a47221 */ /* 0x000fc60000010000 */
[----:B--2---:R-:W-:Y:S01]  /*87f0*/  HMMA.16816.F32 R88, R4, R16, R88 ;  /* 0x000000100458723c */ /* 0x004fe20000001858 */
[----:B------:R-:W-:-:S04]  /*8800*/  FADD.FTZ R155, R155, R164 ;  /* 0x000000a49b9b7221 */ /* 0x000fc80000010000 */
[----:B------:R-:W-:Y:S01]  /*8810*/  FADD.FTZ R3, R160, R155 ;  /* 0x0000009ba0037221 */ /* 0x000fe20000010000 */
[----:B------:R-:W-:Y:S01]  /*8820*/  HMMA.16816.F32 R92, R4, R18, R92 ;  /* 0x00000012045c723c */ /* 0x000fe2000000185c */
[----:B------:R-:W2:Y:S02]  /*8830*/  LDSM.16.MT88.4 R16, [R200+0x13800] ;  /* 0x01380000c810783b */ /* 0x000ea40000004200 */
[----:B------:R-:W-:-:S03]  /*8840*/  FADD.FTZ R28, R28, R3 ;  /* 0x000000031c1c7221 */ /* 0x000fc60000010000 */
[----:B-1----:R-:W-:Y:S01]  /*8850*/  HMMA.16816.F32 R96, R4, R12, R96 ;  /* 0x0000000c0460723c */ /* 0x002fe20000001860 */
[----:B------:R-:W-:-:S04]  /*8860*/  FADD.FTZ R29, R29, R28 ;  /* 0x0000001c1d1d7221 */ /* 0x000fc80000010000 */
[----:B------:R-:W-:Y:S01]  /*8870*/  FADD.FTZ R30, R30, R29 ;  /* 0x0000001d1e1e7221 */ /* 0x000fe20000010000 */
[----:B------:R-:W-:Y:S03]  /*8880*/  HMMA.16816.F32 R100, R4, R14, R100 ;  /* 0x0000000e0464723c */ /* 0x000fe60000001864 */
[----:B------:R-:W-:-:S03]  /*8890*/  FADD.FTZ R237, R237, R30 ;  /* 0x0000001eeded7221 */ /* 0x000fc60000010000 */
[C---:B---3--:R-:W-:Y:S06]  /*88a0*/  HMMA.16816.F32 R104, R4.reuse, R8, R104 ;  /* 0x000000080468723c */ /* 0x048fec0000001868 */
[C---:B------:R-:W-:Y:S06]  /*88b0*/  HMMA.16816.F32 R124, R4.reuse, R10, R124 ;  /* 0x0000000a047c723c */ /* 0x040fec000000187c */
[C---:B----4-:R-:W-:Y:S06]  /*88c0*/  HMMA.16816.F32 R108, R4.reuse, R20, R108 ;  /* 0x00000014046c723c */ /* 0x050fec000000186c */
[C---:B------:R-:W-:Y:S06]  /*88d0*/  HMMA.16816.F32 R120, R4.reuse, R22, R120 ;  /* 0x000000160478723c */ /* 0x040fec0000001878 */
[C---:B--2---:R-:W-:Y:S06]  /*88e0*/  HMMA.16816.F32 R112, R4.reuse, R16, R112 ;  /* 0x000000100470723c */ /* 0x044fec0000001870 */
[----:B------:R-:W-:Y:S01]  /*88f0*/  HMMA.16816.F32 R116, R4, R18, R116 ;  /* 0x000000120474723c */ /* 0x000fe20000001874 */
[----:B------:R-:W-:-:S08]  /*8900*/  NOP ;  /* 0x0000000000007918 */ /* 0x000fd00000000000 */
[----:B------:R-:W-:-:S15]  /*8910*/  @!P1 BRA `(.L_x_770) ;  /* 0x0000005400309947 */ /* 0x000fde0003800000 */
[----:B------:R-:W-:-:S04]  /*8920*/  DEPBAR.LE SB0, 0x0 ;  /* 0x000080000000791a */ /* 0x000fc80000000000 */
[----:B------:R-:W-:Y:S01]  /*8930*/  IADD3 R219, R196, -0x2, RZ ;  /* 0xfffffffec4db7810 */ /* 0x000fe20007ffe0ff */
[----:B------:R-:W-:Y:S06]  /*8940*/  BAR.SYNC.DEFER_BLOCKING 0x0 ;  /* 0x0000000000007b1d */ /* 0x000fec0000010000 */
[----:B------:R-:W-:Y:S05]  /*8950*/  @!P0 BRA `(.L_x_771) ;  /* 0x0000000000ec8947 */ /* 0x000fea0003800000 */
[----:B------:R-:W1:Y:S01]  /*8960*/  LDC R4, c[0x0][0x380] ;  /* 0x0000e000ff047b82 */ /* 0x000e620000000800 */
[----:B------:R-:W-:Y:S01]  /*8970*/  IMAD.SHL.U32 R5, R219, 0x80, RZ ;  /* 0x00000080db057824 */ /* 0x000fe200078e00ff */
[----:B------:R-:W-:-:S04]  /*8980*/  ULDC.64 UR4, c[0x0][0x238] ;  /* 0x00008e0000047ab9 */ /* 0x000fc80000000a00 */
[C---:B------:R-:W-:Y:S02]  /*8990*/  IADD3 R13, R5.reuse, 0x80, RZ ;  /* 0x00000080050d7810 */ /* 0x040fe40007ffe0ff */
[----:B------:R-:W-:Y:S02]  /*89a0*/  IABS R7, R5 ;  /* 0x0000000500077213 */ /* 0x000fe40000000000 */
[----:B------:R-:W-:Y:S02]  /*89b0*/  IABS R9, R13 ;  /* 0x0000000d00097213 */ /* 0x000fe40000000000 */
[-C--:B-1----:R-:W-:Y:S02]  /*89c0*/  IABS R3, R4.reuse ;  /* 0x0000000400037213 */ /* 0x082fe40000000000 */
[-C--:B------:R-:W-:Y:S02]  /*89d0*/  LOP3.LUT R5, R5, R4.reuse, RZ, 0x3c, !PT ;  /* 0x0000000405057212 */ /* 0x080fe400078e3cff */
[----:B------:R-:W1:Y:S01]  /*89e0*/  I2F.RP R6, R3 ;  /* 0x0000000300067306 */ /* 0x000e620000209400 */
[----:B------:R-:W-:-:S02]  /*89f0*/  LOP3.LUT R13, R13, R4, RZ, 0x3c, !PT ;  /* 0x000000040d0d7212 */ /* 0x000fc400078e3cff */
[----:B------:R-:W-:Y:S02]  /*8a00*/  ISETP.GE.AND P1, PT, R5, RZ, PT ;  /* 0x000000ff0500720c */ /* 0x000fe40003f26270 */
[----:B------:R-:W-:-:S03]  /*8a10*/  ISETP.GE.AND P3, PT, R13, RZ, PT ;  /* 0x000000ff0d00720c */ /* 0x000fc60003f66270 */
[----:B-1----:R-:W1:Y:S02]  /*8a20*/  MUFU.RCP R14, R6 ;  /* 0x00000006000e7308 */ /* 0x002e640000001000 */
[----:B-1----:R-:W-:-:S06]  /*8a30*/  VIADD R14, R14, 0xffffffe ;  /* 0x0ffffffe0e0e7836 */ /* 0x002fcc0000000000 */
[----:B------:R-:W1:Y:S02]  /*8a40*/  F2I.FTZ.U32.TRUNC.NTZ R15, R14 ;  /* 0x0000000e000f7305 */ /* 0x000e64000021f000 */
[----:B-1----:R-:W-:Y:S01]  /*8a50*/  IADD3 R10, RZ, -R15, RZ ;  /* 0x8000000fff0a7210 */ /* 0x002fe20007ffe0ff */
[----:B------:R-:W-:-:S04]  /*8a60*/  IMAD.MOV.U32 R14, RZ, RZ, RZ ;  /* 0x000000ffff0e7224 */ /* 0x000fc800078e00ff */
[----:B------:R-:W-:-:S04]  /*8a70*/  IMAD R10, R10, R3, RZ ;  /* 0x000000030a0a7224 */ /* 0x000fc800078e02ff */
[----:B------:R-:W-:-:S06]  /*8a80*/  IMAD.HI.U32 R10, R15, R10, R14 ;  /* 0x0000000a0f0a7227 */ /* 0x000fcc00078e000e */
[----:B------:R-:W-:-:S04]  /*8a90*/  IMAD.HI.U32 R11, R10, R9, RZ ;  /* 0x000000090a0b7227 */ /* 0x000fc800078e00ff */
[----:B------:R-:W-:Y:S01]  /*8aa0*/  IMAD.HI.U32 R10, R10, R7, RZ ;  /* 0x000000070a0a7227 */ /* 0x000fe200078e00ff */
[----:B------:R-:W-:-:S03]  /*8ab0*/  IADD3 R8, -R11, RZ, RZ ;  /* 0x000000ff0b087210 */ /* 0x000fc60007ffe1ff */
[----:B------:R-:W-:Y:S02]  /*8ac0*/  IMAD.MOV R6, RZ, RZ, -R10 ;  /* 0x000000ffff067224 */ /* 0x000fe400078e0a0a */
[C---:B------:R-:W-:Y:S02]  /*8ad0*/  IMAD R8, R3.reuse, R8, R9 ;  /* 0x0000000803087224 */ /* 0x040fe400078e0209 */
[C---:B------:R-:W-:Y:S01]  /*8ae0*/  IMAD R6, R3.reuse, R6, R7 ;  /* 0x0000000603067224 */ /* 0x040fe200078e0207 */
[----:B------:R-:W-:Y:S02]  /*8af0*/  LOP3.LUT R7, RZ, R4, RZ, 0x33, !PT ;  /* 0x00000004ff077212 */ /* 0x000fe400078e33ff */
        /* <DEDUP_REMOVED lines=8> */
[----:B------:R-:W-:-:S09]  /*8b80*/  ISETP.NE.AND P2, PT, R4, RZ, PT ;  /* 0x000000ff0400720c */ /* 0x000fd20003f45270 */
[----:B------:R-:W-:Y:S02]  /*8b90*/  @P6 IADD3 R11, R11, 0x1, RZ ;  /* 0x000000010b0b6810 */ /* 0x000fe40007ffe0ff */
[----:B------:R-:W-:Y:S02]  /*8ba0*/  @P5 VIADD R10, R10, 0x1 ;  /* 0x000000010a0a5836 */ /* 0x000fe40000000000 */
[----:B------:R-:W-:Y:S02]  /*8bb0*/  @!P3 IADD3 R11, -R11, RZ, RZ ;  /* 0x000000ff0b0bb210 */ /* 0x000fe40007ffe1ff */
[----:B------:R-:W-:Y:S02]  /*8bc0*/  @!P1 IMAD.MOV R10, RZ, RZ, -R10 ;  /* 0x000000ffff0a9224 */ /* 0x000fe400078e0a0a */
[----:B------:R-:W-:-:S03]  /*8bd0*/  SEL R3, R7, R11, !P2 ;  /* 0x0000000b07037207 */ /* 0x000fc60005000000 */
[----:B------:R-:W-:Y:S02]  /*8be0*/  SEL R7, R7, R10, !P2 ;  /* 0x0000000a07077207 */ /* 0x000fe40005000000 */
[----:B------:R-:W-:-:S04]  /*8bf0*/  IMAD.WIDE R12, R3, 0x4, R226 ;  /* 0x00000004030c7825 */ /* 0x000fc800078e02e2 */
[----:B------:R-:W-:Y:S01]  /*8c00*/  IMAD.WIDE R10, R7, 0x4, R226 ;  /* 0x00000004070a7825 */ /* 0x000fe200078e02e2 */
[----:B------:R-:W2:Y:S04]  /*8c10*/  LDG.E R6, desc[UR12][R12.64] ;  /* 0x0000000c0c067981 */ /* 0x000ea8000c1e1900 */
[----:B------:R-:W2:Y:S01]  /*8c20*/  LDG.E R5, desc[UR12][R10.64] ;  /* 0x0000000c0a057981 */ /* 0x000ea2000c1e1900 */
[----:B------:R-:W-:-:S05]  /*8c30*/  IADD3 R3, R3, -R7, RZ ;  /* 0x8000000703037210 */ /* 0x000fca0007ffe0ff */
[----:B------:R-:W-:-:S04]  /*8c40*/  IMAD R4, R3, R4, -0x80 ;  /* 0xffffff8003047424 */ /* 0x000fc800078e0204 */
[----:B------:R-:W-:Y:S01]  /*8c50*/  IMAD.WIDE.U32 R8, R4, R194, RZ ;  /* 0x000000c204087225 */ /* 0x000fe200078e00ff */
[----:B------:R-:W-:-:S05]  /*8c60*/  SHF.R.S32.HI R3, RZ, 0x1f, R4 ;  /* 0x0000001fff037819 */ /* 0x000fca0000011404 */
[----:B------:R-:W-:-:S04]  /*8c70*/  IMAD R3, R3, R194, RZ ;  /* 0x000000c203037224 */ /* 0x000fc800078e02ff */
[----:B------:R-:W-:-:S05]  /*8c80*/  IMAD R3, R4, R195, R3 ;  /* 0x000000c304037224 */ /* 0x000fca00078e0203 */
[----:B------:R-:W-:Y:S01]  /*8c90*/  IADD3 R9, R9, R3, RZ ;  /* 0x0000000309097210 */ /* 0x000fe20007ffe0ff */
[----:B--2---:R-:W-:-:S05]  /*8ca0*/  IMAD.IADD R5, R5, 0x1, -R6 ;  /* 0x0000000105057824 */ /* 0x004fca00078e0a06 */
[----:B------:R-:W-:-:S05]  /*8cb0*/  SHF.R.S32.HI R6, RZ, 0x1f, R5 ;  /* 0x0000001fff067819 */ /* 0x000fca0000011405 */
[----:B------:R-:W-:-:S04]  /*8cc0*/  IMAD R6, R6, UR4, RZ ;  /* 0x0000000406067c24 */ /* 0x000fc8000f8e02ff */
[C---:B------:R-:W-:Y:S02]  /*8cd0*/  IMAD R6, R5.reuse, UR5, R6 ;  /* 0x0000000505067c24 */ /* 0x040fe4000f8e0206 */
[----:B------:R-:W-:-:S04]  /*8ce0*/  IMAD.WIDE.U32 R4, R5, UR4, R8 ;  /* 0x0000000405047c25 */ /* 0x000fc8000f8e0008 */
[----:B------:R-:W-:Y:S01]  /*8cf0*/  IMAD.IADD R5, R5, 0x1, R6 ;  /* 0x0000000105057824 */ /* 0x000fe200078e0206 */
[----:B------:R-:W-:Y:S06]  /*8d00*/  BRA `(.L_x_772) ;  /* 0x0000000000087947 */ /* 0x000fec0003800000 */
.L_x_771:
[----:B------:R-:W-:-:S04]  /*8d10*/  LEA R4, -R194, RZ, 0x7 ;  /* 0x000000ffc2047211 */ /* 0x000fc800078e39ff */
[----:B------:R-:W-:-:S07]  /*8d20*/  SHF.R.S32.HI R5, RZ, 0x1f, R4 ;  /* 0x0000001fff057819 */ /* 0x000fce0000011404 */
.L_x_772:
[----:B------:R-:W-:Y:S01]  /*8d30*/  ULDC UR4, c[0x0][0x2d0] ;  /* 0x0000b40000047ab9 */ /* 0x000fe20000000800 */
[----:B------:R-:W-:Y:S01]  /*8d40*/  LEA R238, P3, R4, R188, 0x1 ;  /* 0x000000bc04ee7211 */ /* 0x000fe200078608ff */
[----:B------:R-:W-:Y:S01]  /*8d50*/  IMAD R232, R219, 0x80, R232 ;  /* 0x00000080dbe87824 */ /* 0x000fe200078e02e8 */
[----:B------:R-:W-:Y:S02]  /*8d60*/  ISETP.GE.AND P1, PT, R213, UR4, PT ;  /* 0x00000004d5007c0c */ /* 0x000fe4000bf26270 */
[----:B------:R-:W-:Y:S02]  /*8d70*/  ISETP.GE.AND P2, PT, R222, UR4, PT ;  /* 0x00000004de007c0c */ /* 0x000fe4000bf46270 */
[----:B------:R-:W-:-:S09]  /*8d80*/  LEA.HI.X R239, R4, R189, R5, 0x1, P3 ;  /* 0x000000bd04ef7211 */ /* 0x000fd200018f0c05 */
[----:B------:R-:W-:Y:S02]  /*8d90*/  @!P1 IADD3 R6, P4, R4, R38, RZ ;  /* 0x0000002604069210 */ /* 0x000fe40007f9e0ff */
[----:B------:R-:W-:Y:S01]  /*8da0*/  IADD3 R4, P3, R217, R4, RZ ;  /* 0x00000004d9047210 */ /* 0x000fe20007f7e0ff */
[----:B------:R-:W-:Y:S02]  /*8db0*/  @P2 STS.128 [R220+0xc000], RZ ;  /* 0x00c000ffdc002388 */ /* 0x000fe40000000c00 */
[----:B------:R-:W-:Y:S01]  /*8dc0*/  @!P1 IMAD.X R3, R5, 0x1, R36, P4 ;  /* 0x0000000105039824 */ /* 0x000fe200020e0624 */
[----:B------:R-:W-:Y:S01]  /*8dd0*/  @!P1 LEA R24, P4, R6, UR6, 0x1 ;  /* 0x0000000606189c11 */ /* 0x000fe2000f8808ff */
[----:B------:R-:W-:Y:S01]  /*8de0*/  IMAD.X R5, R216, 0x1, R5, P3 ;  /* 0x00000001d8057824 */ /* 0x000fe200018e0605 */
[----:B------:R-:W-:Y:S01]  /*8df0*/  @!P1 IADD3 R8, P3, R4, R38, RZ ;  /* 0x0000002604089210 */ /* 0x000fe20007f7e0ff */
[----:B------:R-:W-:Y:S01]  /*8e00*/  @!PT LDS RZ, [RZ] ;  /* 0x00000000fffff984 */ /* 0x000fe20000000800 */
[----:B------:R-:W-:Y:S01]  /*8e10*/  @!PT LDS RZ, [RZ] ;  /* 0x00000000fffff984 */ /* 0x000fe20000000800 */
[----:B------:R-:W-:Y:S01]  /*8e20*/  @!PT LDS RZ, [RZ] ;  /* 0x00000000fffff984 */ /* 0x000fe20000000800 */
[----:B------:R-:W-:Y:S01]  /*8e30*/  @!P2 LDGSTS.E.BYPASS.LTC128B.128 [R220+0xc000], desc[UR12][R238.64] ;  /* 0x0c000000eedcafae */ /* 0x000fe2000b901d4c */
[----:B------:R-:W-:-:S02]  /*8e40*/  @!P1 LEA.HI.X R25, R6, UR7, R3, 0x1, P4 ;  /* 0x0000000706199c11 */ /* 0x000fc4000a0f0c03 */
[----:B------:R-:W-:Y:S01]  /*8e50*/  @!P2 LEA R22, P5, R4, R188, 0x1 ;  /* 0x000000bc0416a211 */ /* 0x000fe200078a08ff */
[----:B------:R-:W-:Y:S01]  /*8e60*/  @!P1 IMAD.X R3, R5, 0x1, R36, P3 ;  /* 0x0000000105039824 */ /* 0x000fe200018e0624 */
[----:B------:R-:W-:Y:S01]  /*8e70*/  IADD3 R6, P4, R217, R4, RZ ;  /* 0x00000004d9067210 */ /* 0x000fe20007f9e0ff */
[----:B------:R-:W-:Y:S01]  /*8e80*/  @P1 STS.128 [R220+0x10000], RZ ;  /* 0x010000ffdc001388 */ /* 0x000fe20000000c00 */
[----:B------:R-:W-:Y:S02]  /*8e90*/  @!P1 LEA R20, P3, R8, UR6, 0x1 ;  /* 0x0000000608149c11 */ /* 0x000fe4000f8608ff */
[--C-:B------:R-:W-:Y:S01]  /*8ea0*/  @!P2 LEA.HI.X R23, R4, R189, R5.reuse, 0x1, P5 ;  /* 0x000000bd0417a211 */ /* 0x100fe200028f0c05 */
[----:B------:R-:W-:Y:S01]  /*8eb0*/  IMAD.X R5, R216, 0x1, R5, P4 ;  /* 0x00000001d8057824 */ /* 0x000fe200020e0605 */
[----:B------:R-:W-:Y:S01]  /*8ec0*/  @!P1 IADD3 R4, P4, R6, R38, RZ ;  /* 0x0000002606049210 */ /* 0x000fe20007f9e0ff */
[----:B------:R-:W-:Y:S01]  /*8ed0*/  @!PT LDS RZ, [RZ] ;  /* 0x00000000fffff984 */ /* 0x000fe20000000800 */
[----:B------:R-:W-:Y:S01]  /*8ee0*/  @!PT LDS RZ, [RZ] ;  /* 0x00000000fffff984 */ /* 0x000fe20000000800 */
[----:B------:R-:W-:Y:S01]  /*8ef0*/  @!PT LDS RZ, [RZ] ;  /* 0x00000000fffff984 */ /* 0x000fe20000000800 */
[----:B------:R1:W-:Y:S01]  /*8f00*/  @!P1 LDGSTS.E.BYPASS.LTC128B.128 [R220+0x10000], desc[UR12][R24.64+0x80] ;  /* 0x1000008018dc9fae */ /* 0x0003e2000b901d4c */
[----:B------:R-:W-:-:S02]  /*8f10*/  @!P1 LEA.HI.X R21, R8, UR7, R3, 0x1, P3 ;  /* 0x0000000708159c11 */ /* 0x000fc400098f0c03 */
[C---:B------:R-:W-:Y:S01]  /*8f20*/  @!P2 LEA R18, P5, R6.reuse, R188, 0x1 ;  /* 0x000000bc0612a211 */ /* 0x040fe200078a08ff */
[----:B------:R-:W-:Y:S01]  /*8f30*/  @!P1 IMAD.X R3, R5, 0x1, R36, P4 ;  /* 0x0000000105039824 */ /* 0x000fe200020e0624 */
[----:B------:R-:W-:Y:S01]  /*8f40*/  IADD3 R8, P3, R217, R6, RZ ;  /* 0x00000006d9087210 */ /* 0x000fe20007f7e0ff */
[----:B------:R-:W-:Y:S01]  /*8f50*/  @P2 STS.128 [R220+0xc800], RZ ;  /* 0x00c800ffdc002388 */ /* 0x000fe20000000c00 */
[--C-:B------:R-:W-:Y:S02]  /*8f60*/  @!P2 LEA.HI.X R19, R6, R189, R5.reuse, 0x1, P5 ;  /* 0x000000bd0613a211 */ /* 0x100fe400028f0c05 */
        /* <DEDUP_REMOVED lines=19> */
[----:B------:R-:W-:Y:S01]  /*90a0*/  @!P1 LDGSTS.E.BYPASS.LTC128B.128 [R220+0x10800], desc[UR12][R20.64+0x80] ;  /* 0x1080008014dc9fae */ /* 0x000fe2000b901d4c */
        /* <DEDUP_REMOVED lines=21> */
[----:B------:R-:W-:Y:S01]  /*9200*/  @!P1 LEA.HI.X R27, R4, UR7, R7, 0x1, P4 ;  /* 0x00000007041b9c11 */ /* 0x000fe2000a0f0c07 */
[----:B------:R-:W-:Y:S01]  /*9210*/  @!PT LDS RZ, [RZ] ;  /* 0x00000000fffff984 */ /* 0x000fe20000000800 */
[----:B------:R-:W-:Y:S01]  /*9220*/  @!PT LDS RZ, [RZ] ;  /* 0x00000000fffff984 */ /* 0x000fe20000000800 */
[----:B------:R-:W-:Y:S01]  /*9230*/  @!PT LDS RZ, [RZ] ;  /* 0x00000000fffff984 */ /* 0x000fe20000000800 */
[----:B------:R-:W-:Y:S01]  /*9240*/  @!P1 LDGSTS.E.BYPASS.LTC128B.128 [R220+0x11000], desc[UR12][R16.64+0x80] ;  /* 0x1100008010dc9fae */ /* 0x000fe2000b901d4c */
[----:B------:R-:W-:-:S02]  /*9250*/  IADD3 R3, P4, R217, R6, RZ ;  /* 0x00000006d9037210 */ /* 0x000fc40007f9e0ff */
[C---:B------:R-:W-:Y:S01]  /*9260*/  @!P2 LEA R30, P6, R6.reuse, R188, 0x1 ;  /* 0x000000bc061ea211 */ /* 0x040fe200078c08ff */
[----:B------:R-:W-:Y:S01]  /*9270*/  @P2 STS.128 [R220+0xd800], RZ ;  /* 0x00d800ffdc002388 */ /* 0x000fe20000000c00 */
[CC--:B------:R-:W-:Y:S02]  /*9280*/  @!P1 IADD3 R4, P5, R6.reuse, R38.reuse, RZ ;  /* 0x0000002606049210 */ /* 0x0c0fe40007fbe0ff */
[--C-:B------:R-:W-:Y:S01]  /*9290*/  @!P2 LEA.HI.X R31, R6, R189, R5.reuse, 0x1, P6 ;  /* 0x000000bd061fa211 */ /* 0x100fe200030f0c05 */
[----:B------:R-:W-:Y:S01]  /*92a0*/  @!PT LDS RZ, [RZ] ;  /* 0x00000000fffff984 */ /* 0x000fe20000000800 */
[----:B------:R-:W-:Y:S01]  /*92b0*/  @!PT LDS RZ, [RZ] ;  /* 0x00000000fffff984 */ /* 0x000fe20000000800 */
[----:B------:R-:W-:Y:S01]  /*92c0*/  @!PT LDS RZ, [RZ] ;  /* 0x00000000fffff984 */ /* 0x000fe20000000800 */
[----:B------:R-:W-:Y:S01]  /*92d0*/  @!P2 LDGSTS.E.BYPASS.LTC128B.128 [R220+0xd800], desc[UR12][R14.64] ;  /* 0x0d8000000edcafae */ /* 0x000fe2000b901d4c */
[C---:B------:R-:W-:Y:S01]  /*92e0*/  @!P1 IADD3 R38, P3, R3.reuse, R38, RZ ;  /* 0x0000002603269210 */ /* 0x040fe20007f7e0ff */
[----:B------:R-:W-:Y:S01]  /*92f0*/  IMAD.X R6, R216, 0x1, R5, P4 ;  /* 0x00000001d8067824 */ /* 0x000fe200020e0605 */
[----:B-1----:R-:W-:Y:S01]  /*9300*/  @!P2 LEA R24, P4, R3, R188, 0x1 ;  /* 0x000000bc0318a211 */ /* 0x002fe200078808ff */
[----:B------:R-:W-:Y:S01]  /*9310*/  @P1 STS.128 [R220+0x11800], RZ ;  /* 0x011800ffdc001388 */ /* 0x000fe20000000c00 */
[--C-:B------:R-:W-:Y:S01]  /*9320*/  @!P1 IMAD.X R5, R5, 0x1, R36.reuse, P5 ;  /* 0x0000000105059824 */ /* 0x100fe200028e0624 */
[----:B------:R-:W-:Y:S01]  /*9330*/  @!P1 LEA R32, P5, R4, UR6, 0x1 ;  /* 0x0000000604209c11 */ /* 0x000fe2000f8a08ff */
[----:B------:R-:W-:Y:S01]  /*9340*/  @!P1 IMAD.X R7, R6, 0x1, R36, P3 ;  /* 0x0000000106079824 */ /* 0x000fe200018e0624 */
[----:B------:R-:W-:Y:S01]  /*9350*/  @!PT LDS RZ, [RZ] ;  /* 0x00000000fffff984 */ /* 0x000fe20000000800 */
[----:B------:R-:W-:Y:S01]  /*9360*/  @!PT LDS RZ, [RZ] ;  /* 0x00000000fffff984 */ /* 0x000fe20000000800 */
[----:B------:R-:W-:Y:S01]  /*9370*/  @!PT LDS RZ, [RZ] ;  /* 0x00000000fffff984 */ /* 0x000fe20000000800 */
[----:B------:R1:W-:Y:S01]  /*9380*/  @!P1 LDGSTS.E.BYPASS.LTC128B.128 [R220+0x11800], desc[UR12][R12.64+0x80] ;  /* 0x118000800cdc9fae */ /* 0x0003e2000b901d4c */
[----:B------:R-:W-:-:S02]  /*9390*/  @!P1 LEA R36, P3, R38, UR6, 0x1 ;  /* 0x0000000626249c11 */ /* 0x000fc4000f8608ff */
[----:B------:R-:W-:Y:S01]  /*93a0*/  @!P1 LEA.HI.X R33, R4, UR7, R5, 0x1, P5 ;  /* 0x0000000704219c11 */ /* 0x000fe2000a8f0c05 */
[----:B------:R-:W-:Y:S01]  /*93b0*/  @P2 STS.128 [R220+0xe000], RZ ;  /* 0x00e000ffdc002388 */ /* 0x000fe20000000c00 */
[----:B------:R-:W-:Y:S02]  /*93c0*/  @!P2 LEA.HI.X R25, R3, R189, R6, 0x1, P4 ;  /* 0x000000bd0319a211 */ /* 0x000fe400020f0c06 */
[----:B------:R-:W-:Y:S01]  /*93d0*/  @!P1 LEA.HI.X R37, R38, UR7, R7, 0x1, P3 ;  /* 0x0000000726259c11 */ /* 0x000fe200098f0c07 */
[----:B------:R-:W-:Y:S01]  /*93e0*/  @!PT LDS RZ, [RZ] ;  /* 0x00000000fffff984 */ /* 0x000fe20000000800 */
[----:B------:R-:W-:Y:S01]  /*93f0*/  @!PT LDS RZ, [RZ] ;  /* 0x00000000fffff984 */ /* 0x000fe20000000800 */
[----:B------:R-:W-:Y:S01]  /*9400*/  @!PT LDS RZ, [RZ] ;  /* 0x00000000fffff984 */ /* 0x000fe20000000800 */
[----:B------:R-:W-:Y:S01]  /*9410*/  @!P2 LDGSTS.E.BYPASS.LTC128B.128 [R220+0xe000], desc[UR12][R10.64] ;  /* 0x0e0000000adcafae */ /* 0x000fe2000b901d4c */
[----:B------:R-:W-:Y:S02]  /*9420*/  ISETP.GE.AND P4, PT, R232, R230, PT ;  /* 0x000000e6e800720c */ /* 0x000fe40003f86270 */
[----:B------:R-:W-:Y:S01]  /*9430*/  ISETP.GE.AND P3, PT, R196, 0x3, PT ;  /* 0x00000003c400780c */ /* 0x000fe20003f66270 */
[----:B------:R-:W-:Y:S04]  /*9440*/  @P1 STS.128 [R220+0x12000], RZ ;  /* 0x012000ffdc001388 */ /* 0x000fe80000000c00 */
[----:B------:R-:W-:Y:S01]  /*9450*/  @!PT LDS RZ, [RZ] ;  /* 0x00000000fffff984 */ /* 0x000fe20000000800 */
[----:B------:R-:W-:Y:S01]  /*9460*/  @!PT LDS RZ, [RZ] ;  /* 0x00000000fffff984 */ /* 0x000fe20000000800 */
[----:B------:R-:W-:Y:S01]  /*9470*/  @!PT LDS RZ, [RZ] ;  /* 0x00000000fffff984 */ /* 0x000fe20000000800 */
[----:B------:R-:W-:Y:S04]  /*9480*/  @!P1 LDGSTS.E.BYPASS.LTC128B.128 [R220+0x12000], desc[UR12][R8.64+0x80] ;  /* 0x1200008008dc9fae */ /* 0x000fe8000b901d4c */
        /* <DEDUP_REMOVED lines=19> */
[----:B------:R2:W-:Y:S04]  /*95c0*/  @!P1 LDGSTS.E.BYPASS.LTC128B.128 [R220+0x13000], desc[UR12][R32.64+0x80] ;  /* 0x1300008020dc9fae */ /* 0x0005e8000b901d4c */
        /* <DEDUP_REMOVED lines=10> */
[----:B------:R-:W-:Y:S04]  /*9670*/  LDSM.16.M88.4 R64, [R211] ;  /* 0x00000000d340783b */ /* 0x000fe80000000200 */
[----:B-1----:R-:W1:Y:S04]  /*9680*/  LDSM.16.M88.4 R12, [R210+0x4800] ;  /* 0x00480000d20c783b */ /* 0x002e680000000200 */
[----:B------:R-:W4:Y:S04]  /*9690*/  LDSM.16.M88.4 R4, [R210+0x5000] ;  /* 0x00500000d204783b */ /* 0x000f280000000200 */
[----:B------:R-:W5:Y:S04]  /*96a0*/  LDSM.16.M88.4 R20, [R210+0x4000] ;  /* 0x00400000d214783b */ /* 0x000f680000000200 */
[----:B------:R-:W5:Y:S04]  /*96b0*/  LDSM.16.M88.4 R160, [R210+0x5800] ;  /* 0x00580000d2a0783b */ /* 0x000f680000000200 */
[----:B--2---:R-:W-:Y:S04]  /*96c0*/  LDSM.16.M88.4 R32, [R209] ;  /* 0x00000000d120783b */ /* 0x004fe80000000200 */
[----:B------:R-:W2:Y:S04]  /*96d0*/  LDSM.16.M88.4 R44, [R208+0x800] ;  /* 0x00080000d02c783b */ /* 0x000ea80000000200 */
[----:B------:R-:W2:Y:S04]  /*96e0*/  LDSM.16.M88.4 R28, [R208+0x1000] ;  /* 0x00100000d01c783b */ /* 0x000ea80000000200 */
[----:B------:R-:W2:Y:S04]  /*96f0*/  LDSM.16.M88.4 R152, [R210+0x6000] ;  /* 0x00600000d298783b */ /* 0x000ea80000000200 */
[----:B------:R-:W2:Y:S04]  /*9700*/  LDSM.16.M88.4 R144, [R210+0x6800] ;  /* 0x00680000d290783b */ /* 0x000ea80000000200 */
[----:B------:R-:W2:Y:S04]  /*9710*/  LDSM.16.M88.4 R136, [R210+0x7000] ;  /* 0x00700000d288783b */ /* 0x000ea80000000200 */
[----:B------:R-:W2:Y:S01]  /*9720*/  LDSM.16.M88.4 R60, [R210+0x7800] ;  /* 0x00780000d23c783b */ /* 0x000ea20000000200 */
[C---:B-1----:R-:W-:Y:S03]  /*9730*/  HMMA.16816.F32 R16, R64.reuse, R12, RZ ;  /* 0x0000000c4010723c */ /* 0x042fe600000018ff */
[----:B------:R-:W1:Y:S03]  /*9740*/  LDSM.16.M88.4 R52, [R208] ;  /* 0x00000000d034783b */ /* 0x000e660000000200 */
[C---:B----4-:R-:W-:Y:S01]  /*9750*/  HMMA.16816.F32 R8, R64.reuse, R4, RZ ;  /* 0x000000044008723c */ /* 0x050fe200000018ff */
[----:B------:R-:W4:Y:S04]  /*9760*/  LDSM.16.M88.4 R48, [R208+0x1800] ;  /* 0x00180000d030783b */ /* 0x000f280000000200 */
[----:B------:R-:W4:Y:S01]  /*9770*/  LDSM.16.M88.4 R56, [R208+0x2000] ;  /* 0x00200000d038783b */ /* 0x000f220000000200 */
[C---:B------:R-:W-:Y:S03]  /*9780*/  HMMA.16816.F32 R12, R64.reuse, R14, RZ ;  /* 0x0000000e400c723c */ /* 0x040fe600000018ff */
[----:B------:R-:W4:Y:S03]  /*9790*/  LDSM.16.M88.4 R40, [R208+0x2800] ;  /* 0x00280000d028783b */ /* 0x000f260000000200 */
[C---:B------:R-:W-:Y:S01]  /*97a0*/  HMMA.16816.F32 R4, R64.reuse, R6, RZ ;  /* 0x000000064004723c */ /* 0x040fe200000018ff */
[----:B---3--:R-:W3:Y:S04]  /*97b0*/  LDSM.16.M88.4 R36, [R208+0x3000] ;  /* 0x00300000d024783b */ /* 0x008ee80000000200 */
[----:B------:R-:W3:Y:S01]  /*97c0*/  LDSM.16.M88.4 R180, [R208+0x3800] ;  /* 0x00380000d0b4783b */ /* 0x000ee20000000200 */
[C---:B-----5:R-:W-:Y:S03]  /*97d0*/  HMMA.16816.F32 R24, R64.reuse, R20, RZ ;  /* 0x000000144018723c */ /* 0x060fe600000018ff */
[----:B------:R-:W-:Y:S03]  /*97e0*/  LDSM.16.M88.4 R176, [R203+0x4000] ;  /* 0x00400000cbb0783b */ /* 0x000fe60000000200 */
[C---:B------:R-:W-:Y:S01]  /*97f0*/  HMMA.16816.F32 R164, R64.reuse, R160, RZ ;  /* 0x000000a040a4723c */ /* 0x040fe200000018ff */
[----:B------:R-:W-:Y:S04]  /*9800*/  LDSM.16.M88.4 R172, [R203+0x4800] ;  /* 0x00480000cbac783b */ /* 0x000fe80000000200 */
[----:B------:R-:W-:Y:S01]  /*9810*/  LDSM.16.M88.4 R168, [R203+0x6800] ;  /* 0x00680000cba8783b */ /* 0x000fe20000000200 */
[C---:B------:R-:W-:Y:S03]  /*9820*/  HMMA.16816.F32 R20, R64.reuse, R22, RZ ;  /* 0x000000164014723c */ /* 0x040fe600000018ff */
[----:B------:R-:W-:Y:S03]  /*9830*/  LDSM.16.M88.4 R188, [R207+0x2000] ;  /* 0x00200000cfbc783b */ /* 0x000fe60000000200 */
[----:B------:R-:W-:Y:S01]  /*9840*/  HMMA.16816.F32 R160, R64, R162, RZ ;  /* 0x000000a240a0723c */ /* 0x000fe200000018ff */
[----:B------:R-:W-:Y:S04]  /*9850*/  LDSM.16.M88.4 R184, [R203+0x9800] ;  /* 0x00980000cbb8783b */ /* 0x000fe80000000200 */
[----:B------:R-:W0:Y:S01]  /*9860*/  LDGDEPBAR ;  /* 0x00000000000079af */ /* 0x000e220000000000 */
[C---:B--2---:R-:W-:Y:S06]  /*9870*/  HMMA.16816.F32 R16, R32.reuse, R44, R16 ;  /* 0x0000002c2010723c */ /* 0x044fec0000001810 */
[C---:B------:R-:W-:Y:S01]  /*9880*/  HMMA.16816.F32 R12, R32.reuse, R46, R12 ;  /* 0x0000002e200c723c */ /* 0x040fe2000000180c */
[----:B------:R-:W-:Y:S05]  /*9890*/  LDSM.16.M88.4 R44, [R207] ;  /* 0x00000000cf2c783b */ /* 0x000fea0000000200 */
[C---:B------:R-:W-:Y:S06]  /*98a0*/  HMMA.16816.F32 R8, R32.reuse, R28, R8 ;  /* 0x0000001c2008723c */ /* 0x040fec0000001808 */
[----:B------:R-:W-:Y:S01]  /*98b0*/  HMMA.16816.F32 R4, R32, R30, R4 ;  /* 0x0000001e2004723c */ /* 0x000fe20000001804 */
[----:B------:R-:W2:Y:S05]  /*98c0*/  LDSM.16.M88.4 R28, [R203+0x5800] ;  /* 0x00580000cb1c783b */ /* 0x000eaa0000000200 */
[C---:B------:R-:W-:Y:S06]  /*98d0*/  HMMA.16816.F32 R156, R64.reuse, R152, RZ ;  /* 0x00000098409c723c */ /* 0x040fec00000018ff */
[C---:B------:R-:W-:Y:S06]  /*98e0*/  HMMA.16816.F32 R152, R64.reuse, R154, RZ ;  /* 0x0000009a4098723c */ /* 0x040fec00000018ff */
[C---:B------:R-:W-:Y:S06]  /*98f0*/  HMMA.16816.F32 R148, R64.reuse, R144, RZ ;  /* 0x000000904094723c */ /* 0x040fec00000018ff */
[C---:B------:R-:W-:Y:S06]  /*9900*/  HMMA.16816.F32 R140, R64.reuse, R136, RZ ;  /* 0x00000088408c723c */ /* 0x040fec00000018ff */
[C---:B------:R-:W-:Y:S06]  /*9910*/  HMMA.16816.F32 R144, R64.reuse, R146, RZ ;  /* 0x000000924090723c */ /* 0x040fec00000018ff */
[C---:B------:R-:W-:Y:S06]  /*9920*/  HMMA.16816.F32 R136, R64.reuse, R138, RZ ;  /* 0x0000008a4088723c */ /* 0x040fec00000018ff */
[C---:B------:R-:W-:Y:S06]  /*9930*/  HMMA.16816.F32 R132, R64.reuse, R60, RZ ;  /* 0x0000003c4084723c */ /* 0x040fec00000018ff */
[----:B------:R-:W-:Y:S01]  /*9940*/  HMMA.16816.F32 R64, R64, R62, RZ ;  /* 0x0000003e4040723c */ /* 0x000fe200000018ff */
[----:B------:R-:W-:Y:S05]  /*9950*/  LDSM.16.M88.4 R60, [R203+0x7000] ;  /* 0x00700000cb3c783b */ /* 0x000fea0000000200 */
[C---:B-1----:R-:W-:Y:S06]  /*9960*/  HMMA.16816.F32 R24, R32.reuse, R52, R24 ;  /* 0x000000342018723c */ /* 0x042fec0000001818 */
[C---:B------:R-:W-:Y:S01]  /*9970*/  HMMA.16816.F32 R20, R32.reuse, R54, R20 ;  /* 0x000000362014723c */ /* 0x040fe20000001814 */
[----:B------:R-:W1:Y:S05]  /*9980*/  LDSM.16.M88.4 R52, [R203+0x5000] ;  /* 0x00500000cb34783b */ /* 0x000e6a0000000200 */
[C---:B----4-:R-:W-:Y:S06]  /*9990*/  HMMA.16816.F32 R164, R32.reuse, R48, R164 ;  /* 0x0000003020a4723c */ /* 0x050fec00000018a4 */
[C---:B------:R-:W-:Y:S01]  /*99a0*/  HMMA.16816.F32 R160, R32.reuse, R50, R160 ;  /* 0x0000003220a0723c */ /* 0x040fe200000018a0 */
[----:B------:R-:W4:Y:S05]  /*99b0*/  LDSM.16.M88.4 R48, [R203+0x6000] ;  /* 0x00600000cb30783b */ /* 0x000f2a0000000200 */
[C---:B------:R-:W-:Y:S06]  /*99c0*/  HMMA.16816.F32 R156, R32.reuse, R56, R156 ;  /* 0x00000038209c723c */ /* 0x040fec000000189c */
[C---:B------:R-:W-:Y:S01]  /*99d0*/  HMMA.16816.F32 R152, R32.reuse, R58, R152 ;  /* 0x0000003a2098723c */ /* 0x040fe20000001898 */
[----:B------:R-:W5:Y:S05]  /*99e0*/  LDSM.16.M88.4 R56, [R203+0x7800] ;  /* 0x00780000cb38783b */ /* 0x000f6a0000000200 */
[C---:B------:R-:W-:Y:S06]  /*99f0*/  HMMA.16816.F32 R148, R32.reuse, R40, R148 ;  /* 0x000000282094723c */ /* 0x040fec0000001894 */
[C---:B------:R-:W-:Y:S01]  /*9a00*/  HMMA.16816.F32 R144, R32.reuse, R42, R144 ;  /* 0x0000002a2090723c */ /* 0x040fe20000001890 */
[----:B------:R-:W-:Y:S05]  /*9a10*/  LDSM.16.M88.4 R40, [R206] ;  /* 0x00000000ce28783b */ /* 0x000fea0000000200 */
[C---:B---3--:R-:W-:Y:S06]  /*9a20*/  HMMA.16816.F32 R140, R32.reuse, R36, R140 ;  /* 0x00000024208c723c */ /* 0x048fec000000188c */
[C---:B------:R-:W-:Y:S01]  /*9a30*/  HMMA.16816.F32 R136, R32.reuse, R38, R136 ;  /* 0x000000262088723c */ /* 0x040fe20000001888 */
[----:B------:R-:W3:Y:S05]  /*9a40*/  LDSM.16.M88.4 R36, [R205] ;  /* 0x00000000cd24783b */ /* 0x000eea0000000200 */
[C---:B------:R-:W-:Y:S06]  /*9a50*/  HMMA.16816.F32 R132, R32.reuse, R180, R132 ;  /* 0x000000b42084723c */ /* 0x040fec0000001884 */
[----:B------:R-:W-:Y:S01]  /*9a60*/  HMMA.16816.F32 R64, R32, R182, R64 ;  /* 0x000000b62040723c */ /* 0x000fe20000001840 */
[----:B------:R-:W3:Y:S04]  /*9a70*/  LDSM.16.M88.4 R32, [R205+0x800] ;  /* 0x00080000cd20783b */ /* 0x000ee80000000200 */
[----:B------:R-:W-:Y:S01]  /*9a80*/  LDSM.16.M88.4 R180, [R210+0xa800] ;  /* 0x00a80000d2b4783b */ /* 0x000fe20000000200 */
[C---:B--2---:R-:W-:Y:S06]  /*9a90*/  HMMA.16816.F32 R164, R44.reuse, R28, R164 ;  /* 0x0000001c2ca4723c */ /* 0x044fec00000018a4 */
[C---:B------:R-:W-:Y:S01]  /*9aa0*/  HMMA.16816.F32 R160, R44.reuse, R30, R160 ;  /* 0x0000001e2ca0723c */ /* 0x040fe200000018a0 */
[----:B------:R-:W2:Y:S05]  /*9ab0*/  LDSM.16.M88.4 R28, [R205+0x1800] ;  /* 0x00180000cd1c783b */ /* 0x000eaa0000000200 */
[C---:B------:R-:W-:Y:S06]  /*9ac0*/  HMMA.16816.F32 R24, R44.reuse, R176, R24 ;  /* 0x000000b02c18723c */ /* 0x040fec0000001818 */
[C---:B------:R-:W-:Y:S01]  /*9ad0*/  HMMA.16816.F32 R20, R44.reuse, R178, R20 ;  /* 0x000000b22c14723c */ /* 0x040fe20000001814 */
[----:B------:R-:W-:Y:S05]  /*9ae0*/  LDSM.16.M88.4 R176, [R210+0xb000] ;  /* 0x00b00000d2b0783b */ /* 0x000fea0000000200 */
[C---:B------:R-:W-:Y:S06]  /*9af0*/  HMMA.16816.F32 R16, R44.reuse, R172, R16 ;  /* 0x000000ac2c10723c */ /* 0x040fec0000001810 */
[C---:B------:R-:W-:Y:S01]  /*9b00*/  HMMA.16816.F32 R12, R44.reuse, R174, R12 ;  /* 0x000000ae2c0c723c */ /* 0x040fe2000000180c */
        /* <DEDUP_REMOVED lines=9> */
[----:B------:R-:W-:Y:S05]  /*9ba0*/  LDSM.16.M88.4 R168, [R208+0x5000] ;  /* 0x00500000d0a8783b */ /* 0x000fea0000000200 */
[C---:B------:R-:W-:Y:S06]  /*9bb0*/  HMMA.16816.F32 R140, R44.reuse, R60, R140 ;  /* 0x0000003c2c8c723c */ /* 0x040fec000000188c */
[C---:B------:R-:W-:Y:S01]  /*9bc0*/  HMMA.16816.F32 R136, R44.reuse, R62, R136 ;  /* 0x0000003e2c88723c */ /* 0x040fe20000001888 */
[----:B------:R-:W-:Y:S05]  /*9bd0*/  LDSM.16.M88.4 R60, [R205+0x3000] ;  /* 0x00300000cd3c783b */ /* 0x000fea0000000200 */
[C---:B-----5:R-:W-:Y:S06]  /*9be0*/  HMMA.16816.F32 R132, R44.reuse, R56, R132 ;  /* 0x000000382c84723c */ /* 0x060fec0000001884 */
[----:B------:R-:W-:Y:S01]  /*9bf0*/  HMMA.16816.F32 R64, R44, R58, R64 ;  /* 0x0000003a2c40723c */ /* 0x000fe20000001840 */
[----:B------:R-:W5:Y:S04]  /*9c00*/  LDSM.16.M88.4 R44, [R205+0x2800] ;  /* 0x00280000cd2c783b */ /* 0x000f680000000200 */
[----:B------:R-:W5:Y:S01]  /*9c10*/  LDSM.16.M88.4 R56, [R205+0x3800] ;  /* 0x00380000cd38783b */ /* 0x000f620000000200 */
[C---:B---3--:R-:W-:Y:S06]  /*9c20*/  HMMA.16816.F32 R24, R40.reuse, R36, R24 ;  /* 0x000000242818723c */ /* 0x048fec0000001818 */
[C---:B------:R-:W-:Y:S01]  /*9c30*/  HMMA.16816.F32 R20, R40.reuse, R38, R20 ;  /* 0x000000262814723c */ /* 0x040fe20000001814 */
[----:B------:R-:W-:Y:S05]  /*9c40*/  LDSM.16.M88.4 R36, [R211+0x2000] ;  /* 0x00200000d324783b */ /* 0x000fea0000000200 */
[C---:B------:R-:W-:Y:S06]  /*9c50*/  HMMA.16816.F32 R16, R40.reuse, R32, R16 ;  /* 0x000000202810723c */ /* 0x040fec0000001810 */
[C---:B------:R-:W-:Y:S01]  /*9c60*/  HMMA.16816.F32 R12, R40.reuse, R34, R12 ;  /* 0x00000022280c723c */ /* 0x040fe2000000180c */
[----:B------:R-:W3:Y:S05]  /*9c70*/  LDSM.16.M88.4 R32, [R210+0x8000] ;  /* 0x00800000d220783b */ /* 0x000eea0000000200 */
[C---:B--2---:R-:W-:Y:S06]  /*9c80*/  HMMA.16816.F32 R164, R40.reuse, R28, R164 ;  /* 0x0000001c28a4723c */ /* 0x044fec00000018a4 */
[C---:B------:R-:W-:Y:S01]  /*9c90*/  HMMA.16816.F32 R160, R40.reuse, R30, R160 ;  /* 0x0000001e28a0723c */ /* 0x040fe200000018a0 */
[----:B------:R-:W2:Y:S05]  /*9ca0*/  LDSM.16.M88.4 R28, [R210+0x9000] ;  /* 0x00900000d21c783b */ /* 0x000eaa0000000200 */
[C---:B-1----:R-:W-:Y:S06]  /*9cb0*/  HMMA.16816.F32 R8, R40.reuse, R52, R8 ;  /* 0x000000342808723c */ /* 0x042fec0000001808 */
[C---:B------:R-:W-:Y:S01]  /*9cc0*/  HMMA.16816.F32 R4, R40.reuse, R54, R4 ;  /* 0x000000362804723c */ /* 0x040fe20000001804 */
[----:B------:R-:W1:Y:S05]  /*9cd0*/  LDSM.16.M88.4 R52, [R210+0x8800] ;  /* 0x00880000d234783b */ /* 0x000e6a0000000200 */
        /* <DEDUP_REMOVED lines=8> */
[----:B------:R-:W-:Y:S05]  /*9d60*/  LDSM.16.M88.4 R60, [R208+0x5800] ;  /* 0x00580000d03c783b */ /* 0x000fea0000000200 */
[C---:B------:R-:W-:Y:S06]  /*9d70*/  HMMA.16816.F32 R132, R40.reuse, R56, R132 ;  /* 0x000000382884723c */ /* 0x040fec0000001884 */
[----:B------:R-:W-:Y:S01]  /*9d80*/  HMMA.16816.F32 R64, R40, R58, R64 ;  /* 0x0000003a2840723c */ /* 0x000fe20000001840 */
[----:B------:R-:W-:Y:S04]  /*9d90*/  LDSM.16.M88.4 R40, [R209+0x2000] ;  /* 0x00200000d128783b */ /* 0x000fe80000000200 */
[----:B------:R-:W-:Y:S01]  /*9da0*/  LDSM.16.M88.4 R56, [R208+0x6000] ;  /* 0x00600000d038783b */ /* 0x000fe20000000200 */
[C---:B---3--:R-:W-:Y:S06]  /*9db0*/  HMMA.16816.F32 R24, R36.reuse, R32, R24 ;  /* 0x000000202418723c */ /* 0x048fec0000001818 */
        /* <DEDUP_REMOVED lines=12> */
[----:B------:R-:W-:Y:S01]  /*9e80*/  HMMA.16816.F32 R152, R36, R46, R152 ;  /* 0x0000002e2498723c */ /* 0x000fe20000001898 */
[----:B------:R-:W5:Y:S05]  /*9e90*/  LDSM.16.M88.4 R44, [R208+0x7800] ;  /* 0x00780000d02c783b */ /* 0x000f6a0000000200 */
[C---:B---3--:R-:W-:Y:S06]  /*9ea0*/  HMMA.16816.F32 R24, R40.reuse, R32, R24 ;  /* 0x000000202818723c */ /* 0x048fec0000001818 */
[C---:B------:R-:W-:Y:S01]  /*9eb0*/  HMMA.16816.F32 R20, R40.reuse, R34, R20 ;  /* 0x000000222814723c */ /* 0x040fe20000001814 */
[----:B------:R-:W3:Y:S05]  /*9ec0*/  LDSM.16.M88.4 R32, [R203+0x8800] ;  /* 0x00880000cb20783b */ /* 0x000eea0000000200 */
[C---:B--2---:R-:W-:Y:S06]  /*9ed0*/  HMMA.16816.F32 R16, R40.reuse, R28, R16 ;  /* 0x0000001c2810723c */ /* 0x044fec0000001810 */
[----:B------:R-:W-:Y:S01]  /*9ee0*/  HMMA.16816.F32 R12, R40, R30, R12 ;  /* 0x0000001e280c723c */ /* 0x000fe2000000180c */
[----:B------:R-:W2:Y:S05]  /*9ef0*/  LDSM.16.M88.4 R28, [R203+0x9000] ;  /* 0x00900000cb1c783b */ /* 0x000eaa0000000200 */
[C---:B------:R-:W-:Y:S06]  /*9f00*/  HMMA.16816.F32 R148, R36.reuse, R180, R148 ;  /* 0x000000b42494723c */ /* 0x040fec0000001894 */
[C---:B------:R-:W-:Y:S01]  /*9f10*/  HMMA.16816.F32 R144, R36.reuse, R182, R144 ;  /* 0x000000b62490723c */ /* 0x040fe20000001890 */
[----:B------:R-:W-:Y:S05]  /*9f20*/  LDSM.16.M88.4 R180, [R203+0xa000] ;  /* 0x00a00000cbb4783b */ /* 0x000fea0000000200 */
[C---:B------:R-:W-:Y:S06]  /*9f30*/  HMMA.16816.F32 R140, R36.reuse, R176, R140 ;  /* 0x000000b0248c723c */ /* 0x040fec000000188c */
[C---:B------:R-:W-:Y:S01]  /*9f40*/  HMMA.16816.F32 R136, R36.reuse, R178, R136 ;  /* 0x000000b22488723c */ /* 0x040fe20000001888 */
[----:B------:R-:W-:Y:S05]  /*9f50*/  LDSM.16.M88.4 R176, [R203+0xa800] ;  /* 0x00a80000cbb0783b */ /* 0x000fea0000000200 */
[C---:B------:R-:W-:Y:S06]  /*9f60*/  HMMA.16816.F32 R132, R36.reuse, R172, R132 ;  /* 0x000000ac2484723c */ /* 0x040fec0000001884 */
[----:B------:R-:W-:Y:S01]  /*9f70*/  HMMA.16816.F32 R64, R36, R174, R64 ;  /* 0x000000ae2440723c */ /* 0x000fe20000001840 */
[----:B------:R-:W2:Y:S04]  /*9f80*/  LDSM.16.M88.4 R36, [R203+0x8000] ;  /* 0x00800000cb24783b */ /* 0x000ea80000000200 */
[----:B------:R-:W2:Y:S01]  /*9f90*/  LDSM.16.M88.4 R172, [R203+0xb000] ;  /* 0x00b00000cbac783b */ /* 0x000ea20000000200 */
[C---:B------:R-:W-:Y:S06]  /*9fa0*/  HMMA.16816.F32 R8, R40.reuse, R168, R8 ;  /* 0x000000a82808723c */ /* 0x040fec0000001808 */
[C---:B------:R-:W-:Y:S01]  /*9fb0*/  HMMA.16816.F32 R4, R40.reuse, R170, R4 ;  /* 0x000000aa2804723c */ /* 0x040fe20000001804 */
[----:B------:R-:W2:Y:S05]  /*9fc0*/  LDSM.16.M88.4 R168, [R203+0xb800] ;  /* 0x00b80000cba8783b */ /* 0x000eaa0000000200 */
[C---:B------:R-:W-:Y:S06]  /*9fd0*/  HMMA.16816.F32 R164, R40.reuse, R60, R164 ;  /* 0x0000003c28a4723c */ /* 0x040fec00000018a4 */
[C---:B------:R-:W-:Y:S01]  /*9fe0*/  HMMA.16816.F32 R160, R40.reuse, R62, R160 ;  /* 0x0000003e28a0723c */ /* 0x040fe200000018a0 */
[----:B------:R-:W-:Y:S05]  /*9ff0*/  LDSM.16.M88.4 R60, [R206+0x2000] ;  /* 0x00200000ce3c783b */ /* 0x000fea0000000200 */
[C---:B------:R-:W-:Y:S06]  /*a000*/  HMMA.16816.F32 R156, R40.reuse, R56, R156 ;  /* 0x00000038289c723c */ /* 0x040fec000000189c */
        /* <DEDUP_REMOVED lines=8> */
[----:B-----5:R-:W-:Y:S06]  /*a090*/  HMMA.16816.F32 R132, R40, R44, R132 ;  /* 0x0000002c2884723c */ /* 0x020fec0000001884 */
[C---:B---3--:R-:W-:Y:S06]  /*a0a0*/  HMMA.16816.F32 R16, R188.reuse, R32, R16 ;  /* 0x00000020bc10723c */ /* 0x048fec0000001810 */
[----:B------:R-:W-:Y:S01]  /*a0b0*/  HMMA.16816.F32 R12, R188, R34, R12 ;  /* 0x00000022bc0c723c */ /* 0x000fe2000000180c */
[----:B------:R-:W3:Y:S05]  /*a0c0*/  LDSM.16.M88.4 R32, [R205+0x7000] ;  /* 0x00700000cd20783b */ /* 0x000eea0000000200 */
[----:B------:R-:W-:Y:S01]  /*a0d0*/  HMMA.16816.F32 R64, R40, R46, R64 ;  /* 0x0000002e2840723c */ /* 0x000fe20000001840 */
[----:B------:R-:W-:Y:S04]  /*a0e0*/  LDSM.16.M88.4 R44, [R205+0x5800] ;  /* 0x00580000cd2c783b */ /* 0x000fe80000000200 */
[----:B------:R-:W-:Y:S01]  /*a0f0*/  LDSM.16.M88.4 R40, [R205+0x6000] ;  /* 0x00600000cd28783b */ /* 0x000fe20000000200 */
[C---:B--2---:R-:W-:Y:S06]  /*a100*/  HMMA.16816.F32 R8, R188.reuse, R28, R8 ;  /* 0x0000001cbc08723c */ /* 0x044fec0000001808 */
[C---:B------:R-:W-:Y:S01]  /*a110*/  HMMA.16816.F32 R4, R188.reuse, R30, R4 ;  /* 0x0000001ebc04723c */ /* 0x040fe20000001804 */
[----:B------:R-:W2:Y:S05]  /*a120*/  LDSM.16.M88.4 R28, [R205+0x7800] ;  /* 0x00780000cd1c783b */ /* 0x000eaa0000000200 */
[C---:B------:R-:W-:Y:S06]  /*a130*/  HMMA.16816.F32 R24, R188.reuse, R36, R24 ;  /* 0x00000024bc18723c */ /* 0x040fec0000001818 */
[----:B------:R-:W-:Y:S01]  /*a140*/  HMMA.16816.F32 R20, R188, R38, R20 ;  /* 0x00000026bc14723c */ /* 0x000fe20000001814 */
[----:B------:R-:W5:Y:S01]  /*a150*/  LDSM.16.M88.4 R36, [R205+0x6800] ;  /* 0x00680000cd24783b */ /* 0x000f620000000200 */
[----:B------:R-:W-:-:S04]  /*a160*/  DEPBAR.LE SB0, 0x0 ;  /* 0x000080000000791a */ /* 0x000fc80000000000 */
[C---:B------:R-:W-:Y:S06]  /*a170*/  HMMA.16816.F32 R140, R188.reuse, R172, R140 ;  /* 0x000000acbc8c723c */ /* 0x040fec000000188c */
[----:B------:R-:W-:Y:S01]  /*a180*/  HMMA.16816.F32 R136, R188, R174, R136 ;  /* 0x000000aebc88723c */ /* 0x000fe20000001888 */
[C---:B------:R-:W-:Y:S02]  /*a190*/  VIADD R173, R232.reuse, 0x9 ;  /* 0x00000009e8ad7836 */ /* 0x040fe40000000000 */
[----:B------:R-:W-:-:S03]  /*a1a0*/  VIADD R172, R232, 0x10 ;  /* 0x00000010e8ac7836 */ /* 0x000fc60000000000 */
[----:B------:R-:W-:Y:S01]  /*a1b0*/  HMMA.16816.F32 R132, R188, R168, R132 ;  /* 0x000000a8bc84723c */ /* 0x000fe20000001884 */
[----:B------:R-:W-:-:S05]  /*a1c0*/  VIADD R175, R232, 0x8 ;  /* 0x00000008e8af7836 */ /* 0x000fca0000000000 */
[----:B------:R-:W-:Y:S01]  /*a1d0*/  HMMA.16816.F32 R164, R188, R184, R164 ;  /* 0x000000b8bca4723c */ /* 0x000fe200000018a4 */
[----:B------:R-:W-:-:S05]  /*a1e0*/  ISETP.GE.AND P5, PT, R175, R230, PT ;  /* 0x000000e6af00720c */ /* 0x000fca0003fa6270 */
[C---:B------:R-:W-:Y:S06]  /*a1f0*/  HMMA.16816.F32 R160, R188.reuse, R186, R160 ;  /* 0x000000babca0723c */ /* 0x040fec00000018a0 */
[----:B------:R-:W-:Y:S06]  /*a200*/  HMMA.16816.F32 R64, R188, R170, R64 ;  /* 0x000000aabc40723c */ /* 0x000fec0000001840 */
[----:B------:R-:W-:Y:S06]  /*a210*/  HMMA.16816.F32 R24, R60, R56, R24 ;  /* 0x000000383c18723c */ /* 0x000fec0000001818 */
[----:B------:R-:W-:Y:S01]  /*a220*/  HMMA.16816.F32 R156, R188, R180, R156 ;  /* 0x000000b4bc9c723c */ /* 0x000fe2000000189c */
[----:B------:R-:W-:-:S02]  /*a230*/  VIADD R57, R232, 0x38 ;  /* 0x00000038e8397836 */ /* 0x000fc40000000000 */
[----:B------:R-:W-:-:S03]  /*a240*/  VIADD R56, R232, 0x39 ;  /* 0x00000039e8387836 */ /* 0x000fc60000000000 */
[C---:B------:R-:W-:Y:S06]  /*a250*/  HMMA.16816.F32 R152, R188.reuse, R182, R152 ;  /* 0x000000b6bc98723c */ /* 0x040fec0000001898 */
[C---:B------:R-:W-:Y:S06]  /*a260*/  HMMA.16816.F32 R148, R188.reuse, R176, R148 ;  /* 0x000000b0bc94723c */ /* 0x040fec0000001894 */
[----:B------:R-:W-:Y:S06]  /*a270*/  HMMA.16816.F32 R144, R188, R178, R144 ;  /* 0x000000b2bc90723c */ /* 0x000fec0000001890 */
[----:B------:R-:W-:Y:S01]  /*a280*/  HMMA.16816.F32 R20, R60, R58, R20 ;  /* 0x0000003a3c14723c */ /* 0x000fe20000001814 */
[----:B------:R-:W-:-:S02]  /*a290*/  IMAD.MOV.U32 R188, RZ, RZ, R238 ;  /* 0x000000ffffbc7224 */ /* 0x000fc400078e00ee */
[----:B------:R-:W-:-:S03]  /*a2a0*/  IMAD.MOV.U32 R189, RZ, RZ, R239 ;  /* 0x000000ffffbd7224 */ /* 0x000fc600078e00ef */
[----:B-1----:R-:W-:Y:S01]  /*a2b0*/  HMMA.16816.F32 R16, R60, R52, R16 ;  /* 0x000000343c10723c */ /* 0x002fe20000001810 */
[C---:B------:R-:W-:Y:S02]  /*a2c0*/  VIADD R59, R232.reuse, 0x30 ;  /* 0x00000030e83b7836 */ /* 0x040fe40000000000 */
[----:B------:R-:W-:-:S03]  /*a2d0*/  VIADD R58, R232, 0x31 ;  /* 0x00000031e83a7836 */ /* 0x000fc60000000000 */
[----:B------:R-:W-:Y:S01]  /*a2e0*/  HMMA.16816.F32 R12, R60, R54, R12 ;  /* 0x000000363c0c723c */ /* 0x000fe2000000180c */
[----:B------:R-:W-:-:S05]  /*a2f0*/  VIADD R52, R232, 0x18 ;  /* 0x00000018e8347836 */ /* 0x000fca0000000000 */
[----:B----4-:R-:W-:Y:S01]  /*a300*/  HMMA.16816.F32 R8, R60, R48, R8 ;  /* 0x000000303c08723c */ /* 0x010fe20000001808 */
[C---:B------:R-:W-:Y:S02]  /*a310*/  VIADD R55, R232.reuse, 0x20 ;  /* 0x00000020e8377836 */ /* 0x040fe40000000000 */
[----:B------:R-:W-:-:S03]  /*a320*/  VIADD R54, R232, 0x40 ;  /* 0x00000040e8367836 */ /* 0x000fc60000000000 */
[----:B---3--:R-:W-:Y:S01]  /*a330*/  HMMA.16816.F32 R140, R60, R32, R140 ;  /* 0x000000203c8c723c */ /* 0x008fe2000000188c */
[C---:B------:R-:W-:Y:S02]  /*a340*/  VIADD R49, R232.reuse, 0x49 ;  /* 0x00000049e8317836 */ /* 0x040fe40000000000 */
[----:B------:R-:W-:-:S03]  /*a350*/  VIADD R48, R232, 0x50 ;  /* 0x00000050e8307836 */ /* 0x000fc60000000000 */
[C---:B------:R-:W-:Y:S06]  /*a360*/  HMMA.16816.F32 R136, R60.reuse, R34, R136 ;  /* 0x000000223c88723c */ /* 0x040fec0000001888 */
[C---:B--2---:R-:W-:Y:S06]  /*a370*/  HMMA.16816.F32 R32, R60.reuse, R28, R132 ;  /* 0x0000001c3c20723c */ /* 0x044fec0000001884 */
[----:B------:R-:W-:Y:S01]  /*a380*/  HMMA.16816.F32 R4, R60, R50, R4 ;  /* 0x000000323c04723c */ /* 0x000fe20000001804 */
[----:B------:R-:W-:-:S02]  /*a390*/  VIADD R132, R232, 0x1 ;  /* 0x00000001e8847836 */ /* 0x000fc40000000000 */
[C---:B------:R-:W-:Y:S02]  /*a3a0*/  VIADD R135, R232.reuse, 0x11 ;  /* 0x00000011e8877836 */ /* 0x040fe40000000000 */
[----:B------:R-:W-:Y:S01]  /*a3b0*/  VIADD R28, R232, 0x79 ;  /* 0x00000079e81c7836 */ /* 0x000fe20000000000 */
[C---:B------:R-:W-:Y:S01]  /*a3c0*/  HMMA.16816.F32 R164, R60.reuse, R44, R164 ;  /* 0x0000002c3ca4723c */ /* 0x040fe200000018a4 */
[-C--:B------:R-:W-:Y:S01]  /*a3d0*/  ISETP.GE.AND P6, PT, R132, R230.reuse, PT ;  /* 0x000000e68400720c */ /* 0x080fe20003fc6270 */
[C---:B------:R-:W-:Y:S02]  /*a3e0*/  VIADD R51, R232.reuse, 0x41 ;  /* 0x00000041e8337836 */ /* 0x040fe40000000000 */
[----:B------:R-:W-:Y:S01]  /*a3f0*/  VIADD R50, R232, 0x48 ;  /* 0x00000048e8327836 */ /* 0x000fe20000000000 */
[----:B------:R-:W-:Y:S01]  /*a400*/  FSEL R29, R25, -INF , !P6 ;  /* 0xff800000191d7808 */ /* 0x000fe20007000000 */
[C---:B------:R-:W-:Y:S01]  /*a410*/  HMMA.16816.F32 R160, R60.reuse, R46, R160 ;  /* 0x0000002e3ca0723c */ /* 0x040fe200000018a0 */
[-C--:B------:R-:W-:Y:S01]  /*a420*/  ISETP.GE.AND P6, PT, R172, R230.reuse, PT ;  /* 0x000000e6ac00720c */ /* 0x080fe20003fc6270 */
[----:B------:R-:W-:Y:S01]  /*a430*/  VIADD R44, R232, 0x58 ;  /* 0x00000058e82c7836 */ /* 0x000fe20000000000 */
[----:B------:R-:W-:Y:S01]  /*a440*/  FSEL R25, R20, -INF , !P5 ;  /* 0xff80000014197808 */ /* 0x000fe20006800000 */
[----:B------:R-:W-:Y:S01]  /*a450*/  BAR.SYNC.DEFER_BLOCKING 0x0 ;  /* 0x0000000000007b1d */ /* 0x000fe20000010000 */
[----:B------:R-:W-:Y:S01]  /*a460*/  ISETP.GE.AND P5, PT, R135, R230, PT ;  /* 0x000000e68700720c */ /* 0x000fe20003fa6270 */
[----:B------:R-:W-:Y:S01]  /*a470*/  HMMA.16816.F32 R64, R60, R30, R64 ;  /* 0x0000001e3c40723c */ /* 0x000fe20000001840 */
[----:B------:R-:W-:-:S02]  /*a480*/  VIADD R46, R232, 0x51 ;  /* 0x00000051e82e7836 */ /* 0x000fc40000000000 */
[----:B------:R-:W-:Y:S02]  /*a490*/  FSEL R47, R17, -INF , !P5 ;  /* 0xff800000112f7808 */ /* 0x000fe40006800000 */
[-C--:B------:R-:W-:Y:S01]  /*a4a0*/  ISETP.GE.AND P5, PT, R55, R230.reuse, PT ;  /* 0x000000e63700720c */ /* 0x080fe20003fa6270 */
[C---:B------:R-:W-:Y:S01]  /*a4b0*/  HMMA.16816.F32 R156, R60.reuse, R40, R156 ;  /* 0x000000283c9c723c */ /* 0x040fe2000000189c */
[----:B------:R-:W-:Y:S01]  /*a4c0*/  FSEL R31, R24, -INF , !P4 ;  /* 0xff800000181f7808 */ /* 0x000fe20006000000 */
[----:B------:R-:W-:Y:S01]  /*a4d0*/  VIADD R30, R232, 0x78 ;  /* 0x00000078e81e7836 */ /* 0x000fe20000000000 */
[-C--:B------:R-:W-:Y:S02]  /*a4e0*/  ISETP.GE.AND P4, PT, R173, R230.reuse, PT ;  /* 0x000000e6ad00720c */ /* 0x080fe40003f86270 */
[----:B------:R-:W-:Y:S01]  /*a4f0*/  FSEL R180, R8, -INF , !P5 ;  /* 0xff80000008b47808 */ /* 0x000fe20006800000 */
[----:B------:R-:W-:Y:S01]  /*a500*/  HMMA.16816.F32 R152, R60, R42, R152 ;  /* 0x0000002a3c98723c */ /* 0x000fe20000001898 */
[----:B------:R-:W-:Y:S01]  /*a510*/  FSEL R21, R21, -INF , !P4 ;  /* 0xff80000015157808 */ /* 0x000fe20006000000 */
[----:B------:R-:W-:Y:S01]  /*a520*/  VIADD R41, R232, 0x61 ;  /* 0x00000061e8297836 */ /* 0x000fe20000000000 */
[----:B------:R-:W-:Y:S01]  /*a530*/  ISETP.GE.AND P4, PT, R52, R230, PT ;  /* 0x000000e63400720c */ /* 0x000fe20003f86270 */
[----:B------:R-:W-:-:S02]  /*a540*/  VIADD R40, R232, 0x68 ;  /* 0x00000068e8287836 */ /* 0x000fc40000000000 */
[C---:B-----5:R-:W-:Y:S01]  /*a550*/  HMMA.16816.F32 R148, R60.reuse, R36, R148 ;  /* 0x000000243c94723c */ /* 0x060fe20000001894 */
[----:B------:R-:W-:Y:S01]  /*a560*/  FSEL R45, R12, -INF , !P4 ;  /* 0xff8000000c2d7808 */ /* 0x000fe20006000000 */
[C---:B------:R-:W-:Y:S02]  /*a570*/  VIADD R43, R232.reuse, 0x59 ;  /* 0x00000059e82b7836 */ /* 0x040fe40000000000 */
[----:B------:R-:W-:Y:S02]  /*a580*/  VIADD R42, R232, 0x60 ;  /* 0x00000060e82a7836 */ /* 0x000fe40000000000 */
[----:B------:R-:W-:Y:S01]  /*a590*/  HMMA.16816.F32 R144, R60, R38, R144 ;  /* 0x000000263c90723c */ /* 0x000fe20000001890 */
[----:B------:R-:W-:Y:S01]  /*a5a0*/  FSEL R37, R16, -INF , !P6 ;  /* 0xff80000010257808 */ /* 0x000fe20007000000 */
[----:B------:R-:W-:-:S05]  /*a5b0*/  VIADD R36, R232, 0x71 ;  /* 0x00000071e8247836 */ /* 0x000fca0000000000 */
[C---:B------:R-:W-:Y:S02]  /*a5c0*/  VIADD R63, R232.reuse, 0x19 ;  /* 0x00000019e83f7836 */ /* 0x040fe40000000000 */
[C---:B------:R-:W-:Y:S02]  /*a5d0*/  VIADD R61, R232.reuse, 0x21 ;  /* 0x00000021e83d7836 */ /* 0x040fe40000000000 */
[C---:B------:R-:W-:Y:S01]  /*a5e0*/  VIADD R62, R232.reuse, 0x28 ;  /* 0x00000028e83e7836 */ /* 0x040fe20000000000 */
[-C--:B------:R-:W-:Y:S01]  /*a5f0*/  ISETP.GE.AND P6, PT, R63, R230.reuse, PT ;  /* 0x000000e63f00720c */ /* 0x080fe20003fc6270 */
[C---:B------:R-:W-:Y:S01]  /*a600*/  VIADD R60, R232.reuse, 0x29 ;  /* 0x00000029e83c7836 */ /* 0x040fe20000000000 */
[-C--:B------:R-:W-:Y:S01]  /*a610*/  ISETP.GE.AND P4, PT, R61, R230.reuse, PT ;  /* 0x000000e63d00720c */ /* 0x080fe20003f86270 */
[C---:B------:R-:W-:Y:S01]  /*a620*/  VIADD R39, R232.reuse, 0x69 ;  /* 0x00000069e8277836 */ /* 0x040fe20000000000 */
[----:B------:R-:W-:Y:S01]  /*a630*/  FSEL R53, R13, -INF , !P6 ;  /* 0xff8000000d357808 */ /* 0x000fe20007000000 */
[----:B------:R-:W-:Y:S01]  /*a640*/  VIADD R38, R232, 0x70 ;  /* 0x00000070e8267836 */ /* 0x000fe20000000000 */
[----:B------:R-:W-:-:S02]  /*a650*/  ISETP.GE.AND P6, PT, R62, R230, PT ;  /* 0x000000e63e00720c */ /* 0x000fc40003fc6270 */
[-C--:B------:R-:W-:Y:S02]  /*a660*/  ISETP.GE.AND P5, PT, R60, R230.reuse, PT ;  /* 0x000000e63c00720c */ /* 0x080fe40003fa6270 */
[----:B------:R-:W-:Y:S02]  /*a670*/  FSEL R176, R9, -INF , !P4 ;  /* 0xff80000009b07808 */ /* 0x000fe40006000000 */
[-C--:B------:R-:W-:Y:S02]  /*a680*/  ISETP.GE.AND P4, PT, R59, R230.reuse, PT ;  /* 0x000000e63b00720c */ /* 0x080fe40003f86270 */
[----:B------:R-:W-:Y:S02]  /*a690*/  FSEL R174, R4, -INF , !P6 ;  /* 0xff80000004ae7808 */ /* 0x000fe40007000000 */
[----:B------:R-:W-:Y:S02]  /*a6a0*/  ISETP.GE.AND P6, PT, R58, R230, PT ;  /* 0x000000e63a00720c */ /* 0x000fe40003fc6270 */
[----:B------:R-:W-:-:S02]  /*a6b0*/  FSEL R170, R5, -INF , !P5 ;  /* 0xff80000005aa7808 */ /* 0x000fc40006800000 */
        /* <DEDUP_REMOVED lines=56> */
[----:B------:R-:W-:Y:S02]  /*aa40*/  ISETP.GE.AND P4, PT, R62, R199, PT ;  /* 0x000000c73e00720c */ /* 0x000fe40003f86270 */
[----:B------:R-:W-:Y:S02]  /*aa50*/  FSEL R182, R10, -INF , !P6 ;  /* 0xff8000000ab67808 */ /* 0x000fe40007000000 */
[----:B------:R-:W-:Y:S02]  /*aa60*/  FSEL R178, R11, -INF , !P5 ;  /* 0xff8000000bb27808 */ /* 0x000fe40006800000 */
[----:B------:R-:W-:-:S02]  /*aa70*/  FSEL R172, R6, -INF , !P4 ;  /* 0xff80000006ac7808 */ /* 0x000fc40006000000 */
[-C--:B------:R-:W-:Y:S02]  /*aa80*/  ISETP.GE.AND P6, PT, R60, R199.reuse, PT ;  /* 0x000000c73c00720c */ /* 0x080fe40003fc6270 */
[-C--:B------:R-:W-:Y:S02]  /*aa90*/  ISETP.GE.AND P5, PT, R59, R199.reuse, PT ;  /* 0x000000c73b00720c */ /* 0x080fe40003fa6270 */
        /* <DEDUP_REMOVED lines=39> */
[----:B------:R-:W-:Y:S01]  /*ad10*/  FSEL R136, R67, -INF , !P4 ;  /* 0xff80000043887808 */ /* 0x000fe20006000000 */
[----:B------:R-:W-:Y:S06]  /*ad20*/  @!P3 BRA `(.L_x_773) ;  /* 0x0000000c004cb947 */ /* 0x000fec0003800000 */
[----:B------:R-:W-:Y:S05]  /*ad30*/  @!P0 BRA `(.L_x_774) ;  /* 0x0000000000f08947 */ /* 0x000fea0003800000 */
[----:B------:R-:W1:Y:S01]  /*ad40*/  LDC R6, c[0x0][0x380] ;  /* 0x0000e000ff067b82 */ /* 0x000e620000000800 */
[----:B------:R-:W-:-:S04]  /*ad50*/  SHF.L.U32 R7, R219, 0x7, RZ ;  /* 0x00000007db077819 */ /* 0x000fc800000006ff */
[----:B------:R-:W-:Y:S01]  /*ad60*/  IABS R11, R7 ;  /* 0x00000007000b7213 */ /* 0x000fe20000000000 */
[C---:B------:R-:W-:Y:S01]  /*ad70*/  VIADD R15, R7.reuse, 0xffffff80 ;  /* 0xffffff80070f7836 */ /* 0x040fe20000000000 */
[-C--:B-1----:R-:W-:Y:S02]  /*ad80*/  IABS R5, R6.reuse ;  /* 0x0000000600057213 */ /* 0x082fe40000000000 */
[----:B------:R-:W-:Y:S02]  /*ad90*/  LOP3.LUT R7, R7, R6, RZ, 0x3c, !PT ;  /* 0x0000000607077212 */ /* 0x000fe400078e3cff */
[----:B------:R-:W1:Y:S08]  /*ada0*/  I2F.RP R8, R5 ;  /* 0x0000000500087306 */ /* 0x000e700000209400 */
[----:B-1----:R-:W1:Y:S02]  /*adb0*/  MUFU.RCP R16, R8 ;  /* 0x0000000800107308 */ /* 0x002e640000001000 */
[----:B-1----:R-:W-:Y:S01]  /*adc0*/  VIADD R16, R16, 0xffffffe ;  /* 0x0ffffffe10107836 */ /* 0x002fe20000000000 */
[----:B------:R-:W-:-:S02]  /*add0*/  IABS R8, R15 ;  /* 0x0000000f00087213 */ /* 0x000fc40000000000 */
[----:B------:R-:W-:-:S03]  /*ade0*/  LOP3.LUT R15, R15, R6, RZ, 0x3c, !PT ;  /* 0x000000060f0f7212 */ /* 0x000fc600078e3cff */
[----:B------:R-:W1:Y:S02]  /*adf0*/  F2I.FTZ.U32.TRUNC.NTZ R17, R16 ;  /* 0x0000001000117305 */ /* 0x000e64000021f000 */
[----:B-1----:R-:W-:Y:S01]  /*ae00*/  IMAD.MOV R4, RZ, RZ, -R17 ;  /* 0x000000ffff047224 */ /* 0x002fe200078e0a11 */
[----:B------:R-:W-:-:S03]  /*ae10*/  MOV R16, RZ ;  /* 0x000000ff00107202 */ /* 0x000fc60000000f00 */
[----:B------:R-:W-:-:S04]  /*ae20*/  IMAD R4, R4, R5, RZ ;  /* 0x0000000504047224 */ /* 0x000fc800078e02ff */
[----:B------:R-:W-:-:S06]  /*ae30*/  IMAD.HI.U32 R4, R17, R4, R16 ;  /* 0x0000000411047227 */ /* 0x000fcc00078e0010 */
[----:B------:R-:W-:-:S04]  /*ae40*/  IMAD.HI.U32 R12, R4, R11, RZ ;  /* 0x0000000b040c7227 */ /* 0x000fc800078e00ff */
[----:B------:R-:W-:Y:S02]  /*ae50*/  IMAD.MOV R10, RZ, RZ, -R12 ;  /* 0x000000ffff0a7224 */ /* 0x000fe400078e0a0c */
[----:B------:R-:W-:-:S04]  /*ae60*/  IMAD.HI.U32 R4, R4, R8, RZ ;  /* 0x0000000804047227 */ /* 0x000fc800078e00ff */
[----:B------:R-:W-:Y:S01]  /*ae70*/  IMAD R14, R5, R10, R11 ;  /* 0x0000000a050e7224 */ /* 0x000fe200078e020b */
[----:B------:R-:W-:-:S04]  /*ae80*/  IADD3 R10, -R4, RZ, RZ ;  /* 0x000000ff040a7210 */ /* 0x000fc80007ffe1ff */
[C---:B------:R-:W-:Y:S01]  /*ae90*/  ISETP.GT.U32.AND P5, PT, R5.reuse, R14, PT ;  /* 0x0000000e0500720c */ /* 0x040fe20003fa4070 */
[----:B------:R-:W-:-:S05]  /*aea0*/  IMAD R8, R5, R10, R8 ;  /* 0x0000000a05087224 */ /* 0x000fca00078e0208 */
[----:B------:R-:W-:-:S07]  /*aeb0*/  ISETP.GT.U32.AND P4, PT, R5, R8, PT ;  /* 0x000000080500720c */ /* 0x000fce0003f84070 */
[----:B------:R-:W-:Y:S02]  /*aec0*/  @!P5 IMAD.IADD R14, R14, 0x1, -R5 ;  /* 0x000000010e0ed824 */ /* 0x000fe400078e0a05 */
[----:B------:R-:W-:Y:S01]  /*aed0*/  @!P5 VIADD R12, R12, 0x1 ;  /* 0x000000010c0cd836 */ /* 0x000fe20000000000 */
[----:B------:R-:W-:Y:S02]  /*aee0*/  ISETP.GE.AND P5, PT, R7, RZ, PT ;  /* 0x000000ff0700720c */ /* 0x000fe40003fa6270 */
[-C--:B------:R-:W-:Y:S01]  /*aef0*/  ISETP.GE.U32.AND P3, PT, R14, R5.reuse, PT ;  /* 0x000000050e00720c */ /* 0x080fe20003f66070 */
[----:B------:R-:W-:Y:S01]  /*af00*/  @!P4 VIADD R4, R4, 0x1 ;  /* 0x000000010404c836 */ /* 0x000fe20000000000 */
[-C--:B------:R-:W-:Y:S02]  /*af10*/  @!P4 IADD3 R8, R8, -R5.reuse, RZ ;  /* 0x800000050808c210 */ /* 0x080fe40007ffe0ff */
[----:B------:R-:W-:Y:S02]  /*af20*/  ISETP.NE.AND P4, PT, R6, RZ, PT ;  /* 0x000000ff0600720c */ /* 0x000fe40003f85270 */
[----:B------:R-:W-:-:S07]  /*af30*/  ISETP.GE.U32.AND P6, PT, R8, R5, PT ;  /* 0x000000050800720c */ /* 0x000fce0003fc6070 */
[----:B------:R-:W-:Y:S02]  /*af40*/  @P3 IADD3 R12, R12, 0x1, RZ ;  /* 0x000000010c0c3810 */ /* 0x000fe40007ffe0ff */
[----:B------:R-:W-:Y:S02]  /*af50*/  ISETP.GE.AND P3, PT, R15, RZ, PT ;  /* 0x000000ff0f00720c */ /* 0x000fe40003f66270 */
[----:B------:R-:W-:Y:S02]  /*af60*/  @!P5 IADD3 R12, -R12, RZ, RZ ;  /* 0x000000ff0c0cd210 */ /* 0x000fe40007ffe1ff */
[----:B------:R-:W-:-:S05]  /*af70*/  @P6 IADD3 R4, R4, 0x1, RZ ;  /* 0x0000000104046810 */ /* 0x000fca0007ffe0ff */
[----:B------:R-:W-:Y:S01]  /*af80*/  IMAD.MOV.U32 R5, RZ, RZ, R4 ;  /* 0x000000ffff057224 */ /* 0x000fe200078e0004 */
[----:B------:R-:W-:-:S03]  /*af90*/  LOP3.LUT R4, RZ, R6, RZ, 0x33, !PT ;  /* 0x00000006ff047212 */ /* 0x000fc600078e33ff */
[----:B------:R-:W-:Y:S01]  /*afa0*/  @!P3 IMAD.MOV R5, RZ, RZ, -R5 ;  /* 0x000000ffff05b224 */ /* 0x000fe200078e0a05 */
[----:B------:R-:W-:-:S04]  /*afb0*/  SEL R11, R4, R12, !P4 ;  /* 0x0000000c040b7207 */ /* 0x000fc80006000000 */
[----:B------:R-:W-:Y:S01]  /*afc0*/  SEL R4, R4, R5, !P4 ;  /* 0x0000000504047207 */ /* 0x000fe20006000000 */
[----:B------:R-:W-:-:S04]  /*afd0*/  IMAD.WIDE R32, R11, 0x4, R226 ;  /* 0x000000040b207825 */ /* 0x000fc800078e02e2 */
[----:B------:R-:W-:Y:S01]  /*afe0*/  IMAD.WIDE R18, R4, 0x4, R226 ;  /* 0x0000000404127825 */ /* 0x000fe200078e02e2 */
[----:B------:R-:W2:Y:S04]  /*aff0*/  LDG.E R8, desc[UR12][R32.64] ;  /* 0x0000000c20087981 */ /* 0x000ea8000c1e1900 */
[----:B------:R-:W2:Y:S01]  /*b000*/  LDG.E R7, desc[UR12][R18.64] ;  /* 0x0000000c12077981 */ /* 0x000ea2000c1e1900 */
[----:B------:R-:W-:Y:S02]  /*b010*/  IADD3 R11, R11, -R4, RZ ;  /* 0x800000040b0b7210 */ /* 0x000fe40007ffe0ff */
[----:B------:R-:W1:Y:S03]  /*b020*/  LDC.64 R4, c[0x0][0x230] ;  /* 0x00008c00ff047b82 */ /* 0x000e660000000a00 */
[----:B------:R-:W-:-:S04]  /*b030*/  IMAD R6, R11, R6, -0x80 ;  /* 0xffffff800b067424 */ /* 0x000fc800078e0206 */
[----:B------:R-:W-:Y:S01]  /*b040*/  IMAD.WIDE.U32 R16, R6, R192, RZ ;  /* 0x000000c006107225 */ /* 0x000fe200078e00ff */
[----:B------:R-:W-:-:S05]  /*b050*/  SHF.R.S32.HI R11, RZ, 0x1f, R6 ;  /* 0x0000001fff0b7819 */ /* 0x000fca0000011406 */
[----:B------:R-:W-:-:S04]  /*b060*/  IMAD R11, R11, R192, RZ ;  /* 0x000000c00b0b7224 */ /* 0x000fc800078e02ff */
[----:B------:R-:W-:-:S05]  /*b070*/  IMAD R11, R6, R193, R11 ;  /* 0x000000c1060b7224 */ /* 0x000fca00078e020b */
[----:B------:R-:W-:Y:S01]  /*b080*/  IADD3 R17, R17, R11, RZ ;  /* 0x0000000b11117210 */ /* 0x000fe20007ffe0ff */
[----:B--2---:R-:W-:-:S04]  /*b090*/  IMAD.IADD R7, R7, 0x1, -R8 ;  /* 0x0000000107077824 */ /* 0x004fc800078e0a08 */
[----:B-1----:R-:W-:Y:S01]  /*b0a0*/  IMAD.WIDE.U32 R10, R7, R4, R16 ;  /* 0x00000004070a7225 */ /* 0x002fe200078e0010 */
[----:B------:R-:W-:-:S05]  /*b0b0*/  SHF.R.S32.HI R15, RZ, 0x1f, R7 ;  /* 0x0000001fff0f7819 */ /* 0x000fca0000011407 */
[----:B------:R-:W-:-:S04]  /*b0c0*/  IMAD R6, R15, R4, RZ ;  /* 0x000000040f067224 */ /* 0x000fc800078e02ff */
[----:B------:R-:W-:-:S04]  /*b0d0*/  IMAD R5, R7, R5, R6 ;  /* 0x0000000507057224 */ /* 0x000fc800078e0206 */
[----:B------:R-:W-:Y:S01]  /*b0e0*/  IMAD.IADD R8, R11, 0x1, R5 ;  /* 0x000000010b087824 */ /* 0x000fe200078e0205 */
[----:B------:R-:W-:Y:S06]  /*b0f0*/  BRA `(.L_x_775) ;  /* 0x0000000000087947 */ /* 0x000fec0003800000 */
.L_x_774:
[----:B------:R-:W-:-:S04]  /*b100*/  LEA R10, -R192, RZ, 0x7 ;  /* 0x000000ffc00a7211 */ /* 0x000fc800078e39ff */
[----:B------:R-:W-:-:S07]  /*b110*/  SHF.R.S32.HI R8, RZ, 0x1f, R10 ;  /* 0x0000001fff087819 */ /* 0x000fce000001140a */
.L_x_775:
[CC--:B------:R-:W-:Y:S01]  /*b120*/  @!P1 IADD3 R5, P3, R198.reuse, R10.reuse, RZ ;  /* 0x0000000ac6059210 */ /* 0x0c0fe20007f7e0ff */
[----:B------:R1:W-:Y:S01]  /*b130*/  @P2 STS.128 [R220+0x4000], RZ ;  /* 0x004000ffdc002388 */ /* 0x0003e20000000c00 */
[-C--:B------:R-:W-:Y:S01]  /*b140*/  @!P1 IADD3 R11, P5, P4, R198, R10.reuse, R215 ;  /* 0x0000000ac60b9210 */ /* 0x080fe20007cbe0d7 */
[----:B------:R-:W-:Y:S01]  /*b150*/  BSSY B0, `(.L_x_776) ;  /* 0x000008d000007945 */ /* 0x000fe20003800000 */
[----:B------:R-:W-:Y:S01]  /*b160*/  @!P2 IADD3 R7, P6, R215, R10, RZ ;  /* 0x0000000ad707a210 */ /* 0x000fe20007fde0ff */
[----:B------:R-:W-:Y:S01]  /*b170*/  @!P1 IMAD.X R4, R197, 0x1, R8, P3 ;  /* 0x00000001c5049824 */ /* 0x000fe200018e0608 */
[----:B------:R-:W-:Y:S02]  /*b180*/  @!P1 LEA R42, P3, R5, UR8, 0x1 ;  /* 0x00000008052a9c11 */ /* 0x000fe4000f8608ff */
[----:B------:R-:W-:Y:S02]  /*b190*/  @!P1 IADD3.X R6, R197, R8, R214, P5, P4 ;  /* 0x00000008c5069210 */ /* 0x000fe40002fe84d6 */
[----:B------:R-:W-:Y:S01]  /*b1a0*/  @!P1 LEA.HI.X R43, R5, UR9, R4, 0x1, P3 ;  /* 0x00000009052b9c11 */ /* 0x000fe200098f0c04 */
[----:B------:R-:W-:Y:S01]  /*b1b0*/  @!P2 IMAD.X R4, R214, 0x1, R8, P6 ;  /* 0x00000001d604a824 */ /* 0x000fe200030e0608 */
[----:B------:R-:W-:-:S02]  /*b1c0*/  @!P2 LEA R14, P3, R10, R234, 0x1 ;  /* 0x000000ea0a0ea211 */ /* 0x000fc400078608ff */
[----:B------:R-:W-:Y:S02]  /*b1d0*/  @!P1 LEA R38, P5, R11, UR8, 0x1 ;  /* 0x000000080b269c11 */ /* 0x000fe4000f8a08ff */
[----:B------:R-:W-:Y:S02]  /*b1e0*/  @!P2 LEA.HI.X R15, R10, R235, R8, 0x1, P3 ;  /* 0x000000eb0a0fa211 */ /* 0x000fe400018f0c08 */
[----:B------:R-:W-:Y:S02]  /*b1f0*/  IADD3 R5, P4, P3, R215, R10, R215 ;  /* 0x0000000ad7057210 */ /* 0x000fe40007b9e0d7 */
[----:B------:R-:W-:Y:S01]  /*b200*/  @!P1 LEA.HI.X R39, R11, UR9, R6, 0x1, P5 ;  /* 0x000000090b279c11 */ /* 0x000fe2000a8f0c06 */
[----:B------:R-:W-:Y:S01]  /*b210*/  @!PT LDS RZ, [RZ] ;  /* 0x00000000fffff984 */ /* 0x000fe20000000800 */
[----:B------:R-:W-:Y:S01]  /*b220*/  @!PT LDS RZ, [RZ] ;  /* 0x00000000fffff984 */ /* 0x000fe20000000800 */
[----:B------:R-:W-:Y:S01]  /*b230*/  @!PT LDS RZ, [RZ] ;  /* 0x00000000fffff984 */ /* 0x000fe20000000800 */
[----:B------:R2:W-:Y:S01]  /*b240*/  @!P2 LDGSTS.E.BYPASS.LTC128B.128 [R220+0x4000], desc[UR12][R14.64] ;  /* 0x040000000edcafae */ /* 0x0005e2000b901d4c */
[----:B------:R-:W-:Y:S02]  /*b250*/  @!P2 LEA R40, P6, R7, R234, 0x1 ;  /* 0x000000ea0728a211 */ /* 0x000fe400078c08ff */
[----:B------:R-:W-:Y:S01]  /*b260*/  IADD3.X R6, R214, R8, R214, P4, P3 ;  /* 0x00000008d6067210 */ /* 0x000fe200027e64d6 */
[----:B------:R1:W-:Y:S01]  /*b270*/  @P1 STS.128 [R220+0x8000], RZ ;  /* 0x008000ffdc001388 */ /* 0x0003e20000000c00 */
[----:B------:R-:W-:-:S02]  /*b280*/  @!P1 IADD3 R11, P3, R198, R5, RZ ;  /* 0x00000005c60b9210 */ /* 0x000fc40007f7e0ff */
[----:B------:R-:W-:Y:S01]  /*b290*/  @!P2 LEA.HI.X R41, R7, R235, R4, 0x1, P6 ;  /* 0x000000eb0729a211 */ /* 0x000fe200030f0c04 */
[----:B------:R-:W-:Y:S01]  /*b2a0*/  @!PT LDS RZ, [RZ] ;  /* 0x00000000fffff984 */ /* 0x000fe20000000800 */
[----:B------:R-:W-:Y:S01]  /*b2b0*/  @!PT LDS RZ, [RZ] ;  /* 0x00000000fffff984 */ /* 0x000fe20000000800 */
[----:B------:R-:W-:Y:S01]  /*b2c0*/  @!PT LDS RZ, [RZ] ;  /* 0x00000000fffff984 */ /* 0x000fe20000000800 */
[----:B------:R-:W-:Y:S01]  /*b2d0*/  @!P1 LDGSTS.E.BYPASS.LTC128B.128 [R220+0x8000], desc[UR12][R42.64+0x80] ;  /* 0x080000802adc9fae */ /* 0x000fe2000b901d4c */
[----:B------:R-:W-:Y:S01]  /*b2e0*/  @!P2 LEA R34, P5, R5, R234, 0x1 ;  /* 0x000000ea0522a211 */ /* 0x000fe200078a08ff */
[--C-:B------:R-:W-:Y:S01]  /*b2f0*/  @!P1 IMAD.X R4, R197, 0x1, R6.reuse, P3 ;  /* 0x00000001c5049824 */ /* 0x100fe200018e0606 */
[----:B------:R-:W-:Y:S01]  /*b300*/  IADD3 R7, P4, R215, R5, RZ ;  /* 0x00000005d7077210 */ /* 0x000fe20007f9e0ff */
[----:B------:R1:W-:Y:S01]  /*b310*/  @P2 STS.128 [R220+0x4800], RZ ;  /* 0x004800ffdc002388 */ /* 0x0003e20000000c00 */
[----:B------:R-:W-:Y:S02]  /*b320*/  @!P1 LEA R32, P3, R11, UR8, 0x1 ;  /* 0x000000080b209c11 */ /* 0x000fe4000f8608ff */
[--C-:B------:R-:W-:Y:S01]  /*b330*/  @!P2 LEA.HI.X R35, R5, R235, R6.reuse, 0x1, P5 ;  /* 0x000000eb0523a211 */ /* 0x100fe200028f0c06 */
[----:B------:R-:W-:Y:S01]  /*b340*/  IMAD.X R6, R214, 0x1, R6, P4 ;  /* 0x00000001d6067824 */ /* 0x000fe200020e0606 */
[----:B------:R-:W-:Y:S01]  /*b350*/  IADD3 R5, P4, R215, R7, RZ ;  /* 0x00000007d7057210 */ /* 0x000fe20007f9e0ff */
[----:B------:R-:W-:Y:S01]  /*b360*/  @!PT LDS RZ, [RZ] ;  /* 0x00000000fffff984 */ /* 0x000fe20000000800 */
[----:B------:R-:W-:Y:S01]  /*b370*/  @!PT LDS RZ, [RZ] ;  /* 0x00000000fffff984 */ /* 0x000fe20000000800 */
[----:B------:R-:W-:Y:S01]  /*b380*/  @!PT LDS RZ, [RZ] ;  /* 0x00000000fffff984 */ /* 0x000fe20000000800 */
[----:B------:R-:W-:Y:S01]  /*b390*/  @!P2 LDGSTS.E.BYPASS.LTC128B.128 [R220+0x4800], desc[UR12][R40.64] ;  /* 0x0480000028dcafae */ /* 0x000fe2000b901d4c */
[----:B------:R-:W-:-:S02]  /*b3a0*/  @!P1 LEA.HI.X R33, R11, UR9, R4, 0x1, P3 ;  /* 0x000000090b219c11 */ /* 0x000fc400098f0c04 */
[----:B------:R-:W-:Y:S01]  /*b3b0*/  @!P1 IADD3 R12, P3, R198, R7, RZ ;  /* 0x00000007c60c9210 */ /* 0x000fe20007f7e0ff */
[--C-:B------:R-:W-:Y:S01]  /*b3c0*/  IMAD.X R4, R214, 0x1, R6.reuse, P4 ;  /* 0x00000001d6047824 */ /* 0x100fe200020e0606 */
[----:B------:R-:W-:Y:S01]  /*b3d0*/  @!P2 LEA R18, P5, R7, R234, 0x1 ;  /* 0x000000ea0712a211 */ /* 0x000fe200078a08ff */
[----:B------:R1:W-:Y:S02]  /*b3e0*/  @P1 STS.128 [R220+0x8800], RZ ;  /* 0x008800ffdc001388 */ /* 0x0003e40000000c00 */
[--C-:B------:R-:W-:Y:S01]  /*b3f0*/  @!P1 IMAD.X R11, R197, 0x1, R6.reuse, P3 ;  /* 0x00000001c50b9824 */ /* 0x100fe200018e0606 */
[----:B--2---:R-:W-:Y:S01]  /*b400*/  @!P1 IADD3 R14, P4, R198, R5, RZ ;  /* 0x00000005c60e9210 */ /* 0x004fe20007f9e0ff */
[----:B------:R-:W-:Y:S01]  /*b410*/  @!PT LDS RZ, [RZ] ;  /* 0x00000000fffff984 */ /* 0x000fe20000000800 */
[----:B------:R-:W-:Y:S01]  /*b420*/  @!PT LDS RZ, [RZ] ;  /* 0x00000000fffff984 */ /* 0x000fe20000000800 */
[----:B------:R-:W-:Y:S01]  /*b430*/  @!PT LDS RZ, [RZ] ;  /* 0x00000000fffff984 */ /* 0x000fe20000000800 */
[----:B------:R-:W-:Y:S01]  /*b440*/  @!P1 LDGSTS.E.BYPASS.LTC128B.128 [R220+0x8800], desc[UR12][R38.64+0x80] ;  /* 0x0880008026dc9fae */ /* 0x000fe2000b901d4c */
[C---:B------:R-:W-:Y:S02]  /*b450*/  @!P1 LEA R16, P3, R12.reuse, UR8, 0x1 ;  /* 0x000000080c109c11 */ /* 0x040fe4000f8608ff */
[----:B------:R-:W-:Y:S01]  /*b460*/  @!P2 LEA.HI.X R19, R7, R235, R6, 0x1, P5 ;  /* 0x000000eb0713a211 */ /* 0x000fe200028f0c06 */
[----:B------:R-:W-:Y:S01]  /*b470*/  @!P1 IMAD.X R7, R197, 0x1, R4, P4 ;  /* 0x00000001c5079824 */ /* 0x000fe200020e0604 */
[----:B------:R-:W-:Y:S01]  /*b480*/  @!P1 LEA.HI.X R17, R12, UR9, R11, 0x1, P3 ;  /* 0x000000090c119c11 */ /* 0x000fe200098f0c0b */
[----:B------:R1:W-:Y:S01]  /*b490*/  @P2 STS.128 [R220+0x5000], RZ ;  /* 0x005000ffdc002388 */ /* 0x0003e20000000c00 */
[----:B------:R-:W-:-:S02]  /*b4a0*/  @!P1 LEA R48, P4, R14, UR8, 0x1 ;  /* 0x000000080e309c11 */ /* 0x000fc4000f8808ff */
[----:B------:R-:W-:Y:S01]  /*b4b0*/  IADD3 R6, P3, R215, R5, RZ ;  /* 0x00000005d7067210 */ /* 0x000fe20007f7e0ff */
[----:B------:R-:W-:Y:S01]  /*b4c0*/  @!PT LDS RZ, [RZ] ;  /* 0x00000000fffff984 */ /* 0x000fe20000000800 */
[----:B------:R-:W-:Y:S01]  /*b4d0*/  @!PT LDS RZ, [RZ] ;  /* 0x00000000fffff984 */ /* 0x000fe20000000800 */
[----:B------:R-:W-:Y:S01]  /*b4e0*/  @!PT LDS RZ, [RZ] ;  /* 0x00000000fffff984 */ /* 0x000fe20000000800 */
[----:B------:R-:W-:Y:S01]  /*b4f0*/  @!P2 LDGSTS.E.BYPASS.LTC128B.128 [R220+0x5000], desc[UR12][R34.64] ;  /* 0x0500000022dcafae */ /* 0x000fe2000b901d4c */
[C---:B------:R-:W-:Y:S02]  /*b500*/  @!P2 LEA R50, P5, R5.reuse, R234, 0x1 ;  /* 0x000000ea0532a211 */ /* 0x040fe400078a08ff */
[----:B------:R-:W-:Y:S01]  /*b510*/  @!P1 LEA.HI.X R49, R14, UR9, R7, 0x1, P4 ;  /* 0x000000090e319c11 */ /* 0x000fe2000a0f0c07 */
[--C-:B------:R-:W-:Y:S01]  /*b520*/  IMAD.X R7, R214, 0x1, R4.reuse, P3 ;  /* 0x00000001d6077824 */ /* 0x100fe200018e0604 */
[----:B------:R-:W-:Y:S01]  /*b530*/  @!P2 LEA.HI.X R51, R5, R235, R4, 0x1, P5 ;  /* 0x000000eb0533a211 */ /* 0x000fe200028f0c04 */
[----:B------:R1:W-:Y:S01]  /*b540*/  @P1 STS.128 [R220+0x9000], RZ ;  /* 0x009000ffdc001388 */ /* 0x0003e20000000c00 */
[-C--:B------:R-:W-:Y:S02]  /*b550*/  IADD3 R5, P3, R215, R6.reuse, RZ ;  /* 0x00000006d7057210 */ /* 0x080fe40007f7e0ff */
[----:B------:R-:W-:Y:S01]  /*b560*/  @!P1 IADD3 R12, P4, R198, R6, RZ ;  /* 0x00000006c60c9210 */ /* 0x000fe20007f9e0ff */
[----:B------:R-:W-:Y:S01]  /*b570*/  @!PT LDS RZ, [RZ] ;  /* 0x00000000fffff984 */ /* 0x000fe20000000800 */
[----:B------:R-:W-:Y:S01]  /*b580*/  @!PT LDS RZ, [RZ] ;  /* 0x00000000fffff984 */ /* 0x000fe20000000800 */
[----:B------:R-:W-:Y:S01]  /*b590*/  @!PT LDS RZ, [RZ] ;  /* 0x00000000fffff984 */ /* 0x000fe20000000800 */
[----:B------:R-:W-:Y:S01]  /*b5a0*/  @!P1 LDGSTS.E.BYPASS.LTC128B.128 [R220+0x9000], desc[UR12][R32.64+0x80] ;  /* 0x0900008020dc9fae */ /* 0x000fe2000b901d4c */
[----:B------:R-:W-:Y:S01]  /*b5b0*/  @!P2 LEA R58, P5, R6, R234, 0x1 ;  /* 0x000000ea063aa211 */ /* 0x000fe200078a08ff */
[--C-:B------:R-:W-:Y:S01]  /*b5c0*/  IMAD.X R4, R214, 0x1, R7.reuse, P3 ;  /* 0x00000001d6047824 */ /* 0x100fe200018e0607 */
[----:B------:R-:W-:Y:S01]  /*b5d0*/  @!P1 IADD3 R14, P3, R198, R5, RZ ;  /* 0x00000005c60e9210 */ /* 0x000fe20007f7e0ff */
[C-C-:B------:R-:W-:Y:S01]  /*b5e0*/  @!P1 IMAD.X R11, R197.reuse, 0x1, R7.reuse, P4 ;  /* 0x00000001c50b9824 */ /* 0x140fe200020e0607 */
[----:B------:R-:W-:Y:S01]  /*b5f0*/  @!P2 LEA.HI.X R59, R6, R235, R7, 0x1, P5 ;  /* 0x000000eb063ba211 */ /* 0x000fe200028f0c07 */
[----:B------:R1:W-:Y:S01]  /*b600*/  @P2 STS.128 [R220+0x5800], RZ ;  /* 0x005800ffdc002388 */ /* 0x0003e20000000c00 */
[----:B------:R-:W-:Y:S01]  /*b610*/  @!P1 LEA R56, P4, R12, UR8, 0x1 ;  /* 0x000000080c389c11 */ /* 0x000fe2000f8808ff */
[----:B------:R-:W-:Y:S01]  /*b620*/  @!P1 IMAD.X R7, R197, 0x1, R4, P3 ;  /* 0x00000001c5079824 */ /* 0x000fe200018e0604 */
[----:B------:R-:W-:Y:S01]  /*b630*/  @!P1 LEA R6, P3, R14, UR8, 0x1 ;  /* 0x000000080e069c11 */ /* 0x000fe2000f8608ff */
[----:B------:R-:W-:Y:S01]  /*b640*/  @!PT LDS RZ, [RZ] ;  /* 0x00000000fffff984 */ /* 0x000fe20000000800 */
[----:B------:R-:W-:Y:S01]  /*b650*/  @!PT LDS RZ, [RZ] ;  /* 0x00000000fffff984 */ /* 0x000fe20000000800 */
[----:B------:R-:W-:Y:S01]  /*b660*/  @!PT LDS RZ, [RZ] ;  /* 0x00000000fffff984 */ /* 0x000fe20000000800 */
[----:B------:R2:W-:Y:S01]  /*b670*/  @!P2 LDGSTS.E.BYPASS.LTC128B.128 [R220+0x5800], desc[UR12][R18.64] ;  /* 0x0580000012dcafae */ /* 0x0005e2000b901d4c */
[----:B------:R-:W-:-:S02]  /*b680*/  @!P1 LEA.HI.X R57, R12, UR9, R11, 0x1, P4 ;  /* 0x000000090c399c11 */ /* 0x000fc4000a0f0c0b */
[----:B------:R-:W-:Y:S01]  /*b690*/  @!P1 LEA.HI.X R7, R14, UR9, R7, 0x1, P3 ;  /* 0x000000090e079c11 */ /* 0x000fe200098f0c07 */
[----:B------:R1:W-:Y:S01]  /*b6a0*/  @P1 STS.128 [R220+0x9800], RZ ;  /* 0x009800ffdc001388 */ /* 0x0003e20000000c00 */
[----:B------:R-:W-:Y:S02]  /*b6b0*/  @!P2 LEA R14, P4, R5, R234, 0x1 ;  /* 0x000000ea050ea211 */ /* 0x000fe400078808ff */
[----:B------:R-:W-:Y:S01]  /*b6c0*/  IADD3 R11, P3, R215, R5, RZ ;  /* 0x00000005d70b7210 */ /* 0x000fe20007f7e0ff */
[----:B------:R-:W-:Y:S01]  /*b6d0*/  @!PT LDS RZ, [RZ] ;  /* 0x00000000fffff984 */ /* 0x000fe20000000800 */
[----:B------:R-:W-:Y:S01]  /*b6e0*/  @!PT LDS RZ, [RZ] ;  /* 0x00000000fffff984 */ /* 0x000fe20000000800 */
[----:B------:R-:W-:Y:S01]  /*b6f0*/  @!PT LDS RZ, [RZ] ;  /* 0x00000000fffff984 */ /* 0x000fe20000000800 */
[----:B------:R1:W-:Y:S01]  /*b700*/  @!P1 LDGSTS.E.BYPASS.LTC128B.128 [R220+0x9800], desc[UR12][R16.64+0x80] ;  /* 0x0980008010dc9fae */ /* 0x0003e2000b901d4c */
[----:B------:R-:W-:-:S03]  /*b710*/  @!P2 LEA.HI.X R15, R5, R235, R4, 0x1, P4 ;  /* 0x000000eb050fa211 */ /* 0x000fc600020f0c04 */
[----:B------:R1:W-:Y:S01]  /*b720*/  @P2 STS.128 [R220+0x6000], RZ ;  /* 0x006000ffdc002388 */ /* 0x0003e20000000c00 */
[----:B------:R-:W-:-:S03]  /*b730*/  IMAD.X R4, R214, 0x1, R4, P3 ;  /* 0x00000001d6047824 */ /* 0x000fc600018e0604 */
        /* <DEDUP_REMOVED lines=8> */
[----:B------:R1:W-:Y:S01]  /*b7c0*/  @!P1 LDGSTS.E.BYPASS.LTC128B.128 [R220+0xa000], desc[UR12][R48.64+0x80] ;  /* 0x0a00008030dc9fae */ /* 0x0003e2000b901d4c */
[----:B--2---:R-:W-:-:S03]  /*b7d0*/  @!P2 LEA R18, P3, R11, R234, 0x1 ;  /* 0x000000ea0b12a211 */ /* 0x004fc600078608ff */
[----:B------:R1:W-:Y:S01]  /*b7e0*/  @P2 STS.128 [R220+0x6800], RZ ;  /* 0x006800ffdc002388 */ /* 0x0003e20000000c00 */
[----:B------:R-:W-:-:S03]  /*b7f0*/  @!P2 LEA.HI.X R19, R11, R235, R4, 0x1, P3 ;  /* 0x000000eb0b13a211 */ /* 0x000fc600018f0c04 */
        /* <DEDUP_REMOVED lines=26> */
[----:B------:R-:W-:-:S05]  /*b9a0*/  IADD3 R11, P1, R198, R11, RZ ;  /* 0x0000000bc60b7210 */ /* 0x000fca0007f3e0ff */
[----:B------:R-:W-:Y:S01]  /*b9b0*/  IMAD.X R4, R197, 0x1, R4, P1 ;  /* 0x00000001c5047824 */ /* 0x000fe200008e0604 */
[----:B-1----:R-:W-:-:S04]  /*b9c0*/  LEA R6, P1, R11, UR8, 0x1 ;  /* 0x000000080b067c11 */ /* 0x002fc8000f8208ff */
[----:B------:R-:W-:-:S05]  /*b9d0*/  LEA.HI.X R7, R11, UR9, R4, 0x1, P1 ;  /* 0x000000090b077c11 */ /* 0x000fca00088f0c04 */
[----:B------:R-:W-:Y:S01]  /*b9e0*/  @!PT LDS RZ, [RZ] ;  /* 0x00000000fffff984 */ /* 0x000fe20000000800 */
[----:B------:R-:W-:Y:S01]  /*b9f0*/  @!PT LDS RZ, [RZ] ;  /* 0x00000000fffff984 */ /* 0x000fe20000000800 */
[----:B------:R-:W-:Y:S01]  /*ba00*/  @!PT LDS RZ, [RZ] ;  /* 0x00000000fffff984 */ /* 0x000fe20000000800 */
[----:B------:R2:W-:Y:S04]  /*ba10*/  LDGSTS.E.BYPASS.LTC128B.128 [R220+0xb800], desc[UR12][R6.64+0x80] ;  /* 0x0b80008006dc7fae */ /* 0x0005e8000b901d4c */
.L_x_777:
[----:B------:R-:W-:Y:S05]  /*ba20*/  BSYNC B0 ;  /* 0x0000000000007941 */ /* 0x000fea0003800000 */
.L_x_776:
[----:B------:R-:W0:Y:S01]  /*ba30*/  LDGDEPBAR ;  /* 0x00000000000079af */ /* 0x000e220000000000 */
[----:B------:R-:W-:-:S04]  /*ba40*/  LEA R234, P1, R10, R234, 0x1 ;  /* 0x000000ea0aea7211 */ /* 0x000fc800078208ff */
[----:B------:R-:W-:-:S09]  /*ba50*/  LEA.HI.X R235, R10, R235, R8, 0x1, P1 ;  /* 0x000000eb0aeb7211 */ /* 0x000fd200008f0c08 */
.L_x_773:
[----:B-12---:R-:W-:Y:S01]  /*ba60*/  FMNMX.FTZ R6, R2, R31, !PT ;  /* 0x0000001f02067209 */ /* 0x006fe20007810000 */
[----:B------:R-:W-:Y:S01]  /*ba70*/  LDSM.16.MT88.4 R16, [R202+0xc000] ;  /* 0x00c00000ca10783b */ /* 0x000fe20000004200 */
[----:B------:R-:W-:Y:S02]  /*ba80*/  FMNMX.FTZ R4, R0, R13, !PT ;  /* 0x0000000d00047209 */ /* 0x000fe40007810000 */
[----:B------:R-:W-:Y:S01]  /*ba90*/  FMNMX.FTZ R6, R29, R6, !PT ;  /* 0x000000061d067209 */ /* 0x000fe20007810000 */
[----:B------:R-:W-:Y:S01]  /*baa0*/  LDSM.16.MT88.4 R40, [R204+0x10000] ;  /* 0x01000000cc28783b */ /* 0x000fe20000004200 */
[----:B------:R-:W-:Y:S02]  /*bab0*/  FMNMX.FTZ R4, R27, R4, !PT ;  /* 0x000000041b047209 */ /* 0x000fe40007810000 */
[----:B------:R-:W-:Y:S01]  /*bac0*/  FMNMX.FTZ R6, R25, R6, !PT ;  /* 0x0000000619067209 */ /* 0x000fe20007810000 */
[----:B------:R-:W-:Y:S01]  /*bad0*/  LDSM.16.MT88.4 R32, [R200+0xc000] ;  /* 0x00c00000c820783b */ /* 0x000fe20000004200 */
[----:B------:R-:W-:-:S02]  /*bae0*/  FMNMX.FTZ R4, R9, R4, !PT ;  /* 0x0000000409047209 */ /* 0x000fc40007810000 */
[----:B------:R-:W-:Y:S01]  /*baf0*/  FMNMX.FTZ R6, R21, R6, !PT ;  /* 0x0000000615067209 */ /* 0x000fe20007810000 */
[----:B------:R-:W-:Y:S01]  /*bb00*/  LDSM.16.MT88.4 R56, [R202+0x10000] ;  /* 0x01000000ca38783b */ /* 0x000fe20000004200 */
[----:B------:R-:W-:Y:S02]  /*bb10*/  FMNMX.FTZ R5, R23, R4, !PT ;  /* 0x0000000417057209 */ /* 0x000fe40007810000 */
[----:B------:R-:W-:Y:S01]  /*bb20*/  FMNMX.FTZ R6, R37, R6, !PT ;  /* 0x0000000625067209 */ /* 0x000fe20007810000 */
[----:B------:R-:W-:Y:S01]  /*bb30*/  LDSM.16.MT88.4 R64, [R201+0x10000] ;  /* 0x01000000c940783b */ /* 0x000fe20000004200 */
[----:B------:R-:W-:Y:S02]  /*bb40*/  FMNMX.FTZ R4, R52, R5, !PT ;  /* 0x0000000534047209 */ /* 0x000fe40007810000 */
[----:B------:R-:W-:Y:S02]  /*bb50*/  FMNMX.FTZ R6, R47, R6, !PT ;  /* 0x000000062f067209 */ /* 0x000fe40007810000 */
[----:B------:R-:W-:-:S02]  /*bb60*/  FMNMX.FTZ R4, R63, R4, !PT ;  /* 0x000000043f047209 */ /* 0x000fc40007810000 */
[----:B------:R-:W-:Y:S02]  /*bb70*/  FMNMX.FTZ R6, R45, R6, !PT ;  /* 0x000000062d067209 */ /* 0x000fe40007810000 */
[----:B------:R-:W-:Y:S02]  /*bb80*/  FMNMX.FTZ R4, R55, R4, !PT ;  /* 0x0000000437047209 */ /* 0x000fe40007810000 */
[----:B------:R-:W-:Y:S02]  /*bb90*/  FMNMX.FTZ R7, R53, R6, !PT ;  /* 0x0000000635077209 */ /* 0x000fe40007810000 */
        /* <DEDUP_REMOVED lines=48> */
[----:B------:R-:W-:-:S03]  /*bea0*/  FMNMX.FTZ R7, R136, R7, !PT ;  /* 0x0000000788077209 */ /* 0x000fc60007810000 */
[----:B------:R-:W1:Y:S04]  /*beb0*/  SHFL.BFLY PT, R5, R6, 0x2, 0x1f ;  /* 0x0c401f0006057f89 */ /* 0x000e6800000e0000 */
[----:B------:R-:W2:Y:S01]  /*bec0*/  SHFL.BFLY PT, R4, R7, 0x2, 0x1f ;  /* 0x0c401f0007047f89 */ /* 0x000ea200000e0000 */
[----:B-1----:R-:W-:Y:S02]  /*bed0*/  FMNMX.FTZ R5, R6, R5, !PT ;  /* 0x0000000506057209 */ /* 0x002fe40007810000 */
[----:B--2---:R-:W-:-:S03]  /*bee0*/  FMNMX.FTZ R4, R7, R4, !PT ;  /* 0x0000000407047209 */ /* 0x004fc60007810000 */
[----:B------:R-:W1:Y:S04]  /*bef0*/  SHFL.BFLY PT, R148, R5, 0x1, 0x1f ;  /* 0x0c201f0005947f89 */ /* 0x000e6800000e0000 */
[----:B------:R-:W2:Y:S01]  /*bf00*/  SHFL.BFLY PT, R147, R4, 0x1, 0x1f ;  /* 0x0c201f0004937f89 */ /* 0x000ea200000e0000 */
[----:B-1----:R-:W-:-:S04]  /*bf10*/  FMNMX.FTZ R148, R5, R148, !PT ;  /* 0x0000009405947209 */ /* 0x002fc80007810000 */
[C---:B------:R-:W-:Y:S01]  /*bf20*/  FSETP.NEU.FTZ.AND P2, PT, R148.reuse, -INF , PT ;  /* 0xff8000009400780b */ /* 0x040fe20003f5d000 */
[----:B------:R-:W-:Y:S01]  /*bf30*/  FMUL.FTZ R152, R148, UR10 ;  /* 0x0000000a94987c20 */ /* 0x000fe20008410000 */
[----:B--2---:R-:W-:Y:S02]  /*bf40*/  FMNMX.FTZ R147, R4, R147, !PT ;  /* 0x0000009304937209 */ /* 0x004fe40007810000 */
[----:B------:R-:W-:Y:S02]  /*bf50*/  FSEL R5, R148, RZ, P2 ;  /* 0x000000ff94057208 */ /* 0x000fe40001000000 */
[C---:B------:R-:W-:Y:S01]  /*bf60*/  FSETP.NEU.FTZ.AND P1, PT, R147.reuse, -INF , PT ;  /* 0xff8000009300780b */ /* 0x040fe20003f3d000 */
[C---:B------:R-:W-:Y:S01]  /*bf70*/  FMUL.FTZ R142, R147.reuse, UR10 ;  /* 0x0000000a938e7c20 */ /* 0x040fe20008410000 */
[----:B------:R-:W-:Y:S01]  /*bf80*/  FSEL R152, R152, RZ, P2 ;  /* 0x000000ff98987208 */ /* 0x000fe20001000000 */
[----:B------:R-:W-:Y:S01]  /*bf90*/  FADD.FTZ R4, R2, -R5 ;  /* 0x8000000502047221 */ /* 0x000fe20000010000 */
[----:B------:R-:W-:-:S02]  /*bfa0*/  FSEL R5, R147, RZ, P1 ;  /* 0x000000ff93057208 */ /* 0x000fc40000800000 */
[----:B------:R-:W-:Y:S01]  /*bfb0*/  FSEL R142, R142, RZ, P1 ;  /* 0x000000ff8e8e7208 */ /* 0x000fe20000800000 */
[--C-:B------:R-:W-:Y:S01]  /*bfc0*/  FFMA.FTZ R146, R31, UR10, -R152.reuse ;  /* 0x0000000a1f927c23 */ /* 0x100fe20008010898 */
[--C-:B------:R-:W-:Y:S01]  /*bfd0*/  FFMA.FTZ R145, R29, UR10, -R152.reuse ;  /* 0x0000000a1d917c23 */ /* 0x100fe20008010898 */
[----:B------:R-:W-:Y:S01]  /*bfe0*/  FADD.FTZ R5, R0, -R5 ;  /* 0x8000000500057221 */ /* 0x000fe20000010000 */
[--C-:B------:R-:W-:Y:S01]  /*bff0*/  FFMA.FTZ R144, R25, UR10, -R152.reuse ;  /* 0x0000000a19907c23 */ /* 0x100fe20008010898 */
[----:B------:R-:W-:Y:S01]  /*c000*/  FFMA.FTZ R143, R21, UR10, -R152 ;  /* 0x0000000a158f7c23 */ /* 0x000fe20008010898 */
[--C-:B------:R-:W-:Y:S01]  /*c010*/  FFMA.FTZ R141, R13, UR10, -R142.reuse ;  /* 0x0000000a0d8d7c23 */ /* 0x100fe2000801088e */
[--C-:B------:R-:W-:Y:S01]  /*c020*/  FFMA.FTZ R140, R27, UR10, -R142.reuse ;  /* 0x0000000a1b8c7c23 */ /* 0x100fe2000801088e */
[--C-:B------:R-:W-:Y:S01]  /*c030*/  FFMA.FTZ R139, R9, UR10, -R142.reuse ;  /* 0x0000000a098b7c23 */ /* 0x100fe2000801088e */
[----:B------:R-:W-:Y:S01]  /*c040*/  FFMA.FTZ R2, R23, UR10, -R142 ;  /* 0x0000000a17027c23 */ /* 0x000fe2000801088e */
[----:B------:R-:W-:Y:S01]  /*c050*/  FMUL.FTZ R149, R4, UR10 ;  /* 0x0000000a04957c20 */ /* 0x000fe20008410000 */
[----:B------:R-:W-:Y:S01]  /*c060*/  FMUL.FTZ R0, R5, UR10 ;  /* 0x0000000a05007c20 */ /* 0x000fe20008410000 */
[----:B------:R-:W-:Y:S01]  /*c070*/  MUFU.EX2 R146, R146 ;  /* 0x0000009200927308 */ /* 0x000fe20000000800 */
[----:B------:R-:W1:Y:S01]  /*c080*/  LDSM.16.MT88.4 R8, [R204+0xc000] ;  /* 0x00c00000cc08783b */ /* 0x000e620000004200 */
[--C-:B------:R-:W-:Y:S01]  /*c090*/  FFMA.FTZ R150, R47, UR10, -R152.reuse ;  /* 0x0000000a2f967c23 */ /* 0x100fe20008010898 */
[--C-:B------:R-:W-:Y:S01]  /*c0a0*/  FFMA.FTZ R153, R45, UR10, -R152.reuse ;  /* 0x0000000a2d997c23 */ /* 0x100fe20008010898 */
[----:B------:R-:W-:Y:S01]  /*c0b0*/  FFMA.FTZ R151, R37, UR10, -R152 ;  /* 0x0000000a25977c23 */ /* 0x000fe20008010898 */
[----:B------:R-:W2:Y:S01]  /*c0c0*/  LDSM.16.MT88.4 R24, [R201+0xc000] ;  /* 0x00c00000c918783b */ /* 0x000ea20000004200 */
[----:B------:R-:W-:Y:S01]  /*c0d0*/  FFMA.FTZ R52, R52, UR10, -R142 ;  /* 0x0000000a34347c23 */ /* 0x000fe2000801088e */
[----:B------:R-:W-:Y:S01]  /*c0e0*/  FFMA.FTZ R154, R187, UR10, -R152 ;  /* 0x0000000abb9a7c23 */ /* 0x000fe20008010898 */
[----:B------:R-:W3:Y:S01]  /*c0f0*/  MUFU.EX2 R145, R145 ;  /* 0x0000009100917308 */ /* 0x000ee20000000800 */
[--C-:B------:R-:W-:Y:S01]  /*c100*/  FFMA.FTZ R187, R243, UR10, -R142.reuse ;  /* 0x0000000af3bb7c23 */ /* 0x100fe2000801088e */
[----:B------:R-:W-:Y:S01]  /*c110*/  FFMA.FTZ R158, R233, UR10, -R142 ;  /* 0x0000000ae99e7c23 */ /* 0x000fe2000801088e */
[--C-:B------:R-:W-:Y:S01]  /*c120*/  FFMA.FTZ R181, R181, UR10, -R152.reuse ;  /* 0x0000000ab5b57c23 */ /* 0x100fe20008010898 */
[----:B------:R-:W-:Y:S01]  /*c130*/  FFMA.FTZ R171, R171, UR10, -R152 ;  /* 0x0000000aabab7c23 */ /* 0x000fe20008010898 */
[--C-:B------:R-:W-:Y:S01]  /*c140*/  FFMA.FTZ R177, R177, UR10, -R142.reuse ;  /* 0x0000000ab1b17c23 */ /* 0x100fe2000801088e */
[----:B------:R-:W-:Y:S01]  /*c150*/  FFMA.FTZ R173, R173, UR10, -R142 ;  /* 0x0000000aadad7c23 */ /* 0x000fe2000801088e */
[--C-:B------:R-:W-:Y:S01]  /*c160*/  FFMA.FTZ R165, R165, UR10, -R152.reuse ;  /* 0x0000000aa5a57c23 */ /* 0x100fe20008010898 */
[----:B------:R-:W-:Y:S01]  /*c170*/  MUFU.EX2 R144, R144 ;  /* 0x0000009000907308 */ /* 0x000fe20000000800 */
[----:B------:R-:W-:Y:S01]  /*c180*/  FFMA.FTZ R161, R161, UR10, -R152 ;  /* 0x0000000aa1a17c23 */ /* 0x000fe20008010898 */
[----:B------:R-:W-:Y:S01]  /*c190*/  FFMA.FTZ R159, R159, UR10, -R142 ;  /* 0x0000000a9f9f7c23 */ /* 0x000fe2000801088e */
[--C-:B------:R-:W-:Y:S01]  /*c1a0*/  FFMA.FTZ R3, R3, UR10, -R152.reuse ;  /* 0x0000000a03037c23 */ /* 0x100fe20008010898 */
[--C-:B------:R-:W-:Y:S01]  /*c1b0*/  FFMA.FTZ R134, R134, UR10, -R152.reuse ;  /* 0x0000000a86867c23 */ /* 0x100fe20008010898 */
[--C-:B------:R-:W-:Y:S01]  /*c1c0*/  FFMA.FTZ R133, R133, UR10, -R152.reuse ;  /* 0x0000000a85857c23 */ /* 0x100fe20008010898 */
[----:B------:R-:W-:Y:S01]  /*c1d0*/  FFMA.FTZ R132, R132, UR10, -R152 ;  /* 0x0000000a84847c23 */ /* 0x000fe20008010898 */
[--C-:B------:R-:W-:Y:S01]  /*c1e0*/  FFMA.FTZ R135, R135, UR10, -R142.reuse ;  /* 0x0000000a87877c23 */ /* 0x100fe2000801088e */
[----:B------:R-:W4:Y:S01]  /*c1f0*/  MUFU.EX2 R143, R143 ;  /* 0x0000008f008f7308 */ /* 0x000f220000000800 */
[----:B---3--:R-:W-:Y:S01]  /*c200*/  F2FP.F16.F32.PACK_AB R4, R145, R146 ;  /* 0x000000929104723e */ /* 0x008fe200000000ff */
[--C-:B------:R-:W-:Y:S01]  /*c210*/  FFMA.FTZ R138, R138, UR10, -R142.reuse ;  /* 0x0000000a8a8a7c23 */ /* 0x100fe2000801088e */
[--C-:B------:R-:W-:Y:S01]  /*c220*/  FFMA.FTZ R137, R137, UR10, -R142.reuse ;  /* 0x0000000a89897c23 */ /* 0x100fe2000801088e */
[----:B------:R-:W-:-:S04]  /*c230*/  FFMA.FTZ R136, R136, UR10, -R142 ;  /* 0x0000000a88887c23 */ /* 0x000fc8000801088e */
[----:B------:R-:W-:Y:S08]  /*c240*/  MUFU.EX2 R141, R141 ;  /* 0x0000008d008d7308 */ /* 0x000ff00000000800 */
[----:B------:R-:W3:Y:S01]  /*c250*/  MUFU.EX2 R140, R140 ;  /* 0x0000008c008c7308 */ /* 0x000ee20000000800 */
[----:B----4-:R-:W-:-:S07]  /*c260*/  F2FP.F16.F32.PACK_AB R6, R143, R144 ;  /* 0x000000908f06723e */ /* 0x010fce00000000ff */
[----:B------:R-:W-:Y:S08]  /*c270*/  MUFU.EX2 R139, R139 ;  /* 0x0000008b008b7308 */ /* 0x000ff00000000800 */
[----:B------:R-:W4:Y:S01]  /*c280*/  MUFU.EX2 R2, R2 ;  /* 0x0000000200027308 */ /* 0x000f220000000800 */
[----:B---3--:R-:W-:-:S07]  /*c290*/  F2FP.F16.F32.PACK_AB R5, R140, R141 ;  /* 0x0000008d8c05723e */ /* 0x008fce00000000ff */
[----:B------:R-:W3:Y:S08]  /*c2a0*/  MUFU.EX2 R149, R149 ;  /* 0x0000009500957308 */ /* 0x000ef00000000800 */
[----:B------:R-:W5:Y:S01]  /*c2b0*/  MUFU.EX2 R0, R0 ;  /* 0x0000000000007308 */ /* 0x000f620000000800 */
[----:B----4-:R-:W-:-:S07]  /*c2c0*/  F2FP.F16.F32.PACK_AB R7, R2, R139 ;  /* 0x0000008b0207723e */ /* 0x010fce00000000ff */
[----:B------:R-:W-:Y:S01]  /*c2d0*/  MUFU.EX2 R151, R151 ;  /* 0x0000009700977308 */ /* 0x000fe20000000800 */
[-C--:B---3--:R-:W-:Y:S01]  /*c2e0*/  FMUL.FTZ R20, R72, R149.reuse ;  /* 0x0000009548147220 */ /* 0x088fe20000410000 */
[-C--:B------:R-:W-:Y:S01]  /*c2f0*/  FMUL.FTZ R21, R73, R149.reuse ;  /* 0x0000009549157220 */ /* 0x080fe20000410000 */
[-C--:B------:R-:W-:Y:S01]  /*c300*/  FMUL.FTZ R76, R76, R149.reuse ;  /* 0x000000954c4c7220 */ /* 0x080fe20000410000 */
[-C--:B------:R-:W-:Y:S01]  /*c310*/  FMUL.FTZ R77, R77, R149.reuse ;  /* 0x000000954d4d7220 */ /* 0x080fe20000410000 */
[-C--:B------:R-:W-:Y:S01]  /*c320*/  FMUL.FTZ R44, R96, R149.reuse ;  /* 0x00000095602c7220 */ /* 0x080fe20000410000 */
[-C--:B------:R-:W-:Y:S01]  /*c330*/  FMUL.FTZ R45, R97, R149.reuse ;  /* 0x00000095612d7220 */ /* 0x080fe20000410000 */
[-C--:B------:R-:W-:Y:S01]  /*c340*/  FMUL.FTZ R28, R80, R149.reuse ;  /* 0x00000095501c7220 */ /* 0x080fe20000410000 */
[-C--:B------:R-:W-:Y:S01]  /*c350*/  FMUL.FTZ R29, R81, R149.reuse ;  /* 0x00000095511d7220 */ /* 0x080fe20000410000 */
[-C--:B-----5:R-:W-:Y:S01]  /*c360*/  FMUL.FTZ R22, R74, R0.reuse ;  /* 0x000000004a167220 */ /* 0x0a0fe20000410000 */
[-C--:B------:R-:W-:Y:S01]  /*c370*/  FMUL.FTZ R23, R75, R0.reuse ;  /* 0x000000004b177220 */ /* 0x080fe20000410000 */
[-C--:B------:R-:W-:Y:S01]  /*c380*/  FMUL.FTZ R78, R78, R0.reuse ;  /* 0x000000004e4e7220 */ /* 0x080fe20000410000 */
[-C--:B------:R-:W-:Y:S01]  /*c390*/  FMUL.FTZ R79, R79, R0.reuse ;  /* 0x000000004f4f7220 */ /* 0x080fe20000410000 */
[-C--:B------:R-:W-:Y:S01]  /*c3a0*/  FMUL.FTZ R46, R98, R0.reuse ;  /* 0x00000000622e7220 */ /* 0x080fe20000410000 */
[-C--:B------:R-:W-:Y:S01]  /*c3b0*/  FMUL.FTZ R47, R99, R0.reuse ;  /* 0x00000000632f7220 */ /* 0x080fe20000410000 */
[-C--:B------:R-:W-:Y:S01]  /*c3c0*/  FMUL.FTZ R30, R82, R0.reuse ;  /* 0x00000000521e7220 */ /* 0x080fe20000410000 */
[-C--:B------:R-:W-:Y:S01]  /*c3d0*/  FMUL.FTZ R31, R83, R0.reuse ;  /* 0x00000000531f7220 */ /* 0x080fe20000410000 */
[C---:B------:R-:W-:Y:S01]  /*c3e0*/  HMMA.16816.F32 R20, R4.reuse, R16, R20 ;  /* 0x000000100414723c */ /* 0x040fe20000001814 */
[-C--:B------:R-:W-:Y:S01]  /*c3f0*/  FMUL.FTZ R48, R100, R149.reuse ;  /* 0x0000009564307220 */ /* 0x080fe20000410000 */
[-C--:B------:R-:W-:Y:S01]  /*c400*/  FMUL.FTZ R49, R101, R149.reuse ;  /* 0x0000009565317220 */ /* 0x080fe20000410000 */
[-C--:B------:R-:W-:Y:S01]  /*c410*/  FMUL.FTZ R50, R102, R0.reuse ;  /* 0x0000000066327220 */ /* 0x080fe20000410000 */
[-C--:B------:R-:W-:Y:S01]  /*c420*/  FMUL.FTZ R51, R103, R0.reuse ;  /* 0x0000000067337220 */ /* 0x080fe20000410000 */
[-C--:B------:R-:W-:Y:S01]  /*c430*/  FMUL.FTZ R12, R128, R149.reuse ;  /* 0x00000095800c7220 */ /* 0x080fe20000410000 */
[C---:B------:R-:W-:Y:S01]  /*c440*/  HMMA.16816.F32 R16, R4.reuse, R18, R76 ;  /* 0x000000120410723c */ /* 0x040fe2000000184c */
[----:B------:R-:W3:Y:S01]  /*c450*/  LDSM.16.MT88.4 R76, [R204+0xc800] ;  /* 0x00c80000cc4c783b */ /* 0x000ee20000004200 */
[-C--:B------:R-:W-:Y:S01]  /*c460*/  FMUL.FTZ R13, R129, R149.reuse ;  /* 0x00000095810d7220 */ /* 0x080fe20000410000 */
[-C--:B------:R-:W-:Y:S01]  /*c470*/  FMUL.FTZ R14, R130, R0.reuse ;  /* 0x00000000820e7220 */ /* 0x080fe20000410000 */
[-C--:B------:R-:W-:Y:S01]  /*c480*/  FMUL.FTZ R15, R131, R0.reuse ;  /* 0x00000000830f7220 */ /* 0x080fe20000410000 */
[----:B------:R-:W4:Y:S01]  /*c490*/  LDSM.16.MT88.4 R80, [R202+0xc800] ;  /* 0x00c80000ca50783b */ /* 0x000f220000004200 */
[-C--:B------:R-:W-:Y:S01]  /*c4a0*/  FMUL.FTZ R68, R68, R149.reuse ;  /* 0x0000009544447220 */ /* 0x080fe20000410000 */
[-C--:B------:R-:W-:Y:S01]  /*c4b0*/  FMUL.FTZ R69, R69, R149.reuse ;  /* 0x0000009545457220 */ /* 0x080fe20000410000 */
[-C--:B------:R-:W-:Y:S01]  /*c4c0*/  FMUL.FTZ R70, R70, R0.reuse ;  /* 0x0000000046467220 */ /* 0x080fe20000410000 */
[-C--:B------:R-:W-:Y:S01]  /*c4d0*/  FMUL.FTZ R71, R71, R0.reuse ;  /* 0x0000000047477220 */ /* 0x080fe20000410000 */
[----:B------:R-:W-:Y:S01]  /*c4e0*/  FFMA.FTZ R100, R53, UR10, -R152 ;  /* 0x0000000a35647c23 */ /* 0x000fe20008010898 */
[--C-:B------:R-:W-:Y:S01]  /*c4f0*/  FFMA.FTZ R101, R63, UR10, -R142.reuse ;  /* 0x0000000a3f657c23 */ /* 0x100fe2000801088e */
[--C-:B------:R-:W-:Y:S01]  /*c500*/  FFMA.FTZ R103, R55, UR10, -R142.reuse ;  /* 0x0000000a37677c23 */ /* 0x100fe2000801088e */
[----:B------:R-:W-:Y:S01]  /*c510*/  FFMA.FTZ R102, R61, UR10, -R142 ;  /* 0x0000000a3d667c23 */ /* 0x000fe2000801088e */
[C---:B------:R-:W-:Y:S01]  /*c520*/  HMMA.16816.F32 R44, R4.reuse, R40, R44 ;  /* 0x00000028042c723c */ /* 0x040fe2000000182c */
[----:B------:R-:W5:Y:S01]  /*c530*/  MUFU.EX2 R150, R150 ;  /* 0x0000009600967308 */ /* 0x000f620000000800 */
[-C--:B------:R-:W-:Y:S01]  /*c540*/  FMUL.FTZ R36, R88, R149.reuse ;  /* 0x0000009558247220 */ /* 0x080fe20000410000 */
[-C--:B------:R-:W-:Y:S01]  /*c550*/  FMUL.FTZ R37, R89, R149.reuse ;  /* 0x0000009559257220 */ /* 0x080fe20000410000 */
[-C--:B------:R-:W-:Y:S01]  /*c560*/  FMUL.FTZ R38, R90, R0.reuse ;  /* 0x000000005a267220 */ /* 0x080fe20000410000 */
[-C--:B------:R-:W-:Y:S01]  /*c570*/  FMUL.FTZ R39, R91, R0.reuse ;  /* 0x000000005b277220 */ /* 0x080fe20000410000 */
[C---:B------:R-:W-:Y:S01]  /*c580*/  HMMA.16816.F32 R40, R4.reuse, R42, R48 ;  /* 0x0000002a0428723c */ /* 0x040fe20000001830 */
[----:B------:R-:W4:Y:S01]  /*c590*/  LDSM.16.MT88.4 R88, [R200+0x10000] ;  /* 0x01000000c858783b */ /* 0x000f220000004200 */
[-C--:B------:R-:W-:Y:S01]  /*c5a0*/  FMUL.FTZ R84, R84, R149.reuse ;  /* 0x0000009554547220 */ /* 0x080fe20000410000 */
[----:B------:R-:W-:Y:S01]  /*c5b0*/  MUFU.EX2 R153, R153 ;  /* 0x0000009900997308 */ /* 0x000fe20000000800 */
[-C--:B------:R-:W-:Y:S01]  /*c5c0*/  FMUL.FTZ R85, R85, R149.reuse ;  /* 0x0000009555557220 */ /* 0x080fe20000410000 */
[-C--:B------:R-:W-:Y:S01]  /*c5d0*/  FMUL.FTZ R86, R86, R0.reuse ;  /* 0x0000000056567220 */ /* 0x080fe20000410000 */
[C---:B-1----:R-:W-:Y:S01]  /*c5e0*/  HMMA.16816.F32 R12, R4.reuse, R8, R12 ;  /* 0x00000008040c723c */ /* 0x042fe2000000180c */
[-C--:B------:R-:W-:Y:S01]  /*c5f0*/  FMUL.FTZ R48, R104, R149.reuse ;  /* 0x0000009568307220 */ /* 0x080fe20000410000 */
[-C--:B------:R-:W-:Y:S01]  /*c600*/  FMUL.FTZ R87, R87, R0.reuse ;  /* 0x0000000057577220 */ /* 0x080fe20000410000 */
[-C--:B------:R-:W-:Y:S01]  /*c610*/  FMUL.FTZ R92, R92, R149.reuse ;  /* 0x000000955c5c7220 */ /* 0x080fe20000410000 */
[----:B------:R-:W-:Y:S01]  /*c620*/  FMUL.FTZ R93, R93, R149 ;  /* 0x000000955d5d7220 */ /* 0x000fe20000410000 */
[----:B------:R-:W1:Y:S01]  /*c630*/  MUFU.EX2 R100, R100 ;  /* 0x0000006400647308 */ /* 0x000e620000000800 */
[C---:B------:R-:W-:Y:S01]  /*c640*/  HMMA.16816.F32 R8, R4.reuse, R10, R68 ;  /* 0x0000000a0408723c */ /* 0x040fe20000001844 */
[----:B-----5:R-:W-:Y:S01]  /*c650*/  F2FP.F16.F32.PACK_AB R72, R150, R151 ;  /* 0x000000979648723e */ /* 0x020fe200000000ff */
[----:B------:R-:W-:Y:S01]  /*c660*/  LDSM.16.MT88.4 R68, [R200+0xc800] ;  /* 0x00c80000c844783b */ /* 0x000fe20000004200 */
[-C--:B------:R-:W-:Y:S01]  /*c670*/  FMUL.FTZ R94, R94, R0.reuse ;  /* 0x000000005e5e7220 */ /* 0x080fe20000410000 */
[-C--:B------:R-:W-:Y:S01]  /*c680*/  FMUL.FTZ R95, R95, R0.reuse ;  /* 0x000000005f5f7220 */ /* 0x080fe20000410000 */
[-C--:B------:R-:W-:Y:S01]  /*c690*/  FMUL.FTZ R49, R105, R149.reuse ;  /* 0x0000009569317220 */ /* 0x080fe20000410000 */
[C---:B--2---:R-:W-:Y:S01]  /*c6a0*/  HMMA.16816.F32 R28, R4.reuse, R24, R28 ;  /* 0x00000018041c723c */ /* 0x044fe2000000181c */
[----:B------:R2:W-:Y:S01]  /*c6b0*/  MUFU.EX2 R104, R52 ;  /* 0x0000003400687308 */ /* 0x0005e20000000800 */
[-C--:B------:R-:W-:Y:S01]  /*c6c0*/  FMUL.FTZ R50, R106, R0.reuse ;  /* 0x000000006a327220 */ /* 0x080fe20000410000 */
[-C--:B------:R-:W-:Y:S01]  /*c6d0*/  FMUL.FTZ R51, R107, R0.reuse ;  /* 0x000000006b337220 */ /* 0x080fe20000410000 */
[-C--:B------:R-:W-:Y:S01]  /*c6e0*/  FMUL.FTZ R124, R124, R149.reuse ;  /* 0x000000957c7c7220 */ /* 0x080fe20000410000 */
[----:B------:R-:W-:Y:S01]  /*c6f0*/  FMUL.FTZ R125, R125, R149 ;  /* 0x000000957d7d7220 */ /* 0x000fe20000410000 */
[C---:B------:R-:W-:Y:S01]  /*c700*/  HMMA.16816.F32 R24, R4.reuse, R26, R84 ;  /* 0x0000001a0418723c */ /* 0x040fe20000001854 */
[----:B------:R-:W5:Y:S01]  /*c710*/  LDSM.16.MT88.4 R84, [R201+0xc800] ;  /* 0x00c80000c954783b */ /* 0x000f620000004200 */
[-C--:B------:R-:W-:Y:S01]  /*c720*/  FMUL.FTZ R126, R126, R0.reuse ;  /* 0x000000007e7e7220 */ /* 0x080fe20000410000 */
[----:B------:R-:W3:Y:S01]  /*c730*/  MUFU.EX2 R101, R101 ;  /* 0x0000006500657308 */ /* 0x000ee20000000800 */
[----:B-1----:R-:W-:Y:S01]  /*c740*/  F2FP.F16.F32.PACK_AB R74, R100, R153 ;  /* 0x00000099644a723e */ /* 0x002fe200000000ff */
[-C--:B------:R-:W-:Y:S01]  /*c750*/  FMUL.FTZ R127, R127, R0.reuse ;  /* 0x000000007f7f7220 */ /* 0x080fe20000410000 */
[C---:B------:R-:W-:Y:S01]  /*c760*/  HMMA.16816.F32 R36, R4.reuse, R32, R36 ;  /* 0x000000200424723c */ /* 0x040fe20000001824 */
[-C--:B------:R-:W-:Y:S01]  /*c770*/  FMUL.FTZ R53, R109, R149.reuse ;  /* 0x000000956d357220 */ /* 0x080fe20000410000 */
[-C--:B------:R-:W-:Y:S01]  /*c780*/  FMUL.FTZ R54, R110, R0.reuse ;  /* 0x000000006e367220 */ /* 0x080fe20000410000 */
[-C--:B------:R-:W-:Y:S01]  /*c790*/  FMUL.FTZ R55, R111, R0.reuse ;  /* 0x000000006f377220 */ /* 0x080fe20000410000 */
[-C--:B------:R-:W-:Y:S01]  /*c7a0*/  FMUL.FTZ R120, R120, R149.reuse ;  /* 0x0000009578787220 */ /* 0x080fe20000410000 */
[----:B------:R-:W-:Y:S01]  /*c7b0*/  MUFU.EX2 R103, R103 ;  /* 0x0000006700677308 */ /* 0x000fe20000000800 */
[C---:B------:R-:W-:Y:S01]  /*c7c0*/  HMMA.16816.F32 R32, R4.reuse, R34, R92 ;  /* 0x000000220420723c */ /* 0x040fe2000000185c */
[-C--:B--2---:R-:W-:Y:S01]  /*c7d0*/  FMUL.FTZ R52, R108, R149.reuse ;  /* 0x000000956c347220 */ /* 0x084fe20000410000 */
[-C--:B------:R-:W-:Y:S01]  /*c7e0*/  FMUL.FTZ R121, R121, R149.reuse ;  /* 0x0000009579797220 */ /* 0x080fe20000410000 */
[-C--:B------:R-:W-:Y:S01]  /*c7f0*/  FMUL.FTZ R60, R112, R149.reuse ;  /* 0x00000095703c7220 */ /* 0x080fe20000410000 */
[-C--:B------:R-:W-:Y:S01]  /*c800*/  FMUL.FTZ R61, R113, R149.reuse ;  /* 0x00000095713d7220 */ /* 0x080fe20000410000 */
[----:B------:R-:W-:Y:S01]  /*c810*/  FMUL.FTZ R122, R122, R0 ;  /* 0x000000007a7a7220 */ /* 0x000fe20000410000 */
[C---:B------:R-:W-:Y:S01]  /*c820*/  HMMA.16816.F32 R48, R4.reuse, R56, R48 ;  /* 0x000000380430723c */ /* 0x040fe20000001830 */
[----:B------:R-:W1:Y:S01]  /*c830*/  MUFU.EX2 R102, R102 ;  /* 0x0000006600667308 */ /* 0x000e620000000800 */
[----:B---3--:R-:W-:Y:S01]  /*c840*/  F2FP.F16.F32.PACK_AB R73, R101, R104 ;  /* 0x000000686549723e */ /* 0x008fe200000000ff */
[-C--:B------:R-:W-:Y:S01]  /*c850*/  FMUL.FTZ R123, R123, R0.reuse ;  /* 0x000000007b7b7220 */ /* 0x080fe20000410000 */
[-C--:B------:R-:W-:Y:S01]  /*c860*/  FMUL.FTZ R62, R114, R0.reuse ;  /* 0x00000000723e7220 */ /* 0x080fe20000410000 */
[-C--:B------:R-:W-:Y:S01]  /*c870*/  FMUL.FTZ R63, R115, R0.reuse ;  /* 0x00000000733f7220 */ /* 0x080fe20000410000 */
[C---:B------:R-:W-:Y:S01]  /*c880*/  HMMA.16816.F32 R56, R4.reuse, R58, R124 ;  /* 0x0000003a0438723c */ /* 0x040fe2000000187c */
[-C--:B------:R-:W-:Y:S01]  /*c890*/  FMUL.FTZ R116, R116, R149.reuse ;  /* 0x0000009574747220 */ /* 0x080fe20000410000 */
[----:B------:R-:W-:Y:S01]  /*c8a0*/  FMUL.FTZ R117, R117, R149 ;  /* 0x0000009575757220 */ /* 0x000fe20000410000 */
[-C--:B------:R-:W-:Y:S01]  /*c8b0*/  FMUL.FTZ R118, R118, R0.reuse ;  /* 0x0000000076767220 */ /* 0x080fe20000410000 */
[-C--:B------:R-:W-:Y:S01]  /*c8c0*/  FMUL.FTZ R119, R119, R0.reuse ;  /* 0x0000000077777220 */ /* 0x080fe20000410000 */
[--C-:B------:R-:W-:Y:S01]  /*c8d0*/  FFMA.FTZ R105, R180, UR10, -R152.reuse ;  /* 0x0000000ab4697c23 */ /* 0x100fe20008010898 */
[C---:B------:R-:W-:Y:S01]  /*c8e0*/  HMMA.16816.F32 R52, R4.reuse, R64, R52 ;  /* 0x000000400434723c */ /* 0x040fe20000001834 */
[--C-:B------:R-:W-:Y:S01]  /*c8f0*/  FFMA.FTZ R106, R176, UR10, -R152.reuse ;  /* 0x0000000ab06a7c23 */ /* 0x100fe20008010898 */
[--C-:B------:R-:W-:Y:S01]  /*c900*/  FFMA.FTZ R107, R174, UR10, -R152.reuse ;  /* 0x0000000aae6b7c23 */ /* 0x100fe20008010898 */
[----:B------:R-:W-:Y:S01]  /*c910*/  FFMA.FTZ R108, R170, UR10, -R152 ;  /* 0x0000000aaa6c7c23 */ /* 0x000fe20008010898 */
[--C-:B------:R-:W-:Y:S01]  /*c920*/  FFMA.FTZ R109, R182, UR10, -R142.reuse ;  /* 0x0000000ab66d7c23 */ /* 0x100fe2000801088e */
[--C-:B------:R-:W-:Y:S01]  /*c930*/  FFMA.FTZ R110, R178, UR10, -R142.reuse ;  /* 0x0000000ab26e7c23 */ /* 0x100fe2000801088e */
[----:B-1----:R-:W-:Y:S01]  /*c940*/  F2FP.F16.F32.PACK_AB R75, R102, R103 ;  /* 0x00000067664b723e */ /* 0x002fe200000000ff */
[----:B------:R-:W-:Y:S01]  /*c950*/  HMMA.16816.F32 R64, R4, R66, R120 ;  /* 0x000000420440723c */ /* 0x000fe20000001878 */
[--C-:B------:R-:W-:Y:S01]  /*c960*/  FFMA.FTZ R111, R172, UR10, -R142.reuse ;  /* 0x0000000aac6f7c23 */ /* 0x100fe2000801088e */
[----:B------:R-:W-:Y:S01]  /*c970*/  FFMA.FTZ R112, R160, UR10, -R142 ;  /* 0x0000000aa0707c23 */ /* 0x000fe2000801088e */
[----:B------:R-:W-:Y:S01]  /*c980*/  MUFU.EX2 R105, R105 ;  /* 0x0000006900697308 */ /* 0x000fe20000000800 */
[----:B------:R-:W-:Y:S01]  /*c990*/  LDSM.16.MT88.4 R92, [R204+0xd000] ;  /* 0x00d00000cc5c783b */ /* 0x000fe20000004200 */
[--C-:B------:R-:W-:Y:S01]  /*c9a0*/  FFMA.FTZ R113, R168, UR10, -R152.reuse ;  /* 0x0000000aa8717c23 */ /* 0x100fe20008010898 */
[C---:B------:R-:W-:Y:S01]  /*c9b0*/  HMMA.16816.F32 R12, R72.reuse, R76, R12 ;  /* 0x0000004c480c723c */ /* 0x040fe2000000180c */
[--C-:B------:R-:W-:Y:S01]  /*c9c0*/  FFMA.FTZ R114, R164, UR10, -R152.reuse ;  /* 0x0000000aa4727c23 */ /* 0x100fe20008010898 */
[----:B------:R-:W-:Y:S01]  /*c9d0*/  LDSM.16.MT88.4 R96, [R201+0xd000] ;  /* 0x00d00000c960783b */ /* 0x000fe20000004200 */
[--C-:B------:R-:W-:Y:S01]  /*c9e0*/  FFMA.FTZ R115, R251, UR10, -R152.reuse ;  /* 0x0000000afb737c23 */ /* 0x100fe20008010898 */
[----:B------:R-:W-:Y:S01]  /*c9f0*/  FFMA.FTZ R120, R249, UR10, -R152 ;  /* 0x0000000af9787c23 */ /* 0x000fe20008010898 */
[----:B------:R-:W1:Y:S01]  /*ca00*/  MUFU.EX2 R106, R106 ;  /* 0x0000006a006a7308 */ /* 0x000e620000000800 */
[C---:B------:R-:W-:Y:S01]  /*ca10*/  HMMA.16816.F32 R8, R72.reuse, R78, R8 ;  /* 0x0000004e4808723c */ /* 0x040fe20000001808 */
[----:B------:R-:W2:Y:S01]  /*ca20*/  LDSM.16.MT88.4 R76, [R204+0x10800] ;  /* 0x01080000cc4c783b */ /* 0x000ea20000004200 */
[--C-:B------:R-:W-:Y:S01]  /*ca30*/  FFMA.FTZ R121, R166, UR10, -R142.reuse ;  /* 0x0000000aa6797c23 */ /* 0x100fe2000801088e */
[--C-:B------:R-:W-:Y:S01]  /*ca40*/  FFMA.FTZ R122, R156, UR10, -R142.reuse ;  /* 0x0000000a9c7a7c23 */ /* 0x100fe2000801088e */
[--C-:B------:R-:W-:Y:S01]  /*ca50*/  FFMA.FTZ R123, R162, UR10, -R142.reuse ;  /* 0x0000000aa27b7c23 */ /* 0x100fe2000801088e */
[----:B------:R-:W-:Y:S01]  /*ca60*/  FFMA.FTZ R124, R247, UR10, -R142 ;  /* 0x0000000af77c7c23 */ /* 0x000fe2000801088e */
[C---:B----4-:R-:W-:Y:S01]  /*ca70*/  HMMA.16816.F32 R20, R72.reuse, R80, R20 ;  /* 0x000000504814723c */ /* 0x050fe20000001814 */
[----:B------:R-:W-:Y:S01]  /*ca80*/  MUFU.EX2 R107, R107 ;  /* 0x0000006b006b7308 */ /* 0x000fe20000000800 */
[--C-:B------:R-:W-:Y:S01]  /*ca90*/  FFMA.FTZ R127, R191, UR10, -R152.reuse ;  /* 0x0000000abf7f7c23 */ /* 0x100fe20008010898 */
[--C-:B------:R-:W-:Y:S01]  /*caa0*/  FFMA.FTZ R125, R241, UR10, -R152.reuse ;  /* 0x0000000af17d7c23 */ /* 0x100fe20008010898 */
[----:B------:R-:W-:Y:S01]  /*cab0*/  FFMA.FTZ R126, R231, UR10, -R152 ;  /* 0x0000000ae77e7c23 */ /* 0x000fe20008010898 */
[--C-:B------:R-:W-:Y:S01]  /*cac0*/  FFMA.FTZ R156, R245, UR10, -R142.reuse ;  /* 0x0000000af59c7c23 */ /* 0x100fe2000801088e */
[----:B------:R-:W-:Y:S01]  /*cad0*/  HMMA.16816.F32 R16, R72, R82, R16 ;  /* 0x000000524810723c */ /* 0x000fe20000001810 */
[----:B------:R-:W3:Y:S01]  /*cae0*/  LDSM.16.MT88.4 R80, [R202+0x10800] ;  /* 0x01080000ca50783b */ /* 0x000ee20000004200 */
[----:B------:R-:W-:Y:S01]  /*caf0*/  FFMA.FTZ R191, R195, UR10, -R142 ;  /* 0x0000000ac3bf7c23 */ /* 0x000fe2000801088e */
[----:B------:R-:W-:Y:S01]  /*cb00*/  MUFU.EX2 R108, R108 ;  /* 0x0000006c006c7308 */ /* 0x000fe20000000800 */
[--C-:B------:R-:W-:Y:S01]  /*cb10*/  FFMA.FTZ R160, R185, UR10, -R152.reuse ;  /* 0x0000000ab9a07c23 */ /* 0x100fe20008010898 */
[----:B------:R-:W-:Y:S01]  /*cb20*/  FFMA.FTZ R162, R179, UR10, -R152 ;  /* 0x0000000ab3a27c23 */ /* 0x000fe20008010898 */
[C---:B------:R-:W-:Y:S01]  /*cb30*/  HMMA.16816.F32 R60, R4.reuse, R88, R60 ;  /* 0x00000058043c723c */ /* 0x040fe2000000183c */
[--C-:B------:R-:W-:Y:S01]  /*cb40*/  FFMA.FTZ R164, R183, UR10, -R142.reuse ;  /* 0x0000000ab7a47c23 */ /* 0x100fe2000801088e */
[----:B------:R-:W-:Y:S01]  /*cb50*/  FFMA.FTZ R166, R175, UR10, -R142 ;  /* 0x0000000aafa67c23 */ /* 0x000fe2000801088e */
[--C-:B------:R-:W-:Y:S01]  /*cb60*/  FFMA.FTZ R170, R157, UR10, -R152.reuse ;  /* 0x0000000a9daa7c23 */ /* 0x100fe20008010898 */
[----:B------:R-:W-:Y:S01]  /*cb70*/  FFMA.FTZ R168, R169, UR10, -R152 ;  /* 0x0000000aa9a87c23 */ /* 0x000fe20008010898 */
[----:B------:R-:W-:Y:S01]  /*cb80*/  MUFU.EX2 R109, R109 ;  /* 0x0000006d006d7308 */ /* 0x000fe20000000800 */
[----:B------:R-:W-:Y:S01]  /*cb90*/  HMMA.16816.F32 R4, R4, R90, R116 ;  /* 0x0000005a0404723c */ /* 0x000fe20000001874 */
[----:B------:R-:W4:Y:S01]  /*cba0*/  LDSM.16.MT88.4 R88, [R201+0x10800] ;  /* 0x01080000c958783b */ /* 0x000f220000004200 */
[--C-:B------:R-:W-:Y:S01]  /*cbb0*/  FFMA.FTZ R157, R167, UR10, -R142.reuse ;  /* 0x0000000aa79d7c23 */ /* 0x100fe2000801088e */
[--C-:B------:R-:W-:Y:S01]  /*cbc0*/  FFMA.FTZ R172, R163, UR10, -R142.reuse ;  /* 0x0000000aa3ac7c23 */ /* 0x100fe2000801088e */
[----:B------:R-:W-:Y:S01]  /*cbd0*/  FFMA.FTZ R174, R155, UR10, -R142 ;  /* 0x0000000a9bae7c23 */ /* 0x000fe2000801088e */
[----:B------:R-:W-:Y:S01]  /*cbe0*/  FFMA.FTZ R146, R237, R149, R146 ;  /* 0x00000095ed927223 */ /* 0x000fe20000010092 */
[----:B-----5:R-:W-:Y:S01]  /*cbf0*/  HMMA.16816.F32 R28, R72, R84, R28 ;  /* 0x00000054481c723c */ /* 0x020fe2000000181c */
[----:B------:R-:W5:Y:S01]  /*cc00*/  MUFU.EX2 R110, R110 ;  /* 0x0000006e006e7308 */ /* 0x000f620000000800 */
[----:B------:R-:W-:Y:S01]  /*cc10*/  FFMA.FTZ R141, R236, R0, R141 ;  /* 0x00000000ec8d7223 */ /* 0x000fe2000001008d */
[----:B------:R-:W-:-:S03]  /*cc20*/  FADD.FTZ R145, R145, R146 ;  /* 0x0000009291917221 */ /* 0x000fc60000010000 */
[C---:B------:R-:W-:Y:S01]  /*cc30*/  HMMA.16816.F32 R24, R72.reuse, R86, R24 ;  /* 0x000000564818723c */ /* 0x040fe20000001818 */
[----:B------:R-:W5:Y:S01]  /*cc40*/  LDSM.16.MT88.4 R84, [R200+0x10800] ;  /* 0x01080000c854783b */ /* 0x000f620000004200 */
[----:B------:R-:W-:Y:S01]  /*cc50*/  FADD.FTZ R140, R140, R141 ;  /* 0x0000008d8c8c7221 */ /* 0x000fe20000010000 */
[----:B------:R-:W-:Y:S01]  /*cc60*/  MUFU.EX2 R111, R111 ;  /* 0x0000006f006f7308 */ /* 0x000fe20000000800 */
[----:B------:R-:W-:Y:S02]  /*cc70*/  FADD.FTZ R144, R144, R145 ;  /* 0x0000009190907221 */ /* 0x000fe40000010000 */
[----:B------:R-:W-:Y:S01]  /*cc80*/  HMMA.16816.F32 R36, R72, R68, R36 ;  /* 0x000000444824723c */ /* 0x000fe20000001824 */
[----:B------:R-:W-:Y:S01]  /*cc90*/  FADD.FTZ R139, R139, R140 ;  /* 0x0000008c8b8b7221 */ /* 0x000fe20000010000 */
[----:B------:R-:W-:-:S03]  /*cca0*/  FADD.FTZ R144, R143, R144 ;  /* 0x000000908f907221 */ /* 0x000fc60000010000 */
[----:B------:R-:W5:Y:S01]  /*ccb0*/  MUFU.EX2 R112, R112 ;  /* 0x0000007000707308 */ /* 0x000f620000000800 */
[C---:B------:R-:W-:Y:S01]  /*ccc0*/  HMMA.16816.F32 R32, R72.reuse, R70, R32 ;  /* 0x000000464820723c */ /* 0x040fe20000001820 */
[----:B------:R-:W5:Y:S01]  /*ccd0*/  LDSM.16.MT88.4 R68, [R202+0xd000] ;  /* 0x00d00000ca44783b */ /* 0x000f620000004200 */
[----:B------:R-:W-:Y:S01]  /*cce0*/  FADD.FTZ R139, R2, R139 ;  /* 0x0000008b028b7221 */ /* 0x000fe20000010000 */
[----:B------:R-:W-:Y:S01]  /*ccf0*/  FADD.FTZ R151, R151, R144 ;  /* 0x0000009097977221 */ /* 0x000fe20000010000 */
[----:B------:R-:W-:Y:S02]  /*cd00*/  MOV R2, R148 ;  /* 0x0000009400027202 */ /* 0x000fe40000000f00 */
[----:B--2---:R-:W-:Y:S01]  /*cd10*/  HMMA.16816.F32 R44, R72, R76, R44 ;  /* 0x0000004c482c723c */ /* 0x004fe2000000182c */
[----:B------:R-:W-:Y:S01]  /*cd20*/  MUFU.EX2 R113, R113 ;  /* 0x0000007100717308 */ /* 0x000fe20000000800 */
[----:B------:R-:W-:Y:S01]  /*cd30*/  FADD.FTZ R104, R104, R139 ;  /* 0x0000008b68687221 */ /* 0x000fe20000010000 */
[----:B------:R-:W-:-:S03]  /*cd40*/  FADD.FTZ R150, R150, R151 ;  /* 0x0000009796967221 */ /* 0x000fc60000010000 */
[C---:B------:R-:W-:Y:S01]  /*cd50*/  HMMA.16816.F32 R40, R72.reuse, R78, R40 ;  /* 0x0000004e4828723c */ /* 0x040fe20000001828 */
[----:B------:R-:W2:Y:S01]  /*cd60*/  LDSM.16.MT88.4 R76, [R200+0xd000] ;  /* 0x00d00000c84c783b */ /* 0x000ea20000004200 */
[----:B------:R-:W-:Y:S01]  /*cd70*/  FADD.FTZ R104, R101, R104 ;  /* 0x0000006865687221 */ /* 0x000fe20000010000 */
[----:B------:R-:W-:Y:S01]  /*cd80*/  MUFU.EX2 R114, R114 ;  /* 0x0000007200727308 */ /* 0x000fe20000000800 */
[----:B------:R-:W-:Y:S02]  /*cd90*/  FADD.FTZ R153, R153, R150 ;  /* 0x0000009699997221 */ /* 0x000fe40000010000 */
[----:B---3--:R-:W-:Y:S01]  /*cda0*/  HMMA.16816.F32 R48, R72, R80, R48 ;  /* 0x000000504830723c */ /* 0x008fe20000001830 */
[----:B------:R-:W-:Y:S01]  /*cdb0*/  FADD.FTZ R103, R103, R104 ;  /* 0x0000006867677221 */ /* 0x000fe20000010000 */
[----:B------:R-:W-:-:S03]  /*cdc0*/  FADD.FTZ R100, R100, R153 ;  /* 0x0000009964647221 */ /* 0x000fc60000010000 */
[----:B------:R-:W-:Y:S01]  /*cdd0*/  MUFU.EX2 R115, R115 ;  /* 0x0000007300737308 */ /* 0x000fe20000000800 */
[----:B------:R-:W-:Y:S01]  /*cde0*/  HMMA.16816.F32 R56, R72, R82, R56 ;  /* 0x000000524838723c */ /* 0x000fe20000001838 */
[----:B------:R-:W3:Y:S01]  /*cdf0*/  LDSM.16.MT88.4 R80, [R204+0x11000] ;  /* 0x01100000cc50783b */ /* 0x000ee20000004200 */
[----:B------:R-:W-:-:S04]  /*ce00*/  FADD.FTZ R102, R102, R103 ;  /* 0x0000006766667221 */ /* 0x000fc80000010000 */
[C---:B----4-:R-:W-:Y:S01]  /*ce10*/  HMMA.16816.F32 R52, R72.reuse, R88, R52 ;  /* 0x000000584834723c */ /* 0x050fe20000001834 */
[----:B------:R-:W-:Y:S05]  /*ce20*/  MUFU.EX2 R120, R120 ;  /* 0x0000007800787308 */ /* 0x000fea0000000800 */
[C---:B------:R-:W-:Y:S01]  /*ce30*/  HMMA.16816.F32 R64, R72.reuse, R90, R64 ;  /* 0x0000005a4840723c */ /* 0x040fe20000001840 */
[----:B-1----:R-:W-:Y:S01]  /*ce40*/  F2FP.F16.F32.PACK_AB R88, R106, R105 ;  /* 0x000000696a58723e */ /* 0x002fe200000000ff */
[----:B------:R-:W-:Y:S01]  /*ce50*/  FADD.FTZ R105, R105, R100 ;  /* 0x0000006469697221 */ /* 0x000fe20000010000 */
[----:B-----5:R-:W-:Y:S01]  /*ce60*/  F2FP.F16.F32.PACK_AB R89, R110, R109 ;  /* 0x0000006d6e59723e */ /* 0x020fe200000000ff */
[----:B------:R-:W-:Y:S01]  /*ce70*/  MUFU.EX2 R121, R121 ;  /* 0x0000007900797308 */ /* 0x000fe20000000800 */
[----:B------:R-:W-:Y:S01]  /*ce80*/  FADD.FTZ R109, R109, R102 ;  /* 0x000000666d6d7221 */ /* 0x000fe20000010000 */
[----:B------:R-:W-:Y:S01]  /*ce90*/  HMMA.16816.F32 R60, R72, R84, R60 ;  /* 0x00000054483c723c */ /* 0x000fe2000000183c */
[----:B------:R-:W-:Y:S01]  /*cea0*/  F2FP.F16.F32.PACK_AB R90, R108, R107 ;  /* 0x0000006b6c5a723e */ /* 0x000fe200000000ff */
[----:B------:R-:W-:Y:S01]  /*ceb0*/  FADD.FTZ R106, R106, R105 ;  /* 0x000000696a6a7221 */ /* 0x000fe20000010000 */
[----:B------:R-:W-:Y:S01]  /*cec0*/  F2FP.F16.F32.PACK_AB R91, R112, R111 ;  /* 0x0000006f705b723e */ /* 0x000fe200000000ff */
[----:B------:R-:W-:-:S02]  /*ced0*/  FADD.FTZ R110, R110, R109 ;  /* 0x0000006d6e6e7221 */ /* 0x000fc40000010000 */
[----:B------:R-:W-:Y:S01]  /*cee0*/  HMMA.16816.F32 R4, R72, R86, R4 ;  /* 0x000000564804723c */ /* 0x000fe20000001804 */
[----:B------:R-:W-:Y:S01]  /*cef0*/  LDSM.16.MT88.4 R72, [R201+0x11000] ;  /* 0x01100000c948783b */ /* 0x000fe20000004200 */
[----:B------:R-:W-:Y:S01]  /*cf00*/  MUFU.EX2 R122, R122 ;  /* 0x0000007a007a7308 */ /* 0x000fe20000000800 */
[----:B------:R-:W-:Y:S01]  /*cf10*/  FADD.FTZ R107, R107, R106 ;  /* 0x0000006a6b6b7221 */ /* 0x000fe20000010000 */
[----:B------:R-:W-:Y:S01]  /*cf20*/  FADD.FTZ R111, R111, R110 ;  /* 0x0000006e6f6f7221 */ /* 0x000fe20000010000 */
[----:B------:R-:W-:Y:S01]  /*cf30*/  LDSM.16.MT88.4 R84, [R202+0xd800] ;  /* 0x00d80000ca54783b */ /* 0x000fe20000004200 */
[C---:B------:R-:W-:Y:S01]  /*cf40*/  HMMA.16816.F32 R20, R88.reuse, R68, R20 ;  /* 0x000000445814723c */ /* 0x040fe20000001814 */
[----:B------:R-:W-:Y:S01]  /*cf50*/  FADD.FTZ R108, R108, R107 ;  /* 0x0000006b6c6c7221 */ /* 0x000fe20000010000 */
[----:B------:R-:W-:Y:S02]  /*cf60*/  FADD.FTZ R112, R112, R111 ;  /* 0x0000006f70707221 */ /* 0x000fe40000010000 */
[----:B------:R-:W-:Y:S02]  /*cf70*/  MUFU.EX2 R123, R123 ;  /* 0x0000007b007b7308 */ /* 0x000fe40000000800 */
[C---:B------:R-:W-:Y:S01]  /*cf80*/  HMMA.16816.F32 R16, R88.reuse, R70, R16 ;  /* 0x000000465810723c */ /* 0x040fe20000001810 */
[----:B------:R-:W1:Y:S05]  /*cf90*/  LDSM.16.MT88.4 R68, [R202+0x11000] ;  /* 0x01100000ca44783b */ /* 0x000e6a0000004200 */
[C---:B--2---:R-:W-:Y:S01]  /*cfa0*/  HMMA.16816.F32 R36, R88.reuse, R76, R36 ;  /* 0x0000004c5824723c */ /* 0x044fe20000001824 */
[----:B------:R-:W-:Y:S05]  /*cfb0*/  MUFU.EX2 R124, R124 ;  /* 0x0000007c007c7308 */ /* 0x000fea0000000800 */
[C---:B------:R-:W-:Y:S01]  /*cfc0*/  HMMA.16816.F32 R32, R88.reuse, R78, R32 ;  /* 0x0000004e5820723c */ /* 0x040fe20000001820 */
[----:B------:R-:W2:Y:S02]  /*cfd0*/  LDSM.16.MT88.4 R76, [R200+0x11000] ;  /* 0x01100000c84c783b */ /* 0x000ea40000004200 */
[----:B------:R-:W-:Y:S03]  /*cfe0*/  MUFU.EX2 R125, R125 ;  /* 0x0000007d007d7308 */ /* 0x000fe60000000800 */
[C---:B---3--:R-:W-:Y:S05]  /*cff0*/  HMMA.16816.F32 R44, R88.reuse, R80, R44 ;  /* 0x00000050582c723c */ /* 0x048fea000000182c */
[----:B------:R-:W3:Y:S01]  /*d000*/  MUFU.EX2 R126, R126 ;  /* 0x0000007e007e7308 */ /* 0x000ee20000000800 */
[C---:B------:R-:W-:Y:S01]  /*d010*/  HMMA.16816.F32 R40, R88.reuse, R82, R40 ;  /* 0x000000525828723c */ /* 0x040fe20000001828 */
[----:B------:R-:W4:Y:S05]  /*d020*/  LDSM.16.MT88.4 R80, [R204+0xd800] ;  /* 0x00d80000cc50783b */ /* 0x000f2a0000004200 */
[C---:B------:R-:W-:Y:S01]  /*d030*/  HMMA.16816.F32 R12, R88.reuse, R92, R12 ;  /* 0x0000005c580c723c */ /* 0x040fe2000000180c */
[----:B------:R-:W-:Y:S05]  /*d040*/  MUFU.EX2 R127, R127 ;  /* 0x0000007f007f7308 */ /* 0x000fea0000000800 */
[----:B------:R-:W-:Y:S03]  /*d050*/  HMMA.16816.F32 R8, R88, R94, R8 ;  /* 0x0000005e5808723c */ /* 0x000fe60000001808 */
[----:B------:R-:W5:Y:S01]  /*d060*/  MUFU.EX2 R154, R154 ;  /* 0x0000009a009a7308 */ /* 0x000f620000000800 */
[----:B---3--:R-:W-:-:S02]  /*d070*/  F2FP.F16.F32.PACK_AB R92, R126, R125 ;  /* 0x0000007d7e5c723e */ /* 0x008fc400000000ff */
[C---:B------:R-:W-:Y:S05]  /*d080*/  HMMA.16816.F32 R28, R88.reuse, R96, R28 ;  /* 0x00000060581c723c */ /* 0x040fea000000181c */
[----:B------:R-:W-:Y:S01]  /*d090*/  MUFU.EX2 R156, R156 ;  /* 0x0000009c009c7308 */ /* 0x000fe20000000800 */
[C---:B------:R-:W-:Y:S01]  /*d0a0*/  HMMA.16816.F32 R24, R88.reuse, R98, R24 ;  /* 0x000000625818723c */ /* 0x040fe20000001818 */
[----:B------:R-:W-:Y:S05]  /*d0b0*/  LDSM.16.MT88.4 R96, [R201+0x12800] ;  /* 0x01280000c960783b */ /* 0x000fea0000004200 */
[----:B-1----:R-:W-:Y:S01]  /*d0c0*/  HMMA.16816.F32 R48, R88, R68, R48 ;  /* 0x000000445830723c */ /* 0x002fe20000001830 */
[----:B------:R-:W1:Y:S01]  /*d0d0*/  MUFU.EX2 R187, R187 ;  /* 0x000000bb00bb7308 */ /* 0x000e620000000800 */
[----:B-----5:R-:W-:-:S04]  /*d0e0*/  F2FP.F16.F32.PACK_AB R94, R154, R127 ;  /* 0x0000007f9a5e723e */ /* 0x020fc800000000ff */
[C---:B------:R-:W-:Y:S01]  /*d0f0*/  HMMA.16816.F32 R56, R88.reuse, R70, R56 ;  /* 0x000000465838723c */ /* 0x040fe20000001838 */
[----:B------:R-:W3:Y:S02]  /*d100*/  LDSM.16.MT88.4 R68, [R201+0xd800] ;  /* 0x00d80000c944783b */ /* 0x000ee40000004200 */
[----:B------:R-:W-:Y:S03]  /*d110*/  MUFU.EX2 R158, R158 ;  /* 0x0000009e009e7308 */ /* 0x000fe60000000800 */
[C---:B------:R-:W-:Y:S05]  /*d120*/  HMMA.16816.F32 R52, R88.reuse, R72, R52 ;  /* 0x000000485834723c */ /* 0x040fea0000001834 */
[----:B------:R-:W5:Y:S01]  /*d130*/  MUFU.EX2 R191, R191 ;  /* 0x000000bf00bf7308 */ /* 0x000f620000000800 */
[----:B------:R-:W-:Y:S01]  /*d140*/  HMMA.16816.F32 R64, R88, R74, R64 ;  /* 0x0000004a5840723c */ /* 0x000fe20000001840 */
[----:B------:R-:W-:Y:S01]  /*d150*/  LDSM.16.MT88.4 R72, [R200+0xd800] ;  /* 0x00d80000c848783b */ /* 0x000fe20000004200 */
[----:B-1----:R-:W-:-:S04]  /*d160*/  F2FP.F16.F32.PACK_AB R93, R187, R156 ;  /* 0x0000009cbb5d723e */ /* 0x002fc800000000ff */
[C---:B--2---:R-:W-:Y:S01]  /*d170*/  HMMA.16816.F32 R60, R88.reuse, R76, R60 ;  /* 0x0000004c583c723c */ /* 0x044fe2000000183c */
[----:B------:R-:W-:Y:S05]  /*d180*/  MUFU.EX2 R160, R160 ;  /* 0x000000a000a07308 */ /* 0x000fea0000000800 */
[----:B------:R-:W-:Y:S01]  /*d190*/  HMMA.16816.F32 R4, R88, R78, R4 ;  /* 0x0000004e5804723c */ /* 0x000fe20000001804 */
[----:B------:R-:W1:Y:S02]  /*d1a0*/  LDSM.16.MT88.4 R76, [R204+0x11800] ;  /* 0x01180000cc4c783b */ /* 0x000e640000004200 */
[----:B------:R-:W-:Y:S01]  /*d1b0*/  MUFU.EX2 R181, R181 ;  /* 0x000000b500b57308 */ /* 0x000fe20000000800 */
[----:B-----5:R-:W-:-:S03]  /*d1c0*/  F2FP.F16.F32.PACK_AB R95, R191, R158 ;  /* 0x0000009ebf5f723e */ /* 0x020fc600000000ff */
[----:B------:R-:W-:Y:S01]  /*d1d0*/  F2FP.F16.F32.PACK_AB R88, R114, R113 ;  /* 0x000000717258723e */ /* 0x000fe200000000ff */
[----:B------:R-:W-:Y:S01]  /*d1e0*/  FADD.FTZ R113, R113, R108 ;  /* 0x0000006c71717221 */ /* 0x000fe20000010000 */
[----:B------:R-:W-:Y:S01]  /*d1f0*/  F2FP.F16.F32.PACK_AB R89, R122, R121 ;  /* 0x000000797a59723e */ /* 0x000fe200000000ff */
[----:B------:R-:W-:Y:S01]  /*d200*/  FADD.FTZ R121, R121, R112 ;  /* 0x0000007079797221 */ /* 0x000fe20000010000 */
[----:B------:R-:W-:Y:S01]  /*d210*/  F2FP.F16.F32.PACK_AB R90, R120, R115 ;  /* 0x00000073785a723e */ /* 0x000fe200000000ff */
[----:B------:R-:W-:Y:S01]  /*d220*/  MUFU.EX2 R162, R162 ;  /* 0x000000a200a27308 */ /* 0x000fe20000000800 */
[----:B------:R-:W-:Y:S01]  /*d230*/  F2FP.F16.F32.PACK_AB R91, R124, R123 ;  /* 0x0000007b7c5b723e */ /* 0x000fe200000000ff */
[----:B------:R-:W-:Y:S01]  /*d240*/  FADD.FTZ R114, R114, R113 ;  /* 0x0000007172727221 */ /* 0x000fe20000010000 */
[----:B------:R-:W-:-:S03]  /*d250*/  FADD.FTZ R122, R122, R121 ;  /* 0x000000797a7a7221 */ /* 0x000fc60000010000 */
[----:B------:R-:W-:Y:S02]  /*d260*/  FADD.FTZ R115, R115, R114 ;  /* 0x0000007273737221 */ /* 0x000fe40000010000 */
[----:B----4-:R-:W-:Y:S01]  /*d270*/  HMMA.16816.F32 R12, R88, R80, R12 ;  /* 0x00000050580c723c */ /* 0x010fe2000000180c */
[----:B------:R-:W-:Y:S01]  /*d280*/  MUFU.EX2 R171, R171 ;  /* 0x000000ab00ab7308 */ /* 0x000fe20000000800 */
[----:B------:R-:W-:-:S04]  /*d290*/  FADD.FTZ R120, R120, R115 ;  /* 0x0000007378787221 */ /* 0x000fc80000010000 */
[C---:B------:R-:W-:Y:S01]  /*d2a0*/  HMMA.16816.F32 R8, R88.reuse, R82, R8 ;  /* 0x000000525808723c */ /* 0x040fe20000001808 */
[----:B------:R-:W2:Y:S01]  /*d2b0*/  LDSM.16.MT88.4 R80, [R202+0x11800] ;  /* 0x01180000ca50783b */ /* 0x000ea20000004200 */
[----:B------:R-:W-:Y:S01]  /*d2c0*/  FADD.FTZ R125, R125, R120 ;  /* 0x000000787d7d7221 */ /* 0x000fe20000010000 */
[----:B------:R-:W-:Y:S03]  /*d2d0*/  MUFU.EX2 R164, R164 ;  /* 0x000000a400a47308 */ /* 0x000fe60000000800 */
[----:B---3--:R-:W-:Y:S01]  /*d2e0*/  HMMA.16816.F32 R28, R88, R68, R28 ;  /* 0x00000044581c723c */ /* 0x008fe2000000181c */
[----:B------:R-:W-:-:S04]  /*d2f0*/  FADD.FTZ R126, R126, R125 ;  /* 0x0000007d7e7e7221 */ /* 0x000fc80000010000 */
[----:B------:R-:W-:Y:S01]  /*d300*/  MUFU.EX2 R177, R177 ;  /* 0x000000b100b17308 */ /* 0x000fe20000000800 */
[C---:B------:R-:W-:Y:S01]  /*d310*/  HMMA.16816.F32 R24, R88.reuse, R70, R24 ;  /* 0x000000465818723c */ /* 0x040fe20000001818 */
[----:B------:R-:W-:Y:S05]  /*d320*/  LDSM.16.MT88.4 R68, [R201+0x11800] ;  /* 0x01180000c944783b */ /* 0x000fea0000004200 */
[C---:B-1----:R-:W-:Y:S01]  /*d330*/  HMMA.16816.F32 R44, R88.reuse, R76, R44 ;  /* 0x0000004c582c723c */ /* 0x042fe2000000182c */
[----:B------:R-:W-:Y:S05]  /*d340*/  MUFU.EX2 R166, R166 ;  /* 0x000000a600a67308 */ /* 0x000fea0000000800 */
[C---:B------:R-:W-:Y:S01]  /*d350*/  HMMA.16816.F32 R40, R88.reuse, R78, R40 ;  /* 0x0000004e5828723c */ /* 0x040fe20000001828 */
[----:B------:R-:W1:Y:S02]  /*d360*/  LDSM.16.MT88.4 R76, [R202+0xe000] ;  /* 0x00e00000ca4c783b */ /* 0x000e640000004200 */
[----:B------:R-:W-:Y:S03]  /*d370*/  MUFU.EX2 R173, R173 ;  /* 0x000000ad00ad7308 */ /* 0x000fe60000000800 */
[C---:B------:R-:W-:Y:S05]  /*d380*/  HMMA.16816.F32 R20, R88.reuse, R84, R20 ;  /* 0x000000545814723c */ /* 0x040fea0000001814 */
[----:B------:R-:W-:Y:S01]  /*d390*/  MUFU.EX2 R168, R168 ;  /* 0x000000a800a87308 */ /* 0x000fe20000000800 */
[C---:B------:R-:W-:Y:S01]  /*d3a0*/  HMMA.16816.F32 R16, R88.reuse, R86, R16 ;  /* 0x000000565810723c */ /* 0x040fe20000001810 */
[----:B------:R-:W-:Y:S05]  /*d3b0*/  LDSM.16.MT88.4 R84, [R200+0x11800] ;  /* 0x01180000c854783b */ /* 0x000fea0000004200 */
[C---:B--2---:R-:W-:Y:S01]  /*d3c0*/  HMMA.16816.F32 R48, R88.reuse, R80, R48 ;  /* 0x000000505830723c */ /* 0x044fe20000001830 */
[----:B------:R-:W-:Y:S05]  /*d3d0*/  MUFU.EX2 R165, R165 ;  /* 0x000000a500a57308 */ /* 0x000fea0000000800 */
[C---:B------:R-:W-:Y:S01]  /*d3e0*/  HMMA.16816.F32 R56, R88.reuse, R82, R56 ;  /* 0x000000525838723c */ /* 0x040fe20000001838 */
[----:B------:R-:W2:Y:S02]  /*d3f0*/  LDSM.16.MT88.4 R80, [R201+0xe000] ;  /* 0x00e00000c950783b */ /* 0x000ea40000004200 */
[----:B------:R-:W-:Y:S03]  /*d400*/  MUFU.EX2 R161, R161 ;  /* 0x000000a100a17308 */ /* 0x000fe60000000800 */
[C---:B------:R-:W-:Y:S05]  /*d410*/  HMMA.16816.F32 R36, R88.reuse, R72, R36 ;  /* 0x000000485824723c */ /* 0x040fea0000001824 */
[----:B------:R-:W-:Y:S01]  /*d420*/  MUFU.EX2 R170, R170 ;  /* 0x000000aa00aa7308 */ /* 0x000fe20000000800 */
[----:B------:R-:W-:Y:S01]  /*d430*/  HMMA.16816.F32 R32, R88, R74, R32 ;  /* 0x0000004a5820723c */ /* 0x000fe20000001820 */
[----:B------:R-:W3:Y:S05]  /*d440*/  LDSM.16.MT88.4 R72, [R204+0xe000] ;  /* 0x00e00000cc48783b */ /* 0x000eea0000004200 */
[C---:B-1----:R-:W-:Y:S01]  /*d450*/  HMMA.16816.F32 R20, R92.reuse, R76, R20 ;  /* 0x0000004c5c14723c */ /* 0x042fe20000001814 */
[----:B------:R-:W-:Y:S05]  /*d460*/  MUFU.EX2 R157, R157 ;  /* 0x0000009d009d7308 */ /* 0x000fea0000000800 */
[----:B------:R-:W-:Y:S01]  /*d470*/  HMMA.16816.F32 R16, R92, R78, R16 ;  /* 0x0000004e5c10723c */ /* 0x000fe20000001810 */
[----:B------:R-:W1:Y:S02]  /*d480*/  LDSM.16.MT88.4 R76, [R201+0x12000] ;  /* 0x01200000c94c783b */ /* 0x000e640000004200 */
[----:B------:R-:W-:Y:S03]  /*d490*/  MUFU.EX2 R172, R172 ;  /* 0x000000ac00ac7308 */ /* 0x000fe60000000800 */
[C---:B------:R-:W-:Y:S05]  /*d4a0*/  HMMA.16816.F32 R52, R88.reuse, R68, R52 ;  /* 0x000000445834723c */ /* 0x040fea0000001834 */
[----:B------:R-:W-:Y:S01]  /*d4b0*/  MUFU.EX2 R159, R159 ;  /* 0x0000009f009f7308 */ /* 0x000fe20000000800 */
[----:B------:R-:W-:Y:S01]  /*d4c0*/  HMMA.16816.F32 R64, R88, R70, R64 ;  /* 0x000000465840723c */ /* 0x000fe20000001840 */
[----:B------:R-:W4:Y:S05]  /*d4d0*/  LDSM.16.MT88.4 R68, [R200+0xe000] ;  /* 0x00e00000c844783b */ /* 0x000f2a0000004200 */
[C---:B--2---:R-:W-:Y:S01]  /*d4e0*/  HMMA.16816.F32 R28, R92.reuse, R80, R28 ;  /* 0x000000505c1c723c */ /* 0x044fe2000000181c */
[----:B------:R-:W-:Y:S05]  /*d4f0*/  MUFU.EX2 R174, R174 ;  /* 0x000000ae00ae7308 */ /* 0x000fea0000000800 */
[----:B------:R-:W-:Y:S01]  /*d500*/  HMMA.16816.F32 R24, R92, R82, R24 ;  /* 0x000000525c18723c */ /* 0x000fe20000001818 */
[----:B------:R-:W2:Y:S02]  /*d510*/  LDSM.16.MT88.4 R80, [R204+0xe800] ;  /* 0x00e80000cc50783b */ /* 0x000ea40000004200 */
[----:B------:R-:W-:Y:S03]  /*d520*/  MUFU.EX2 R3, R3 ;  /* 0x0000000300037308 */ /* 0x000fe60000000800 */
[C---:B------:R-:W-:Y:S05]  /*d530*/  HMMA.16816.F32 R60, R88.reuse, R84, R60 ;  /* 0x00000054583c723c */ /* 0x040fea000000183c */
[----:B------:R-:W5:Y:S01]  /*d540*/  MUFU.EX2 R134, R134 ;  /* 0x0000008600867308 */ /* 0x000f620000000800 */
[----:B------:R-:W-:Y:S01]  /*d550*/  HMMA.16816.F32 R4, R88, R86, R4 ;  /* 0x000000565804723c */ /* 0x000fe20000001804 */
[----:B------:R-:W2:Y:S04]  /*d560*/  LDSM.16.MT88.4 R84, [R202+0x12000] ;  /* 0x01200000ca54783b */ /* 0x000ea80000004200 */
[----:B------:R-:W-:Y:S01]  /*d570*/  LDSM.16.MT88.4 R88, [R200+0x12000] ;  /* 0x01200000c858783b */ /* 0x000fe20000004200 */
[C---:B---3--:R-:W-:Y:S01]  /*d580*/  HMMA.16816.F32 R12, R92.reuse, R72, R12 ;  /* 0x000000485c0c723c */ /* 0x048fe2000000180c */
[----:B------:R-:W-:Y:S05]  /*d590*/  MUFU.EX2 R133, R133 ;  /* 0x0000008500857308 */ /* 0x000fea0000000800 */
[----:B------:R-:W-:Y:S01]  /*d5a0*/  HMMA.16816.F32 R8, R92, R74, R8 ;  /* 0x0000004a5c08723c */ /* 0x000fe20000001808 */
[----:B------:R-:W3:Y:S02]  /*d5b0*/  LDSM.16.MT88.4 R72, [R204+0x12000] ;  /* 0x01200000cc48783b */ /* 0x000ee40000004200 */
[----:B------:R-:W4:Y:S01]  /*d5c0*/  MUFU.EX2 R132, R132 ;  /* 0x0000008400847308 */ /* 0x000f220000000800 */
[----:B-----5:R-:W-:-:S02]  /*d5d0*/  F2FP.F16.F32.PACK_AB R116, R134, R3 ;  /* 0x000000038674723e */ /* 0x020fc400000000ff */
[C---:B-1----:R-:W-:Y:S05]  /*d5e0*/  HMMA.16816.F32 R52, R92.reuse, R76, R52 ;  /* 0x0000004c5c34723c */ /* 0x042fea0000001834 */
[----:B------:R-:W-:Y:S01]  /*d5f0*/  MUFU.EX2 R135, R135 ;  /* 0x0000008700877308 */ /* 0x000fe20000000800 */
[----:B------:R-:W-:Y:S01]  /*d600*/  HMMA.16816.F32 R64, R92, R78, R64 ;  /* 0x0000004e5c40723c */ /* 0x000fe20000001840 */
[----:B------:R-:W-:Y:S02]  /*d610*/  F2FP.F16.F32.PACK_AB R76, R181, R160 ;  /* 0x000000a0b54c723e */ /* 0x000fe400000000ff */
[----:B------:R-:W-:-:S03]  /*d620*/  F2FP.F16.F32.PACK_AB R77, R177, R164 ;  /* 0x000000a4b14d723e */ /* 0x000fc600000000ff */
[C---:B----4-:R-:W-:Y:S01]  /*d630*/  HMMA.16816.F32 R36, R92.reuse, R68, R36 ;  /* 0x000000445c24723c */ /* 0x050fe20000001824 */
[----:B------:R-:W-:Y:S01]  /*d640*/  F2FP.F16.F32.PACK_AB R78, R171, R162 ;  /* 0x000000a2ab4e723e */ /* 0x000fe200000000ff */
[----:B------:R-:W1:Y:S01]  /*d650*/  MUFU.EX2 R138, R138 ;  /* 0x0000008a008a7308 */ /* 0x000e620000000800 */
[----:B------:R-:W-:Y:S02]  /*d660*/  F2FP.F16.F32.PACK_AB R79, R173, R166 ;  /* 0x000000a6ad4f723e */ /* 0x000fe400000000ff */
[----:B------:R-:W-:Y:S01]  /*d670*/  F2FP.F16.F32.PACK_AB R118, R132, R133 ;  /* 0x000000858476723e */ /* 0x000fe200000000ff */
[----:B------:R-:W-:Y:S01]  /*d680*/  HMMA.16816.F32 R32, R92, R70, R32 ;  /* 0x000000465c20723c */ /* 0x000fe20000001820 */
[----:B------:R-:W4:Y:S03]  /*d690*/  LDSM.16.MT88.4 R68, [R202+0xe800] ;  /* 0x00e80000ca44783b */ /* 0x000f260000004200 */
[----:B------:R-:W-:Y:S02]  /*d6a0*/  MUFU.EX2 R137, R137 ;  /* 0x0000008900897308 */ /* 0x000fe40000000800 */
[C---:B--2---:R-:W-:Y:S06]  /*d6b0*/  HMMA.16816.F32 R12, R76.reuse, R80, R12 ;  /* 0x000000504c0c723c */ /* 0x044fec000000180c */
[----:B------:R-:W-:Y:S01]  /*d6c0*/  HMMA.16816.F32 R8, R76, R82, R8 ;  /* 0x000000524c08723c */ /* 0x000fe20000001808 */
[----:B------:R-:W2:Y:S01]  /*d6d0*/  LDSM.16.MT88.4 R80, [R202+0x12800] ;  /* 0x01280000ca50783b */ /* 0x000ea20000004200 */
[----:B------:R-:W5:Y:S01]  /*d6e0*/  MUFU.EX2 R136, R136 ;  /* 0x0000008800887308 */ /* 0x000f620000000800 */
[----:B-1----:R-:W-:-:S03]  /*d6f0*/  F2FP.F16.F32.PACK_AB R117, R138, R135 ;  /* 0x000000878a75723e */ /* 0x002fc600000000ff */
[C---:B------:R-:W-:Y:S06]  /*d700*/  HMMA.16816.F32 R48, R92.reuse, R84, R48 ;  /* 0x000000545c30723c */ /* 0x040fec0000001830 */
[C---:B------:R-:W-:Y:S01]  /*d710*/  HMMA.16816.F32 R56, R92.reuse, R86, R56 ;  /* 0x000000565c38723c */ /* 0x040fe20000001838 */
[----:B------:R-:W1:Y:S05]  /*d720*/  LDSM.16.MT88.4 R84, [R200+0xe800] ;  /* 0x00e80000c854783b */ /* 0x000e6a0000004200 */
[----:B---3--:R-:W-:Y:S01]  /*d730*/  HMMA.16816.F32 R44, R92, R72, R44 ;  /* 0x000000485c2c723c */ /* 0x008fe2000000182c */
[----:B-----5:R-:W-:-:S05]  /*d740*/  F2FP.F16.F32.PACK_AB R119, R136, R137 ;  /* 0x000000898877723e */ /* 0x020fca00000000ff */
[C---:B------:R-:W-:Y:S01]  /*d750*/  HMMA.16816.F32 R40, R92.reuse, R74, R40 ;  /* 0x0000004a5c28723c */ /* 0x040fe20000001828 */
[----:B------:R-:W3:Y:S05]  /*d760*/  LDSM.16.MT88.4 R72, [R201+0xe800] ;  /* 0x00e80000c948783b */ /* 0x000eea0000004200 */
[C---:B------:R-:W-:Y:S06]  /*d770*/  HMMA.16816.F32 R60, R92.reuse, R88, R60 ;  /* 0x000000585c3c723c */ /* 0x040fec000000183c */
[----:B------:R-:W-:Y:S01]  /*d780*/  HMMA.16816.F32 R4, R92, R90, R4 ;  /* 0x0000005a5c04723c */ /* 0x000fe20000001804 */
[----:B------:R-:W5:Y:S04]  /*d790*/  LDSM.16.MT88.4 R88, [R204+0x12800] ;  /* 0x01280000cc58783b */ /* 0x000f680000004200 */
[----:B------:R-:W5:Y:S01]  /*d7a0*/  LDSM.16.MT88.4 R92, [R200+0x12800] ;  /* 0x01280000c85c783b */ /* 0x000f620000004200 */
[C---:B----4-:R-:W-:Y:S06]  /*d7b0*/  HMMA.16816.F32 R20, R76.reuse, R68, R20 ;  /* 0x000000444c14723c */ /* 0x050fec0000001814 */
[C---:B------:R-:W-:Y:S01]  /*d7c0*/  HMMA.16816.F32 R16, R76.reuse, R70, R16 ;  /* 0x000000464c10723c */ /* 0x040fe20000001810 */
[----:B------:R-:W4:Y:S05]  /*d7d0*/  LDSM.16.MT88.4 R68, [R204+0xf000] ;  /* 0x00f00000cc44783b */ /* 0x000f2a0000004200 */
[C---:B--2---:R-:W-:Y:S06]  /*d7e0*/  HMMA.16816.F32 R48, R76.reuse, R80, R48 ;  /* 0x000000504c30723c */ /* 0x044fec0000001830 */
[C---:B------:R-:W-:Y:S01]  /*d7f0*/  HMMA.16816.F32 R56, R76.reuse, R82, R56 ;  /* 0x000000524c38723c */ /* 0x040fe20000001838 */
[----:B------:R-:W2:Y:S05]  /*d800*/  LDSM.16.MT88.4 R80, [R200+0xf000] ;  /* 0x00f00000c850783b */ /* 0x000eaa0000004200 */
[C---:B-1----:R-:W-:Y:S06]  /*d810*/  HMMA.16816.F32 R36, R76.reuse, R84, R36 ;  /* 0x000000544c24723c */ /* 0x042fec0000001824 */
[C---:B------:R-:W-:Y:S01]  /*d820*/  HMMA.16816.F32 R32, R76.reuse, R86, R32 ;  /* 0x000000564c20723c */ /* 0x040fe20000001820 */
[----:B------:R-:W-:Y:S05]  /*d830*/  LDSM.16.MT88.4 R84, [R201+0xf000] ;  /* 0x00f00000c954783b */ /* 0x000fea0000004200 */
[C---:B---3--:R-:W-:Y:S06]  /*d840*/  HMMA.16816.F32 R28, R76.reuse, R72, R28 ;  /* 0x000000484c1c723c */ /* 0x048fec000000181c */
[C---:B------:R-:W-:Y:S01]  /*d850*/  HMMA.16816.F32 R24, R76.reuse, R74, R24 ;  /* 0x0000004a4c18723c */ /* 0x040fe20000001818 */
[----:B------:R-:W1:Y:S05]  /*d860*/  LDSM.16.MT88.4 R72, [R202+0xf000] ;  /* 0x00f00000ca48783b */ /* 0x000e6a0000004200 */
[C---:B-----5:R-:W-:Y:S06]  /*d870*/  HMMA.16816.F32 R44, R76.reuse, R88, R44 ;  /* 0x000000584c2c723c */ /* 0x060fec000000182c */
[----:B------:R-:W-:Y:S01]  /*d880*/  HMMA.16816.F32 R40, R76, R90, R40 ;  /* 0x0000005a4c28723c */ /* 0x000fe20000001828 */
[----:B------:R-:W-:-:S02]  /*d890*/  F2FP.F16.F32.PACK_AB R88, R165, R168 ;  /* 0x000000a8a558723e */ /* 0x000fc400000000ff */
[----:B------:R-:W-:-:S03]  /*d8a0*/  F2FP.F16.F32.PACK_AB R89, R172, R157 ;  /* 0x0000009dac59723e */ /* 0x000fc600000000ff */
[----:B------:R-:W-:Y:S01]  /*d8b0*/  HMMA.16816.F32 R60, R76, R92, R60 ;  /* 0x0000005c4c3c723c */ /* 0x000fe2000000183c */
[----:B------:R-:W-:Y:S02]  /*d8c0*/  F2FP.F16.F32.PACK_AB R90, R170, R161 ;  /* 0x000000a1aa5a723e */ /* 0x000fe400000000ff */
[----:B------:R-:W-:-:S03]  /*d8d0*/  F2FP.F16.F32.PACK_AB R91, R174, R159 ;  /* 0x0000009fae5b723e */ /* 0x000fc600000000ff */
[----:B------:R-:W-:Y:S01]  /*d8e0*/  HMMA.16816.F32 R4, R76, R94, R4 ;  /* 0x0000005e4c04723c */ /* 0x000fe20000001804 */
[----:B------:R-:W3:Y:S05]  /*d8f0*/  LDSM.16.MT88.4 R92, [R202+0x13000] ;  /* 0x01300000ca5c783b */ /* 0x000eea0000004200 */
[C---:B----4-:R-:W-:Y:S06]  /*d900*/  HMMA.16816.F32 R12, R88.reuse, R68, R12 ;  /* 0x00000044580c723c */ /* 0x050fec000000180c */
[C---:B------:R-:W-:Y:S01]  /*d910*/  HMMA.16816.F32 R8, R88.reuse, R70, R8 ;  /* 0x000000465808723c */ /* 0x040fe20000001808 */
[----:B------:R-:W4:Y:S05]  /*d920*/  LDSM.16.MT88.4 R68, [R204+0x13000] ;  /* 0x01300000cc44783b */ /* 0x000f2a0000004200 */
[C---:B--2---:R-:W-:Y:S06]  /*d930*/  HMMA.16816.F32 R36, R88.reuse, R80, R36 ;  /* 0x000000505824723c */ /* 0x044fec0000001824 */
[C---:B------:R-:W-:Y:S01]  /*d940*/  HMMA.16816.F32 R32, R88.reuse, R82, R32 ;  /* 0x000000525820723c */ /* 0x040fe20000001820 */
[----:B------:R-:W2:Y:S05]  /*d950*/  LDSM.16.MT88.4 R80, [R204+0xf800] ;  /* 0x00f80000cc50783b */ /* 0x000eaa0000004200 */
[C---:B-1----:R-:W-:Y:S06]  /*d960*/  HMMA.16816.F32 R20, R88.reuse, R72, R20 ;  /* 0x000000485814723c */ /* 0x042fec0000001814 */
[----:B------:R-:W-:Y:S01]  /*d970*/  HMMA.16816.F32 R16, R88, R74, R16 ;  /* 0x0000004a5810723c */ /* 0x000fe20000001810 */
[----:B------:R-:W1:Y:S05]  /*d980*/  LDSM.16.MT88.4 R72, [R200+0x13000] ;  /* 0x01300000c848783b */ /* 0x000e6a0000004200 */
[C---:B------:R-:W-:Y:S06]  /*d990*/  HMMA.16816.F32 R52, R76.reuse, R96, R52 ;  /* 0x000000604c34723c */ /* 0x040fec0000001834 */
[----:B------:R-:W-:Y:S01]  /*d9a0*/  HMMA.16816.F32 R64, R76, R98, R64 ;  /* 0x000000624c40723c */ /* 0x000fe20000001840 */
[----:B------:R-:W5:Y:S04]  /*d9b0*/  LDSM.16.MT88.4 R76, [R202+0xf800] ;  /* 0x00f80000ca4c783b */ /* 0x000f680000004200 */
[----:B------:R-:W-:Y:S01]  /*d9c0*/  LDSM.16.MT88.4 R96, [R200+0xf800] ;  /* 0x00f80000c860783b */ /* 0x000fe20000004200 */
[C---:B------:R-:W-:Y:S06]  /*d9d0*/  HMMA.16816.F32 R28, R88.reuse, R84, R28 ;  /* 0x00000054581c723c */ /* 0x040fec000000181c */
[C---:B------:R-:W-:Y:S01]  /*d9e0*/  HMMA.16816.F32 R24, R88.reuse, R86, R24 ;  /* 0x000000565818723c */ /* 0x040fe20000001818 */
[----:B------:R-:W5:Y:S05]  /*d9f0*/  LDSM.16.MT88.4 R84, [R201+0x13000] ;  /* 0x01300000c954783b */ /* 0x000f6a0000004200 */
[C---:B---3--:R-:W-:Y:S06]  /*da00*/  HMMA.16816.F32 R48, R88.reuse, R92, R48 ;  /* 0x0000005c5830723c */ /* 0x048fec0000001830 */
[C---:B------:R-:W-:Y:S01]  /*da10*/  HMMA.16816.F32 R56, R88.reuse, R94, R56 ;  /* 0x0000005e5838723c */ /* 0x040fe20000001838 */
[----:B------:R-:W3:Y:S05]  /*da20*/  LDSM.16.MT88.4 R92, [R201+0xf800] ;  /* 0x00f80000c95c783b */ /* 0x000eea0000004200 */
[C---:B----4-:R-:W-:Y:S06]  /*da30*/  HMMA.16816.F32 R44, R88.reuse, R68, R44 ;  /* 0x00000044582c723c */ /* 0x050fec000000182c */
[----:B------:R-:W-:Y:S06]  /*da40*/  HMMA.16816.F32 R40, R88, R70, R40 ;  /* 0x000000465828723c */ /* 0x000fec0000001828 */
[C---:B--2---:R-:W-:Y:S01]  /*da50*/  HMMA.16816.F32 R68, R116.reuse, R82, R8 ;  /* 0x000000527444723c */ /* 0x044fe20000001808 */
[----:B------:R-:W2:Y:S05]  /*da60*/  LDSM.16.MT88.4 R8, [R204+0x13800] ;  /* 0x01380000cc08783b */ /* 0x000eaa0000004200 */
[----:B------:R-:W-:Y:S01]  /*da70*/  HMMA.16816.F32 R128, R116, R80, R12 ;  /* 0x000000507480723c */ /* 0x000fe2000000180c */
[----:B------:R-:W4:Y:S05]  /*da80*/  LDSM.16.MT88.4 R12, [R202+0x13800] ;  /* 0x01380000ca0c783b */ /* 0x000f2a0000004200 */
[C---:B-1----:R-:W-:Y:S06]  /*da90*/  HMMA.16816.F32 R60, R88.reuse, R72, R60 ;  /* 0x00000048583c723c */ /* 0x042fec000000183c */
[----:B------:R-:W-:Y:S06]  /*daa0*/  HMMA.16816.F32 R4, R88, R74, R4 ;  /* 0x0000004a5804723c */ /* 0x000fec0000001804 */
[----:B-----5:R-:W-:Y:S06]  /*dab0*/  HMMA.16816.F32 R72, R116, R76, R20 ;  /* 0x0000004c7448723c */ /* 0x020fec0000001814 */
[----:B------:R-:W-:Y:S01]  /*dac0*/  HMMA.16816.F32 R52, R88, R84, R52 ;  /* 0x000000545834723c */ /* 0x000fe20000001834 */
[----:B------:R-:W-:-:S04]  /*dad0*/  FADD.FTZ R21, R123, R122 ;  /* 0x0000007a7b157221 */ /* 0x000fc80000010000 */
[----:B------:R-:W-:Y:S01]  /*dae0*/  FADD.FTZ R21, R124, R21 ;  /* 0x000000157c157221 */ /* 0x000fe20000010000 */
[----:B------:R-:W-:Y:S03]  /*daf0*/  HMMA.16816.F32 R64, R88, R86, R64 ;  /* 0x000000565840723c */ /* 0x000fe60000001840 */
[----:B------:R-:W-:-:S03]  /*db00*/  FADD.FTZ R156, R156, R21 ;  /* 0x000000159c9c7221 */ /* 0x000fc60000010000 */
[----:B---3--:R-:W-:Y:S01]  /*db10*/  HMMA.16816.F32 R80, R116, R92, R28 ;  /* 0x0000005c7450723c */ /* 0x008fe2000000181c */
[----:B------:R-:W-:-:S04]  /*db20*/  FADD.FTZ R187, R187, R156 ;  /* 0x0000009cbbbb7221 */ /* 0x000fc80000010000 */
[----:B------:R-:W-:Y:S01]  /*db30*/  FADD.FTZ R158, R158, R187 ;  /* 0x000000bb9e9e7221 */ /* 0x000fe20000010000 */
[----:B------:R-:W-:Y:S03]  /*db40*/  HMMA.16816.F32 R84, R116, R94, R24 ;  /* 0x0000005e7454723c */ /* 0x000fe60000001818 */
[----:B------:R-:W-:-:S03]  /*db50*/  FADD.FTZ R191, R191, R158 ;  /* 0x0000009ebfbf7221 */ /* 0x000fc60000010000 */
[----:B------:R-:W-:Y:S01]  /*db60*/  HMMA.16816.F32 R88, R116, R96, R36 ;  /* 0x000000607458723c */ /* 0x000fe20000001824 */
[----:B------:R-:W-:-:S04]  /*db70*/  FADD.FTZ R164, R164, R191 ;  /* 0x000000bfa4a47221 */ /* 0x000fc80000010000 */
[----:B------:R-:W-:Y:S01]  /*db80*/  FADD.FTZ R177, R177, R164 ;  /* 0x000000a4b1b17221 */ /* 0x000fe20000010000 */
[----:B------:R-:W-:Y:S03]  /*db90*/  HMMA.16816.F32 R92, R116, R98, R32 ;  /* 0x00000062745c723c */ /* 0x000fe60000001820 */
[----:B------:R-:W-:-:S03]  /*dba0*/  FADD.FTZ R0, R166, R177 ;  /* 0x000000b1a6007221 */ /* 0x000fc60000010000 */
[----:B------:R-:W-:Y:S01]  /*dbb0*/  HMMA.16816.F32 R76, R116, R78, R16 ;  /* 0x0000004e744c723c */ /* 0x000fe20000001810 */
[----:B------:R-:W1:Y:S01]  /*dbc0*/  LDSM.16.MT88.4 R16, [R201+0x13800] ;  /* 0x01380000c910783b */ /* 0x000e620000004200 */
[----:B------:R-:W-:-:S04]  /*dbd0*/  FADD.FTZ R0, R173, R0 ;  /* 0x00000000ad007221 */ /* 0x000fc80000010000 */
[----:B--2---:R-:W-:Y:S01]  /*dbe0*/  HMMA.16816.F32 R96, R116, R8, R44 ;  /* 0x000000087460723c */ /* 0x004fe2000000182c */
[----:B------:R-:W-:-:S04]  /*dbf0*/  FADD.FTZ R157, R157, R0 ;  /* 0x000000009d9d7221 */ /* 0x000fc80000010000 */
[----:B------:R-:W-:Y:S01]  /*dc00*/  FADD.FTZ R172, R172, R157 ;  /* 0x0000009dacac7221 */ /* 0x000fe20000010000 */
[----:B------:R-:W-:Y:S01]  /*dc10*/  HMMA.16816.F32 R100, R116, R10, R40 ;  /* 0x0000000a7464723c */ /* 0x000fe20000001828 */
[----:B------:R-:W2:Y:S02]  /*dc20*/  LDSM.16.MT88.4 R8, [R200+0x13800] ;  /* 0x01380000c808783b */ /* 0x000ea40000004200 */
[----:B------:R-:W-:-:S03]  /*dc30*/  FADD.FTZ R159, R159, R172 ;  /* 0x000000ac9f9f7221 */ /* 0x000fc60000010000 */
[----:B----4-:R-:W-:Y:S01]  /*dc40*/  HMMA.16816.F32 R104, R116, R12, R48 ;  /* 0x0000000c7468723c */ /* 0x010fe20000001830 */
[----:B------:R-:W-:-:S04]  /*dc50*/  FADD.FTZ R174, R174, R159 ;  /* 0x0000009faeae7221 */ /* 0x000fc80000010000 */
[----:B------:R-:W-:Y:S02]  /*dc60*/  FADD.FTZ R135, R135, R174 ;  /* 0x000000ae87877221 */ /* 0x000fe40000010000 */
[----:B------:R-:W-:Y:S02]  /*dc70*/  FADD.FTZ R13, R127, R126 ;  /* 0x0000007e7f0d7221 */ /* 0x000fe40000010000 */
[----:B------:R-:W-:Y:S01]  /*dc80*/  HMMA.16816.F32 R124, R116, R14, R56 ;  /* 0x0000000e747c723c */ /* 0x000fe20000001838 */
[----:B------:R-:W-:Y:S01]  /*dc90*/  FADD.FTZ R138, R138, R135 ;  /* 0x000000878a8a7221 */ /* 0x000fe20000010000 */
[----:B------:R-:W-:-:S03]  /*dca0*/  FADD.FTZ R13, R154, R13 ;  /* 0x0000000d9a0d7221 */ /* 0x000fc60000010000 */
[----:B------:R-:W-:Y:S01]  /*dcb0*/  FADD.FTZ R137, R137, R138 ;  /* 0x0000008a89897221 */ /* 0x000fe20000010000 */
[----:B------:R-:W-:-:S03]  /*dcc0*/  FADD.FTZ R160, R160, R13 ;  /* 0x0000000da0a07221 */ /* 0x000fc60000010000 */
[----:B------:R-:W-:Y:S01]  /*dcd0*/  FADD.FTZ R236, R136, R137 ;  /* 0x0000008988ec7221 */ /* 0x000fe20000010000 */
[----:B------:R-:W-:-:S04]  /*dce0*/  FADD.FTZ R181, R181, R160 ;  /* 0x000000a0b5b57221 */ /* 0x000fc80000010000 */
[----:B------:R-:W-:Y:S01]  /*dcf0*/  FADD.FTZ R162, R162, R181 ;  /* 0x000000b5a2a27221 */ /* 0x000fe20000010000 */
[----:B-1----:R-:W-:Y:S03]  /*dd00*/  HMMA.16816.F32 R108, R116, R16, R52 ;  /* 0x00000010746c723c */ /* 0x002fe60000001834 */
[----:B------:R-:W-:-:S03]  /*dd10*/  FADD.FTZ R171, R171, R162 ;  /* 0x000000a2abab7221 */ /* 0x000fc60000010000 */
[----:B------:R-:W-:Y:S01]  /*dd20*/  HMMA.16816.F32 R120, R116, R18, R64 ;  /* 0x000000127478723c */ /* 0x000fe20000001840 */
[----:B------:R-:W-:-:S04]  /*dd30*/  FADD.FTZ R168, R168, R171 ;  /* 0x000000aba8a87221 */ /* 0x000fc80000010000 */
[----:B------:R-:W-:Y:S01]  /*dd40*/  FADD.FTZ R0, R165, R168 ;  /* 0x000000a8a5007221 */ /* 0x000fe20000010000 */
[C---:B--2---:R-:W-:Y:S03]  /*dd50*/  HMMA.16816.F32 R112, R116.reuse, R8, R60 ;  /* 0x000000087470723c */ /* 0x044fe6000000183c */
[----:B------:R-:W-:Y:S01]  /*dd60*/  FADD.FTZ R161, R161, R0 ;  /* 0x00000000a1a17221 */ /* 0x000fe20000010000 */
[----:B------:R-:W-:Y:S02]  /*dd70*/  MOV R0, R147 ;  /* 0x0000009300007202 */ /* 0x000fe40000000f00 */
[----:B------:R-:W-:Y:S01]  /*dd80*/  HMMA.16816.F32 R116, R116, R10, R4 ;  /* 0x0000000a7474723c */ /* 0x000fe20000001804 */
[----:B------:R-:W-:-:S04]  /*dd90*/  FADD.FTZ R170, R170, R161 ;  /* 0x000000a1aaaa7221 */ /* 0x000fc80000010000 */
[----:B------:R-:W-:-:S04]  /*dda0*/  FADD.FTZ R3, R3, R170 ;  /* 0x000000aa03037221 */ /* 0x000fc80000010000 */
[----:B------:R-:W-:-:S04]  /*ddb0*/  FADD.FTZ R134, R134, R3 ;  /* 0x0000000386867221 */ /* 0x000fc80000010000 */
[----:B------:R-:W-:-:S04]  /*ddc0*/  FADD.FTZ R133, R133, R134 ;  /* 0x0000008685857221 */ /* 0x000fc80000010000 */
[----:B------:R-:W-:-:S07]  /*ddd0*/  FADD.FTZ R237, R132, R133 ;  /* 0x0000008584ed7221 */ /* 0x000fce0000010000 */
.L_x_770:
[----:B------:R-:W-:-:S13]  /*dde0*/  ISETP.GE.AND P1, PT, R219, 0x1, PT ;  /* 0x00000001db00780c */ /* 0x000fda0003f26270 */
[----:B------:R-:W-:Y:S05]  /*ddf0*/  @!P1 BRA `(.L_x_778) ;  /* 0x0000004800909947 */ /* 0x000fea0003800000 */
[----:B------:R-:W-:Y:S01]  /*de00*/  IMAD.U32 R233, R194, -0x80, RZ ;  /* 0xffffff80c2e97824 */ /* 0x000fe200078e00ff */
[----:B------:R-:W-:Y:S01]  /*de10*/  MOV R3, R0 ;  /* 0x0000000000037202 */ /* 0x000fe20000000f00 */
[----:B------:R-:W-:Y:S01]  /*de20*/  IMAD.U32 R231, R192, -0x80, RZ ;  /* 0xffffff80c0e77824 */ /* 0x000fe200078e00ff */
[----:B------:R-:W-:Y:S01]  /*de30*/  ULDC.64 UR6, c[0x0][0x250] ;  /* 0x0000940000067ab9 */ /* 0x000fe20000000a00 */
[----:B------:R-:W-:Y:S01]  /*de40*/  IMAD.MOV.U32 R133, RZ, RZ, R2 ;  /* 0x000000ffff857224 */ /* 0x000fe200078e0002 */
[----:B------:R-:W-:Y:S01]  /*de50*/  SHF.R.S32.HI R232, RZ, 0x1f, R233 ;  /* 0x0000001fffe87819 */ /* 0x000fe200000114e9 */
[----:B------:R-:W-:Y:S01]  /*de60*/  ULDC UR5, c[0x0][0x2d0] ;  /* 0x0000b40000057ab9 */ /* 0x000fe20000000800 */
[----:B------:R-:W-:Y:S01]  /*de70*/  SHF.R.S32.HI R230, RZ, 0x1f, R231 ;  /* 0x0000001fffe67819 */ /* 0x000fe200000114e7 */
[----:B------:R-:W-:Y:S01]  /*de80*/  ULDC UR4, c[0x0][0x2ec] ;  /* 0x0000bb0000047ab9 */ /* 0x000fe20000000800 */
[----:B------:R-:W-:Y:S01]  /*de90*/  ULDC.64 UR8, c[0x0][0x248] ;  /* 0x0000920000087ab9 */ /* 0x000fe20000000a00 */
[----:B------:R-:W-:Y:S01]  /*dea0*/  UMOV UR11, UR6 ;  /* 0x00000006000b7c82 */ /* 0x000fe20008000000 */
[----:B------:R-:W-:-:S05]  /*deb0*/  UMOV UR10, UR7 ;  /* 0x00000007000a7c82 */ /* 0x000fca0008000000 */
.L_x_782:
[----:B------:R-:W-:Y:S04]  /*dec0*/  DEPBAR.LE SB0, 0x0 ;  /* 0x000080000000791a */ /* 0x000fe80000000000 */
[----:B------:R-:W-:Y:S01]  /*ded0*/  BAR.SYNC.DEFER_BLOCKING 0x0 ;  /* 0x0000000000007b1d */ /* 0x000fe20000010000 */
[----:B------:R-:W-:Y:S01]  /*dee0*/  ISETP.GE.AND P4, PT, R222, UR5, PT ;  /* 0x00000005de007c0c */ /* 0x000fe2000bf86270 */
[----:B------:R-:W-:Y:S01]  /*def0*/  IMAD.MOV.U32 R2, RZ, RZ, R233 ;  /* 0x000000ffff027224 */ /* 0x000fe200078e00e9 */
[----:B------:R-:W-:Y:S01]  /*df00*/  ISETP.GE.AND P3, PT, R213, UR5, PT ;  /* 0x00000005d5007c0c */ /* 0x000fe2000bf66270 */
[----:B------:R-:W-:Y:S02]  /*df10*/  IMAD.MOV.U32 R0, RZ, RZ, R232 ;  /* 0x000000ffff007224 */ /* 0x000fe400078e00e8 */
[----:B------:R-:W-:Y:S01]  /*df20*/  UMOV UR15, UR6 ;  /* 0x00000006000f7c82 */ /* 0x000fe20008000000 */
[----:B------:R-:W-:Y:S01]  /*df30*/  UMOV UR14, UR7 ;  /* 0x00000007000e7c82 */ /* 0x000fe20008000000 */
[----:B------:R-:W-:Y:S08]  /*df40*/  @!P0 BRA `(.L_x_779) ;  /* 0x0000000000fc8947 */ /* 0x000ff00003800000 */
[----:B------:R-:W1:Y:S01]  /*df50*/  LDC R0, c[0x0][0x380] ;  /* 0x0000e000ff007b82 */ /* 0x000e620000000800 */
[----:B------:R-:W-:Y:S01]  /*df60*/  SHF.L.U32 R11, R219, 0x7, RZ ;  /* 0x00000007db0b7819 */ /* 0x000fe200000006ff */
[----:B------:R-:W-:Y:S01]  /*df70*/  UMOV UR15, UR11 ;  /* 0x0000000b000f7c82 */ /* 0x000fe20008000000 */
[----:B------:R-:W-:Y:S02]  /*df80*/  UMOV UR14, UR10 ;  /* 0x0000000a000e7c82 */ /* 0x000fe40008000000 */
[----:B------:R-:W-:Y:S01]  /*df90*/  IABS R6, R11 ;  /* 0x0000000b00067213 */ /* 0x000fe20000000000 */
[C---:B------:R-:W-:Y:S01]  /*dfa0*/  VIADD R5, R11.reuse, 0xffffff80 ;  /* 0xffffff800b057836 */ /* 0x040fe20000000000 */
[-C--:B-1----:R-:W-:Y:S02]  /*dfb0*/  IABS R2, R0.reuse ;  /* 0x0000000000027213 */ /* 0x082fe40000000000 */
[-C--:B------:R-:W-:Y:S02]  /*dfc0*/  LOP3.LUT R11, R11, R0.reuse, RZ, 0x3c, !PT ;  /* 0x000000000b0b7212 */ /* 0x080fe400078e3cff */
[----:B------:R-:W1:Y:S10]  /*dfd0*/  I2F.RP R10, R2 ;  /* 0x00000002000a7306 */ /* 0x000e740000209400 */
[----:B-1----:R-:W1:Y:S02]  /*dfe0*/  MUFU.RCP R4, R10 ;  /* 0x0000000a00047308 */ /* 0x002e640000001000 */
[----:B-1----:R-:W-:Y:S01]  /*dff0*/  VIADD R8, R4, 0xffffffe ;  /* 0x0ffffffe04087836 */ /* 0x002fe20000000000 */
[----:B------:R-:W-:Y:S02]  /*e000*/  IABS R4, R5 ;  /* 0x0000000500047213 */ /* 0x000fe40000000000 */
[----:B------:R-:W-:Y:S05]  /*e010*/  LOP3.LUT R5, R5, R0, RZ, 0x3c, !PT ;  /* 0x0000000005057212 */ /* 0x000fea00078e3cff */
[----:B------:R-:W1:Y:S02]  /*e020*/  F2I.FTZ.U32.TRUNC.NTZ R9, R8 ;  /* 0x0000000800097305 */ /* 0x000e64000021f000 */
[--C-:B-1----:R-:W-:Y:S02]  /*e030*/  IMAD.MOV R7, RZ, RZ, -R9.reuse ;  /* 0x000000ffff077224 */ /* 0x102fe400078e0a09 */
[----:B------:R-:W-:Y:S02]  /*e040*/  IMAD.MOV.U32 R8, RZ, RZ, RZ ;  /* 0x000000ffff087224 */ /* 0x000fe400078e00ff */
[----:B------:R-:W-:Y:S04]  /*e050*/  IMAD R7, R7, R2, RZ ;  /* 0x0000000207077224 */ /* 0x000fe800078e02ff */
[----:B------:R-:W-:Y:S06]  /*e060*/  IMAD.HI.U32 R7, R9, R7, R8 ;  /* 0x0000000709077227 */ /* 0x000fec00078e0008 */
[C---:B------:R-:W-:Y:S04]  /*e070*/  IMAD.HI.U32 R8, R7.reuse, R4, RZ ;  /* 0x0000000407087227 */ /* 0x040fe800078e00ff */
[----:B------:R-:W-:Y:S01]  /*e080*/  IMAD.HI.U32 R10, R7, R6, RZ ;  /* 0x00000006070a7227 */ /* 0x000fe200078e00ff */
[----:B------:R-:W-:Y:S03]  /*e090*/  IADD3 R7, -R8, RZ, RZ ;  /* 0x000000ff08077210 */ /* 0x000fe60007ffe1ff */
[----:B------:R-:W-:Y:S02]  /*e0a0*/  IMAD.MOV R9, RZ, RZ, -R10 ;  /* 0x000000ffff097224 */ /* 0x000fe400078e0a0a */
[C---:B------:R-:W-:Y:S02]  /*e0b0*/  IMAD R4, R2.reuse, R7, R4 ;  /* 0x0000000702047224 */ /* 0x040fe400078e0204 */
[C---:B------:R-:W-:Y:S01]  /*e0c0*/  IMAD R6, R2.reuse, R9, R6 ;  /* 0x0000000902067224 */ /* 0x040fe200078e0206 */
[----:B------:R-:W-:Y:S02]  /*e0d0*/  LOP3.LUT R9, RZ, R0, RZ, 0x33, !PT ;  /* 0x00000000ff097212 */ /* 0x000fe400078e33ff */
[C---:B------:R-:W-:Y:S02]  /*e0e0*/  ISETP.GT.U32.AND P1, PT, R2.reuse, R4, PT ;  /* 0x000000040200720c */ /* 0x040fe40003f24070 */
[----:B------:R-:W-:Y:S11]  /*e0f0*/  ISETP.GT.U32.AND P2, PT, R2, R6, PT ;  /* 0x000000060200720c */ /* 0x000ff60003f44070 */
[----:B------:R-:W-:Y:S02]  /*e100*/  @!P1 IMAD.IADD R4, R4, 0x1, -R2 ;  /* 0x0000000104049824 */ /* 0x000fe400078e0a02 */
[-C--:B------:R-:W-:Y:S01]  /*e110*/  @!P2 IADD3 R6, R6, -R2.reuse, RZ ;  /* 0x800000020606a210 */ /* 0x080fe20007ffe0ff */
[----:B------:R-:W-:Y:S01]  /*e120*/  @!P1 VIADD R8, R8, 0x1 ;  /* 0x0000000108089836 */ /* 0x000fe20000000000 */
[----:B------:R-:W-:Y:S01]  /*e130*/  ISETP.GE.AND P1, PT, R5, RZ, PT ;  /* 0x000000ff0500720c */ /* 0x000fe20003f26270 */
[----:B------:R-:W-:Y:S01]  /*e140*/  @!P2 VIADD R10, R10, 0x1 ;  /* 0x000000010a0aa836 */ /* 0x000fe20000000000 */
[-C--:B------:R-:W-:Y:S02]  /*e150*/  ISETP.GE.U32.AND P5, PT, R4, R2.reuse, PT ;  /* 0x000000020400720c */ /* 0x080fe40003fa6070 */
[----:B------:R-:W-:Y:S02]  /*e160*/  ISETP.GE.U32.AND P6, PT, R6, R2, PT ;  /* 0x000000020600720c */ /* 0x000fe40003fc6070 */
[----:B------:R-:W-:Y:S09]  /*e170*/  ISETP.GE.AND P2, PT, R11, RZ, PT ;  /* 0x000000ff0b00720c */ /* 0x000ff20003f46270 */
[----:B------:R-:W-:Y:S02]  /*e180*/  @P5 IADD3 R8, R8, 0x1, RZ ;  /* 0x0000000108085810 */ /* 0x000fe40007ffe0ff */
[----:B------:R-:W-:Y:S01]  /*e190*/  @P6 VIADD R10, R10, 0x1 ;  /* 0x000000010a0a6836 */ /* 0x000fe20000000000 */
[----:B------:R-:W-:Y:S02]  /*e1a0*/  ISETP.NE.AND P5, PT, R0, RZ, PT ;  /* 0x000000ff0000720c */ /* 0x000fe40003fa5270 */
[----:B------:R-:W-:Y:S02]  /*e1b0*/  @!P1 IMAD.MOV R8, RZ, RZ, -R8 ;  /* 0x000000ffff089224 */ /* 0x000fe400078e0a08 */
[----:B------:R-:W-:Y:S03]  /*e1c0*/  @!P2 IADD3 R10, -R10, RZ, RZ ;  /* 0x000000ff0a0aa210 */ /* 0x000fe60007ffe1ff */
[C---:B------:R-:W-:Y:S02]  /*e1d0*/  SEL R5, R9.reuse, R8, !P5 ;  /* 0x0000000809057207 */ /* 0x040fe40006800000 */
[----:B------:R-:W-:Y:S02]  /*e1e0*/  SEL R9, R9, R10, !P5 ;  /* 0x0000000a09097207 */ /* 0x000fe40006800000 */
[-C--:B------:R-:W-:Y:S02]  /*e1f0*/  LEA R14, P2, R5, R226.reuse, 0x2 ;  /* 0x000000e2050e7211 */ /* 0x080fe400078410ff */
[----:B------:R-:W-:Y:S02]  /*e200*/  LEA R12, P1, R9, R226, 0x2 ;  /* 0x000000e2090c7211 */ /* 0x000fe400078210ff */
[-C--:B------:R-:W-:Y:S02]  /*e210*/  LEA.HI.X.SX32 R15, R5, R227.reuse, 0x2, P2 ;  /* 0x000000e3050f7211 */ /* 0x080fe400010f16ff */
[C---:B------:R-:W-:Y:S01]  /*e220*/  LEA.HI.X.SX32 R13, R9.reuse, R227, 0x2, P1 ;  /* 0x000000e3090d7211 */ /* 0x040fe200008f16ff */
[----:B------:R-:W-:Y:S02]  /*e230*/  IMAD.IADD R9, R9, 0x1, -R5 ;  /* 0x0000000109097824 */ /* 0x000fe400078e0a05 */
[----:B------:R-:W2:Y:S01]  /*e240*/  LDG.E R2, desc[UR12][R14.64] ;  /* 0x0000000c0e027981 */ /* 0x000ea2000c1e1900 */
[----:B------:R-:W1:Y:S01]  /*e250*/  LDC.64 R4, c[0x0][0x238] ;  /* 0x00008e00ff047b82 */ /* 0x000e620000000a00 */
[----:B------:R-:W-:Y:S02]  /*e260*/  IMAD R6, R9, R0, -0x80 ;  /* 0xffffff8009067424 */ /* 0x000fe400078e0200 */
[----:B------:R-:W2:Y:S02]  /*e270*/  LDG.E R7, desc[UR12][R12.64] ;  /* 0x0000000c0c077981 */ /* 0x000ea4000c1e1900 */
[C---:B------:R-:W-:Y:S01]  /*e280*/  IMAD R0, R6.reuse, UR10, RZ ;  /* 0x0000000a06007c24 */ /* 0x040fe2000f8e02ff */
[----:B------:R-:W-:Y:S05]  /*e290*/  SHF.R.S32.HI R9, RZ, 0x1f, R6 ;  /* 0x0000001fff097819 */ /* 0x000fea0000011406 */
[----:B------:R-:W-:Y:S02]  /*e2a0*/  IMAD R0, R9, UR11, R0 ;  /* 0x0000000b09007c24 */ /* 0x000fe4000f8e0200 */
[----:B------:R-:W-:Y:S05]  /*e2b0*/  IMAD.WIDE.U32 R8, R6, UR11, RZ ;  /* 0x0000000b06087c25 */ /* 0x000fea000f8e00ff */
[----:B------:R-:W-:Y:S01]  /*e2c0*/  IADD3 R9, R9, R0, RZ ;  /* 0x0000000009097210 */ /* 0x000fe20007ffe0ff */
[----:B--2---:R-:W-:Y:S04]  /*e2d0*/  IMAD.IADD R2, R2, 0x1, -R7 ;  /* 0x0000000102027824 */ /* 0x004fe800078e0a07 */
[CC--:B-1----:R-:W-:Y:S01]  /*e2e0*/  IMAD.WIDE.U32 R8, R2.reuse, R4.reuse, R8 ;  /* 0x0000000402087225 */ /* 0x0c2fe200078e0008 */
[----:B------:R-:W-:Y:S05]  /*e2f0*/  SHF.R.S32.HI R7, RZ, 0x1f, R2 ;  /* 0x0000001fff077819 */ /* 0x000fea0000011402 */
[----:B------:R-:W-:Y:S04]  /*e300*/  IMAD R7, R7, R4, RZ ;  /* 0x0000000407077224 */ /* 0x000fe800078e02ff */
[----:B------:R-:W-:Y:S02]  /*e310*/  IMAD R7, R2, R5, R7 ;  /* 0x0000000502077224 */ /* 0x000fe400078e0207 */
[----:B------:R-:W-:Y:S03]  /*e320*/  IMAD.MOV.U32 R2, RZ, RZ, R8 ;  /* 0x000000ffff027224 */ /* 0x000fe600078e0008 */
[----:B------:R-:W-:Y:S07]  /*e330*/  IADD3 R0, R9, R7, RZ ;  /* 0x0000000709007210 */ /* 0x000fee0007ffe0ff */
.L_x_779:
[C---:B------:R-:W-:Y:S01]  /*e340*/  LEA R134, P2, R2.reuse, R188, 0x1 ;  /* 0x000000bc02867211 */ /* 0x040fe200078408ff */
[----:B------:R-:W-:Y:S01]  /*e350*/  @P4 STS.128 [R220+0xc000], RZ ;  /* 0x00c000ffdc004388 */ /* 0x000fe20000000c00 */
[----:B------:R-:W-:Y:S02]  /*e360*/  IADD3 R49, P1, R217, R2, RZ ;  /* 0x00000002d9317210 */ /* 0x000fe40007f3e0ff */
[--C-:B------:R-:W-:Y:S02]  /*e370*/  LEA.HI.X R135, R2, R189, R0.reuse, 0x1, P2 ;  /* 0x000000bd02877211 */ /* 0x100fe400010f0c00 */
[CC--:B------:R-:W-:Y:S01]  /*e380*/  @!P4 LEA R62, P5, R49.reuse, R188.reuse, 0x1 ;  /* 0x000000bc313ec211 */ /* 0x0c0fe200078a08ff */
[C---:B------:R-:W-:Y:S01]  /*e390*/  IMAD.X R2, R216.reuse, 0x1, R0, P1 ;  /* 0x00000001d8027824 */ /* 0x040fe200008e0600 */
[-C--:B------:R-:W-:Y:S01]  /*e3a0*/  @!P3 LEA R56, P1, R49, R188.reuse, 0x1 ;  /* 0x000000bc3138b211 */ /* 0x080fe200078208ff */
[----:B------:R-:W-:Y:S01]  /*e3b0*/  @!PT LDS RZ, [RZ] ;  /* 0x00000000fffff984 */ /* 0x000fe20000000800 */
[----:B------:R-:W-:Y:S01]  /*e3c0*/  @!PT LDS RZ, [RZ] ;  /* 0x00000000fffff984 */ /* 0x000fe20000000800 */
[----:B------:R-:W-:Y:S01]  /*e3d0*/  @!PT LDS RZ, [RZ] ;  /* 0x00000000fffff984 */ /* 0x000fe20000000800 */
[----:B------:R-:W-:Y:S01]  /*e3e0*/  @!P4 LDGSTS.E.BYPASS.LTC128B.128 [R220+0xc000], desc[UR12][R134.64] ;  /* 0x0c00000086dccfae */ /* 0x000fe2000b901d4c */
[----:B------:R-:W-:Y:S02]  /*e3f0*/  IADD3 R51, P2, R217, R49, RZ ;  /* 0x00000031d9337210 */ /* 0x000fe40007f5e0ff */
[CCC-:B------:R-:W-:Y:S01]  /*e400*/  @!P4 LEA.HI.X R63, R49.reuse, R189.reuse, R2.reuse, 0x1, P5 ;  /* 0x000000bd313fc211 */ /* 0x1c0fe200028f0c02 */
[----:B------:R-:W-:Y:S01]  /*e410*/  @P3 STS.128 [R220+0x10000], RZ ;  /* 0x010000ffdc003388 */ /* 0x000fe20000000c00 */
[-CC-:B------:R-:W-:Y:S01]  /*e420*/  @!P3 LEA.HI.X R57, R49, R189.reuse, R2.reuse, 0x1, P1 ;  /* 0x000000bd3139b211 */ /* 0x180fe200008f0c02 */
[C---:B------:R-:W-:Y:S01]  /*e430*/  IMAD.X R2, R216.reuse, 0x1, R2, P2 ;  /* 0x00000001d8027824 */ /* 0x040fe200010e0602 */
[CC--:B------:R-:W-:Y:S01]  /*e440*/  @!P4 LEA R60, P5, R51.reuse, R188.reuse, 0x1 ;  /* 0x000000bc333cc211 */ /* 0x0c0fe200078a08ff */
[----:B------:R-:W-:Y:S01]  /*e450*/  @!PT LDS RZ, [RZ] ;  /* 0x00000000fffff984 */ /* 0x000fe20000000800 */
[----:B------:R-:W-:Y:S01]  /*e460*/  @!PT LDS RZ, [RZ] ;  /* 0x00000000fffff984 */ /* 0x000fe20000000800 */
[----:B------:R-:W-:Y:S01]  /*e470*/  @!PT LDS RZ, [RZ] ;  /* 0x00000000fffff984 */ /* 0x000fe20000000800 */
[----:B------:R-:W-:Y:S01]  /*e480*/  @!P3 LDGSTS.E.BYPASS.LTC128B.128 [R220+0x10000], desc[UR12][R134.64+0x80] ;  /* 0x1000008086dcbfae */ /* 0x000fe2000b901d4c */
[CC--:B------:R-:W-:Y:S02]  /*e490*/  @!P3 LEA R54, P1, R51.reuse, R188.reuse, 0x1 ;  /* 0x000000bc3336b211 */ /* 0x0c0fe400078208ff */
[--C-:B------:R-:W-:Y:S01]  /*e4a0*/  @!P4 LEA.HI.X R61, R51, R189, R2.reuse, 0x1, P5 ;  /* 0x000000bd333dc211 */ /* 0x100fe200028f0c02 */
[----:B------:R-:W-:Y:S01]  /*e4b0*/  @P4 STS.128 [R220+0xc800], RZ ;  /* 0x00c800ffdc004388 */ /* 0x000fe20000000c00 */
[----:B------:R-:W-:Y:S02]  /*e4c0*/  IADD3 R49, P2, R217, R51, RZ ;  /* 0x00000033d9317210 */ /* 0x000fe40007f5e0ff */
[--C-:B------:R-:W-:Y:S01]  /*e4d0*/  @!P3 LEA.HI.X R55, R51, R189, R2.reuse, 0x1, P1 ;  /* 0x000000bd3337b211 */ /* 0x100fe200008f0c02 */
[----:B------:R-:W-:Y:S01]  /*e4e0*/  @!PT LDS RZ, [RZ] ;  /* 0x00000000fffff984 */ /* 0x000fe20000000800 */
[----:B------:R-:W-:Y:S01]  /*e4f0*/  @!PT LDS RZ, [RZ] ;  /* 0x00000000fffff984 */ /* 0x000fe20000000800 */
[----:B------:R-:W-:Y:S01]  /*e500*/  @!PT LDS RZ, [RZ] ;  /* 0x00000000fffff984 */ /* 0x000fe20000000800 */
[----:B------:R-:W-:Y:S01]  /*e510*/  @!P4 LDGSTS.E.BYPASS.LTC128B.128 [R220+0xc800], desc[UR12][R62.64] ;  /* 0x0c8000003edccfae */ /* 0x000fe2000b901d4c */
[CC--:B------:R-:W-:Y:S01]  /*e520*/  @!P4 LEA R58, P5, R49.reuse, R188.reuse, 0x1 ;  /* 0x000000bc313ac211 */ /* 0x0c0fe200078a08ff */
[C---:B------:R-:W-:Y:S01]  /*e530*/  IMAD.X R2, R216.reuse, 0x1, R2, P2 ;  /* 0x00000001d8027824 */ /* 0x040fe200010e0602 */
[-C--:B------:R-:W-:Y:S01]  /*e540*/  @!P3 LEA R52, P1, R49, R188.reuse, 0x1 ;  /* 0x000000bc3134b211 */ /* 0x080fe200078208ff */
[----:B------:R-:W-:Y:S01]  /*e550*/  @P3 STS.128 [R220+0x10800], RZ ;  /* 0x010800ffdc003388 */ /* 0x000fe20000000c00 */
[----:B------:R-:W-:Y:S02]  /*e560*/  IADD3 R51, P2, R217, R49, RZ ;  /* 0x00000031d9337210 */ /* 0x000fe40007f5e0ff */
[CCC-:B------:R-:W-:Y:S01]  /*e570*/  @!P4 LEA.HI.X R59, R49.reuse, R189.reuse, R2.reuse, 0x1, P5 ;  /* 0x000000bd313bc211 */ /* 0x1c0fe200028f0c02 */
[----:B------:R-:W-:Y:S01]  /*e580*/  @!PT LDS RZ, [RZ] ;  /* 0x00000000fffff984 */ /* 0x000fe20000000800 */
[----:B------:R-:W-:Y:S01]  /*e590*/  @!PT LDS RZ, [RZ] ;  /* 0x00000000fffff984 */ /* 0x000fe20000000800 */
[----:B------:R-:W-:Y:S01]  /*e5a0*/  @!PT LDS RZ, [RZ] ;  /* 0x00000000fffff984 */ /* 0x000fe20000000800 */
[----:B------:R-:W-:Y:S01]  /*e5b0*/  @!P3 LDGSTS.E.BYPASS.LTC128B.128 [R220+0x10800], desc[UR12][R56.64+0x80] ;  /* 0x1080008038dcbfae */ /* 0x000fe2000b901d4c */
[-CC-:B------:R-:W-:Y:S01]  /*e5c0*/  @!P3 LEA.HI.X R53, R49, R189.reuse, R2.reuse, 0x1, P1 ;  /* 0x000000bd3135b211 */ /* 0x180fe200008f0c02 */
[C---:B------:R-:W-:Y:S01]  /*e5d0*/  IMAD.X R2, R216.reuse, 0x1, R2, P2 ;  /* 0x00000001d8027824 */ /* 0x040fe200010e0602 */
[CC--:B------:R-:W-:Y:S01]  /*e5e0*/  @!P4 LEA R66, P5, R51.reuse, R188.reuse, 0x1 ;  /* 0x000000bc3342c211 */ /* 0x0c0fe200078a08ff */
[----:B------:R-:W-:Y:S01]  /*e5f0*/  @P4 STS.128 [R220+0xd000], RZ ;  /* 0x00d000ffdc004388 */ /* 0x000fe20000000c00 */
[CC--:B------:R-:W-:Y:S02]  /*e600*/  @!P3 LEA R64, P1, R51.reuse, R188.reuse, 0x1 ;  /* 0x000000bc3340b211 */ /* 0x0c0fe400078208ff */
[--C-:B------:R-:W-:Y:S01]  /*e610*/  @!P4 LEA.HI.X R67, R51, R189, R2.reuse, 0x1, P5 ;  /* 0x000000bd3343c211 */ /* 0x100fe200028f0c02 */
[----:B------:R-:W-:Y:S01]  /*e620*/  @!PT LDS RZ, [RZ] ;  /* 0x00000000fffff984 */ /* 0x000fe20000000800 */
[----:B------:R-:W-:Y:S01]  /*e630*/  @!PT LDS RZ, [RZ] ;  /* 0x00000000fffff984 */ /* 0x000fe20000000800 */
[----:B------:R-:W-:Y:S01]  /*e640*/  @!PT LDS RZ, [RZ] ;  /* 0x00000000fffff984 */ /* 0x000fe20000000800 */
[----:B------:R-:W-:Y:S01]  /*e650*/  @!P4 LDGSTS.E.BYPASS.LTC128B.128 [R220+0xd000], desc[UR12][R60.64] ;  /* 0x0d0000003cdccfae */ /* 0x000fe2000b901d4c */
[----:B------:R-:W-:Y:S02]  /*e660*/  IADD3 R49, P2, R217, R51, RZ ;  /* 0x00000033d9317210 */ /* 0x000fe40007f5e0ff */
[--C-:B------:R-:W-:Y:S01]  /*e670*/  @!P3 LEA.HI.X R65, R51, R189, R2.reuse, 0x1, P1 ;  /* 0x000000bd3341b211 */ /* 0x100fe200008f0c02 */
[----:B------:R-:W-:Y:S01]  /*e680*/  @P3 STS.128 [R220+0x11000], RZ ;  /* 0x011000ffdc003388 */ /* 0x000fe20000000c00 */
        /* <DEDUP_REMOVED lines=21> */
[-CC-:B------:R-:W-:Y:S01]  /*e7e0*/  @!P3 LEA.HI.X R51, R51, R189.reuse, R2.reuse, 0x1, P2 ;  /* 0x000000bd3333b211 */ /* 0x180fe200010f0c02 */
[----:B------:R-:W-:Y:S01]  /*e7f0*/  @!PT LDS RZ, [RZ] ;  /* 0x00000000fffff984 */ /* 0x000fe20000000800 */
[----:B------:R-:W-:Y:S01]  /*e800*/  @!PT LDS RZ, [RZ] ;  /* 0x00000000fffff984 */ /* 0x000fe20000000800 */
[----:B------:R-:W-:Y:S01]  /*e810*/  @!PT LDS RZ, [RZ] ;  /* 0x00000000fffff984 */ /* 0x000fe20000000800 */
[----:B------:R-:W-:Y:S01]  /*e820*/  @!P3 LDGSTS.E.BYPASS.LTC128B.128 [R220+0x11800], desc[UR12][R52.64+0x80] ;  /* 0x1180008034dcbfae */ /* 0x000fe2000b901d4c */
[CC--:B------:R-:W-:Y:S01]  /*e830*/  @!P4 LEA R194, P5, R49.reuse, R188.reuse, 0x1 ;  /* 0x000000bc31c2c211 */ /* 0x0c0fe200078a08ff */
[----:B------:R-:W-:Y:S01]  /*e840*/  IMAD.X R0, R216, 0x1, R2, P1 ;  /* 0x00000001d8007824 */ /* 0x000fe200008e0602 */
[C---:B------:R-:W-:Y:S01]  /*e850*/  @!P3 LEA R48, P1, R49.reuse, R188, 0x1 ;  /* 0x000000bc3130b211 */ /* 0x040fe200078208ff */
[----:B------:R-:W-:Y:S03]  /*e860*/  @P4 STS.128 [R220+0xe000], RZ ;  /* 0x00e000ffdc004388 */ /* 0x000fe60000000c00 */
[CCC-:B------:R-:W-:Y:S01]  /*e870*/  @!P4 LEA.HI.X R195, R49.reuse, R189.reuse, R0.reuse, 0x1, P5 ;  /* 0x000000bd31c3c211 */ /* 0x1c0fe200028f0c00 */
[----:B------:R-:W-:Y:S01]  /*e880*/  @!PT LDS RZ, [RZ] ;  /* 0x00000000fffff984 */ /* 0x000fe20000000800 */
[----:B------:R-:W-:Y:S01]  /*e890*/  @!PT LDS RZ, [RZ] ;  /* 0x00000000fffff984 */ /* 0x000fe20000000800 */
[----:B------:R-:W-:Y:S01]  /*e8a0*/  @!PT LDS RZ, [RZ] ;  /* 0x00000000fffff984 */ /* 0x000fe20000000800 */
[----:B------:R-:W-:Y:S01]  /*e8b0*/  @!P4 LDGSTS.E.BYPASS.LTC128B.128 [R220+0xe000], desc[UR12][R66.64] ;  /* 0x0e00000042dccfae */ /* 0x000fe2000b901d4c */
[----:B------:R-:W-:Y:S02]  /*e8c0*/  @!P3 LEA.HI.X R49, R49, R189, R0, 0x1, P1 ;  /* 0x000000bd3131b211 */ /* 0x000fe400008f0c00 */
        /* <DEDUP_REMOVED lines=35> */
[----:B------:R3:W-:Y:S04]  /*eb00*/  @!P3 LDGSTS.E.BYPASS.LTC128B.128 [R220+0x13800], desc[UR12][R48.64+0x80] ;  /* 0x1380008030dcbfae */ /* 0x0007e8000b901d4c */
[----:B------:R-:W-:Y:S04]  /*eb10*/  LDSM.16.M88.4 R136, [R211] ;  /* 0x00000000d388783b */ /* 0x000fe80000000200 */
[----:B------:R-:W4:Y:S04]  /*eb20*/  LDSM.16.M88.4 R140, [R210+0x4000] ;  /* 0x00400000d28c783b */ /* 0x000f280000000200 */
[----:B------:R-:W5:Y:S04]  /*eb30*/  LDSM.16.M88.4 R144, [R210+0x4800] ;  /* 0x00480000d290783b */ /* 0x000f680000000200 */
[----:B------:R-:W2:Y:S04]  /*eb40*/  LDSM.16.M88.4 R148, [R210+0x5000] ;  /* 0x00500000d294783b */ /* 0x000ea80000000200 */
[----:B------:R-:W3:Y:S04]  /*eb50*/  LDSM.16.M88.4 R152, [R210+0x5800] ;  /* 0x00580000d298783b */ /* 0x000ee80000000200 */
[----:B------:R-:W0:Y:S04]  /*eb60*/  LDGDEPBAR ;  /* 0x00000000000079af */ /* 0x000e280000000000 */
[----:B------:R-:W3:Y:S04]  /*eb70*/  LDSM.16.M88.4 R156, [R210+0x6000] ;  /* 0x00600000d29c783b */ /* 0x000ee80000000200 */
[----:B------:R-:W3:Y:S04]  /*eb80*/  LDSM.16.M88.4 R160, [R210+0x6800] ;  /* 0x00680000d2a0783b */ /* 0x000ee80000000200 */
[----:B------:R-:W3:Y:S04]  /*eb90*/  LDSM.16.M88.4 R164, [R210+0x7000] ;  /* 0x00700000d2a4783b */ /* 0x000ee80000000200 */
[----:B------:R-:W3:Y:S04]  /*eba0*/  LDSM.16.M88.4 R168, [R210+0x7800] ;  /* 0x00780000d2a8783b */ /* 0x000ee80000000200 */
[----:B------:R-:W-:Y:S01]  /*ebb0*/  LDSM.16.M88.4 R172, [R209] ;  /* 0x00000000d1ac783b */ /* 0x000fe20000000200 */
[C---:B----4-:R-:W-:Y:S03]  /*ebc0*/  HMMA.16816.F32 R4, R136.reuse, R140, RZ ;  /* 0x0000008c8804723c */ /* 0x050fe600000018ff */
[----:B------:R-:W4:Y:S04]  /*ebd0*/  LDSM.16.M88.4 R176, [R208] ;  /* 0x00000000d0b0783b */ /* 0x000f280000000200 */
[----:B------:R-:W-:Y:S01]  /*ebe0*/  LDSM.16.M88.4 R180, [R208+0x1000] ;  /* 0x00100000d0b4783b */ /* 0x000fe20000000200 */
[C---:B------:R-:W-:Y:S03]  /*ebf0*/  HMMA.16816.F32 R8, R136.reuse, R142, RZ ;  /* 0x0000008e8808723c */ /* 0x040fe600000018ff */
[----:B------:R-:W4:Y:S03]  /*ec00*/  LDSM.16.M88.4 R140, [R208+0x800] ;  /* 0x00080000d08c783b */ /* 0x000f260000000200 */
[C---:B-----5:R-:W-:Y:S01]  /*ec10*/  HMMA.16816.F32 R12, R136.reuse, R144, RZ ;  /* 0x00000090880c723c */ /* 0x060fe200000018ff */
[----:B------:R-:W5:Y:S04]  /*ec20*/  LDSM.16.M88.4 R184, [R208+0x1800] ;  /* 0x00180000d0b8783b */ /* 0x000f680000000200 */
[----:B-1----:R-:W-:Y:S01]  /*ec30*/  LDSM.16.M88.4 R188, [R205+0x6000] ;  /* 0x00600000cdbc783b */ /* 0x002fe20000000200 */
[C---:B------:R-:W-:Y:S03]  /*ec40*/  HMMA.16816.F32 R16, R136.reuse, R146, RZ ;  /* 0x000000928810723c */ /* 0x040fe600000018ff */
[----:B------:R-:W1:Y:S03]  /*ec50*/  LDSM.16.M88.4 R144, [R208+0x2000] ;  /* 0x00200000d090783b */ /* 0x000e660000000200 */
[C---:B--2---:R-:W-:Y:S01]  /*ec60*/  HMMA.16816.F32 R20, R136.reuse, R148, RZ ;  /* 0x000000948814723c */ /* 0x044fe200000018ff */
[----:B------:R-:W-:Y:S04]  /*ec70*/  LDSM.16.M88.4 R192, [R205+0x6800] ;  /* 0x00680000cdc0783b */ /* 0x000fe80000000200 */
[----:B------:R-:W-:Y:S01]  /*ec80*/  LDSM.16.M88.4 R196, [R205+0x7000] ;  /* 0x00700000cdc4783b */ /* 0x000fe20000000200 */
[C---:B------:R-:W-:Y:S03]  /*ec90*/  HMMA.16816.F32 R24, R136.reuse, R150, RZ ;  /* 0x000000968818723c */ /* 0x040fe600000018ff */
[----:B------:R-:W2:Y:S03]  /*eca0*/  LDSM.16.M88.4 R148, [R208+0x2800] ;  /* 0x00280000d094783b */ /* 0x000ea60000000200 */
[C---:B---3--:R-:W-:Y:S06]  /*ecb0*/  HMMA.16816.F32 R28, R136.reuse, R152, RZ ;  /* 0x00000098881c723c */ /* 0x048fec00000018ff */
[C---:B------:R-:W-:Y:S01]  /*ecc0*/  HMMA.16816.F32 R32, R136.reuse, R154, RZ ;  /* 0x0000009a8820723c */ /* 0x040fe200000018ff */
[----:B------:R-:W3:Y:S05]  /*ecd0*/  LDSM.16.M88.4 R152, [R208+0x3000] ;  /* 0x00300000d098783b */ /* 0x000eea0000000200 */
[C---:B------:R-:W-:Y:S06]  /*ece0*/  HMMA.16816.F32 R36, R136.reuse, R156, RZ ;  /* 0x0000009c8824723c */ /* 0x040fec00000018ff */
[C---:B------:R-:W-:Y:S01]  /*ecf0*/  HMMA.16816.F32 R40, R136.reuse, R158, RZ ;  /* 0x0000009e8828723c */ /* 0x040fe200000018ff */
[----:B------:R-:W-:Y:S05]  /*ed00*/  LDSM.16.M88.4 R156, [R203+0x4000] ;  /* 0x00400000cb9c783b */ /* 0x000fea0000000200 */
[C---:B------:R-:W-:Y:S06]  /*ed10*/  HMMA.16816.F32 R44, R136.reuse, R160, RZ ;  /* 0x000000a0882c723c */ /* 0x040fec00000018ff */
[C---:B------:R-:W-:Y:S01]  /*ed20*/  HMMA.16816.F32 R48, R136.reuse, R162, RZ ;  /* 0x000000a28830723c */ /* 0x040fe200000018ff */
[----:B------:R-:W-:Y:S05]  /*ed30*/  LDSM.16.M88.4 R160, [R203+0x4800] ;  /* 0x00480000cba0783b */ /* 0x000fea0000000200 */
[C---:B------:R-:W-:Y:S06]  /*ed40*/  HMMA.16816.F32 R52, R136.reuse, R164, RZ ;  /* 0x000000a48834723c */ /* 0x040fec00000018ff */
[C---:B------:R-:W-:Y:S01]  /*ed50*/  HMMA.16816.F32 R56, R136.reuse, R166, RZ ;  /* 0x000000a68838723c */ /* 0x040fe200000018ff */
[----:B------:R-:W-:Y:S05]  /*ed60*/  LDSM.16.M88.4 R164, [R203+0x5000] ;  /* 0x00500000cba4783b */ /* 0x000fea0000000200 */
[C---:B------:R-:W-:Y:S06]  /*ed70*/  HMMA.16816.F32 R60, R136.reuse, R168, RZ ;  /* 0x000000a8883c723c */ /* 0x040fec00000018ff */
[----:B------:R-:W-:Y:S01]  /*ed80*/  HMMA.16816.F32 R64, R136, R170, RZ ;  /* 0x000000aa8840723c */ /* 0x000fe200000018ff */
[----:B------:R-:W3:Y:S04]  /*ed90*/  LDSM.16.M88.4 R136, [R208+0x3800] ;  /* 0x00380000d088783b */ /* 0x000ee80000000200 */
[----:B------:R-:W-:Y:S01]  /*eda0*/  LDSM.16.M88.4 R168, [R203+0x5800] ;  /* 0x00580000cba8783b */ /* 0x000fe20000000200 */
[C---:B----4-:R-:W-:Y:S06]  /*edb0*/  HMMA.16816.F32 R4, R172.reuse, R176, R4 ;  /* 0x000000b0ac04723c */ /* 0x050fec0000001804 */
[C---:B------:R-:W-:Y:S01]  /*edc0*/  HMMA.16816.F32 R8, R172.reuse, R178, R8 ;  /* 0x000000b2ac08723c */ /* 0x040fe20000001808 */
[----:B------:R-:W-:Y:S05]  /*edd0*/  LDSM.16.M88.4 R176, [R203+0x6000] ;  /* 0x00600000cbb0783b */ /* 0x000fea0000000200 */
[C---:B------:R-:W-:Y:S06]  /*ede0*/  HMMA.16816.F32 R12, R172.reuse, R140, R12 ;  /* 0x0000008cac0c723c */ /* 0x040fec000000180c */
[C---:B------:R-:W-:Y:S01]  /*edf0*/  HMMA.16816.F32 R16, R172.reuse, R142, R16 ;  /* 0x0000008eac10723c */ /* 0x040fe20000001810 */
[----:B------:R-:W4:Y:S05]  /*ee00*/  LDSM.16.M88.4 R140, [R207] ;  /* 0x00000000cf8c783b */ /* 0x000f2a0000000200 */
[C---:B------:R-:W-:Y:S06]  /*ee10*/  HMMA.16816.F32 R20, R172.reuse, R180, R20 ;  /* 0x000000b4ac14723c */ /* 0x040fec0000001814 */
[C---:B------:R-:W-:Y:S01]  /*ee20*/  HMMA.16816.F32 R24, R172.reuse, R182, R24 ;  /* 0x000000b6ac18723c */ /* 0x040fe20000001818 */
[----:B------:R-:W-:Y:S05]  /*ee30*/  LDSM.16.M88.4 R180, [R206] ;  /* 0x00000000ceb4783b */ /* 0x000fea0000000200 */
[C---:B-----5:R-:W-:Y:S06]  /*ee40*/  HMMA.16816.F32 R28, R172.reuse, R184, R28 ;  /* 0x000000b8ac1c723c */ /* 0x060fec000000181c */
[C---:B------:R-:W-:Y:S01]  /*ee50*/  HMMA.16816.F32 R32, R172.reuse, R186, R32 ;  /* 0x000000baac20723c */ /* 0x040fe20000001820 */
[----:B------:R-:W-:Y:S05]  /*ee60*/  LDSM.16.M88.4 R184, [R205] ;  /* 0x00000000cdb8783b */ /* 0x000fea0000000200 */
[C---:B-1----:R-:W-:Y:S06]  /*ee70*/  HMMA.16816.F32 R36, R172.reuse, R144, R36 ;  /* 0x00000090ac24723c */ /* 0x042fec0000001824 */
[C---:B------:R-:W-:Y:S01]  /*ee80*/  HMMA.16816.F32 R40, R172.reuse, R146, R40 ;  /* 0x00000092ac28723c */ /* 0x040fe20000001828 */
[----:B------:R-:W1:Y:S05]  /*ee90*/  LDSM.16.M88.4 R144, [R203+0x6800] ;  /* 0x00680000cb90783b */ /* 0x000e6a0000000200 */
[C---:B--2---:R-:W-:Y:S06]  /*eea0*/  HMMA.16816.F32 R44, R172.reuse, R148, R44 ;  /* 0x00000094ac2c723c */ /* 0x044fec000000182c */
[C---:B------:R-:W-:Y:S01]  /*eeb0*/  HMMA.16816.F32 R48, R172.reuse, R150, R48 ;  /* 0x00000096ac30723c */ /* 0x040fe20000001830 */
[----:B------:R-:W2:Y:S05]  /*eec0*/  LDSM.16.M88.4 R148, [R203+0x7000] ;  /* 0x00700000cb94783b */ /* 0x000eaa0000000200 */
[C---:B---3--:R-:W-:Y:S06]  /*eed0*/  HMMA.16816.F32 R52, R172.reuse, R152, R52 ;  /* 0x00000098ac34723c */ /* 0x048fec0000001834 */
[C---:B------:R-:W-:Y:S01]  /*eee0*/  HMMA.16816.F32 R56, R172.reuse, R154, R56 ;  /* 0x0000009aac38723c */ /* 0x040fe20000001838 */
[----:B------:R-:W3:Y:S05]  /*eef0*/  LDSM.16.M88.4 R152, [R203+0x7800] ;  /* 0x00780000cb98783b */ /* 0x000eea0000000200 */
[C---:B------:R-:W-:Y:S06]  /*ef00*/  HMMA.16816.F32 R60, R172.reuse, R136, R60 ;  /* 0x00000088ac3c723c */ /* 0x040fec000000183c */
[----:B------:R-:W-:Y:S01]  /*ef10*/  HMMA.16816.F32 R64, R172, R138, R64 ;  /* 0x0000008aac40723c */ /* 0x000fe20000001840 */
[----:B------:R-:W5:Y:S04]  /*ef20*/  LDSM.16.M88.4 R136, [R205+0x800] ;  /* 0x00080000cd88783b */ /* 0x000f680000000200 */
[----:B------:R-:W-:Y:S01]  /*ef30*/  LDSM.16.M88.4 R172, [R208+0x4000] ;  /* 0x00400000d0ac783b */ /* 0x000fe20000000200 */
[C---:B----4-:R-:W-:Y:S06]  /*ef40*/  HMMA.16816.F32 R4, R140.reuse, R156, R4 ;  /* 0x0000009c8c04723c */ /* 0x050fec0000001804 */
[C---:B------:R-:W-:Y:S01]  /*ef50*/  HMMA.16816.F32 R8, R140.reuse, R158, R8 ;  /* 0x0000009e8c08723c */ /* 0x040fe20000001808 */
[----:B------:R-:W4:Y:S05]  /*ef60*/  LDSM.16.M88.4 R156, [R205+0x1000] ;  /* 0x00100000cd9c783b */ /* 0x000f2a0000000200 */
[C---:B------:R-:W-:Y:S06]  /*ef70*/  HMMA.16816.F32 R12, R140.reuse, R160, R12 ;  /* 0x000000a08c0c723c */ /* 0x040fec000000180c */
[C---:B------:R-:W-:Y:S01]  /*ef80*/  HMMA.16816.F32 R16, R140.reuse, R162, R16 ;  /* 0x000000a28c10723c */ /* 0x040fe20000001810 */
[----:B------:R-:W4:Y:S05]  /*ef90*/  LDSM.16.M88.4 R160, [R205+0x1800] ;  /* 0x00180000cda0783b */ /* 0x000f2a0000000200 */
[C---:B------:R-:W-:Y:S06]  /*efa0*/  HMMA.16816.F32 R20, R140.reuse, R164, R20 ;  /* 0x000000a48c14723c */ /* 0x040fec0000001814 */
        /* <DEDUP_REMOVED lines=10> */
[----:B------:R-:W-:Y:S05]  /*f050*/  LDSM.16.M88.4 R144, [R205+0x3000] ;  /* 0x00300000cd90783b */ /* 0x000fea0000000200 */
[C---:B--2---:R-:W-:Y:S06]  /*f060*/  HMMA.16816.F32 R52, R140.reuse, R148, R52 ;  /* 0x000000948c34723c */ /* 0x044fec0000001834 */
[C---:B------:R-:W-:Y:S01]  /*f070*/  HMMA.16816.F32 R56, R140.reuse, R150, R56 ;  /* 0x000000968c38723c */ /* 0x040fe20000001838 */
[----:B------:R-:W-:Y:S05]  /*f080*/  LDSM.16.M88.4 R148, [R205+0x3800] ;  /* 0x00380000cd94783b */ /* 0x000fea0000000200 */
[C---:B---3--:R-:W-:Y:S06]  /*f090*/  HMMA.16816.F32 R60, R140.reuse, R152, R60 ;  /* 0x000000988c3c723c */ /* 0x048fec000000183c */
[----:B------:R-:W-:Y:S01]  /*f0a0*/  HMMA.16816.F32 R64, R140, R154, R64 ;  /* 0x0000009a8c40723c */ /* 0x000fe20000001840 */
[----:B------:R-:W1:Y:S04]  /*f0b0*/  LDSM.16.M88.4 R140, [R205+0x2800] ;  /* 0x00280000cd8c783b */ /* 0x000e680000000200 */
[----:B------:R-:W-:Y:S01]  /*f0c0*/  LDSM.16.M88.4 R152, [R210+0x8000] ;  /* 0x00800000d298783b */ /* 0x000fe20000000200 */
[C---:B------:R-:W-:Y:S06]  /*f0d0*/  HMMA.16816.F32 R4, R180.reuse, R184, R4 ;  /* 0x000000b8b404723c */ /* 0x040fec0000001804 */
[C---:B------:R-:W-:Y:S01]  /*f0e0*/  HMMA.16816.F32 R8, R180.reuse, R186, R8 ;  /* 0x000000bab408723c */ /* 0x040fe20000001808 */
[----:B------:R-:W-:Y:S05]  /*f0f0*/  LDSM.16.M88.4 R184, [R205+0x5800] ;  /* 0x00580000cdb8783b */ /* 0x000fea0000000200 */
[C---:B-----5:R-:W-:Y:S06]  /*f100*/  HMMA.16816.F32 R12, R180.reuse, R136, R12 ;  /* 0x00000088b40c723c */ /* 0x060fec000000180c */
[C---:B------:R-:W-:Y:S01]  /*f110*/  HMMA.16816.F32 R16, R180.reuse, R138, R16 ;  /* 0x0000008ab410723c */ /* 0x040fe20000001810 */
[----:B------:R-:W2:Y:S05]  /*f120*/  LDSM.16.M88.4 R136, [R211+0x2000] ;  /* 0x00200000d388783b */ /* 0x000eaa0000000200 */
[C---:B----4-:R-:W-:Y:S06]  /*f130*/  HMMA.16816.F32 R20, R180.reuse, R156, R20 ;  /* 0x0000009cb414723c */ /* 0x050fec0000001814 */
[C---:B------:R-:W-:Y:S01]  /*f140*/  HMMA.16816.F32 R24, R180.reuse, R158, R24 ;  /* 0x0000009eb418723c */ /* 0x040fe20000001818 */
[----:B------:R-:W3:Y:S05]  /*f150*/  LDSM.16.M88.4 R156, [R210+0x8800] ;  /* 0x00880000d29c783b */ /* 0x000eea0000000200 */
[C---:B------:R-:W-:Y:S06]  /*f160*/  HMMA.16816.F32 R28, R180.reuse, R160, R28 ;  /* 0x000000a0b41c723c */ /* 0x040fec000000181c */
[C---:B------:R-:W-:Y:S01]  /*f170*/  HMMA.16816.F32 R32, R180.reuse, R162, R32 ;  /* 0x000000a2b420723c */ /* 0x040fe20000001820 */
[----:B------:R-:W4:Y:S05]  /*f180*/  LDSM.16.M88.4 R160, [R210+0x9000] ;  /* 0x00900000d2a0783b */ /* 0x000f2a0000000200 */
[C---:B------:R-:W-:Y:S06]  /*f190*/  HMMA.16816.F32 R36, R180.reuse, R164, R36 ;  /* 0x000000a4b424723c */ /* 0x040fec0000001824 */
[C---:B------:R-:W-:Y:S01]  /*f1a0*/  HMMA.16816.F32 R40, R180.reuse, R166, R40 ;  /* 0x000000a6b428723c */ /* 0x040fe20000001828 */
[----:B------:R-:W5:Y:S05]  /*f1b0*/  LDSM.16.M88.4 R164, [R210+0x9800] ;  /* 0x00980000d2a4783b */ /* 0x000f6a0000000200 */
[C---:B-1----:R-:W-:Y:S06]  /*f1c0*/  HMMA.16816.F32 R44, R180.reuse, R140, R44 ;  /* 0x0000008cb42c723c */ /* 0x042fec000000182c */
[C---:B------:R-:W-:Y:S01]  /*f1d0*/  HMMA.16816.F32 R48, R180.reuse, R142, R48 ;  /* 0x0000008eb430723c */ /* 0x040fe20000001830 */
[----:B------:R-:W1:Y:S05]  /*f1e0*/  LDSM.16.M88.4 R140, [R210+0xa000] ;  /* 0x00a00000d28c783b */ /* 0x000e6a0000000200 */
[C---:B------:R-:W-:Y:S06]  /*f1f0*/  HMMA.16816.F32 R52, R180.reuse, R144, R52 ;  /* 0x00000090b434723c */ /* 0x040fec0000001834 */
        /* <DEDUP_REMOVED lines=27> */
[C---:B--2---:R-:W-:Y:S06]  /*f3b0*/  HMMA.16816.F32 R60, R136.reuse, R152, R60 ;  /* 0x00000098883c723c */ /* 0x044fec000000183c */
[----:B------:R-:W-:Y:S01]  /*f3c0*/  HMMA.16816.F32 R64, R136, R154, R64 ;  /* 0x0000009a8840723c */ /* 0x000fe20000001840 */
[----:B------:R-:W2:Y:S04]  /*f3d0*/  LDSM.16.M88.4 R136, [R208+0x7800] ;  /* 0x00780000d088783b */ /* 0x000ea80000000200 */
[----:B------:R-:W2:Y:S01]  /*f3e0*/  LDSM.16.M88.4 R152, [R203+0x8800] ;  /* 0x00880000cb98783b */ /* 0x000ea20000000200 */
[C---:B------:R-:W-:Y:S06]  /*f3f0*/  HMMA.16816.F32 R4, R168.reuse, R172, R4 ;  /* 0x000000aca804723c */ /* 0x040fec0000001804 */
[C---:B------:R-:W-:Y:S01]  /*f400*/  HMMA.16816.F32 R8, R168.reuse, R174, R8 ;  /* 0x000000aea808723c */ /* 0x040fe20000001808 */
[----:B------:R-:W-:Y:S05]  /*f410*/  LDSM.16.M88.4 R172, [R203+0xb000] ;  /* 0x00b00000cbac783b */ /* 0x000fea0000000200 */
[C---:B---3--:R-:W-:Y:S06]  /*f420*/  HMMA.16816.F32 R12, R168.reuse, R156, R12 ;  /* 0x0000009ca80c723c */ /* 0x048fec000000180c */
[C---:B------:R-:W-:Y:S01]  /*f430*/  HMMA.16816.F32 R16, R168.reuse, R158, R16 ;  /* 0x0000009ea810723c */ /* 0x040fe20000001810 */
[----:B------:R-:W-:Y:S05]  /*f440*/  LDSM.16.M88.4 R156, [R203+0x9800] ;  /* 0x00980000cb9c783b */ /* 0x000fea0000000200 */
[C---:B----4-:R-:W-:Y:S06]  /*f450*/  HMMA.16816.F32 R20, R168.reuse, R160, R20 ;  /* 0x000000a0a814723c */ /* 0x050fec0000001814 */
[C---:B------:R-:W-:Y:S01]  /*f460*/  HMMA.16816.F32 R24, R168.reuse, R162, R24 ;  /* 0x000000a2a818723c */ /* 0x040fe20000001818 */
[----:B------:R-:W-:Y:S05]  /*f470*/  LDSM.16.M88.4 R160, [R203+0xa000] ;  /* 0x00a00000cba0783b */ /* 0x000fea0000000200 */
[C---:B-----5:R-:W-:Y:S06]  /*f480*/  HMMA.16816.F32 R28, R168.reuse, R164, R28 ;  /* 0x000000a4a81c723c */ /* 0x060fec000000181c */
[C---:B------:R-:W-:Y:S01]  /*f490*/  HMMA.16816.F32 R32, R168.reuse, R166, R32 ;  /* 0x000000a6a820723c */ /* 0x040fe20000001820 */
[----:B------:R-:W-:Y:S05]  /*f4a0*/  LDSM.16.M88.4 R164, [R203+0xa800] ;  /* 0x00a80000cba4783b */ /* 0x000fea0000000200 */
[C---:B-1----:R-:W-:Y:S06]  /*f4b0*/  HMMA.16816.F32 R36, R168.reuse, R140, R36 ;  /* 0x0000008ca824723c */ /* 0x042fec0000001824 */
[C---:B------:R-:W-:Y:S01]  /*f4c0*/  HMMA.16816.F32 R40, R168.reuse, R142, R40 ;  /* 0x0000008ea828723c */ /* 0x040fe20000001828 */
[----:B------:R-:W1:Y:S05]  /*f4d0*/  LDSM.16.M88.4 R140, [R203+0x9000] ;  /* 0x00900000cb8c783b */ /* 0x000e6a0000000200 */
[C---:B------:R-:W-:Y:S06]  /*f4e0*/  HMMA.16816.F32 R44, R168.reuse, R176, R44 ;  /* 0x000000b0a82c723c */ /* 0x040fec000000182c */
[C---:B------:R-:W-:Y:S01]  /*f4f0*/  HMMA.16816.F32 R48, R168.reuse, R178, R48 ;  /* 0x000000b2a830723c */ /* 0x040fe20000001830 */
[----:B------:R-:W3:Y:S05]  /*f500*/  LDSM.16.M88.4 R176, [R203+0xb800] ;  /* 0x00b80000cbb0783b */ /* 0x000eea0000000200 */
[C---:B------:R-:W-:Y:S06]  /*f510*/  HMMA.16816.F32 R52, R168.reuse, R180, R52 ;  /* 0x000000b4a834723c */ /* 0x040fec0000001834 */
[C---:B------:R-:W-:Y:S01]  /*f520*/  HMMA.16816.F32 R56, R168.reuse, R182, R56 ;  /* 0x000000b6a838723c */ /* 0x040fe20000001838 */
[----:B------:R-:W-:Y:S05]  /*f530*/  LDSM.16.M88.4 R180, [R205+0x5000] ;  /* 0x00500000cdb4783b */ /* 0x000fea0000000200 */
[C---:B--2---:R-:W-:Y:S06]  /*f540*/  HMMA.16816.F32 R60, R168.reuse, R136, R60 ;  /* 0x00000088a83c723c */ /* 0x044fec000000183c */
[----:B------:R-:W-:Y:S01]  /*f550*/  HMMA.16816.F32 R64, R168, R138, R64 ;  /* 0x0000008aa840723c */ /* 0x000fe20000001840 */
[----:B------:R-:W-:Y:S04]  /*f560*/  LDSM.16.M88.4 R136, [R206+0x2000] ;  /* 0x00200000ce88783b */ /* 0x000fe80000000200 */
[----:B------:R-:W2:Y:S01]  /*f570*/  LDSM.16.M88.4 R168, [R205+0x4000] ;  /* 0x00400000cda8783b */ /* 0x000ea20000000200 */
[C---:B------:R-:W-:Y:S06]  /*f580*/  HMMA.16816.F32 R4, R144.reuse, R148, R4 ;  /* 0x000000949004723c */ /* 0x040fec0000001804 */
[C---:B------:R-:W-:Y:S01]  /*f590*/  HMMA.16816.F32 R8, R144.reuse, R150, R8 ;  /* 0x000000969008723c */ /* 0x040fe20000001808 */
[----:B------:R-:W4:Y:S05]  /*f5a0*/  LDSM.16.M88.4 R148, [R205+0x4800] ;  /* 0x00480000cd94783b */ /* 0x000f2a0000000200 */
[C---:B------:R-:W-:Y:S06]  /*f5b0*/  HMMA.16816.F32 R12, R144.reuse, R152, R12 ;  /* 0x00000098900c723c */ /* 0x040fec000000180c */
[C---:B------:R-:W-:Y:S01]  /*f5c0*/  HMMA.16816.F32 R16, R144.reuse, R154, R16 ;  /* 0x0000009a9010723c */ /* 0x040fe20000001810 */
[----:B------:R-:W5:Y:S01]  /*f5d0*/  LDSM.16.M88.4 R152, [R205+0x7800] ;  /* 0x00780000cd98783b */ /* 0x000f620000000200 */
[----:B------:R-:W-:Y:S04]  /*f5e0*/  DEPBAR.LE SB0, 0x0 ;  /* 0x000080000000791a */ /* 0x000fe80000000000 */
[C---:B-1----:R-:W-:Y:S01]  /*f5f0*/  HMMA.16816.F32 R20, R144.reuse, R140, R20 ;  /* 0x0000008c9014723c */ /* 0x042fe20000001814 */
[----:B------:R-:W-:Y:S05]  /*f600*/  BAR.SYNC.DEFER_BLOCKING 0x0 ;  /* 0x0000000000007b1d */ /* 0x000fea0000010000 */
[C---:B------:R-:W-:Y:S06]  /*f610*/  HMMA.16816.F32 R24, R144.reuse, R142, R24 ;  /* 0x0000008e9018723c */ /* 0x040fec0000001818 */
        /* <DEDUP_REMOVED lines=8> */
[C---:B---3--:R-:W-:Y:S06]  /*f6a0*/  HMMA.16816.F32 R60, R144.reuse, R176, R60 ;  /* 0x000000b0903c723c */ /* 0x048fec000000183c */
[----:B------:R-:W-:Y:S06]  /*f6b0*/  HMMA.16816.F32 R64, R144, R178, R64 ;  /* 0x000000b29040723c */ /* 0x000fec0000001840 */
[C---:B--2---:R-:W-:Y:S06]  /*f6c0*/  HMMA.16816.F32 R4, R136.reuse, R168, R4 ;  /* 0x000000a88804723c */ /* 0x044fec0000001804 */
[C---:B------:R-:W-:Y:S06]  /*f6d0*/  HMMA.16816.F32 R8, R136.reuse, R170, R8 ;  /* 0x000000aa8808723c */ /* 0x040fec0000001808 */
[C---:B----4-:R-:W-:Y:S06]  /*f6e0*/  HMMA.16816.F32 R12, R136.reuse, R148, R12 ;  /* 0x00000094880c723c */ /* 0x050fec000000180c */
[C---:B------:R-:W-:Y:S06]  /*f6f0*/  HMMA.16816.F32 R16, R136.reuse, R150, R16 ;  /* 0x000000968810723c */ /* 0x040fec0000001810 */
[C---:B------:R-:W-:Y:S06]  /*f700*/  HMMA.16816.F32 R20, R136.reuse, R180, R20 ;  /* 0x000000b48814723c */ /* 0x040fec0000001814 */
[C---:B------:R-:W-:Y:S06]  /*f710*/  HMMA.16816.F32 R24, R136.reuse, R182, R24 ;  /* 0x000000b68818723c */ /* 0x040fec0000001818 */
[C---:B------:R-:W-:Y:S06]  /*f720*/  HMMA.16816.F32 R28, R136.reuse, R184, R28 ;  /* 0x000000b8881c723c */ /* 0x040fec000000181c */
[C---:B------:R-:W-:Y:S06]  /*f730*/  HMMA.16816.F32 R32, R136.reuse, R186, R32 ;  /* 0x000000ba8820723c */ /* 0x040fec0000001820 */
[C---:B------:R-:W-:Y:S06]  /*f740*/  HMMA.16816.F32 R36, R136.reuse, R188, R36 ;  /* 0x000000bc8824723c */ /* 0x040fec0000001824 */
[C---:B------:R-:W-:Y:S05]  /*f750*/  HMMA.16816.F32 R40, R136.reuse, R190, R40 ;  /* 0x000000be8828723c */ /* 0x040fea0000001828 */
[----:B------:R-:W-:Y:S01]  /*f760*/  IMAD.MOV.U32 R188, RZ, RZ, R134 ;  /* 0x000000ffffbc7224 */ /* 0x000fe200078e0086 */
[C---:B------:R-:W-:Y:S05]  /*f770*/  HMMA.16816.F32 R44, R136.reuse, R192, R44 ;  /* 0x000000c0882c723c */ /* 0x040fea000000182c */
[----:B------:R-:W-:Y:S01]  /*f780*/  IMAD.MOV.U32 R189, RZ, RZ, R135 ;  /* 0x000000ffffbd7224 */ /* 0x000fe200078e0087 */
[C---:B------:R-:W-:Y:S06]  /*f790*/  HMMA.16816.F32 R48, R136.reuse, R194, R48 ;  /* 0x000000c28830723c */ /* 0x040fec0000001830 */
[C---:B------:R-:W-:Y:S06]  /*f7a0*/  HMMA.16816.F32 R52, R136.reuse, R196, R52 ;  /* 0x000000c48834723c */ /* 0x040fec0000001834 */
[C---:B------:R-:W-:Y:S06]  /*f7b0*/  HMMA.16816.F32 R56, R136.reuse, R198, R56 ;  /* 0x000000c68838723c */ /* 0x040fec0000001838 */
[C---:B-----5:R-:W-:Y:S06]  /*f7c0*/  HMMA.16816.F32 R60, R136.reuse, R152, R60 ;  /* 0x00000098883c723c */ /* 0x060fec000000183c */
[----:B------:R-:W-:Y:S01]  /*f7d0*/  HMMA.16816.F32 R64, R136, R154, R64 ;  /* 0x0000009a8840723c */ /* 0x000fe20000001840 */
[----:B------:R-:W-:Y:S11]  /*f7e0*/  @!UPT UIADD3 URZ, URZ, URZ, URZ ;  /* 0x0000003f3f3ff290 */ /* 0x000ff6000fffe03f */
[----:B------:R-:W-:Y:S01]  /*f7f0*/  @!UPT UIADD3 URZ, URZ, URZ, URZ ;  /* 0x0000003f3f3ff290 */ /* 0x000fe2000fffe03f */
[----:B------:R-:W-:Y:S11]  /*f800*/  @!P1 BRA `(.L_x_780) ;  /* 0x0000000c00149947 */ /* 0x000ff60003800000 */
[----:B------:R-:W-:Y:S01]  /*f810*/  ULDC.64 UR10, c[0x0][0x248] ;  /* 0x00009200000a7ab9 */ /* 0x000fe20000000a00 */
[----:B------:R-:W-:Y:S02]  /*f820*/  MOV R2, R231 ;  /* 0x000000e700027202 */ /* 0x000fe40000000f00 */
[----:B------:R-:W-:Y:S01]  /*f830*/  MOV R0, R230 ;  /* 0x000000e600007202 */ /* 0x000fe20000000f00 */
[----:B------:R-:W-:Y:S06]  /*f840*/  @!P0 BRA `(.L_x_781) ;  /* 0x0000000400008947 */ /* 0x000fec0003800000 */
[----:B------:R-:W1:Y:S01]  /*f850*/  LDC R0, c[0x0][0x380] ;  /* 0x0000e000ff007b82 */ /* 0x000e620000000800 */
[----:B------:R-:W-:Y:S01]  /*f860*/  SHF.L.U32 R141, R219, 0x7, RZ ;  /* 0x00000007db8d7819 */ /* 0x000fe200000006ff */
[----:B------:R-:W-:Y:S01]  /*f870*/  UMOV UR10, UR8 ;  /* 0x00000008000a7c82 */ /* 0x000fe20008000000 */
[----:B------:R-:W-:Y:S03]  /*f880*/  UMOV UR11, UR9 ;  /* 0x00000009000b7c82 */ /* 0x000fe60008000000 */
[C---:B------:R-:W-:Y:S02]  /*f890*/  VIADD R139, R141.reuse, 0xffffff00 ;  /* 0xffffff008d8b7836 */ /* 0x040fe40000000000 */
[----:B------:R-:W-:Y:S05]  /*f8a0*/  VIADD R141, R141, 0xffffff80 ;  /* 0xffffff808d8d7836 */ /* 0x000fea0000000000 */
[----:B------:R-:W-:Y:S02]  /*f8b0*/  IABS R134, R141 ;  /* 0x0000008d00867213 */ /* 0x000fe40000000000 */
        /* <DEDUP_REMOVED lines=8> */
[--C-:B-1----:R-:W-:Y:S01]  /*f940*/  IMAD.MOV R135, RZ, RZ, -R137.reuse ;  /* 0x000000ffff877224 */ /* 0x102fe200078e0a89 */
[----:B------:R-:W-:Y:S03]  /*f950*/  MOV R136, RZ ;  /* 0x000000ff00887202 */ /* 0x000fe60000000f00 */
[----:B------:R-:W-:Y:S04]  /*f960*/  IMAD R135, R135, R2, RZ ;  /* 0x0000000287877224 */ /* 0x000fe800078e02ff */
[----:B------:R-:W-:Y:S06]  /*f970*/  IMAD.HI.U32 R135, R137, R135, R136 ;  /* 0x0000008789877227 */ /* 0x000fec00078e0088 */
[C---:B------:R-:W-:Y:S04]  /*f980*/  IMAD.HI.U32 R136, R135.reuse, R132, RZ ;  /* 0x0000008487887227 */ /* 0x040fe800078e00ff */
[----:B------:R-:W-:Y:S04]  /*f990*/  IMAD.HI.U32 R138, R135, R134, RZ ;  /* 0x00000086878a7227 */ /* 0x000fe800078e00ff */
[----:B------:R-:W-:Y:S02]  /*f9a0*/  IMAD.MOV R137, RZ, RZ, -R138 ;  /* 0x000000ffff897224 */ /* 0x000fe400078e0a8a */
[----:B------:R-:W-:Y:S02]  /*f9b0*/  IMAD.MOV R135, RZ, RZ, -R136 ;  /* 0x000000ffff877224 */ /* 0x000fe400078e0a88 */
[C---:B------:R-:W-:Y:S02]  /*f9c0*/  IMAD R134, R2.reuse, R137, R134 ;  /* 0x0000008902867224 */ /* 0x040fe400078e0286 */
[C---:B------:R-:W-:Y:S03]  /*f9d0*/  IMAD R132, R2.reuse, R135, R132 ;  /* 0x0000008702847224 */ /* 0x040fe600078e0284 */
[C---:B------:R-:W-:Y:S02]  /*f9e0*/  ISETP.GT.U32.AND P2, PT, R2.reuse, R134, PT ;  /* 0x000000860200720c */ /* 0x040fe40003f44070 */
[----:B------:R-:W-:Y:S11]  /*f9f0*/  ISETP.GT.U32.AND P1, PT, R2, R132, PT ;  /* 0x000000840200720c */ /* 0x000ff60003f24070 */
[----:B------:R-:W-:Y:S01]  /*fa00*/  @!P2 IADD3 R138, R138, 0x1, RZ ;  /* 0x000000018a8aa810 */ /* 0x000fe20007ffe0ff */
[----:B------:R-:W-:Y:S01]  /*fa10*/  @!P2 IMAD.IADD R134, R134, 0x1, -R2 ;  /* 0x000000018686a824 */ /* 0x000fe200078e0a02 */
[-C--:B------:R-:W-:Y:S01]  /*fa20*/  @!P1 IADD3 R132, R132, -R2.reuse, RZ ;  /* 0x8000000284849210 */ /* 0x080fe20007ffe0ff */
[----:B------:R-:W-:Y:S01]  /*fa30*/  @!P1 VIADD R136, R136, 0x1 ;  /* 0x0000000188889836 */ /* 0x000fe20000000000 */
[----:B------:R-:W-:Y:S02]  /*fa40*/  ISETP.GE.AND P1, PT, R139, RZ, PT ;  /* 0x000000ff8b00720c */ /* 0x000fe40003f26270 */
[-C--:B------:R-:W-:Y:S02]  /*fa50*/  ISETP.GE.U32.AND P5, PT, R132, R2.reuse, PT ;  /* 0x000000028400720c */ /* 0x080fe40003fa6070 */
[----:B------:R-:W-:Y:S02]  /*fa60*/  ISETP.GE.U32.AND P6, PT, R134, R2, PT ;  /* 0x000000028600720c */ /* 0x000fe40003fc6070 */
[----:B------:R-:W-:Y:S02]  /*fa70*/  ISETP.GE.AND P2, PT, R141, RZ, PT ;  /* 0x000000ff8d00720c */ /* 0x000fe40003f46270 */
[----:B------:R-:W-:Y:S07]  /*fa80*/  LOP3.LUT R139, RZ, R0, RZ, 0x33, !PT ;  /* 0x00000000ff8b7212 */ /* 0x000fee00078e33ff */
[----:B------:R-:W-:Y:S01]  /*fa90*/  @P5 VIADD R136, R136, 0x1 ;  /* 0x0000000188885836 */ /* 0x000fe20000000000 */
[----:B------:R-:W-:Y:S01]  /*faa0*/  ISETP.NE.AND P5, PT, R0, RZ, PT ;  /* 0x000000ff0000720c */ /* 0x000fe20003fa5270 */
[----:B------:R-:W-:Y:S03]  /*fab0*/  @P6 VIADD R138, R138, 0x1 ;  /* 0x000000018a8a6836 */ /* 0x000fe60000000000 */
[----:B------:R-:W-:Y:S01]  /*fac0*/  @!P1 IADD3 R136, -R136, RZ, RZ ;  /* 0x000000ff88889210 */ /* 0x000fe20007ffe1ff */
[----:B------:R-:W-:Y:S03]  /*fad0*/  @!P2 IMAD.MOV R138, RZ, RZ, -R138 ;  /* 0x000000ffff8aa224 */ /* 0x000fe600078e0a8a */
[C---:B------:R-:W-:Y:S02]  /*fae0*/  SEL R135, R139.reuse, R136, !P5 ;  /* 0x000000888b877207 */ /* 0x040fe40006800000 */
[----:B------:R-:W-:Y:S02]  /*faf0*/  SEL R139, R139, R138, !P5 ;  /* 0x0000008a8b8b7207 */ /* 0x000fe40006800000 */
[-C--:B------:R-:W-:Y:S02]  /*fb00*/  LEA R142, P2, R135, R226.reuse, 0x2 ;  /* 0x000000e2878e7211 */ /* 0x080fe400078410ff */
[----:B------:R-:W-:Y:S02]  /*fb10*/  LEA R140, P1, R139, R226, 0x2 ;  /* 0x000000e28b8c7211 */ /* 0x000fe400078210ff */
[-C--:B------:R-:W-:Y:S02]  /*fb20*/  LEA.HI.X.SX32 R143, R135, R227.reuse, 0x2, P2 ;  /* 0x000000e3878f7211 */ /* 0x080fe400010f16ff */
[C---:B------:R-:W-:Y:S02]  /*fb30*/  LEA.HI.X.SX32 R141, R139.reuse, R227, 0x2, P1 ;  /* 0x000000e38b8d7211 */ /* 0x040fe400008f16ff */
[----:B------:R-:W-:Y:S01]  /*fb40*/  IADD3 R139, R139, -R135, RZ ;  /* 0x800000878b8b7210 */ /* 0x000fe20007ffe0ff */
[----:B------:R-:W2:Y:S01]  /*fb50*/  LDG.E R2, desc[UR12][R142.64] ;  /* 0x0000000c8e027981 */ /* 0x000ea2000c1e1900 */
[----:B------:R-:W1:Y:S03]  /*fb60*/  LDC.64 R134, c[0x0][0x230] ;  /* 0x00008c00ff867b82 */ /* 0x000e660000000a00 */
[----:B------:R-:W-:Y:S01]  /*fb70*/  IMAD R132, R139, R0, -0x80 ;  /* 0xffffff808b847424 */ /* 0x000fe200078e0200 */
[----:B------:R-:W2:Y:S03]  /*fb80*/  LDG.E R137, desc[UR12][R140.64] ;  /* 0x0000000c8c897981 */ /* 0x000ea6000c1e1900 */
        /* <DEDUP_REMOVED lines=12> */
.L_x_781:
[----:B------:R1:W-:Y:S01]  /*fc50*/  @P4 STS.128 [R220+0x4000], RZ ;  /* 0x004000ffdc004388 */ /* 0x0003e20000000c00 */
[C---:B------:R-:W-:Y:S01]  /*fc60*/  LEA R148, P2, R2.reuse, R234, 0x1 ;  /* 0x000000ea02947211 */ /* 0x040fe200078408ff */
[----:B------:R-:W-:Y:S01]  /*fc70*/  UMOV UR8, UR10 ;  /* 0x0000000a00087c82 */ /* 0x000fe20008000000 */
[----:B------:R-:W-:Y:S01]  /*fc80*/  IADD3 R135, P1, R215, R2, RZ ;  /* 0x00000002d7877210 */ /* 0x000fe20007f3e0ff */
[----:B------:R-:W-:Y:S01]  /*fc90*/  UMOV UR9, UR11 ;  /* 0x0000000b00097c82 */ /* 0x000fe20008000000 */
[--C-:B------:R-:W-:Y:S02]  /*fca0*/  LEA.HI.X R149, R2, R235, R0.reuse, 0x1, P2 ;  /* 0x000000eb02957211 */ /* 0x100fe400010f0c00 */
[CC--:B------:R-:W-:Y:S01]  /*fcb0*/  @!P4 LEA R150, P5, R135.reuse, R234.reuse, 0x1 ;  /* 0x000000ea8796c211 */ /* 0x0c0fe200078a08ff */
[C---:B------:R-:W-:Y:S01]  /*fcc0*/  IMAD.X R2, R214.reuse, 0x1, R0, P1 ;  /* 0x00000001d6027824 */ /* 0x040fe200008e0600 */
[-C--:B------:R-:W-:Y:S01]  /*fcd0*/  @!P3 LEA R142, P1, R135, R234.reuse, 0x1 ;  /* 0x000000ea878eb211 */ /* 0x080fe200078208ff */
[----:B------:R-:W-:Y:S01]  /*fce0*/  @!PT LDS RZ, [RZ] ;  /* 0x00000000fffff984 */ /* 0x000fe20000000800 */
[----:B------:R-:W-:Y:S01]  /*fcf0*/  @!PT LDS RZ, [RZ] ;  /* 0x00000000fffff984 */ /* 0x000fe20000000800 */
[----:B------:R-:W-:Y:S01]  /*fd00*/  @!PT LDS RZ, [RZ] ;  /* 0x00000000fffff984 */ /* 0x000fe20000000800 */
[----:B------:R1:W-:Y:S01]  /*fd10*/  @!P4 LDGSTS.E.BYPASS.LTC128B.128 [R220+0x4000], desc[UR12][R148.64] ;  /* 0x0400000094dccfae */ /* 0x0003e2000b901d4c */
[----:B------:R-:W-:Y:S02]  /*fd20*/  IADD3 R137, P2, R215, R135, RZ ;  /* 0x00000087d7897210 */ /* 0x000fe40007f5e0ff */
[CCC-:B------:R-:W-:Y:S01]  /*fd30*/  @!P4 LEA.HI.X R151, R135.reuse, R235.reuse, R2.reuse, 0x1, P5 ;  /* 0x000000eb8797c211 */ /* 0x1c0fe200028f0c02 */
[----:B------:R1:W-:Y:S01]  /*fd40*/  @P3 STS.128 [R220+0x8000], RZ ;  /* 0x008000ffdc003388 */ /* 0x0003e20000000c00 */
[-CC-:B------:R-:W-:Y:S01]  /*fd50*/  @!P3 LEA.HI.X R143, R135, R235.reuse, R2.reuse, 0x1, P1 ;  /* 0x000000eb878fb211 */ /* 0x180fe200008f0c02 */
[C---:B------:R-:W-:Y:S01]  /*fd60*/  IMAD.X R2, R214.reuse, 0x1, R2, P2 ;  /* 0x00000001d6027824 */ /* 0x040fe200010e0602 */
[CC--:B------:R-:W-:Y:S01]  /*fd70*/  @!P4 LEA R146, P5, R137.reuse, R234.reuse, 0x1 ;  /* 0x000000ea8992c211 */ /* 0x0c0fe200078a08ff */
[----:B------:R-:W-:Y:S01]  /*fd80*/  @!PT LDS RZ, [RZ] ;  /* 0x00000000fffff984 */ /* 0x000fe20000000800 */
[----:B------:R-:W-:Y:S01]  /*fd90*/  @!PT LDS RZ, [RZ] ;  /* 0x00000000fffff984 */ /* 0x000fe20000000800 */
[----:B------:R-:W-:Y:S01]  /*fda0*/  @!PT LDS RZ, [RZ] ;  /* 0x00000000fffff984 */ /* 0x000fe20000000800 */
[----:B------:R1:W-:Y:S01]  /*fdb0*/  @!P3 LDGSTS.E.BYPASS.LTC128B.128 [R220+0x8000], desc[UR12][R148.64+0x80] ;  /* 0x0800008094dcbfae */ /* 0x0003e2000b901d4c */
[CC--:B------:R-:W-:Y:S02]  /*fdc0*/  @!P3 LEA R140, P1, R137.reuse, R234.reuse, 0x1 ;  /* 0x000000ea898cb211 */ /* 0x0c0fe400078208ff */
[CCC-:B------:R-:W-:Y:S01]  /*fdd0*/  @!P4 LEA.HI.X R147, R137.reuse, R235.reuse, R2.reuse, 0x1, P5 ;  /* 0x000000eb8993c211 */ /* 0x1c0fe200028f0c02 */
[----:B------:R1:W-:Y:S01]  /*fde0*/  @P4 STS.128 [R220+0x4800], RZ ;  /* 0x004800ffdc004388 */ /* 0x0003e20000000c00 */
[--C-:B------:R-:W-:Y:S02]  /*fdf0*/  @!P3 LEA.HI.X R141, R137, R235, R2.reuse, 0x1, P1 ;  /* 0x000000eb898db211 */ /* 0x100fe400008f0c02 */
[----:B------:R-:W-:Y:S01]  /*fe00*/  IADD3 R135, P2, R215, R137, RZ ;  /* 0x00000089d7877210 */ /* 0x000fe20007f5e0ff */
[----:B------:R-:W-:Y:S01]  /*fe10*/  @!PT LDS RZ, [RZ] ;  /* 0x00000000fffff984 */ /* 0x000fe20000000800 */
[----:B------:R-:W-:Y:S01]  /*fe20*/  @!PT LDS RZ, [RZ] ;  /* 0x00000000fffff984 */ /* 0x000fe20000000800 */
[----:B------:R-:W-:Y:S01]  /*fe30*/  @!PT LDS RZ, [RZ] ;  /* 0x00000000fffff984 */ /* 0x000fe20000000800 */
[----:B------:R1:W-:Y:S03]  /*fe40*/  @!P4 LDGSTS.E.BYPASS.LTC128B.128 [R220+0x4800], desc[UR12][R150.64] ;  /* 0x0480000096dccfae */ /* 0x0003e6000b901d4c */
[CC--:B------:R-:W-:Y:S01]  /*fe50*/  @!P4 LEA R144, P5, R135.reuse, R234.reuse, 0x1 ;  /* 0x000000ea8790c211 */ /* 0x0c0fe200078a08ff */
[----:B------:R1:W-:Y:S01]  /*fe60*/  @P3 STS.128 [R220+0x8800], RZ ;  /* 0x008800ffdc003388 */ /* 0x0003e20000000c00 */
[-C--:B------:R-:W-:Y:S01]  /*fe70*/  @!P3 LEA R138, P1, R135, R234.reuse, 0x1 ;  /* 0x000000ea878ab211 */ /* 0x080fe200078208ff */
[C---:B------:R-:W-:Y:S01]  /*fe80*/  IMAD.X R2, R214.reuse, 0x1, R2, P2 ;  /* 0x00000001d6027824 */ /* 0x040fe200010e0602 */
[----:B------:R-:W-:Y:S01]  /*fe90*/  IADD3 R137, P2, R215, R135, RZ ;  /* 0x00000087d7897210 */ /* 0x000fe20007f5e0ff */
[----:B------:R-:W-:Y:S01]  /*fea0*/  @!PT LDS RZ, [RZ] ;  /* 0x00000000fffff984 */ /* 0x000fe20000000800 */
[----:B------:R-:W-:Y:S01]  /*feb0*/  @!PT LDS RZ, [RZ] ;  /* 0x00000000fffff984 */ /* 0x000fe20000000800 */
[----:B------:R-:W-:Y:S01]  /*fec0*/  @!PT LDS RZ, [RZ] ;  /* 0x00000000fffff984 */ /* 0x000fe20000000800 */
[----:B------:R1:W-:Y:S03]  /*fed0*/  @!P3 LDGSTS.E.BYPASS.LTC128B.128 [R220+0x8800], desc[UR12][R142.64+0x80] ;  /* 0x088000808edcbfae */ /* 0x0003e6000b901d4c */
        /* <DEDUP_REMOVED lines=37> */
[--C-:B------:R-:W-:Y:S01]  /*10130*/  @!P4 LEA.HI.X R163, R137, R235, R2.reuse, 0x1, P6 ;  /* 0x000000eb89a3c211 */ /* 0x100fe200030f0c02 */
[----:B------:R1:W-:Y:S01]  /*10140*/  @P4 STS.128 [R220+0x6000], RZ ;  /* 0x006000ffdc004388 */ /* 0x0003e20000000c00 */
[----:B------:R-:W-:Y:S02]  /*10150*/  IADD3 R135, P1, R215, R137, RZ ;  /* 0x00000089d7877210 */ /* 0x000fe40007f3e0ff */
[-CC-:B------:R-:W-:Y:S01]  /*10160*/  @!P3 LEA.HI.X R137, R137, R235.reuse, R2.reuse, 0x1, P2 ;  /* 0x000000eb8989b211 */ /* 0x180fe200010f0c02 */
[----:B------:R-:W-:Y:S01]  /*10170*/  @!PT LDS RZ, [RZ] ;  /* 0x00000000fffff984 */ /* 0x000fe20000000800 */
[----:B------:R-:W-:Y:S01]  /*10180*/  @!PT LDS RZ, [RZ] ;  /* 0x00000000fffff984 */ /* 0x000fe20000000800 */
[----:B------:R-:W-:Y:S01]  /*10190*/  @!PT LDS RZ, [RZ] ;  /* 0x00000000fffff984 */ /* 0x000fe20000000800 */
[----:B------:R1:W-:Y:S01]  /*101a0*/  @!P4 LDGSTS.E.BYPASS.LTC128B.128 [R220+0x6000], desc[UR12][R154.64] ;  /* 0x060000009adccfae */ /* 0x0003e2000b901d4c */
[CC--:B------:R-:W-:Y:S01]  /*101b0*/  @!P4 LEA R160, P5, R135.reuse, R234.reuse, 0x1 ;  /* 0x000000ea87a0c211 */ /* 0x0c0fe200078a08ff */
[----:B------:R-:W-:Y:S01]  /*101c0*/  IMAD.X R0, R214, 0x1, R2, P1 ;  /* 0x00000001d6007824 */ /* 0x000fe200008e0602 */
[C---:B------:R-:W-:Y:S01]  /*101d0*/  @!P3 LEA R134, P1, R135.reuse, R234, 0x1 ;  /* 0x000000ea8786b211 */ /* 0x040fe200078208ff */
[----:B------:R1:W-:Y:S01]  /*101e0*/  @P3 STS.128 [R220+0xa000], RZ ;  /* 0x00a000ffdc003388 */ /* 0x0003e20000000c00 */
[----:B------:R-:W-:Y:S02]  /*101f0*/  IMAD.MOV.U32 R234, RZ, RZ, R148 ;  /* 0x000000ffffea7224 */ /* 0x000fe400078e0094 */
[CCC-:B------:R-:W-:Y:S01]  /*10200*/  @!P4 LEA.HI.X R161, R135.reuse, R235.reuse, R0.reuse, 0x1, P5 ;  /* 0x000000eb87a1c211 */ /* 0x1c0fe200028f0c00 */
[----:B------:R-:W-:Y:S01]  /*10210*/  @!PT LDS RZ, [RZ] ;  /* 0x00000000fffff984 */ /* 0x000fe20000000800 */
[----:B------:R-:W-:Y:S01]  /*10220*/  @!PT LDS RZ, [RZ] ;  /* 0x00000000fffff984 */ /* 0x000fe20000000800 */
[----:B------:R-:W-:Y:S01]  /*10230*/  @!PT LDS RZ, [RZ] ;  /* 0x00000000fffff984 */ /* 0x000fe20000000800 */
[----:B------:R1:W-:Y:S01]  /*10240*/  @!P3 LDGSTS.E.BYPASS.LTC128B.128 [R220+0xa000], desc[UR12][R152.64+0x80] ;  /* 0x0a00008098dcbfae */ /* 0x0003e2000b901d4c */
[----:B------:R-:W-:Y:S01]  /*10250*/  @!P3 LEA.HI.X R135, R135, R235, R0, 0x1, P1 ;  /* 0x000000eb8787b211 */ /* 0x000fe200008f0c00 */
[----:B------:R-:W-:Y:S02]  /*10260*/  IMAD.MOV.U32 R235, RZ, RZ, R149 ;  /* 0x000000ffffeb7224 */ /* 0x000fe400078e0095 */
        /* <DEDUP_REMOVED lines=30> */
[----:B------:R-:W0:Y:S02]  /*10450*/  LDGDEPBAR ;  /* 0x00000000000079af */ /* 0x000e240000000000 */
.L_x_780:
[----:B------:R-:W-:Y:S01]  /*10460*/  FMNMX.FTZ R0, R4, R133, !PT ;  /* 0x0000008504007209 */ /* 0x000fe20007810000 */
[----:B-1----:R-:W-:Y:S01]  /*10470*/  LDSM.16.MT88.4 R148, [R201+0xc800] ;  /* 0x00c80000c994783b */ /* 0x002fe20000004200 */
[----:B------:R-:W-:Y:S01]  /*10480*/  FMNMX.FTZ R2, R6, R3, !PT ;  /* 0x0000000306027209 */ /* 0x000fe20007810000 */
[----:B------:R-:W-:Y:S01]  /*10490*/  UMOV UR11, UR15 ;  /* 0x0000000f000b7c82 */ /* 0x000fe20008000000 */
[----:B------:R-:W-:Y:S01]  /*104a0*/  FMNMX.FTZ R135, R5, R0, !PT ;  /* 0x0000000005877209 */ /* 0x000fe20007810000 */
[----:B------:R-:W-:Y:S01]  /*104b0*/  UMOV UR10, UR14 ;  /* 0x0000000e000a7c82 */ /* 0x000fe20008000000 */
[----:B------:R-:W-:Y:S02]  /*104c0*/  FMNMX.FTZ R137, R7, R2, !PT ;  /* 0x0000000207897209 */ /* 0x000fe40007810000 */
[----:B------:R-:W-:Y:S01]  /*104d0*/  FMNMX.FTZ R0, R8, R135, !PT ;  /* 0x0000008708007209 */ /* 0x000fe20007810000 */
[----:B------:R-:W-:Y:S01]  /*104e0*/  LDSM.16.MT88.4 R152, [R204+0x10800] ;  /* 0x01080000cc98783b */ /* 0x000fe20000004200 */
[----:B------:R-:W-:Y:S02]  /*104f0*/  FMNMX.FTZ R2, R10, R137, !PT ;  /* 0x000000890a027209 */ /* 0x000fe40007810000 */
        /* <DEDUP_REMOVED lines=54> */
[----:B------:R-:W-:Y:S04]  /*10860*/  FMNMX.FTZ R0, R64, R135, !PT ;  /* 0x0000008740007209 */ /* 0x000fe80007810000 */
[----:B------:R-:W-:Y:S02]  /*10870*/  FMNMX.FTZ R134, R65, R0, !PT ;  /* 0x0000000041867209 */ /* 0x000fe40007810000 */
[----:B------:R-:W-:Y:S03]  /*10880*/  FMNMX.FTZ R0, R66, R139, !PT ;  /* 0x0000008b42007209 */ /* 0x000fe60007810000 */
[----:B------:R-:W-:Y:S01]  /*10890*/  SHFL.BFLY PT, R139, R134, 0x2, 0x1f ;  /* 0x0c401f00868b7f89 */ /* 0x000fe200000e0000 */
[----:B------:R-:W-:Y:S07]  /*108a0*/  FMNMX.FTZ R137, R67, R0, !PT ;  /* 0x0000000043897209 */ /* 0x000fee0007810000 */
[----:B------:R-:W1:Y:S02]  /*108b0*/  SHFL.BFLY PT, R0, R137, 0x2, 0x1f ;  /* 0x0c401f0089007f89 */ /* 0x000e6400000e0000 */
[----:B-1----:R-:W-:Y:S02]  /*108c0*/  FMNMX.FTZ R135, R137, R0, !PT ;  /* 0x0000000089877209 */ /* 0x002fe40007810000 */
[----:B------:R-:W-:Y:S04]  /*108d0*/  FMNMX.FTZ R141, R134, R139, !PT ;  /* 0x0000008b868d7209 */ /* 0x000fe80007810000 */
[----:B------:R-:W-:Y:S08]  /*108e0*/  LDSM.16.MT88.4 R136, [R204+0xc000] ;  /* 0x00c00000cc88783b */ /* 0x000ff00000004200 */
[----:B------:R-:W1:Y:S08]  /*108f0*/  SHFL.BFLY PT, R2, R141, 0x1, 0x1f ;  /* 0x0c201f008d027f89 */ /* 0x000e7000000e0000 */
[----:B------:R-:W2:Y:S01]  /*10900*/  SHFL.BFLY PT, R0, R135, 0x1, 0x1f ;  /* 0x0c201f0087007f89 */ /* 0x000ea200000e0000 */
[----:B-1----:R-:W-:Y:S07]  /*10910*/  FMNMX.FTZ R2, R141, R2, !PT ;  /* 0x000000028d027209 */ /* 0x002fee0007810000 */
[----:B------:R-:W1:Y:S01]  /*10920*/  LDSM.16.MT88.4 R140, [R202+0xc000] ;  /* 0x00c00000ca8c783b */ /* 0x000e620000004200 */
[----:B--2---:R-:W-:Y:S01]  /*10930*/  FMNMX.FTZ R0, R135, R0, !PT ;  /* 0x0000000087007209 */ /* 0x004fe20007810000 */
[C---:B------:R-:W-:Y:S01]  /*10940*/  FMUL.FTZ R160, R2.reuse, UR4 ;  /* 0x0000000402a07c20 */ /* 0x040fe20008410000 */
[C---:B------:R-:W-:Y:S01]  /*10950*/  FSETP.NEU.FTZ.AND P1, PT, R2.reuse, -INF , PT ;  /* 0xff8000000200780b */ /* 0x040fe20003f3d000 */
[----:B------:R-:W-:Y:S02]  /*10960*/  FADD.FTZ R132, -R2, R133 ;  /* 0x0000008502847221 */ /* 0x000fe40000010100 */
[----:B------:R-:W-:Y:S01]  /*10970*/  FMUL.FTZ R159, R0, UR4 ;  /* 0x00000004009f7c20 */ /* 0x000fe20008410000 */
[----:B------:R-:W-:Y:S01]  /*10980*/  FSEL R160, R160, RZ, P1 ;  /* 0x000000ffa0a07208 */ /* 0x000fe20000800000 */
[C---:B------:R-:W-:Y:S01]  /*10990*/  FADD.FTZ R3, -R0.reuse, R3 ;  /* 0x0000000300037221 */ /* 0x040fe20000010100 */
[----:B------:R-:W-:Y:S01]  /*109a0*/  FSETP.NEU.FTZ.AND P1, PT, R0, -INF , PT ;  /* 0xff8000000000780b */ /* 0x000fe20003f3d000 */
[----:B------:R-:W-:Y:S02]  /*109b0*/  FMUL.FTZ R133, R132, UR4 ;  /* 0x0000000484857c20 */ /* 0x000fe40008410000 */
[--C-:B------:R-:W-:Y:S01]  /*109c0*/  FFMA.FTZ R135, R5, UR4, -R160.reuse ;  /* 0x0000000405877c23 */ /* 0x100fe200080108a0 */
[----:B------:R-:W-:Y:S01]  /*109d0*/  FSEL R159, R159, RZ, P1 ;  /* 0x000000ff9f9f7208 */ /* 0x000fe20000800000 */
[----:B------:R-:W-:Y:S01]  /*109e0*/  FMUL.FTZ R134, R3, UR4 ;  /* 0x0000000403867c20 */ /* 0x000fe20008410000 */
[--C-:B------:R-:W-:Y:S01]  /*109f0*/  FFMA.FTZ R157, R4, UR4, -R160.reuse ;  /* 0x00000004049d7c23 */ /* 0x100fe200080108a0 */
[--C-:B------:R-:W-:Y:S01]  /*10a00*/  FFMA.FTZ R156, R8, UR4, -R160.reuse ;  /* 0x00000004089c7c23 */ /* 0x100fe200080108a0 */
[--C-:B------:R-:W-:Y:S01]  /*10a10*/  FFMA.FTZ R5, R9, UR4, -R160.reuse ;  /* 0x0000000409057c23 */ /* 0x100fe200080108a0 */
[--C-:B------:R-:W-:Y:S01]  /*10a20*/  FFMA.FTZ R144, R7, UR4, -R159.reuse ;  /* 0x0000000407907c23 */ /* 0x100fe2000801089f */
[--C-:B------:R-:W-:Y:S01]  /*10a30*/  FFMA.FTZ R158, R6, UR4, -R159.reuse ;  /* 0x00000004069e7c23 */ /* 0x100fe2000801089f */
[--C-:B------:R-:W-:Y:S01]  /*10a40*/  FFMA.FTZ R7, R10, UR4, -R159.reuse ;  /* 0x000000040a077c23 */ /* 0x100fe2000801089f */
[--C-:B------:R-:W-:Y:S01]  /*10a50*/  FFMA.FTZ R6, R11, UR4, -R159.reuse ;  /* 0x000000040b067c23 */ /* 0x100fe2000801089f */
[----:B------:R-:W2:Y:S01]  /*10a60*/  MUFU.EX2 R132, R133 ;  /* 0x0000008500847308 */ /* 0x000ea20000000800 */
[--C-:B------:R-:W-:Y:S01]  /*10a70*/  FFMA.FTZ R169, R40, UR4, -R160.reuse ;  /* 0x0000000428a97c23 */ /* 0x100fe200080108a0 */
[--C-:B------:R-:W-:Y:S01]  /*10a80*/  FFMA.FTZ R170, R41, UR4, -R160.reuse ;  /* 0x0000000429aa7c23 */ /* 0x100fe200080108a0 */
[--C-:B------:R-:W-:Y:S01]  /*10a90*/  FFMA.FTZ R171, R42, UR4, -R159.reuse ;  /* 0x000000042aab7c23 */ /* 0x100fe2000801089f */
[--C-:B------:R-:W-:Y:S01]  /*10aa0*/  FFMA.FTZ R172, R43, UR4, -R159.reuse ;  /* 0x000000042bac7c23 */ /* 0x100fe2000801089f */
[--C-:B------:R-:W-:Y:S01]  /*10ab0*/  FFMA.FTZ R173, R44, UR4, -R160.reuse ;  /* 0x000000042cad7c23 */ /* 0x100fe200080108a0 */
[----:B------:R-:W-:Y:S01]  /*10ac0*/  LDSM.16.MT88.4 R40, [R202+0xe000] ;  /* 0x00e00000ca28783b */ /* 0x000fe20000004200 */
[--C-:B------:R-:W-:Y:S03]  /*10ad0*/  FFMA.FTZ R174, R45, UR4, -R160.reuse ;  /* 0x000000042dae7c23 */ /* 0x100fe600080108a0 */
[----:B------:R-:W3:Y:S01]  /*10ae0*/  MUFU.EX2 R3, R134 ;  /* 0x0000008600037308 */ /* 0x000ee20000000800 */
[--C-:B------:R-:W-:Y:S01]  /*10af0*/  FFMA.FTZ R175, R46, UR4, -R159.reuse ;  /* 0x000000042eaf7c23 */ /* 0x100fe2000801089f */
[--C-:B------:R-:W-:Y:S01]  /*10b00*/  FFMA.FTZ R176, R47, UR4, -R159.reuse ;  /* 0x000000042fb07c23 */ /* 0x100fe2000801089f */
[--C-:B------:R-:W-:Y:S01]  /*10b10*/  FFMA.FTZ R177, R48, UR4, -R160.reuse ;  /* 0x0000000430b17c23 */ /* 0x100fe200080108a0 */
[--C-:B------:R-:W-:Y:S01]  /*10b20*/  FFMA.FTZ R178, R49, UR4, -R160.reuse ;  /* 0x0000000431b27c23 */ /* 0x100fe200080108a0 */
[--C-:B------:R-:W-:Y:S01]  /*10b30*/  FFMA.FTZ R179, R50, UR4, -R159.reuse ;  /* 0x0000000432b37c23 */ /* 0x100fe2000801089f */
[----:B------:R-:W-:Y:S01]  /*10b40*/  LDSM.16.MT88.4 R44, [R200+0x12000] ;  /* 0x01200000c82c783b */ /* 0x000fe20000004200 */
[--C-:B------:R-:W-:Y:S03]  /*10b50*/  FFMA.FTZ R180, R51, UR4, -R159.reuse ;  /* 0x0000000433b47c23 */ /* 0x100fe6000801089f */
[----:B------:R4:W-:Y:S01]  /*10b60*/  MUFU.EX2 R134, R144 ;  /* 0x0000009000867308 */ /* 0x0009e20000000800 */
[C---:B--2---:R-:W-:Y:S01]  /*10b70*/  FMUL.FTZ R8, R132.reuse, R128 ;  /* 0x0000008084087220 */ /* 0x044fe20000410000 */
[C---:B------:R-:W-:Y:S01]  /*10b80*/  FMUL.FTZ R9, R132.reuse, R129 ;  /* 0x0000008184097220 */ /* 0x040fe20000410000 */
[C---:B------:R-:W-:Y:S01]  /*10b90*/  FMUL.FTZ R68, R132.reuse, R68 ;  /* 0x0000004484447220 */ /* 0x040fe20000410000 */
[C---:B------:R-:W-:Y:S01]  /*10ba0*/  FMUL.FTZ R69, R132.reuse, R69 ;  /* 0x0000004584457220 */ /* 0x040fe20000410000 */
[C---:B------:R-:W-:Y:S01]  /*10bb0*/  FMUL.FTZ R72, R132.reuse, R72 ;  /* 0x0000004884487220 */ /* 0x040fe20000410000 */
[C---:B------:R-:W-:Y:S01]  /*10bc0*/  FMUL.FTZ R73, R132.reuse, R73 ;  /* 0x0000004984497220 */ /* 0x040fe20000410000 */
[C---:B------:R-:W-:Y:S03]  /*10bd0*/  FMUL.FTZ R76, R132.reuse, R76 ;  /* 0x0000004c844c7220 */ /* 0x040fe60000410000 */
[----:B------:R-:W-:Y:S01]  /*10be0*/  MUFU.EX2 R157, R157 ;  /* 0x0000009d009d7308 */ /* 0x000fe20000000800 */
[C---:B---3--:R-:W-:Y:S01]  /*10bf0*/  FMUL.FTZ R10, R3.reuse, R130 ;  /* 0x00000082030a7220 */ /* 0x048fe20000410000 */
[C---:B------:R-:W-:Y:S01]  /*10c00*/  FMUL.FTZ R11, R3.reuse, R131 ;  /* 0x00000083030b7220 */ /* 0x040fe20000410000 */
[C---:B------:R-:W-:Y:S01]  /*10c10*/  FMUL.FTZ R70, R3.reuse, R70 ;  /* 0x0000004603467220 */ /* 0x040fe20000410000 */
[C---:B------:R-:W-:Y:S01]  /*10c20*/  FMUL.FTZ R71, R3.reuse, R71 ;  /* 0x0000004703477220 */ /* 0x040fe20000410000 */
[C---:B------:R-:W-:Y:S01]  /*10c30*/  FMUL.FTZ R74, R3.reuse, R74 ;  /* 0x0000004a034a7220 */ /* 0x040fe20000410000 */
[C---:B------:R-:W-:Y:S01]  /*10c40*/  FMUL.FTZ R75, R3.reuse, R75 ;  /* 0x0000004b034b7220 */ /* 0x040fe20000410000 */
[C---:B------:R-:W-:Y:S03]  /*10c50*/  FMUL.FTZ R77, R132.reuse, R77 ;  /* 0x0000004d844d7220 */ /* 0x040fe60000410000 */
[----:B------:R-:W2:Y:S01]  /*10c60*/  MUFU.EX2 R135, R135 ;  /* 0x0000008700877308 */ /* 0x000ea20000000800 */
[----:B----4-:R-:W3:Y:S01]  /*10c70*/  LDSM.16.MT88.4 R144, [R201+0xc000] ;  /* 0x00c00000c990783b */ /* 0x010ee20000004200 */
[C---:B------:R-:W-:Y:S01]  /*10c80*/  FMUL.FTZ R78, R3.reuse, R78 ;  /* 0x0000004e034e7220 */ /* 0x040fe20000410000 */
[C---:B------:R-:W-:Y:S01]  /*10c90*/  FMUL.FTZ R79, R3.reuse, R79 ;  /* 0x0000004f034f7220 */ /* 0x040fe20000410000 */
[C---:B------:R-:W-:Y:S01]  /*10ca0*/  FMUL.FTZ R80, R132.reuse, R80 ;  /* 0x0000005084507220 */ /* 0x040fe20000410000 */
[C---:B------:R-:W-:Y:S01]  /*10cb0*/  FMUL.FTZ R81, R132.reuse, R81 ;  /* 0x0000005184517220 */ /* 0x040fe20000410000 */
[C---:B------:R-:W-:Y:S01]  /*10cc0*/  FMUL.FTZ R82, R3.reuse, R82 ;  /* 0x0000005203527220 */ /* 0x040fe20000410000 */
[C---:B------:R-:W-:Y:S03]  /*10cd0*/  FMUL.FTZ R83, R3.reuse, R83 ;  /* 0x0000005303537220 */ /* 0x040fe60000410000 */
[----:B------:R-:W4:Y:S01]  /*10ce0*/  MUFU.EX2 R158, R158 ;  /* 0x0000009e009e7308 */ /* 0x000f220000000800 */
[C---:B------:R-:W-:Y:S01]  /*10cf0*/  FMUL.FTZ R84, R132.reuse, R84 ;  /* 0x0000005484547220 */ /* 0x040fe20000410000 */
[C---:B------:R-:W-:Y:S01]  /*10d00*/  FMUL.FTZ R85, R132.reuse, R85 ;  /* 0x0000005584557220 */ /* 0x040fe20000410000 */
[C---:B------:R-:W-:Y:S01]  /*10d10*/  FMUL.FTZ R86, R3.reuse, R86 ;  /* 0x0000005603567220 */ /* 0x040fe20000410000 */
[C---:B------:R-:W-:Y:S01]  /*10d20*/  FMUL.FTZ R87, R3.reuse, R87 ;  /* 0x0000005703577220 */ /* 0x040fe20000410000 */
[C---:B------:R-:W-:Y:S01]  /*10d30*/  FMUL.FTZ R88, R132.reuse, R88 ;  /* 0x0000005884587220 */ /* 0x040fe20000410000 */
[C---:B------:R-:W-:Y:S01]  /*10d40*/  FMUL.FTZ R89, R132.reuse, R89 ;  /* 0x0000005984597220 */ /* 0x040fe20000410000 */
[----:B------:R-:W-:Y:S03]  /*10d50*/  FMUL.FTZ R90, R3, R90 ;  /* 0x0000005a035a7220 */ /* 0x000fe60000410000 */
[----:B------:R-:W-:Y:S01]  /*10d60*/  MUFU.EX2 R156, R156 ;  /* 0x0000009c009c7308 */ /* 0x000fe20000000800 */
[----:B--2---:R-:W-:Y:S01]  /*10d70*/  F2FP.F16.F32.PACK_AB R128, R135, R157 ;  /* 0x0000009d8780723e */ /* 0x004fe200000000ff */
[C---:B------:R-:W-:Y:S01]  /*10d80*/  FMUL.FTZ R91, R3.reuse, R91 ;  /* 0x0000005b035b7220 */ /* 0x040fe20000410000 */
[----:B------:R-:W-:Y:S01]  /*10d90*/  LDSM.16.MT88.4 R48, [R201+0xe800] ;  /* 0x00e80000c930783b */ /* 0x000fe20000004200 */
[C---:B------:R-:W-:Y:S01]  /*10da0*/  FMUL.FTZ R92, R132.reuse, R92 ;  /* 0x0000005c845c7220 */ /* 0x040fe20000410000 */
[----:B------:R-:W-:Y:S01]  /*10db0*/  FMUL.FTZ R93, R132, R93 ;  /* 0x0000005d845d7220 */ /* 0x000fe20000410000 */
[C---:B------:R-:W-:Y:S01]  /*10dc0*/  FMUL.FTZ R94, R3.reuse, R94 ;  /* 0x0000005e035e7220 */ /* 0x040fe20000410000 */
[C---:B------:R-:W-:Y:S03]  /*10dd0*/  FMUL.FTZ R95, R3.reuse, R95 ;  /* 0x0000005f035f7220 */ /* 0x040fe60000410000 */
[----:B------:R-:W2:Y:S01]  /*10de0*/  MUFU.EX2 R5, R5 ;  /* 0x0000000500057308 */ /* 0x000ea20000000800 */
[----:B----4-:R-:W-:Y:S01]  /*10df0*/  F2FP.F16.F32.PACK_AB R129, R134, R158 ;  /* 0x0000009e8681723e */ /* 0x010fe200000000ff */
[C---:B------:R-:W-:Y:S01]  /*10e00*/  FMUL.FTZ R96, R132.reuse, R96 ;  /* 0x0000006084607220 */ /* 0x040fe20000410000 */
[C---:B------:R-:W-:Y:S01]  /*10e10*/  FMUL.FTZ R97, R132.reuse, R97 ;  /* 0x0000006184617220 */ /* 0x040fe20000410000 */
[C---:B------:R-:W-:Y:S01]  /*10e20*/  FMUL.FTZ R98, R3.reuse, R98 ;  /* 0x0000006203627220 */ /* 0x040fe20000410000 */
[C---:B------:R-:W-:Y:S01]  /*10e30*/  FMUL.FTZ R99, R3.reuse, R99 ;  /* 0x0000006303637220 */ /* 0x040fe20000410000 */
[C---:B------:R-:W-:Y:S01]  /*10e40*/  FMUL.FTZ R100, R132.reuse, R100 ;  /* 0x0000006484647220 */ /* 0x040fe20000410000 */
[----:B------:R-:W-:Y:S03]  /*10e50*/  FMUL.FTZ R101, R132, R101 ;  /* 0x0000006584657220 */ /* 0x000fe60000410000 */
[----:B------:R-:W-:Y:S01]  /*10e60*/  MUFU.EX2 R7, R7 ;  /* 0x0000000700077308 */ /* 0x000fe20000000800 */
[C---:B------:R-:W-:Y:S01]  /*10e70*/  FMUL.FTZ R102, R3.reuse, R102 ;  /* 0x0000006603667220 */ /* 0x040fe20000410000 */
[----:B------:R-:W-:Y:S01]  /*10e80*/  FMUL.FTZ R103, R3, R103 ;  /* 0x0000006703677220 */ /* 0x000fe20000410000 */
[--C-:B------:R-:W-:Y:S01]  /*10e90*/  FFMA.FTZ R162, R12, UR4, -R160.reuse ;  /* 0x000000040ca27c23 */ /* 0x100fe200080108a0 */
[C---:B------:R-:W-:Y:S01]  /*10ea0*/  FMUL.FTZ R12, R132.reuse, R124 ;  /* 0x0000007c840c7220 */ /* 0x040fe20000410000 */
[--C-:B------:R-:W-:Y:S01]  /*10eb0*/  FFMA.FTZ R161, R13, UR4, -R160.reuse ;  /* 0x000000040da17c23 */ /* 0x100fe200080108a0 */
[----:B------:R-:W-:Y:S01]  /*10ec0*/  FMUL.FTZ R13, R132, R125 ;  /* 0x0000007d840d7220 */ /* 0x000fe20000410000 */
[--C-:B------:R-:W-:Y:S03]  /*10ed0*/  FFMA.FTZ R163, R14, UR4, -R159.reuse ;  /* 0x000000040ea37c23 */ /* 0x100fe6000801089f */
[----:B------:R-:W4:Y:S01]  /*10ee0*/  MUFU.EX2 R6, R6 ;  /* 0x0000000600067308 */ /* 0x000f220000000800 */
[----:B--2---:R-:W-:Y:S01]  /*10ef0*/  F2FP.F16.F32.PACK_AB R130, R5, R156 ;  /* 0x0000009c0582723e */ /* 0x004fe200000000ff */
[C---:B------:R-:W-:Y:S01]  /*10f00*/  FMUL.FTZ R14, R3.reuse, R126 ;  /* 0x0000007e030e7220 */ /* 0x040fe20000410000 */
[C---:B------:R-:W-:Y:S01]  /*10f10*/  FMUL.FTZ R104, R132.reuse, R104 ;  /* 0x0000006884687220 */ /* 0x040fe20000410000 */
[C---:B------:R-:W-:Y:S01]  /*10f20*/  FMUL.FTZ R105, R132.reuse, R105 ;  /* 0x0000006984697220 */ /* 0x040fe20000410000 */
[C---:B------:R-:W-:Y:S01]  /*10f30*/  FMUL.FTZ R106, R3.reuse, R106 ;  /* 0x0000006a036a7220 */ /* 0x040fe20000410000 */
[----:B------:R-:W-:Y:S01]  /*10f40*/  FMUL.FTZ R107, R3, R107 ;  /* 0x0000006b036b7220 */ /* 0x000fe20000410000 */
[--C-:B------:R-:W-:Y:S01]  /*10f50*/  FFMA.FTZ R164, R15, UR4, -R159.reuse ;  /* 0x000000040fa47c23 */ /* 0x100fe2000801089f */
[C---:B------:R-:W-:Y:S01]  /*10f60*/  FMUL.FTZ R15, R3.reuse, R127 ;  /* 0x0000007f030f7220 */ /* 0x040fe20000410000 */
[C---:B------:R-:W-:Y:S01]  /*10f70*/  FMUL.FTZ R108, R132.reuse, R108 ;  /* 0x0000006c846c7220 */ /* 0x040fe20000410000 */
[----:B------:R-:W-:Y:S01]  /*10f80*/  LDSM.16.MT88.4 R124, [R204+0xc800] ;  /* 0x00c80000cc7c783b */ /* 0x000fe20000004200 */
[C---:B------:R-:W-:Y:S01]  /*10f90*/  FMUL.FTZ R109, R132.reuse, R109 ;  /* 0x0000006d846d7220 */ /* 0x040fe20000410000 */
[C---:B------:R-:W-:Y:S01]  /*10fa0*/  FMUL.FTZ R110, R3.reuse, R110 ;  /* 0x0000006e036e7220 */ /* 0x040fe20000410000 */
[C---:B------:R-:W-:Y:S01]  /*10fb0*/  FMUL.FTZ R111, R3.reuse, R111 ;  /* 0x0000006f036f7220 */ /* 0x040fe20000410000 */
[----:B------:R-:W-:Y:S01]  /*10fc0*/  MUFU.EX2 R162, R162 ;  /* 0x000000a200a27308 */ /* 0x000fe20000000800 */
[C---:B------:R-:W-:Y:S01]  /*10fd0*/  FMUL.FTZ R112, R132.reuse, R112 ;  /* 0x0000007084707220 */ /* 0x040fe20000410000 */
[----:B------:R-:W-:Y:S01]  /*10fe0*/  FMUL.FTZ R113, R132, R113 ;  /* 0x0000007184717220 */ /* 0x000fe20000410000 */
[----:B----4-:R-:W-:Y:S01]  /*10ff0*/  F2FP.F16.F32.PACK_AB R131, R6, R7 ;  /* 0x000000070683723e */ /* 0x010fe200000000ff */
[C---:B------:R-:W-:Y:S01]  /*11000*/  FMUL.FTZ R114, R3.reuse, R114 ;  /* 0x0000007203727220 */ /* 0x040fe20000410000 */
[C---:B------:R-:W-:Y:S01]  /*11010*/  FMUL.FTZ R115, R3.reuse, R115 ;  /* 0x0000007303737220 */ /* 0x040fe20000410000 */
[C---:B------:R-:W-:Y:S01]  /*11020*/  FMUL.FTZ R116, R132.reuse, R116 ;  /* 0x0000007484747220 */ /* 0x040fe20000410000 */
[----:B------:R-:W-:Y:S03]  /*11030*/  FMUL.FTZ R117, R132, R117 ;  /* 0x0000007584757220 */ /* 0x000fe60000410000 */
[----:B------:R-:W2:Y:S01]  /*11040*/  MUFU.EX2 R161, R161 ;  /* 0x000000a100a17308 */ /* 0x000ea20000000800 */
[C---:B------:R-:W-:Y:S01]  /*11050*/  FMUL.FTZ R118, R3.reuse, R118 ;  /* 0x0000007603767220 */ /* 0x040fe20000410000 */
[C---:B------:R-:W-:Y:S05]  /*11060*/  HMMA.16816.F32 R8, R128.reuse, R136, R8 ;  /* 0x000000888008723c */ /* 0x040fea0000001808 */
[----:B------:R-:W-:Y:S01]  /*11070*/  FMUL.FTZ R119, R3, R119 ;  /* 0x0000007703777220 */ /* 0x000fe20000410000 */
[C---:B------:R-:W-:Y:S01]  /*11080*/  HMMA.16816.F32 R68, R128.reuse, R138, R68 ;  /* 0x0000008a8044723c */ /* 0x040fe20000001844 */
[----:B------:R-:W4:Y:S01]  /*11090*/  LDSM.16.MT88.4 R136, [R200+0xc000] ;  /* 0x00c00000c888783b */ /* 0x000f220000004200 */
[----:B------:R-:W-:Y:S01]  /*110a0*/  MUFU.EX2 R163, R163 ;  /* 0x000000a300a37308 */ /* 0x000fe20000000800 */
[----:B------:R-:W-:Y:S02]  /*110b0*/  ISETP.GT.AND P1, PT, R219, 0x1, PT ;  /* 0x00000001db00780c */ /* 0x000fe40003f24270 */
[--C-:B------:R-:W-:Y:S01]  /*110c0*/  FFMA.FTZ R165, R16, UR4, -R160.reuse ;  /* 0x0000000410a57c23 */ /* 0x100fe200080108a0 */
[C---:B-1----:R-:W-:Y:S06]  /*110d0*/  HMMA.16816.F32 R72, R128.reuse, R140, R72 ;  /* 0x0000008c8048723c */ /* 0x042fec0000001848 */
[----:B------:R-:W1:Y:S01]  /*110e0*/  MUFU.EX2 R164, R164 ;  /* 0x000000a400a47308 */ /* 0x000e620000000800 */
[C---:B------:R-:W-:Y:S01]  /*110f0*/  FMUL.FTZ R16, R132.reuse, R120 ;  /* 0x0000007884107220 */ /* 0x040fe20000410000 */
[C---:B------:R-:W-:Y:S01]  /*11100*/  HMMA.16816.F32 R76, R128.reuse, R142, R76 ;  /* 0x0000008e804c723c */ /* 0x040fe2000000184c */
[----:B------:R-:W5:Y:S02]  /*11110*/  LDSM.16.MT88.4 R140, [R204+0x10000] ;  /* 0x01000000cc8c783b */ /* 0x000f640000004200 */
[----:B--2---:R-:W-:Y:S03]  /*11120*/  F2FP.F16.F32.PACK_AB R120, R161, R162 ;  /* 0x000000a2a178723e */ /* 0x004fe600000000ff */
[C---:B---3--:R-:W-:Y:S02]  /*11130*/  HMMA.16816.F32 R80, R128.reuse, R144, R80 ;  /* 0x000000908050723c */ /* 0x048fe40000001850 */
[----:B------:R-:W-:Y:S03]  /*11140*/  MUFU.EX2 R165, R165 ;  /* 0x000000a500a57308 */ /* 0x000fe60000000800 */
[--C-:B------:R-:W-:Y:S01]  /*11150*/  FFMA.FTZ R166, R17, UR4, -R160.reuse ;  /* 0x0000000411a67c23 */ /* 0x100fe200080108a0 */
[C---:B------:R-:W-:Y:S01]  /*11160*/  HMMA.16816.F32 R84, R128.reuse, R146, R84 ;  /* 0x000000928054723c */ /* 0x040fe20000001854 */
[----:B------:R-:W2:Y:S05]  /*11170*/  LDSM.16.MT88.4 R144, [R202+0x10000] ;  /* 0x01000000ca90783b */ /* 0x000eaa0000004200 */
[----:B------:R-:W-:Y:S01]  /*11180*/  MUFU.EX2 R169, R169 ;  /* 0x000000a900a97308 */ /* 0x000fe20000000800 */
[----:B------:R-:W-:Y:S01]  /*11190*/  FMUL.FTZ R17, R132, R121 ;  /* 0x0000007984117220 */ /* 0x000fe20000410000 */
[----:B-1----:R-:W-:Y:S03]  /*111a0*/  F2FP.F16.F32.PACK_AB R121, R164, R163 ;  /* 0x000000a3a479723e */ /* 0x002fe600000000ff */
[--C-:B------:R-:W-:Y:S01]  /*111b0*/  FFMA.FTZ R167, R18, UR4, -R159.reuse ;  /* 0x0000000412a77c23 */ /* 0x100fe2000801089f */
[----:B------:R-:W-:Y:S04]  /*111c0*/  FMUL.FTZ R18, R3, R122 ;  /* 0x0000007a03127220 */ /* 0x000fe80000410000 */
[----:B------:R-:W1:Y:S01]  /*111d0*/  MUFU.EX2 R166, R166 ;  /* 0x000000a600a67308 */ /* 0x000e620000000800 */
[--C-:B------:R-:W-:Y:S01]  /*111e0*/  FFMA.FTZ R168, R19, UR4, -R159.reuse ;  /* 0x0000000413a87c23 */ /* 0x100fe2000801089f */
[----:B------:R-:W-:Y:S01]  /*111f0*/  FMUL.FTZ R19, R3, R123 ;  /* 0x0000007b03137220 */ /* 0x000fe20000410000 */
[--C-:B------:R-:W-:Y:S01]  /*11200*/  FFMA.FTZ R52, R52, UR4, -R160.reuse ;  /* 0x0000000434347c23 */ /* 0x100fe200080108a0 */
[--C-:B------:R-:W-:Y:S01]  /*11210*/  FFMA.FTZ R53, R53, UR4, -R160.reuse ;  /* 0x0000000435357c23 */ /* 0x100fe200080108a0 */
[--C-:B------:R-:W-:Y:S01]  /*11220*/  FFMA.FTZ R54, R54, UR4, -R159.reuse ;  /* 0x0000000436367c23 */ /* 0x100fe2000801089f */
[C---:B----4-:R-:W-:Y:S04]  /*11230*/  HMMA.16816.F32 R88, R128.reuse, R136, R88 ;  /* 0x000000888058723c */ /* 0x050fe80000001858 */
[----:B------:R-:W-:Y:S01]  /*11240*/  MUFU.EX2 R167, R167 ;  /* 0x000000a700a77308 */ /* 0x000fe20000000800 */
[--C-:B------:R-:W-:Y:S01]  /*11250*/  FFMA.FTZ R55, R55, UR4, -R159.reuse ;  /* 0x0000000437377c23 */ /* 0x100fe2000801089f */
[--C-:B------:R-:W-:Y:S01]  /*11260*/  FFMA.FTZ R56, R56, UR4, -R160.reuse ;  /* 0x0000000438387c23 */ /* 0x100fe200080108a0 */
[----:B------:R-:W-:Y:S01]  /*11270*/  FFMA.FTZ R57, R57, UR4, -R160 ;  /* 0x0000000439397c23 */ /* 0x000fe200080108a0 */
[C---:B------:R-:W-:Y:S01]  /*11280*/  HMMA.16816.F32 R92, R128.reuse, R138, R92 ;  /* 0x0000008a805c723c */ /* 0x040fe2000000185c */
[----:B------:R-:W3:Y:S05]  /*11290*/  LDSM.16.MT88.4 R136, [R201+0x10000] ;  /* 0x01000000c988783b */ /* 0x000eea0000004200 */
[----:B------:R-:W4:Y:S01]  /*112a0*/  MUFU.EX2 R168, R168 ;  /* 0x000000a800a87308 */ /* 0x000f220000000800 */
[----:B-1----:R-:W-:Y:S01]  /*112b0*/  F2FP.F16.F32.PACK_AB R122, R166, R165 ;  /* 0x000000a5a67a723e */ /* 0x002fe200000000ff */
[C---:B-----5:R-:W-:Y:S03]  /*112c0*/  HMMA.16816.F32 R96, R128.reuse, R140, R96 ;  /* 0x0000008c8060723c */ /* 0x060fe60000001860 */
[--C-:B------:R-:W-:Y:S03]  /*112d0*/  FFMA.FTZ R58, R58, UR4, -R159.reuse ;  /* 0x000000043a3a7c23 */ /* 0x100fe6000801089f */
[C---:B------:R-:W-:Y:S01]  /*112e0*/  HMMA.16816.F32 R100, R128.reuse, R142, R100 ;  /* 0x0000008e8064723c */ /* 0x040fe20000001864 */
[----:B------:R-:W1:Y:S01]  /*112f0*/  LDSM.16.MT88.4 R140, [R200+0x10000] ;  /* 0x01000000c88c783b */ /* 0x000e620000004200 */
[----:B------:R-:W-:Y:S03]  /*11300*/  MUFU.EX2 R170, R170 ;  /* 0x000000aa00aa7308 */ /* 0x000fe60000000800 */
[----:B------:R-:W-:Y:S01]  /*11310*/  FFMA.FTZ R59, R59, UR4, -R159 ;  /* 0x000000043b3b7c23 */ /* 0x000fe2000801089f */
[C---:B--2---:R-:W-:Y:S06]  /*11320*/  HMMA.16816.F32 R104, R128.reuse, R144, R104 ;  /* 0x000000908068723c */ /* 0x044fec0000001868 */
[----:B------:R-:W-:Y:S01]  /*11330*/  MUFU.EX2 R171, R171 ;  /* 0x000000ab00ab7308 */ /* 0x000fe20000000800 */
[----:B----4-:R-:W-:Y:S01]  /*11340*/  F2FP.F16.F32.PACK_AB R123, R168, R167 ;  /* 0x000000a7a87b723e */ /* 0x010fe200000000ff */
[C---:B------:R-:W-:Y:S01]  /*11350*/  HMMA.16816.F32 R12, R128.reuse, R146, R12 ;  /* 0x00000092800c723c */ /* 0x040fe2000000180c */
[----:B------:R-:W2:Y:S02]  /*11360*/  LDSM.16.MT88.4 R144, [R202+0xc800] ;  /* 0x00c80000ca90783b */ /* 0x000ea40000004200 */
[----:B------:R-:W-:Y:S05]  /*11370*/  FFMA.FTZ R157, R132, R237, R157 ;  /* 0x000000ed849d7223 */ /* 0x000fea000001009d */
[----:B------:R-:W-:Y:S03]  /*11380*/  MUFU.EX2 R172, R172 ;  /* 0x000000ac00ac7308 */ /* 0x000fe60000000800 */
[----:B------:R-:W-:Y:S01]  /*11390*/  MOV R133, R2 ;  /* 0x0000000200857202 */ /* 0x000fe20000000f00 */
[----:B------:R-:W-:Y:S01]  /*113a0*/  FFMA.FTZ R158, R3, R236, R158 ;  /* 0x000000ec039e7223 */ /* 0x000fe2000001009e */
[----:B------:R-:W-:Y:S03]  /*113b0*/  FADD.FTZ R157, R135, R157 ;  /* 0x0000009d879d7221 */ /* 0x000fe60000010000 */
[----:B------:R-:W-:Y:S02]  /*113c0*/  FADD.FTZ R158, R134, R158 ;  /* 0x0000009e869e7221 */ /* 0x000fe40000010000 */
[----:B------:R-:W-:Y:S01]  /*113d0*/  MUFU.EX2 R173, R173 ;  /* 0x000000ad00ad7308 */ /* 0x000fe20000000800 */
[----:B------:R-:W-:Y:S01]  /*113e0*/  FADD.FTZ R156, R156, R157 ;  /* 0x0000009d9c9c7221 */ /* 0x000fe20000010000 */
[----:B------:R-:W-:Y:S01]  /*113f0*/  FADD.FTZ R7, R7, R158 ;  /* 0x0000009e07077221 */ /* 0x000fe20000010000 */
[C---:B---3--:R-:W-:Y:S03]  /*11400*/  HMMA.16816.F32 R108, R128.reuse, R136, R108 ;  /* 0x00000088806c723c */ /* 0x048fe6000000186c */
[----:B------:R-:W-:Y:S01]  /*11410*/  FADD.FTZ R5, R5, R156 ;  /* 0x0000009c05057221 */ /* 0x000fe20000010000 */
[----:B------:R-:W-:Y:S03]  /*11420*/  FADD.FTZ R6, R6, R7 ;  /* 0x0000000706067221 */ /* 0x000fe60000010000 */
[----:B------:R-:W-:Y:S01]  /*11430*/  MUFU.EX2 R174, R174 ;  /* 0x000000ae00ae7308 */ /* 0x000fe20000000800 */
[C---:B------:R-:W-:Y:S01]  /*11440*/  HMMA.16816.F32 R16, R128.reuse, R138, R16 ;  /* 0x0000008a8010723c */ /* 0x040fe20000001810 */
[----:B------:R-:W3:Y:S02]  /*11450*/  LDSM.16.MT88.4 R136, [R200+0xc800] ;  /* 0x00c80000c888783b */ /* 0x000ee40000004200 */
[----:B------:R-:W-:Y:S03]  /*11460*/  FADD.FTZ R162, R162, R5 ;  /* 0x00000005a2a27221 */ /* 0x000fe60000010000 */
[C---:B-1----:R-:W-:Y:S03]  /*11470*/  HMMA.16816.F32 R112, R128.reuse, R140, R112 ;  /* 0x0000008c8070723c */ /* 0x042fe60000001870 */
[----:B------:R-:W-:Y:S02]  /*11480*/  MUFU.EX2 R175, R175 ;  /* 0x000000af00af7308 */ /* 0x000fe40000000800 */
[----:B------:R-:W-:Y:S01]  /*11490*/  FADD.FTZ R163, R163, R6 ;  /* 0x00000006a3a37221 */ /* 0x000fe20000010000 */
[----:B------:R-:W-:Y:S01]  /*114a0*/  HMMA.16816.F32 R116, R128, R142, R116 ;  /* 0x0000008e8074723c */ /* 0x000fe20000001874 */
[----:B------:R-:W-:Y:S06]  /*114b0*/  LDSM.16.MT88.4 R128, [R201+0x10800] ;  /* 0x01080000c980783b */ /* 0x000fec0000004200 */
[----:B------:R-:W-:Y:S01]  /*114c0*/  MUFU.EX2 R176, R176 ;  /* 0x000000b000b07308 */ /* 0x000fe20000000800 */
[----:B------:R-:W-:Y:S01]  /*114d0*/  FADD.FTZ R162, R161, R162 ;  /* 0x000000a2a1a27221 */ /* 0x000fe20000010000 */
[C---:B------:R-:W-:Y:S01]  /*114e0*/  HMMA.16816.F32 R8, R120.reuse, R124, R8 ;  /* 0x0000007c7808723c */ /* 0x040fe20000001808 */
[----:B------:R-:W-:Y:S07]  /*114f0*/  LDSM.16.MT88.4 R140, [R202+0xd000] ;  /* 0x00d00000ca8c783b */ /* 0x000fee0000004200 */
[----:B------:R-:W-:Y:S01]  /*11500*/  MUFU.EX2 R177, R177 ;  /* 0x000000b100b17308 */ /* 0x000fe20000000800 */
[C---:B------:R-:W-:Y:S01]  /*11510*/  HMMA.16816.F32 R68, R120.reuse, R126, R68 ;  /* 0x0000007e7844723c */ /* 0x040fe20000001844 */
[----:B------:R-:W1:Y:S05]  /*11520*/  LDSM.16.MT88.4 R124, [R202+0x10800] ;  /* 0x01080000ca7c783b */ /* 0x000e6a0000004200 */
[C---:B--2---:R-:W-:Y:S03]  /*11530*/  HMMA.16816.F32 R72, R120.reuse, R144, R72 ;  /* 0x000000907848723c */ /* 0x044fe60000001848 */
[----:B------:R-:W-:Y:S02]  /*11540*/  MUFU.EX2 R178, R178 ;  /* 0x000000b200b27308 */ /* 0x000fe40000000800 */
[----:B------:R-:W-:Y:S01]  /*11550*/  FADD.FTZ R164, R164, R163 ;  /* 0x000000a3a4a47221 */ /* 0x000fe20000010000 */
[C---:B------:R-:W-:Y:S07]  /*11560*/  HMMA.16816.F32 R76, R120.reuse, R146, R76 ;  /* 0x00000092784c723c */ /* 0x040fee000000184c */
[----:B------:R-:W-:Y:S01]  /*11570*/  MUFU.EX2 R179, R179 ;  /* 0x000000b300b37308 */ /* 0x000fe20000000800 */
[--C-:B------:R-:W-:Y:S01]  /*11580*/  FFMA.FTZ R144, R20, UR4, -R160.reuse ;  /* 0x0000000414907c23 */ /* 0x100fe200080108a0 */
[C---:B------:R-:W-:Y:S03]  /*11590*/  HMMA.16816.F32 R80, R120.reuse, R148, R80 ;  /* 0x000000947850723c */ /* 0x040fe60000001850 */
[--C-:B------:R-:W-:Y:S03]  /*115a0*/  FFMA.FTZ R145, R21, UR4, -R160.reuse ;  /* 0x0000000415917c23 */ /* 0x100fe600080108a0 */
[C---:B------:R-:W-:Y:S02]  /*115b0*/  HMMA.16816.F32 R84, R120.reuse, R150, R84 ;  /* 0x000000967854723c */ /* 0x040fe40000001854 */
[----:B------:R-:W-:Y:S03]  /*115c0*/  MUFU.EX2 R144, R144 ;  /* 0x0000009000907308 */ /* 0x000fe60000000800 */
[--C-:B------:R-:W-:Y:S01]  /*115d0*/  FFMA.FTZ R146, R22, UR4, -R159.reuse ;  /* 0x0000000416927c23 */ /* 0x100fe2000801089f */
[C---:B---3--:R-:W-:Y:S06]  /*115e0*/  HMMA.16816.F32 R88, R120.reuse, R136, R88 ;  /* 0x000000887858723c */ /* 0x048fec0000001858 */
[----:B------:R-:W2:Y:S01]  /*115f0*/  MUFU.EX2 R145, R145 ;  /* 0x0000009100917308 */ /* 0x000ea20000000800 */
[--C-:B------:R-:W-:Y:S01]  /*11600*/  FFMA.FTZ R147, R23, UR4, -R159.reuse ;  /* 0x0000000417937c23 */ /* 0x100fe2000801089f */
[C---:B------:R-:W-:Y:S01]  /*11610*/  HMMA.16816.F32 R92, R120.reuse, R138, R92 ;  /* 0x0000008a785c723c */ /* 0x040fe2000000185c */
[----:B------:R-:W3:Y:S02]  /*11620*/  LDSM.16.MT88.4 R20, [R200+0x10800] ;  /* 0x01080000c814783b */ /* 0x000ee40000004200 */
[--C-:B------:R-:W-:Y:S03]  /*11630*/  FFMA.FTZ R149, R24, UR4, -R160.reuse ;  /* 0x0000000418957c23 */ /* 0x100fe600080108a0 */
[C---:B------:R-:W-:Y:S02]  /*11640*/  HMMA.16816.F32 R96, R120.reuse, R152, R96 ;  /* 0x000000987860723c */ /* 0x040fe40000001860 */
[----:B------:R-:W-:Y:S01]  /*11650*/  MUFU.EX2 R146, R146 ;  /* 0x0000009200927308 */ /* 0x000fe20000000800 */
[----:B------:R-:W4:Y:S02]  /*11660*/  LDSM.16.MT88.4 R136, [R204+0xd000] ;  /* 0x00d00000cc88783b */ /* 0x000f240000004200 */
[--C-:B------:R-:W-:Y:S01]  /*11670*/  FFMA.FTZ R148, R25, UR4, -R160.reuse ;  /* 0x0000000419947c23 */ /* 0x100fe200080108a0 */
[C---:B------:R-:W-:Y:S06]  /*11680*/  HMMA.16816.F32 R100, R120.reuse, R154, R100 ;  /* 0x0000009a7864723c */ /* 0x040fec0000001864 */
[----:B------:R-:W5:Y:S01]  /*11690*/  MUFU.EX2 R147, R147 ;  /* 0x0000009300937308 */ /* 0x000f620000000800 */
[--C-:B------:R-:W-:Y:S01]  /*116a0*/  FFMA.FTZ R150, R26, UR4, -R159.reuse ;  /* 0x000000041a967c23 */ /* 0x100fe2000801089f */
[C---:B-1----:R-:W-:Y:S03]  /*116b0*/  HMMA.16816.F32 R104, R120.reuse, R124, R104 ;  /* 0x0000007c7868723c */ /* 0x042fe60000001868 */
[--C-:B------:R-:W-:Y:S03]  /*116c0*/  FFMA.FTZ R151, R27, UR4, -R159.reuse ;  /* 0x000000041b977c23 */ /* 0x100fe6000801089f */
[C---:B------:R-:W-:Y:S01]  /*116d0*/  HMMA.16816.F32 R12, R120.reuse, R126, R12 ;  /* 0x0000007e780c723c */ /* 0x040fe2000000180c */
[----:B------:R-:W1:Y:S01]  /*116e0*/  LDSM.16.MT88.4 R124, [R201+0xd000] ;  /* 0x00d00000c97c783b */ /* 0x000e620000004200 */
[----:B------:R-:W-:Y:S03]  /*116f0*/  MUFU.EX2 R149, R149 ;  /* 0x0000009500957308 */ /* 0x000fe60000000800 */
[--C-:B------:R-:W-:Y:S01]  /*11700*/  FFMA.FTZ R152, R32, UR4, -R160.reuse ;  /* 0x0000000420987c23 */ /* 0x100fe200080108a0 */
[C---:B------:R-:W-:Y:S03]  /*11710*/  HMMA.16816.F32 R108, R120.reuse, R128, R108 ;  /* 0x00000080786c723c */ /* 0x040fe6000000186c */
[----:B------:R-:W1:Y:S03]  /*11720*/  LDSM.16.MT88.4 R24, [R200+0xd000] ;  /* 0x00d00000c818783b */ /* 0x000e660000004200 */
[----:B------:R-:W4:Y:S01]  /*11730*/  MUFU.EX2 R148, R148 ;  /* 0x0000009400947308 */ /* 0x000f220000000800 */
[----:B------:R-:W-:Y:S01]  /*11740*/  FFMA.FTZ R153, R33, UR4, -R160 ;  /* 0x0000000421997c23 */ /* 0x000fe200080108a0 */
[C---:B------:R-:W-:Y:S03]  /*11750*/  HMMA.16816.F32 R16, R120.reuse, R130, R16 ;  /* 0x000000827810723c */ /* 0x040fe60000001810 */
[----:B------:R-:W-:Y:S03]  /*11760*/  LDSM.16.MT88.4 R128, [R202+0x11000] ;  /* 0x01100000ca80783b */ /* 0x000fe60000004200 */
[C---:B---3--:R-:W-:Y:S02]  /*11770*/  HMMA.16816.F32 R112, R120.reuse, R20, R112 ;  /* 0x000000147870723c */ /* 0x048fe40000001870 */
[----:B------:R-:W-:Y:S03]  /*11780*/  MUFU.EX2 R150, R150 ;  /* 0x0000009600967308 */ /* 0x000fe60000000800 */
[--C-:B------:R-:W-:Y:S01]  /*11790*/  FFMA.FTZ R154, R34, UR4, -R159.reuse ;  /* 0x00000004229a7c23 */ /* 0x100fe2000801089f */
[----:B------:R-:W-:Y:S01]  /*117a0*/  HMMA.16816.F32 R116, R120, R22, R116 ;  /* 0x000000167874723c */ /* 0x000fe20000001874 */
[----:B------:R-:W3:Y:S05]  /*117b0*/  LDSM.16.MT88.4 R120, [R204+0x11000] ;  /* 0x01100000cc78783b */ /* 0x000eea0000004200 */
[----:B------:R-:W1:Y:S01]  /*117c0*/  MUFU.EX2 R151, R151 ;  /* 0x0000009700977308 */ /* 0x000e620000000800 */
[----:B--2---:R-:W-:Y:S01]  /*117d0*/  F2FP.F16.F32.PACK_AB R20, R145, R144 ;  /* 0x000000909114723e */ /* 0x004fe200000000ff */
[----:B------:R-:W-:Y:S03]  /*117e0*/  FFMA.FTZ R155, R35, UR4, -R159 ;  /* 0x00000004239b7c23 */ /* 0x000fe6000801089f */
[----:B-----5:R-:W-:Y:S01]  /*117f0*/  F2FP.F16.F32.PACK_AB R21, R147, R146 ;  /* 0x000000929315723e */ /* 0x020fe200000000ff */
[----:B------:R-:W-:Y:S01]  /*11800*/  FADD.FTZ R3, R165, R162 ;  /* 0x000000a2a5037221 */ /* 0x000fe20000010000 */
[----:B------:R-:W-:Y:S01]  /*11810*/  LDSM.16.MT88.4 R32, [R202+0xd800] ;  /* 0x00d80000ca20783b */ /* 0x000fe20000004200 */
[----:B----4-:R-:W-:Y:S02]  /*11820*/  F2FP.F16.F32.PACK_AB R22, R148, R149 ;  /* 0x000000959416723e */ /* 0x010fe400000000ff */
[----:B------:R-:W-:Y:S01]  /*11830*/  MUFU.EX2 R152, R152 ;  /* 0x0000009800987308 */ /* 0x000fe20000000800 */
[----:B------:R-:W-:Y:S01]  /*11840*/  FADD.FTZ R167, R167, R164 ;  /* 0x000000a4a7a77221 */ /* 0x000fe20000010000 */
[----:B------:R-:W-:Y:S03]  /*11850*/  FADD.FTZ R3, R166, R3 ;  /* 0x00000003a6037221 */ /* 0x000fe60000010000 */
[----:B------:R-:W-:Y:S01]  /*11860*/  FADD.FTZ R167, R168, R167 ;  /* 0x000000a7a8a77221 */ /* 0x000fe20000010000 */
[----:B------:R-:W-:Y:S01]  /*11870*/  FADD.FTZ R144, R144, R3 ;  /* 0x0000000390907221 */ /* 0x000fe20000010000 */
[----:B-1----:R-:W-:Y:S03]  /*11880*/  F2FP.F16.F32.PACK_AB R23, R151, R150 ;  /* 0x000000969717723e */ /* 0x002fe600000000ff */
[----:B------:R-:W1:Y:S01]  /*11890*/  MUFU.EX2 R153, R153 ;  /* 0x0000009900997308 */ /* 0x000e620000000800 */
[----:B------:R-:W-:Y:S01]  /*118a0*/  FADD.FTZ R146, R146, R167 ;  /* 0x000000a792927221 */ /* 0x000fe20000010000 */
[----:B------:R-:W-:Y:S03]  /*118b0*/  FADD.FTZ R144, R145, R144 ;  /* 0x0000009091907221 */ /* 0x000fe60000010000 */
[----:B------:R-:W-:Y:S01]  /*118c0*/  FADD.FTZ R147, R147, R146 ;  /* 0x0000009293937221 */ /* 0x000fe20000010000 */
[C---:B------:R-:W-:Y:S04]  /*118d0*/  HMMA.16816.F32 R8, R20.reuse, R136, R8 ;  /* 0x000000881408723c */ /* 0x040fe80000001808 */
[----:B------:R-:W-:Y:S01]  /*118e0*/  MUFU.EX2 R154, R154 ;  /* 0x0000009a009a7308 */ /* 0x000fe20000000800 */
[----:B------:R-:W-:Y:S01]  /*118f0*/  FADD.FTZ R149, R149, R144 ;  /* 0x0000009095957221 */ /* 0x000fe20000010000 */
[C---:B------:R-:W-:Y:S01]  /*11900*/  HMMA.16816.F32 R68, R20.reuse, R138, R68 ;  /* 0x0000008a1444723c */ /* 0x040fe20000001844 */
[----:B------:R-:W-:Y:S07]  /*11910*/  LDSM.16.MT88.4 R136, [R204+0xd800] ;  /* 0x00d80000cc88783b */ /* 0x000fee0000004200 */
[----:B------:R-:W2:Y:S03]  /*11920*/  MUFU.EX2 R155, R155 ;  /* 0x0000009b009b7308 */ /* 0x000ea60000000800 */
[----:B------:R-:W-:Y:S01]  /*11930*/  FADD.FTZ R150, R150, R147 ;  /* 0x0000009396967221 */ /* 0x000fe20000010000 */
[C---:B------:R-:W-:Y:S03]  /*11940*/  HMMA.16816.F32 R72, R20.reuse, R140, R72 ;  /* 0x0000008c1448723c */ /* 0x040fe60000001848 */
[----:B------:R-:W-:Y:S03]  /*11950*/  FADD.FTZ R149, R148, R149 ;  /* 0x0000009594957221 */ /* 0x000fe60000010000 */
[C---:B------:R-:W-:Y:S01]  /*11960*/  HMMA.16816.F32 R76, R20.reuse, R142, R76 ;  /* 0x0000008e144c723c */ /* 0x040fe2000000184c */
[----:B------:R-:W-:Y:S04]  /*11970*/  MUFU.EX2 R180, R180 ;  /* 0x000000b400b47308 */ /* 0x000fe80000000800 */
[--C-:B------:R-:W-:Y:S01]  /*11980*/  FFMA.FTZ R140, R28, UR4, -R160.reuse ;  /* 0x000000041c8c7c23 */ /* 0x100fe200080108a0 */
[C---:B------:R-:W-:Y:S05]  /*11990*/  HMMA.16816.F32 R80, R20.reuse, R124, R80 ;  /* 0x0000007c1450723c */ /* 0x040fea0000001850 */
[----:B------:R-:W-:Y:S01]  /*119a0*/  MUFU.EX2 R52, R52 ;  /* 0x0000003400347308 */ /* 0x000fe20000000800 */
[----:B------:R-:W-:Y:S01]  /*119b0*/  FFMA.FTZ R141, R29, UR4, -R160 ;  /* 0x000000041d8d7c23 */ /* 0x000fe200080108a0 */
[C---:B------:R-:W-:Y:S01]  /*119c0*/  HMMA.16816.F32 R84, R20.reuse, R126, R84 ;  /* 0x0000007e1454723c */ /* 0x040fe20000001854 */
[----:B------:R-:W4:Y:S03]  /*119d0*/  LDSM.16.MT88.4 R124, [R201+0x11000] ;  /* 0x01100000c97c783b */ /* 0x000f260000004200 */
[--C-:B------:R-:W-:Y:S02]  /*119e0*/  FFMA.FTZ R142, R30, UR4, -R159.reuse ;  /* 0x000000041e8e7c23 */ /* 0x100fe4000801089f */
[C---:B------:R-:W-:Y:S02]  /*119f0*/  HMMA.16816.F32 R88, R20.reuse, R24, R88 ;  /* 0x000000181458723c */ /* 0x040fe40000001858 */
[----:B------:R-:W-:Y:S03]  /*11a00*/  MUFU.EX2 R140, R140 ;  /* 0x0000008c008c7308 */ /* 0x000fe60000000800 */
[----:B------:R-:W-:Y:S01]  /*11a10*/  FFMA.FTZ R143, R31, UR4, -R159 ;  /* 0x000000041f8f7c23 */ /* 0x000fe2000801089f */
[C---:B------:R-:W-:Y:S01]  /*11a20*/  HMMA.16816.F32 R92, R20.reuse, R26, R92 ;  /* 0x0000001a145c723c */ /* 0x040fe2000000185c */
[----:B------:R-:W5:Y:S05]  /*11a30*/  LDSM.16.MT88.4 R28, [R200+0x11000] ;  /* 0x01100000c81c783b */ /* 0x000f6a0000004200 */
[----:B------:R-:W4:Y:S01]  /*11a40*/  MUFU.EX2 R141, R141 ;  /* 0x0000008d008d7308 */ /* 0x000f220000000800 */
[----:B------:R-:W-:Y:S01]  /*11a50*/  FADD.FTZ R151, R151, R150 ;  /* 0x0000009697977221 */ /* 0x000fe20000010000 */
[C---:B---3--:R-:W-:Y:S03]  /*11a60*/  HMMA.16816.F32 R96, R20.reuse, R120, R96 ;  /* 0x000000781460723c */ /* 0x048fe60000001860 */
[----:B-1----:R-:W-:Y:S03]  /*11a70*/  F2FP.F16.F32.PACK_AB R26, R153, R152 ;  /* 0x00000098991a723e */ /* 0x002fe600000000ff */
[C---:B------:R-:W-:Y:S01]  /*11a80*/  HMMA.16816.F32 R100, R20.reuse, R122, R100 ;  /* 0x0000007a1464723c */ /* 0x040fe20000001864 */
[----:B------:R-:W1:Y:S01]  /*11a90*/  LDSM.16.MT88.4 R120, [R201+0xd800] ;  /* 0x00d80000c978783b */ /* 0x000e620000004200 */
[----:B------:R-:W-:Y:S03]  /*11aa0*/  MUFU.EX2 R142, R142 ;  /* 0x0000008e008e7308 */ /* 0x000fe60000000800 */
[----:B--2---:R-:W-:Y:S01]  /*11ab0*/  F2FP.F16.F32.PACK_AB R27, R155, R154 ;  /* 0x0000009a9b1b723e */ /* 0x004fe200000000ff */
[C---:B------:R-:W-:Y:S06]  /*11ac0*/  HMMA.16816.F32 R104, R20.reuse, R128, R104 ;  /* 0x000000801468723c */ /* 0x040fec0000001868 */
[----:B------:R-:W2:Y:S01]  /*11ad0*/  MUFU.EX2 R143, R143 ;  /* 0x0000008f008f7308 */ /* 0x000ea20000000800 */
[C---:B----4-:R-:W-:Y:S01]  /*11ae0*/  F2FP.F16.F32.PACK_AB R24, R141.reuse, R140 ;  /* 0x0000008c8d18723e */ /* 0x050fe200000000ff */
[C---:B------:R-:W-:Y:S03]  /*11af0*/  HMMA.16816.F32 R12, R20.reuse, R130, R12 ;  /* 0x00000082140c723c */ /* 0x040fe6000000180c */
[----:B------:R-:W-:Y:S03]  /*11b00*/  FADD.FTZ R140, R140, R149 ;  /* 0x000000958c8c7221 */ /* 0x000fe60000010000 */
[C---:B------:R-:W-:Y:S02]  /*11b10*/  HMMA.16816.F32 R108, R20.reuse, R124, R108 ;  /* 0x0000007c146c723c */ /* 0x040fe4000000186c */
[----:B------:R-:W-:Y:S03]  /*11b20*/  MUFU.EX2 R53, R53 ;  /* 0x0000003500357308 */ /* 0x000fe60000000800 */
[----:B------:R-:W-:Y:S01]  /*11b30*/  FADD.FTZ R141, R141, R140 ;  /* 0x0000008c8d8d7221 */ /* 0x000fe20000010000 */
[C---:B------:R-:W-:Y:S01]  /*11b40*/  HMMA.16816.F32 R16, R20.reuse, R126, R16 ;  /* 0x0000007e1410723c */ /* 0x040fe20000001810 */
[----:B------:R-:W3:Y:S05]  /*11b50*/  LDSM.16.MT88.4 R124, [R200+0xd800] ;  /* 0x00d80000c87c783b */ /* 0x000eea0000004200 */
[----:B------:R-:W-:Y:S01]  /*11b60*/  MUFU.EX2 R54, R54 ;  /* 0x0000003600367308 */ /* 0x000fe20000000800 */
[C---:B--2---:R-:W-:Y:S01]  /*11b70*/  F2FP.F16.F32.PACK_AB R25, R143.reuse, R142 ;  /* 0x0000008e8f19723e */ /* 0x044fe200000000ff */
[C---:B-----5:R-:W-:Y:S08]  /*11b80*/  HMMA.16816.F32 R112, R20.reuse, R28, R112 ;  /* 0x0000001c1470723c */ /* 0x060ff00000001870 */
[----:B------:R-:W-:Y:S01]  /*11b90*/  MUFU.EX2 R55, R55 ;  /* 0x0000003700377308 */ /* 0x000fe20000000800 */
[----:B------:R-:W-:Y:S01]  /*11ba0*/  HMMA.16816.F32 R116, R20, R30, R116 ;  /* 0x0000001e1474723c */ /* 0x000fe20000001874 */
[----:B------:R-:W2:Y:S02]  /*11bb0*/  LDSM.16.MT88.4 R20, [R204+0x11800] ;  /* 0x01180000cc14783b */ /* 0x000ea40000004200 */
[----:B------:R-:W-:Y:S03]  /*11bc0*/  FADD.FTZ R142, R142, R151 ;  /* 0x000000978e8e7221 */ /* 0x000fe60000010000 */
[C---:B------:R-:W-:Y:S03]  /*11bd0*/  HMMA.16816.F32 R8, R24.reuse, R136, R8 ;  /* 0x000000881808723c */ /* 0x040fe60000001808 */
[----:B------:R-:W-:Y:S01]  /*11be0*/  MUFU.EX2 R56, R56 ;  /* 0x0000003800387308 */ /* 0x000fe20000000800 */
[----:B------:R-:W4:Y:S01]  /*11bf0*/  LDSM.16.MT88.4 R28, [R202+0x11800] ;  /* 0x01180000ca1c783b */ /* 0x000f220000004200 */
[----:B------:R-:W-:Y:S01]  /*11c00*/  FADD.FTZ R143, R143, R142 ;  /* 0x0000008e8f8f7221 */ /* 0x000fe20000010000 */
[C---:B------:R-:W-:Y:S07]  /*11c10*/  HMMA.16816.F32 R68, R24.reuse, R138, R68 ;  /* 0x0000008a1844723c */ /* 0x040fee0000001844 */
[----:B------:R-:W-:Y:S01]  /*11c20*/  MUFU.EX2 R57, R57 ;  /* 0x0000003900397308 */ /* 0x000fe20000000800 */
[--C-:B------:R-:W-:Y:S01]  /*11c30*/  FFMA.FTZ R137, R36, UR4, -R160.reuse ;  /* 0x0000000424897c23 */ /* 0x100fe200080108a0 */
[C---:B------:R-:W-:Y:S03]  /*11c40*/  HMMA.16816.F32 R72, R24.reuse, R32, R72 ;  /* 0x000000201848723c */ /* 0x040fe60000001848 */
[----:B------:R-:W-:Y:S03]  /*11c50*/  FFMA.FTZ R136, R37, UR4, -R160 ;  /* 0x0000000425887c23 */ /* 0x000fe600080108a0 */
[C---:B------:R-:W-:Y:S01]  /*11c60*/  HMMA.16816.F32 R76, R24.reuse, R34, R76 ;  /* 0x00000022184c723c */ /* 0x040fe2000000184c */
[----:B------:R-:W5:Y:S01]  /*11c70*/  LDSM.16.MT88.4 R32, [R201+0x11800] ;  /* 0x01180000c920783b */ /* 0x000f620000004200 */
[----:B------:R-:W-:Y:S03]  /*11c80*/  MUFU.EX2 R137, R137 ;  /* 0x0000008900897308 */ /* 0x000fe60000000800 */
[--C-:B------:R-:W-:Y:S01]  /*11c90*/  FFMA.FTZ R138, R38, UR4, -R159.reuse ;  /* 0x00000004268a7c23 */ /* 0x100fe2000801089f */
[C---:B-1----:R-:W-:Y:S06]  /*11ca0*/  HMMA.16816.F32 R80, R24.reuse, R120, R80 ;  /* 0x000000781850723c */ /* 0x042fec0000001850 */
[----:B------:R-:W1:Y:S01]  /*11cb0*/  MUFU.EX2 R136, R136 ;  /* 0x0000008800887308 */ /* 0x000e620000000800 */
[----:B------:R-:W-:Y:S01]  /*11cc0*/  FFMA.FTZ R139, R39, UR4, -R159 ;  /* 0x00000004278b7c23 */ /* 0x000fe2000801089f */
[C---:B------:R-:W-:Y:S01]  /*11cd0*/  HMMA.16816.F32 R84, R24.reuse, R122, R84 ;  /* 0x0000007a1854723c */ /* 0x040fe20000001854 */
[----:B------:R-:W5:Y:S02]  /*11ce0*/  LDSM.16.MT88.4 R36, [R200+0x11800] ;  /* 0x01180000c824783b */ /* 0x000f640000004200 */
[----:B------:R-:W-:Y:S03]  /*11cf0*/  FADD.FTZ R152, R152, R141 ;  /* 0x0000008d98987221 */ /* 0x000fe60000010000 */
[C---:B---3--:R-:W-:Y:S02]  /*11d00*/  HMMA.16816.F32 R88, R24.reuse, R124, R88 ;  /* 0x0000007c1858723c */ /* 0x048fe40000001858 */
[----:B------:R-:W-:Y:S01]  /*11d10*/  MUFU.EX2 R138, R138 ;  /* 0x0000008a008a7308 */ /* 0x000fe20000000800 */
[----:B------:R-:W3:Y:S02]  /*11d20*/  LDSM.16.MT88.4 R120, [R204+0xe000] ;  /* 0x00e00000cc78783b */ /* 0x000ee40000004200 */
[----:B------:R-:W-:Y:S01]  /*11d30*/  FADD.FTZ R154, R154, R143 ;  /* 0x0000008f9a9a7221 */ /* 0x000fe20000010000 */
[C---:B------:R-:W-:Y:S06]  /*11d40*/  HMMA.16816.F32 R92, R24.reuse, R126, R92 ;  /* 0x0000007e185c723c */ /* 0x040fec000000185c */
[----:B------:R-:W4:Y:S01]  /*11d50*/  MUFU.EX2 R139, R139 ;  /* 0x0000008b008b7308 */ /* 0x000f220000000800 */
[----:B------:R-:W-:Y:S01]  /*11d60*/  LDSM.16.MT88.4 R124, [R202+0x13800] ;  /* 0x01380000ca7c783b */ /* 0x000fe20000004200 */
[C---:B--2---:R-:W-:Y:S08]  /*11d70*/  HMMA.16816.F32 R96, R24.reuse, R20, R96 ;  /* 0x000000141860723c */ /* 0x044ff00000001860 */
[----:B------:R-:W-:Y:S01]  /*11d80*/  MUFU.EX2 R58, R58 ;  /* 0x0000003a003a7308 */ /* 0x000fe20000000800 */
[C---:B------:R-:W-:Y:S03]  /*11d90*/  HMMA.16816.F32 R100, R24.reuse, R22, R100 ;  /* 0x000000161864723c */ /* 0x040fe60000001864 */
[----:B-1----:R-:W-:Y:S03]  /*11da0*/  F2FP.F16.F32.PACK_AB R20, R136, R137 ;  /* 0x000000898814723e */ /* 0x002fe600000000ff */
[C---:B----4-:R-:W-:Y:S03]  /*11db0*/  HMMA.16816.F32 R104, R24.reuse, R28, R104 ;  /* 0x0000001c1868723c */ /* 0x050fe60000001868 */
[----:B------:R-:W1:Y:S02]  /*11dc0*/  MUFU.EX2 R59, R59 ;  /* 0x0000003b003b7308 */ /* 0x000e640000000800 */
[----:B------:R-:W-:Y:S01]  /*11dd0*/  F2FP.F16.F32.PACK_AB R21, R139, R138 ;  /* 0x0000008a8b15723e */ /* 0x000fe200000000ff */
[C---:B------:R-:W-:Y:S01]  /*11de0*/  HMMA.16816.F32 R12, R24.reuse, R30, R12 ;  /* 0x0000001e180c723c */ /* 0x040fe2000000180c */
[----:B------:R-:W2:Y:S04]  /*11df0*/  LDSM.16.MT88.4 R28, [R201+0xe000] ;  /* 0x00e00000c91c783b */ /* 0x000ea80000004200 */
[----:B------:R-:W-:Y:S01]  /*11e00*/  F2FP.F16.F32.PACK_AB R22, R170, R169 ;  /* 0x000000a9aa16723e */ /* 0x000fe200000000ff */
[C---:B-----5:R-:W-:Y:S05]  /*11e10*/  HMMA.16816.F32 R108, R24.reuse, R32, R108 ;  /* 0x00000020186c723c */ /* 0x060fea000000186c */
[----:B------:R-:W-:Y:S01]  /*11e20*/  F2FP.F16.F32.PACK_AB R23, R172, R171 ;  /* 0x000000abac17723e */ /* 0x000fe200000000ff */
[C---:B------:R-:W-:Y:S01]  /*11e30*/  HMMA.16816.F32 R16, R24.reuse, R34, R16 ;  /* 0x000000221810723c */ /* 0x040fe20000001810 */
[----:B------:R-:W-:Y:S04]  /*11e40*/  LDSM.16.MT88.4 R32, [R204+0x12000] ;  /* 0x01200000cc20783b */ /* 0x000fe80000004200 */
[----:B------:R-:W-:Y:S01]  /*11e50*/  FADD.FTZ R152, R153, R152 ;  /* 0x0000009899987221 */ /* 0x000fe20000010000 */
[C---:B------:R-:W-:Y:S05]  /*11e60*/  HMMA.16816.F32 R112, R24.reuse, R36, R112 ;  /* 0x000000241870723c */ /* 0x040fea0000001870 */
[----:B------:R-:W-:Y:S01]  /*11e70*/  FADD.FTZ R155, R155, R154 ;  /* 0x0000009a9b9b7221 */ /* 0x000fe20000010000 */
[----:B------:R-:W-:Y:S01]  /*11e80*/  HMMA.16816.F32 R116, R24, R38, R116 ;  /* 0x000000261874723c */ /* 0x000fe20000001874 */
[----:B------:R-:W4:Y:S04]  /*11e90*/  LDSM.16.MT88.4 R24, [R200+0xe000] ;  /* 0x00e00000c818783b */ /* 0x000f280000004200 */
[----:B------:R-:W-:Y:S01]  /*11ea0*/  FADD.FTZ R137, R137, R152 ;  /* 0x0000009889897221 */ /* 0x000fe20000010000 */
[C---:B---3--:R-:W-:Y:S03]  /*11eb0*/  HMMA.16816.F32 R8, R20.reuse, R120, R8 ;  /* 0x000000781408723c */ /* 0x048fe60000001808 */
[----:B------:R-:W3:Y:S02]  /*11ec0*/  LDSM.16.MT88.4 R36, [R202+0x12000] ;  /* 0x01200000ca24783b */ /* 0x000ee40000004200 */
[----:B------:R-:W-:Y:S01]  /*11ed0*/  FADD.FTZ R6, R138, R155 ;  /* 0x0000009b8a067221 */ /* 0x000fe20000010000 */
[C---:B------:R-:W-:Y:S05]  /*11ee0*/  HMMA.16816.F32 R68, R20.reuse, R122, R68 ;  /* 0x0000007a1444723c */ /* 0x040fea0000001844 */
[----:B------:R-:W5:Y:S01]  /*11ef0*/  LDSM.16.MT88.4 R120, [R201+0x12000] ;  /* 0x01200000c978783b */ /* 0x000f620000004200 */
[C---:B------:R-:W-:Y:S05]  /*11f00*/  HMMA.16816.F32 R72, R20.reuse, R40, R72 ;  /* 0x000000281448723c */ /* 0x040fea0000001848 */
[----:B------:R-:W-:Y:S01]  /*11f10*/  FADD.FTZ R136, R136, R137 ;  /* 0x0000008988887221 */ /* 0x000fe20000010000 */
[C---:B------:R-:W-:Y:S01]  /*11f20*/  HMMA.16816.F32 R76, R20.reuse, R42, R76 ;  /* 0x0000002a144c723c */ /* 0x040fe2000000184c */
[----:B------:R-:W1:Y:S04]  /*11f30*/  LDSM.16.MT88.4 R40, [R204+0xe800] ;  /* 0x00e80000cc28783b */ /* 0x000e680000004200 */
[----:B------:R-:W-:Y:S01]  /*11f40*/  FADD.FTZ R6, R139, R6 ;  /* 0x000000068b067221 */ /* 0x000fe20000010000 */
[C---:B--2---:R-:W-:Y:S05]  /*11f50*/  HMMA.16816.F32 R80, R20.reuse, R28, R80 ;  /* 0x0000001c1450723c */ /* 0x044fea0000001850 */
[----:B------:R-:W-:Y:S01]  /*11f60*/  FADD.FTZ R169, R169, R136 ;  /* 0x00000088a9a97221 */ /* 0x000fe20000010000 */
[C---:B------:R-:W-:Y:S01]  /*11f70*/  HMMA.16816.F32 R84, R20.reuse, R30, R84 ;  /* 0x0000001e1454723c */ /* 0x040fe20000001854 */
[----:B------:R-:W2:Y:S04]  /*11f80*/  LDSM.16.MT88.4 R28, [R202+0xe800] ;  /* 0x00e80000ca1c783b */ /* 0x000ea80000004200 */
[----:B------:R-:W-:Y:S01]  /*11f90*/  FADD.FTZ R171, R171, R6 ;  /* 0x00000006abab7221 */ /* 0x000fe20000010000 */
[C---:B----4-:R-:W-:Y:S05]  /*11fa0*/  HMMA.16816.F32 R88, R20.reuse, R24, R88 ;  /* 0x000000181458723c */ /* 0x050fea0000001858 */
[----:B------:R-:W-:Y:S01]  /*11fb0*/  FADD.FTZ R170, R170, R169 ;  /* 0x000000a9aaaa7221 */ /* 0x000fe20000010000 */
[C---:B------:R-:W-:Y:S05]  /*11fc0*/  HMMA.16816.F32 R92, R20.reuse, R26, R92 ;  /* 0x0000001a145c723c */ /* 0x040fea000000185c */
[----:B------:R-:W-:Y:S01]  /*11fd0*/  F2FP.F16.F32.PACK_AB R24, R174, R173 ;  /* 0x000000adae18723e */ /* 0x000fe200000000ff */
[C---:B------:R-:W-:Y:S05]  /*11fe0*/  HMMA.16816.F32 R96, R20.reuse, R32, R96 ;  /* 0x000000201460723c */ /* 0x040fea0000001860 */
[----:B------:R-:W-:Y:S01]  /*11ff0*/  F2FP.F16.F32.PACK_AB R25, R176, R175 ;  /* 0x000000afb019723e */ /* 0x000fe200000000ff */
[C---:B------:R-:W-:Y:S01]  /*12000*/  HMMA.16816.F32 R100, R20.reuse, R34, R100 ;  /* 0x000000221464723c */ /* 0x040fe20000001864 */
[----:B------:R-:W4:Y:S04]  /*12010*/  LDSM.16.MT88.4 R32, [R200+0xe800] ;  /* 0x00e80000c820783b */ /* 0x000f280000004200 */
[----:B------:R-:W-:Y:S01]  /*12020*/  F2FP.F16.F32.PACK_AB R26, R178, R177 ;  /* 0x000000b1b21a723e */ /* 0x000fe200000000ff */
[C---:B---3--:R-:W-:Y:S05]  /*12030*/  HMMA.16816.F32 R104, R20.reuse, R36, R104 ;  /* 0x000000241468723c */ /* 0x048fea0000001868 */
[----:B------:R-:W-:Y:S01]  /*12040*/  F2FP.F16.F32.PACK_AB R27, R180, R179 ;  /* 0x000000b3b41b723e */ /* 0x000fe200000000ff */
[C---:B------:R-:W-:Y:S01]  /*12050*/  HMMA.16816.F32 R12, R20.reuse, R38, R12 ;  /* 0x00000026140c723c */ /* 0x040fe2000000180c */
[----:B------:R-:W-:Y:S04]  /*12060*/  LDSM.16.MT88.4 R36, [R201+0x12800] ;  /* 0x01280000c924783b */ /* 0x000fe80000004200 */
[----:B------:R-:W-:Y:S01]  /*12070*/  FADD.FTZ R172, R172, R171 ;  /* 0x000000abacac7221 */ /* 0x000fe20000010000 */
[C---:B-----5:R-:W-:Y:S05]  /*12080*/  HMMA.16816.F32 R108, R20.reuse, R120, R108 ;  /* 0x00000078146c723c */ /* 0x060fea000000186c */
[----:B------:R-:W-:Y:S01]  /*12090*/  FADD.FTZ R173, R173, R170 ;  /* 0x000000aaadad7221 */ /* 0x000fe20000010000 */
[C---:B------:R-:W-:Y:S01]  /*120a0*/  HMMA.16816.F32 R16, R20.reuse, R122, R16 ;  /* 0x0000007a1410723c */ /* 0x040fe20000001810 */
[----:B------:R-:W-:Y:S04]  /*120b0*/  LDSM.16.MT88.4 R120, [R201+0x13800] ;  /* 0x01380000c978783b */ /* 0x000fe80000004200 */
[----:B------:R-:W-:Y:S01]  /*120c0*/  FADD.FTZ R175, R175, R172 ;  /* 0x000000acafaf7221 */ /* 0x000fe20000010000 */
[C---:B------:R-:W-:Y:S05]  /*120d0*/  HMMA.16816.F32 R112, R20.reuse, R44, R112 ;  /* 0x0000002c1470723c */ /* 0x040fea0000001870 */
[----:B------:R-:W-:Y:S01]  /*120e0*/  FADD.FTZ R174, R174, R173 ;  /* 0x000000adaeae7221 */ /* 0x000fe20000010000 */
[----:B------:R-:W-:Y:S01]  /*120f0*/  HMMA.16816.F32 R116, R20, R46, R116 ;  /* 0x0000002e1474723c */ /* 0x000fe20000001874 */
[----:B------:R-:W3:Y:S04]  /*12100*/  LDSM.16.MT88.4 R20, [R204+0x12800] ;  /* 0x01280000cc14783b */ /* 0x000ee80000004200 */
[----:B------:R-:W-:Y:S01]  /*12110*/  FADD.FTZ R176, R176, R175 ;  /* 0x000000afb0b07221 */ /* 0x000fe20000010000 */
[C---:B-1----:R-:W-:Y:S03]  /*12120*/  HMMA.16816.F32 R8, R24.reuse, R40, R8 ;  /* 0x000000281808723c */ /* 0x042fe60000001808 */
[----:B------:R-:W-:Y:S02]  /*12130*/  LDSM.16.MT88.4 R44, [R202+0xf000] ;  /* 0x00f00000ca2c783b */ /* 0x000fe40000004200 */
[----:B------:R-:W-:Y:S01]  /*12140*/  FADD.FTZ R177, R177, R174 ;  /* 0x000000aeb1b17221 */ /* 0x000fe20000010000 */
[C---:B------:R-:W-:Y:S05]  /*12150*/  HMMA.16816.F32 R68, R24.reuse, R42, R68 ;  /* 0x0000002a1844723c */ /* 0x040fea0000001844 */
[----:B------:R-:W-:Y:S01]  /*12160*/  LDSM.16.MT88.4 R40, [R200+0x12800] ;  /* 0x01280000c828783b */ /* 0x000fe20000004200 */
[C---:B--2---:R-:W-:Y:S05]  /*12170*/  HMMA.16816.F32 R72, R24.reuse, R28, R72 ;  /* 0x0000001c1848723c */ /* 0x044fea0000001848 */
[----:B------:R-:W-:Y:S01]  /*12180*/  FADD.FTZ R3, R179, R176 ;  /* 0x000000b0b3037221 */ /* 0x000fe20000010000 */
[C---:B------:R-:W-:Y:S01]  /*12190*/  HMMA.16816.F32 R76, R24.reuse, R30, R76 ;  /* 0x0000001e184c723c */ /* 0x040fe2000000184c */
[----:B------:R-:W1:Y:S04]  /*121a0*/  LDSM.16.MT88.4 R28, [R202+0x12800] ;  /* 0x01280000ca1c783b */ /* 0x000e680000004200 */
[----:B------:R-:W-:Y:S01]  /*121b0*/  FADD.FTZ R177, R178, R177 ;  /* 0x000000b1b2b17221 */ /* 0x000fe20000010000 */
[C---:B------:R-:W-:Y:S05]  /*121c0*/  HMMA.16816.F32 R80, R24.reuse, R48, R80 ;  /* 0x000000301850723c */ /* 0x040fea0000001850 */
[----:B------:R-:W-:Y:S01]  /*121d0*/  FADD.FTZ R3, R180, R3 ;  /* 0x00000003b4037221 */ /* 0x000fe20000010000 */
[C---:B------:R-:W-:Y:S01]  /*121e0*/  HMMA.16816.F32 R84, R24.reuse, R50, R84 ;  /* 0x000000321854723c */ /* 0x040fe20000001854 */
[----:B------:R-:W-:Y:S05]  /*121f0*/  LDSM.16.MT88.4 R48, [R201+0xf000] ;  /* 0x00f00000c930783b */ /* 0x000fea0000004200 */
[C---:B----4-:R-:W-:Y:S06]  /*12200*/  HMMA.16816.F32 R88, R24.reuse, R32, R88 ;  /* 0x000000201858723c */ /* 0x050fec0000001858 */
[C---:B------:R-:W-:Y:S01]  /*12210*/  HMMA.16816.F32 R92, R24.reuse, R34, R92 ;  /* 0x00000022185c723c */ /* 0x040fe2000000185c */
[----:B------:R-:W2:Y:S05]  /*12220*/  LDSM.16.MT88.4 R32, [R204+0xf000] ;  /* 0x00f00000cc20783b */ /* 0x000eaa0000004200 */
[C---:B---3--:R-:W-:Y:S06]  /*12230*/  HMMA.16816.F32 R96, R24.reuse, R20, R96 ;  /* 0x000000141860723c */ /* 0x048fec0000001860 */
[C---:B------:R-:W-:Y:S05]  /*12240*/  HMMA.16816.F32 R100, R24.reuse, R22, R100 ;  /* 0x000000161864723c */ /* 0x040fea0000001864 */
[----:B------:R-:W-:Y:S01]  /*12250*/  F2FP.F16.F32.PACK_AB R20, R53, R52 ;  /* 0x000000343514723e */ /* 0x000fe200000000ff */
[C---:B-1----:R-:W-:Y:S05]  /*12260*/  HMMA.16816.F32 R104, R24.reuse, R28, R104 ;  /* 0x0000001c1868723c */ /* 0x042fea0000001868 */
[----:B------:R-:W-:Y:S01]  /*12270*/  F2FP.F16.F32.PACK_AB R21, R55, R54 ;  /* 0x000000363715723e */ /* 0x000fe200000000ff */
[C---:B------:R-:W-:Y:S01]  /*12280*/  HMMA.16816.F32 R12, R24.reuse, R30, R12 ;  /* 0x0000001e180c723c */ /* 0x040fe2000000180c */
[----:B------:R-:W1:Y:S04]  /*12290*/  LDSM.16.MT88.4 R28, [R200+0xf000] ;  /* 0x00f00000c81c783b */ /* 0x000e680000004200 */
[----:B------:R-:W-:Y:S01]  /*122a0*/  F2FP.F16.F32.PACK_AB R22, R57, R56 ;  /* 0x000000383916723e */ /* 0x000fe200000000ff */
[C---:B------:R-:W-:Y:S05]  /*122b0*/  HMMA.16816.F32 R108, R24.reuse, R36, R108 ;  /* 0x00000024186c723c */ /* 0x040fea000000186c */
[----:B------:R-:W-:Y:S01]  /*122c0*/  F2FP.F16.F32.PACK_AB R23, R59, R58 ;  /* 0x0000003a3b17723e */ /* 0x000fe200000000ff */
[C---:B------:R-:W-:Y:S01]  /*122d0*/  HMMA.16816.F32 R16, R24.reuse, R38, R16 ;  /* 0x000000261810723c */ /* 0x040fe20000001810 */
[----:B------:R-:W3:Y:S04]  /*122e0*/  LDSM.16.MT88.4 R36, [R204+0x13000] ;  /* 0x01300000cc24783b */ /* 0x000ee80000004200 */
[----:B------:R-:W-:Y:S01]  /*122f0*/  FADD.FTZ R52, R52, R177 ;  /* 0x000000b134347221 */ /* 0x000fe20000010000 */
[C---:B------:R-:W-:Y:S05]  /*12300*/  HMMA.16816.F32 R112, R24.reuse, R40, R112 ;  /* 0x000000281870723c */ /* 0x040fea0000001870 */
[----:B------:R-:W-:Y:S01]  /*12310*/  FADD.FTZ R54, R54, R3 ;  /* 0x0000000336367221 */ /* 0x000fe20000010000 */
[----:B------:R-:W-:Y:S01]  /*12320*/  HMMA.16816.F32 R116, R24, R42, R116 ;  /* 0x0000002a1874723c */ /* 0x000fe20000001874 */
[----:B------:R-:W4:Y:S04]  /*12330*/  LDSM.16.MT88.4 R24, [R202+0x13000] ;  /* 0x01300000ca18783b */ /* 0x000f280000004200 */
[----:B------:R-:W-:Y:S01]  /*12340*/  IADD3 R3, R219, -0x1, RZ ;  /* 0xffffffffdb037810 */ /* 0x000fe20007ffe0ff */
[C---:B--2---:R-:W-:Y:S03]  /*12350*/  HMMA.16816.F32 R8, R20.reuse, R32, R8 ;  /* 0x000000201408723c */ /* 0x044fe60000001808 */
[----:B------:R-:W-:Y:S02]  /*12360*/  LDSM.16.MT88.4 R40, [R202+0xf800] ;  /* 0x00f80000ca28783b */ /* 0x000fe40000004200 */
[----:B------:R-:W-:Y:S01]  /*12370*/  FADD.FTZ R53, R53, R52 ;  /* 0x0000003435357221 */ /* 0x000fe20000010000 */
[C---:B------:R-:W-:Y:S05]  /*12380*/  HMMA.16816.F32 R68, R20.reuse, R34, R68 ;  /* 0x000000221444723c */ /* 0x040fea0000001844 */
[----:B------:R-:W2:Y:S01]  /*12390*/  LDSM.16.MT88.4 R32, [R201+0x13000] ;  /* 0x01300000c920783b */ /* 0x000ea20000004200 */
[C---:B------:R-:W-:Y:S05]  /*123a0*/  HMMA.16816.F32 R72, R20.reuse, R44, R72 ;  /* 0x0000002c1448723c */ /* 0x040fea0000001848 */
[----:B------:R-:W-:Y:S01]  /*123b0*/  FADD.FTZ R55, R55, R54 ;  /* 0x0000003637377221 */ /* 0x000fe20000010000 */
[C---:B------:R-:W-:Y:S05]  /*123c0*/  HMMA.16816.F32 R76, R20.reuse, R46, R76 ;  /* 0x0000002e144c723c */ /* 0x040fea000000184c */
[--C-:B------:R-:W-:Y:S01]  /*123d0*/  FFMA.FTZ R44, R60, UR4, -R160.reuse ;  /* 0x000000043c2c7c23 */ /* 0x100fe200080108a0 */
[C---:B------:R-:W-:Y:S05]  /*123e0*/  HMMA.16816.F32 R80, R20.reuse, R48, R80 ;  /* 0x000000301450723c */ /* 0x040fea0000001850 */
[----:B------:R-:W-:Y:S01]  /*123f0*/  MUFU.EX2 R44, R44 ;  /* 0x0000002c002c7308 */ /* 0x000fe20000000800 */
[C---:B------:R-:W-:Y:S05]  /*12400*/  HMMA.16816.F32 R84, R20.reuse, R50, R84 ;  /* 0x000000321454723c */ /* 0x040fea0000001854 */
[--C-:B------:R-:W-:Y:S01]  /*12410*/  FFMA.FTZ R46, R62, UR4, -R159.reuse ;  /* 0x000000043e2e7c23 */ /* 0x100fe2000801089f */
[C---:B-1----:R-:W-:Y:S05]  /*12420*/  HMMA.16816.F32 R88, R20.reuse, R28, R88 ;  /* 0x0000001c1458723c */ /* 0x042fea0000001858 */
[----:B------:R-:W-:Y:S01]  /*12430*/  MUFU.EX2 R46, R46 ;  /* 0x0000002e002e7308 */ /* 0x000fe20000000800 */
[C---:B------:R-:W-:Y:S01]  /*12440*/  HMMA.16816.F32 R92, R20.reuse, R30, R92 ;  /* 0x0000001e145c723c */ /* 0x040fe2000000185c */
[----:B------:R-:W1:Y:S04]  /*12450*/  LDSM.16.MT88.4 R28, [R200+0x13000] ;  /* 0x01300000c81c783b */ /* 0x000e680000004200 */
[--C-:B------:R-:W-:Y:S01]  /*12460*/  FFMA.FTZ R47, R63, UR4, -R159.reuse ;  /* 0x000000043f2f7c23 */ /* 0x100fe2000801089f */
[C---:B---3--:R-:W-:Y:S05]  /*12470*/  HMMA.16816.F32 R96, R20.reuse, R36, R96 ;  /* 0x000000241460723c */ /* 0x048fea0000001860 */
[----:B------:R-:W-:Y:S01]  /*12480*/  MUFU.EX2 R47, R47 ;  /* 0x0000002f002f7308 */ /* 0x000fe20000000800 */
[C---:B------:R-:W-:Y:S01]  /*12490*/  HMMA.16816.F32 R100, R20.reuse, R38, R100 ;  /* 0x000000261464723c */ /* 0x040fe20000001864 */
[----:B------:R-:W3:Y:S04]  /*124a0*/  LDSM.16.MT88.4 R36, [R204+0xf800] ;  /* 0x00f80000cc24783b */ /* 0x000ee80000004200 */
[--C-:B------:R-:W-:Y:S01]  /*124b0*/  FFMA.FTZ R50, R66, UR4, -R159.reuse ;  /* 0x0000000442327c23 */ /* 0x100fe2000801089f */
[C---:B----4-:R-:W-:Y:S05]  /*124c0*/  HMMA.16816.F32 R104, R20.reuse, R24, R104 ;  /* 0x000000181468723c */ /* 0x050fea0000001868 */
[----:B------:R-:W-:Y:S01]  /*124d0*/  MUFU.EX2 R50, R50 ;  /* 0x0000003200327308 */ /* 0x000fe20000000800 */
[C---:B------:R-:W-:Y:S05]  /*124e0*/  HMMA.16816.F32 R12, R20.reuse, R26, R12 ;  /* 0x0000001a140c723c */ /* 0x040fea000000180c */
[--C-:B------:R-:W-:Y:S01]  /*124f0*/  FFMA.FTZ R45, R61, UR4, -R160.reuse ;  /* 0x000000043d2d7c23 */ /* 0x100fe200080108a0 */
[C---:B--2---:R-:W-:Y:S05]  /*12500*/  HMMA.16816.F32 R108, R20.reuse, R32, R108 ;  /* 0x00000020146c723c */ /* 0x044fea000000186c */
[--C-:B------:R-:W-:Y:S01]  /*12510*/  FFMA.FTZ R48, R64, UR4, -R160.reuse ;  /* 0x0000000440307c23 */ /* 0x100fe200080108a0 */
[C---:B------:R-:W-:Y:S01]  /*12520*/  HMMA.16816.F32 R16, R20.reuse, R34, R16 ;  /* 0x000000221410723c */ /* 0x040fe20000001810 */
[----:B------:R-:W2:Y:S01]  /*12530*/  MUFU.EX2 R45, R45 ;  /* 0x0000002d002d7308 */ /* 0x000ea20000000800 */
[----:B------:R-:W4:Y:S03]  /*12540*/  LDSM.16.MT88.4 R32, [R201+0xf800] ;  /* 0x00f80000c920783b */ /* 0x000f260000004200 */
[----:B------:R-:W-:Y:S01]  /*12550*/  FFMA.FTZ R159, R67, UR4, -R159 ;  /* 0x00000004439f7c23 */ /* 0x000fe2000801089f */
[C---:B-1----:R-:W-:Y:S05]  /*12560*/  HMMA.16816.F32 R112, R20.reuse, R28, R112 ;  /* 0x0000001c1470723c */ /* 0x042fea0000001870 */
[----:B------:R-:W-:Y:S01]  /*12570*/  MUFU.EX2 R48, R48 ;  /* 0x0000003000307308 */ /* 0x000fe20000000800 */
[----:B------:R-:W-:Y:S01]  /*12580*/  FFMA.FTZ R160, R65, UR4, -R160 ;  /* 0x0000000441a07c23 */ /* 0x000fe200080108a0 */
[----:B------:R-:W-:Y:S01]  /*12590*/  HMMA.16816.F32 R116, R20, R30, R116 ;  /* 0x0000001e1474723c */ /* 0x000fe20000001874 */
[----:B------:R-:W1:Y:S07]  /*125a0*/  LDSM.16.MT88.4 R20, [R200+0xf800] ;  /* 0x00f80000c814783b */ /* 0x000e6e0000004200 */
[----:B------:R-:W5:Y:S03]  /*125b0*/  MUFU.EX2 R49, R160 ;  /* 0x000000a000317308 */ /* 0x000f660000000800 */
[----:B--2---:R-:W-:Y:S01]  /*125c0*/  F2FP.F16.F32.PACK_AB R24, R45, R44 ;  /* 0x0000002c2d18723e */ /* 0x004fe200000000ff */
[----:B------:R-:W-:Y:S01]  /*125d0*/  FADD.FTZ R56, R56, R53 ;  /* 0x0000003538387221 */ /* 0x000fe20000010000 */
[----:B------:R-:W-:Y:S02]  /*125e0*/  F2FP.F16.F32.PACK_AB R25, R47, R46 ;  /* 0x0000002e2f19723e */ /* 0x000fe400000000ff */
[----:B------:R-:W-:Y:S01]  /*125f0*/  MOV R219, R3 ;  /* 0x0000000300db7202 */ /* 0x000fe20000000f00 */
[----:B------:R-:W-:Y:S02]  /*12600*/  FADD.FTZ R58, R58, R55 ;  /* 0x000000373a3a7221 */ /* 0x000fe40000010000 */
[----:B------:R-:W2:Y:S01]  /*12610*/  MUFU.EX2 R159, R159 ;  /* 0x0000009f009f7308 */ /* 0x000ea20000000800 */
[----:B------:R-:W-:Y:S01]  /*12620*/  FADD.FTZ R57, R57, R56 ;  /* 0x0000003839397221 */ /* 0x000fe20000010000 */
[----:B------:R-:W-:Y:S01]  /*12630*/  MOV R3, R0 ;  /* 0x0000000000037202 */ /* 0x000fe20000000f00 */
[----:B------:R-:W-:Y:S02]  /*12640*/  FADD.FTZ R59, R59, R58 ;  /* 0x0000003a3b3b7221 */ /* 0x000fe40000010000 */
[----:B------:R-:W-:Y:S02]  /*12650*/  FADD.FTZ R44, R44, R57 ;  /* 0x000000392c2c7221 */ /* 0x000fe40000010000 */
[----:B------:R-:W-:Y:S01]  /*12660*/  FADD.FTZ R46, R46, R59 ;  /* 0x0000003b2e2e7221 */ /* 0x000fe20000010000 */
[----:B-----5:R-:W-:Y:S01]  /*12670*/  F2FP.F16.F32.PACK_AB R26, R49, R48 ;  /* 0x00000030311a723e */ /* 0x020fe200000000ff */
[----:B------:R-:W-:Y:S02]  /*12680*/  FADD.FTZ R45, R45, R44 ;  /* 0x0000002c2d2d7221 */ /* 0x000fe40000010000 */
[----:B------:R-:W-:Y:S02]  /*12690*/  FADD.FTZ R47, R47, R46 ;  /* 0x0000002e2f2f7221 */ /* 0x000fe40000010000 */
[----:B------:R-:W-:Y:S01]  /*126a0*/  FADD.FTZ R48, R48, R45 ;  /* 0x0000002d30307221 */ /* 0x000fe20000010000 */
[----:B--2---:R-:W-:Y:S01]  /*126b0*/  F2FP.F16.F32.PACK_AB R27, R159, R50 ;  /* 0x000000329f1b723e */ /* 0x004fe200000000ff */
[----:B------:R-:W-:Y:S02]  /*126c0*/  FADD.FTZ R50, R50, R47 ;  /* 0x0000002f32327221 */ /* 0x000fe40000010000 */
[----:B------:R-:W-:Y:S02]  /*126d0*/  FADD.FTZ R237, R49, R48 ;  /* 0x0000003031ed7221 */ /* 0x000fe40000010000 */
[----:B------:R-:W-:Y:S02]  /*126e0*/  FADD.FTZ R236, R159, R50 ;  /* 0x000000329fec7221 */ /* 0x000fe40000010000 */
[C---:B---3--:R-:W-:Y:S01]  /*126f0*/  HMMA.16816.F32 R128, R24.reuse, R36, R8 ;  /* 0x000000241880723c */ /* 0x048fe20000001808 */
[----:B------:R-:W2:Y:S05]  /*12700*/  LDSM.16.MT88.4 R8, [R204+0x13800] ;  /* 0x01380000cc08783b */ /* 0x000eaa0000004200 */
[C---:B------:R-:W-:Y:S06]  /*12710*/  HMMA.16816.F32 R68, R24.reuse, R38, R68 ;  /* 0x000000261844723c */ /* 0x040fec0000001844 */
[C---:B------:R-:W-:Y:S06]  /*12720*/  HMMA.16816.F32 R72, R24.reuse, R40, R72 ;  /* 0x000000281848723c */ /* 0x040fec0000001848 */
[C---:B------:R-:W-:Y:S06]  /*12730*/  HMMA.16816.F32 R76, R24.reuse, R42, R76 ;  /* 0x0000002a184c723c */ /* 0x040fec000000184c */
[C---:B----4-:R-:W-:Y:S06]  /*12740*/  HMMA.16816.F32 R80, R24.reuse, R32, R80 ;  /* 0x000000201850723c */ /* 0x050fec0000001850 */
[C---:B------:R-:W-:Y:S06]  /*12750*/  HMMA.16816.F32 R84, R24.reuse, R34, R84 ;  /* 0x000000221854723c */ /* 0x040fec0000001854 */
[C---:B-1----:R-:W-:Y:S06]  /*12760*/  HMMA.16816.F32 R88, R24.reuse, R20, R88 ;  /* 0x000000141858723c */ /* 0x042fec0000001858 */
[C---:B------:R-:W-:Y:S01]  /*12770*/  HMMA.16816.F32 R92, R24.reuse, R22, R92 ;  /* 0x00000016185c723c */ /* 0x040fe2000000185c */
[----:B------:R-:W1:Y:S05]  /*12780*/  LDSM.16.MT88.4 R20, [R200+0x13800] ;  /* 0x01380000c814783b */ /* 0x000e6a0000004200 */
[C---:B--2---:R-:W-:Y:S06]  /*12790*/  HMMA.16816.F32 R96, R24.reuse, R8, R96 ;  /* 0x000000081860723c */ /* 0x044fec0000001860 */
[C---:B------:R-:W-:Y:S06]  /*127a0*/  HMMA.16816.F32 R100, R24.reuse, R10, R100 ;  /* 0x0000000a1864723c */ /* 0x040fec0000001864 */
[C---:B------:R-:W-:Y:S06]  /*127b0*/  HMMA.16816.F32 R104, R24.reuse, R124, R104 ;  /* 0x0000007c1868723c */ /* 0x040fec0000001868 */
[C---:B------:R-:W-:Y:S06]  /*127c0*/  HMMA.16816.F32 R124, R24.reuse, R126, R12 ;  /* 0x0000007e187c723c */ /* 0x040fec000000180c */
[C---:B------:R-:W-:Y:S06]  /*127d0*/  HMMA.16816.F32 R108, R24.reuse, R120, R108 ;  /* 0x00000078186c723c */ /* 0x040fec000000186c */
[C---:B------:R-:W-:Y:S06]  /*127e0*/  HMMA.16816.F32 R120, R24.reuse, R122, R16 ;  /* 0x0000007a1878723c */ /* 0x040fec0000001810 */
[C---:B-1----:R-:W-:Y:S06]  /*127f0*/  HMMA.16816.F32 R112, R24.reuse, R20, R112 ;  /* 0x000000141870723c */ /* 0x042fec0000001870 */
[----:B------:R-:W-:Y:S01]  /*12800*/  HMMA.16816.F32 R116, R24, R22, R116 ;  /* 0x000000161874723c */ /* 0x000fe20000001874 */
[----:B------:R-:W-:Y:S11]  /*12810*/  @!UPT UIADD3 URZ, URZ, URZ, URZ ;  /* 0x0000003f3f3ff290 */ /* 0x000ff6000fffe03f */
[----:B------:R-:W-:Y:S01]  /*12820*/  @!UPT UIADD3 URZ, URZ, URZ, URZ ;  /* 0x0000003f3f3ff290 */ /* 0x000fe2000fffe03f */
[----:B------:R-:W-:Y:S11]  /*12830*/  @P1 BRA `(.L_x_782) ;  /* 0xffffffb400a01947 */ /* 0x000ff6000383ffff */
.L_x_778:
[----:B------:R-:W1:Y:S01]  /*12840*/  SHFL.BFLY PT, R4, R237, 0x2, 0x1f ;  /* 0x0c401f00ed047f89 */ /* 0x000e6200000e0000 */
[----:B------:R-:W2:Y:S01]  /*12850*/  S2UR UR4, SR_CgaCtaId ;  /* 0x00000000000479c3 */ /* 0x000ea20000008800 */
[----:B------:R-:W-:Y:S01]  /*12860*/  MOV R11, 0x3f800000 ;  /* 0x3f800000000b7802 */ /* 0x000fe20000000f00 */
[----:B------:R-:W-:Y:S01]  /*12870*/  UMOV UR5, 0x400 ;  /* 0x0000040000057882 */ /* 0x000fe20000000000 */
[----:B------:R-:W3:Y:S01]  /*12880*/  SHFL.BFLY PT, R7, R236, 0x2, 0x1f ;  /* 0x0c401f00ec077f89 */ /* 0x000ee200000e0000 */
[----:B------:R-:W-:Y:S01]  /*12890*/  MOV R14, 0x7f800000 ;  /* 0x7f800000000e7802 */ /* 0x000fe20000000f00 */
[----:B------:R-:W4:Y:S01]  /*128a0*/  S2R R3, SR_TID.X ;  /* 0x0000000000037919 */ /* 0x000f220000002100 */
[----:B-1----:R-:W-:Y:S01]  /*128b0*/  FADD.FTZ R5, R4, R237 ;  /* 0x000000ed04057221 */ /* 0x002fe20000010000 */
[----:B--2---:R-:W-:Y:S01]  /*128c0*/  ULEA UR4, UR4, UR5, 0x18 ;  /* 0x0000000504047291 */ /* 0x004fe2000f8ec03f */
[----:B---3--:R-:W-:-:S03]  /*128d0*/  FADD.FTZ R4, R7, R236 ;  /* 0x000000ec07047221 */ /* 0x008fc60000010000 */
[----:B------:R-:W1:Y:S04]  /*128e0*/  SHFL.BFLY PT, R8, R5, 0x1, 0x1f ;  /* 0x0c201f0005087f89 */ /* 0x000e6800000e0000 */
[----:B------:R-:W2:Y:S01]  /*128f0*/  SHFL.BFLY PT, R7, R4, 0x1, 0x1f ;  /* 0x0c201f0004077f89 */ /* 0x000ea200000e0000 */
[----:B----4-:R-:W-:-:S04]  /*12900*/  SHF.R.S32.HI R6, RZ, 0x1f, R3 ;  /* 0x0000001fff067819 */ /* 0x010fc80000011403 */
[----:B------:R-:W-:-:S04]  /*12910*/  LEA.HI R10, R6, R3, RZ, 0x2 ;  /* 0x00000003060a7211 */ /* 0x000fc800078f10ff */
[----:B------:R-:W-:-:S04]  /*12920*/  LOP3.LUT R12, R10, 0x3ffffffc, RZ, 0xc0, !PT ;  /* 0x3ffffffc0a0c7812 */ /* 0x000fc800078ec0ff */
[-C--:B------:R-:W-:Y:S01]  /*12930*/  IADD3 R9, -R12, R3.reuse, RZ ;  /* 0x000000030c097210 */ /* 0x080fe20007ffe1ff */
[----:B-1----:R-:W-:Y:S01]  /*12940*/  FADD.FTZ R8, R5, R8 ;  /* 0x0000000805087221 */ /* 0x002fe20000010000 */
[----:B------:R-:W-:Y:S02]  /*12950*/  LEA.HI R5, R6, R3, RZ, 0x5 ;  /* 0x0000000306057211 */ /* 0x000fe400078f28ff */
[----:B------:R-:W-:Y:S01]  /*12960*/  MOV R12, 0x3f800000 ;  /* 0x3f800000000c7802 */ /* 0x000fe20000000f00 */
[----:B--2---:R-:W-:Y:S01]  /*12970*/  FADD.FTZ R7, R4, R7 ;  /* 0x0000000704077221 */ /* 0x004fe20000010000 */
[----:B------:R-:W-:Y:S02]  /*12980*/  SHF.R.S32.HI R4, RZ, 0x5, R5 ;  /* 0x00000005ff047819 */ /* 0x000fe40000011405 */
[----:B------:R-:W-:Y:S02]  /*12990*/  FSETP.NE.FTZ.AND P4, PT, R8, RZ, PT ;  /* 0x000000ff0800720b */ /* 0x000fe40003f95000 */
[----:B------:R-:W-:-:S02]  /*129a0*/  LEA R4, R4, R9, 0x9 ;  /* 0x0000000904047211 */ /* 0x000fc400078e48ff */
[--C-:B------:R-:W-:Y:S02]  /*129b0*/  SHF.R.S32.HI R9, RZ, 0x2, R10.reuse ;  /* 0x00000002ff097819 */ /* 0x100fe4000001140a */
[----:B------:R-:W-:Y:S02]  /*129c0*/  SHF.R.S32.HI R10, RZ, 0x1f, R10 ;  /* 0x0000001fff0a7819 */ /* 0x000fe4000001140a */
[----:B------:R-:W-:Y:S02]  /*129d0*/  FSETP.NE.FTZ.AND P3, PT, R7, RZ, PT ;  /* 0x000000ff0700720b */ /* 0x000fe40003f75000 */
[----:B------:R-:W-:-:S03]  /*129e0*/  LEA.HI R10, R10, R9, RZ, 0x3 ;  /* 0x000000090a0a7211 */ /* 0x000fc600078f18ff */
[----:B------:R-:W1:Y:S01]  /*129f0*/  @P4 MUFU.RCP R11, R8 ;  /* 0x00000008000b4308 */ /* 0x000e620000001000 */
[----:B------:R-:W-:-:S04]  /*12a00*/  LOP3.LUT R10, R10, 0xfffffff8, RZ, 0xc0, !PT ;  /* 0xfffffff80a0a7812 */ /* 0x000fc800078ec0ff */
[----:B------:R-:W-:-:S03]  /*12a10*/  IADD3 R10, R9, -R10, RZ ;  /* 0x8000000a090a7210 */ /* 0x000fc60007ffe0ff */
[----:B------:R-:W2:Y:S01]  /*12a20*/  @P3 MUFU.RCP R12, R7 ;  /* 0x00000007000c3308 */ /* 0x000ea20000001000 */
[C---:B------:R-:W-:Y:S02]  /*12a30*/  SHF.L.U32 R9, R10.reuse, 0x6, RZ ;  /* 0x000000060a097819 */ /* 0x040fe400000006ff */
[C---:B------:R-:W-:Y:S02]  /*12a40*/  LOP3.LUT R13, R10.reuse, 0x1, RZ, 0xc0, !PT ;  /* 0x000000010a0d7812 */ /* 0x040fe400078ec0ff */
[----:B------:R-:W-:Y:S02]  /*12a50*/  LOP3.LUT R9, R9, 0x1c0, RZ, 0xc0, !PT ;  /* 0x000001c009097812 */ /* 0x000fe400078ec0ff */
[----:B------:R-:W-:Y:S01]  /*12a60*/  ISETP.NE.U32.AND P0, PT, R13, 0x1, PT ;  /* 0x000000010d00780c */ /* 0x000fe20003f05070 */
[----:B------:R-:W-:Y:S01]  /*12a70*/  @P4 MUFU.LG2 R8, R8 ;  /* 0x0000000800084308 */ /* 0x000fe20000000c00 */
[----:B------:R-:W-:Y:S01]  /*12a80*/  LEA.HI R9, R9, R9, RZ, 0x1d ;  /* 0x0000000909097211 */ /* 0x000fe200078fe8ff */
[C---:B-1----:R-:W-:Y:S01]  /*12a90*/  FMUL.FTZ R128, R11.reuse, R128 ;  /* 0x000000800b807220 */ /* 0x042fe20000410000 */
[----:B------:R-:W-:Y:S01]  /*12aa0*/  R2P PR, R10, 0x6 ;  /* 0x000000060a007804 */ /* 0x000fe20000000000 */
[C---:B------:R-:W-:Y:S01]  /*12ab0*/  FMUL.FTZ R129, R11.reuse, R129 ;  /* 0x000000810b817220 */ /* 0x040fe20000410000 */
[----:B------:R-:W-:Y:S01]  /*12ac0*/  LEA R4, R4, R9, 0x1 ;  /* 0x0000000904047211 */ /* 0x000fe200078e08ff */
[C---:B------:R-:W-:Y:S01]  /*12ad0*/  FMUL.FTZ R68, R11.reuse, R68 ;  /* 0x000000440b447220 */ /* 0x040fe20000410000 */
[----:B------:R-:W-:Y:S01]  /*12ae0*/  FMUL.FTZ R69, R11, R69 ;  /* 0x000000450b457220 */ /* 0x000fe20000410000 */
[----:B------:R-:W-:Y:S01]  /*12af0*/  MOV R10, 0x40 ;  /* 0x00000040000a7802 */ /* 0x000fe20000000f00 */
[----:B--2---:R-:W-:Y:S01]  /*12b00*/  FMUL.FTZ R131, R12, R131 ;  /* 0x000000830c837220 */ /* 0x004fe20000410000 */
[----:B------:R-:W-:Y:S01]  /*12b10*/  LEA R9, R4, UR4, 0x1 ;  /* 0x0000000404097c11 */ /* 0x000fe2000f8e08ff */
[C---:B------:R-:W-:Y:S01]  /*12b20*/  FMUL.FTZ R130, R12.reuse, R130 ;  /* 0x000000820c827220 */ /* 0x040fe20000410000 */
[----:B------:R-:W-:Y:S01]  /*12b30*/  MOV R4, 0x20 ;  /* 0x0000002000047802 */ /* 0x000fe20000000f00 */
[C---:B------:R-:W-:Y:S01]  /*12b40*/  FMUL.FTZ R71, R12.reuse, R71 ;  /* 0x000000470c477220 */ /* 0x040fe20000410000 */
[C---:B------:R-:W-:Y:S01]  /*12b50*/  FMUL.FTZ R70, R12.reuse, R70 ;  /* 0x000000460c467220 */ /* 0x040fe20000410000 */
[----:B------:R-:W-:Y:S01]  /*12b60*/  IADD3 R13, R9, -0x10, RZ ;  /* 0xfffffff0090d7810 */ /* 0x000fe20007ffe0ff */
[C---:B------:R-:W-:Y:S01]  /*12b70*/  FMUL.FTZ R72, R11.reuse, R72 ;  /* 0x000000480b487220 */ /* 0x040fe20000410000 */
[----:B------:R-:W-:Y:S01]  /*12b80*/  FMUL.FTZ R73, R11, R73 ;  /* 0x000000490b497220 */ /* 0x000fe20000410000 */
[C---:B------:R-:W-:Y:S01]  /*12b90*/  FMUL.FTZ R75, R12.reuse, R75 ;  /* 0x0000004b0c4b7220 */ /* 0x040fe20000410000 */
[C---:B------:R-:W-:Y:S01]  /*12ba0*/  FMUL.FTZ R74, R12.reuse, R74 ;  /* 0x0000004a0c4a7220 */ /* 0x040fe20000410000 */
[----:B------:R-:W-:Y:S01]  /*12bb0*/  @P0 IADD3 R13, R9, 0x10, RZ ;  /* 0x00000010090d0810 */ /* 0x000fe20007ffe0ff */
[C---:B------:R-:W-:Y:S01]  /*12bc0*/  FMUL.FTZ R76, R11.reuse, R76 ;  /* 0x0000004c0b4c7220 */ /* 0x040fe20000410000 */
[C---:B------:R-:W-:Y:S01]  /*12bd0*/  FMUL.FTZ R77, R11.reuse, R77 ;  /* 0x0000004d0b4d7220 */ /* 0x040fe20000410000 */
[C---:B------:R-:W-:Y:S01]  /*12be0*/  FMUL.FTZ R79, R12.reuse, R79 ;  /* 0x0000004f0c4f7220 */ /* 0x040fe20000410000 */
[----:B------:R-:W-:Y:S01]  /*12bf0*/  FMUL.FTZ R78, R12, R78 ;  /* 0x0000004e0c4e7220 */ /* 0x000fe20000410000 */
[----:B------:R-:W-:Y:S01]  /*12c00*/  SEL R4, R4, 0xffffffe0, !P1 ;  /* 0xffffffe004047807 */ /* 0x000fe20004800000 */
[C---:B------:R-:W-:Y:S01]  /*12c10*/  FMUL.FTZ R80, R11.reuse, R80 ;  /* 0x000000500b507220 */ /* 0x040fe20000410000 */
[----:B------:R-:W-:Y:S01]  /*12c20*/  ISETP.NE.AND P0, PT, R218, -0x1, PT ;  /* 0xffffffffda00780c */ /* 0x000fe20003f05270 */
[C---:B------:R-:W-:Y:S01]  /*12c30*/  FMUL.FTZ R81, R11.reuse, R81 ;  /* 0x000000510b517220 */ /* 0x040fe20000410000 */
[C---:B------:R-:W-:Y:S01]  /*12c40*/  FMUL.FTZ R83, R12.reuse, R83 ;  /* 0x000000530c537220 */ /* 0x040fe20000410000 */
[C---:B------:R-:W-:Y:S01]  /*12c50*/  FMUL.FTZ R82, R12.reuse, R82 ;  /* 0x000000520c527220 */ /* 0x040fe20000410000 */
[C---:B------:R-:W-:Y:S01]  /*12c60*/  FMUL.FTZ R84, R11.reuse, R84 ;  /* 0x000000540b547220 */ /* 0x040fe20000410000 */
[----:B------:R-:W-:Y:S01]  /*12c70*/  FMUL.FTZ R85, R11, R85 ;  /* 0x000000550b557220 */ /* 0x000fe20000410000 */
[C---:B------:R-:W-:Y:S01]  /*12c80*/  FMUL.FTZ R87, R12.reuse, R87 ;  /* 0x000000570c577220 */ /* 0x040fe20000410000 */
[----:B------:R-:W-:Y:S01]  /*12c90*/  FMUL.FTZ R86, R12, R86 ;  /* 0x000000560c567220 */ /* 0x000fe20000410000 */
[----:B------:R-:W-:Y:S01]  /*12ca0*/  F2FP.F16.F32.PACK_AB R128, R129, R128 ;  /* 0x000000808180723e */ /* 0x000fe200000000ff */
[----:B------:R-:W-:Y:S01]  /*12cb0*/  FMUL.FTZ R88, R11, R88 ;  /* 0x000000580b587220 */ /* 0x000fe20000410000 */
[----:B------:R-:W-:Y:S01]  /*12cc0*/  F2FP.F16.F32.PACK_AB R130, R131, R130 ;  /* 0x000000828382723e */ /* 0x000fe200000000ff */
[----:B------:R-:W-:Y:S01]  /*12cd0*/  FMUL.FTZ R89, R11, R89 ;  /* 0x000000590b597220 */ /* 0x000fe20000410000 */
[----:B------:R-:W-:Y:S01]  /*12ce0*/  SEL R10, R10, 0xffffffc0, !P2 ;  /* 0xffffffc00a0a7807 */ /* 0x000fe20005000000 */
[C---:B------:R-:W-:Y:S01]  /*12cf0*/  FMUL.FTZ R91, R12.reuse, R91 ;  /* 0x0000005b0c5b7220 */ /* 0x040fe20000410000 */
[C---:B------:R-:W-:Y:S01]  /*12d00*/  FMUL.FTZ R90, R12.reuse, R90 ;  /* 0x0000005a0c5a7220 */ /* 0x040fe20000410000 */
[----:B------:R-:W-:Y:S01]  /*12d10*/  F2FP.F16.F32.PACK_AB R68, R69, R68 ;  /* 0x000000444544723e */ /* 0x000fe200000000ff */
[----:B------:R-:W-:Y:S01]  /*12d20*/  FMUL.FTZ R92, R11, R92 ;  /* 0x0000005c0b5c7220 */ /* 0x000fe20000410000 */
[----:B------:R-:W-:Y:S01]  /*12d30*/  F2FP.F16.F32.PACK_AB R70, R71, R70 ;  /* 0x000000464746723e */ /* 0x000fe200000000ff */
[----:B------:R-:W-:Y:S01]  /*12d40*/  FMUL.FTZ R93, R11, R93 ;  /* 0x0000005d0b5d7220 */ /* 0x000fe20000410000 */
[C---:B------:R-:W-:Y:S01]  /*12d50*/  FMUL.FTZ R95, R12.reuse, R95 ;  /* 0x0000005f0c5f7220 */ /* 0x040fe20000410000 */
[C---:B------:R-:W-:Y:S01]  /*12d60*/  FMUL.FTZ R94, R12.reuse, R94 ;  /* 0x0000005e0c5e7220 */ /* 0x040fe20000410000 */
[----:B------:R-:W-:Y:S01]  /*12d70*/  F2FP.F16.F32.PACK_AB R72, R73, R72 ;  /* 0x000000484948723e */ /* 0x000fe200000000ff */
[----:B------:R-:W-:Y:S01]  /*12d80*/  FMUL.FTZ R96, R11, R96 ;  /* 0x000000600b607220 */ /* 0x000fe20000410000 */
[----:B------:R-:W-:Y:S01]  /*12d90*/  F2FP.F16.F32.PACK_AB R74, R75, R74 ;  /* 0x0000004a4b4a723e */ /* 0x000fe200000000ff */
[----:B------:R-:W-:Y:S01]  /*12da0*/  FMUL.FTZ R97, R11, R97 ;  /* 0x000000610b617220 */ /* 0x000fe20000410000 */
[----:B------:R-:W-:Y:S01]  /*12db0*/  IADD3 R15, R9, R4, RZ ;  /* 0x00000004090f7210 */ /* 0x000fe20007ffe0ff */
[C---:B------:R-:W-:Y:S01]  /*12dc0*/  FMUL.FTZ R99, R12.reuse, R99 ;  /* 0x000000630c637220 */ /* 0x040fe20000410000 */
[----:B------:R-:W-:Y:S01]  /*12dd0*/  FMUL.FTZ R98, R12, R98 ;  /* 0x000000620c627220 */ /* 0x000fe20000410000 */
[----:B------:R-:W-:Y:S01]  /*12de0*/  F2FP.F16.F32.PACK_AB R76, R77, R76 ;  /* 0x0000004c4d4c723e */ /* 0x000fe200000000ff */
[----:B------:R-:W-:Y:S01]  /*12df0*/  FMUL.FTZ R100, R11, R100 ;  /* 0x000000640b647220 */ /* 0x000fe20000410000 */
[----:B------:R-:W-:Y:S01]  /*12e00*/  F2FP.F16.F32.PACK_AB R78, R79, R78 ;  /* 0x0000004e4f4e723e */ /* 0x000fe200000000ff */
[C---:B------:R-:W-:Y:S01]  /*12e10*/  FMUL.FTZ R101, R11.reuse, R101 ;  /* 0x000000650b657220 */ /* 0x040fe20000410000 */
[----:B------:R-:W-:Y:S01]  /*12e20*/  IADD3 R17, R4, R13, RZ ;  /* 0x0000000d04117210 */ /* 0x000fe20007ffe0ff */
[C---:B------:R-:W-:Y:S01]  /*12e30*/  FMUL.FTZ R104, R11.reuse, R104 ;  /* 0x000000680b687220 */ /* 0x040fe20000410000 */
        /* <DEDUP_REMOVED lines=9> */
[----:B------:R-:W-:Y:S01]  /*12ed0*/  FMUL.FTZ R116, R11, R116 ;  /* 0x000000740b747220 */ /* 0x000fe20000410000 */
[C---:B------:R-:W-:Y:S01]  /*12ee0*/  FMUL.FTZ R103, R12.reuse, R103 ;  /* 0x000000670c677220 */ /* 0x040fe20000410000 */
[C---:B------:R-:W-:Y:S01]  /*12ef0*/  FMUL.FTZ R102, R12.reuse, R102 ;  /* 0x000000660c667220 */ /* 0x040fe20000410000 */
[----:B------:R-:W-:Y:S01]  /*12f00*/  F2FP.F16.F32.PACK_AB R80, R81, R80 ;  /* 0x000000505150723e */ /* 0x000fe200000000ff */
[----:B------:R-:W-:Y:S01]  /*12f10*/  FMUL.FTZ R11, R11, R117 ;  /* 0x000000750b0b7220 */ /* 0x000fe20000410000 */
[----:B------:R-:W-:Y:S01]  /*12f20*/  F2FP.F16.F32.PACK_AB R82, R83, R82 ;  /* 0x000000525352723e */ /* 0x000fe200000000ff */
[C---:B------:R-:W-:Y:S01]  /*12f30*/  FMUL.FTZ R107, R12.reuse, R107 ;  /* 0x0000006b0c6b7220 */ /* 0x040fe20000410000 */
[----:B------:R-:W-:Y:S01]  /*12f40*/  IADD3 R19, R9, R10, RZ ;  /* 0x0000000a09137210 */ /* 0x000fe20007ffe0ff */
[C---:B------:R-:W-:Y:S01]  /*12f50*/  FMUL.FTZ R106, R12.reuse, R106 ;  /* 0x0000006a0c6a7220 */ /* 0x040fe20000410000 */
[----:B------:R-:W-:Y:S01]  /*12f60*/  F2FP.F16.F32.PACK_AB R84, R85, R84 ;  /* 0x000000545554723e */ /* 0x000fe200000000ff */
[----:B------:R-:W-:Y:S01]  /*12f70*/  STS [R9], R128 ;  /* 0x0000008009007388 */ /* 0x000fe20000000800 */
[----:B------:R-:W-:Y:S01]  /*12f80*/  F2FP.F16.F32.PACK_AB R86, R87, R86 ;  /* 0x000000565756723e */ /* 0x000fe200000000ff */
[----:B------:R-:W-:Y:S01]  /*12f90*/  FMUL.FTZ R127, R12, R127 ;  /* 0x0000007f0c7f7220 */ /* 0x000fe20000410000 */
[----:B------:R-:W-:Y:S01]  /*12fa0*/  IADD3 R21, R10, R13, RZ ;  /* 0x0000000d0a157210 */ /* 0x000fe20007ffe0ff */
[----:B------:R-:W-:Y:S01]  /*12fb0*/  STS [R9+0x400], R130 ;  /* 0x0004008209007388 */ /* 0x000fe20000000800 */
[C---:B------:R-:W-:Y:S01]  /*12fc0*/  FMUL.FTZ R126, R12.reuse, R126 ;  /* 0x0000007e0c7e7220 */ /* 0x040fe20000410000 */
[----:B------:R-:W-:Y:S01]  /*12fd0*/  F2FP.F16.F32.PACK_AB R88, R89, R88 ;  /* 0x000000585958723e */ /* 0x000fe200000000ff */
[C---:B------:R-:W-:Y:S01]  /*12fe0*/  FMUL.FTZ R111, R12.reuse, R111 ;  /* 0x0000006f0c6f7220 */ /* 0x040fe20000410000 */
[----:B------:R-:W-:Y:S01]  /*12ff0*/  F2FP.F16.F32.PACK_AB R90, R91, R90 ;  /* 0x0000005a5b5a723e */ /* 0x000fe200000000ff */
[----:B------:R-:W-:Y:S01]  /*13000*/  STS [R13], R68 ;  /* 0x000000440d007388 */ /* 0x000fe20000000800 */
[----:B------:R-:W-:Y:S01]  /*13010*/  IADD3 R23, R15, R10, RZ ;  /* 0x0000000a0f177210 */ /* 0x000fe20007ffe0ff */
[C---:B------:R-:W-:Y:S01]  /*13020*/  FMUL.FTZ R110, R12.reuse, R110 ;  /* 0x0000006e0c6e7220 */ /* 0x040fe20000410000 */
[----:B------:R-:W-:Y:S01]  /*13030*/  F2FP.F16.F32.PACK_AB R92, R93, R92 ;  /* 0x0000005c5d5c723e */ /* 0x000fe200000000ff */
[----:B------:R-:W-:Y:S01]  /*13040*/  STS [R13+0x400], R70 ;  /* 0x000400460d007388 */ /* 0x000fe20000000800 */
[----:B------:R-:W-:Y:S01]  /*13050*/  F2FP.F16.F32.PACK_AB R94, R95, R94 ;  /* 0x0000005e5f5e723e */ /* 0x000fe200000000ff */
[C---:B------:R-:W-:Y:S01]  /*13060*/  FMUL.FTZ R123, R12.reuse, R123 ;  /* 0x0000007b0c7b7220 */ /* 0x040fe20000410000 */
[----:B------:R-:W-:Y:S01]  /*13070*/  IADD3 R25, R17, R10, RZ ;  /* 0x0000000a11197210 */ /* 0x000fe20007ffe0ff */
[----:B------:R-:W-:Y:S01]  /*13080*/  STS [R15], R72 ;  /* 0x000000480f007388 */ /* 0x000fe20000000800 */
[C---:B------:R-:W-:Y:S01]  /*13090*/  FMUL.FTZ R122, R12.reuse, R122 ;  /* 0x0000007a0c7a7220 */ /* 0x040fe20000410000 */
[----:B------:R-:W-:Y:S01]  /*130a0*/  F2FP.F16.F32.PACK_AB R96, R97, R96 ;  /* 0x000000606160723e */ /* 0x000fe200000000ff */
[C---:B------:R-:W-:Y:S01]  /*130b0*/  FMUL.FTZ R115, R12.reuse, R115 ;  /* 0x000000730c737220 */ /* 0x040fe20000410000 */
[----:B------:R-:W-:Y:S01]  /*130c0*/  STS [R15+0x400], R74 ;  /* 0x0004004a0f007388 */ /* 0x000fe20000000800 */
[----:B------:R-:W-:Y:S01]  /*130d0*/  F2FP.F16.F32.PACK_AB R98, R99, R98 ;  /* 0x000000626362723e */ /* 0x000fe200000000ff */
[C---:B------:R-:W-:Y:S01]  /*130e0*/  FMUL.FTZ R114, R12.reuse, R114 ;  /* 0x000000720c727220 */ /* 0x040fe20000410000 */
[C---:B------:R-:W-:Y:S01]  /*130f0*/  FMUL.FTZ R119, R12.reuse, R119 ;  /* 0x000000770c777220 */ /* 0x040fe20000410000 */
[----:B------:R-:W-:Y:S01]  /*13100*/  STS [R17], R76 ;  /* 0x0000004c11007388 */ /* 0x000fe20000000800 */
[----:B------:R-:W-:Y:S01]  /*13110*/  F2FP.F16.F32.PACK_AB R100, R101, R100 ;  /* 0x000000646564723e */ /* 0x000fe200000000ff */
[----:B------:R-:W-:Y:S01]  /*13120*/  FMUL.FTZ R12, R12, R118 ;  /* 0x000000760c0c7220 */ /* 0x000fe20000410000 */
[----:B------:R-:W-:Y:S01]  /*13130*/  F2FP.F16.F32.PACK_AB R102, R103, R102 ;  /* 0x000000666766723e */ /* 0x000fe200000000ff */
[----:B------:R-:W-:Y:S01]  /*13140*/  STS [R17+0x400], R78 ;  /* 0x0004004e11007388 */ /* 0x000fe20000000800 */
[----:B------:R-:W-:Y:S01]  /*13150*/  F2FP.F16.F32.PACK_AB R104, R105, R104 ;  /* 0x000000686968723e */ /* 0x000fe200000000ff */
[----:B------:R-:W1:Y:S01]  /*13160*/  @P3 MUFU.LG2 R7, R7 ;  /* 0x0000000700073308 */ /* 0x000e620000000c00 */
[----:B------:R-:W-:Y:S01]  /*13170*/  F2FP.F16.F32.PACK_AB R106, R107, R106 ;  /* 0x0000006a6b6a723e */ /* 0x000fe200000000ff */
[----:B------:R-:W-:Y:S01]  /*13180*/  STS [R19], R80 ;  /* 0x0000005013007388 */ /* 0x000fe20000000800 */
[----:B------:R-:W-:Y:S01]  /*13190*/  F2FP.F16.F32.PACK_AB R116, R11, R116 ;  /* 0x000000740b74723e */ /* 0x000fe200000000ff */
[----:B------:R-:W-:Y:S01]  /*131a0*/  ULDC.U8 UR4, c[0x0][0x3d8] ;  /* 0x0000f60000047ab9 */ /* 0x000fe20000000000 */
[----:B------:R-:W-:Y:S01]  /*131b0*/  F2FP.F16.F32.PACK_AB R124, R125, R124 ;  /* 0x0000007c7d7c723e */ /* 0x000fe200000000ff */
[----:B------:R-:W-:Y:S01]  /*131c0*/  STS [R19+0x400], R82 ;  /* 0x0004005213007388 */ /* 0x000fe20000000800 */
[----:B------:R-:W-:Y:S01]  /*131d0*/  F2FP.F16.F32.PACK_AB R126, R127, R126 ;  /* 0x0000007e7f7e723e */ /* 0x000fe200000000ff */
[----:B------:R-:W2:Y:S01]  /*131e0*/  @P0 LDC.64 R10, c[0x0][0x298] ;  /* 0x0000a600ff0a0b82 */ /* 0x000ea20000000a00 */
[----:B------:R-:W-:Y:S01]  /*131f0*/  F2FP.F16.F32.PACK_AB R108, R109, R108 ;  /* 0x0000006c6d6c723e */ /* 0x000fe200000000ff */
[----:B------:R-:W-:Y:S01]  /*13200*/  STS [R21], R84 ;  /* 0x0000005415007388 */ /* 0x000fe20000000800 */
[----:B------:R-:W-:-:S02]  /*13210*/  F2FP.F16.F32.PACK_AB R110, R111, R110 ;  /* 0x0000006e6f6e723e */ /* 0x000fc400000000ff */
[----:B------:R-:W-:Y:S01]  /*13220*/  F2FP.F16.F32.PACK_AB R120, R121, R120 ;  /* 0x000000787978723e */ /* 0x000fe200000000ff */
[----:B------:R-:W-:Y:S01]  /*13230*/  STS [R21+0x400], R86 ;  /* 0x0004005615007388 */ /* 0x000fe20000000800 */
[----:B------:R-:W-:Y:S02]  /*13240*/  F2FP.F16.F32.PACK_AB R122, R123, R122 ;  /* 0x0000007a7b7a723e */ /* 0x000fe400000000ff */
[----:B------:R-:W-:Y:S01]  /*13250*/  F2FP.F16.F32.PACK_AB R112, R113, R112 ;  /* 0x000000707170723e */ /* 0x000fe200000000ff */
[----:B------:R-:W-:Y:S01]  /*13260*/  STS [R23], R88 ;  /* 0x0000005817007388 */ /* 0x000fe20000000800 */
[----:B------:R-:W-:Y:S02]  /*13270*/  F2FP.F16.F32.PACK_AB R114, R115, R114 ;  /* 0x000000727372723e */ /* 0x000fe400000000ff */
[----:B------:R-:W-:Y:S01]  /*13280*/  F2FP.F16.F32.PACK_AB R12, R119, R12 ;  /* 0x0000000c770c723e */ /* 0x000fe200000000ff */
[----:B------:R-:W-:Y:S01]  /*13290*/  STS [R23+0x400], R90 ;  /* 0x0004005a17007388 */ /* 0x000fe20000000800 */
[----:B------:R-:W-:-:S02]  /*132a0*/  ISETP.NE.AND P1, PT, RZ, UR4, PT ;  /* 0x00000004ff007c0c */ /* 0x000fc4000bf25270 */
[----:B------:R-:W-:Y:S01]  /*132b0*/  MOV R4, 0x7f800000 ;  /* 0x7f80000000047802 */ /* 0x000fe20000000f00 */
[----:B------:R-:W-:Y:S04]  /*132c0*/  STS [R25], R92 ;  /* 0x0000005c19007388 */ /* 0x000fe80000000800 */
[----:B------:R-:W-:Y:S04]  /*132d0*/  STS [R25+0x400], R94 ;  /* 0x0004005e19007388 */ /* 0x000fe80000000800 */
[----:B------:R-:W-:Y:S04]  /*132e0*/  STS [R9+0x2000], R96 ;  /* 0x0020006009007388 */ /* 0x000fe80000000800 */
[----:B------:R-:W-:Y:S04]  /*132f0*/  STS [R9+0x2400], R98 ;  /* 0x0024006209007388 */ /* 0x000fe80000000800 */
[----:B------:R-:W-:Y:S04]  /*13300*/  STS [R13+0x2000], R100 ;  /* 0x002000640d007388 */ /* 0x000fe80000000800 */
[----:B------:R3:W-:Y:S04]  /*13310*/  STS [R13+0x2400], R102 ;  /* 0x002400660d007388 */ /* 0x0007e80000000800 */
[----:B------:R-:W-:Y:S04]  /*13320*/  STS [R15+0x2000], R104 ;  /* 0x002000680f007388 */ /* 0x000fe80000000800 */
[----:B------:R4:W-:Y:S04]  /*13330*/  STS [R15+0x2400], R106 ;  /* 0x0024006a0f007388 */ /* 0x0009e80000000800 */
[----:B------:R-:W-:Y:S04]  /*13340*/  STS [R17+0x2000], R124 ;  /* 0x0020007c11007388 */ /* 0x000fe80000000800 */
[----:B------:R2:W-:Y:S04]  /*13350*/  STS [R17+0x2400], R126 ;  /* 0x0024007e11007388 */ /* 0x0005e80000000800 */
[----:B------:R-:W-:Y:S04]  /*13360*/  STS [R19+0x2000], R108 ;  /* 0x0020006c13007388 */ /* 0x000fe80000000800 */
[----:B------:R5:W-:Y:S01]  /*13370*/  STS [R19+0x2400], R110 ;  /* 0x0024006e13007388 */ /* 0x000be20000000800 */
[----:B---3--:R-:W3:Y:S03]  /*13380*/  @P3 LDC R13, c[0x0][0x2e8] ;  /* 0x0000ba00ff0d3b82 */ /* 0x008ee60000000800 */
[----:B------:R3:W-:Y:S04]  /*13390*/  STS [R21+0x2000], R120 ;  /* 0x0020007815007388 */ /* 0x0007e80000000800 */
[----:B------:R3:W-:Y:S01]  /*133a0*/  STS [R21+0x2400], R122 ;  /* 0x0024007a15007388 */ /* 0x0007e20000000800 */
[----:B----4-:R-:W4:Y:S03]  /*133b0*/  @P4 LDC R15, c[0x0][0x2e8] ;  /* 0x0000ba00ff0f4b82 */ /* 0x010f260000000800 */
[----:B------:R3:W-:Y:S04]  /*133c0*/  STS [R23+0x2000], R112 ;  /* 0x0020007017007388 */ /* 0x0007e80000000800 */
[----:B------:R3:W-:Y:S01]  /*133d0*/  STS [R23+0x2400], R114 ;  /* 0x0024007217007388 */ /* 0x0007e20000000800 */
[----:B--2---:R-:W-:-:S03]  /*133e0*/  @P0 IMAD.WIDE.U32 R16, R218, R10, RZ ;  /* 0x0000000ada100225 */ /* 0x004fc600078e00ff */
[----:B------:R2:W-:Y:S01]  /*133f0*/  STS [R25+0x2000], R116 ;  /* 0x0020007419007388 */ /* 0x0005e20000000800 */
[----:B------:R-:W-:Y:S02]  /*13400*/  @P0 IMAD R11, R218, R11, R17 ;  /* 0x0000000bda0b0224 */ /* 0x000fe400078e0211 */
[----:B-1----:R-:W-:Y:S01]  /*13410*/  @P3 FMUL.FTZ R17, R7, 0.69314718246459960938 ;  /* 0x3f31721807113820 */ /* 0x002fe20000410000 */
[----:B------:R-:W-:Y:S01]  /*13420*/  @P0 MOV R10, R16 ;  /* 0x00000010000a0202 */ /* 0x000fe20000000f00 */
[----:B------:R2:W-:Y:S01]  /*13430*/  STS [R25+0x2400], R12 ;  /* 0x0024000c19007388 */ /* 0x0005e20000000800 */
[----:B-----5:R-:W-:Y:S01]  /*13440*/  @P4 FMUL.FTZ R19, R8, 0.69314718246459960938 ;  /* 0x3f31721808134820 */ /* 0x020fe20000410000 */
[----:B------:R-:W-:Y:S06]  /*13450*/  @P0 BRA `(.L_x_783) ;  /* 0x0000000000200947 */ /* 0x000fec0003800000 */
[----:B------:R-:W1:Y:S01]  /*13460*/  S2R R7, SR_CTAID.Y ;  /* 0x0000000000077919 */ /* 0x000e620000002600 */
[----:B------:R-:W3:Y:S01]  /*13470*/  LDC.64 R8, c[0x0][0x290] ;  /* 0x0000a400ff087b82 */ /* 0x000ee20000000a00 */
[----:B-1----:R-:W-:Y:S01]  /*13480*/  SHF.R.S32.HI R11, RZ, 0x1f, R7 ;  /* 0x0000001fff0b7819 */ /* 0x002fe20000011407 */
[----:B---3--:R-:W-:-:S04]  /*13490*/  IMAD.WIDE.U32 R20, R7, R8, RZ ;  /* 0x0000000807147225 */ /* 0x008fc800078e00ff */
[----:B------:R-:W-:-:S04]  /*134a0*/  IMAD R10, R11, R8, RZ ;  /* 0x000000080b0a7224 */ /* 0x000fc800078e02ff */
[----:B------:R-:W-:Y:S01]  /*134b0*/  IMAD R9, R7, R9, R10 ;  /* 0x0000000907097224 */ /* 0x000fe200078e020a */
[----:B------:R-:W-:-:S04]  /*134c0*/  MOV R10, R20 ;  /* 0x00000014000a7202 */ /* 0x000fc80000000f00 */
[----:B------:R-:W-:Y:S02]  /*134d0*/  IADD3 R11, R21, R9, RZ ;  /* 0x00000009150b7210 */ /* 0x000fe40007ffe0ff */
.L_x_783:
[----:B----4-:R-:W-:Y:S01]  /*134e0*/  @P4 FFMA.FTZ R4, R2, R15, R19 ;  /* 0x0000000f02044223 */ /* 0x010fe20000010013 */
[----:B---3--:R-:W-:Y:S01]  /*134f0*/  @P3 FFMA.FTZ R14, R0, R13, R17 ;  /* 0x0000000d000e3223 */ /* 0x008fe20000010011 */
[----:B------:R-:W-:Y:S06]  /*13500*/  @!P1 BRA `(.L_x_784) ;  /* 0x00000000001c9947 */ /* 0x000fec0003800000 */
[----:B------:R-:W1:Y:S01]  /*13510*/  S2R R7, SR_CTAID.Y ;  /* 0x0000000000077919 */ /* 0x000e620000002600 */
[----:B------:R-:W1:Y:S08]  /*13520*/  LDC R0, c[0x0][0x2c4] ;  /* 0x0000b100ff007b82 */ /* 0x000e700000000800 */
[----:B------:R-:W3:Y:S08]  /*13530*/  S2UR UR6, SR_CTAID.Z ;  /* 0x00000000000679c3 */ /* 0x000ef00000002700 */
[----:B------:R-:W3:Y:S01]  /*13540*/  LDC R9, c[0x0][0x2e4] ;  /* 0x0000b900ff097b82 */ /* 0x000ee20000000800 */
[----:B-1----:R-:W-:-:S04]  /*13550*/  @!P0 IMAD R218, R7, R0, RZ ;  /* 0x0000000007da8224 */ /* 0x002fc800078e02ff */
[----:B---3--:R-:W-:Y:S01]  /*13560*/  IMAD R0, R9, UR6, R218 ;  /* 0x0000000609007c24 */ /* 0x008fe2000f8e02da */
[----:B------:R-:W-:Y:S06]  /*13570*/  BRA `(.L_x_785) ;  /* 0x0000000000187947 */ /* 0x000fec0003800000 */
.L_x_784:
[----:B------:R-:W1:Y:S01]  /*13580*/  S2R R7, SR_CTAID.Y ;  /* 0x0000000000077919 */ /* 0x000e620000002600 */
[----:B------:R-:W1:Y:S08]  /*13590*/  S2UR UR6, SR_CTAID.Z ;  /* 0x00000000000679c3 */ /* 0x000e700000002700 */
[----:B------:R-:W1:Y:S08]  /*135a0*/  LDC R2, c[0x0][0x270] ;  /* 0x00009c00ff027b82 */ /* 0x000e700000000800 */
[----:B------:R-:W3:Y:S01]  /*135b0*/  LDC R0, c[0x0][0x2c4] ;  /* 0x0000b100ff007b82 */ /* 0x000ee20000000800 */
[----:B-1----:R-:W-:-:S04]  /*135c0*/  IMAD R7, R7, R2, UR6 ;  /* 0x0000000607077e24 */ /* 0x002fc8000f8e0202 */
[----:B---3--:R-:W-:-:S07]  /*135d0*/  IMAD R0, R7, R0, RZ ;  /* 0x0000000007007224 */ /* 0x008fce00078e02ff */
.L_x_785:
[----:B------:R-:W-:Y:S01]  /*135e0*/  LOP3.LUT R2, R5, 0xffffffe0, RZ, 0xc0, !PT ;  /* 0xffffffe005027812 */ /* 0x000fe200078ec0ff */
[----:B------:R-:W-:Y:S01]  /*135f0*/  BAR.SYNC.DEFER_BLOCKING 0x0 ;  /* 0x0000000000007b1d */ /* 0x000fe20000010000 */
[----:B------:R-:W-:-:S03]  /*13600*/  IMAD R229, R228, 0x10, R229 ;  /* 0x00000010e4e57824 */ /* 0x000fc600078e02e5 */
[----:B------:R-:W-:Y:S02]  /*13610*/  IMAD.IADD R2, R3, 0x1, -R2 ;  /* 0x0000000103027824 */ /* 0x000fe400078e0a02 */
[----:B------:R-:W-:Y:S03]  /*13620*/  BSSY B0, `(.L_x_786) ;  /* 0x0000010000007945 */ /* 0x000fe60003800000 */
[----:B------:R-:W-:-:S13]  /*13630*/  LOP3.LUT P0, RZ, R2, 0x3, RZ, 0xc0, !PT ;  /* 0x0000000302ff7812 */ /* 0x000fda000780c0ff */
[----:B------:R-:W-:Y:S05]  /*13640*/  @P0 BRA `(.L_x_787) ;  /* 0x0000000000340947 */ /* 0x000fea0003800000 */
[----:B------:R-:W1:Y:S01]  /*13650*/  S2R R5, SR_CTAID.X ;  /* 0x0000000000057919 */ /* 0x000e620000002500 */
[----:B------:R-:W-:Y:S01]  /*13660*/  ISETP.GE.AND P2, PT, R229, R212, PT ;  /* 0x000000d4e500720c */ /* 0x000fe20003f46270 */
[----:B------:R-:W-:Y:S01]  /*13670*/  ULDC.64 UR4, c[0x0][0x2b0] ;  /* 0x0000ac0000047ab9 */ /* 0x000fe20000000a00 */
[----:B-1----:R-:W-:Y:S02]  /*13680*/  IMAD R0, R5, 0x40, R0 ;  /* 0x0000004005007824 */ /* 0x002fe400078e0200 */
[----:B------:R-:W-:-:S03]  /*13690*/  VIADD R5, R229, 0x8 ;  /* 0x00000008e5057836 */ /* 0x000fc60000000000 */
[----:B------:R-:W-:Y:S02]  /*136a0*/  SHF.R.S32.HI R2, RZ, 0x1f, R0 ;  /* 0x0000001fff027819 */ /* 0x000fe40000011400 */
[----:B------:R-:W-:Y:S02]  /*136b0*/  IADD3 R0, P0, R229, R0, RZ ;  /* 0x00000000e5007210 */ /* 0x000fe40007f1e0ff */
[----:B------:R-:W-:Y:S02]  /*136c0*/  ISETP.GE.AND P1, PT, R5, R212, PT ;  /* 0x000000d40500720c */ /* 0x000fe40003f26270 */
[----:B------:R-:W-:Y:S02]  /*136d0*/  LEA.HI.X.SX32 R229, R229, R2, 0x1, P0 ;  /* 0x00000002e5e57211 */ /* 0x000fe400000f0eff */
[----:B------:R-:W-:-:S04]  /*136e0*/  LEA R8, P0, R0, UR4, 0x2 ;  /* 0x0000000400087c11 */ /* 0x000fc8000f8010ff */
[----:B------:R-:W-:-:S05]  /*136f0*/  LEA.HI.X R9, R0, UR5, R229, 0x2, P0 ;  /* 0x0000000500097c11 */ /* 0x000fca00080f14e5 */
[----:B------:R1:W-:Y:S04]  /*13700*/  @!P2 STG.E desc[UR12][R8.64], R4 ;  /* 0x000000040800a986 */ /* 0x0003e8000c10190c */
[----:B------:R1:W-:Y:S02]  /*13710*/  @!P1 STG.E desc[UR12][R8.64+0x20], R14 ;  /* 0x0000200e08009986 */ /* 0x0003e4000c10190c */
.L_x_787:
[----:B------:R-:W-:Y:S05]  /*13720*/  BSYNC B0 ;  /* 0x0000000000007941 */ /* 0x000fea0003800000 */
.L_x_786:
[----:B------:R-:W3:Y:S01]  /*13730*/  S2UR UR5, SR_CTAID.X ;  /* 0x00000000000579c3 */ /* 0x000ee20000002500 */
[----:B------:R-:W-:Y:S01]  /*13740*/  SHF.R.S32.HI R223, RZ, 0x1f, R222 ;  /* 0x0000001fffdf7819 */ /* 0x000fe200000114de */
[----:B-12---:R1:W2:Y:S01]  /*13750*/  LDS.128 R12, [R220+0x1800] ;  /* 0x00180000dc0c7984 */ /* 0x0062a20000000c00 */
[----:B------:R-:W-:Y:S01]  /*13760*/  LEA.HI R0, R6, R3, RZ, 0x3 ;  /* 0x0000000306007211 */ /* 0x000fe200078f18ff */
[----:B------:R-:W-:Y:S02]  /*13770*/  BSSY B0, `(.L_x_788) ;  /* 0x0000028000007945 */ /* 0x000fe40003800000 */
[----:B------:R1:W4:Y:S01]  /*13780*/  LDS.128 R16, [R220] ;  /* 0x00000000dc107984 */ /* 0x0003220000000c00 */
[----:B------:R-:W-:Y:S01]  /*13790*/  SHF.R.S32.HI R0, RZ, 0x3, R0 ;  /* 0x00000003ff007819 */ /* 0x000fe20000011400 */
[----:B------:R-:W5:Y:S04]  /*137a0*/  LDC.64 R8, c[0x0][0x298] ;  /* 0x0000a600ff087b82 */ /* 0x000f680000000a00 */
[----:B------:R-:W-:-:S04]  /*137b0*/  VIADD R3, R0, 0x10 ;  /* 0x0000001000037836 */ /* 0x000fc80000000000 */
[----:B------:R-:W1:Y:S01]  /*137c0*/  LDC.64 R4, c[0x0][0x2a0] ;  /* 0x0000a800ff047b82 */ /* 0x000e620000000a00 */
[----:B------:R-:W-:Y:S02]  /*137d0*/  ISETP.GE.AND P2, PT, R3, R212, PT ;  /* 0x000000d40300720c */ /* 0x000fe40003f46270 */
[----:B------:R-:W-:Y:S01]  /*137e0*/  IADD3 R3, R0, 0x30, RZ ;  /* 0x0000003000037810 */ /* 0x000fe20007ffe0ff */
[----:B---3--:R-:W-:-:S04]  /*137f0*/  USHF.L.U32 UR5, UR5, 0x6, URZ ;  /* 0x0000000605057899 */ /* 0x008fc8000800063f */
[----:B------:R-:W-:Y:S02]  /*13800*/  USHF.R.S32.HI UR4, URZ, 0x1f, UR5 ;  /* 0x0000001f3f047899 */ /* 0x000fe40008011405 */
[----:B------:R-:W-:Y:S02]  /*13810*/  VIADD R221, R221, -UR5 ;  /* 0x80000005dddd7c36 */ /* 0x000fe40008000000 */
[----:B-----5:R-:W-:-:S03]  /*13820*/  IMAD.WIDE.U32 R6, R8, UR5, R222 ;  /* 0x0000000508067c25 */ /* 0x020fc6000f8e00de */
[----:B------:R-:W-:Y:S01]  /*13830*/  ISETP.GE.AND P3, PT, R0, R221, PT ;  /* 0x000000dd0000720c */ /* 0x000fe20003f66270 */
[----:B------:R-:W-:Y:S01]  /*13840*/  IMAD R2, R8, UR4, RZ ;  /* 0x0000000408027c24 */ /* 0x000fe2000f8e02ff */
[----:B------:R-:W-:Y:S01]  /*13850*/  IADD3 R20, P0, R10, R6, RZ ;  /* 0x000000060a147210 */ /* 0x000fe20007f1e0ff */
[----:B------:R-:W-:Y:S02]  /*13860*/  USHF.R.S32.HI UR4, URZ, 0x1f, UR6 ;  /* 0x0000001f3f047899 */ /* 0x000fe40008011406 */
[----:B------:R-:W-:-:S05]  /*13870*/  IMAD R2, R9, UR5, R2 ;  /* 0x0000000509027c24 */ /* 0x000fca000f8e0202 */
[----:B------:R-:W-:Y:S01]  /*13880*/  IADD3.X R21, R11, R7, R2, P0, !PT ;  /* 0x000000070b157210 */ /* 0x000fe200007fe402 */
[----:B------:R-:W-:Y:S01]  /*13890*/  VIADD R7, R0, 0x20 ;  /* 0x0000002000077836 */ /* 0x000fe20000000000 */
[-C--:B------:R-:W-:Y:S01]  /*138a0*/  ISETP.GE.AND P0, PT, R3, R212.reuse, PT ;  /* 0x000000d40300720c */ /* 0x080fe20003f06270 */
[C---:B-1----:R-:W-:Y:S02]  /*138b0*/  IMAD R2, R4.reuse, UR4, RZ ;  /* 0x0000000404027c24 */ /* 0x042fe4000f8e02ff */
[----:B------:R-:W-:Y:S01]  /*138c0*/  IMAD.WIDE.U32 R20, R4, UR6, R20 ;  /* 0x0000000604147c25 */ /* 0x000fe2000f8e0014 */
[----:B------:R-:W-:-:S03]  /*138d0*/  ISETP.GE.AND P1, PT, R7, R212, PT ;  /* 0x000000d40700720c */ /* 0x000fc60003f26270 */
[----:B------:R-:W-:Y:S02]  /*138e0*/  IMAD R23, R5, UR6, R2 ;  /* 0x0000000605177c24 */ /* 0x000fe4000f8e0202 */
[----:B------:R1:W3:Y:S03]  /*138f0*/  LDS.128 R4, [R220+0x2000] ;  /* 0x00200000dc047984 */ /* 0x0002e60000000c00 */
[----:B------:R-:W-:Y:S01]  /*13900*/  IADD3 R23, R23, R21, RZ ;  /* 0x0000001517177210 */ /* 0x000fe20007ffe0ff */
[----:B--2-4-:R-:W-:Y:S06]  /*13910*/  @P3 BRA `(.L_x_789) ;  /* 0x0000000000343947 */ /* 0x014fec0003800000 */
        /* <DEDUP_REMOVED lines=11> */
[----:B------:R2:W-:Y:S04]  /*139d0*/  @!P4 STG.E.128 desc[UR12][R24.64], R16 ;  /* 0x000000101800c986 */ /* 0x0005e8000c101d0c */
[----:B---3--:R2:W-:Y:S02]  /*139e0*/  @!P3 STG.E.128 desc[UR12][R24.64+0x80], R4 ;  /* 0x000080041800b986 */ /* 0x0085e4000c101d0c */
.L_x_789:
[----:B------:R-:W-:Y:S05]  /*139f0*/  BSYNC B0 ;  /* 0x0000000000007941 */ /* 0x000fea0003800000 */
.L_x_788:
[----:B--2---:R2:W4:Y:S01]  /*13a00*/  LDS.128 R16, [R220+0x800] ;  /* 0x00080000dc107984 */ /* 0x0045220000000c00 */
[----:B------:R-:W-:Y:S03]  /*13a10*/  BSSY B0, `(.L_x_790) ;  /* 0x0000013000007945 */ /* 0x000fe60003800000 */
[----:B---3--:R2:W3:Y:S01]  /*13a20*/  LDS.128 R4, [R220+0x2800] ;  /* 0x00280000dc047984 */ /* 0x0084e20000000c00 */
        /* <DEDUP_REMOVED lines=13> */
[----:B------:R-:W-:-:S04]  /*13b00*/  LEA R24, P4, R10, UR4, 0x1 ;  /* 0x000000040a187c11 */ /* 0x000fc8000f8808ff */
[----:B------:R-:W-:-:S05]  /*13b10*/  LEA.HI.X R25, R10, UR5, R2, 0x1, P4 ;  /* 0x000000050a197c11 */ /* 0x000fca000a0f0c02 */
[----:B----4-:R4:W-:Y:S04]  /*13b20*/  @!P3 STG.E.128 desc[UR12][R24.64], R16 ;  /* 0x000000101800b986 */ /* 0x0109e8000c101d0c */
[----:B---3--:R4:W-:Y:S02]  /*13b30*/  @!P2 STG.E.128 desc[UR12][R24.64+0x80], R4 ;  /* 0x000080041800a986 */ /* 0x0089e4000c101d0c */
.L_x_791:
[----:B------:R-:W-:Y:S05]  /*13b40*/  BSYNC B0 ;  /* 0x0000000000007941 */ /* 0x000fea0003800000 */
.L_x_790:
[----:B----4-:R4:W1:Y:S01]  /*13b50*/  LDS.128 R16, [R220+0x1000] ;  /* 0x00100000dc107984 */ /* 0x0108620000000c00 */
        /* <DEDUP_REMOVED lines=17> */
[----:B-1----:R1:W-:Y:S04]  /*13c70*/  @!P2 STG.E.128 desc[UR12][R24.64], R16 ;  /* 0x000000101800a986 */ /* 0x0023e8000c101d0c */
[----:B---3--:R1:W-:Y:S02]  /*13c80*/  @!P1 STG.E.128 desc[UR12][R24.64+0x80], R4 ;  /* 0x0000800418009986 */ /* 0x0083e4000c101d0c */
.L_x_793:
[----:B------:R-:W-:Y:S05]  /*13c90*/  BSYNC B0 ;  /* 0x0000000000007941 */ /* 0x000fea0003800000 */
.L_x_792:
[----:B-1-3--:R1:W3:Y:S01]  /*13ca0*/  LDS.128 R4, [R220+0x3800] ;  /* 0x00380000dc047984 */ /* 0x00a2e20000000c00 */
[----:B------:R-:W-:Y:S05]  /*13cb0*/  @P0 EXIT ;  /* 0x000000000000094d */ /* 0x000fea0003800000 */
[----:B------:R-:W-:Y:S01]  /*13cc0*/  IADD3 R0, P0, R0, 0x30, RZ ;  /* 0x0000003000007810 */ /* 0x000fe20007f1e0ff */
[----:B------:R-:W-:Y:S01]  /*13cd0*/  IMAD.MOV.U32 R10, RZ, RZ, R20 ;  /* 0x000000ffff0a7224 */ /* 0x000fe200078e0014 */
[----:B------:R-:W-:Y:S01]  /*13ce0*/  MOV R11, R23 ;  /* 0x00000017000b7202 */ /* 0x000fe20000000f00 */
[----:B------:R-:W-:Y:S01]  /*13cf0*/  ULDC UR6, c[0x0][0x2d0] ;  /* 0x0000b40000067ab9 */ /* 0x000fe20000000800 */
[----:B------:R-:W-:Y:S01]  /*13d00*/  ULDC.64 UR4, c[0x0][0x280] ;  /* 0x0000a00000047ab9 */ /* 0x000fe20000000a00 */
[----:B------:R-:W-:Y:S01]  /*13d10*/  IMAD.X R225, RZ, RZ, R225, P0 ;  /* 0x000000ffffe17224 */ /* 0x000fe200000e06e1 */
[----:B------:R-:W-:Y:S01]  /*13d20*/  ISETP.GE.AND P1, PT, R222, UR6, PT ;  /* 0x00000006de007c0c */ /* 0x000fe2000bf26270 */
[----:B------:R-:W-:Y:S01]  /*13d30*/  IMAD.WIDE.U32 R10, R0, R8, R10 ;  /* 0x00000008000a7225 */ /* 0x000fe200078e000a */
[----:B------:R-:W-:-:S03]  /*13d40*/  ISETP.GE.AND P0, PT, R213, UR6, PT ;  /* 0x00000006d5007c0c */ /* 0x000fc6000bf06270 */
[----:B------:R-:W-:Y:S01]  /*13d50*/  IMAD R2, R225, R8, RZ ;  /* 0x00000008e1027224 */ /* 0x000fe200078e02ff */
[----:B------:R-:W-:-:S03]  /*13d60*/  LEA R8, P2, R10, UR4, 0x1 ;  /* 0x000000040a087c11 */ /* 0x000fc6000f8408ff */
[----:B------:R-:W-:-:S04]  /*13d70*/  IMAD R2, R0, R9, R2 ;  /* 0x0000000900027224 */ /* 0x000fc800078e0202 */
[----:B------:R-:W-:-:S05]  /*13d80*/  IMAD.IADD R3, R2, 0x1, R11 ;  /* 0x0000000102037824 */ /* 0x000fca00078e020b */
[----:B------:R-:W-:-:S05]  /*13d90*/  LEA.HI.X R9, R10, UR5, R3, 0x1, P2 ;  /* 0x000000050a097c11 */ /* 0x000fca00090f0c03 */
[----:B------:R1:W-:Y:S01]  /*13da0*/  @!P1 STG.E.128 desc[UR12][R8.64], R12 ;  /* 0x0000000c08009986 */ /* 0x0003e2000c101d0c */
[----:B------:R-:W-:Y:S05]  /*13db0*/  @P0 EXIT ;  /* 0x000000000000094d */ /* 0x000fea0003800000 */
[----:B---3--:R-:W-:Y:S01]  /*13dc0*/  STG.E.128 desc[UR12][R8.64+0x80], R4 ;  /* 0x0000800408007986 */ /* 0x008fe2000c101d0c */
[----:B------:R-:W-:Y:S05]  /*13dd0*/  EXIT ;  /* 0x000000000000794d */ /* 0x000fea0003800000 */
.L_x_794:
        /* <DEDUP_REMOVED lines=10> */
.L_x_8362:


//--------------------- .text._ZN5flash24flash_fwd_splitkv_kernelI23Flash_fwd_kernel_traitsILi128ELi64ELi128ELi4ELb0ELb0EN7cutlass6half_tE19Flash_kernel_traitsILi128ELi64ELi128ELi4ES3_EELb1ELb0ELb0ELb0ELb0ELb1ELb0ELb0EEEvNS_16Flash_fwd_paramsE --------------------------
	.section	.text._ZN5flash24flash_fwd_splitkv_kernelI23Flash_fwd_kernel_traitsILi128ELi64ELi128ELi4ELb0ELb0EN7cutlass6half_tE19Flash_kernel_traitsILi128ELi64ELi128ELi4ES3_EELb1ELb0ELb0ELb0ELb0ELb1ELb0ELb0EEEvNS_16Flash_fwd_paramsE,"ax",@progbits
	.align	128
        .global         _ZN5flash24flash_fwd_splitkv_kernelI23Flash_fwd_kernel_traitsILi128ELi64ELi128ELi4ELb0ELb0EN7cutlass6half_tE19Flash_kernel_traitsILi128ELi64ELi128ELi4ES3_EELb1ELb0ELb0ELb0ELb0ELb1ELb0ELb0EEEvNS_16Flash_fwd_paramsE
        .type           _ZN5flash24flash_fwd_splitkv_kernelI23Flash_fwd_kernel_traitsILi128ELi64ELi128ELi4ELb0ELb0EN7cutlass6half_tE19Flash_kernel_traitsILi128ELi64ELi128ELi4ES3_EELb1ELb0ELb0ELb0ELb0ELb1ELb0ELb0EEEvNS_16Flash_fwd_paramsE,@function
        .size           _ZN5flash24flash_fwd_splitkv_kernelI23Flash_fwd_kernel_traitsILi128ELi64ELi128ELi4ELb0ELb0EN7cutlass6half_tE19Flash_kernel_traitsILi128ELi64ELi128ELi4ES3_EELb1ELb0ELb0ELb0ELb0ELb1ELb0ELb0EEEvNS_16Flash_fwd_paramsE,(.L_x_8363 - _ZN5flash24flash_fwd_splitkv_kernelI23Flash_fwd_kernel_traitsILi128ELi64ELi128ELi4ELb0ELb0EN7cutlass6half_tE19Flash_kernel_traitsILi128ELi64ELi128ELi4ES3_EELb1ELb0ELb0ELb0ELb0ELb1ELb0ELb0EEEvNS_16Flash_fwd_paramsE)
        .other          _ZN5flash24flash_fwd_splitkv_kernelI23Flash_fwd_kernel_traitsILi128ELi64ELi128ELi4ELb0ELb0EN7cutlass6half_tE19Flash_kernel_traitsILi128ELi64ELi128ELi4ES3_EELb1ELb0ELb0ELb0ELb0ELb1ELb0ELb0EEEvNS_16Flash_fwd_paramsE,@"STO_CUDA_ENTRY STV_DEFAULT"
_ZN5flash24flash_fwd_splitkv_kernelI23Flash_fwd_kernel_traitsILi128ELi64ELi128ELi4ELb0ELb0EN7cutlass6half_tE19Flash_kernel_traitsILi128ELi64ELi128ELi4ES3_EELb1ELb0ELb0ELb0ELb0ELb1ELb0ELb0EEEvNS_16Flash_fwd_paramsE:
.text._ZN5flash24flash_fwd_splitkv_kernelI23Flash_fwd_kernel_traitsILi128ELi64ELi128ELi4ELb0ELb0EN7cutlass6half_tE19Flash_kernel_traitsILi128ELi64ELi128ELi4ES3_EELb1ELb0ELb0ELb0ELb0ELb1ELb0ELb0EEEvNS_16Flash_fwd_paramsE:
        /* <DEDUP_REMOVED lines=38> */
.L_x_795:
[----:B------:R-:W1:Y:S02]  /*0260*/  LDC R5, c[0x0][0x2c8] ;  /* 0x0000b200ff057b82 */ /* 0x000e640000000800 */
.L_x_796:
        /* <DEDUP_REMOVED lines=13> */
[----:B-----5:R-:W-:Y:S01]  /*0340*/  @P1 IMAD.IADD R136, R7, 0x1, -R10 ;  /* 0x0000000107881824 */ /* 0x020fe200078e0a0a */
[----:B------:R-:W-:Y:S01]  /*0350*/  ULDC UR5, c[0x0][0x2c8] ;  /* 0x0000b20000057ab9 */ /* 0x000fe20000000800 */
[----:B------:R-:W3:Y:S01]  /*0360*/  S2R R137, SR_TID.X ;  /* 0x0000000000897919 */ /* 0x000ee20000002100 */
[----:B------:R-:W-:Y:S01]  /*0370*/  @!P1 ISETP.NE.AND.EX P0, PT, R3, RZ, PT, P0 ;  /* 0x000000ff0300920c */ /* 0x000fe20003f05300 */
[----:B------:R-:W-:Y:S01]  /*0380*/  UIADD3 UR5, UR5, 0x7f, URZ ;  /* 0x0000007f05057890 */ /* 0x000fe2000fffe03f */
[----:B------:R-:W-:Y:S02]  /*0390*/  IADD3 R3, -R225, 0xbf, R142 ;  /* 0x000000bfe1037810 */ /* 0x000fe40007ffe18e */
[----:B------:R-:W-:Y:S01]  /*03a0*/  @!P1 SEL R0, R0, RZ, P0 ;  /* 0x000000ff00009207 */ /* 0x000fe20000000000 */
[----:B------:R-:W-:-:S03]  /*03b0*/  USHF.R.S32.HI UR4, URZ, 0x1f, UR5 ;  /* 0x0000001f3f047899 */ /* 0x000fc60008011405 */
[----:B-1----:R-:W-:Y:S01]  /*03c0*/  @!P1 IADD3 R136, R0, R5, -R10 ;  /* 0x0000000500889210 */ /* 0x002fe20007ffe80a */
        /* <DEDUP_REMOVED lines=12> */
[----:B---3--:R-:W-:Y:S05]  /*0490*/  @P0 BRA `(.L_x_797) ;  /* 0x0000000800200947 */ /* 0x008fea0003800000 */
        /* <DEDUP_REMOVED lines=13> */
[C---:B------:R-:W-:Y:S01]  /*0570*/  ISETP.GE.AND P2, PT, R0.reuse, R225, PT ;  /* 0x000000e10000720c */ /* 0x040fe20003f46270 */
[----:B------:R-:W-:-:S03]  /*0580*/  VIADD R10, R0, 0x10 ;  /* 0x00000010000a7836 */ /* 0x000fc60000000000 */
[----:B------:R-:W-:Y:S02]  /*0590*/  ISETP.NE.AND P6, PT, R137, RZ, PT ;  /* 0x000000ff8900720c */ /* 0x000fe40003fc5270 */
[CC--:B------:R-:W-:Y:S02]  /*05a0*/  ISETP.GE.AND P1, PT, R10.reuse, R225.reuse, PT ;  /* 0x000000e10a00720c */ /* 0x0c0fe40003f26270 */
[----:B------:R-:W-:Y:S01]  /*05b0*/  ISETP.GE.OR P4, PT, R10, R225, P6 ;  /* 0x000000e10a00720c */ /* 0x000fe20003786670 */
[----:B-1----:R-:W-:-:S04]  /*05c0*/  @P0 IMAD.WIDE.U32 R8, R222, R4, RZ ;  /* 0x00000004de080225 */ /* 0x002fc800078e00ff */
[----:B------:R-:W-:Y:S02]  /*05d0*/  @P0 IMAD R222, R222, R5, R9 ;  /* 0x00000005dede0224 */ /* 0x000fe400078e0209 */
[-C--:B--2---:R-:W-:Y:S01]  /*05e0*/  @!P0 IMAD R6, R7, R2.reuse, RZ ;  /* 0x0000000207068224 */ /* 0x084fe200078e02ff */
[----:B------:R-:W-:Y:S01]  /*05f0*/  SHF.R.S32.HI R7, RZ, 0x1f, R142 ;  /* 0x0000001fff077819 */ /* 0x000fe2000001148e */
[----:B------:R-:W-:-:S04]  /*0600*/  @!P0 IMAD.WIDE.U32 R12, R11, R2, RZ ;  /* 0x000000020b0c8225 */ /* 0x000fc800078e00ff */
[----:B------:R-:W-:Y:S01]  /*0610*/  IMAD.SHL.U32 R2, R137, 0x8, RZ ;  /* 0x0000000889027824 */ /* 0x000fe200078e00ff */
[----:B------:R-:W-:Y:S01]  /*0620*/  @!P0 MOV R8, R12 ;  /* 0x0000000c00088202 */ /* 0x000fe20000000f00 */
[C---:B------:R-:W-:Y:S02]  /*0630*/  @!P0 IMAD R6, R11.reuse, R3, R6 ;  /* 0x000000030b068224 */ /* 0x040fe400078e0206 */
[----:B------:R-:W-:Y:S01]  /*0640*/  IMAD R11, R11, UR6, R20 ;  /* 0x000000060b0b7c24 */ /* 0x000fe2000f8e0214 */
[----:B------:R-:W-:Y:S01]  /*0650*/  SHF.R.S32.HI R3, RZ, 0x1f, R2 ;  /* 0x0000001fff037819 */ /* 0x000fe20000011402 */
[----:B------:R-:W-:Y:S02]  /*0660*/  @!P0 IMAD.IADD R222, R13, 0x1, R6 ;  /* 0x000000010dde8824 */ /* 0x000fe400078e0206 */
[-C--:B------:R-:W-:Y:S01]  /*0670*/  IMAD R6, R7, R4.reuse, RZ ;  /* 0x0000000407067224 */ /* 0x080fe200078e02ff */
[----:B------:R-:W-:Y:S01]  /*0680*/  SHF.R.S32.HI R7, RZ, 0x1f, R20 ;  /* 0x0000001fff077819 */ /* 0x000fe20000011414 */
[----:B------:R-:W-:-:S04]  /*0690*/  IMAD.WIDE.U32 R12, R142, R4, R2 ;  /* 0x000000048e0c7225 */ /* 0x000fc800078e0002 */
[----:B------:R-:W-:Y:S01]  /*06a0*/  IMAD R9, R142, R5, R6 ;  /* 0x000000058e097224 */ /* 0x000fe200078e0206 */
[----:B------:R-:W-:Y:S01]  /*06b0*/  IADD3 R8, P0, R8, R12, RZ ;  /* 0x0000000c08087210 */ /* 0x000fe20007f1e0ff */
[----:B------:R-:W-:Y:S01]  /*06c0*/  IMAD R7, R7, UR4, RZ ;  /* 0x0000000407077c24 */ /* 0x000fe2000f8e02ff */
[----:B------:R-:W-:Y:S02]  /*06d0*/  IADD3 R6, R0, 0x20, RZ ;  /* 0x0000002000067810 */ /* 0x000fe40007ffe0ff */
        /* <DEDUP_REMOVED lines=23> */
.L_x_799:
[----:B------:R-:W-:Y:S05]  /*0850*/  BSYNC B0 ;  /* 0x0000000000007941 */ /* 0x000fea0003800000 */
.L_x_798:
        /* <DEDUP_REMOVED lines=19> */
.L_x_801:
[----:B------:R-:W-:Y:S05]  /*0990*/  BSYNC B0 ;  /* 0x0000000000007941 */ /* 0x000fea0003800000 */
.L_x_800:
        /* <DEDUP_REMOVED lines=20> */
.L_x_803:
[----:B------:R-:W-:Y:S05]  /*0ae0*/  BSYNC B0 ;  /* 0x0000000000007941 */ /* 0x000fea0003800000 */
.L_x_802:
        /* <DEDUP_REMOVED lines=19> */
.L_x_805:
[----:B------:R-:W-:Y:S05]  /*0c20*/  BSYNC B0 ;  /* 0x0000000000007941 */ /* 0x000fea0003800000 */
.L_x_804:
        /* <DEDUP_REMOVED lines=15> */
.L_x_797:
        /* <DEDUP_REMOVED lines=24> */
.L_x_806:
[----:B------:R-:W-:Y:S05]  /*0ea0*/  @!P0 BRA `(.L_x_807) ;  /* 0x0000000400408947 */ /* 0x000fea0003800000 */
[----:B------:R-:W1:Y:S01]  /*0eb0*/  LDC R10, c[0x0][0x380] ;  /* 0x0000e000ff0a7b82 */ /* 0x000e620000000800 */
[----:B------:R-:W-:Y:S01]  /*0ec0*/  LEA R17, R200, 0xffffff80, 0x7 ;  /* 0xffffff80c8117811 */ /* 0x000fe200078e38ff */
[----:B------:R-:W-:-:S03]  /*0ed0*/  ULDC.64 UR4, c[0x0][0x260] ;  /* 0x0000980000047ab9 */ /* 0x000fc60000000a00 */
[----:B-----5:R-:W-:-:S03]  /*0ee0*/  IABS R0, R17 ;  /* 0x0000001100007213 */ /* 0x020fc60000000000 */
[----:B------:R-:W2:Y:S08]  /*0ef0*/  LDC R9, c[0x0][0x278] ;  /* 0x00009e00ff097b82 */ /* 0x000eb00000000800 */
[----:B------:R-:W3:Y:S01]  /*0f00*/  LDC.64 R192, c[0x0][0x248] ;  /* 0x00009200ffc07b82 */ /* 0x000ee20000000a00 */
[----:B-1----:R-:W-:-:S04]  /*0f10*/  IABS R3, R10 ;  /* 0x0000000a00037213 */ /* 0x002fc80000000000 */
[----:B------:R-:W1:Y:S08]  /*0f20*/  I2F.RP R6, R3 ;  /* 0x0000000300067306 */ /* 0x000e700000209400 */
[----:B-1----:R-:W1:Y:S02]  /*0f30*/  MUFU.RCP R4, R6 ;  /* 0x0000000600047308 */ /* 0x002e640000001000 */
[----:B-1----:R-:W-:-:S06]  /*0f40*/  IADD3 R4, R4, 0xffffffe, RZ ;  /* 0x0ffffffe04047810 */ /* 0x002fcc0007ffe0ff */
[----:B------:R-:W1:Y:S02]  /*0f50*/  F2I.FTZ.U32.TRUNC.NTZ R5, R4 ;  /* 0x0000000400057305 */ /* 0x000e64000021f000 */
[----:B-1----:R-:W-:Y:S01]  /*0f60*/  IMAD.MOV R2, RZ, RZ, -R5 ;  /* 0x000000ffff027224 */ /* 0x002fe200078e0a05 */
        /* <DEDUP_REMOVED lines=18> */
[----:B------:R1:W4:Y:S01]  /*1090*/  LDG.E R0, desc[UR12][R14.64] ;  /* 0x0000000c0e007981 */ /* 0x000322000c1e1900 */
[----:B--2---:R-:W-:Y:S02]  /*10a0*/  IABS R2, R9 ;  /* 0x0000000900027213 */ /* 0x004fe40000000000 */
[----:B------:R-:W-:Y:S02]  /*10b0*/  IADD3 R8, -R13, RZ, RZ ;  /* 0x000000ff0d087210 */ /* 0x000fe40007ffe1ff */
[----:B------:R-:W2:Y:S03]  /*10c0*/  I2F.RP R5, R2 ;  /* 0x0000000200057306 */ /* 0x000ea60000209400 */
[----:B------:R-:W-:-:S05]  /*10d0*/  IMAD R17, R10, R8, R17 ;  /* 0x000000080a117224 */ /* 0x000fca00078e0211 */
[----:B--2---:R-:W2:Y:S01]  /*10e0*/  MUFU.RCP R6, R5 ;  /* 0x0000000500067308 */ /* 0x004ea20000001000 */
[----:B-1----:R-:W-:Y:S01]  /*10f0*/  SHF.R.S32.HI R15, RZ, 0x1f, R17 ;  /* 0x0000001fff0f7819 */ /* 0x002fe20000011411 */
[----:B--2---:R-:W-:-:S06]  /*1100*/  VIADD R6, R6, 0xffffffe ;  /* 0x0ffffffe06067836 */ /* 0x004fcc0000000000 */
        /* <DEDUP_REMOVED lines=18> */
[----:B------:R-:W2:Y:S05]  /*1230*/  LDC.64 R2, c[0x0][0x238] ;  /* 0x00008e00ff027b82 */ /* 0x000eaa0000000a00 */
[----:B------:R-:W-:-:S06]  /*1240*/  @P3 VIADD R24, R24, 0x1 ;  /* 0x0000000118183836 */ /* 0x000fcc0000000000 */
[----:B------:R-:W-:Y:S02]  /*1250*/  @!P1 IADD3 R24, -R24, RZ, RZ ;  /* 0x000000ff18189210 */ /* 0x000fe40007ffe1ff */
[----:B------:R-:W-:-:S04]  /*1260*/  @!P2 LOP3.LUT R24, RZ, R9, RZ, 0x33, !PT ;  /* 0x00000009ff18a212 */ /* 0x000fc800078e33ff */
[----:B------:R-:W-:Y:S02]  /*1270*/  SHF.R.S32.HI R9, RZ, 0x1f, R24 ;  /* 0x0000001fff097819 */ /* 0x000fe40000011418 */
[----:B----4-:R-:W-:Y:S01]  /*1280*/  SHF.R.S32.HI R7, RZ, 0x1f, R0 ;  /* 0x0000001fff077819 */ /* 0x010fe20000011400 */
[----:B-1----:R-:W-:-:S04]  /*1290*/  IMAD.WIDE.U32 R12, R0, R4, RZ ;  /* 0x00000004000c7225 */ /* 0x002fc800078e00ff */
[----:B------:R-:W-:Y:S02]  /*12a0*/  IMAD R6, R7, R4, RZ ;  /* 0x0000000407067224 */ /* 0x000fe400078e02ff */
[----:B---3--:R-:W-:Y:S02]  /*12b0*/  IMAD R4, R15, R192, RZ ;  /* 0x000000c00f047224 */ /* 0x008fe400078e02ff */
[----:B------:R-:W-:Y:S02]  /*12c0*/  IMAD R5, R0, R5, R6 ;  /* 0x0000000500057224 */ /* 0x000fe400078e0206 */
[----:B------:R-:W-:Y:S02]  /*12d0*/  IMAD R4, R17, R193, R4 ;  /* 0x000000c111047224 */ /* 0x000fe400078e0204 */
[----:B------:R-:W-:Y:S02]  /*12e0*/  IMAD.IADD R13, R13, 0x1, R5 ;  /* 0x000000010d0d7824 */ /* 0x000fe400078e0205 */
[----:B--2---:R-:W-:-:S02]  /*12f0*/  IMAD R7, R7, R2, RZ ;  /* 0x0000000207077224 */ /* 0x004fc400078e02ff */
[----:B------:R-:W-:-:S04]  /*1300*/  IMAD.WIDE.U32 R12, R17, R192, R12 ;  /* 0x000000c0110c7225 */ /* 0x000fc800078e000c */
[----:B------:R-:W-:Y:S01]  /*1310*/  IMAD R5, R9, UR4, RZ ;  /* 0x0000000409057c24 */ /* 0x000fe2000f8e02ff */
[----:B------:R-:W-:Y:S01]  /*1320*/  IADD3 R13, R13, R4, RZ ;  /* 0x000000040d0d7210 */ /* 0x000fe20007ffe0ff */
[C---:B------:R-:W-:Y:S02]  /*1330*/  IMAD R3, R0.reuse, R3, R7 ;  /* 0x0000000300037224 */ /* 0x040fe400078e0207 */
[----:B------:R-:W-:-:S04]  /*1340*/  IMAD.WIDE.U32 R6, R0, R2, RZ ;  /* 0x0000000200067225 */ /* 0x000fc800078e00ff */
[C---:B------:R-:W-:Y:S01]  /*1350*/  IMAD R5, R24.reuse, UR5, R5 ;  /* 0x0000000518057c24 */ /* 0x040fe2000f8e0205 */
[----:B------:R-:W-:Y:S01]  /*1360*/  IADD3 R8, R7, R3, RZ ;  /* 0x0000000307087210 */ /* 0x000fe20007ffe0ff */
[----:B------:R-:W-:-:S04]  /*1370*/  IMAD.WIDE.U32 R28, R24, UR4, R12 ;  /* 0x00000004181c7c25 */ /* 0x000fc8000f8e000c */
[----:B------:R-:W-:Y:S01]  /*1380*/  IMAD.MOV.U32 R14, RZ, RZ, R6 ;  /* 0x000000ffff0e7224 */ /* 0x000fe200078e0006 */
[----:B------:R-:W-:Y:S01]  /*1390*/  IADD3 R7, R29, R5, RZ ;  /* 0x000000051d077210 */ /* 0x000fe20007ffe0ff */
[----:B------:R-:W-:Y:S06]  /*13a0*/  BRA `(.L_x_808) ;  /* 0x0000000400387947 */ /* 0x000fec0003800000 */
.L_x_807:
        /* <DEDUP_REMOVED lines=49> */
.L_x_809:
[----:B------:R-:W-:Y:S01]  /*16c0*/  @!P1 LOP3.LUT R24, RZ, R9, RZ, 0x33, !PT ;  /* 0x00000009ff189212 */ /* 0x000fe200078e33ff */
[----:B------:R-:W-:Y:S01]  /*16d0*/  IMAD R4, R15, R192, RZ ;  /* 0x000000c00f047224 */ /* 0x000fe200078e02ff */
[----:B------:R-:W-:-:S03]  /*16e0*/  MOV R9, R5 ;  /* 0x0000000500097202 */ /* 0x000fc60000000f00 */
[-C--:B------:R-:W-:Y:S02]  /*16f0*/  IMAD R5, R193, R17.reuse, R4 ;  /* 0x00000011c1057224 */ /* 0x080fe400078e0204 */
[----:B------:R-:W-:Y:S01]  /*1700*/  IMAD.WIDE.U32 R18, R192, R17, R8 ;  /* 0x00000011c0127225 */ /* 0x000fe200078e0008 */
[----:B------:R-:W-:Y:S02]  /*1710*/  SHF.R.S32.HI R9, RZ, 0x1f, R24 ;  /* 0x0000001fff097819 */ /* 0x000fe40000011418 */
[----:B------:R-:W-:Y:S02]  /*1720*/  @P4 IADD3 R8, R10, R13, RZ ;  /* 0x0000000d0a084210 */ /* 0x000fe40007ffe0ff */
[----:B------:R-:W-:Y:S01]  /*1730*/  IADD3 R19, R19, R5, RZ ;  /* 0x0000000513137210 */ /* 0x000fe20007ffe0ff */
[----:B--2---:R-:W-:Y:S02]  /*1740*/  IMAD R12, R9, R2, RZ ;  /* 0x00000002090c7224 */ /* 0x004fe400078e02ff */
[----:B-1----:R-:W-:-:S04]  /*1750*/  @P4 IMAD.WIDE.U32 R4, R8, R6, RZ ;  /* 0x0000000608044225 */ /* 0x002fc800078e00ff */
[----:B------:R-:W-:Y:S01]  /*1760*/  IMAD.WIDE.U32 R28, R24, R2, R18 ;  /* 0x00000002181c7225 */ /* 0x000fe200078e0012 */
[----:B------:R-:W-:-:S03]  /*1770*/  @P4 MOV R14, R4 ;  /* 0x00000004000e4202 */ /* 0x000fc60000000f00 */
[----:B------:R-:W-:Y:S02]  /*1780*/  IMAD R3, R24, R3, R12 ;  /* 0x0000000318037224 */ /* 0x000fe400078e020c */
[----:B------:R-:W-:-:S03]  /*1790*/  @P4 IMAD R8, R8, R7, R5 ;  /* 0x0000000708084224 */ /* 0x000fc600078e0205 */
[----:B------:R-:W-:Y:S01]  /*17a0*/  IADD3 R7, R29, R3, RZ ;  /* 0x000000031d077210 */ /* 0x000fe20007ffe0ff */
[----:B------:R-:W-:Y:S06]  /*17b0*/  @P4 BRA `(.L_x_808) ;  /* 0x0000000000344947 */ /* 0x000fec0003800000 */
[----:B------:R-:W1:Y:S01]  /*17c0*/  LDC.64 R4, c[0x0][0x250] ;  /* 0x00009400ff047b82 */ /* 0x000e620000000a00 */
[----:B------:R-:W-:-:S07]  /*17d0*/  SHF.R.S32.HI R13, RZ, 0x1f, R10 ;  /* 0x0000001fff0d7819 */ /* 0x000fce000001140a */
[----:B------:R-:W2:Y:S01]  /*17e0*/  LDC.64 R2, c[0x0][0x238] ;  /* 0x00008e00ff027b82 */ /* 0x000ea20000000a00 */
[-C--:B-1----:R-:W-:Y:S01]  /*17f0*/  IMAD R6, R13, R4.reuse, RZ ;  /* 0x000000040d067224 */ /* 0x082fe200078e02ff */
[----:B-----5:R-:W-:Y:S01]  /*1800*/  SHF.R.S32.HI R13, RZ, 0x1f, R0 ;  /* 0x0000001fff0d7819 */ /* 0x020fe20000011400 */
[----:B------:R-:W-:-:S04]  /*1810*/  IMAD.WIDE.U32 R18, R10, R4, RZ ;  /* 0x000000040a127225 */ /* 0x000fc800078e00ff */
[----:B------:R-:W-:Y:S02]  /*1820*/  IMAD R5, R10, R5, R6 ;  /* 0x000000050a057224 */ /* 0x000fe400078e0206 */
[----:B--2---:R-:W-:-:S03]  /*1830*/  IMAD R13, R13, R2, RZ ;  /* 0x000000020d0d7224 */ /* 0x004fc600078e02ff */
[----:B------:R-:W-:Y:S01]  /*1840*/  IADD3 R19, R19, R5, RZ ;  /* 0x0000000513137210 */ /* 0x000fe20007ffe0ff */
[C---:B------:R-:W-:Y:S02]  /*1850*/  IMAD R3, R0.reuse, R3, R13 ;  /* 0x0000000300037224 */ /* 0x040fe400078e020d */
[----:B------:R-:W-:-:S05]  /*1860*/  IMAD.WIDE.U32 R18, R0, R2, R18 ;  /* 0x0000000200127225 */ /* 0x000fca00078e0012 */
[----:B------:R-:W-:Y:S02]  /*1870*/  IADD3 R8, R19, R3, RZ ;  /* 0x0000000313087210 */ /* 0x000fe40007ffe0ff */
[----:B------:R-:W-:-:S07]  /*1880*/  MOV R14, R18 ;  /* 0x00000012000e7202 */ /* 0x000fce0000000f00 */
.L_x_808:
[----:B------:R-:W-:Y:S01]  /*1890*/  ISETP.NE.AND P1, PT, R222, -0x1, PT ;  /* 0xffffffffde00780c */ /* 0x000fe20003f25270 */
[----:B------:R-:W1:Y:S01]  /*18a0*/  S2UR UR8, SR_CgaCtaId ;  /* 0x00000000000879c3 */ /* 0x000e620000008800 */
[----:B------:R-:W-:Y:S01]  /*18b0*/  SHF.R.S32.HI R140, RZ, 0x1f, R137 ;  /* 0x0000001fff8c7819 */ /* 0x000fe20000011489 */
[----:B------:R-:W-:Y:S01]  /*18c0*/  ULDC.64 UR6, c[0x0][0x268] ;  /* 0x00009a0000067ab9 */ /* 0x000fe20000000a00 */
[----:B------:R-:W-:Y:S01]  /*18d0*/  ULDC.64 UR4, c[0x0][0x258] ;  /* 0x0000960000047ab9 */ /* 0x000fe20000000a00 */
[----:B------:R-:W-:Y:S01]  /*18e0*/  IMAD.IADD R216, R225, 0x1, -R142 ;  /* 0x00000001e1d87824 */ /* 0x000fe200078e0a8e */
[CC--:B-----5:R-:W-:Y:S01]  /*18f0*/  LEA.HI R0, R140.reuse, R137.reuse, RZ, 0x3 ;  /* 0x000000898c007211 */ /* 0x0e0fe200078f18ff */
[----:B------:R-:W-:Y:S01]  /*1900*/  BSSY B0, `(.L_x_810) ;  /* 0x000005f000007945 */ /* 0x000fe20003800000 */
[----:B------:R-:W-:Y:S01]  /*1910*/  LEA.HI R12, R140, R137, RZ, 0x4 ;  /* 0x000000898c0c7211 */ /* 0x000fe200078f20ff */
[----:B------:R-:W2:Y:S01]  /*1920*/  LDC.64 R194, c[0x0][0x250] ;  /* 0x00009400ffc27b82 */ /* 0x000ea20000000a00 */
[----:B------:R-:W-:-:S02]  /*1930*/  SHF.R.S32.HI R228, RZ, 0x3, R0 ;  /* 0x00000003ffe47819 */ /* 0x000fc40000011400 */
[----:B------:R-:W-:Y:S02]  /*1940*/  LOP3.LUT R0, R0, 0xfffffff8, RZ, 0xc0, !PT ;  /* 0xfffffff800007812 */ /* 0x000fe400078ec0ff */
[----:B------:R-:W-:Y:S01]  /*1950*/  LOP3.LUT R6, R12, 0xfffffff0, RZ, 0xc0, !PT ;  /* 0xfffffff00c067812 */ /* 0x000fe200078ec0ff */
[C---:B------:R-:W-:Y:S01]  /*1960*/  IMAD.SHL.U32 R21, R228.reuse, 0x40, RZ ;  /* 0x00000040e4157824 */ /* 0x040fe200078e00ff */
[----:B------:R-:W-:Y:S01]  /*1970*/  @!P1 SHF.R.S32.HI R19, RZ, 0x1f, R11 ;  /* 0x0000001fff139819 */ /* 0x000fe2000001140b */
[----:B------:R-:W3:Y:S01]  /*1980*/  @!P1 LDC.64 R2, c[0x0][0x228] ;  /* 0x00008a00ff029b82 */ /* 0x000ee20000000a00 */
[C---:B------:R-:W-:Y:S01]  /*1990*/  IMAD.IADD R0, R137.reuse, 0x1, -R0 ;  /* 0x0000000189007824 */ /* 0x040fe200078e0a00 */
[----:B------:R-:W-:Y:S01]  /*19a0*/  ISETP.GE.AND P6, PT, R228, R216, PT ;  /* 0x000000d8e400720c */ /* 0x000fe20003fc6270 */
[----:B------:R-:W-:Y:S01]  /*19b0*/  IMAD.IADD R6, R137, 0x1, -R6 ;  /* 0x0000000189067824 */ /* 0x000fe200078e0a06 */
[----:B------:R-:W-:Y:S01]  /*19c0*/  LOP3.LUT R21, R21, 0x1c0, RZ, 0xc0, !PT ;  /* 0x000001c015157812 */ /* 0x000fe200078ec0ff */
[----:B------:R-:W-:Y:S01]  /*19d0*/  IMAD.SHL.U32 R226, R0, 0x8, RZ ;  /* 0x0000000800e27824 */ /* 0x000fe200078e00ff */
[----:B------:R-:W-:Y:S01]  /*19e0*/  IADD3 R223, R200, -0x1, RZ ;  /* 0xffffffffc8df7810 */ /* 0x000fe20007ffe0ff */
[----:B------:R-:W-:Y:S01]  /*19f0*/  VIADD R16, R228, 0x20 ;  /* 0x00000020e4107836 */ /* 0x000fe20000000000 */
[----:B------:R-:W4:Y:S01]  /*1a00*/  @P1 LDC.64 R4, c[0x0][0x240] ;  /* 0x00009000ff041b82 */ /* 0x000f220000000a00 */
[----:B------:R-:W-:Y:S01]  /*1a10*/  SHF.R.U32.HI R224, RZ, 0x3, R21 ;  /* 0x00000003ffe07819 */ /* 0x000fe20000011615 */
[----:B------:R-:W-:Y:S01]  /*1a20*/  VIADD R217, R226, 0x40 ;  /* 0x00000040e2d97836 */ /* 0x000fe20000000000 */
[----:B------:R-:W-:-:S02]  /*1a30*/  LOP3.LUT R13, R21, 0x38, R226, 0xf8, !PT ;  /* 0x00000038150d7812 */ /* 0x000fc400078ef8e2 */
[----:B------:R-:W-:Y:S02]  /*1a40*/  IADD3 R28, P3, R226, R28, RZ ;  /* 0x0000001ce21c7210 */ /* 0x000fe40007f7e0ff */
[----:B------:R-:W-:Y:S02]  /*1a50*/  LOP3.LUT R224, R13, R224, RZ, 0x3c, !PT ;  /* 0x000000e00de07212 */ /* 0x000fe400078e3cff */
[----:B------:R-:W-:Y:S02]  /*1a60*/  LEA.HI R13, R140, R137, RZ, 0x6 ;  /* 0x000000898c0d7211 */ /* 0x000fe400078f30ff */
[----:B------:R-:W-:Y:S02]  /*1a70*/  ISETP.GE.AND P4, PT, R16, R216, PT ;  /* 0x000000d81000720c */ /* 0x000fe40003f86270 */
[----:B------:R-:W-:Y:S01]  /*1a80*/  SHF.R.S32.HI R229, RZ, 0x1f, R228 ;  /* 0x0000001fffe57819 */ /* 0x000fe200000114e4 */
[----:B------:R-:W-:Y:S02]  /*1a90*/  IMAD.SHL.U32 R13, R13, 0x8, RZ ;  /* 0x000000080d0d7824 */ /* 0x000fe400078e00ff */
[----:B---3--:R-:W-:Y:S01]  /*1aa0*/  @!P1 IMAD R10, R19, R2, RZ ;  /* 0x00000002130a9224 */ /* 0x008fe200078e02ff */
[----:B------:R-:W-:Y:S01]  /*1ab0*/  SHF.R.S32.HI R19, RZ, 0x1f, R6 ;  /* 0x0000001fff137819 */ /* 0x000fe20000011406 */
[----:B------:R-:W-:Y:S01]  /*1ac0*/  IMAD.WIDE R30, R31, 0x40, R228 ;  /* 0x000000401f1e7825 */ /* 0x000fe200078e02e4 */
[----:B------:R-:W-:-:S03]  /*1ad0*/  LOP3.LUT R224, R224, 0xfffffe00, R13, 0xf8, !PT ;  /* 0xfffffe00e0e07812 */ /* 0x000fc600078ef80d */
[----:B------:R-:W-:Y:S01]  /*1ae0*/  @!P1 IMAD R3, R11, R3, R10 ;  /* 0x000000030b039224 */ /* 0x000fe200078e020a */
[----:B------:R-:W-:Y:S01]  /*1af0*/  LEA.HI R10, R19, R6, RZ, 0x3 ;  /* 0x00000006130a7211 */ /* 0x000fe200078f18ff */
[----:B----4-:R-:W-:Y:S01]  /*1b00*/  @P1 IMAD.WIDE.U32 R22, R222, R4, RZ ;  /* 0x00000004de161225 */ /* 0x010fe200078e00ff */
[----:B------:R-:W-:-:S03]  /*1b10*/  SHF.R.S32.HI R4, RZ, 0x1f, R226 ;  /* 0x0000001fff047819 */ /* 0x000fc600000114e2 */
[----:B------:R-:W-:Y:S01]  /*1b20*/  @!P1 IMAD.WIDE.U32 R18, R11, R2, RZ ;  /* 0x000000020b129225 */ /* 0x000fe200078e00ff */
[----:B------:R-:W-:-:S03]  /*1b30*/  LOP3.LUT R11, R10, 0xfffffff8, RZ, 0xc0, !PT ;  /* 0xfffffff80a0b7812 */ /* 0x000fc600078ec0ff */
[----:B------:R-:W-:Y:S01]  /*1b40*/  @P1 IMAD.MOV.U32 R2, RZ, RZ, R22 ;  /* 0x000000ffff021224 */ /* 0x000fe200078e0016 */
[----:B------:R-:W-:Y:S01]  /*1b50*/  IADD3 R22, P2, R226, R14, RZ ;  /* 0x0000000ee2167210 */ /* 0x000fe20007f5e0ff */
[----:B------:R-:W-:Y:S02]  /*1b60*/  @!P1 IMAD.MOV.U32 R2, RZ, RZ, R18 ;  /* 0x000000ffff029224 */ /* 0x000fe400078e0012 */
[----:B------:R-:W-:Y:S01]  /*1b70*/  @P1 IMAD R5, R222, R5, R23 ;  /* 0x00000005de051224 */ /* 0x000fe200078e0217 */
[----:B------:R-:W-:Y:S01]  /*1b80*/  @!P1 IADD3 R5, R19, R3, RZ ;  /* 0x0000000313059210 */ /* 0x000fe20007ffe0ff */
[----:B------:R-:W-:Y:S01]  /*1b90*/  IMAD R13, R9, UR6, RZ ;  /* 0x00000006090d7c24 */ /* 0x000fe2000f8e02ff */
[----:B------:R-:W-:Y:S01]  /*1ba0*/  SHF.R.S32.HI R3, RZ, 0x1f, R20 ;  /* 0x0000001fff037819 */ /* 0x000fe20000011414 */
[----:B------:R-:W-:Y:S01]  /*1bb0*/  IMAD.X R23, R4, 0x1, R8, P2 ;  /* 0x0000000104177824 */ /* 0x000fe200010e0608 */
[----:B------:R-:W-:Y:S01]  /*1bc0*/  IADD3 R18, P1, R226, R2, RZ ;  /* 0x00000002e2127210 */ /* 0x000fe20007f3e0ff */
[----:B------:R-:W-:-:S02]  /*1bd0*/  IMAD R13, R24, UR7, R13 ;  /* 0x00000007180d7c24 */ /* 0x000fc4000f8e020d */
[----:B------:R-:W-:Y:S02]  /*1be0*/  IMAD R3, R3, UR4, RZ ;  /* 0x0000000403037c24 */ /* 0x000fe4000f8e02ff */
[----:B------:R-:W-:Y:S01]  /*1bf0*/  IMAD.X R19, R4, 0x1, R5, P1 ;  /* 0x0000000104137824 */ /* 0x000fe200008e0605 */
[----:B------:R-:W-:Y:S01]  /*1c00*/  MOV R5, 0x20 ;  /* 0x0000002000057802 */ /* 0x000fe20000000f00 */
[----:B------:R-:W-:-:S04]  /*1c10*/  IMAD.WIDE.U32 R24, R24, UR6, R22 ;  /* 0x0000000618187c25 */ /* 0x000fc8000f8e0016 */
[C---:B------:R-:W-:Y:S02]  /*1c20*/  IMAD R23, R20.reuse, UR5, R3 ;  /* 0x0000000514177c24 */ /* 0x040fe4000f8e0203 */
[----:B------:R-:W-:Y:S01]  /*1c30*/  IMAD.WIDE.U32 R20, R20, UR4, R18 ;  /* 0x0000000414147c25 */ /* 0x000fe2000f8e0012 */
[----:B------:R-:W-:Y:S02]  /*1c40*/  UMOV UR4, 0x400 ;  /* 0x0000040000047882 */ /* 0x000fe40000000000 */
[----:B-1----:R-:W-:Y:S01]  /*1c50*/  ULEA UR4, UR8, UR4, 0x18 ;  /* 0x0000000408047291 */ /* 0x002fe2000f8ec03f */
[C---:B------:R-:W-:Y:S02]  /*1c60*/  VIADD R18, R228.reuse, 0x10 ;  /* 0x00000010e4127836 */ /* 0x040fe40000000000 */
[----:B------:R-:W-:Y:S02]  /*1c70*/  VIADD R14, R228, 0x30 ;  /* 0x00000030e40e7836 */ /* 0x000fe40000000000 */
[----:B------:R-:W-:Y:S01]  /*1c80*/  IMAD.IADD R6, R6, 0x1, -R11 ;  /* 0x0000000106067824 */ /* 0x000fe200078e0a0b */
[-C--:B------:R-:W-:Y:S01]  /*1c90*/  ISETP.GE.AND P5, PT, R18, R216.reuse, PT ;  /* 0x000000d81200720c */ /* 0x080fe20003fa6270 */
[----:B------:R-:W-:Y:S01]  /*1ca0*/  IMAD.X R29, R4, 0x1, R7, P3 ;  /* 0x00000001041d7824 */ /* 0x000fe200018e0607 */
[----:B------:R-:W-:Y:S01]  /*1cb0*/  ISETP.GE.AND P3, PT, R14, R216, PT ;  /* 0x000000d80e00720c */ /* 0x000fe20003f66270 */
[----:B------:R-:W-:Y:S01]  /*1cc0*/  IMAD.MOV.U32 R7, RZ, RZ, 0x10 ;  /* 0x00000010ff077424 */ /* 0x000fe200078e00ff */
[----:B------:R-:W-:Y:S01]  /*1cd0*/  LEA R224, R224, UR4, 0x1 ;  /* 0x00000004e0e07c11 */ /* 0x000fe2000f8e08ff */
[----:B------:R-:W-:Y:S01]  /*1ce0*/  IMAD.SHL.U32 R2, R223, 0x80, RZ ;  /* 0x00000080df027824 */ /* 0x000fe200078e00ff */
[----:B------:R-:W-:Y:S01]  /*1cf0*/  R2P PR, R6, 0x6 ;  /* 0x0000000606007804 */ /* 0x000fe20000000000 */
[----:B------:R-:W-:-:S02]  /*1d00*/  IMAD.IADD R23, R21, 0x1, R23 ;  /* 0x0000000115177824 */ /* 0x000fc400078e0217 */
[----:B------:R-:W-:Y:S02]  /*1d10*/  IMAD.IADD R11, R136, 0x1, -R2 ;  /* 0x00000001880b7824 */ /* 0x000fe400078e0a02 */
[----:B------:R-:W-:Y:S02]  /*1d20*/  SEL R4, R7, 0xfffffff0, !P1 ;  /* 0xfffffff007047807 */ /* 0x000fe40004800000 */
[----:B------:R-:W-:Y:S01]  /*1d30*/  SEL R3, R5, 0xffffffe0, !P2 ;  /* 0xffffffe005037807 */ /* 0x000fe20005000000 */
        /* <DEDUP_REMOVED lines=27> */
.L_x_811:
[----:B------:R-:W-:Y:S05]  /*1ef0*/  BSYNC B0 ;  /* 0x0000000000007941 */ /* 0x000fea0003800000 */
.L_x_810:
        /* <DEDUP_REMOVED lines=14> */
[----:B------:R3:W-:Y:S01]  /*1fe0*/  @P2 STS.128 [R224+0x800], RZ ;  /* 0x000800ffe0002388 */ /* 0x0007e20000000c00 */
[----:B-1----:R-:W-:Y:S02]  /*1ff0*/  @!P2 LEA R26, P5, R32, R8, 0x1 ;  /* 0x00000008201aa211 */ /* 0x002fe400078a08ff */
[----:B------:R-:W-:-:S05]  /*2000*/  IMAD.IADD R8, R33, 0x1, R19 ;  /* 0x0000000121087824 */ /* 0x000fca00078e0213 */
        /* <DEDUP_REMOVED lines=14> */
.L_x_813:
[----:B------:R-:W-:Y:S05]  /*20f0*/  BSYNC B0 ;  /* 0x0000000000007941 */ /* 0x000fea0003800000 */
.L_x_812:
[----:B------:R-:W-:Y:S04]  /*2100*/  BSSY B0, `(.L_x_814) ;  /* 0x000001f000007945 */ /* 0x000fe80003800000 */
[----:B------:R-:W-:Y:S05]  /*2110*/  @P4 BRA `(.L_x_815) ;  /* 0x0000000000744947 */ /* 0x000fea0003800000 */
[----:B------:R-:W-:Y:S01]  /*2120*/  ULDC UR5, c[0x0][0x2d0] ;  /* 0x0000b40000057ab9 */ /* 0x000fe20000000800 */
[----:B---34-:R-:W-:Y:S01]  /*2130*/  IADD3 R26, P1, R30, 0x20, RZ ;  /* 0x000000201e1a7810 */ /* 0x018fe20007f3e0ff */
        /* <DEDUP_REMOVED lines=27> */
.L_x_815:
[----:B------:R-:W-:Y:S05]  /*22f0*/  BSYNC B0 ;  /* 0x0000000000007941 */ /* 0x000fea0003800000 */
.L_x_814:
        /* <DEDUP_REMOVED lines=30> */
.L_x_817:
[----:B------:R-:W-:Y:S05]  /*24e0*/  BSYNC B0 ;  /* 0x0000000000007941 */ /* 0x000fea0003800000 */
.L_x_816:
[CC--:B------:R-:W-:Y:S01]  /*24f0*/  ISETP.GE.AND P3, PT, R228.reuse, R11.reuse, PT ;  /* 0x0000000be400720c */ /* 0x0c0fe20003f66270 */
[-C--:B------:R-:W-:Y:S01]  /*2500*/  IMAD R197, R229, R192.reuse, RZ ;  /* 0x000000c0e5c57224 */ /* 0x080fe200078e02ff */
[----:B------:R-:W-:Y:S01]  /*2510*/  BSSY B0, `(.L_x_818) ;  /* 0x0000020000007945 */ /* 0x000fe20003800000 */
[----:B-12---:R-:W-:Y:S01]  /*2520*/  IMAD.WIDE.U32 R8, R228, R192, R28 ;  /* 0x000000c0e4087225 */ /* 0x006fe200078e001c */
[-C--:B------:R-:W-:Y:S02]  /*2530*/  ISETP.GE.AND P6, PT, R18, R11.reuse, PT ;  /* 0x0000000b1200720c */ /* 0x080fe40003fc6270 */
[----:B------:R-:W-:Y:S01]  /*2540*/  ISETP.GE.AND P2, PT, R16, R11, PT ;  /* 0x0000000b1000720c */ /* 0x000fe20003f46270 */
[----:B------:R-:W-:Y:S01]  /*2550*/  IMAD R197, R228, R193, R197 ;  /* 0x000000c1e4c57224 */ /* 0x000fe200078e02c5 */
[----:B------:R-:W-:Y:S01]  /*2560*/  ISETP.GE.AND P1, PT, R14, R11, PT ;  /* 0x0000000b0e00720c */ /* 0x000fe20003f26270 */
[C---:B------:R-:W-:Y:S01]  /*2570*/  IMAD.SHL.U32 R219, R192.reuse, 0x10, RZ ;  /* 0x00000010c0db7824 */ /* 0x040fe200078e00ff */
[----:B------:R-:W-:Y:S01]  /*2580*/  SHF.L.U64.HI R218, R192, 0x4, R193 ;  /* 0x00000004c0da7819 */ /* 0x000fe200000102c1 */
[----:B------:R-:W-:Y:S01]  /*2590*/  VIADD R28, R228, 0x40 ;  /* 0x00000040e41c7836 */ /* 0x000fe20000000000 */
[----:B------:R-:W-:Y:S01]  /*25a0*/  IADD3 R197, R9, R197, RZ ;  /* 0x000000c509c57210 */ /* 0x000fe20007ffe0ff */
[----:B------:R-:W-:Y:S01]  /*25b0*/  IMAD.MOV.U32 R196, RZ, RZ, R8 ;  /* 0x000000ffffc47224 */ /* 0x000fe200078e0008 */
[----:B------:R-:W-:Y:S07]  /*25c0*/  @P3 BRA `(.L_x_819) ;  /* 0x0000000000503947 */ /* 0x000fee0003800000 */
[----:B------:R-:W-:Y:S02]  /*25d0*/  ULDC UR5, c[0x0][0x2d0] ;  /* 0x0000b40000057ab9 */ /* 0x000fe40000000800 */
[----:B------:R-:W-:Y:S02]  /*25e0*/  ISETP.GE.AND P4, PT, R226, UR5, PT ;  /* 0x00000005e2007c0c */ /* 0x000fe4000bf86270 */
[----:B------:R-:W-:-:S11]  /*25f0*/  ISETP.GE.AND P3, PT, R217, UR5, PT ;  /* 0x00000005d9007c0c */ /* 0x000fd6000bf66270 */
[----:B------:R-:W1:Y:S01]  /*2600*/  @!P4 LDC.64 R8, c[0x0][0x218] ;  /* 0x00008600ff08cb82 */ /* 0x000e620000000a00 */
        /* <DEDUP_REMOVED lines=16> */
.L_x_819:
[----:B------:R-:W-:Y:S05]  /*2710*/  BSYNC B0 ;  /* 0x0000000000007941 */ /* 0x000fea0003800000 */
.L_x_818:
[----:B------:R-:W-:Y:S04]  /*2720*/  BSSY B0, `(.L_x_820) ;  /* 0x0000018000007945 */ /* 0x000fe80003800000 */
[----:B------:R-:W-:Y:S05]  /*2730*/  @P6 BRA `(.L_x_821) ;  /* 0x0000000000586947 */ /* 0x000fea0003800000 */
[----:B------:R-:W-:Y:S01]  /*2740*/  ULDC UR5, c[0x0][0x2d0] ;  /* 0x0000b40000057ab9 */ /* 0x000fe20000000800 */
[----:B------:R-:W-:Y:S02]  /*2750*/  IADD3 R19, P5, R219, R196, RZ ;  /* 0x000000c4db137210 */ /* 0x000fe40007fbe0ff */
[----:B------:R-:W-:Y:S02]  /*2760*/  ISETP.GE.AND P4, PT, R226, UR5, PT ;  /* 0x00000005e2007c0c */ /* 0x000fe4000bf86270 */
[----:B------:R-:W-:Y:S01]  /*2770*/  ISETP.GE.AND P3, PT, R217, UR5, PT ;  /* 0x00000005d9007c0c */ /* 0x000fe2000bf66270 */
[----:B------:R-:W-:-:S10]  /*2780*/  IMAD.X R20, R218, 0x1, R197, P5 ;  /* 0x00000001da147824 */ /* 0x000fd400028e06c5 */
[----:B-12---:R-:W1:Y:S01]  /*2790*/  @!P4 LDC.64 R8, c[0x0][0x218] ;  /* 0x00008600ff08cb82 */ /* 0x006e620000000a00 */
        /* <DEDUP_REMOVED lines=16> */
.L_x_821:
[----:B------:R-:W-:Y:S05]  /*28a0*/  BSYNC B0 ;  /* 0x0000000000007941 */ /* 0x000fea0003800000 */
.L_x_820:
[----:B------:R-:W-:Y:S01]  /*28b0*/  BSSY B0, `(.L_x_822) ;  /* 0x000001b000007945 */ /* 0x000fe20003800000 */
[----:B------:R-:W-:Y:S01]  /*28c0*/  ISETP.GE.AND P6, PT, R28, R11, PT ;  /* 0x0000000b1c00720c */ /* 0x000fe20003fc6270 */
[C---:B---34-:R-:W-:Y:S01]  /*28d0*/  VIADD R26, R228.reuse, 0x50 ;  /* 0x00000050e41a7836 */ /* 0x058fe20000000000 */
[----:B------:R-:W-:Y:S01]  /*28e0*/  IADD3 R20, R228, 0x60, RZ ;  /* 0x00000060e4147810 */ /* 0x000fe20007ffe0ff */
[----:B------:R-:W-:Y:S05]  /*28f0*/  @P2 BRA `(.L_x_823) ;  /* 0x0000000000582947 */ /* 0x000fea0003800000 */
[----:B------:R-:W-:Y:S01]  /*2900*/  ULDC UR5, c[0x0][0x2d0] ;  /* 0x0000b40000057ab9 */ /* 0x000fe20000000800 */
[----:B------:R-:W-:Y:S02]  /*2910*/  LEA R19, P4, R192, R196, 0x5 ;  /* 0x000000c4c0137211 */ /* 0x000fe400078828ff */
[----:B------:R-:W-:Y:S02]  /*2920*/  ISETP.GE.AND P3, PT, R226, UR5, PT ;  /* 0x00000005e2007c0c */ /* 0x000fe4000bf66270 */
[----:B------:R-:W-:Y:S02]  /*2930*/  ISETP.GE.AND P2, PT, R217, UR5, PT ;  /* 0x00000005d9007c0c */ /* 0x000fe4000bf46270 */
[----:B------:R-:W-:-:S09]  /*2940*/  LEA.HI.X R22, R192, R197, R193, 0x5, P4 ;  /* 0x000000c5c0167211 */ /* 0x000fd200020f2cc1 */
        /* <DEDUP_REMOVED lines=17> */
.L_x_823:
[----:B------:R-:W-:Y:S05]  /*2a60*/  BSYNC B0 ;  /* 0x0000000000007941 */ /* 0x000fea0003800000 */
.L_x_822:
[----:B------:R-:W-:Y:S01]  /*2a70*/  BSSY B0, `(.L_x_824) ;  /* 0x000001c000007945 */ /* 0x000fe20003800000 */
[-C--:B------:R-:W-:Y:S01]  /*2a80*/  ISETP.GE.AND P5, PT, R26, R11.reuse, PT ;  /* 0x0000000b1a00720c */ /* 0x080fe20003fa6270 */
[----:B------:R-:W-:Y:S01]  /*2a90*/  VIADD R22, R228, 0x70 ;  /* 0x00000070e4167836 */ /* 0x000fe20000000000 */
[----:B------:R-:W-:Y:S01]  /*2aa0*/  ISETP.GE.AND P4, PT, R20, R11, PT ;  /* 0x0000000b1400720c */ /* 0x000fe20003f86270 */
[----:B------:R-:W-:-:S12]  /*2ab0*/  @P1 BRA `(.L_x_825) ;  /* 0x00000000005c1947 */ /* 0x000fd80003800000 */
[----:B------:R-:W-:Y:S01]  /*2ac0*/  ULDC UR5, c[0x0][0x2d0] ;  /* 0x0000b40000057ab9 */ /* 0x000fe20000000800 */
[----:B------:R-:W-:Y:S01]  /*2ad0*/  IMAD R30, R193, 0x30, RZ ;  /* 0x00000030c11e7824 */ /* 0x000fe200078e02ff */
[----:B------:R-:W-:Y:S01]  /*2ae0*/  ISETP.GE.AND P2, PT, R226, UR5, PT ;  /* 0x00000005e2007c0c */ /* 0x000fe2000bf46270 */
[----:B------:R-:W-:Y:S01]  /*2af0*/  IMAD.WIDE.U32 R32, R192, 0x30, R196 ;  /* 0x00000030c0207825 */ /* 0x000fe200078e00c4 */
[----:B------:R-:W-:-:S03]  /*2b00*/  ISETP.GE.AND P1, PT, R217, UR5, PT ;  /* 0x00000005d9007c0c */ /* 0x000fc6000bf26270 */
[----:B------:R-:W-:-:S08]  /*2b10*/  IMAD.IADD R30, R33, 0x1, R30 ;  /* 0x00000001211e7824 */ /* 0x000fd000078e021e */
        /* <DEDUP_REMOVED lines=17> */
.L_x_825:
[----:B------:R-:W-:Y:S05]  /*2c30*/  BSYNC B0 ;  /* 0x0000000000007941 */ /* 0x000fea0003800000 */
.L_x_824:
        /* <DEDUP_REMOVED lines=24> */
.L_x_827:
[----:B------:R-:W-:Y:S05]  /*2dc0*/  BSYNC B0 ;  /* 0x0000000000007941 */ /* 0x000fea0003800000 */
.L_x_826:
[----:B------:R-:W-:Y:S01]  /*2dd0*/  IADD3 R17, P2, R228, R17, RZ ;  /* 0x00000011e4117210 */ /* 0x000fe20007f5e0ff */
[----:B------:R-:W-:Y:S01]  /*2de0*/  BSSY B0, `(.L_x_828) ;  /* 0x000001b000007945 */ /* 0x000fe20003800000 */
[----:B------:R-:W-:-:S03]  /*2df0*/  ISETP.GE.AND P1, PT, R22, R11, PT ;  /* 0x0000000b1600720c */ /* 0x000fc60003f26270 */
[----:B------:R-:W-:Y:S01]  /*2e00*/  IMAD.X R15, R229, 0x1, R15, P2 ;  /* 0x00000001e50f7824 */ /* 0x000fe200010e060f */
[----:B------:R-:W-:Y:S09]  /*2e10*/  @P5 BRA `(.L_x_829) ;  /* 0x00000000005c5947 */ /* 0x000ff20003800000 */
        /* <DEDUP_REMOVED lines=23> */
.L_x_829:
[----:B------:R-:W-:Y:S05]  /*2f90*/  BSYNC B0 ;  /* 0x0000000000007941 */ /* 0x000fea0003800000 */
.L_x_828:
[----:B------:R-:W-:Y:S04]  /*2fa0*/  BSSY B0, `(.L_x_830) ;  /* 0x0000019000007945 */ /* 0x000fe80003800000 */
[----:B------:R-:W-:Y:S05]  /*2fb0*/  @P4 BRA `(.L_x_831) ;  /* 0x00000000005c4947 */ /* 0x000fea0003800000 */
        /* <DEDUP_REMOVED lines=23> */
.L_x_831:
[----:B------:R-:W-:Y:S05]  /*3130*/  BSYNC B0 ;  /* 0x0000000000007941 */ /* 0x000fea0003800000 */
.L_x_830:
        /* <DEDUP_REMOVED lines=25> */
.L_x_833:
[----:B------:R-:W-:Y:S05]  /*32d0*/  BSYNC B0 ;  /* 0x0000000000007941 */ /* 0x000fea0003800000 */
.L_x_832:
        /* <DEDUP_REMOVED lines=40> */
.L_x_835:
[----:B------:R-:W-:Y:S05]  /*3560*/  BSYNC B0 ;  /* 0x0000000000007941 */ /* 0x000fea0003800000 */
.L_x_834:
        /* <DEDUP_REMOVED lines=22> */
.L_x_837:
[----:B------:R-:W-:Y:S05]  /*36d0*/  BSYNC B0 ;  /* 0x0000000000007941 */ /* 0x000fea0003800000 */
.L_x_836:
        /* <DEDUP_REMOVED lines=42> */
.L_x_839:
[----:B------:R-:W-:Y:S05]  /*3980*/  BSYNC B0 ;  /* 0x0000000000007941 */ /* 0x000fea0003800000 */
.L_x_838:
        /* <DEDUP_REMOVED lines=30> */
.L_x_841:
[----:B------:R-:W-:Y:S05]  /*3b70*/  BSYNC B0 ;  /* 0x0000000000007941 */ /* 0x000fea0003800000 */
.L_x_840:
        /* <DEDUP_REMOVED lines=24> */
.L_x_843:
[----:B------:R-:W-:Y:S05]  /*3d00*/  BSYNC B0 ;  /* 0x0000000000007941 */ /* 0x000fea0003800000 */
.L_x_842:
        /* <DEDUP_REMOVED lines=24> */
.L_x_845:
[----:B------:R-:W-:Y:S05]  /*3e90*/  BSYNC B0 ;  /* 0x0000000000007941 */ /* 0x000fea0003800000 */
.L_x_844:
        /* <DEDUP_REMOVED lines=24> */
.L_x_847:
[----:B------:R-:W-:Y:S05]  /*4020*/  BSYNC B0 ;  /* 0x0000000000007941 */ /* 0x000fea0003800000 */
.L_x_846:
        /* <DEDUP_REMOVED lines=24> */
.L_x_849:
[----:B------:R-:W-:Y:S05]  /*41b0*/  BSYNC B0 ;  /* 0x0000000000007941 */ /* 0x000fea0003800000 */
.L_x_848:
[----:B------:R-:W-:Y:S01]  /*41c0*/  LDSM.16.M88.4 R32, [R215] ;  /* 0x00000000d720783b */ /* 0x000fe20000000200 */
[----:B------:R-:W-:Y:S01]  /*41d0*/  LOP3.LUT P1, RZ, R0, 0x2, RZ, 0xc0, !PT ;  /* 0x0000000200ff7812 */ /* 0x000fe2000782c0ff */
[----:B------:R-:W-:Y:S01]  /*41e0*/  ULDC UR10, c[0x0][0x39c] ;  /* 0x0000e700000a7ab9 */ /* 0x000fe20000000800 */
[-C--:B------:R-:W-:Y:S01]  /*41f0*/  LEA R213, R4, R215.reuse, 0x1 ;  /* 0x000000d704d57211 */ /* 0x080fe200078e08ff */
[----:B------:R-:W5:Y:S01]  /*4200*/  LDSM.16.M88.4 R52, [R214+0x4800] ;  /* 0x00480000d634783b */ /* 0x000f620000000200 */
[----:B------:R-:W-:Y:S02]  /*4210*/  SEL R7, R7, 0xfffffff0, !P1 ;  /* 0xfffffff007077807 */ /* 0x000fe40004800000 */
[----:B------:R-:W-:Y:S01]  /*4220*/  LOP3.LUT P1, RZ, R0, 0x4, RZ, 0xc0, !PT ;  /* 0x0000000400ff7812 */ /* 0x000fe2000782c0ff */
[----:B------:R-:W3:Y:S01]  /*4230*/  LDSM.16.M88.4 R44, [R214+0x5000] ;  /* 0x00500000d62c783b */ /* 0x000ee20000000200 */
[----:B------:R-:W-:Y:S02]  /*4240*/  LEA R141, R7, R214, 0x1 ;  /* 0x000000d6078d7211 */ /* 0x000fe400078e08ff */
[----:B------:R-:W-:Y:S01]  /*4250*/  SEL R5, R5, 0xffffffe0, !P1 ;  /* 0xffffffe005057807 */ /* 0x000fe20004800000 */
[----:B------:R-:W4:Y:S01]  /*4260*/  LDSM.16.M88.4 R28, [R214+0x4000] ;  /* 0x00400000d61c783b */ /* 0x000f220000000200 */
[----:B------:R-:W-:-:S02]  /*4270*/  LEA R211, R3, R215, 0x1 ;  /* 0x000000d703d37211 */ /* 0x000fc400078e08ff */
[----:B------:R-:W-:Y:S01]  /*4280*/  LEA R207, R5, R214, 0x1 ;  /* 0x000000d605cf7211 */ /* 0x000fe200078e08ff */
[----:B------:R-:W-:Y:S01]  /*4290*/  LDSM.16.M88.4 R64, [R213] ;  /* 0x00000000d540783b */ /* 0x000fe20000000200 */
[----:B------:R-:W-:Y:S02]  /*42a0*/  IADD3 R0, R214, 0x4000, RZ ;  /* 0x00004000d6007810 */ /* 0x000fe40007ffe0ff */
[----:B------:R-:W-:Y:S01]  /*42b0*/  LEA R210, R3, R213, 0x1 ;  /* 0x000000d503d27211 */ /* 0x000fe200078e08ff */
[----:B------:R-:W4:Y:S01]  /*42c0*/  LDSM.16.M88.4 R24, [R141+0x4800] ;  /* 0x004800008d18783b */ /* 0x000f220000000200 */
[----:B------:R-:W-:Y:S02]  /*42d0*/  LEA R212, R7, R0, 0x1 ;  /* 0x0000000007d47211 */ /* 0x000fe400078e08ff */
[----:B------:R-:W-:Y:S01]  /*42e0*/  ISETP.GE.AND P1, PT, R200, 0x2, PT ;  /* 0x00000002c800780c */ /* 0x000fe20003f26270 */
[----:B------:R-:W4:Y:S01]  /*42f0*/  LDSM.16.M88.4 R100, [R214+0x5800] ;  /* 0x00580000d664783b */ /* 0x000f220000000200 */
[----:B------:R-:W-:-:S02]  /*4300*/  LEA R209, R5, R212, 0x1 ;  /* 0x000000d405d17211 */ /* 0x000fc400078e08ff */
[----:B------:R-:W-:Y:S01]  /*4310*/  LOP3.LUT R208, R6, R37, RZ, 0xfc, !PT ;  /* 0x0000002506d07212 */ /* 0x000fe200078efcff */
[----:B------:R-:W4:Y:S04]  /*4320*/  LDSM.16.M88.4 R92, [R214+0x6000] ;  /* 0x00600000d65c783b */ /* 0x000f280000000200 */
[----:B------:R-:W4:Y:S04]  /*4330*/  LDSM.16.M88.4 R20, [R141+0x5000] ;  /* 0x005000008d14783b */ /* 0x000f280000000200 */
[----:B------:R-:W4:Y:S04]  /*4340*/  LDSM.16.M88.4 R40, [R141+0x4000] ;  /* 0x004000008d28783b */ /* 0x000f280000000200 */
[----:B------:R-:W4:Y:S01]  /*4350*/  LDSM.16.M88.4 R84, [R214+0x6800] ;  /* 0x00680000d654783b */ /* 0x000f220000000200 */
[C---:B-----5:R-:W-:Y:S03]  /*4360*/  HMMA.16816.F32 R56, R32.reuse, R52, RZ ;  /* 0x000000342038723c */ /* 0x060fe600000018ff */
[----:B------:R-:W5:Y:S04]  /*4370*/  LDSM.16.M88.4 R76, [R214+0x7000] ;  /* 0x00700000d64c783b */ /* 0x000f680000000200 */
[----:B------:R-:W5:Y:S01]  /*4380*/  LDSM.16.M88.4 R60, [R214+0x7800] ;  /* 0x00780000d63c783b */ /* 0x000f620000000200 */
[C---:B------:R-:W-:Y:S03]  /*4390*/  HMMA.16816.F32 R52, R32.reuse, R54, RZ ;  /* 0x000000362034723c */ /* 0x040fe600000018ff */
[----:B-12---:R-:W1:Y:S03]  /*43a0*/  LDSM.16.M88.4 R12, [R141+0x5800] ;  /* 0x005800008d0c783b */ /* 0x006e660000000200 */
[C---:B---3--:R-:W-:Y:S01]  /*43b0*/  HMMA.16816.F32 R48, R32.reuse, R44, RZ ;  /* 0x0000002c2030723c */ /* 0x048fe200000018ff */
[----:B----4-:R-:W2:Y:S04]  /*43c0*/  LDSM.16.M88.4 R8, [R141+0x6000] ;  /* 0x006000008d08783b */ /* 0x010ea80000000200 */
[----:B------:R-:W-:Y:S01]  /*43d0*/  LDSM.16.M88.4 R68, [R211] ;  /* 0x00000000d344783b */ /* 0x000fe20000000200 */
[C---:B------:R-:W-:Y:S03]  /*43e0*/  HMMA.16816.F32 R44, R32.reuse, R46, RZ ;  /* 0x0000002e202c723c */ /* 0x040fe600000018ff */
[----:B------:R-:W-:Y:S03]  /*43f0*/  LDSM.16.M88.4 R116, [R141+0x6800] ;  /* 0x006800008d74783b */ /* 0x000fe60000000200 */
[----:B------:R-:W-:Y:S01]  /*4400*/  HMMA.16816.F32 R16, R32, R28, RZ ;  /* 0x0000001c2010723c */ /* 0x000fe200000018ff */
[----:B------:R-:W-:Y:S04]  /*4410*/  LDSM.16.M88.4 R112, [R141+0x7000] ;  /* 0x007000008d70783b */ /* 0x000fe80000000200 */
[----:B------:R-:W-:Y:S01]  /*4420*/  LDSM.16.M88.4 R108, [R141+0x7800] ;  /* 0x007800008d6c783b */ /* 0x000fe20000000200 */
[C---:B------:R-:W-:Y:S03]  /*4430*/  HMMA.16816.F32 R56, R64.reuse, R24, R56 ;  /* 0x000000184038723c */ /* 0x040fe60000001838 */
[----:B------:R-:W-:Y:S03]  /*4440*/  LDSM.16.M88.4 R128, [R210] ;  /* 0x00000000d280783b */ /* 0x000fe60000000200 */
[----:B------:R-:W-:Y:S01]  /*4450*/  HMMA.16816.F32 R52, R64, R26, R52 ;  /* 0x0000001a4034723c */ /* 0x000fe20000001834 */
[----:B------:R-:W3:Y:S04]  /*4460*/  LDSM.16.M88.4 R24, [R207+0x4000] ;  /* 0x00400000cf18783b */ /* 0x000ee80000000200 */
[----:B------:R-:W-:Y:S01]  /*4470*/  LDSM.16.M88.4 R132, [R141+0x8000] ;  /* 0x008000008d84783b */ /* 0x000fe20000000200 */
[C---:B------:R-:W-:Y:S03]  /*4480*/  HMMA.16816.F32 R104, R32.reuse, R100, RZ ;  /* 0x000000642068723c */ /* 0x040fe600000018ff */
[----:B------:R-:W-:Y:S03]  /*4490*/  LDSM.16.M88.4 R120, [R209+0x2000] ;  /* 0x00200000d178783b */ /* 0x000fe60000000200 */
[C---:B------:R-:W-:Y:S01]  /*44a0*/  HMMA.16816.F32 R100, R32.reuse, R102, RZ ;  /* 0x000000662064723c */ /* 0x040fe200000018ff */
[----:B------:R-:W-:Y:S04]  /*44b0*/  LDSM.16.M88.4 R124, [R209+0x1800] ;  /* 0x00180000d17c783b */ /* 0x000fe80000000200 */
[----:B------:R-:W0:Y:S01]  /*44c0*/  LDGDEPBAR ;  /* 0x00000000000079af */ /* 0x000e220000000000 */
[C---:B------:R-:W-:Y:S06]  /*44d0*/  HMMA.16816.F32 R28, R32.reuse, R30, RZ ;  /* 0x0000001e201c723c */ /* 0x040fec00000018ff */
[C---:B------:R-:W-:Y:S06]  /*44e0*/  HMMA.16816.F32 R96, R32.reuse, R92, RZ ;  /* 0x0000005c2060723c */ /* 0x040fec00000018ff */
[----:B------:R-:W-:Y:S06]  /*44f0*/  HMMA.16816.F32 R92, R32, R94, RZ ;  /* 0x0000005e205c723c */ /* 0x000fec00000018ff */
[C---:B------:R-:W-:Y:S06]  /*4500*/  HMMA.16816.F32 R48, R64.reuse, R20, R48 ;  /* 0x000000144030723c */ /* 0x040fec0000001830 */
[C---:B------:R-:W-:Y:S01]  /*4510*/  HMMA.16816.F32 R44, R64.reuse, R22, R44 ;  /* 0x00000016402c723c */ /* 0x040fe2000000182c */
[----:B------:R-:W4:Y:S05]  /*4520*/  LDSM.16.M88.4 R20, [R207+0x4800] ;  /* 0x00480000cf14783b */ /* 0x000f2a0000000200 */
[----:B------:R-:W-:Y:S06]  /*4530*/  HMMA.16816.F32 R16, R64, R40, R16 ;  /* 0x000000284010723c */ /* 0x000fec0000001810 */
[C---:B------:R-:W-:Y:S06]  /*4540*/  HMMA.16816.F32 R88, R32.reuse, R84, RZ ;  /* 0x000000542058723c */ /* 0x040fec00000018ff */
[C---:B-----5:R-:W-:Y:S06]  /*4550*/  HMMA.16816.F32 R80, R32.reuse, R76, RZ ;  /* 0x0000004c2050723c */ /* 0x060fec00000018ff */
[C---:B------:R-:W-:Y:S06]  /*4560*/  HMMA.16816.F32 R84, R32.reuse, R86, RZ ;  /* 0x000000562054723c */ /* 0x040fec00000018ff */
[C---:B------:R-:W-:Y:S06]  /*4570*/  HMMA.16816.F32 R76, R32.reuse, R78, RZ ;  /* 0x0000004e204c723c */ /* 0x040fec00000018ff */
[C---:B------:R-:W-:Y:S06]  /*4580*/  HMMA.16816.F32 R72, R32.reuse, R60, RZ ;  /* 0x0000003c2048723c */ /* 0x040fec00000018ff */
[----:B------:R-:W-:Y:S01]  /*4590*/  HMMA.16816.F32 R32, R32, R62, RZ ;  /* 0x0000003e2020723c */ /* 0x000fe200000018ff */
[----:B------:R-:W5:Y:S05]  /*45a0*/  LDSM.16.M88.4 R60, [R209] ;  /* 0x00000000d13c783b */ /* 0x000f6a0000000200 */
[C---:B-1----:R-:W-:Y:S06]  /*45b0*/  HMMA.16816.F32 R104, R64.reuse, R12, R104 ;  /* 0x0000000c4068723c */ /* 0x042fec0000001868 */
[C---:B------:R-:W-:Y:S01]  /*45c0*/  HMMA.16816.F32 R100, R64.reuse, R14, R100 ;  /* 0x0000000e4064723c */ /* 0x040fe20000001864 */
[----:B------:R-:W1:Y:S05]  /*45d0*/  LDSM.16.M88.4 R12, [R207+0x5000] ;  /* 0x00500000cf0c783b */ /* 0x000e6a0000000200 */
[C---:B------:R-:W-:Y:S01]  /*45e0*/  HMMA.16816.F32 R28, R64.reuse, R42, R28 ;  /* 0x0000002a401c723c */ /* 0x040fe2000000181c */
[----:B------:R-:W1:Y:S05]  /*45f0*/  LDSM.16.M88.4 R40, [R207+0x6000] ;  /* 0x00600000cf28783b */ /* 0x000e6a0000000200 */
[C---:B--2---:R-:W-:Y:S06]  /*4600*/  HMMA.16816.F32 R96, R64.reuse, R8, R96 ;  /* 0x000000084060723c */ /* 0x044fec0000001860 */
[----:B------:R-:W-:Y:S01]  /*4610*/  HMMA.16816.F32 R92, R64, R10, R92 ;  /* 0x0000000a405c723c */ /* 0x000fe2000000185c */
[----:B------:R-:W2:Y:S05]  /*4620*/  LDSM.16.M88.4 R8, [R207+0x5800] ;  /* 0x00580000cf08783b */ /* 0x000eaa0000000200 */
[----:B---3--:R-:W-:Y:S06]  /*4630*/  HMMA.16816.F32 R16, R68, R24, R16 ;  /* 0x000000184410723c */ /* 0x008fec0000001810 */
        /* <DEDUP_REMOVED lines=8> */
[----:B------:R-:W-:Y:S04]  /*46c0*/  LDSM.16.M88.4 R64, [R215+0x2000] ;  /* 0x00200000d740783b */ /* 0x000fe80000000200 */
[----:B------:R-:W3:Y:S01]  /*46d0*/  LDSM.16.M88.4 R108, [R214+0x8000] ;  /* 0x00800000d66c783b */ /* 0x000ee20000000200 */
[C---:B------:R-:W-:Y:S03]  /*46e0*/  HMMA.16816.F32 R28, R68.reuse, R26, R28 ;  /* 0x0000001a441c723c */ /* 0x040fe6000000181c */
[----:B------:R-:W3:Y:S03]  /*46f0*/  LDSM.16.M88.4 R24, [R207+0x6800] ;  /* 0x00680000cf18783b */ /* 0x000ee60000000200 */
[C---:B----4-:R-:W-:Y:S06]  /*4700*/  HMMA.16816.F32 R56, R68.reuse, R20, R56 ;  /* 0x000000144438723c */ /* 0x050fec0000001838 */
[----:B------:R-:W-:Y:S01]  /*4710*/  HMMA.16816.F32 R52, R68, R22, R52 ;  /* 0x000000164434723c */ /* 0x000fe20000001834 */
[----:B------:R-:W4:Y:S05]  /*4720*/  LDSM.16.M88.4 R20, [R207+0x7000] ;  /* 0x00700000cf14783b */ /* 0x000f2a0000000200 */
[----:B-----5:R-:W-:Y:S06]  /*4730*/  HMMA.16816.F32 R16, R128, R60, R16 ;  /* 0x0000003c8010723c */ /* 0x020fec0000001810 */
        /* <DEDUP_REMOVED lines=8> */
[----:B------:R-:W2:Y:S05]  /*47c0*/  LDSM.16.M88.4 R8, [R209+0x1000] ;  /* 0x00100000d108783b */ /* 0x000eaa0000000200 */
[----:B---3--:R-:W-:Y:S06]  /*47d0*/  HMMA.16816.F32 R16, R64, R108, R16 ;  /* 0x0000006c4010723c */ /* 0x008fec0000001810 */
[----:B------:R-:W-:Y:S01]  /*47e0*/  HMMA.16816.F32 R28, R128, R62, R28 ;  /* 0x0000003e801c723c */ /* 0x000fe2000000181c */
[----:B------:R-:W3:Y:S05]  /*47f0*/  LDSM.16.M88.4 R60, [R214+0x8800] ;  /* 0x00880000d63c783b */ /* 0x000eea0000000200 */
[C---:B------:R-:W-:Y:S06]  /*4800*/  HMMA.16816.F32 R88, R68.reuse, R24, R88 ;  /* 0x000000184458723c */ /* 0x040fec0000001858 */
[C---:B------:R-:W-:Y:S01]  /*4810*/  HMMA.16816.F32 R84, R68.reuse, R26, R84 ;  /* 0x0000001a4454723c */ /* 0x040fe20000001854 */
[----:B------:R-:W-:Y:S05]  /*4820*/  LDSM.16.M88.4 R24, [R211+0x2000] ;  /* 0x00200000d318783b */ /* 0x000fea0000000200 */
[C---:B----4-:R-:W-:Y:S06]  /*4830*/  HMMA.16816.F32 R80, R68.reuse, R20, R80 ;  /* 0x000000144450723c */ /* 0x050fec0000001850 */
[----:B------:R-:W-:Y:S01]  /*4840*/  HMMA.16816.F32 R76, R68, R22, R76 ;  /* 0x00000016444c723c */ /* 0x000fe2000000184c */
[----:B------:R-:W4:Y:S05]  /*4850*/  LDSM.16.M88.4 R20, [R207+0x8000] ;  /* 0x00800000cf14783b */ /* 0x000f2a0000000200 */
[----:B-1----:R-:W-:Y:S06]  /*4860*/  HMMA.16816.F32 R56, R128, R12, R56 ;  /* 0x0000000c8038723c */ /* 0x002fec0000001838 */
[----:B-----5:R-:W-:Y:S06]  /*4870*/  HMMA.16816.F32 R16, R40, R132, R16 ;  /* 0x000000842810723c */ /* 0x020fec0000001810 */
[C---:B------:R-:W-:Y:S06]  /*4880*/  HMMA.16816.F32 R72, R68.reuse, R112, R72 ;  /* 0x000000704448723c */ /* 0x040fec0000001848 */
[----:B------:R-:W-:Y:S01]  /*4890*/  HMMA.16816.F32 R68, R68, R114, R32 ;  /* 0x000000724444723c */ /* 0x000fe20000001820 */
[----:B------:R-:W1:Y:S04]  /*48a0*/  LDSM.16.M88.4 R32, [R141+0x8800] ;  /* 0x008800008d20783b */ /* 0x000e680000000200 */
[----:B------:R-:W-:Y:S01]  /*48b0*/  LDSM.16.M88.4 R112, [R209+0x3000] ;  /* 0x00300000d170783b */ /* 0x000fe20000000200 */
[C---:B------:R-:W-:Y:S03]  /*48c0*/  HMMA.16816.F32 R52, R128.reuse, R14, R52 ;  /* 0x0000000e8034723c */ /* 0x040fe60000001834 */
[----:B------:R-:W-:Y:S03]  /*48d0*/  LDSM.16.M88.4 R12, [R210+0x2000] ;  /* 0x00200000d20c783b */ /* 0x000fe60000000200 */
[----:B--2---:R-:W-:Y:S06]  /*48e0*/  HMMA.16816.F32 R48, R128, R8, R48 ;  /* 0x000000088030723c */ /* 0x004fec0000001830 */
[----:B------:R-:W-:Y:S01]  /*48f0*/  HMMA.16816.F32 R28, R64, R110, R28 ;  /* 0x0000006e401c723c */ /* 0x000fe2000000181c */
[----:B------:R-:W2:Y:S05]  /*4900*/  LDSM.16.M88.4 R108, [R209+0x3800] ;  /* 0x00380000d16c783b */ /* 0x000eaa0000000200 */
[----:B------:R-:W-:Y:S01]  /*4910*/  HMMA.16816.F32 R44, R128, R10, R44 ;  /* 0x0000000a802c723c */ /* 0x000fe2000000182c */
[----:B------:R-:W5:Y:S05]  /*4920*/  LDSM.16.M88.4 R8, [R209+0x4000] ;  /* 0x00400000d108783b */ /* 0x000f6a0000000200 */
[----:B---3--:R-:W-:Y:S06]  /*4930*/  HMMA.16816.F32 R56, R64, R60, R56 ;  /* 0x0000003c4038723c */ /* 0x008fec0000001838 */
[----:B----4-:R-:W-:Y:S06]  /*4940*/  HMMA.16816.F32 R16, R24, R20, R16 ;  /* 0x000000141810723c */ /* 0x010fec0000001810 */
[C---:B------:R-:W-:Y:S06]  /*4950*/  HMMA.16816.F32 R96, R128.reuse, R120, R96 ;  /* 0x000000788060723c */ /* 0x040fec0000001860 */
[C---:B------:R-:W-:Y:S01]  /*4960*/  HMMA.16816.F32 R120, R128.reuse, R122, R92 ;  /* 0x0000007a8078723c */ /* 0x040fe2000000185c */
[----:B------:R-:W3:Y:S05]  /*4970*/  LDSM.16.M88.4 R92, [R207+0x8800] ;  /* 0x00880000cf5c783b */ /* 0x000eea0000000200 */
[C---:B------:R-:W-:Y:S06]  /*4980*/  HMMA.16816.F32 R104, R128.reuse, R124, R104 ;  /* 0x0000007c8068723c */ /* 0x040fec0000001868 */
[----:B------:R-:W-:Y:S01]  /*4990*/  HMMA.16816.F32 R100, R128, R126, R100 ;  /* 0x0000007e8064723c */ /* 0x000fe20000001864 */
[----:B------:R-:W4:Y:S05]  /*49a0*/  LDSM.16.M88.4 R124, [R214+0x9000] ;  /* 0x00900000d67c783b */ /* 0x000f2a0000000200 */
[C---:B------:R-:W-:Y:S06]  /*49b0*/  HMMA.16816.F32 R28, R40.reuse, R134, R28 ;  /* 0x00000086281c723c */ /* 0x040fec000000181c */
[----:B-1----:R-:W-:Y:S06]  /*49c0*/  HMMA.16816.F32 R56, R40, R32, R56 ;  /* 0x000000202838723c */ /* 0x002fec0000001838 */
[----:B--2---:R-:W-:Y:S06]  /*49d0*/  HMMA.16816.F32 R72, R128, R108, R72 ;  /* 0x0000006c8048723c */ /* 0x004fec0000001848 */
[----:B-----5:R-:W-:Y:S06]  /*49e0*/  HMMA.16816.F32 R16, R12, R8, R16 ;  /* 0x000000080c10723c */ /* 0x020fec0000001810 */
[----:B------:R-:W-:Y:S01]  /*49f0*/  HMMA.16816.F32 R68, R128, R110, R68 ;  /* 0x0000006e8044723c */ /* 0x000fe20000001844 */
[----:B------:R-:W1:Y:S05]  /*4a00*/  LDSM.16.M88.4 R108, [R214+0x9800] ;  /* 0x00980000d66c783b */ /* 0x000e6a0000000200 */
[C---:B------:R-:W-:Y:S01]  /*4a10*/  HMMA.16816.F32 R28, R24.reuse, R22, R28 ;  /* 0x00000016181c723c */ /* 0x040fe2000000181c */
[----:B------:R-:W2:Y:S05]  /*4a20*/  LDSM.16.M88.4 R20, [R141+0x9000] ;  /* 0x009000008d14783b */ /* 0x000eaa0000000200 */
[----:B---3--:R-:W-:Y:S06]  /*4a30*/  HMMA.16816.F32 R56, R24, R92, R56 ;  /* 0x0000005c1838723c */ /* 0x008fec0000001838 */
[----:B----4-:R-:W-:Y:S01]  /*4a40*/  HMMA.16816.F32 R48, R64, R124, R48 ;  /* 0x0000007c4030723c */ /* 0x010fe20000001830 */
[----:B------:R-:W-:Y:S01]  /*4a50*/  FMUL.FTZ R0, R16, UR10 ;  /* 0x0000000a10007c20 */ /* 0x000fe20008410000 */
[----:B------:R-:W-:Y:S01]  /*4a60*/  FMUL.FTZ R7, R17, UR10 ;  /* 0x0000000a11077c20 */ /* 0x000fe20008410000 */
[----:B------:R-:W-:Y:S01]  /*4a70*/  FMUL.FTZ R5, R18, UR10 ;  /* 0x0000000a12057c20 */ /* 0x000fe20008410000 */
[----:B------:R-:W-:-:S02]  /*4a80*/  FMUL.FTZ R92, R19, UR10 ;  /* 0x0000000a135c7c20 */ /* 0x000fc40008410000 */
[----:B------:R-:W-:Y:S01]  /*4a90*/  HMMA.16816.F32 R44, R64, R126, R44 ;  /* 0x0000007e402c723c */ /* 0x000fe2000000182c */
[----:B------:R-:W3:Y:S01]  /*4aa0*/  LDSM.16.M88.4 R16, [R141+0x9800] ;  /* 0x009800008d10783b */ /* 0x000ee20000000200 */
[----:B------:R-:W4:Y:S04]  /*4ab0*/  MUFU.TANH R0, R0 ;  /* 0x0000000000007308 */ /* 0x000f280000002400 */
[----:B------:R-:W-:Y:S01]  /*4ac0*/  HMMA.16816.F32 R28, R12, R10, R28 ;  /* 0x0000000a0c1c723c */ /* 0x000fe2000000181c */
[----:B------:R-:W5:Y:S03]  /*4ad0*/  LDSM.16.M88.4 R8, [R207+0x9000] ;  /* 0x00900000cf08783b */ /* 0x000f660000000200 */
[----:B------:R-:W2:Y:S02]  /*4ae0*/  MUFU.TANH R7, R7 ;  /* 0x0000000700077308 */ /* 0x000ea40000002400 */
[C---:B------:R-:W-:Y:S01]  /*4af0*/  HMMA.16816.F32 R52, R64.reuse, R62, R52 ;  /* 0x0000003e4034723c */ /* 0x040fe20000001834 */
[----:B------:R-:W-:Y:S05]  /*4b00*/  LDSM.16.M88.4 R60, [R209+0x4800] ;  /* 0x00480000d13c783b */ /* 0x000fea0000000200 */
[C---:B-1----:R-:W-:Y:S01]  /*4b10*/  HMMA.16816.F32 R104, R64.reuse, R108, R104 ;  /* 0x0000006c4068723c */ /* 0x042fe20000001868 */
[----:B------:R-:W1:Y:S05]  /*4b20*/  MUFU.TANH R5, R5 ;  /* 0x0000000500057308 */ /* 0x000e6a0000002400 */
[----:B------:R-:W-:Y:S03]  /*4b30*/  HMMA.16816.F32 R100, R64, R110, R100 ;  /* 0x0000006e4064723c */ /* 0x000fe60000001864 */
[----:B------:R-:W1:Y:S03]  /*4b40*/  MUFU.TANH R92, R92 ;  /* 0x0000005c005c7308 */ /* 0x000e660000002400 */
[----:B--2---:R-:W-:Y:S01]  /*4b50*/  HMMA.16816.F32 R48, R40, R20, R48 ;  /* 0x000000142830723c */ /* 0x004fe20000001830 */
[----:B------:R-:W-:Y:S01]  /*4b60*/  FMUL.FTZ R28, R28, UR10 ;  /* 0x0000000a1c1c7c20 */ /* 0x000fe20008410000 */
[----:B------:R-:W-:-:S04]  /*4b70*/  FMUL.FTZ R93, R30, UR10 ;  /* 0x0000000a1e5d7c20 */ /* 0x000fc80008410000 */
[C---:B------:R-:W-:Y:S01]  /*4b80*/  HMMA.16816.F32 R44, R40.reuse, R22, R44 ;  /* 0x00000016282c723c */ /* 0x040fe2000000182c */
[----:B------:R-:W2:Y:S01]  /*4b90*/  LDSM.16.M88.4 R20, [R214+0xa000] ;  /* 0x00a00000d614783b */ /* 0x000ea20000000200 */
[----:B------:R-:W1:Y:S04]  /*4ba0*/  MUFU.TANH R93, R93 ;  /* 0x0000005d005d7308 */ /* 0x000e680000002400 */
[C---:B---3--:R-:W-:Y:S06]  /*4bb0*/  HMMA.16816.F32 R104, R40.reuse, R16, R104 ;  /* 0x000000102868723c */ /* 0x048fec0000001868 */
[C---:B------:R-:W-:Y:S01]  /*4bc0*/  HMMA.16816.F32 R100, R40.reuse, R18, R100 ;  /* 0x000000122864723c */ /* 0x040fe20000001864 */
[----:B------:R-:W3:Y:S05]  /*4bd0*/  LDSM.16.M88.4 R16, [R214+0xa800] ;  /* 0x00a80000d610783b */ /* 0x000eea0000000200 */
[----:B------:R-:W-:Y:S01]  /*4be0*/  HMMA.16816.F32 R52, R40, R34, R52 ;  /* 0x000000222834723c */ /* 0x000fe20000001834 */
[----:B------:R-:W-:Y:S05]  /*4bf0*/  LDSM.16.M88.4 R32, [R209+0x5000] ;  /* 0x00500000d120783b */ /* 0x000fea0000000200 */
[C---:B-----5:R-:W-:Y:S06]  /*4c00*/  HMMA.16816.F32 R48, R24.reuse, R8, R48 ;  /* 0x000000081830723c */ /* 0x060fec0000001830 */
[----:B------:R-:W-:Y:S01]  /*4c10*/  HMMA.16816.F32 R44, R24, R10, R44 ;  /* 0x0000000a182c723c */ /* 0x000fe2000000182c */
[----:B------:R-:W5:Y:S05]  /*4c20*/  LDSM.16.M88.4 R8, [R141+0xa000] ;  /* 0x00a000008d08783b */ /* 0x000f6a0000000200 */
[C---:B------:R-:W-:Y:S06]  /*4c30*/  HMMA.16816.F32 R88, R128.reuse, R116, R88 ;  /* 0x000000748058723c */ /* 0x040fec0000001858 */
[----:B------:R-:W-:Y:S06]  /*4c40*/  HMMA.16816.F32 R84, R128, R118, R84 ;  /* 0x000000768054723c */ /* 0x000fec0000001854 */
[C---:B--2---:R-:W-:Y:S06]  /*4c50*/  HMMA.16816.F32 R96, R64.reuse, R20, R96 ;  /* 0x000000144060723c */ /* 0x044fec0000001860 */
[----:B------:R-:W-:Y:S01]  /*4c60*/  HMMA.16816.F32 R120, R64, R22, R120 ;  /* 0x000000164078723c */ /* 0x000fe20000001878 */
[----:B------:R-:W2:Y:S05]  /*4c70*/  LDSM.16.M88.4 R20, [R141+0xa800] ;  /* 0x00a800008d14783b */ /* 0x000eaa0000000200 */
[----:B------:R-:W-:Y:S01]  /*4c80*/  HMMA.16816.F32 R56, R12, R60, R56 ;  /* 0x0000003c0c38723c */ /* 0x000fe20000001838 */
[----:B------:R4:W1:Y:S05]  /*4c90*/  MUFU.TANH R60, R28 ;  /* 0x0000001c003c7308 */ /* 0x00086a0000002400 */
[----:B------:R-:W-:Y:S01]  /*4ca0*/  HMMA.16816.F32 R52, R24, R94, R52 ;  /* 0x0000005e1834723c */ /* 0x000fe20000001834 */
[----:B------:R-:W-:-:S05]  /*4cb0*/  FMUL.FTZ R61, R29, UR10 ;  /* 0x0000000a1d3d7c20 */ /* 0x000fca0008410000 */
[C---:B---3--:R-:W-:Y:S01]  /*4cc0*/  HMMA.16816.F32 R88, R64.reuse, R16, R88 ;  /* 0x000000104058723c */ /* 0x048fe20000001858 */
[----:B------:R-:W-:Y:S01]  /*4cd0*/  FMUL.FTZ R94, R31, UR10 ;  /* 0x0000000a1f5e7c20 */ /* 0x000fe20008410000 */
[----:B------:R-:W3:Y:S01]  /*4ce0*/  MUFU.TANH R61, R61 ;  /* 0x0000003d003d7308 */ /* 0x000ee20000002400 */
[----:B----4-:R-:W4:Y:S03]  /*4cf0*/  LDSM.16.M88.4 R28, [R207+0x9800] ;  /* 0x00980000cf1c783b */ /* 0x010f260000000200 */
[----:B------:R-:W-:Y:S01]  /*4d00*/  HMMA.16816.F32 R84, R64, R18, R84 ;  /* 0x000000124054723c */ /* 0x000fe20000001854 */
[----:B------:R-:W-:Y:S03]  /*4d10*/  LDSM.16.M88.4 R16, [R141+0xb000] ;  /* 0x00b000008d10783b */ /* 0x000fe60000000200 */
[----:B------:R-:W1:Y:S02]  /*4d20*/  MUFU.TANH R94, R94 ;  /* 0x0000005e005e7308 */ /* 0x000e640000002400 */
[----:B------:R-:W-:Y:S01]  /*4d30*/  FMUL.FTZ R56, R56, UR10 ;  /* 0x0000000a38387c20 */ /* 0x000fe20008410000 */
[----:B-----5:R-:W-:Y:S01]  /*4d40*/  HMMA.16816.F32 R96, R40, R8, R96 ;  /* 0x000000082860723c */ /* 0x020fe20000001860 */
[----:B------:R-:W-:Y:S01]  /*4d50*/  FMUL.FTZ R57, R57, UR10 ;  /* 0x0000000a39397c20 */ /* 0x000fe20008410000 */
[----:B------:R-:W-:Y:S01]  /*4d60*/  FMUL.FTZ R95, R58, UR10 ;  /* 0x0000000a3a5f7c20 */ /* 0x000fe20008410000 */
[----:B------:R-:W-:-:S03]  /*4d70*/  FMUL.FTZ R108, R59, UR10 ;  /* 0x0000000a3b6c7c20 */ /* 0x000fc60008410000 */
[----:B------:R-:W-:Y:S01]  /*4d80*/  HMMA.16816.F32 R120, R40, R10, R120 ;  /* 0x0000000a2878723c */ /* 0x000fe20000001878 */
[----:B------:R-:W5:Y:S01]  /*4d90*/  LDSM.16.M88.4 R8, [R214+0xb000] ;  /* 0x00b00000d608783b */ /* 0x000f620000000200 */
[----:B------:R-:W1:Y:S04]  /*4da0*/  MUFU.TANH R95, R95 ;  /* 0x0000005f005f7308 */ /* 0x000e680000002400 */
[C---:B------:R-:W-:Y:S04]  /*4db0*/  HMMA.16816.F32 R48, R12.reuse, R32, R48 ;  /* 0x000000200c30723c */ /* 0x040fe80000001830 */
[----:B------:R-:W1:Y:S02]  /*4dc0*/  MUFU.TANH R108, R108 ;  /* 0x0000006c006c7308 */ /* 0x000e640000002400 */
[C---:B------:R-:W-:Y:S01]  /*4dd0*/  HMMA.16816.F32 R44, R12.reuse, R34, R44 ;  /* 0x000000220c2c723c */ /* 0x040fe2000000182c */
[----:B------:R-:W3:Y:S05]  /*4de0*/  LDSM.16.M88.4 R32, [R207+0xa000] ;  /* 0x00a00000cf20783b */ /* 0x000eea0000000200 */
[----:B------:R-:W-:Y:S01]  /*4df0*/  HMMA.16816.F32 R52, R12, R62, R52 ;  /* 0x0000003e0c34723c */ /* 0x000fe20000001834 */
[----:B------:R-:W1:Y:S05]  /*4e00*/  MUFU.TANH R62, R56 ;  /* 0x00000038003e7308 */ /* 0x000e6a0000002400 */
[C---:B------:R-:W-:Y:S03]  /*4e10*/  HMMA.16816.F32 R80, R128.reuse, R112, R80 ;  /* 0x000000708050723c */ /* 0x040fe60000001850 */
[----:B------:R4:W1:Y:S03]  /*4e20*/  MUFU.TANH R63, R57 ;  /* 0x00000039003f7308 */ /* 0x0008660000002400 */
[----:B------:R-:W-:Y:S01]  /*4e30*/  HMMA.16816.F32 R76, R128, R114, R76 ;  /* 0x00000072804c723c */ /* 0x000fe2000000184c */
[----:B------:R-:W-:Y:S01]  /*4e40*/  FMUL.FTZ R48, R48, UR10 ;  /* 0x0000000a30307c20 */ /* 0x000fe20008410000 */
[----:B------:R-:W-:Y:S01]  /*4e50*/  FMUL.FTZ R49, R49, UR10 ;  /* 0x0000000a31317c20 */ /* 0x000fe20008410000 */
[----:B------:R-:W-:Y:S01]  /*4e60*/  FMUL.FTZ R50, R50, UR10 ;  /* 0x0000000a32327c20 */ /* 0x000fe20008410000 */
[----:B------:R-:W-:-:S02]  /*4e70*/  FMUL.FTZ R51, R51, UR10 ;  /* 0x0000000a33337c20 */ /* 0x000fc40008410000 */
[C---:B--2---:R-:W-:Y:S01]  /*4e80*/  HMMA.16816.F32 R88, R40.reuse, R20, R88 ;  /* 0x000000142858723c */ /* 0x044fe20000001858 */
[----:B------:R-:W-:Y:S01]  /*4e90*/  FMUL.FTZ R44, R44, UR10 ;  /* 0x0000000a2c2c7c20 */ /* 0x000fe20008410000 */
[----:B------:R-:W-:Y:S01]  /*4ea0*/  FMUL.FTZ R246, R46, UR10 ;  /* 0x0000000a2ef67c20 */ /* 0x000fe20008410000 */
[----:B------:R-:W-:Y:S01]  /*4eb0*/  FMUL.FTZ R109, R47, UR10 ;  /* 0x0000000a2f6d7c20 */ /* 0x000fe20008410000 */
[----:B------:R-:W2:Y:S02]  /*4ec0*/  MUFU.TANH R48, R48 ;  /* 0x0000003000307308 */ /* 0x000ea40000002400 */
[----:B------:R-:W-:Y:S01]  /*4ed0*/  HMMA.16816.F32 R84, R40, R22, R84 ;  /* 0x000000162854723c */ /* 0x000fe20000001854 */
[----:B------:R-:W1:Y:S01]  /*4ee0*/  LDSM.16.M88.4 R20, [R214+0xb800] ;  /* 0x00b80000d614783b */ /* 0x000e620000000200 */
[----:B------:R-:W-:Y:S01]  /*4ef0*/  FMUL.FTZ R52, R52, UR10 ;  /* 0x0000000a34347c20 */ /* 0x000fe20008410000 */
[----:B------:R-:W-:Y:S01]  /*4f00*/  FMUL.FTZ R53, R53, UR10 ;  /* 0x0000000a35357c20 */ /* 0x000fe20008410000 */
[----:B------:R-:W-:Y:S01]  /*4f10*/  FMUL.FTZ R54, R54, UR10 ;  /* 0x0000000a36367c20 */ /* 0x000fe20008410000 */
[----:B----4-:R-:W4:Y:S01]  /*4f20*/  LDSM.16.M88.4 R56, [R209+0x5800] ;  /* 0x00580000d138783b */ /* 0x010f220000000200 */
[C---:B------:R-:W-:Y:S01]  /*4f30*/  HMMA.16816.F32 R104, R24.reuse, R28, R104 ;  /* 0x0000001c1868723c */ /* 0x040fe20000001868 */
[----:B------:R-:W-:Y:S01]  /*4f40*/  FMUL.FTZ R55, R55, UR10 ;  /* 0x0000000a37377c20 */ /* 0x000fe20008410000 */
[----:B------:R-:W1:Y:S04]  /*4f50*/  MUFU.TANH R52, R52 ;  /* 0x0000003400347308 */ /* 0x000e680000002400 */
[----:B------:R-:W-:Y:S01]  /*4f60*/  HMMA.16816.F32 R100, R24, R30, R100 ;  /* 0x0000001e1864723c */ /* 0x000fe20000001864 */
[----:B------:R-:W2:Y:S03]  /*4f70*/  LDSM.16.M88.4 R28, [R209+0x6000] ;  /* 0x00600000d11c783b */ /* 0x000ea60000000200 */
[----:B------:R-:W1:Y:S02]  /*4f80*/  MUFU.TANH R53, R53 ;  /* 0x0000003500357308 */ /* 0x000e640000002400 */
[C---:B-----5:R-:W-:Y:S06]  /*4f90*/  HMMA.16816.F32 R80, R64.reuse, R8, R80 ;  /* 0x000000084050723c */ /* 0x060fec0000001850 */
[----:B------:R-:W-:Y:S01]  /*4fa0*/  HMMA.16816.F32 R76, R64, R10, R76 ;  /* 0x0000000a404c723c */ /* 0x000fe2000000184c */
[----:B------:R-:W5:Y:S01]  /*4fb0*/  LDSM.16.M88.4 R8, [R141+0xb800] ;  /* 0x00b800008d08783b */ /* 0x000f620000000200 */
[----:B------:R-:W2:Y:S04]  /*4fc0*/  MUFU.TANH R54, R54 ;  /* 0x0000003600367308 */ /* 0x000ea80000002400 */
[C---:B---3--:R-:W-:Y:S04]  /*4fd0*/  HMMA.16816.F32 R96, R24.reuse, R32, R96 ;  /* 0x000000201860723c */ /* 0x048fe80000001860 */
[----:B------:R-:W3:Y:S02]  /*4fe0*/  MUFU.TANH R55, R55 ;  /* 0x0000003700377308 */ /* 0x000ee40000002400 */
[----:B------:R-:W-:Y:S01]  /*4ff0*/  HMMA.16816.F32 R120, R24, R34, R120 ;  /* 0x000000221878723c */ /* 0x000fe20000001878 */
[----:B------:R-:W-:Y:S05]  /*5000*/  LDSM.16.M88.4 R32, [R209+0x6800] ;  /* 0x00680000d120783b */ /* 0x000fea0000000200 */
[----:B-1----:R-:W-:Y:S01]  /*5010*/  HMMA.16816.F32 R72, R64, R20, R72 ;  /* 0x000000144048723c */ /* 0x002fe20000001848 */
[----:B------:R-:W1:Y:S05]  /*5020*/  MUFU.TANH R49, R49 ;  /* 0x0000003100317308 */ /* 0x000e6a0000002400 */
[----:B----4-:R-:W-:Y:S03]  /*5030*/  HMMA.16816.F32 R104, R12, R56, R104 ;  /* 0x000000380c68723c */ /* 0x010fe60000001868 */
[----:B------:R4:W1:Y:S03]  /*5040*/  MUFU.TANH R56, R44 ;  /* 0x0000002c00387308 */ /* 0x0008660000002400 */
[----:B------:R-:W-:Y:S01]  /*5050*/  HMMA.16816.F32 R68, R64, R22, R68 ;  /* 0x000000164044723c */ /* 0x000fe20000001844 */
[----:B------:R-:W-:Y:S01]  /*5060*/  FMUL.FTZ R57, R45, UR10 ;  /* 0x0000000a2d397c20 */ /* 0x000fe20008410000 */
[----:B------:R-:W-:Y:S03]  /*5070*/  LDSM.16.M88.4 R20, [R209+0x7800] ;  /* 0x00780000d114783b */ /* 0x000fe60000000200 */
[----:B------:R-:W1:Y:S01]  /*5080*/  MUFU.TANH R50, R50 ;  /* 0x0000003200327308 */ /* 0x000e620000002400 */
[C---:B------:R-:W-:Y:S06]  /*5090*/  HMMA.16816.F32 R80, R40.reuse, R16, R80 ;  /* 0x000000102850723c */ /* 0x040fec0000001850 */
[----:B------:R-:W-:Y:S01]  /*50a0*/  HMMA.16816.F32 R76, R40, R18, R76 ;  /* 0x00000012284c723c */ /* 0x000fe2000000184c */
[----:B------:R-:W3:Y:S01]  /*50b0*/  LDSM.16.M88.4 R16, [R207+0xb800] ;  /* 0x00b80000cf10783b */ /* 0x000ee20000000200 */
[----:B------:R-:W1:Y:S03]  /*50c0*/  MUFU.TANH R51, R51 ;  /* 0x0000003300337308 */ /* 0x000e660000002400 */
[----:B----4-:R-:W4:Y:S01]  /*50d0*/  LDSM.16.M88.4 R44, [R207+0xa800] ;  /* 0x00a80000cf2c783b */ /* 0x010f220000000200 */
[C---:B--2---:R-:W-:Y:S01]  /*50e0*/  HMMA.16816.F32 R96, R12.reuse, R28, R96 ;  /* 0x0000001c0c60723c */ /* 0x044fe20000001860 */
[----:B------:R-:W-:Y:S01]  /*50f0*/  FMUL.FTZ R105, R105, UR10 ;  /* 0x0000000a69697c20 */ /* 0x000fe20008410000 */
[----:B------:R-:W-:Y:S01]  /*5100*/  FMUL.FTZ R106, R106, UR10 ;  /* 0x0000000a6a6a7c20 */ /* 0x000fe20008410000 */
[----:B------:R-:W-:Y:S01]  /*5110*/  FMUL.FTZ R107, R107, UR10 ;  /* 0x0000000a6b6b7c20 */ /* 0x000fe20008410000 */
[----:B------:R-:W2:Y:S02]  /*5120*/  MUFU.TANH R57, R57 ;  /* 0x0000003900397308 */ /* 0x000ea40000002400 */
[----:B------:R-:W-:Y:S01]  /*5130*/  HMMA.16816.F32 R120, R12, R30, R120 ;  /* 0x0000001e0c78723c */ /* 0x000fe20000001878 */
[----:B------:R-:W1:Y:S05]  /*5140*/  LDSM.16.M88.4 R28, [R207+0xb000] ;  /* 0x00b00000cf1c783b */ /* 0x000e6a0000000200 */
[C---:B-----5:R-:W-:Y:S01]  /*5150*/  HMMA.16816.F32 R72, R40.reuse, R8, R72 ;  /* 0x000000082848723c */ /* 0x060fe20000001848 */
[----:B------:R-:W1:Y:S05]  /*5160*/  MUFU.TANH R246, R246 ;  /* 0x000000f600f67308 */ /* 0x000e6a0000002400 */
[----:B------:R-:W-:Y:S01]  /*5170*/  HMMA.16816.F32 R68, R40, R10, R68 ;  /* 0x0000000a2844723c */ /* 0x000fe20000001844 */
[----:B------:R-:W-:-:S02]  /*5180*/  LOP3.LUT R8, R140, 0xffffffe0, RZ, 0xc0, !PT ;  /* 0xffffffe08c087812 */ /* 0x000fc400078ec0ff */
[----:B------:R-:W1:Y:S01]  /*5190*/  MUFU.TANH R109, R109 ;  /* 0x0000006d006d7308 */ /* 0x000e620000002400 */
[----:B------:R-:W-:Y:S02]  /*51a0*/  SHF.R.S32.HI R9, RZ, 0x1f, R138 ;  /* 0x0000001fff097819 */ /* 0x000fe4000001148a */
[----:B------:R-:W-:Y:S01]  /*51b0*/  HMMA.16816.F32 R100, R12, R58, R100 ;  /* 0x0000003a0c64723c */ /* 0x000fe20000001864 */
[----:B------:R-:W-:Y:S01]  /*51c0*/  IADD3 R8, -R8, R137, RZ ;  /* 0x0000008908087210 */ /* 0x000fe20007ffe1ff */
[----:B------:R-:W-:Y:S01]  /*51d0*/  FMUL.FTZ R96, R96, UR10 ;  /* 0x0000000a60607c20 */ /* 0x000fe20008410000 */
[----:B------:R-:W-:Y:S01]  /*51e0*/  FMUL.FTZ R97, R97, UR10 ;  /* 0x0000000a61617c20 */ /* 0x000fe20008410000 */
[----:B------:R-:W-:Y:S01]  /*51f0*/  FMUL.FTZ R98, R98, UR10 ;  /* 0x0000000a62627c20 */ /* 0x000fe20008410000 */
[----:B------:R-:W-:Y:S01]  /*5200*/  SHF.R.S32.HI R233, RZ, 0x1f, R8 ;  /* 0x0000001fffe97819 */ /* 0x000fe20000011408 */
[----:B------:R-:W-:Y:S01]  /*5210*/  FMUL.FTZ R99, R99, UR10 ;  /* 0x0000000a63637c20 */ /* 0x000fe20008410000 */
[----:B------:R-:W-:Y:S01]  /*5220*/  FMUL.FTZ R58, R104, UR10 ;  /* 0x0000000a683a7c20 */ /* 0x000fe20008410000 */
[----:B------:R-:W-:Y:S01]  /*5230*/  FMUL.FTZ R120, R120, UR10 ;  /* 0x0000000a78787c20 */ /* 0x000fe20008410000 */
[----:B------:R-:W-:Y:S01]  /*5240*/  LEA.HI R233, R233, R8, RZ, 0x2 ;  /* 0x00000008e9e97211 */ /* 0x000fe200078f10ff */
[----:B------:R-:W-:Y:S01]  /*5250*/  FMUL.FTZ R121, R121, UR10 ;  /* 0x0000000a79797c20 */ /* 0x000fe20008410000 */
[----:B------:R-:W-:Y:S01]  /*5260*/  FMUL.FTZ R122, R122, UR10 ;  /* 0x0000000a7a7a7c20 */ /* 0x000fe20008410000 */
[----:B---3--:R-:W-:Y:S01]  /*5270*/  HMMA.16816.F32 R72, R24, R16, R72 ;  /* 0x000000101848723c */ /* 0x008fe20000001848 */
[----:B------:R-:W-:Y:S01]  /*5280*/  FMUL.FTZ R123, R123, UR10 ;  /* 0x0000000a7b7b7c20 */ /* 0x000fe20008410000 */
[----:B------:R-:W-:Y:S01]  /*5290*/  LEA R8, R138, R142, 0x4 ;  /* 0x0000008e8a087211 */ /* 0x000fe200078e20ff */
[----:B------:R-:W3:Y:S01]  /*52a0*/  MUFU.TANH R58, R58 ;  /* 0x0000003a003a7308 */ /* 0x000ee20000002400 */
[----:B------:R-:W-:-:S02]  /*52b0*/  SHF.R.S32.HI R233, RZ, 0x2, R233 ;  /* 0x00000002ffe97819 */ /* 0x000fc400000114e9 */
[C---:B----4-:R-:W-:Y:S01]  /*52c0*/  HMMA.16816.F32 R88, R24.reuse, R44, R88 ;  /* 0x0000002c1858723c */ /* 0x050fe20000001858 */
[----:B------:R-:W-:Y:S02]  /*52d0*/  LEA.HI R9, R9, R138, RZ, 0x2 ;  /* 0x0000008a09097211 */ /* 0x000fe400078f10ff */
[----:B------:R-:W-:Y:S02]  /*52e0*/  IADD3 R8, R8, 0x1, R233 ;  /* 0x0000000108087810 */ /* 0x000fe40007ffe0e9 */
[----:B------:R4:W2:Y:S01]  /*52f0*/  MUFU.TANH R244, R105 ;  /* 0x0000006900f47308 */ /* 0x0008a20000002400 */
[C---:B------:R-:W-:Y:S01]  /*5300*/  HMMA.16816.F32 R84, R24.reuse, R46, R84 ;  /* 0x0000002e1854723c */ /* 0x040fe20000001854 */
[----:B------:R-:W5:Y:S01]  /*5310*/  LDSM.16.M88.4 R44, [R209+0x7000] ;  /* 0x00700000d12c783b */ /* 0x000f620000000200 */
[----:B------:R-:W-:Y:S01]  /*5320*/  FMUL.FTZ R59, R100, UR10 ;  /* 0x0000000a643b7c20 */ /* 0x000fe20008410000 */
[----:B------:R-:W-:Y:S01]  /*5330*/  FMUL.FTZ R101, R101, UR10 ;  /* 0x0000000a65657c20 */ /* 0x000fe20008410000 */
[----:B------:R-:W-:Y:S01]  /*5340*/  FMUL.FTZ R102, R102, UR10 ;  /* 0x0000000a66667c20 */ /* 0x000fe20008410000 */
[----:B------:R-:W-:Y:S01]  /*5350*/  FMUL.FTZ R103, R103, UR10 ;  /* 0x0000000a67677c20 */ /* 0x000fe20008410000 */
[----:B------:R-:W-:Y:S01]  /*5360*/  HMMA.16816.F32 R68, R24, R18, R68 ;  /* 0x000000121844723c */ /* 0x000fe20000001844 */
[----:B------:R4:W2:Y:S01]  /*5370*/  MUFU.TANH R240, R106 ;  /* 0x0000006a00f07308 */ /* 0x0008a20000002400 */
[----:B------:R-:W-:Y:S01]  /*5380*/  IADD3 R8, R136, R8, -R225 ;  /* 0x0000000888087210 */ /* 0x000fe20007ffe8e1 */
[----:B------:R-:W-:-:S04]  /*5390*/  DEPBAR.LE SB0, 0x0 ;  /* 0x000080000000791a */ /* 0x000fc80000000000 */
[C---:B-1----:R-:W-:Y:S01]  /*53a0*/  HMMA.16816.F32 R80, R24.reuse, R28, R80 ;  /* 0x0000001c1850723c */ /* 0x042fe20000001850 */
[----:B------:R-:W-:Y:S01]  /*53b0*/  LOP3.LUT R9, R9, 0xfffffffc, RZ, 0xc0, !PT ;  /* 0xfffffffc09097812 */ /* 0x000fe200078ec0ff */
[----:B------:R4:W1:Y:S01]  /*53c0*/  MUFU.TANH R150, R107 ;  /* 0x0000006b00967308 */ /* 0x0008620000002400 */
[----:B------:R-:W-:Y:S02]  /*53d0*/  IADD3 R139, R8, R139, RZ ;  /* 0x0000008b088b7210 */ /* 0x000fe40007ffe0ff */
[----:B------:R-:W-:Y:S01]  /*53e0*/  IADD3 R232, R138, -R9, RZ ;  /* 0x800000098ae87210 */ /* 0x000fe20007ffe0ff */
[----:B------:R-:W-:Y:S01]  /*53f0*/  HMMA.16816.F32 R76, R24, R30, R76 ;  /* 0x0000001e184c723c */ /* 0x000fe2000000184c */
[C---:B------:R-:W-:Y:S02]  /*5400*/  VIMNMX R199, R139.reuse, R136, PT ;  /* 0x000000888bc77248 */ /* 0x040fe40003fe0100 */
[----:B------:R-:W-:Y:S01]  /*5410*/  VIADDMNMX R198, R139, 0x8, R136, PT ;  /* 0x000000088bc67846 */ /* 0x000fe20003800188 */
[----:B------:R-:W1:Y:S02]  /*5420*/  MUFU.TANH R59, R59 ;  /* 0x0000003b003b7308 */ /* 0x000e640000002400 */
[C---:B------:R-:W-:Y:S06]  /*5430*/  HMMA.16816.F32 R88, R12.reuse, R32, R88 ;  /* 0x000000200c58723c */ /* 0x040fec0000001858 */
[C---:B------:R-:W-:Y:S01]  /*5440*/  HMMA.16816.F32 R84, R12.reuse, R34, R84 ;  /* 0x000000220c54723c */ /* 0x040fe20000001854 */
[----:B------:R4:W1:Y:S05]  /*5450*/  MUFU.TANH R242, R101 ;  /* 0x0000006500f27308 */ /* 0x00086a0000002400 */
[C---:B------:R-:W-:Y:S03]  /*5460*/  HMMA.16816.F32 R72, R12.reuse, R20, R72 ;  /* 0x000000140c48723c */ /* 0x040fe60000001848 */
[----:B------:R4:W1:Y:S03]  /*5470*/  MUFU.TANH R238, R102 ;  /* 0x0000006600ee7308 */ /* 0x0008660000002400 */
[----:B------:R-:W-:Y:S01]  /*5480*/  HMMA.16816.F32 R68, R12, R22, R68 ;  /* 0x000000160c44723c */ /* 0x000fe20000001844 */
[----:B------:R-:W-:-:S04]  /*5490*/  SHF.L.U32 R21, R137, 0x1, RZ ;  /* 0x0000000189157819 */ /* 0x000fc800000006ff */
[----:B------:R4:W1:Y:S01]  /*54a0*/  MUFU.TANH R152, R103 ;  /* 0x0000006700987308 */ /* 0x0008620000002400 */
[C---:B-----5:R-:W-:Y:S01]  /*54b0*/  HMMA.16816.F32 R80, R12.reuse, R44, R80 ;  /* 0x0000002c0c50723c */ /* 0x060fe20000001850 */
[----:B------:R-:W-:Y:S01]  /*54c0*/  FMUL.FTZ R34, R89, UR10 ;  /* 0x0000000a59227c20 */ /* 0x000fe20008410000 */
[----:B------:R-:W-:Y:S01]  /*54d0*/  FMUL.FTZ R88, R88, UR10 ;  /* 0x0000000a58587c20 */ /* 0x000fe20008410000 */
[----:B------:R-:W-:Y:S01]  /*54e0*/  FMUL.FTZ R90, R90, UR10 ;  /* 0x0000000a5a5a7c20 */ /* 0x000fe20008410000 */
[----:B------:R-:W-:Y:S01]  /*54f0*/  FMUL.FTZ R91, R91, UR10 ;  /* 0x0000000a5b5b7c20 */ /* 0x000fe20008410000 */
[----:B------:R-:W-:Y:S01]  /*5500*/  LOP3.LUT R21, R21, 0x6, RZ, 0xc0, !PT ;  /* 0x0000000615157812 */ /* 0x000fe200078ec0ff */
[----:B------:R-:W-:Y:S01]  /*5510*/  HMMA.16816.F32 R76, R12, R46, R76 ;  /* 0x0000002e0c4c723c */ /* 0x000fe2000000184c */
[----:B------:R-:W-:Y:S01]  /*5520*/  FMUL.FTZ R32, R84, UR10 ;  /* 0x0000000a54207c20 */ /* 0x000fe20008410000 */
[----:B------:R-:W-:Y:S01]  /*5530*/  FMUL.FTZ R85, R85, UR10 ;  /* 0x0000000a55557c20 */ /* 0x000fe20008410000 */
[----:B------:R-:W-:Y:S01]  /*5540*/  FMUL.FTZ R86, R86, UR10 ;  /* 0x0000000a56567c20 */ /* 0x000fe20008410000 */
[----:B------:R-:W-:Y:S01]  /*5550*/  FMUL.FTZ R87, R87, UR10 ;  /* 0x0000000a57577c20 */ /* 0x000fe20008410000 */
[----:B------:R4:W1:Y:S01]  /*5560*/  MUFU.TANH R236, R96 ;  /* 0x0000006000ec7308 */ /* 0x0008620000002400 */
[----:B------:R-:W-:Y:S01]  /*5570*/  FMUL.FTZ R17, R74, UR10 ;  /* 0x0000000a4a117c20 */ /* 0x000fe20008410000 */
[----:B------:R-:W-:Y:S01]  /*5580*/  FMUL.FTZ R16, R75, UR10 ;  /* 0x0000000a4b107c20 */ /* 0x000fe20008410000 */
[----:B------:R-:W-:Y:S01]  /*5590*/  FMUL.FTZ R72, R72, UR10 ;  /* 0x0000000a48487c20 */ /* 0x000fe20008410000 */
[----:B------:R-:W-:-:S03]  /*55a0*/  FMUL.FTZ R73, R73, UR10 ;  /* 0x0000000a49497c20 */ /* 0x000fc60008410000 */
[----:B------:R-:W-:Y:S01]  /*55b0*/  FMUL.FTZ R18, R68, UR10 ;  /* 0x0000000a44127c20 */ /* 0x000fe20008410000 */
[----:B------:R-:W-:Y:S01]  /*55c0*/  FMUL.FTZ R69, R69, UR10 ;  /* 0x0000000a45457c20 */ /* 0x000fe20008410000 */
[----:B------:R-:W-:Y:S01]  /*55d0*/  FMUL.FTZ R70, R70, UR10 ;  /* 0x0000000a46467c20 */ /* 0x000fe20008410000 */
[----:B------:R-:W-:Y:S01]  /*55e0*/  FMUL.FTZ R71, R71, UR10 ;  /* 0x0000000a47477c20 */ /* 0x000fe20008410000 */
[----:B------:R4:W1:Y:S02]  /*55f0*/  MUFU.TANH R168, R97 ;  /* 0x0000006100a87308 */ /* 0x0008640000002400 */
        /* <DEDUP_REMOVED lines=8> */
[----:B------:R4:W1:Y:S08]  /*5680*/  MUFU.TANH R202, R98 ;  /* 0x0000006200ca7308 */ /* 0x0008700000002400 */
[----:B------:R4:W1:Y:S08]  /*5690*/  MUFU.TANH R172, R99 ;  /* 0x0000006300ac7308 */ /* 0x0008700000002400 */
[----:B------:R4:W1:Y:S08]  /*56a0*/  MUFU.TANH R234, R120 ;  /* 0x0000007800ea7308 */ /* 0x0008700000002400 */
[----:B------:R4:W1:Y:S08]  /*56b0*/  MUFU.TANH R170, R121 ;  /* 0x0000007900aa7308 */ /* 0x0008700000002400 */
[----:B------:R4:W1:Y:S08]  /*56c0*/  MUFU.TANH R190, R122 ;  /* 0x0000007a00be7308 */ /* 0x0008700000002400 */
[----:B------:R4:W1:Y:S08]  /*56d0*/  MUFU.TANH R174, R123 ;  /* 0x0000007b00ae7308 */ /* 0x0008700000002400 */
[----:B------:R4:W1:Y:S08]  /*56e0*/  MUFU.TANH R186, R88 ;  /* 0x0000005800ba7308 */ /* 0x0008700000002400 */
[----:B------:R-:W1:Y:S08]  /*56f0*/  MUFU.TANH R34, R34 ;  /* 0x0000002200227308 */ /* 0x000e700000002400 */
[----:B------:R4:W1:Y:S08]  /*5700*/  MUFU.TANH R184, R90 ;  /* 0x0000005a00b87308 */ /* 0x0008700000002400 */
[----:B------:R4:W1:Y:S08]  /*5710*/  MUFU.TANH R182, R91 ;  /* 0x0000005b00b67308 */ /* 0x0008700000002400 */
[----:B------:R-:W1:Y:S08]  /*5720*/  MUFU.TANH R32, R32 ;  /* 0x0000002000207308 */ /* 0x000e700000002400 */
[----:B------:R4:W1:Y:S08]  /*5730*/  MUFU.TANH R188, R85 ;  /* 0x0000005500bc7308 */ /* 0x0008700000002400 */
        /* <DEDUP_REMOVED lines=13> */
[----:B------:R-:W1:Y:S08]  /*5810*/  MUFU.TANH R16, R16 ;  /* 0x0000001000107308 */ /* 0x000e700000002400 */
[----:B------:R-:W1:Y:S08]  /*5820*/  MUFU.TANH R18, R18 ;  /* 0x0000001200127308 */ /* 0x000e700000002400 */
[----:B------:R4:W1:Y:S08]  /*5830*/  MUFU.TANH R140, R69 ;  /* 0x00000045008c7308 */ /* 0x0008700000002400 */
[----:B------:R4:W1:Y:S08]  /*5840*/  MUFU.TANH R134, R70 ;  /* 0x0000004600867308 */ /* 0x0008700000002400 */
[----:B------:R4:W1:Y:S01]  /*5850*/  MUFU.TANH R132, R71 ;  /* 0x0000004700847308 */ /* 0x0008620000002400 */
[----:B------:R-:W-:Y:S06]  /*5860*/  BAR.SYNC.DEFER_BLOCKING 0x0 ;  /* 0x0000000000007b1d */ /* 0x000fec0000010000 */
[----:B--23--:R-:W-:Y:S05]  /*5870*/  @!P1 BRA `(.L_x_850) ;  /* 0x0000000c00d49947 */ /* 0x00cfea0003800000 */
[----:B------:R-:W-:Y:S05]  /*5880*/  @!P0 BRA `(.L_x_851) ;  /* 0x0000000000ec8947 */ /* 0x000fea0003800000 */
[----:B------:R-:W2:Y:S01]  /*5890*/  LDC R9, c[0x0][0x380] ;  /* 0x0000e000ff097b82 */ /* 0x000ea20000000800 */
[----:B------:R-:W-:Y:S01]  /*58a0*/  VIADD R14, R2, 0xffffff80 ;  /* 0xffffff80020e7836 */ /* 0x000fe20000000000 */
[----:B------:R-:W-:Y:S01]  /*58b0*/  IABS R10, R2 ;  /* 0x00000002000a7213 */ /* 0x000fe20000000000 */
[----:B------:R-:W-:-:S03]  /*58c0*/  ULDC.64 UR8, c[0x0][0x230] ;  /* 0x00008c0000087ab9 */ /* 0x000fc60000000a00 */
[----:B------:R-:W-:Y:S02]  /*58d0*/  IABS R8, R14 ;  /* 0x0000000e00087213 */ /* 0x000fe40000000000 */
[-C--:B--2---:R-:W-:Y:S02]  /*58e0*/  IABS R6, R9.reuse ;  /* 0x0000000900067213 */ /* 0x084fe40000000000 */
[----:B------:R-:W-:Y:S02]  /*58f0*/  LOP3.LUT R14, R14, R9, RZ, 0x3c, !PT ;  /* 0x000000090e0e7212 */ /* 0x000fe400078e3cff */
[----:B------:R-:W2:Y:S08]  /*5900*/  I2F.RP R15, R6 ;  /* 0x00000006000f7306 */ /* 0x000eb00000209400 */
[----:B--2---:R-:W2:Y:S02]  /*5910*/  MUFU.RCP R12, R15 ;  /* 0x0000000f000c7308 */ /* 0x004ea40000001000 */
[----:B--2---:R-:W-:-:S06]  /*5920*/  VIADD R12, R12, 0xffffffe ;  /* 0x0ffffffe0c0c7836 */ /* 0x004fcc0000000000 */
[----:B------:R-:W2:Y:S02]  /*5930*/  F2I.FTZ.U32.TRUNC.NTZ R13, R12 ;  /* 0x0000000c000d7305 */ /* 0x000ea4000021f000 */
[----:B--2---:R-:W-:Y:S02]  /*5940*/  IADD3 R11, RZ, -R13, RZ ;  /* 0x8000000dff0b7210 */ /* 0x004fe40007ffe0ff */
        /* <DEDUP_REMOVED lines=29> */
[----:B------:R-:W-:Y:S01]  /*5b20*/  IMAD.WIDE R14, R8, 0x4, R230 ;  /* 0x00000004080e7825 */ /* 0x000fe200078e02e6 */
[----:B------:R-:W2:Y:S04]  /*5b30*/  LDG.E R13, desc[UR12][R22.64] ;  /* 0x0000000c160d7981 */ /* 0x000ea8000c1e1900 */
[----:B------:R-:W2:Y:S01]  /*5b40*/  LDG.E R6, desc[UR12][R14.64] ;  /* 0x0000000c0e067981 */ /* 0x000ea2000c1e1900 */
[----:B------:R-:W-:-:S04]  /*5b50*/  IMAD.IADD R8, R11, 0x1, -R8 ;  /* 0x000000010b087824 */ /* 0x000fc800078e0a08 */
[----:B------:R-:W-:-:S05]  /*5b60*/  IMAD R8, R8, R9, -0x80 ;  /* 0xffffff8008087424 */ /* 0x000fca00078e0209 */
[----:B------:R-:W-:-:S05]  /*5b70*/  SHF.R.S32.HI R9, RZ, 0x1f, R8 ;  /* 0x0000001fff097819 */ /* 0x000fca0000011408 */
[----:B------:R-:W-:-:S04]  /*5b80*/  IMAD R9, R9, R192, RZ ;  /* 0x000000c009097224 */ /* 0x000fc800078e02ff */
[C---:B------:R-:W-:Y:S01]  /*5b90*/  IMAD R9, R8.reuse, R193, R9 ;  /* 0x000000c108097224 */ /* 0x040fe200078e0209 */
[----:B--2---:R-:W-:Y:S01]  /*5ba0*/  IADD3 R6, -R13, R6, RZ ;  /* 0x000000060d067210 */ /* 0x004fe20007ffe1ff */
[----:B------:R-:W-:-:S03]  /*5bb0*/  IMAD.WIDE.U32 R12, R8, R192, RZ ;  /* 0x000000c0080c7225 */ /* 0x000fc600078e00ff */
[----:B------:R-:W-:Y:S01]  /*5bc0*/  SHF.R.S32.HI R10, RZ, 0x1f, R6 ;  /* 0x0000001fff0a7819 */ /* 0x000fe20000011406 */
[----:B------:R-:W-:-:S04]  /*5bd0*/  IMAD.IADD R13, R13, 0x1, R9 ;  /* 0x000000010d0d7824 */ /* 0x000fc800078e0209 */
[----:B------:R-:W-:Y:S02]  /*5be0*/  IMAD R11, R10, UR8, RZ ;  /* 0x000000080a0b7c24 */ /* 0x000fe4000f8e02ff */
[----:B------:R-:W-:-:S04]  /*5bf0*/  IMAD.WIDE.U32 R12, R6, UR8, R12 ;  /* 0x00000008060c7c25 */ /* 0x000fc8000f8e000c */
[----:B------:R-:W-:Y:S02]  /*5c00*/  IMAD R11, R6, UR9, R11 ;  /* 0x00000009060b7c24 */ /* 0x000fe4000f8e020b */
[----:B------:R-:W-:-:S03]  /*5c10*/  IMAD.MOV.U32 R19, RZ, RZ, R12 ;  /* 0x000000ffff137224 */ /* 0x000fc600078e000c */
[----:B------:R-:W-:Y:S01]  /*5c20*/  IADD3 R6, R13, R11, RZ ;  /* 0x0000000b0d067210 */ /* 0x000fe20007ffe0ff */
[----:B------:R-:W-:Y:S06]  /*5c30*/  BRA `(.L_x_852) ;  /* 0x0000000000087947 */ /* 0x000fec0003800000 */
.L_x_851:
[----:B------:R-:W-:-:S04]  /*5c40*/  LEA R19, -R192, RZ, 0x7 ;  /* 0x000000ffc0137211 */ /* 0x000fc800078e39ff */
[----:B------:R-:W-:-:S07]  /*5c50*/  SHF.R.S32.HI R6, RZ, 0x1f, R19 ;  /* 0x0000001fff067819 */ /* 0x000fce0000011413 */
.L_x_852:
[----:B------:R-:W-:Y:S01]  /*5c60*/  ULDC UR5, c[0x0][0x2d0] ;  /* 0x0000b40000057ab9 */ /* 0x000fe20000000800 */
[----:B------:R-:W-:Y:S01]  /*5c70*/  BSSY B0, `(.L_x_853) ;  /* 0x00000b2000007945 */ /* 0x000fe20003800000 */
[----:B------:R-:W-:Y:S02]  /*5c80*/  ISETP.GE.AND P4, PT, R226, UR5, PT ;  /* 0x00000005e2007c0c */ /* 0x000fe4000bf86270 */
[----:B------:R-:W-:-:S11]  /*5c90*/  ISETP.GE.AND P3, PT, R217, UR5, PT ;  /* 0x00000005d9007c0c */ /* 0x000fd6000bf66270 */
[----:B------:R-:W2:Y:S01]  /*5ca0*/  @!P4 LDC.64 R12, c[0x0][0x218] ;  /* 0x00008600ff0ccb82 */ /* 0x000ea20000000a00 */
[----:B------:R-:W-:Y:S01]  /*5cb0*/  @!P4 IADD3 R25, P2, R19, R196, RZ ;  /* 0x000000c41319c210 */ /* 0x000fe20007f5e0ff */
[----:B------:R3:W-:Y:S04]  /*5cc0*/  @P4 STS.128 [R224+0x4000], RZ ;  /* 0x004000ffe0004388 */ /* 0x0007e80000000c00 */
[----:B------:R-:W-:Y:S01]  /*5cd0*/  @!P4 IMAD.X R20, R6, 0x1, R197, P2 ;  /* 0x000000010614c824 */ /* 0x000fe200010e06c5 */
[----:B------:R-:W-:Y:S01]  /*5ce0*/  IADD3 R23, P2, R219, R19, RZ ;  /* 0x00000013db177210 */ /* 0x000fe20007f5e0ff */
[----:B------:R-:W5:Y:S08]  /*5cf0*/  @!P3 LDC.64 R10, c[0x0][0x218] ;  /* 0x00008600ff0abb82 */ /* 0x000f700000000a00 */
[----:B------:R-:W1:Y:S08]  /*5d00*/  @!P4 LDC.64 R8, c[0x0][0x218] ;  /* 0x00008600ff08cb82 */ /* 0x000e700000000a00 */
[----:B------:R-:W4:Y:S01]  /*5d10*/  @!P3 LDC.64 R14, c[0x0][0x218] ;  /* 0x00008600ff0ebb82 */ /* 0x000f220000000a00 */
[----:B--2---:R-:W-:-:S04]  /*5d20*/  @!P4 LEA R40, P5, R25, R12, 0x1 ;  /* 0x0000000c1928c211 */ /* 0x004fc800078a08ff */
[----:B------:R-:W-:Y:S01]  /*5d30*/  @!P4 LEA.HI.X R41, R25, R13, R20, 0x1, P5 ;  /* 0x0000000d1929c211 */ /* 0x000fe200028f0c14 */
[----:B------:R-:W-:Y:S01]  /*5d40*/  IMAD.X R20, R218, 0x1, R6, P2 ;  /* 0x00000001da147824 */ /* 0x000fe200010e0606 */
[-C--:B------:R-:W-:Y:S01]  /*5d50*/  @!P3 IADD3 R25, P2, R19, R196.reuse, RZ ;  /* 0x000000c41319b210 */ /* 0x080fe20007f5e0ff */
[----:B------:R-:W2:Y:S01]  /*5d60*/  @!P4 LDC.64 R12, c[0x0][0x218] ;  /* 0x00008600ff0ccb82 */ /* 0x000ea20000000a00 */
[----:B------:R-:W-:Y:S01]  /*5d70*/  @!P4 IADD3 R27, P5, R23, R196, RZ ;  /* 0x000000c4171bc210 */ /* 0x000fe20007fbe0ff */
[----:B------:R-:W-:Y:S01]  /*5d80*/  @!PT LDS RZ, [RZ] ;  /* 0x00000000fffff984 */ /* 0x000fe20000000800 */
[----:B------:R-:W-:Y:S01]  /*5d90*/  @!PT LDS RZ, [RZ] ;  /* 0x00000000fffff984 */ /* 0x000fe20000000800 */
[----:B------:R-:W-:Y:S01]  /*5da0*/  @!PT LDS RZ, [RZ] ;  /* 0x00000000fffff984 */ /* 0x000fe20000000800 */
[----:B------:R2:W-:Y:S02]  /*5db0*/  @!P4 LDGSTS.E.BYPASS.LTC128B.128 [R224+0x4000], desc[UR12][R40.64] ;  /* 0x0400000028e0cfae */ /* 0x0005e4000b901d4c */
[--C-:B------:R-:W-:Y:S01]  /*5dc0*/  @!P3 IMAD.X R22, R6, 0x1, R197.reuse, P2 ;  /* 0x000000010616b824 */ /* 0x100fe200010e06c5 */
[----:B-----5:R-:W-:Y:S01]  /*5dd0*/  @!P3 LEA R28, P2, R25, R10, 0x1 ;  /* 0x0000000a191cb211 */ /* 0x020fe200078408ff */
[----:B------:R-:W-:Y:S01]  /*5de0*/  @!P4 IMAD.X R24, R20, 0x1, R197, P5 ;  /* 0x000000011418c824 */ /* 0x000fe200028e06c5 */
[----:B------:R3:W-:Y:S01]  /*5df0*/  @P3 STS.128 [R224+0x8000], RZ ;  /* 0x008000ffe0003388 */ /* 0x0007e20000000c00 */
[----:B-1----:R-:W-:-:S02]  /*5e00*/  @!P4 LEA R42, P5, R27, R8, 0x1 ;  /* 0x000000081b2ac211 */ /* 0x002fc400078a08ff */
[----:B------:R-:W-:Y:S02]  /*5e10*/  @!P3 LEA.HI.X R29, R25, R11, R22, 0x1, P2 ;  /* 0x0000000b191db211 */ /* 0x000fe400010f0c16 */
[----:B------:R-:W-:Y:S01]  /*5e20*/  @!P4 LEA.HI.X R43, R27, R9, R24, 0x1, P5 ;  /* 0x000000091b2bc211 */ /* 0x000fe200028f0c18 */
[----:B------:R-:W1:Y:S01]  /*5e30*/  @!P3 LDC.64 R10, c[0x0][0x218] ;  /* 0x00008600ff0abb82 */ /* 0x000e620000000a00 */
[----:B------:R-:W-:Y:S01]  /*5e40*/  @!P3 IADD3 R25, P5, R23, R196, RZ ;  /* 0x000000c41719b210 */ /* 0x000fe20007fbe0ff */
[----:B------:R-:W-:Y:S01]  /*5e50*/  @!PT LDS RZ, [RZ] ;  /* 0x00000000fffff984 */ /* 0x000fe20000000800 */
[----:B------:R-:W-:Y:S01]  /*5e60*/  @!PT LDS RZ, [RZ] ;  /* 0x00000000fffff984 */ /* 0x000fe20000000800 */
[----:B------:R-:W-:Y:S01]  /*5e70*/  @!PT LDS RZ, [RZ] ;  /* 0x00000000fffff984 */ /* 0x000fe20000000800 */
[----:B------:R5:W-:Y:S01]  /*5e80*/  @!P3 LDGSTS.E.BYPASS.LTC128B.128 [R224+0x8000], desc[UR12][R28.64+0x80] ;  /* 0x080000801ce0bfae */ /* 0x000be2000b901d4c */
[----:B------:R-:W-:-:S03]  /*5e90*/  IADD3 R23, P2, R219, R23, RZ ;  /* 0x00000017db177210 */ /* 0x000fc60007f5e0ff */
[--C-:B------:R-:W-:Y:S01]  /*5ea0*/  @!P3 IMAD.X R24, R20, 0x1, R197.reuse, P5 ;  /* 0x000000011418b824 */ /* 0x100fe200028e06c5 */
[----:B----4-:R-:W-:Y:S01]  /*5eb0*/  @!P3 LEA R30, P5, R25, R14, 0x1 ;  /* 0x0000000e191eb211 */ /* 0x010fe200078a08ff */
[----:B------:R-:W5:Y:S01]  /*5ec0*/  @!P4 LDC.64 R8, c[0x0][0x218] ;  /* 0x00008600ff08cb82 */ /* 0x000f620000000a00 */
[----:B------:R-:W-:Y:S01]  /*5ed0*/  IMAD.X R20, R218, 0x1, R20, P2 ;  /* 0x00000001da147824 */ /* 0x000fe200010e0614 */
[----:B------:R-:W-:Y:S01]  /*5ee0*/  @!P4 IADD3 R22, P2, R23, R196, RZ ;  /* 0x000000c41716c210 */ /* 0x000fe20007f5e0ff */
[----:B------:R3:W-:Y:S01]  /*5ef0*/  @P4 STS.128 [R224+0x4800], RZ ;  /* 0x004800ffe0004388 */ /* 0x0007e20000000c00 */
[----:B------:R-:W-:Y:S02]  /*5f00*/  @!P3 LEA.HI.X R31, R25, R15, R24, 0x1, P5 ;  /* 0x0000000f191fb211 */ /* 0x000fe400028f0c18 */
[----:B------:R-:W-:Y:S01]  /*5f10*/  IADD3 R27, P5, R219, R23, RZ ;  /* 0x00000017db1b7210 */ /* 0x000fe20007fbe0ff */
[--C-:B------:R-:W-:Y:S01]  /*5f20*/  @!P4 IMAD.X R24, R20, 0x1, R197.reuse, P2 ;  /* 0x000000011418c824 */ /* 0x100fe200010e06c5 */
[C---:B--2---:R-:W-:Y:S01]  /*5f30*/  @!P4 LEA R40, P2, R22.reuse, R12, 0x1 ;  /* 0x0000000c1628c211 */ /* 0x044fe200078408ff */
[----:B------:R-:W2:Y:S01]  /*5f40*/  @!P3 LDC.64 R14, c[0x0][0x218] ;  /* 0x00008600ff0ebb82 */ /* 0x000ea20000000a00 */
[----:B------:R-:W-:Y:S01]  /*5f50*/  @!PT LDS RZ, [RZ] ;  /* 0x00000000fffff984 */ /* 0x000fe20000000800 */
[----:B------:R-:W-:Y:S01]  /*5f60*/  @!PT LDS RZ, [RZ] ;  /* 0x00000000fffff984 */ /* 0x000fe20000000800 */
[----:B------:R-:W-:Y:S01]  /*5f70*/  @!PT LDS RZ, [RZ] ;  /* 0x00000000fffff984 */ /* 0x000fe20000000800 */
[----:B------:R-:W-:Y:S02]  /*5f80*/  @!P4 LDGSTS.E.BYPASS.LTC128B.128 [R224+0x4800], desc[UR12][R42.64] ;  /* 0x048000002ae0cfae */ /* 0x000fe4000b901d4c */
[----:B------:R-:W-:Y:S01]  /*5f90*/  @!P4 LEA.HI.X R41, R22, R13, R24, 0x1, P2 ;  /* 0x0000000d1629c211 */ /* 0x000fe200010f0c18 */
[----:B------:R-:W-:Y:S01]  /*5fa0*/  IMAD.X R22, R218, 0x1, R20, P5 ;  /* 0x00000001da167824 */ /* 0x000fe200028e0614 */
[-C--:B------:R-:W-:Y:S01]  /*5fb0*/  @!P3 IADD3 R23, P2, R23, R196.reuse, RZ ;  /* 0x000000c41717b210 */ /* 0x080fe20007f5e0ff */
[----:B------:R3:W-:Y:S01]  /*5fc0*/  @P3 STS.128 [R224+0x8800], RZ ;  /* 0x008800ffe0003388 */ /* 0x0007e20000000c00 */
[----:B------:R-:W-:Y:S01]  /*5fd0*/  @!P4 IADD3 R24, P5, R27, R196, RZ ;  /* 0x000000c41b18c210 */ /* 0x000fe20007fbe0ff */
[----:B------:R-:W4:Y:S02]  /*5fe0*/  @!P4 LDC.64 R12, c[0x0][0x218] ;  /* 0x00008600ff0ccb82 */ /* 0x000f240000000a00 */
[--C-:B------:R-:W-:Y:S01]  /*5ff0*/  @!P3 IMAD.X R20, R20, 0x1, R197.reuse, P2 ;  /* 0x000000011414b824 */ /* 0x100fe200010e06c5 */
[----:B-1----:R-:W-:Y:S01]  /*6000*/  @!P3 LEA R44, P2, R23, R10, 0x1 ;  /* 0x0000000a172cb211 */ /* 0x002fe200078408ff */
[----:B------:R-:W-:Y:S01]  /*6010*/  @!P4 IMAD.X R10, R22, 0x1, R197, P5 ;  /* 0x00000001160ac824 */ /* 0x000fe200028e06c5 */
[----:B------:R-:W-:Y:S01]  /*6020*/  @!PT LDS RZ, [RZ] ;  /* 0x00000000fffff984 */ /* 0x000fe20000000800 */
[----:B------:R-:W-:Y:S01]  /*6030*/  @!PT LDS RZ, [RZ] ;  /* 0x00000000fffff984 */ /* 0x000fe20000000800 */
[----:B------:R-:W-:Y:S01]  /*6040*/  @!PT LDS RZ, [RZ] ;  /* 0x00000000fffff984 */ /* 0x000fe20000000800 */
[----:B------:R4:W-:Y:S01]  /*6050*/  @!P3 LDGSTS.E.BYPASS.LTC128B.128 [R224+0x8800], desc[UR12][R30.64+0x80] ;  /* 0x088000801ee0bfae */ /* 0x0009e2000b901d4c */
[----:B-----5:R-:W-:-:S02]  /*6060*/  @!P4 LEA R28, P5, R24, R8, 0x1 ;  /* 0x00000008181cc211 */ /* 0x020fc400078a08ff */
[----:B------:R-:W-:Y:S01]  /*6070*/  @!P3 LEA.HI.X R45, R23, R11, R20, 0x1, P2 ;  /* 0x0000000b172db211 */ /* 0x000fe200010f0c14 */
[----:B------:R3:W-:Y:S01]  /*6080*/  @P4 STS.128 [R224+0x5000], RZ ;  /* 0x005000ffe0004388 */ /* 0x0007e20000000c00 */
[----:B------:R-:W-:Y:S02]  /*6090*/  @!P4 LEA.HI.X R29, R24, R9, R10, 0x1, P5 ;  /* 0x00000009181dc211 */ /* 0x000fe400028f0c0a */
[----:B------:R-:W-:Y:S01]  /*60a0*/  @!P3 IADD3 R23, P5, R27, R196, RZ ;  /* 0x000000c41b17b210 */ /* 0x000fe20007fbe0ff */
[----:B------:R-:W1:Y:S01]  /*60b0*/  @!P3 LDC.64 R10, c[0x0][0x218] ;  /* 0x00008600ff0abb82 */ /* 0x000e620000000a00 */
[----:B------:R-:W-:Y:S01]  /*60c0*/  IADD3 R27, P2, R219, R27, RZ ;  /* 0x0000001bdb1b7210 */ /* 0x000fe20007f5e0ff */
[----:B------:R-:W-:Y:S01]  /*60d0*/  @!PT LDS RZ, [RZ] ;  /* 0x00000000fffff984 */ /* 0x000fe20000000800 */
[----:B------:R-:W-:Y:S01]  /*60e0*/  @!PT LDS RZ, [RZ] ;  /* 0x00000000fffff984 */ /* 0x000fe20000000800 */
[----:B------:R-:W-:Y:S01]  /*60f0*/  @!PT LDS RZ, [RZ] ;  /* 0x00000000fffff984 */ /* 0x000fe20000000800 */
[----:B------:R1:W-:Y:S02]  /*6100*/  @!P4 LDGSTS.E.BYPASS.LTC128B.128 [R224+0x5000], desc[UR12][R40.64] ;  /* 0x0500000028e0cfae */ /* 0x0003e4000b901d4c */
[--C-:B------:R-:W-:Y:S01]  /*6110*/  @!P3 IMAD.X R26, R22, 0x1, R197.reuse, P5 ;  /* 0x00000001161ab824 */ /* 0x100fe200028e06c5 */
[----:B--2---:R-:W-:Y:S01]  /*6120*/  @!P3 LEA R24, P5, R23, R14, 0x1 ;  /* 0x0000000e1718b211 */ /* 0x004fe200078a08ff */
[----:B------:R-:W-:Y:S01]  /*6130*/  IMAD.X R22, R218, 0x1, R22, P2 ;  /* 0x00000001da167824 */ /* 0x000fe200010e0616 */
[----:B------:R-:W-:Y:S01]  /*6140*/  @!P4 IADD3 R20, P2, R27, R196, RZ ;  /* 0x000000c41b14c210 */ /* 0x000fe20007f5e0ff */
[----:B------:R-:W2:Y:S01]  /*6150*/  @!P4 LDC.64 R8, c[0x0][0x218] ;  /* 0x00008600ff08cb82 */ /* 0x000ea20000000a00 */
[----:B------:R-:W-:Y:S01]  /*6160*/  @!P3 LEA.HI.X R25, R23, R15, R26, 0x1, P5 ;  /* 0x0000000f1719b211 */ /* 0x000fe200028f0c1a */
[----:B------:R3:W-:Y:S01]  /*6170*/  @P3 STS.128 [R224+0x9000], RZ ;  /* 0x009000ffe0003388 */ /* 0x0007e20000000c00 */
[----:B------:R-:W-:Y:S01]  /*6180*/  IADD3 R23, P5, R219, R27, RZ ;  /* 0x0000001bdb177210 */ /* 0x000fe20007fbe0ff */
[----:B------:R-:W-:-:S02]  /*6190*/  @!P4 IMAD.X R26, R22, 0x1, R197, P2 ;  /* 0x00000001161ac824 */ /* 0x000fc400010e06c5 */
[----:B------:R-:W-:Y:S01]  /*61a0*/  @!PT LDS RZ, [RZ] ;  /* 0x00000000fffff984 */ /* 0x000fe20000000800 */
[----:B------:R-:W-:Y:S01]  /*61b0*/  @!PT LDS RZ, [RZ] ;  /* 0x00000000fffff984 */ /* 0x000fe20000000800 */
[----:B------:R-:W-:Y:S01]  /*61c0*/  @!PT LDS RZ, [RZ] ;  /* 0x00000000fffff984 */ /* 0x000fe20000000800 */
[----:B------:R5:W-:Y:S02]  /*61d0*/  @!P3 LDGSTS.E.BYPASS.LTC128B.128 [R224+0x9000], desc[UR12][R44.64+0x80] ;  /* 0x090000802ce0bfae */ /* 0x000be4000b901d4c */
[----:B------:R-:W5:Y:S01]  /*61e0*/  @!P3 LDC.64 R14, c[0x0][0x218] ;  /* 0x00008600ff0ebb82 */ /* 0x000f620000000a00 */
[C---:B----4-:R-:W-:Y:S01]  /*61f0*/  @!P4 LEA R30, P2, R20.reuse, R12, 0x1 ;  /* 0x0000000c141ec211 */ /* 0x050fe200078408ff */
[----:B------:R3:W-:Y:S03]  /*6200*/  @P4 STS.128 [R224+0x5800], RZ ;  /* 0x005800ffe0004388 */ /* 0x0007e60000000c00 */
[----:B------:R-:W-:Y:S01]  /*6210*/  @!P4 LEA.HI.X R31, R20, R13, R26, 0x1, P2 ;  /* 0x0000000d141fc211 */ /* 0x000fe200010f0c1a */
[----:B------:R-:W-:Y:S01]  /*6220*/  IMAD.X R20, R218, 0x1, R22, P5 ;  /* 0x00000001da147824 */ /* 0x000fe200028e0616 */
[-C--:B------:R-:W-:Y:S01]  /*6230*/  @!P3 IADD3 R26, P2, R27, R196.reuse, RZ ;  /* 0x000000c41b1ab210 */ /* 0x080fe20007f5e0ff */
[----:B------:R-:W4:Y:S01]  /*6240*/  @!P4 LDC.64 R12, c[0x0][0x218] ;  /* 0x00008600ff0ccb82 */ /* 0x000f220000000a00 */
[----:B------:R-:W-:Y:S01]  /*6250*/  @!P4 IADD3 R27, P5, R23, R196, RZ ;  /* 0x000000c4171bc210 */ /* 0x000fe20007fbe0ff */
[----:B------:R-:W-:Y:S01]  /*6260*/  @!PT LDS RZ, [RZ] ;  /* 0x00000000fffff984 */ /* 0x000fe20000000800 */
[----:B------:R-:W-:Y:S01]  /*6270*/  @!PT LDS RZ, [RZ] ;  /* 0x00000000fffff984 */ /* 0x000fe20000000800 */
[----:B------:R-:W-:Y:S01]  /*6280*/  @!PT LDS RZ, [RZ] ;  /* 0x00000000fffff984 */ /* 0x000fe20000000800 */
[----:B------:R-:W-:Y:S02]  /*6290*/  @!P4 LDGSTS.E.BYPASS.LTC128B.128 [R224+0x5800], desc[UR12][R28.64] ;  /* 0x058000001ce0cfae */ /* 0x000fe4000b901d4c */
[--C-:B------:R-:W-:Y:S01]  /*62a0*/  @!P3 IMAD.X R22, R22, 0x1, R197.reuse, P2 ;  /* 0x000000011616b824 */ /* 0x100fe200010e06c5 */
[----:B-1----:R-:W-:Y:S01]  /*62b0*/  @!P3 LEA R40, P2, R26, R10, 0x1 ;  /* 0x0000000a1a28b211 */ /* 0x002fe200078408ff */
[----:B------:R-:W-:Y:S01]  /*62c0*/  @!P4 IMAD.X R10, R20, 0x1, R197, P5 ;  /* 0x00000001140ac824 */ /* 0x000fe200028e06c5 */
[----:B--2---:R-:W-:Y:S01]  /*62d0*/  @!P4 LEA R42, P5, R27, R8, 0x1 ;  /* 0x000000081b2ac211 */ /* 0x004fe200078a08ff */
[----:B------:R3:W-:Y:S01]  /*62e0*/  @P3 STS.128 [R224+0x9800], RZ ;  /* 0x009800ffe0003388 */ /* 0x0007e20000000c00 */
[----:B------:R-:W-:-:S02]  /*62f0*/  @!P3 LEA.HI.X R41, R26, R11, R22, 0x1, P2 ;  /* 0x0000000b1a29b211 */ /* 0x000fc400010f0c16 */
[----:B------:R-:W-:Y:S01]  /*6300*/  @!P4 LEA.HI.X R43, R27, R9, R10, 0x1, P5 ;  /* 0x000000091b2bc211 */ /* 0x000fe200028f0c0a */
[----:B------:R-:W-:Y:S01]  /*6310*/  @!PT LDS RZ, [RZ] ;  /* 0x00000000fffff984 */ /* 0x000fe20000000800 */
[----:B------:R-:W-:Y:S01]  /*6320*/  @!PT LDS RZ, [RZ] ;  /* 0x00000000fffff984 */ /* 0x000fe20000000800 */
[----:B------:R-:W-:Y:S01]  /*6330*/  @!PT LDS RZ, [RZ] ;  /* 0x00000000fffff984 */ /* 0x000fe20000000800 */
[----:B------:R1:W-:Y:S01]  /*6340*/  @!P3 LDGSTS.E.BYPASS.LTC128B.128 [R224+0x9800], desc[UR12][R24.64+0x80] ;  /* 0x0980008018e0bfae */ /* 0x0003e2000b901d4c */
[----:B------:R-:W1:Y:S01]  /*6350*/  @!P3 LDC.64 R10, c[0x0][0x218] ;  /* 0x00008600ff0abb82 */ /* 0x000e620000000a00 */
[-C--:B------:R-:W-:Y:S02]  /*6360*/  @!P3 IADD3 R22, P2, R23, R196.reuse, RZ ;  /* 0x000000c41716b210 */ /* 0x080fe40007f5e0ff */
[----:B------:R-:W-:Y:S01]  /*6370*/  IADD3 R27, P5, R219, R23, RZ ;  /* 0x00000017db1b7210 */ /* 0x000fe20007fbe0ff */
[----:B------:R3:W-:Y:S02]  /*6380*/  @P4 STS.128 [R224+0x6000], RZ ;  /* 0x006000ffe0004388 */ /* 0x0007e40000000c00 */
[--C-:B------:R-:W-:Y:S01]  /*6390*/  @!P3 IMAD.X R23, R20, 0x1, R197.reuse, P2 ;  /* 0x000000011417b824 */ /* 0x100fe200010e06c5 */
[----:B------:R-:W-:Y:S01]  /*63a0*/  @!P4 IADD3 R26, P2, R27, R196, RZ ;  /* 0x000000c41b1ac210 */ /* 0x000fe20007f5e0ff */
[----:B------:R-:W2:Y:S01]  /*63b0*/  @!P4 LDC.64 R8, c[0x0][0x218] ;  /* 0x00008600ff08cb82 */ /* 0x000ea20000000a00 */
[----:B------:R-:W-:Y:S01]  /*63c0*/  IMAD.X R20, R218, 0x1, R20, P5 ;  /* 0x00000001da147824 */ /* 0x000fe200028e0614 */
[----:B-----5:R-:W-:Y:S01]  /*63d0*/  @!P3 LEA R44, P5, R22, R14, 0x1 ;  /* 0x0000000e162cb211 */ /* 0x020fe200078a08ff */
[----:B------:R-:W-:Y:S01]  /*63e0*/  @!PT LDS RZ, [RZ] ;  /* 0x00000000fffff984 */ /* 0x000fe20000000800 */
[----:B------:R-:W-:Y:S01]  /*63f0*/  @!PT LDS RZ, [RZ] ;  /* 0x00000000fffff984 */ /* 0x000fe20000000800 */
[----:B------:R-:W-:Y:S01]  /*6400*/  @!PT LDS RZ, [RZ] ;  /* 0x00000000fffff984 */ /* 0x000fe20000000800 */
[----:B------:R3:W-:Y:S02]  /*6410*/  @!P4 LDGSTS.E.BYPASS.LTC128B.128 [R224+0x6000], desc[UR12][R30.64] ;  /* 0x060000001ee0cfae */ /* 0x0007e4000b901d4c */
[----:B------:R-:W-:Y:S01]  /*6420*/  @!P4 IMAD.X R14, R20, 0x1, R197, P2 ;  /* 0x00000001140ec824 */ /* 0x000fe200010e06c5 */
[----:B------:R-:W-:Y:S01]  /*6430*/  @!P3 LEA.HI.X R45, R22, R15, R23, 0x1, P5 ;  /* 0x0000000f162db211 */ /* 0x000fe200028f0c17 */
[----:B------:R3:W-:Y:S01]  /*6440*/  @P3 STS.128 [R224+0xa000], RZ ;  /* 0x00a000ffe0003388 */ /* 0x0007e20000000c00 */
[----:B----4-:R-:W-:-:S02]  /*6450*/  @!P4 LEA R22, P2, R26, R12, 0x1 ;  /* 0x0000000c1a16c211 */ /* 0x010fc400078408ff */
[----:B------:R-:W-:Y:S01]  /*6460*/  IADD3 R15, P5, R219, R27, RZ ;  /* 0x0000001bdb0f7210 */ /* 0x000fe20007fbe0ff */
        /* <DEDUP_REMOVED lines=8> */
[----:B------:R3:W-:Y:S02]  /*64f0*/  @P4 STS.128 [R224+0x6800], RZ ;  /* 0x006800ffe0004388 */ /* 0x0007e40000000c00 */
[--C-:B------:R-:W-:Y:S01]  /*6500*/  @!P3 IMAD.X R20, R20, 0x1, R197.reuse, P2 ;  /* 0x000000011414b824 */ /* 0x100fe200010e06c5 */
[----:B-1----:R-:W-:Y:S01]  /*6510*/  @!P3 LEA R24, P2, R27, R10, 0x1 ;  /* 0x0000000a1b18b211 */ /* 0x002fe200078408ff */
[----:B------:R-:W-:Y:S01]  /*6520*/  @!P4 IMAD.X R10, R12, 0x1, R197, P5 ;  /* 0x000000010c0ac824 */ /* 0x000fe200028e06c5 */
[----:B------:R-:W-:Y:S01]  /*6530*/  @!PT LDS RZ, [RZ] ;  /* 0x00000000fffff984 */ /* 0x000fe20000000800 */
[----:B------:R-:W-:Y:S01]  /*6540*/  @!PT LDS RZ, [RZ] ;  /* 0x00000000fffff984 */ /* 0x000fe20000000800 */
[----:B------:R-:W-:Y:S01]  /*6550*/  @!PT LDS RZ, [RZ] ;  /* 0x00000000fffff984 */ /* 0x000fe20000000800 */
[----:B------:R3:W-:Y:S01]  /*6560*/  @!P4 LDGSTS.E.BYPASS.LTC128B.128 [R224+0x6800], desc[UR12][R42.64] ;  /* 0x068000002ae0cfae */ /* 0x0007e2000b901d4c */
[----:B--2---:R-:W-:-:S02]  /*6570*/  @!P4 LEA R8, P5, R13, R8, 0x1 ;  /* 0x000000080d08c211 */ /* 0x004fc400078a08ff */
[----:B------:R-:W-:Y:S01]  /*6580*/  @!P3 LEA.HI.X R25, R27, R11, R20, 0x1, P2 ;  /* 0x0000000b1b19b211 */ /* 0x000fe200010f0c14 */
        /* <DEDUP_REMOVED lines=26> */
[----:B---3--:R-:W-:-:S04]  /*6730*/  LEA R8, P2, R15, UR8, 0x1 ;  /* 0x000000080f087c11 */ /* 0x008fc8000f8408ff */
[----:B------:R-:W-:-:S05]  /*6740*/  LEA.HI.X R9, R15, UR9, R12, 0x1, P2 ;  /* 0x000000090f097c11 */ /* 0x000fca00090f0c0c */
[----:B------:R-:W-:Y:S01]  /*6750*/  @!PT LDS RZ, [RZ] ;  /* 0x00000000fffff984 */ /* 0x000fe20000000800 */
[----:B------:R-:W-:Y:S01]  /*6760*/  @!PT LDS RZ, [RZ] ;  /* 0x00000000fffff984 */ /* 0x000fe20000000800 */
[----:B------:R-:W-:Y:S01]  /*6770*/  @!PT LDS RZ, [RZ] ;  /* 0x00000000fffff984 */ /* 0x000fe20000000800 */
[----:B------:R1:W-:Y:S04]  /*6780*/  LDGSTS.E.BYPASS.LTC128B.128 [R224+0xb800], desc[UR12][R8.64+0x80] ;  /* 0x0b80008008e07fae */ /* 0x0003e8000b901d4c */
.L_x_854:
[----:B------:R-:W-:Y:S05]  /*6790*/  BSYNC B0 ;  /* 0x0000000000007941 */ /* 0x000fea0003800000 */
.L_x_853:
[----:B------:R-:W0:Y:S01]  /*67a0*/  LDGDEPBAR ;  /* 0x00000000000079af */ /* 0x000e220000000000 */
[----:B------:R-:W-:-:S04]  /*67b0*/  IADD3 R196, P2, R19, R196, RZ ;  /* 0x000000c413c47210 */ /* 0x000fc80007f5e0ff */
[----:B------:R-:W-:-:S09]  /*67c0*/  IADD3.X R197, R6, R197, RZ, P2, !PT ;  /* 0x000000c506c57210 */ /* 0x000fd200017fe4ff */
.L_x_850:
[----:B------:R-:W-:Y:S01]  /*67d0*/  IMAD.IADD R2, R2, 0x1, R21 ;  /* 0x0000000102027824 */ /* 0x000fe200078e0215 */
[----:B------:R-:W-:Y:S01]  /*67e0*/  ULDC UR11, c[0x0][0x2ec] ;  /* 0x0000bb00000b7ab9 */ /* 0x000fe20000000800 */
[----:B------:R-:W-:Y:S01]  /*67f0*/  LEA R208, R208, UR4, 0x1 ;  /* 0x00000004d0d07c11 */ /* 0x000fe2000f8e08ff */
[----:B------:R-:W-:Y:S01]  /*6800*/  ULDC.64 UR8, c[0x0][0x218] ;  /* 0x0000860000087ab9 */ /* 0x000fe20000000a00 */
[C---:B------:R-:W-:Y:S02]  /*6810*/  VIADD R6, R2.reuse, 0x1 ;  /* 0x0000000102067836 */ /* 0x040fe40000000000 */
[C---:B-1-3--:R-:W-:Y:S01]  /*6820*/  VIADD R8, R2.reuse, 0x8 ;  /* 0x0000000802087836 */ /* 0x04afe20000000000 */
[----:B------:R-:W-:Y:S01]  /*6830*/  LDSM.16.MT88.4 R124, [R208+0xc000] ;  /* 0x00c00000d07c783b */ /* 0x000fe20000004200 */
[----:B------:R-:W-:Y:S01]  /*6840*/  VIADD R9, R2, 0x29 ;  /* 0x0000002902097836 */ /* 0x000fe20000000000 */
[-C--:B------:R-:W-:Y:S01]  /*6850*/  ISETP.GE.AND P2, PT, R6, R199.reuse, PT ;  /* 0x000000c70600720c */ /* 0x080fe20003f46270 */
[--C-:B------:R-:W-:Y:S01]  /*6860*/  IMAD R206, R4, 0x2, R208.reuse ;  /* 0x0000000204ce7824 */ /* 0x100fe200078e02d0 */
[-C--:B------:R-:W-:Y:S01]  /*6870*/  ISETP.GE.AND P3, PT, R6, R198.reuse, PT ;  /* 0x000000c60600720c */ /* 0x080fe20003f66270 */
[----:B------:R-:W-:Y:S01]  /*6880*/  VIADD R6, R2, 0x9 ;  /* 0x0000000902067836 */ /* 0x000fe20000000000 */
[CC--:B------:R-:W-:Y:S01]  /*6890*/  ISETP.GE.AND P4, PT, R8.reuse, R199.reuse, PT ;  /* 0x000000c70800720c */ /* 0x0c0fe20003f86270 */
[----:B------:R-:W-:Y:S01]  /*68a0*/  IMAD R205, R3, 0x2, R208 ;  /* 0x0000000203cd7824 */ /* 0x000fe200078e02d0 */
[-C--:B------:R-:W-:Y:S01]  /*68b0*/  ISETP.GE.AND P5, PT, R8, R198.reuse, PT ;  /* 0x000000c60800720c */ /* 0x080fe20003fa6270 */
[C---:B------:R-:W-:Y:S01]  /*68c0*/  VIADD R8, R2.reuse, 0x10 ;  /* 0x0000001002087836 */ /* 0x040fe20000000000 */
[----:B------:R-:W-:Y:S01]  /*68d0*/  FSEL R24, R7, -INF , !P2 ;  /* 0xff80000007187808 */ /* 0x000fe20005000000 */
[----:B------:R-:W-:Y:S01]  /*68e0*/  VIADD R7, R2, 0x18 ;  /* 0x0000001802077836 */ /* 0x000fe20000000000 */
[CC--:B------:R-:W-:Y:S01]  /*68f0*/  ISETP.GE.AND P6, PT, R6.reuse, R199.reuse, PT ;  /* 0x000000c70600720c */ /* 0x0c0fe20003fc6270 */
[----:B------:R-:W-:Y:S01]  /*6900*/  LDSM.16.MT88.4 R116, [R206+0xc000] ;  /* 0x00c00000ce74783b */ /* 0x000fe20000004200 */
[----:B------:R-:W-:Y:S01]  /*6910*/  ISETP.GE.AND P2, PT, R6, R198, PT ;  /* 0x000000c60600720c */ /* 0x000fe20003f46270 */
[----:B------:R-:W-:Y:S01]  /*6920*/  VIADD R6, R2, 0x11 ;  /* 0x0000001102067836 */ /* 0x000fe20000000000 */
[----:B------:R-:W-:Y:S01]  /*6930*/  FSEL R92, R92, -INF , !P3 ;  /* 0xff8000005c5c7808 */ /* 0x000fe20005800000 */
[----:B----4-:R-:W-:Y:S01]  /*6940*/  LDSM.16.MT88.4 R84, [R206+0x10000] ;  /* 0x01000000ce54783b */ /* 0x010fe20000004200 */
[----:B------:R-:W-:Y:S01]  /*6950*/  ISETP.GE.AND P3, PT, R8, R199, PT ;  /* 0x000000c70800720c */ /* 0x000fe20003f66270 */
[----:B------:R-:W-:Y:S01]  /*6960*/  IMAD R204, R3, 0x2, R206 ;  /* 0x0000000203cc7824 */ /* 0x000fe200078e02ce */
[----:B------:R-:W-:Y:S01]  /*6970*/  FSEL R22, R93, -INF , !P5 ;  /* 0xff8000005d167808 */ /* 0x000fe20006800000 */
[----:B------:R-:W-:Y:S01]  /*6980*/  LDSM.16.MT88.4 R76, [R205+0x10000] ;  /* 0x01000000cd4c783b */ /* 0x000fe20000004200 */
[----:B------:R-:W-:-:S02]  /*6990*/  FSEL R26, R61, -INF , !P6 ;  /* 0xff8000003d1a7808 */ /* 0x000fc40007000000 */
[----:B------:R-:W-:Y:S01]  /*69a0*/  FSEL R60, R60, -INF , !P4 ;  /* 0xff8000003c3c7808 */ /* 0x000fe20006000000 */
[----:B------:R-:W-:Y:S01]  /*69b0*/  LDSM.16.MT88.4 R100, [R204+0xc000] ;  /* 0x00c00000cc64783b */ /* 0x000fe20000004200 */
[C---:B------:R-:W-:Y:S02]  /*69c0*/  ISETP.GE.AND P5, PT, R6.reuse, R199, PT ;  /* 0x000000c70600720c */ /* 0x040fe40003fa6270 */
[-C--:B------:R-:W-:Y:S01]  /*69d0*/  ISETP.GE.AND P6, PT, R6, R198.reuse, PT ;  /* 0x000000c60600720c */ /* 0x080fe20003fc6270 */
[----:B------:R-:W-:Y:S01]  /*69e0*/  VIADD R6, R2, 0x19 ;  /* 0x0000001902067836 */ /* 0x000fe20000000000 */
[----:B------:R-:W-:Y:S02]  /*69f0*/  ISETP.GE.AND P4, PT, R8, R198, PT ;  /* 0x000000c60800720c */ /* 0x000fe40003f86270 */
[----:B------:R-:W-:Y:S02]  /*6a00*/  FSEL R94, R94, -INF , !P2 ;  /* 0xff8000005e5e7808 */ /* 0x000fe40005000000 */
[----:B------:R-:W-:-:S02]  /*6a10*/  FSEL R20, R62, -INF , !P3 ;  /* 0xff8000003e147808 */ /* 0x000fc40005800000 */
[CC--:B------:R-:W-:Y:S02]  /*6a20*/  ISETP.GE.AND P2, PT, R7.reuse, R199.reuse, PT ;  /* 0x000000c70700720c */ /* 0x0c0fe40003f46270 */
        /* <DEDUP_REMOVED lines=8> */
[----:B------:R-:W-:Y:S02]  /*6ab0*/  FSEL R52, R52, -INF , !P2 ;  /* 0xff80000034347808 */ /* 0x000fe40005000000 */
[CC--:B------:R-:W-:Y:S02]  /*6ac0*/  ISETP.GE.AND P6, PT, R7.reuse, R199.reuse, PT ;  /* 0x000000c70700720c */ /* 0x0c0fe40003fc6270 */
[----:B------:R-:W-:Y:S01]  /*6ad0*/  ISETP.GE.AND P2, PT, R7, R198, PT ;  /* 0x000000c60700720c */ /* 0x000fe20003f46270 */
[----:B------:R-:W-:Y:S01]  /*6ae0*/  VIADD R7, R2, 0x28 ;  /* 0x0000002802077836 */ /* 0x000fe20000000000 */
[----:B------:R-:W-:Y:S02]  /*6af0*/  FSEL R54, R54, -INF , !P3 ;  /* 0xff80000036367808 */ /* 0x000fe40005800000 */
[----:B------:R-:W-:Y:S02]  /*6b00*/  FSEL R12, R53, -INF , !P4 ;  /* 0xff800000350c7808 */ /* 0x000fe40006000000 */
[----:B------:R-:W-:-:S02]  /*6b10*/  ISETP.GE.AND P3, PT, R6, R199, PT ;  /* 0x000000c70600720c */ /* 0x000fc40003f66270 */
[-C--:B------:R-:W-:Y:S02]  /*6b20*/  ISETP.GE.AND P4, PT, R6, R198.reuse, PT ;  /* 0x000000c60600720c */ /* 0x080fe40003f86270 */
[----:B------:R-:W-:Y:S02]  /*6b30*/  FSEL R6, R55, -INF , !P5 ;  /* 0xff80000037067808 */ /* 0x000fe40006800000 */
[----:B------:R-:W-:Y:S02]  /*6b40*/  FSEL R33, R48, -INF , !P6 ;  /* 0xff80000030217808 */ /* 0x000fe40007000000 */
[C---:B------:R-:W-:Y:S02]  /*6b50*/  ISETP.GE.AND P5, PT, R7.reuse, R199, PT ;  /* 0x000000c70700720c */ /* 0x040fe40003fa6270 */
[----:B------:R-:W-:Y:S01]  /*6b60*/  ISETP.GE.AND P6, PT, R7, R198, PT ;  /* 0x000000c60700720c */ /* 0x000fe20003fc6270 */
[----:B------:R-:W-:Y:S01]  /*6b70*/  VIADD R7, R2, 0x30 ;  /* 0x0000003002077836 */ /* 0x000fe20000000000 */
[----:B------:R-:W-:-:S02]  /*6b80*/  FSEL R48, R50, -INF , !P2 ;  /* 0xff80000032307808 */ /* 0x000fc40005000000 */
[----:B------:R-:W-:Y:S02]  /*6b90*/  FSEL R252, R49, -INF , !P3 ;  /* 0xff80000031fc7808 */ /* 0x000fe40005800000 */
[----:B------:R-:W-:Y:S02]  /*6ba0*/  FSEL R248, R51, -INF , !P4 ;  /* 0xff80000033f87808 */ /* 0x000fe40006000000 */
[----:B------:R-:W-:Y:S02]  /*6bb0*/  FSEL R46, R56, -INF , !P5 ;  /* 0xff800000382e7808 */ /* 0x000fe40006800000 */
[CC--:B------:R-:W-:Y:S02]  /*6bc0*/  ISETP.GE.AND P2, PT, R9.reuse, R199.reuse, PT ;  /* 0x000000c70900720c */ /* 0x0c0fe40003f46270 */
[----:B------:R-:W-:Y:S01]  /*6bd0*/  ISETP.GE.AND P3, PT, R9, R198, PT ;  /* 0x000000c60900720c */ /* 0x000fe20003f66270 */
[----:B------:R-:W-:Y:S01]  /*6be0*/  VIADD R9, R2, 0x31 ;  /* 0x0000003102097836 */ /* 0x000fe20000000000 */
[----:B------:R-:W-:-:S02]  /*6bf0*/  ISETP.GE.AND P4, PT, R7, R199, PT ;  /* 0x000000c70700720c */ /* 0x000fc40003f86270 */
[-C--:B------:R-:W-:Y:S01]  /*6c00*/  ISETP.GE.AND P5, PT, R7, R198.reuse, PT ;  /* 0x000000c60700720c */ /* 0x080fe20003fa6270 */
[----:B------:R-:W-:Y:S01]  /*6c10*/  VIADD R7, R2, 0x38 ;  /* 0x0000003802077836 */ /* 0x000fe20000000000 */
[----:B------:R-:W-:Y:S02]  /*6c20*/  FSEL R246, R246, -INF , !P6 ;  /* 0xff800000f6f67808 */ /* 0x000fe40007000000 */
[----:B------:R-:W-:Y:S02]  /*6c30*/  FSEL R250, R57, -INF , !P2 ;  /* 0xff80000039fa7808 */ /* 0x000fe40005000000 */
[----:B------:R-:W-:Y:S02]  /*6c40*/  FSEL R44, R58, -INF , !P4 ;  /* 0xff8000003a2c7808 */ /* 0x000fe40006000000 */
[C---:B------:R-:W-:Y:S02]  /*6c50*/  ISETP.GE.AND P6, PT, R9.reuse, R199, PT ;  /* 0x000000c70900720c */ /* 0x040fe40003fc6270 */
[----:B------:R-:W-:Y:S01]  /*6c60*/  ISETP.GE.AND P2, PT, R9, R198, PT ;  /* 0x000000c60900720c */ /* 0x000fe20003f46270 */
[----:B------:R-:W-:Y:S01]  /*6c70*/  VIADD R9, R2, 0x39 ;  /* 0x0000003902097836 */ /* 0x000fe20000000000 */
[----:B------:R-:W-:-:S02]  /*6c80*/  FSEL R42, R109, -INF , !P3 ;  /* 0xff8000006d2a7808 */ /* 0x000fc40005800000 */
[C---:B------:R-:W-:Y:S01]  /*6c90*/  ISETP.GE.AND P4, PT, R7.reuse, R198, PT ;  /* 0x000000c60700720c */ /* 0x040fe20003f86270 */
[----:B------:R-:W-:Y:S01]  /*6ca0*/  LDSM.16.MT88.4 R108, [R205+0xc000] ;  /* 0x00c00000cd6c783b */ /* 0x000fe20000004200 */
[-C--:B------:R-:W-:Y:S01]  /*6cb0*/  ISETP.GE.AND P3, PT, R7, R199.reuse, PT ;  /* 0x000000c70700720c */ /* 0x080fe20003f66270 */
[----:B------:R-:W-:Y:S01]  /*6cc0*/  VIADD R7, R2, 0x40 ;  /* 0x0000004002077836 */ /* 0x000fe20000000000 */
[----:B------:R-:W-:Y:S02]  /*6cd0*/  FSEL R238, R238, -INF , !P4 ;  /* 0xff800000eeee7808 */ /* 0x000fe40006000000 */
[----:B------:R-:W-:Y:S02]  /*6ce0*/  FSEL R240, R240, -INF , !P5 ;  /* 0xff800000f0f07808 */ /* 0x000fe40006800000 */
[----:B------:R-:W-:Y:S02]  /*6cf0*/  FSEL R244, R244, -INF , !P6 ;  /* 0xff800000f4f47808 */ /* 0x000fe40007000000 */
[----:B------:R-:W-:-:S02]  /*6d00*/  ISETP.GE.AND P4, PT, R2, R199, PT ;  /* 0x000000c70200720c */ /* 0x000fc40003f86270 */
[CC--:B------:R-:W-:Y:S02]  /*6d10*/  ISETP.GE.AND P5, PT, R9.reuse, R199.reuse, PT ;  /* 0x000000c70900720c */ /* 0x0c0fe40003fa6270 */
[----:B------:R-:W-:Y:S01]  /*6d20*/  ISETP.GE.AND P6, PT, R9, R198, PT ;  /* 0x000000c60900720c */ /* 0x000fe20003fc6270 */
[----:B------:R-:W-:Y:S01]  /*6d30*/  VIADD R9, R2, 0x48 ;  /* 0x0000004802097836 */ /* 0x000fe20000000000 */
[----:B------:R-:W-:Y:S02]  /*6d40*/  FSEL R150, R150, -INF , !P2 ;  /* 0xff80000096967808 */ /* 0x000fe40005000000 */
[----:B------:R-:W-:Y:S02]  /*6d50*/  ISETP.GE.AND P2, PT, R7, R199, PT ;  /* 0x000000c70700720c */ /* 0x000fe40003f46270 */
[----:B------:R-:W-:Y:S02]  /*6d60*/  FSEL R0, R0, -INF , !P4 ;  /* 0xff80000000007808 */ /* 0x000fe40006000000 */
[----:B------:R-:W-:-:S02]  /*6d70*/  FSEL R40, R59, -INF , !P3 ;  /* 0xff8000003b287808 */ /* 0x000fc40005800000 */
[-C--:B------:R-:W-:Y:S01]  /*6d80*/  ISETP.GE.AND P3, PT, R7, R198.reuse, PT ;  /* 0x000000c60700720c */ /* 0x080fe20003f66270 */
[----:B------:R-:W-:Y:S01]  /*6d90*/  VIADD R7, R2, 0x41 ;  /* 0x0000004102077836 */ /* 0x000fe20000000000 */
[----:B------:R-:W-:Y:S02]  /*6da0*/  FSEL R236, R236, -INF , !P2 ;  /* 0xff800000ecec7808 */ /* 0x000fe40005000000 */
[C---:B------:R-:W-:Y:S02]  /*6db0*/  ISETP.GE.AND P2, PT, R9.reuse, R199, PT ;  /* 0x000000c70900720c */ /* 0x040fe40003f46270 */
[----:B------:R-:W-:Y:S02]  /*6dc0*/  ISETP.GE.AND P4, PT, R9, R198, PT ;  /* 0x000000c60900720c */ /* 0x000fe40003f86270 */
[----:B------:R-:W-:Y:S02]  /*6dd0*/  FMNMX.FTZ R9, R0, R24, !PT ;  /* 0x0000001800097209 */ /* 0x000fe40007810000 */
[----:B------:R-:W-:-:S02]  /*6de0*/  FSEL R152, R152, -INF , !P6 ;  /* 0xff80000098987808 */ /* 0x000fc40007000000 */
[-C--:B------:R-:W-:Y:S02]  /*6df0*/  ISETP.GE.AND P6, PT, R7, R198.reuse, PT ;  /* 0x000000c60700720c */ /* 0x080fe40003fc6270 */
[----:B------:R-:W-:Y:S02]  /*6e00*/  FMNMX.FTZ R9, R60, R9, !PT ;  /* 0x000000093c097209 */ /* 0x000fe40007810000 */
[----:B------:R-:W-:Y:S02]  /*6e10*/  FSEL R172, R172, -INF , !P6 ;  /* 0xff800000acac7808 */ /* 0x000fe40007000000 */
[----:B------:R-:W-:Y:S01]  /*6e20*/  FMNMX.FTZ R11, R26, R9, !PT ;  /* 0x000000091a0b7209 */ /* 0x000fe20007810000 */
[C---:B------:R-:W-:Y:S01]  /*6e30*/  VIADD R9, R2.reuse, 0x50 ;  /* 0x0000005002097836 */ /* 0x040fe20000000000 */
[----:B------:R-:W-:Y:S02]  /*6e40*/  ISETP.GE.AND P6, PT, R2, R198, PT ;  /* 0x000000c60200720c */ /* 0x000fe40003fc6270 */
[----:B------:R-:W-:-:S02]  /*6e50*/  FMNMX.FTZ R11, R20, R11, !PT ;  /* 0x0000000b140b7209 */ /* 0x000fc40007810000 */
[----:B------:R-:W-:Y:S02]  /*6e60*/  FSEL R28, R5, -INF , !P6 ;  /* 0xff800000051c7808 */ /* 0x000fe40007000000 */
[----:B------:R-:W-:Y:S02]  /*6e70*/  FMNMX.FTZ R5, R14, R11, !PT ;  /* 0x0000000b0e057209 */ /* 0x000fe40007810000 */
[----:B------:R-:W-:Y:S02]  /*6e80*/  FMNMX.FTZ R11, R28, R92, !PT ;  /* 0x0000005c1c0b7209 */ /* 0x000fe40007810000 */
[----:B------:R-:W-:Y:S02]  /*6e90*/  FMNMX.FTZ R5, R52, R5, !PT ;  /* 0x0000000534057209 */ /* 0x000fe40007810000 */
[----:B------:R-:W-:Y:S02]  /*6ea0*/  FMNMX.FTZ R11, R22, R11, !PT ;  /* 0x0000000b160b7209 */ /* 0x000fe40007810000 */
[----:B------:R-:W-:Y:S01]  /*6eb0*/  FMNMX.FTZ R30, R12, R5, !PT ;  /* 0x000000050c1e7209 */ /* 0x000fe20007810000 */
[----:B------:R-:W-:Y:S01]  /*6ec0*/  VIADD R5, R2, 0x58 ;  /* 0x0000005802057836 */ /* 0x000fe20000000000 */
        /* <DEDUP_REMOVED lines=13> */
[----:B------:R-:W-:Y:S02]  /*6fa0*/  FSEL R242, R242, -INF , !P5 ;  /* 0xff800000f2f27808 */ /* 0x000fe40006800000 */
[----:B------:R-:W-:Y:S02]  /*6fb0*/  FMNMX.FTZ R13, R40, R13, !PT ;  /* 0x0000000d280d7209 */ /* 0x000fe40007810000 */
[----:B------:R-:W-:Y:S02]  /*6fc0*/  FMNMX.FTZ R11, R246, R11, !PT ;  /* 0x0000000bf60b7209 */ /* 0x000fe40007810000 */
[----:B------:R-:W-:Y:S01]  /*6fd0*/  ISETP.GE.AND P5, PT, R7, R199, PT ;  /* 0x000000c70700720c */ /* 0x000fe20003fa6270 */
[----:B------:R-:W-:Y:S01]  /*6fe0*/  VIADD R7, R2, 0x49 ;  /* 0x0000004902077836 */ /* 0x000fe20000000000 */
[----:B------:R-:W-:Y:S02]  /*6ff0*/  FMNMX.FTZ R13, R242, R13, !PT ;  /* 0x0000000df20d7209 */ /* 0x000fe40007810000 */
[----:B------:R-:W-:-:S02]  /*7000*/  FMNMX.FTZ R11, R42, R11, !PT ;  /* 0x0000000b2a0b7209 */ /* 0x000fc40007810000 */
[----:B------:R-:W-:Y:S02]  /*7010*/  FSEL R202, R202, -INF , !P3 ;  /* 0xff800000caca7808 */ /* 0x000fe40005800000 */
[----:B------:R-:W-:Y:S02]  /*7020*/  FSEL R168, R168, -INF , !P5 ;  /* 0xff800000a8a87808 */ /* 0x000fe40006800000 */
[----:B------:R-:W-:Y:S02]  /*7030*/  FSEL R234, R234, -INF , !P2 ;  /* 0xff800000eaea7808 */ /* 0x000fe40005000000 */
[----:B------:R-:W-:Y:S02]  /*7040*/  FMNMX.FTZ R13, R236, R13, !PT ;  /* 0x0000000dec0d7209 */ /* 0x000fe40007810000 */
[----:B------:R-:W-:Y:S02]  /*7050*/  FMNMX.FTZ R11, R240, R11, !PT ;  /* 0x0000000bf00b7209 */ /* 0x000fe40007810000 */
[----:B------:R-:W-:-:S02]  /*7060*/  ISETP.GE.AND P3, PT, R7, R199, PT ;  /* 0x000000c70700720c */ /* 0x000fc40003f66270 */
[----:B------:R-:W-:Y:S01]  /*7070*/  ISETP.GE.AND P5, PT, R7, R198, PT ;  /* 0x000000c60700720c */ /* 0x000fe20003fa6270 */
[----:B------:R-:W-:Y:S01]  /*7080*/  VIADD R7, R2, 0x51 ;  /* 0x0000005102077836 */ /* 0x000fe20000000000 */
[----:B------:R-:W-:Y:S02]  /*7090*/  ISETP.GE.AND P2, PT, R9, R199, PT ;  /* 0x000000c70900720c */ /* 0x000fe40003f46270 */
[----:B------:R-:W-:Y:S02]  /*70a0*/  FMNMX.FTZ R13, R168, R13, !PT ;  /* 0x0000000da80d7209 */ /* 0x000fe40007810000 */
[----:B------:R-:W-:Y:S02]  /*70b0*/  FMNMX.FTZ R11, R150, R11, !PT ;  /* 0x0000000b960b7209 */ /* 0x000fe40007810000 */
[----:B------:R-:W-:Y:S02]  /*70c0*/  FSEL R174, R174, -INF , !P5 ;  /* 0xff800000aeae7808 */ /* 0x000fe40006800000 */
[----:B------:R-:W-:-:S02]  /*70d0*/  FSEL R186, R186, -INF , !P2 ;  /* 0xff800000baba7808 */ /* 0x000fc40005000000 */
[----:B------:R-:W-:Y:S02]  /*70e0*/  FSEL R190, R190, -INF , !P4 ;  /* 0xff800000bebe7808 */ /* 0x000fe40006000000 */
[CC--:B------:R-:W-:Y:S02]  /*70f0*/  ISETP.GE.AND P5, PT, R5.reuse, R199.reuse, PT ;  /* 0x000000c70500720c */ /* 0x0c0fe40003fa6270 */
[-C--:B------:R-:W-:Y:S01]  /*7100*/  ISETP.GE.AND P2, PT, R5, R198.reuse, PT ;  /* 0x000000c60500720c */ /* 0x080fe20003f46270 */
[C---:B------:R-:W-:Y:S01]  /*7110*/  VIADD R5, R2.reuse, 0x59 ;  /* 0x0000005902057836 */ /* 0x040fe20000000000 */
[----:B------:R-:W-:Y:S01]  /*7120*/  ISETP.GE.AND P4, PT, R9, R198, PT ;  /* 0x000000c60900720c */ /* 0x000fe20003f86270 */
[----:B------:R-:W-:Y:S01]  /*7130*/  VIADD R9, R2, 0x70 ;  /* 0x0000007002097836 */ /* 0x000fe20000000000 */
[----:B------:R-:W-:Y:S02]  /*7140*/  ISETP.GE.AND P6, PT, R7, R199, PT ;  /* 0x000000c70700720c */ /* 0x000fe40003fc6270 */
[----:B------:R-:W-:-:S02]  /*7150*/  FSEL R170, R170, -INF , !P3 ;  /* 0xff800000aaaa7808 */ /* 0x000fc40005800000 */
[----:B------:R-:W-:Y:S02]  /*7160*/  FMNMX.FTZ R13, R234, R13, !PT ;  /* 0x0000000dea0d7209 */ /* 0x000fe40007810000 */
[----:B------:R-:W-:Y:S02]  /*7170*/  FMNMX.FTZ R11, R238, R11, !PT ;  /* 0x0000000bee0b7209 */ /* 0x000fe40007810000 */
[----:B------:R-:W-:Y:S02]  /*7180*/  FSEL R184, R184, -INF , !P4 ;  /* 0xff800000b8b87808 */ /* 0x000fe40006000000 */
[----:B------:R-:W-:Y:S02]  /*7190*/  FSEL R34, R34, -INF , !P6 ;  /* 0xff80000022227808 */ /* 0x000fe40007000000 */
[C---:B------:R-:W-:Y:S02]  /*71a0*/  ISETP.GE.AND P4, PT, R5.reuse, R199, PT ;  /* 0x000000c70500720c */ /* 0x040fe40003f86270 */
[----:B------:R-:W-:Y:S01]  /*71b0*/  ISETP.GE.AND P6, PT, R5, R198, PT ;  /* 0x000000c60500720c */ /* 0x000fe20003fc6270 */
[----:B------:R-:W-:Y:S01]  /*71c0*/  VIADD R5, R2, 0x60 ;  /* 0x0000006002057836 */ /* 0x000fe20000000000 */
[----:B------:R-:W-:-:S02]  /*71d0*/  FMNMX.FTZ R13, R170, R13, !PT ;  /* 0x0000000daa0d7209 */ /* 0x000fc40007810000 */
[----:B------:R-:W-:Y:S02]  /*71e0*/  FMNMX.FTZ R11, R152, R11, !PT ;  /* 0x0000000b980b7209 */ /* 0x000fe40007810000 */
[----:B------:R-:W-:Y:S01]  /*71f0*/  ISETP.GE.AND P3, PT, R7, R198, PT ;  /* 0x000000c60700720c */ /* 0x000fe20003f66270 */
[----:B------:R-:W-:Y:S01]  /*7200*/  VIADD R7, R2, 0x71 ;  /* 0x0000007102077836 */ /* 0x000fe20000000000 */
[----:B------:R-:W-:Y:S02]  /*7210*/  FMNMX.FTZ R13, R186, R13, !PT ;  /* 0x0000000dba0d7209 */ /* 0x000fe40007810000 */
[----:B------:R-:W-:Y:S02]  /*7220*/  FMNMX.FTZ R11, R202, R11, !PT ;  /* 0x0000000bca0b7209 */ /* 0x000fe40007810000 */
[----:B------:R-:W-:Y:S02]  /*7230*/  FSEL R182, R182, -INF , !P3 ;  /* 0xff800000b6b67808 */ /* 0x000fe40005800000 */
[----:B------:R-:W-:-:S02]  /*7240*/  FSEL R32, R32, -INF , !P5 ;  /* 0xff80000020207808 */ /* 0x000fc40006800000 */
[C---:B------:R-:W-:Y:S02]  /*7250*/  ISETP.GE.AND P3, PT, R5.reuse, R199, PT ;  /* 0x000000c70500720c */ /* 0x040fe40003f66270 */
        /* <DEDUP_REMOVED lines=12> */
[----:B------:R-:W-:-:S02]  /*7320*/  FMNMX.FTZ R13, R188, R13, !PT ;  /* 0x0000000dbc0d7209 */ /* 0x000fc40007810000 */
[----:B------:R-:W-:Y:S02]  /*7330*/  FMNMX.FTZ R11, R174, R11, !PT ;  /* 0x0000000bae0b7209 */ /* 0x000fe40007810000 */
[----:B------:R-:W-:Y:S02]  /*7340*/  FSEL R176, R176, -INF , !P6 ;  /* 0xff800000b0b07808 */ /* 0x000fe40007000000 */
[C---:B------:R-:W-:Y:S02]  /*7350*/  ISETP.GE.AND P6, PT, R5.reuse, R199, PT ;  /* 0x000000c70500720c */ /* 0x040fe40003fc6270 */
[----:B------:R-:W-:Y:S01]  /*7360*/  ISETP.GE.AND P3, PT, R5, R198, PT ;  /* 0x000000c60500720c */ /* 0x000fe20003f66270 */
[----:B------:R-:W-:Y:S01]  /*7370*/  VIADD R5, R2, 0x69 ;  /* 0x0000006902057836 */ /* 0x000fe20000000000 */
[----:B------:R-:W-:Y:S02]  /*7380*/  FSEL R164, R164, -INF , !P2 ;  /* 0xff800000a4a47808 */ /* 0x000fe40005000000 */
[----:B------:R-:W-:-:S02]  /*7390*/  FMNMX.FTZ R13, R166, R13, !PT ;  /* 0x0000000da60d7209 */ /* 0x000fc40007810000 */
[----:B------:R-:W-:Y:S02]  /*73a0*/  FMNMX.FTZ R11, R184, R11, !PT ;  /* 0x0000000bb80b7209 */ /* 0x000fe40007810000 */
[----:B------:R-:W-:Y:S02]  /*73b0*/  FSEL R158, R158, -INF , !P5 ;  /* 0xff8000009e9e7808 */ /* 0x000fe40006800000 */
[----:B------:R-:W-:Y:S02]  /*73c0*/  ISETP.GE.AND P5, PT, R5, R199, PT ;  /* 0x000000c70500720c */ /* 0x000fe40003fa6270 */
[----:B------:R-:W-:Y:S02]  /*73d0*/  FSEL R162, R162, -INF , !P6 ;  /* 0xff800000a2a27808 */ /* 0x000fe40007000000 */
[----:B------:R-:W-:Y:S02]  /*73e0*/  FMNMX.FTZ R13, R164, R13, !PT ;  /* 0x0000000da40d7209 */ /* 0x000fe40007810000 */
[----:B------:R-:W-:-:S02]  /*73f0*/  FMNMX.FTZ R11, R182, R11, !PT ;  /* 0x0000000bb60b7209 */ /* 0x000fc40007810000 */
[----:B------:R-:W-:Y:S02]  /*7400*/  FSEL R156, R156, -INF , !P4 ;  /* 0xff8000009c9c7808 */ /* 0x000fe40006000000 */
[----:B------:R-:W-:Y:S02]  /*7410*/  ISETP.GE.AND P4, PT, R9, R199, PT ;  /* 0x000000c70900720c */ /* 0x000fe40003f86270 */
[----:B------:R-:W-:Y:S02]  /*7420*/  FSEL R160, R160, -INF , !P5 ;  /* 0xff800000a0a07808 */ /* 0x000fe40006800000 */
[----:B------:R-:W-:Y:S02]  /*7430*/  FMNMX.FTZ R13, R162, R13, !PT ;  /* 0x0000000da20d7209 */ /* 0x000fe40007810000 */
[----:B------:R-:W-:Y:S02]  /*7440*/  FMNMX.FTZ R11, R178, R11, !PT ;  /* 0x0000000bb20b7209 */ /* 0x000fe40007810000 */
[----:B------:R-:W-:Y:S01]  /*7450*/  ISETP.GE.AND P2, PT, R5, R198, PT ;  /* 0x000000c60500720c */ /* 0x000fe20003f46270 */
[C---:B------:R-:W-:Y:S01]  /*7460*/  VIADD R5, R2.reuse, 0x78 ;  /* 0x0000007802057836 */ /* 0x040fe20000000000 */
[----:B------:R-:W-:Y:S01]  /*7470*/  ISETP.GE.AND P5, PT, R7, R199, PT ;  /* 0x000000c70700720c */ /* 0x000fe20003fa6270 */
[----:B------:R-:W-:Y:S01]  /*7480*/  VIADD R2, R2, 0x79 ;  /* 0x0000007902027836 */ /* 0x000fe20000000000 */
[----:B------:R-:W-:-:S02]  /*7490*/  FSEL R146, R146, -INF , !P4 ;  /* 0xff80000092927808 */ /* 0x000fc40006000000 */
[----:B------:R-:W-:Y:S02]  /*74a0*/  FMNMX.FTZ R13, R160, R13, !PT ;  /* 0x0000000da00d7209 */ /* 0x000fe40007810000 */
[----:B------:R-:W-:Y:S02]  /*74b0*/  FMNMX.FTZ R11, R176, R11, !PT ;  /* 0x0000000bb00b7209 */ /* 0x000fe40007810000 */
[----:B------:R-:W-:Y:S02]  /*74c0*/  ISETP.GE.AND P4, PT, R5, R199, PT ;  /* 0x000000c70500720c */ /* 0x000fe40003f86270 */
[----:B------:R-:W-:Y:S02]  /*74d0*/  FSEL R144, R144, -INF , !P5 ;  /* 0xff80000090907808 */ /* 0x000fe40006800000 */
[----:B------:R-:W-:Y:S02]  /*74e0*/  FMNMX.FTZ R13, R146, R13, !PT ;  /* 0x0000000d920d7209 */ /* 0x000fe40007810000 */
[----:B------:R-:W-:-:S02]  /*74f0*/  FMNMX.FTZ R11, R158, R11, !PT ;  /* 0x0000000b9e0b7209 */ /* 0x000fc40007810000 */
[----:B------:R-:W-:Y:S02]  /*7500*/  ISETP.GE.AND P5, PT, R2, R199, PT ;  /* 0x000000c70200720c */ /* 0x000fe40003fa6270 */
[----:B------:R-:W-:Y:S02]  /*7510*/  FSEL R142, R18, -INF , !P4 ;  /* 0xff800000128e7808 */ /* 0x000fe40006000000 */
[----:B------:R-:W-:Y:S02]  /*7520*/  FMNMX.FTZ R13, R144, R13, !PT ;  /* 0x0000000d900d7209 */ /* 0x000fe40007810000 */
[----:B------:R-:W-:Y:S02]  /*7530*/  FSEL R154, R154, -INF , !P3 ;  /* 0xff8000009a9a7808 */ /* 0x000fe40005800000 */
[----:B------:R-:W-:Y:S02]  /*7540*/  FMNMX.FTZ R11, R156, R11, !PT ;  /* 0x0000000b9c0b7209 */ /* 0x000fe40007810000 */
[----:B------:R-:W-:-:S02]  /*7550*/  FSEL R140, R140, -INF , !P5 ;  /* 0xff8000008c8c7808 */ /* 0x000fc40006800000 */
[----:B------:R-:W-:Y:S02]  /*7560*/  FMNMX.FTZ R13, R142, R13, !PT ;  /* 0x0000000d8e0d7209 */ /* 0x000fe40007810000 */
[-C--:B------:R-:W-:Y:S02]  /*7570*/  ISETP.GE.AND P3, PT, R9, R198.reuse, PT ;  /* 0x000000c60900720c */ /* 0x080fe40003f66270 */
[----:B------:R-:W-:Y:S02]  /*7580*/  FSEL R148, R148, -INF , !P2 ;  /* 0xff80000094947808 */ /* 0x000fe40005000000 */
[----:B------:R-:W-:Y:S02]  /*7590*/  FMNMX.FTZ R11, R154, R11, !PT ;  /* 0x0000000b9a0b7209 */ /* 0x000fe40007810000 */
[----:B------:R-:W-:Y:S02]  /*75a0*/  FMNMX.FTZ R9, R140, R13, !PT ;  /* 0x0000000d8c097209 */ /* 0x000fe40007810000 */
[----:B------:R-:W-:-:S02]  /*75b0*/  ISETP.GE.AND P2, PT, R7, R198, PT ;  /* 0x000000c60700720c */ /* 0x000fc40003f46270 */
[----:B------:R-:W-:Y:S01]  /*75c0*/  FSEL R138, R17, -INF , !P3 ;  /* 0xff800000118a7808 */ /* 0x000fe20005800000 */
[----:B------:R-:W1:Y:S01]  /*75d0*/  SHFL.BFLY PT, R18, R9, 0x2, 0x1f ;  /* 0x0c401f0009127f89 */ /* 0x000e6200000e0000 */
[----:B------:R-:W-:Y:S02]  /*75e0*/  FMNMX.FTZ R11, R148, R11, !PT ;  /* 0x0000000b940b7209 */ /* 0x000fe40007810000 */
[-C--:B------:R-:W-:Y:S02]  /*75f0*/  ISETP.GE.AND P3, PT, R5, R198.reuse, PT ;  /* 0x000000c60500720c */ /* 0x080fe40003f66270 */
[----:B------:R-:W-:Y:S02]  /*7600*/  FSEL R136, R16, -INF , !P2 ;  /* 0xff80000010887808 */ /* 0x000fe40005000000 */
[----:B------:R-:W-:Y:S02]  /*7610*/  FMNMX.FTZ R11, R138, R11, !PT ;  /* 0x0000000b8a0b7209 */ /* 0x000fe40007810000 */
[----:B------:R-:W-:-:S02]  /*7620*/  ISETP.GE.AND P2, PT, R2, R198, PT ;  /* 0x000000c60200720c */ /* 0x000fc40003f46270 */
[----:B------:R-:W-:Y:S02]  /*7630*/  FSEL R134, R134, -INF , !P3 ;  /* 0xff80000086867808 */ /* 0x000fe40005800000 */
[----:B------:R-:W-:Y:S02]  /*7640*/  FMNMX.FTZ R11, R136, R11, !PT ;  /* 0x0000000b880b7209 */ /* 0x000fe40007810000 */
[----:B------:R-:W-:Y:S02]  /*7650*/  FSEL R132, R132, -INF , !P2 ;  /* 0xff80000084847808 */ /* 0x000fe40005000000 */
[----:B------:R-:W-:-:S04]  /*7660*/  FMNMX.FTZ R7, R134, R11, !PT ;  /* 0x0000000b86077209 */ /* 0x000fc80007810000 */
[----:B------:R-:W-:Y:S02]  /*7670*/  FMNMX.FTZ R7, R132, R7, !PT ;  /* 0x0000000784077209 */ /* 0x000fe40007810000 */
[----:B-1----:R-:W-:-:S03]  /*7680*/  FMNMX.FTZ R9, R9, R18, !PT ;  /* 0x0000001209097209 */ /* 0x002fc60007810000 */
[----:B------:R-:W1:Y:S04]  /*7690*/  SHFL.BFLY PT, R16, R7, 0x2, 0x1f ;  /* 0x0c401f0007107f89 */ /* 0x000e6800000e0000 */
[----:B------:R-:W2:Y:S01]  /*76a0*/  SHFL.BFLY PT, R2, R9, 0x1, 0x1f ;  /* 0x0c201f0009027f89 */ /* 0x000ea200000e0000 */
[----:B-1----:R-:W-:Y:S02]  /*76b0*/  FMNMX.FTZ R16, R7, R16, !PT ;  /* 0x0000001007107209 */ /* 0x002fe40007810000 */
[----:B--2---:R-:W-:-:S03]  /*76c0*/  FMNMX.FTZ R2, R9, R2, !PT ;  /* 0x0000000209027209 */ /* 0x004fc60007810000 */
[----:B------:R-:W1:Y:S01]  /*76d0*/  SHFL.BFLY PT, R5, R16, 0x1, 0x1f ;  /* 0x0c201f0010057f89 */ /* 0x000e6200000e0000 */
[C---:B------:R-:W-:Y:S01]  /*76e0*/  FSETP.NEU.FTZ.AND P2, PT, R2.reuse, -INF , PT ;  /* 0xff8000000200780b */ /* 0x040fe20003f5d000 */
[----:B------:R-:W-:-:S05]  /*76f0*/  FMUL.FTZ R133, R2, UR11 ;  /* 0x0000000b02857c20 */ /* 0x000fca0008410000 */
[----:B------:R-:W-:-:S05]  /*7700*/  FSEL R133, R133, RZ, P2 ;  /* 0x000000ff85857208 */ /* 0x000fca0001000000 */
[--C-:B------:R-:W-:Y:S01]  /*7710*/  FFMA.FTZ R66, R0, UR11, -R133.reuse ;  /* 0x0000000b00427c23 */ /* 0x100fe20008010885 */
[--C-:B------:R-:W-:Y:S01]  /*7720*/  FFMA.FTZ R61, R60, UR11, -R133.reuse ;  /* 0x0000000b3c3d7c23 */ /* 0x100fe20008010885 */
[--C-:B------:R-:W-:Y:S01]  /*7730*/  FFMA.FTZ R65, R24, UR11, -R133.reuse ;  /* 0x0000000b18417c23 */ /* 0x100fe20008010885 */
[--C-:B------:R-:W-:Y:S01]  /*7740*/  FFMA.FTZ R60, R26, UR11, -R133.reuse ;  /* 0x0000000b1a3c7c23 */ /* 0x100fe20008010885 */
[--C-:B------:R-:W-:Y:S01]  /*7750*/  FFMA.FTZ R55, R52, UR11, -R133.reuse ;  /* 0x0000000b34377c23 */ /* 0x100fe20008010885 */
[----:B------:R-:W-:Y:S01]  /*7760*/  LDSM.16.MT88.4 R24, [R208+0xc800] ;  /* 0x00c80000d018783b */ /* 0x000fe20000004200 */
[----:B------:R-:W-:Y:S01]  /*7770*/  MUFU.EX2 R66, R66 ;  /* 0x0000004200427308 */ /* 0x000fe20000000800 */
[--C-:B------:R-:W-:Y:S01]  /*7780*/  FFMA.FTZ R57, R20, UR11, -R133.reuse ;  /* 0x0000000b14397c23 */ /* 0x100fe20008010885 */
[--C-:B------:R-:W-:Y:S01]  /*7790*/  FFMA.FTZ R56, R14, UR11, -R133.reuse ;  /* 0x0000000b0e387c23 */ /* 0x100fe20008010885 */
[--C-:B------:R-:W-:Y:S01]  /*77a0*/  FFMA.FTZ R52, R12, UR11, -R133.reuse ;  /* 0x0000000b0c347c23 */ /* 0x100fe20008010885 */
[----:B-1----:R-:W-:Y:S01]  /*77b0*/  FMNMX.FTZ R0, R16, R5, !PT ;  /* 0x0000000510007209 */ /* 0x002fe20007810000 */
[--C-:B------:R-:W-:Y:S01]  /*77c0*/  FFMA.FTZ R50, R33, UR11, -R133.reuse ;  /* 0x0000000b21327c23 */ /* 0x100fe20008010885 */
[----:B------:R-:W-:Y:S01]  /*77d0*/  LDSM.16.MT88.4 R16, [R205+0xc800] ;  /* 0x00c80000cd10783b */ /* 0x000fe20000004200 */
[--C-:B------:R-:W-:Y:S01]  /*77e0*/  FFMA.FTZ R49, R252, UR11, -R133.reuse ;  /* 0x0000000bfc317c23 */ /* 0x100fe20008010885 */
[C---:B------:R-:W-:Y:S01]  /*77f0*/  FSETP.NEU.FTZ.AND P2, PT, R0.reuse, -INF , PT ;  /* 0xff8000000000780b */ /* 0x040fe20003f5d000 */
[----:B------:R-:W-:Y:S01]  /*7800*/  FMUL.FTZ R67, R0, UR11 ;  /* 0x0000000b00437c20 */ /* 0x000fe20008410000 */
[----:B------:R-:W1:Y:S01]  /*7810*/  MUFU.EX2 R65, R65 ;  /* 0x0000004100417308 */ /* 0x000e620000000800 */
[--C-:B------:R-:W-:Y:S01]  /*7820*/  FFMA.FTZ R46, R46, UR11, -R133.reuse ;  /* 0x0000000b2e2e7c23 */ /* 0x100fe20008010885 */
[--C-:B------:R-:W-:Y:S01]  /*7830*/  FFMA.FTZ R43, R250, UR11, -R133.reuse ;  /* 0x0000000bfa2b7c23 */ /* 0x100fe20008010885 */
[--C-:B------:R-:W-:Y:S01]  /*7840*/  FFMA.FTZ R44, R44, UR11, -R133.reuse ;  /* 0x0000000b2c2c7c23 */ /* 0x100fe20008010885 */
[----:B------:R-:W-:Y:S01]  /*7850*/  FSEL R67, R67, RZ, P2 ;  /* 0x000000ff43437208 */ /* 0x000fe20001000000 */
[--C-:B------:R-:W-:Y:S01]  /*7860*/  FFMA.FTZ R41, R244, UR11, -R133.reuse ;  /* 0x0000000bf4297c23 */ /* 0x100fe20008010885 */
[--C-:B------:R-:W-:Y:S01]  /*7870*/  FFMA.FTZ R40, R40, UR11, -R133.reuse ;  /* 0x0000000b28287c23 */ /* 0x100fe20008010885 */
[----:B------:R-:W-:Y:S01]  /*7880*/  FFMA.FTZ R3, R242, UR11, -R133 ;  /* 0x0000000bf2037c23 */ /* 0x000fe20008010885 */
[----:B------:R-:W-:Y:S01]  /*7890*/  MUFU.EX2 R61, R61 ;  /* 0x0000003d003d7308 */ /* 0x000fe20000000800 */
[--C-:B------:R-:W-:Y:S01]  /*78a0*/  FFMA.FTZ R63, R28, UR11, -R67.reuse ;  /* 0x0000000b1c3f7c23 */ /* 0x100fe20008010843 */
[--C-:B------:R-:W-:Y:S01]  /*78b0*/  FFMA.FTZ R64, R92, UR11, -R67.reuse ;  /* 0x0000000b5c407c23 */ /* 0x100fe20008010843 */
[--C-:B------:R-:W-:Y:S01]  /*78c0*/  FFMA.FTZ R62, R22, UR11, -R67.reuse ;  /* 0x0000000b163e7c23 */ /* 0x100fe20008010843 */
[--C-:B------:R-:W-:Y:S01]  /*78d0*/  FFMA.FTZ R59, R94, UR11, -R67.reuse ;  /* 0x0000000b5e3b7c23 */ /* 0x100fe20008010843 */
[--C-:B------:R-:W-:Y:S01]  /*78e0*/  FFMA.FTZ R58, R10, UR11, -R67.reuse ;  /* 0x0000000b0a3a7c23 */ /* 0x100fe20008010843 */
[----:B------:R-:W2:Y:S01]  /*78f0*/  LDSM.16.MT88.4 R92, [R208+0x10000] ;  /* 0x01000000d05c783b */ /* 0x000ea20000004200 */
[--C-:B------:R-:W-:Y:S01]  /*7900*/  FFMA.FTZ R53, R8, UR11, -R67.reuse ;  /* 0x0000000b08357c23 */ /* 0x100fe20008010843 */
[----:B------:R-:W3:Y:S01]  /*7910*/  MUFU.EX2 R60, R60 ;  /* 0x0000003c003c7308 */ /* 0x000ee20000000800 */
[----:B-1----:R-:W-:Y:S01]  /*7920*/  F2FP.F16.F32.PACK_AB R68, R65, R66 ;  /* 0x000000424144723e */ /* 0x002fe200000000ff */
[----:B------:R-:W1:Y:S01]  /*7930*/  LDSM.16.MT88.4 R8, [R206+0xc800] ;  /* 0x00c80000ce08783b */ /* 0x000e620000004200 */
[--C-:B------:R-:W-:Y:S01]  /*7940*/  FFMA.FTZ R54, R54, UR11, -R67.reuse ;  /* 0x0000000b36367c23 */ /* 0x100fe20008010843 */
[--C-:B------:R-:W-:Y:S01]  /*7950*/  FFMA.FTZ R51, R6, UR11, -R67.reuse ;  /* 0x0000000b06337c23 */ /* 0x100fe20008010843 */
[--C-:B------:R-:W-:Y:S01]  /*7960*/  FFMA.FTZ R48, R48, UR11, -R67.reuse ;  /* 0x0000000b30307c23 */ /* 0x100fe20008010843 */
[----:B------:R-:W4:Y:S01]  /*7970*/  LDSM.16.MT88.4 R4, [R208+0x10800] ;  /* 0x01080000d004783b */ /* 0x000f220000004200 */
[--C-:B------:R-:W-:Y:S01]  /*7980*/  FFMA.FTZ R47, R248, UR11, -R67.reuse ;  /* 0x0000000bf82f7c23 */ /* 0x100fe20008010843 */
[----:B------:R-:W-:Y:S01]  /*7990*/  MUFU.EX2 R63, R63 ;  /* 0x0000003f003f7308 */ /* 0x000fe20000000800 */
[--C-:B------:R-:W-:Y:S01]  /*79a0*/  FFMA.FTZ R45, R246, UR11, -R67.reuse ;  /* 0x0000000bf62d7c23 */ /* 0x100fe20008010843 */
[----:B------:R-:W5:Y:S01]  /*79b0*/  LDSM.16.MT88.4 R28, [R204+0x10000] ;  /* 0x01000000cc1c783b */ /* 0x000f620000004200 */
[--C-:B------:R-:W-:Y:S01]  /*79c0*/  FFMA.FTZ R42, R42, UR11, -R67.reuse ;  /* 0x0000000b2a2a7c23 */ /* 0x100fe20008010843 */
[--C-:B------:R-:W-:Y:S01]  /*79d0*/  FFMA.FTZ R37, R240, UR11, -R67.reuse ;  /* 0x0000000bf0257c23 */ /* 0x100fe20008010843 */
[--C-:B------:R-:W-:Y:S01]  /*79e0*/  FFMA.FTZ R150, R150, UR11, -R67.reuse ;  /* 0x0000000b96967c23 */ /* 0x100fe20008010843 */
[----:B------:R-:W-:Y:S01]  /*79f0*/  LDSM.16.MT88.4 R20, [R204+0xc800] ;  /* 0x00c80000cc14783b */ /* 0x000fe20000004200 */
[--C-:B------:R-:W-:Y:S01]  /*7a00*/  FFMA.FTZ R135, R238, UR11, -R67.reuse ;  /* 0x0000000bee877c23 */ /* 0x100fe20008010843 */
[----:B------:R-:W2:Y:S01]  /*7a10*/  MUFU.EX2 R64, R64 ;  /* 0x0000004000407308 */ /* 0x000ea20000000800 */
[----:B---3--:R-:W-:Y:S01]  /*7a20*/  F2FP.F16.F32.PACK_AB R70, R60, R61 ;  /* 0x0000003d3c46723e */ /* 0x008fe200000000ff */
        /* <DEDUP_REMOVED lines=10> */
[--C-:B------:R-:W-:Y:S01]  /*7ad0*/  FFMA.FTZ R145, R186, UR11, -R133.reuse ;  /* 0x0000000bba917c23 */ /* 0x100fe20008010885 */
[--C-:B------:R-:W-:Y:S01]  /*7ae0*/  FFMA.FTZ R186, R34, UR11, -R133.reuse ;  /* 0x0000000b22ba7c23 */ /* 0x100fe20008010885 */
[--C-:B------:R-:W-:Y:S01]  /*7af0*/  FFMA.FTZ R147, R32, UR11, -R133.reuse ;  /* 0x0000000b20937c23 */ /* 0x100fe20008010885 */
[----:B------:R-:W-:Y:S01]  /*7b00*/  FFMA.FTZ R188, R188, UR11, -R133 ;  /* 0x0000000bbcbc7c23 */ /* 0x000fe20008010885 */
[----:B------:R-:W3:Y:S01]  /*7b10*/  MUFU.EX2 R59, R59 ;  /* 0x0000003b003b7308 */ /* 0x000ee20000000800 */
[----:B--2---:R-:W-:Y:S01]  /*7b20*/  F2FP.F16.F32.PACK_AB R69, R64, R63 ;  /* 0x0000003f4045723e */ /* 0x004fe200000000ff */
[----:B------:R-:W-:Y:S01]  /*7b30*/  LDSM.16.MT88.4 R32, [R208+0x12000] ;  /* 0x01200000d020783b */ /* 0x000fe20000004200 */
        /* <DEDUP_REMOVED lines=13> */
[----:B------:R-:W2:Y:S01]  /*7c10*/  MUFU.EX2 R56, R56 ;  /* 0x0000003800387308 */ /* 0x000ea20000000800 */
[----:B---3--:R-:W-:Y:S01]  /*7c20*/  F2FP.F16.F32.PACK_AB R71, R59, R62 ;  /* 0x0000003e3b47723e */ /* 0x008fe200000000ff */
[----:B------:R-:W-:Y:S01]  /*7c30*/  FADD.FTZ R66, R66, R65 ;  /* 0x0000004142427221 */ /* 0x000fe20000010000 */
[----:B------:R-:W-:Y:S01]  /*7c40*/  FADD.FTZ R63, R63, R64 ;  /* 0x000000403f3f7221 */ /* 0x000fe20000010000 */
[----:B------:R-:W-:Y:S01]  /*7c50*/  FFMA.FTZ R241, R140, UR11, -R133 ;  /* 0x0000000b8cf17c23 */ /* 0x000fe20008010885 */
[----:B------:R-:W-:Y:S01]  /*7c60*/  FFMA.FTZ R240, R132, UR11, -R67 ;  /* 0x0000000b84f07c23 */ /* 0x000fe20008010843 */
[----:B------:R-:W-:Y:S01]  /*7c70*/  FADD.FTZ R61, R61, R66 ;  /* 0x000000423d3d7221 */ /* 0x000fe20000010000 */
[----:B------:R-:W-:Y:S01]  /*7c80*/  FADD.FTZ R62, R62, R63 ;  /* 0x0000003f3e3e7221 */ /* 0x000fe20000010000 */
[----:B------:R-:W-:Y:S01]  /*7c90*/  HMMA.16816.F32 R120, R68, R116, RZ ;  /* 0x000000744478723c */ /* 0x000fe200000018ff */
[----:B------:R-:W-:Y:S01]  /*7ca0*/  MUFU.EX2 R55, R55 ;  /* 0x0000003700377308 */ /* 0x000fe20000000800 */
[----:B------:R-:W-:Y:S01]  /*7cb0*/  FADD.FTZ R60, R60, R61 ;  /* 0x0000003d3c3c7221 */ /* 0x000fe20000010000 */
[----:B------:R-:W-:Y:S01]  /*7cc0*/  FADD.FTZ R59, R59, R62 ;  /* 0x0000003e3b3b7221 */ /* 0x000fe20000010000 */
[----:B------:R-:W-:-:S02]  /*7cd0*/  LEA R238, P2, R196, UR8, 0x1 ;  /* 0x00000008c4ee7c11 */ /* 0x000fc4000f8408ff */
[C---:B------:R-:W-:Y:S02]  /*7ce0*/  HMMA.16816.F32 R116, R68.reuse, R118, RZ ;  /* 0x000000764474723c */ /* 0x040fe400000018ff */
[----:B------:R-:W-:Y:S01]  /*7cf0*/  LEA.HI.X R239, R196, UR9, R197, 0x1, P2 ;  /* 0x00000009c4ef7c11 */ /* 0x000fe200090f0cc5 */
[----:B------:R-:W3:Y:S01]  /*7d00*/  MUFU.EX2 R52, R52 ;  /* 0x0000003400347308 */ /* 0x000ee20000000800 */
[C---:B--2---:R-:W-:Y:S01]  /*7d10*/  F2FP.F16.F32.PACK_AB R12, R56.reuse, R57 ;  /* 0x00000039380c723e */ /* 0x044fe200000000ff */
[----:B------:R-:W-:Y:S01]  /*7d20*/  FADD.FTZ R57, R57, R60 ;  /* 0x0000003c39397221 */ /* 0x000fe20000010000 */
[C---:B------:R-:W-:Y:S03]  /*7d30*/  HMMA.16816.F32 R128, R68.reuse, R124, RZ ;  /* 0x0000007c4480723c */ /* 0x040fe600000018ff */
[----:B------:R-:W-:Y:S02]  /*7d40*/  FADD.FTZ R56, R56, R57 ;  /* 0x0000003938387221 */ /* 0x000fe40000010000 */
[----:B------:R-:W-:Y:S01]  /*7d50*/  MUFU.EX2 R58, R58 ;  /* 0x0000003a003a7308 */ /* 0x000fe20000000800 */
[C---:B------:R-:W-:Y:S06]  /*7d60*/  HMMA.16816.F32 R124, R68.reuse, R126, RZ ;  /* 0x0000007e447c723c */ /* 0x040fec00000018ff */
[----:B------:R-:W-:Y:S01]  /*7d70*/  HMMA.16816.F32 R112, R68, R108, RZ ;  /* 0x0000006c4470723c */ /* 0x000fe200000018ff */
[----:B------:R-:W2:Y:S01]  /*7d80*/  MUFU.EX2 R53, R53 ;  /* 0x0000003500357308 */ /* 0x000ea20000000800 */
[----:B---3--:R-:W-:Y:S01]  /*7d90*/  F2FP.F16.F32.PACK_AB R14, R52, R55 ;  /* 0x00000037340e723e */ /* 0x008fe200000000ff */
[----:B------:R-:W-:-:S03]  /*7da0*/  FADD.FTZ R55, R55, R56 ;  /* 0x0000003837377221 */ /* 0x000fc60000010000 */
[C---:B------:R-:W-:Y:S01]  /*7db0*/  HMMA.16816.F32 R96, R68.reuse, R92, RZ ;  /* 0x0000005c4460723c */ /* 0x040fe200000018ff */
[----:B------:R-:W-:Y:S02]  /*7dc0*/  FADD.FTZ R55, R52, R55 ;  /* 0x0000003734377221 */ /* 0x000fe40000010000 */
[----:B------:R-:W-:Y:S03]  /*7dd0*/  MUFU.EX2 R54, R54 ;  /* 0x0000003600367308 */ /* 0x000fe60000000800 */
[C---:B------:R-:W-:Y:S05]  /*7de0*/  HMMA.16816.F32 R108, R68.reuse, R110, RZ ;  /* 0x0000006e446c723c */ /* 0x040fea00000018ff */
[----:B------:R-:W3:Y:S01]  /*7df0*/  MUFU.EX2 R51, R51 ;  /* 0x0000003300337308 */ /* 0x000ee20000000800 */
[----:B------:R-:W-:Y:S01]  /*7e00*/  HMMA.16816.F32 R92, R68, R94, RZ ;  /* 0x0000005e445c723c */ /* 0x000fe200000018ff */
[----:B--2---:R-:W-:Y:S01]  /*7e10*/  F2FP.F16.F32.PACK_AB R13, R53, R58 ;  /* 0x0000003a350d723e */ /* 0x004fe200000000ff */
[----:B------:R-:W-:-:S04]  /*7e20*/  FADD.FTZ R58, R58, R59 ;  /* 0x0000003b3a3a7221 */ /* 0x000fc80000010000 */
[----:B------:R-:W-:Y:S01]  /*7e30*/  HMMA.16816.F32 R88, R68, R84, RZ ;  /* 0x000000544458723c */ /* 0x000fe200000018ff */
[----:B------:R-:W-:Y:S01]  /*7e40*/  MUFU.EX2 R50, R50 ;  /* 0x0000003200327308 */ /* 0x000fe20000000800 */
[----:B------:R-:W-:-:S04]  /*7e50*/  FADD.FTZ R53, R53, R58 ;  /* 0x0000003a35357221 */ /* 0x000fc80000010000 */
[C---:B------:R-:W-:Y:S03]  /*7e60*/  HMMA.16816.F32 R84, R68.reuse, R86, RZ ;  /* 0x000000564454723c */ /* 0x040fe600000018ff */
[----:B------:R-:W2:Y:S01]  /*7e70*/  MUFU.EX2 R49, R49 ;  /* 0x0000003100317308 */ /* 0x000ea20000000800 */
[C---:B---3--:R-:W-:Y:S01]  /*7e80*/  F2FP.F16.F32.PACK_AB R15, R51.reuse, R54 ;  /* 0x00000036330f723e */ /* 0x048fe200000000ff */
[----:B------:R-:W-:Y:S01]  /*7e90*/  FADD.FTZ R54, R54, R53 ;  /* 0x0000003536367221 */ /* 0x000fe20000010000 */
[----:B------:R-:W-:Y:S03]  /*7ea0*/  HMMA.16816.F32 R104, R68, R100, RZ ;  /* 0x000000644468723c */ /* 0x000fe600000018ff */
[----:B------:R-:W-:Y:S02]  /*7eb0*/  FADD.FTZ R51, R51, R54 ;  /* 0x0000003633337221 */ /* 0x000fe40000010000 */
[----:B------:R-:W-:Y:S01]  /*7ec0*/  MUFU.EX2 R46, R46 ;  /* 0x0000002e002e7308 */ /* 0x000fe20000000800 */
[C---:B-1----:R-:W-:Y:S06]  /*7ed0*/  HMMA.16816.F32 R120, R12.reuse, R8, R120 ;  /* 0x000000080c78723c */ /* 0x042fec0000001878 */
[C---:B------:R-:W-:Y:S01]  /*7ee0*/  HMMA.16816.F32 R116, R12.reuse, R10, R116 ;  /* 0x0000000a0c74723c */ /* 0x040fe20000001874 */
[----:B------:R-:W1:Y:S01]  /*7ef0*/  LDSM.16.MT88.4 R8, [R206+0x10800] ;  /* 0x01080000ce08783b */ /* 0x000e620000004200 */
[----:B------:R-:W-:Y:S04]  /*7f00*/  MUFU.EX2 R43, R43 ;  /* 0x0000002b002b7308 */ /* 0x000fe80000000800 */
[C---:B------:R-:W-:Y:S04]  /*7f10*/  HMMA.16816.F32 R128, R12.reuse, R24, R128 ;  /* 0x000000180c80723c */ /* 0x040fe80000001880 */
[----:B------:R-:W-:Y:S02]  /*7f20*/  MUFU.EX2 R48, R48 ;  /* 0x0000003000307308 */ /* 0x000fe40000000800 */
[C---:B------:R-:W-:Y:S01]  /*7f30*/  HMMA.16816.F32 R124, R12.reuse, R26, R124 ;  /* 0x0000001a0c7c723c */ /* 0x040fe2000000187c */
[----:B------:R-:W3:Y:S05]  /*7f40*/  LDSM.16.MT88.4 R24, [R204+0x10800] ;  /* 0x01080000cc18783b */ /* 0x000eea0000004200 */
        /* <DEDUP_REMOVED lines=8> */
[----:B------:R-:W4:Y:S05]  /*7fd0*/  LDSM.16.MT88.4 R4, [R206+0xd000] ;  /* 0x00d00000ce04783b */ /* 0x000f2a0000004200 */
[C---:B------:R-:W-:Y:S01]  /*7fe0*/  HMMA.16816.F32 R80, R68.reuse, R76, RZ ;  /* 0x0000004c4450723c */ /* 0x040fe200000018ff */
[----:B------:R-:W-:Y:S05]  /*7ff0*/  MUFU.EX2 R44, R44 ;  /* 0x0000002c002c7308 */ /* 0x000fea0000000800 */
[C---:B------:R-:W-:Y:S03]  /*8000*/  HMMA.16816.F32 R100, R68.reuse, R102, RZ ;  /* 0x000000664464723c */ /* 0x040fe600000018ff */
[----:B------:R-:W4:Y:S03]  /*8010*/  MUFU.EX2 R41, R41 ;  /* 0x0000002900297308 */ /* 0x000f260000000800 */
[C---:B------:R-:W-:Y:S05]  /*8020*/  HMMA.16816.F32 R76, R68.reuse, R78, RZ ;  /* 0x0000004e444c723c */ /* 0x040fea00000018ff */
[----:B------:R-:W-:Y:S01]  /*8030*/  MUFU.EX2 R40, R40 ;  /* 0x0000002800287308 */ /* 0x000fe20000000800 */
[C---:B-----5:R-:W-:Y:S06]  /*8040*/  HMMA.16816.F32 R72, R68.reuse, R28, RZ ;  /* 0x0000001c4448723c */ /* 0x060fec00000018ff */
[----:B------:R-:W-:Y:S01]  /*8050*/  HMMA.16816.F32 R68, R68, R30, RZ ;  /* 0x0000001e4444723c */ /* 0x000fe200000018ff */
[----:B------:R-:W-:Y:S01]  /*8060*/  LDSM.16.MT88.4 R28, [R204+0x11000] ;  /* 0x01100000cc1c783b */ /* 0x000fe20000004200 */
[----:B------:R-:W-:Y:S04]  /*8070*/  MUFU.EX2 R3, R3 ;  /* 0x0000000300037308 */ /* 0x000fe80000000800 */
[C---:B-1----:R-:W-:Y:S04]  /*8080*/  HMMA.16816.F32 R88, R12.reuse, R8, R88 ;  /* 0x000000080c58723c */ /* 0x042fe80000001858 */
[----:B------:R-:W-:Y:S02]  /*8090*/  MUFU.EX2 R37, R37 ;  /* 0x0000002500257308 */ /* 0x000fe40000000800 */
[C---:B------:R-:W-:Y:S01]  /*80a0*/  HMMA.16816.F32 R84, R12.reuse, R10, R84 ;  /* 0x0000000a0c54723c */ /* 0x040fe20000001854 */
[----:B------:R-:W1:Y:S05]  /*80b0*/  LDSM.16.MT88.4 R8, [R205+0xd000] ;  /* 0x00d00000cd08783b */ /* 0x000e6a0000004200 */
        /* <DEDUP_REMOVED lines=8> */
[----:B--2---:R-:W-:Y:S01]  /*8140*/  F2FP.F16.F32.PACK_AB R24, R49, R50 ;  /* 0x000000323118723e */ /* 0x004fe200000000ff */
        /* <DEDUP_REMOVED lines=10> */
[----:B------:R-:W2:Y:S01]  /*81f0*/  LDSM.16.MT88.4 R12, [R208+0x11000] ;  /* 0x01100000d00c783b */ /* 0x000ea20000004200 */
[----:B------:R-:W-:Y:S01]  /*8200*/  FADD.FTZ R46, R46, R49 ;  /* 0x000000312e2e7221 */ /* 0x000fe20000010000 */
[----:B------:R-:W-:Y:S01]  /*8210*/  FADD.FTZ R45, R45, R48 ;  /* 0x000000302d2d7221 */ /* 0x000fe20000010000 */
[----:B------:R-:W4:Y:S01]  /*8220*/  MUFU.EX2 R168, R168 ;  /* 0x000000a800a87308 */ /* 0x000f220000000800 */
[----:B------:R-:W-:Y:S01]  /*8230*/  LDSM.16.MT88.4 R16, [R204+0xd000] ;  /* 0x00d00000cc10783b */ /* 0x000fe20000004200 */
[----:B------:R-:W-:Y:S01]  /*8240*/  HMMA.16816.F32 R120, R24, R4, R120 ;  /* 0x000000041878723c */ /* 0x000fe20000001878 */
[----:B------:R-:W-:Y:S01]  /*8250*/  FADD.FTZ R43, R43, R46 ;  /* 0x0000002e2b2b7221 */ /* 0x000fe20000010000 */
[----:B------:R-:W-:-:S04]  /*8260*/  FADD.FTZ R42, R42, R45 ;  /* 0x0000002d2a2a7221 */ /* 0x000fc80000010000 */
[C---:B------:R-:W-:Y:S01]  /*8270*/  HMMA.16816.F32 R116, R24.reuse, R6, R116 ;  /* 0x000000061874723c */ /* 0x040fe20000001874 */
[----:B------:R-:W3:Y:S01]  /*8280*/  LDSM.16.MT88.4 R4, [R206+0x11000] ;  /* 0x01100000ce04783b */ /* 0x000ee20000004200 */
[----:B------:R-:W-:Y:S04]  /*8290*/  MUFU.EX2 R139, R139 ;  /* 0x0000008b008b7308 */ /* 0x000fe80000000800 */
[C---:B-1----:R-:W-:Y:S04]  /*82a0*/  HMMA.16816.F32 R112, R24.reuse, R8, R112 ;  /* 0x000000081870723c */ /* 0x042fe80000001870 */
[----:B------:R-:W-:Y:S02]  /*82b0*/  MUFU.EX2 R170, R170 ;  /* 0x000000aa00aa7308 */ /* 0x000fe40000000800 */
[C---:B------:R-:W-:Y:S01]  /*82c0*/  HMMA.16816.F32 R108, R24.reuse, R10, R108 ;  /* 0x0000000a186c723c */ /* 0x040fe2000000186c */
[----:B------:R-:W1:Y:S05]  /*82d0*/  LDSM.16.MT88.4 R8, [R205+0x11000] ;  /* 0x01100000cd08783b */ /* 0x000e6a0000004200 */
[C---:B-----5:R-:W-:Y:S01]  /*82e0*/  HMMA.16816.F32 R128, R24.reuse, R20, R128 ;  /* 0x000000141880723c */ /* 0x060fe20000001880 */
[----:B------:R-:W-:Y:S05]  /*82f0*/  MUFU.EX2 R141, R141 ;  /* 0x0000008d008d7308 */ /* 0x000fea0000000800 */
[C---:B------:R-:W-:Y:S01]  /*8300*/  HMMA.16816.F32 R124, R24.reuse, R22, R124 ;  /* 0x00000016187c723c */ /* 0x040fe2000000187c */
[----:B------:R-:W5:Y:S02]  /*8310*/  LDSM.16.MT88.4 R20, [R208+0xd800] ;  /* 0x00d80000d014783b */ /* 0x000f640000004200 */
[----:B------:R-:W4:Y:S03]  /*8320*/  MUFU.EX2 R172, R172 ;  /* 0x000000ac00ac7308 */ /* 0x000f260000000800 */
[C---:B--2---:R-:W-:Y:S05]  /*8330*/  HMMA.16816.F32 R96, R24.reuse, R12, R96 ;  /* 0x0000000c1860723c */ /* 0x044fea0000001860 */
[----:B------:R-:W-:Y:S01]  /*8340*/  MUFU.EX2 R143, R143 ;  /* 0x0000008f008f7308 */ /* 0x000fe20000000800 */
[C---:B------:R-:W-:Y:S01]  /*8350*/  HMMA.16816.F32 R92, R24.reuse, R14, R92 ;  /* 0x0000000e185c723c */ /* 0x040fe2000000185c */
[----:B------:R-:W2:Y:S05]  /*8360*/  LDSM.16.MT88.4 R12, [R206+0xd800] ;  /* 0x00d80000ce0c783b */ /* 0x000eaa0000004200 */
[C---:B---3--:R-:W-:Y:S01]  /*8370*/  HMMA.16816.F32 R88, R24.reuse, R4, R88 ;  /* 0x000000041858723c */ /* 0x048fe20000001858 */
[----:B------:R-:W3:Y:S05]  /*8380*/  MUFU.EX2 R174, R174 ;  /* 0x000000ae00ae7308 */ /* 0x000eea0000000800 */
[C---:B------:R-:W-:Y:S01]  /*8390*/  HMMA.16816.F32 R84, R24.reuse, R6, R84 ;  /* 0x000000061854723c */ /* 0x040fe20000001854 */
[----:B------:R-:W4:Y:S02]  /*83a0*/  LDSM.16.MT88.4 R4, [R205+0xd800] ;  /* 0x00d80000cd04783b */ /* 0x000f240000004200 */
[----:B------:R-:W-:Y:S03]  /*83b0*/  MUFU.EX2 R145, R145 ;  /* 0x0000009100917308 */ /* 0x000fe60000000800 */
[C---:B-1----:R-:W-:Y:S05]  /*83c0*/  HMMA.16816.F32 R80, R24.reuse, R8, R80 ;  /* 0x000000081850723c */ /* 0x042fea0000001850 */
[----:B------:R-:W1:Y:S01]  /*83d0*/  MUFU.EX2 R186, R186 ;  /* 0x000000ba00ba7308 */ /* 0x000e620000000800 */
        /* <DEDUP_REMOVED lines=8> */
[----:B------:R-:W-:Y:S01]  /*8460*/  F2FP.F16.F32.PACK_AB R11, R152, R135 ;  /* 0x00000087980b723e */ /* 0x000fe200000000ff */
[----:B------:R-:W-:Y:S01]  /*8470*/  FADD.FTZ R41, R41, R44 ;  /* 0x0000002c29297221 */ /* 0x000fe20000010000 */
[----:B------:R-:W-:Y:S01]  /*8480*/  FADD.FTZ R150, R150, R37 ;  /* 0x0000002596967221 */ /* 0x000fe20000010000 */
[----:B------:R-:W-:Y:S01]  /*8490*/  HMMA.16816.F32 R100, R24, R18, R100 ;  /* 0x000000121864723c */ /* 0x000fe20000001864 */
[----:B------:R-:W3:Y:S02]  /*84a0*/  LDSM.16.MT88.4 R16, [R204+0xd800] ;  /* 0x00d80000cc10783b */ /* 0x000ee40000004200 */
[----:B------:R-:W-:Y:S01]  /*84b0*/  FADD.FTZ R135, R135, R150 ;  /* 0x0000009687877221 */ /* 0x000fe20000010000 */
[----:B------:R-:W-:Y:S02]  /*84c0*/  MUFU.EX2 R188, R188 ;  /* 0x000000bc00bc7308 */ /* 0x000fe40000000800 */
[----:B-----5:R-:W-:Y:S01]  /*84d0*/  HMMA.16816.F32 R128, R8, R20, R128 ;  /* 0x000000140880723c */ /* 0x020fe20000001880 */
[----:B------:R-:W-:-:S05]  /*84e0*/  FADD.FTZ R152, R152, R135 ;  /* 0x0000008798987221 */ /* 0x000fca0000010000 */
[----:B------:R-:W-:Y:S01]  /*84f0*/  HMMA.16816.F32 R124, R8, R22, R124 ;  /* 0x00000016087c723c */ /* 0x000fe2000000187c */
[----:B------:R-:W5:Y:S01]  /*8500*/  LDSM.16.MT88.4 R20, [R206+0x11800] ;  /* 0x01180000ce14783b */ /* 0x000f620000004200 */
[----:B------:R-:W-:Y:S04]  /*8510*/  MUFU.EX2 R149, R149 ;  /* 0x0000009500957308 */ /* 0x000fe80000000800 */
[C---:B------:R-:W-:Y:S04]  /*8520*/  HMMA.16816.F32 R72, R24.reuse, R28, R72 ;  /* 0x0000001c1848723c */ /* 0x040fe80000001848 */
[----:B------:R-:W1:Y:S02]  /*8530*/  MUFU.EX2 R182, R182 ;  /* 0x000000b600b67308 */ /* 0x000e640000000800 */
[----:B------:R-:W-:Y:S01]  /*8540*/  HMMA.16816.F32 R68, R24, R30, R68 ;  /* 0x0000001e1844723c */ /* 0x000fe20000001844 */
[----:B------:R-:W1:Y:S04]  /*8550*/  LDSM.16.MT88.4 R28, [R208+0x11800] ;  /* 0x01180000d01c783b */ /* 0x000e680000004200 */
[----:B------:R-:W-:Y:S01]  /*8560*/  LDSM.16.MT88.4 R24, [R204+0x11800] ;  /* 0x01180000cc18783b */ /* 0x000fe20000004200 */
[C---:B--2---:R-:W-:Y:S01]  /*8570*/  HMMA.16816.F32 R120, R8.reuse, R12, R120 ;  /* 0x0000000c0878723c */ /* 0x044fe20000001878 */
[----:B------:R-:W-:Y:S05]  /*8580*/  MUFU.EX2 R151, R151 ;  /* 0x0000009700977308 */ /* 0x000fea0000000800 */
[C---:B------:R-:W-:Y:S01]  /*8590*/  HMMA.16816.F32 R116, R8.reuse, R14, R116 ;  /* 0x0000000e0874723c */ /* 0x040fe20000001874 */
[----:B------:R-:W2:Y:S02]  /*85a0*/  LDSM.16.MT88.4 R12, [R205+0x11800] ;  /* 0x01180000cd0c783b */ /* 0x000ea40000004200 */
[----:B------:R-:W2:Y:S03]  /*85b0*/  MUFU.EX2 R176, R176 ;  /* 0x000000b000b07308 */ /* 0x000ea60000000800 */
[C---:B----4-:R-:W-:Y:S05]  /*85c0*/  HMMA.16816.F32 R112, R8.reuse, R4, R112 ;  /* 0x000000040870723c */ /* 0x050fea0000001870 */
[----:B------:R-:W-:Y:S01]  /*85d0*/  MUFU.EX2 R153, R153 ;  /* 0x0000009900997308 */ /* 0x000fe20000000800 */
[C---:B------:R-:W-:Y:S01]  /*85e0*/  HMMA.16816.F32 R108, R8.reuse, R6, R108 ;  /* 0x00000006086c723c */ /* 0x040fe2000000186c */
[----:B------:R-:W4:Y:S05]  /*85f0*/  LDSM.16.MT88.4 R4, [R208+0xe000] ;  /* 0x00e00000d004783b */ /* 0x000f2a0000004200 */
[C---:B---3--:R-:W-:Y:S01]  /*8600*/  HMMA.16816.F32 R104, R8.reuse, R16, R104 ;  /* 0x000000100868723c */ /* 0x048fe20000001868 */
[----:B------:R-:W3:Y:S05]  /*8610*/  MUFU.EX2 R164, R164 ;  /* 0x000000a400a47308 */ /* 0x000eea0000000800 */
[C---:B------:R-:W-:Y:S01]  /*8620*/  HMMA.16816.F32 R100, R8.reuse, R18, R100 ;  /* 0x000000120864723c */ /* 0x040fe20000001864 */
[----:B------:R-:W3:Y:S02]  /*8630*/  LDSM.16.MT88.4 R16, [R206+0xe000] ;  /* 0x00e00000ce10783b */ /* 0x000ee40000004200 */
[----:B------:R-:W-:Y:S03]  /*8640*/  MUFU.EX2 R155, R155 ;  /* 0x0000009b009b7308 */ /* 0x000fe60000000800 */
[C---:B-----5:R-:W-:Y:S05]  /*8650*/  HMMA.16816.F32 R88, R8.reuse, R20, R88 ;  /* 0x000000140858723c */ /* 0x060fea0000001858 */
[----:B------:R-:W-:Y:S01]  /*8660*/  MUFU.EX2 R160, R160 ;  /* 0x000000a000a07308 */ /* 0x000fe20000000800 */
[----:B------:R-:W-:Y:S01]  /*8670*/  HMMA.16816.F32 R84, R8, R22, R84 ;  /* 0x000000160854723c */ /* 0x000fe20000001854 */
[----:B------:R-:W-:-:S02]  /*8680*/  F2FP.F16.F32.PACK_AB R20, R168, R137 ;  /* 0x00000089a814723e */ /* 0x000fc400000000ff */
[----:B------:R-:W-:Y:S01]  /*8690*/  F2FP.F16.F32.PACK_AB R21, R172, R141 ;  /* 0x0000008dac15723e */ /* 0x000fe200000000ff */
[----:B------:R-:W-:Y:S02]  /*86a0*/  FADD.FTZ R141, R141, R152 ;  /* 0x000000988d8d7221 */ /* 0x000fe40000010000 */
[C---:B-1----:R-:W-:Y:S01]  /*86b0*/  HMMA.16816.F32 R96, R8.reuse, R28, R96 ;  /* 0x0000001c0860723c */ /* 0x042fe20000001860 */
[----:B------:R-:W-:Y:S01]  /*86c0*/  F2FP.F16.F32.PACK_AB R22, R170, R139 ;  /* 0x0000008baa16723e */ /* 0x000fe200000000ff */
[----:B------:R-:W-:Y:S01]  /*86d0*/  MUFU.EX2 R157, R157 ;  /* 0x0000009d009d7308 */ /* 0x000fe20000000800 */
[----:B------:R-:W-:Y:S01]  /*86e0*/  F2FP.F16.F32.PACK_AB R23, R174, R143 ;  /* 0x0000008fae17723e */ /* 0x000fe200000000ff */
[----:B------:R-:W-:Y:S02]  /*86f0*/  FADD.FTZ R172, R172, R141 ;  /* 0x0000008dacac7221 */ /* 0x000fe40000010000 */
[----:B------:R-:W-:Y:S01]  /*8700*/  HMMA.16816.F32 R92, R8, R30, R92 ;  /* 0x0000001e085c723c */ /* 0x000fe2000000185c */
[----:B------:R-:W-:Y:S01]  /*8710*/  LDSM.16.MT88.4 R28, [R206+0x12000] ;  /* 0x01200000ce1c783b */ /* 0x000fe20000004200 */
[----:B------:R-:W-:-:S02]  /*8720*/  FADD.FTZ R143, R143, R172 ;  /* 0x000000ac8f8f7221 */ /* 0x000fc40000010000 */
[----:B------:R-:W1:Y:S02]  /*8730*/  MUFU.EX2 R156, R156 ;  /* 0x0000009c009c7308 */ /* 0x000e640000000800 */
[----:B--2---:R-:W-:Y:S01]  /*8740*/  HMMA.16816.F32 R80, R8, R12, R80 ;  /* 0x0000000c0850723c */ /* 0x004fe20000001850 */
[----:B------:R-:W-:-:S05]  /*8750*/  FADD.FTZ R174, R174, R143 ;  /* 0x0000008faeae7221 */ /* 0x000fca0000010000 */
[C---:B------:R-:W-:Y:S01]  /*8760*/  HMMA.16816.F32 R76, R8.reuse, R14, R76 ;  /* 0x0000000e084c723c */ /* 0x040fe2000000184c */
[----:B------:R-:W2:Y:S01]  /*8770*/  LDSM.16.MT88.4 R12, [R205+0xe000] ;  /* 0x00e00000cd0c783b */ /* 0x000ea20000004200 */
[----:B------:R-:W-:Y:S04]  /*8780*/  MUFU.EX2 R154, R154 ;  /* 0x0000009a009a7308 */ /* 0x000fe80000000800 */
[C---:B------:R-:W-:Y:S04]  /*8790*/  HMMA.16816.F32 R72, R8.reuse, R24, R72 ;  /* 0x000000180848723c */ /* 0x040fe80000001848 */
[----:B------:R-:W5:Y:S02]  /*87a0*/  MUFU.EX2 R159, R159 ;  /* 0x0000009f009f7308 */ /* 0x000f640000000800 */
[----:B------:R-:W-:Y:S01]  /*87b0*/  HMMA.16816.F32 R68, R8, R26, R68 ;  /* 0x0000001a0844723c */ /* 0x000fe20000001844 */
[----:B------:R-:W1:Y:S04]  /*87c0*/  LDSM.16.MT88.4 R8, [R204+0xe000] ;  /* 0x00e00000cc08783b */ /* 0x000e680000004200 */
[----:B------:R-:W-:Y:S01]  /*87d0*/  LDSM.16.MT88.4 R24, [R204+0x12000] ;  /* 0x01200000cc18783b */ /* 0x000fe20000004200 */
[C---:B----4-:R-:W-:Y:S01]  /*87e0*/  HMMA.16816.F32 R128, R20.reuse, R4, R128 ;  /* 0x000000041480723c */ /* 0x050fe20000001880 */
[----:B------:R-:W-:Y:S05]  /*87f0*/  MUFU.EX2 R241, R241 ;  /* 0x000000f100f17308 */ /* 0x000fea0000000800 */
[C---:B------:R-:W-:Y:S01]  /*8800*/  HMMA.16816.F32 R124, R20.reuse, R6, R124 ;  /* 0x00000006147c723c */ /* 0x040fe2000000187c */
[----:B------:R-:W4:Y:S02]  /*8810*/  LDSM.16.MT88.4 R4, [R205+0x12000] ;  /* 0x01200000cd04783b */ /* 0x000f240000004200 */
[----:B------:R-:W-:Y:S03]  /*8820*/  MUFU.EX2 R240, R240 ;  /* 0x000000f000f07308 */ /* 0x000fe60000000800 */
[C---:B---3--:R-:W-:Y:S06]  /*8830*/  HMMA.16816.F32 R120, R20.reuse, R16, R120 ;  /* 0x000000101478723c */ /* 0x048fec0000001878 */
[C---:B------:R-:W-:Y:S01]  /*8840*/  HMMA.16816.F32 R116, R20.reuse, R18, R116 ;  /* 0x000000121474723c */ /* 0x040fe20000001874 */
[----:B------:R-:W3:Y:S05]  /*8850*/  LDSM.16.MT88.4 R16, [R208+0xe800] ;  /* 0x00e80000d010783b */ /* 0x000eea0000004200 */
[C---:B--2---:R-:W-:Y:S06]  /*8860*/  HMMA.16816.F32 R112, R20.reuse, R12, R112 ;  /* 0x0000000c1470723c */ /* 0x044fec0000001870 */
[C---:B------:R-:W-:Y:S01]  /*8870*/  HMMA.16816.F32 R108, R20.reuse, R14, R108 ;  /* 0x0000000e146c723c */ /* 0x040fe2000000186c */
[----:B------:R-:W2:Y:S05]  /*8880*/  LDSM.16.MT88.4 R12, [R206+0xe800] ;  /* 0x00e80000ce0c783b */ /* 0x000eaa0000004200 */
[C---:B-1----:R-:W-:Y:S06]  /*8890*/  HMMA.16816.F32 R104, R20.reuse, R8, R104 ;  /* 0x000000081468723c */ /* 0x042fec0000001868 */
[C---:B------:R-:W-:Y:S01]  /*88a0*/  HMMA.16816.F32 R100, R20.reuse, R10, R100 ;  /* 0x0000000a1464723c */ /* 0x040fe20000001864 */
[----:B------:R-:W1:Y:S05]  /*88b0*/  LDSM.16.MT88.4 R8, [R205+0xe800] ;  /* 0x00e80000cd08783b */ /* 0x000e6a0000004200 */
[C---:B----4-:R-:W-:Y:S06]  /*88c0*/  HMMA.16816.F32 R80, R20.reuse, R4, R80 ;  /* 0x000000041450723c */ /* 0x050fec0000001850 */
[C---:B------:R-:W-:Y:S01]  /*88d0*/  HMMA.16816.F32 R76, R20.reuse, R6, R76 ;  /* 0x00000006144c723c */ /* 0x040fe2000000184c */
[----:B------:R-:W4:Y:S05]  /*88e0*/  LDSM.16.MT88.4 R4, [R204+0xe800] ;  /* 0x00e80000cc04783b */ /* 0x000f2a0000004200 */
        /* <DEDUP_REMOVED lines=12> */
[----:B---3--:R-:W-:Y:S01]  /*89b0*/  HMMA.16816.F32 R128, R28, R16, R128 ;  /* 0x000000101c80723c */ /* 0x008fe20000001880 */
[----:B------:R-:W-:-:S05]  /*89c0*/  FADD.FTZ R176, R176, R151 ;  /* 0x00000097b0b07221 */ /* 0x000fca0000010000 */
[----:B------:R-:W-:Y:S01]  /*89d0*/  HMMA.16816.F32 R124, R28, R18, R124 ;  /* 0x000000121c7c723c */ /* 0x000fe2000000187c */
[----:B------:R-:W3:Y:S05]  /*89e0*/  LDSM.16.MT88.4 R16, [R206+0x12800] ;  /* 0x01280000ce10783b */ /* 0x000eea0000004200 */
[C---:B------:R-:W-:Y:S06]  /*89f0*/  HMMA.16816.F32 R72, R20.reuse, R24, R72 ;  /* 0x000000181448723c */ /* 0x040fec0000001848 */
[----:B------:R-:W-:Y:S01]  /*8a00*/  HMMA.16816.F32 R68, R20, R26, R68 ;  /* 0x0000001a1444723c */ /* 0x000fe20000001844 */
[----:B------:R-:W5:Y:S04]  /*8a10*/  LDSM.16.MT88.4 R20, [R208+0x12800] ;  /* 0x01280000d014783b */ /* 0x000f680000004200 */
[----:B------:R-:W-:Y:S01]  /*8a20*/  LDSM.16.MT88.4 R24, [R208+0xf000] ;  /* 0x00f00000d018783b */ /* 0x000fe20000004200 */
        /* <DEDUP_REMOVED lines=9> */
[C---:B---3--:R-:W-:Y:S06]  /*8ac0*/  HMMA.16816.F32 R88, R28.reuse, R16, R88 ;  /* 0x000000101c58723c */ /* 0x048fec0000001858 */
[----:B------:R-:W-:Y:S01]  /*8ad0*/  HMMA.16816.F32 R84, R28, R18, R84 ;  /* 0x000000121c54723c */ /* 0x000fe20000001854 */
[----:B------:R-:W-:-:S02]  /*8ae0*/  F2FP.F16.F32.PACK_AB R16, R164, R153 ;  /* 0x00000099a410723e */ /* 0x000fc400000000ff */
[----:B------:R-:W-:-:S03]  /*8af0*/  F2FP.F16.F32.PACK_AB R17, R156, R157 ;  /* 0x0000009d9c11723e */ /* 0x000fc600000000ff */
[----:B-----5:R-:W-:Y:S01]  /*8b00*/  HMMA.16816.F32 R96, R28, R20, R96 ;  /* 0x000000141c60723c */ /* 0x020fe20000001860 */
[----:B------:R-:W-:Y:S02]  /*8b10*/  F2FP.F16.F32.PACK_AB R18, R160, R155 ;  /* 0x0000009ba012723e */ /* 0x000fe400000000ff */
[----:B------:R-:W-:-:S03]  /*8b20*/  F2FP.F16.F32.PACK_AB R19, R159, R154 ;  /* 0x0000009a9f13723e */ /* 0x000fc600000000ff */
[C---:B------:R-:W-:Y:S01]  /*8b30*/  HMMA.16816.F32 R92, R28.reuse, R22, R92 ;  /* 0x000000161c5c723c */ /* 0x040fe2000000185c */
[----:B------:R-:W3:Y:S05]  /*8b40*/  LDSM.16.MT88.4 R20, [R204+0xf000] ;  /* 0x00f00000cc14783b */ /* 0x000eea0000004200 */
[C---:B--2---:R-:W-:Y:S06]  /*8b50*/  HMMA.16816.F32 R80, R28.reuse, R12, R80 ;  /* 0x0000000c1c50723c */ /* 0x044fec0000001850 */
[----:B------:R-:W-:Y:S01]  /*8b60*/  HMMA.16816.F32 R76, R28, R14, R76 ;  /* 0x0000000e1c4c723c */ /* 0x000fe2000000184c */
[----:B------:R-:W2:Y:S05]  /*8b70*/  LDSM.16.MT88.4 R12, [R208+0x13000] ;  /* 0x01300000d00c783b */ /* 0x000eaa0000004200 */
[C---:B------:R-:W-:Y:S06]  /*8b80*/  HMMA.16816.F32 R128, R16.reuse, R24, R128 ;  /* 0x000000181080723c */ /* 0x040fec0000001880 */
[C---:B------:R-:W-:Y:S01]  /*8b90*/  HMMA.16816.F32 R124, R16.reuse, R26, R124 ;  /* 0x0000001a107c723c */ /* 0x040fe2000000187c */
[----:B------:R-:W-:Y:S05]  /*8ba0*/  LDSM.16.MT88.4 R24, [R204+0x13000] ;  /* 0x01300000cc18783b */ /* 0x000fea0000004200 */
[C---:B-1----:R-:W-:Y:S06]  /*8bb0*/  HMMA.16816.F32 R120, R16.reuse, R8, R120 ;  /* 0x000000081078723c */ /* 0x042fec0000001878 */
[C---:B------:R-:W-:Y:S01]  /*8bc0*/  HMMA.16816.F32 R116, R16.reuse, R10, R116 ;  /* 0x0000000a1074723c */ /* 0x040fe20000001874 */
[----:B------:R-:W1:Y:S05]  /*8bd0*/  LDSM.16.MT88.4 R8, [R206+0x13000] ;  /* 0x01300000ce08783b */ /* 0x000e6a0000004200 */
[C---:B----4-:R-:W-:Y:S06]  /*8be0*/  HMMA.16816.F32 R112, R16.reuse, R4, R112 ;  /* 0x000000041070723c */ /* 0x050fec0000001870 */
        /* <DEDUP_REMOVED lines=14> */
[C---:B--2---:R-:W-:Y:S01]  /*8cd0*/  HMMA.16816.F32 R96, R16.reuse, R12, R96 ;  /* 0x0000000c1060723c */ /* 0x044fe20000001860 */
[----:B------:R-:W-:Y:S05]  /*8ce0*/  MUFU.EX2 R28, R28 ;  /* 0x0000001c001c7308 */ /* 0x000fea0000000800 */
[C---:B------:R-:W-:Y:S01]  /*8cf0*/  HMMA.16816.F32 R92, R16.reuse, R14, R92 ;  /* 0x0000000e105c723c */ /* 0x040fe2000000185c */
[----:B------:R-:W2:Y:S02]  /*8d00*/  LDSM.16.MT88.4 R12, [R208+0xf800] ;  /* 0x00f80000d00c783b */ /* 0x000ea40000004200 */
[----:B------:R-:W3:Y:S03]  /*8d10*/  MUFU.EX2 R29, R29 ;  /* 0x0000001d001d7308 */ /* 0x000ee60000000800 */
[C---:B-1----:R-:W-:Y:S05]  /*8d20*/  HMMA.16816.F32 R88, R16.reuse, R8, R88 ;  /* 0x000000081058723c */ /* 0x042fea0000001858 */
[----:B------:R-:W1:Y:S01]  /*8d30*/  MUFU.EX2 R30, R30 ;  /* 0x0000001e001e7308 */ /* 0x000e620000000800 */
        /* <DEDUP_REMOVED lines=8> */
[----:B-1----:R-:W-:-:S05]  /*8dc0*/  F2FP.F16.F32.PACK_AB R6, R241, R30 ;  /* 0x0000001ef106723e */ /* 0x002fca00000000ff */
[----:B------:R-:W-:Y:S01]  /*8dd0*/  HMMA.16816.F32 R68, R16, R26, R68 ;  /* 0x0000001a1044723c */ /* 0x000fe20000001844 */
[----:B------:R-:W1:Y:S01]  /*8de0*/  LDSM.16.MT88.4 R16, [R204+0xf800] ;  /* 0x00f80000cc10783b */ /* 0x000e620000004200 */
        /* <DEDUP_REMOVED lines=8> */
[C---:B--2---:R-:W-:Y:S01]  /*8e70*/  HMMA.16816.F32 R128, R4.reuse, R12, R128 ;  /* 0x0000000c0480723c */ /* 0x044fe20000001880 */
[----:B------:R-:W-:Y:S02]  /*8e80*/  FADD.FTZ R154, R154, R3 ;  /* 0x000000039a9a7221 */ /* 0x000fe40000010000 */
[----:B------:R-:W-:Y:S02]  /*8e90*/  FADD.FTZ R139, R139, R168 ;  /* 0x000000a88b8b7221 */ /* 0x000fe40000010000 */
[----:B------:R-:W-:Y:S01]  /*8ea0*/  FADD.FTZ R154, R159, R154 ;  /* 0x0000009a9f9a7221 */ /* 0x000fe20000010000 */
[----:B------:R-:W-:Y:S01]  /*8eb0*/  HMMA.16816.F32 R124, R4, R14, R124 ;  /* 0x0000000e047c723c */ /* 0x000fe2000000187c */
[----:B------:R-:W-:Y:S01]  /*8ec0*/  FADD.FTZ R170, R170, R139 ;  /* 0x0000008baaaa7221 */ /* 0x000fe20000010000 */
[----:B------:R-:W2:Y:S01]  /*8ed0*/  LDSM.16.MT88.4 R12, [R208+0x13800] ;  /* 0x01380000d00c783b */ /* 0x000ea20000004200 */
        /* <DEDUP_REMOVED lines=16> */
[----:B-1----:R-:W-:Y:S01]  /*8fe0*/  HMMA.16816.F32 R104, R4, R16, R104 ;  /* 0x000000100468723c */ /* 0x002fe20000001868 */
[----:B------:R-:W-:-:S04]  /*8ff0*/  FADD.FTZ R155, R155, R164 ;  /* 0x000000a49b9b7221 */ /* 0x000fc80000010000 */
[----:B------:R-:W-:Y:S01]  /*9000*/  FADD.FTZ R3, R160, R155 ;  /* 0x0000009ba0037221 */ /* 0x000fe20000010000 */
[----:B------:R-:W-:Y:S01]  /*9010*/  HMMA.16816.F32 R100, R4, R18, R100 ;  /* 0x000000120464723c */ /* 0x000fe20000001864 */
[----:B------:R-:W1:Y:S02]  /*9020*/  LDSM.16.MT88.4 R16, [R204+0x13800] ;  /* 0x01380000cc10783b */ /* 0x000e640000004200 */
[----:B------:R-:W-:-:S03]  /*9030*/  FADD.FTZ R28, R28, R3 ;  /* 0x000000031c1c7221 */ /* 0x000fc60000010000 */
[----:B--2---:R-:W-:Y:S01]  /*9040*/  HMMA.16816.F32 R96, R4, R12, R96 ;  /* 0x0000000c0460723c */ /* 0x004fe20000001860 */
        /* <DEDUP_REMOVED lines=8> */
[C---:B-1----:R-:W-:Y:S06]  /*90d0*/  HMMA.16816.F32 R72, R4.reuse, R16, R72 ;  /* 0x000000100448723c */ /* 0x042fec0000001848 */
        /* <DEDUP_REMOVED lines=66> */
.L_x_856:
[----:B------:R-:W-:-:S04]  /*9500*/  LEA R4, -R194, RZ, 0x7 ;  /* 0x000000ffc2047211 */ /* 0x000fc800078e39ff */
[----:B------:R-:W-:-:S07]  /*9510*/  SHF.R.S32.HI R5, RZ, 0x1f, R4 ;  /* 0x0000001fff057819 */ /* 0x000fce0000011404 */
.L_x_857:
[----:B------:R-:W-:Y:S01]  /*9520*/  ULDC UR4, c[0x0][0x2d0] ;  /* 0x0000b40000047ab9 */ /* 0x000fe20000000800 */
[----:B------:R-:W-:Y:S02]  /*9530*/  LEA R202, P3, R4, R180, 0x1 ;  /* 0x000000b404ca7211 */ /* 0x000fe400078608ff */
        /* <DEDUP_REMOVED lines=90> */
[----:B------:R-:W-:Y:S01]  /*9ae0*/  @!P2 LEA R32, P4, R3, R180, 0x1 ;  /* 0x000000b40320a211 */ /* 0x000fe200078808ff */
[----:B------:R-:W-:Y:S01]  /*9af0*/  @P1 STS.128 [R224+0x11800], RZ ;  /* 0x011800ffe0001388 */ /* 0x000fe20000000c00 */
[--C-:B------:R-:W-:Y:S01]  /*9b00*/  @!P1 IMAD.X R5, R5, 0x1, R36.reuse, P5 ;  /* 0x0000000105059824 */ /* 0x100fe200028e0624 */
[----:B------:R-:W-:Y:S01]  /*9b10*/  @!P1 LEA R34, P5, R4, UR6, 0x1 ;  /* 0x0000000604229c11 */ /* 0x000fe2000f8a08ff */
[----:B------:R-:W-:Y:S01]  /*9b20*/  @!P1 IMAD.X R7, R6, 0x1, R36, P3 ;  /* 0x0000000106079824 */ /* 0x000fe200018e0624 */
[----:B------:R-:W-:Y:S01]  /*9b30*/  @!PT LDS RZ, [RZ] ;  /* 0x00000000fffff984 */ /* 0x000fe20000000800 */
[----:B------:R-:W-:Y:S01]  /*9b40*/  @!PT LDS RZ, [RZ] ;  /* 0x00000000fffff984 */ /* 0x000fe20000000800 */
[----:B------:R-:W-:Y:S01]  /*9b50*/  @!PT LDS RZ, [RZ] ;  /* 0x00000000fffff984 */ /* 0x000fe20000000800 */
[----:B------:R-:W-:Y:S01]  /*9b60*/  @!P1 LDGSTS.E.BYPASS.LTC128B.128 [R224+0x11800], desc[UR12][R12.64+0x80] ;  /* 0x118000800ce09fae */ /* 0x000fe2000b901d4c */
        /* <DEDUP_REMOVED lines=9> */
[----:B------:R-:W-:-:S03]  /*9c00*/  ISETP.GE.AND P3, PT, R200, 0x3, PT ;  /* 0x00000003c800780c */ /* 0x000fc60003f66270 */
        /* <DEDUP_REMOVED lines=36> */
[----:B-1----:R-:W1:Y:S04]  /*9e50*/  LDSM.16.M88.4 R24, [R214+0x4000] ;  /* 0x00400000d618783b */ /* 0x002e680000000200 */
[----:B------:R-:W3:Y:S04]  /*9e60*/  LDSM.16.M88.4 R36, [R214+0x4800] ;  /* 0x00480000d624783b */ /* 0x000ee80000000200 */
[----:B------:R-:W4:Y:S04]  /*9e70*/  LDSM.16.M88.4 R156, [R214+0x5000] ;  /* 0x00500000d69c783b */ /* 0x000f280000000200 */
[----:B------:R-:W5:Y:S04]  /*9e80*/  LDSM.16.M88.4 R148, [R214+0x5800] ;  /* 0x00580000d694783b */ /* 0x000f680000000200 */
[----:B------:R-:W5:Y:S04]  /*9e90*/  LDSM.16.M88.4 R140, [R214+0x6000] ;  /* 0x00600000d68c783b */ /* 0x000f680000000200 */
[----:B------:R-:W5:Y:S04]  /*9ea0*/  LDSM.16.M88.4 R132, [R214+0x6800] ;  /* 0x00680000d684783b */ /* 0x000f680000000200 */
[----:B------:R-:W5:Y:S04]  /*9eb0*/  LDSM.16.M88.4 R60, [R214+0x7000] ;  /* 0x00700000d63c783b */ /* 0x000f680000000200 */
[----:B------:R-:W5:Y:S04]  /*9ec0*/  LDSM.16.M88.4 R4, [R214+0x7800] ;  /* 0x00780000d604783b */ /* 0x000f680000000200 */
[----:B------:R-:W-:Y:S04]  /*9ed0*/  LDSM.16.M88.4 R48, [R213] ;  /* 0x00000000d530783b */ /* 0x000fe80000000200 */
[----:B------:R-:W5:Y:S04]  /*9ee0*/  LDSM.16.M88.4 R16, [R212] ;  /* 0x00000000d410783b */ /* 0x000f680000000200 */
[----:B------:R-:W5:Y:S01]  /*9ef0*/  LDSM.16.M88.4 R44, [R212+0x2000] ;  /* 0x00200000d42c783b */ /* 0x000f620000000200 */
[C---:B-1----:R-:W-:Y:S03]  /*9f00*/  HMMA.16816.F32 R12, R52.reuse, R24, RZ ;  /* 0x00000018340c723c */ /* 0x042fe600000018ff */
[----:B------:R-:W1:Y:S03]  /*9f10*/  LDSM.16.M88.4 R8, [R212+0x800] ;  /* 0x00080000d408783b */ /* 0x000e660000000200 */
[C---:B------:R-:W-:Y:S01]  /*9f20*/  HMMA.16816.F32 R24, R52.reuse, R26, RZ ;  /* 0x0000001a3418723c */ /* 0x040fe200000018ff */
[----:B------:R-:W1:Y:S04]  /*9f30*/  LDSM.16.M88.4 R176, [R212+0x1000] ;  /* 0x00100000d4b0783b */ /* 0x000e680000000200 */
[----:B--2---:R-:W2:Y:S01]  /*9f40*/  LDSM.16.M88.4 R32, [R212+0x2800] ;  /* 0x00280000d420783b */ /* 0x004ea20000000200 */
[C---:B---3--:R-:W-:Y:S03]  /*9f50*/  HMMA.16816.F32 R40, R52.reuse, R36, RZ ;  /* 0x000000243428723c */ /* 0x048fe600000018ff */
[----:B------:R-:W-:Y:S03]  /*9f60*/  LDSM.16.M88.4 R28, [R207+0x4000] ;  /* 0x00400000cf1c783b */ /* 0x000fe60000000200 */
[C---:B----4-:R-:W-:Y:S01]  /*9f70*/  HMMA.16816.F32 R160, R52.reuse, R156, RZ ;  /* 0x0000009c34a0723c */ /* 0x050fe200000018ff */
[----:B------:R-:W-:Y:S04]  /*9f80*/  LDSM.16.M88.4 R172, [R212+0x1800] ;  /* 0x00180000d4ac783b */ /* 0x000fe80000000200 */
[----:B------:R-:W-:Y:S01]  /*9f90*/  LDSM.16.M88.4 R168, [R212+0x3000] ;  /* 0x00300000d4a8783b */ /* 0x000fe20000000200 */
[C---:B-----5:R-:W-:Y:S03]  /*9fa0*/  HMMA.16816.F32 R152, R52.reuse, R148, RZ ;  /* 0x000000943498723c */ /* 0x060fe600000018ff */
[----:B------:R-:W-:Y:S03]  /*9fb0*/  LDSM.16.M88.4 R164, [R212+0x3800] ;  /* 0x00380000d4a4783b */ /* 0x000fe60000000200 */
[C---:B------:R-:W-:Y:S01]  /*9fc0*/  HMMA.16816.F32 R144, R52.reuse, R140, RZ ;  /* 0x0000008c3490723c */ /* 0x040fe200000018ff */
[----:B------:R-:W-:Y:S04]  /*9fd0*/  LDSM.16.M88.4 R20, [R207+0x4800] ;  /* 0x00480000cf14783b */ /* 0x000fe80000000200 */
[----:B------:R-:W-:Y:S01]  /*9fe0*/  LDSM.16.M88.4 R180, [R210] ;  /* 0x00000000d2b4783b */ /* 0x000fe20000000200 */
[C---:B------:R-:W-:Y:S03]  /*9ff0*/  HMMA.16816.F32 R136, R52.reuse, R132, RZ ;  /* 0x000000843488723c */ /* 0x040fe600000018ff */
[----:B------:R-:W-:Y:S03]  /*a000*/  LDSM.16.M88.4 R188, [R209+0x800] ;  /* 0x00080000d1bc783b */ /* 0x000fe60000000200 */
[C---:B------:R-:W-:Y:S01]  /*a010*/  HMMA.16816.F32 R64, R52.reuse, R60, RZ ;  /* 0x0000003c3440723c */ /* 0x040fe200000018ff */
[----:B------:R-:W-:Y:S04]  /*a020*/  LDSM.16.M88.4 R184, [R212+0x4000] ;  /* 0x00400000d4b8783b */ /* 0x000fe80000000200 */
[----:B------:R-:W0:Y:S01]  /*a030*/  LDGDEPBAR ;  /* 0x00000000000079af */ /* 0x000e220000000000 */
        /* <DEDUP_REMOVED lines=8> */
[----:B------:R-:W3:Y:S05]  /*a0c0*/  LDSM.16.M88.4 R4, [R211] ;  /* 0x00000000d304783b */ /* 0x000eea0000000200 */
[C---:B------:R-:W-:Y:S06]  /*a0d0*/  HMMA.16816.F32 R12, R48.reuse, R16, R12 ;  /* 0x00000010300c723c */ /* 0x040fec000000180c */
[C---:B------:R-:W-:Y:S01]  /*a0e0*/  HMMA.16816.F32 R24, R48.reuse, R18, R24 ;  /* 0x000000123018723c */ /* 0x040fe20000001818 */
[----:B------:R-:W4:Y:S05]  /*a0f0*/  LDSM.16.M88.4 R16, [R207+0x5000] ;  /* 0x00500000cf10783b */ /* 0x000f2a0000000200 */
[C---:B------:R-:W-:Y:S06]  /*a100*/  HMMA.16816.F32 R144, R48.reuse, R44, R144 ;  /* 0x0000002c3090723c */ /* 0x040fec0000001890 */
[C---:B------:R-:W-:Y:S01]  /*a110*/  HMMA.16816.F32 R140, R48.reuse, R46, R140 ;  /* 0x0000002e308c723c */ /* 0x040fe2000000188c */
[----:B------:R-:W5:Y:S05]  /*a120*/  LDSM.16.M88.4 R44, [R209] ;  /* 0x00000000d12c783b */ /* 0x000f6a0000000200 */
[C---:B-1----:R-:W-:Y:S06]  /*a130*/  HMMA.16816.F32 R40, R48.reuse, R8, R40 ;  /* 0x000000083028723c */ /* 0x042fec0000001828 */
[C---:B------:R-:W-:Y:S01]  /*a140*/  HMMA.16816.F32 R36, R48.reuse, R10, R36 ;  /* 0x0000000a3024723c */ /* 0x040fe20000001824 */
[----:B------:R-:W-:Y:S05]  /*a150*/  LDSM.16.M88.4 R8, [R207+0x5800] ;  /* 0x00580000cf08783b */ /* 0x000fea0000000200 */
[C---:B------:R-:W-:Y:S06]  /*a160*/  HMMA.16816.F32 R160, R48.reuse, R176, R160 ;  /* 0x000000b030a0723c */ /* 0x040fec00000018a0 */
[C---:B------:R-:W-:Y:S01]  /*a170*/  HMMA.16816.F32 R156, R48.reuse, R178, R156 ;  /* 0x000000b2309c723c */ /* 0x040fe2000000189c */
[----:B------:R-:W-:Y:S05]  /*a180*/  LDSM.16.M88.4 R176, [R209+0x1000] ;  /* 0x00100000d1b0783b */ /* 0x000fea0000000200 */
[C---:B--2---:R-:W-:Y:S06]  /*a190*/  HMMA.16816.F32 R136, R48.reuse, R32, R136 ;  /* 0x000000203088723c */ /* 0x044fec0000001888 */
[----:B------:R-:W-:Y:S01]  /*a1a0*/  HMMA.16816.F32 R132, R48, R34, R132 ;  /* 0x000000223084723c */ /* 0x000fe20000001884 */
[----:B------:R-:W1:Y:S05]  /*a1b0*/  LDSM.16.M88.4 R32, [R207+0x6000] ;  /* 0x00600000cf20783b */ /* 0x000e6a0000000200 */
        /* <DEDUP_REMOVED lines=10> */
[----:B------:R-:W-:Y:S01]  /*a260*/  LDSM.16.M88.4 R164, [R209+0x2800] ;  /* 0x00280000d1a4783b */ /* 0x000fe20000000200 */
[C---:B------:R-:W-:Y:S03]  /*a270*/  HMMA.16816.F32 R24, R4.reuse, R30, R24 ;  /* 0x0000001e0418723c */ /* 0x040fe60000001818 */
[----:B------:R-:W2:Y:S03]  /*a280*/  LDSM.16.M88.4 R28, [R214+0x8000] ;  /* 0x00800000d61c783b */ /* 0x000ea60000000200 */
[C---:B------:R-:W-:Y:S06]  /*a290*/  HMMA.16816.F32 R40, R4.reuse, R20, R40 ;  /* 0x000000140428723c */ /* 0x040fec0000001828 */
[C---:B------:R-:W-:Y:S01]  /*a2a0*/  HMMA.16816.F32 R36, R4.reuse, R22, R36 ;  /* 0x000000160424723c */ /* 0x040fe20000001824 */
[----:B------:R-:W3:Y:S05]  /*a2b0*/  LDSM.16.M88.4 R20, [R207+0x6800] ;  /* 0x00680000cf14783b */ /* 0x000eea0000000200 */
        /* <DEDUP_REMOVED lines=8> */
[----:B------:R-:W-:Y:S01]  /*a340*/  HMMA.16816.F32 R148, R4, R10, R148 ;  /* 0x0000000a0494723c */ /* 0x000fe20000001894 */
[----:B------:R-:W5:Y:S05]  /*a350*/  LDSM.16.M88.4 R8, [R207+0x7800] ;  /* 0x00780000cf08783b */ /* 0x000f6a0000000200 */
[----:B------:R-:W-:Y:S01]  /*a360*/  HMMA.16816.F32 R24, R180, R46, R24 ;  /* 0x0000002eb418723c */ /* 0x000fe20000001818 */
[----:B------:R-:W5:Y:S05]  /*a370*/  LDSM.16.M88.4 R44, [R214+0x8800] ;  /* 0x00880000d62c783b */ /* 0x000f6a0000000200 */
[----:B--2---:R-:W-:Y:S06]  /*a380*/  HMMA.16816.F32 R12, R48, R28, R12 ;  /* 0x0000001c300c723c */ /* 0x004fec000000180c */
[C---:B---3--:R-:W-:Y:S06]  /*a390*/  HMMA.16816.F32 R136, R4.reuse, R20, R136 ;  /* 0x000000140488723c */ /* 0x048fec0000001888 */
[C---:B------:R-:W-:Y:S01]  /*a3a0*/  HMMA.16816.F32 R132, R4.reuse, R22, R132 ;  /* 0x000000160484723c */ /* 0x040fe20000001884 */
[----:B------:R-:W-:Y:S05]  /*a3b0*/  LDSM.16.M88.4 R20, [R211+0x2000] ;  /* 0x00200000d314783b */ /* 0x000fea0000000200 */
[C---:B----4-:R-:W-:Y:S06]  /*a3c0*/  HMMA.16816.F32 R64, R4.reuse, R16, R64 ;  /* 0x000000100440723c */ /* 0x050fec0000001840 */
[----:B------:R-:W-:Y:S01]  /*a3d0*/  HMMA.16816.F32 R60, R4, R18, R60 ;  /* 0x00000012043c723c */ /* 0x000fe2000000183c */
[----:B------:R-:W2:Y:S05]  /*a3e0*/  LDSM.16.M88.4 R16, [R207+0x8000] ;  /* 0x00800000cf10783b */ /* 0x000eaa0000000200 */
[----:B------:R-:W-:Y:S01]  /*a3f0*/  HMMA.16816.F32 R24, R48, R30, R24 ;  /* 0x0000001e3018723c */ /* 0x000fe20000001818 */
[----:B------:R-:W3:Y:S05]  /*a400*/  LDSM.16.M88.4 R28, [R212+0x4800] ;  /* 0x00480000d41c783b */ /* 0x000eea0000000200 */
[----:B------:R-:W-:Y:S06]  /*a410*/  HMMA.16816.F32 R40, R180, R188, R40 ;  /* 0x000000bcb428723c */ /* 0x000fec0000001828 */
[----:B-1----:R-:W-:Y:S06]  /*a420*/  HMMA.16816.F32 R12, R32, R184, R12 ;  /* 0x000000b8200c723c */ /* 0x002fec000000180c */
[----:B------:R-:W-:Y:S06]  /*a430*/  HMMA.16816.F32 R36, R180, R190, R36 ;  /* 0x000000beb424723c */ /* 0x000fec0000001824 */
[C---:B-----5:R-:W-:Y:S06]  /*a440*/  HMMA.16816.F32 R56, R4.reuse, R8, R56 ;  /* 0x000000080438723c */ /* 0x060fec0000001838 */
[----:B------:R-:W-:Y:S01]  /*a450*/  HMMA.16816.F32 R52, R4, R10, R52 ;  /* 0x0000000a0434723c */ /* 0x000fe20000001834 */
[----:B------:R-:W-:Y:S04]  /*a460*/  LDSM.16.M88.4 R8, [R210+0x2000] ;  /* 0x00200000d208783b */ /* 0x000fe80000000200 */
[----:B------:R-:W1:Y:S01]  /*a470*/  LDSM.16.M88.4 R4, [R209+0x4000] ;  /* 0x00400000d104783b */ /* 0x000e620000000200 */
[----:B------:R-:W-:Y:S06]  /*a480*/  HMMA.16816.F32 R24, R32, R186, R24 ;  /* 0x000000ba2018723c */ /* 0x000fec0000001818 */
[----:B------:R-:W-:Y:S06]  /*a490*/  HMMA.16816.F32 R40, R48, R44, R40 ;  /* 0x0000002c3028723c */ /* 0x000fec0000001828 */
[----:B--2---:R-:W-:Y:S06]  /*a4a0*/  HMMA.16816.F32 R12, R20, R16, R12 ;  /* 0x00000010140c723c */ /* 0x004fec000000180c */
[----:B------:R-:W-:Y:S01]  /*a4b0*/  HMMA.16816.F32 R36, R48, R46, R36 ;  /* 0x0000002e3024723c */ /* 0x000fe20000001824 */
[----:B------:R-:W-:Y:S05]  /*a4c0*/  LDSM.16.M88.4 R44, [R209+0x4800] ;  /* 0x00480000d12c783b */ /* 0x000fea0000000200 */
[C---:B------:R-:W-:Y:S01]  /*a4d0*/  HMMA.16816.F32 R184, R180.reuse, R172, R152 ;  /* 0x000000acb4b8723c */ /* 0x040fe20000001898 */
[----:B------:R-:W2:Y:S05]  /*a4e0*/  LDSM.16.M88.4 R152, [R207+0x8800] ;  /* 0x00880000cf98783b */ /* 0x000eaa0000000200 */
[C---:B------:R-:W-:Y:S06]  /*a4f0*/  HMMA.16816.F32 R160, R180.reuse, R176, R160 ;  /* 0x000000b0b4a0723c */ /* 0x040fec00000018a0 */
[----:B------:R-:W-:Y:S01]  /*a500*/  HMMA.16816.F32 R156, R180, R178, R156 ;  /* 0x000000b2b49c723c */ /* 0x000fe2000000189c */
[----:B------:R-:W4:Y:S05]  /*a510*/  LDSM.16.M88.4 R176, [R214+0x9000] ;  /* 0x00900000d6b0783b */ /* 0x000f2a0000000200 */
[----:B------:R-:W-:Y:S01]  /*a520*/  HMMA.16816.F32 R24, R20, R18, R24 ;  /* 0x000000121418723c */ /* 0x000fe20000001818 */
[----:B------:R-:W-:Y:S05]  /*a530*/  LDSM.16.M88.4 R16, [R212+0x5000] ;  /* 0x00500000d410783b */ /* 0x000fea0000000200 */
[----:B---3--:R-:W-:Y:S06]  /*a540*/  HMMA.16816.F32 R40, R32, R28, R40 ;  /* 0x0000001c2028723c */ /* 0x008fec0000001828 */
[----:B------:R-:W-:Y:S06]  /*a550*/  HMMA.16816.F32 R136, R180, R164, R136 ;  /* 0x000000a4b488723c */ /* 0x000fec0000001888 */
[----:B-1----:R-:W-:Y:S06]  /*a560*/  HMMA.16816.F32 R12, R8, R4, R12 ;  /* 0x00000004080c723c */ /* 0x002fec000000180c */
[----:B------:R-:W-:Y:S01]  /*a570*/  HMMA.16816.F32 R132, R180, R166, R132 ;  /* 0x000000a6b484723c */ /* 0x000fe20000001884 */
[----:B------:R-:W1:Y:S05]  /*a580*/  LDSM.16.M88.4 R164, [R214+0x9800] ;  /* 0x00980000d6a4783b */ /* 0x000e6a0000000200 */
[----:B------:R-:W-:Y:S01]  /*a590*/  HMMA.16816.F32 R36, R32, R30, R36 ;  /* 0x0000001e2024723c */ /* 0x000fe20000001824 */
[----:B------:R-:W-:Y:S05]  /*a5a0*/  LDSM.16.M88.4 R28, [R209+0x5000] ;  /* 0x00500000d11c783b */ /* 0x000fea0000000200 */
[----:B------:R-:W-:Y:S06]  /*a5b0*/  HMMA.16816.F32 R148, R180, R174, R148 ;  /* 0x000000aeb494723c */ /* 0x000fec0000001894 */
[----:B------:R-:W-:Y:S01]  /*a5c0*/  HMMA.16816.F32 R24, R8, R6, R24 ;  /* 0x000000060818723c */ /* 0x000fe20000001818 */
[----:B------:R-:W-:Y:S01]  /*a5d0*/  FMUL.FTZ R3, R12, UR10 ;  /* 0x0000000a0c037c20 */ /* 0x000fe20008410000 */
[----:B------:R-:W-:Y:S01]  /*a5e0*/  FMUL.FTZ R172, R14, UR10 ;  /* 0x0000000a0eac7c20 */ /* 0x000fe20008410000 */
[----:B------:R-:W-:Y:S03]  /*a5f0*/  LDSM.16.M88.4 R4, [R207+0x9000] ;  /* 0x00900000cf04783b */ /* 0x000fe60000000200 */
[C---:B--2---:R-:W-:Y:S01]  /*a600*/  HMMA.16816.F32 R40, R20.reuse, R152, R40 ;  /* 0x000000981428723c */ /* 0x044fe20000001828 */
[----:B------:R-:W-:Y:S05]  /*a610*/  MUFU.TANH R3, R3 ;  /* 0x0000000300037308 */ /* 0x000fea0000002400 */
[----:B------:R-:W-:Y:S01]  /*a620*/  HMMA.16816.F32 R36, R20, R154, R36 ;  /* 0x0000009a1424723c */ /* 0x000fe20000001824 */
[----:B------:R-:W-:Y:S01]  /*a630*/  FMUL.FTZ R152, R13, UR10 ;  /* 0x0000000a0d987c20 */ /* 0x000fe20008410000 */
[----:B------:R-:W-:Y:S01]  /*a640*/  FMUL.FTZ R153, R15, UR10 ;  /* 0x0000000a0f997c20 */ /* 0x000fe20008410000 */
[----:B------:R-:W-:Y:S01]  /*a650*/  MUFU.TANH R172, R172 ;  /* 0x000000ac00ac7308 */ /* 0x000fe20000002400 */
[----:B------:R-:W2:Y:S02]  /*a660*/  LDSM.16.M88.4 R12, [R212+0x5800] ;  /* 0x00580000d40c783b */ /* 0x000ea40000000200 */
[C---:B----4-:R-:W-:Y:S05]  /*a670*/  HMMA.16816.F32 R160, R48.reuse, R176, R160 ;  /* 0x000000b030a0723c */ /* 0x050fea00000018a0 */
[----:B------:R-:W3:Y:S01]  /*a680*/  MUFU.TANH R152, R152 ;  /* 0x0000009800987308 */ /* 0x000ee20000002400 */
[----:B------:R-:W-:Y:S01]  /*a690*/  HMMA.16816.F32 R156, R48, R178, R156 ;  /* 0x000000b2309c723c */ /* 0x000fe2000000189c */
[----:B------:R-:W-:Y:S01]  /*a6a0*/  FMUL.FTZ R24, R24, UR10 ;  /* 0x0000000a18187c20 */ /* 0x000fe20008410000 */
[----:B------:R-:W-:-:S04]  /*a6b0*/  FMUL.FTZ R155, R25, UR10 ;  /* 0x0000000a199b7c20 */ /* 0x000fc80008410000 */
[C---:B-1----:R-:W-:Y:S01]  /*a6c0*/  HMMA.16816.F32 R184, R48.reuse, R164, R184 ;  /* 0x000000a430b8723c */ /* 0x042fe200000018b8 */
[----:B------:R1:W-:Y:S05]  /*a6d0*/  MUFU.TANH R154, R24 ;  /* 0x00000018009a7308 */ /* 0x0003ea0000002400 */
[----:B------:R-:W-:Y:S01]  /*a6e0*/  HMMA.16816.F32 R148, R48, R166, R148 ;  /* 0x000000a63094723c */ /* 0x000fe20000001894 */
[----:B------:R-:W-:Y:S01]  /*a6f0*/  FMUL.FTZ R165, R26, UR10 ;  /* 0x0000000a1aa57c20 */ /* 0x000fe20008410000 */
[----:B------:R-:W-:Y:S01]  /*a700*/  FMUL.FTZ R164, R27, UR10 ;  /* 0x0000000a1ba47c20 */ /* 0x000fe20008410000 */
[----:B------:R-:W-:Y:S03]  /*a710*/  MUFU.TANH R153, R153 ;  /* 0x0000009900997308 */ /* 0x000fe60000002400 */
[C---:B------:R-:W-:Y:S05]  /*a720*/  HMMA.16816.F32 R40, R8.reuse, R44, R40 ;  /* 0x0000002c0828723c */ /* 0x040fea0000001828 */
[----:B------:R-:W4:Y:S01]  /*a730*/  MUFU.TANH R165, R165 ;  /* 0x000000a500a57308 */ /* 0x000f220000002400 */
[----:B------:R-:W-:Y:S01]  /*a740*/  HMMA.16816.F32 R36, R8, R46, R36 ;  /* 0x0000002e0824723c */ /* 0x000fe20000001824 */
[----:B-1----:R-:W1:Y:S04]  /*a750*/  LDSM.16.M88.4 R24, [R207+0x9800] ;  /* 0x00980000cf18783b */ /* 0x002e680000000200 */
[----:B------:R-:W5:Y:S01]  /*a760*/  LDSM.16.M88.4 R44, [R214+0xa000] ;  /* 0x00a00000d62c783b */ /* 0x000f620000000200 */
[C---:B------:R-:W-:Y:S01]  /*a770*/  HMMA.16816.F32 R160, R32.reuse, R16, R160 ;  /* 0x0000001020a0723c */ /* 0x040fe200000018a0 */
[----:B------:R-:W-:Y:S05]  /*a780*/  MUFU.TANH R164, R164 ;  /* 0x000000a400a47308 */ /* 0x000fea0000002400 */
[----:B------:R-:W-:Y:S01]  /*a790*/  HMMA.16816.F32 R156, R32, R18, R156 ;  /* 0x00000012209c723c */ /* 0x000fe2000000189c */
[----:B------:R-:W-:Y:S02]  /*a7a0*/  LDSM.16.M88.4 R16, [R209+0x3000] ;  /* 0x00300000d110783b */ /* 0x000fe40000000200 */
[----:B------:R-:W4:Y:S03]  /*a7b0*/  MUFU.TANH R155, R155 ;  /* 0x0000009b009b7308 */ /* 0x000f260000002400 */
[----:B------:R-:W-:Y:S01]  /*a7c0*/  HMMA.16816.F32 R144, R180, R168, R144 ;  /* 0x000000a8b490723c */ /* 0x000fe20000001890 */
[----:B------:R-:W-:Y:S01]  /*a7d0*/  FMUL.FTZ R40, R40, UR10 ;  /* 0x0000000a28287c20 */ /* 0x000fe20008410000 */
[----:B------:R-:W-:Y:S01]  /*a7e0*/  FMUL.FTZ R41, R41, UR10 ;  /* 0x0000000a29297c20 */ /* 0x000fe20008410000 */
[----:B------:R-:W-:Y:S01]  /*a7f0*/  FMUL.FTZ R42, R42, UR10 ;  /* 0x0000000a2a2a7c20 */ /* 0x000fe20008410000 */
[----:B------:R-:W-:-:S02]  /*a800*/  FMUL.FTZ R43, R43, UR10 ;  /* 0x0000000a2b2b7c20 */ /* 0x000fc40008410000 */
[----:B------:R-:W-:Y:S01]  /*a810*/  HMMA.16816.F32 R140, R180, R170, R140 ;  /* 0x000000aab48c723c */ /* 0x000fe2000000188c */
[----:B------:R-:W-:Y:S01]  /*a820*/  FMUL.FTZ R36, R36, UR10 ;  /* 0x0000000a24247c20 */ /* 0x000fe20008410000 */
[----:B------:R-:W-:Y:S01]  /*a830*/  FMUL.FTZ R37, R37, UR10 ;  /* 0x0000000a25257c20 */ /* 0x000fe20008410000 */
[----:B------:R-:W-:Y:S01]  /*a840*/  FMUL.FTZ R38, R38, UR10 ;  /* 0x0000000a26267c20 */ /* 0x000fe20008410000 */
[----:B------:R-:W-:Y:S01]  /*a850*/  FMUL.FTZ R39, R39, UR10 ;  /* 0x0000000a27277c20 */ /* 0x000fe20008410000 */
[----:B------:R-:W-:Y:S01]  /*a860*/  MUFU.TANH R167, R36 ;  /* 0x0000002400a77308 */ /* 0x000fe20000002400 */
[C---:B--2---:R-:W-:Y:S06]  /*a870*/  HMMA.16816.F32 R184, R32.reuse, R12, R184 ;  /* 0x0000000c20b8723c */ /* 0x044fec00000018b8 */
[----:B------:R-:W-:Y:S01]  /*a880*/  HMMA.16816.F32 R148, R32, R14, R148 ;  /* 0x0000000e2094723c */ /* 0x000fe20000001894 */
[----:B------:R-:W2:Y:S01]  /*a890*/  LDSM.16.M88.4 R12, [R212+0x6000] ;  /* 0x00600000d40c783b */ /* 0x000ea20000000200 */
[----:B------:R-:W-:Y:S04]  /*a8a0*/  MUFU.TANH R166, R37 ;  /* 0x0000002500a67308 */ /* 0x000fe80000002400 */
[C---:B------:R-:W-:Y:S04]  /*a8b0*/  HMMA.16816.F32 R160, R20.reuse, R4, R160 ;  /* 0x0000000414a0723c */ /* 0x040fe800000018a0 */
[----:B------:R-:W-:Y:S02]  /*a8c0*/  MUFU.TANH R168, R38 ;  /* 0x0000002600a87308 */ /* 0x000fe40000002400 */
[C---:B------:R-:W-:Y:S01]  /*a8d0*/  HMMA.16816.F32 R156, R20.reuse, R6, R156 ;  /* 0x00000006149c723c */ /* 0x040fe2000000189c */
[----:B------:R-:W-:Y:S05]  /*a8e0*/  LDSM.16.M88.4 R4, [R209+0x5800] ;  /* 0x00580000d104783b */ /* 0x000fea0000000200 */
[----:B-1----:R-:W-:Y:S01]  /*a8f0*/  HMMA.16816.F32 R184, R20, R24, R184 ;  /* 0x0000001814b8723c */ /* 0x002fe200000018b8 */
[----:B------:R1:W-:Y:S05]  /*a900*/  MUFU.TANH R169, R39 ;  /* 0x0000002700a97308 */ /* 0x0003ea0000002400 */
[C---:B-----5:R-:W-:Y:S03]  /*a910*/  HMMA.16816.F32 R144, R48.reuse, R44, R144 ;  /* 0x0000002c3090723c */ /* 0x060fe60000001890 */
[----:B------:R-:W5:Y:S03]  /*a920*/  MUFU.TANH R40, R40 ;  /* 0x0000002800287308 */ /* 0x000f660000002400 */
[----:B------:R-:W-:Y:S05]  /*a930*/  HMMA.16816.F32 R140, R48, R46, R140 ;  /* 0x0000002e308c723c */ /* 0x000fea000000188c */
[----:B------:R-:W5:Y:S01]  /*a940*/  MUFU.TANH R41, R41 ;  /* 0x0000002900297308 */ /* 0x000f620000002400 */
[----:B------:R-:W-:Y:S01]  /*a950*/  HMMA.16816.F32 R148, R20, R26, R148 ;  /* 0x0000001a1494723c */ /* 0x000fe20000001894 */
[----:B------:R-:W3:Y:S04]  /*a960*/  LDSM.16.M88.4 R24, [R214+0xa800] ;  /* 0x00a80000d618783b */ /* 0x000ee80000000200 */
[----:B-1----:R-:W-:Y:S01]  /*a970*/  LDSM.16.M88.4 R36, [R209+0x3800] ;  /* 0x00380000d124783b */ /* 0x002fe20000000200 */
[C---:B------:R-:W-:Y:S01]  /*a980*/  HMMA.16816.F32 R160, R8.reuse, R28, R160 ;  /* 0x0000001c08a0723c */ /* 0x040fe200000018a0 */
[----:B------:R-:W1:Y:S05]  /*a990*/  MUFU.TANH R42, R42 ;  /* 0x0000002a002a7308 */ /* 0x000e6a0000002400 */
[----:B------:R-:W-:Y:S01]  /*a9a0*/  HMMA.16816.F32 R156, R8, R30, R156 ;  /* 0x0000001e089c723c */ /* 0x000fe2000000189c */
[----:B------:R-:W4:Y:S02]  /*a9b0*/  LDSM.16.M88.4 R28, [R207+0xa000] ;  /* 0x00a00000cf1c783b */ /* 0x000f240000000200 */
[----:B------:R-:W1:Y:S03]  /*a9c0*/  MUFU.TANH R43, R43 ;  /* 0x0000002b002b7308 */ /* 0x000e660000002400 */
[C---:B--2---:R-:W-:Y:S06]  /*a9d0*/  HMMA.16816.F32 R144, R32.reuse, R12, R144 ;  /* 0x0000000c2090723c */ /* 0x044fec0000001890 */
[----:B------:R-:W-:Y:S01]  /*a9e0*/  HMMA.16816.F32 R140, R32, R14, R140 ;  /* 0x0000000e208c723c */ /* 0x000fe2000000188c */
[----:B------:R-:W2:Y:S05]  /*a9f0*/  LDSM.16.M88.4 R12, [R212+0x6800] ;  /* 0x00680000d40c783b */ /* 0x000eaa0000000200 */
[----:B------:R-:W-:Y:S01]  /*aa00*/  HMMA.16816.F32 R64, R180, R16, R64 ;  /* 0x00000010b440723c */ /* 0x000fe20000001840 */
[----:B------:R-:W-:Y:S01]  /*aa10*/  FMUL.FTZ R160, R160, UR10 ;  /* 0x0000000aa0a07c20 */ /* 0x000fe20008410000 */
[----:B------:R-:W-:Y:S01]  /*aa20*/  FMUL.FTZ R162, R162, UR10 ;  /* 0x0000000aa2a27c20 */ /* 0x000fe20008410000 */
[----:B------:R-:W-:Y:S01]  /*aa30*/  FMUL.FTZ R44, R161, UR10 ;  /* 0x0000000aa12c7c20 */ /* 0x000fe20008410000 */
[----:B------:R-:W-:-:S02]  /*aa40*/  FMUL.FTZ R45, R163, UR10 ;  /* 0x0000000aa32d7c20 */ /* 0x000fc40008410000 */
[----:B------:R-:W-:Y:S01]  /*aa50*/  HMMA.16816.F32 R60, R180, R18, R60 ;  /* 0x00000012b43c723c */ /* 0x000fe2000000183c */
[----:B------:R-:W5:Y:S01]  /*aa60*/  LDSM.16.M88.4 R16, [R209+0x6000] ;  /* 0x00600000d110783b */ /* 0x000f620000000200 */
[----:B------:R-:W-:Y:S01]  /*aa70*/  FMUL.FTZ R47, R156, UR10 ;  /* 0x0000000a9c2f7c20 */ /* 0x000fe20008410000 */
[----:B------:R-:W-:Y:S01]  /*aa80*/  FMUL.FTZ R46, R157, UR10 ;  /* 0x0000000a9d2e7c20 */ /* 0x000fe20008410000 */
[----:B------:R-:W-:Y:S01]  /*aa90*/  FMUL.FTZ R156, R159, UR10 ;  /* 0x0000000a9f9c7c20 */ /* 0x000fe20008410000 */
[----:B------:R-:W-:Y:S01]  /*aaa0*/  FMUL.FTZ R157, R158, UR10 ;  /* 0x0000000a9e9d7c20 */ /* 0x000fe20008410000 */
[----:B---3--:R-:W-:Y:S01]  /*aab0*/  HMMA.16816.F32 R136, R48, R24, R136 ;  /* 0x000000183088723c */ /* 0x008fe20000001888 */
[----:B------:R-:W3:Y:S05]  /*aac0*/  MUFU.TANH R160, R160 ;  /* 0x000000a000a07308 */ /* 0x000eea0000002400 */
[C---:B------:R-:W-:Y:S03]  /*aad0*/  HMMA.16816.F32 R184, R8.reuse, R4, R184 ;  /* 0x0000000408b8723c */ /* 0x040fe600000018b8 */
[----:B------:R-:W3:Y:S03]  /*aae0*/  MUFU.TANH R175, R162 ;  /* 0x000000a200af7308 */ /* 0x000ee60000002400 */
[----:B------:R-:W-:Y:S01]  /*aaf0*/  HMMA.16816.F32 R148, R8, R6, R148 ;  /* 0x000000060894723c */ /* 0x000fe20000001894 */
[----:B------:R-:W1:Y:S04]  /*ab00*/  LDSM.16.M88.4 R4, [R207+0xa800] ;  /* 0x00a80000cf04783b */ /* 0x000e680000000200 */
[----:B------:R-:W3:Y:S01]  /*ab10*/  MUFU.TANH R44, R44 ;  /* 0x0000002c002c7308 */ /* 0x000ee20000002400 */
[C---:B----4-:R-:W-:Y:S06]  /*ab20*/  HMMA.16816.F32 R144, R20.reuse, R28, R144 ;  /* 0x0000001c1490723c */ /* 0x050fec0000001890 */
[----:B------:R-:W-:Y:S01]  /*ab30*/  HMMA.16816.F32 R140, R20, R30, R140 ;  /* 0x0000001e148c723c */ /* 0x000fe2000000188c */
[----:B------:R-:W4:Y:S01]  /*ab40*/  LDSM.16.M88.4 R28, [R214+0xb000] ;  /* 0x00b00000d61c783b */ /* 0x000f220000000200 */
[----:B------:R-:W3:Y:S04]  /*ab50*/  MUFU.TANH R45, R45 ;  /* 0x0000002d002d7308 */ /* 0x000ee80000002400 */
[----:B------:R-:W-:Y:S01]  /*ab60*/  HMMA.16816.F32 R56, R180, R36, R56 ;  /* 0x00000024b438723c */ /* 0x000fe20000001838 */
[----:B------:R-:W3:Y:S01]  /*ab70*/  S2R R36, SR_TID.X ;  /* 0x0000000000247919 */ /* 0x000ee20000002100 */
[----:B------:R-:W-:Y:S01]  /*ab80*/  FMUL.FTZ R159, R185, UR10 ;  /* 0x0000000ab99f7c20 */ /* 0x000fe20008410000 */
[----:B------:R-:W-:Y:S01]  /*ab90*/  FMUL.FTZ R158, R184, UR10 ;  /* 0x0000000ab89e7c20 */ /* 0x000fe20008410000 */
[----:B------:R-:W4:Y:S01]  /*aba0*/  MUFU.TANH R47, R47 ;  /* 0x0000002f002f7308 */ /* 0x000f220000002400 */
[----:B------:R-:W-:Y:S01]  /*abb0*/  FMUL.FTZ R161, R186, UR10 ;  /* 0x0000000abaa17c20 */ /* 0x000fe20008410000 */
[----:B--2---:R-:W-:Y:S01]  /*abc0*/  HMMA.16816.F32 R136, R32, R12, R136 ;  /* 0x0000000c2088723c */ /* 0x004fe20000001888 */
[----:B------:R-:W-:Y:S01]  /*abd0*/  FMUL.FTZ R149, R149, UR10 ;  /* 0x0000000a95957c20 */ /* 0x000fe20008410000 */
[----:B------:R-:W-:Y:S01]  /*abe0*/  FMUL.FTZ R173, R187, UR10 ;  /* 0x0000000abbad7c20 */ /* 0x000fe20008410000 */
[----:B------:R-:W-:Y:S01]  /*abf0*/  FMUL.FTZ R148, R148, UR10 ;  /* 0x0000000a94947c20 */ /* 0x000fe20008410000 */
[----:B------:R-:W-:Y:S01]  /*ac00*/  FMUL.FTZ R150, R150, UR10 ;  /* 0x0000000a96967c20 */ /* 0x000fe20008410000 */
[----:B------:R-:W-:Y:S01]  /*ac10*/  FMUL.FTZ R151, R151, UR10 ;  /* 0x0000000a97977c20 */ /* 0x000fe20008410000 */
[----:B------:R-:W-:Y:S01]  /*ac20*/  HMMA.16816.F32 R132, R48, R26, R132 ;  /* 0x0000001a3084723c */ /* 0x000fe20000001884 */
[----:B------:R-:W2:Y:S01]  /*ac30*/  LDSM.16.M88.4 R24, [R209+0x6800] ;  /* 0x00680000d118783b */ /* 0x000ea20000000200 */
[----:B------:R-:W-:Y:S04]  /*ac40*/  MUFU.TANH R162, R149 ;  /* 0x0000009500a27308 */ /* 0x000fe80000002400 */
[C---:B-----5:R-:W-:Y:S04]  /*ac50*/  HMMA.16816.F32 R144, R8.reuse, R16, R144 ;  /* 0x000000100890723c */ /* 0x060fe80000001890 */
[----:B------:R-:W5:Y:S02]  /*ac60*/  MUFU.TANH R46, R46 ;  /* 0x0000002e002e7308 */ /* 0x000f640000002400 */
[----:B------:R-:W-:Y:S01]  /*ac70*/  HMMA.16816.F32 R140, R8, R18, R140 ;  /* 0x00000012088c723c */ /* 0x000fe2000000188c */
[----:B------:R-:W5:Y:S05]  /*ac80*/  LDSM.16.M88.4 R16, [R214+0xb800] ;  /* 0x00b80000d610783b */ /* 0x000f6a0000000200 */
[----:B-1----:R-:W-:Y:S01]  /*ac90*/  HMMA.16816.F32 R136, R20, R4, R136 ;  /* 0x000000041488723c */ /* 0x002fe20000001888 */
[----:B------:R-:W1:Y:S01]  /*aca0*/  MUFU.TANH R157, R157 ;  /* 0x0000009d009d7308 */ /* 0x000e620000002400 */
[----:B---3--:R-:W-:-:S04]  /*acb0*/  IMAD.SHL.U32 R36, R36, 0x2, RZ ;  /* 0x0000000224247824 */ /* 0x008fc800078e00ff */
[----:B------:R-:W-:Y:S01]  /*acc0*/  HMMA.16816.F32 R132, R32, R14, R132 ;  /* 0x0000000e2084723c */ /* 0x000fe20000001884 */
[----:B------:R-:W3:Y:S01]  /*acd0*/  LDSM.16.M88.4 R12, [R212+0x7000] ;  /* 0x00700000d40c783b */ /* 0x000ee20000000200 */
[----:B------:R-:W-:Y:S01]  /*ace0*/  LOP3.LUT R36, R36, 0x6, RZ, 0xc0, !PT ;  /* 0x0000000624247812 */ /* 0x000fe200078ec0ff */
[----:B------:R-:W1:Y:S03]  /*acf0*/  MUFU.TANH R156, R156 ;  /* 0x0000009c009c7308 */ /* 0x000e660000002400 */
[----:B------:R-:W-:Y:S01]  /*ad00*/  HMMA.16816.F32 R52, R180, R38, R52 ;  /* 0x00000026b434723c */ /* 0x000fe20000001834 */
[----:B------:R-:W-:Y:S01]  /*ad10*/  FMUL.FTZ R144, R144, UR10 ;  /* 0x0000000a90907c20 */ /* 0x000fe20008410000 */
[----:B------:R-:W-:Y:S01]  /*ad20*/  FMUL.FTZ R170, R145, UR10 ;  /* 0x0000000a91aa7c20 */ /* 0x000fe20008410000 */
[----:B------:R-:W-:Y:S01]  /*ad30*/  FMUL.FTZ R145, R146, UR10 ;  /* 0x0000000a92917c20 */ /* 0x000fe20008410000 */
[----:B------:R-:W-:Y:S01]  /*ad40*/  FMUL.FTZ R146, R147, UR10 ;  /* 0x0000000a93927c20 */ /* 0x000fe20008410000 */
[----:B------:R-:W-:Y:S01]  /*ad50*/  MUFU.TANH R158, R158 ;  /* 0x0000009e009e7308 */ /* 0x000fe20000002400 */
[----:B----4-:R-:W-:Y:S01]  /*ad60*/  HMMA.16816.F32 R64, R48, R28, R64 ;  /* 0x0000001c3040723c */ /* 0x010fe20000001840 */
[----:B------:R-:W-:-:S02]  /*ad70*/  IMAD R180, R223, 0x80, R36 ;  /* 0x00000080dfb47824 */ /* 0x000fc400078e0224 */
[----:B------:R-:W-:Y:S01]  /*ad80*/  FMUL.FTZ R142, R142, UR10 ;  /* 0x0000000a8e8e7c20 */ /* 0x000fe20008410000 */
[----:B------:R-:W-:Y:S01]  /*ad90*/  FMUL.FTZ R140, R140, UR10 ;  /* 0x0000000a8c8c7c20 */ /* 0x000fe20008410000 */
[----:B------:R-:W-:Y:S01]  /*ada0*/  FMUL.FTZ R141, R141, UR10 ;  /* 0x0000000a8d8d7c20 */ /* 0x000fe20008410000 */
[----:B------:R-:W-:Y:S01]  /*adb0*/  VIADD R4, R180, 0x1 ;  /* 0x00000001b4047836 */ /* 0x000fe20000000000 */
[----:B--2---:R-:W-:Y:S01]  /*adc0*/  HMMA.16816.F32 R136, R8, R24, R136 ;  /* 0x000000180888723c */ /* 0x004fe20000001888 */
[----:B------:R-:W2:Y:S01]  /*add0*/  MUFU.TANH R161, R161 ;  /* 0x000000a100a17308 */ /* 0x000ea20000002400 */
[----:B------:R-:W-:Y:S02]  /*ade0*/  FMUL.FTZ R143, R143, UR10 ;  /* 0x0000000a8f8f7c20 */ /* 0x000fe40008410000 */
[CC--:B------:R-:W-:Y:S02]  /*adf0*/  ISETP.GE.AND P4, PT, R4.reuse, R199.reuse, PT ;  /* 0x000000c70400720c */ /* 0x0c0fe40003f86270 */
[----:B------:R-:W-:Y:S01]  /*ae00*/  ISETP.GE.AND P5, PT, R4, R198, PT ;  /* 0x000000c60400720c */ /* 0x000fe20003fa6270 */
[----:B------:R-:W-:Y:S01]  /*ae10*/  HMMA.16816.F32 R132, R20, R6, R132 ;  /* 0x000000061484723c */ /* 0x000fe20000001884 */
[----:B------:R-:W-:Y:S01]  /*ae20*/  VIADD R24, R180, 0x8 ;  /* 0x00000008b4187836 */ /* 0x000fe20000000000 */
[----:B------:R-:W4:Y:S01]  /*ae30*/  LDSM.16.M88.4 R4, [R207+0xb000] ;  /* 0x00b00000cf04783b */ /* 0x000f220000000200 */
[----:B------:R-:W-:Y:S01]  /*ae40*/  FSEL R182, R152, -INF , !P4 ;  /* 0xff80000098b67808 */ /* 0x000fe20006000000 */
[----:B------:R-:W2:Y:S02]  /*ae50*/  MUFU.TANH R159, R159 ;  /* 0x0000009f009f7308 */ /* 0x000ea40000002400 */
[----:B------:R-:W-:Y:S01]  /*ae60*/  HMMA.16816.F32 R60, R48, R30, R60 ;  /* 0x0000001e303c723c */ /* 0x000fe2000000183c */
[----:B------:R-:W1:Y:S01]  /*ae70*/  LDSM.16.M88.4 R28, [R212+0x7800] ;  /* 0x00780000d41c783b */ /* 0x000e620000000200 */
[----:B------:R-:W-:-:S02]  /*ae80*/  ISETP.GE.AND P6, PT, R24, R199, PT ;  /* 0x000000c71800720c */ /* 0x000fc40003fc6270 */
[----:B------:R-:W-:Y:S01]  /*ae90*/  ISETP.GE.AND P4, PT, R24, R198, PT ;  /* 0x000000c61800720c */ /* 0x000fe20003f86270 */
[----:B------:R-:W-:Y:S01]  /*aea0*/  VIADD R24, R180, 0x9 ;  /* 0x00000009b4187836 */ /* 0x000fe20000000000 */
[----:B-----5:R-:W-:Y:S01]  /*aeb0*/  HMMA.16816.F32 R56, R48, R16, R56 ;  /* 0x000000103038723c */ /* 0x020fe20000001838 */
[----:B------:R-:W-:Y:S01]  /*aec0*/  MUFU.TANH R173, R173 ;  /* 0x000000ad00ad7308 */ /* 0x000fe20000002400 */
[----:B------:R-:W-:-:S03]  /*aed0*/  FSEL R183, R165, -INF , !P4 ;  /* 0xff800000a5b77808 */ /* 0x000fc60006000000 */
[----:B------:R-:W-:Y:S01]  /*aee0*/  FMUL.FTZ R136, R136, UR10 ;  /* 0x0000000a88887c20 */ /* 0x000fe20008410000 */
[----:B---3--:R-:W-:Y:S01]  /*aef0*/  HMMA.16816.F32 R64, R32, R12, R64 ;  /* 0x0000000c2040723c */ /* 0x008fe20000001840 */
[----:B------:R-:W-:Y:S01]  /*af00*/  FSEL R17, R153, -INF , !P5 ;  /* 0xff80000099117808 */ /* 0x000fe20006800000 */
[----:B------:R-:W-:Y:S01]  /*af10*/  FMUL.FTZ R138, R138, UR10 ;  /* 0x0000000a8a8a7c20 */ /* 0x000fe20008410000 */
[----:B------:R-:W-:Y:S01]  /*af20*/  FSEL R16, R154, -INF , !P6 ;  /* 0xff8000009a107808 */ /* 0x000fe20007000000 */
[----:B------:R3:W-:Y:S01]  /*af30*/  MUFU.TANH R153, R136 ;  /* 0x0000008800997308 */ /* 0x0007e20000002400 */
[CC--:B------:R-:W-:Y:S01]  /*af40*/  ISETP.GE.AND P5, PT, R24.reuse, R199.reuse, PT ;  /* 0x000000c71800720c */ /* 0x0c0fe20003fa6270 */
[----:B------:R-:W-:Y:S01]  /*af50*/  HMMA.16816.F32 R52, R48, R18, R52 ;  /* 0x000000123034723c */ /* 0x000fe20000001834 */
[-C--:B------:R-:W-:Y:S01]  /*af60*/  ISETP.GE.AND P6, PT, R24, R198.reuse, PT ;  /* 0x000000c61800720c */ /* 0x080fe20003fc6270 */
[C---:B------:R-:W-:Y:S01]  /*af70*/  VIADD R24, R180.reuse, 0x10 ;  /* 0x00000010b4187836 */ /* 0x040fe20000000000 */
[----:B------:R-:W-:Y:S01]  /*af80*/  FSEL R184, R155, -INF , !P5 ;  /* 0xff8000009bb87808 */ /* 0x000fe20006800000 */
[----:B------:R-:W-:Y:S01]  /*af90*/  VIADD R12, R180, 0x11 ;  /* 0x00000011b40c7836 */ /* 0x000fe20000000000 */
[----:B------:R-:W-:Y:S01]  /*afa0*/  FSEL R185, R164, -INF , !P6 ;  /* 0xff800000a4b97808 */ /* 0x000fe20007000000 */
[----:B------:R-:W-:Y:S01]  /*afb0*/  HMMA.16816.F32 R60, R32, R14, R60 ;  /* 0x0000000e203c723c */ /* 0x000fe2000000183c */
[-C--:B------:R-:W-:Y:S01]  /*afc0*/  ISETP.GE.AND P4, PT, R24, R199.reuse, PT ;  /* 0x000000c71800720c */ /* 0x080fe20003f86270 */
[----:B------:R-:W5:Y:S01]  /*afd0*/  MUFU.TANH R148, R148 ;  /* 0x0000009400947308 */ /* 0x000f620000002400 */
[-C--:B------:R-:W-:Y:S01]  /*afe0*/  ISETP.GE.AND P6, PT, R12, R199.reuse, PT ;  /* 0x000000c70c00720c */ /* 0x080fe20003fc6270 */
[----:B------:R-:W-:Y:S01]  /*aff0*/  FMUL.FTZ R137, R137, UR10 ;  /* 0x0000000a89897c20 */ /* 0x000fe20008410000 */
[----:B------:R-:W-:Y:S01]  /*b000*/  FSEL R178, R40, -INF , !P4 ;  /* 0xff80000028b27808 */ /* 0x000fe20006000000 */
[----:B------:R-:W-:Y:S01]  /*b010*/  HMMA.16816.F32 R132, R8, R26, R132 ;  /* 0x0000001a0884723c */ /* 0x000fe20000001884 */
[-C--:B------:R-:W-:Y:S01]  /*b020*/  ISETP.GE.AND P4, PT, R12, R198.reuse, PT ;  /* 0x000000c60c00720c */ /* 0x080fe20003f86270 */
[----:B------:R-:W-:Y:S01]  /*b030*/  VIADD R12, R180, 0x18 ;  /* 0x00000018b40c7836 */ /* 0x000fe20000000000 */
[-C--:B------:R-:W-:Y:S01]  /*b040*/  ISETP.GE.AND P5, PT, R24, R198.reuse, PT ;  /* 0x000000c61800720c */ /* 0x080fe20003fa6270 */
[----:B------:R-:W5:Y:S01]  /*b050*/  MUFU.TANH R171, R150 ;  /* 0x0000009600ab7308 */ /* 0x000f620000002400 */
[----:B------:R-:W-:Y:S01]  /*b060*/  FSEL R174, R41, -INF , !P6 ;  /* 0xff80000029ae7808 */ /* 0x000fe20007000000 */
[----:B------:R-:W2:Y:S01]  /*b070*/  LDSM.16.M88.4 R24, [R209+0x7000] ;  /* 0x00700000d118783b */ /* 0x000ea20000000200 */
[----:B------:R-:W-:Y:S01]  /*b080*/  FSEL R179, R42, -INF , !P5 ;  /* 0xff8000002ab37808 */ /* 0x000fe20006800000 */
[----:B----4-:R-:W-:Y:S01]  /*b090*/  HMMA.16816.F32 R64, R20, R4, R64 ;  /* 0x000000041440723c */ /* 0x010fe20000001840 */
[-C--:B------:R-:W-:Y:S01]  /*b0a0*/  ISETP.GE.AND P5, PT, R12, R199.reuse, PT ;  /* 0x000000c70c00720c */ /* 0x080fe20003fa6270 */
[----:B------:R-:W-:Y:S01]  /*b0b0*/  VIADD R19, R180, 0x31 ;  /* 0x00000031b4137836 */ /* 0x000fe20000000000 */
[-C--:B------:R-:W-:Y:S01]  /*b0c0*/  ISETP.GE.AND P6, PT, R12, R198.reuse, PT ;  /* 0x000000c60c00720c */ /* 0x080fe20003fc6270 */
[C---:B------:R-:W-:Y:S01]  /*b0d0*/  VIADD R12, R180.reuse, 0x19 ;  /* 0x00000019b40c7836 */ /* 0x040fe20000000000 */
[----:B------:R-:W-:Y:S01]  /*b0e0*/  FSEL R177, R43, -INF , !P4 ;  /* 0xff8000002bb17808 */ /* 0x000fe20006000000 */
[----:B-1----:R-:W-:Y:S01]  /*b0f0*/  HMMA.16816.F32 R56, R32, R28, R56 ;  /* 0x0000001c2038723c */ /* 0x002fe20000001838 */
[----:B------:R-:W-:Y:S01]  /*b100*/  FSEL R176, R167, -INF , !P5 ;  /* 0xff800000a7b07808 */ /* 0x000fe20006800000 */
[----:B------:R-:W-:Y:S01]  /*b110*/  VIADD R4, R180, 0x20 ;  /* 0x00000020b4047836 */ /* 0x000fe20000000000 */
[-C--:B------:R-:W-:Y:S01]  /*b120*/  ISETP.GE.AND P4, PT, R12, R199.reuse, PT ;  /* 0x000000c70c00720c */ /* 0x080fe20003f86270 */
[----:B------:R-:W-:Y:S01]  /*b130*/  VIADD R5, R180, 0x28 ;  /* 0x00000028b4057836 */ /* 0x000fe20000000000 */
[-C--:B------:R-:W-:Y:S01]  /*b140*/  ISETP.GE.AND P5, PT, R12, R198.reuse, PT ;  /* 0x000000c60c00720c */ /* 0x080fe20003fa6270 */
[----:B------:R1:W-:Y:S01]  /*b150*/  MUFU.TANH R41, R138 ;  /* 0x0000008a00297308 */ /* 0x0003e20000002400 */
[----:B------:R-:W4:Y:S01]  /*b160*/  LDSM.16.M88.4 R12, [R207+0xb800] ;  /* 0x00b80000cf0c783b */ /* 0x000f220000000200 */
[----:B------:R-:W-:Y:S01]  /*b170*/  FSEL R39, R168, -INF , !P6 ;  /* 0xff800000a8277808 */ /* 0x000fe20007000000 */
[----:B------:R-:W-:Y:S01]  /*b180*/  HMMA.16816.F32 R60, R20, R6, R60 ;  /* 0x00000006143c723c */ /* 0x000fe2000000183c */
[----:B------:R-:W-:Y:S01]  /*b190*/  FSEL R28, R166, -INF , !P4 ;  /* 0xff800000a61c7808 */ /* 0x000fe20006000000 */
[----:B------:R-:W-:Y:S01]  /*b1a0*/  FMUL.FTZ R139, R139, UR10 ;  /* 0x0000000a8b8b7c20 */ /* 0x000fe20008410000 */
[-C--:B------:R-:W-:Y:S01]  /*b1b0*/  ISETP.GE.AND P6, PT, R4, R199.reuse, PT ;  /* 0x000000c70400720c */ /* 0x080fe20003fc6270 */
[----:B------:R-:W-:Y:S01]  /*b1c0*/  FMUL.FTZ R42, R132, UR10 ;  /* 0x0000000a842a7c20 */ /* 0x000fe20008410000 */
[-C--:B------:R-:W-:Y:S01]  /*b1d0*/  ISETP.GE.AND P4, PT, R4, R198.reuse, PT ;  /* 0x000000c60400720c */ /* 0x080fe20003f86270 */
[----:B------:R-:W-:Y:S01]  /*b1e0*/  VIADD R4, R180, 0x21 ;  /* 0x00000021b4047836 */ /* 0x000fe20000000000 */
[----:B------:R-:W-:Y:S01]  /*b1f0*/  FSEL R37, R169, -INF , !P5 ;  /* 0xff800000a9257808 */ /* 0x000fe20006800000 */
[----:B------:R-:W-:Y:S01]  /*b200*/  HMMA.16816.F32 R52, R32, R30, R52 ;  /* 0x0000001e2034723c */ /* 0x000fe20000001834 */
[----:B---3--:R-:W-:Y:S01]  /*b210*/  FSEL R136, R160, -INF , !P6 ;  /* 0xff800000a0887808 */ /* 0x008fe20007000000 */
[----:B------:R-:W-:Y:S01]  /*b220*/  MUFU.TANH R163, R151 ;  /* 0x0000009700a37308 */ /* 0x000fe20000002400 */
[CC--:B------:R-:W-:Y:S01]  /*b230*/  ISETP.GE.AND P5, PT, R4.reuse, R199.reuse, PT ;  /* 0x000000c70400720c */ /* 0x0c0fe20003fa6270 */
[----:B------:R-:W-:Y:S01]  /*b240*/  FMUL.FTZ R133, R133, UR10 ;  /* 0x0000000a85857c20 */ /* 0x000fe20008410000 */
[----:B------:R-:W-:Y:S01]  /*b250*/  ISETP.GE.AND P6, PT, R4, R198, PT ;  /* 0x000000c60400720c */ /* 0x000fe20003fc6270 */
[----:B------:R-:W-:Y:S01]  /*b260*/  VIADD R4, R180, 0x29 ;  /* 0x00000029b4047836 */ /* 0x000fe20000000000 */
[----:B------:R-:W-:Y:S01]  /*b270*/  FSEL R175, R175, -INF , !P4 ;  /* 0xff800000afaf7808 */ /* 0x000fe20006000000 */
[----:B------:R-:W-:Y:S01]  /*b280*/  FMUL.FTZ R134, R134, UR10 ;  /* 0x0000000a86867c20 */ /* 0x000fe20008410000 */
[----:B------:R-:W-:Y:S01]  /*b290*/  ISETP.GE.AND P4, PT, R5, R199, PT ;  /* 0x000000c70500720c */ /* 0x000fe20003f86270 */
[----:B------:R3:W-:Y:S01]  /*b2a0*/  MUFU.TANH R40, R137 ;  /* 0x0000008900287308 */ /* 0x0007e20000002400 */
[----:B-1----:R-:W-:Y:S01]  /*b2b0*/  FSEL R138, R44, -INF , !P5 ;  /* 0xff8000002c8a7808 */ /* 0x002fe20006800000 */
[----:B------:R-:W-:Y:S01]  /*b2c0*/  FMUL.FTZ R18, R135, UR10 ;  /* 0x0000000a87127c20 */ /* 0x000fe20008410000 */
[----:B------:R-:W-:-:S02]  /*b2d0*/  FSEL R149, R45, -INF , !P6 ;  /* 0xff8000002d957808 */ /* 0x000fc40007000000 */
[----:B------:R-:W-:Y:S01]  /*b2e0*/  FSEL R36, R47, -INF , !P4 ;  /* 0xff8000002f247808 */ /* 0x000fe20006000000 */
[C---:B--2---:R-:W-:Y:S01]  /*b2f0*/  HMMA.16816.F32 R64, R8.reuse, R24, R64 ;  /* 0x000000180840723c */ /* 0x044fe20000001840 */
[-C--:B------:R-:W-:Y:S01]  /*b300*/  ISETP.GE.AND P5, PT, R5, R198.reuse, PT ;  /* 0x000000c60500720c */ /* 0x080fe20003fa6270 */
[----:B------:R-:W1:Y:S01]  /*b310*/  MUFU.TANH R144, R144 ;  /* 0x0000009000907308 */ /* 0x000e620000002400 */
[C---:B------:R-:W-:Y:S02]  /*b320*/  ISETP.GE.AND P6, PT, R4.reuse, R199, PT ;  /* 0x000000c70400720c */ /* 0x040fe40003fc6270 */
[----:B------:R-:W-:Y:S01]  /*b330*/  ISETP.GE.AND P4, PT, R4, R198, PT ;  /* 0x000000c60400720c */ /* 0x000fe20003f86270 */
[----:B------:R-:W-:Y:S01]  /*b340*/  HMMA.16816.F32 R60, R8, R26, R60 ;  /* 0x0000001a083c723c */ /* 0x000fe2000000183c */
[----:B------:R-:W2:Y:S01]  /*b350*/  LDSM.16.M88.4 R4, [R209+0x7800] ;  /* 0x00780000d104783b */ /* 0x000ea20000000200 */
[----:B------:R-:W-:Y:S01]  /*b360*/  VIADD R25, R180, 0x30 ;  /* 0x00000030b4197836 */ /* 0x000fe20000000000 */
[----:B------:R-:W-:Y:S01]  /*b370*/  FSEL R38, R46, -INF , !P6 ;  /* 0xff8000002e267808 */ /* 0x000fe20007000000 */
[----:B------:R-:W-:Y:S01]  /*b380*/  MUFU.TANH R170, R170 ;  /* 0x000000aa00aa7308 */ /* 0x000fe20000002400 */
[----:B---3--:R-:W-:Y:S01]  /*b390*/  FSEL R137, R157, -INF , !P5 ;  /* 0xff8000009d897808 */ /* 0x008fe20006800000 */
[----:B------:R-:W-:-:S04]  /*b3a0*/  DEPBAR.LE SB0, 0x0 ;  /* 0x000080000000791a */ /* 0x000fc80000000000 */
[C---:B----4-:R-:W-:Y:S01]  /*b3b0*/  HMMA.16816.F32 R56, R20.reuse, R12, R56 ;  /* 0x0000000c1438723c */ /* 0x050fe20000001838 */
[CC--:B------:R-:W-:Y:S01]  /*b3c0*/  ISETP.GE.AND P5, PT, R25.reuse, R199.reuse, PT ;  /* 0x000000c71900720c */ /* 0x0c0fe20003fa6270 */
[----:B------:R-:W3:Y:S01]  /*b3d0*/  MUFU.TANH R145, R145 ;  /* 0x0000009100917308 */ /* 0x000ee20000002400 */
[-C--:B------:R-:W-:Y:S01]  /*b3e0*/  ISETP.GE.AND P6, PT, R25, R198.reuse, PT ;  /* 0x000000c61900720c */ /* 0x080fe20003fc6270 */
[----:B------:R-:W-:Y:S01]  /*b3f0*/  VIADD R25, R180, 0x38 ;  /* 0x00000038b4197836 */ /* 0x000fe20000000000 */
[----:B------:R-:W-:Y:S01]  /*b400*/  FSEL R147, R156, -INF , !P4 ;  /* 0xff8000009c937808 */ /* 0x000fe20006000000 */
[----:B------:R-:W-:Y:S01]  /*b410*/  HMMA.16816.F32 R52, R20, R14, R52 ;  /* 0x0000000e1434723c */ /* 0x000fe20000001834 */
[-C--:B------:R-:W-:Y:S01]  /*b420*/  ISETP.GE.AND P4, PT, R19, R199.reuse, PT ;  /* 0x000000c71300720c */ /* 0x080fe20003f86270 */
[----:B------:R-:W-:Y:S01]  /*b430*/  VIADD R26, R180, 0x41 ;  /* 0x00000041b41a7836 */ /* 0x000fe20000000000 */
[----:B------:R-:W-:Y:S01]  /*b440*/  FSEL R151, R161, -INF , !P6 ;  /* 0xff800000a1977808 */ /* 0x000fe20007000000 */
[----:B------:R4:W-:Y:S01]  /*b450*/  MUFU.TANH R181, R142 ;  /* 0x0000008e00b57308 */ /* 0x0009e20000002400 */
[-C--:B------:R-:W-:Y:S01]  /*b460*/  ISETP.GE.AND P6, PT, R25, R199.reuse, PT ;  /* 0x000000c71900720c */ /* 0x080fe20003fc6270 */
[----:B------:R-:W-:Y:S01]  /*b470*/  FMUL.FTZ R64, R64, UR10 ;  /* 0x0000000a40407c20 */ /* 0x000fe20008410000 */
[----:B------:R-:W-:Y:S01]  /*b480*/  FSEL R154, R159, -INF , !P4 ;  /* 0xff8000009f9a7808 */ /* 0x000fe20006000000 */
[C---:B------:R-:W-:Y:S01]  /*b490*/  VIADD R15, R180.reuse, 0x50 ;  /* 0x00000050b40f7836 */ /* 0x040fe20000000000 */
[----:B------:R-:W-:Y:S01]  /*b4a0*/  ISETP.GE.AND P4, PT, R25, R198, PT ;  /* 0x000000c61900720c */ /* 0x000fe20003f86270 */
[----:B------:R-:W-:Y:S01]  /*b4b0*/  VIADD R25, R180, 0x40 ;  /* 0x00000040b4197836 */ /* 0x000fe20000000000 */
[----:B-----5:R-:W-:Y:S01]  /*b4c0*/  FSEL R150, R148, -INF , !P6 ;  /* 0xff80000094967808 */ /* 0x020fe20007000000 */
[----:B------:R-:W5:Y:S01]  /*b4d0*/  MUFU.TANH R146, R146 ;  /* 0x0000009200927308 */ /* 0x000f620000002400 */
[----:B------:R-:W-:Y:S01]  /*b4e0*/  FSEL R171, R171, -INF , !P4 ;  /* 0xff800000abab7808 */ /* 0x000fe20006000000 */
[----:B------:R-:W-:Y:S01]  /*b4f0*/  FMUL.FTZ R13, R65, UR10 ;  /* 0x0000000a410d7c20 */ /* 0x000fe20008410000 */
[----:B------:R-:W-:Y:S01]  /*b500*/  ISETP.GE.AND P4, PT, R25, R199, PT ;  /* 0x000000c71900720c */ /* 0x000fe20003f86270 */
[----:B------:R-:W-:Y:S01]  /*b510*/  FMUL.FTZ R66, R66, UR10 ;  /* 0x0000000a42427c20 */ /* 0x000fe20008410000 */
[----:B------:R-:W-:-:S02]  /*b520*/  VIADD R14, R180, 0x51 ;  /* 0x00000051b40e7836 */ /* 0x000fc40000000000 */
[----:B------:R-:W-:Y:S01]  /*b530*/  FMUL.FTZ R67, R67, UR10 ;  /* 0x0000000a43437c20 */ /* 0x000fe20008410000 */
[----:B-1----:R-:W-:Y:S01]  /*b540*/  FSEL R164, R144, -INF , !P4 ;  /* 0xff80000090a47808 */ /* 0x002fe20006000000 */
[----:B------:R-:W1:Y:S01]  /*b550*/  MUFU.TANH R140, R140 ;  /* 0x0000008c008c7308 */ /* 0x000e620000002400 */
[----:B----4-:R-:W-:Y:S01]  /*b560*/  FSEL R142, R158, -INF , !P5 ;  /* 0xff8000009e8e7808 */ /* 0x010fe20006800000 */
[----:B------:R-:W-:Y:S01]  /*b570*/  FMUL.FTZ R60, R60, UR10 ;  /* 0x0000000a3c3c7c20 */ /* 0x000fe20008410000 */
[-C--:B------:R-:W-:Y:S01]  /*b580*/  ISETP.GE.AND P5, PT, R19, R198.reuse, PT ;  /* 0x000000c61300720c */ /* 0x080fe20003fa6270 */
[----:B------:R-:W-:Y:S01]  /*b590*/  VIADD R19, R180, 0x39 ;  /* 0x00000039b4137836 */ /* 0x000fe20000000000 */
[C---:B--2---:R-:W-:Y:S01]  /*b5a0*/  HMMA.16816.F32 R56, R8.reuse, R4, R56 ;  /* 0x000000040838723c */ /* 0x044fe20000001838 */
[-C--:B------:R-:W-:Y:S01]  /*b5b0*/  ISETP.GE.AND P4, PT, R26, R198.reuse, PT ;  /* 0x000000c61a00720c */ /* 0x080fe20003f86270 */
[----:B------:R-:W-:Y:S01]  /*b5c0*/  FMUL.FTZ R61, R61, UR10 ;  /* 0x0000000a3d3d7c20 */ /* 0x000fe20008410000 */
[----:B------:R-:W2:Y:S01]  /*b5d0*/  MUFU.TANH R141, R141 ;  /* 0x0000008d008d7308 */ /* 0x000ea20000002400 */
[----:B------:R-:W-:Y:S01]  /*b5e0*/  FSEL R173, R173, -INF , !P5 ;  /* 0xff800000adad7808 */ /* 0x000fe20006800000 */
[----:B------:R-:W-:Y:S01]  /*b5f0*/  FMUL.FTZ R63, R63, UR10 ;  /* 0x0000000a3f3f7c20 */ /* 0x000fe20008410000 */
[C---:B------:R-:W-:Y:S01]  /*b600*/  ISETP.GE.AND P5, PT, R19.reuse, R199, PT ;  /* 0x000000c71300720c */ /* 0x040fe20003fa6270 */
[C---:B------:R-:W-:Y:S01]  /*b610*/  VIADD R4, R180.reuse, 0x48 ;  /* 0x00000048b4047836 */ /* 0x040fe20000000000 */
[-C--:B------:R-:W-:Y:S01]  /*b620*/  ISETP.GE.AND P6, PT, R19, R198.reuse, PT ;  /* 0x000000c61300720c */ /* 0x080fe20003fc6270 */
[----:B------:R-:W-:Y:S01]  /*b630*/  VIADD R5, R180, 0x49 ;  /* 0x00000049b4057836 */ /* 0x000fe20000000000 */
[----:B------:R-:W-:Y:S01]  /*b640*/  FSEL R152, R162, -INF , !P5 ;  /* 0xff800000a2987808 */ /* 0x000fe20006800000 */
[----:B------:R-:W4:Y:S01]  /*b650*/  MUFU.TANH R143, R143 ;  /* 0x0000008f008f7308 */ /* 0x000f220000002400 */
[----:B------:R-:W-:Y:S01]  /*b660*/  FSEL R161, R163, -INF , !P6 ;  /* 0xff800000a3a17808 */ /* 0x000fe20007000000 */
[----:B------:R-:W-:Y:S01]  /*b670*/  HMMA.16816.F32 R52, R8, R6, R52 ;  /* 0x000000060834723c */ /* 0x000fe20000001834 */
[----:B------:R-:W-:-:S02]  /*b680*/  ISETP.GE.AND P5, PT, R25, R198, PT ;  /* 0x000000c61900720c */ /* 0x000fc40003fa6270 */
[-C--:B------:R-:W-:Y:S02]  /*b690*/  ISETP.GE.AND P6, PT, R26, R199.reuse, PT ;  /* 0x000000c71a00720c */ /* 0x080fe40003fc6270 */
[----:B---3--:R-:W-:Y:S01]  /*b6a0*/  FSEL R169, R145, -INF , !P5 ;  /* 0xff80000091a97808 */ /* 0x008fe20006800000 */
[----:B------:R-:W3:Y:S01]  /*b6b0*/  MUFU.TANH R29, R139 ;  /* 0x0000008b001d7308 */ /* 0x000ee20000002400 */
[----:B------:R-:W-:Y:S01]  /*b6c0*/  FSEL R170, R170, -INF , !P6 ;  /* 0xff800000aaaa7808 */ /* 0x000fe20007000000 */
[----:B------:R-:W-:Y:S01]  /*b6d0*/  VIADD R7, R180, 0x60 ;  /* 0x00000060b4077836 */ /* 0x000fe20000000000 */
[-C--:B------:R-:W-:Y:S01]  /*b6e0*/  ISETP.GE.AND P5, PT, R4, R199.reuse, PT ;  /* 0x000000c70400720c */ /* 0x080fe20003fa6270 */
[----:B------:R-:W-:Y:S01]  /*b6f0*/  VIADD R6, R180, 0x61 ;  /* 0x00000061b4067836 */ /* 0x000fe20000000000 */
[-C--:B------:R-:W-:Y:S01]  /*b700*/  ISETP.GE.AND P6, PT, R4, R198.reuse, PT ;  /* 0x000000c60400720c */ /* 0x080fe20003fc6270 */
[----:B------:R-:W-:Y:S01]  /*b710*/  FMUL.FTZ R56, R56, UR10 ;  /* 0x0000000a38387c20 */ /* 0x000fe20008410000 */
[----:B-----5:R-:W-:Y:S01]  /*b720*/  FSEL R167, R146, -INF , !P4 ;  /* 0xff80000092a77808 */ /* 0x020fe20006000000 */
[----:B------:R-:W5:Y:S01]  /*b730*/  MUFU.TANH R42, R42 ;  /* 0x0000002a002a7308 */ /* 0x000f620000002400 */
[-C--:B------:R-:W-:Y:S01]  /*b740*/  ISETP.GE.AND P4, PT, R5, R199.reuse, PT ;  /* 0x000000c70500720c */ /* 0x080fe20003f86270 */
[----:B------:R-:W-:Y:S01]  /*b750*/  FMUL.FTZ R57, R57, UR10 ;  /* 0x0000000a39397c20 */ /* 0x000fe20008410000 */
[----:B-1----:R-:W-:Y:S01]  /*b760*/  FSEL R166, R140, -INF , !P5 ;  /* 0xff8000008ca67808 */ /* 0x002fe20006800000 */
[----:B------:R-:W-:Y:S01]  /*b770*/  FMUL.FTZ R58, R58, UR10 ;  /* 0x0000000a3a3a7c20 */ /* 0x000fe20008410000 */
[----:B------:R-:W-:Y:S01]  /*b780*/  FSEL R165, R181, -INF , !P6 ;  /* 0xff800000b5a57808 */ /* 0x000fe20007000000 */
[----:B------:R-:W-:Y:S01]  /*b790*/  FMUL.FTZ R59, R59, UR10 ;  /* 0x0000000a3b3b7c20 */ /* 0x000fe20008410000 */
[-C--:B------:R-:W-:Y:S01]  /*b7a0*/  ISETP.GE.AND P5, PT, R5, R198.reuse, PT ;  /* 0x000000c60500720c */ /* 0x080fe20003fa6270 */
[----:B------:R-:W-:Y:S01]  /*b7b0*/  MUFU.TANH R24, R133 ;  /* 0x0000008500187308 */ /* 0x000fe20000002400 */
[-C--:B------:R-:W-:Y:S01]  /*b7c0*/  ISETP.GE.AND P6, PT, R15, R199.reuse, PT ;  /* 0x000000c70f00720c */ /* 0x080fe20003fc6270 */
[----:B------:R-:W-:Y:S01]  /*b7d0*/  FMUL.FTZ R5, R62, UR10 ;  /* 0x0000000a3e057c20 */ /* 0x000fe20008410000 */
[----:B--2---:R-:W-:Y:S01]  /*b7e0*/  FSEL R168, R141, -INF , !P4 ;  /* 0xff8000008da87808 */ /* 0x004fe20006000000 */
[----:B------:R-:W-:Y:S01]  /*b7f0*/  FMUL.FTZ R52, R52, UR10 ;  /* 0x0000000a34347c20 */ /* 0x000fe20008410000 */
[-C--:B------:R-:W-:Y:S01]  /*b800*/  ISETP.GE.AND P4, PT, R15, R198.reuse, PT ;  /* 0x000000c60f00720c */ /* 0x080fe20003f86270 */
[----:B------:R-:W-:Y:S01]  /*b810*/  VIADD R15, R180, 0x58 ;  /* 0x00000058b40f7836 */ /* 0x000fe20000000000 */
[----:B----4-:R-:W-:Y:S01]  /*b820*/  FSEL R163, R143, -INF , !P5 ;  /* 0xff8000008fa37808 */ /* 0x010fe20006800000 */
[----:B------:R-:W1:Y:S01]  /*b830*/  MUFU.TANH R155, R134 ;  /* 0x00000086009b7308 */ /* 0x000e620000002400 */
[----:B------:R-:W-:Y:S01]  /*b840*/  FSEL R162, R153, -INF , !P6 ;  /* 0xff80000099a27808 */ /* 0x000fe20007000000 */
[----:B------:R-:W-:Y:S01]  /*b850*/  FMUL.FTZ R54, R54, UR10 ;  /* 0x0000000a36367c20 */ /* 0x000fe20008410000 */
[CC--:B------:R-:W-:Y:S01]  /*b860*/  ISETP.GE.AND P5, PT, R14.reuse, R199.reuse, PT ;  /* 0x000000c70e00720c */ /* 0x0c0fe20003fa6270 */
[----:B------:R-:W-:Y:S01]  /*b870*/  IMAD.MOV.U32 R181, RZ, RZ, R203 ;  /* 0x000000ffffb57224 */ /* 0x000fe200078e00cb */
[----:B------:R-:W-:Y:S01]  /*b880*/  ISETP.GE.AND P6, PT, R14, R198, PT ;  /* 0x000000c60e00720c */ /* 0x000fe20003fc6270 */
[----:B------:R-:W-:Y:S01]  /*b890*/  VIADD R14, R180, 0x59 ;  /* 0x00000059b40e7836 */ /* 0x000fe20000000000 */
[----:B------:R-:W-:Y:S01]  /*b8a0*/  FSEL R159, R41, -INF , !P4 ;  /* 0xff800000299f7808 */ /* 0x000fe20006000000 */
[----:B------:R-:W2:Y:S01]  /*b8b0*/  MUFU.TANH R18, R18 ;  /* 0x0000001200127308 */ /* 0x000ea20000002400 */
[----:B------:R-:W-:-:S02]  /*b8c0*/  ISETP.GE.AND P4, PT, R15, R199, PT ;  /* 0x000000c70f00720c */ /* 0x000fc40003f86270 */
[----:B------:R-:W-:Y:S02]  /*b8d0*/  FSEL R160, R40, -INF , !P5 ;  /* 0xff80000028a07808 */ /* 0x000fe40006800000 */
[----:B---3--:R-:W-:Y:S02]  /*b8e0*/  FSEL R157, R29, -INF , !P6 ;  /* 0xff8000001d9d7808 */ /* 0x008fe40007000000 */
[-C--:B------:R-:W-:Y:S01]  /*b8f0*/  ISETP.GE.AND P5, PT, R15, R198.reuse, PT ;  /* 0x000000c60f00720c */ /* 0x080fe20003fa6270 */
[----:B------:R-:W3:Y:S01]  /*b900*/  MUFU.TANH R12, R64 ;  /* 0x00000040000c7308 */ /* 0x000ee20000002400 */
[----:B------:R-:W-:Y:S02]  /*b910*/  ISETP.GE.AND P6, PT, R14, R199, PT ;  /* 0x000000c70e00720c */ /* 0x000fe40003fc6270 */
[----:B-----5:R-:W-:Y:S02]  /*b920*/  FSEL R158, R42, -INF , !P4 ;  /* 0xff8000002a9e7808 */ /* 0x020fe40006000000 */
[----:B------:R-:W-:-:S02]  /*b930*/  ISETP.GE.AND P4, PT, R14, R198, PT ;  /* 0x000000c60e00720c */ /* 0x000fc40003f86270 */
[----:B-1----:R-:W-:Y:S01]  /*b940*/  FSEL R155, R155, -INF , !P5 ;  /* 0xff8000009b9b7808 */ /* 0x002fe20006800000 */
[----:B------:R-:W1:Y:S01]  /*b950*/  MUFU.TANH R19, R66 ;  /* 0x0000004200137308 */ /* 0x000e620000002400 */
[----:B------:R-:W-:Y:S02]  /*b960*/  FSEL R156, R24, -INF , !P6 ;  /* 0xff800000189c7808 */ /* 0x000fe40007000000 */
[CC--:B------:R-:W-:Y:S02]  /*b970*/  ISETP.GE.AND P5, PT, R7.reuse, R199.reuse, PT ;  /* 0x000000c70700720c */ /* 0x0c0fe40003fa6270 */
[----:B------:R-:W-:Y:S01]  /*b980*/  ISETP.GE.AND P6, PT, R7, R198, PT ;  /* 0x000000c60700720c */ /* 0x000fe20003fc6270 */
[----:B------:R-:W-:Y:S01]  /*b990*/  VIADD R7, R180, 0x68 ;  /* 0x00000068b4077836 */ /* 0x000fe20000000000 */
[----:B--2---:R-:W-:Y:S01]  /*b9a0*/  FSEL R153, R18, -INF , !P4 ;  /* 0xff80000012997808 */ /* 0x004fe20006000000 */
[----:B------:R-:W2:Y:S01]  /*b9b0*/  MUFU.TANH R13, R13 ;  /* 0x0000000d000d7308 */ /* 0x000ea20000002400 */
[----:B------:R-:W-:-:S02]  /*b9c0*/  ISETP.GE.AND P4, PT, R6, R199, PT ;  /* 0x000000c70600720c */ /* 0x000fc40003f86270 */
[----:B---3--:R-:W-:Y:S02]  /*b9d0*/  FSEL R148, R12, -INF , !P5 ;  /* 0xff8000000c947808 */ /* 0x008fe40006800000 */
[----:B------:R-:W-:Y:S01]  /*b9e0*/  ISETP.GE.AND P5, PT, R6, R198, PT ;  /* 0x000000c60600720c */ /* 0x000fe20003fa6270 */
[----:B------:R-:W-:Y:S02]  /*b9f0*/  VIADD R6, R180, 0x69 ;  /* 0x00000069b4067836 */ /* 0x000fe40000000000 */
[----:B------:R-:W3:Y:S01]  /*ba00*/  MUFU.TANH R25, R67 ;  /* 0x0000004300197308 */ /* 0x000ee20000002400 */
[----:B-1----:R-:W-:Y:S02]  /*ba10*/  FSEL R145, R19, -INF , !P6 ;  /* 0xff80000013917808 */ /* 0x002fe40007000000 */
[----:B------:R-:W-:-:S05]  /*ba20*/  ISETP.GE.AND P6, PT, R7, R199, PT ;  /* 0x000000c70700720c */ /* 0x000fca0003fc6270 */
[----:B------:R1:W4:Y:S01]  /*ba30*/  MUFU.TANH R144, R60 ;  /* 0x0000003c00907308 */ /* 0x0003220000002400 */
[----:B--2---:R-:W-:Y:S02]  /*ba40*/  FSEL R146, R13, -INF , !P4 ;  /* 0xff8000000d927808 */ /* 0x004fe40006000000 */
[----:B------:R-:W-:Y:S01]  /*ba50*/  ISETP.GE.AND P4, PT, R7, R198, PT ;  /* 0x000000c60700720c */ /* 0x000fe20003f86270 */
[----:B------:R-:W-:-:S04]  /*ba60*/  VIADD R7, R180, 0x70 ;  /* 0x00000070b4077836 */ /* 0x000fc80000000000 */
[----:B------:R-:W2:Y:S01]  /*ba70*/  MUFU.TANH R5, R5 ;  /* 0x0000000500057308 */ /* 0x000ea20000002400 */
[----:B---3--:R-:W-:Y:S02]  /*ba80*/  FSEL R143, R25, -INF , !P5 ;  /* 0xff800000198f7808 */ /* 0x008fe40006800000 */
[----:B------:R-:W-:-:S05]  /*ba90*/  ISETP.GE.AND P5, PT, R6, R199, PT ;  /* 0x000000c70600720c */ /* 0x000fca0003fa6270 */
[----:B------:R-:W3:Y:S01]  /*baa0*/  MUFU.TANH R4, R61 ;  /* 0x0000003d00047308 */ /* 0x000ee20000002400 */
[----:B-1----:R-:W-:Y:S01]  /*bab0*/  FMUL.FTZ R60, R53, UR10 ;  /* 0x0000000a353c7c20 */ /* 0x002fe20008410000 */
[----:B------:R-:W-:Y:S01]  /*bac0*/  FMUL.FTZ R53, R55, UR10 ;  /* 0x0000000a37357c20 */ /* 0x000fe20008410000 */
[----:B----4-:R-:W-:Y:S02]  /*bad0*/  FSEL R144, R144, -INF , !P6 ;  /* 0xff80000090907808 */ /* 0x010fe40007000000 */
[----:B------:R-:W-:Y:S01]  /*bae0*/  ISETP.GE.AND P6, PT, R6, R198, PT ;  /* 0x000000c60600720c */ /* 0x000fe20003fc6270 */
[----:B------:R-:W-:Y:S02]  /*baf0*/  VIADD R6, R180, 0x71 ;  /* 0x00000071b4067836 */ /* 0x000fe40000000000 */
[----:B------:R-:W1:Y:S01]  /*bb00*/  MUFU.TANH R139, R63 ;  /* 0x0000003f008b7308 */ /* 0x000e620000002400 */
[----:B--2---:R-:W-:Y:S02]  /*bb10*/  FSEL R141, R5, -INF , !P4 ;  /* 0xff800000058d7808 */ /* 0x004fe40006000000 */
[----:B------:R-:W-:-:S05]  /*bb20*/  ISETP.GE.AND P4, PT, R7, R199, PT ;  /* 0x000000c70700720c */ /* 0x000fca0003f86270 */
[----:B------:R-:W2:Y:S01]  /*bb30*/  MUFU.TANH R134, R56 ;  /* 0x0000003800867308 */ /* 0x000ea20000002400 */
[----:B---3--:R-:W-:Y:S01]  /*bb40*/  FSEL R140, R4, -INF , !P5 ;  /* 0xff800000048c7808 */ /* 0x008fe20006800000 */
[----:B------:R-:W-:Y:S01]  /*bb50*/  VIADD R4, R180, 0x78 ;  /* 0x00000078b4047836 */ /* 0x000fe20000000000 */
[----:B------:R-:W-:-:S05]  /*bb60*/  ISETP.GE.AND P5, PT, R7, R198, PT ;  /* 0x000000c60700720c */ /* 0x000fca0003fa6270 */
[----:B------:R-:W3:Y:S01]  /*bb70*/  MUFU.TANH R132, R57 ;  /* 0x0000003900847308 */ /* 0x000ee20000002400 */
[----:B-1----:R-:W-:Y:S02]  /*bb80*/  FSEL R139, R139, -INF , !P6 ;  /* 0xff8000008b8b7808 */ /* 0x002fe40007000000 */
[----:B------:R-:W-:-:S05]  /*bb90*/  ISETP.GE.AND P6, PT, R6, R199, PT ;  /* 0x000000c70600720c */ /* 0x000fca0003fc6270 */
[----:B------:R-:W1:Y:S01]  /*bba0*/  MUFU.TANH R63, R58 ;  /* 0x0000003a003f7308 */ /* 0x000e620000002400 */
[----:B--2---:R-:W-:Y:S02]  /*bbb0*/  FSEL R134, R134, -INF , !P4 ;  /* 0xff80000086867808 */ /* 0x004fe40006000000 */
[----:B------:R-:W-:-:S05]  /*bbc0*/  ISETP.GE.AND P4, PT, R6, R198, PT ;  /* 0x000000c60600720c */ /* 0x000fca0003f86270 */
[----:B------:R-:W2:Y:S01]  /*bbd0*/  MUFU.TANH R61, R59 ;  /* 0x0000003b003d7308 */ /* 0x000ea20000002400 */
[----:B---3--:R-:W-:Y:S01]  /*bbe0*/  FSEL R132, R132, -INF , !P6 ;  /* 0xff80000084847808 */ /* 0x008fe20007000000 */
[----:B------:R-:W-:Y:S01]  /*bbf0*/  BAR.SYNC.DEFER_BLOCKING 0x0 ;  /* 0x0000000000007b1d */ /* 0x000fe20000010000 */
[----:B------:R-:W-:-:S05]  /*bc00*/  ISETP.GE.AND P6, PT, R4, R198, PT ;  /* 0x000000c60400720c */ /* 0x000fca0003fc6270 */
[----:B------:R-:W3:Y:S01]  /*bc10*/  MUFU.TANH R66, R52 ;  /* 0x0000003400427308 */ /* 0x000ee20000002400 */
[----:B-1----:R-:W-:Y:S02]  /*bc20*/  FSEL R63, R63, -INF , !P5 ;  /* 0xff8000003f3f7808 */ /* 0x002fe40006800000 */
[----:B------:R-:W-:Y:S01]  /*bc30*/  ISETP.GE.AND P5, PT, R4, R199, PT ;  /* 0x000000c70400720c */ /* 0x000fe20003fa6270 */
[----:B------:R-:W-:-:S04]  /*bc40*/  VIADD R4, R180, 0x79 ;  /* 0x00000079b4047836 */ /* 0x000fc80000000000 */
[----:B------:R-:W1:Y:S01]  /*bc50*/  MUFU.TANH R57, R54 ;  /* 0x0000003600397308 */ /* 0x000e620000002400 */
[----:B--2---:R-:W-:Y:S02]  /*bc60*/  FSEL R61, R61, -INF , !P4 ;  /* 0xff8000003d3d7808 */ /* 0x004fe40006000000 */
[----:B------:R-:W-:-:S04]  /*bc70*/  ISETP.GE.AND P4, PT, R180, R199, PT ;  /* 0x000000c7b400720c */ /* 0x000fc80003f86270 */
[----:B------:R-:W-:Y:S01]  /*bc80*/  FSEL R6, R3, -INF , !P4 ;  /* 0xff80000003067808 */ /* 0x000fe20006000000 */
[----:B------:R-:W2:Y:S01]  /*bc90*/  MUFU.TANH R60, R60 ;  /* 0x0000003c003c7308 */ /* 0x000ea20000002400 */
[----:B---3--:R-:W-:Y:S02]  /*bca0*/  FSEL R66, R66, -INF , !P5 ;  /* 0xff80000042427808 */ /* 0x008fe40006800000 */
[-C--:B------:R-:W-:Y:S01]  /*bcb0*/  ISETP.GE.AND P5, PT, R180, R198.reuse, PT ;  /* 0x000000c6b400720c */ /* 0x080fe20003fa6270 */
[----:B------:R-:W-:Y:S01]  /*bcc0*/  IMAD.MOV.U32 R180, RZ, RZ, R202 ;  /* 0x000000ffffb47224 */ /* 0x000fe200078e00ca */
[----:B------:R-:W-:Y:S02]  /*bcd0*/  ISETP.GE.AND P4, PT, R4, R198, PT ;  /* 0x000000c60400720c */ /* 0x000fe40003f86270 */
[----:B------:R-:W-:Y:S01]  /*bce0*/  FSEL R3, R172, -INF , !P5 ;  /* 0xff800000ac037808 */ /* 0x000fe20006800000 */
[----:B------:R-:W3:Y:S01]  /*bcf0*/  MUFU.TANH R53, R53 ;  /* 0x0000003500357308 */ /* 0x000ee20000002400 */
[----:B-1----:R-:W-:-:S02]  /*bd00*/  FSEL R57, R57, -INF , !P6 ;  /* 0xff80000039397808 */ /* 0x002fc40007000000 */
[----:B------:R-:W-:-:S04]  /*bd10*/  ISETP.GE.AND P6, PT, R4, R199, PT ;  /* 0x000000c70400720c */ /* 0x000fc80003fc6270 */
[----:B--2---:R-:W-:Y:S02]  /*bd20*/  FSEL R60, R60, -INF , !P6 ;  /* 0xff8000003c3c7808 */ /* 0x004fe40007000000 */
[----:B---3--:R-:W-:Y:S01]  /*bd30*/  FSEL R53, R53, -INF , !P4 ;  /* 0xff80000035357808 */ /* 0x008fe20006000000 */
        /* <DEDUP_REMOVED lines=33> */
[----:B------:R-:W-:-:S02]  /*bf50*/  ISETP.GE.U32.AND P6, PT, R10, R5, PT ;  /* 0x000000050a00720c */ /* 0x000fc40003fc6070 */
[----:B------:R-:W-:-:S05]  /*bf60*/  LOP3.LUT R10, RZ, R7, RZ, 0x33, !PT ;  /* 0x00000007ff0a7212 */ /* 0x000fca00078e33ff */
[----:B------:R-:W-:Y:S02]  /*bf70*/  @P3 IADD3 R13, R13, 0x1, RZ ;  /* 0x000000010d0d3810 */ /* 0x000fe40007ffe0ff */
[----:B------:R-:W-:-:S03]  /*bf80*/  ISETP.GE.AND P3, PT, R12, RZ, PT ;  /* 0x000000ff0c00720c */ /* 0x000fc60003f66270 */
[----:B------:R-:W-:Y:S01]  /*bf90*/  @!P5 IMAD.MOV R13, RZ, RZ, -R13 ;  /* 0x000000ffff0dd224 */ /* 0x000fe200078e0a0d */
[----:B------:R-:W-:-:S04]  /*bfa0*/  @P6 IADD3 R4, R4, 0x1, RZ ;  /* 0x0000000104046810 */ /* 0x000fc80007ffe0ff */
[----:B------:R-:W-:-:S05]  /*bfb0*/  SEL R5, R10, R13, !P4 ;  /* 0x0000000d0a057207 */ /* 0x000fca0006000000 */
[----:B------:R-:W-:Y:S01]  /*bfc0*/  @!P3 IADD3 R4, -R4, RZ, RZ ;  /* 0x000000ff0404b210 */ /* 0x000fe20007ffe1ff */
[----:B------:R-:W-:-:S03]  /*bfd0*/  IMAD.WIDE R14, R5, 0x4, R230 ;  /* 0x00000004050e7825 */ /* 0x000fc600078e02e6 */
[----:B------:R-:W-:Y:S02]  /*bfe0*/  SEL R10, R10, R4, !P4 ;  /* 0x000000040a0a7207 */ /* 0x000fe40006000000 */
[----:B------:R-:W2:Y:S03]  /*bff0*/  LDG.E R9, desc[UR12][R14.64] ;  /* 0x0000000c0e097981 */ /* 0x000ea6000c1e1900 */
[----:B------:R-:W-:-:S05]  /*c000*/  IMAD.WIDE R12, R10, 0x4, R230 ;  /* 0x000000040a0c7825 */ /* 0x000fca00078e02e6 */
[----:B------:R-:W2:Y:S01]  /*c010*/  LDG.E R8, desc[UR12][R12.64] ;  /* 0x0000000c0c087981 */ /* 0x000ea2000c1e1900 */
[----:B------:R-:W-:Y:S02]  /*c020*/  IMAD.IADD R10, R5, 0x1, -R10 ;  /* 0x00000001050a7824 */ /* 0x000fe400078e0a0a */
[----:B------:R-:W1:Y:S02]  /*c030*/  LDC.64 R4, c[0x0][0x230] ;  /* 0x00008c00ff047b82 */ /* 0x000e640000000a00 */
[----:B------:R-:W-:-:S05]  /*c040*/  IMAD R10, R10, R7, -0x80 ;  /* 0xffffff800a0a7424 */ /* 0x000fca00078e0207 */
[----:B------:R-:W-:-:S05]  /*c050*/  SHF.R.S32.HI R7, RZ, 0x1f, R10 ;  /* 0x0000001fff077819 */ /* 0x000fca000001140a */
[----:B------:R-:W-:-:S04]  /*c060*/  IMAD R7, R7, R192, RZ ;  /* 0x000000c007077224 */ /* 0x000fc800078e02ff */
[C---:B------:R-:W-:Y:S02]  /*c070*/  IMAD R7, R10.reuse, R193, R7 ;  /* 0x000000c10a077224 */ /* 0x040fe400078e0207 */
[----:B------:R-:W-:-:S04]  /*c080*/  IMAD.WIDE.U32 R10, R10, R192, RZ ;  /* 0x000000c00a0a7225 */ /* 0x000fc800078e00ff */
[----:B------:R-:W-:Y:S01]  /*c090*/  IMAD.IADD R11, R11, 0x1, R7 ;  /* 0x000000010b0b7824 */ /* 0x000fe200078e0207 */
[----:B--2---:R-:W-:-:S04]  /*c0a0*/  IADD3 R8, -R9, R8, RZ ;  /* 0x0000000809087210 */ /* 0x004fc80007ffe1ff */
[----:B------:R-:W-:-:S05]  /*c0b0*/  SHF.R.S32.HI R9, RZ, 0x1f, R8 ;  /* 0x0000001fff097819 */ /* 0x000fca0000011408 */
[----:B-1----:R-:W-:-:S04]  /*c0c0*/  IMAD R9, R9, R4, RZ ;  /* 0x0000000409097224 */ /* 0x002fc800078e02ff */
[C---:B------:R-:W-:Y:S02]  /*c0d0*/  IMAD R5, R8.reuse, R5, R9 ;  /* 0x0000000508057224 */ /* 0x040fe400078e0209 */
[----:B------:R-:W-:-:S05]  /*c0e0*/  IMAD.WIDE.U32 R8, R8, R4, R10 ;  /* 0x0000000408087225 */ /* 0x000fca00078e000a */
[----:B------:R-:W-:Y:S01]  /*c0f0*/  IADD3 R10, R9, R5, RZ ;  /* 0x00000005090a7210 */ /* 0x000fe20007ffe0ff */
[----:B------:R-:W-:Y:S01]  /*c100*/  IMAD.MOV.U32 R9, RZ, RZ, R8 ;  /* 0x000000ffff097224 */ /* 0x000fe200078e0008 */
[----:B------:R-:W-:Y:S06]  /*c110*/  BRA `(.L_x_860) ;  /* 0x0000000000087947 */ /* 0x000fec0003800000 */
.L_x_859:
[----:B------:R-:W-:-:S04]  /*c120*/  LEA R9, -R192, RZ, 0x7 ;  /* 0x000000ffc0097211 */ /* 0x000fc800078e39ff */
[----:B------:R-:W-:-:S07]  /*c130*/  SHF.R.S32.HI R10, RZ, 0x1f, R9 ;  /* 0x0000001fff0a7819 */ /* 0x000fce0000011409 */
.L_x_860:
        /* <DEDUP_REMOVED lines=44> */
[----:B------:R1:W-:Y:S01]  /*c400*/  @P1 STS.128 [R224+0x8800], RZ ;  /* 0x008800ffe0001388 */ /* 0x0003e20000000c00 */
[----:B------:R-:W-:Y:S01]  /*c410*/  @!P1 IADD3 R13, P4, R196, R5, RZ ;  /* 0x00000005c40d9210 */ /* 0x000fe20007f9e0ff */
[--C-:B------:R-:W-:Y:S01]  /*c420*/  @!P1 IMAD.X R11, R197, 0x1, R8.reuse, P3 ;  /* 0x00000001c50b9824 */ /* 0x100fe200018e0608 */
[C---:B--2---:R-:W-:Y:S01]  /*c430*/  @!P1 LEA R14, P3, R12.reuse, UR8, 0x1 ;  /* 0x000000080c0e9c11 */ /* 0x044fe2000f8608ff */
[----:B------:R-:W-:Y:S01]  /*c440*/  @!PT LDS RZ, [RZ] ;  /* 0x00000000fffff984 */ /* 0x000fe20000000800 */
[----:B------:R-:W-:Y:S01]  /*c450*/  @!PT LDS RZ, [RZ] ;  /* 0x00000000fffff984 */ /* 0x000fe20000000800 */
[----:B------:R-:W-:Y:S01]  /*c460*/  @!PT LDS RZ, [RZ] ;  /* 0x00000000fffff984 */ /* 0x000fe20000000800 */
[----:B------:R2:W-:Y:S01]  /*c470*/  @!P1 LDGSTS.E.BYPASS.LTC128B.128 [R224+0x8800], desc[UR12][R24.64+0x80] ;  /* 0x0880008018e09fae */ /* 0x0005e2000b901d4c */
        /* <DEDUP_REMOVED lines=10> */
[-C--:B------:R-:W-:Y:S02]  /*c520*/  @!P2 LEA R34, P5, R5, R238.reuse, 0x1 ;  /* 0x000000ee0522a211 */ /* 0x080fe400078a08ff */
        /* <DEDUP_REMOVED lines=13> */
[--C-:B------:R-:W-:Y:S01]  /*c600*/  @!P1 IMAD.X R11, R197, 0x1, R8.reuse, P4 ;  /* 0x00000001c50b9824 */ /* 0x100fe200020e0608 */
[C---:B------:R-:W-:Y:S01]  /*c610*/  @!P1 LEA R40, P4, R12.reuse, UR8, 0x1 ;  /* 0x000000080c289c11 */ /* 0x040fe2000f8808ff */
[----:B------:R1:W-:Y:S01]  /*c620*/  @P2 STS.128 [R224+0x5800], RZ ;  /* 0x005800ffe0002388 */ /* 0x0003e20000000c00 */
[----:B------:R-:W-:Y:S01]  /*c630*/  @!P2 LEA.HI.X R43, R7, R239, R8, 0x1, P5 ;  /* 0x000000ef072ba211 */ /* 0x000fe200028f0c08 */
[----:B------:R-:W-:Y:S01]  /*c640*/  @!P1 IMAD.X R8, R197, 0x1, R4, P3 ;  /* 0x00000001c5089824 */ /* 0x000fe200018e0604 */
[----:B------:R-:W-:Y:S01]  /*c650*/  @!P1 LEA.HI.X R41, R12, UR9, R11, 0x1, P4 ;  /* 0x000000090c299c11 */ /* 0x000fe2000a0f0c0b */
[----:B------:R-:W-:Y:S01]  /*c660*/  @!PT LDS RZ, [RZ] ;  /* 0x00000000fffff984 */ /* 0x000fe20000000800 */
[----:B------:R-:W-:Y:S01]  /*c670*/  @!PT LDS RZ, [RZ] ;  /* 0x00000000fffff984 */ /* 0x000fe20000000800 */
[----:B------:R-:W-:Y:S01]  /*c680*/  @!PT LDS RZ, [RZ] ;  /* 0x00000000fffff984 */ /* 0x000fe20000000800 */
[----:B------:R3:W-:Y:S01]  /*c690*/  @!P2 LDGSTS.E.BYPASS.LTC128B.128 [R224+0x5800], desc[UR12][R18.64] ;  /* 0x0580000012e0afae */ /* 0x0007e2000b901d4c */
[----:B------:R-:W-:-:S02]  /*c6a0*/  @!P1 LEA R12, P3, R13, UR8, 0x1 ;  /* 0x000000080d0c9c11 */ /* 0x000fc4000f8608ff */
[----:B--2---:R-:W-:Y:S01]  /*c6b0*/  @!P2 LEA R24, P4, R5, R238, 0x1 ;  /* 0x000000ee0518a211 */ /* 0x004fe200078808ff */
[----:B------:R1:W-:Y:S01]  /*c6c0*/  @P1 STS.128 [R224+0x9800], RZ ;  /* 0x009800ffe0001388 */ /* 0x0003e20000000c00 */
[----:B------:R-:W-:Y:S02]  /*c6d0*/  @!P1 LEA.HI.X R13, R13, UR9, R8, 0x1, P3 ;  /* 0x000000090d0d9c11 */ /* 0x000fe400098f0c08 */
        /* <DEDUP_REMOVED lines=17> */
[----:B---3--:R-:W-:-:S03]  /*c7f0*/  @!P2 LEA R18, P3, R7, R238, 0x1 ;  /* 0x000000ee0712a211 */ /* 0x008fc600078608ff */
        /* <DEDUP_REMOVED lines=36> */
.L_x_862:
[----:B------:R-:W-:Y:S05]  /*ca40*/  BSYNC B0 ;  /* 0x0000000000007941 */ /* 0x000fea0003800000 */
.L_x_861:
[----:B------:R-:W0:Y:S01]  /*ca50*/  LDGDEPBAR ;  /* 0x00000000000079af */ /* 0x000e220000000000 */
[----:B------:R-:W-:-:S04]  /*ca60*/  LEA R238, P1, R9, R238, 0x1 ;  /* 0x000000ee09ee7211 */ /* 0x000fc800078208ff */
[----:B------:R-:W-:-:S09]  /*ca70*/  LEA.HI.X R239, R9, R239, R10, 0x1, P1 ;  /* 0x000000ef09ef7211 */ /* 0x000fd200008f0c0a */
.L_x_858:
[----:B------:R-:W-:Y:S01]  /*ca80*/  FMNMX.FTZ R5, R2, R6, !PT ;  /* 0x0000000602057209 */ /* 0x000fe20007810000 */
[----:B-1----:R-:W-:Y:S01]  /*ca90*/  LDSM.16.MT88.4 R24, [R206+0xc800] ;  /* 0x00c80000ce18783b */ /* 0x002fe20000004200 */
[----:B------:R-:W-:Y:S02]  /*caa0*/  FMNMX.FTZ R4, R0, R3, !PT ;  /* 0x0000000300047209 */ /* 0x000fe40007810000 */
[----:B------:R-:W-:Y:S01]  /*cab0*/  FMNMX.FTZ R5, R182, R5, !PT ;  /* 0x00000005b6057209 */ /* 0x000fe20007810000 */
[----:B------:R-:W-:Y:S01]  /*cac0*/  LDSM.16.MT88.4 R20, [R204+0xc800] ;  /* 0x00c80000cc14783b */ /* 0x000fe20000004200 */
[----:B------:R-:W-:Y:S02]  /*cad0*/  FMNMX.FTZ R4, R17, R4, !PT ;  /* 0x0000000411047209 */ /* 0x000fe40007810000 */
[----:B------:R-:W-:Y:S01]  /*cae0*/  FMNMX.FTZ R5, R16, R5, !PT ;  /* 0x0000000510057209 */ /* 0x000fe20007810000 */
[----:B------:R-:W-:Y:S01]  /*caf0*/  LDSM.16.MT88.4 R32, [R208+0xd000] ;  /* 0x00d00000d020783b */ /* 0x000fe20000004200 */
        /* <DEDUP_REMOVED lines=60> */
[----:B------:R-:W3:Y:S01]  /*cec0*/  SHFL.BFLY PT, R4, R7, 0x2, 0x1f ;  /* 0x0c401f0007047f89 */ /* 0x000ee200000e0000 */
[----:B-1----:R-:W-:Y:S02]  /*ced0*/  FMNMX.FTZ R5, R8, R5, !PT ;  /* 0x0000000508057209 */ /* 0x002fe40007810000 */
[----:B---3--:R-:W-:-:S03]  /*cee0*/  FMNMX.FTZ R4, R7, R4, !PT ;  /* 0x0000000407047209 */ /* 0x008fc60007810000 */
[----:B------:R-:W1:Y:S04]  /*cef0*/  SHFL.BFLY PT, R46, R5, 0x1, 0x1f ;  /* 0x0c201f00052e7f89 */ /* 0x000e6800000e0000 */
[----:B------:R-:W3:Y:S01]  /*cf00*/  SHFL.BFLY PT, R45, R4, 0x1, 0x1f ;  /* 0x0c201f00042d7f89 */ /* 0x000ee200000e0000 */
[----:B-1----:R-:W-:-:S04]  /*cf10*/  FMNMX.FTZ R46, R5, R46, !PT ;  /* 0x0000002e052e7209 */ /* 0x002fc80007810000 */
[C---:B------:R-:W-:Y:S01]  /*cf20*/  FSETP.NEU.FTZ.AND P2, PT, R46.reuse, -INF , PT ;  /* 0xff8000002e00780b */ /* 0x040fe20003f5d000 */
[----:B------:R-:W-:Y:S01]  /*cf30*/  FMUL.FTZ R65, R46, UR11 ;  /* 0x0000000b2e417c20 */ /* 0x000fe20008410000 */
[----:B---3--:R-:W-:Y:S02]  /*cf40*/  FMNMX.FTZ R45, R4, R45, !PT ;  /* 0x0000002d042d7209 */ /* 0x008fe40007810000 */
[----:B------:R-:W-:Y:S02]  /*cf50*/  FSEL R5, R46, RZ, P2 ;  /* 0x000000ff2e057208 */ /* 0x000fe40001000000 */
[----:B------:R-:W-:Y:S01]  /*cf60*/  FSEL R65, R65, RZ, P2 ;  /* 0x000000ff41417208 */ /* 0x000fe20001000000 */
[C---:B------:R-:W-:Y:S01]  /*cf70*/  FMUL.FTZ R54, R45.reuse, UR11 ;  /* 0x0000000b2d367c20 */ /* 0x040fe20008410000 */
[C---:B------:R-:W-:Y:S01]  /*cf80*/  FSETP.NEU.FTZ.AND P1, PT, R45.reuse, -INF , PT ;  /* 0xff8000002d00780b */ /* 0x040fe20003f3d000 */
[----:B------:R-:W-:Y:S02]  /*cf90*/  FADD.FTZ R8, R2, -R5 ;  /* 0x8000000502087221 */ /* 0x000fe40000010000 */
[--C-:B------:R-:W-:Y:S01]  /*cfa0*/  FFMA.FTZ R48, R6, UR11, -R65.reuse ;  /* 0x0000000b06307c23 */ /* 0x100fe20008010841 */
[----:B------:R-:W-:Y:S01]  /*cfb0*/  FSEL R9, R45, RZ, P1 ;  /* 0x000000ff2d097208 */ /* 0x000fe20000800000 */
[----:B------:R-:W1:Y:S01]  /*cfc0*/  LDSM.16.MT88.4 R4, [R208+0xc000] ;  /* 0x00c00000d004783b */ /* 0x000e620000004200 */
[----:B------:R-:W-:Y:S01]  /*cfd0*/  FSEL R54, R54, RZ, P1 ;  /* 0x000000ff36367208 */ /* 0x000fe20000800000 */
[--C-:B------:R-:W-:Y:S01]  /*cfe0*/  FFMA.FTZ R43, R16, UR11, -R65.reuse ;  /* 0x0000000b102b7c23 */ /* 0x100fe20008010841 */
[----:B------:R-:W-:Y:S01]  /*cff0*/  FFMA.FTZ R44, R182, UR11, -R65 ;  /* 0x0000000bb62c7c23 */ /* 0x000fe20008010841 */
[----:B------:R-:W-:Y:S01]  /*d000*/  FADD.FTZ R9, R0, -R9 ;  /* 0x8000000900097221 */ /* 0x000fe20000010000 */
[--C-:B------:R-:W-:Y:S01]  /*d010*/  FFMA.FTZ R42, R184, UR11, -R65.reuse ;  /* 0x0000000bb82a7c23 */ /* 0x100fe20008010841 */
[--C-:B------:R-:W-:Y:S01]  /*d020*/  FFMA.FTZ R40, R17, UR11, -R54.reuse ;  /* 0x0000000b11287c23 */ /* 0x100fe20008010836 */
[--C-:B------:R-:W-:Y:S01]  /*d030*/  FFMA.FTZ R41, R3, UR11, -R54.reuse ;  /* 0x0000000b03297c23 */ /* 0x100fe20008010836 */
[----:B------:R-:W3:Y:S01]  /*d040*/  LDSM.16.MT88.4 R16, [R206+0xc000] ;  /* 0x00c00000ce10783b */ /* 0x000ee20000004200 */
[--C-:B------:R-:W-:Y:S01]  /*d050*/  FFMA.FTZ R3, R183, UR11, -R54.reuse ;  /* 0x0000000bb7037c23 */ /* 0x100fe20008010836 */
[--C-:B------:R-:W-:Y:S01]  /*d060*/  FFMA.FTZ R2, R185, UR11, -R54.reuse ;  /* 0x0000000bb9027c23 */ /* 0x100fe20008010836 */
[----:B------:R-:W-:Y:S01]  /*d070*/  FMUL.FTZ R47, R8, UR11 ;  /* 0x0000000b082f7c20 */ /* 0x000fe20008410000 */
[----:B------:R-:W-:Y:S01]  /*d080*/  FMUL.FTZ R0, R9, UR11 ;  /* 0x0000000b09007c20 */ /* 0x000fe20008410000 */
[----:B------:R-:W-:Y:S01]  /*d090*/  MUFU.EX2 R48, R48 ;  /* 0x0000003000307308 */ /* 0x000fe20000000800 */
[----:B------:R-:W4:Y:S01]  /*d0a0*/  LDSM.16.MT88.4 R8, [R205+0xc000] ;  /* 0x00c00000cd08783b */ /* 0x000f220000004200 */
[--C-:B------:R-:W-:Y:S01]  /*d0b0*/  FFMA.FTZ R51, R28, UR11, -R65.reuse ;  /* 0x0000000b1c337c23 */ /* 0x100fe20008010841 */
[--C-:B------:R-:W-:Y:S01]  /*d0c0*/  FFMA.FTZ R50, R178, UR11, -R65.reuse ;  /* 0x0000000bb2327c23 */ /* 0x100fe20008010841 */
[--C-:B------:R-:W-:Y:S01]  /*d0d0*/  FFMA.FTZ R49, R174, UR11, -R65.reuse ;  /* 0x0000000bae317c23 */ /* 0x100fe20008010841 */
[----:B------:R-:W-:Y:S01]  /*d0e0*/  LDSM.16.MT88.4 R28, [R204+0x10000] ;  /* 0x01000000cc1c783b */ /* 0x000fe20000004200 */
        /* <DEDUP_REMOVED lines=14> */
[--C-:B------:R-:W-:Y:S01]  /*d1d0*/  FFMA.FTZ R137, R137, UR11, -R54.reuse ;  /* 0x0000000b89897c23 */ /* 0x100fe20008010836 */
[--C-:B------:R-:W-:Y:S01]  /*d1e0*/  FFMA.FTZ R138, R147, UR11, -R54.reuse ;  /* 0x0000000b938a7c23 */ /* 0x100fe20008010836 */
[--C-:B------:R-:W-:Y:S01]  /*d1f0*/  FFMA.FTZ R149, R150, UR11, -R65.reuse ;  /* 0x0000000b96957c23 */ /* 0x100fe20008010841 */
[--C-:B------:R-:W-:Y:S01]  /*d200*/  FFMA.FTZ R147, R154, UR11, -R65.reuse ;  /* 0x0000000b9a937c23 */ /* 0x100fe20008010841 */
[----:B------:R-:W5:Y:S01]  /*d210*/  MUFU.EX2 R42, R42 ;  /* 0x0000002a002a7308 */ /* 0x000f620000000800 */
[----:B--2---:R-:W-:Y:S01]  /*d220*/  F2FP.F16.F32.PACK_AB R12, R44, R48 ;  /* 0x000000302c0c723e */ /* 0x004fe200000000ff */
[--C-:B------:R-:W-:Y:S01]  /*d230*/  FFMA.FTZ R150, R152, UR11, -R65.reuse ;  /* 0x0000000b98967c23 */ /* 0x100fe20008010841 */
[--C-:B------:R-:W-:Y:S01]  /*d240*/  FFMA.FTZ R142, R142, UR11, -R65.reuse ;  /* 0x0000000b8e8e7c23 */ /* 0x100fe20008010841 */
[--C-:B------:R-:W-:Y:S01]  /*d250*/  FFMA.FTZ R151, R151, UR11, -R54.reuse ;  /* 0x0000000b97977c23 */ /* 0x100fe20008010836 */
[--C-:B------:R-:W-:Y:S01]  /*d260*/  FFMA.FTZ R152, R173, UR11, -R54.reuse ;  /* 0x0000000bad987c23 */ /* 0x100fe20008010836 */
[--C-:B------:R-:W-:Y:S01]  /*d270*/  FFMA.FTZ R154, R171, UR11, -R54.reuse ;  /* 0x0000000bab9a7c23 */ /* 0x100fe20008010836 */
[--C-:B------:R-:W-:Y:S01]  /*d280*/  FFMA.FTZ R161, R161, UR11, -R54.reuse ;  /* 0x0000000ba1a17c23 */ /* 0x100fe20008010836 */
        /* <DEDUP_REMOVED lines=9> */
[----:B-----5:R-:W-:Y:S01]  /*d320*/  F2FP.F16.F32.PACK_AB R14, R42, R43 ;  /* 0x0000002b2a0e723e */ /* 0x020fe200000000ff */
        /* <DEDUP_REMOVED lines=24> */
[----:B------:R-:W-:Y:S01]  /*d4b0*/  FFMA.FTZ R65, R60, UR11, -R65 ;  /* 0x0000000b3c417c23 */ /* 0x000fe20008010841 */
[----:B------:R-:W-:-:S05]  /*d4c0*/  FFMA.FTZ R53, R53, UR11, -R54 ;  /* 0x0000000b35357c23 */ /* 0x000fca0008010836 */
[----:B------:R-:W1:Y:S01]  /*d4d0*/  MUFU.EX2 R0, R0 ;  /* 0x0000000000007308 */ /* 0x000e620000000800 */
[----:B-----5:R-:W-:-:S07]  /*d4e0*/  F2FP.F16.F32.PACK_AB R15, R2, R3 ;  /* 0x00000003020f723e */ /* 0x020fce00000000ff */
[----:B------:R-:W-:Y:S01]  /*d4f0*/  MUFU.EX2 R50, R50 ;  /* 0x0000003200327308 */ /* 0x000fe20000000800 */
[-C--:B--2---:R-:W-:Y:S01]  /*d500*/  FMUL.FTZ R128, R128, R47.reuse ;  /* 0x0000002f80807220 */ /* 0x084fe20000410000 */
[-C--:B------:R-:W-:Y:S01]  /*d510*/  FMUL.FTZ R129, R129, R47.reuse ;  /* 0x0000002f81817220 */ /* 0x080fe20000410000 */
[-C--:B------:R-:W-:Y:S01]  /*d520*/  FMUL.FTZ R124, R124, R47.reuse ;  /* 0x0000002f7c7c7220 */ /* 0x080fe20000410000 */
[-C--:B------:R-:W-:Y:S01]  /*d530*/  FMUL.FTZ R125, R125, R47.reuse ;  /* 0x0000002f7d7d7220 */ /* 0x080fe20000410000 */
[-C--:B------:R-:W-:Y:S01]  /*d540*/  FMUL.FTZ R120, R120, R47.reuse ;  /* 0x0000002f78787220 */ /* 0x080fe20000410000 */
[-C--:B------:R-:W-:Y:S01]  /*d550*/  FMUL.FTZ R121, R121, R47.reuse ;  /* 0x0000002f79797220 */ /* 0x080fe20000410000 */
[-C--:B------:R-:W-:Y:S01]  /*d560*/  FMUL.FTZ R116, R116, R47.reuse ;  /* 0x0000002f74747220 */ /* 0x080fe20000410000 */
[-C--:B------:R-:W-:Y:S01]  /*d570*/  FMUL.FTZ R117, R117, R47.reuse ;  /* 0x0000002f75757220 */ /* 0x080fe20000410000 */
[-C--:B-1----:R-:W-:Y:S01]  /*d580*/  FMUL.FTZ R130, R130, R0.reuse ;  /* 0x0000000082827220 */ /* 0x082fe20000410000 */
        /* <DEDUP_REMOVED lines=14> */
[----:B------:R-:W1:Y:S01]  /*d670*/  LDSM.16.MT88.4 R4, [R204+0xc000] ;  /* 0x00c00000cc04783b */ /* 0x000e620000004200 */
[-C--:B------:R-:W-:Y:S01]  /*d680*/  FMUL.FTZ R115, R115, R0.reuse ;  /* 0x0000000073737220 */ /* 0x080fe20000410000 */
[-C--:B------:R-:W-:Y:S01]  /*d690*/  FMUL.FTZ R110, R110, R0.reuse ;  /* 0x000000006e6e7220 */ /* 0x080fe20000410000 */
[-C--:B------:R-:W-:Y:S01]  /*d6a0*/  FMUL.FTZ R111, R111, R0.reuse ;  /* 0x000000006f6f7220 */ /* 0x080fe20000410000 */
[-C--:B------:R-:W-:Y:S01]  /*d6b0*/  FMUL.FTZ R104, R104, R47.reuse ;  /* 0x0000002f68687220 */ /* 0x080fe20000410000 */
[C---:B---3--:R-:W-:Y:S01]  /*d6c0*/  HMMA.16816.F32 R120, R12.reuse, R16, R120 ;  /* 0x000000100c78723c */ /* 0x048fe20000001878 */
[-C--:B------:R-:W-:Y:S01]  /*d6d0*/  FMUL.FTZ R105, R105, R47.reuse ;  /* 0x0000002f69697220 */ /* 0x080fe20000410000 */
[-C--:B------:R-:W-:Y:S01]  /*d6e0*/  FMUL.FTZ R106, R106, R0.reuse ;  /* 0x000000006a6a7220 */ /* 0x080fe20000410000 */
[-C--:B------:R-:W-:Y:S01]  /*d6f0*/  FMUL.FTZ R107, R107, R0.reuse ;  /* 0x000000006b6b7220 */ /* 0x080fe20000410000 */
[-C--:B------:R-:W-:Y:S01]  /*d700*/  FMUL.FTZ R100, R100, R47.reuse ;  /* 0x0000002f64647220 */ /* 0x080fe20000410000 */
[-C--:B------:R-:W-:Y:S01]  /*d710*/  FMUL.FTZ R101, R101, R47.reuse ;  /* 0x0000002f65657220 */ /* 0x080fe20000410000 */
[C---:B------:R-:W-:Y:S01]  /*d720*/  HMMA.16816.F32 R116, R12.reuse, R18, R116 ;  /* 0x000000120c74723c */ /* 0x040fe20000001874 */
[----:B------:R-:W2:Y:S01]  /*d730*/  LDSM.16.MT88.4 R16, [R208+0x10000] ;  /* 0x01000000d010783b */ /* 0x000ea20000004200 */
[-C--:B------:R-:W-:Y:S01]  /*d740*/  FMUL.FTZ R102, R102, R0.reuse ;  /* 0x0000000066667220 */ /* 0x080fe20000410000 */
[-C--:B------:R-:W-:Y:S01]  /*d750*/  FMUL.FTZ R103, R103, R0.reuse ;  /* 0x0000000067677220 */ /* 0x080fe20000410000 */
[-C--:B------:R-:W-:Y:S01]  /*d760*/  FMUL.FTZ R96, R96, R47.reuse ;  /* 0x0000002f60607220 */ /* 0x080fe20000410000 */
[-C--:B------:R-:W-:Y:S01]  /*d770*/  FMUL.FTZ R97, R97, R47.reuse ;  /* 0x0000002f61617220 */ /* 0x080fe20000410000 */
[C---:B----4-:R-:W-:Y:S01]  /*d780*/  HMMA.16816.F32 R112, R12.reuse, R8, R112 ;  /* 0x000000080c70723c */ /* 0x050fe20000001870 */
        /* <DEDUP_REMOVED lines=8> */
[----:B------:R-:W4:Y:S01]  /*d810*/  MUFU.EX2 R49, R49 ;  /* 0x0000003100317308 */ /* 0x000f220000000800 */
[-C--:B------:R-:W-:Y:S01]  /*d820*/  FMUL.FTZ R88, R88, R47.reuse ;  /* 0x0000002f58587220 */ /* 0x080fe20000410000 */
[-C--:B------:R-:W-:Y:S01]  /*d830*/  FMUL.FTZ R89, R89, R47.reuse ;  /* 0x0000002f59597220 */ /* 0x080fe20000410000 */
[-C--:B------:R-:W-:Y:S01]  /*d840*/  FMUL.FTZ R90, R90, R0.reuse ;  /* 0x000000005a5a7220 */ /* 0x080fe20000410000 */
[-C--:B------:R-:W-:Y:S01]  /*d850*/  FMUL.FTZ R91, R91, R0.reuse ;  /* 0x000000005b5b7220 */ /* 0x080fe20000410000 */
[-C--:B------:R-:W-:Y:S01]  /*d860*/  FMUL.FTZ R84, R84, R47.reuse ;  /* 0x0000002f54547220 */ /* 0x080fe20000410000 */
[-C--:B------:R-:W-:Y:S01]  /*d870*/  FMUL.FTZ R85, R85, R47.reuse ;  /* 0x0000002f55557220 */ /* 0x080fe20000410000 */
[-C--:B------:R-:W-:Y:S01]  /*d880*/  FMUL.FTZ R86, R86, R0.reuse ;  /* 0x0000000056567220 */ /* 0x080fe20000410000 */
[----:B------:R-:W-:Y:S01]  /*d890*/  MUFU.EX2 R52, R52 ;  /* 0x0000003400347308 */ /* 0x000fe20000000800 */
[-C--:B------:R-:W-:Y:S01]  /*d8a0*/  FMUL.FTZ R87, R87, R0.reuse ;  /* 0x0000000057577220 */ /* 0x080fe20000410000 */
[-C--:B------:R-:W-:Y:S01]  /*d8b0*/  FMUL.FTZ R80, R80, R47.reuse ;  /* 0x0000002f50507220 */ /* 0x080fe20000410000 */
[-C--:B------:R-:W-:Y:S01]  /*d8c0*/  FMUL.FTZ R81, R81, R47.reuse ;  /* 0x0000002f51517220 */ /* 0x080fe20000410000 */
[-C--:B------:R-:W-:Y:S01]  /*d8d0*/  FMUL.FTZ R82, R82, R0.reuse ;  /* 0x0000000052527220 */ /* 0x080fe20000410000 */
[-C--:B------:R-:W-:Y:S01]  /*d8e0*/  FMUL.FTZ R83, R83, R0.reuse ;  /* 0x0000000053537220 */ /* 0x080fe20000410000 */
[C---:B-1----:R-:W-:Y:S01]  /*d8f0*/  HMMA.16816.F32 R104, R12.reuse, R4, R104 ;  /* 0x000000040c68723c */ /* 0x042fe20000001868 */
[-C--:B------:R-:W-:Y:S01]  /*d900*/  FMUL.FTZ R76, R76, R47.reuse ;  /* 0x0000002f4c4c7220 */ /* 0x080fe20000410000 */
[----:B------:R-:W-:Y:S01]  /*d910*/  MUFU.EX2 R51, R51 ;  /* 0x0000003300337308 */ /* 0x000fe20000000800 */
[-C--:B------:R-:W-:Y:S01]  /*d920*/  FMUL.FTZ R77, R77, R47.reuse ;  /* 0x0000002f4d4d7220 */ /* 0x080fe20000410000 */
[-C--:B------:R-:W-:Y:S01]  /*d930*/  FMUL.FTZ R78, R78, R0.reuse ;  /* 0x000000004e4e7220 */ /* 0x080fe20000410000 */
[-C--:B------:R-:W-:Y:S01]  /*d940*/  FMUL.FTZ R79, R79, R0.reuse ;  /* 0x000000004f4f7220 */ /* 0x080fe20000410000 */
[C---:B------:R-:W-:Y:S01]  /*d950*/  HMMA.16816.F32 R100, R12.reuse, R6, R100 ;  /* 0x000000060c64723c */ /* 0x040fe20000001864 */
[----:B------:R-:W1:Y:S01]  /*d960*/  LDSM.16.MT88.4 R4, [R205+0x10000] ;  /* 0x01000000cd04783b */ /* 0x000e620000004200 */
[-C--:B------:R-:W-:Y:S01]  /*d970*/  FMUL.FTZ R72, R72, R47.reuse ;  /* 0x0000002f48487220 */ /* 0x080fe20000410000 */
[-C--:B------:R-:W-:Y:S01]  /*d980*/  FMUL.FTZ R73, R73, R47.reuse ;  /* 0x0000002f49497220 */ /* 0x080fe20000410000 */
[----:B------:R-:W-:Y:S01]  /*d990*/  MUFU.EX2 R58, R58 ;  /* 0x0000003a003a7308 */ /* 0x000fe20000000800 */
[-C--:B------:R-:W-:Y:S01]  /*d9a0*/  FMUL.FTZ R74, R74, R0.reuse ;  /* 0x000000004a4a7220 */ /* 0x080fe20000410000 */
[C---:B--2---:R-:W-:Y:S01]  /*d9b0*/  HMMA.16816.F32 R96, R12.reuse, R16, R96 ;  /* 0x000000100c60723c */ /* 0x044fe20000001860 */
[-C--:B------:R-:W-:Y:S01]  /*d9c0*/  FMUL.FTZ R75, R75, R0.reuse ;  /* 0x000000004b4b7220 */ /* 0x080fe20000410000 */
[-C--:B------:R-:W-:Y:S01]  /*d9d0*/  FMUL.FTZ R68, R68, R47.reuse ;  /* 0x0000002f44447220 */ /* 0x080fe20000410000 */
[-C--:B------:R-:W-:Y:S01]  /*d9e0*/  FMUL.FTZ R69, R69, R47.reuse ;  /* 0x0000002f45457220 */ /* 0x080fe20000410000 */
[-C--:B------:R-:W-:Y:S01]  /*d9f0*/  FMUL.FTZ R70, R70, R0.reuse ;  /* 0x0000000046467220 */ /* 0x080fe20000410000 */
[-C--:B------:R-:W-:Y:S01]  /*da00*/  FMUL.FTZ R71, R71, R0.reuse ;  /* 0x0000000047477220 */ /* 0x080fe20000410000 */
[----:B------:R-:W-:Y:S01]  /*da10*/  HMMA.16816.F32 R92, R12, R18, R92 ;  /* 0x000000120c5c723c */ /* 0x000fe2000000185c */
[----:B------:R-:W2:Y:S01]  /*da20*/  LDSM.16.MT88.4 R16, [R208+0xc800] ;  /* 0x00c80000d010783b */ /* 0x000ea20000004200 */
[----:B------:R-:W5:Y:S01]  /*da30*/  MUFU.EX2 R55, R55 ;  /* 0x0000003700377308 */ /* 0x000f620000000800 */
[----:B------:R-:W-:Y:S01]  /*da40*/  FFMA.FTZ R47, R241, R47, R48 ;  /* 0x0000002ff12f7223 */ /* 0x000fe20000010030 */
[----:B------:R-:W-:-:S02]  /*da50*/  FFMA.FTZ R41, R240, R0, R41 ;  /* 0x00000000f0297223 */ /* 0x000fc40000010029 */
[C---:B---3--:R-:W-:Y:S01]  /*da60*/  HMMA.16816.F32 R88, R12.reuse, R8, R88 ;  /* 0x000000080c58723c */ /* 0x048fe20000001858 */
[----:B------:R-:W-:Y:S01]  /*da70*/  FADD.FTZ R44, R44, R47 ;  /* 0x0000002f2c2c7221 */ /* 0x000fe20000010000 */
[----:B------:R-:W-:Y:S02]  /*da80*/  FADD.FTZ R40, R40, R41 ;  /* 0x0000002928287221 */ /* 0x000fe40000010000 */
[----:B------:R-:W-:Y:S01]  /*da90*/  MUFU.EX2 R59, R59 ;  /* 0x0000003b003b7308 */ /* 0x000fe20000000800 */
[----:B------:R-:W-:Y:S01]  /*daa0*/  FADD.FTZ R43, R43, R44 ;  /* 0x0000002c2b2b7221 */ /* 0x000fe20000010000 */
[----:B------:R-:W-:Y:S01]  /*dab0*/  HMMA.16816.F32 R84, R12, R10, R84 ;  /* 0x0000000a0c54723c */ /* 0x000fe20000001854 */
[----:B------:R-:W3:Y:S01]  /*dac0*/  LDSM.16.MT88.4 R8, [R205+0xc800] ;  /* 0x00c80000cd08783b */ /* 0x000ee20000004200 */
[----:B------:R-:W-:Y:S01]  /*dad0*/  FADD.FTZ R3, R3, R40 ;  /* 0x0000002803037221 */ /* 0x000fe20000010000 */
[----:B------:R-:W-:-:S03]  /*dae0*/  FADD.FTZ R43, R42, R43 ;  /* 0x0000002b2a2b7221 */ /* 0x000fc60000010000 */
[----:B------:R-:W2:Y:S01]  /*daf0*/  MUFU.EX2 R56, R56 ;  /* 0x0000003800387308 */ /* 0x000ea20000000800 */
[----:B------:R-:W-:Y:S01]  /*db00*/  HMMA.16816.F32 R72, R12, R28, R72 ;  /* 0x0000001c0c48723c */ /* 0x000fe20000001848 */
[----:B------:R-:W-:Y:S01]  /*db10*/  FADD.FTZ R3, R2, R3 ;  /* 0x0000000302037221 */ /* 0x000fe20000010000 */
[----:B------:R-:W-:-:S05]  /*db20*/  MOV R2, R46 ;  /* 0x0000002e00027202 */ /* 0x000fca0000000f00 */
[----:B------:R-:W-:Y:S01]  /*db30*/  MUFU.EX2 R62, R62 ;  /* 0x0000003e003e7308 */ /* 0x000fe20000000800 */
[C---:B-1----:R-:W-:Y:S07]  /*db40*/  HMMA.16816.F32 R80, R12.reuse, R4, R80 ;  /* 0x000000040c50723c */ /* 0x042fee0000001850 */
[----:B------:R-:W1:Y:S01]  /*db50*/  MUFU.EX2 R67, R67 ;  /* 0x0000004300437308 */ /* 0x000e620000000800 */
[----:B------:R-:W-:Y:S01]  /*db60*/  HMMA.16816.F32 R76, R12, R6, R76 ;  /* 0x000000060c4c723c */ /* 0x000fe2000000184c */
[----:B----4-:R-:W-:Y:S01]  /*db70*/  F2FP.F16.F32.PACK_AB R4, R49, R50 ;  /* 0x000000323104723e */ /* 0x010fe200000000ff */
[----:B------:R-:W-:Y:S01]  /*db80*/  FADD.FTZ R50, R50, R43 ;  /* 0x0000002b32327221 */ /* 0x000fe20000010000 */
[----:B-----5:R-:W-:Y:S01]  /*db90*/  F2FP.F16.F32.PACK_AB R5, R55, R58 ;  /* 0x0000003a3705723e */ /* 0x020fe200000000ff */
[----:B------:R-:W-:-:S02]  /*dba0*/  FADD.FTZ R58, R58, R3 ;  /* 0x000000033a3a7221 */ /* 0x000fc40000010000 */
[----:B------:R-:W-:Y:S01]  /*dbb0*/  HMMA.16816.F32 R12, R12, R30, R68 ;  /* 0x0000001e0c0c723c */ /* 0x000fe20000001844 */
[----:B------:R-:W-:Y:S01]  /*dbc0*/  F2FP.F16.F32.PACK_AB R6, R51, R52 ;  /* 0x000000343306723e */ /* 0x000fe200000000ff */
[----:B------:R-:W-:Y:S01]  /*dbd0*/  LDSM.16.MT88.4 R28, [R206+0x10800] ;  /* 0x01080000ce1c783b */ /* 0x000fe20000004200 */
[----:B--2---:R-:W-:Y:S01]  /*dbe0*/  F2FP.F16.F32.PACK_AB R7, R56, R59 ;  /* 0x0000003b3807723e */ /* 0x004fe200000000ff */
[----:B------:R-:W-:Y:S01]  /*dbf0*/  MUFU.EX2 R64, R64 ;  /* 0x0000004000407308 */ /* 0x000fe20000000800 */
[----:B------:R-:W-:Y:S01]  /*dc00*/  FADD.FTZ R49, R49, R50 ;  /* 0x0000003231317221 */ /* 0x000fe20000010000 */
[----:B------:R-:W-:-:S03]  /*dc10*/  FADD.FTZ R58, R55, R58 ;  /* 0x0000003a373a7221 */ /* 0x000fc60000010000 */
[----:B------:R-:W-:Y:S01]  /*dc20*/  FADD.FTZ R52, R52, R49 ;  /* 0x0000003134347221 */ /* 0x000fe20000010000 */
[C---:B------:R-:W-:Y:S01]  /*dc30*/  HMMA.16816.F32 R128, R4.reuse, R16, R128 ;  /* 0x000000100480723c */ /* 0x040fe20000001880 */
[----:B------:R-:W-:Y:S01]  /*dc40*/  FADD.FTZ R59, R59, R58 ;  /* 0x0000003a3b3b7221 */ /* 0x000fe20000010000 */
[----:B------:R-:W-:Y:S01]  /*dc50*/  MUFU.EX2 R133, R133 ;  /* 0x0000008500857308 */ /* 0x000fe20000000800 */
[----:B------:R-:W-:Y:S02]  /*dc60*/  FADD.FTZ R51, R51, R52 ;  /* 0x0000003433337221 */ /* 0x000fe40000010000 */
[----:B------:R-:W-:Y:S01]  /*dc70*/  FADD.FTZ R56, R56, R59 ;  /* 0x0000003b38387221 */ /* 0x000fe20000010000 */
[C---:B------:R-:W-:Y:S01]  /*dc80*/  HMMA.16816.F32 R124, R4.reuse, R18, R124 ;  /* 0x00000012047c723c */ /* 0x040fe2000000187c */
[----:B------:R-:W2:Y:S03]  /*dc90*/  LDSM.16.MT88.4 R16, [R208+0x10800] ;  /* 0x01080000d010783b */ /* 0x000ea60000004200 */
[----:B------:R-:W-:Y:S02]  /*dca0*/  MUFU.EX2 R135, R135 ;  /* 0x0000008700877308 */ /* 0x000fe40000000800 */
[C---:B---3--:R-:W-:Y:S06]  /*dcb0*/  HMMA.16816.F32 R112, R4.reuse, R8, R112 ;  /* 0x000000080470723c */ /* 0x048fec0000001870 */
[C---:B------:R-:W-:Y:S01]  /*dcc0*/  HMMA.16816.F32 R108, R4.reuse, R10, R108 ;  /* 0x0000000a046c723c */ /* 0x040fe2000000186c */
[----:B------:R-:W3:Y:S01]  /*dcd0*/  LDSM.16.MT88.4 R8, [R205+0x10800] ;  /* 0x01080000cd08783b */ /* 0x000ee20000004200 */
[----:B------:R-:W4:Y:S04]  /*dce0*/  MUFU.EX2 R136, R136 ;  /* 0x0000008800887308 */ /* 0x000f280000000800 */
[C---:B------:R-:W-:Y:S04]  /*dcf0*/  HMMA.16816.F32 R120, R4.reuse, R24, R120 ;  /* 0x000000180478723c */ /* 0x040fe80000001878 */
[----:B------:R-:W-:Y:S02]  /*dd00*/  MUFU.EX2 R137, R137 ;  /* 0x0000008900897308 */ /* 0x000fe40000000800 */
[C---:B------:R-:W-:Y:S01]  /*dd10*/  HMMA.16816.F32 R116, R4.reuse, R26, R116 ;  /* 0x0000001a0474723c */ /* 0x040fe20000001874 */
[----:B------:R-:W5:Y:S05]  /*dd20*/  LDSM.16.MT88.4 R24, [R206+0xd000] ;  /* 0x00d00000ce18783b */ /* 0x000f6a0000004200 */
[C---:B------:R-:W-:Y:S01]  /*dd30*/  HMMA.16816.F32 R104, R4.reuse, R20, R104 ;  /* 0x000000140468723c */ /* 0x040fe20000001868 */
[----:B------:R-:W4:Y:S05]  /*dd40*/  MUFU.EX2 R138, R138 ;  /* 0x0000008a008a7308 */ /* 0x000f2a0000000800 */
[C---:B------:R-:W-:Y:S01]  /*dd50*/  HMMA.16816.F32 R100, R4.reuse, R22, R100 ;  /* 0x000000160464723c */ /* 0x040fe20000001864 */
[----:B------:R-:W5:Y:S02]  /*dd60*/  LDSM.16.MT88.4 R20, [R205+0xd000] ;  /* 0x00d00000cd14783b */ /* 0x000f640000004200 */
[----:B------:R-:W5:Y:S03]  /*dd70*/  MUFU.EX2 R142, R142 ;  /* 0x0000008e008e7308 */ /* 0x000f660000000800 */
[C---:B--2---:R-:W-:Y:S05]  /*dd80*/  HMMA.16816.F32 R96, R4.reuse, R16, R96 ;  /* 0x000000100460723c */ /* 0x044fea0000001860 */
[----:B------:R-:W-:Y:S01]  /*dd90*/  MUFU.EX2 R147, R147 ;  /* 0x0000009300937308 */ /* 0x000fe20000000800 */
[C---:B------:R-:W-:Y:S01]  /*dda0*/  HMMA.16816.F32 R92, R4.reuse, R18, R92 ;  /* 0x00000012045c723c */ /* 0x040fe2000000185c */
[----:B------:R-:W2:Y:S05]  /*ddb0*/  LDSM.16.MT88.4 R16, [R204+0xd000] ;  /* 0x00d00000cc10783b */ /* 0x000eaa0000004200 */
[C---:B------:R-:W-:Y:S01]  /*ddc0*/  HMMA.16816.F32 R88, R4.reuse, R28, R88 ;  /* 0x0000001c0458723c */ /* 0x040fe20000001858 */
[----:B------:R-:W-:Y:S05]  /*ddd0*/  MUFU.EX2 R149, R149 ;  /* 0x0000009500957308 */ /* 0x000fea0000000800 */
[C---:B------:R-:W-:Y:S01]  /*dde0*/  HMMA.16816.F32 R84, R4.reuse, R30, R84 ;  /* 0x0000001e0454723c */ /* 0x040fe20000001854 */
[----:B------:R-:W2:Y:S02]  /*ddf0*/  LDSM.16.MT88.4 R28, [R208+0x11000] ;  /* 0x01100000d01c783b */ /* 0x000ea40000004200 */
[----:B------:R-:W-:Y:S03]  /*de00*/  MUFU.EX2 R150, R150 ;  /* 0x0000009600967308 */ /* 0x000fe60000000800 */
[C---:B---3--:R-:W-:Y:S05]  /*de10*/  HMMA.16816.F32 R80, R4.reuse, R8, R80 ;  /* 0x000000080450723c */ /* 0x048fea0000001850 */
[----:B------:R-:W3:Y:S01]  /*de20*/  MUFU.EX2 R151, R151 ;  /* 0x0000009700977308 */ /* 0x000ee20000000800 */
[----:B------:R-:W-:Y:S01]  /*de30*/  HMMA.16816.F32 R76, R4, R10, R76 ;  /* 0x0000000a044c723c */ /* 0x000fe2000000184c */
[----:B-1----:R-:W-:Y:S01]  /*de40*/  F2FP.F16.F32.PACK_AB R8, R67, R62 ;  /* 0x0000003e4308723e */ /* 0x002fe200000000ff */
[----:B------:R-:W-:Y:S01]  /*de50*/  FADD.FTZ R62, R62, R51 ;  /* 0x000000333e3e7221 */ /* 0x000fe20000010000 */
[----:B----4-:R-:W-:Y:S01]  /*de60*/  F2FP.F16.F32.PACK_AB R9, R136, R135 ;  /* 0x000000878809723e */ /* 0x010fe200000000ff */
[----:B------:R-:W-:-:S02]  /*de70*/  FADD.FTZ R135, R135, R56 ;  /* 0x0000003887877221 */ /* 0x000fc40000010000 */
[C---:B------:R-:W-:Y:S01]  /*de80*/  HMMA.16816.F32 R72, R4.reuse, R36, R72 ;  /* 0x000000240448723c */ /* 0x040fe20000001848 */
[----:B------:R-:W-:Y:S01]  /*de90*/  F2FP.F16.F32.PACK_AB R10, R133, R64 ;  /* 0x00000040850a723e */ /* 0x000fe200000000ff */
[----:B------:R-:W1:Y:S01]  /*dea0*/  MUFU.EX2 R152, R152 ;  /* 0x0000009800987308 */ /* 0x000e620000000800 */
[----:B------:R-:W-:Y:S01]  /*deb0*/  F2FP.F16.F32.PACK_AB R11, R138, R137 ;  /* 0x000000898a0b723e */ /* 0x000fe200000000ff */
[----:B------:R-:W-:Y:S01]  /*dec0*/  FADD.FTZ R67, R67, R62 ;  /* 0x0000003e43437221 */ /* 0x000fe20000010000 */
[----:B------:R-:W-:Y:S01]  /*ded0*/  FADD.FTZ R136, R136, R135 ;  /* 0x0000008788887221 */ /* 0x000fe20000010000 */
[----:B------:R-:W-:Y:S01]  /*dee0*/  HMMA.16816.F32 R4, R4, R38, R12 ;  /* 0x000000260404723c */ /* 0x000fe2000000180c */
[----:B------:R-:W-:Y:S01]  /*def0*/  LDSM.16.MT88.4 R12, [R204+0x11000] ;  /* 0x01100000cc0c783b */ /* 0x000fe20000004200 */
[----:B------:R-:W-:Y:S01]  /*df00*/  FADD.FTZ R64, R64, R67 ;  /* 0x0000004340407221 */ /* 0x000fe20000010000 */
[----:B------:R-:W-:Y:S01]  /*df10*/  FADD.FTZ R137, R137, R136 ;  /* 0x0000008889897221 */ /* 0x000fe20000010000 */
[----:B------:R-:W-:Y:S01]  /*df20*/  MUFU.EX2 R154, R154 ;  /* 0x0000009a009a7308 */ /* 0x000fe20000000800 */
[----:B------:R-:W-:Y:S01]  /*df30*/  LDSM.16.MT88.4 R36, [R208+0x12800] ;  /* 0x01280000d024783b */ /* 0x000fe20000004200 */
[----:B-----5:R-:W-:Y:S01]  /*df40*/  HMMA.16816.F32 R120, R8, R24, R120 ;  /* 0x000000180878723c */ /* 0x020fe20000001878 */
[----:B------:R-:W-:Y:S01]  /*df50*/  FADD.FTZ R133, R133, R64 ;  /* 0x0000004085857221 */ /* 0x000fe20000010000 */
[----:B------:R-:W-:-:S03]  /*df60*/  FADD.FTZ R138, R138, R137 ;  /* 0x000000898a8a7221 */ /* 0x000fc60000010000 */
[----:B------:R-:W-:Y:S01]  /*df70*/  FADD.FTZ R0, R142, R133 ;  /* 0x000000858e007221 */ /* 0x000fe20000010000 */
[C---:B------:R-:W-:Y:S01]  /*df80*/  HMMA.16816.F32 R116, R8.reuse, R26, R116 ;  /* 0x0000001a0874723c */ /* 0x040fe20000001874 */
[----:B------:R-:W4:Y:S01]  /*df90*/  LDSM.16.MT88.4 R24, [R206+0x11000] ;  /* 0x01100000ce18783b */ /* 0x000f220000004200 */
[----:B------:R-:W5:Y:S01]  /*dfa0*/  MUFU.EX2 R161, R161 ;  /* 0x000000a100a17308 */ /* 0x000f620000000800 */
[----:B---3--:R-:W-:Y:S01]  /*dfb0*/  FADD.FTZ R3, R151, R138 ;  /* 0x0000008a97037221 */ /* 0x008fe20000010000 */
[----:B------:R-:W-:Y:S02]  /*dfc0*/  FADD.FTZ R0, R147, R0 ;  /* 0x0000000093007221 */ /* 0x000fe40000010000 */
[----:B------:R-:W-:Y:S01]  /*dfd0*/  HMMA.16816.F32 R112, R8, R20, R112 ;  /* 0x000000140870723c */ /* 0x000fe20000001870 */
[----:B-1----:R-:W-:-:S03]  /*dfe0*/  FADD.FTZ R3, R152, R3 ;  /* 0x0000000398037221 */ /* 0x002fc60000010000 */
[----:B------:R-:W-:Y:S02]  /*dff0*/  MUFU.EX2 R164, R164 ;  /* 0x000000a400a47308 */ /* 0x000fe40000000800 */
[C---:B------:R-:W-:Y:S01]  /*e000*/  HMMA.16816.F32 R108, R8.reuse, R22, R108 ;  /* 0x00000016086c723c */ /* 0x040fe2000000186c */
[----:B------:R-:W1:Y:S05]  /*e010*/  LDSM.16.MT88.4 R20, [R205+0x11000] ;  /* 0x01100000cd14783b */ /* 0x000e6a0000004200 */
[C---:B--2---:R-:W-:Y:S01]  /*e020*/  HMMA.16816.F32 R104, R8.reuse, R16, R104 ;  /* 0x000000100868723c */ /* 0x044fe20000001868 */
[----:B------:R-:W-:Y:S05]  /*e030*/  MUFU.EX2 R171, R171 ;  /* 0x000000ab00ab7308 */ /* 0x000fea0000000800 */
[C---:B------:R-:W-:Y:S01]  /*e040*/  HMMA.16816.F32 R100, R8.reuse, R18, R100 ;  /* 0x000000120864723c */ /* 0x040fe20000001864 */
[----:B------:R-:W-:Y:S02]  /*e050*/  LDSM.16.MT88.4 R16, [R208+0x11800] ;  /* 0x01180000d010783b */ /* 0x000fe40000004200 */
[----:B------:R-:W-:Y:S03]  /*e060*/  MUFU.EX2 R166, R166 ;  /* 0x000000a600a67308 */ /* 0x000fe60000000800 */
[C---:B------:R-:W-:Y:S05]  /*e070*/  HMMA.16816.F32 R96, R8.reuse, R28, R96 ;  /* 0x0000001c0860723c */ /* 0x040fea0000001860 */
[----:B------:R-:W-:Y:S01]  /*e080*/  MUFU.EX2 R173, R173 ;  /* 0x000000ad00ad7308 */ /* 0x000fe20000000800 */
[C---:B------:R-:W-:Y:S01]  /*e090*/  HMMA.16816.F32 R92, R8.reuse, R30, R92 ;  /* 0x0000001e085c723c */ /* 0x040fe2000000185c */
[----:B------:R-:W2:Y:S05]  /*e0a0*/  LDSM.16.MT88.4 R28, [R206+0xd800] ;  /* 0x00d80000ce1c783b */ /* 0x000eaa0000004200 */
[C---:B------:R-:W-:Y:S01]  /*e0b0*/  HMMA.16816.F32 R128, R8.reuse, R32, R128 ;  /* 0x000000200880723c */ /* 0x040fe20000001880 */
[----:B------:R-:W3:Y:S05]  /*e0c0*/  MUFU.EX2 R168, R168 ;  /* 0x000000a800a87308 */ /* 0x000eea0000000800 */
[C---:B------:R-:W-:Y:S01]  /*e0d0*/  HMMA.16816.F32 R124, R8.reuse, R34, R124 ;  /* 0x00000022087c723c */ /* 0x040fe2000000187c */
[----:B------:R-:W3:Y:S02]  /*e0e0*/  LDSM.16.MT88.4 R32, [R208+0xd800] ;  /* 0x00d80000d020783b */ /* 0x000ee40000004200 */
[----:B------:R-:W3:Y:S03]  /*e0f0*/  MUFU.EX2 R167, R167 ;  /* 0x000000a700a77308 */ /* 0x000ee60000000800 */
[C---:B----4-:R-:W-:Y:S05]  /*e100*/  HMMA.16816.F32 R88, R8.reuse, R24, R88 ;  /* 0x000000180858723c */ /* 0x050fea0000001858 */
[----:B------:R-:W4:Y:S01]  /*e110*/  MUFU.EX2 R165, R165 ;  /* 0x000000a500a57308 */ /* 0x000f220000000800 */
[C---:B------:R-:W-:Y:S01]  /*e120*/  HMMA.16816.F32 R84, R8.reuse, R26, R84 ;  /* 0x0000001a0854723c */ /* 0x040fe20000001854 */
[----:B------:R-:W4:Y:S05]  /*e130*/  LDSM.16.MT88.4 R24, [R205+0xd800] ;  /* 0x00d80000cd18783b */ /* 0x000f2a0000004200 */
[C---:B-1----:R-:W-:Y:S01]  /*e140*/  HMMA.16816.F32 R80, R8.reuse, R20, R80 ;  /* 0x000000140850723c */ /* 0x042fe20000001850 */
[----:B------:R-:W1:Y:S05]  /*e150*/  MUFU.EX2 R170, R170 ;  /* 0x000000aa00aa7308 */ /* 0x000e6a0000000800 */
[C---:B------:R-:W-:Y:S01]  /*e160*/  HMMA.16816.F32 R76, R8.reuse, R22, R76 ;  /* 0x00000016084c723c */ /* 0x040fe2000000184c */
[----:B------:R-:W-:Y:S02]  /*e170*/  LDSM.16.MT88.4 R20, [R204+0xd800] ;  /* 0x00d80000cc14783b */ /* 0x000fe40000004200 */
[----:B------:R-:W-:Y:S03]  /*e180*/  MUFU.EX2 R162, R162 ;  /* 0x000000a200a27308 */ /* 0x000fe60000000800 */
[C---:B------:R-:W-:Y:S05]  /*e190*/  HMMA.16816.F32 R72, R8.reuse, R12, R72 ;  /* 0x0000000c0848723c */ /* 0x040fea0000001848 */
[----:B------:R-:W-:Y:S01]  /*e1a0*/  MUFU.EX2 R163, R163 ;  /* 0x000000a300a37308 */ /* 0x000fe20000000800 */
[----:B------:R-:W-:Y:S01]  /*e1b0*/  HMMA.16816.F32 R4, R8, R14, R4 ;  /* 0x0000000e0804723c */ /* 0x000fe20000001804 */
[----:B------:R-:W-:Y:S01]  /*e1c0*/  F2FP.F16.F32.PACK_AB R12, R147, R142 ;  /* 0x0000008e930c723e */ /* 0x000fe200000000ff */
[----:B------:R-:W1:Y:S01]  /*e1d0*/  LDSM.16.MT88.4 R8, [R205+0x11800] ;  /* 0x01180000cd08783b */ /* 0x000e620000004200 */
[----:B------:R-:W-:-:S04]  /*e1e0*/  F2FP.F16.F32.PACK_AB R13, R152, R151 ;  /* 0x00000097980d723e */ /* 0x000fc800000000ff */
[----:B------:R-:W-:Y:S01]  /*e1f0*/  F2FP.F16.F32.PACK_AB R14, R150, R149 ;  /* 0x00000095960e723e */ /* 0x000fe200000000ff */
[----:B------:R-:W-:Y:S01]  /*e200*/  MUFU.EX2 R158, R158 ;  /* 0x0000009e009e7308 */ /* 0x000fe20000000800 */
[----:B-----5:R-:W-:Y:S01]  /*e210*/  F2FP.F16.F32.PACK_AB R15, R161, R154 ;  /* 0x0000009aa10f723e */ /* 0x020fe200000000ff */
[----:B------:R-:W-:Y:S01]  /*e220*/  FADD.FTZ R149, R149, R0 ;  /* 0x0000000095957221 */ /* 0x000fe20000010000 */
[----:B------:R-:W-:-:S03]  /*e230*/  FADD.FTZ R154, R154, R3 ;  /* 0x000000039a9a7221 */ /* 0x000fc60000010000 */
[----:B------:R-:W-:Y:S01]  /*e240*/  FADD.FTZ R3, R150, R149 ;  /* 0x0000009596037221 */ /* 0x000fe20000010000 */
[----:B------:R-:W-:Y:S01]  /*e250*/  FADD.FTZ R161, R161, R154 ;  /* 0x0000009aa1a17221 */ /* 0x000fe20000010000 */
[----:B--2---:R-:W-:Y:S01]  /*e260*/  HMMA.16816.F32 R120, R12, R28, R120 ;  /* 0x0000001c0c78723c */ /* 0x004fe20000001878 */
[----:B------:R-:W-:Y:S02]  /*e270*/  MUFU.EX2 R169, R169 ;  /* 0x000000a900a97308 */ /* 0x000fe40000000800 */
[----:B---3--:R-:W-:-:S03]  /*e280*/  FADD.FTZ R0, R168, R161 ;  /* 0x000000a1a8007221 */ /* 0x008fc60000010000 */
[C---:B------:R-:W-:Y:S01]  /*e290*/  HMMA.16816.F32 R116, R12.reuse, R30, R116 ;  /* 0x0000001e0c74723c */ /* 0x040fe20000001874 */
[----:B------:R-:W2:Y:S01]  /*e2a0*/  LDSM.16.MT88.4 R28, [R206+0x11800] ;  /* 0x01180000ce1c783b */ /* 0x000ea20000004200 */
[----:B------:R-:W-:Y:S01]  /*e2b0*/  FADD.FTZ R0, R167, R0 ;  /* 0x00000000a7007221 */ /* 0x000fe20000010000 */
[----:B------:R-:W3:Y:S03]  /*e2c0*/  MUFU.EX2 R156, R156 ;  /* 0x0000009c009c7308 */ /* 0x000ee60000000800 */
[C---:B------:R-:W-:Y:S05]  /*e2d0*/  HMMA.16816.F32 R96, R12.reuse, R16, R96 ;  /* 0x000000100c60723c */ /* 0x040fea0000001860 */
[----:B------:R-:W5:Y:S01]  /*e2e0*/  MUFU.EX2 R157, R157 ;  /* 0x0000009d009d7308 */ /* 0x000f620000000800 */
[C---:B------:R-:W-:Y:S01]  /*e2f0*/  HMMA.16816.F32 R92, R12.reuse, R18, R92 ;  /* 0x000000120c5c723c */ /* 0x040fe2000000185c */
[----:B------:R-:W5:Y:S05]  /*e300*/  LDSM.16.MT88.4 R16, [R206+0xe000] ;  /* 0x00e00000ce10783b */ /* 0x000f6a0000004200 */
[C---:B------:R-:W-:Y:S01]  /*e310*/  HMMA.16816.F32 R128, R12.reuse, R32, R128 ;  /* 0x000000200c80723c */ /* 0x040fe20000001880 */
[----:B------:R-:W5:Y:S05]  /*e320*/  MUFU.EX2 R155, R155 ;  /* 0x0000009b009b7308 */ /* 0x000f6a0000000800 */
[C---:B------:R-:W-:Y:S01]  /*e330*/  HMMA.16816.F32 R124, R12.reuse, R34, R124 ;  /* 0x000000220c7c723c */ /* 0x040fe2000000187c */
[----:B------:R-:W5:Y:S02]  /*e340*/  LDSM.16.MT88.4 R32, [R204+0x11800] ;  /* 0x01180000cc20783b */ /* 0x000f640000004200 */
[----:B------:R-:W5:Y:S03]  /*e350*/  MUFU.EX2 R160, R160 ;  /* 0x000000a000a07308 */ /* 0x000f660000000800 */
[C---:B----4-:R-:W-:Y:S05]  /*e360*/  HMMA.16816.F32 R112, R12.reuse, R24, R112 ;  /* 0x000000180c70723c */ /* 0x050fea0000001870 */
[----:B------:R-:W-:Y:S01]  /*e370*/  MUFU.EX2 R148, R148 ;  /* 0x0000009400947308 */ /* 0x000fe20000000800 */
[C---:B------:R-:W-:Y:S01]  /*e380*/  HMMA.16816.F32 R108, R12.reuse, R26, R108 ;  /* 0x0000001a0c6c723c */ /* 0x040fe2000000186c */
[----:B------:R-:W4:Y:S05]  /*e390*/  LDSM.16.MT88.4 R24, [R208+0xe000] ;  /* 0x00e00000d018783b */ /* 0x000f2a0000004200 */
[C---:B-1----:R-:W-:Y:S01]  /*e3a0*/  HMMA.16816.F32 R80, R12.reuse, R8, R80 ;  /* 0x000000080c50723c */ /* 0x042fe20000001850 */
[----:B------:R-:W-:Y:S05]  /*e3b0*/  MUFU.EX2 R153, R153 ;  /* 0x0000009900997308 */ /* 0x000fea0000000800 */
[C---:B------:R-:W-:Y:S01]  /*e3c0*/  HMMA.16816.F32 R76, R12.reuse, R10, R76 ;  /* 0x0000000a0c4c723c */ /* 0x040fe2000000184c */
[----:B------:R-:W-:Y:S01]  /*e3d0*/  F2FP.F16.F32.PACK_AB R8, R171, R164 ;  /* 0x000000a4ab08723e */ /* 0x000fe200000000ff */
[----:B------:R-:W-:Y:S01]  /*e3e0*/  FADD.FTZ R164, R164, R3 ;  /* 0x00000003a4a47221 */ /* 0x000fe20000010000 */
[----:B------:R-:W-:Y:S01]  /*e3f0*/  F2FP.F16.F32.PACK_AB R9, R167, R168 ;  /* 0x000000a8a709723e */ /* 0x000fe200000000ff */
[----:B------:R-:W-:Y:S01]  /*e400*/  MUFU.EX2 R144, R144 ;  /* 0x0000009000907308 */ /* 0x000fe20000000800 */
[----:B------:R-:W-:Y:S01]  /*e410*/  FADD.FTZ R3, R165, R0 ;  /* 0x00000000a5037221 */ /* 0x000fe20000010000 */
[----:B--2---:R-:W-:Y:S01]  /*e420*/  HMMA.16816.F32 R88, R12, R28, R88 ;  /* 0x0000001c0c58723c */ /* 0x004fe20000001858 */
[----:B------:R-:W-:Y:S01]  /*e430*/  F2FP.F16.F32.PACK_AB R10, R173, R166 ;  /* 0x000000a6ad0a723e */ /* 0x000fe200000000ff */
[----:B------:R-:W-:Y:S01]  /*e440*/  FADD.FTZ R171, R171, R164 ;  /* 0x000000a4abab7221 */ /* 0x000fe20000010000 */
[C---:B------:R-:W-:Y:S01]  /*e450*/  F2FP.F16.F32.PACK_AB R11, R170.reuse, R165 ;  /* 0x000000a5aa0b723e */ /* 0x040fe200000000ff */
[----:B------:R-:W-:-:S02]  /*e460*/  FADD.FTZ R3, R170, R3 ;  /* 0x00000003aa037221 */ /* 0x000fc40000010000 */
[----:B------:R-:W-:Y:S01]  /*e470*/  HMMA.16816.F32 R84, R12, R30, R84 ;  /* 0x0000001e0c54723c */ /* 0x000fe20000001854 */
[----:B------:R-:W1:Y:S01]  /*e480*/  LDSM.16.MT88.4 R28, [R205+0xe000] ;  /* 0x00e00000cd1c783b */ /* 0x000e620000004200 */
[----:B------:R-:W-:Y:S01]  /*e490*/  MUFU.EX2 R159, R159 ;  /* 0x0000009f009f7308 */ /* 0x000fe20000000800 */
[----:B------:R-:W-:Y:S01]  /*e4a0*/  FADD.FTZ R166, R166, R171 ;  /* 0x000000aba6a67221 */ /* 0x000fe20000010000 */
[----:B---3--:R-:W-:Y:S02]  /*e4b0*/  FADD.FTZ R0, R156, R3 ;  /* 0x000000039c007221 */ /* 0x008fe40000010000 */
[C---:B-----5:R-:W-:Y:S01]  /*e4c0*/  HMMA.16816.F32 R120, R8.reuse, R16, R120 ;  /* 0x000000100878723c */ /* 0x060fe20000001878 */
[----:B------:R-:W-:Y:S01]  /*e4d0*/  FADD.FTZ R173, R173, R166 ;  /* 0x000000a6adad7221 */ /* 0x000fe20000010000 */
[----:B------:R-:W-:Y:S02]  /*e4e0*/  FADD.FTZ R0, R157, R0 ;  /* 0x000000009d007221 */ /* 0x000fe40000010000 */
[----:B------:R-:W2:Y:S02]  /*e4f0*/  MUFU.EX2 R140, R140 ;  /* 0x0000008c008c7308 */ /* 0x000ea40000000800 */
[----:B------:R-:W-:Y:S01]  /*e500*/  HMMA.16816.F32 R116, R8, R18, R116 ;  /* 0x000000120874723c */ /* 0x000fe20000001874 */
[----:B------:R-:W3:Y:S01]  /*e510*/  LDSM.16.MT88.4 R16, [R205+0x12000] ;  /* 0x01200000cd10783b */ /* 0x000ee20000004200 */
[----:B------:R-:W-:-:S04]  /*e520*/  FADD.FTZ R3, R155, R0 ;  /* 0x000000009b037221 */ /* 0x000fc80000010000 */
[----:B------:R-:W-:Y:S01]  /*e530*/  HMMA.16816.F32 R104, R12, R20, R104 ;  /* 0x000000140c68723c */ /* 0x000fe20000001868 */
[----:B------:R-:W5:Y:S01]  /*e540*/  MUFU.EX2 R143, R143 ;  /* 0x0000008f008f7308 */ /* 0x000f620000000800 */
[----:B------:R-:W-:-:S04]  /*e550*/  FADD.FTZ R3, R160, R3 ;  /* 0x00000003a0037221 */ /* 0x000fc80000010000 */
[C---:B------:R-:W-:Y:S01]  /*e560*/  HMMA.16816.F32 R100, R12.reuse, R22, R100 ;  /* 0x000000160c64723c */ /* 0x040fe20000001864 */
[----:B------:R-:W3:Y:S02]  /*e570*/  LDSM.16.MT88.4 R20, [R204+0xe000] ;  /* 0x00e00000cc14783b */ /* 0x000ee40000004200 */
[----:B------:R-:W1:Y:S01]  /*e580*/  MUFU.EX2 R141, R141 ;  /* 0x0000008d008d7308 */ /* 0x000e620000000800 */
[----:B--2---:R-:W-:Y:S02]  /*e590*/  FADD.FTZ R0, R140, R3 ;  /* 0x000000038c007221 */ /* 0x004fe40000010000 */
[C---:B------:R-:W-:Y:S05]  /*e5a0*/  HMMA.16816.F32 R72, R12.reuse, R32, R72 ;  /* 0x000000200c48723c */ /* 0x040fea0000001848 */
[----:B------:R-:W2:Y:S01]  /*e5b0*/  MUFU.EX2 R146, R146 ;  /* 0x0000009200927308 */ /* 0x000ea20000000800 */
[----:B------:R-:W-:Y:S01]  /*e5c0*/  HMMA.16816.F32 R4, R12, R34, R4 ;  /* 0x000000220c04723c */ /* 0x000fe20000001804 */
[----:B------:R-:W3:Y:S01]  /*e5d0*/  LDSM.16.MT88.4 R32, [R208+0x12000] ;  /* 0x01200000d020783b */ /* 0x000ee20000004200 */
[----:B-----5:R-:W-:-:S03]  /*e5e0*/  FADD.FTZ R0, R143, R0 ;  /* 0x000000008f007221 */ /* 0x020fc60000010000 */
[----:B------:R-:W-:Y:S01]  /*e5f0*/  LDSM.16.MT88.4 R12, [R204+0x12000] ;  /* 0x01200000cc0c783b */ /* 0x000fe20000004200 */
[----:B----4-:R-:W-:Y:S01]  /*e600*/  HMMA.16816.F32 R128, R8, R24, R128 ;  /* 0x000000180880723c */ /* 0x010fe20000001880 */
[----:B------:R-:W-:Y:S01]  /*e610*/  MUFU.EX2 R134, R134 ;  /* 0x0000008600867308 */ /* 0x000fe20000000800 */
[----:B-1----:R-:W-:Y:S01]  /*e620*/  FADD.FTZ R3, R141, R0 ;  /* 0x000000008d037221 */ /* 0x002fe20000010000 */
[----:B------:R-:W-:-:S03]  /*e630*/  MOV R0, R45 ;  /* 0x0000002d00007202 */ /* 0x000fc60000000f00 */
[C---:B------:R-:W-:Y:S01]  /*e640*/  HMMA.16816.F32 R124, R8.reuse, R26, R124 ;  /* 0x0000001a087c723c */ /* 0x040fe2000000187c */
[----:B------:R-:W1:Y:S02]  /*e650*/  LDSM.16.MT88.4 R24, [R206+0x12000] ;  /* 0x01200000ce18783b */ /* 0x000e640000004200 */
[----:B------:R-:W4:Y:S01]  /*e660*/  MUFU.EX2 R139, R139 ;  /* 0x0000008b008b7308 */ /* 0x000f220000000800 */
[----:B--2---:R-:W-:Y:S02]  /*e670*/  FADD.FTZ R3, R146, R3 ;  /* 0x0000000392037221 */ /* 0x004fe40000010000 */
[C---:B------:R-:W-:Y:S05]  /*e680*/  HMMA.16816.F32 R112, R8.reuse, R28, R112 ;  /* 0x0000001c0870723c */ /* 0x040fea0000001870 */
[----:B------:R-:W-:Y:S01]  /*e690*/  MUFU.EX2 R66, R66 ;  /* 0x0000004200427308 */ /* 0x000fe20000000800 */
[C---:B------:R-:W-:Y:S01]  /*e6a0*/  HMMA.16816.F32 R108, R8.reuse, R30, R108 ;  /* 0x0000001e086c723c */ /* 0x040fe2000000186c */
[----:B------:R-:W2:Y:S05]  /*e6b0*/  LDSM.16.MT88.4 R28, [R208+0xe800] ;  /* 0x00e80000d01c783b */ /* 0x000eaa0000004200 */
[----:B---3--:R-:W-:Y:S01]  /*e6c0*/  HMMA.16816.F32 R80, R8, R16, R80 ;  /* 0x000000100850723c */ /* 0x008fe20000001850 */
[----:B------:R-:W3:Y:S01]  /*e6d0*/  MUFU.EX2 R65, R65 ;  /* 0x0000004100417308 */ /* 0x000ee20000000800 */
[----:B----4-:R-:W-:-:S04]  /*e6e0*/  F2FP.F16.F32.PACK_AB R68, R139, R134 ;  /* 0x000000868b44723e */ /* 0x010fc800000000ff */
[C---:B------:R-:W-:Y:S01]  /*e6f0*/  HMMA.16816.F32 R76, R8.reuse, R18, R76 ;  /* 0x00000012084c723c */ /* 0x040fe2000000184c */
[----:B------:R-:W4:Y:S05]  /*e700*/  LDSM.16.MT88.4 R16, [R205+0xe800] ;  /* 0x00e80000cd10783b */ /* 0x000f2a0000004200 */
[C---:B------:R-:W-:Y:S06]  /*e710*/  HMMA.16816.F32 R104, R8.reuse, R20, R104 ;  /* 0x000000140868723c */ /* 0x040fec0000001868 */
[----:B------:R-:W-:Y:S01]  /*e720*/  HMMA.16816.F32 R100, R8, R22, R100 ;  /* 0x000000160864723c */ /* 0x000fe20000001864 */
[----:B------:R-:W5:Y:S01]  /*e730*/  LDSM.16.MT88.4 R20, [R206+0xe800] ;  /* 0x00e80000ce14783b */ /* 0x000f620000004200 */
[----:B---3--:R-:W-:-:S04]  /*e740*/  F2FP.F16.F32.PACK_AB R70, R65, R66 ;  /* 0x000000424146723e */ /* 0x008fc800000000ff */
[C---:B------:R-:W-:Y:S06]  /*e750*/  HMMA.16816.F32 R96, R8.reuse, R32, R96 ;  /* 0x000000200860723c */ /* 0x040fec0000001860 */
[C---:B------:R-:W-:Y:S01]  /*e760*/  HMMA.16816.F32 R92, R8.reuse, R34, R92 ;  /* 0x00000022085c723c */ /* 0x040fe2000000185c */
[----:B------:R-:W-:Y:S05]  /*e770*/  LDSM.16.MT88.4 R32, [R206+0x12800] ;  /* 0x01280000ce20783b */ /* 0x000fea0000004200 */
[C---:B-1----:R-:W-:Y:S06]  /*e780*/  HMMA.16816.F32 R88, R8.reuse, R24, R88 ;  /* 0x000000180858723c */ /* 0x042fec0000001858 */
[----:B------:R-:W-:Y:S01]  /*e790*/  HMMA.16816.F32 R84, R8, R26, R84 ;  /* 0x0000001a0854723c */ /* 0x000fe20000001854 */
[----:B------:R-:W-:Y:S01]  /*e7a0*/  F2FP.F16.F32.PACK_AB R24, R163, R162 ;  /* 0x000000a2a318723e */ /* 0x000fe200000000ff */
[----:B------:R-:W-:Y:S01]  /*e7b0*/  FADD.FTZ R162, R162, R173 ;  /* 0x000000ada2a27221 */ /* 0x000fe20000010000 */
[----:B------:R-:W-:-:S03]  /*e7c0*/  F2FP.F16.F32.PACK_AB R25, R157, R156 ;  /* 0x0000009c9d19723e */ /* 0x000fc600000000ff */
[----:B------:R-:W-:Y:S01]  /*e7d0*/  HMMA.16816.F32 R72, R8, R12, R72 ;  /* 0x0000000c0848723c */ /* 0x000fe20000001848 */
[----:B------:R-:W-:Y:S01]  /*e7e0*/  F2FP.F16.F32.PACK_AB R26, R169, R158 ;  /* 0x0000009ea91a723e */ /* 0x000fe200000000ff */
[----:B------:R-:W-:Y:S01]  /*e7f0*/  FADD.FTZ R163, R163, R162 ;  /* 0x000000a2a3a37221 */ /* 0x000fe20000010000 */
[----:B------:R-:W-:-:S03]  /*e800*/  F2FP.F16.F32.PACK_AB R27, R160, R155 ;  /* 0x0000009ba01b723e */ /* 0x000fc600000000ff */
[----:B------:R-:W-:Y:S01]  /*e810*/  HMMA.16816.F32 R4, R8, R14, R4 ;  /* 0x0000000e0804723c */ /* 0x000fe20000001804 */
[----:B------:R-:W1:Y:S01]  /*e820*/  LDSM.16.MT88.4 R8, [R205+0x12800] ;  /* 0x01280000cd08783b */ /* 0x000e620000004200 */
[----:B------:R-:W-:-:S03]  /*e830*/  FADD.FTZ R158, R158, R163 ;  /* 0x000000a39e9e7221 */ /* 0x000fc60000010000 */
[----:B------:R-:W3:Y:S01]  /*e840*/  LDSM.16.MT88.4 R12, [R204+0xe800] ;  /* 0x00e80000cc0c783b */ /* 0x000ee20000004200 */
[----:B--2---:R-:W-:Y:S01]  /*e850*/  HMMA.16816.F32 R128, R24, R28, R128 ;  /* 0x0000001c1880723c */ /* 0x004fe20000001880 */
[----:B------:R-:W-:-:S05]  /*e860*/  FADD.FTZ R169, R169, R158 ;  /* 0x0000009ea9a97221 */ /* 0x000fca0000010000 */
[C---:B------:R-:W-:Y:S01]  /*e870*/  HMMA.16816.F32 R124, R24.reuse, R30, R124 ;  /* 0x0000001e187c723c */ /* 0x040fe2000000187c */
[----:B------:R-:W2:Y:S05]  /*e880*/  LDSM.16.MT88.4 R28, [R204+0x12800] ;  /* 0x01280000cc1c783b */ /* 0x000eaa0000004200 */
[C---:B----4-:R-:W-:Y:S06]  /*e890*/  HMMA.16816.F32 R112, R24.reuse, R16, R112 ;  /* 0x000000101870723c */ /* 0x050fec0000001870 */
[C---:B------:R-:W-:Y:S01]  /*e8a0*/  HMMA.16816.F32 R108, R24.reuse, R18, R108 ;  /* 0x00000012186c723c */ /* 0x040fe2000000186c */
[----:B------:R-:W4:Y:S05]  /*e8b0*/  LDSM.16.MT88.4 R16, [R206+0xf000] ;  /* 0x00f00000ce10783b */ /* 0x000f2a0000004200 */
[C---:B-----5:R-:W-:Y:S06]  /*e8c0*/  HMMA.16816.F32 R120, R24.reuse, R20, R120 ;  /* 0x000000141878723c */ /* 0x060fec0000001878 */
[C---:B------:R-:W-:Y:S01]  /*e8d0*/  HMMA.16816.F32 R116, R24.reuse, R22, R116 ;  /* 0x000000161874723c */ /* 0x040fe20000001874 */
[----:B------:R-:W5:Y:S05]  /*e8e0*/  LDSM.16.MT88.4 R20, [R208+0xf000] ;  /* 0x00f00000d014783b */ /* 0x000f6a0000004200 */
[C---:B-1----:R-:W-:Y:S06]  /*e8f0*/  HMMA.16816.F32 R80, R24.reuse, R8, R80 ;  /* 0x000000081850723c */ /* 0x042fec0000001850 */
[----:B------:R-:W-:Y:S01]  /*e900*/  HMMA.16816.F32 R76, R24, R10, R76 ;  /* 0x0000000a184c723c */ /* 0x000fe2000000184c */
[----:B------:R-:W-:Y:S01]  /*e910*/  F2FP.F16.F32.PACK_AB R8, R153, R148 ;  /* 0x000000949908723e */ /* 0x000fe200000000ff */
[----:B------:R-:W-:Y:S01]  /*e920*/  FADD.FTZ R148, R148, R169 ;  /* 0x000000a994947221 */ /* 0x000fe20000010000 */
[----:B------:R-:W-:-:S03]  /*e930*/  F2FP.F16.F32.PACK_AB R9, R143, R140 ;  /* 0x0000008c8f09723e */ /* 0x000fc600000000ff */
[----:B---3--:R-:W-:Y:S01]  /*e940*/  HMMA.16816.F32 R104, R24, R12, R104 ;  /* 0x0000000c1868723c */ /* 0x008fe20000001868 */
[----:B------:R-:W-:Y:S01]  /*e950*/  F2FP.F16.F32.PACK_AB R10, R159, R144 ;  /* 0x000000909f0a723e */ /* 0x000fe200000000ff */
[----:B------:R-:W-:Y:S01]  /*e960*/  FADD.FTZ R153, R153, R148 ;  /* 0x0000009499997221 */ /* 0x000fe20000010000 */
[----:B------:R-:W-:-:S03]  /*e970*/  F2FP.F16.F32.PACK_AB R11, R146, R141 ;  /* 0x0000008d920b723e */ /* 0x000fc600000000ff */
[----:B------:R-:W-:Y:S01]  /*e980*/  HMMA.16816.F32 R100, R24, R14, R100 ;  /* 0x0000000e1864723c */ /* 0x000fe20000001864 */
[----:B------:R-:W1:Y:S01]  /*e990*/  LDSM.16.MT88.4 R12, [R205+0xf000] ;  /* 0x00f00000cd0c783b */ /* 0x000e620000004200 */
[----:B------:R-:W-:-:S04]  /*e9a0*/  FADD.FTZ R144, R144, R153 ;  /* 0x0000009990907221 */ /* 0x000fc80000010000 */
[----:B------:R-:W-:Y:S01]  /*e9b0*/  HMMA.16816.F32 R96, R24, R36, R96 ;  /* 0x000000241860723c */ /* 0x000fe20000001860 */
[----:B------:R-:W-:-:S04]  /*e9c0*/  FADD.FTZ R159, R159, R144 ;  /* 0x000000909f9f7221 */ /* 0x000fc80000010000 */
[----:B------:R-:W-:Y:S01]  /*e9d0*/  FADD.FTZ R134, R134, R159 ;  /* 0x0000009f86867221 */ /* 0x000fe20000010000 */
[----:B------:R-:W-:Y:S01]  /*e9e0*/  HMMA.16816.F32 R92, R24, R38, R92 ;  /* 0x00000026185c723c */ /* 0x000fe2000000185c */
[----:B------:R-:W-:Y:S02]  /*e9f0*/  LDSM.16.MT88.4 R36, [R205+0x13000] ;  /* 0x01300000cd24783b */ /* 0x000fe40000004200 */
[----:B------:R-:W-:-:S03]  /*ea00*/  FADD.FTZ R139, R139, R134 ;  /* 0x000000868b8b7221 */ /* 0x000fc60000010000 */
[----:B------:R-:W-:Y:S01]  /*ea10*/  HMMA.16816.F32 R88, R24, R32, R88 ;  /* 0x000000201858723c */ /* 0x000fe20000001858 */
[----:B------:R-:W-:-:S04]  /*ea20*/  FADD.FTZ R66, R66, R139 ;  /* 0x0000008b42427221 */ /* 0x000fc80000010000 */
[----:B------:R-:W-:Y:S01]  /*ea30*/  FADD.FTZ R241, R65, R66 ;  /* 0x0000004241f17221 */ /* 0x000fe20000010000 */
[C---:B------:R-:W-:Y:S01]  /*ea40*/  HMMA.16816.F32 R84, R24.reuse, R34, R84 ;  /* 0x000000221854723c */ /* 0x040fe20000001854 */
[----:B------:R-:W3:Y:S05]  /*ea50*/  LDSM.16.MT88.4 R32, [R204+0xf000] ;  /* 0x00f00000cc20783b */ /* 0x000eea0000004200 */
[C---:B--2---:R-:W-:Y:S06]  /*ea60*/  HMMA.16816.F32 R72, R24.reuse, R28, R72 ;  /* 0x0000001c1848723c */ /* 0x044fec0000001848 */
[----:B------:R-:W-:Y:S01]  /*ea70*/  HMMA.16816.F32 R4, R24, R30, R4 ;  /* 0x0000001e1804723c */ /* 0x000fe20000001804 */
[----:B------:R-:W2:Y:S04]  /*ea80*/  LDSM.16.MT88.4 R24, [R208+0x13000] ;  /* 0x01300000d018783b */ /* 0x000ea80000004200 */
[----:B------:R-:W2:Y:S01]  /*ea90*/  LDSM.16.MT88.4 R28, [R206+0x13000] ;  /* 0x01300000ce1c783b */ /* 0x000ea20000004200 */
[C---:B----4-:R-:W-:Y:S06]  /*eaa0*/  HMMA.16816.F32 R120, R8.reuse, R16, R120 ;  /* 0x000000100878723c */ /* 0x050fec0000001878 */
[C---:B------:R-:W-:Y:S01]  /*eab0*/  HMMA.16816.F32 R116, R8.reuse, R18, R116 ;  /* 0x000000120874723c */ /* 0x040fe20000001874 */
[----:B------:R-:W4:Y:S05]  /*eac0*/  LDSM.16.MT88.4 R16, [R204+0x13000] ;  /* 0x01300000cc10783b */ /* 0x000f2a0000004200 */
[C---:B-----5:R-:W-:Y:S06]  /*ead0*/  HMMA.16816.F32 R128, R8.reuse, R20, R128 ;  /* 0x000000140880723c */ /* 0x060fec0000001880 */
[C---:B------:R-:W-:Y:S01]  /*eae0*/  HMMA.16816.F32 R124, R8.reuse, R22, R124 ;  /* 0x00000016087c723c */ /* 0x040fe2000000187c */
[----:B------:R-:W-:Y:S05]  /*eaf0*/  LDSM.16.MT88.4 R20, [R208+0xf800] ;  /* 0x00f80000d014783b */ /* 0x000fea0000004200 */
[C---:B-1----:R-:W-:Y:S06]  /*eb00*/  HMMA.16816.F32 R112, R8.reuse, R12, R112 ;  /* 0x0000000c0870723c */ /* 0x042fec0000001870 */
[C---:B------:R-:W-:Y:S01]  /*eb10*/  HMMA.16816.F32 R108, R8.reuse, R14, R108 ;  /* 0x0000000e086c723c */ /* 0x040fe2000000186c */
[----:B------:R-:W1:Y:S05]  /*eb20*/  LDSM.16.MT88.4 R12, [R206+0xf800] ;  /* 0x00f80000ce0c783b */ /* 0x000e6a0000004200 */
[C---:B---3--:R-:W-:Y:S06]  /*eb30*/  HMMA.16816.F32 R104, R8.reuse, R32, R104 ;  /* 0x000000200868723c */ /* 0x048fec0000001868 */
[----:B------:R-:W-:Y:S01]  /*eb40*/  HMMA.16816.F32 R100, R8, R34, R100 ;  /* 0x000000220864723c */ /* 0x000fe20000001864 */
[--C-:B------:R-:W-:Y:S01]  /*eb50*/  FFMA.FTZ R32, R63, UR11, -R54.reuse ;  /* 0x0000000b3f207c23 */ /* 0x100fe20008010836 */
[----:B------:R-:W-:-:S04]  /*eb60*/  FFMA.FTZ R33, R61, UR11, -R54 ;  /* 0x0000000b3d217c23 */ /* 0x000fc80008010836 */
[C---:B--2---:R-:W-:Y:S01]  /*eb70*/  HMMA.16816.F32 R96, R8.reuse, R24, R96 ;  /* 0x000000180860723c */ /* 0x044fe20000001860 */
[----:B------:R-:W-:Y:S01]  /*eb80*/  FFMA.FTZ R34, R57, UR11, -R54 ;  /* 0x0000000b39227c23 */ /* 0x000fe20008010836 */
[----:B------:R-:W-:Y:S04]  /*eb90*/  MUFU.EX2 R32, R32 ;  /* 0x0000002000207308 */ /* 0x000fe80000000800 */
[C---:B------:R-:W-:Y:S01]  /*eba0*/  HMMA.16816.F32 R92, R8.reuse, R26, R92 ;  /* 0x0000001a085c723c */ /* 0x040fe2000000185c */
[----:B------:R-:W2:Y:S03]  /*ebb0*/  LDSM.16.MT88.4 R24, [R205+0xf800] ;  /* 0x00f80000cd18783b */ /* 0x000ea60000004200 */
[----:B------:R-:W3:Y:S02]  /*ebc0*/  MUFU.EX2 R33, R33 ;  /* 0x0000002100217308 */ /* 0x000ee40000000800 */
[C---:B------:R-:W-:Y:S06]  /*ebd0*/  HMMA.16816.F32 R88, R8.reuse, R28, R88 ;  /* 0x0000001c0858723c */ /* 0x040fec0000001858 */
[C---:B------:R-:W-:Y:S01]  /*ebe0*/  HMMA.16816.F32 R84, R8.reuse, R30, R84 ;  /* 0x0000001e0854723c */ /* 0x040fe20000001854 */
[----:B------:R-:W-:Y:S05]  /*ebf0*/  MUFU.EX2 R34, R34 ;  /* 0x0000002200227308 */ /* 0x000fea0000000800 */
[C---:B------:R-:W-:Y:S03]  /*ec00*/  HMMA.16816.F32 R80, R8.reuse, R36, R80 ;  /* 0x000000240850723c */ /* 0x040fe60000001850 */
[----:B------:R-:W5:Y:S01]  /*ec10*/  MUFU.EX2 R29, R53 ;  /* 0x00000035001d7308 */ /* 0x000f620000000800 */
[C---:B---3--:R-:W-:Y:S01]  /*ec20*/  F2FP.F16.F32.PACK_AB R69, R33.reuse, R32 ;  /* 0x000000202145723e */ /* 0x048fe200000000ff */
[----:B------:R-:W-:Y:S01]  /*ec30*/  FADD.FTZ R32, R32, R3 ;  /* 0x0000000320207221 */ /* 0x000fe20000010000 */
[----:B------:R-:W-:Y:S03]  /*ec40*/  HMMA.16816.F32 R76, R8, R38, R76 ;  /* 0x00000026084c723c */ /* 0x000fe6000000184c */
[----:B------:R-:W-:-:S03]  /*ec50*/  FADD.FTZ R33, R33, R32 ;  /* 0x0000002021217221 */ /* 0x000fc60000010000 */
[C---:B----4-:R-:W-:Y:S06]  /*ec60*/  HMMA.16816.F32 R72, R8.reuse, R16, R72 ;  /* 0x000000100848723c */ /* 0x050fec0000001848 */
[----:B------:R-:W-:Y:S01]  /*ec70*/  HMMA.16816.F32 R4, R8, R18, R4 ;  /* 0x000000120804723c */ /* 0x000fe20000001804 */
[----:B------:R-:W3:Y:S01]  /*ec80*/  LDSM.16.MT88.4 R8, [R204+0xf800] ;  /* 0x00f80000cc08783b */ /* 0x000ee20000004200 */
[C---:B-----5:R-:W-:Y:S01]  /*ec90*/  F2FP.F16.F32.PACK_AB R71, R29.reuse, R34 ;  /* 0x000000221d47723e */ /* 0x060fe200000000ff */
[----:B------:R-:W-:Y:S02]  /*eca0*/  FADD.FTZ R34, R34, R33 ;  /* 0x0000002122227221 */ /* 0x000fe40000010000 */
[----:B------:R-:W4:Y:S02]  /*ecb0*/  LDSM.16.MT88.4 R16, [R208+0x13800] ;  /* 0x01380000d010783b */ /* 0x000f240000004200 */
[----:B------:R-:W-:-:S02]  /*ecc0*/  FADD.FTZ R240, R29, R34 ;  /* 0x000000221df07221 */ /* 0x000fc40000010000 */
[C---:B-1----:R-:W-:Y:S06]  /*ecd0*/  HMMA.16816.F32 R120, R68.reuse, R12, R120 ;  /* 0x0000000c4478723c */ /* 0x042fec0000001878 */
[C---:B------:R-:W-:Y:S01]  /*ece0*/  HMMA.16816.F32 R116, R68.reuse, R14, R116 ;  /* 0x0000000e4474723c */ /* 0x040fe20000001874 */
[----:B------:R-:W1:Y:S05]  /*ecf0*/  LDSM.16.MT88.4 R12, [R206+0x13800] ;  /* 0x01380000ce0c783b */ /* 0x000e6a0000004200 */
[C---:B------:R-:W-:Y:S06]  /*ed00*/  HMMA.16816.F32 R128, R68.reuse, R20, R128 ;  /* 0x000000144480723c */ /* 0x040fec0000001880 */
[C---:B------:R-:W-:Y:S06]  /*ed10*/  HMMA.16816.F32 R124, R68.reuse, R22, R124 ;  /* 0x00000016447c723c */ /* 0x040fec000000187c */
[C---:B--2---:R-:W-:Y:S06]  /*ed20*/  HMMA.16816.F32 R112, R68.reuse, R24, R112 ;  /* 0x000000184470723c */ /* 0x044fec0000001870 */
[C---:B------:R-:W-:Y:S06]  /*ed30*/  HMMA.16816.F32 R108, R68.reuse, R26, R108 ;  /* 0x0000001a446c723c */ /* 0x040fec000000186c */
[C---:B---3--:R-:W-:Y:S06]  /*ed40*/  HMMA.16816.F32 R104, R68.reuse, R8, R104 ;  /* 0x000000084468723c */ /* 0x048fec0000001868 */
[C---:B------:R-:W-:Y:S01]  /*ed50*/  HMMA.16816.F32 R100, R68.reuse, R10, R100 ;  /* 0x0000000a4464723c */ /* 0x040fe20000001864 */
[----:B------:R-:W2:Y:S05]  /*ed60*/  LDSM.16.MT88.4 R8, [R205+0x13800] ;  /* 0x01380000cd08783b */ /* 0x000eaa0000004200 */
[C---:B----4-:R-:W-:Y:S06]  /*ed70*/  HMMA.16816.F32 R96, R68.reuse, R16, R96 ;  /* 0x000000104460723c */ /* 0x050fec0000001860 */
[C---:B------:R-:W-:Y:S01]  /*ed80*/  HMMA.16816.F32 R92, R68.reuse, R18, R92 ;  /* 0x00000012445c723c */ /* 0x040fe2000000185c */
[----:B------:R-:W3:Y:S05]  /*ed90*/  LDSM.16.MT88.4 R16, [R204+0x13800] ;  /* 0x01380000cc10783b */ /* 0x000eea0000004200 */
[C---:B-1----:R-:W-:Y:S06]  /*eda0*/  HMMA.16816.F32 R88, R68.reuse, R12, R88 ;  /* 0x0000000c4458723c */ /* 0x042fec0000001858 */
[C---:B------:R-:W-:Y:S06]  /*edb0*/  HMMA.16816.F32 R84, R68.reuse, R14, R84 ;  /* 0x0000000e4454723c */ /* 0x040fec0000001854 */
[C---:B--2---:R-:W-:Y:S06]  /*edc0*/  HMMA.16816.F32 R80, R68.reuse, R8, R80 ;  /* 0x000000084450723c */ /* 0x044fec0000001850 */
[C---:B------:R-:W-:Y:S06]  /*edd0*/  HMMA.16816.F32 R76, R68.reuse, R10, R76 ;  /* 0x0000000a444c723c */ /* 0x040fec000000184c */
[C---:B---3--:R-:W-:Y:S06]  /*ede0*/  HMMA.16816.F32 R72, R68.reuse, R16, R72 ;  /* 0x000000104448723c */ /* 0x048fec0000001848 */
[----:B------:R-:W-:-:S15]  /*edf0*/  HMMA.16816.F32 R68, R68, R18, R4 ;  /* 0x000000124444723c */ /* 0x000fde0000001804 */
[----:B------:R-:W-:-:S09]  /*ee00*/  NOP ;  /* 0x0000000000007918 */ /* 0x000fd20000000000 */
.L_x_855:
        /* <DEDUP_REMOVED lines=11> */
[----:B------:R-:W-:Y:S01]  /*eec0*/  ULDC UR4, c[0x0][0x2ec] ;  /* 0x0000bb0000047ab9 */ /* 0x000fe20000000800 */
[----:B------:R-:W-:Y:S01]  /*eed0*/  ULDC.64 UR8, c[0x0][0x248] ;  /* 0x0000920000087ab9 */ /* 0x000fe20000000a00 */
[----:B------:R-:W-:Y:S01]  /*eee0*/  UMOV UR11, UR6 ;  /* 0x00000006000b7c82 */ /* 0x000fe20008000000 */
[----:B------:R-:W-:-:S05]  /*eef0*/  UMOV UR10, UR7 ;  /* 0x00000007000a7c82 */ /* 0x000fca0008000000 */
.L_x_867:
        /* <DEDUP_REMOVED lines=72> */
.L_x_864:
[C---:B------:R-:W-:Y:S01]  /*f380*/  LEA R242, P2, R2.reuse, R180, 0x1 ;  /* 0x000000b402f27211 */ /* 0x040fe200078408ff */
[----:B------:R-:W-:Y:S01]  /*f390*/  @P4 STS.128 [R224+0xc000], RZ ;  /* 0x00c000ffe0004388 */ /* 0x000fe20000000c00 */
[----:B------:R-:W-:Y:S02]  /*f3a0*/  IADD3 R33, P1, R221, R2, RZ ;  /* 0x00000002dd217210 */ /* 0x000fe40007f3e0ff */
[-C--:B------:R-:W-:Y:S02]  /*f3b0*/  LEA.HI.X R243, R2, R181.reuse, R0, 0x1, P2 ;  /* 0x000000b502f37211 */ /* 0x080fe400010f0c00 */
[C---:B------:R-:W-:Y:S02]  /*f3c0*/  @!P4 LEA R46, P5, R33.reuse, R180, 0x1 ;  /* 0x000000b4212ec211 */ /* 0x040fe400078a08ff */
[C---:B------:R-:W-:Y:S01]  /*f3d0*/  IADD3.X R2, R220.reuse, R0, RZ, P1, !PT ;  /* 0x00000000dc027210 */ /* 0x040fe20000ffe4ff */
[----:B------:R-:W-:Y:S01]  /*f3e0*/  @!PT LDS RZ, [RZ] ;  /* 0x00000000fffff984 */ /* 0x000fe20000000800 */
[----:B------:R-:W-:Y:S01]  /*f3f0*/  @!PT LDS RZ, [RZ] ;  /* 0x00000000fffff984 */ /* 0x000fe20000000800 */
[----:B------:R-:W-:Y:S01]  /*f400*/  @!PT LDS RZ, [RZ] ;  /* 0x00000000fffff984 */ /* 0x000fe20000000800 */
[----:B------:R-:W-:Y:S01]  /*f410*/  @!P4 LDGSTS.E.BYPASS.LTC128B.128 [R224+0xc000], desc[UR12][R242.64] ;  /* 0x0c000000f2e0cfae */ /* 0x000fe2000b901d4c */
[CC--:B------:R-:W-:Y:S02]  /*f420*/  @!P3 LEA R40, P1, R33.reuse, R180.reuse, 0x1 ;  /* 0x000000b42128b211 */ /* 0x0c0fe400078208ff */
[CCC-:B------:R-:W-:Y:S02]  /*f430*/  @!P4 LEA.HI.X R47, R33.reuse, R181.reuse, R2.reuse, 0x1, P5 ;  /* 0x000000b5212fc211 */ /* 0x1c0fe400028f0c02 */
[----:B------:R-:W-:Y:S01]  /*f440*/  @P3 STS.128 [R224+0x10000], RZ ;  /* 0x010000ffe0003388 */ /* 0x000fe20000000c00 */
[----:B------:R-:W-:Y:S02]  /*f450*/  @!P3 LEA.HI.X R41, R33, R181, R2, 0x1, P1 ;  /* 0x000000b52129b211 */ /* 0x000fe400008f0c02 */
[----:B------:R-:W-:Y:S02]  /*f460*/  IADD3 R35, P2, R221, R33, RZ ;  /* 0x00000021dd237210 */ /* 0x000fe40007f5e0ff */
[----:B------:R-:W-:Y:S01]  /*f470*/  @!PT LDS RZ, [RZ] ;  /* 0x00000000fffff984 */ /* 0x000fe20000000800 */
[----:B------:R-:W-:Y:S01]  /*f480*/  @!PT LDS RZ, [RZ] ;  /* 0x00000000fffff984 */ /* 0x000fe20000000800 */
[----:B------:R-:W-:Y:S01]  /*f490*/  @!PT LDS RZ, [RZ] ;  /* 0x00000000fffff984 */ /* 0x000fe20000000800 */
[----:B------:R-:W-:Y:S02]  /*f4a0*/  @!P3 LDGSTS.E.BYPASS.LTC128B.128 [R224+0x10000], desc[UR12][R242.64+0x80] ;  /* 0x10000080f2e0bfae */ /* 0x000fe4000b901d4c */
[C---:B------:R-:W-:Y:S03]  /*f4b0*/  @!P4 LEA R44, P5, R35.reuse, R180, 0x1 ;  /* 0x000000b4232cc211 */ /* 0x040fe600078a08ff */
[----:B------:R-:W-:Y:S01]  /*f4c0*/  @P4 STS.128 [R224+0xc800], RZ ;  /* 0x00c800ffe0004388 */ /* 0x000fe20000000c00 */
[C---:B------:R-:W-:Y:S02]  /*f4d0*/  IADD3.X R2, R220.reuse, R2, RZ, P2, !PT ;  /* 0x00000002dc027210 */ /* 0x040fe400017fe4ff */
[CC--:B------:R-:W-:Y:S02]  /*f4e0*/  @!P3 LEA R38, P1, R35.reuse, R180.reuse, 0x1 ;  /* 0x000000b42326b211 */ /* 0x0c0fe400078208ff */
[----:B------:R-:W-:Y:S01]  /*f4f0*/  @!PT LDS RZ, [RZ] ;  /* 0x00000000fffff984 */ /* 0x000fe20000000800 */
[----:B------:R-:W-:Y:S01]  /*f500*/  @!PT LDS RZ, [RZ] ;  /* 0x00000000fffff984 */ /* 0x000fe20000000800 */
[----:B------:R-:W-:Y:S01]  /*f510*/  @!PT LDS RZ, [RZ] ;  /* 0x00000000fffff984 */ /* 0x000fe20000000800 */
[----:B------:R-:W-:Y:S01]  /*f520*/  @!P4 LDGSTS.E.BYPASS.LTC128B.128 [R224+0xc800], desc[UR12][R46.64] ;  /* 0x0c8000002ee0cfae */ /* 0x000fe2000b901d4c */
[CCC-:B------:R-:W-:Y:S02]  /*f530*/  @!P4 LEA.HI.X R45, R35.reuse, R181.reuse, R2.reuse, 0x1, P5 ;  /* 0x000000b5232dc211 */ /* 0x1c0fe400028f0c02 */
[----:B------:R-:W-:Y:S02]  /*f540*/  @!P3 LEA.HI.X R39, R35, R181, R2, 0x1, P1 ;  /* 0x000000b52327b211 */ /* 0x000fe400008f0c02 */
[----:B------:R-:W-:Y:S01]  /*f550*/  @P3 STS.128 [R224+0x10800], RZ ;  /* 0x010800ffe0003388 */ /* 0x000fe20000000c00 */
[----:B------:R-:W-:Y:S04]  /*f560*/  IADD3 R33, P2, R221, R35, RZ ;  /* 0x00000023dd217210 */ /* 0x000fe80007f5e0ff */
[----:B------:R-:W-:Y:S01]  /*f570*/  @!PT LDS RZ, [RZ] ;  /* 0x00000000fffff984 */ /* 0x000fe20000000800 */
[----:B------:R-:W-:Y:S01]  /*f580*/  @!PT LDS RZ, [RZ] ;  /* 0x00000000fffff984 */ /* 0x000fe20000000800 */
[----:B------:R-:W-:Y:S01]  /*f590*/  @!PT LDS RZ, [RZ] ;  /* 0x00000000fffff984 */ /* 0x000fe20000000800 */
[----:B------:R-:W-:Y:S01]  /*f5a0*/  @!P3 LDGSTS.E.BYPASS.LTC128B.128 [R224+0x10800], desc[UR12][R40.64+0x80] ;  /* 0x1080008028e0bfae */ /* 0x000fe2000b901d4c */
[C---:B------:R-:W-:Y:S02]  /*f5b0*/  @!P4 LEA R42, P5, R33.reuse, R180, 0x1 ;  /* 0x000000b4212ac211 */ /* 0x040fe400078a08ff */
[C---:B------:R-:W-:Y:S02]  /*f5c0*/  IADD3.X R2, R220.reuse, R2, RZ, P2, !PT ;  /* 0x00000002dc027210 */ /* 0x040fe400017fe4ff */
[----:B------:R-:W-:Y:S01]  /*f5d0*/  @P4 STS.128 [R224+0xd000], RZ ;  /* 0x00d000ffe0004388 */ /* 0x000fe20000000c00 */
[CC--:B------:R-:W-:Y:S02]  /*f5e0*/  @!P3 LEA R36, P1, R33.reuse, R180.reuse, 0x1 ;  /* 0x000000b42124b211 */ /* 0x0c0fe400078208ff */
[CCC-:B------:R-:W-:Y:S02]  /*f5f0*/  @!P4 LEA.HI.X R43, R33.reuse, R181.reuse, R2.reuse, 0x1, P5 ;  /* 0x000000b5212bc211 */ /* 0x1c0fe400028f0c02 */
[----:B------:R-:W-:Y:S01]  /*f600*/  @!PT LDS RZ, [RZ] ;  /* 0x00000000fffff984 */ /* 0x000fe20000000800 */
[----:B------:R-:W-:Y:S01]  /*f610*/  @!PT LDS RZ, [RZ] ;  /* 0x00000000fffff984 */ /* 0x000fe20000000800 */
[----:B------:R-:W-:Y:S01]  /*f620*/  @!PT LDS RZ, [RZ] ;  /* 0x00000000fffff984 */ /* 0x000fe20000000800 */
[----:B------:R-:W-:Y:S01]  /*f630*/  @!P4 LDGSTS.E.BYPASS.LTC128B.128 [R224+0xd000], desc[UR12][R44.64] ;  /* 0x0d0000002ce0cfae */ /* 0x000fe2000b901d4c */
[----:B------:R-:W-:Y:S02]  /*f640*/  @!P3 LEA.HI.X R37, R33, R181, R2, 0x1, P1 ;  /* 0x000000b52125b211 */ /* 0x000fe400008f0c02 */
[----:B------:R-:W-:Y:S02]  /*f650*/  IADD3 R35, P2, R221, R33, RZ ;  /* 0x00000021dd237210 */ /* 0x000fe40007f5e0ff */
[----:B------:R-:W-:Y:S02]  /*f660*/  @P3 STS.128 [R224+0x11000], RZ ;  /* 0x011000ffe0003388 */ /* 0x000fe40000000c00 */
[C---:B------:R-:W-:Y:S03]  /*f670*/  @!P4 LEA R50, P5, R35.reuse, R180, 0x1 ;  /* 0x000000b42332c211 */ /* 0x040fe600078a08ff */
[----:B------:R-:W-:Y:S01]  /*f680*/  @!PT LDS RZ, [RZ] ;  /* 0x00000000fffff984 */ /* 0x000fe20000000800 */
[----:B------:R-:W-:Y:S01]  /*f690*/  @!PT LDS RZ, [RZ] ;  /* 0x00000000fffff984 */ /* 0x000fe20000000800 */
[----:B------:R-:W-:Y:S01]  /*f6a0*/  @!PT LDS RZ, [RZ] ;  /* 0x00000000fffff984 */ /* 0x000fe20000000800 */
[----:B------:R-:W-:Y:S01]  /*f6b0*/  @!P3 LDGSTS.E.BYPASS.LTC128B.128 [R224+0x11000], desc[UR12][R38.64+0x80] ;  /* 0x1100008026e0bfae */ /* 0x000fe2000b901d4c */
[C---:B------:R-:W-:Y:S02]  /*f6c0*/  IADD3.X R2, R220.reuse, R2, RZ, P2, !PT ;  /* 0x00000002dc027210 */ /* 0x040fe400017fe4ff */
[CC--:B------:R-:W-:Y:S02]  /*f6d0*/  @!P3 LEA R48, P1, R35.reuse, R180.reuse, 0x1 ;  /* 0x000000b42330b211 */ /* 0x0c0fe400078208ff */
[----:B------:R-:W-:Y:S01]  /*f6e0*/  @P4 STS.128 [R224+0xd800], RZ ;  /* 0x00d800ffe0004388 */ /* 0x000fe20000000c00 */
[CCC-:B------:R-:W-:Y:S02]  /*f6f0*/  @!P4 LEA.HI.X R51, R35.reuse, R181.reuse, R2.reuse, 0x1, P5 ;  /* 0x000000b52333c211 */ /* 0x1c0fe400028f0c02 */
[----:B------:R-:W-:Y:S02]  /*f700*/  @!P3 LEA.HI.X R49, R35, R181, R2, 0x1, P1 ;  /* 0x000000b52331b211 */ /* 0x000fe400008f0c02 */
[----:B------:R-:W-:Y:S01]  /*f710*/  @!PT LDS RZ, [RZ] ;  /* 0x00000000fffff984 */ /* 0x000fe20000000800 */
[----:B------:R-:W-:Y:S01]  /*f720*/  @!PT LDS RZ, [RZ] ;  /* 0x00000000fffff984 */ /* 0x000fe20000000800 */
[----:B------:R-:W-:Y:S01]  /*f730*/  @!PT LDS RZ, [RZ] ;  /* 0x00000000fffff984 */ /* 0x000fe20000000800 */
[----:B------:R-:W-:Y:S01]  /*f740*/  @!P4 LDGSTS.E.BYPASS.LTC128B.128 [R224+0xd800], desc[UR12][R42.64] ;  /* 0x0d8000002ae0cfae */ /* 0x000fe2000b901d4c */
[----:B------:R-:W-:Y:S04]  /*f750*/  IADD3 R33, P2, R221, R35, RZ ;  /* 0x00000023dd217210 */ /* 0x000fe80007f5e0ff */
[----:B------:R-:W-:Y:S01]  /*f760*/  @P3 STS.128 [R224+0x11800], RZ ;  /* 0x011800ffe0003388 */ /* 0x000fe20000000c00 */
[C---:B------:R-:W-:Y:S02]  /*f770*/  @!P4 LEA R54, P5, R33.reuse, R180, 0x1 ;  /* 0x000000b42136c211 */ /* 0x040fe400078a08ff */
[C---:B------:R-:W-:Y:S02]  /*f780*/  IADD3.X R2, R220.reuse, R2, RZ, P2, !PT ;  /* 0x00000002dc027210 */ /* 0x040fe400017fe4ff */
        /* <DEDUP_REMOVED lines=21> */
[--C-:B------:R-:W-:Y:S02]  /*f8e0*/  @!P4 LEA.HI.X R59, R35, R181, R2.reuse, 0x1, P6 ;  /* 0x000000b5233bc211 */ /* 0x100fe400030f0c02 */
[----:B------:R-:W-:Y:S02]  /*f8f0*/  IADD3 R33, P1, R221, R35, RZ ;  /* 0x00000023dd217210 */ /* 0x000fe40007f3e0ff */
[----:B------:R-:W-:Y:S01]  /*f900*/  @P4 STS.128 [R224+0xe800], RZ ;  /* 0x00e800ffe0004388 */ /* 0x000fe20000000c00 */
[-C--:B------:R-:W-:Y:S02]  /*f910*/  @!P3 LEA.HI.X R35, R35, R181.reuse, R2, 0x1, P2 ;  /* 0x000000b52323b211 */ /* 0x080fe400010f0c02 */
[C---:B------:R-:W-:Y:S02]  /*f920*/  @!P4 LEA R56, P5, R33.reuse, R180, 0x1 ;  /* 0x000000b42138c211 */ /* 0x040fe400078a08ff */
[----:B------:R-:W-:Y:S01]  /*f930*/  @!PT LDS RZ, [RZ] ;  /* 0x00000000fffff984 */ /* 0x000fe20000000800 */
[----:B------:R-:W-:Y:S01]  /*f940*/  @!PT LDS RZ, [RZ] ;  /* 0x00000000fffff984 */ /* 0x000fe20000000800 */
[----:B------:R-:W-:Y:S01]  /*f950*/  @!PT LDS RZ, [RZ] ;  /* 0x00000000fffff984 */ /* 0x000fe20000000800 */
[----:B------:R-:W-:Y:S01]  /*f960*/  @!P4 LDGSTS.E.BYPASS.LTC128B.128 [R224+0xe800], desc[UR12][R54.64] ;  /* 0x0e80000036e0cfae */ /* 0x000fe2000b901d4c */
[----:B------:R-:W-:Y:S02]  /*f970*/  IADD3.X R0, R220, R2, RZ, P1, !PT ;  /* 0x00000002dc007210 */ /* 0x000fe40000ffe4ff */
[C---:B------:R-:W-:Y:S02]  /*f980*/  @!P3 LEA R32, P1, R33.reuse, R180, 0x1 ;  /* 0x000000b42120b211 */ /* 0x040fe400078208ff */
[----:B------:R-:W-:Y:S01]  /*f990*/  @P3 STS.128 [R224+0x12800], RZ ;  /* 0x012800ffe0003388 */ /* 0x000fe20000000c00 */
[CCC-:B------:R-:W-:Y:S02]  /*f9a0*/  @!P4 LEA.HI.X R57, R33.reuse, R181.reuse, R0.reuse, 0x1, P5 ;  /* 0x000000b52139c211 */ /* 0x1c0fe400028f0c00 */
[----:B------:R-:W-:Y:S02]  /*f9b0*/  @!P3 LEA.HI.X R33, R33, R181, R0, 0x1, P1 ;  /* 0x000000b52121b211 */ /* 0x000fe400008f0c00 */
[----:B------:R-:W-:Y:S01]  /*f9c0*/  @!PT LDS RZ, [RZ] ;  /* 0x00000000fffff984 */ /* 0x000fe20000000800 */
[----:B------:R-:W-:Y:S01]  /*f9d0*/  @!PT LDS RZ, [RZ] ;  /* 0x00000000fffff984 */ /* 0x000fe20000000800 */
[----:B------:R-:W-:Y:S01]  /*f9e0*/  @!PT LDS RZ, [RZ] ;  /* 0x00000000fffff984 */ /* 0x000fe20000000800 */
[----:B------:R-:W-:Y:S01]  /*f9f0*/  @!P3 LDGSTS.E.BYPASS.LTC128B.128 [R224+0x12800], desc[UR12][R52.64+0x80] ;  /* 0x1280008034e0bfae */ /* 0x000fe2000b901d4c */
[----:B------:R-:W-:Y:S04]  /*fa00*/  ISETP.GE.AND P1, PT, R223, 0x2, PT ;  /* 0x00000002df00780c */ /* 0x000fe80003f26270 */
[----:B------:R-:W-:Y:S05]  /*fa10*/  @P4 STS.128 [R224+0xf000], RZ ;  /* 0x00f000ffe0004388 */ /* 0x000fea0000000c00 */
[----:B------:R-:W-:Y:S01]  /*fa20*/  @!PT LDS RZ, [RZ] ;  /* 0x00000000fffff984 */ /* 0x000fe20000000800 */
[----:B------:R-:W-:Y:S01]  /*fa30*/  @!PT LDS RZ, [RZ] ;  /* 0x00000000fffff984 */ /* 0x000fe20000000800 */
[----:B------:R-:W-:Y:S01]  /*fa40*/  @!PT LDS RZ, [RZ] ;  /* 0x00000000fffff984 */ /* 0x000fe20000000800 */
[----:B------:R-:W-:Y:S05]  /*fa50*/  @!P4 LDGSTS.E.BYPASS.LTC128B.128 [R224+0xf000], desc[UR12][R58.64] ;  /* 0x0f0000003ae0cfae */ /* 0x000fea000b901d4c */
        /* <DEDUP_REMOVED lines=14> */
[----:B------:R1:W-:Y:S05]  /*fb40*/  @!P3 LDGSTS.E.BYPASS.LTC128B.128 [R224+0x13800], desc[UR12][R32.64+0x80] ;  /* 0x1380008020e0bfae */ /* 0x0003ea000b901d4c */
[----:B------:R-:W-:Y:S05]  /*fb50*/  LDSM.16.M88.4 R136, [R215] ;  /* 0x00000000d788783b */ /* 0x000fea0000000200 */
[----:B------:R-:W2:Y:S05]  /*fb60*/  LDSM.16.M88.4 R140, [R214+0x4000] ;  /* 0x00400000d68c783b */ /* 0x000eaa0000000200 */
[----:B------:R-:W3:Y:S05]  /*fb70*/  LDSM.16.M88.4 R144, [R214+0x4800] ;  /* 0x00480000d690783b */ /* 0x000eea0000000200 */
[----:B------:R-:W4:Y:S05]  /*fb80*/  LDSM.16.M88.4 R148, [R214+0x5000] ;  /* 0x00500000d694783b */ /* 0x000f2a0000000200 */
[----:B------:R-:W5:Y:S05]  /*fb90*/  LDSM.16.M88.4 R152, [R214+0x5800] ;  /* 0x00580000d698783b */ /* 0x000f6a0000000200 */
[----:B------:R-:W0:Y:S05]  /*fba0*/  LDGDEPBAR ;  /* 0x00000000000079af */ /* 0x000e2a0000000000 */
[----:B------:R-:W1:Y:S05]  /*fbb0*/  LDSM.16.M88.4 R156, [R214+0x6000] ;  /* 0x00600000d69c783b */ /* 0x000e6a0000000200 */
[----:B------:R-:W1:Y:S05]  /*fbc0*/  LDSM.16.M88.4 R160, [R214+0x6800] ;  /* 0x00680000d6a0783b */ /* 0x000e6a0000000200 */
[----:B------:R-:W1:Y:S05]  /*fbd0*/  LDSM.16.M88.4 R164, [R214+0x7000] ;  /* 0x00700000d6a4783b */ /* 0x000e6a0000000200 */
[----:B------:R-:W-:Y:S01]  /*fbe0*/  LDSM.16.M88.4 R168, [R213] ;  /* 0x00000000d5a8783b */ /* 0x000fe20000000200 */
[C---:B--2---:R-:W-:Y:S04]  /*fbf0*/  HMMA.16816.F32 R4, R136.reuse, R140, RZ ;  /* 0x0000008c8804723c */ /* 0x044fe800000018ff */
[----:B------:R-:W-:Y:S02]  /*fc00*/  LDSM.16.M88.4 R172, [R212] ;  /* 0x00000000d4ac783b */ /* 0x000fe40000000200 */
[C---:B------:R-:W-:Y:S03]  /*fc10*/  HMMA.16816.F32 R8, R136.reuse, R142, RZ ;  /* 0x0000008e8808723c */ /* 0x040fe600000018ff */
[----:B------:R-:W2:Y:S03]  /*fc20*/  LDSM.16.M88.4 R140, [R214+0x7800] ;  /* 0x00780000d68c783b */ /* 0x000ea60000000200 */
[C---:B---3--:R-:W-:Y:S02]  /*fc30*/  HMMA.16816.F32 R12, R136.reuse, R144, RZ ;  /* 0x00000090880c723c */ /* 0x048fe400000018ff */
[----:B------:R-:W3:Y:S04]  /*fc40*/  LDSM.16.M88.4 R176, [R212+0x800] ;  /* 0x00080000d4b0783b */ /* 0x000ee80000000200 */
[C---:B------:R-:W-:Y:S01]  /*fc50*/  HMMA.16816.F32 R16, R136.reuse, R146, RZ ;  /* 0x000000928810723c */ /* 0x040fe200000018ff */
[----:B------:R-:W3:Y:S05]  /*fc60*/  LDSM.16.M88.4 R144, [R212+0x1000] ;  /* 0x00100000d490783b */ /* 0x000eea0000000200 */
[C---:B----4-:R-:W-:Y:S01]  /*fc70*/  HMMA.16816.F32 R20, R136.reuse, R148, RZ ;  /* 0x000000948814723c */ /* 0x050fe200000018ff */
[----:B------:R-:W-:Y:S05]  /*fc80*/  LDSM.16.M88.4 R180, [R212+0x3000] ;  /* 0x00300000d4b4783b */ /* 0x000fea0000000200 */
[C---:B------:R-:W-:Y:S01]  /*fc90*/  HMMA.16816.F32 R24, R136.reuse, R150, RZ ;  /* 0x000000968818723c */ /* 0x040fe200000018ff */
[----:B------:R-:W4:Y:S05]  /*fca0*/  LDSM.16.M88.4 R148, [R212+0x1800] ;  /* 0x00180000d494783b */ /* 0x000f2a0000000200 */
[C---:B-----5:R-:W-:Y:S01]  /*fcb0*/  HMMA.16816.F32 R28, R136.reuse, R152, RZ ;  /* 0x00000098881c723c */ /* 0x060fe200000018ff */
[----:B------:R-:W-:Y:S05]  /*fcc0*/  LDSM.16.M88.4 R184, [R211] ;  /* 0x00000000d3b8783b */ /* 0x000fea0000000200 */
[C---:B-1----:R-:W-:Y:S01]  /*fcd0*/  HMMA.16816.F32 R32, R136.reuse, R154, RZ ;  /* 0x0000009a8820723c */ /* 0x042fe200000018ff */
[----:B------:R-:W1:Y:S05]  /*fce0*/  LDSM.16.M88.4 R152, [R212+0x2000] ;  /* 0x00200000d498783b */ /* 0x000e6a0000000200 */
[C---:B------:R-:W-:Y:S01]  /*fcf0*/  HMMA.16816.F32 R36, R136.reuse, R156, RZ ;  /* 0x0000009c8824723c */ /* 0x040fe200000018ff */
[----:B------:R-:W-:Y:S05]  /*fd00*/  LDSM.16.M88.4 R188, [R207+0xb000] ;  /* 0x00b00000cfbc783b */ /* 0x000fea0000000200 */
[C---:B------:R-:W-:Y:S01]  /*fd10*/  HMMA.16816.F32 R40, R136.reuse, R158, RZ ;  /* 0x0000009e8828723c */ /* 0x040fe200000018ff */
[----:B------:R-:W5:Y:S05]  /*fd20*/  LDSM.16.M88.4 R156, [R212+0x2800] ;  /* 0x00280000d49c783b */ /* 0x000f6a0000000200 */
        /* <DEDUP_REMOVED lines=8> */
[C---:B--2---:R-:W-:Y:S01]  /*fdb0*/  HMMA.16816.F32 R60, R136.reuse, R140, RZ ;  /* 0x0000008c883c723c */ /* 0x044fe200000018ff */
[----:B------:R-:W-:Y:S05]  /*fdc0*/  LDSM.16.M88.4 R200, [R209+0x4000] ;  /* 0x00400000d1c8783b */ /* 0x000fea0000000200 */
[----:B------:R-:W-:Y:S01]  /*fdd0*/  HMMA.16816.F32 R64, R136, R142, RZ ;  /* 0x0000008e8840723c */ /* 0x000fe200000018ff */
[----:B------:R-:W2:Y:S05]  /*fde0*/  LDSM.16.M88.4 R136, [R207+0x4800] ;  /* 0x00480000cf88783b */ /* 0x000eaa0000000200 */
[C---:B------:R-:W-:Y:S01]  /*fdf0*/  HMMA.16816.F32 R4, R168.reuse, R172, R4 ;  /* 0x000000aca804723c */ /* 0x040fe20000001804 */
[----:B------:R-:W2:Y:S05]  /*fe00*/  LDSM.16.M88.4 R140, [R207+0x5000] ;  /* 0x00500000cf8c783b */ /* 0x000eaa0000000200 */
[C---:B------:R-:W-:Y:S01]  /*fe10*/  HMMA.16816.F32 R8, R168.reuse, R174, R8 ;  /* 0x000000aea808723c */ /* 0x040fe20000001808 */
[----:B------:R-:W-:Y:S05]  /*fe20*/  LDSM.16.M88.4 R172, [R209+0x1000] ;  /* 0x00100000d1ac783b */ /* 0x000fea0000000200 */
[C---:B---3--:R-:W-:Y:S06]  /*fe30*/  HMMA.16816.F32 R12, R168.reuse, R176, R12 ;  /* 0x000000b0a80c723c */ /* 0x048fec000000180c */
[C---:B------:R-:W-:Y:S01]  /*fe40*/  HMMA.16816.F32 R16, R168.reuse, R178, R16 ;  /* 0x000000b2a810723c */ /* 0x040fe20000001810 */
[----:B------:R-:W-:Y:S05]  /*fe50*/  LDSM.16.M88.4 R176, [R209+0x1800] ;  /* 0x00180000d1b0783b */ /* 0x000fea0000000200 */
[C---:B------:R-:W-:Y:S06]  /*fe60*/  HMMA.16816.F32 R20, R168.reuse, R144, R20 ;  /* 0x00000090a814723c */ /* 0x040fec0000001814 */
        /* <DEDUP_REMOVED lines=16> */
[----:B------:R-:W5:Y:S05]  /*ff70*/  LDSM.16.M88.4 R160, [R207+0x7800] ;  /* 0x00780000cfa0783b */ /* 0x000f6a0000000200 */
[C---:B------:R-:W-:Y:S01]  /*ff80*/  HMMA.16816.F32 R4, R184.reuse, R164, R4 ;  /* 0x000000a4b804723c */ /* 0x040fe20000001804 */
[----:B------:R-:W-:Y:S05]  /*ff90*/  LDSM.16.M88.4 R168, [R209+0x800] ;  /* 0x00080000d1a8783b */ /* 0x000fea0000000200 */
[C---:B------:R-:W-:Y:S01]  /*ffa0*/  HMMA.16816.F32 R8, R184.reuse, R166, R8 ;  /* 0x000000a6b808723c */ /* 0x040fe20000001808 */
[----:B------:R-:W-:Y:S05]  /*ffb0*/  LDSM.16.M88.4 R164, [R209] ;  /* 0x00000000d1a4783b */ /* 0x000fea0000000200 */
[C---:B--2---:R-:W-:Y:S06]  /*ffc0*/  HMMA.16816.F32 R12, R184.reuse, R136, R12 ;  /* 0x00000088b80c723c */ /* 0x044fec000000180c */
[C---:B------:R-:W-:Y:S01]  /*ffd0*/  HMMA.16816.F32 R16, R184.reuse, R138, R16 ;  /* 0x0000008ab810723c */ /* 0x040fe20000001810 */
[----:B------:R-:W2:Y:S05]  /*ffe0*/  LDSM.16.M88.4 R136, [R210] ;  /* 0x00000000d288783b */ /* 0x000eaa0000000200 */
[C---:B------:R-:W-:Y:S06]  /*fff0*/  HMMA.16816.F32 R20, R184.reuse, R140, R20 ;  /* 0x0000008cb814723c */ /* 0x040fec0000001814 */
        /* <DEDUP_REMOVED lines=10> */
[----:B------:R-:W-:Y:S05]  /*100a0*/  LDSM.16.M88.4 R152, [R215+0x2000] ;  /* 0x00200000d798783b */ /* 0x000fea0000000200 */
[C---:B-----5:R-:W-:Y:S06]  /*100b0*/  HMMA.16816.F32 R52, R184.reuse, R156, R52 ;  /* 0x0000009cb834723c */ /* 0x060fec0000001834 */
[C---:B------:R-:W-:Y:S01]  /*100c0*/  HMMA.16816.F32 R56, R184.reuse, R158, R56 ;  /* 0x0000009eb838723c */ /* 0x040fe20000001838 */
[----:B------:R-:W1:Y:S05]  /*100d0*/  LDSM.16.M88.4 R156, [R214+0x8000] ;  /* 0x00800000d69c783b */ /* 0x000e6a0000000200 */
[C---:B------:R-:W-:Y:S06]  /*100e0*/  HMMA.16816.F32 R60, R184.reuse, R160, R60 ;  /* 0x000000a0b83c723c */ /* 0x040fec000000183c */
[----:B------:R-:W-:Y:S01]  /*100f0*/  HMMA.16816.F32 R64, R184, R162, R64 ;  /* 0x000000a2b840723c */ /* 0x000fe20000001840 */
[----:B------:R-:W5:Y:S05]  /*10100*/  LDSM.16.M88.4 R160, [R214+0x8800] ;  /* 0x00880000d6a0783b */ /* 0x000f6a0000000200 */
[C---:B--2---:R-:W-:Y:S01]  /*10110*/  HMMA.16816.F32 R4, R136.reuse, R164, R4 ;  /* 0x000000a48804723c */ /* 0x044fe20000001804 */
[----:B------:R-:W-:Y:S05]  /*10120*/  LDSM.16.M88.4 R184, [R207+0xa000] ;  /* 0x00a00000cfb8783b */ /* 0x000fea0000000200 */
        /* <DEDUP_REMOVED lines=13> */
[----:B------:R-:W2:Y:S05]  /*10200*/  LDSM.16.M88.4 R140, [R214+0x9800] ;  /* 0x00980000d68c783b */ /* 0x000eaa0000000200 */
[C---:B---3--:R-:W-:Y:S06]  /*10210*/  HMMA.16816.F32 R44, R136.reuse, R144, R44 ;  /* 0x00000090882c723c */ /* 0x048fec000000182c */
[C---:B------:R-:W-:Y:S01]  /*10220*/  HMMA.16816.F32 R48, R136.reuse, R146, R48 ;  /* 0x000000928830723c */ /* 0x040fe20000001830 */
[----:B------:R-:W3:Y:S05]  /*10230*/  LDSM.16.M88.4 R144, [R214+0xa000] ;  /* 0x00a00000d690783b */ /* 0x000eea0000000200 */
[C---:B------:R-:W-:Y:S06]  /*10240*/  HMMA.16816.F32 R52, R136.reuse, R180, R52 ;  /* 0x000000b48834723c */ /* 0x040fec0000001834 */
[C---:B------:R-:W-:Y:S01]  /*10250*/  HMMA.16816.F32 R56, R136.reuse, R182, R56 ;  /* 0x000000b68838723c */ /* 0x040fe20000001838 */
[----:B------:R-:W-:Y:S05]  /*10260*/  LDSM.16.M88.4 R180, [R207+0x9800] ;  /* 0x00980000cfb4783b */ /* 0x000fea0000000200 */
[C---:B----4-:R-:W-:Y:S06]  /*10270*/  HMMA.16816.F32 R60, R136.reuse, R148, R60 ;  /* 0x00000094883c723c */ /* 0x050fec000000183c */
[----:B------:R-:W-:Y:S01]  /*10280*/  HMMA.16816.F32 R64, R136, R150, R64 ;  /* 0x000000968840723c */ /* 0x000fe20000001840 */
[----:B------:R-:W4:Y:S05]  /*10290*/  LDSM.16.M88.4 R136, [R214+0xb000] ;  /* 0x00b00000d688783b */ /* 0x000f2a0000000200 */
[----:B------:R-:W4:Y:S01]  /*102a0*/  LDSM.16.M88.4 R148, [R214+0xb800] ;  /* 0x00b80000d694783b */ /* 0x000f220000000200 */
[C---:B-1----:R-:W-:Y:S06]  /*102b0*/  HMMA.16816.F32 R4, R152.reuse, R156, R4 ;  /* 0x0000009c9804723c */ /* 0x042fec0000001804 */
[C---:B------:R-:W-:Y:S01]  /*102c0*/  HMMA.16816.F32 R8, R152.reuse, R158, R8 ;  /* 0x0000009e9808723c */ /* 0x040fe20000001808 */
[----:B------:R-:W1:Y:S05]  /*102d0*/  LDSM.16.M88.4 R156, [R213+0x2000] ;  /* 0x00200000d59c783b */ /* 0x000e6a0000000200 */
[C---:B-----5:R-:W-:Y:S06]  /*102e0*/  HMMA.16816.F32 R12, R152.reuse, R160, R12 ;  /* 0x000000a0980c723c */ /* 0x060fec000000180c */
[C---:B------:R-:W-:Y:S01]  /*102f0*/  HMMA.16816.F32 R16, R152.reuse, R162, R16 ;  /* 0x000000a29810723c */ /* 0x040fe20000001810 */
[----:B------:R-:W5:Y:S05]  /*10300*/  LDSM.16.M88.4 R160, [R212+0x4800] ;  /* 0x00480000d4a0783b */ /* 0x000f6a0000000200 */
[C---:B--2---:R-:W-:Y:S06]  /*10310*/  HMMA.16816.F32 R20, R152.reuse, R164, R20 ;  /* 0x000000a49814723c */ /* 0x044fec0000001814 */
[C---:B------:R-:W-:Y:S01]  /*10320*/  HMMA.16816.F32 R24, R152.reuse, R166, R24 ;  /* 0x000000a69818723c */ /* 0x040fe20000001818 */
[----:B------:R-:W2:Y:S05]  /*10330*/  LDSM.16.M88.4 R164, [R212+0x5000] ;  /* 0x00500000d4a4783b */ /* 0x000eaa0000000200 */
[C---:B------:R-:W-:Y:S06]  /*10340*/  HMMA.16816.F32 R28, R152.reuse, R140, R28 ;  /* 0x0000008c981c723c */ /* 0x040fec000000181c */
[C---:B------:R-:W-:Y:S01]  /*10350*/  HMMA.16816.F32 R32, R152.reuse, R142, R32 ;  /* 0x0000008e9820723c */ /* 0x040fe20000001820 */
[----:B------:R-:W2:Y:S05]  /*10360*/  LDSM.16.M88.4 R140, [R212+0x5800] ;  /* 0x00580000d48c783b */ /* 0x000eaa0000000200 */
[C---:B---3--:R-:W-:Y:S06]  /*10370*/  HMMA.16816.F32 R36, R152.reuse, R144, R36 ;  /* 0x000000909824723c */ /* 0x048fec0000001824 */
[C---:B------:R-:W-:Y:S01]  /*10380*/  HMMA.16816.F32 R40, R152.reuse, R146, R40 ;  /* 0x000000929828723c */ /* 0x040fe20000001828 */
[----:B------:R-:W-:Y:S05]  /*10390*/  LDSM.16.M88.4 R144, [R212+0x6800] ;  /* 0x00680000d490783b */ /* 0x000fea0000000200 */
[C---:B------:R-:W-:Y:S06]  /*103a0*/  HMMA.16816.F32 R44, R152.reuse, R168, R44 ;  /* 0x000000a8982c723c */ /* 0x040fec000000182c */
[C---:B------:R-:W-:Y:S01]  /*103b0*/  HMMA.16816.F32 R48, R152.reuse, R170, R48 ;  /* 0x000000aa9830723c */ /* 0x040fe20000001830 */
[----:B------:R-:W-:Y:S05]  /*103c0*/  LDSM.16.M88.4 R168, [R211+0x2000] ;  /* 0x00200000d3a8783b */ /* 0x000fea0000000200 */
[C---:B----4-:R-:W-:Y:S06]  /*103d0*/  HMMA.16816.F32 R52, R152.reuse, R136, R52 ;  /* 0x000000889834723c */ /* 0x050fec0000001834 */
[C---:B------:R-:W-:Y:S01]  /*103e0*/  HMMA.16816.F32 R56, R152.reuse, R138, R56 ;  /* 0x0000008a9838723c */ /* 0x040fe20000001838 */
[----:B------:R-:W3:Y:S05]  /*103f0*/  LDSM.16.M88.4 R136, [R212+0x6000] ;  /* 0x00600000d488783b */ /* 0x000eea0000000200 */
[C---:B------:R-:W-:Y:S06]  /*10400*/  HMMA.16816.F32 R60, R152.reuse, R148, R60 ;  /* 0x00000094983c723c */ /* 0x040fec000000183c */
[----:B------:R-:W-:Y:S01]  /*10410*/  HMMA.16816.F32 R64, R152, R150, R64 ;  /* 0x000000969840723c */ /* 0x000fe20000001840 */
[----:B------:R-:W4:Y:S05]  /*10420*/  LDSM.16.M88.4 R148, [R212+0x7000] ;  /* 0x00700000d494783b */ /* 0x000f2a0000000200 */
[----:B------:R-:W4:Y:S01]  /*10430*/  LDSM.16.M88.4 R152, [R212+0x7800] ;  /* 0x00780000d498783b */ /* 0x000f220000000200 */
[C---:B-1----:R-:W-:Y:S06]  /*10440*/  HMMA.16816.F32 R4, R156.reuse, R172, R4 ;  /* 0x000000ac9c04723c */ /* 0x042fec0000001804 */
[C---:B------:R-:W-:Y:S01]  /*10450*/  HMMA.16816.F32 R8, R156.reuse, R174, R8 ;  /* 0x000000ae9c08723c */ /* 0x040fe20000001808 */
[----:B------:R-:W-:Y:S05]  /*10460*/  LDSM.16.M88.4 R172, [R207+0x9000] ;  /* 0x00900000cfac783b */ /* 0x000fea0000000200 */
[C---:B-----5:R-:W-:Y:S06]  /*10470*/  HMMA.16816.F32 R12, R156.reuse, R160, R12 ;  /* 0x000000a09c0c723c */ /* 0x060fec000000180c */
[C---:B------:R-:W-:Y:S01]  /*10480*/  HMMA.16816.F32 R16, R156.reuse, R162, R16 ;  /* 0x000000a29c10723c */ /* 0x040fe20000001810 */
[----:B------:R-:W1:Y:S05]  /*10490*/  LDSM.16.M88.4 R160, [R207+0x8800] ;  /* 0x00880000cfa0783b */ /* 0x000e6a0000000200 */
[C---:B--2---:R-:W-:Y:S06]  /*104a0*/  HMMA.16816.F32 R20, R156.reuse, R164, R20 ;  /* 0x000000a49c14723c */ /* 0x044fec0000001814 */
[C---:B------:R-:W-:Y:S01]  /*104b0*/  HMMA.16816.F32 R24, R156.reuse, R166, R24 ;  /* 0x000000a69c18723c */ /* 0x040fe20000001818 */
[----:B------:R-:W2:Y:S05]  /*104c0*/  LDSM.16.M88.4 R164, [R207+0xa800] ;  /* 0x00a80000cfa4783b */ /* 0x000eaa0000000200 */
[C---:B------:R-:W-:Y:S06]  /*104d0*/  HMMA.16816.F32 R28, R156.reuse, R140, R28 ;  /* 0x0000008c9c1c723c */ /* 0x040fec000000181c */
[C---:B------:R-:W-:Y:S01]  /*104e0*/  HMMA.16816.F32 R32, R156.reuse, R142, R32 ;  /* 0x0000008e9c20723c */ /* 0x040fe20000001820 */
[----:B------:R-:W-:Y:S05]  /*104f0*/  LDSM.16.M88.4 R140, [R209+0x5000] ;  /* 0x00500000d18c783b */ /* 0x000fea0000000200 */
[C---:B---3--:R-:W-:Y:S06]  /*10500*/  HMMA.16816.F32 R36, R156.reuse, R136, R36 ;  /* 0x000000889c24723c */ /* 0x048fec0000001824 */
[C---:B------:R-:W-:Y:S01]  /*10510*/  HMMA.16816.F32 R40, R156.reuse, R138, R40 ;  /* 0x0000008a9c28723c */ /* 0x040fe20000001828 */
[----:B------:R-:W3:Y:S05]  /*10520*/  LDSM.16.M88.4 R136, [R209+0x4800] ;  /* 0x00480000d188783b */ /* 0x000eea0000000200 */
[C---:B------:R-:W-:Y:S06]  /*10530*/  HMMA.16816.F32 R44, R156.reuse, R144, R44 ;  /* 0x000000909c2c723c */ /* 0x040fec000000182c */
[C---:B------:R-:W-:Y:S06]  /*10540*/  HMMA.16816.F32 R48, R156.reuse, R146, R48 ;  /* 0x000000929c30723c */ /* 0x040fec0000001830 */
[C---:B----4-:R-:W-:Y:S06]  /*10550*/  HMMA.16816.F32 R52, R156.reuse, R148, R52 ;  /* 0x000000949c34723c */ /* 0x050fec0000001834 */
[C---:B------:R-:W-:Y:S06]  /*10560*/  HMMA.16816.F32 R56, R156.reuse, R150, R56 ;  /* 0x000000969c38723c */ /* 0x040fec0000001838 */
[C---:B------:R-:W-:Y:S06]  /*10570*/  HMMA.16816.F32 R60, R156.reuse, R152, R60 ;  /* 0x000000989c3c723c */ /* 0x040fec000000183c */
[----:B------:R-:W-:Y:S06]  /*10580*/  HMMA.16816.F32 R64, R156, R154, R64 ;  /* 0x0000009a9c40723c */ /* 0x000fec0000001840 */
[C---:B------:R-:W-:Y:S06]  /*10590*/  HMMA.16816.F32 R4, R168.reuse, R176, R4 ;  /* 0x000000b0a804723c */ /* 0x040fec0000001804 */
[C---:B------:R-:W-:Y:S06]  /*105a0*/  HMMA.16816.F32 R8, R168.reuse, R178, R8 ;  /* 0x000000b2a808723c */ /* 0x040fec0000001808 */
[C---:B-1----:R-:W-:Y:S06]  /*105b0*/  HMMA.16816.F32 R12, R168.reuse, R160, R12 ;  /* 0x000000a0a80c723c */ /* 0x042fec000000180c */
[C---:B------:R-:W-:Y:S06]  /*105c0*/  HMMA.16816.F32 R16, R168.reuse, R162, R16 ;  /* 0x000000a2a810723c */ /* 0x040fec0000001810 */
[C---:B------:R-:W-:Y:S06]  /*105d0*/  HMMA.16816.F32 R20, R168.reuse, R172, R20 ;  /* 0x000000aca814723c */ /* 0x040fec0000001814 */
[C---:B------:R-:W-:Y:S06]  /*105e0*/  HMMA.16816.F32 R24, R168.reuse, R174, R24 ;  /* 0x000000aea818723c */ /* 0x040fec0000001818 */
[C---:B------:R-:W-:Y:S06]  /*105f0*/  HMMA.16816.F32 R28, R168.reuse, R180, R28 ;  /* 0x000000b4a81c723c */ /* 0x040fec000000181c */
[C---:B------:R-:W-:Y:S06]  /*10600*/  HMMA.16816.F32 R32, R168.reuse, R182, R32 ;  /* 0x000000b6a820723c */ /* 0x040fec0000001820 */
[C---:B------:R-:W-:Y:S06]  /*10610*/  HMMA.16816.F32 R36, R168.reuse, R184, R36 ;  /* 0x000000b8a824723c */ /* 0x040fec0000001824 */
[C---:B------:R-:W-:Y:S06]  /*10620*/  HMMA.16816.F32 R40, R168.reuse, R186, R40 ;  /* 0x000000baa828723c */ /* 0x040fec0000001828 */
[C---:B--2---:R-:W-:Y:S06]  /*10630*/  HMMA.16816.F32 R44, R168.reuse, R164, R44 ;  /* 0x000000a4a82c723c */ /* 0x044fec000000182c */
[C---:B------:R-:W-:Y:S06]  /*10640*/  HMMA.16816.F32 R48, R168.reuse, R166, R48 ;  /* 0x000000a6a830723c */ /* 0x040fec0000001830 */
[C---:B------:R-:W-:Y:S06]  /*10650*/  HMMA.16816.F32 R52, R168.reuse, R188, R52 ;  /* 0x000000bca834723c */ /* 0x040fec0000001834 */
[C---:B------:R-:W-:Y:S06]  /*10660*/  HMMA.16816.F32 R56, R168.reuse, R190, R56 ;  /* 0x000000bea838723c */ /* 0x040fec0000001838 */
[C---:B------:R-:W-:Y:S06]  /*10670*/  HMMA.16816.F32 R60, R168.reuse, R192, R60 ;  /* 0x000000c0a83c723c */ /* 0x040fec000000183c */
[----:B------:R-:W-:Y:S06]  /*10680*/  HMMA.16816.F32 R64, R168, R194, R64 ;  /* 0x000000c2a840723c */ /* 0x000fec0000001840 */
[C---:B------:R-:W-:Y:S06]  /*10690*/  HMMA.16816.F32 R4, R196.reuse, R200, R4 ;  /* 0x000000c8c404723c */ /* 0x040fec0000001804 */
[C---:B------:R-:W-:Y:S06]  /*106a0*/  HMMA.16816.F32 R8, R196.reuse, R202, R8 ;  /* 0x000000cac408723c */ /* 0x040fec0000001808 */
[C---:B---3--:R-:W-:Y:S06]  /*106b0*/  HMMA.16816.F32 R12, R196.reuse, R136, R12 ;  /* 0x00000088c40c723c */ /* 0x048fec000000180c */
[C---:B------:R-:W-:Y:S01]  /*106c0*/  HMMA.16816.F32 R16, R196.reuse, R138, R16 ;  /* 0x0000008ac410723c */ /* 0x040fe20000001810 */
[----:B------:R-:W1:Y:S05]  /*106d0*/  LDSM.16.M88.4 R136, [R209+0x5800] ;  /* 0x00580000d188783b */ /* 0x000e6a0000000200 */
[C---:B------:R-:W-:Y:S05]  /*106e0*/  HMMA.16816.F32 R20, R196.reuse, R140, R20 ;  /* 0x0000008cc414723c */ /* 0x040fea0000001814 */
[----:B------:R-:W-:Y:S01]  /*106f0*/  FMUL.FTZ R133, R4, UR5 ;  /* 0x0000000504857c20 */ /* 0x000fe20008410000 */
[C---:B------:R-:W-:Y:S01]  /*10700*/  HMMA.16816.F32 R24, R196.reuse, R142, R24 ;  /* 0x0000008ec418723c */ /* 0x040fe20000001818 */
[----:B------:R-:W2:Y:S02]  /*10710*/  LDSM.16.M88.4 R140, [R209+0x6000] ;  /* 0x00600000d18c783b */ /* 0x000ea40000000200 */
[----:B------:R3:W4:Y:S02]  /*10720*/  MUFU.TANH R168, R133 ;  /* 0x0000008500a87308 */ /* 0x0007240000002400 */
[----:B------:R-:W-:Y:S01]  /*10730*/  FMUL.FTZ R0, R6, UR5 ;  /* 0x0000000506007c20 */ /* 0x000fe20008410000 */
[----:B------:R-:W-:Y:S01]  /*10740*/  FMUL.FTZ R134, R8, UR5 ;  /* 0x0000000508867c20 */ /* 0x000fe20008410000 */
[----:B------:R-:W-:Y:S01]  /*10750*/  FMUL.FTZ R132, R5, UR5 ;  /* 0x0000000505847c20 */ /* 0x000fe20008410000 */
[----:B------:R-:W-:Y:S05]  /*10760*/  FMUL.FTZ R2, R7, UR5 ;  /* 0x0000000507027c20 */ /* 0x000fea0008410000 */
[----:B------:R5:W1:Y:S01]  /*10770*/  MUFU.TANH R147, R0 ;  /* 0x0000000000937308 */ /* 0x000a620000002400 */
[----:B------:R-:W-:Y:S01]  /*10780*/  FMUL.FTZ R180, R14, UR5 ;  /* 0x000000050eb47c20 */ /* 0x000fe20008410000 */
[----:B------:R-:W-:Y:S01]  /*10790*/  FMUL.FTZ R181, R13, UR5 ;  /* 0x000000050db57c20 */ /* 0x000fe20008410000 */
[----:B------:R-:W-:Y:S07]  /*107a0*/  FMUL.FTZ R182, R12, UR5 ;  /* 0x000000050cb67c20 */ /* 0x000fee0008410000 */
[----:B------:R4:W2:Y:S01]  /*107b0*/  MUFU.TANH R172, R134 ;  /* 0x0000008600ac7308 */ /* 0x0008a20000002400 */
[----:B---3--:R-:W-:Y:S09]  /*107c0*/  FMUL.FTZ R133, R9, UR5 ;  /* 0x0000000509857c20 */ /* 0x008ff20008410000 */
[----:B------:R3:W2:Y:S01]  /*107d0*/  MUFU.TANH R8, R133 ;  /* 0x0000008500087308 */ /* 0x0006a20000002400 */
[----:B-----5:R-:W-:Y:S01]  /*107e0*/  FMUL.FTZ R0, R11, UR5 ;  /* 0x000000050b007c20 */ /* 0x020fe20008410000 */
[C---:B-1----:R-:W-:Y:S08]  /*107f0*/  HMMA.16816.F32 R28, R196.reuse, R136, R28 ;  /* 0x00000088c41c723c */ /* 0x042ff0000000181c */
[----:B------:R1:W1:Y:S01]  /*10800*/  MUFU.TANH R164, R132 ;  /* 0x0000008400a47308 */ /* 0x0002620000002400 */
[C---:B------:R-:W-:Y:S01]  /*10810*/  HMMA.16816.F32 R32, R196.reuse, R138, R32 ;  /* 0x0000008ac420723c */ /* 0x040fe20000001820 */
[----:B------:R-:W5:Y:S02]  /*10820*/  LDSM.16.M88.4 R136, [R209+0x6800] ;  /* 0x00680000d188783b */ /* 0x000f640000000200 */
[----:B----4-:R-:W-:Y:S03]  /*10830*/  FMUL.FTZ R134, R15, UR5 ;  /* 0x000000050f867c20 */ /* 0x010fe60008410000 */
[C---:B--2---:R-:W-:Y:S03]  /*10840*/  HMMA.16816.F32 R36, R196.reuse, R140, R36 ;  /* 0x0000008cc424723c */ /* 0x044fe60000001824 */
[----:B------:R2:W4:Y:S02]  /*10850*/  MUFU.TANH R176, R2 ;  /* 0x0000000200b07308 */ /* 0x0005240000002400 */
[----:B---3--:R-:W-:Y:S01]  /*10860*/  FMUL.FTZ R133, R17, UR5 ;  /* 0x0000000511857c20 */ /* 0x008fe20008410000 */
[C---:B------:R-:W-:Y:S07]  /*10870*/  HMMA.16816.F32 R40, R196.reuse, R142, R40 ;  /* 0x0000008ec428723c */ /* 0x040fee0000001828 */
[----:B------:R3:W3:Y:S01]  /*10880*/  MUFU.TANH R11, R0 ;  /* 0x00000000000b7308 */ /* 0x0006e20000002400 */
[----:B-1----:R-:W-:Y:S09]  /*10890*/  FMUL.FTZ R132, R10, UR5 ;  /* 0x000000050a847c20 */ /* 0x002ff20008410000 */
[----:B------:R1:W1:Y:S01]  /*108a0*/  MUFU.TANH R151, R134 ;  /* 0x0000008600977308 */ /* 0x0002620000002400 */
[----:B------:R-:W-:Y:S01]  /*108b0*/  FMUL.FTZ R32, R32, UR5 ;  /* 0x0000000520207c20 */ /* 0x000fe20008410000 */
[----:B------:R-:W-:Y:S01]  /*108c0*/  FMUL.FTZ R33, R33, UR5 ;  /* 0x0000000521217c20 */ /* 0x000fe20008410000 */
[----:B------:R-:W-:Y:S01]  /*108d0*/  FMUL.FTZ R34, R34, UR5 ;  /* 0x0000000522227c20 */ /* 0x000fe20008410000 */
[----:B------:R-:W-:Y:S01]  /*108e0*/  FMUL.FTZ R35, R35, UR5 ;  /* 0x0000000523237c20 */ /* 0x000fe20008410000 */
[----:B--2---:R-:W-:Y:S01]  /*108f0*/  FMUL.FTZ R2, R16, UR5 ;  /* 0x0000000510027c20 */ /* 0x004fe20008410000 */
[----:B------:R-:W-:Y:S04]  /*10900*/  FMUL.FTZ R36, R36, UR5 ;  /* 0x0000000524247c20 */ /* 0x000fe80008410000 */
[----:B------:R-:W2:Y:S01]  /*10910*/  MUFU.TANH R166, R32 ;  /* 0x0000002000a67308 */ /* 0x000ea20000002400 */
[----:B------:R-:W-:Y:S01]  /*10920*/  FMUL.FTZ R37, R37, UR5 ;  /* 0x0000000525257c20 */ /* 0x000fe20008410000 */
[----:B------:R-:W-:Y:S01]  /*10930*/  FMUL.FTZ R38, R38, UR5 ;  /* 0x0000000526267c20 */ /* 0x000fe20008410000 */
[----:B------:R-:W-:Y:S01]  /*10940*/  FMUL.FTZ R39, R39, UR5 ;  /* 0x0000000527277c20 */ /* 0x000fe20008410000 */
[----:B---3--:R-:W-:Y:S01]  /*10950*/  FMUL.FTZ R0, R19, UR5 ;  /* 0x0000000513007c20 */ /* 0x008fe20008410000 */
[----:B------:R-:W-:Y:S01]  /*10960*/  FMUL.FTZ R40, R40, UR5 ;  /* 0x0000000528287c20 */ /* 0x000fe20008410000 */
[----:B------:R-:W-:Y:S01]  /*10970*/  FMUL.FTZ R41, R41, UR5 ;  /* 0x0000000529297c20 */ /* 0x000fe20008410000 */
[----:B------:R-:W-:Y:S03]  /*10980*/  FMUL.FTZ R42, R42, UR5 ;  /* 0x000000052a2a7c20 */ /* 0x000fe60008410000 */
[----:B------:R-:W3:Y:S01]  /*10990*/  MUFU.TANH R158, R33 ;  /* 0x00000021009e7308 */ /* 0x000ee20000002400 */
[----:B-1----:R-:W-:Y:S01]  /*109a0*/  FMUL.FTZ R134, R23, UR5 ;  /* 0x0000000517867c20 */ /* 0x002fe20008410000 */
[C---:B-----5:R-:W-:Y:S03]  /*109b0*/  HMMA.16816.F32 R44, R196.reuse, R136, R44 ;  /* 0x00000088c42c723c */ /* 0x060fe6000000182c */
[----:B------:R-:W-:Y:S05]  /*109c0*/  FMUL.FTZ R43, R43, UR5 ;  /* 0x000000052b2b7c20 */ /* 0x000fea0008410000 */
[----:B------:R-:W1:Y:S01]  /*109d0*/  MUFU.TANH R165, R34 ;  /* 0x0000002200a57308 */ /* 0x000e620000002400 */
[C---:B------:R-:W-:Y:S09]  /*109e0*/  HMMA.16816.F32 R48, R196.reuse, R138, R48 ;  /* 0x0000008ac430723c */ /* 0x040ff20000001830 */
[----:B------:R5:W1:Y:S10]  /*109f0*/  MUFU.TANH R161, R35 ;  /* 0x0000002300a17308 */ /* 0x000a740000002400 */
[----:B------:R-:W1:Y:S01]  /*10a00*/  MUFU.TANH R162, R36 ;  /* 0x0000002400a27308 */ /* 0x000e620000002400 */
[----:B------:R-:W-:Y:S01]  /*10a10*/  FMUL.FTZ R44, R44, UR5 ;  /* 0x000000052c2c7c20 */ /* 0x000fe20008410000 */
[----:B------:R-:W-:Y:S01]  /*10a20*/  FMUL.FTZ R45, R45, UR5 ;  /* 0x000000052d2d7c20 */ /* 0x000fe20008410000 */
[----:B------:R-:W-:Y:S01]  /*10a30*/  FMUL.FTZ R46, R46, UR5 ;  /* 0x000000052e2e7c20 */ /* 0x000fe20008410000 */
[----:B------:R-:W-:Y:S06]  /*10a40*/  FMUL.FTZ R47, R47, UR5 ;  /* 0x000000052f2f7c20 */ /* 0x000fec0008410000 */
[----:B------:R-:W1:Y:S01]  /*10a50*/  MUFU.TANH R252, R37 ;  /* 0x0000002500fc7308 */ /* 0x000e620000002400 */
[----:B-----5:R-:W5:Y:S01]  /*10a60*/  LDSM.16.M88.4 R32, [R209+0x7000] ;  /* 0x00700000d120783b */ /* 0x020f620000000200 */
[----:B------:R-:W-:Y:S01]  /*10a70*/  FMUL.FTZ R48, R48, UR5 ;  /* 0x0000000530307c20 */ /* 0x000fe20008410000 */
[----:B------:R-:W-:Y:S01]  /*10a80*/  FMUL.FTZ R49, R49, UR5 ;  /* 0x0000000531317c20 */ /* 0x000fe20008410000 */
[----:B------:R-:W-:Y:S01]  /*10a90*/  FMUL.FTZ R50, R50, UR5 ;  /* 0x0000000532327c20 */ /* 0x000fe20008410000 */
[----:B------:R-:W-:Y:S05]  /*10aa0*/  FMUL.FTZ R51, R51, UR5 ;  /* 0x0000000533337c20 */ /* 0x000fea0008410000 */
[----:B------:R-:W1:Y:S10]  /*10ab0*/  MUFU.TANH R163, R38 ;  /* 0x0000002600a37308 */ /* 0x000e740000002400 */
[----:B------:R4:W1:Y:S10]  /*10ac0*/  MUFU.TANH R159, R39 ;  /* 0x00000027009f7308 */ /* 0x0008740000002400 */
[----:B------:R2:W1:Y:S10]  /*10ad0*/  MUFU.TANH R146, R133 ;  /* 0x0000008500927308 */ /* 0x0004740000002400 */
[----:B------:R3:W1:Y:S01]  /*10ae0*/  MUFU.TANH R10, R132 ;  /* 0x00000084000a7308 */ /* 0x0006620000002400 */
[----:B----4-:R-:W4:Y:S01]  /*10af0*/  LDSM.16.M88.4 R36, [R209+0x7800] ;  /* 0x00780000d124783b */ /* 0x010f220000000200 */
[----:B------:R-:W-:Y:S08]  /*10b00*/  DEPBAR.LE SB0, 0x0 ;  /* 0x000080000000791a */ /* 0x000ff00000000000 */
[----:B------:R1:W1:Y:S01]  /*10b10*/  MUFU.TANH R153, R180 ;  /* 0x000000b400997308 */ /* 0x0002620000002400 */
[----:B------:R-:W-:Y:S01]  /*10b20*/  BAR.SYNC.DEFER_BLOCKING 0x0 ;  /* 0x0000000000007b1d */ /* 0x000fe20000010000 */
[C---:B-----5:R-:W-:Y:S05]  /*10b30*/  HMMA.16816.F32 R52, R196.reuse, R32, R52 ;  /* 0x00000020c434723c */ /* 0x060fea0000001834 */
[----:B--2---:R-:W-:Y:S03]  /*10b40*/  FMUL.FTZ R133, R24, UR5 ;  /* 0x0000000518857c20 */ /* 0x004fe60008410000 */
[----:B------:R2:W2:Y:S01]  /*10b50*/  MUFU.TANH R149, R2 ;  /* 0x0000000200957308 */ /* 0x0004a20000002400 */
[C---:B------:R-:W-:Y:S03]  /*10b60*/  HMMA.16816.F32 R56, R196.reuse, R34, R56 ;  /* 0x00000022c438723c */ /* 0x040fe60000001838 */
[----:B---3--:R-:W-:Y:S06]  /*10b70*/  FMUL.FTZ R132, R18, UR5 ;  /* 0x0000000512847c20 */ /* 0x008fec0008410000 */
[----:B------:R3:W3:Y:S02]  /*10b80*/  MUFU.TANH R177, R0 ;  /* 0x0000000000b17308 */ /* 0x0006e40000002400 */
[----:B-1----:R-:W-:Y:S08]  /*10b90*/  FMUL.FTZ R180, R21, UR5 ;  /* 0x0000000515b47c20 */ /* 0x002ff00008410000 */
[----:B------:R1:W1:Y:S01]  /*10ba0*/  MUFU.TANH R171, R134 ;  /* 0x0000008600ab7308 */ /* 0x0002620000002400 */
[----:B--2---:R-:W-:Y:S01]  /*10bb0*/  FMUL.FTZ R2, R22, UR5 ;  /* 0x0000000516027c20 */ /* 0x004fe20008410000 */
[----:B------:R-:W-:Y:S01]  /*10bc0*/  FMUL.FTZ R52, R52, UR5 ;  /* 0x0000000534347c20 */ /* 0x000fe20008410000 */
[----:B------:R-:W-:Y:S01]  /*10bd0*/  FMUL.FTZ R53, R53, UR5 ;  /* 0x0000000535357c20 */ /* 0x000fe20008410000 */
[----:B------:R-:W-:Y:S01]  /*10be0*/  FMUL.FTZ R54, R54, UR5 ;  /* 0x0000000536367c20 */ /* 0x000fe20008410000 */
[----:B------:R-:W-:Y:S05]  /*10bf0*/  FMUL.FTZ R55, R55, UR5 ;  /* 0x0000000537377c20 */ /* 0x000fea0008410000 */
[----:B------:R2:W2:Y:S01]  /*10c00*/  MUFU.TANH R178, R133 ;  /* 0x0000008500b27308 */ /* 0x0004a20000002400 */
[C---:B----4-:R-:W-:Y:S03]  /*10c10*/  HMMA.16816.F32 R60, R196.reuse, R36, R60 ;  /* 0x00000024c43c723c */ /* 0x050fe6000000183c */
[----:B---3--:R-:W-:Y:S01]  /*10c20*/  FMUL.FTZ R0, R25, UR5 ;  /* 0x0000000519007c20 */ /* 0x008fe20008410000 */
[----:B------:R-:W-:Y:S01]  /*10c30*/  FMUL.FTZ R56, R56, UR5 ;  /* 0x0000000538387c20 */ /* 0x000fe20008410000 */
[----:B------:R-:W-:Y:S01]  /*10c40*/  FMUL.FTZ R57, R57, UR5 ;  /* 0x0000000539397c20 */ /* 0x000fe20008410000 */
[----:B------:R-:W-:Y:S03]  /*10c50*/  HMMA.16816.F32 R64, R196, R38, R64 ;  /* 0x00000026c440723c */ /* 0x000fe60000001840 */
[----:B------:R3:W4:Y:S02]  /*10c60*/  MUFU.TANH R156, R181 ;  /* 0x000000b5009c7308 */ /* 0x0007240000002400 */
[----:B-1----:R-:W-:Y:S01]  /*10c70*/  FMUL.FTZ R134, R29, UR5 ;  /* 0x000000051d867c20 */ /* 0x002fe20008410000 */
[----:B------:R-:W-:Y:S01]  /*10c80*/  FMUL.FTZ R58, R58, UR5 ;  /* 0x000000053a3a7c20 */ /* 0x000fe20008410000 */
[----:B------:R-:W-:Y:S06]  /*10c90*/  FMUL.FTZ R59, R59, UR5 ;  /* 0x000000053b3b7c20 */ /* 0x000fec0008410000 */
[----:B------:R1:W1:Y:S01]  /*10ca0*/  MUFU.TANH R179, R132 ;  /* 0x0000008400b37308 */ /* 0x0002620000002400 */
[----:B--2---:R-:W-:Y:S09]  /*10cb0*/  FMUL.FTZ R133, R30, UR5 ;  /* 0x000000051e857c20 */ /* 0x004ff20008410000 */
[----:B------:R2:W2:Y:S01]  /*10cc0*/  MUFU.TANH R150, R180 ;  /* 0x000000b400967308 */ /* 0x0004a20000002400 */
[----:B---3--:R-:W-:Y:S01]  /*10cd0*/  FMUL.FTZ R181, R20, UR5 ;  /* 0x0000000514b57c20 */ /* 0x008fe20008410000 */
[----:B------:R-:W-:Y:S01]  /*10ce0*/  FMUL.FTZ R60, R60, UR5 ;  /* 0x000000053c3c7c20 */ /* 0x000fe20008410000 */
[----:B------:R-:W-:Y:S01]  /*10cf0*/  FMUL.FTZ R61, R61, UR5 ;  /* 0x000000053d3d7c20 */ /* 0x000fe20008410000 */
[----:B------:R-:W-:Y:S01]  /*10d00*/  FMUL.FTZ R62, R62, UR5 ;  /* 0x000000053e3e7c20 */ /* 0x000fe20008410000 */
[----:B------:R-:W-:Y:S01]  /*10d10*/  FMUL.FTZ R63, R63, UR5 ;  /* 0x000000053f3f7c20 */ /* 0x000fe20008410000 */
[----:B------:R-:W-:Y:S04]  /*10d20*/  FMUL.FTZ R64, R64, UR5 ;  /* 0x0000000540407c20 */ /* 0x000fe80008410000 */
[----:B------:R3:W3:Y:S01]  /*10d30*/  MUFU.TANH R173, R2 ;  /* 0x0000000200ad7308 */ /* 0x0006e20000002400 */
[----:B-1----:R-:W-:Y:S01]  /*10d40*/  FMUL.FTZ R132, R26, UR5 ;  /* 0x000000051a847c20 */ /* 0x002fe20008410000 */
[----:B------:R-:W-:Y:S01]  /*10d50*/  FMUL.FTZ R65, R65, UR5 ;  /* 0x0000000541417c20 */ /* 0x000fe20008410000 */
[----:B------:R-:W-:Y:S01]  /*10d60*/  FMUL.FTZ R66, R66, UR5 ;  /* 0x0000000542427c20 */ /* 0x000fe20008410000 */
[----:B------:R-:W-:Y:S06]  /*10d70*/  FMUL.FTZ R67, R67, UR5 ;  /* 0x0000000543437c20 */ /* 0x000fec0008410000 */
[----:B------:R1:W1:Y:S01]  /*10d80*/  MUFU.TANH R174, R0 ;  /* 0x0000000000ae7308 */ /* 0x0002620000002400 */
[----:B--2---:R-:W-:Y:S09]  /*10d90*/  FMUL.FTZ R180, R28, UR5 ;  /* 0x000000051cb47c20 */ /* 0x004ff20008410000 */
[----:B------:R-:W2:Y:S01]  /*10da0*/  MUFU.TANH R160, R182 ;  /* 0x000000b600a07308 */ /* 0x000ea20000002400 */
[----:B---3--:R-:W-:Y:S09]  /*10db0*/  FMUL.FTZ R2, R27, UR5 ;  /* 0x000000051b027c20 */ /* 0x008ff20008410000 */
[----:B------:R-:W3:Y:S01]  /*10dc0*/  MUFU.TANH R154, R134 ;  /* 0x00000086009a7308 */ /* 0x000ee20000002400 */
[----:B-1----:R-:W-:Y:S09]  /*10dd0*/  FMUL.FTZ R0, R31, UR5 ;  /* 0x000000051f007c20 */ /* 0x002ff20008410000 */
[----:B------:R-:W1:Y:S10]  /*10de0*/  MUFU.TANH R155, R133 ;  /* 0x00000085009b7308 */ /* 0x000e740000002400 */
[----:B------:R5:W1:Y:S10]  /*10df0*/  MUFU.TANH R175, R181 ;  /* 0x000000b500af7308 */ /* 0x000a740000002400 */
[----:B------:R-:W1:Y:S10]  /*10e00*/  MUFU.TANH R169, R132 ;  /* 0x0000008400a97308 */ /* 0x000e740000002400 */
[----:B------:R-:W1:Y:S01]  /*10e10*/  MUFU.TANH R167, R2 ;  /* 0x0000000200a77308 */ /* 0x000e620000002400 */
[----:B-----5:R-:W-:Y:S09]  /*10e20*/  MOV R181, R243 ;  /* 0x000000f300b57202 */ /* 0x020ff20000000f00 */
[----:B------:R5:W1:Y:S10]  /*10e30*/  MUFU.TANH R170, R180 ;  /* 0x000000b400aa7308 */ /* 0x000a740000002400 */
[----:B------:R1:W1:Y:S10]  /*10e40*/  MUFU.TANH R157, R0 ;  /* 0x00000000009d7308 */ /* 0x0002740000002400 */
[----:B------:R1:W1:Y:S01]  /*10e50*/  MUFU.TANH R250, R40 ;  /* 0x0000002800fa7308 */ /* 0x0002620000002400 */
[----:B-----5:R-:W-:Y:S09]  /*10e60*/  MOV R180, R242 ;  /* 0x000000f200b47202 */ /* 0x020ff20000000f00 */
[----:B------:R1:W1:Y:S10]  /*10e70*/  MUFU.TANH R248, R41 ;  /* 0x0000002900f87308 */ /* 0x0002740000002400 */
        /* <DEDUP_REMOVED lines=25> */
[----:B------:R1:W1:Y:S01]  /*11010*/  MUFU.TANH R133, R67 ;  /* 0x0000004300857308 */ /* 0x0002620000002400 */
[----:B--234-:R-:W-:Y:S05]  /*11020*/  @!P1 BRA `(.L_x_865) ;  /* 0x0000000c00149947 */ /* 0x01cfea0003800000 */
[----:B------:R-:W-:Y:S01]  /*11030*/  ULDC.64 UR10, c[0x0][0x248] ;  /* 0x00009200000a7ab9 */ /* 0x000fe20000000a00 */
[----:B------:R-:W-:Y:S02]  /*11040*/  MOV R2, R235 ;  /* 0x000000eb00027202 */ /* 0x000fe40000000f00 */
[----:B-1----:R-:W-:Y:S01]  /*11050*/  MOV R0, R234 ;  /* 0x000000ea00007202 */ /* 0x002fe20000000f00 */
        /* <DEDUP_REMOVED lines=54> */
[----:B------:R-:W-:Y:S01]  /*113c0*/  SHF.R.S32.HI R9, RZ, 0x1f, R6 ;  /* 0x0000001fff097819 */ /* 0x000fe20000011406 */
[----:B------:R-:W-:Y:S04]  /*113d0*/  IMAD.WIDE.U32 R12, R6, UR8, RZ ;  /* 0x00000008060c7c25 */ /* 0x000fe8000f8e00ff */
[----:B------:R-:W-:Y:S05]  /*113e0*/  IMAD R0, R9, UR8, R0 ;  /* 0x0000000809007c24 */ /* 0x000fea000f8e0200 */
        /* <DEDUP_REMOVED lines=8> */
.L_x_866:
        /* <DEDUP_REMOVED lines=129> */
.L_x_865:
[----:B--2---:R-:W-:Y:S01]  /*11c80*/  FMNMX.FTZ R5, R168, R135, !PT ;  /* 0x00000087a8057209 */ /* 0x004fe20007810000 */
[----:B------:R-:W-:Y:S01]  /*11c90*/  LDSM.16.MT88.4 R20, [R206+0xc000] ;  /* 0x00c00000ce14783b */ /* 0x000fe20000004200 */
[----:B------:R-:W-:Y:S01]  /*11ca0*/  FMNMX.FTZ R7, R147, R3, !PT ;  /* 0x0000000393077209 */ /* 0x000fe20007810000 */
[----:B------:R-:W-:Y:S01]  /*11cb0*/  UMOV UR11, UR16 ;  /* 0x00000010000b7c82 */ /* 0x000fe20008000000 */
[----:B------:R-:W-:Y:S01]  /*11cc0*/  FMNMX.FTZ R5, R164, R5, !PT ;  /* 0x00000005a4057209 */ /* 0x000fe20007810000 */
[----:B------:R-:W-:Y:S01]  /*11cd0*/  UMOV UR10, UR15 ;  /* 0x0000000f000a7c82 */ /* 0x000fe20008000000 */
[----:B------:R-:W-:Y:S02]  /*11ce0*/  FMNMX.FTZ R7, R176, R7, !PT ;  /* 0x00000007b0077209 */ /* 0x000fe40007810000 */
[----:B------:R-:W-:Y:S01]  /*11cf0*/  FMNMX.FTZ R5, R172, R5, !PT ;  /* 0x00000005ac057209 */ /* 0x000fe20007810000 */
[----:B------:R-:W-:Y:S01]  /*11d00*/  LDSM.16.MT88.4 R28, [R205+0xc000] ;  /* 0x00c00000cd1c783b */ /* 0x000fe20000004200 */
[----:B-1----:R-:W-:Y:S02]  /*11d10*/  FMNMX.FTZ R0, R10, R7, !PT ;  /* 0x000000070a007209 */ /* 0x002fe40007810000 */
[----:B------:R-:W-:Y:S02]  /*11d20*/  FMNMX.FTZ R5, R8, R5, !PT ;  /* 0x0000000508057209 */ /* 0x000fe40007810000 */
[----:B------:R-:W-:Y:S02]  /*11d30*/  FMNMX.FTZ R0, R11, R0, !PT ;  /* 0x000000000b007209 */ /* 0x000fe40007810000 */
[----:B------:R-:W-:Y:S01]  /*11d40*/  FMNMX.FTZ R5, R160, R5, !PT ;  /* 0x00000005a0057209 */ /* 0x000fe20007810000 */
[----:B------:R-:W-:Y:S01]  /*11d50*/  LDSM.16.MT88.4 R36, [R204+0xc000] ;  /* 0x00c00000cc24783b */ /* 0x000fe20000004200 */
[----:B------:R-:W-:Y:S02]  /*11d60*/  FMNMX.FTZ R0, R153, R0, !PT ;  /* 0x0000000099007209 */ /* 0x000fe40007810000 */
        /* <DEDUP_REMOVED lines=56> */
[----:B------:R-:W-:Y:S03]  /*120f0*/  FMNMX.FTZ R7, R133, R0, !PT ;  /* 0x0000000085077209 */ /* 0x000fe60007810000 */
[----:B------:R-:W-:Y:S08]  /*12100*/  SHFL.BFLY PT, R9, R6, 0x2, 0x1f ;  /* 0x0c401f0006097f89 */ /* 0x000ff000000e0000 */
[----:B------:R-:W1:Y:S02]  /*12110*/  SHFL.BFLY PT, R0, R7, 0x2, 0x1f ;  /* 0x0c401f0007007f89 */ /* 0x000e6400000e0000 */
[----:B-1----:R-:W-:Y:S02]  /*12120*/  FMNMX.FTZ R5, R7, R0, !PT ;  /* 0x0000000007057209 */ /* 0x002fe40007810000 */
[----:B------:R-:W-:Y:S04]  /*12130*/  FMNMX.FTZ R13, R6, R9, !PT ;  /* 0x00000009060d7209 */ /* 0x000fe80007810000 */
[----:B------:R-:W1:Y:S08]  /*12140*/  SHFL.BFLY PT, R0, R5, 0x1, 0x1f ;  /* 0x0c201f0005007f89 */ /* 0x000e7000000e0000 */
[----:B------:R-:W2:Y:S01]  /*12150*/  SHFL.BFLY PT, R2, R13, 0x1, 0x1f ;  /* 0x0c201f000d027f89 */ /* 0x000ea200000e0000 */
[----:B-1----:R-:W-:Y:S02]  /*12160*/  FMNMX.FTZ R0, R5, R0, !PT ;  /* 0x0000000005007209 */ /* 0x002fe40007810000 */
[----:B--2---:R-:W-:Y:S03]  /*12170*/  FMNMX.FTZ R2, R13, R2, !PT ;  /* 0x000000020d027209 */ /* 0x004fe60007810000 */
[C---:B------:R-:W-:Y:S02]  /*12180*/  FMUL.FTZ R144, R0.reuse, UR4 ;  /* 0x0000000400907c20 */ /* 0x040fe40008410000 */
[----:B------:R-:W1:Y:S01]  /*12190*/  LDSM.16.MT88.4 R12, [R208+0xc000] ;  /* 0x00c00000d00c783b */ /* 0x000e620000004200 */
[----:B------:R-:W-:Y:S01]  /*121a0*/  FADD.FTZ R3, -R0, R3 ;  /* 0x0000000300037221 */ /* 0x000fe20000010100 */
[C---:B------:R-:W-:Y:S01]  /*121b0*/  FSETP.NEU.FTZ.AND P1, PT, R2.reuse, -INF , PT ;  /* 0xff8000000200780b */ /* 0x040fe20003f3d000 */
[C---:B------:R-:W-:Y:S01]  /*121c0*/  FMUL.FTZ R145, R2.reuse, UR4 ;  /* 0x0000000402917c20 */ /* 0x040fe20008410000 */
[----:B------:R-:W-:Y:S01]  /*121d0*/  FADD.FTZ R4, -R2, R135 ;  /* 0x0000008702047221 */ /* 0x000fe20000010100 */
[----:B------:R-:W-:Y:S01]  /*121e0*/  FMUL.FTZ R6, R3, UR4 ;  /* 0x0000000403067c20 */ /* 0x000fe20008410000 */
[----:B------:R-:W-:Y:S02]  /*121f0*/  MOV R135, R2 ;  /* 0x0000000200877202 */ /* 0x000fe40000000f00 */
[----:B------:R-:W-:Y:S01]  /*12200*/  FSEL R145, R145, RZ, P1 ;  /* 0x000000ff91917208 */ /* 0x000fe20000800000 */
[----:B------:R-:W-:Y:S01]  /*12210*/  FMUL.FTZ R132, R4, UR4 ;  /* 0x0000000404847c20 */ /* 0x000fe20008410000 */
[----:B------:R-:W-:Y:S01]  /*12220*/  FSETP.NEU.FTZ.AND P1, PT, R0, -INF , PT ;  /* 0xff8000000000780b */ /* 0x000fe20003f3d000 */
[----:B------:R-:W2:Y:S02]  /*12230*/  MUFU.EX2 R3, R6 ;  /* 0x0000000600037308 */ /* 0x000ea40000000800 */
[--C-:B------:R-:W-:Y:S01]  /*12240*/  FFMA.FTZ R137, R8, UR4, -R145.reuse ;  /* 0x0000000408897c23 */ /* 0x100fe20008010891 */
[----:B------:R-:W-:Y:S01]  /*12250*/  FSEL R144, R144, RZ, P1 ;  /* 0x000000ff90907208 */ /* 0x000fe20000800000 */
[--C-:B------:R-:W-:Y:S01]  /*12260*/  FFMA.FTZ R143, R168, UR4, -R145.reuse ;  /* 0x00000004a88f7c23 */ /* 0x100fe20008010891 */
[--C-:B------:R-:W-:Y:S01]  /*12270*/  FFMA.FTZ R141, R164, UR4, -R145.reuse ;  /* 0x00000004a48d7c23 */ /* 0x100fe20008010891 */
[--C-:B------:R-:W-:Y:S01]  /*12280*/  FFMA.FTZ R140, R172, UR4, -R145.reuse ;  /* 0x00000004ac8c7c23 */ /* 0x100fe20008010891 */
[--C-:B------:R-:W-:Y:S01]  /*12290*/  FFMA.FTZ R148, R174, UR4, -R145.reuse ;  /* 0x00000004ae947c23 */ /* 0x100fe20008010891 */
[--C-:B------:R-:W-:Y:S01]  /*122a0*/  FFMA.FTZ R139, R10, UR4, -R144.reuse ;  /* 0x000000040a8b7c23 */ /* 0x100fe20008010890 */
[--C-:B------:R-:W-:Y:S01]  /*122b0*/  FFMA.FTZ R136, R11, UR4, -R144.reuse ;  /* 0x000000040b887c23 */ /* 0x100fe20008010890 */
[--C-:B------:R-:W-:Y:S01]  /*122c0*/  FFMA.FTZ R142, R147, UR4, -R144.reuse ;  /* 0x00000004938e7c23 */ /* 0x100fe20008010890 */
[--C-:B------:R-:W-:Y:S01]  /*122d0*/  FFMA.FTZ R138, R176, UR4, -R144.reuse ;  /* 0x00000004b08a7c23 */ /* 0x100fe20008010890 */
[----:B------:R-:W3:Y:S01]  /*122e0*/  MUFU.EX2 R132, R132 ;  /* 0x0000008400847308 */ /* 0x000ee20000000800 */
[--C-:B------:R-:W-:Y:S01]  /*122f0*/  FFMA.FTZ R147, R150, UR4, -R145.reuse ;  /* 0x0000000496937c23 */ /* 0x100fe20008010891 */
[--C-:B------:R-:W-:Y:S01]  /*12300*/  FFMA.FTZ R150, R169, UR4, -R144.reuse ;  /* 0x00000004a9967c23 */ /* 0x100fe20008010890 */
[--C-:B------:R-:W-:Y:S01]  /*12310*/  FFMA.FTZ R152, R170, UR4, -R145.reuse ;  /* 0x00000004aa987c23 */ /* 0x100fe20008010891 */
[--C-:B------:R-:W-:Y:S01]  /*12320*/  FFMA.FTZ R161, R161, UR4, -R144.reuse ;  /* 0x00000004a1a17c23 */ /* 0x100fe20008010890 */
[C---:B--2---:R-:W-:Y:S01]  /*12330*/  FMUL.FTZ R6, R3.reuse, R130 ;  /* 0x0000008203067220 */ /* 0x044fe20000410000 */
[C---:B------:R-:W-:Y:S01]  /*12340*/  FMUL.FTZ R7, R3.reuse, R131 ;  /* 0x0000008303077220 */ /* 0x040fe20000410000 */
[C---:B------:R-:W-:Y:S03]  /*12350*/  FMUL.FTZ R10, R3.reuse, R126 ;  /* 0x0000007e030a7220 */ /* 0x040fe60000410000 */
[----:B------:R-:W-:Y:S01]  /*12360*/  MUFU.EX2 R143, R143 ;  /* 0x0000008f008f7308 */ /* 0x000fe20000000800 */
[C---:B------:R-:W-:Y:S01]  /*12370*/  FMUL.FTZ R11, R3.reuse, R127 ;  /* 0x0000007f030b7220 */ /* 0x040fe20000410000 */
[C---:B------:R-:W-:Y:S01]  /*12380*/  FMUL.FTZ R18, R3.reuse, R118 ;  /* 0x0000007603127220 */ /* 0x040fe20000410000 */
[C---:B------:R-:W-:Y:S01]  /*12390*/  FMUL.FTZ R19, R3.reuse, R119 ;  /* 0x0000007703137220 */ /* 0x040fe20000410000 */
[C---:B------:R-:W-:Y:S01]  /*123a0*/  FMUL.FTZ R26, R3.reuse, R110 ;  /* 0x0000006e031a7220 */ /* 0x040fe20000410000 */
[C---:B------:R-:W-:Y:S01]  /*123b0*/  FMUL.FTZ R27, R3.reuse, R111 ;  /* 0x0000006f031b7220 */ /* 0x040fe20000410000 */
[C---:B------:R-:W-:Y:S01]  /*123c0*/  FMUL.FTZ R34, R3.reuse, R102 ;  /* 0x0000006603227220 */ /* 0x040fe20000410000 */
[C---:B------:R-:W-:Y:S03]  /*123d0*/  FMUL.FTZ R35, R3.reuse, R103 ;  /* 0x0000006703237220 */ /* 0x040fe60000410000 */
[----:B------:R-:W2:Y:S01]  /*123e0*/  MUFU.EX2 R141, R141 ;  /* 0x0000008d008d7308 */ /* 0x000ea20000000800 */
[C---:B---3--:R-:W-:Y:S01]  /*123f0*/  FMUL.FTZ R4, R132.reuse, R128 ;  /* 0x0000008084047220 */ /* 0x048fe20000410000 */
[C---:B------:R-:W-:Y:S01]  /*12400*/  FMUL.FTZ R5, R132.reuse, R129 ;  /* 0x0000008184057220 */ /* 0x040fe20000410000 */
[C---:B------:R-:W-:Y:S01]  /*12410*/  FMUL.FTZ R8, R132.reuse, R124 ;  /* 0x0000007c84087220 */ /* 0x040fe20000410000 */
[C---:B------:R-:W-:Y:S01]  /*12420*/  FMUL.FTZ R9, R132.reuse, R125 ;  /* 0x0000007d84097220 */ /* 0x040fe20000410000 */
[C---:B------:R-:W-:Y:S01]  /*12430*/  FMUL.FTZ R16, R132.reuse, R116 ;  /* 0x0000007484107220 */ /* 0x040fe20000410000 */
[C---:B------:R-:W-:Y:S01]  /*12440*/  FMUL.FTZ R17, R132.reuse, R117 ;  /* 0x0000007584117220 */ /* 0x040fe20000410000 */
[C---:B------:R-:W-:Y:S03]  /*12450*/  FMUL.FTZ R24, R132.reuse, R108 ;  /* 0x0000006c84187220 */ /* 0x040fe60000410000 */
[----:B------:R-:W-:Y:S01]  /*12460*/  MUFU.EX2 R142, R142 ;  /* 0x0000008e008e7308 */ /* 0x000fe20000000800 */
[C---:B------:R-:W-:Y:S01]  /*12470*/  FMUL.FTZ R25, R132.reuse, R109 ;  /* 0x0000006d84197220 */ /* 0x040fe20000410000 */
[C---:B------:R-:W-:Y:S01]  /*12480*/  FMUL.FTZ R32, R132.reuse, R100 ;  /* 0x0000006484207220 */ /* 0x040fe20000410000 */
[C---:B------:R-:W-:Y:S01]  /*12490*/  FMUL.FTZ R33, R132.reuse, R101 ;  /* 0x0000006584217220 */ /* 0x040fe20000410000 */
[----:B------:R-:W-:Y:S01]  /*124a0*/  LDSM.16.MT88.4 R124, [R208+0xf800] ;  /* 0x00f80000d07c783b */ /* 0x000fe20000004200 */
[C---:B------:R-:W-:Y:S01]  /*124b0*/  FMUL.FTZ R40, R132.reuse, R92 ;  /* 0x0000005c84287220 */ /* 0x040fe20000410000 */
[C---:B------:R-:W-:Y:S01]  /*124c0*/  FMUL.FTZ R41, R132.reuse, R93 ;  /* 0x0000005d84297220 */ /* 0x040fe20000410000 */
[----:B------:R-:W-:Y:S03]  /*124d0*/  FMUL.FTZ R42, R3, R94 ;  /* 0x0000005e032a7220 */ /* 0x000fe60000410000 */
[----:B------:R-:W3:Y:S01]  /*124e0*/  MUFU.EX2 R138, R138 ;  /* 0x0000008a008a7308 */ /* 0x000ee20000000800 */
[----:B--2---:R-:W-:Y:S01]  /*124f0*/  F2FP.F16.F32.PACK_AB R128, R141, R143 ;  /* 0x0000008f8d80723e */ /* 0x004fe200000000ff */
[C---:B------:R-:W-:Y:S01]  /*12500*/  FMUL.FTZ R43, R3.reuse, R95 ;  /* 0x0000005f032b7220 */ /* 0x040fe20000410000 */
[C---:B------:R-:W-:Y:S01]  /*12510*/  FMUL.FTZ R44, R132.reuse, R88 ;  /* 0x00000058842c7220 */ /* 0x040fe20000410000 */
[----:B------:R-:W-:Y:S01]  /*12520*/  LDSM.16.MT88.4 R92, [R205+0xc800] ;  /* 0x00c80000cd5c783b */ /* 0x000fe20000004200 */
[C---:B------:R-:W-:Y:S01]  /*12530*/  FMUL.FTZ R45, R132.reuse, R89 ;  /* 0x00000059842d7220 */ /* 0x040fe20000410000 */
[C---:B------:R-:W-:Y:S01]  /*12540*/  FMUL.FTZ R46, R3.reuse, R90 ;  /* 0x0000005a032e7220 */ /* 0x040fe20000410000 */
[C---:B------:R-:W-:Y:S03]  /*12550*/  FMUL.FTZ R47, R3.reuse, R91 ;  /* 0x0000005b032f7220 */ /* 0x040fe60000410000 */
[----:B------:R-:W-:Y:S01]  /*12560*/  MUFU.EX2 R140, R140 ;  /* 0x0000008c008c7308 */ /* 0x000fe20000000800 */
[C---:B------:R-:W-:Y:S01]  /*12570*/  FMUL.FTZ R52, R132.reuse, R80 ;  /* 0x0000005084347220 */ /* 0x040fe20000410000 */
[C---:B------:R-:W-:Y:S01]  /*12580*/  FMUL.FTZ R53, R132.reuse, R81 ;  /* 0x0000005184357220 */ /* 0x040fe20000410000 */
[C---:B------:R-:W-:Y:S01]  /*12590*/  FMUL.FTZ R54, R3.reuse, R82 ;  /* 0x0000005203367220 */ /* 0x040fe20000410000 */
[----:B------:R-:W2:Y:S01]  /*125a0*/  LDSM.16.MT88.4 R88, [R204+0x10000] ;  /* 0x01000000cc58783b */ /* 0x000ea20000004200 */
[C---:B------:R-:W-:Y:S01]  /*125b0*/  FMUL.FTZ R55, R3.reuse, R83 ;  /* 0x0000005303377220 */ /* 0x040fe20000410000 */
[C---:B------:R-:W-:Y:S01]  /*125c0*/  FMUL.FTZ R60, R132.reuse, R72 ;  /* 0x00000048843c7220 */ /* 0x040fe20000410000 */
[----:B------:R-:W-:Y:S03]  /*125d0*/  FMUL.FTZ R61, R132, R73 ;  /* 0x00000049843d7220 */ /* 0x000fe60000410000 */
[----:B------:R-:W4:Y:S01]  /*125e0*/  MUFU.EX2 R137, R137 ;  /* 0x0000008900897308 */ /* 0x000f220000000800 */
[----:B---3--:R-:W-:Y:S01]  /*125f0*/  F2FP.F16.F32.PACK_AB R129, R138, R142 ;  /* 0x0000008e8a81723e */ /* 0x008fe200000000ff */
[C---:B------:R-:W-:Y:S01]  /*12600*/  FMUL.FTZ R62, R3.reuse, R74 ;  /* 0x0000004a033e7220 */ /* 0x040fe20000410000 */
[----:B------:R-:W-:Y:S01]  /*12610*/  FMUL.FTZ R63, R3, R75 ;  /* 0x0000004b033f7220 */ /* 0x000fe20000410000 */
[----:B------:R-:W3:Y:S01]  /*12620*/  LDSM.16.MT88.4 R80, [R208+0xc800] ;  /* 0x00c80000d050783b */ /* 0x000ee20000004200 */
[--C-:B------:R-:W-:Y:S01]  /*12630*/  FFMA.FTZ R159, R159, UR4, -R144.reuse ;  /* 0x000000049f9f7c23 */ /* 0x100fe20008010890 */
[--C-:B------:R-:W-:Y:S01]  /*12640*/  FFMA.FTZ R164, R248, UR4, -R145.reuse ;  /* 0x00000004f8a47c23 */ /* 0x100fe20008010891 */
[--C-:B------:R-:W-:Y:S03]  /*12650*/  FFMA.FTZ R168, R246, UR4, -R145.reuse ;  /* 0x00000004f6a87c23 */ /* 0x100fe60008010891 */
[----:B------:R-:W-:Y:S01]  /*12660*/  MUFU.EX2 R139, R139 ;  /* 0x0000008b008b7308 */ /* 0x000fe20000000800 */
[--C-:B------:R-:W-:Y:S01]  /*12670*/  FFMA.FTZ R169, R244, UR4, -R145.reuse ;  /* 0x00000004f4a97c23 */ /* 0x100fe20008010891 */
[--C-:B------:R-:W-:Y:S01]  /*12680*/  FFMA.FTZ R170, R247, UR4, -R144.reuse ;  /* 0x00000004f7aa7c23 */ /* 0x100fe20008010890 */
[--C-:B------:R-:W-:Y:S01]  /*12690*/  FFMA.FTZ R172, R202, UR4, -R145.reuse ;  /* 0x00000004caac7c23 */ /* 0x100fe20008010891 */
[----:B------:R-:W-:Y:S01]  /*126a0*/  LDSM.16.MT88.4 R72, [R204+0xc800] ;  /* 0x00c80000cc48783b */ /* 0x000fe20000004200 */
[--C-:B------:R-:W-:Y:S01]  /*126b0*/  FFMA.FTZ R174, R203, UR4, -R144.reuse ;  /* 0x00000004cbae7c23 */ /* 0x100fe20008010890 */
[--C-:B------:R-:W-:Y:S01]  /*126c0*/  FFMA.FTZ R176, R194, UR4, -R145.reuse ;  /* 0x00000004c2b07c23 */ /* 0x100fe20008010891 */
[--C-:B------:R-:W-:Y:S03]  /*126d0*/  FFMA.FTZ R190, R190, UR4, -R145.reuse ;  /* 0x00000004bebe7c23 */ /* 0x100fe60008010891 */
[----:B------:R-:W5:Y:S01]  /*126e0*/  MUFU.EX2 R136, R136 ;  /* 0x0000008800887308 */ /* 0x000f620000000800 */
[----:B----4-:R-:W-:Y:S01]  /*126f0*/  F2FP.F16.F32.PACK_AB R130, R137, R140 ;  /* 0x0000008c8982723e */ /* 0x010fe200000000ff */
[--C-:B------:R-:W-:Y:S01]  /*12700*/  FFMA.FTZ R189, R189, UR4, -R144.reuse ;  /* 0x00000004bdbd7c23 */ /* 0x100fe20008010890 */
[--C-:B------:R-:W-:Y:S01]  /*12710*/  FFMA.FTZ R186, R186, UR4, -R145.reuse ;  /* 0x00000004baba7c23 */ /* 0x100fe20008010891 */
[----:B------:R-:W-:Y:S01]  /*12720*/  LDSM.16.MT88.4 R100, [R205+0xe800] ;  /* 0x00e80000cd64783b */ /* 0x000fe20000004200 */
[----:B------:R-:W-:Y:S01]  /*12730*/  ISETP.GT.AND P1, PT, R223, 0x1, PT ;  /* 0x00000001df00780c */ /* 0x000fe20003f24270 */
[--C-:B------:R-:W-:Y:S01]  /*12740*/  FFMA.FTZ R185, R185, UR4, -R144.reuse ;  /* 0x00000004b9b97c23 */ /* 0x100fe20008010890 */
[----:B------:R-:W-:Y:S03]  /*12750*/  FFMA.FTZ R183, R183, UR4, -R145 ;  /* 0x00000004b7b77c23 */ /* 0x000fe60008010891 */
[----:B------:R-:W-:Y:S01]  /*12760*/  MUFU.EX2 R147, R147 ;  /* 0x0000009300937308 */ /* 0x000fe20000000800 */
[----:B------:R-:W-:Y:S01]  /*12770*/  FFMA.FTZ R134, R134, UR4, -R144 ;  /* 0x0000000486867c23 */ /* 0x000fe20008010890 */
[----:B------:R-:W-:Y:S01]  /*12780*/  FFMA.FTZ R142, R3, R240, R142 ;  /* 0x000000f0038e7223 */ /* 0x000fe2000001008e */
[----:B------:R-:W-:Y:S01]  /*12790*/  FFMA.FTZ R143, R132, R241, R143 ;  /* 0x000000f1848f7223 */ /* 0x000fe2000001008f */
[----:B------:R-:W-:Y:S02]  /*127a0*/  LDSM.16.MT88.4 R116, [R206+0xf800] ;  /* 0x00f80000ce74783b */ /* 0x000fe40000004200 */
[----:B------:R-:W-:Y:S01]  /*127b0*/  FADD.FTZ R142, R138, R142 ;  /* 0x0000008e8a8e7221 */ /* 0x000fe20000010000 */
[----:B------:R-:W-:Y:S03]  /*127c0*/  FADD.FTZ R143, R141, R143 ;  /* 0x0000008f8d8f7221 */ /* 0x000fe60000010000 */
[----:B------:R-:W-:Y:S01]  /*127d0*/  MUFU.EX2 R148, R148 ;  /* 0x0000009400947308 */ /* 0x000fe20000000800 */
[----:B-----5:R-:W-:Y:S01]  /*127e0*/  F2FP.F16.F32.PACK_AB R131, R136, R139 ;  /* 0x0000008b8883723e */ /* 0x020fe200000000ff */
[----:B------:R-:W-:Y:S01]  /*127f0*/  FADD.FTZ R140, R140, R143 ;  /* 0x0000008f8c8c7221 */ /* 0x000fe20000010000 */
[----:B------:R-:W-:Y:S03]  /*12800*/  LDSM.16.MT88.4 R108, [R205+0xf800] ;  /* 0x00f80000cd6c783b */ /* 0x000fe60000004200 */
[----:B------:R-:W-:Y:S02]  /*12810*/  FADD.FTZ R140, R137, R140 ;  /* 0x0000008c898c7221 */ /* 0x000fe40000010000 */
[C---:B-1----:R-:W-:Y:S02]  /*12820*/  HMMA.16816.F32 R4, R128.reuse, R12, R4 ;  /* 0x0000000c8004723c */ /* 0x042fe40000001804 */
[----:B------:R-:W-:Y:S04]  /*12830*/  MUFU.EX2 R150, R150 ;  /* 0x0000009600967308 */ /* 0x000fe80000000800 */
[C---:B------:R-:W-:Y:S06]  /*12840*/  HMMA.16816.F32 R8, R128.reuse, R14, R8 ;  /* 0x0000000e8008723c */ /* 0x040fec0000001808 */
[----:B------:R-:W-:Y:S01]  /*12850*/  MUFU.EX2 R152, R152 ;  /* 0x0000009800987308 */ /* 0x000fe20000000800 */
[C---:B------:R-:W-:Y:S01]  /*12860*/  FMUL.FTZ R12, R132.reuse, R120 ;  /* 0x00000078840c7220 */ /* 0x040fe20000410000 */
[----:B------:R-:W-:Y:S03]  /*12870*/  FMUL.FTZ R13, R132, R121 ;  /* 0x00000079840d7220 */ /* 0x000fe60000410000 */
[C---:B------:R-:W-:Y:S01]  /*12880*/  FMUL.FTZ R14, R3.reuse, R122 ;  /* 0x0000007a030e7220 */ /* 0x040fe20000410000 */
[----:B------:R-:W-:Y:S04]  /*12890*/  FMUL.FTZ R15, R3, R123 ;  /* 0x0000007b030f7220 */ /* 0x000fe80000410000 */
[----:B------:R-:W-:Y:S01]  /*128a0*/  MUFU.EX2 R161, R161 ;  /* 0x000000a100a17308 */ /* 0x000fe20000000800 */
[--C-:B------:R-:W-:Y:S01]  /*128b0*/  FFMA.FTZ R120, R175, UR4, -R145.reuse ;  /* 0x00000004af787c23 */ /* 0x100fe20008010891 */
[--C-:B------:R-:W-:Y:S01]  /*128c0*/  FFMA.FTZ R121, R173, UR4, -R144.reuse ;  /* 0x00000004ad797c23 */ /* 0x100fe20008010890 */
[--C-:B------:R-:W-:Y:S01]  /*128d0*/  FFMA.FTZ R173, R200, UR4, -R145.reuse ;  /* 0x00000004c8ad7c23 */ /* 0x100fe20008010891 */
[C---:B------:R-:W-:Y:S03]  /*128e0*/  HMMA.16816.F32 R12, R128.reuse, R20, R12 ;  /* 0x00000014800c723c */ /* 0x040fe6000000180c */
[--C-:B------:R-:W-:Y:S03]  /*128f0*/  FFMA.FTZ R175, R201, UR4, -R144.reuse ;  /* 0x00000004c9af7c23 */ /* 0x100fe60008010890 */
[----:B------:R-:W-:Y:S01]  /*12900*/  MUFU.EX2 R120, R120 ;  /* 0x0000007800787308 */ /* 0x000fe20000000800 */
[C---:B------:R-:W-:Y:S04]  /*12910*/  HMMA.16816.F32 R16, R128.reuse, R22, R16 ;  /* 0x000000168010723c */ /* 0x040fe80000001810 */
[C---:B------:R-:W-:Y:S01]  /*12920*/  FMUL.FTZ R20, R132.reuse, R112 ;  /* 0x0000007084147220 */ /* 0x040fe20000410000 */
[----:B------:R-:W-:Y:S02]  /*12930*/  FMUL.FTZ R21, R132, R113 ;  /* 0x0000007184157220 */ /* 0x000fe40000410000 */
[C---:B------:R-:W-:Y:S01]  /*12940*/  FMUL.FTZ R22, R3.reuse, R114 ;  /* 0x0000007203167220 */ /* 0x040fe20000410000 */
[----:B------:R-:W-:Y:S01]  /*12950*/  FMUL.FTZ R23, R3, R115 ;  /* 0x0000007303177220 */ /* 0x000fe20000410000 */
[----:B------:R-:W-:Y:S02]  /*12960*/  MUFU.EX2 R121, R121 ;  /* 0x0000007900797308 */ /* 0x000fe40000000800 */
[--C-:B------:R-:W-:Y:S01]  /*12970*/  FFMA.FTZ R112, R149, UR4, -R145.reuse ;  /* 0x0000000495707c23 */ /* 0x100fe20008010891 */
[--C-:B------:R-:W-:Y:S01]  /*12980*/  FFMA.FTZ R149, R178, UR4, -R145.reuse ;  /* 0x00000004b2957c23 */ /* 0x100fe20008010891 */
[--C-:B------:R-:W-:Y:S01]  /*12990*/  FFMA.FTZ R178, R195, UR4, -R144.reuse ;  /* 0x00000004c3b27c23 */ /* 0x100fe20008010890 */
[--C-:B------:R-:W-:Y:S01]  /*129a0*/  FFMA.FTZ R113, R146, UR4, -R145.reuse ;  /* 0x0000000492717c23 */ /* 0x100fe20008010891 */
[C---:B------:R-:W-:Y:S04]  /*129b0*/  HMMA.16816.F32 R20, R128.reuse, R28, R20 ;  /* 0x0000001c8014723c */ /* 0x040fe80000001814 */
[----:B------:R-:W-:Y:S01]  /*129c0*/  MUFU.EX2 R159, R159 ;  /* 0x0000009f009f7308 */ /* 0x000fe20000000800 */
[--C-:B------:R-:W-:Y:S01]  /*129d0*/  FFMA.FTZ R146, R171, UR4, -R144.reuse ;  /* 0x00000004ab927c23 */ /* 0x100fe20008010890 */
[--C-:B------:R-:W-:Y:S01]  /*129e0*/  FFMA.FTZ R171, R245, UR4, -R144.reuse ;  /* 0x00000004f5ab7c23 */ /* 0x100fe20008010890 */
[--C-:B------:R-:W-:Y:S01]  /*129f0*/  FFMA.FTZ R114, R179, UR4, -R144.reuse ;  /* 0x00000004b3727c23 */ /* 0x100fe20008010890 */
[C---:B------:R-:W-:Y:S06]  /*12a00*/  HMMA.16816.F32 R24, R128.reuse, R30, R24 ;  /* 0x0000001e8018723c */ /* 0x040fec0000001818 */
[----:B------:R-:W-:Y:S01]  /*12a10*/  MUFU.EX2 R146, R146 ;  /* 0x0000009200927308 */ /* 0x000fe20000000800 */
[C---:B------:R-:W-:Y:S01]  /*12a20*/  FMUL.FTZ R28, R132.reuse, R104 ;  /* 0x00000068841c7220 */ /* 0x040fe20000410000 */
[----:B------:R-:W-:Y:S03]  /*12a30*/  FMUL.FTZ R29, R132, R105 ;  /* 0x00000069841d7220 */ /* 0x000fe60000410000 */
[C---:B------:R-:W-:Y:S01]  /*12a40*/  FMUL.FTZ R30, R3.reuse, R106 ;  /* 0x0000006a031e7220 */ /* 0x040fe20000410000 */
[----:B------:R-:W-:Y:S01]  /*12a50*/  FMUL.FTZ R31, R3, R107 ;  /* 0x0000006b031f7220 */ /* 0x000fe20000410000 */
[--C-:B------:R-:W-:Y:S03]  /*12a60*/  FFMA.FTZ R179, R193, UR4, -R144.reuse ;  /* 0x00000004c1b37c23 */ /* 0x100fe60008010890 */
[----:B------:R-:W-:Y:S01]  /*12a70*/  MUFU.EX2 R149, R149 ;  /* 0x0000009500957308 */ /* 0x000fe20000000800 */
[--C-:B------:R-:W-:Y:S01]  /*12a80*/  FFMA.FTZ R193, R188, UR4, -R145.reuse ;  /* 0x00000004bcc17c23 */ /* 0x100fe20008010891 */
[--C-:B------:R-:W-:Y:S01]  /*12a90*/  FFMA.FTZ R188, R191, UR4, -R144.reuse ;  /* 0x00000004bfbc7c23 */ /* 0x100fe20008010890 */
[C---:B------:R-:W-:Y:S03]  /*12aa0*/  HMMA.16816.F32 R28, R128.reuse, R36, R28 ;  /* 0x00000024801c723c */ /* 0x040fe6000000181c */
[--C-:B------:R-:W-:Y:S01]  /*12ab0*/  FFMA.FTZ R105, R160, UR4, -R145.reuse ;  /* 0x00000004a0697c23 */ /* 0x100fe20008010891 */
[--C-:B------:R-:W-:Y:S03]  /*12ac0*/  FFMA.FTZ R160, R252, UR4, -R145.reuse ;  /* 0x00000004fca07c23 */ /* 0x100fe60008010891 */
[----:B------:R-:W-:Y:S01]  /*12ad0*/  MUFU.EX2 R164, R164 ;  /* 0x000000a400a47308 */ /* 0x000fe20000000800 */
[C---:B------:R-:W-:Y:S03]  /*12ae0*/  HMMA.16816.F32 R32, R128.reuse, R38, R32 ;  /* 0x000000268020723c */ /* 0x040fe60000001820 */
[C---:B------:R-:W-:Y:S01]  /*12af0*/  FMUL.FTZ R36, R132.reuse, R96 ;  /* 0x0000006084247220 */ /* 0x040fe20000410000 */
[----:B------:R-:W-:Y:S03]  /*12b00*/  FMUL.FTZ R37, R132, R97 ;  /* 0x0000006184257220 */ /* 0x000fe60000410000 */
[C---:B------:R-:W-:Y:S01]  /*12b10*/  FMUL.FTZ R38, R3.reuse, R98 ;  /* 0x0000006203267220 */ /* 0x040fe20000410000 */
[----:B------:R-:W-:Y:S01]  /*12b20*/  FMUL.FTZ R39, R3, R99 ;  /* 0x0000006303277220 */ /* 0x000fe20000410000 */
[----:B------:R-:W-:Y:S01]  /*12b30*/  MUFU.EX2 R160, R160 ;  /* 0x000000a000a07308 */ /* 0x000fe20000000800 */
[----:B------:R-:W-:Y:S01]  /*12b40*/  LDSM.16.MT88.4 R96, [R204+0x12000] ;  /* 0x01200000cc60783b */ /* 0x000fe20000004200 */
        /* <DEDUP_REMOVED lines=12> */
[C---:B------:R-:W-:Y:S03]  /*12c10*/  HMMA.16816.F32 R44, R128.reuse, R56, R44 ;  /* 0x00000038802c723c */ /* 0x040fe6000000182c */
[C---:B------:R-:W-:Y:S01]  /*12c20*/  FMUL.FTZ R49, R132.reuse, R85 ;  /* 0x0000005584317220 */ /* 0x040fe20000410000 */
[C---:B------:R-:W-:Y:S01]  /*12c30*/  FMUL.FTZ R50, R3.reuse, R86 ;  /* 0x0000005603327220 */ /* 0x040fe20000410000 */
[----:B------:R-:W-:Y:S02]  /*12c40*/  FMUL.FTZ R51, R3, R87 ;  /* 0x0000005703337220 */ /* 0x000fe40000410000 */
[C---:B------:R-:W-:Y:S01]  /*12c50*/  FMUL.FTZ R56, R132.reuse, R76 ;  /* 0x0000004c84387220 */ /* 0x040fe20000410000 */
[----:B------:R-:W1:Y:S01]  /*12c60*/  LDSM.16.MT88.4 R84, [R206+0xc800] ;  /* 0x00c80000ce54783b */ /* 0x000e620000004200 */
[----:B------:R-:W-:Y:S02]  /*12c70*/  MUFU.EX2 R154, R154 ;  /* 0x0000009a009a7308 */ /* 0x000fe40000000800 */
[----:B------:R-:W-:Y:S01]  /*12c80*/  FMUL.FTZ R57, R132, R77 ;  /* 0x0000004d84397220 */ /* 0x000fe20000410000 */
[--C-:B------:R-:W-:Y:S01]  /*12c90*/  FFMA.FTZ R157, R158, UR4, -R145.reuse ;  /* 0x000000049e9d7c23 */ /* 0x100fe20008010891 */
[--C-:B------:R-:W-:Y:S01]  /*12ca0*/  FFMA.FTZ R158, R165, UR4, -R144.reuse ;  /* 0x00000004a59e7c23 */ /* 0x100fe20008010890 */
[C---:B------:R-:W-:Y:S03]  /*12cb0*/  HMMA.16816.F32 R48, R128.reuse, R58, R48 ;  /* 0x0000003a8030723c */ /* 0x040fe60000001830 */
[--C-:B------:R-:W-:Y:S01]  /*12cc0*/  FFMA.FTZ R107, R151, UR4, -R144.reuse ;  /* 0x00000004976b7c23 */ /* 0x100fe20008010890 */
[--C-:B------:R-:W-:Y:S01]  /*12cd0*/  FFMA.FTZ R115, R177, UR4, -R144.reuse ;  /* 0x00000004b1737c23 */ /* 0x100fe20008010890 */
[----:B------:R-:W-:Y:S01]  /*12ce0*/  MUFU.EX2 R155, R155 ;  /* 0x0000009b009b7308 */ /* 0x000fe20000000800 */
[C---:B------:R-:W-:Y:S05]  /*12cf0*/  HMMA.16816.F32 R52, R128.reuse, R64, R52 ;  /* 0x000000408034723c */ /* 0x040fea0000001834 */
[C---:B------:R-:W-:Y:S01]  /*12d00*/  FMUL.FTZ R58, R3.reuse, R78 ;  /* 0x0000004e033a7220 */ /* 0x040fe20000410000 */
[----:B------:R-:W-:Y:S03]  /*12d10*/  FMUL.FTZ R59, R3, R79 ;  /* 0x0000004f033b7220 */ /* 0x000fe60000410000 */
[----:B------:R-:W-:Y:S01]  /*12d20*/  MUFU.EX2 R105, R105 ;  /* 0x0000006900697308 */ /* 0x000fe20000000800 */
[----:B------:R-:W4:Y:S01]  /*12d30*/  LDSM.16.MT88.4 R76, [R208+0x10800] ;  /* 0x01080000d04c783b */ /* 0x000f220000004200 */
[C---:B------:R-:W-:Y:S01]  /*12d40*/  FMUL.FTZ R64, R132.reuse, R68 ;  /* 0x0000004484407220 */ /* 0x040fe20000410000 */
[----:B------:R-:W-:Y:S01]  /*12d50*/  FMUL.FTZ R65, R132, R69 ;  /* 0x0000004584417220 */ /* 0x000fe20000410000 */
[C---:B------:R-:W-:Y:S06]  /*12d60*/  HMMA.16816.F32 R56, R128.reuse, R66, R56 ;  /* 0x000000428038723c */ /* 0x040fec0000001838 */
[----:B------:R-:W5:Y:S01]  /*12d70*/  MUFU.EX2 R104, R104 ;  /* 0x0000006800687308 */ /* 0x000f620000000800 */
[--C-:B------:R-:W-:Y:S01]  /*12d80*/  FFMA.FTZ R151, R167, UR4, -R144.reuse ;  /* 0x00000004a7977c23 */ /* 0x100fe20008010890 */
[--C-:B------:R-:W-:Y:S03]  /*12d90*/  FFMA.FTZ R165, R162, UR4, -R145.reuse ;  /* 0x00000004a2a57c23 */ /* 0x100fe60008010891 */
[--C-:B------:R-:W-:Y:S01]  /*12da0*/  FFMA.FTZ R162, R163, UR4, -R144.reuse ;  /* 0x00000004a3a27c23 */ /* 0x100fe20008010890 */
[C---:B--2---:R-:W-:Y:S04]  /*12db0*/  HMMA.16816.F32 R60, R128.reuse, R88, R60 ;  /* 0x00000058803c723c */ /* 0x044fe8000000183c */
[----:B------:R-:W-:Y:S01]  /*12dc0*/  MUFU.EX2 R106, R106 ;  /* 0x0000006a006a7308 */ /* 0x000fe20000000800 */
[C---:B------:R-:W-:Y:S01]  /*12dd0*/  FMUL.FTZ R66, R3.reuse, R70 ;  /* 0x0000004603427220 */ /* 0x040fe20000410000 */
[----:B------:R-:W-:Y:S01]  /*12de0*/  FMUL.FTZ R67, R3, R71 ;  /* 0x0000004703437220 */ /* 0x000fe20000410000 */
[--C-:B------:R-:W-:Y:S01]  /*12df0*/  FFMA.FTZ R163, R250, UR4, -R145.reuse ;  /* 0x00000004faa37c23 */ /* 0x100fe20008010891 */
[--C-:B------:R-:W-:Y:S03]  /*12e00*/  FFMA.FTZ R167, R251, UR4, -R144.reuse ;  /* 0x00000004fba77c23 */ /* 0x100fe60008010890 */
[--C-:B------:R-:W-:Y:S03]  /*12e10*/  FFMA.FTZ R177, R192, UR4, -R145.reuse ;  /* 0x00000004c0b17c23 */ /* 0x100fe60008010891 */
[----:B------:R-:W2:Y:S01]  /*12e20*/  MUFU.EX2 R107, R107 ;  /* 0x0000006b006b7308 */ /* 0x000ea20000000800 */
[----:B------:R-:W-:Y:S01]  /*12e30*/  HMMA.16816.F32 R64, R128, R90, R64 ;  /* 0x0000005a8040723c */ /* 0x000fe20000001840 */
[----:B------:R-:W-:Y:S02]  /*12e40*/  LDSM.16.MT88.4 R88, [R206+0xd000] ;  /* 0x00d00000ce58783b */ /* 0x000fe40000004200 */
[----:B-----5:R-:W-:Y:S01]  /*12e50*/  F2FP.F16.F32.PACK_AB R68, R104, R105 ;  /* 0x000000696844723e */ /* 0x020fe200000000ff */
[--C-:B------:R-:W-:Y:S01]  /*12e60*/  FFMA.FTZ R191, R184, UR4, -R145.reuse ;  /* 0x00000004b8bf7c23 */ /* 0x100fe20008010891 */
[--C-:B------:R-:W-:Y:S01]  /*12e70*/  FFMA.FTZ R184, R187, UR4, -R144.reuse ;  /* 0x00000004bbb87c23 */ /* 0x100fe20008010890 */
[----:B------:R-:W-:Y:S03]  /*12e80*/  FFMA.FTZ R145, R182, UR4, -R145 ;  /* 0x00000004b6917c23 */ /* 0x000fe60008010891 */
[----:B------:R-:W-:Y:S02]  /*12e90*/  MUFU.EX2 R112, R112 ;  /* 0x0000007000707308 */ /* 0x000fe40000000800 */
[----:B------:R-:W-:Y:S01]  /*12ea0*/  FFMA.FTZ R144, R133, UR4, -R144 ;  /* 0x0000000485907c23 */ /* 0x000fe20008010890 */
[----:B------:R-:W-:Y:S07]  /*12eb0*/  FADD.FTZ R105, R105, R140 ;  /* 0x0000008c69697221 */ /* 0x000fee0000010000 */
[----:B------:R-:W5:Y:S01]  /*12ec0*/  MUFU.EX2 R113, R113 ;  /* 0x0000007100717308 */ /* 0x000f620000000800 */
[----:B--2---:R-:W-:Y:S01]  /*12ed0*/  F2FP.F16.F32.PACK_AB R69, R107, R106 ;  /* 0x0000006a6b45723e */ /* 0x004fe200000000ff */
[----:B------:R-:W-:Y:S08]  /*12ee0*/  FADD.FTZ R105, R104, R105 ;  /* 0x0000006968697221 */ /* 0x000ff00000010000 */
[----:B------:R-:W-:Y:S10]  /*12ef0*/  MUFU.EX2 R114, R114 ;  /* 0x0000007200727308 */ /* 0x000ff40000000800 */
[----:B------:R-:W2:Y:S01]  /*12f00*/  MUFU.EX2 R115, R115 ;  /* 0x0000007300737308 */ /* 0x000ea20000000800 */
[C---:B-----5:R-:W-:Y:S01]  /*12f10*/  F2FP.F16.F32.PACK_AB R70, R113.reuse, R112 ;  /* 0x000000707146723e */ /* 0x060fe200000000ff */
[----:B------:R-:W-:Y:S04]  /*12f20*/  FADD.FTZ R112, R112, R105 ;  /* 0x0000006970707221 */ /* 0x000fe80000010000 */
[----:B------:R-:W-:Y:S04]  /*12f30*/  FADD.FTZ R113, R113, R112 ;  /* 0x0000007071717221 */ /* 0x000fe80000010000 */
[----:B------:R-:W5:Y:S10]  /*12f40*/  MUFU.EX2 R151, R151 ;  /* 0x0000009700977308 */ /* 0x000f740000000800 */
[----:B------:R-:W-:Y:S01]  /*12f50*/  MUFU.EX2 R156, R156 ;  /* 0x0000009c009c7308 */ /* 0x000fe20000000800 */
[----:B--2---:R-:W-:Y:S07]  /*12f60*/  F2FP.F16.F32.PACK_AB R71, R115, R114 ;  /* 0x000000727347723e */ /* 0x004fee00000000ff */
[C---:B---3--:R-:W-:Y:S02]  /*12f70*/  HMMA.16816.F32 R4, R68.reuse, R80, R4 ;  /* 0x000000504404723c */ /* 0x048fe40000001804 */
[----:B------:R-:W2:Y:S04]  /*12f80*/  MUFU.EX2 R157, R157 ;  /* 0x0000009d009d7308 */ /* 0x000ea80000000800 */
[C---:B------:R-:W-:Y:S01]  /*12f90*/  HMMA.16816.F32 R8, R68.reuse, R82, R8 ;  /* 0x000000524408723c */ /* 0x040fe20000001808 */
[----:B------:R-:W3:Y:S05]  /*12fa0*/  LDSM.16.MT88.4 R80, [R206+0x10800] ;  /* 0x01080000ce50783b */ /* 0x000eea0000004200 */
[----:B------:R-:W2:Y:S01]  /*12fb0*/  MUFU.EX2 R158, R158 ;  /* 0x0000009e009e7308 */ /* 0x000ea20000000800 */
[C---:B-1----:R-:W-:Y:S09]  /*12fc0*/  HMMA.16816.F32 R12, R68.reuse, R84, R12 ;  /* 0x00000054440c723c */ /* 0x042ff2000000180c */
[----:B------:R-:W-:Y:S01]  /*12fd0*/  MUFU.EX2 R165, R165 ;  /* 0x000000a500a57308 */ /* 0x000fe20000000800 */
[C---:B------:R-:W-:Y:S01]  /*12fe0*/  HMMA.16816.F32 R16, R68.reuse, R86, R16 ;  /* 0x000000564410723c */ /* 0x040fe20000001810 */
[----:B------:R-:W1:Y:S05]  /*12ff0*/  LDSM.16.MT88.4 R84, [R205+0x10800] ;  /* 0x01080000cd54783b */ /* 0x000e6a0000004200 */
[C---:B------:R-:W-:Y:S03]  /*13000*/  HMMA.16816.F32 R20, R68.reuse, R92, R20 ;  /* 0x0000005c4414723c */ /* 0x040fe60000001814 */
[----:B------:R-:W-:Y:S03]  /*13010*/  MUFU.EX2 R162, R162 ;  /* 0x000000a200a27308 */ /* 0x000fe60000000800 */
[C---:B------:R-:W-:Y:S01]  /*13020*/  HMMA.16816.F32 R24, R68.reuse, R94, R24 ;  /* 0x0000005e4418723c */ /* 0x040fe20000001818 */
[----:B------:R-:W-:Y:S06]  /*13030*/  LDSM.16.MT88.4 R92, [R206+0xd800] ;  /* 0x00d80000ce5c783b */ /* 0x000fec0000004200 */
[----:B------:R-:W-:Y:S01]  /*13040*/  MUFU.EX2 R163, R163 ;  /* 0x000000a300a37308 */ /* 0x000fe20000000800 */
[C---:B------:R-:W-:Y:S09]  /*13050*/  HMMA.16816.F32 R28, R68.reuse, R72, R28 ;  /* 0x00000048441c723c */ /* 0x040ff2000000181c */
[----:B------:R-:W-:Y:S01]  /*13060*/  MUFU.EX2 R166, R166 ;  /* 0x000000a600a67308 */ /* 0x000fe20000000800 */
[C---:B------:R-:W-:Y:S01]  /*13070*/  HMMA.16816.F32 R32, R68.reuse, R74, R32 ;  /* 0x0000004a4420723c */ /* 0x040fe20000001820 */
[----:B------:R-:W5:Y:S05]  /*13080*/  LDSM.16.MT88.4 R72, [R204+0x10800] ;  /* 0x01080000cc48783b */ /* 0x000f6a0000004200 */
[C---:B----4-:R-:W-:Y:S03]  /*13090*/  HMMA.16816.F32 R36, R68.reuse, R76, R36 ;  /* 0x0000004c4424723c */ /* 0x050fe60000001824 */
[----:B------:R-:W-:Y:S03]  /*130a0*/  MUFU.EX2 R167, R167 ;  /* 0x000000a700a77308 */ /* 0x000fe60000000800 */
[C---:B------:R-:W-:Y:S01]  /*130b0*/  HMMA.16816.F32 R40, R68.reuse, R78, R40 ;  /* 0x0000004e4428723c */ /* 0x040fe20000001828 */
[----:B------:R-:W4:Y:S06]  /*130c0*/  LDSM.16.MT88.4 R76, [R208+0xd000] ;  /* 0x00d00000d04c783b */ /* 0x000f2c0000004200 */
[----:B------:R-:W-:Y:S01]  /*130d0*/  MUFU.EX2 R169, R169 ;  /* 0x000000a900a97308 */ /* 0x000fe20000000800 */
[C---:B---3--:R-:W-:Y:S09]  /*130e0*/  HMMA.16816.F32 R44, R68.reuse, R80, R44 ;  /* 0x00000050442c723c */ /* 0x048ff2000000182c */
[----:B------:R-:W-:Y:S01]  /*130f0*/  MUFU.EX2 R170, R170 ;  /* 0x000000aa00aa7308 */ /* 0x000fe20000000800 */
[C---:B------:R-:W-:Y:S01]  /*13100*/  HMMA.16816.F32 R48, R68.reuse, R82, R48 ;  /* 0x000000524430723c */ /* 0x040fe20000001830 */
[----:B------:R-:W3:Y:S05]  /*13110*/  LDSM.16.MT88.4 R80, [R205+0xd000] ;  /* 0x00d00000cd50783b */ /* 0x000eea0000004200 */
[C---:B-1----:R-:W-:Y:S03]  /*13120*/  HMMA.16816.F32 R52, R68.reuse, R84, R52 ;  /* 0x000000544434723c */ /* 0x042fe60000001834 */
[----:B------:R-:W-:Y:S03]  /*13130*/  MUFU.EX2 R171, R171 ;  /* 0x000000ab00ab7308 */ /* 0x000fe60000000800 */
[C---:B------:R-:W-:Y:S01]  /*13140*/  HMMA.16816.F32 R56, R68.reuse, R86, R56 ;  /* 0x000000564438723c */ /* 0x040fe20000001838 */
[----:B------:R-:W1:Y:S06]  /*13150*/  LDSM.16.MT88.4 R84, [R204+0xd000] ;  /* 0x00d00000cc54783b */ /* 0x000e6c0000004200 */
[----:B------:R-:W-:Y:S01]  /*13160*/  MUFU.EX2 R172, R172 ;  /* 0x000000ac00ac7308 */ /* 0x000fe20000000800 */
[C---:B-----5:R-:W-:Y:S09]  /*13170*/  HMMA.16816.F32 R60, R68.reuse, R72, R60 ;  /* 0x00000048443c723c */ /* 0x060ff2000000183c */
[----:B------:R-:W-:Y:S01]  /*13180*/  MUFU.EX2 R173, R173 ;  /* 0x000000ad00ad7308 */ /* 0x000fe20000000800 */
[----:B------:R-:W-:Y:S01]  /*13190*/  HMMA.16816.F32 R64, R68, R74, R64 ;  /* 0x0000004a4440723c */ /* 0x000fe20000001840 */
[----:B------:R-:W5:Y:S06]  /*131a0*/  LDSM.16.MT88.4 R72, [R208+0x11000] ;  /* 0x01100000d048783b */ /* 0x000f6c0000004200 */
[----:B------:R-:W-:Y:S02]  /*131b0*/  F2FP.F16.F32.PACK_AB R68, R147, R120 ;  /* 0x000000789344723e */ /* 0x000fe400000000ff */
[----:B------:R-:W-:Y:S02]  /*131c0*/  MUFU.EX2 R174, R174 ;  /* 0x000000ae00ae7308 */ /* 0x000fe40000000800 */
[----:B------:R-:W-:Y:S02]  /*131d0*/  F2FP.F16.F32.PACK_AB R69, R146, R121 ;  /* 0x000000799245723e */ /* 0x000fe400000000ff */
[----:B------:R-:W-:Y:S02]  /*131e0*/  F2FP.F16.F32.PACK_AB R70, R148, R149 ;  /* 0x000000959446723e */ /* 0x000fe400000000ff */
[----:B------:R-:W-:Y:S04]  /*131f0*/  F2FP.F16.F32.PACK_AB R71, R151, R150 ;  /* 0x000000969747723e */ /* 0x000fe800000000ff */
[----:B------:R-:W-:Y:S03]  /*13200*/  MUFU.EX2 R175, R175 ;  /* 0x000000af00af7308 */ /* 0x000fe60000000800 */
[C---:B----4-:R-:W-:Y:S07]  /*13210*/  HMMA.16816.F32 R4, R68.reuse, R76, R4 ;  /* 0x0000004c4404723c */ /* 0x050fee0000001804 */
[----:B------:R-:W-:Y:S01]  /*13220*/  MUFU.EX2 R176, R176 ;  /* 0x000000b000b07308 */ /* 0x000fe20000000800 */
[C---:B------:R-:W-:Y:S01]  /*13230*/  HMMA.16816.F32 R8, R68.reuse, R78, R8 ;  /* 0x0000004e4408723c */ /* 0x040fe20000001808 */
[----:B------:R-:W4:Y:S08]  /*13240*/  LDSM.16.MT88.4 R76, [R206+0x11000] ;  /* 0x01100000ce4c783b */ /* 0x000f300000004200 */
[----:B------:R-:W-:Y:S01]  /*13250*/  MUFU.EX2 R177, R177 ;  /* 0x000000b100b17308 */ /* 0x000fe20000000800 */
[C---:B------:R-:W-:Y:S06]  /*13260*/  HMMA.16816.F32 R12, R68.reuse, R88, R12 ;  /* 0x00000058440c723c */ /* 0x040fec000000180c */
[C---:B------:R-:W-:Y:S01]  /*13270*/  HMMA.16816.F32 R16, R68.reuse, R90, R16 ;  /* 0x0000005a4410723c */ /* 0x040fe20000001810 */
[----:B------:R-:W-:Y:S02]  /*13280*/  LDSM.16.MT88.4 R88, [R204+0x11000] ;  /* 0x01100000cc58783b */ /* 0x000fe40000004200 */
[----:B------:R-:W-:Y:S03]  /*13290*/  MUFU.EX2 R178, R178 ;  /* 0x000000b200b27308 */ /* 0x000fe60000000800 */
[C---:B---3--:R-:W-:Y:S07]  /*132a0*/  HMMA.16816.F32 R20, R68.reuse, R80, R20 ;  /* 0x000000504414723c */ /* 0x048fee0000001814 */
        /* <DEDUP_REMOVED lines=10> */
[C---:B------:R-:W-:Y:S03]  /*13350*/  HMMA.16816.F32 R40, R68.reuse, R74, R40 ;  /* 0x0000004a4428723c */ /* 0x040fe60000001828 */
[----:B------:R-:W-:Y:S03]  /*13360*/  F2FP.F16.F32.PACK_AB R72, R153, R152 ;  /* 0x000000989948723e */ /* 0x000fe600000000ff */
[C---:B----4-:R-:W-:Y:S03]  /*13370*/  HMMA.16816.F32 R44, R68.reuse, R76, R44 ;  /* 0x0000004c442c723c */ /* 0x050fe6000000182c */
[----:B------:R-:W-:Y:S02]  /*13380*/  MUFU.EX2 R189, R189 ;  /* 0x000000bd00bd7308 */ /* 0x000fe40000000800 */
[----:B------:R-:W-:Y:S01]  /*13390*/  F2FP.F16.F32.PACK_AB R73, R155, R154 ;  /* 0x0000009a9b49723e */ /* 0x000fe200000000ff */
[C---:B------:R-:W-:Y:S01]  /*133a0*/  HMMA.16816.F32 R48, R68.reuse, R78, R48 ;  /* 0x0000004e4430723c */ /* 0x040fe20000001830 */
[----:B------:R-:W4:Y:S06]  /*133b0*/  LDSM.16.MT88.4 R76, [R205+0xd800] ;  /* 0x00d80000cd4c783b */ /* 0x000f2c0000004200 */
[----:B------:R-:W-:Y:S01]  /*133c0*/  MUFU.EX2 R186, R186 ;  /* 0x000000ba00ba7308 */ /* 0x000fe20000000800 */
[----:B--2---:R-:W-:Y:S01]  /*133d0*/  F2FP.F16.F32.PACK_AB R74, R157, R156 ;  /* 0x0000009c9d4a723e */ /* 0x004fe200000000ff */
[C---:B---3--:R-:W-:Y:S03]  /*133e0*/  HMMA.16816.F32 R52, R68.reuse, R80, R52 ;  /* 0x000000504434723c */ /* 0x048fe60000001834 */
[----:B------:R-:W-:Y:S03]  /*133f0*/  F2FP.F16.F32.PACK_AB R75, R161, R158 ;  /* 0x0000009ea14b723e */ /* 0x000fe600000000ff */
[C---:B------:R-:W-:Y:S01]  /*13400*/  HMMA.16816.F32 R56, R68.reuse, R82, R56 ;  /* 0x000000524438723c */ /* 0x040fe20000001838 */
[----:B------:R-:W2:Y:S01]  /*13410*/  LDSM.16.MT88.4 R80, [R204+0xd800] ;  /* 0x00d80000cc50783b */ /* 0x000ea20000004200 */
[----:B------:R-:W-:Y:S04]  /*13420*/  MUFU.EX2 R191, R191 ;  /* 0x000000bf00bf7308 */ /* 0x000fe80000000800 */
[C---:B------:R-:W-:Y:S06]  /*13430*/  HMMA.16816.F32 R60, R68.reuse, R88, R60 ;  /* 0x00000058443c723c */ /* 0x040fec000000183c */
[----:B------:R-:W-:Y:S01]  /*13440*/  MUFU.EX2 R184, R184 ;  /* 0x000000b800b87308 */ /* 0x000fe20000000800 */
[----:B------:R-:W-:Y:S01]  /*13450*/  HMMA.16816.F32 R64, R68, R90, R64 ;  /* 0x0000005a4440723c */ /* 0x000fe20000001840 */
[----:B------:R-:W3:Y:S05]  /*13460*/  LDSM.16.MT88.4 R68, [R208+0x11800] ;  /* 0x01180000d044783b */ /* 0x000eea0000004200 */
[C---:B-1----:R-:W-:Y:S03]  /*13470*/  HMMA.16816.F32 R4, R72.reuse, R84, R4 ;  /* 0x000000544804723c */ /* 0x042fe60000001804 */
[----:B------:R-:W1:Y:S01]  /*13480*/  MUFU.EX2 R185, R185 ;  /* 0x000000b900b97308 */ /* 0x000e620000000800 */
[----:B------:R-:W-:Y:S02]  /*13490*/  LDSM.16.MT88.4 R88, [R205+0x11800] ;  /* 0x01180000cd58783b */ /* 0x000fe40000004200 */
[C---:B------:R-:W-:Y:S07]  /*134a0*/  HMMA.16816.F32 R8, R72.reuse, R86, R8 ;  /* 0x000000564808723c */ /* 0x040fee0000001808 */
[----:B------:R-:W-:Y:S01]  /*134b0*/  MUFU.EX2 R183, R183 ;  /* 0x000000b700b77308 */ /* 0x000fe20000000800 */
[----:B------:R-:W5:Y:S01]  /*134c0*/  LDSM.16.MT88.4 R84, [R206+0x11800] ;  /* 0x01180000ce54783b */ /* 0x000f620000004200 */
[C---:B------:R-:W-:Y:S08]  /*134d0*/  HMMA.16816.F32 R12, R72.reuse, R92, R12 ;  /* 0x0000005c480c723c */ /* 0x040ff0000000180c */
[----:B------:R-:W2:Y:S01]  /*134e0*/  MUFU.EX2 R182, R145 ;  /* 0x0000009100b67308 */ /* 0x000ea20000000800 */
[C---:B------:R-:W-:Y:S01]  /*134f0*/  HMMA.16816.F32 R16, R72.reuse, R94, R16 ;  /* 0x0000005e4810723c */ /* 0x040fe20000001810 */
[----:B------:R-:W5:Y:S02]  /*13500*/  LDSM.16.MT88.4 R92, [R204+0x11800] ;  /* 0x01180000cc5c783b */ /* 0x000f640000004200 */
[----:B-1----:R-:W-:Y:S03]  /*13510*/  F2FP.F16.F32.PACK_AB R137, R185, R184 ;  /* 0x000000b8b989723e */ /* 0x002fe600000000ff */
[C---:B----4-:R-:W-:Y:S03]  /*13520*/  HMMA.16816.F32 R20, R72.reuse, R76, R20 ;  /* 0x0000004c4814723c */ /* 0x050fe60000001814 */
[----:B------:R-:W-:Y:S03]  /*13530*/  MUFU.EX2 R134, R134 ;  /* 0x0000008600867308 */ /* 0x000fe60000000800 */
[C---:B------:R-:W-:Y:S01]  /*13540*/  HMMA.16816.F32 R24, R72.reuse, R78, R24 ;  /* 0x0000004e4818723c */ /* 0x040fe20000001818 */
[----:B------:R-:W1:Y:S06]  /*13550*/  LDSM.16.MT88.4 R76, [R208+0xe000] ;  /* 0x00e00000d04c783b */ /* 0x000e6c0000004200 */
[----:B------:R-:W4:Y:S01]  /*13560*/  MUFU.EX2 R3, R144 ;  /* 0x0000009000037308 */ /* 0x000f220000000800 */
[----:B--2---:R-:W-:Y:S01]  /*13570*/  F2FP.F16.F32.PACK_AB R138, R182, R183 ;  /* 0x000000b7b68a723e */ /* 0x004fe200000000ff */
[C---:B------:R-:W-:Y:S06]  /*13580*/  HMMA.16816.F32 R28, R72.reuse, R80, R28 ;  /* 0x00000050481c723c */ /* 0x040fec000000181c */
[C---:B------:R-:W-:Y:S01]  /*13590*/  HMMA.16816.F32 R32, R72.reuse, R82, R32 ;  /* 0x000000524820723c */ /* 0x040fe20000001820 */
[----:B------:R-:W2:Y:S05]  /*135a0*/  LDSM.16.MT88.4 R80, [R206+0xe000] ;  /* 0x00e00000ce50783b */ /* 0x000eaa0000004200 */
[C---:B---3--:R-:W-:Y:S06]  /*135b0*/  HMMA.16816.F32 R36, R72.reuse, R68, R36 ;  /* 0x000000444824723c */ /* 0x048fec0000001824 */
[C---:B------:R-:W-:Y:S05]  /*135c0*/  HMMA.16816.F32 R40, R72.reuse, R70, R40 ;  /* 0x000000464828723c */ /* 0x040fea0000001828 */
[----:B------:R-:W-:Y:S01]  /*135d0*/  F2FP.F16.F32.PACK_AB R68, R160, R165 ;  /* 0x000000a5a044723e */ /* 0x000fe200000000ff */
[C---:B-----5:R-:W-:Y:S05]  /*135e0*/  HMMA.16816.F32 R44, R72.reuse, R84, R44 ;  /* 0x00000054482c723c */ /* 0x060fea000000182c */
[----:B------:R-:W-:Y:S01]  /*135f0*/  F2FP.F16.F32.PACK_AB R69, R159, R162 ;  /* 0x000000a29f45723e */ /* 0x000fe200000000ff */
[C---:B------:R-:W-:Y:S01]  /*13600*/  HMMA.16816.F32 R48, R72.reuse, R86, R48 ;  /* 0x000000564830723c */ /* 0x040fe20000001830 */
[----:B------:R-:W3:Y:S04]  /*13610*/  LDSM.16.MT88.4 R84, [R205+0xe000] ;  /* 0x00e00000cd54783b */ /* 0x000ee80000004200 */
[----:B------:R-:W-:Y:S01]  /*13620*/  F2FP.F16.F32.PACK_AB R70, R164, R163 ;  /* 0x000000a3a446723e */ /* 0x000fe200000000ff */
[C---:B------:R-:W-:Y:S05]  /*13630*/  HMMA.16816.F32 R52, R72.reuse, R88, R52 ;  /* 0x000000584834723c */ /* 0x040fea0000001834 */
[----:B------:R-:W-:Y:S01]  /*13640*/  F2FP.F16.F32.PACK_AB R71, R167, R166 ;  /* 0x000000a6a747723e */ /* 0x000fe200000000ff */
[C---:B------:R-:W-:Y:S01]  /*13650*/  HMMA.16816.F32 R56, R72.reuse, R90, R56 ;  /* 0x0000005a4838723c */ /* 0x040fe20000001838 */
[----:B------:R-:W-:Y:S05]  /*13660*/  LDSM.16.MT88.4 R88, [R206+0x12000] ;  /* 0x01200000ce58783b */ /* 0x000fea0000004200 */
[C---:B------:R-:W-:Y:S06]  /*13670*/  HMMA.16816.F32 R60, R72.reuse, R92, R60 ;  /* 0x0000005c483c723c */ /* 0x040fec000000183c */
[----:B------:R-:W-:Y:S01]  /*13680*/  HMMA.16816.F32 R64, R72, R94, R64 ;  /* 0x0000005e4840723c */ /* 0x000fe20000001840 */
[----:B------:R-:W5:Y:S05]  /*13690*/  LDSM.16.MT88.4 R72, [R204+0xe000] ;  /* 0x00e00000cc48783b */ /* 0x000f6a0000004200 */
[C---:B-1----:R-:W-:Y:S03]  /*136a0*/  HMMA.16816.F32 R4, R68.reuse, R76, R4 ;  /* 0x0000004c4404723c */ /* 0x042fe60000001804 */
[----:B------:R-:W-:Y:S03]  /*136b0*/  LDSM.16.MT88.4 R92, [R205+0x12000] ;  /* 0x01200000cd5c783b */ /* 0x000fe60000004200 */
[C---:B------:R-:W-:Y:S05]  /*136c0*/  HMMA.16816.F32 R8, R68.reuse, R78, R8 ;  /* 0x0000004e4408723c */ /* 0x040fea0000001808 */
[----:B------:R-:W1:Y:S01]  /*136d0*/  LDSM.16.MT88.4 R76, [R208+0x12000] ;  /* 0x01200000d04c783b */ /* 0x000e620000004200 */
[C---:B--2---:R-:W-:Y:S06]  /*136e0*/  HMMA.16816.F32 R12, R68.reuse, R80, R12 ;  /* 0x00000050440c723c */ /* 0x044fec000000180c */
[C---:B------:R-:W-:Y:S01]  /*136f0*/  HMMA.16816.F32 R16, R68.reuse, R82, R16 ;  /* 0x000000524410723c */ /* 0x040fe20000001810 */
[----:B------:R-:W2:Y:S05]  /*13700*/  LDSM.16.MT88.4 R80, [R208+0xe800] ;  /* 0x00e80000d050783b */ /* 0x000eaa0000004200 */
[C---:B---3--:R-:W-:Y:S06]  /*13710*/  HMMA.16816.F32 R20, R68.reuse, R84, R20 ;  /* 0x000000544414723c */ /* 0x048fec0000001814 */
[C---:B------:R-:W-:Y:S01]  /*13720*/  HMMA.16816.F32 R24, R68.reuse, R86, R24 ;  /* 0x000000564418723c */ /* 0x040fe20000001818 */
[----:B------:R-:W3:Y:S05]  /*13730*/  LDSM.16.MT88.4 R84, [R206+0xe800] ;  /* 0x00e80000ce54783b */ /* 0x000eea0000004200 */
[C---:B-----5:R-:W-:Y:S06]  /*13740*/  HMMA.16816.F32 R28, R68.reuse, R72, R28 ;  /* 0x00000048441c723c */ /* 0x060fec000000181c */
[C---:B------:R-:W-:Y:S05]  /*13750*/  HMMA.16816.F32 R32, R68.reuse, R74, R32 ;  /* 0x0000004a4420723c */ /* 0x040fea0000001820 */
[----:B------:R-:W-:Y:S02]  /*13760*/  F2FP.F16.F32.PACK_AB R72, R169, R168 ;  /* 0x000000a8a948723e */ /* 0x000fe400000000ff */
[----:B------:R-:W-:Y:S01]  /*13770*/  F2FP.F16.F32.PACK_AB R73, R171, R170 ;  /* 0x000000aaab49723e */ /* 0x000fe200000000ff */
[C---:B-1----:R-:W-:Y:S03]  /*13780*/  HMMA.16816.F32 R36, R68.reuse, R76, R36 ;  /* 0x0000004c4424723c */ /* 0x042fe60000001824 */
[----:B------:R-:W-:Y:S02]  /*13790*/  F2FP.F16.F32.PACK_AB R74, R173, R172 ;  /* 0x000000acad4a723e */ /* 0x000fe400000000ff */
[----:B------:R-:W-:Y:S01]  /*137a0*/  F2FP.F16.F32.PACK_AB R75, R175, R174 ;  /* 0x000000aeaf4b723e */ /* 0x000fe200000000ff */
[C---:B------:R-:W-:Y:S01]  /*137b0*/  HMMA.16816.F32 R40, R68.reuse, R78, R40 ;  /* 0x0000004e4428723c */ /* 0x040fe20000001828 */
[----:B------:R-:W1:Y:S05]  /*137c0*/  LDSM.16.MT88.4 R76, [R204+0xe800] ;  /* 0x00e80000cc4c783b */ /* 0x000e6a0000004200 */
[C---:B------:R-:W-:Y:S06]  /*137d0*/  HMMA.16816.F32 R44, R68.reuse, R88, R44 ;  /* 0x00000058442c723c */ /* 0x040fec000000182c */
[C---:B------:R-:W-:Y:S01]  /*137e0*/  HMMA.16816.F32 R48, R68.reuse, R90, R48 ;  /* 0x0000005a4430723c */ /* 0x040fe20000001830 */
[----:B------:R-:W-:Y:S05]  /*137f0*/  LDSM.16.MT88.4 R88, [R204+0x12800] ;  /* 0x01280000cc58783b */ /* 0x000fea0000004200 */
[C---:B------:R-:W-:Y:S06]  /*13800*/  HMMA.16816.F32 R52, R68.reuse, R92, R52 ;  /* 0x0000005c4434723c */ /* 0x040fec0000001834 */
[C---:B------:R-:W-:Y:S01]  /*13810*/  HMMA.16816.F32 R56, R68.reuse, R94, R56 ;  /* 0x0000005e4438723c */ /* 0x040fe20000001838 */
[----:B------:R-:W-:Y:S05]  /*13820*/  LDSM.16.MT88.4 R92, [R206+0xf000] ;  /* 0x00f00000ce5c783b */ /* 0x000fea0000004200 */
[C---:B------:R-:W-:Y:S06]  /*13830*/  HMMA.16816.F32 R60, R68.reuse, R96, R60 ;  /* 0x00000060443c723c */ /* 0x040fec000000183c */
[----:B------:R-:W-:Y:S01]  /*13840*/  HMMA.16816.F32 R64, R68, R98, R64 ;  /* 0x000000624440723c */ /* 0x000fe20000001840 */
[----:B------:R-:W5:Y:S05]  /*13850*/  LDSM.16.MT88.4 R68, [R208+0x12800] ;  /* 0x01280000d044783b */ /* 0x000f6a0000004200 */
[C---:B--2---:R-:W-:Y:S03]  /*13860*/  HMMA.16816.F32 R4, R72.reuse, R80, R4 ;  /* 0x000000504804723c */ /* 0x044fe60000001804 */
[----:B------:R-:W-:Y:S03]  /*13870*/  LDSM.16.MT88.4 R96, [R205+0xf000] ;  /* 0x00f00000cd60783b */ /* 0x000fe60000004200 */
[C---:B------:R-:W-:Y:S05]  /*13880*/  HMMA.16816.F32 R8, R72.reuse, R82, R8 ;  /* 0x000000524808723c */ /* 0x040fea0000001808 */
[----:B------:R-:W2:Y:S01]  /*13890*/  LDSM.16.MT88.4 R80, [R206+0x12800] ;  /* 0x01280000ce50783b */ /* 0x000ea20000004200 */
[C---:B---3--:R-:W-:Y:S06]  /*138a0*/  HMMA.16816.F32 R12, R72.reuse, R84, R12 ;  /* 0x00000054480c723c */ /* 0x048fec000000180c */
[C---:B------:R-:W-:Y:S01]  /*138b0*/  HMMA.16816.F32 R16, R72.reuse, R86, R16 ;  /* 0x000000564810723c */ /* 0x040fe20000001810 */
[----:B------:R-:W3:Y:S05]  /*138c0*/  LDSM.16.MT88.4 R84, [R205+0x12800] ;  /* 0x01280000cd54783b */ /* 0x000eea0000004200 */
[C---:B------:R-:W-:Y:S06]  /*138d0*/  HMMA.16816.F32 R20, R72.reuse, R100, R20 ;  /* 0x000000644814723c */ /* 0x040fec0000001814 */
[C---:B------:R-:W-:Y:S01]  /*138e0*/  HMMA.16816.F32 R24, R72.reuse, R102, R24 ;  /* 0x000000664818723c */ /* 0x040fe20000001818 */
[----:B------:R-:W-:Y:S05]  /*138f0*/  LDSM.16.MT88.4 R100, [R204+0xf800] ;  /* 0x00f80000cc64783b */ /* 0x000fea0000004200 */
[C---:B-1----:R-:W-:Y:S06]  /*13900*/  HMMA.16816.F32 R28, R72.reuse, R76, R28 ;  /* 0x0000004c481c723c */ /* 0x042fec000000181c */
[C---:B------:R-:W-:Y:S01]  /*13910*/  HMMA.16816.F32 R32, R72.reuse, R78, R32 ;  /* 0x0000004e4820723c */ /* 0x040fe20000001820 */
[----:B------:R-:W1:Y:S05]  /*13920*/  LDSM.16.MT88.4 R76, [R208+0xf000] ;  /* 0x00f00000d04c783b */ /* 0x000e6a0000004200 */
[C---:B-----5:R-:W-:Y:S06]  /*13930*/  HMMA.16816.F32 R36, R72.reuse, R68, R36 ;  /* 0x000000444824723c */ /* 0x060fec0000001824 */
[C---:B------:R-:W-:Y:S05]  /*13940*/  HMMA.16816.F32 R40, R72.reuse, R70, R40 ;  /* 0x000000464828723c */ /* 0x040fea0000001828 */
[----:B------:R-:W-:Y:S01]  /*13950*/  F2FP.F16.F32.PACK_AB R68, R177, R176 ;  /* 0x000000b0b144723e */ /* 0x000fe200000000ff */
[C---:B--2---:R-:W-:Y:S05]  /*13960*/  HMMA.16816.F32 R44, R72.reuse, R80, R44 ;  /* 0x00000050482c723c */ /* 0x044fea000000182c */
[----:B------:R-:W-:Y:S01]  /*13970*/  F2FP.F16.F32.PACK_AB R69, R179, R178 ;  /* 0x000000b2b345723e */ /* 0x000fe200000000ff */
[C---:B------:R-:W-:Y:S01]  /*13980*/  HMMA.16816.F32 R48, R72.reuse, R82, R48 ;  /* 0x000000524830723c */ /* 0x040fe20000001830 */
[----:B------:R-:W2:Y:S04]  /*13990*/  LDSM.16.MT88.4 R80, [R204+0xf000] ;  /* 0x00f00000cc50783b */ /* 0x000ea80000004200 */
[----:B------:R-:W-:Y:S01]  /*139a0*/  F2FP.F16.F32.PACK_AB R70, R193, R190 ;  /* 0x000000bec146723e */ /* 0x000fe200000000ff */
[C---:B---3--:R-:W-:Y:S05]  /*139b0*/  HMMA.16816.F32 R52, R72.reuse, R84, R52 ;  /* 0x000000544834723c */ /* 0x048fea0000001834 */
[----:B------:R-:W-:Y:S01]  /*139c0*/  F2FP.F16.F32.PACK_AB R71, R189, R188 ;  /* 0x000000bcbd47723e */ /* 0x000fe200000000ff */
[C---:B------:R-:W-:Y:S01]  /*139d0*/  HMMA.16816.F32 R56, R72.reuse, R86, R56 ;  /* 0x000000564838723c */ /* 0x040fe20000001838 */
[----:B------:R-:W3:Y:S05]  /*139e0*/  LDSM.16.MT88.4 R84, [R208+0x13000] ;  /* 0x01300000d054783b */ /* 0x000eea0000004200 */
[C---:B------:R-:W-:Y:S06]  /*139f0*/  HMMA.16816.F32 R60, R72.reuse, R88, R60 ;  /* 0x00000058483c723c */ /* 0x040fec000000183c */
[----:B------:R-:W-:Y:S01]  /*13a00*/  HMMA.16816.F32 R64, R72, R90, R64 ;  /* 0x0000005a4840723c */ /* 0x000fe20000001840 */
[----:B------:R-:W5:Y:S05]  /*13a10*/  LDSM.16.MT88.4 R72, [R206+0x13000] ;  /* 0x01300000ce48783b */ /* 0x000f6a0000004200 */
[C---:B-1----:R-:W-:Y:S06]  /*13a20*/  HMMA.16816.F32 R4, R68.reuse, R76, R4 ;  /* 0x0000004c4404723c */ /* 0x042fec0000001804 */
[C---:B------:R-:W-:Y:S01]  /*13a30*/  HMMA.16816.F32 R8, R68.reuse, R78, R8 ;  /* 0x0000004e4408723c */ /* 0x040fe20000001808 */
[----:B------:R-:W1:Y:S05]  /*13a40*/  LDSM.16.MT88.4 R76, [R205+0x13000] ;  /* 0x01300000cd4c783b */ /* 0x000e6a0000004200 */
[C---:B------:R-:W-:Y:S06]  /*13a50*/  HMMA.16816.F32 R12, R68.reuse, R92, R12 ;  /* 0x0000005c440c723c */ /* 0x040fec000000180c */
[C---:B------:R-:W-:Y:S01]  /*13a60*/  HMMA.16816.F32 R16, R68.reuse, R94, R16 ;  /* 0x0000005e4410723c */ /* 0x040fe20000001810 */
[----:B------:R-:W-:Y:S05]  /*13a70*/  LDSM.16.MT88.4 R92, [R208+0x13800] ;  /* 0x01380000d05c783b */ /* 0x000fea0000004200 */
[C---:B------:R-:W-:Y:S06]  /*13a80*/  HMMA.16816.F32 R20, R68.reuse, R96, R20 ;  /* 0x000000604414723c */ /* 0x040fec0000001814 */
[C---:B------:R-:W-:Y:S06]  /*13a90*/  HMMA.16816.F32 R24, R68.reuse, R98, R24 ;  /* 0x000000624418723c */ /* 0x040fec0000001818 */
        /* <DEDUP_REMOVED lines=8> */
[----:B------:R-:W-:Y:S01]  /*13b20*/  FADD.FTZ R73, R139, R142 ;  /* 0x0000008e8b497221 */ /* 0x000fe20000010000 */
[C---:B-1----:R-:W-:Y:S05]  /*13b30*/  HMMA.16816.F32 R52, R68.reuse, R76, R52 ;  /* 0x0000004c4434723c */ /* 0x042fea0000001834 */
[----:B----4-:R-:W-:Y:S01]  /*13b40*/  F2FP.F16.F32.PACK_AB R139, R3, R134 ;  /* 0x00000086038b723e */ /* 0x010fe200000000ff */
[C---:B------:R-:W-:Y:S01]  /*13b50*/  HMMA.16816.F32 R56, R68.reuse, R78, R56 ;  /* 0x0000004e4438723c */ /* 0x040fe20000001838 */
[----:B------:R-:W1:Y:S04]  /*13b60*/  LDSM.16.MT88.4 R76, [R205+0x13800] ;  /* 0x01380000cd4c783b */ /* 0x000e680000004200 */
[----:B------:R-:W-:Y:S01]  /*13b70*/  FADD.FTZ R73, R136, R73 ;  /* 0x0000004988497221 */ /* 0x000fe20000010000 */
[C---:B--2---:R-:W-:Y:S05]  /*13b80*/  HMMA.16816.F32 R60, R68.reuse, R80, R60 ;  /* 0x00000050443c723c */ /* 0x044fea000000183c */
[----:B------:R-:W-:Y:S01]  /*13b90*/  F2FP.F16.F32.PACK_AB R136, R191, R186 ;  /* 0x000000babf88723e */ /* 0x000fe200000000ff */
[----:B------:R-:W-:Y:S01]  /*13ba0*/  HMMA.16816.F32 R64, R68, R82, R64 ;  /* 0x000000524440723c */ /* 0x000fe20000001840 */
[----:B------:R-:W2:Y:S04]  /*13bb0*/  LDSM.16.MT88.4 R68, [R204+0x13800] ;  /* 0x01380000cc44783b */ /* 0x000ea80000004200 */
[----:B------:R-:W-:Y:S01]  /*13bc0*/  FADD.FTZ R106, R106, R73 ;  /* 0x000000496a6a7221 */ /* 0x000fe20000010000 */
[C---:B------:R-:W-:Y:S05]  /*13bd0*/  HMMA.16816.F32 R128, R136.reuse, R124, R4 ;  /* 0x0000007c8880723c */ /* 0x040fea0000001804 */
[----:B------:R-:W-:Y:S01]  /*13be0*/  FADD.FTZ R107, R107, R106 ;  /* 0x0000006a6b6b7221 */ /* 0x000fe20000010000 */
[C---:B------:R-:W-:Y:S05]  /*13bf0*/  HMMA.16816.F32 R124, R136.reuse, R126, R8 ;  /* 0x0000007e887c723c */ /* 0x040fea0000001808 */
[----:B------:R-:W-:Y:S01]  /*13c00*/  FADD.FTZ R114, R114, R107 ;  /* 0x0000006b72727221 */ /* 0x000fe20000010000 */
[----:B------:R-:W-:Y:S05]  /*13c10*/  FADD.FTZ R4, R120, R113 ;  /* 0x0000007178047221 */ /* 0x000fea0000010000 */
[----:B------:R-:W-:Y:S01]  /*13c20*/  FADD.FTZ R114, R115, R114 ;  /* 0x0000007273727221 */ /* 0x000fe20000010000 */
[----:B------:R-:W-:Y:S03]  /*13c30*/  FADD.FTZ R4, R147, R4 ;  /* 0x0000000493047221 */ /* 0x000fe60000010000 */
[----:B------:R-:W-:Y:S01]  /*13c40*/  FADD.FTZ R5, R121, R114 ;  /* 0x0000007279057221 */ /* 0x000fe20000010000 */
[----:B------:R-:W-:Y:S01]  /*13c50*/  FADD.FTZ R149, R149, R4 ;  /* 0x0000000495957221 */ /* 0x000fe20000010000 */
[C---:B------:R-:W-:Y:S03]  /*13c60*/  HMMA.16816.F32 R120, R136.reuse, R116, R12 ;  /* 0x000000748878723c */ /* 0x040fe6000000180c */
[----:B------:R-:W-:Y:S01]  /*13c70*/  FADD.FTZ R5, R146, R5 ;  /* 0x0000000592057221 */ /* 0x000fe20000010000 */
[----:B------:R-:W-:Y:S01]  /*13c80*/  FADD.FTZ R149, R148, R149 ;  /* 0x0000009594957221 */ /* 0x000fe20000010000 */
[----:B------:R-:W-:Y:S01]  /*13c90*/  IADD3 R4, R223, -0x1, RZ ;  /* 0xffffffffdf047810 */ /* 0x000fe20007ffe0ff */
[C---:B------:R-:W-:Y:S05]  /*13ca0*/  HMMA.16816.F32 R116, R136.reuse, R118, R16 ;  /* 0x000000768874723c */ /* 0x040fea0000001810 */
[----:B------:R-:W-:Y:S01]  /*13cb0*/  FADD.FTZ R150, R150, R5 ;  /* 0x0000000596967221 */ /* 0x000fe20000010000 */
        /* <DEDUP_REMOVED lines=12> */
[C---:B---3--:R-:W-:Y:S05]  /*13d80*/  HMMA.16816.F32 R88, R136.reuse, R84, R44 ;  /* 0x000000548858723c */ /* 0x048fea000000182c */
[----:B------:R-:W-:Y:S01]  /*13d90*/  FADD.FTZ R156, R156, R153 ;  /* 0x000000999c9c7221 */ /* 0x000fe20000010000 */
[----:B------:R-:W-:Y:S01]  /*13da0*/  FADD.FTZ R161, R161, R158 ;  /* 0x0000009ea1a17221 */ /* 0x000fe20000010000 */
[C---:B------:R-:W-:Y:S04]  /*13db0*/  HMMA.16816.F32 R84, R136.reuse, R86, R48 ;  /* 0x000000568854723c */ /* 0x040fe80000001830 */
[----:B------:R-:W-:Y:S01]  /*13dc0*/  FADD.FTZ R156, R157, R156 ;  /* 0x0000009c9d9c7221 */ /* 0x000fe20000010000 */
[----:B------:R-:W-:Y:S01]  /*13dd0*/  FADD.FTZ R162, R162, R161 ;  /* 0x000000a1a2a27221 */ /* 0x000fe20000010000 */
[C---:B-1----:R-:W-:Y:S05]  /*13de0*/  HMMA.16816.F32 R80, R136.reuse, R76, R52 ;  /* 0x0000004c8850723c */ /* 0x042fea0000001834 */
[----:B------:R-:W-:Y:S01]  /*13df0*/  FADD.FTZ R165, R165, R156 ;  /* 0x0000009ca5a57221 */ /* 0x000fe20000010000 */
[----:B------:R-:W-:Y:S01]  /*13e00*/  FADD.FTZ R159, R159, R162 ;  /* 0x000000a29f9f7221 */ /* 0x000fe20000010000 */
[C---:B------:R-:W-:Y:S04]  /*13e10*/  HMMA.16816.F32 R76, R136.reuse, R78, R56 ;  /* 0x0000004e884c723c */ /* 0x040fe80000001838 */
[----:B------:R-:W-:Y:S01]  /*13e20*/  FADD.FTZ R160, R160, R165 ;  /* 0x000000a5a0a07221 */ /* 0x000fe20000010000 */
[----:B------:R-:W-:Y:S01]  /*13e30*/  FADD.FTZ R166, R166, R159 ;  /* 0x0000009fa6a67221 */ /* 0x000fe20000010000 */
[C---:B--2---:R-:W-:Y:S05]  /*13e40*/  HMMA.16816.F32 R72, R136.reuse, R68, R60 ;  /* 0x000000448848723c */ /* 0x044fea000000183c */
[----:B------:R-:W-:Y:S01]  /*13e50*/  FADD.FTZ R5, R163, R160 ;  /* 0x000000a0a3057221 */ /* 0x000fe20000010000 */
[----:B------:R-:W-:Y:S01]  /*13e60*/  FADD.FTZ R167, R167, R166 ;  /* 0x000000a6a7a77221 */ /* 0x000fe20000010000 */
[----:B------:R-:W-:Y:S04]  /*13e70*/  HMMA.16816.F32 R68, R136, R70, R64 ;  /* 0x000000468844723c */ /* 0x000fe80000001840 */
[----:B------:R-:W-:Y:S01]  /*13e80*/  FADD.FTZ R5, R164, R5 ;  /* 0x00000005a4057221 */ /* 0x000fe20000010000 */
[----:B------:R-:W-:Y:S01]  /*13e90*/  FADD.FTZ R170, R170, R167 ;  /* 0x000000a7aaaa7221 */ /* 0x000fe20000010000 */
[----:B------:R-:W-:Y:S02]  /*13ea0*/  MOV R223, R4 ;  /* 0x0000000400df7202 */ /* 0x000fe40000000f00 */
[----:B------:R-:W-:Y:S03]  /*13eb0*/  FADD.FTZ R168, R168, R5 ;  /* 0x00000005a8a87221 */ /* 0x000fe60000010000 */
[----:B------:R-:W-:Y:S01]  /*13ec0*/  FADD.FTZ R171, R171, R170 ;  /* 0x000000aaabab7221 */ /* 0x000fe20000010000 */
        /* <DEDUP_REMOVED lines=20> */
[----:B------:R-:W-:Y:S01]  /*14010*/  MOV R3, R0 ;  /* 0x0000000000037202 */ /* 0x000fe20000000f00 */
[----:B------:R-:W-:Y:S01]  /*14020*/  FADD.FTZ R241, R182, R183 ;  /* 0x000000b7b6f17221 */ /* 0x000fe20000010000 */
[----:B------:R-:W-:Y:S06]  /*14030*/  @P1 BRA `(.L_x_867) ;  /* 0xffffffac00b01947 */ /* 0x000fec000383ffff */
.L_x_863:
        /* <DEDUP_REMOVED lines=202> */
.L_x_868:
        /* <DEDUP_REMOVED lines=10> */
.L_x_869:
[----:B------:R-:W1:Y:S01]  /*14d80*/  S2R R7, SR_CTAID.Y ;  /* 0x0000000000077919 */ /* 0x000e620000002600 */
[----:B------:R-:W1:Y:S08]  /*14d90*/  S2UR UR6, SR_CTAID.Z ;  /* 0x00000000000679c3 */ /* 0x000e700000002700 */
[----:B------:R-:W1:Y:S08]  /*14da0*/  LDC R2, c[0x0][0x270] ;  /* 0x00009c00ff027b82 */ /* 0x000e700000000800 */
[----:B------:R-:W3:Y:S01]  /*14db0*/  LDC R0, c[0x0][0x2c4] ;  /* 0x0000b100ff007b82 */ /* 0x000ee20000000800 */
[----:B-1----:R-:W-:-:S04]  /*14dc0*/  IMAD R7, R7, R2, UR6 ;  /* 0x0000000607077e24 */ /* 0x002fc8000f8e0202 */
[----:B---3--:R-:W-:-:S07]  /*14dd0*/  IMAD R0, R7, R0, RZ ;  /* 0x0000000007007224 */ /* 0x008fce00078e02ff */
.L_x_870:
        /* <DEDUP_REMOVED lines=20> */
.L_x_872:
[----:B------:R-:W-:Y:S05]  /*14f20*/  BSYNC B0 ;  /* 0x0000000000007941 */ /* 0x000fea0003800000 */
.L_x_871:
        /* <DEDUP_REMOVED lines=44> */
.L_x_874:
[----:B------:R-:W-:Y:S05]  /*151f0*/  BSYNC B0 ;  /* 0x0000000000007941 */ /* 0x000fea0003800000 */
.L_x_873:
        /* <DEDUP_REMOVED lines=20> */
.L_x_876:
[----:B------:R-:W-:Y:S05]  /*15340*/  BSYNC B0 ;  /* 0x0000000000007941 */ /* 0x000fea0003800000 */
.L_x_875:
        /* <DEDUP_REMOVED lines=20> */
.L_x_878:
[----:B------:R-:W-:Y:S05]  /*15490*/  BSYNC B0 ;  /* 0x0000000000007941 */ /* 0x000fea0003800000 */
.L_x_877:
        /* <DEDUP_REMOVED lines=20> */
.L_x_879:
        /* <DEDUP_REMOVED lines=10> */
.L_x_8363:


//--------------------- .text._ZN5flash24flash_fwd_splitkv_kernelI23Flash_fwd_kernel_traitsILi128ELi64ELi128ELi4ELb0ELb0EN7cutlass6half_tE19Flash_kernel_traitsILi128ELi64ELi128ELi4ES3_EELb1ELb0ELb0ELb0ELb0ELb0ELb0ELb1EEEvNS_16Flash_fwd_paramsE --------------------------
	.section	.text._ZN5flash24flash_fwd_splitkv_kernelI23Flash_fwd_kernel_traitsILi128ELi64ELi128ELi4ELb0ELb0EN7cutlass6half_tE19Flash_kernel_traitsILi128ELi64ELi128ELi4ES3_EELb1ELb0ELb0ELb0ELb0ELb0ELb0ELb1EEEvNS_16Flash_fwd_paramsE,"ax",@progbits
	.align	128
        .global         _ZN5flash24flash_fwd_splitkv_kernelI23Flash_fwd_kernel_traitsILi128ELi64ELi128ELi4ELb0ELb0EN7cutlass6half_tE19Flash_kernel_traitsILi128ELi64ELi128ELi4ES3_EELb1ELb0ELb0ELb0ELb0ELb0ELb0ELb1EEEvNS_16Flash_fwd_paramsE
        .type           _ZN5flash24flash_fwd_splitkv_kernelI23Flash_fwd_kernel_traitsILi128ELi64ELi128ELi4ELb0ELb0EN7cutlass6half_tE19Flash_kernel_traitsILi128ELi64ELi128ELi4ES3_EELb1ELb0ELb0ELb0ELb0ELb0ELb0ELb1EEEvNS_16Flash_fwd_paramsE,@function
        .size           _ZN5flash24flash_fwd_splitkv_kernelI23Flash_fwd_kernel_traitsILi128ELi64ELi128ELi4ELb0ELb0EN7cutlass6half_tE19Flash_kernel_traitsILi128ELi64ELi128ELi4ES3_EELb1ELb0ELb0ELb0ELb0ELb0ELb0ELb1EEEvNS_16Flash_fwd_paramsE,(.L_x_8326 - _ZN5flash24flash_fwd_splitkv_kernelI23Flash_fwd_kernel_traitsILi128ELi64ELi128ELi4ELb0ELb0EN7cutlass6half_tE19Flash_kernel_traitsILi128ELi64ELi128ELi4ES3_EELb1ELb0ELb0ELb0ELb0ELb0ELb0ELb1EEEvNS_16Flash_fwd_paramsE)
        .other          _ZN5flash24flash_fwd_splitkv_kernelI23Flash_fwd_kernel_traitsILi128ELi64ELi128ELi4ELb0ELb0EN7cutlass6half_tE19Flash_kernel_traitsILi128ELi64ELi128ELi4ES3_EELb1ELb0ELb0ELb0ELb0ELb0ELb0ELb1EEEvNS_16Flash_fwd_paramsE,@"STO_CUDA_ENTRY STV_DEFAULT"
_ZN5flash24flash_fwd_splitkv_kernelI23Flash_fwd_kernel_traitsILi128ELi64ELi128ELi4ELb0ELb0EN7cutlass6half_tE19Flash_kernel_traitsILi128ELi64ELi128ELi4ES3_EELb1ELb0ELb0ELb0ELb0ELb0ELb0ELb1EEEvNS_16Flash_fwd_paramsE:
.text._ZN5flash24flash_fwd_splitkv_kernelI23Flash_fwd_kernel_traitsILi128ELi64ELi128ELi4ELb0ELb0EN7cutlass6half_tE19Flash_kernel_traitsILi128ELi64ELi128ELi4ES3_EELb1ELb0ELb0ELb0ELb0ELb0ELb0ELb1EEEvNS_16Flash_fwd_paramsE:
[----:B------:R-:W-:Y:S01]  /*0000*/  LDC R1, c[0x0][0x28] ;  /* 0x00000a00ff017b82 */ /* 0x000fe20000000800 */
[----:B------:R-:W1:Y:S07]  /*0010*/  S2R R240, SR_CTAID.X ;  /* 0x0000000000f07919 */ /* 0x000e6e0000002500 */
[----:B------:R-:W2:Y:S01]  /*0020*/  LDC.64 R10, c[0x0][0x198] ;  /* 0x00006600ff0a7b82 */ /* 0x000ea20000000a00 */
[----:B------:R-:W-:Y:S01]  /*0030*/  BSSY B4, `(.L_x_880) ;  /* 0x0000005000047945 */ /* 0x000fe20003800000 */
[----:B------:R-:W-:Y:S01]  /*0040*/  MOV R238, 0x80 ;  /* 0x0000008000ee7802 */ /* 0x000fe20000000f00 */
[----:B------:R-:W3:Y:S01]  /*0050*/  S2R R239, SR_CTAID.Y ;  /* 0x0000000000ef7919 */ /* 0x000ee20000002600 */
[----:B------:R-:W4:Y:S05]  /*0060*/  S2R R237, SR_CTAID.Z ;  /* 0x0000000000ed7919 */ /* 0x000f2a0000002700 */
[----:B-1234-:R-:W-:Y:S05]  /*0070*/  CALL.REL.NOINC `($_ZN5flash24flash_fwd_splitkv_kernelI23Flash_fwd_kernel_traitsILi128ELi64ELi128ELi4ELb0ELb0EN7cutlass6half_tE19Flash_kernel_traitsILi128ELi64ELi128ELi4ES3_EELb1ELb0ELb0ELb0ELb0ELb0ELb0ELb1EEEvNS_16Flash_fwd_paramsE$_ZN5flash30compute_attn_1rowblock_splitkvI23Flash_fwd_kernel_traitsILi128ELi64ELi128ELi4ELb0ELb0EN7cutlass6half_tE19Flash_kernel_traitsILi128ELi64ELi128ELi4ES3_EELb1ELb0ELb0ELb0ELb0ELb0ELb0ELb1ENS_16Flash_fwd_paramsEEEvRKT8_iiiii) ;  /* 0x0000000000087944 */ /* 0x01efea0003c00000 */
[----:B------:R-:W-:Y:S05]  /*0080*/  BSYNC B4 ;  /* 0x0000000000047941 */ /* 0x000fea0003800000 */
.L_x_880:
[----:B------:R-:W-:Y:S05]  /*0090*/  EXIT ;  /* 0x000000000000794d */ /* 0x000fea0003800000 */
        .type           $_ZN5flash24flash_fwd_splitkv_kernelI23Flash_fwd_kernel_traitsILi128ELi64ELi128ELi4ELb0ELb0EN7cutlass6half_tE19Flash_kernel_traitsILi128ELi64ELi128ELi4ES3_EELb1ELb0ELb0ELb0ELb0ELb0ELb0ELb1EEEvNS_16Flash_fwd_paramsE$_ZN5flash30compute_attn_1rowblock_splitkvI23Flash_fwd_kernel_traitsILi128ELi64ELi128ELi4ELb0ELb0EN7cutlass6half_tE19Flash_kernel_traitsILi128ELi64ELi128ELi4ES3_EELb1ELb0ELb0ELb0ELb0ELb0ELb0ELb1ENS_16Flash_fwd_paramsEEEvRKT8_iiiii,@function
        .size           $_ZN5flash24flash_fwd_splitkv_kernelI23Flash_fwd_kernel_traitsILi128ELi64ELi128ELi4ELb0ELb0EN7cutlass6half_tE19Flash_kernel_traitsILi128ELi64ELi128ELi4ES3_EELb1ELb0ELb0ELb0ELb0ELb0ELb0ELb1EEEvNS_16Flash_fwd_paramsE$_ZN5flash30compute_attn_1rowblock_splitkvI23Flash_fwd_kernel_traitsILi128ELi64ELi128ELi4ELb0ELb0EN7cutlass6half_tE19Flash_kernel_traitsILi128ELi64ELi128ELi4ES3_EELb1ELb0ELb0ELb0ELb0ELb0ELb0ELb1ENS_16Flash_fwd_paramsEEEvRKT8_iiiii,(.L_x_8326 - $_ZN5flash24flash_fwd_splitkv_kernelI23Flash_fwd_kernel_traitsILi128ELi64ELi128ELi4ELb0ELb0EN7cutlass6half_tE19Flash_kernel_traitsILi128ELi64ELi128ELi4ES3_EELb1ELb0ELb0ELb0ELb0ELb0ELb0ELb1EEEvNS_16Flash_fwd_paramsE$_ZN5flash30compute_attn_1rowblock_splitkvI23Flash_fwd_kernel_traitsILi128ELi64ELi128ELi4ELb0ELb0EN7cutlass6half_tE19Flash_kernel_traitsILi128ELi64ELi128ELi4ES3_EELb1ELb0ELb0ELb0ELb0ELb0ELb0ELb1ENS_16Flash_fwd_paramsEEEvRKT8_iiiii)
$_ZN5flash24flash_fwd_splitkv_kernelI23Flash_fwd_kernel_traitsILi128ELi64ELi128ELi4ELb0ELb0EN7cutlass6half_tE19Flash_kernel_traitsILi128ELi64ELi128ELi4ES3_EELb1ELb0ELb0ELb0ELb0ELb0ELb0ELb1EEEvNS_16Flash_fwd_paramsE$_ZN5flash30compute_attn_1rowblock_splitkvI23Flash_fwd_kernel_traitsILi128ELi64ELi128ELi4ELb0ELb0EN7cutlass6half_tE19Flash_kernel_traitsILi128ELi64ELi128ELi4ES3_EELb1ELb0ELb0ELb0ELb0ELb0ELb0ELb1ENS_16Flash_fwd_paramsEEEvRKT8_iiiii:
[----:B------:R-:W-:Y:S02]  /*00a0*/  ULDC.64 UR6, c[0x0][0x208] ;  /* 0x0000820000067ab9 */ /* 0x000fe40000000a00 */
[----:B------:R-:W2:Y:S04]  /*00b0*/  LD.E.64 R2, desc[UR6][R10.64+0xe0] ;  /* 0x0000e0060a027980 */ /* 0x000ea8000c101b00 */
[----:B------:R-:W3:Y:S01]  /*00c0*/  LD.E.64 R20, desc[UR6][R10.64+0xf0] ;  /* 0x0000f0060a147980 */ /* 0x000ee2000c101b00 */
[----:B------:R-:W-:-:S03]  /*00d0*/  IMAD.MOV.U32 R242, RZ, RZ, -0x1 ;  /* 0xfffffffffff27424 */ /* 0x000fc600078e00ff */
[----:B------:R-:W4:Y:S01]  /*00e0*/  LD.E.64 R4, desc[UR6][R10.64+0xe8] ;  /* 0x0000e8060a047980 */ /* 0x000f22000c101b00 */
[----:B------:R-:W-:Y:S01]  /*00f0*/  IMAD.MOV.U32 R14, RZ, RZ, RZ ;  /* 0x000000ffff0e7224 */ /* 0x000fe200078e00ff */
[----:B--2---:R-:W-:-:S04]  /*0100*/  ISETP.NE.U32.AND P0, PT, R2, RZ, PT ;  /* 0x000000ff0200720c */ /* 0x004fc80003f05070 */
[----:B------:R-:W-:Y:S01]  /*0110*/  ISETP.NE.AND.EX P0, PT, R3, RZ, PT, P0 ;  /* 0x000000ff0300720c */ /* 0x000fe20003f05300 */
[----:B------:R-:W-:-:S12]  /*0120*/  IMAD.WIDE R2, R239, 0x4, R2 ;  /* 0x00000004ef027825 */ /* 0x000fd800078e0202 */
[----:B------:R-:W2:Y:S04]  /*0130*/  @P0 LD.E R242, desc[UR6][R2.64] ;  /* 0x0000000602f20980 */ /* 0x000ea8000c101900 */
[----:B------:R-:W2:Y:S01]  /*0140*/  @P0 LD.E R241, desc[UR6][R2.64+0x4] ;  /* 0x0000040602f10980 */ /* 0x000ea2000c101900 */
[----:B---3--:R-:W-:-:S04]  /*0150*/  ISETP.NE.U32.AND P4, PT, R20, RZ, PT ;  /* 0x000000ff1400720c */ /* 0x008fc80003f85070 */
[----:B------:R-:W-:Y:S01]  /*0160*/  ISETP.NE.AND.EX P4, PT, R21, RZ, PT, P4 ;  /* 0x000000ff1500720c */ /* 0x000fe20003f85340 */
[----:B------:R-:W-:-:S12]  /*0170*/  IMAD.WIDE R20, R239, 0x4, R20 ;  /* 0x00000004ef147825 */ /* 0x000fd800078e0214 */
[----:B------:R1:W5:Y:S01]  /*0180*/  @P4 LD.E R14, desc[UR6][R20.64] ;  /* 0x00000006140e4980 */ /* 0x000362000c101900 */
[----:B------:R-:W-:Y:S01]  /*0190*/  BSSY B0, `(.L_x_881) ;  /* 0x000000c000007945 */ /* 0x000fe20003800000 */
[----:B------:R-:W-:Y:S01]  /*01a0*/  IMAD.MOV.U32 R15, RZ, RZ, -0x1 ;  /* 0xffffffffff0f7424 */ /* 0x000fe200078e00ff */
[----:B--2---:R-:W-:-:S06]  /*01b0*/  @P0 IADD3 R241, -R242, R241, RZ ;  /* 0x000000f1f2f10210 */ /* 0x004fcc0007ffe1ff */
[----:B------:R1:W5:Y:S01]  /*01c0*/  @!P0 LD.E R241, desc[UR6][R10.64+0xb4] ;  /* 0x0000b4060af18980 */ /* 0x000362000c101900 */
[----:B----4-:R-:W-:-:S04]  /*01d0*/  ISETP.NE.U32.AND P0, PT, R4, RZ, PT ;  /* 0x000000ff0400720c */ /* 0x010fc80003f05070 */
[----:B------:R-:W-:Y:S01]  /*01e0*/  ISETP.NE.AND.EX P0, PT, R5, RZ, PT, P0 ;  /* 0x000000ff0500720c */ /* 0x000fe20003f05300 */
[----:B------:R-:W-:-:S12]  /*01f0*/  IMAD.WIDE R4, R239, 0x4, R4 ;  /* 0x00000004ef047825 */ /* 0x000fd800078e0204 */
[----:B------:R-:W-:Y:S05]  /*0200*/  @!P0 BRA `(.L_x_882) ;  /* 0x0000000000108947 */ /* 0x000fea0003800000 */
[----:B------:R-:W2:Y:S02]  /*0210*/  LD.E.U8 R0, desc[UR6][R10.64+0x1b2] ;  /* 0x0001b2060a007980 */ /* 0x000ea4000c101100 */
[----:B--2---:R-:W-:-:S13]  /*0220*/  ISETP.NE.AND P1, PT, R0, RZ, PT ;  /* 0x000000ff0000720c */ /* 0x004fda0003f25270 */
[----:B------:R-:W-:Y:S05]  /*0230*/  @!P1 BRA `(.L_x_882) ;  /* 0x0000000000049947 */ /* 0x000fea0003800000 */
[----:B------:R2:W5:Y:S02]  /*0240*/  LD.E R15, desc[UR6][R4.64] ;  /* 0x00000006040f7980 */ /* 0x000564000c101900 */
.L_x_882:
[----:B------:R-:W-:Y:S05]  /*0250*/  BSYNC B0 ;  /* 0x0000000000007941 */ /* 0x000fea0003800000 */
.L_x_881:
[----:B------:R-:W-:Y:S04]  /*0260*/  BSSY B0, `(.L_x_883) ;  /* 0x0000009000007945 */ /* 0x000fe80003800000 */
[----:B------:R-:W-:Y:S05]  /*0270*/  @!P0 BRA `(.L_x_884) ;  /* 0x0000000000188947 */ /* 0x000fea0003800000 */
[----:B------:R-:W3:Y:S02]  /*0280*/  LD.E.U8 R0, desc[UR6][R10.64+0x1b2] ;  /* 0x0001b2060a007980 */ /* 0x000ee4000c101100 */
[----:B---3--:R-:W-:-:S13]  /*0290*/  ISETP.NE.AND P0, PT, R0, RZ, PT ;  /* 0x000000ff0000720c */ /* 0x008fda0003f05270 */
[----:B------:R-:W3:Y:S02]  /*02a0*/  @P0 LD.E R0, desc[UR6][R4.64+0x4] ;  /* 0x0000040604000980 */ /* 0x000ee4000c101900 */
[----:B---3-5:R-:W-:-:S06]  /*02b0*/  @P0 IADD3 R3, R0, -R15, RZ ;  /* 0x8000000f00030210 */ /* 0x028fcc0007ffe0ff */
[----:B------:R4:W5:Y:S01]  /*02c0*/  @!P0 LD.E R3, desc[UR6][R4.64] ;  /* 0x0000000604038980 */ /* 0x000962000c101900 */
[----:B------:R-:W-:Y:S05]  /*02d0*/  BRA `(.L_x_885) ;  /* 0x0000000000047947 */ /* 0x000fea0003800000 */
.L_x_884:
[----:B------:R3:W5:Y:S02]  /*02e0*/  LD.E R3, desc[UR6][R10.64+0xb8] ;  /* 0x0000b8060a037980 */ /* 0x000764000c101900 */
.L_x_885:
[----:B------:R-:W-:Y:S05]  /*02f0*/  BSYNC B0 ;  /* 0x0000000000007941 */ /* 0x000fea0003800000 */
.L_x_883:
[----:B--2-4-:R-:W2:Y:S01]  /*0300*/  LD.E.64 R4, desc[UR6][R10.64+0xf8] ;  /* 0x0000f8060a047980 */ /* 0x014ea2000c101b00 */
[----:B------:R-:W-:Y:S01]  /*0310*/  BSSY B1, `(.L_x_886) ;  /* 0x0000012000017945 */ /* 0x000fe20003800000 */
[----:B-----5:R-:W-:Y:S01]  /*0320*/  IMAD.IADD R90, R3, 0x1, -R14 ;  /* 0x00000001035a7824 */ /* 0x020fe200078e0a0e */
[----:B--2---:R-:W-:-:S04]  /*0330*/  ISETP.NE.U32.AND P0, PT, R4, RZ, PT ;  /* 0x000000ff0400720c */ /* 0x004fc80003f05070 */
[----:B------:R-:W-:-:S13]  /*0340*/  ISETP.NE.AND.EX P0, PT, R5, RZ, PT, P0 ;  /* 0x000000ff0500720c */ /* 0x000fda0003f05300 */
[----:B------:R-:W-:Y:S05]  /*0350*/  @!P0 BRA `(.L_x_887) ;  /* 0x0000000000108947 */ /* 0x000fea0003800000 */
[----:B------:R-:W-:-:S05]  /*0360*/  IMAD.WIDE R4, R239, 0x4, R4 ;  /* 0x00000004ef047825 */ /* 0x000fca00078e0204 */
[----:B------:R-:W2:Y:S02]  /*0370*/  LD.E R3, desc[UR6][R4.64] ;  /* 0x0000000604037980 */ /* 0x000ea4000c101900 */
[----:B--2---:R-:W-:Y:S01]  /*0380*/  IADD3 R68, R3, -R14, RZ ;  /* 0x8000000e03447210 */ /* 0x004fe20007ffe0ff */
[----:B------:R-:W-:Y:S05]  /*0390*/  BRA `(.L_x_888) ;  /* 0x0000000000247947 */ /* 0x000fea0003800000 */
.L_x_887:
[----:B------:R-:W2:Y:S01]  /*03a0*/  LD.E.64 R2, desc[UR6][R10.64+0x108] ;  /* 0x000108060a027980 */ /* 0x000ea2000c101b00 */
[----:B------:R-:W-:Y:S01]  /*03b0*/  BSSY B0, `(.L_x_889) ;  /* 0x0000006000007945 */ /* 0x000fe20003800000 */
[----:B--2---:R-:W-:-:S04]  /*03c0*/  ISETP.NE.U32.AND P0, PT, R2, RZ, PT ;  /* 0x000000ff0200720c */ /* 0x004fc80003f05070 */
[----:B------:R-:W-:Y:S01]  /*03d0*/  ISETP.NE.AND.EX P0, PT, R3, RZ, PT, P0 ;  /* 0x000000ff0300720c */ /* 0x000fe20003f05300 */
[----:B------:R-:W-:-:S12]  /*03e0*/  IMAD.MOV.U32 R3, RZ, RZ, RZ ;  /* 0x000000ffff037224 */ /* 0x000fd800078e00ff */
[----:B------:R-:W-:Y:S05]  /*03f0*/  @!P0 BRA `(.L_x_890) ;  /* 0x0000000000048947 */ /* 0x000fea0003800000 */
[----:B------:R2:W5:Y:S02]  /*0400*/  LD.E R3, desc[UR6][R10.64+0xbc] ;  /* 0x0000bc060a037980 */ /* 0x000564000c101900 */
.L_x_890:
[----:B------:R-:W-:Y:S05]  /*0410*/  BSYNC B0 ;  /* 0x0000000000007941 */ /* 0x000fea0003800000 */
.L_x_889:
[----:B-----5:R-:W-:Y:S02]  /*0420*/  IADD3 R68, R90, R3, RZ ;  /* 0x000000035a447210 */ /* 0x020fe40007ffe0ff */
.L_x_888:
[----:B------:R-:W-:Y:S05]  /*0430*/  BSYNC B1 ;  /* 0x0000000000017941 */ /* 0x000fea0003800000 */
.L_x_886:
[----:B------:R-:W-:Y:S01]  /*0440*/  IMAD.SHL.U32 R66, R240, 0x40, RZ ;  /* 0x00000040f0427824 */ /* 0x000fe200078e00ff */
[----:B------:R-:W-:Y:S01]  /*0450*/  MOV R2, R238 ;  /* 0x000000ee00027202 */ /* 0x000fe20000000f00 */
[----:B------:R-:W-:-:S03]  /*0460*/  IMAD.MOV.U32 R3, RZ, RZ, 0x0 ;  /* 0x00000000ff037424 */ /* 0x000fc600078e00ff */
[----:B------:R-:W-:-:S13]  /*0470*/  ISETP.GT.AND P0, PT, R241, R66, PT ;  /* 0x00000042f100720c */ /* 0x000fda0003f04270 */
[----:B-123--:R-:W-:Y:S05]  /*0480*/  @!P0 RET.REL.NODEC R2 `(_ZN5flash24flash_fwd_splitkv_kernelI23Flash_fwd_kernel_traitsILi128ELi64ELi128ELi4ELb0ELb0EN7cutlass6half_tE19Flash_kernel_traitsILi128ELi64ELi128ELi4ES3_EELb1ELb0ELb0ELb0ELb0ELb0ELb0ELb1EEEvNS_16Flash_fwd_paramsE) ;  /* 0xfffffff802dc8950 */ /* 0x00efea0003c3ffff */
[----:B------:R-:W2:Y:S04]  /*0490*/  LD.E R7, desc[UR6][R10.64+0xb8] ;  /* 0x0000b8060a077980 */ /* 0x000ea8000c101900 */
[----:B------:R-:W3:Y:S01]  /*04a0*/  LD.E R3, desc[UR6][R10.64+0x188] ;  /* 0x000188060a037980 */ /* 0x000ee2000c101900 */
[----:B------:R-:W-:Y:S01]  /*04b0*/  IADD3 R0, -R241, 0xbf, R66 ;  /* 0x000000bff1007810 */ /* 0x000fe20007ffe142 */
[----:B------:R-:W-:Y:S01]  /*04c0*/  VIADD R5, R68, 0x7f ;  /* 0x0000007f44057836 */ /* 0x000fe20000000000 */
[----:B------:R-:W1:Y:S04]  /*04d0*/  S2R R56, SR_TID.X ;  /* 0x0000000000387919 */ /* 0x000e680000002100 */
[----:B------:R-:W-:-:S04]  /*04e0*/  SHF.R.S32.HI R2, RZ, 0x1f, R5 ;  /* 0x0000001fff027819 */ /* 0x000fc80000011405 */
[----:B------:R-:W-:-:S04]  /*04f0*/  LEA.HI R2, R2, R5, RZ, 0x7 ;  /* 0x0000000502027211 */ /* 0x000fc800078f38ff */
[----:B------:R-:W-:Y:S01]  /*0500*/  SHF.R.S32.HI R2, RZ, 0x7, R2 ;  /* 0x00000007ff027819 */ /* 0x000fe20000011402 */
[----:B--2---:R-:W-:Y:S01]  /*0510*/  VIADD R7, R7, 0x7f ;  /* 0x0000007f07077836 */ /* 0x004fe20000000000 */
[----:B---3--:R-:W-:-:S04]  /*0520*/  IADD3 R3, R3, R0, R68 ;  /* 0x0000000003037210 */ /* 0x008fc80007ffe044 */
[----:B------:R-:W-:Y:S02]  /*0530*/  SHF.R.S32.HI R4, RZ, 0x1f, R7 ;  /* 0x0000001fff047819 */ /* 0x000fe40000011407 */
[----:B------:R-:W-:Y:S02]  /*0540*/  SHF.R.S32.HI R0, RZ, 0x1f, R3 ;  /* 0x0000001fff007819 */ /* 0x000fe40000011403 */
[----:B------:R-:W-:Y:S02]  /*0550*/  LEA.HI R4, R4, R7, RZ, 0x7 ;  /* 0x0000000704047211 */ /* 0x000fe400078f38ff */
[----:B------:R-:W-:Y:S02]  /*0560*/  LEA.HI R0, R0, R3, RZ, 0x7 ;  /* 0x0000000300007211 */ /* 0x000fe400078f38ff */
[----:B------:R-:W-:Y:S02]  /*0570*/  SHF.R.S32.HI R3, RZ, 0x7, R4 ;  /* 0x00000007ff037819 */ /* 0x000fe40000011404 */
[----:B------:R-:W-:-:S04]  /*0580*/  SHF.R.S32.HI R0, RZ, 0x7, R0 ;  /* 0x00000007ff007819 */ /* 0x000fc80000011400 */
[----:B------:R-:W-:-:S04]  /*0590*/  VIMNMX3 R48, R3, R2, R0, PT ;  /* 0x000000020330720f */ /* 0x000fc80003800100 */
[----:B------:R-:W-:-:S13]  /*05a0*/  ISETP.GT.AND P0, PT, R48, RZ, PT ;  /* 0x000000ff3000720c */ /* 0x000fda0003f04270 */
[----:B-1----:R-:W-:Y:S05]  /*05b0*/  @P0 BRA `(.L_x_891) ;  /* 0x00000008001c0947 */ /* 0x002fea0003800000 */
[----:B------:R-:W-:Y:S01]  /*05c0*/  ISETP.NE.AND P0, PT, R242, -0x1, PT ;  /* 0xfffffffff200780c */ /* 0x000fe20003f05270 */
[----:B------:R-:W2:Y:S04]  /*05d0*/  LD.E.64 R16, desc[UR6][R10.64+0x88] ;  /* 0x000088060a107980 */ /* 0x000ea8000c101b00 */
[----:B------:R-:W3:Y:S04]  /*05e0*/  LD.E.64 R4, desc[UR6][R10.64+0x90] ;  /* 0x000090060a047980 */ /* 0x000ee8000c101b00 */
[----:B------:R-:W5:Y:S04]  /*05f0*/  LD.E R2, desc[UR6][R10.64+0x60] ;  /* 0x000060060a027980 */ /* 0x000f68000c101900 */
[----:B------:R-:W4:Y:S01]  /*0600*/  @!P0 LD.E.64 R14, desc[UR6][R10.64+0x80] ;  /* 0x000080060a0e8980 */ /* 0x000f22000c101b00 */
[----:B------:R-:W-:-:S03]  /*0610*/  SHF.R.S32.HI R7, RZ, 0x1f, R56 ;  /* 0x0000001fff077819 */ /* 0x000fc60000011438 */
[----:B------:R-:W5:Y:S01]  /*0620*/  LD.E R3, desc[UR6][R10.64+0xb4] ;  /* 0x0000b4060a037980 */ /* 0x000f62000c101900 */
[----:B------:R-:W-:-:S03]  /*0630*/  LEA.HI R6, R7, R56, RZ, 0x3 ;  /* 0x0000003807067211 */ /* 0x000fc600078f18ff */
[----:B------:R-:W5:Y:S01]  /*0640*/  LD.E.64 R12, desc[UR6][R10.64+0xa0] ;  /* 0x0000a0060a0c7980 */ /* 0x000f62000c101b00 */
[----:B------:R-:W-:Y:S02]  /*0650*/  LOP3.LUT R7, R6, 0xfffffff8, RZ, 0xc0, !PT ;  /* 0xfffffff806077812 */ /* 0x000fe400078ec0ff */
[----:B------:R-:W-:Y:S01]  /*0660*/  @!P0 SHF.R.S32.HI R8, RZ, 0x1f, R239 ;  /* 0x0000001fff088819 */ /* 0x000fe200000114ef */
[----:B------:R-:W5:Y:S02]  /*0670*/  LD.E R0, desc[UR6][R10.64+0xc0] ;  /* 0x0000c0060a007980 */ /* 0x000f64000c101900 */
[----:B------:R-:W-:Y:S02]  /*0680*/  IMAD.IADD R56, R56, 0x1, -R7 ;  /* 0x0000000138387824 */ /* 0x000fe400078e0a07 */
[----:B------:R1:W5:Y:S02]  /*0690*/  LD.E.64 R18, desc[UR6][R10.64+0x70] ;  /* 0x000070060a127980 */ /* 0x000364000c101b00 */
[----:B------:R-:W-:-:S05]  /*06a0*/  IMAD.SHL.U32 R20, R56, 0x8, RZ ;  /* 0x0000000838147824 */ /* 0x000fca00078e00ff */
[----:B------:R-:W-:Y:S02]  /*06b0*/  SHF.R.S32.HI R21, RZ, 0x1f, R20 ;  /* 0x0000001fff157819 */ /* 0x000fe40000011414 */
[----:B-1----:R-:W-:Y:S02]  /*06c0*/  SHF.R.S32.HI R11, RZ, 0x1f, R66 ;  /* 0x0000001fff0b7819 */ /* 0x002fe40000011442 */
[----:B------:R-:W-:Y:S01]  /*06d0*/  ISETP.NE.AND P6, PT, R56, RZ, PT ;  /* 0x000000ff3800720c */ /* 0x000fe20003fc5270 */
[----:B------:R-:W-:Y:S01]  /*06e0*/  BSSY B0, `(.L_x_892) ;  /* 0x000002a000007945 */ /* 0x000fe20003800000 */
[-C--:B--2---:R-:W-:Y:S02]  /*06f0*/  @P0 IMAD R7, R17, R242.reuse, RZ ;  /* 0x000000f211070224 */ /* 0x084fe400078e02ff */
[----:B------:R-:W-:-:S04]  /*0700*/  @P0 IMAD.WIDE.U32 R242, R16, R242, RZ ;  /* 0x000000f210f20225 */ /* 0x000fc800078e00ff */
[----:B----4-:R-:W-:-:S04]  /*0710*/  @!P0 IMAD R9, R15, R239, RZ ;  /* 0x000000ef0f098224 */ /* 0x010fc800078e02ff */
[C---:B------:R-:W-:Y:S02]  /*0720*/  @!P0 IMAD R8, R14.reuse, R8, R9 ;  /* 0x000000080e088224 */ /* 0x040fe400078e0209 */
[----:B------:R-:W-:-:S04]  /*0730*/  @!P0 IMAD.WIDE.U32 R14, R14, R239, RZ ;  /* 0x000000ef0e0e8225 */ /* 0x000fc800078e00ff */
[----:B------:R-:W-:Y:S02]  /*0740*/  IMAD R9, R17, R66, RZ ;  /* 0x0000004211097224 */ /* 0x000fe400078e02ff */
[----:B------:R-:W-:Y:S02]  /*0750*/  @P0 IMAD.MOV.U32 R10, RZ, RZ, R242 ;  /* 0x000000ffff0a0224 */ /* 0x000fe400078e00f2 */
[----:B------:R-:W-:Y:S02]  /*0760*/  @!P0 IMAD.MOV.U32 R10, RZ, RZ, R14 ;  /* 0x000000ffff0a8224 */ /* 0x000fe400078e000e */
[----:B------:R-:W-:Y:S01]  /*0770*/  IMAD R14, R16, R11, R9 ;  /* 0x0000000b100e7224 */ /* 0x000fe200078e0209 */
[----:B------:R-:W-:Y:S01]  /*0780*/  SHF.R.S32.HI R9, RZ, 0x3, R6 ;  /* 0x00000003ff097819 */ /* 0x000fe20000011406 */
[----:B------:R-:W-:Y:S01]  /*0790*/  IMAD.WIDE.U32 R22, R66, R16, R20 ;  /* 0x0000001042167225 */ /* 0x000fe200078e0014 */
[----:B------:R-:W-:-:S03]  /*07a0*/  @P0 IADD3 R7, R243, R7, RZ ;  /* 0x00000007f3070210 */ /* 0x000fc60007ffe0ff */
[----:B------:R-:W-:Y:S01]  /*07b0*/  IMAD.IADD R6, R241, 0x1, -R66 ;  /* 0x00000001f1067824 */ /* 0x000fe200078e0a42 */
[----:B------:R-:W-:Y:S02]  /*07c0*/  @!P0 IADD3 R7, R15, R8, RZ ;  /* 0x000000080f078210 */ /* 0x000fe40007ffe0ff */
[----:B------:R-:W-:Y:S02]  /*07d0*/  IADD3 R22, P0, R10, R22, RZ ;  /* 0x000000160a167210 */ /* 0x000fe40007f1e0ff */
[----:B------:R-:W-:Y:S02]  /*07e0*/  ISETP.GE.AND P2, PT, R9, R6, PT ;  /* 0x000000060900720c */ /* 0x000fe40003f46270 */
[----:B------:R-:W-:Y:S01]  /*07f0*/  IADD3.X R23, R7, R23, R14, P0, !PT ;  /* 0x0000001707177210 */ /* 0x000fe200007fe40e */
[----:B---3--:R-:W-:Y:S01]  /*0800*/  IMAD R5, R5, R237, RZ ;  /* 0x000000ed05057224 */ /* 0x008fe200078e02ff */
[----:B------:R-:W-:Y:S01]  /*0810*/  SHF.R.S32.HI R7, RZ, 0x1f, R237 ;  /* 0x0000001fff077819 */ /* 0x000fe200000114ed */
[C---:B------:R-:W-:Y:S01]  /*0820*/  VIADD R15, R9.reuse, 0x10 ;  /* 0x00000010090f7836 */ /* 0x040fe20000000000 */
[----:B------:R-:W-:Y:S01]  /*0830*/  IADD3 R11, R9, 0x20, RZ ;  /* 0x00000020090b7810 */ /* 0x000fe20007ffe0ff */
[----:B------:R-:W-:-:S04]  /*0840*/  IMAD.WIDE.U32 R22, R237, R4, R22 ;  /* 0x00000004ed167225 */ /* 0x000fc800078e0016 */
[----:B------:R-:W-:Y:S01]  /*0850*/  IMAD R5, R4, R7, R5 ;  /* 0x0000000704057224 */ /* 0x000fe200078e0205 */
[CC--:B------:R-:W-:Y:S02]  /*0860*/  ISETP.GE.AND P1, PT, R15.reuse, R6.reuse, PT ;  /* 0x000000060f00720c */ /* 0x0c0fe40003f26270 */
[-C--:B------:R-:W-:Y:S01]  /*0870*/  ISETP.GE.OR P4, PT, R15, R6.reuse, P6 ;  /* 0x000000060f00720c */ /* 0x080fe20003786670 */
[----:B------:R-:W-:Y:S01]  /*0880*/  VIADD R15, R20, 0x40 ;  /* 0x00000040140f7836 */ /* 0x000fe20000000000 */
[----:B------:R-:W-:Y:S02]  /*0890*/  ISETP.GE.AND P0, PT, R11, R6, PT ;  /* 0x000000060b00720c */ /* 0x000fe40003f06270 */
[----:B------:R-:W-:Y:S02]  /*08a0*/  SHF.R.S32.HI R7, RZ, 0x1f, R9 ;  /* 0x0000001fff077819 */ /* 0x000fe40000011409 */
[----:B------:R-:W-:Y:S01]  /*08b0*/  IADD3 R25, R23, R5, RZ ;  /* 0x0000000517197210 */ /* 0x000fe20007ffe0ff */
[----:B------:R-:W-:Y:S08]  /*08c0*/  @P2 BRA `(.L_x_893) ;  /* 0x00000000002c2947 */ /* 0x000ff00003800000 */
[----:B------:R-:W-:Y:S01]  /*08d0*/  IMAD R4, R17, R9, RZ ;  /* 0x0000000911047224 */ /* 0x000fe200078e02ff */
[-C--:B-----5:R-:W-:Y:S01]  /*08e0*/  ISETP.GE.AND P5, PT, R20, R0.reuse, PT ;  /* 0x000000001400720c */ /* 0x0a0fe20003fa6270 */
[----:B------:R-:W-:Y:S01]  /*08f0*/  IMAD.MOV.U32 R24, RZ, RZ, R22 ;  /* 0x000000ffff187224 */ /* 0x000fe200078e0016 */
[----:B------:R-:W-:Y:S01]  /*0900*/  ISETP.GE.AND P3, PT, R15, R0, PT ;  /* 0x000000000f00720c */ /* 0x000fe20003f66270 */
[C---:B------:R-:W-:Y:S02]  /*0910*/  IMAD R4, R16.reuse, R7, R4 ;  /* 0x0000000710047224 */ /* 0x040fe400078e0204 */
[----:B------:R-:W-:-:S05]  /*0920*/  IMAD.WIDE.U32 R26, R16, R9, R24 ;  /* 0x00000009101a7225 */ /* 0x000fca00078e0018 */
[----:B------:R-:W-:Y:S02]  /*0930*/  IADD3 R5, R27, R4, RZ ;  /* 0x000000041b057210 */ /* 0x000fe40007ffe0ff */
[----:B------:R-:W-:-:S04]  /*0940*/  LEA R4, P2, R26, R18, 0x1 ;  /* 0x000000121a047211 */ /* 0x000fc800078408ff */
[----:B------:R-:W-:-:S05]  /*0950*/  LEA.HI.X R5, R26, R19, R5, 0x1, P2 ;  /* 0x000000131a057211 */ /* 0x000fca00010f0c05 */
[----:B------:R1:W-:Y:S04]  /*0960*/  @!P5 ST.E.128 desc[UR6][R4.64], RZ ;  /* 0x000000ff0400d985 */ /* 0x0003e8000c101d06 */
[----:B------:R1:W-:Y:S02]  /*0970*/  @!P3 ST.E.128 desc[UR6][R4.64+0x80], RZ ;  /* 0x000080ff0400b985 */ /* 0x0003e4000c101d06 */
.L_x_893:
[----:B------:R-:W-:Y:S05]  /*0980*/  BSYNC B0 ;  /* 0x0000000000007941 */ /* 0x000fea0003800000 */
.L_x_892:
[----:B------:R-:W-:Y:S01]  /*0990*/  BSSY B0, `(.L_x_894) ;  /* 0x0000011000007945 */ /* 0x000fe20003800000 */
[----:B------:R-:W-:-:S03]  /*09a0*/  ISETP.GE.OR P3, PT, R11, R6, P6 ;  /* 0x000000060b00720c */ /* 0x000fc60003766670 */
[----:B------:R-:W-:Y:S10]  /*09b0*/  @P1 BRA `(.L_x_895) ;  /* 0x0000000000381947 */ /* 0x000ff40003800000 */
[----:B------:R-:W-:Y:S01]  /*09c0*/  IADD3 R11, P1, R9, 0x10, RZ ;  /* 0x00000010090b7810 */ /* 0x000fe20007f3e0ff */
[----:B------:R-:W-:Y:S01]  /*09d0*/  IMAD.MOV.U32 R26, RZ, RZ, R22 ;  /* 0x000000ffff1a7224 */ /* 0x000fe200078e0016 */
[----:B------:R-:W-:Y:S02]  /*09e0*/  MOV R27, R25 ;  /* 0x00000019001b7202 */ /* 0x000fe40000000f00 */
[-C--:B-----5:R-:W-:Y:S01]  /*09f0*/  ISETP.GE.AND P2, PT, R20, R0.reuse, PT ;  /* 0x000000001400720c */ /* 0x0a0fe20003f46270 */
[----:B-1----:R-:W-:Y:S01]  /*0a00*/  IMAD.X R5, RZ, RZ, R7, P1 ;  /* 0x000000ffff057224 */ /* 0x002fe200008e0607 */
[----:B------:R-:W-:Y:S01]  /*0a10*/  ISETP.GE.AND P1, PT, R15, R0, PT ;  /* 0x000000000f00720c */ /* 0x000fe20003f26270 */
[----:B------:R-:W-:-:S04]  /*0a20*/  IMAD.WIDE.U32 R26, R16, R11, R26 ;  /* 0x0000000b101a7225 */ /* 0x000fc800078e001a */
[----:B------:R-:W-:Y:S01]  /*0a30*/  IMAD R5, R5, R16, RZ ;  /* 0x0000001005057224 */ /* 0x000fe200078e02ff */
[----:B------:R-:W-:-:S03]  /*0a40*/  LEA R4, P5, R26, R18, 0x1 ;  /* 0x000000121a047211 */ /* 0x000fc600078a08ff */
[----:B------:R-:W-:-:S04]  /*0a50*/  IMAD R5, R17, R11, R5 ;  /* 0x0000000b11057224 */ /* 0x000fc800078e0205 */
[----:B------:R-:W-:-:S05]  /*0a60*/  IMAD.IADD R5, R27, 0x1, R5 ;  /* 0x000000011b057824 */ /* 0x000fca00078e0205 */
[----:B------:R-:W-:-:S05]  /*0a70*/  LEA.HI.X R5, R26, R19, R5, 0x1, P5 ;  /* 0x000000131a057211 */ /* 0x000fca00028f0c05 */
[----:B------:R2:W-:Y:S04]  /*0a80*/  @!P2 ST.E.128 desc[UR6][R4.64], RZ ;  /* 0x000000ff0400a985 */ /* 0x0005e8000c101d06 */
[----:B------:R2:W-:Y:S02]  /*0a90*/  @!P1 ST.E.128 desc[UR6][R4.64+0x80], RZ ;  /* 0x000080ff04009985 */ /* 0x0005e4000c101d06 */
.L_x_895:
[----:B------:R-:W-:Y:S05]  /*0aa0*/  BSYNC B0 ;  /* 0x0000000000007941 */ /* 0x000fea0003800000 */
.L_x_894:
[----:B-----5:R-:W-:Y:S01]  /*0ab0*/  IMAD R2, R239, R2, R237 ;  /* 0x00000002ef027224 */ /* 0x020fe200078e02ed */
[----:B------:R-:W-:Y:S01]  /*0ac0*/  BSSY B0, `(.L_x_896) ;  /* 0x0000013000007945 */ /* 0x000fe20003800000 */
[----:B------:R-:W-:Y:S02]  /*0ad0*/  ISETP.GE.OR P5, PT, R9, R6, P6 ;  /* 0x000000060900720c */ /* 0x000fe400037a6670 */
[----:B------:R-:W-:Y:S01]  /*0ae0*/  IMAD R66, R3, R2, R66 ;  /* 0x0000000203427224 */ /* 0x000fe200078e0242 */
[----:B------:R-:W-:Y:S01]  /*0af0*/  IADD3 R11, R9, 0x30, RZ ;  /* 0x00000030090b7810 */ /* 0x000fe20007ffe0ff */
[----:B------:R-:W-:Y:S09]  /*0b00*/  @P0 BRA `(.L_x_897) ;  /* 0x0000000000380947 */ /* 0x000ff20003800000 */
[----:B-12---:R-:W-:Y:S01]  /*0b10*/  IADD3 R5, P0, R9, 0x20, RZ ;  /* 0x0000002009057810 */ /* 0x006fe20007f1e0ff */
[----:B------:R-:W-:Y:S01]  /*0b20*/  IMAD.MOV.U32 R26, RZ, RZ, R22 ;  /* 0x000000ffff1a7224 */ /* 0x000fe200078e0016 */
[----:B------:R-:W-:Y:S02]  /*0b30*/  MOV R27, R25 ;  /* 0x00000019001b7202 */ /* 0x000fe40000000f00 */
[-C--:B------:R-:W-:Y:S01]  /*0b40*/  ISETP.GE.AND P1, PT, R20, R0.reuse, PT ;  /* 0x000000001400720c */ /* 0x080fe20003f26270 */
[----:B------:R-:W-:Y:S01]  /*0b50*/  IMAD.X R3, RZ, RZ, R7, P0 ;  /* 0x000000ffff037224 */ /* 0x000fe200000e0607 */
        /* <DEDUP_REMOVED lines=9> */
.L_x_897:
[----:B------:R-:W-:Y:S05]  /*0bf0*/  BSYNC B0 ;  /* 0x0000000000007941 */ /* 0x000fea0003800000 */
.L_x_896:
[CC--:B------:R-:W-:Y:S01]  /*0c00*/  ISETP.GE.AND P1, PT, R11.reuse, R6.reuse, PT ;  /* 0x000000060b00720c */ /* 0x0c0fe20003f26270 */
[----:B------:R-:W-:Y:S01]  /*0c10*/  BSSY B0, `(.L_x_898) ;  /* 0x0000018000007945 */ /* 0x000fe20003800000 */
[C---:B---3--:R-:W-:Y:S01]  /*0c20*/  IADD3 R3, P0, R66.reuse, R9, RZ ;  /* 0x0000000942037210 */ /* 0x048fe20007f1e0ff */
[----:B-12---:R-:W-:Y:S01]  /*0c30*/  @!P5 IMAD.MOV.U32 R4, RZ, RZ, 0x7f800000 ;  /* 0x7f800000ff04d424 */ /* 0x006fe200078e00ff */
[----:B------:R-:W-:Y:S01]  /*0c40*/  ISETP.GE.OR P6, PT, R11, R6, P6 ;  /* 0x000000060b00720c */ /* 0x000fe200037c6670 */
[----:B------:R-:W-:Y:S01]  /*0c50*/  @!P3 IMAD.MOV.U32 R2, RZ, RZ, 0x7f800000 ;  /* 0x7f800000ff02b424 */ /* 0x000fe200078e00ff */
[----:B------:R-:W-:Y:S02]  /*0c60*/  LEA.HI.X.SX32 R66, R66, R7, 0x1, P0 ;  /* 0x0000000742427211 */ /* 0x000fe400000f0eff */
[----:B------:R-:W-:-:S04]  /*0c70*/  LEA R10, P0, R3, R12, 0x2 ;  /* 0x0000000c030a7211 */ /* 0x000fc800078010ff */
[----:B------:R-:W-:Y:S01]  /*0c80*/  LEA.HI.X R11, R3, R13, R66, 0x2, P0 ;  /* 0x0000000d030b7211 */ /* 0x000fe200000f1442 */
[----:B------:R-:W-:Y:S01]  /*0c90*/  @!P4 IMAD.MOV.U32 R3, RZ, RZ, 0x7f800000 ;  /* 0x7f800000ff03c424 */ /* 0x000fe200078e00ff */
[----:B------:R-:W-:Y:S07]  /*0ca0*/  @P1 BRA `(.L_x_899) ;  /* 0x0000000000381947 */ /* 0x000fee0003800000 */
[----:B------:R-:W-:Y:S01]  /*0cb0*/  IADD3 R9, P0, R9, 0x30, RZ ;  /* 0x0000003009097810 */ /* 0x000fe20007f1e0ff */
[----:B------:R-:W-:Y:S01]  /*0cc0*/  IMAD.MOV.U32 R6, RZ, RZ, R22 ;  /* 0x000000ffff067224 */ /* 0x000fe200078e0016 */
[----:B------:R-:W-:-:S03]  /*0cd0*/  ISETP.GE.AND P1, PT, R20, R0, PT ;  /* 0x000000001400720c */ /* 0x000fc60003f26270 */
[----:B------:R-:W-:Y:S01]  /*0ce0*/  IMAD.X R5, RZ, RZ, R7, P0 ;  /* 0x000000ffff057224 */ /* 0x000fe200000e0607 */
[----:B------:R-:W-:Y:S02]  /*0cf0*/  MOV R7, R25 ;  /* 0x0000001900077202 */ /* 0x000fe40000000f00 */
[----:B------:R-:W-:Y:S01]  /*0d00*/  ISETP.GE.AND P0, PT, R15, R0, PT ;  /* 0x000000000f00720c */ /* 0x000fe20003f06270 */
[----:B------:R-:W-:Y:S02]  /*0d10*/  IMAD R5, R5, R16, RZ ;  /* 0x0000001005057224 */ /* 0x000fe400078e02ff */
[----:B------:R-:W-:-:S04]  /*0d20*/  IMAD.WIDE.U32 R6, R16, R9, R6 ;  /* 0x0000000910067225 */ /* 0x000fc800078e0006 */
[----:B------:R-:W-:Y:S01]  /*0d30*/  IMAD R5, R17, R9, R5 ;  /* 0x0000000911057224 */ /* 0x000fe200078e0205 */
[----:B------:R-:W-:-:S03]  /*0d40*/  LEA R8, P2, R6, R18, 0x1 ;  /* 0x0000001206087211 */ /* 0x000fc600078408ff */
[----:B------:R-:W-:-:S05]  /*0d50*/  IMAD.IADD R5, R7, 0x1, R5 ;  /* 0x0000000107057824 */ /* 0x000fca00078e0205 */
[----:B------:R-:W-:-:S05]  /*0d60*/  LEA.HI.X R9, R6, R19, R5, 0x1, P2 ;  /* 0x0000001306097211 */ /* 0x000fca00010f0c05 */
[----:B------:R1:W-:Y:S04]  /*0d70*/  @!P1 ST.E.128 desc[UR6][R8.64], RZ ;  /* 0x000000ff08009985 */ /* 0x0003e8000c101d06 */
[----:B------:R1:W-:Y:S02]  /*0d80*/  @!P0 ST.E.128 desc[UR6][R8.64+0x80], RZ ;  /* 0x000080ff08008985 */ /* 0x0003e4000c101d06 */
.L_x_899:
[----:B------:R-:W-:Y:S05]  /*0d90*/  BSYNC B0 ;  /* 0x0000000000007941 */ /* 0x000fea0003800000 */
.L_x_898:
[----:B------:R-:W-:Y:S01]  /*0da0*/  MOV R239, 0x0 ;  /* 0x0000000000ef7802 */ /* 0x000fe20000000f00 */
[----:B------:R-:W-:Y:S04]  /*0db0*/  @!P5 ST.E desc[UR6][R10.64], R4 ;  /* 0x000000040a00d985 */ /* 0x000fe8000c101906 */
[----:B------:R-:W-:Y:S04]  /*0dc0*/  @!P4 ST.E desc[UR6][R10.64+0x40], R3 ;  /* 0x000040030a00c985 */ /* 0x000fe8000c101906 */
[----:B------:R1:W-:Y:S02]  /*0dd0*/  @!P3 ST.E desc[UR6][R10.64+0x80], R2 ;  /* 0x000080020a00b985 */ /* 0x0003e4000c101906 */
[----:B-1----:R-:W-:Y:S05]  /*0de0*/  @P6 RET.REL.NODEC R238 `(_ZN5flash24flash_fwd_splitkv_kernelI23Flash_fwd_kernel_traitsILi128ELi64ELi128ELi4ELb0ELb0EN7cutlass6half_tE19Flash_kernel_traitsILi128ELi64ELi128ELi4ES3_EELb1ELb0ELb0ELb0ELb0ELb0ELb0ELb1EEEvNS_16Flash_fwd_paramsE) ;  /* 0xfffffff0ee846950 */ /* 0x002fea0003c3ffff */
[----:B------:R-:W-:Y:S02]  /*0df0*/  MOV R3, 0x7f800000 ;  /* 0x7f80000000037802 */ /* 0x000fe40000000f00 */
[----:B------:R-:W-:-:S03]  /*0e00*/  MOV R239, 0x0 ;  /* 0x0000000000ef7802 */ /* 0x000fc60000000f00 */
[----:B------:R1:W-:Y:S02]  /*0e10*/  ST.E desc[UR6][R10.64+0xc0], R3 ;  /* 0x0000c0030a007985 */ /* 0x0003e4000c101906 */
[----:B-1----:R-:W-:Y:S05]  /*0e20*/  RET.REL.NODEC R238 `(_ZN5flash24flash_fwd_splitkv_kernelI23Flash_fwd_kernel_traitsILi128ELi64ELi128ELi4ELb0ELb0EN7cutlass6half_tE19Flash_kernel_traitsILi128ELi64ELi128ELi4ES3_EELb1ELb0ELb0ELb0ELb0ELb0ELb0ELb1EEEvNS_16Flash_fwd_paramsE) ;  /* 0xfffffff0ee747950 */ /* 0x002fea0003c3ffff */
.L_x_891:
[----:B------:R-:W2:Y:S04]  /*0e30*/  LD.E.64 R6, desc[UR6][R10.64+0x160] ;  /* 0x000160060a067980 */ /* 0x000ea8000c101b00 */
[----:B------:R-:W3:Y:S01]  /*0e40*/  LD.E.64 R12, desc[UR6][R10.64+0x158] ;  /* 0x000158060a0c7980 */ /* 0x000ee2000c101b00 */
[----:B--2---:R-:W-:-:S04]  /*0e50*/  ISETP.NE.U32.AND P1, PT, R6, RZ, PT ;  /* 0x000000ff0600720c */ /* 0x004fc80003f25070 */
[----:B------:R-:W-:-:S13]  /*0e60*/  ISETP.NE.AND.EX P1, PT, R7, RZ, PT, P1 ;  /* 0x000000ff0700720c */ /* 0x000fda0003f25310 */
[----:B------:R-:W2:Y:S01]  /*0e70*/  @P1 LD.E.64 R4, desc[UR6][R10.64+0x168] ;  /* 0x000168060a041980 */ /* 0x000ea2000c101b00 */
[----:B---3--:R-:W-:Y:S01]  /*0e80*/  ISETP.NE.U32.AND P0, PT, R12, RZ, PT ;  /* 0x000000ff0c00720c */ /* 0x008fe20003f05070 */
[----:B------:R-:W-:-:S03]  /*0e90*/  IMAD.MOV.U32 R8, RZ, RZ, R239 ;  /* 0x000000ffff087224 */ /* 0x000fc600078e00ef */
[----:B------:R-:W-:Y:S02]  /*0ea0*/  ISETP.NE.AND.EX P0, PT, R13, RZ, PT, P0 ;  /* 0x000000ff0d00720c */ /* 0x000fe40003f05300 */
[----:B------:R-:W-:Y:S02]  /*0eb0*/  @P1 SHF.R.S32.HI R0, RZ, 0x1f, R239 ;  /* 0x0000001fff001819 */ /* 0x000fe400000114ef */
[----:B------:R-:W-:-:S09]  /*0ec0*/  CS2R R244, SRZ ;  /* 0x0000000000f47805 */ /* 0x000fd2000001ff00 */
[----:B------:R-:W-:-:S05]  /*0ed0*/  @P0 IMAD.WIDE R12, R239, 0x4, R12 ;  /* 0x00000004ef0c0825 */ /* 0x000fca00078e020c */
[----:B------:R1:W5:Y:S01]  /*0ee0*/  @P0 LD.E R8, desc[UR6][R12.64] ;  /* 0x000000060c080980 */ /* 0x000362000c101900 */
[----:B------:R-:W-:Y:S01]  /*0ef0*/  BSSY B0, `(.L_x_900) ;  /* 0x00000ac000007945 */ /* 0x000fe20003800000 */
[-C--:B--2---:R-:W-:Y:S02]  /*0f00*/  @P1 IMAD R5, R5, R239.reuse, RZ ;  /* 0x000000ef05051224 */ /* 0x084fe400078e02ff */
[----:B------:R-:W-:-:S04]  /*0f10*/  @P1 IMAD.WIDE.U32 R2, R4, R239, RZ ;  /* 0x000000ef04021225 */ /* 0x000fc800078e00ff */
[----:B------:R-:W-:Y:S01]  /*0f20*/  @P1 IMAD R0, R4, R0, R5 ;  /* 0x0000000004001224 */ /* 0x000fe200078e0205 */
[----:B------:R-:W-:-:S03]  /*0f30*/  @P1 LEA R244, P0, R2, R6, 0x2 ;  /* 0x0000000602f41211 */ /* 0x000fc600078010ff */
[----:B------:R-:W-:-:S05]  /*0f40*/  @P1 IMAD.IADD R0, R3, 0x1, R0 ;  /* 0x0000000103001824 */ /* 0x000fca00078e0200 */
[----:B------:R-:W-:Y:S02]  /*0f50*/  @P1 LEA.HI.X R245, R2, R7, R0, 0x2, P0 ;  /* 0x0000000702f51211 */ /* 0x000fe400000f1400 */
[----:B------:R-:W-:-:S04]  /*0f60*/  ISETP.NE.U32.AND P0, PT, R244, RZ, PT ;  /* 0x000000fff400720c */ /* 0x000fc80003f05070 */
[----:B------:R-:W-:-:S13]  /*0f70*/  ISETP.NE.AND.EX P0, PT, R245, RZ, PT, P0 ;  /* 0x000000fff500720c */ /* 0x000fda0003f05300 */
[----:B-1----:R-:W-:Y:S05]  /*0f80*/  @!P0 BRA `(.L_x_901) ;  /* 0x00000004004c8947 */ /* 0x002fea0003800000 */
[----:B------:R-:W2:Y:S04]  /*0f90*/  LD.E R2, desc[UR6][R10.64+0x170] ;  /* 0x000170060a027980 */ /* 0x000ea8000c101900 */
[----:B------:R-:W3:Y:S01]  /*0fa0*/  LD.E R6, desc[UR6][R10.64+0x68] ;  /* 0x000068060a067980 */ /* 0x000ee2000c101900 */
[----:B------:R-:W-:-:S03]  /*0fb0*/  LEA R5, R48, 0xffffff80, 0x7 ;  /* 0xffffff8030057811 */ /* 0x000fc600078e38ff */
[----:B------:R-:W4:Y:S04]  /*0fc0*/  LD.E.64 R18, desc[UR6][R10.64+0x20] ;  /* 0x000020060a127980 */ /* 0x000f28000c101b00 */
[----:B------:R-:W4:Y:S04]  /*0fd0*/  LD.E.64 R62, desc[UR6][R10.64+0x38] ;  /* 0x000038060a3e7980 */ /* 0x000f28000c101b00 */
[----:B------:R-:W4:Y:S04]  /*0fe0*/  LD.E.64 R14, desc[UR6][R10.64+0x50] ;  /* 0x000050060a0e7980 */ /* 0x000f28000c101b00 */
[----:B------:R-:W5:Y:S04]  /*0ff0*/  LD.E.64 R24, desc[UR6][R10.64+0x58] ;  /* 0x000058060a187980 */ /* 0x000f68000c101b00 */
[----:B------:R-:W5:Y:S01]  /*1000*/  LD.E.64 R60, desc[UR6][R10.64+0x40] ;  /* 0x000040060a3c7980 */ /* 0x000f62000c101b00 */
[----:B--2---:R-:W-:-:S04]  /*1010*/  IABS R4, R2 ;  /* 0x0000000200047213 */ /* 0x004fc80000000000 */
[----:B------:R-:W1:Y:S08]  /*1020*/  I2F.RP R7, R4 ;  /* 0x0000000400077306 */ /* 0x000e700000209400 */
[----:B-1----:R-:W1:Y:S02]  /*1030*/  MUFU.RCP R12, R7 ;  /* 0x00000007000c7308 */ /* 0x002e640000001000 */
[----:B-1----:R-:W-:-:S06]  /*1040*/  IADD3 R12, R12, 0xffffffe, RZ ;  /* 0x0ffffffe0c0c7810 */ /* 0x002fcc0007ffe0ff */
[----:B------:R-:W1:Y:S01]  /*1050*/  F2I.FTZ.U32.TRUNC.NTZ R13, R12 ;  /* 0x0000000c000d7305 */ /* 0x000e62000021f000 */
[----:B------:R-:W-:Y:S02]  /*1060*/  IABS R0, R2 ;  /* 0x0000000200007213 */ /* 0x000fe40000000000 */
[----:B-1----:R-:W-:Y:S01]  /*1070*/  IADD3 R3, RZ, -R13, RZ ;  /* 0x8000000dff037210 */ /* 0x002fe20007ffe0ff */
[----:B------:R-:W-:-:S04]  /*1080*/  IMAD.MOV.U32 R12, RZ, RZ, RZ ;  /* 0x000000ffff0c7224 */ /* 0x000fc800078e00ff */
[----:B-----5:R-:W-:Y:S01]  /*1090*/  IMAD R8, R3, R4, RZ ;  /* 0x0000000403087224 */ /* 0x020fe200078e02ff */
[----:B------:R-:W-:-:S03]  /*10a0*/  IABS R3, R5 ;  /* 0x0000000500037213 */ /* 0x000fc60000000000 */
[----:B------:R-:W-:Y:S01]  /*10b0*/  IMAD.HI.U32 R8, R13, R8, R12 ;  /* 0x000000080d087227 */ /* 0x000fe200078e000c */
[----:B------:R-:W-:Y:S01]  /*10c0*/  IADD3 R0, RZ, -R0, RZ ;  /* 0x80000000ff007210 */ /* 0x000fe20007ffe0ff */
[----:B------:R-:W2:Y:S04]  /*10d0*/  LD.E.64 R12, desc[UR6][R10.64+0x28] ;  /* 0x000028060a0c7980 */ /* 0x000ea8000c101b00 */
[----:B------:R-:W-:-:S04]  /*10e0*/  IMAD.HI.U32 R9, R8, R3, RZ ;  /* 0x0000000308097227 */ /* 0x000fc800078e00ff */
[----:B------:R-:W-:-:S05]  /*10f0*/  IMAD R3, R9, R0, R3 ;  /* 0x0000000009037224 */ /* 0x000fca00078e0203 */
[----:B------:R-:W-:Y:S02]  /*1100*/  ISETP.GT.U32.AND P1, PT, R4, R3, PT ;  /* 0x000000030400720c */ /* 0x000fe40003f24070 */
[----:B------:R-:W-:-:S11]  /*1110*/  LOP3.LUT R0, R5, R2, RZ, 0x3c, !PT ;  /* 0x0000000205007212 */ /* 0x000fd600078e3cff */
[----:B------:R-:W-:-:S05]  /*1120*/  @!P1 IMAD.IADD R3, R3, 0x1, -R4 ;  /* 0x0000000103039824 */ /* 0x000fca00078e0a04 */
[----:B------:R-:W-:Y:S02]  /*1130*/  ISETP.GE.U32.AND P2, PT, R3, R4, PT ;  /* 0x000000040300720c */ /* 0x000fe40003f46070 */
[----:B------:R-:W-:Y:S02]  /*1140*/  ISETP.GE.AND P0, PT, R0, RZ, PT ;  /* 0x000000ff0000720c */ /* 0x000fe40003f06270 */
[----:B------:R-:W-:Y:S02]  /*1150*/  @!P1 IADD3 R9, R9, 0x1, RZ ;  /* 0x0000000109099810 */ /* 0x000fe40007ffe0ff */
[----:B------:R-:W-:-:S07]  /*1160*/  ISETP.NE.AND P1, PT, R2, RZ, PT ;  /* 0x000000ff0200720c */ /* 0x000fce0003f25270 */
[----:B------:R-:W-:-:S05]  /*1170*/  @P2 VIADD R9, R9, 0x1 ;  /* 0x0000000109092836 */ /* 0x000fca0000000000 */
[----:B------:R-:W-:Y:S02]  /*1180*/  @!P0 IADD3 R9, -R9, RZ, RZ ;  /* 0x000000ff09098210 */ /* 0x000fe40007ffe1ff */
[----:B------:R-:W-:-:S05]  /*1190*/  @!P1 LOP3.LUT R9, RZ, R2, RZ, 0x33, !PT ;  /* 0x00000002ff099212 */ /* 0x000fca00078e33ff */
[----:B------:R-:W-:-:S05]  /*11a0*/  IMAD.WIDE R22, R9, 0x4, R244 ;  /* 0x0000000409167825 */ /* 0x000fca00078e02f4 */
[----:B------:R1:W2:Y:S01]  /*11b0*/  LD.E R3, desc[UR6][R22.64] ;  /* 0x0000000616037980 */ /* 0x0002a2000c101900 */
[----:B---3--:R-:W-:-:S04]  /*11c0*/  IABS R8, R6 ;  /* 0x0000000600087213 */ /* 0x008fc80000000000 */
[----:B------:R-:W3:Y:S08]  /*11d0*/  I2F.RP R16, R8 ;  /* 0x0000000800107306 */ /* 0x000ef00000209400 */
[----:B---3--:R-:W3:Y:S02]  /*11e0*/  MUFU.RCP R4, R16 ;  /* 0x0000001000047308 */ /* 0x008ee40000001000 */
[----:B---3--:R-:W-:-:S06]  /*11f0*/  VIADD R4, R4, 0xffffffe ;  /* 0x0ffffffe04047836 */ /* 0x008fcc0000000000 */
[----:B-1----:R-:W1:Y:S01]  /*1200*/  F2I.FTZ.U32.TRUNC.NTZ R23, R4 ;  /* 0x0000000400177305 */ /* 0x002e62000021f000 */
[----:B------:R-:W-:Y:S01]  /*1210*/  IMAD.MOV.U32 R22, RZ, RZ, RZ ;  /* 0x000000ffff167224 */ /* 0x000fe200078e00ff */
[----:B------:R-:W-:Y:S02]  /*1220*/  IABS R7, R6 ;  /* 0x0000000600077213 */ /* 0x000fe40000000000 */
[----:B-1----:R-:W-:-:S05]  /*1230*/  IADD3 R0, RZ, -R23, RZ ;  /* 0x80000017ff007210 */ /* 0x002fca0007ffe0ff */
[----:B------:R-:W-:Y:S01]  /*1240*/  IMAD R17, R0, R8, RZ ;  /* 0x0000000800117224 */ /* 0x000fe200078e02ff */
[----:B------:R-:W-:-:S03]  /*1250*/  IABS R0, R237 ;  /* 0x000000ed00007213 */ /* 0x000fc60000000000 */
[----:B------:R-:W-:Y:S01]  /*1260*/  IMAD.HI.U32 R17, R23, R17, R22 ;  /* 0x0000001117117227 */ /* 0x000fe200078e0016 */
[----:B------:R-:W-:-:S05]  /*1270*/  IADD3 R7, RZ, -R7, RZ ;  /* 0x80000007ff077210 */ /* 0x000fca0007ffe0ff */
[----:B------:R-:W-:-:S04]  /*1280*/  IMAD.HI.U32 R4, R17, R0, RZ ;  /* 0x0000000011047227 */ /* 0x000fc800078e00ff */
[----:B------:R-:W-:-:S05]  /*1290*/  IMAD R7, R4, R7, R0 ;  /* 0x0000000704077224 */ /* 0x000fca00078e0200 */
[----:B------:R-:W-:Y:S02]  /*12a0*/  ISETP.GT.U32.AND P1, PT, R8, R7, PT ;  /* 0x000000070800720c */ /* 0x000fe40003f24070 */
[----:B------:R-:W-:-:S11]  /*12b0*/  IADD3 R9, -R9, RZ, RZ ;  /* 0x000000ff09097210 */ /* 0x000fd60007ffe1ff */
[----:B------:R-:W-:-:S05]  /*12c0*/  @!P1 IMAD.IADD R7, R7, 0x1, -R8 ;  /* 0x0000000107079824 */ /* 0x000fca00078e0a08 */
[----:B------:R-:W-:Y:S02]  /*12d0*/  ISETP.GE.U32.AND P2, PT, R7, R8, PT ;  /* 0x000000080700720c */ /* 0x000fe40003f46070 */
[----:B------:R-:W-:Y:S01]  /*12e0*/  LOP3.LUT R8, R237, R6, RZ, 0x3c, !PT ;  /* 0x00000006ed087212 */ /* 0x000fe200078e3cff */
[----:B------:R-:W-:Y:S01]  /*12f0*/  @!P1 VIADD R4, R4, 0x1 ;  /* 0x0000000104049836 */ /* 0x000fe20000000000 */
[----:B------:R-:W-:Y:S02]  /*1300*/  ISETP.NE.AND P1, PT, R6, RZ, PT ;  /* 0x000000ff0600720c */ /* 0x000fe40003f25270 */
[----:B------:R-:W-:Y:S01]  /*1310*/  ISETP.GE.AND P0, PT, R8, RZ, PT ;  /* 0x000000ff0800720c */ /* 0x000fe20003f06270 */
[----:B------:R-:W-:-:S04]  /*1320*/  IMAD R2, R2, R9, R5 ;  /* 0x0000000902027224 */ /* 0x000fc800078e0205 */
[----:B----4-:R-:W-:Y:S01]  /*1330*/  IMAD R8, R63, R2, RZ ;  /* 0x000000023f087224 */ /* 0x010fe200078e02ff */
[----:B------:R-:W-:Y:S02]  /*1340*/  SHF.R.S32.HI R9, RZ, 0x1f, R2 ;  /* 0x0000001fff097819 */ /* 0x000fe40000011402 */
[----:B------:R-:W-:-:S03]  /*1350*/  @P2 IADD3 R4, R4, 0x1, RZ ;  /* 0x0000000104042810 */ /* 0x000fc60007ffe0ff */
[----:B------:R-:W-:Y:S02]  /*1360*/  IMAD R8, R62, R9, R8 ;  /* 0x000000093e087224 */ /* 0x000fe400078e0208 */
[----:B------:R-:W-:Y:S02]  /*1370*/  @!P0 IADD3 R4, -R4, RZ, RZ ;  /* 0x000000ff04048210 */ /* 0x000fe40007ffe1ff */
[----:B------:R-:W-:-:S05]  /*1380*/  @!P1 LOP3.LUT R4, RZ, R6, RZ, 0x33, !PT ;  /* 0x00000006ff049212 */ /* 0x000fca00078e33ff */
[----:B------:R-:W-:Y:S01]  /*1390*/  IMAD R6, R15, R4, RZ ;  /* 0x000000040f067224 */ /* 0x000fe200078e02ff */
[----:B--2---:R-:W-:Y:S01]  /*13a0*/  SHF.R.S32.HI R0, RZ, 0x1f, R3 ;  /* 0x0000001fff007819 */ /* 0x004fe20000011403 */
[-C--:B------:R-:W-:Y:S02]  /*13b0*/  IMAD R7, R19, R3.reuse, RZ ;  /* 0x0000000313077224 */ /* 0x080fe400078e02ff */
[----:B------:R-:W-:-:S04]  /*13c0*/  IMAD.WIDE.U32 R16, R18, R3, RZ ;  /* 0x0000000312107225 */ /* 0x000fc800078e00ff */
[----:B------:R-:W-:-:S04]  /*13d0*/  IMAD R7, R18, R0, R7 ;  /* 0x0000000012077224 */ /* 0x000fc800078e0207 */
[----:B------:R-:W-:Y:S02]  /*13e0*/  IMAD.IADD R17, R17, 0x1, R7 ;  /* 0x0000000111117824 */ /* 0x000fe400078e0207 */
[----:B------:R-:W-:Y:S02]  /*13f0*/  IMAD R7, R13, R3, RZ ;  /* 0x000000030d077224 */ /* 0x000fe400078e02ff */
[----:B------:R-:W-:Y:S01]  /*1400*/  IMAD.WIDE.U32 R16, R2, R62, R16 ;  /* 0x0000003e02107225 */ /* 0x000fe200078e0010 */
[----:B------:R-:W-:-:S03]  /*1410*/  SHF.R.S32.HI R13, RZ, 0x1f, R4 ;  /* 0x0000001fff0d7819 */ /* 0x000fc60000011404 */
[----:B------:R-:W-:Y:S02]  /*1420*/  IMAD.IADD R17, R17, 0x1, R8 ;  /* 0x0000000111117824 */ /* 0x000fe400078e0208 */
[----:B------:R-:W-:-:S04]  /*1430*/  IMAD.WIDE.U32 R18, R12, R3, RZ ;  /* 0x000000030c127225 */ /* 0x000fc800078e00ff */
[----:B------:R-:W-:Y:S02]  /*1440*/  IMAD R3, R14, R13, R6 ;  /* 0x0000000d0e037224 */ /* 0x000fe400078e0206 */
[----:B------:R-:W-:-:S04]  /*1450*/  IMAD.WIDE.U32 R16, R4, R14, R16 ;  /* 0x0000000e04107225 */ /* 0x000fc800078e0010 */
[----:B------:R-:W-:Y:S01]  /*1460*/  IMAD R7, R12, R0, R7 ;  /* 0x000000000c077224 */ /* 0x000fe200078e0207 */
[----:B------:R-:W-:Y:S01]  /*1470*/  MOV R6, R18 ;  /* 0x0000001200067202 */ /* 0x000fe20000000f00 */
[----:B------:R-:W-:Y:S01]  /*1480*/  IMAD.MOV.U32 R0, RZ, RZ, R16 ;  /* 0x000000ffff007224 */ /* 0x000fe200078e0010 */
[----:B------:R-:W-:Y:S01]  /*1490*/  IADD3 R3, R17, R3, RZ ;  /* 0x0000000311037210 */ /* 0x000fe20007ffe0ff */
[----:B------:R-:W-:Y:S01]  /*14a0*/  IMAD.IADD R15, R19, 0x1, R7 ;  /* 0x00000001130f7824 */ /* 0x000fe200078e0207 */
[----:B------:R-:W-:Y:S05]  /*14b0*/  BRA `(.L_x_902) ;  /* 0x00000004003c7947 */ /* 0x000fea0003800000 */
.L_x_901:
[----:B------:R-:W2:Y:S01]  /*14c0*/  LD.E R4, desc[UR6][R10.64+0x68] ;  /* 0x000068060a047980 */ /* 0x000ea2000c101900 */
[----:B------:R-:W-:-:S03]  /*14d0*/  ISETP.NE.AND P3, PT, R15, -0x1, PT ;  /* 0xffffffff0f00780c */ /* 0x000fc60003f65270 */
[----:B------:R-:W3:Y:S04]  /*14e0*/  LD.E.64 R62, desc[UR6][R10.64+0x38] ;  /* 0x000038060a3e7980 */ /* 0x000ee8000c101b00 */
[----:B------:R-:W4:Y:S04]  /*14f0*/  LD.E.64 R60, desc[UR6][R10.64+0x40] ;  /* 0x000040060a3c7980 */ /* 0x000f28000c101b00 */
[----:B------:R-:W4:Y:S04]  /*1500*/  LD.E.64 R16, desc[UR6][R10.64+0x50] ;  /* 0x000050060a107980 */ /* 0x000f28000c101b00 */
[----:B------:R-:W4:Y:S04]  /*1510*/  @!P3 LD.E.64 R22, desc[UR6][R10.64+0x20] ;  /* 0x000020060a16b980 */ /* 0x000f28000c101b00 */
[----:B------:R-:W4:Y:S04]  /*1520*/  @!P3 LD.E.64 R18, desc[UR6][R10.64+0x28] ;  /* 0x000028060a12b980 */ /* 0x000f28000c101b00 */
[----:B------:R1:W5:Y:S01]  /*1530*/  LD.E.64 R24, desc[UR6][R10.64+0x58] ;  /* 0x000058060a187980 */ /* 0x000362000c101b00 */
[----:B------:R-:W-:Y:S01]  /*1540*/  IMAD.MOV.U32 R12, RZ, RZ, RZ ;  /* 0x000000ffff0c7224 */ /* 0x000fe200078e00ff */
[----:B--2---:R-:W-:-:S04]  /*1550*/  IABS R3, R4 ;  /* 0x0000000400037213 */ /* 0x004fc80000000000 */
[----:B------:R-:W2:Y:S08]  /*1560*/  I2F.RP R6, R3 ;  /* 0x0000000300067306 */ /* 0x000eb00000209400 */
[----:B--2---:R-:W2:Y:S02]  /*1570*/  MUFU.RCP R2, R6 ;  /* 0x0000000600027308 */ /* 0x004ea40000001000 */
[----:B--2---:R-:W-:-:S06]  /*1580*/  IADD3 R2, R2, 0xffffffe, RZ ;  /* 0x0ffffffe02027810 */ /* 0x004fcc0007ffe0ff */
[----:B------:R-:W2:Y:S01]  /*1590*/  F2I.FTZ.U32.TRUNC.NTZ R13, R2 ;  /* 0x00000002000d7305 */ /* 0x000ea2000021f000 */
[----:B------:R-:W-:Y:S02]  /*15a0*/  IABS R7, R4 ;  /* 0x0000000400077213 */ /* 0x000fe40000000000 */
[----:B--2---:R-:W-:-:S05]  /*15b0*/  IADD3 R0, RZ, -R13, RZ ;  /* 0x8000000dff007210 */ /* 0x004fca0007ffe0ff */
[----:B------:R-:W-:Y:S01]  /*15c0*/  IMAD R5, R0, R3, RZ ;  /* 0x0000000300057224 */ /* 0x000fe200078e02ff */
[----:B------:R-:W-:-:S03]  /*15d0*/  IABS R0, R237 ;  /* 0x000000ed00007213 */ /* 0x000fc60000000000 */
[----:B------:R-:W-:Y:S01]  /*15e0*/  IMAD.HI.U32 R5, R13, R5, R12 ;  /* 0x000000050d057227 */ /* 0x000fe200078e000c */
[----:B------:R-:W-:-:S05]  /*15f0*/  IADD3 R7, RZ, -R7, RZ ;  /* 0x80000007ff077210 */ /* 0x000fca0007ffe0ff */
[----:B------:R-:W-:-:S04]  /*1600*/  IMAD.HI.U32 R2, R5, R0, RZ ;  /* 0x0000000005027227 */ /* 0x000fc800078e00ff */
[----:B------:R-:W-:Y:S01]  /*1610*/  IMAD R0, R2, R7, R0 ;  /* 0x0000000702007224 */ /* 0x000fe200078e0200 */
[----:B------:R-:W-:Y:S01]  /*1620*/  @!P3 SHF.R.S32.HI R6, RZ, 0x1f, R14 ;  /* 0x0000001fff06b819 */ /* 0x000fe2000001140e */
[----:B---3--:R-:W-:-:S03]  /*1630*/  @!P3 IMAD R5, R63, R14, RZ ;  /* 0x0000000e3f05b224 */ /* 0x008fc600078e02ff */
[----:B------:R-:W-:Y:S01]  /*1640*/  ISETP.GT.U32.AND P0, PT, R3, R0, PT ;  /* 0x000000000300720c */ /* 0x000fe20003f04070 */
[----:B------:R-:W-:Y:S02]  /*1650*/  @!P3 IMAD R5, R6, R62, R5 ;  /* 0x0000003e0605b224 */ /* 0x000fe400078e0205 */
[----:B------:R-:W-:Y:S01]  /*1660*/  @!P3 IMAD.WIDE.U32 R26, R62, R14, RZ ;  /* 0x0000000e3e1ab225 */ /* 0x000fe200078e00ff */
[----:B------:R-:W-:Y:S02]  /*1670*/  @P3 IADD3 R7, R14, R15, RZ ;  /* 0x0000000f0e073210 */ /* 0x000fe40007ffe0ff */
[----:B-----5:R-:W-:Y:S01]  /*1680*/  @!P3 SHF.R.S32.HI R6, RZ, 0x1f, R8 ;  /* 0x0000001fff06b819 */ /* 0x020fe20000011408 */
[----:B------:R-:W-:Y:S02]  /*1690*/  @!P3 IMAD.IADD R27, R27, 0x1, R5 ;  /* 0x000000011b1bb824 */ /* 0x000fe400078e0205 */
[----:B----4-:R-:W-:Y:S02]  /*16a0*/  @!P3 IMAD R5, R23, R8, RZ ;  /* 0x000000081705b224 */ /* 0x010fe400078e02ff */
[----:B------:R-:W-:-:S02]  /*16b0*/  @P3 IMAD R13, R63, R7, RZ ;  /* 0x000000073f0d3224 */ /* 0x000fc400078e02ff */
[----:B------:R-:W-:-:S04]  /*16c0*/  @P3 IMAD.WIDE.U32 R28, R62, R7, RZ ;  /* 0x000000073e1c3225 */ /* 0x000fc800078e00ff */
[----:B------:R-:W-:Y:S02]  /*16d0*/  @!P3 IMAD R5, R22, R6, R5 ;  /* 0x000000061605b224 */ /* 0x000fe400078e0205 */
[----:B------:R-:W-:Y:S02]  /*16e0*/  @!P0 IMAD.IADD R0, R0, 0x1, -R3 ;  /* 0x0000000100008824 */ /* 0x000fe400078e0a03 */
[----:B------:R-:W-:Y:S01]  /*16f0*/  @!P3 IMAD.WIDE.U32 R22, R22, R8, R26 ;  /* 0x000000081616b225 */ /* 0x000fe200078e001a */
[----:B------:R-:W-:Y:S02]  /*1700*/  @P3 IADD3 R13, R29, R13, RZ ;  /* 0x0000000d1d0d3210 */ /* 0x000fe40007ffe0ff */
[----:B------:R-:W-:Y:S02]  /*1710*/  ISETP.GE.U32.AND P2, PT, R0, R3, PT ;  /* 0x000000030000720c */ /* 0x000fe40003f46070 */
[----:B------:R-:W-:Y:S02]  /*1720*/  @!P3 IADD3 R13, R23, R5, RZ ;  /* 0x00000005170db210 */ /* 0x000fe40007ffe0ff */
[----:B------:R-:W-:-:S02]  /*1730*/  LEA R5, R48, 0xffffff80, 0x7 ;  /* 0xffffff8030057811 */ /* 0x000fc400078e38ff */
[----:B------:R-:W-:Y:S02]  /*1740*/  @P3 MOV R12, R28 ;  /* 0x0000001c000c3202 */ /* 0x000fe40000000f00 */
[----:B------:R-:W-:Y:S01]  /*1750*/  LOP3.LUT R0, R237, R4, RZ, 0x3c, !PT ;  /* 0x00000004ed007212 */ /* 0x000fe200078e3cff */
[-C--:B------:R-:W-:Y:S01]  /*1760*/  IMAD R7, R63, R5.reuse, RZ ;  /* 0x000000053f077224 */ /* 0x080fe200078e02ff */
[----:B------:R-:W-:Y:S02]  /*1770*/  @!P3 MOV R12, R22 ;  /* 0x00000016000cb202 */ /* 0x000fe40000000f00 */
[----:B------:R-:W-:Y:S01]  /*1780*/  SHF.R.S32.HI R9, RZ, 0x1f, R5 ;  /* 0x0000001fff097819 */ /* 0x000fe20000011405 */
[----:B------:R-:W-:Y:S01]  /*1790*/  @!P0 VIADD R2, R2, 0x1 ;  /* 0x0000000102028836 */ /* 0x000fe20000000000 */
[----:B------:R-:W-:Y:S01]  /*17a0*/  ISETP.GE.AND P1, PT, R0, RZ, PT ;  /* 0x000000ff0000720c */ /* 0x000fe20003f26270 */
[----:B------:R-:W-:Y:S01]  /*17b0*/  @!P3 IMAD R6, R61, R14, RZ ;  /* 0x0000000e3d06b224 */ /* 0x000fe200078e02ff */
[----:B------:R-:W-:Y:S01]  /*17c0*/  @!P3 SHF.R.S32.HI R3, RZ, 0x1f, R14 ;  /* 0x0000001fff03b819 */ /* 0x000fe2000001140e */
[----:B------:R-:W-:Y:S01]  /*17d0*/  IMAD R7, R9, R62, R7 ;  /* 0x0000003e09077224 */ /* 0x000fe200078e0207 */
[----:B------:R-:W-:Y:S01]  /*17e0*/  ISETP.NE.AND P0, PT, R4, RZ, PT ;  /* 0x000000ff0400720c */ /* 0x000fe20003f05270 */
[----:B------:R-:W-:Y:S01]  /*17f0*/  IMAD.WIDE.U32 R22, R62, R5, R12 ;  /* 0x000000053e167225 */ /* 0x000fe200078e000c */
[----:B------:R-:W-:-:S03]  /*1800*/  @P2 IADD3 R2, R2, 0x1, RZ ;  /* 0x0000000102022810 */ /* 0x000fc60007ffe0ff */
[----:B------:R-:W-:Y:S01]  /*1810*/  @!P3 IMAD R3, R3, R60, R6 ;  /* 0x0000003c0303b224 */ /* 0x000fe200078e0206 */
[----:B------:R-:W-:Y:S01]  /*1820*/  IADD3 R23, R23, R7, RZ ;  /* 0x0000000717177210 */ /* 0x000fe20007ffe0ff */
[----:B------:R-:W-:Y:S01]  /*1830*/  @!P3 IMAD.WIDE.U32 R12, R60, R14, RZ ;  /* 0x0000000e3c0cb225 */ /* 0x000fe200078e00ff */
[----:B------:R-:W-:-:S03]  /*1840*/  MOV R7, R2 ;  /* 0x0000000200077202 */ /* 0x000fc60000000f00 */
[----:B------:R-:W-:Y:S01]  /*1850*/  @!P3 IMAD.IADD R13, R13, 0x1, R3 ;  /* 0x000000010d0db824 */ /* 0x000fe200078e0203 */
[----:B------:R-:W-:Y:S01]  /*1860*/  @!P3 SHF.R.S32.HI R3, RZ, 0x1f, R8 ;  /* 0x0000001fff03b819 */ /* 0x000fe20000011408 */
[----:B------:R-:W-:Y:S02]  /*1870*/  @!P3 IMAD R0, R19, R8, RZ ;  /* 0x000000081300b224 */ /* 0x000fe400078e02ff */
[----:B------:R-:W-:Y:S01]  /*1880*/  @!P1 IMAD.MOV R7, RZ, RZ, -R7 ;  /* 0x000000ffff079224 */ /* 0x000fe200078e0a07 */
[----:B------:R-:W-:Y:S01]  /*1890*/  @!P0 LOP3.LUT R7, RZ, R4, RZ, 0x33, !PT ;  /* 0x00000004ff078212 */ /* 0x000fe200078e33ff */
[----:B------:R-:W-:Y:S01]  /*18a0*/  @!P3 IMAD R0, R18, R3, R0 ;  /* 0x000000031200b224 */ /* 0x000fe200078e0200 */
[----:B------:R-:W-:Y:S01]  /*18b0*/  @P3 IADD3 R14, R14, R15, RZ ;  /* 0x0000000f0e0e3210 */ /* 0x000fe20007ffe0ff */
[----:B------:R-:W-:Y:S01]  /*18c0*/  @!P3 IMAD.WIDE.U32 R18, R18, R8, R12 ;  /* 0x000000081212b225 */ /* 0x000fe200078e000c */
[----:B------:R-:W-:-:S03]  /*18d0*/  SHF.R.S32.HI R13, RZ, 0x1f, R7 ;  /* 0x0000001fff0d7819 */ /* 0x000fc60000011407 */
[----:B------:R-:W-:Y:S02]  /*18e0*/  IMAD R2, R17, R7, RZ ;  /* 0x0000000711027224 */ /* 0x000fe400078e02ff */
[-C--:B------:R-:W-:Y:S02]  /*18f0*/  @P3 IMAD R15, R61, R14.reuse, RZ ;  /* 0x0000000e3d0f3224 */ /* 0x080fe400078e02ff */
[----:B------:R-:W-:-:S04]  /*1900*/  @P3 IMAD.WIDE.U32 R26, R60, R14, RZ ;  /* 0x0000000e3c1a3225 */ /* 0x000fc800078e00ff */
[----:B------:R-:W-:Y:S01]  /*1910*/  IMAD.WIDE.U32 R22, R16, R7, R22 ;  /* 0x0000000710167225 */ /* 0x000fe200078e0016 */
[----:B------:R-:W-:-:S03]  /*1920*/  @P3 IADD3 R15, R27, R15, RZ ;  /* 0x0000000f1b0f3210 */ /* 0x000fc60007ffe0ff */
[----:B------:R-:W-:Y:S01]  /*1930*/  IMAD R2, R16, R13, R2 ;  /* 0x0000000d10027224 */ /* 0x000fe200078e0202 */
[----:B------:R-:W-:Y:S01]  /*1940*/  @P3 MOV R6, R26 ;  /* 0x0000001a00063202 */ /* 0x000fe20000000f00 */
[----:B------:R-:W-:Y:S01]  /*1950*/  @!P3 IMAD.IADD R15, R19, 0x1, R0 ;  /* 0x00000001130fb824 */ /* 0x000fe200078e0200 */
[----:B------:R-:W-:Y:S01]  /*1960*/  @!P3 MOV R6, R18 ;  /* 0x000000120006b202 */ /* 0x000fe20000000f00 */
[----:B------:R-:W-:Y:S01]  /*1970*/  IMAD.IADD R3, R23, 0x1, R2 ;  /* 0x0000000117037824 */ /* 0x000fe200078e0202 */
[----:B------:R-:W-:Y:S02]  /*1980*/  MOV R0, R22 ;  /* 0x0000001600007202 */ /* 0x000fe40000000f00 */
[----:B------:R-:W-:Y:S02]  /*1990*/  MOV R2, R5 ;  /* 0x0000000500027202 */ /* 0x000fe40000000f00 */
[----:B-1----:R-:W-:Y:S02]  /*19a0*/  MOV R4, R7 ;  /* 0x0000000700047202 */ /* 0x002fe40000000f00 */
.L_x_902:
[----:B------:R-:W-:Y:S05]  /*19b0*/  BSYNC B0 ;  /* 0x0000000000007941 */ /* 0x000fea0003800000 */
.L_x_900:
[----:B------:R-:W-:Y:S01]  /*19c0*/  ISETP.NE.AND P0, PT, R242, -0x1, PT ;  /* 0xfffffffff200780c */ /* 0x000fe20003f05270 */
[----:B------:R-:W2:Y:S04]  /*19d0*/  LD.E.64 R218, desc[UR6][R10.64+0x30] ;  /* 0x000030060ada7980 */ /* 0x000ea8000c101b00 */
[----:B------:R-:W3:Y:S04]  /*19e0*/  LD.E.64 R22, desc[UR6][R10.64+0x48] ;  /* 0x000048060a167980 */ /* 0x000ee8000c101b00 */
[----:B------:R-:W4:Y:S04]  /*19f0*/  LD.E R173, desc[UR6][R10.64+0xc0] ;  /* 0x0000c0060aad7980 */ /* 0x000f28000c101900 */
[----:B------:R-:W4:Y:S04]  /*1a00*/  @!P0 LD.E.64 R26, desc[UR6][R10.64+0x18] ;  /* 0x000018060a1a8980 */ /* 0x000f28000c101b00 */
[----:B------:R-:W4:Y:S04]  /*1a10*/  LD.E.64 R16, desc[UR6][R10.64+0x10] ;  /* 0x000010060a107980 */ /* 0x000f28000c101b00 */
[----:B------:R-:W4:Y:S04]  /*1a20*/  LD.E.64 R216, desc[UR6][R10.64+0x8] ;  /* 0x000008060ad87980 */ /* 0x000f28000c101b00 */
[----:B------:R1:W5:Y:S04]  /*1a30*/  @P4 LD.E R12, desc[UR6][R20.64] ;  /* 0x00000006140c4980 */ /* 0x000368000c101900 */
[----:B------:R1:W5:Y:S01]  /*1a40*/  LD.E.64 R220, desc[UR6][R10.64] ;  /* 0x000000060adc7980 */ /* 0x000362000c101b00 */
[----:B------:R-:W-:-:S04]  /*1a50*/  SHF.R.S32.HI R7, RZ, 0x1f, R56 ;  /* 0x0000001fff077819 */ /* 0x000fc80000011438 */
[----:B------:R-:W-:-:S04]  /*1a60*/  LEA.HI R212, R7, R56, RZ, 0x3 ;  /* 0x0000003807d47211 */ /* 0x000fc800078f18ff */
[----:B------:R-:W-:-:S05]  /*1a70*/  LOP3.LUT R65, R212, 0xfffffff8, RZ, 0xc0, !PT ;  /* 0xfffffff8d4417812 */ /* 0x000fca00078ec0ff */
[----:B------:R-:W-:-:S04]  /*1a80*/  IMAD.IADD R65, R56, 0x1, -R65 ;  /* 0x0000000138417824 */ /* 0x000fc800078e0a41 */
[----:B------:R-:W-:-:S05]  /*1a90*/  IMAD.SHL.U32 R18, R65, 0x8, RZ ;  /* 0x0000000841127824 */ /* 0x000fca00078e00ff */
[----:B------:R-:W-:Y:S02]  /*1aa0*/  IADD3 R14, P1, R18, R6, RZ ;  /* 0x00000006120e7210 */ /* 0x000fe40007f3e0ff */
[----:B------:R-:W-:Y:S01]  /*1ab0*/  SHF.R.S32.HI R19, RZ, 0x1f, R18 ;  /* 0x0000001fff137819 */ /* 0x000fe20000011412 */
[----:B------:R-:W-:Y:S01]  /*1ac0*/  IMAD R9, R9, R60, RZ ;  /* 0x0000003c09097224 */ /* 0x000fe200078e02ff */
[----:B------:R-:W-:-:S03]  /*1ad0*/  SHF.R.S32.HI R212, RZ, 0x3, R212 ;  /* 0x00000003ffd47819 */ /* 0x000fc600000114d4 */
[----:B------:R-:W-:Y:S02]  /*1ae0*/  IMAD.X R15, R19, 0x1, R15, P1 ;  /* 0x00000001130f7824 */ /* 0x000fe400008e060f */
[C---:B------:R-:W-:Y:S02]  /*1af0*/  IMAD R9, R2.reuse, R61, R9 ;  /* 0x0000003d02097224 */ /* 0x040fe400078e0209 */
[----:B------:R-:W-:-:S04]  /*1b00*/  IMAD.WIDE.U32 R28, R2, R60, R14 ;  /* 0x0000003c021c7225 */ /* 0x000fc800078e000e */
[----:B------:R-:W-:Y:S01]  /*1b10*/  IMAD.SHL.U32 R6, R212, 0x40, RZ ;  /* 0x00000040d4067824 */ /* 0x000fe200078e00ff */
[----:B------:R-:W-:Y:S01]  /*1b20*/  MOV R8, R28 ;  /* 0x0000001c00087202 */ /* 0x000fe20000000f00 */
[----:B------:R-:W-:Y:S02]  /*1b30*/  IMAD R2, R25, R4, RZ ;  /* 0x0000000419027224 */ /* 0x000fe400078e02ff */
[----:B------:R-:W-:Y:S01]  /*1b40*/  IMAD.IADD R9, R29, 0x1, R9 ;  /* 0x000000011d097824 */ /* 0x000fe200078e0209 */
[----:B-1----:R-:W-:Y:S01]  /*1b50*/  LOP3.LUT R21, R6, 0x1c0, RZ, 0xc0, !PT ;  /* 0x000001c006157812 */ /* 0x002fe200078ec0ff */
[-C--:B------:R-:W-:Y:S02]  /*1b60*/  IMAD R2, R13, R24.reuse, R2 ;  /* 0x000000180d027224 */ /* 0x080fe400078e0202 */
[----:B------:R-:W-:Y:S01]  /*1b70*/  IMAD.WIDE.U32 R24, R4, R24, R8 ;  /* 0x0000001804187225 */ /* 0x000fe200078e0008 */
[----:B------:R-:W-:Y:S02]  /*1b80*/  LEA.HI R9, R7, R56, RZ, 0x6 ;  /* 0x0000003807097211 */ /* 0x000fe400078f30ff */
[----:B------:R-:W-:-:S02]  /*1b90*/  LOP3.LUT R15, R21, 0x38, R18, 0xf8, !PT ;  /* 0x00000038150f7812 */ /* 0x000fc400078ef812 */
[----:B------:R-:W-:Y:S02]  /*1ba0*/  SHF.R.U32.HI R176, RZ, 0x3, R21 ;  /* 0x00000003ffb07819 */ /* 0x000fe40000011615 */
[----:B------:R-:W-:Y:S02]  /*1bb0*/  LEA.HI R175, R7, R56, RZ, 0x4 ;  /* 0x0000003807af7211 */ /* 0x000fe400078f20ff */
[----:B------:R-:W-:Y:S01]  /*1bc0*/  SHF.R.S32.HI R72, RZ, 0x1f, R239 ;  /* 0x0000001fff487819 */ /* 0x000fe200000114ef */
[----:B------:R-:W-:Y:S01]  /*1bd0*/  IMAD.SHL.U32 R9, R9, 0x8, RZ ;  /* 0x0000000809097824 */ /* 0x000fe200078e00ff */
[----:B------:R-:W-:Y:S02]  /*1be0*/  LOP3.LUT R176, R15, R176, RZ, 0x3c, !PT ;  /* 0x000000b00fb07212 */ /* 0x000fe400078e3cff */
[----:B------:R-:W-:Y:S01]  /*1bf0*/  LOP3.LUT R21, R175, 0xfffffff0, RZ, 0xc0, !PT ;  /* 0xfffffff0af157812 */ /* 0x000fe200078ec0ff */
[----:B------:R-:W-:Y:S01]  /*1c00*/  IMAD.IADD R25, R25, 0x1, R2 ;  /* 0x0000000119197824 */ /* 0x000fe200078e0202 */
[----:B------:R-:W-:-:S02]  /*1c10*/  LOP3.LUT R176, R176, 0xfffffe00, R9, 0xf8, !PT ;  /* 0xfffffe00b0b07812 */ /* 0x000fc400078ef809 */
[----:B------:R-:W-:Y:S01]  /*1c20*/  SHF.R.S32.HI R2, RZ, 0x1f, R237 ;  /* 0x0000001fff027819 */ /* 0x000fe200000114ed */
[----:B------:R-:W-:Y:S01]  /*1c30*/  IMAD.IADD R21, R56, 0x1, -R21 ;  /* 0x0000000138157824 */ /* 0x000fe200078e0a15 */
[----:B------:R-:W-:Y:S01]  /*1c40*/  SHF.R.S32.HI R213, RZ, 0x1f, R212 ;  /* 0x0000001fffd57819 */ /* 0x000fe200000114d4 */
[----:B------:R-:W-:-:S03]  /*1c50*/  IMAD R153, R61, R212, RZ ;  /* 0x000000d43d997224 */ /* 0x000fc600078e02ff */
[----:B------:R-:W-:Y:S01]  /*1c60*/  SHF.R.S32.HI R174, RZ, 0x1f, R21 ;  /* 0x0000001fffae7819 */ /* 0x000fe20000011415 */
[-C--:B------:R-:W-:Y:S01]  /*1c70*/  IMAD R153, R213, R60.reuse, R153 ;  /* 0x0000003cd5997224 */ /* 0x080fe200078e0299 */
[----:B------:R-:W-:Y:S01]  /*1c80*/  SHF.R.S32.HI R89, RZ, 0x1f, R90 ;  /* 0x0000001fff597819 */ /* 0x000fe2000001145a */
[----:B------:R-:W-:Y:S01]  /*1c90*/  IMAD.WIDE.U32 R24, R212, R60, R24 ;  /* 0x0000003cd4187225 */ /* 0x000fe200078e0018 */
[----:B------:R-:W-:Y:S02]  /*1ca0*/  LEA.HI R174, R174, R21, RZ, 0x3 ;  /* 0x00000015aeae7211 */ /* 0x000fe400078f18ff */
[----:B------:R-:W-:Y:S01]  /*1cb0*/  LEA.HI R89, R89, R90, RZ, 0x7 ;  /* 0x0000005a59597211 */ /* 0x000fe200078f38ff */
[----:B------:R-:W-:Y:S01]  /*1cc0*/  IMAD.IADD R153, R25, 0x1, R153 ;  /* 0x0000000119997824 */ /* 0x000fe200078e0299 */
[----:B------:R-:W-:Y:S02]  /*1cd0*/  LOP3.LUT R172, R174, 0xfffffff8, RZ, 0xc0, !PT ;  /* 0xfffffff8aeac7812 */ /* 0x000fe400078ec0ff */
[----:B------:R-:W-:-:S03]  /*1ce0*/  SHF.R.S32.HI R89, RZ, 0x7, R89 ;  /* 0x00000007ff597819 */ /* 0x000fc60000011459 */
[----:B------:R-:W-:Y:S01]  /*1cf0*/  IMAD.IADD R172, R21, 0x1, -R172 ;  /* 0x0000000115ac7824 */ /* 0x000fe200078e0aac */
[----:B------:R-:W-:Y:S01]  /*1d00*/  VIMNMX R89, RZ, R89, !PT ;  /* 0x00000059ff597248 */ /* 0x000fe20007fe0100 */
[----:B------:R-:W-:Y:S01]  /*1d10*/  IMAD R177, R63, R212, RZ ;  /* 0x000000d43fb17224 */ /* 0x000fe200078e02ff */
[----:B------:R-:W-:-:S03]  /*1d20*/  LEA.HI R58, R7, R56, RZ, 0x5 ;  /* 0x00000038073a7211 */ /* 0x000fc600078f28ff */
[----:B------:R-:W-:Y:S01]  /*1d30*/  IMAD R177, R213, R62, R177 ;  /* 0x0000003ed5b17224 */ /* 0x000fe200078e02b1 */
[----:B------:R-:W-:Y:S01]  /*1d40*/  MOV R47, 0x20 ;  /* 0x00000020002f7802 */ /* 0x000fe20000000f00 */
[----:B------:R-:W-:Y:S01]  /*1d50*/  IMAD.MOV.U32 R49, RZ, RZ, 0x10 ;  /* 0x00000010ff317424 */ /* 0x000fe200078e00ff */
[C---:B------:R-:W-:Y:S01]  /*1d60*/  SHF.L.U64.HI R234, R62.reuse, 0x4, R63 ;  /* 0x000000043eea7819 */ /* 0x040fe2000001023f */
[----:B------:R-:W-:Y:S01]  /*1d70*/  IMAD.SHL.U32 R233, R62, 0x10, RZ ;  /* 0x000000103ee97824 */ /* 0x000fe200078e00ff */
[C---:B------:R-:W-:Y:S01]  /*1d80*/  SHF.L.U64.HI R232, R60.reuse, 0x4, R61 ;  /* 0x000000043ce87819 */ /* 0x040fe2000001023d */
[----:B------:R-:W-:Y:S02]  /*1d90*/  IMAD.SHL.U32 R231, R60, 0x10, RZ ;  /* 0x000000103ce77824 */ /* 0x000fe400078e00ff */
[----:B------:R-:W-:Y:S02]  /*1da0*/  IMAD.SHL.U32 R170, R65, 0x4, RZ ;  /* 0x0000000441aa7824 */ /* 0x000fe400078e00ff */
[----:B--2---:R-:W-:-:S04]  /*1db0*/  @P0 IMAD.WIDE.U32 R28, R218, R242, RZ ;  /* 0x000000f2da1c0225 */ /* 0x004fc800078e00ff */
[----:B---3--:R-:W-:Y:S02]  /*1dc0*/  IMAD R9, R23, R237, RZ ;  /* 0x000000ed17097224 */ /* 0x008fe400078e02ff */
[----:B----4-:R-:W-:-:S04]  /*1dd0*/  @!P0 IMAD R27, R27, R239, RZ ;  /* 0x000000ef1b1b8224 */ /* 0x010fc800078e02ff */
[C---:B------:R-:W-:Y:S02]  /*1de0*/  @!P0 IMAD R8, R26.reuse, R72, R27 ;  /* 0x000000481a088224 */ /* 0x040fe400078e021b */
[----:B------:R-:W-:-:S04]  /*1df0*/  @!P0 IMAD.WIDE.U32 R26, R26, R239, RZ ;  /* 0x000000ef1a1a8225 */ /* 0x000fc800078e00ff */
[----:B------:R-:W-:Y:S01]  /*1e00*/  @P0 IMAD.MOV.U32 R6, RZ, RZ, R28 ;  /* 0x000000ffff060224 */ /* 0x000fe200078e001c */
[----:B------:R-:W-:Y:S01]  /*1e10*/  @!P0 MOV R6, R26 ;  /* 0x0000001a00068202 */ /* 0x000fe20000000f00 */
[----:B------:R-:W-:Y:S02]  /*1e20*/  @P0 IMAD R15, R219, R242, RZ ;  /* 0x000000f2db0f0224 */ /* 0x000fe400078e02ff */
[----:B------:R-:W-:Y:S01]  /*1e30*/  IMAD R2, R22, R2, R9 ;  /* 0x0000000216027224 */ /* 0x000fe200078e0209 */
[C---:B------:R-:W-:Y:S01]  /*1e40*/  IADD3 R9, R18.reuse, 0x40, RZ ;  /* 0x0000004012097810 */ /* 0x040fe20007ffe0ff */
[----:B------:R-:W-:Y:S01]  /*1e50*/  @P0 IMAD.IADD R15, R29, 0x1, R15 ;  /* 0x000000011d0f0824 */ /* 0x000fe200078e020f */
[----:B------:R-:W-:Y:S01]  /*1e60*/  IADD3 R14, P1, R18, R6, RZ ;  /* 0x00000006120e7210 */ /* 0x000fe20007f3e0ff */
[----:B------:R-:W-:Y:S01]  /*1e70*/  @!P0 IMAD.IADD R15, R27, 0x1, R8 ;  /* 0x000000011b0f8824 */ /* 0x000fe200078e0208 */
[----:B------:R-:W-:-:S03]  /*1e80*/  ISETP.GE.AND P0, PT, R9, R173, PT ;  /* 0x000000ad0900720c */ /* 0x000fc60003f06270 */
[----:B------:R-:W-:Y:S01]  /*1e90*/  IMAD.X R15, R19, 0x1, R15, P1 ;  /* 0x00000001130f7824 */ /* 0x000fe200008e060f */
[----:B------:R-:W-:Y:S02]  /*1ea0*/  SEL R148, RZ, 0xffffffff, P0 ;  /* 0xffffffffff947807 */ /* 0x000fe40000000000 */
[----:B------:R-:W-:Y:S01]  /*1eb0*/  LEA R152, P0, R24, R16, 0x1 ;  /* 0x0000001018987211 */ /* 0x000fe200078008ff */
[----:B------:R-:W-:Y:S01]  /*1ec0*/  IMAD.WIDE.U32 R194, R237, R22, R14 ;  /* 0x00000016edc27225 */ /* 0x000fe200078e000e */
[----:B------:R-:W-:Y:S02]  /*1ed0*/  ISETP.GE.AND P1, PT, R18, R173, PT ;  /* 0x000000ad1200720c */ /* 0x000fe40003f26270 */
[----:B------:R-:W-:Y:S01]  /*1ee0*/  LEA.HI.X R153, R24, R17, R153, 0x1, P0 ;  /* 0x0000001118997211 */ /* 0x000fe200000f0c99 */
[----:B------:R-:W-:Y:S01]  /*1ef0*/  IMAD.WIDE R14, R240, 0x40, R212 ;  /* 0x00000040f00e7825 */ /* 0x000fe200078e02d4 */
[----:B------:R-:W-:-:S03]  /*1f00*/  IADD3 R192, P0, R18, R0, RZ ;  /* 0x0000000012c07210 */ /* 0x000fc60007f1e0ff */
[----:B------:R-:W-:Y:S01]  /*1f10*/  IMAD R197, R15, R218, RZ ;  /* 0x000000da0fc57224 */ /* 0x000fe200078e02ff */
[----:B------:R-:W-:Y:S02]  /*1f20*/  SEL R15, RZ, 0x1, P1 ;  /* 0x00000001ff0f7807 */ /* 0x000fe40000800000 */
[----:B------:R-:W-:Y:S02]  /*1f30*/  R2P PR, R172, 0x6 ;  /* 0x00000006ac007804 */ /* 0x000fe40000000000 */
[----:B------:R-:W-:Y:S01]  /*1f40*/  ISETP.GT.AND P3, PT, R48, R89, PT ;  /* 0x000000593000720c */ /* 0x000fe20003f64270 */
[----:B------:R-:W-:Y:S02]  /*1f50*/  IMAD.X R193, R19, 0x1, R3, P0 ;  /* 0x0000000113c17824 */ /* 0x000fe400000e0603 */
[----:B------:R-:W-:Y:S02]  /*1f60*/  IMAD.IADD R195, R195, 0x1, R2 ;  /* 0x00000001c3c37824 */ /* 0x000fe400078e0202 */
[----:B------:R-:W-:Y:S01]  /*1f70*/  IMAD.WIDE.U32 R192, R212, R62, R192 ;  /* 0x0000003ed4c07225 */ /* 0x000fe200078e00c0 */
[----:B------:R-:W-:-:S03]  /*1f80*/  LOP3.LUT R3, R58, 0xffffffe0, RZ, 0xc0, !PT ;  /* 0xffffffe03a037812 */ /* 0x000fc600078ec0ff */
[----:B------:R-:W-:Y:S01]  /*1f90*/  IMAD.SHL.U32 R148, R148, 0x2, RZ ;  /* 0x0000000294947824 */ /* 0x000fe200078e00ff */
[----:B------:R-:W-:Y:S01]  /*1fa0*/  LEA R236, P0, R192, R216, 0x1 ;  /* 0x000000d8c0ec7211 */ /* 0x000fe200078008ff */
[----:B------:R-:W-:Y:S02]  /*1fb0*/  IMAD.IADD R177, R193, 0x1, R177 ;  /* 0x00000001c1b17824 */ /* 0x000fe400078e02b1 */
[C---:B------:R-:W-:Y:S02]  /*1fc0*/  IMAD R197, R14.reuse, R219, R197 ;  /* 0x000000db0ec57224 */ /* 0x040fe400078e02c5 */
[----:B------:R-:W-:Y:S01]  /*1fd0*/  IMAD.WIDE.U32 R194, R14, R218, R194 ;  /* 0x000000da0ec27225 */ /* 0x000fe200078e00c2 */
[----:B------:R-:W-:Y:S02]  /*1fe0*/  LOP3.LUT R148, R148, 0x2, R15, 0xe2, !PT ;  /* 0x0000000294947812 */ /* 0x000fe400078ee20f */
[----:B------:R-:W-:Y:S01]  /*1ff0*/  SHF.R.S32.HI R58, RZ, 0x5, R58 ;  /* 0x00000005ff3a7819 */ /* 0x000fe2000001143a */
[----:B------:R-:W-:Y:S01]  /*2000*/  @!P4 IMAD.MOV.U32 R12, RZ, RZ, RZ ;  /* 0x000000ffff0cc224 */ /* 0x000fe200078e00ff */
[----:B------:R-:W-:Y:S01]  /*2010*/  IADD3 R64, -R3, R56, RZ ;  /* 0x0000003803407210 */ /* 0x000fe20007ffe1ff */
[----:B------:R-:W-:Y:S01]  /*2020*/  IMAD.IADD R197, R195, 0x1, R197 ;  /* 0x00000001c3c57824 */ /* 0x000fe200078e02c5 */
[----:B------:R-:W-:-:S02]  /*2030*/  SEL R49, R49, 0xfffffff0, !P1 ;  /* 0xfffffff031317807 */ /* 0x000fc40004800000 */
[----:B------:R-:W-:Y:S02]  /*2040*/  SEL R47, R47, 0xffffffe0, !P2 ;  /* 0xffffffe02f2f7807 */ /* 0x000fe40005000000 */
[----:B------:R-:W-:Y:S01]  /*2050*/  LEA.HI.X R235, R192, R217, R177, 0x1, P0 ;  /* 0x000000d9c0eb7211 */ /* 0x000fe200000f0cb1 */
[----:B------:R-:W-:Y:S06]  /*2060*/  @!P3 BRA `(.L_x_903) ;  /* 0x000000cc0064b947 */ /* 0x000fec0003800000 */
[----:B------:R-:W2:Y:S04]  /*2070*/  LD.E.64 R28, desc[UR6][R10.64+0x120] ;  /* 0x000120060a1c7980 */ /* 0x000ea8000c101b00 */
[----:B------:R-:W3:Y:S04]  /*2080*/  LD.E.64 R30, desc[UR6][R10.64+0x118] ;  /* 0x000118060a1e7980 */ /* 0x000ee8000c101b00 */
[----:B------:R-:W4:Y:S04]  /*2090*/  LD.E.64 R198, desc[UR6][R10.64+0x130] ;  /* 0x000130060ac67980 */ /* 0x000f28000c101b00 */
[----:B------:R-:W3:Y:S04]  /*20a0*/  LD.E.64 R214, desc[UR6][R10.64+0x128] ;  /* 0x000128060ad67980 */ /* 0x000ee8000c101b00 */
[----:B------:R-:W3:Y:S04]  /*20b0*/  LD.E.64 R24, desc[UR6][R10.64+0x140] ;  /* 0x000140060a187980 */ /* 0x000ee8000c101b00 */
[----:B------:R-:W3:Y:S04]  /*20c0*/  LD.E.64 R16, desc[UR6][R10.64+0x138] ;  /* 0x000138060a107980 */ /* 0x000ee8000c101b00 */
[----:B------:R-:W3:Y:S04]  /*20d0*/  LD.E R8, desc[UR6][R10.64+0xd0] ;  /* 0x0000d0060a087980 */ /* 0x000ee8000c101900 */
[----:B------:R-:W3:Y:S04]  /*20e0*/  LD.E.64 R22, desc[UR6][R10.64+0x110] ;  /* 0x000110060a167980 */ /* 0x000ee8000c101b00 */
[----:B------:R-:W3:Y:S04]  /*20f0*/  LD.E.64 R20, desc[UR6][R10.64+0x108] ;  /* 0x000108060a147980 */ /* 0x000ee8000c101b00 */
[----:B------:R-:W3:Y:S04]  /*2100*/  LD.E.64 R14, desc[UR6][R10.64+0x150] ;  /* 0x000150060a0e7980 */ /* 0x000ee8000c101b00 */
[----:B------:R-:W3:Y:S01]  /*2110*/  LD.E.64 R6, desc[UR6][R10.64+0x148] ;  /* 0x000148060a067980 */ /* 0x000ee2000c101b00 */
[C---:B------:R-:W-:Y:S01]  /*2120*/  IMAD.SHL.U32 R83, R62.reuse, 0x40, RZ ;  /* 0x000000403e537824 */ /* 0x040fe200078e00ff */
[----:B------:R-:W-:Y:S01]  /*2130*/  SHF.L.U64.HI R84, R62, 0x6, R63 ;  /* 0x000000063e547819 */ /* 0x000fe2000001023f */
[----:B------:R-:W-:Y:S01]  /*2140*/  IMAD.WIDE.U32 R182, R60, 0xa0, RZ ;  /* 0x000000a03cb67825 */ /* 0x000fe200078e00ff */
[----:B------:R-:W-:-:S02]  /*2150*/  LOP3.LUT R168, R148, 0xffff, RZ, 0xc0, !PT ;  /* 0x0000ffff94a87812 */ /* 0x000fc400078ec0ff */
[C-C-:B------:R-:W-:Y:S01]  /*2160*/  SHF.L.U64.HI R79, R60.reuse, 0x5, R61.reuse ;  /* 0x000000053c4f7819 */ /* 0x140fe2000001023d */
[----:B------:R-:W-:Y:S01]  /*2170*/  IMAD R81, R63, 0x30, RZ ;  /* 0x000000303f517824 */ /* 0x000fe200078e02ff */
[C---:B------:R-:W-:Y:S01]  /*2180*/  SHF.L.U32 R78, R60.reuse, 0x5, RZ ;  /* 0x000000053c4e7819 */ /* 0x040fe200000006ff */
[C---:B------:R-:W-:Y:S01]  /*2190*/  IMAD.SHL.U32 R75, R60.reuse, 0x40, RZ ;  /* 0x000000403c4b7824 */ /* 0x040fe200078e00ff */
[----:B------:R-:W-:Y:S01]  /*21a0*/  SHF.L.U64.HI R76, R60, 0x6, R61 ;  /* 0x000000063c4c7819 */ /* 0x000fe2000001023d */
[C---:B------:R-:W-:Y:S01]  /*21b0*/  IMAD R77, R61.reuse, 0x60, RZ ;  /* 0x000000603d4d7824 */ /* 0x040fe200078e02ff */
[----:B------:R-:W-:Y:S01]  /*21c0*/  LOP3.LUT R169, R168, 0x1, RZ, 0xc0, !PT ;  /* 0x00000001a8a97812 */ /* 0x000fe200078ec0ff */
[----:B------:R-:W-:Y:S01]  /*21d0*/  IMAD R73, R61, 0xc0, RZ ;  /* 0x000000c03d497824 */ /* 0x000fe200078e02ff */
[----:B------:R-:W-:Y:S01]  /*21e0*/  SHF.L.U64.HI R79, R78, 0x1, R79 ;  /* 0x000000014e4f7819 */ /* 0x000fe2000001024f */
[----:B------:R-:W-:Y:S01]  /*21f0*/  IMAD.WIDE.U32 R184, R60, 0x60, RZ ;  /* 0x000000603cb87825 */ /* 0x000fe200078e00ff */
[----:B------:R-:W-:-:S02]  /*2200*/  SHF.L.U64.HI R76, R75, 0x1, R76 ;  /* 0x000000014b4c7819 */ /* 0x000fc4000001024c */
[----:B------:R-:W-:Y:S01]  /*2210*/  IADD3 R69, R212, 0x20, RZ ;  /* 0x00000020d4457810 */ /* 0x000fe20007ffe0ff */
[----:B------:R-:W-:Y:S01]  /*2220*/  IMAD.WIDE.U32 R180, R60, 0xc0, RZ ;  /* 0x000000c03cb47825 */ /* 0x000fe200078e00ff */
[----:B------:R-:W-:Y:S02]  /*2230*/  IADD3 R166, R212, 0x50, RZ ;  /* 0x00000050d4a67810 */ /* 0x000fe40007ffe0ff */
[C---:B------:R-:W-:Y:S01]  /*2240*/  SHF.L.U64.HI R88, R62.reuse, 0x5, R63 ;  /* 0x000000053e587819 */ /* 0x040fe2000001023f */
[----:B------:R-:W-:Y:S01]  /*2250*/  IMAD R71, R61, 0xe0, RZ ;  /* 0x000000e03d477824 */ /* 0x000fe200078e02ff */
[----:B------:R-:W-:Y:S01]  /*2260*/  SHF.L.U32 R87, R62, 0x5, RZ ;  /* 0x000000053e577819 */ /* 0x000fe200000006ff */
[----:B------:R-:W-:Y:S01]  /*2270*/  IMAD.WIDE.U32 R178, R60, 0xe0, RZ ;  /* 0x000000e03cb27825 */ /* 0x000fe200078e00ff */
[----:B------:R-:W-:Y:S02]  /*2280*/  MOV R130, R236 ;  /* 0x000000ec00827202 */ /* 0x000fe40000000f00 */
[----:B------:R-:W-:Y:S01]  /*2290*/  MOV R132, R152 ;  /* 0x0000009800847202 */ /* 0x000fe20000000f00 */
[----:B------:R-:W-:Y:S01]  /*22a0*/  VIADD R70, R212, 0x10 ;  /* 0x00000010d4467836 */ /* 0x000fe20000000000 */
[----:B------:R-:W-:Y:S01]  /*22b0*/  LOP3.LUT R168, R168, 0x2, RZ, 0xc0, !PT ;  /* 0x00000002a8a87812 */ /* 0x000fe200078ec0ff */
[----:B------:R-:W-:Y:S01]  /*22c0*/  VIADD R67, R212, 0x30 ;  /* 0x00000030d4437836 */ /* 0x000fe20000000000 */
[----:B------:R-:W-:Y:S01]  /*22d0*/  SHF.L.U32 R78, R78, 0x1, RZ ;  /* 0x000000014e4e7819 */ /* 0x000fe200000006ff */
[C---:B------:R-:W-:Y:S01]  /*22e0*/  VIADD R167, R212.reuse, 0x40 ;  /* 0x00000040d4a77836 */ /* 0x040fe20000000000 */
[----:B------:R-:W-:Y:S01]  /*22f0*/  IADD3 R77, R185, R77, RZ ;  /* 0x0000004db94d7210 */ /* 0x000fe20007ffe0ff */
[C---:B------:R-:W-:Y:S01]  /*2300*/  VIADD R165, R212.reuse, 0x60 ;  /* 0x00000060d4a57836 */ /* 0x040fe20000000000 */
[----:B------:R-:W-:Y:S01]  /*2310*/  IADD3 R73, R181, R73, RZ ;  /* 0x00000049b5497210 */ /* 0x000fe20007ffe0ff */
[----:B------:R-:W-:-:S02]  /*2320*/  VIADD R164, R212, 0x70 ;  /* 0x00000070d4a47836 */ /* 0x000fc40000000000 */
[----:B------:R-:W-:Y:S02]  /*2330*/  IMAD.MOV.U32 R131, RZ, RZ, R235 ;  /* 0x000000ffff837224 */ /* 0x000fe400078e00eb */
[----:B------:R-:W-:Y:S02]  /*2340*/  IMAD.MOV.U32 R133, RZ, RZ, R153 ;  /* 0x000000ffff857224 */ /* 0x000fe400078e0099 */
[----:B------:R-:W-:Y:S02]  /*2350*/  IMAD.SHL.U32 R75, R75, 0x2, RZ ;  /* 0x000000024b4b7824 */ /* 0x000fe400078e00ff */
[----:B------:R-:W-:Y:S02]  /*2360*/  IMAD.IADD R71, R179, 0x1, R71 ;  /* 0x00000001b3477824 */ /* 0x000fe400078e0247 */
[----:B--2---:R-:W-:-:S04]  /*2370*/  IMAD R3, R29, R239, RZ ;  /* 0x000000ef1d037224 */ /* 0x004fc800078e02ff */
[----:B------:R-:W-:Y:S02]  /*2380*/  IMAD R0, R28, R72, R3 ;  /* 0x000000481c007224 */ /* 0x000fe400078e0203 */
[----:B------:R-:W-:Y:S01]  /*2390*/  IMAD.WIDE.U32 R28, R239, R28, R18 ;  /* 0x0000001cef1c7225 */ /* 0x000fe200078e0012 */
[----:B----4-:R-:W-:-:S03]  /*23a0*/  SHF.L.U64.HI R111, R198, 0x4, R199 ;  /* 0x00000004c66f7819 */ /* 0x010fc600000102c7 */
[----:B---3--:R-:W-:Y:S01]  /*23b0*/  IMAD R3, R31, R239, RZ ;  /* 0x000000ef1f037224 */ /* 0x008fe200078e02ff */
[----:B------:R-:W-:Y:S01]  /*23c0*/  SHF.L.U64.HI R113, R198, 0x5, R199 ;  /* 0x00000005c6717819 */ /* 0x000fe200000102c7 */
[----:B------:R-:W-:Y:S01]  /*23d0*/  IMAD.IADD R29, R29, 0x1, R0 ;  /* 0x000000011d1d7824 */ /* 0x000fe200078e0200 */
[----:B------:R-:W-:Y:S01]  /*23e0*/  SHF.L.U32 R92, R214, 0x4, RZ ;  /* 0x00000004d65c7819 */ /* 0x000fe200000006ff */
[----:B------:R-:W-:Y:S01]  /*23f0*/  IMAD R0, R30, R72, R3 ;  /* 0x000000481e007224 */ /* 0x000fe200078e0203 */
[----:B------:R-:W-:Y:S01]  /*2400*/  SHF.R.S32.HI R3, RZ, 0x1f, R5 ;  /* 0x0000001fff037819 */ /* 0x000fe20000011405 */
[----:B------:R-:W-:Y:S01]  /*2410*/  IMAD.WIDE.U32 R26, R239, R30, R18 ;  /* 0x0000001eef1a7225 */ /* 0x000fe200078e0012 */
[C-C-:B------:R-:W-:Y:S02]  /*2420*/  SHF.L.U64.HI R91, R214.reuse, 0x4, R215.reuse ;  /* 0x00000004d65b7819 */ /* 0x140fe400000102d7 */
[----:B------:R-:W-:Y:S01]  /*2430*/  SHF.L.U64.HI R99, R214, 0x5, R215 ;  /* 0x00000005d6637819 */ /* 0x000fe200000102d7 */
[-C--:B------:R-:W-:Y:S01]  /*2440*/  IMAD R2, R199, R5.reuse, RZ ;  /* 0x00000005c7027224 */ /* 0x080fe200078e02ff */
[C---:B------:R-:W-:Y:S01]  /*2450*/  SHF.L.U32 R114, R198.reuse, 0x5, RZ ;  /* 0x00000005c6727819 */ /* 0x040fe200000006ff */
[----:B------:R-:W-:Y:S01]  /*2460*/  IMAD.IADD R27, R27, 0x1, R0 ;  /* 0x000000011b1b7824 */ /* 0x000fe200078e0200 */
[----:B------:R-:W-:Y:S01]  /*2470*/  SHF.L.U64.HI R116, R198, 0x6, R199 ;  /* 0x00000006c6747819 */ /* 0x000fe200000102c7 */
[----:B------:R-:W-:Y:S01]  /*2480*/  IMAD R0, R215, R5, RZ ;  /* 0x00000005d7007224 */ /* 0x000fe200078e02ff */
[----:B------:R-:W-:Y:S01]  /*2490*/  LEA.HI R151, R8, R8, RZ, 0x1 ;  /* 0x0000000808977211 */ /* 0x000fe200078f08ff */
[----:B------:R-:W-:Y:S01]  /*24a0*/  IMAD R2, R198, R3, R2 ;  /* 0x00000003c6027224 */ /* 0x000fe200078e0202 */
[----:B------:R-:W-:Y:S01]  /*24b0*/  SHF.L.U64.HI R113, R114, 0x1, R113 ;  /* 0x0000000172717819 */ /* 0x000fe20000010271 */
[----:B------:R-:W-:Y:S01]  /*24c0*/  IMAD.WIDE.U32 R28, R198, R5, R28 ;  /* 0x00000005c61c7225 */ /* 0x000fe200078e001c */
[----:B------:R-:W-:-:S02]  /*24d0*/  SHF.R.S32.HI R151, RZ, 0x1, R151 ;  /* 0x00000001ff977819 */ /* 0x000fc40000011497 */
[C---:B------:R-:W-:Y:S01]  /*24e0*/  SHF.L.U64.HI R97, R214.reuse, 0x6, R215 ;  /* 0x00000006d6617819 */ /* 0x040fe200000102d7 */
[C---:B------:R-:W-:Y:S01]  /*24f0*/  IMAD R0, R214.reuse, R3, R0 ;  /* 0x00000003d6007224 */ /* 0x040fe200078e0200 */
[----:B------:R-:W-:Y:S01]  /*2500*/  IADD3 R29, R29, R2, RZ ;  /* 0x000000021d1d7210 */ /* 0x000fe20007ffe0ff */
[----:B------:R-:W-:Y:S01]  /*2510*/  IMAD.WIDE.U32 R26, R214, R5, R26 ;  /* 0x00000005d61a7225 */ /* 0x000fe200078e001a */
[----:B------:R-:W-:Y:S02]  /*2520*/  IADD3 R3, P0, -R90, R212, RZ ;  /* 0x000000d45a037210 */ /* 0x000fe40007f1e1ff */
[----:B------:R-:W-:Y:S01]  /*2530*/  SHF.L.U32 R171, R151, 0x4, RZ ;  /* 0x0000000497ab7819 */ /* 0x000fe200000006ff */
[-C--:B------:R-:W-:Y:S01]  /*2540*/  IMAD R2, R25, R4.reuse, RZ ;  /* 0x0000000419027224 */ /* 0x080fe200078e02ff */
[----:B------:R-:W-:Y:S01]  /*2550*/  SHF.L.U32 R159, R151, 0x6, RZ ;  /* 0x00000006979f7819 */ /* 0x000fe200000006ff */
[----:B------:R-:W-:Y:S01]  /*2560*/  IMAD.IADD R27, R27, 0x1, R0 ;  /* 0x000000011b1b7824 */ /* 0x000fe200078e0200 */
[----:B------:R-:W-:Y:S01]  /*2570*/  SHF.L.U32 R98, R214, 0x6, RZ ;  /* 0x00000006d6627819 */ /* 0x000fe200000006ff */
[-C--:B------:R-:W-:Y:S01]  /*2580*/  IMAD R0, R17, R4.reuse, RZ ;  /* 0x0000000411007224 */ /* 0x080fe200078e02ff */
[----:B------:R-:W-:Y:S01]  /*2590*/  SHF.R.S32.HI R17, RZ, 0x1f, R90 ;  /* 0x0000001fff117819 */ /* 0x000fe2000001145a */
[----:B------:R-:W-:Y:S01]  /*25a0*/  IMAD R2, R24, R13, R2 ;  /* 0x0000000d18027224 */ /* 0x000fe200078e0202 */
[----:B------:R-:W-:Y:S01]  /*25b0*/  SHF.L.U32 R114, R114, 0x1, RZ ;  /* 0x0000000172727819 */ /* 0x000fe200000006ff */
[----:B------:R-:W-:Y:S01]  /*25c0*/  IMAD.WIDE.U32 R24, R24, R4, R28 ;  /* 0x0000000418187225 */ /* 0x000fe200078e001c */
[----:B------:R-:W-:-:S02]  /*25d0*/  SHF.R.S32.HI R147, RZ, 0x1f, R171 ;  /* 0x0000001fff937819 */ /* 0x000fc400000114ab */
[----:B------:R-:W-:Y:S01]  /*25e0*/  SHF.R.S32.HI R142, RZ, 0x1f, R159 ;  /* 0x0000001fff8e7819 */ /* 0x000fe2000001149f */
[----:B------:R-:W-:Y:S01]  /*25f0*/  IMAD R0, R16, R13, R0 ;  /* 0x0000000d10007224 */ /* 0x000fe200078e0200 */
[----:B------:R-:W-:Y:S01]  /*2600*/  IADD3 R13, R25, R2, RZ ;  /* 0x00000002190d7210 */ /* 0x000fe20007ffe0ff */
[----:B------:R-:W-:Y:S02]  /*2610*/  IMAD.X R17, R213, 0x1, ~R17, P0 ;  /* 0x00000001d5117824 */ /* 0x000fe400000e0e11 */
[----:B-----5:R-:W-:Y:S01]  /*2620*/  IMAD.IADD R2, R12, 0x1, R5 ;  /* 0x000000010c027824 */ /* 0x020fe200078e0205 */
[----:B------:R-:W-:Y:S01]  /*2630*/  MOV R12, R24 ;  /* 0x00000018000c7202 */ /* 0x000fe20000000f00 */
[----:B------:R-:W-:Y:S02]  /*2640*/  IMAD R121, R17, R198, RZ ;  /* 0x000000c611797224 */ /* 0x000fe400078e02ff */
[----:B------:R-:W-:-:S04]  /*2650*/  IMAD.WIDE.U32 R26, R16, R4, R26 ;  /* 0x00000004101a7225 */ /* 0x000fc800078e001a */
[-C--:B------:R-:W-:Y:S02]  /*2660*/  IMAD R121, R199, R3.reuse, R121 ;  /* 0x00000003c7797224 */ /* 0x080fe400078e0279 */
[----:B------:R-:W-:-:S04]  /*2670*/  IMAD.WIDE.U32 R12, R198, R3, R12 ;  /* 0x00000003c60c7225 */ /* 0x000fc800078e000c */
[----:B------:R-:W-:Y:S01]  /*2680*/  IMAD.IADD R25, R27, 0x1, R0 ;  /* 0x000000011b197824 */ /* 0x000fe200078e0200 */
[----:B------:R-:W-:Y:S01]  /*2690*/  IADD3 R121, R13, R121, RZ ;  /* 0x000000790d797210 */ /* 0x000fe20007ffe0ff */
[----:B------:R-:W-:Y:S01]  /*26a0*/  IMAD.MOV.U32 R24, RZ, RZ, R26 ;  /* 0x000000ffff187224 */ /* 0x000fe200078e001a */
[C---:B------:R-:W-:Y:S01]  /*26b0*/  LEA R122, P1, R12.reuse, R22, 0x1 ;  /* 0x000000160c7a7211 */ /* 0x040fe200078208ff */
[----:B------:R-:W-:Y:S02]  /*26c0*/  IMAD R125, R17, R214, RZ ;  /* 0x000000d6117d7224 */ /* 0x000fe400078e02ff */
[----:B------:R-:W-:Y:S01]  /*26d0*/  IMAD R2, R151, R2, RZ ;  /* 0x0000000297027224 */ /* 0x000fe200078e02ff */
[----:B------:R-:W-:Y:S01]  /*26e0*/  LEA.HI.X R121, R12, R23, R121, 0x1, P1 ;  /* 0x000000170c797211 */ /* 0x000fe200008f0c79 */
[----:B------:R-:W-:Y:S02]  /*26f0*/  IMAD R5, R212, R151, R170 ;  /* 0x00000097d4057224 */ /* 0x000fe400078e02aa */
[-C--:B------:R-:W-:Y:S01]  /*2700*/  IMAD R125, R215, R3.reuse, R125 ;  /* 0x00000003d77d7224 */ /* 0x080fe200078e027d */
[----:B------:R-:W-:Y:S01]  /*2710*/  SHF.R.S32.HI R0, RZ, 0x1f, R2 ;  /* 0x0000001fff007819 */ /* 0x000fe20000011402 */
[----:B------:R-:W-:Y:S01]  /*2720*/  IMAD.WIDE.U32 R16, R214, R3, R24 ;  /* 0x00000003d6107225 */ /* 0x000fe200078e0018 */
[----:B------:R-:W-:-:S03]  /*2730*/  IADD3 R13, P3, R2, R5, RZ ;  /* 0x00000005020d7210 */ /* 0x000fc60007f7e0ff */
[----:B------:R-:W-:Y:S01]  /*2740*/  IMAD.IADD R3, R170, 0x1, R5 ;  /* 0x00000001aa037824 */ /* 0x000fe200078e0205 */
[----:B------:R-:W-:Y:S01]  /*2750*/  LEA R124, P0, R16, R20, 0x1 ;  /* 0x00000014107c7211 */ /* 0x000fe200078008ff */
[----:B------:R-:W-:Y:S02]  /*2760*/  IMAD.SHL.U32 R12, R13, 0x2, RZ ;  /* 0x000000020d0c7824 */ /* 0x000fe400078e00ff */
[----:B------:R-:W-:Y:S01]  /*2770*/  IMAD.IADD R125, R17, 0x1, R125 ;  /* 0x00000001117d7824 */ /* 0x000fe200078e027d */
[----:B------:R-:W-:Y:S01]  /*2780*/  IADD3 R129, P2, R2, R3, RZ ;  /* 0x0000000302817210 */ /* 0x000fe20007f5e0ff */
[----:B------:R-:W-:Y:S01]  /*2790*/  VIADD R162, R171, 0x40 ;  /* 0x00000040aba27836 */ /* 0x000fe20000000000 */
[----:B------:R-:W-:Y:S01]  /*27a0*/  LEA.HI.X.SX32 R2, R5, R0, 0x1, P3 ;  /* 0x0000000005027211 */ /* 0x000fe200018f0eff */
[----:B------:R-:W-:Y:S01]  /*27b0*/  IMAD.SHL.U32 R100, R214, 0x20, RZ ;  /* 0x00000020d6647824 */ /* 0x000fe200078e00ff */
[-C--:B------:R-:W-:Y:S01]  /*27c0*/  IADD3 R50, P1, R14, R12.reuse, RZ ;  /* 0x0000000c0e327210 */ /* 0x080fe20007f3e0ff */
[C---:B------:R-:W-:Y:S01]  /*27d0*/  IMAD.SHL.U32 R112, R198.reuse, 0x10, RZ ;  /* 0x00000010c6707824 */ /* 0x040fe200078e00ff */
[----:B------:R-:W-:Y:S01]  /*27e0*/  SHF.L.U64.HI R13, R13, 0x1, R2 ;  /* 0x000000010d0d7819 */ /* 0x000fe20000010202 */
[----:B------:R-:W-:Y:S01]  /*27f0*/  IMAD.SHL.U32 R117, R198, 0x40, RZ ;  /* 0x00000040c6757824 */ /* 0x000fe200078e00ff */
[----:B------:R-:W-:Y:S01]  /*2800*/  LEA.HI.X R125, R16, R21, R125, 0x1, P0 ;  /* 0x00000015107d7211 */ /* 0x000fe200000f0c7d */
[----:B------:R-:W-:Y:S01]  /*2810*/  IMAD.SHL.U32 R163, R151, 0x20, RZ ;  /* 0x0000002097a37824 */ /* 0x000fe200078e00ff */
[----:B------:R-:W-:Y:S01]  /*2820*/  IADD3 R12, P0, R6, R12, RZ ;  /* 0x0000000c060c7210 */ /* 0x000fe20007f1e0ff */
[----:B------:R-:W-:Y:S01]  /*2830*/  IMAD.X R51, R15, 0x1, R13, P1 ;  /* 0x000000010f337824 */ /* 0x000fe200008e060d */
[----:B------:R-:W-:Y:S01]  /*2840*/  IADD3 R160, R171, R162, RZ ;  /* 0x000000a2aba07210 */ /* 0x000fe20007ffe0ff */
[----:B------:R-:W-:Y:S01]  /*2850*/  IMAD R161, R151, 0x30, RZ ;  /* 0x0000003097a17824 */ /* 0x000fe200078e02ff */
[----:B------:R-:W-:Y:S01]  /*2860*/  IADD3.X R13, R7, R13, RZ, P0, !PT ;  /* 0x0000000d070d7210 */ /* 0x000fe200007fe4ff */
[----:B------:R-:W-:Y:S01]  /*2870*/  IMAD R157, R151, 0x50, RZ ;  /* 0x00000050979d7824 */ /* 0x000fe200078e02ff */
[----:B------:R-:W-:Y:S01]  /*2880*/  IADD3 R86, P0, R233, 0x40, RZ ;  /* 0x00000040e9567810 */ /* 0x000fe20007f1e0ff */
[----:B------:R-:W-:Y:S01]  /*2890*/  IMAD.IADD R158, R171, 0x1, R160 ;  /* 0x00000001ab9e7824 */ /* 0x000fe200078e02a0 */
[----:B------:R-:W-:Y:S01]  /*28a0*/  LEA.HI.X.SX32 R0, R3, R0, 0x1, P2 ;  /* 0x0000000003007211 */ /* 0x000fe200010f0eff */
[----:B------:R-:W-:Y:S01]  /*28b0*/  IMAD R3, R61, 0xa0, RZ ;  /* 0x000000a03d037824 */ /* 0x000fe200078e02ff */
[----:B------:R-:W-:Y:S01]  /*28c0*/  IADD3.X R85, RZ, R234, RZ, P0, !PT ;  /* 0x000000eaff557210 */ /* 0x000fe200007fe4ff */
[----:B------:R-:W-:Y:S01]  /*28d0*/  IMAD.IADD R156, R171, 0x1, R158 ;  /* 0x00000001ab9c7824 */ /* 0x000fe200078e029e */
[-C--:B------:R-:W-:Y:S01]  /*28e0*/  IADD3 R210, P1, R86, R233.reuse, RZ ;  /* 0x000000e956d27210 */ /* 0x080fe20007f3e0ff */
[----:B------:R-:W-:Y:S01]  /*28f0*/  IMAD.IADD R74, R183, 0x1, R3 ;  /* 0x00000001b74a7824 */ /* 0x000fe200078e0203 */
[----:B------:R-:W-:Y:S01]  /*2900*/  IADD3 R206, P0, R83, 0x40, RZ ;  /* 0x0000004053ce7810 */ /* 0x000fe20007f1e0ff */
[----:B------:R-:W-:Y:S01]  /*2910*/  IMAD.IADD R154, R171, 0x1, R156 ;  /* 0x00000001ab9a7824 */ /* 0x000fe200078e029c */
[----:B------:R-:W-:Y:S01]  /*2920*/  SHF.L.U32 R128, R129, 0x1, RZ ;  /* 0x0000000181807819 */ /* 0x000fe200000006ff */
[----:B------:R-:W-:Y:S01]  /*2930*/  IMAD.X R211, R85, 0x1, R234, P1 ;  /* 0x0000000155d37824 */ /* 0x000fe200008e06ea */
[----:B------:R-:W-:Y:S01]  /*2940*/  IADD3.X R207, RZ, R84, RZ, P0, !PT ;  /* 0x00000054ffcf7210 */ /* 0x000fe200007fe4ff */
[----:B------:R-:W-:Y:S01]  /*2950*/  IMAD R155, R151, 0x60, RZ ;  /* 0x00000060979b7824 */ /* 0x000fe200078e02ff */
[----:B------:R-:W-:Y:S01]  /*2960*/  IADD3 R208, P1, R210, R233, RZ ;  /* 0x000000e9d2d07210 */ /* 0x000fe20007f3e0ff */
[----:B------:R-:W-:Y:S01]  /*2970*/  IMAD.WIDE.U32 R190, R62, 0x30, R210 ;  /* 0x000000303ebe7825 */ /* 0x000fe200078e00d2 */
[----:B------:R-:W-:-:S02]  /*2980*/  IADD3 R93, P0, R92, 0x40, RZ ;  /* 0x000000405c5d7810 */ /* 0x000fc40007f1e0ff */
[----:B------:R-:W-:Y:S01]  /*2990*/  IADD3.X R209, R211, R234, RZ, P1, !PT ;  /* 0x000000ead3d17210 */ /* 0x000fe20000ffe4ff */
[----:B------:R-:W-:Y:S01]  /*29a0*/  IMAD R115, R199, 0x60, RZ ;  /* 0x00000060c7737824 */ /* 0x000fe200078e02ff */
[----:B------:R-:W-:Y:S01]  /*29b0*/  IADD3 R96, P1, R93, R92, RZ ;  /* 0x0000005c5d607210 */ /* 0x000fe20007f3e0ff */
[--C-:B------:R-:W-:Y:S01]  /*29c0*/  IMAD.X R94, RZ, RZ, R91.reuse, P0 ;  /* 0x000000ffff5e7224 */ /* 0x100fe200000e065b */
[----:B------:R-:W-:Y:S01]  /*29d0*/  IADD3 R101, P0, R100, R93, RZ ;  /* 0x0000005d64657210 */ /* 0x000fe20007f1e0ff */
[----:B------:R-:W-:Y:S01]  /*29e0*/  IMAD R5, R199, 0xa0, RZ ;  /* 0x000000a0c7057824 */ /* 0x000fe200078e02ff */
[----:B------:R-:W-:Y:S01]  /*29f0*/  IADD3 R150, R171, R154, RZ ;  /* 0x0000009aab967210 */ /* 0x000fe20007ffe0ff */
[----:B------:R-:W-:Y:S01]  /*2a00*/  IMAD.X R95, R94, 0x1, R91, P1 ;  /* 0x000000015e5f7824 */ /* 0x000fe200008e065b */
[----:B------:R-:W-:Y:S01]  /*2a10*/  IADD3.X R102, R99, R94, RZ, P0, !PT ;  /* 0x0000005e63667210 */ /* 0x000fe200007fe4ff */
[C---:B------:R-:W-:Y:S01]  /*2a20*/  IMAD R119, R199.reuse, 0xc0, RZ ;  /* 0x000000c0c7777824 */ /* 0x040fe200078e02ff */
[----:B------:R-:W-:Y:S01]  /*2a30*/  IADD3 R103, P1, R100, R96, RZ ;  /* 0x0000006064677210 */ /* 0x000fe20007f3e0ff */
[----:B------:R-:W-:Y:S01]  /*2a40*/  IMAD R3, R199, 0xe0, RZ ;  /* 0x000000e0c7037824 */ /* 0x000fe200078e02ff */
[----:B------:R-:W-:Y:S01]  /*2a50*/  IADD3 R105, P0, R101, R100, RZ ;  /* 0x0000006465697210 */ /* 0x000fe20007f1e0ff */
[----:B------:R-:W-:Y:S01]  /*2a60*/  IMAD.WIDE.U32 R204, R198, 0x60, RZ ;  /* 0x00000060c6cc7825 */ /* 0x000fe200078e00ff */
[----:B------:R-:W-:-:S02]  /*2a70*/  SHF.L.U64.HI R129, R129, 0x1, R0 ;  /* 0x0000000181817819 */ /* 0x000fc40000010200 */
[-C--:B------:R-:W-:Y:S01]  /*2a80*/  IADD3 R126, P3, R14, R128.reuse, RZ ;  /* 0x000000800e7e7210 */ /* 0x080fe20007f7e0ff */
[----:B------:R-:W-:Y:S01]  /*2a90*/  IMAD.WIDE.U32 R202, R198, 0xa0, RZ ;  /* 0x000000a0c6ca7825 */ /* 0x000fe200078e00ff */
[----:B------:R-:W-:Y:S02]  /*2aa0*/  IADD3.X R104, R99, R95, RZ, P1, !PT ;  /* 0x0000005f63687210 */ /* 0x000fe40000ffe4ff */
[----:B------:R-:W-:Y:S01]  /*2ab0*/  IADD3.X R106, R102, R99, RZ, P0, !PT ;  /* 0x00000063666a7210 */ /* 0x000fe200007fe4ff */
[----:B------:R-:W-:Y:S01]  /*2ac0*/  IMAD.WIDE.U32 R200, R198, 0xc0, RZ ;  /* 0x000000c0c6c87825 */ /* 0x000fe200078e00ff */
[----:B------:R-:W-:Y:S02]  /*2ad0*/  IADD3 R128, P2, R6, R128, RZ ;  /* 0x0000008006807210 */ /* 0x000fe40007f5e0ff */
[-C--:B------:R-:W-:Y:S01]  /*2ae0*/  IADD3 R108, P1, R103, R100.reuse, RZ ;  /* 0x00000064676c7210 */ /* 0x080fe20007f3e0ff */
[----:B------:R-:W-:Y:S01]  /*2af0*/  IMAD R151, R151, 0x70, RZ ;  /* 0x0000007097977824 */ /* 0x000fe200078e02ff */
[----:B------:R-:W-:Y:S01]  /*2b00*/  IADD3 R110, P0, R105, R100, RZ ;  /* 0x00000064696e7210 */ /* 0x000fe20007f1e0ff */
[----:B------:R-:W-:Y:S01]  /*2b10*/  IMAD.WIDE.U32 R186, R62, 0x30, R206 ;  /* 0x000000303eba7825 */ /* 0x000fe200078e00ce */
[----:B------:R-:W-:-:S02]  /*2b20*/  IADD3 R149, R171, R150, RZ ;  /* 0x00000096ab957210 */ /* 0x000fc40007ffe0ff */
[----:B------:R-:W-:Y:S01]  /*2b30*/  SHF.L.U64.HI R111, R112, 0x1, R111 ;  /* 0x00000001706f7819 */ /* 0x000fe2000001026f */
[----:B------:R-:W-:Y:S01]  /*2b40*/  IMAD.WIDE.U32 R188, R62, 0x30, R208 ;  /* 0x000000303ebc7825 */ /* 0x000fe200078e00d0 */
[----:B------:R-:W-:Y:S02]  /*2b50*/  SHF.L.U64.HI R116, R117, 0x1, R116 ;  /* 0x0000000175747819 */ /* 0x000fe40000010274 */
[----:B------:R-:W-:Y:S01]  /*2b60*/  IADD3 R82, R191, R81, RZ ;  /* 0x00000051bf527210 */ /* 0x000fe20007ffe0ff */
[----:B------:R-:W-:Y:S01]  /*2b70*/  IMAD.WIDE.U32 R198, R198, 0xe0, RZ ;  /* 0x000000e0c6c67825 */ /* 0x000fe200078e00ff */
[----:B------:R-:W-:Y:S02]  /*2b80*/  IADD3 R115, R205, R115, RZ ;  /* 0x00000073cd737210 */ /* 0x000fe40007ffe0ff */
[----:B------:R-:W-:Y:S01]  /*2b90*/  IADD3 R119, R201, R119, RZ ;  /* 0x00000077c9777210 */ /* 0x000fe20007ffe0ff */
[----:B------:R-:W-:Y:S01]  /*2ba0*/  IMAD.X R127, R15, 0x1, R129, P3 ;  /* 0x000000010f7f7824 */ /* 0x000fe200018e0681 */
[----:B------:R-:W-:Y:S01]  /*2bb0*/  SHF.R.S32.HI R146, RZ, 0x1f, R163 ;  /* 0x0000001fff927819 */ /* 0x000fe200000114a3 */
[----:B------:R-:W-:Y:S01]  /*2bc0*/  IMAD.IADD R80, R81, 0x1, R187 ;  /* 0x0000000151507824 */ /* 0x000fe200078e02bb */
[----:B------:R-:W-:Y:S01]  /*2bd0*/  SHF.R.S32.HI R144, RZ, 0x1f, R161 ;  /* 0x0000001fff907819 */ /* 0x000fe200000114a1 */
[----:B------:R-:W-:Y:S01]  /*2be0*/  IMAD.X R129, R7, 0x1, R129, P2 ;  /* 0x0000000107817824 */ /* 0x000fe200010e0681 */
[----:B------:R-:W-:Y:S01]  /*2bf0*/  SHF.R.S32.HI R140, RZ, 0x1f, R157 ;  /* 0x0000001fff8c7819 */ /* 0x000fe2000001149d */
[----:B------:R-:W-:Y:S01]  /*2c00*/  IMAD.MOV.U32 R14, RZ, RZ, R48 ;  /* 0x000000ffff0e7224 */ /* 0x000fe200078e0030 */
[----:B------:R-:W-:Y:S01]  /*2c10*/  SHF.R.S32.HI R138, RZ, 0x1f, R155 ;  /* 0x0000001fff8a7819 */ /* 0x000fe2000001149b */
[----:B------:R-:W-:Y:S01]  /*2c20*/  IMAD.SHL.U32 R112, R112, 0x2, RZ ;  /* 0x0000000270707824 */ /* 0x000fe200078e00ff */
[----:B------:R-:W-:Y:S01]  /*2c30*/  SHF.R.S32.HI R136, RZ, 0x1f, R151 ;  /* 0x0000001fff887819 */ /* 0x000fe20000011497 */
[----:B------:R-:W-:Y:S01]  /*2c40*/  IMAD.SHL.U32 R117, R117, 0x2, RZ ;  /* 0x0000000275757824 */ /* 0x000fe200078e00ff */
[----:B------:R-:W-:Y:S01]  /*2c50*/  SHF.R.S32.HI R145, RZ, 0x1f, R162 ;  /* 0x0000001fff917819 */ /* 0x000fe200000114a2 */
[----:B------:R-:W-:Y:S01]  /*2c60*/  IMAD.IADD R118, R203, 0x1, R5 ;  /* 0x00000001cb767824 */ /* 0x000fe200078e0205 */
[----:B------:R-:W-:Y:S01]  /*2c70*/  IADD3 R81, R81, R189, RZ ;  /* 0x000000bd51517210 */ /* 0x000fe20007ffe0ff */
[----:B------:R-:W-:Y:S01]  /*2c80*/  IMAD.IADD R120, R199, 0x1, R3 ;  /* 0x00000001c7787824 */ /* 0x000fe200078e0203 */
[----:B------:R-:W-:Y:S01]  /*2c90*/  SHF.R.S32.HI R143, RZ, 0x1f, R160 ;  /* 0x0000001fff8f7819 */ /* 0x000fe200000114a0 */
[--C-:B------:R-:W-:Y:S01]  /*2ca0*/  IMAD.X R107, R104, 0x1, R99.reuse, P1 ;  /* 0x00000001686b7824 */ /* 0x100fe200008e0663 */
[----:B------:R-:W-:Y:S01]  /*2cb0*/  SHF.R.S32.HI R141, RZ, 0x1f, R158 ;  /* 0x0000001fff8d7819 */ /* 0x000fe2000001149e */
[----:B------:R-:W-:Y:S01]  /*2cc0*/  IMAD.X R109, R106, 0x1, R99, P0 ;  /* 0x000000016a6d7824 */ /* 0x000fe200000e0663 */
[----:B------:R-:W-:-:S02]  /*2cd0*/  SHF.R.S32.HI R139, RZ, 0x1f, R156 ;  /* 0x0000001fff8b7819 */ /* 0x000fc4000001149c */
[----:B------:R-:W-:Y:S02]  /*2ce0*/  SHF.R.S32.HI R137, RZ, 0x1f, R154 ;  /* 0x0000001fff897819 */ /* 0x000fe4000001149a */
[----:B------:R-:W-:Y:S02]  /*2cf0*/  SHF.R.S32.HI R135, RZ, 0x1f, R150 ;  /* 0x0000001fff877819 */ /* 0x000fe40000011496 */
[----:B------:R-:W-:-:S07]  /*2d00*/  SHF.R.S32.HI R134, RZ, 0x1f, R149 ;  /* 0x0000001fff867819 */ /* 0x000fce0000011495 */
.L_x_1037:
[----:B------:R-:W-:Y:S01]  /*2d10*/  IMAD.SHL.U32 R16, R14, 0x80, RZ ;  /* 0x000000800e107824 */ /* 0x000fe200078e00ff */
[----:B------:R-:W-:Y:S03]  /*2d20*/  BSSY B0, `(.L_x_904) ;  /* 0x0000014000007945 */ /* 0x000fe60003800000 */
[----:B------:R-:W-:Y:S04]  /*2d30*/  VIADD R15, R16, 0xffffff80 ;  /* 0xffffff80100f7836 */ /* 0x000fe80000000000 */
[--C-:B------:R-:W-:Y:S02]  /*2d40*/  IMAD.IADD R224, R68, 0x1, -R15.reuse ;  /* 0x0000000144e07824 */ /* 0x100fe400078e0a0f */
[----:B------:R-:W-:Y:S03]  /*2d50*/  IMAD.IADD R222, R90, 0x1, -R15 ;  /* 0x000000015ade7824 */ /* 0x000fe600078e0a0f */
[-C--:B------:R-:W-:Y:S02]  /*2d60*/  ISETP.GE.AND P6, PT, R212, R224.reuse, PT ;  /* 0x000000e0d400720c */ /* 0x080fe40003fc6270 */
[----:B------:R-:W-:Y:S02]  /*2d70*/  ISETP.GE.AND P3, PT, R70, R224, PT ;  /* 0x000000e04600720c */ /* 0x000fe40003f66270 */
[----:B------:R-:W-:Y:S02]  /*2d80*/  ISETP.GE.AND P6, PT, R212, R222, !P6 ;  /* 0x000000ded400720c */ /* 0x000fe400077c6270 */
[-C--:B------:R-:W-:Y:S02]  /*2d90*/  ISETP.GE.AND P2, PT, R69, R224.reuse, PT ;  /* 0x000000e04500720c */ /* 0x080fe40003f46270 */
[-C--:B------:R-:W-:Y:S02]  /*2da0*/  ISETP.GE.AND P1, PT, R67, R224.reuse, PT ;  /* 0x000000e04300720c */ /* 0x080fe40003f26270 */
[----:B------:R-:W-:Y:S02]  /*2db0*/  ISETP.GE.AND P0, PT, R167, R224, PT ;  /* 0x000000e0a700720c */ /* 0x000fe40003f06270 */
[----:B------:R-:W-:Y:S05]  /*2dc0*/  ISETP.GE.AND P3, PT, R70, R222, !P3 ;  /* 0x000000de4600720c */ /* 0x000fea0005f66270 */
[----:B-1-345:R-:W-:Y:S05]  /*2dd0*/  @!P6 BRA `(.L_x_905) ;  /* 0x000000000020e947 */ /* 0x03afea0003800000 */
[----:B------:R-:W-:Y:S02]  /*2de0*/  ISETP.NE.AND P5, PT, R169, RZ, PT ;  /* 0x000000ffa900720c */ /* 0x000fe40003fa5270 */
[----:B------:R-:W-:Y:S11]  /*2df0*/  ISETP.NE.AND P4, PT, R168, RZ, PT ;  /* 0x000000ffa800720c */ /* 0x000ff60003f85270 */
[--C-:B------:R-:W-:Y:S05]  /*2e00*/  @P5 IMAD.MOV.U32 R123, RZ, RZ, R121.reuse ;  /* 0x000000ffff7b5224 */ /* 0x100fea00078e0079 */
[----:B------:R1:W2:Y:S02]  /*2e10*/  @P5 LD.E.128 R20, desc[UR6][R122.64] ;  /* 0x000000067a145980 */ /* 0x0002a4000c101d00 */
[----:B-1----:R-:W-:Y:S02]  /*2e20*/  @P4 IMAD.MOV.U32 R123, RZ, RZ, R121 ;  /* 0x000000ffff7b4224 */ /* 0x002fe400078e0079 */
[----:B--2---:R1:W-:Y:S04]  /*2e30*/  @P5 ST.E.128 desc[UR6][R132.64], R20 ;  /* 0x0000001484005985 */ /* 0x0043e8000c101d06 */
[----:B------:R-:W2:Y:S04]  /*2e40*/  @P4 LD.E.128 R4, desc[UR6][R122.64+0x80] ;  /* 0x000080067a044980 */ /* 0x000ea8000c101d00 */
[----:B--2---:R1:W-:Y:S02]  /*2e50*/  @P4 ST.E.128 desc[UR6][R132.64+0x80], R4 ;  /* 0x0000800484004985 */ /* 0x0043e4000c101d06 */
.L_x_905:
[----:B------:R-:W-:Y:S05]  /*2e60*/  BSYNC B0 ;  /* 0x0000000000007941 */ /* 0x000fea0003800000 */
.L_x_904:
[----:B------:R-:W-:Y:S04]  /*2e70*/  BSSY B0, `(.L_x_906) ;  /* 0x000000c000007945 */ /* 0x000fe80003800000 */
[----:B------:R-:W-:Y:S05]  /*2e80*/  @!P3 BRA `(.L_x_907) ;  /* 0x000000000028b947 */ /* 0x000fea0003800000 */
[----:B------:R-:W-:Y:S02]  /*2e90*/  ISETP.NE.AND P4, PT, R169, RZ, PT ;  /* 0x000000ffa900720c */ /* 0x000fe40003f85270 */
[----:B------:R-:W-:Y:S02]  /*2ea0*/  IADD3 R24, P3, R122, R112, RZ ;  /* 0x000000707a187210 */ /* 0x000fe40007f7e0ff */
[----:B------:R-:W-:Y:S03]  /*2eb0*/  LEA R2, P5, R231, R132, 0x1 ;  /* 0x00000084e7027211 */ /* 0x000fe600078a08ff */
[----:B------:R-:W-:Y:S01]  /*2ec0*/  IMAD.X R25, R121, 0x1, R111, P3 ;  /* 0x0000000179197824 */ /* 0x000fe200018e066f */
[----:B------:R-:W-:Y:S02]  /*2ed0*/  ISETP.NE.AND P3, PT, R168, RZ, PT ;  /* 0x000000ffa800720c */ /* 0x000fe40003f65270 */
[----:B------:R-:W-:Y:S03]  /*2ee0*/  LEA.HI.X R3, R231, R133, R232, 0x1, P5 ;  /* 0x00000085e7037211 */ /* 0x000fe600028f0ce8 */
[----:B-1----:R-:W2:Y:S04]  /*2ef0*/  @P4 LD.E.128 R20, desc[UR6][R24.64] ;  /* 0x0000000618144980 */ /* 0x002ea8000c101d00 */
[----:B--2---:R2:W-:Y:S04]  /*2f00*/  @P4 ST.E.128 desc[UR6][R2.64], R20 ;  /* 0x0000001402004985 */ /* 0x0045e8000c101d06 */
[----:B------:R-:W3:Y:S04]  /*2f10*/  @P3 LD.E.128 R4, desc[UR6][R24.64+0x80] ;  /* 0x0000800618043980 */ /* 0x000ee8000c101d00 */
[----:B---3--:R2:W-:Y:S02]  /*2f20*/  @P3 ST.E.128 desc[UR6][R2.64+0x80], R4 ;  /* 0x0000800402003985 */ /* 0x0085e4000c101d06 */
.L_x_907:
[----:B------:R-:W-:Y:S05]  /*2f30*/  BSYNC B0 ;  /* 0x0000000000007941 */ /* 0x000fea0003800000 */
.L_x_906:
[----:B------:R-:W-:Y:S01]  /*2f40*/  ISETP.GE.AND P2, PT, R69, R222, !P2 ;  /* 0x000000de4500720c */ /* 0x000fe20005746270 */
[----:B------:R-:W-:Y:S01]  /*2f50*/  BSSY B0, `(.L_x_908) ;  /* 0x000000e000007945 */ /* 0x000fe20003800000 */
[----:B------:R-:W-:Y:S02]  /*2f60*/  ISETP.GE.AND P4, PT, R166, R224, PT ;  /* 0x000000e0a600720c */ /* 0x000fe40003f86270 */
[----:B------:R-:W-:Y:S09]  /*2f70*/  ISETP.GE.AND P1, PT, R67, R222, !P1 ;  /* 0x000000de4300720c */ /* 0x000ff20004f26270 */
[----:B------:R-:W-:Y:S05]  /*2f80*/  @!P2 BRA `(.L_x_909) ;  /* 0x000000000028a947 */ /* 0x000fea0003800000 */
[----:B------:R-:W-:Y:S02]  /*2f90*/  ISETP.NE.AND P3, PT, R169, RZ, PT ;  /* 0x000000ffa900720c */ /* 0x000fe40003f65270 */
[----:B------:R-:W-:Y:S02]  /*2fa0*/  IADD3 R24, P2, R122, R114, RZ ;  /* 0x000000727a187210 */ /* 0x000fe40007f5e0ff */
[----:B--2---:R-:W-:Y:S03]  /*2fb0*/  IADD3 R2, P5, R132, R78, RZ ;  /* 0x0000004e84027210 */ /* 0x004fe60007fbe0ff */
[----:B------:R-:W-:Y:S01]  /*2fc0*/  IMAD.X R25, R121, 0x1, R113, P2 ;  /* 0x0000000179197824 */ /* 0x000fe200010e0671 */
[----:B------:R-:W-:Y:S01]  /*2fd0*/  ISETP.NE.AND P2, PT, R168, RZ, PT ;  /* 0x000000ffa800720c */ /* 0x000fe20003f45270 */
[----:B------:R-:W-:Y:S04]  /*2fe0*/  IMAD.X R3, R133, 0x1, R79, P5 ;  /* 0x0000000185037824 */ /* 0x000fe800028e064f */
[----:B-1----:R-:W2:Y:S04]  /*2ff0*/  @P3 LD.E.128 R20, desc[UR6][R24.64] ;  /* 0x0000000618143980 */ /* 0x002ea8000c101d00 */
[----:B--2---:R3:W-:Y:S04]  /*3000*/  @P3 ST.E.128 desc[UR6][R2.64], R20 ;  /* 0x0000001402003985 */ /* 0x0047e8000c101d06 */
[----:B------:R-:W2:Y:S04]  /*3010*/  @P2 LD.E.128 R4, desc[UR6][R24.64+0x80] ;  /* 0x0000800618042980 */ /* 0x000ea8000c101d00 */
[----:B--2---:R3:W-:Y:S02]  /*3020*/  @P2 ST.E.128 desc[UR6][R2.64+0x80], R4 ;  /* 0x0000800402002985 */ /* 0x0047e4000c101d06 */
.L_x_909:
[----:B------:R-:W-:Y:S05]  /*3030*/  BSYNC B0 ;  /* 0x0000000000007941 */ /* 0x000fea0003800000 */
.L_x_908:
[----:B------:R-:W-:Y:S01]  /*3040*/  ISETP.GE.AND P3, PT, R165, R224, PT ;  /* 0x000000e0a500720c */ /* 0x000fe20003f66270 */
[----:B------:R-:W-:Y:S04]  /*3050*/  BSSY B0, `(.L_x_910) ;  /* 0x000000c000007945 */ /* 0x000fe80003800000 */
[----:B------:R-:W-:Y:S08]  /*3060*/  @!P1 BRA `(.L_x_911) ;  /* 0x0000000000289947 */ /* 0x000ff00003800000 */
[----:B------:R-:W-:Y:S02]  /*3070*/  ISETP.NE.AND P2, PT, R169, RZ, PT ;  /* 0x000000ffa900720c */ /* 0x000fe40003f45270 */
[----:B------:R-:W-:Y:S02]  /*3080*/  IADD3 R24, P1, R122, R204, RZ ;  /* 0x000000cc7a187210 */ /* 0x000fe40007f3e0ff */
[----:B--23--:R-:W-:Y:S03]  /*3090*/  IADD3 R2, P5, R132, R184, RZ ;  /* 0x000000b884027210 */ /* 0x00cfe60007fbe0ff */
[----:B------:R-:W-:Y:S01]  /*30a0*/  IMAD.X R25, R121, 0x1, R115, P1 ;  /* 0x0000000179197824 */ /* 0x000fe200008e0673 */
[----:B------:R-:W-:Y:S01]  /*30b0*/  ISETP.NE.AND P1, PT, R168, RZ, PT ;  /* 0x000000ffa800720c */ /* 0x000fe20003f25270 */
[----:B------:R-:W-:Y:S04]  /*30c0*/  IMAD.X R3, R133, 0x1, R77, P5 ;  /* 0x0000000185037824 */ /* 0x000fe800028e064d */
[----:B-1----:R-:W2:Y:S04]  /*30d0*/  @P2 LD.E.128 R20, desc[UR6][R24.64] ;  /* 0x0000000618142980 */ /* 0x002ea8000c101d00 */
[----:B--2---:R4:W-:Y:S04]  /*30e0*/  @P2 ST.E.128 desc[UR6][R2.64], R20 ;  /* 0x0000001402002985 */ /* 0x0049e8000c101d06 */
[----:B------:R-:W2:Y:S04]  /*30f0*/  @P1 LD.E.128 R4, desc[UR6][R24.64+0x80] ;  /* 0x0000800618041980 */ /* 0x000ea8000c101d00 */
[----:B--2---:R4:W-:Y:S02]  /*3100*/  @P1 ST.E.128 desc[UR6][R2.64+0x80], R4 ;  /* 0x0000800402001985 */ /* 0x0049e4000c101d06 */
.L_x_911:
[----:B------:R-:W-:Y:S05]  /*3110*/  BSYNC B0 ;  /* 0x0000000000007941 */ /* 0x000fea0003800000 */
.L_x_910:
[----:B------:R-:W-:Y:S01]  /*3120*/  ISETP.GE.AND P0, PT, R167, R222, !P0 ;  /* 0x000000dea700720c */ /* 0x000fe20004706270 */
[----:B------:R-:W-:Y:S01]  /*3130*/  BSSY B0, `(.L_x_912) ;  /* 0x0000010000007945 */ /* 0x000fe20003800000 */
[----:B------:R-:W-:Y:S02]  /*3140*/  ISETP.GE.AND P2, PT, R164, R224, PT ;  /* 0x000000e0a400720c */ /* 0x000fe40003f46270 */
[-C--:B------:R-:W-:Y:S02]  /*3150*/  ISETP.GE.AND P4, PT, R166, R222.reuse, !P4 ;  /* 0x000000dea600720c */ /* 0x080fe40006786270 */
[-C--:B------:R-:W-:Y:S02]  /*3160*/  ISETP.GE.AND P3, PT, R165, R222.reuse, !P3 ;  /* 0x000000dea500720c */ /* 0x080fe40005f66270 */
[----:B------:R-:W-:Y:S05]  /*3170*/  ISETP.GE.AND P2, PT, R164, R222, !P2 ;  /* 0x000000dea400720c */ /* 0x000fea0005746270 */
[----:B------:R-:W-:Y:S08]  /*3180*/  @!P0 BRA `(.L_x_913) ;  /* 0x0000000000288947 */ /* 0x000ff00003800000 */
[----:B------:R-:W-:Y:S02]  /*3190*/  ISETP.NE.AND P1, PT, R169, RZ, PT ;  /* 0x000000ffa900720c */ /* 0x000fe40003f25270 */
[----:B------:R-:W-:Y:S02]  /*31a0*/  IADD3 R24, P0, R122, R117, RZ ;  /* 0x000000757a187210 */ /* 0x000fe40007f1e0ff */
[----:B--234-:R-:W-:Y:S03]  /*31b0*/  IADD3 R2, P5, R132, R75, RZ ;  /* 0x0000004b84027210 */ /* 0x01cfe60007fbe0ff */
[----:B------:R-:W-:Y:S01]  /*31c0*/  IMAD.X R25, R121, 0x1, R116, P0 ;  /* 0x0000000179197824 */ /* 0x000fe200000e0674 */
[----:B------:R-:W-:Y:S01]  /*31d0*/  ISETP.NE.AND P0, PT, R168, RZ, PT ;  /* 0x000000ffa800720c */ /* 0x000fe20003f05270 */
[----:B------:R-:W-:Y:S04]  /*31e0*/  IMAD.X R3, R133, 0x1, R76, P5 ;  /* 0x0000000185037824 */ /* 0x000fe800028e064c */
[----:B-1----:R-:W2:Y:S04]  /*31f0*/  @P1 LD.E.128 R20, desc[UR6][R24.64] ;  /* 0x0000000618141980 */ /* 0x002ea8000c101d00 */
[----:B--2---:R1:W-:Y:S04]  /*3200*/  @P1 ST.E.128 desc[UR6][R2.64], R20 ;  /* 0x0000001402001985 */ /* 0x0043e8000c101d06 */
[----:B------:R-:W2:Y:S04]  /*3210*/  @P0 LD.E.128 R4, desc[UR6][R24.64+0x80] ;  /* 0x0000800618040980 */ /* 0x000ea8000c101d00 */
[----:B--2---:R1:W-:Y:S02]  /*3220*/  @P0 ST.E.128 desc[UR6][R2.64+0x80], R4 ;  /* 0x0000800402000985 */ /* 0x0043e4000c101d06 */
.L_x_913:
[----:B------:R-:W-:Y:S05]  /*3230*/  BSYNC B0 ;  /* 0x0000000000007941 */ /* 0x000fea0003800000 */
.L_x_912:
[----:B------:R-:W-:Y:S04]  /*3240*/  BSSY B0, `(.L_x_914) ;  /* 0x000000c000007945 */ /* 0x000fe80003800000 */
[----:B------:R-:W-:Y:S05]  /*3250*/  @!P4 BRA `(.L_x_915) ;  /* 0x000000000028c947 */ /* 0x000fea0003800000 */
[----:B------:R-:W-:Y:S02]  /*3260*/  ISETP.NE.AND P1, PT, R169, RZ, PT ;  /* 0x000000ffa900720c */ /* 0x000fe40003f25270 */
[----:B------:R-:W-:Y:S02]  /*3270*/  IADD3 R24, P0, R122, R202, RZ ;  /* 0x000000ca7a187210 */ /* 0x000fe40007f1e0ff */
[----:B-1234-:R-:W-:Y:S03]  /*3280*/  IADD3 R2, P4, R132, R182, RZ ;  /* 0x000000b684027210 */ /* 0x01efe60007f9e0ff */
[----:B------:R-:W-:Y:S01]  /*3290*/  IMAD.X R25, R121, 0x1, R118, P0 ;  /* 0x0000000179197824 */ /* 0x000fe200000e0676 */
[----:B------:R-:W-:Y:S01]  /*32a0*/  ISETP.NE.AND P0, PT, R168, RZ, PT ;  /* 0x000000ffa800720c */ /* 0x000fe20003f05270 */
[----:B------:R-:W-:Y:S04]  /*32b0*/  IMAD.X R3, R133, 0x1, R74, P4 ;  /* 0x0000000185037824 */ /* 0x000fe800020e064a */
[----:B------:R-:W2:Y:S04]  /*32c0*/  @P1 LD.E.128 R20, desc[UR6][R24.64] ;  /* 0x0000000618141980 */ /* 0x000ea8000c101d00 */
[----:B--2---:R1:W-:Y:S04]  /*32d0*/  @P1 ST.E.128 desc[UR6][R2.64], R20 ;  /* 0x0000001402001985 */ /* 0x0043e8000c101d06 */
[----:B------:R-:W2:Y:S04]  /*32e0*/  @P0 LD.E.128 R4, desc[UR6][R24.64+0x80] ;  /* 0x0000800618040980 */ /* 0x000ea8000c101d00 */
[----:B--2---:R1:W-:Y:S02]  /*32f0*/  @P0 ST.E.128 desc[UR6][R2.64+0x80], R4 ;  /* 0x0000800402000985 */ /* 0x0043e4000c101d06 */
.L_x_915:
[----:B------:R-:W-:Y:S05]  /*3300*/  BSYNC B0 ;  /* 0x0000000000007941 */ /* 0x000fea0003800000 */
.L_x_914:
        /* <DEDUP_REMOVED lines=12> */
.L_x_917:
[----:B------:R-:W-:Y:S05]  /*33d0*/  BSYNC B0 ;  /* 0x0000000000007941 */ /* 0x000fea0003800000 */
.L_x_916:
        /* <DEDUP_REMOVED lines=12> */
.L_x_919:
[----:B------:R-:W-:Y:S05]  /*34a0*/  BSYNC B0 ;  /* 0x0000000000007941 */ /* 0x000fea0003800000 */
.L_x_918:
[----:B------:R-:W5:Y:S01]  /*34b0*/  LD.E R17, desc[UR6][R10.64+0xd0] ;  /* 0x0000d0060a117980 */ /* 0x000f62000c101900 */
[----:B------:R-:W-:Y:S01]  /*34c0*/  IMAD.MOV.U32 R123, RZ, RZ, R121 ;  /* 0x000000ffff7b7224 */ /* 0x000fe200078e0079 */
[----:B------:R-:W-:Y:S02]  /*34d0*/  BSSY B3, `(.L_x_920) ;  /* 0x0000b2c000037945 */ /* 0x000fe40003800000 */
[----:B-1234-:R-:W2:Y:S01]  /*34e0*/  LD.E R3, desc[UR6][R10.64+0x130] ;  /* 0x000130060a037980 */ /* 0x01eea2000c101900 */
[----:B-----5:R-:W-:Y:S01]  /*34f0*/  ISETP.NE.AND P1, PT, R17, RZ, PT ;  /* 0x000000ff1100720c */ /* 0x020fe20003f25270 */
[----:B--2---:R-:W-:Y:S05]  /*3500*/  IMAD.U32 R3, R3, -0x80, RZ ;  /* 0xffffff8003037824 */ /* 0x004fea00078e00ff */
[C---:B------:R-:W-:Y:S04]  /*3510*/  LEA R122, P0, R3.reuse, R122, 0x1 ;  /* 0x0000007a037a7211 */ /* 0x040fe800078008ff */
[----:B------:R-:W-:Y:S03]  /*3520*/  LEA.HI.X.SX32 R121, R3, R123, 0x1, P0 ;  /* 0x0000007b03797211 */ /* 0x000fe600000f0eff */
[----:B------:R-:W-:Y:S06]  /*3530*/  @!P1 BRA `(.L_x_921) ;  /* 0x000000a800149947 */ /* 0x000fec0003800000 */
[----:B------:R-:W2:Y:S04]  /*3540*/  LD.E.U8 R0, desc[UR6][R10.64+0x1b3] ;  /* 0x0001b3060a007980 */ /* 0x000ea8000c101100 */
[----:B------:R1:W5:Y:S01]  /*3550*/  LD.E R123, desc[UR6][R10.64+0xc0] ;  /* 0x0000c0060a7b7980 */ /* 0x000362000c101900 */
[----:B--2---:R-:W-:Y:S11]  /*3560*/  ISETP.NE.AND P0, PT, R0, RZ, PT ;  /* 0x000000ff0000720c */ /* 0x004ff60003f05270 */
[----:B------:R-:W-:Y:S02]  /*3570*/  @!UPT UIADD3 URZ, URZ, URZ, URZ ;  /* 0x0000003f3f3ff290 */ /* 0x000fe4000fffe03f */
[----:B-1----:R-:W-:Y:S05]  /*3580*/  @!P0 BRA `(.L_x_922) ;  /* 0x0000003c00808947 */ /* 0x002fea0003800000 */
[----:B------:R-:W-:Y:S04]  /*3590*/  BSSY B1, `(.L_x_923) ;  /* 0x000006c000017945 */ /* 0x000fe80003800000 */
[----:B------:R-:W-:Y:S05]  /*35a0*/  @!P6 BRA `(.L_x_924) ;  /* 0x0000000400a8e947 */ /* 0x000fea0003800000 */
[-C--:B-----5:R-:W-:Y:S01]  /*35b0*/  ISETP.GE.AND P0, PT, R18, R123.reuse, PT ;  /* 0x0000007b1200720c */ /* 0x0a0fe20003f06270 */
[----:B------:R-:W-:Y:S01]  /*35c0*/  BSSY B0, `(.L_x_925) ;  /* 0x0000035000007945 */ /* 0x000fe20003800000 */
[----:B------:R-:W-:Y:S11]  /*35d0*/  ISETP.GE.AND P1, PT, R9, R123, PT ;  /* 0x0000007b0900720c */ /* 0x000ff60003f26270 */
[----:B------:R-:W-:Y:S05]  /*35e0*/  @P0 BRA `(.L_x_926) ;  /* 0x0000000000c80947 */ /* 0x000fea0003800000 */
[----:B------:R-:W-:Y:S01]  /*35f0*/  ISETP.GE.AND P0, PT, R18, R17, PT ;  /* 0x000000111200720c */ /* 0x000fe20003f06270 */
[----:B------:R-:W2:Y:S11]  /*3600*/  LD.E.128 R20, desc[UR6][R124.64] ;  /* 0x000000067c147980 */ /* 0x000eb6000c101d00 */
[----:B------:R-:W-:Y:S01]  /*3610*/  @!UPT UIADD3 URZ, URZ, URZ, URZ ;  /* 0x0000003f3f3ff290 */ /* 0x000fe2000fffe03f */
[----:B------:R-:W3:Y:S06]  /*3620*/  @!P0 LD.E.64 R34, desc[UR6][R50.64] ;  /* 0x0000000632228980 */ /* 0x000eec000c101b00 */
[----:B------:R-:W4:Y:S01]  /*3630*/  @!P0 LD.E.64 R6, desc[UR6][R12.64] ;  /* 0x000000060c068980 */ /* 0x000f22000c101b00 */
[--C-:B---3--:R-:W-:Y:S01]  /*3640*/  @!P0 HADD2.F32 R29, -RZ, R34.reuse.H0_H0 ;  /* 0x20000022ff1d8230 */ /* 0x108fe20000004100 */
[----:B--2---:R-:W-:Y:S01]  /*3650*/  @!P0 MOV R26, R20 ;  /* 0x00000014001a8202 */ /* 0x004fe20000000f00 */
[----:B------:R-:W-:Y:S01]  /*3660*/  @!P0 HADD2.F32 R28, -RZ, R35.H0_H0 ;  /* 0x20000023ff1c8230 */ /* 0x000fe20000004100 */
[----:B------:R-:W-:Y:S01]  /*3670*/  @!P0 MOV R8, R21 ;  /* 0x0000001500088202 */ /* 0x000fe20000000f00 */
[----:B------:R-:W-:Y:S02]  /*3680*/  @!P0 HADD2.F32 R33, -RZ, R34.H1_H1 ;  /* 0x30000022ff218230 */ /* 0x000fe40000004100 */
[----:B------:R-:W-:Y:S02]  /*3690*/  @!P0 HADD2.F32 R25, -RZ, R26.H1_H1 ;  /* 0x3000001aff198230 */ /* 0x000fe40000004100 */
[----:B----4-:R-:W-:Y:S02]  /*36a0*/  @!P0 HADD2.F32 R24, -RZ, R6.H0_H0 ;  /* 0x20000006ff188230 */ /* 0x010fe40000004100 */
[----:B------:R-:W-:Y:S02]  /*36b0*/  @!P0 HADD2.F32 R31, -RZ, R26.H0_H0 ;  /* 0x2000001aff1f8230 */ /* 0x000fe40000004100 */
[C---:B------:R-:W-:Y:S01]  /*36c0*/  @!P0 FMUL.FTZ R37, R25.reuse, R29 ;  /* 0x0000001d19258220 */ /* 0x040fe20000410000 */
[----:B------:R-:W-:Y:S02]  /*36d0*/  @!P0 HADD2.F32 R6, -RZ, R6.H1_H1 ;  /* 0x30000006ff068230 */ /* 0x000fe40000004100 */
[----:B------:R-:W-:Y:S01]  /*36e0*/  @!P0 FMUL.FTZ R0, R25, R24 ;  /* 0x0000001819008220 */ /* 0x000fe20000410000 */
[----:B------:R-:W-:Y:S01]  /*36f0*/  @!P0 MOV R25, R22 ;  /* 0x0000001600198202 */ /* 0x000fe20000000f00 */
[----:B------:R-:W-:Y:S01]  /*3700*/  @!P0 FFMA.FTZ R37, R31, R24, -R37 ;  /* 0x000000181f258223 */ /* 0x000fe20000010825 */
[----:B------:R-:W-:Y:S01]  /*3710*/  @!P0 MOV R24, R23 ;  /* 0x0000001700188202 */ /* 0x000fe20000000f00 */
[--C-:B------:R-:W-:Y:S02]  /*3720*/  @!P0 HADD2.F32 R27, -RZ, R8.reuse.H1_H1 ;  /* 0x30000008ff1b8230 */ /* 0x100fe40000004100 */
[----:B------:R-:W-:Y:S01]  /*3730*/  @!P0 FFMA.FTZ R0, R29, R31, R0 ;  /* 0x0000001f1d008223 */ /* 0x000fe20000010000 */
[----:B------:R-:W-:Y:S02]  /*3740*/  @!P0 HADD2.F32 R5, -RZ, R7.H0_H0 ;  /* 0x20000007ff058230 */ /* 0x000fe40000004100 */
[----:B------:R-:W-:Y:S02]  /*3750*/  @!P0 HADD2.F32 R29, -RZ, R8.H0_H0 ;  /* 0x20000008ff1d8230 */ /* 0x000fe40000004100 */
[C---:B------:R-:W-:Y:S01]  /*3760*/  @!P0 FMUL.FTZ R2, R27.reuse, R6 ;  /* 0x000000061b028220 */ /* 0x040fe20000410000 */
[----:B------:R-:W-:Y:S01]  /*3770*/  @!P0 F2FP.F16.F32.PACK_AB R37, R0, R37 ;  /* 0x000000250025823e */ /* 0x000fe200000000ff */
[----:B------:R-:W-:Y:S02]  /*3780*/  @!P0 HADD2.F32 R26, -RZ, R25.H1_H1 ;  /* 0x30000019ff1a8230 */ /* 0x000fe40000004100 */
[----:B------:R-:W-:Y:S01]  /*3790*/  @!P0 FMUL.FTZ R39, R27, R33 ;  /* 0x000000211b278220 */ /* 0x000fe20000410000 */
[----:B------:R-:W-:Y:S01]  /*37a0*/  @!P0 HADD2.F32 R7, -RZ, R7.H1_H1 ;  /* 0x30000007ff078230 */ /* 0x000fe20000004100 */
[----:B------:R-:W-:Y:S01]  /*37b0*/  @!P0 MOV R20, R37 ;  /* 0x0000002500148202 */ /* 0x000fe20000000f00 */
[----:B------:R-:W-:Y:S02]  /*37c0*/  @!P0 HADD2.F32 R35, -RZ, R35.H1_H1 ;  /* 0x30000023ff238230 */ /* 0x000fe40000004100 */
[C---:B------:R-:W-:Y:S01]  /*37d0*/  @!P0 FMUL.FTZ R3, R26.reuse, R5 ;  /* 0x000000051a038220 */ /* 0x040fe20000410000 */
[--C-:B------:R-:W-:Y:S02]  /*37e0*/  @!P0 HADD2.F32 R8, -RZ, R24.reuse.H1_H1 ;  /* 0x30000018ff088230 */ /* 0x100fe40000004100 */
[----:B------:R-:W-:Y:S01]  /*37f0*/  @!P0 FMUL.FTZ R36, R26, R28 ;  /* 0x0000001c1a248220 */ /* 0x000fe20000410000 */
[----:B------:R-:W-:Y:S02]  /*3800*/  @!P0 HADD2.F32 R30, -RZ, R25.H0_H0 ;  /* 0x20000019ff1e8230 */ /* 0x000fe40000004100 */
[----:B------:R-:W-:Y:S01]  /*3810*/  @!P0 FFMA.FTZ R2, R33, R29, R2 ;  /* 0x0000001d21028223 */ /* 0x000fe20000010002 */
[----:B------:R-:W-:Y:S02]  /*3820*/  @!P0 HADD2.F32 R32, -RZ, R24.H0_H0 ;  /* 0x20000018ff208230 */ /* 0x000fe40000004100 */
[C---:B------:R-:W-:Y:S01]  /*3830*/  @!P0 FMUL.FTZ R41, R8.reuse, R35 ;  /* 0x0000002308298220 */ /* 0x040fe20000410000 */
[----:B------:R-:W-:Y:S01]  /*3840*/  @!P0 FMUL.FTZ R4, R8, R7 ;  /* 0x0000000708048220 */ /* 0x000fe20000410000 */
[----:B------:R-:W-:Y:S01]  /*3850*/  @!P0 FFMA.FTZ R3, R28, R30, R3 ;  /* 0x0000001e1c038223 */ /* 0x000fe20000010003 */
[----:B------:R-:W-:Y:S01]  /*3860*/  @!P0 FFMA.FTZ R39, R29, R6, -R39 ;  /* 0x000000061d278223 */ /* 0x000fe20000010827 */
[----:B------:R-:W-:Y:S01]  /*3870*/  @!P0 FFMA.FTZ R36, R30, R5, -R36 ;  /* 0x000000051e248223 */ /* 0x000fe20000010824 */
[----:B------:R-:W-:Y:S01]  /*3880*/  @!P0 FFMA.FTZ R41, R32, R7, -R41 ;  /* 0x0000000720298223 */ /* 0x000fe20000010829 */
[----:B------:R-:W-:Y:S02]  /*3890*/  @!P0 FFMA.FTZ R4, R35, R32, R4 ;  /* 0x0000002023048223 */ /* 0x000fe40000010004 */
[----:B------:R-:W-:Y:S02]  /*38a0*/  @!P0 F2FP.F16.F32.PACK_AB R38, R2, R39 ;  /* 0x000000270226823e */ /* 0x000fe400000000ff */
[----:B------:R-:W-:Y:S02]  /*38b0*/  @!P0 F2FP.F16.F32.PACK_AB R36, R3, R36 ;  /* 0x000000240324823e */ /* 0x000fe400000000ff */
[----:B------:R-:W-:Y:S02]  /*38c0*/  @!P0 F2FP.F16.F32.PACK_AB R41, R4, R41 ;  /* 0x000000290429823e */ /* 0x000fe400000000ff */
[----:B------:R-:W-:Y:S02]  /*38d0*/  @!P0 MOV R21, R38 ;  /* 0x0000002600158202 */ /* 0x000fe40000000f00 */
[----:B------:R-:W-:Y:S02]  /*38e0*/  @!P0 MOV R22, R36 ;  /* 0x0000002400168202 */ /* 0x000fe40000000f00 */
[----:B------:R-:W-:Y:S05]  /*38f0*/  @!P0 MOV R23, R41 ;  /* 0x0000002900178202 */ /* 0x000fea0000000f00 */
[----:B------:R1:W-:Y:S02]  /*3900*/  ST.E.128 desc[UR6][R130.64], R20 ;  /* 0x0000001482007985 */ /* 0x0003e4000c101d06 */
.L_x_926:
[----:B------:R-:W-:Y:S05]  /*3910*/  BSYNC B0 ;  /* 0x0000000000007941 */ /* 0x000fea0003800000 */
.L_x_925:
[----:B------:R-:W-:Y:S05]  /*3920*/  @P1 BRA `(.L_x_924) ;  /* 0x0000000000c81947 */ /* 0x000fea0003800000 */
[----:B------:R-:W-:Y:S01]  /*3930*/  ISETP.GE.AND P0, PT, R9, R17, PT ;  /* 0x000000110900720c */ /* 0x000fe20003f06270 */
[----:B-1----:R-:W2:Y:S11]  /*3940*/  LD.E.128 R20, desc[UR6][R124.64+0x80] ;  /* 0x000080067c147980 */ /* 0x002eb6000c101d00 */
        /* <DEDUP_REMOVED lines=48> */
.L_x_924:
[----:B------:R-:W-:Y:S05]  /*3c50*/  BSYNC B1 ;  /* 0x0000000000017941 */ /* 0x000fea0003800000 */
.L_x_923:
[C---:B------:R-:W-:Y:S01]  /*3c60*/  ISETP.GE.AND P0, PT, R70.reuse, R224, PT ;  /* 0x000000e04600720c */ /* 0x040fe20003f06270 */
[----:B------:R-:W-:Y:S03]  /*3c70*/  BSSY B1, `(.L_x_927) ;  /* 0x000007a000017945 */ /* 0x000fe60003800000 */
[----:B------:R-:W-:Y:S11]  /*3c80*/  ISETP.GE.AND P0, PT, R70, R222, !P0 ;  /* 0x000000de4600720c */ /* 0x000ff60004706270 */
[----:B------:R-:W-:Y:S02]  /*3c90*/  @!UPT UIADD3 URZ, URZ, URZ, URZ ;  /* 0x0000003f3f3ff290 */ /* 0x000fe4000fffe03f */
[----:B------:R-:W-:Y:S05]  /*3ca0*/  @!P0 BRA `(.L_x_928) ;  /* 0x0000000400d88947 */ /* 0x000fea0003800000 */
[-C--:B-----5:R-:W-:Y:S01]  /*3cb0*/  ISETP.GE.AND P0, PT, R18, R123.reuse, PT ;  /* 0x0000007b1200720c */ /* 0x0a0fe20003f06270 */
[C---:B------:R-:W-:Y:S01]  /*3cc0*/  IMAD.SHL.U32 R3, R171.reuse, 0x2, RZ ;  /* 0x00000002ab037824 */ /* 0x040fe200078e00ff */
[----:B------:R-:W-:Y:S01]  /*3cd0*/  SHF.L.U64.HI R0, R171, 0x1, R147 ;  /* 0x00000001ab007819 */ /* 0x000fe20000010293 */
[----:B------:R-:W-:Y:S01]  /*3ce0*/  BSSY B0, `(.L_x_929) ;  /* 0x000003c000007945 */ /* 0x000fe20003800000 */
[----:B------:R-:W-:Y:S02]  /*3cf0*/  ISETP.GE.AND P1, PT, R9, R123, PT ;  /* 0x0000007b0900720c */ /* 0x000fe40003f26270 */
[C---:B------:R-:W-:Y:S02]  /*3d00*/  IADD3 R24, P3, R3.reuse, R12, RZ ;  /* 0x0000000c03187210 */ /* 0x040fe40007f7e0ff */
[----:B------:R-:W-:Y:S03]  /*3d10*/  IADD3 R38, P2, R3, R50, RZ ;  /* 0x0000003203267210 */ /* 0x000fe60007f5e0ff */
[C---:B------:R-:W-:Y:S02]  /*3d20*/  IMAD.X R25, R0.reuse, 0x1, R13, P3 ;  /* 0x0000000100197824 */ /* 0x040fe400018e060d */
[----:B------:R-:W-:Y:S01]  /*3d30*/  IMAD.X R39, R0, 0x1, R51, P2 ;  /* 0x0000000100277824 */ /* 0x000fe200010e0633 */
[----:B------:R-:W-:Y:S07]  /*3d40*/  @P0 BRA `(.L_x_930) ;  /* 0x0000000000d40947 */ /* 0x000fee0003800000 */
[----:B------:R-:W-:Y:S02]  /*3d50*/  LEA R40, P2, R92, R124, 0x1 ;  /* 0x0000007c5c287211 */ /* 0x000fe400078408ff */
[----:B------:R-:W-:Y:S02]  /*3d60*/  ISETP.GE.AND P0, PT, R18, R17, PT ;  /* 0x000000111200720c */ /* 0x000fe40003f06270 */
[----:B------:R-:W-:Y:S02]  /*3d70*/  LEA.HI.X R41, R92, R125, R91, 0x1, P2 ;  /* 0x0000007d5c297211 */ /* 0x000fe400010f0c5b */
[C---:B------:R-:W-:Y:S03]  /*3d80*/  LEA R52, P2, R233.reuse, R130, 0x1 ;  /* 0x00000082e9347211 */ /* 0x040fe600078408ff */
[----:B-12---:R-:W2:Y:S01]  /*3d90*/  LD.E.128 R20, desc[UR6][R40.64] ;  /* 0x0000000628147980 */ /* 0x006ea2000c101d00 */
[----:B------:R-:W-:Y:S07]  /*3da0*/  LEA.HI.X R53, R233, R131, R234, 0x1, P2 ;  /* 0x00000083e9357211 */ /* 0x000fee00010f0cea */
[----:B------:R-:W3:Y:S06]  /*3db0*/  @!P0 LD.E.64 R36, desc[UR6][R38.64] ;  /* 0x0000000626248980 */ /* 0x000eec000c101b00 */
[----:B------:R-:W4:Y:S01]  /*3dc0*/  @!P0 LD.E.64 R6, desc[UR6][R24.64] ;  /* 0x0000000618068980 */ /* 0x000f22000c101b00 */
[--C-:B---3--:R-:W-:Y:S01]  /*3dd0*/  @!P0 HADD2.F32 R31, -RZ, R36.reuse.H0_H0 ;  /* 0x20000024ff1f8230 */ /* 0x108fe20000004100 */
[----:B--2---:R-:W-:Y:S01]  /*3de0*/  @!P0 MOV R27, R20 ;  /* 0x00000014001b8202 */ /* 0x004fe20000000f00 */
[----:B------:R-:W-:Y:S01]  /*3df0*/  @!P0 HADD2.F32 R30, -RZ, R37.H0_H0 ;  /* 0x20000025ff1e8230 */ /* 0x000fe20000004100 */
[----:B------:R-:W-:Y:S01]  /*3e00*/  @!P0 MOV R8, R21 ;  /* 0x0000001500088202 */ /* 0x000fe20000000f00 */
[----:B------:R-:W-:Y:S02]  /*3e10*/  @!P0 HADD2.F32 R35, -RZ, R36.H1_H1 ;  /* 0x30000024ff238230 */ /* 0x000fe40000004100 */
[--C-:B------:R-:W-:Y:S02]  /*3e20*/  @!P0 HADD2.F32 R29, -RZ, R27.reuse.H1_H1 ;  /* 0x3000001bff1d8230 */ /* 0x100fe40000004100 */
[--C-:B----4-:R-:W-:Y:S02]  /*3e30*/  @!P0 HADD2.F32 R26, -RZ, R6.reuse.H0_H0 ;  /* 0x20000006ff1a8230 */ /* 0x110fe40000004100 */
[----:B------:R-:W-:Y:S01]  /*3e40*/  @!P0 HADD2.F32 R33, -RZ, R27.H0_H0 ;  /* 0x2000001bff218230 */ /* 0x000fe20000004100 */
[----:B------:R-:W-:Y:S01]  /*3e50*/  @!P0 MOV R27, R22 ;  /* 0x00000016001b8202 */ /* 0x000fe20000000f00 */
[----:B------:R-:W-:Y:S02]  /*3e60*/  @!P0 HADD2.F32 R6, -RZ, R6.H1_H1 ;  /* 0x30000006ff068230 */ /* 0x000fe40000004100 */
[C---:B------:R-:W-:Y:S01]  /*3e70*/  @!P0 FMUL.FTZ R41, R29.reuse, R31 ;  /* 0x0000001f1d298220 */ /* 0x040fe20000410000 */
[-C--:B------:R-:W-:Y:S01]  /*3e80*/  @!P0 FMUL.FTZ R0, R29, R26.reuse ;  /* 0x0000001a1d008220 */ /* 0x080fe20000410000 */
[--C-:B------:R-:W-:Y:S02]  /*3e90*/  @!P0 HADD2.F32 R29, -RZ, R8.reuse.H1_H1 ;  /* 0x30000008ff1d8230 */ /* 0x100fe40000004100 */
[----:B------:R-:W-:Y:S01]  /*3ea0*/  @!P0 FFMA.FTZ R41, R33, R26, -R41 ;  /* 0x0000001a21298223 */ /* 0x000fe20000010829 */
[----:B------:R-:W-:Y:S01]  /*3eb0*/  @!P0 MOV R26, R23 ;  /* 0x00000017001a8202 */ /* 0x000fe20000000f00 */
[----:B------:R-:W-:Y:S01]  /*3ec0*/  @!P0 FFMA.FTZ R0, R31, R33, R0 ;  /* 0x000000211f008223 */ /* 0x000fe20000010000 */
[----:B------:R-:W-:Y:S02]  /*3ed0*/  @!P0 HADD2.F32 R5, -RZ, R7.H0_H0 ;  /* 0x20000007ff058230 */ /* 0x000fe40000004100 */
[C---:B------:R-:W-:Y:S01]  /*3ee0*/  @!P0 FMUL.FTZ R2, R29.reuse, R6 ;  /* 0x000000061d028220 */ /* 0x040fe20000410000 */
[----:B------:R-:W-:Y:S02]  /*3ef0*/  @!P0 HADD2.F32 R31, -RZ, R8.H0_H0 ;  /* 0x20000008ff1f8230 */ /* 0x000fe40000004100 */
[----:B------:R-:W-:Y:S01]  /*3f00*/  @!P0 FMUL.FTZ R43, R29, R35 ;  /* 0x000000231d2b8220 */ /* 0x000fe20000410000 */
[----:B------:R-:W-:Y:S01]  /*3f10*/  @!P0 F2FP.F16.F32.PACK_AB R41, R0, R41 ;  /* 0x000000290029823e */ /* 0x000fe200000000ff */
[----:B------:R-:W-:Y:S02]  /*3f20*/  @!P0 HADD2.F32 R28, -RZ, R27.H1_H1 ;  /* 0x3000001bff1c8230 */ /* 0x000fe40000004100 */
        /* <DEDUP_REMOVED lines=23> */
.L_x_930:
[----:B------:R-:W-:Y:S05]  /*40a0*/  BSYNC B0 ;  /* 0x0000000000007941 */ /* 0x000fea0003800000 */
.L_x_929:
[----:B------:R-:W-:Y:S05]  /*40b0*/  @P1 BRA `(.L_x_928) ;  /* 0x0000000000d41947 */ /* 0x000fea0003800000 */
[----:B------:R-:W-:Y:S02]  /*40c0*/  LEA R40, P1, R93, R124, 0x1 ;  /* 0x0000007c5d287211 */ /* 0x000fe400078208ff */
[----:B------:R-:W-:Y:S02]  /*40d0*/  ISETP.GE.AND P0, PT, R9, R17, PT ;  /* 0x000000110900720c */ /* 0x000fe40003f06270 */
[----:B------:R-:W-:Y:S02]  /*40e0*/  LEA.HI.X R41, R93, R125, R94, 0x1, P1 ;  /* 0x0000007d5d297211 */ /* 0x000fe400008f0c5e */
[----:B------:R-:W-:Y:S03]  /*40f0*/  LEA R42, P1, R86, R130, 0x1 ;  /* 0x00000082562a7211 */ /* 0x000fe600078208ff */
[----:B-123--:R-:W2:Y:S08]  /*4100*/  LD.E.128 R20, desc[UR6][R40.64] ;  /* 0x0000000628147980 */ /* 0x00eeb0000c101d00 */
[----:B------:R-:W3:Y:S06]  /*4110*/  @!P0 LD.E.64 R6, desc[UR6][R24.64+0x40] ;  /* 0x0000400618068980 */ /* 0x000eec000c101b00 */
[----:B------:R-:W4:Y:S01]  /*4120*/  @!P0 LD.E.64 R36, desc[UR6][R38.64+0x40] ;  /* 0x0000400626248980 */ /* 0x000f22000c101b00 */
[--C-:B---3--:R-:W-:Y:S01]  /*4130*/  @!P0 HADD2.F32 R26, -RZ, R6.reuse.H0_H0 ;  /* 0x20000006ff1a8230 */ /* 0x108fe20000004100 */
[----:B--2---:R-:W-:Y:S01]  /*4140*/  @!P0 MOV R27, R20 ;  /* 0x00000014001b8202 */ /* 0x004fe20000000f00 */
[----:B------:R-:W-:Y:S01]  /*4150*/  @!P0 HADD2.F32 R6, -RZ, R6.H1_H1 ;  /* 0x30000006ff068230 */ /* 0x000fe20000004100 */
[----:B------:R-:W-:Y:S01]  /*4160*/  @!P0 MOV R8, R21 ;  /* 0x0000001500088202 */ /* 0x000fe20000000f00 */
[----:B------:R-:W-:Y:S01]  /*4170*/  @!P0 HADD2.F32 R5, -RZ, R7.H0_H0 ;  /* 0x20000007ff058230 */ /* 0x000fe20000004100 */
[----:B------:R-:W-:Y:S01]  /*4180*/  @!P0 MOV R25, R22 ;  /* 0x0000001600198202 */ /* 0x000fe20000000f00 */
[----:B----4-:R-:W-:Y:S01]  /*4190*/  @!P0 HADD2.F32 R31, -RZ, R36.H0_H0 ;  /* 0x20000024ff1f8230 */ /* 0x010fe20000004100 */
[----:B------:R-:W-:Y:S01]  /*41a0*/  @!P0 MOV R24, R23 ;  /* 0x0000001700188202 */ /* 0x000fe20000000f00 */
[--C-:B------:R-:W-:Y:S02]  /*41b0*/  @!P0 HADD2.F32 R29, -RZ, R27.reuse.H1_H1 ;  /* 0x3000001bff1d8230 */ /* 0x100fe40000004100 */
[----:B------:R-:W-:Y:S02]  /*41c0*/  @!P0 HADD2.F32 R33, -RZ, R27.H0_H0 ;  /* 0x2000001bff218230 */ /* 0x000fe40000004100 */
[--C-:B------:R-:W-:Y:S02]  /*41d0*/  @!P0 HADD2.F32 R27, -RZ, R8.reuse.H1_H1 ;  /* 0x30000008ff1b8230 */ /* 0x100fe40000004100 */
[C---:B------:R-:W-:Y:S01]  /*41e0*/  @!P0 FMUL.FTZ R41, R29.reuse, R31 ;  /* 0x0000001f1d298220 */ /* 0x040fe20000410000 */
[-C--:B------:R-:W-:Y:S01]  /*41f0*/  @!P0 FMUL.FTZ R0, R29, R26.reuse ;  /* 0x0000001a1d008220 */ /* 0x080fe20000410000 */
[----:B------:R-:W-:Y:S02]  /*4200*/  @!P0 HADD2.F32 R28, -RZ, R37.H0_H0 ;  /* 0x20000025ff1c8230 */ /* 0x000fe40000004100 */
[----:B------:R-:W-:Y:S01]  /*4210*/  @!P0 FFMA.FTZ R41, R33, R26, -R41 ;  /* 0x0000001a21298223 */ /* 0x000fe20000010829 */
[----:B------:R-:W-:Y:S01]  /*4220*/  @!P0 FFMA.FTZ R0, R31, R33, R0 ;  /* 0x000000211f008223 */ /* 0x000fe20000010000 */
[----:B------:R-:W-:Y:S02]  /*4230*/  @!P0 HADD2.F32 R31, -RZ, R8.H0_H0 ;  /* 0x20000008ff1f8230 */ /* 0x000fe40000004100 */
[C---:B------:R-:W-:Y:S01]  /*4240*/  @!P0 FMUL.FTZ R2, R27.reuse, R6 ;  /* 0x000000061b028220 */ /* 0x040fe20000410000 */
[----:B------:R-:W-:Y:S01]  /*4250*/  @!P0 HADD2.F32 R26, -RZ, R25.H1_H1 ;  /* 0x30000019ff1a8230 */ /* 0x000fe20000004100 */
        /* <DEDUP_REMOVED lines=9> */
[----:B------:R-:W-:Y:S01]  /*42f0*/  @!P0 FMUL.FTZ R34, R26, R28 ;  /* 0x0000001c1a228220 */ /* 0x000fe20000410000 */
[----:B------:R-:W-:Y:S02]  /*4300*/  @!P0 HADD2.F32 R32, -RZ, R24.H0_H0 ;  /* 0x20000018ff208230 */ /* 0x000fe40000004100 */
[C---:B------:R-:W-:Y:S01]  /*4310*/  @!P0 FMUL.FTZ R45, R8.reuse, R37 ;  /* 0x00000025082d8220 */ /* 0x040fe20000410000 */
[----:B------:R-:W-:Y:S01]  /*4320*/  @!P0 FMUL.FTZ R4, R8, R7 ;  /* 0x0000000708048220 */ /* 0x000fe20000410000 */
[----:B------:R-:W-:Y:S01]  /*4330*/  @!P0 FFMA.FTZ R2, R35, R31, R2 ;  /* 0x0000001f23028223 */ /* 0x000fe20000010002 */
        /* <DEDUP_REMOVED lines=8> */
[----:B------:R-:W-:Y:S02]  /*43c0*/  LEA.HI.X R43, R86, R131, R85, 0x1, P1 ;  /* 0x00000083562b7211 */ /* 0x000fe400008f0c55 */
[----:B------:R-:W-:Y:S02]  /*43d0*/  @!P0 MOV R21, R40 ;  /* 0x0000002800158202 */ /* 0x000fe40000000f00 */
[----:B------:R-:W-:Y:S02]  /*43e0*/  @!P0 MOV R22, R34 ;  /* 0x0000002200168202 */ /* 0x000fe40000000f00 */
[----:B------:R-:W-:Y:S05]  /*43f0*/  @!P0 MOV R23, R45 ;  /* 0x0000002d00178202 */ /* 0x000fea0000000f00 */
[----:B------:R4:W-:Y:S02]  /*4400*/  ST.E.128 desc[UR6][R42.64], R20 ;  /* 0x000000142a007985 */ /* 0x0009e4000c101d06 */
.L_x_928:
[----:B------:R-:W-:Y:S05]  /*4410*/  BSYNC B1 ;  /* 0x0000000000017941 */ /* 0x000fea0003800000 */
.L_x_927:
        /* <DEDUP_REMOVED lines=18> */
[C---:B---3--:R-:W-:Y:S03]  /*4540*/  LEA R52, P2, R87.reuse, R130, 0x1 ;  /* 0x0000008257347211 */ /* 0x048fe600078408ff */
[----:B-12-4-:R-:W2:Y:S01]  /*4550*/  LD.E.128 R20, desc[UR6][R40.64] ;  /* 0x0000000628147980 */ /* 0x016ea2000c101d00 */
        /* <DEDUP_REMOVED lines=48> */
.L_x_934:
[----:B------:R-:W-:Y:S05]  /*4860*/  BSYNC B0 ;  /* 0x0000000000007941 */ /* 0x000fea0003800000 */
.L_x_933:
[----:B------:R-:W-:Y:S05]  /*4870*/  @P1 BRA `(.L_x_932) ;  /* 0x0000000000d41947 */ /* 0x000fea0003800000 */
[C---:B------:R-:W-:Y:S02]  /*4880*/  LEA R40, P1, R96.reuse, R124, 0x1 ;  /* 0x0000007c60287211 */ /* 0x040fe400078208ff */
[----:B------:R-:W-:Y:S02]  /*4890*/  ISETP.GE.AND P0, PT, R9, R17, PT ;  /* 0x000000110900720c */ /* 0x000fe40003f06270 */
[----:B------:R-:W-:Y:S02]  /*48a0*/  LEA.HI.X R41, R96, R125, R95, 0x1, P1 ;  /* 0x0000007d60297211 */ /* 0x000fe400008f0c5f */
[----:B----4-:R-:W-:Y:S03]  /*48b0*/  LEA R42, P1, R210, R130, 0x1 ;  /* 0x00000082d22a7211 */ /* 0x010fe600078208ff */
        /* <DEDUP_REMOVED lines=49> */
.L_x_932:
[----:B------:R-:W-:Y:S05]  /*4bd0*/  BSYNC B1 ;  /* 0x0000000000017941 */ /* 0x000fea0003800000 */
.L_x_931:
        /* <DEDUP_REMOVED lines=15> */
[----:B------:R-:W-:Y:S01]  /*4cd0*/  IMAD R40, R215, 0x60, RZ ;  /* 0x00000060d7287824 */ /* 0x000fe200078e02ff */
[----:B------:R-:W-:Y:S01]  /*4ce0*/  ISETP.GE.AND P0, PT, R18, R17, PT ;  /* 0x000000111200720c */ /* 0x000fe20003f06270 */
[----:B-1--4-:R-:W-:Y:S04]  /*4cf0*/  IMAD.WIDE.U32 R42, R214, 0x60, R124 ;  /* 0x00000060d62a7825 */ /* 0x012fe800078e007c */
[----:B---3--:R-:W-:Y:S01]  /*4d00*/  IMAD.WIDE.U32 R52, R62, 0x60, R130 ;  /* 0x000000603e347825 */ /* 0x008fe200078e0082 */
[----:B------:R-:W-:Y:S05]  /*4d10*/  IADD3 R43, R43, R40, RZ ;  /* 0x000000282b2b7210 */ /* 0x000fea0007ffe0ff */
[----:B--2---:R1:W2:Y:S08]  /*4d20*/  LD.E.128 R20, desc[UR6][R42.64] ;  /* 0x000000062a147980 */ /* 0x0042b0000c101d00 */
[----:B------:R-:W3:Y:S06]  /*4d30*/  @!P0 LD.E.64 R36, desc[UR6][R38.64] ;  /* 0x0000000626248980 */ /* 0x000eec000c101b00 */
[----:B------:R-:W4:Y:S01]  /*4d40*/  @!P0 LD.E.64 R6, desc[UR6][R24.64] ;  /* 0x0000000618068980 */ /* 0x000f22000c101b00 */
[----:B-1----:R-:W-:Y:S05]  /*4d50*/  IMAD R42, R63, 0x60, RZ ;  /* 0x000000603f2a7824 */ /* 0x002fea00078e02ff */
[----:B------:R-:W-:Y:S01]  /*4d60*/  IADD3 R53, R53, R42, RZ ;  /* 0x0000002a35357210 */ /* 0x000fe20007ffe0ff */
        /* <DEDUP_REMOVED lines=45> */
.L_x_938:
[----:B------:R-:W-:Y:S05]  /*5040*/  BSYNC B0 ;  /* 0x0000000000007941 */ /* 0x000fea0003800000 */
.L_x_937:
[----:B------:R-:W-:Y:S05]  /*5050*/  @P1 BRA `(.L_x_936) ;  /* 0x0000000000d41947 */ /* 0x000fea0003800000 */
[----:B------:R-:W-:Y:S02]  /*5060*/  LEA R40, P1, R101, R124, 0x1 ;  /* 0x0000007c65287211 */ /* 0x000fe400078208ff */
[----:B------:R-:W-:Y:S02]  /*5070*/  ISETP.GE.AND P0, PT, R9, R17, PT ;  /* 0x000000110900720c */ /* 0x000fe40003f06270 */
[----:B------:R-:W-:Y:S02]  /*5080*/  LEA.HI.X R41, R101, R125, R102, 0x1, P1 ;  /* 0x0000007d65297211 */ /* 0x000fe400008f0c66 */
[----:B-1--4-:R-:W-:Y:S03]  /*5090*/  LEA R42, P1, R208, R130, 0x1 ;  /* 0x00000082d02a7211 */ /* 0x012fe600078208ff */
[----:B--23--:R-:W2:Y:S08]  /*50a0*/  LD.E.128 R20, desc[UR6][R40.64] ;  /* 0x0000000628147980 */ /* 0x00ceb0000c101d00 */
        /* <DEDUP_REMOVED lines=48> */
.L_x_936:
[----:B------:R-:W-:Y:S05]  /*53b0*/  BSYNC B1 ;  /* 0x0000000000017941 */ /* 0x000fea0003800000 */
.L_x_935:
        /* <DEDUP_REMOVED lines=18> */
[C---:B-1-3--:R-:W-:Y:S03]  /*54e0*/  LEA R52, P2, R83.reuse, R130, 0x1 ;  /* 0x0000008253347211 */ /* 0x04afe600078408ff */
[----:B--2-4-:R-:W2:Y:S01]  /*54f0*/  LD.E.128 R20, desc[UR6][R40.64] ;  /* 0x0000000628147980 */ /* 0x014ea2000c101d00 */
        /* <DEDUP_REMOVED lines=48> */
.L_x_942:
[----:B------:R-:W-:Y:S05]  /*5800*/  BSYNC B0 ;  /* 0x0000000000007941 */ /* 0x000fea0003800000 */
.L_x_941:
        /* <DEDUP_REMOVED lines=54> */
.L_x_940:
[----:B------:R-:W-:Y:S05]  /*5b70*/  BSYNC B1 ;  /* 0x0000000000017941 */ /* 0x000fea0003800000 */
.L_x_939:
        /* <DEDUP_REMOVED lines=70> */
.L_x_946:
[----:B------:R-:W-:Y:S05]  /*5fe0*/  BSYNC B0 ;  /* 0x0000000000007941 */ /* 0x000fea0003800000 */
.L_x_945:
        /* <DEDUP_REMOVED lines=54> */
.L_x_944:
[----:B------:R-:W-:Y:S05]  /*6350*/  BSYNC B1 ;  /* 0x0000000000017941 */ /* 0x000fea0003800000 */
.L_x_943:
        /* <DEDUP_REMOVED lines=70> */
.L_x_950:
[----:B------:R-:W-:Y:S05]  /*67c0*/  BSYNC B0 ;  /* 0x0000000000007941 */ /* 0x000fea0003800000 */
.L_x_949:
[----:B------:R-:W-:Y:S05]  /*67d0*/  @P1 BRA `(.L_x_948) ;  /* 0x0000000000d41947 */ /* 0x000fea0003800000 */
[C---:B------:R-:W-:Y:S02]  /*67e0*/  LEA R40, P1, R108.reuse, R124, 0x1 ;  /* 0x0000007c6c287211 */ /* 0x040fe400078208ff */
        /* <DEDUP_REMOVED lines=52> */
.L_x_948:
[----:B------:R-:W-:Y:S05]  /*6b30*/  BSYNC B1 ;  /* 0x0000000000017941 */ /* 0x000fea0003800000 */
.L_x_947:
        /* <DEDUP_REMOVED lines=70> */
.L_x_954:
[----:B------:R-:W-:Y:S05]  /*6fa0*/  BSYNC B0 ;  /* 0x0000000000007941 */ /* 0x000fea0003800000 */
.L_x_953:
[----:B------:R-:W-:Y:S05]  /*6fb0*/  @P1 BRA `(.L_x_952) ;  /* 0x0000000000d41947 */ /* 0x000fea0003800000 */
[C---:B------:R-:W-:Y:S02]  /*6fc0*/  LEA R36, P1, R110.reuse, R124, 0x1 ;  /* 0x0000007c6e247211 */ /* 0x040fe400078208ff */
[----:B------:R-:W-:Y:S02]  /*6fd0*/  ISETP.GE.AND P0, PT, R9, R17, PT ;  /* 0x000000110900720c */ /* 0x000fe40003f06270 */
[----:B------:R-:W-:Y:S02]  /*6fe0*/  LEA.HI.X R37, R110, R125, R109, 0x1, P1 ;  /* 0x0000007d6e257211 */ /* 0x000fe400008f0c6d */
[C---:B-1--4-:R-:W-:Y:S03]  /*6ff0*/  LEA R42, P1, R186.reuse, R130, 0x1 ;  /* 0x00000082ba2a7211 */ /* 0x052fe600078208ff */
[----:B--23--:R-:W2:Y:S01]  /*7000*/  LD.E.128 R20, desc[UR6][R36.64] ;  /* 0x0000000624147980 */ /* 0x00cea2000c101d00 */
[----:B------:R-:W-:Y:S07]  /*7010*/  LEA.HI.X R43, R186, R131, R80, 0x1, P1 ;  /* 0x00000083ba2b7211 */ /* 0x000fee00008f0c50 */
[----:B------:R-:W3:Y:S06]  /*7020*/  @!P0 LD.E.64 R30, desc[UR6][R38.64+0x40] ;  /* 0x00004006261e8980 */ /* 0x000eec000c101b00 */
[----:B------:R1:W4:Y:S01]  /*7030*/  @!P0 LD.E.64 R6, desc[UR6][R24.64+0x40] ;  /* 0x0000400618068980 */ /* 0x000322000c101b00 */
[--C-:B---3--:R-:W-:Y:S01]  /*7040*/  @!P0 HADD2.F32 R27, -RZ, R30.reuse.H0_H0 ;  /* 0x2000001eff1b8230 */ /* 0x108fe20000004100 */
[----:B--2---:R-:W-:Y:S01]  /*7050*/  @!P0 MOV R26, R20 ;  /* 0x00000014001a8202 */ /* 0x004fe20000000f00 */
[----:B------:R-:W-:Y:S01]  /*7060*/  @!P0 HADD2.F32 R29, -RZ, R30.H1_H1 ;  /* 0x3000001eff1d8230 */ /* 0x000fe20000004100 */
[----:B------:R-:W-:Y:S01]  /*7070*/  @!P0 MOV R8, R21 ;  /* 0x0000001500088202 */ /* 0x000fe20000000f00 */
[----:B------:R-:W-:Y:S01]  /*7080*/  @!P0 HADD2.F32 R32, -RZ, R31.H0_H0 ;  /* 0x2000001fff208230 */ /* 0x000fe20000004100 */
[----:B-1----:R-:W-:Y:S01]  /*7090*/  @!P0 MOV R24, R22 ;  /* 0x0000001600188202 */ /* 0x002fe20000000f00 */
[----:B------:R-:W-:Y:S02]  /*70a0*/  @!P0 HADD2.F32 R28, -RZ, R26.H1_H1 ;  /* 0x3000001aff1c8230 */ /* 0x000fe40000004100 */
[----:B----4-:R-:W-:Y:S02]  /*70b0*/  @!P0 HADD2.F32 R17, -RZ, R6.H0_H0 ;  /* 0x20000006ff118230 */ /* 0x010fe40000004100 */
[----:B------:R-:W-:Y:S02]  /*70c0*/  @!P0 HADD2.F32 R30, -RZ, R26.H0_H0 ;  /* 0x2000001aff1e8230 */ /* 0x000fe40000004100 */
[C---:B------:R-:W-:Y:S01]  /*70d0*/  @!P0 FMUL.FTZ R33, R28.reuse, R27 ;  /* 0x0000001b1c218220 */ /* 0x040fe20000410000 */
[----:B------:R-:W-:Y:S02]  /*70e0*/  @!P0 HADD2.F32 R6, -RZ, R6.H1_H1 ;  /* 0x30000006ff068230 */ /* 0x000fe40000004100 */
[-C--:B------:R-:W-:Y:S01]  /*70f0*/  @!P0 FMUL.FTZ R0, R28, R17.reuse ;  /* 0x000000111c008220 */ /* 0x080fe20000410000 */
[--C-:B------:R-:W-:Y:S02]  /*7100*/  @!P0 HADD2.F32 R25, -RZ, R8.reuse.H1_H1 ;  /* 0x30000008ff198230 */ /* 0x100fe40000004100 */
[----:B------:R-:W-:Y:S01]  /*7110*/  @!P0 FFMA.FTZ R33, R30, R17, -R33 ;  /* 0x000000111e218223 */ /* 0x000fe20000010821 */
[----:B------:R-:W-:Y:S01]  /*7120*/  @!P0 MOV R17, R23 ;  /* 0x0000001700118202 */ /* 0x000fe20000000f00 */
[----:B------:R-:W-:Y:S01]  /*7130*/  @!P0 FFMA.FTZ R0, R27, R30, R0 ;  /* 0x0000001e1b008223 */ /* 0x000fe20000010000 */
[--C-:B------:R-:W-:Y:S02]  /*7140*/  @!P0 HADD2.F32 R5, -RZ, R7.reuse.H0_H0 ;  /* 0x20000007ff058230 */ /* 0x100fe40000004100 */
[C---:B------:R-:W-:Y:S01]  /*7150*/  @!P0 FMUL.FTZ R2, R25.reuse, R6 ;  /* 0x0000000619028220 */ /* 0x040fe20000410000 */
[----:B------:R-:W-:Y:S02]  /*7160*/  @!P0 HADD2.F32 R27, -RZ, R8.H0_H0 ;  /* 0x20000008ff1b8230 */ /* 0x000fe40000004100 */
[----:B------:R-:W-:Y:S01]  /*7170*/  @!P0 FMUL.FTZ R35, R25, R29 ;  /* 0x0000001d19238220 */ /* 0x000fe20000410000 */
[----:B------:R-:W-:Y:S01]  /*7180*/  @!P0 F2FP.F16.F32.PACK_AB R33, R0, R33 ;  /* 0x000000210021823e */ /* 0x000fe200000000ff */
[--C-:B------:R-:W-:Y:S02]  /*7190*/  @!P0 HADD2.F32 R26, -RZ, R24.reuse.H1_H1 ;  /* 0x30000018ff1a8230 */ /* 0x100fe40000004100 */
        /* <DEDUP_REMOVED lines=23> */
.L_x_952:
[----:B------:R-:W-:Y:S05]  /*7310*/  BSYNC B1 ;  /* 0x0000000000017941 */ /* 0x000fea0003800000 */
.L_x_951:
[----:B------:R-:W2:Y:S02]  /*7320*/  LD.E R3, desc[UR6][R10.64+0xd0] ;  /* 0x0000d0060a037980 */ /* 0x000ea4000c101900 */
[----:B--2---:R-:W-:Y:S05]  /*7330*/  IMAD.U32 R3, R3, -0x40, RZ ;  /* 0xffffffc003037824 */ /* 0x004fea00078e00ff */
[C---:B------:R-:W-:Y:S02]  /*7340*/  LEA R12, P1, R3.reuse, R12, 0x1 ;  /* 0x0000000c030c7211 */ /* 0x040fe400078208ff */
[C---:B------:R-:W-:Y:S02]  /*7350*/  LEA R50, P0, R3.reuse, R50, 0x1 ;  /* 0x0000003203327211 */ /* 0x040fe400078008ff */
[C---:B------:R-:W-:Y:S02]  /*7360*/  LEA.HI.X.SX32 R13, R3.reuse, R13, 0x1, P1 ;  /* 0x0000000d030d7211 */ /* 0x040fe400008f0eff */
[----:B------:R-:W-:Y:S01]  /*7370*/  LEA.HI.X.SX32 R51, R3, R51, 0x1, P0 ;  /* 0x0000003303337211 */ /* 0x000fe200000f0eff */
[----:B------:R-:W-:Y:S05]  /*7380*/  BRA `(.L_x_955) ;  /* 0x0000007400007947 */ /* 0x000fea0003800000 */
.L_x_922:
[----:B------:R-:W-:Y:S04]  /*7390*/  BSSY B2, `(.L_x_956) ;  /* 0x00000c2000027945 */ /* 0x000fe80003800000 */
[----:B------:R-:W-:Y:S05]  /*73a0*/  @!P6 BRA `(.L_x_957) ;  /* 0x0000000c0000e947 */ /* 0x000fea0003800000 */
[----:B-----5:R-:W-:Y:S01]  /*73b0*/  ISETP.GE.AND P0, PT, R18, R123, PT ;  /* 0x0000007b1200720c */ /* 0x020fe20003f06270 */
[----:B------:R-:W-:Y:S11]  /*73c0*/  BSSY B1, `(.L_x_958) ;  /* 0x000005f000017945 */ /* 0x000ff60003800000 */
[----:B------:R-:W-:Y:S01]  /*73d0*/  @!UPT UIADD3 URZ, URZ, URZ, URZ ;  /* 0x0000003f3f3ff290 */ /* 0x000fe2000fffe03f */
[----:B------:R-:W-:Y:S05]  /*73e0*/  @P0 BRA `(.L_x_959) ;  /* 0x0000000400700947 */ /* 0x000fea0003800000 */
[----:B------:R1:W5:Y:S01]  /*73f0*/  LD.E.128 R36, desc[UR6][R124.64] ;  /* 0x000000067c247980 */ /* 0x000362000c101d00 */
[----:B------:R-:W-:Y:S01]  /*7400*/  ISETP.GE.AND P0, PT, R18, R17, PT ;  /* 0x000000111200720c */ /* 0x000fe20003f06270 */
[----:B------:R-:W-:Y:S11]  /*7410*/  BSSY B0, `(.L_x_960) ;  /* 0x0000058000007945 */ /* 0x000ff60003800000 */
[----:B------:R-:W-:Y:S01]  /*7420*/  @!UPT UIADD3 URZ, URZ, URZ, URZ ;  /* 0x0000003f3f3ff290 */ /* 0x000fe2000fffe03f */
[----:B------:R-:W-:Y:S05]  /*7430*/  @P0 BRA `(.L_x_961) ;  /* 0x0000000400540947 */ /* 0x000fea0003800000 */
[--C-:B-----5:R-:W-:Y:S01]  /*7440*/  HADD2.F32 R35, -RZ, R36.reuse.H0_H0 ;  /* 0x20000024ff237230 */ /* 0x120fe20000004100 */
[----:B------:R-:W-:Y:S02]  /*7450*/  LEA.HI R225, R17, R17, RZ, 0x1 ;  /* 0x0000001111e17211 */ /* 0x000fe400078f08ff */
[----:B------:R-:W-:Y:S02]  /*7460*/  MOV R223, RZ ;  /* 0x000000ff00df7202 */ /* 0x000fe40000000f00 */
[----:B------:R-:W-:Y:S02]  /*7470*/  SHF.R.S32.HI R225, RZ, 0x1, R225 ;  /* 0x00000001ffe17819 */ /* 0x000fe400000114e1 */
[----:B------:R-:W-:Y:S01]  /*7480*/  MOV R59, R37 ;  /* 0x00000025003b7202 */ /* 0x000fe20000000f00 */
[----:B------:R-:W-:Y:S01]  /*7490*/  HADD2.F32 R37, -RZ, R36.H1_H1 ;  /* 0x30000024ff257230 */ /* 0x000fe20000004100 */
[-C--:B------:R-:W-:Y:S02]  /*74a0*/  ISETP.GE.AND P2, PT, R18, R225.reuse, PT ;  /* 0x000000e11200720c */ /* 0x080fe40003f46270 */
[----:B------:R-:W-:Y:S02]  /*74b0*/  MOV R227, R225 ;  /* 0x000000e100e37202 */ /* 0x000fe40000000f00 */
[----:B------:R-:W-:Y:S02]  /*74c0*/  MOV R46, R38 ;  /* 0x00000026002e7202 */ /* 0x000fe40000000f00 */
[----:B------:R-:W-:Y:S07]  /*74d0*/  MOV R57, R39 ;  /* 0x0000002700397202 */ /* 0x000fee0000000f00 */
[C---:B------:R-:W-:Y:S02]  /*74e0*/  @P2 IADD3 R227, -R225.reuse, RZ, RZ ;  /* 0x000000ffe1e32210 */ /* 0x040fe40007ffe1ff */
[----:B------:R-:W-:Y:S02]  /*74f0*/  @P2 IADD3 R223, -R225, RZ, RZ ;  /* 0x000000ffe1df2210 */ /* 0x000fe40007ffe1ff */
[----:B------:R-:W-:Y:S02]  /*7500*/  LEA R20, P1, R227, R124, 0x1 ;  /* 0x0000007ce3147211 */ /* 0x000fe400078208ff */
[----:B------:R-:W-:Y:S02]  /*7510*/  LEA R248, P0, R223, R126, 0x1 ;  /* 0x0000007edff87211 */ /* 0x000fe400078008ff */
[----:B------:R-:W-:Y:S02]  /*7520*/  LEA.HI.X.SX32 R21, R227, R125, 0x1, P1 ;  /* 0x0000007de3157211 */ /* 0x000fe400008f0eff */
[----:B------:R-:W-:Y:S02]  /*7530*/  LEA.HI.X.SX32 R249, R223, R127, 0x1, P0 ;  /* 0x0000007fdff97211 */ /* 0x000fe400000f0eff */
[----:B------:R-:W-:Y:S02]  /*7540*/  MOV R223, RZ ;  /* 0x000000ff00df7202 */ /* 0x000fe40000000f00 */
[----:B------:R-:W-:Y:S01]  /*7550*/  @P2 IADD3 R223, -R225, RZ, RZ ;  /* 0x000000ffe1df2210 */ /* 0x000fe20007ffe1ff */
[----:B------:R-:W2:Y:S03]  /*7560*/  LD.E.128 R20, desc[UR6][R20.64] ;  /* 0x0000000614147980 */ /* 0x000ea6000c101d00 */
[C---:B------:R-:W-:Y:S04]  /*7570*/  LEA R40, P0, R223.reuse, R128, 0x1 ;  /* 0x00000080df287211 */ /* 0x040fe800078008ff */
[----:B------:R-:W-:Y:S01]  /*7580*/  LEA.HI.X.SX32 R41, R223, R129, 0x1, P0 ;  /* 0x00000081df297211 */ /* 0x000fe200000f0eff */
[----:B------:R-:W3:Y:S08]  /*7590*/  LD.E.128 R248, desc[UR6][R248.64] ;  /* 0x00000006f8f87980 */ /* 0x000ef0000c101d00 */
[----:B------:R4:W2:Y:S02]  /*75a0*/  LD.E.128 R52, desc[UR6][R40.64] ;  /* 0x0000000628347980 */ /* 0x0008a4000c101d00 */
[----:B----4-:R-:W-:Y:S02]  /*75b0*/  HADD2.F32 R40, -RZ, R59.H0_H0 ;  /* 0x2000003bff287230 */ /* 0x010fe40000004100 */
[--C-:B---3--:R-:W-:Y:S01]  /*75c0*/  HADD2.F32 R32, -RZ, R248.reuse.H0_H0 ;  /* 0x200000f8ff207230 */ /* 0x108fe20000004100 */
[----:B--2---:R-:W-:Y:S01]  /*75d0*/  MOV R34, R20 ;  /* 0x0000001400227202 */ /* 0x004fe20000000f00 */
[--C-:B------:R-:W-:Y:S01]  /*75e0*/  HADD2.F32 R26, -RZ, R249.reuse.H1_H1 ;  /* 0x300000f9ff1a7230 */ /* 0x100fe20000004100 */
[----:B------:R-:W-:Y:S01]  /*75f0*/  MOV R27, R21 ;  /* 0x00000015001b7202 */ /* 0x000fe20000000f00 */
[----:B------:R-:W-:Y:S02]  /*7600*/  HADD2.F32 R30, -RZ, R248.H1_H1 ;  /* 0x300000f8ff1e7230 */ /* 0x000fe40000004100 */
[----:B------:R-:W-:Y:S01]  /*7610*/  @!P2 FADD.FTZ R32, -R32, -RZ ;  /* 0x800000ff2020a221 */ /* 0x000fe20000010100 */
[----:B------:R-:W-:Y:S01]  /*7620*/  HADD2.F32 R28, -RZ, R249.H0_H0 ;  /* 0x200000f9ff1c7230 */ /* 0x000fe20000004100 */
[----:B------:R-:W-:Y:S01]  /*7630*/  MOV R24, R22 ;  /* 0x0000001600187202 */ /* 0x000fe20000000f00 */
[--C-:B------:R-:W-:Y:S01]  /*7640*/  HADD2.F32 R33, -RZ, R34.reuse.H0_H0 ;  /* 0x20000022ff217230 */ /* 0x100fe20000004100 */
[----:B------:R-:W-:Y:S01]  /*7650*/  MOV R25, R23 ;  /* 0x0000001700197202 */ /* 0x000fe20000000f00 */
[--C-:B------:R-:W-:Y:S02]  /*7660*/  HADD2.F32 R29, -RZ, R27.reuse.H0_H0 ;  /* 0x2000001bff1d7230 */ /* 0x100fe40000004100 */
[----:B------:R-:W-:Y:S01]  /*7670*/  @!P2 FADD.FTZ R26, -R26, -RZ ;  /* 0x800000ff1a1aa221 */ /* 0x000fe20000010100 */
[----:B------:R-:W-:Y:S02]  /*7680*/  HADD2.F32 R27, -RZ, R27.H1_H1 ;  /* 0x3000001bff1b7230 */ /* 0x000fe40000004100 */
[----:B------:R-:W-:Y:S01]  /*7690*/  @!P2 FADD.FTZ R30, -R30, -RZ ;  /* 0x800000ff1e1ea221 */ /* 0x000fe20000010100 */
[----:B------:R-:W-:Y:S02]  /*76a0*/  HADD2.F32 R31, -RZ, R34.H1_H1 ;  /* 0x30000022ff1f7230 */ /* 0x000fe40000004100 */
[----:B------:R-:W-:Y:S01]  /*76b0*/  @!P2 FADD.FTZ R28, -R28, -RZ ;  /* 0x800000ff1c1ca221 */ /* 0x000fe20000010100 */
[--C-:B------:R-:W-:Y:S02]  /*76c0*/  HADD2.F32 R23, -RZ, R250.reuse.H0_H0 ;  /* 0x200000faff177230 */ /* 0x100fe40000004100 */
[----:B------:R-:W-:Y:S01]  /*76d0*/  FMUL.FTZ R0, R33, R32 ;  /* 0x0000002021007220 */ /* 0x000fe20000410000 */
[----:B------:R-:W-:Y:S02]  /*76e0*/  HADD2.F32 R22, -RZ, R250.H1_H1 ;  /* 0x300000faff167230 */ /* 0x000fe40000004100 */
[----:B------:R-:W-:Y:S01]  /*76f0*/  FMUL.FTZ R4, R27, R26 ;  /* 0x0000001a1b047220 */ /* 0x000fe20000410000 */
[--C-:B------:R-:W-:Y:S02]  /*7700*/  HADD2.F32 R36, -RZ, R52.reuse.H0_H0 ;  /* 0x20000034ff247230 */ /* 0x100fe40000004100 */
[----:B------:R-:W-:Y:S01]  /*7710*/  FMUL.FTZ R2, R31, R30 ;  /* 0x0000001e1f027220 */ /* 0x000fe20000410000 */
[--C-:B------:R-:W-:Y:S02]  /*7720*/  HADD2.F32 R21, -RZ, R251.reuse.H0_H0 ;  /* 0x200000fbff157230 */ /* 0x100fe40000004100 */
[----:B------:R-:W-:Y:S01]  /*7730*/  @!P2 FADD.FTZ R23, -R23, -RZ ;  /* 0x800000ff1717a221 */ /* 0x000fe20000010100 */
[----:B------:R-:W-:Y:S02]  /*7740*/  HADD2.F32 R20, -RZ, R251.H1_H1 ;  /* 0x300000fbff147230 */ /* 0x000fe40000004100 */
[----:B------:R-:W-:Y:S01]  /*7750*/  FMUL.FTZ R3, R29, R28 ;  /* 0x0000001c1d037220 */ /* 0x000fe20000410000 */
[----:B------:R-:W-:Y:S02]  /*7760*/  HADD2.F32 R38, -RZ, R52.H1_H1 ;  /* 0x30000034ff267230 */ /* 0x000fe40000004100 */
[----:B------:R-:W-:Y:S01]  /*7770*/  @!P2 FADD.FTZ R22, -R22, -RZ ;  /* 0x800000ff1616a221 */ /* 0x000fe20000010100 */
[--C-:B------:R-:W-:Y:S02]  /*7780*/  HADD2.F32 R26, -RZ, R24.reuse.H0_H0 ;  /* 0x20000018ff1a7230 */ /* 0x100fe40000004100 */
[----:B------:R-:W-:Y:S01]  /*7790*/  FFMA.FTZ R0, R35, R36, R0 ;  /* 0x0000002423007223 */ /* 0x000fe20000010000 */
[----:B------:R-:W-:Y:S02]  /*77a0*/  HADD2.F32 R27, -RZ, R24.H1_H1 ;  /* 0x30000018ff1b7230 */ /* 0x000fe40000004100 */
[----:B------:R-:W-:Y:S01]  /*77b0*/  @!P2 FADD.FTZ R21, -R21, -RZ ;  /* 0x800000ff1515a221 */ /* 0x000fe20000010100 */
[----:B------:R-:W-:Y:S02]  /*77c0*/  HADD2.F32 R39, -RZ, R53.H0_H0 ;  /* 0x20000035ff277230 */ /* 0x000fe40000004100 */
[----:B------:R-:W-:Y:S01]  /*77d0*/  @!P2 FADD.FTZ R20, -R20, -RZ ;  /* 0x800000ff1414a221 */ /* 0x000fe20000010100 */
[--C-:B------:R-:W-:Y:S02]  /*77e0*/  HADD2.F32 R24, -RZ, R25.reuse.H0_H0 ;  /* 0x20000019ff187230 */ /* 0x100fe40000004100 */
[----:B------:R-:W-:Y:S01]  /*77f0*/  FFMA.FTZ R2, R37, R38, R2 ;  /* 0x0000002625027223 */ /* 0x000fe20000010002 */
[----:B------:R-:W-:Y:S02]  /*7800*/  HADD2.F32 R25, -RZ, R25.H1_H1 ;  /* 0x30000019ff197230 */ /* 0x000fe40000004100 */
[----:B------:R-:W-:Y:S01]  /*7810*/  FMUL.FTZ R5, R26, R23 ;  /* 0x000000171a057220 */ /* 0x000fe20000410000 */
[----:B------:R-:W-:Y:S02]  /*7820*/  HADD2.F32 R41, -RZ, R53.H1_H1 ;  /* 0x30000035ff297230 */ /* 0x000fe40000004100 */
[----:B------:R-:W-:Y:S01]  /*7830*/  FMUL.FTZ R6, R27, R22 ;  /* 0x000000161b067220 */ /* 0x000fe20000410000 */
[----:B------:R-:W-:Y:S02]  /*7840*/  HADD2.F32 R35, -RZ, R59.H1_H1 ;  /* 0x3000003bff237230 */ /* 0x000fe40000004100 */
[----:B------:R-:W-:Y:S01]  /*7850*/  FFMA.FTZ R3, R40, R39, R3 ;  /* 0x0000002728037223 */ /* 0x000fe20000010003 */
[----:B------:R-:W-:Y:S02]  /*7860*/  HADD2.F32 R42, -RZ, R54.H0_H0 ;  /* 0x20000036ff2a7230 */ /* 0x000fe40000004100 */
[----:B------:R-:W-:Y:S01]  /*7870*/  FMUL.FTZ R7, R24, R21 ;  /* 0x0000001518077220 */ /* 0x000fe20000410000 */
[----:B------:R-:W-:Y:S02]  /*7880*/  HADD2.F32 R36, -RZ, R46.H0_H0 ;  /* 0x2000002eff247230 */ /* 0x000fe40000004100 */
[----:B------:R-:W-:Y:S01]  /*7890*/  FMUL.FTZ R8, R25, R20 ;  /* 0x0000001419087220 */ /* 0x000fe20000410000 */
[----:B------:R-:W-:Y:S02]  /*78a0*/  HADD2.F32 R43, -RZ, R54.H1_H1 ;  /* 0x30000036ff2b7230 */ /* 0x000fe40000004100 */
[----:B------:R-:W-:Y:S01]  /*78b0*/  FFMA.FTZ R4, R35, R41, R4 ;  /* 0x0000002923047223 */ /* 0x000fe20000010004 */
[----:B------:R-:W-:Y:S02]  /*78c0*/  HADD2.F32 R37, -RZ, R46.H1_H1 ;  /* 0x3000002eff257230 */ /* 0x000fe40000004100 */
[----:B------:R-:W-:Y:S01]  /*78d0*/  FFMA.FTZ R5, R36, R42, R5 ;  /* 0x0000002a24057223 */ /* 0x000fe20000010005 */
[----:B------:R-:W-:Y:S01]  /*78e0*/  F2FP.F16.F32.PACK_AB R36, R2, R0 ;  /* 0x000000000224723e */ /* 0x000fe200000000ff */
[----:B------:R-:W-:Y:S02]  /*78f0*/  HADD2.F32 R44, -RZ, R55.H0_H0 ;  /* 0x20000037ff2c7230 */ /* 0x000fe40000004100 */
[----:B------:R-:W-:Y:S02]  /*7900*/  HADD2.F32 R38, -RZ, R57.H0_H0 ;  /* 0x20000039ff267230 */ /* 0x000fe40000004100 */
[----:B------:R-:W-:Y:S01]  /*7910*/  FFMA.FTZ R6, R37, R43, R6 ;  /* 0x0000002b25067223 */ /* 0x000fe20000010006 */
[----:B------:R-:W-:Y:S01]  /*7920*/  F2FP.F16.F32.PACK_AB R37, R4, R3 ;  /* 0x000000030425723e */ /* 0x000fe200000000ff */
[----:B------:R-:W-:Y:S02]  /*7930*/  HADD2.F32 R45, -RZ, R55.H1_H1 ;  /* 0x30000037ff2d7230 */ /* 0x000fe40000004100 */
[----:B------:R-:W-:Y:S02]  /*7940*/  HADD2.F32 R39, -RZ, R57.H1_H1 ;  /* 0x30000039ff277230 */ /* 0x000fe40000004100 */
[----:B------:R-:W-:Y:S01]  /*7950*/  FFMA.FTZ R7, R38, R44, R7 ;  /* 0x0000002c26077223 */ /* 0x000fe20000010007 */
[----:B------:R-:W-:Y:S02]  /*7960*/  F2FP.F16.F32.PACK_AB R38, R6, R5 ;  /* 0x000000050626723e */ /* 0x000fe400000000ff */
[----:B------:R-:W-:Y:S05]  /*7970*/  FFMA.FTZ R8, R39, R45, R8 ;  /* 0x0000002d27087223 */ /* 0x000fea0000010008 */
[----:B------:R-:W-:Y:S02]  /*7980*/  F2FP.F16.F32.PACK_AB R39, R8, R7 ;  /* 0x000000070827723e */ /* 0x000fe400000000ff */
.L_x_961:
[----:B------:R-:W-:Y:S05]  /*7990*/  BSYNC B0 ;  /* 0x0000000000007941 */ /* 0x000fea0003800000 */
.L_x_960:
[----:B-----5:R2:W-:Y:S02]  /*79a0*/  ST.E.128 desc[UR6][R130.64], R36 ;  /* 0x0000002482007985 */ /* 0x0205e4000c101d06 */
.L_x_959:
[----:B------:R-:W-:Y:S05]  /*79b0*/  BSYNC B1 ;  /* 0x0000000000017941 */ /* 0x000fea0003800000 */
.L_x_958:
[----:B------:R-:W-:Y:S11]  /*79c0*/  ISETP.GE.AND P0, PT, R9, R123, PT ;  /* 0x0000007b0900720c */ /* 0x000ff60003f06270 */
[----:B------:R-:W-:Y:S02]  /*79d0*/  @!UPT UIADD3 URZ, URZ, URZ, URZ ;  /* 0x0000003f3f3ff290 */ /* 0x000fe4000fffe03f */
[----:B------:R-:W-:Y:S05]  /*79e0*/  @P0 BRA `(.L_x_957) ;  /* 0x0000000400700947 */ /* 0x000fea0003800000 */
[----:B--2---:R2:W5:Y:S01]  /*79f0*/  LD.E.128 R36, desc[UR6][R124.64+0x80] ;  /* 0x000080067c247980 */ /* 0x004562000c101d00 */
        /* <DEDUP_REMOVED lines=15> */
[C---:B------:R-:W-:Y:S02]  /*7af0*/  @P2 IADD3 R223, -R226.reuse, RZ, RZ ;  /* 0x000000ffe2df2210 */ /* 0x040fe40007ffe1ff */
[----:B------:R-:W-:Y:S02]  /*7b00*/  LEA R20, P1, R225, R124, 0x1 ;  /* 0x0000007ce1147211 */ /* 0x000fe400078208ff */
[----:B------:R-:W-:Y:S02]  /*7b10*/  LEA R248, P0, R223, R126, 0x1 ;  /* 0x0000007edff87211 */ /* 0x000fe400078008ff */
[----:B------:R-:W-:Y:S02]  /*7b20*/  LEA.HI.X.SX32 R21, R225, R125, 0x1, P1 ;  /* 0x0000007de1157211 */ /* 0x000fe400008f0eff */
[----:B------:R-:W-:Y:S02]  /*7b30*/  LEA.HI.X.SX32 R249, R223, R127, 0x1, P0 ;  /* 0x0000007fdff97211 */ /* 0x000fe400000f0eff */
[----:B------:R-:W-:Y:S02]  /*7b40*/  MOV R223, RZ ;  /* 0x000000ff00df7202 */ /* 0x000fe40000000f00 */
[----:B------:R-:W-:Y:S01]  /*7b50*/  @P2 IADD3 R223, -R226, RZ, RZ ;  /* 0x000000ffe2df2210 */ /* 0x000fe20007ffe1ff */
[----:B------:R-:W3:Y:S03]  /*7b60*/  LD.E.128 R20, desc[UR6][R20.64+0x80] ;  /* 0x0000800614147980 */ /* 0x000ee6000c101d00 */
[C---:B------:R-:W-:Y:S04]  /*7b70*/  LEA R40, P0, R223.reuse, R128, 0x1 ;  /* 0x00000080df287211 */ /* 0x040fe800078008ff */
[----:B------:R-:W-:Y:S01]  /*7b80*/  LEA.HI.X.SX32 R41, R223, R129, 0x1, P0 ;  /* 0x00000081df297211 */ /* 0x000fe200000f0eff */
[----:B------:R-:W4:Y:S08]  /*7b90*/  LD.E.128 R248, desc[UR6][R248.64+0x80] ;  /* 0x00008006f8f87980 */ /* 0x000f30000c101d00 */
[----:B------:R1:W2:Y:S02]  /*7ba0*/  LD.E.128 R52, desc[UR6][R40.64+0x80] ;  /* 0x0000800628347980 */ /* 0x0002a4000c101d00 */
[----:B-1----:R-:W-:Y:S02]  /*7bb0*/  HADD2.F32 R40, -RZ, R59.H0_H0 ;  /* 0x2000003bff287230 */ /* 0x002fe40000004100 */
[--C-:B----4-:R-:W-:Y:S01]  /*7bc0*/  HADD2.F32 R32, -RZ, R248.reuse.H0_H0 ;  /* 0x200000f8ff207230 */ /* 0x110fe20000004100 */
[----:B---3--:R-:W-:Y:S01]  /*7bd0*/  MOV R34, R20 ;  /* 0x0000001400227202 */ /* 0x008fe20000000f00 */
        /* <DEDUP_REMOVED lines=18> */
[--C-:B--2---:R-:W-:Y:S02]  /*7d00*/  HADD2.F32 R36, -RZ, R52.reuse.H0_H0 ;  /* 0x20000034ff247230 */ /* 0x104fe40000004100 */
        /* <DEDUP_REMOVED lines=40> */
.L_x_963:
[----:B------:R-:W-:Y:S05]  /*7f90*/  BSYNC B0 ;  /* 0x0000000000007941 */ /* 0x000fea0003800000 */
.L_x_962:
[----:B-----5:R3:W-:Y:S02]  /*7fa0*/  ST.E.128 desc[UR6][R130.64+0x80], R36 ;  /* 0x0000802482007985 */ /* 0x0207e4000c101d06 */
.L_x_957:
[----:B------:R-:W-:Y:S05]  /*7fb0*/  BSYNC B2 ;  /* 0x0000000000027941 */ /* 0x000fea0003800000 */
.L_x_956:
[C---:B------:R-:W-:Y:S01]  /*7fc0*/  ISETP.GE.AND P0, PT, R70.reuse, R224, PT ;  /* 0x000000e04600720c */ /* 0x040fe20003f06270 */
[----:B------:R-:W-:Y:S03]  /*7fd0*/  BSSY B2, `(.L_x_964) ;  /* 0x00000d2000027945 */ /* 0x000fe60003800000 */
[----:B------:R-:W-:Y:S11]  /*7fe0*/  ISETP.GE.AND P0, PT, R70, R222, !P0 ;  /* 0x000000de4600720c */ /* 0x000ff60004706270 */
[----:B------:R-:W-:Y:S02]  /*7ff0*/  @!UPT UIADD3 URZ, URZ, URZ, URZ ;  /* 0x0000003f3f3ff290 */ /* 0x000fe4000fffe03f */
[----:B------:R-:W-:Y:S05]  /*8000*/  @!P0 BRA `(.L_x_965) ;  /* 0x0000000c00388947 */ /* 0x000fea0003800000 */
[----:B-----5:R-:W-:Y:S01]  /*8010*/  ISETP.GE.AND P0, PT, R18, R123, PT ;  /* 0x0000007b1200720c */ /* 0x020fe20003f06270 */
[----:B------:R-:W-:Y:S11]  /*8020*/  BSSY B1, `(.L_x_966) ;  /* 0x0000066000017945 */ /* 0x000ff60003800000 */
[----:B------:R-:W-:Y:S01]  /*8030*/  @!UPT UIADD3 URZ, URZ, URZ, URZ ;  /* 0x0000003f3f3ff290 */ /* 0x000fe2000fffe03f */
[----:B------:R-:W-:Y:S05]  /*8040*/  @P0 BRA `(.L_x_967) ;  /* 0x00000004008c0947 */ /* 0x000fea0003800000 */
[----:B------:R-:W-:Y:S01]  /*8050*/  LEA R246, P0, R92, R124, 0x1 ;  /* 0x0000007c5cf67211 */ /* 0x000fe200078008ff */
[----:B------:R-:W-:Y:S01]  /*8060*/  BSSY B0, `(.L_x_968) ;  /* 0x0000060000007945 */ /* 0x000fe20003800000 */
[----:B------:R-:W-:Y:S02]  /*8070*/  ISETP.GE.AND P1, PT, R18, R17, PT ;  /* 0x000000111200720c */ /* 0x000fe40003f26270 */
[----:B------:R-:W-:Y:S02]  /*8080*/  LEA.HI.X R247, R92, R125, R91, 0x1, P0 ;  /* 0x0000007d5cf77211 */ /* 0x000fe400000f0c5b */
[C---:B------:R-:W-:Y:S03]  /*8090*/  LEA R226, P0, R233.reuse, R130, 0x1 ;  /* 0x00000082e9e27211 */ /* 0x040fe600078008ff */
[----:B--23--:R2:W5:Y:S01]  /*80a0*/  LD.E.128 R36, desc[UR6][R246.64] ;  /* 0x00000006f6247980 */ /* 0x00c562000c101d00 */
[----:B------:R-:W-:Y:S05]  /*80b0*/  LEA.HI.X R227, R233, R131, R234, 0x1, P0 ;  /* 0x00000083e9e37211 */ /* 0x000fea00000f0cea */
        /* <DEDUP_REMOVED lines=14> */
[----:B------:R-:W-:Y:S02]  /*81a0*/  IADD3 R225, P2, R171, R228, RZ ;  /* 0x000000e4abe17210 */ /* 0x000fe40007f5e0ff */
[----:B------:R-:W-:Y:S02]  /*81b0*/  LEA.HI.X.SX32 R21, R229, R247, 0x1, P0 ;  /* 0x000000f7e5157211 */ /* 0x000fe400000f0eff */
[C---:B------:R-:W-:Y:S02]  /*81c0*/  LEA R248, P0, R225.reuse, R126, 0x1 ;  /* 0x0000007ee1f87211 */ /* 0x040fe400078008ff */
[----:B------:R-:W-:Y:S02]  /*81d0*/  LEA.HI.X.SX32 R228, R228, R147, 0x1, P2 ;  /* 0x00000093e4e47211 */ /* 0x000fe400010f0eff */
[----:B------:R-:W3:Y:S02]  /*81e0*/  LD.E.128 R20, desc[UR6][R20.64] ;  /* 0x0000000614147980 */ /* 0x000ee4000c101d00 */
[----:B------:R-:W-:Y:S02]  /*81f0*/  LEA.HI.X R249, R225, R127, R228, 0x1, P0 ;  /* 0x0000007fe1f97211 */ /* 0x000fe400000f0ce4 */
[----:B------:R-:W-:Y:S02]  /*8200*/  MOV R228, RZ ;  /* 0x000000ff00e47202 */ /* 0x000fe40000000f00 */
[----:B------:R-:W-:Y:S02]  /*8210*/  @P1 IADD3 R228, -R223, RZ, RZ ;  /* 0x000000ffdfe41210 */ /* 0x000fe40007ffe1ff */
[----:B------:R-:W4:Y:S02]  /*8220*/  LD.E.128 R248, desc[UR6][R248.64] ;  /* 0x00000006f8f87980 */ /* 0x000f24000c101d00 */
[----:B------:R-:W-:Y:S04]  /*8230*/  IADD3 R223, P0, R171, R228, RZ ;  /* 0x000000e4abdf7210 */ /* 0x000fe80007f1e0ff */
[----:B------:R-:W-:Y:S02]  /*8240*/  LEA.HI.X.SX32 R228, R228, R147, 0x1, P0 ;  /* 0x00000093e4e47211 */ /* 0x000fe400000f0eff */
[C---:B------:R-:W-:Y:S04]  /*8250*/  LEA R40, P0, R223.reuse, R128, 0x1 ;  /* 0x00000080df287211 */ /* 0x040fe800078008ff */
[----:B------:R-:W-:Y:S05]  /*8260*/  LEA.HI.X R41, R223, R129, R228, 0x1, P0 ;  /* 0x00000081df297211 */ /* 0x000fea00000f0ce4 */
        /* <DEDUP_REMOVED lines=63> */
.L_x_969:
[----:B------:R-:W-:Y:S05]  /*8660*/  BSYNC B0 ;  /* 0x0000000000007941 */ /* 0x000fea0003800000 */
.L_x_968:
[----:B-----5:R4:W-:Y:S02]  /*8670*/  ST.E.128 desc[UR6][R226.64], R36 ;  /* 0x00000024e2007985 */ /* 0x0209e4000c101d06 */
.L_x_967:
[----:B------:R-:W-:Y:S05]  /*8680*/  BSYNC B1 ;  /* 0x0000000000017941 */ /* 0x000fea0003800000 */
.L_x_966:
[----:B------:R-:W-:Y:S11]  /*8690*/  ISETP.GE.AND P0, PT, R9, R123, PT ;  /* 0x0000007b0900720c */ /* 0x000ff60003f06270 */
[----:B------:R-:W-:Y:S02]  /*86a0*/  @!UPT UIADD3 URZ, URZ, URZ, URZ ;  /* 0x0000003f3f3ff290 */ /* 0x000fe4000fffe03f */
[----:B------:R-:W-:Y:S05]  /*86b0*/  @P0 BRA `(.L_x_965) ;  /* 0x00000004008c0947 */ /* 0x000fea0003800000 */
[----:B--2---:R-:W-:Y:S01]  /*86c0*/  LEA R246, P0, R93, R124, 0x1 ;  /* 0x0000007c5df67211 */ /* 0x004fe200078008ff */
[----:B------:R-:W-:Y:S01]  /*86d0*/  BSSY B0, `(.L_x_970) ;  /* 0x0000060000007945 */ /* 0x000fe20003800000 */
[----:B------:R-:W-:Y:S02]  /*86e0*/  ISETP.GE.AND P1, PT, R9, R17, PT ;  /* 0x000000110900720c */ /* 0x000fe40003f26270 */
[----:B------:R-:W-:Y:S02]  /*86f0*/  LEA.HI.X R247, R93, R125, R94, 0x1, P0 ;  /* 0x0000007d5df77211 */ /* 0x000fe400000f0c5e */
[C---:B----4-:R-:W-:Y:S03]  /*8700*/  LEA R226, P0, R86.reuse, R130, 0x1 ;  /* 0x0000008256e27211 */ /* 0x050fe600078008ff */
[----:B---3--:R2:W5:Y:S01]  /*8710*/  LD.E.128 R36, desc[UR6][R246.64] ;  /* 0x00000006f6247980 */ /* 0x008562000c101d00 */
        /* <DEDUP_REMOVED lines=14> */
[C---:B------:R-:W-:Y:S02]  /*8800*/  LEA R20, P0, R229.reuse, R246, 0x1 ;  /* 0x000000f6e5147211 */ /* 0x040fe400078008ff */
[----:B------:R-:W-:Y:S02]  /*8810*/  IADD3 R223, P2, R162, R225, RZ ;  /* 0x000000e1a2df7210 */ /* 0x000fe40007f5e0ff */
[----:B------:R-:W-:Y:S02]  /*8820*/  LEA.HI.X.SX32 R21, R229, R247, 0x1, P0 ;  /* 0x000000f7e5157211 */ /* 0x000fe400000f0eff */
[----:B------:R-:W-:Y:S02]  /*8830*/  LEA.HI.X.SX32 R230, R225, R145, 0x1, P2 ;  /* 0x00000091e1e67211 */ /* 0x000fe400010f0eff */
[C---:B------:R-:W-:Y:S02]  /*8840*/  LEA R248, P0, R223.reuse, R126, 0x1 ;  /* 0x0000007edff87211 */ /* 0x040fe400078008ff */
[----:B------:R-:W-:Y:S01]  /*8850*/  MOV R225, RZ ;  /* 0x000000ff00e17202 */ /* 0x000fe20000000f00 */
[----:B------:R-:W3:Y:S01]  /*8860*/  LD.E.128 R20, desc[UR6][R20.64] ;  /* 0x0000000614147980 */ /* 0x000ee2000c101d00 */
[----:B------:R-:W-:Y:S02]  /*8870*/  @P1 IADD3 R225, -R228, RZ, RZ ;  /* 0x000000ffe4e11210 */ /* 0x000fe40007ffe1ff */
[----:B------:R-:W-:Y:S02]  /*8880*/  LEA.HI.X R249, R223, R127, R230, 0x1, P0 ;  /* 0x0000007fdff97211 */ /* 0x000fe400000f0ce6 */
[----:B------:R-:W-:Y:S04]  /*8890*/  IADD3 R223, P0, R162, R225, RZ ;  /* 0x000000e1a2df7210 */ /* 0x000fe80007f1e0ff */
[----:B------:R-:W-:Y:S01]  /*88a0*/  LEA.HI.X.SX32 R228, R225, R145, 0x1, P0 ;  /* 0x00000091e1e47211 */ /* 0x000fe200000f0eff */
[----:B------:R-:W4:Y:S01]  /*88b0*/  LD.E.128 R248, desc[UR6][R248.64] ;  /* 0x00000006f8f87980 */ /* 0x000f22000c101d00 */
        /* <DEDUP_REMOVED lines=65> */
.L_x_971:
[----:B------:R-:W-:Y:S05]  /*8cd0*/  BSYNC B0 ;  /* 0x0000000000007941 */ /* 0x000fea0003800000 */
.L_x_970:
[----:B-----5:R3:W-:Y:S02]  /*8ce0*/  ST.E.128 desc[UR6][R226.64], R36 ;  /* 0x00000024e2007985 */ /* 0x0207e4000c101d06 */
.L_x_965:
[----:B------:R-:W-:Y:S05]  /*8cf0*/  BSYNC B2 ;  /* 0x0000000000027941 */ /* 0x000fea0003800000 */
.L_x_964:
        /* <DEDUP_REMOVED lines=9> */
[----:B--2---:R-:W-:Y:S01]  /*8d90*/  LEA R246, P0, R100, R124, 0x1 ;  /* 0x0000007c64f67211 */ /* 0x004fe200078008ff */
[----:B------:R-:W-:Y:S01]  /*8da0*/  BSSY B0, `(.L_x_976) ;  /* 0x0000060000007945 */ /* 0x000fe20003800000 */
[----:B------:R-:W-:Y:S02]  /*8db0*/  ISETP.GE.AND P1, PT, R18, R17, PT ;  /* 0x000000111200720c */ /* 0x000fe40003f26270 */
[----:B------:R-:W-:Y:S02]  /*8dc0*/  LEA.HI.X R247, R100, R125, R99, 0x1, P0 ;  /* 0x0000007d64f77211 */ /* 0x000fe400000f0c63 */
[C---:B---34-:R-:W-:Y:S03]  /*8dd0*/  LEA R226, P0, R87.reuse, R130, 0x1 ;  /* 0x0000008257e27211 */ /* 0x058fe600078008ff */
[----:B------:R2:W5:Y:S01]  /*8de0*/  LD.E.128 R36, desc[UR6][R246.64] ;  /* 0x00000006f6247980 */ /* 0x000562000c101d00 */
        /* <DEDUP_REMOVED lines=91> */
.L_x_977:
[----:B------:R-:W-:Y:S05]  /*93a0*/  BSYNC B0 ;  /* 0x0000000000007941 */ /* 0x000fea0003800000 */
.L_x_976:
[----:B-----5:R3:W-:Y:S02]  /*93b0*/  ST.E.128 desc[UR6][R226.64], R36 ;  /* 0x00000024e2007985 */ /* 0x0207e4000c101d06 */
.L_x_975:
[----:B------:R-:W-:Y:S05]  /*93c0*/  BSYNC B1 ;  /* 0x0000000000017941 */ /* 0x000fea0003800000 */
.L_x_974:
[----:B------:R-:W-:Y:S11]  /*93d0*/  ISETP.GE.AND P0, PT, R9, R123, PT ;  /* 0x0000007b0900720c */ /* 0x000ff60003f06270 */
[----:B------:R-:W-:Y:S02]  /*93e0*/  @!UPT UIADD3 URZ, URZ, URZ, URZ ;  /* 0x0000003f3f3ff290 */ /* 0x000fe4000fffe03f */
[----:B------:R-:W-:Y:S05]  /*93f0*/  @P0 BRA `(.L_x_973) ;  /* 0x00000004008c0947 */ /* 0x000fea0003800000 */
[C---:B--2---:R-:W-:Y:S01]  /*9400*/  LEA R246, P0, R96.reuse, R124, 0x1 ;  /* 0x0000007c60f67211 */ /* 0x044fe200078008ff */
        /* <DEDUP_REMOVED lines=96> */
.L_x_979:
[----:B------:R-:W-:Y:S05]  /*9a10*/  BSYNC B0 ;  /* 0x0000000000007941 */ /* 0x000fea0003800000 */
.L_x_978:
[----:B-----5:R3:W-:Y:S02]  /*9a20*/  ST.E.128 desc[UR6][R226.64], R36 ;  /* 0x00000024e2007985 */ /* 0x0207e4000c101d06 */
.L_x_973:
[----:B------:R-:W-:Y:S05]  /*9a30*/  BSYNC B2 ;  /* 0x0000000000027941 */ /* 0x000fea0003800000 */
.L_x_972:
        /* <DEDUP_REMOVED lines=9> */
[----:B------:R-:W-:Y:S01]  /*9ad0*/  IMAD R0, R215, 0x60, RZ ;  /* 0x00000060d7007824 */ /* 0x000fe200078e02ff */
[----:B------:R-:W-:Y:S01]  /*9ae0*/  ISETP.GE.AND P0, PT, R18, R17, PT ;  /* 0x000000111200720c */ /* 0x000fe20003f06270 */
[----:B--2---:R-:W-:Y:S01]  /*9af0*/  IMAD.WIDE.U32 R246, R214, 0x60, R124 ;  /* 0x00000060d6f67825 */ /* 0x004fe200078e007c */
[----:B------:R-:W-:Y:S03]  /*9b00*/  BSSY B0, `(.L_x_984) ;  /* 0x0000060000007945 */ /* 0x000fe60003800000 */
[----:B------:R-:W-:Y:S01]  /*9b10*/  IMAD R3, R63, 0x60, RZ ;  /* 0x000000603f037824 */ /* 0x000fe200078e02ff */
[----:B------:R-:W-:Y:S01]  /*9b20*/  IADD3 R247, R247, R0, RZ ;  /* 0x00000000f7f77210 */ /* 0x000fe20007ffe0ff */
[----:B---34-:R-:W-:Y:S04]  /*9b30*/  IMAD.WIDE.U32 R226, R62, 0x60, R130 ;  /* 0x000000603ee27825 */ /* 0x018fe800078e0082 */
[----:B------:R2:W5:Y:S01]  /*9b40*/  LD.E.128 R36, desc[UR6][R246.64] ;  /* 0x00000006f6247980 */ /* 0x000562000c101d00 */
[----:B------:R-:W-:Y:S01]  /*9b50*/  IADD3 R227, R227, R3, RZ ;  /* 0x00000003e3e37210 */ /* 0x000fe20007ffe0ff */
[----:B------:R-:W-:Y:S06]  /*9b60*/  @P0 BRA `(.L_x_985) ;  /* 0x0000000400640947 */ /* 0x000fec0003800000 */
        /* <DEDUP_REMOVED lines=89> */
.L_x_985:
[----:B------:R-:W-:Y:S05]  /*a100*/  BSYNC B0 ;  /* 0x0000000000007941 */ /* 0x000fea0003800000 */
.L_x_984:
[----:B-----5:R3:W-:Y:S02]  /*a110*/  ST.E.128 desc[UR6][R226.64], R36 ;  /* 0x00000024e2007985 */ /* 0x0207e4000c101d06 */
.L_x_983:
[----:B------:R-:W-:Y:S05]  /*a120*/  BSYNC B1 ;  /* 0x0000000000017941 */ /* 0x000fea0003800000 */
.L_x_982:
[----:B------:R-:W-:Y:S11]  /*a130*/  ISETP.GE.AND P0, PT, R9, R123, PT ;  /* 0x0000007b0900720c */ /* 0x000ff60003f06270 */
[----:B------:R-:W-:Y:S02]  /*a140*/  @!UPT UIADD3 URZ, URZ, URZ, URZ ;  /* 0x0000003f3f3ff290 */ /* 0x000fe4000fffe03f */
        /* <DEDUP_REMOVED lines=98> */
.L_x_987:
[----:B------:R-:W-:Y:S05]  /*a770*/  BSYNC B0 ;  /* 0x0000000000007941 */ /* 0x000fea0003800000 */
.L_x_986:
[----:B-----5:R3:W-:Y:S02]  /*a780*/  ST.E.128 desc[UR6][R226.64], R36 ;  /* 0x00000024e2007985 */ /* 0x0207e4000c101d06 */
.L_x_981:
[----:B------:R-:W-:Y:S05]  /*a790*/  BSYNC B2 ;  /* 0x0000000000027941 */ /* 0x000fea0003800000 */
.L_x_980:
        /* <DEDUP_REMOVED lines=106> */
.L_x_993:
[----:B------:R-:W-:Y:S05]  /*ae40*/  BSYNC B0 ;  /* 0x0000000000007941 */ /* 0x000fea0003800000 */
.L_x_992:
[----:B-----5:R3:W-:Y:S02]  /*ae50*/  ST.E.128 desc[UR6][R226.64], R36 ;  /* 0x00000024e2007985 */ /* 0x0207e4000c101d06 */
.L_x_991:
[----:B------:R-:W-:Y:S05]  /*ae60*/  BSYNC B1 ;  /* 0x0000000000017941 */ /* 0x000fea0003800000 */
.L_x_990:
        /* <DEDUP_REMOVED lines=100> */
.L_x_995:
[----:B------:R-:W-:Y:S05]  /*b4b0*/  BSYNC B0 ;  /* 0x0000000000007941 */ /* 0x000fea0003800000 */
.L_x_994:
[----:B-----5:R3:W-:Y:S02]  /*b4c0*/  ST.E.128 desc[UR6][R226.64], R36 ;  /* 0x00000024e2007985 */ /* 0x0207e4000c101d06 */
.L_x_989:
[----:B------:R-:W-:Y:S05]  /*b4d0*/  BSYNC B2 ;  /* 0x0000000000027941 */ /* 0x000fea0003800000 */
.L_x_988:
        /* <DEDUP_REMOVED lines=11> */
[----:B------:R-:W-:Y:S01]  /*b590*/  IMAD.WIDE.U32 R6, R214, 0xa0, R124 ;  /* 0x000000a0d6067825 */ /* 0x000fe200078e007c */
[----:B------:R-:W-:Y:S03]  /*b5a0*/  BSSY B0, `(.L_x_1000) ;  /* 0x0000060000007945 */ /* 0x000fe60003800000 */
[----:B------:R-:W-:Y:S01]  /*b5b0*/  IMAD R3, R63, 0xa0, RZ ;  /* 0x000000a03f037824 */ /* 0x000fe200078e02ff */
[----:B------:R-:W-:Y:S01]  /*b5c0*/  IADD3 R7, R7, R0, RZ ;  /* 0x0000000007077210 */ /* 0x000fe20007ffe0ff */
[----:B------:R-:W-:Y:S04]  /*b5d0*/  IMAD.WIDE.U32 R44, R62, 0xa0, R130 ;  /* 0x000000a03e2c7825 */ /* 0x000fe800078e0082 */
[----:B------:R1:W5:Y:S01]  /*b5e0*/  LD.E.128 R28, desc[UR6][R6.64] ;  /* 0x00000006061c7980 */ /* 0x000362000c101d00 */
[----:B------:R-:W-:Y:S01]  /*b5f0*/  IADD3 R45, R45, R3, RZ ;  /* 0x000000032d2d7210 */ /* 0x000fe20007ffe0ff */
[----:B------:R-:W-:Y:S06]  /*b600*/  @P0 BRA `(.L_x_1001) ;  /* 0x0000000400640947 */ /* 0x000fec0003800000 */
[----:B------:R-:W-:Y:S02]  /*b610*/  LEA.HI R3, R17, R17, RZ, 0x1 ;  /* 0x0000001111037211 */ /* 0x000fe400078f08ff */
[----:B------:R-:W-:Y:S02]  /*b620*/  MOV R2, RZ ;  /* 0x000000ff00027202 */ /* 0x000fe40000000f00 */
[----:B------:R-:W-:Y:S02]  /*b630*/  SHF.R.S32.HI R3, RZ, 0x1, R3 ;  /* 0x00000001ff037819 */ /* 0x000fe40000011403 */
[----:B-----5:R-:W-:Y:S01]  /*b640*/  MOV R43, R29 ;  /* 0x0000001d002b7202 */ /* 0x020fe20000000f00 */
[----:B------:R-:W-:Y:S01]  /*b650*/  HADD2.F32 R29, -RZ, R28.H1_H1 ;  /* 0x3000001cff1d7230 */ /* 0x000fe20000004100 */
[-C--:B------:R-:W-:Y:S02]  /*b660*/  ISETP.GE.AND P1, PT, R18, R3.reuse, PT ;  /* 0x000000031200720c */ /* 0x080fe40003f26270 */
[----:B------:R-:W-:Y:S02]  /*b670*/  MOV R4, R3 ;  /* 0x0000000300047202 */ /* 0x000fe40000000f00 */
[----:B------:R-:W-:Y:S01]  /*b680*/  MOV R40, R30 ;  /* 0x0000001e00287202 */ /* 0x000fe20000000f00 */
[----:B------:R-:W-:Y:S01]  /*b690*/  HADD2.F32 R30, -RZ, R43.H0_H0 ;  /* 0x2000002bff1e7230 */ /* 0x000fe20000004100 */
[----:B------:R-:W-:Y:S07]  /*b6a0*/  MOV R41, R31 ;  /* 0x0000001f00297202 */ /* 0x000fee0000000f00 */
[C---:B------:R-:W-:Y:S02]  /*b6b0*/  @P1 IADD3 R4, -R3.reuse, RZ, RZ ;  /* 0x000000ff03041210 */ /* 0x040fe40007ffe1ff */
[----:B------:R-:W-:Y:S02]  /*b6c0*/  @P1 IADD3 R2, -R3, RZ, RZ ;  /* 0x000000ff03021210 */ /* 0x000fe40007ffe1ff */
[C---:B------:R-:W-:Y:S02]  /*b6d0*/  LEA R20, P0, R4.reuse, R6, 0x1 ;  /* 0x0000000604147211 */ /* 0x040fe400078008ff */
[----:B------:R-:W-:Y:S02]  /*b6e0*/  IADD3 R0, P2, R157, R2, RZ ;  /* 0x000000029d007210 */ /* 0x000fe40007f5e0ff */
[----:B------:R-:W-:Y:S02]  /*b6f0*/  LEA.HI.X.SX32 R21, R4, R7, 0x1, P0 ;  /* 0x0000000704157211 */ /* 0x000fe400000f0eff */
[----:B------:R-:W-:Y:S02]  /*b700*/  LEA R32, P0, R0, R126, 0x1 ;  /* 0x0000007e00207211 */ /* 0x000fe400078008ff */
[----:B------:R-:W-:Y:S01]  /*b710*/  LEA.HI.X.SX32 R2, R2, R140, 0x1, P2 ;  /* 0x0000008c02027211 */ /* 0x000fe200010f0eff */
[----:B------:R-:W2:Y:S03]  /*b720*/  LD.E.128 R24, desc[UR6][R20.64] ;  /* 0x0000000614187980 */ /* 0x000ea6000c101d00 */
[----:B------:R-:W-:Y:S02]  /*b730*/  LEA.HI.X R33, R0, R127, R2, 0x1, P0 ;  /* 0x0000007f00217211 */ /* 0x000fe400000f0c02 */
[----:B------:R-:W-:Y:S02]  /*b740*/  MOV R0, RZ ;  /* 0x000000ff00007202 */ /* 0x000fe40000000f00 */
[----:B------:R-:W-:Y:S02]  /*b750*/  @P1 IADD3 R0, -R3, RZ, RZ ;  /* 0x000000ff03001210 */ /* 0x000fe40007ffe1ff */
[----:B------:R-:W2:Y:S02]  /*b760*/  LD.E.128 R32, desc[UR6][R32.64] ;  /* 0x0000000620207980 */ /* 0x000ea4000c101d00 */
[----:B------:R-:W-:Y:S04]  /*b770*/  IADD3 R3, P0, R157, R0, RZ ;  /* 0x000000009d037210 */ /* 0x000fe80007f1e0ff */
[----:B------:R-:W-:Y:S02]  /*b780*/  LEA.HI.X.SX32 R0, R0, R140, 0x1, P0 ;  /* 0x0000008c00007211 */ /* 0x000fe400000f0eff */
[C---:B------:R-:W-:Y:S04]  /*b790*/  LEA R4, P0, R3.reuse, R128, 0x1 ;  /* 0x0000008003047211 */ /* 0x040fe800078008ff */
[----:B------:R-:W-:Y:S05]  /*b7a0*/  LEA.HI.X R5, R3, R129, R0, 0x1, P0 ;  /* 0x0000008103057211 */ /* 0x000fea00000f0c00 */
[----:B--234-:R2:W3:Y:S01]  /*b7b0*/  LD.E.128 R36, desc[UR6][R4.64] ;  /* 0x0000000604247980 */ /* 0x01c4e2000c101d00 */
[--C-:B------:R-:W-:Y:S01]  /*b7c0*/  HADD2.F32 R3, -RZ, R33.reuse.H0_H0 ;  /* 0x20000021ff037230 */ /* 0x100fe20000004100 */
[----:B------:R-:W-:Y:S01]  /*b7d0*/  MOV R22, R24 ;  /* 0x0000001800167202 */ /* 0x000fe20000000f00 */
[----:B--2---:R-:W-:Y:S01]  /*b7e0*/  HADD2.F32 R4, -RZ, R33.H1_H1 ;  /* 0x30000021ff047230 */ /* 0x004fe20000004100 */
[----:B------:R-:W-:Y:S01]  /*b7f0*/  MOV R23, R25 ;  /* 0x0000001900177202 */ /* 0x000fe20000000f00 */
[----:B------:R-:W-:Y:S01]  /*b800*/  HADD2.F32 R5, -RZ, R34.H0_H0 ;  /* 0x20000022ff057230 */ /* 0x000fe20000004100 */
[----:B------:R-:W-:Y:S01]  /*b810*/  MOV R21, R27 ;  /* 0x0000001b00157202 */ /* 0x000fe20000000f00 */
[--C-:B------:R-:W-:Y:S01]  /*b820*/  HADD2.F32 R27, -RZ, R22.reuse.H0_H0 ;  /* 0x20000016ff1b7230 */ /* 0x100fe20000004100 */
[----:B------:R-:W-:Y:S01]  /*b830*/  MOV R20, R26 ;  /* 0x0000001a00147202 */ /* 0x000fe20000000f00 */
[----:B------:R-:W-:Y:S02]  /*b840*/  HADD2.F32 R25, -RZ, R22.H1_H1 ;  /* 0x30000016ff197230 */ /* 0x000fe40000004100 */
[----:B------:R-:W-:Y:S01]  /*b850*/  @!P1 FADD.FTZ R3, -R3, -RZ ;  /* 0x800000ff03039221 */ /* 0x000fe20000010100 */
[--C-:B------:R-:W-:Y:S02]  /*b860*/  HADD2.F32 R22, -RZ, R23.reuse.H0_H0 ;  /* 0x20000017ff167230 */ /* 0x100fe40000004100 */
[----:B------:R-:W-:Y:S01]  /*b870*/  @!P1 FADD.FTZ R4, -R4, -RZ ;  /* 0x800000ff04049221 */ /* 0x000fe20000010100 */
[----:B------:R-:W-:Y:S02]  /*b880*/  HADD2.F32 R23, -RZ, R23.H1_H1 ;  /* 0x30000017ff177230 */ /* 0x000fe40000004100 */
[----:B------:R-:W-:Y:S01]  /*b890*/  @!P1 FADD.FTZ R5, -R5, -RZ ;  /* 0x800000ff05059221 */ /* 0x000fe20000010100 */
[----:B-1----:R-:W-:Y:S02]  /*b8a0*/  HADD2.F32 R6, -RZ, R34.H1_H1 ;  /* 0x30000022ff067230 */ /* 0x002fe40000004100 */
[----:B------:R-:W-:Y:S01]  /*b8b0*/  FMUL.FTZ R3, R22, R3 ;  /* 0x0000000316037220 */ /* 0x000fe20000410000 */
[--C-:B------:R-:W-:Y:S02]  /*b8c0*/  HADD2.F32 R0, -RZ, R32.reuse.H0_H0 ;  /* 0x20000020ff007230 */ /* 0x100fe40000004100 */
[----:B------:R-:W-:Y:S01]  /*b8d0*/  FMUL.FTZ R4, R23, R4 ;  /* 0x0000000417047220 */ /* 0x000fe20000410000 */
[----:B------:R-:W-:Y:S02]  /*b8e0*/  HADD2.F32 R2, -RZ, R32.H1_H1 ;  /* 0x30000020ff027230 */ /* 0x000fe40000004100 */
[----:B------:R-:W-:Y:S01]  /*b8f0*/  @!P1 FADD.FTZ R6, -R6, -RZ ;  /* 0x800000ff06069221 */ /* 0x000fe20000010100 */
[--C-:B------:R-:W-:Y:S02]  /*b900*/  HADD2.F32 R22, -RZ, R20.reuse.H0_H0 ;  /* 0x20000014ff167230 */ /* 0x100fe40000004100 */
[----:B------:R-:W-:Y:S01]  /*b910*/  @!P1 FADD.FTZ R0, -R0, -RZ ;  /* 0x800000ff00009221 */ /* 0x000fe20000010100 */
[----:B------:R-:W-:Y:S02]  /*b920*/  HADD2.F32 R23, -RZ, R20.H1_H1 ;  /* 0x30000014ff177230 */ /* 0x000fe40000004100 */
[----:B------:R-:W-:Y:S01]  /*b930*/  @!P1 FADD.FTZ R2, -R2, -RZ ;  /* 0x800000ff02029221 */ /* 0x000fe20000010100 */
[--C-:B------:R-:W-:Y:S02]  /*b940*/  HADD2.F32 R7, -RZ, R35.reuse.H0_H0 ;  /* 0x20000023ff077230 */ /* 0x100fe40000004100 */
[----:B------:R-:W-:Y:S01]  /*b950*/  FMUL.FTZ R5, R22, R5 ;  /* 0x0000000516057220 */ /* 0x000fe20000410000 */
[----:B---3--:R-:W-:Y:S02]  /*b960*/  HADD2.F32 R22, -RZ, R36.H0_H0 ;  /* 0x20000024ff167230 */ /* 0x008fe40000004100 */
[----:B------:R-:W-:Y:S01]  /*b970*/  FMUL.FTZ R6, R23, R6 ;  /* 0x0000000617067220 */ /* 0x000fe20000410000 */
[----:B------:R-:W-:Y:S02]  /*b980*/  HADD2.F32 R23, -RZ, R28.H0_H0 ;  /* 0x2000001cff177230 */ /* 0x000fe40000004100 */
[----:B------:R-:W-:Y:S01]  /*b990*/  FMUL.FTZ R0, R27, R0 ;  /* 0x000000001b007220 */ /* 0x000fe20000410000 */
[----:B------:R-:W-:Y:S02]  /*b9a0*/  HADD2.F32 R8, -RZ, R35.H1_H1 ;  /* 0x30000023ff087230 */ /* 0x000fe40000004100 */
[----:B------:R-:W-:Y:S01]  /*b9b0*/  FMUL.FTZ R2, R25, R2 ;  /* 0x0000000219027220 */ /* 0x000fe20000410000 */
[----:B------:R-:W-:Y:S02]  /*b9c0*/  HADD2.F32 R28, -RZ, R36.H1_H1 ;  /* 0x30000024ff1c7230 */ /* 0x000fe40000004100 */
[----:B------:R-:W-:Y:S01]  /*b9d0*/  FFMA.FTZ R0, R23, R22, R0 ;  /* 0x0000001617007223 */ /* 0x000fe20000010000 */
[----:B------:R-:W-:Y:S02]  /*b9e0*/  HADD2.F32 R31, -RZ, R37.H0_H0 ;  /* 0x20000025ff1f7230 */ /* 0x000fe40000004100 */
[----:B------:R-:W-:Y:S01]  /*b9f0*/  @!P1 FADD.FTZ R7, -R7, -RZ ;  /* 0x800000ff07079221 */ /* 0x000fe20000010100 */
[--C-:B------:R-:W-:Y:S02]  /*ba00*/  HADD2.F32 R20, -RZ, R21.reuse.H0_H0 ;  /* 0x20000015ff147230 */ /* 0x100fe40000004100 */
[----:B------:R-:W-:Y:S01]  /*ba10*/  @!P1 FADD.FTZ R8, -R8, -RZ ;  /* 0x800000ff08089221 */ /* 0x000fe20000010100 */
[----:B------:R-:W-:Y:S02]  /*ba20*/  HADD2.F32 R21, -RZ, R21.H1_H1 ;  /* 0x30000015ff157230 */ /* 0x000fe40000004100 */
[----:B------:R-:W-:Y:S01]  /*ba30*/  FFMA.FTZ R2, R29, R28, R2 ;  /* 0x0000001c1d027223 */ /* 0x000fe20000010002 */
[----:B------:R-:W-:Y:S02]  /*ba40*/  HADD2.F32 R32, -RZ, R37.H1_H1 ;  /* 0x30000025ff207230 */ /* 0x000fe40000004100 */
[----:B------:R-:W-:Y:S01]  /*ba50*/  FFMA.FTZ R3, R30, R31, R3 ;  /* 0x0000001f1e037223 */ /* 0x000fe20000010003 */
[----:B------:R-:W-:Y:S02]  /*ba60*/  HADD2.F32 R23, -RZ, R43.H1_H1 ;  /* 0x3000002bff177230 */ /* 0x000fe40000004100 */
[----:B------:R-:W-:Y:S01]  /*ba70*/  FMUL.FTZ R7, R20, R7 ;  /* 0x0000000714077220 */ /* 0x000fe20000410000 */
[----:B------:R-:W-:Y:S02]  /*ba80*/  HADD2.F32 R33, -RZ, R38.H0_H0 ;  /* 0x20000026ff217230 */ /* 0x000fe40000004100 */
[----:B------:R-:W-:Y:S01]  /*ba90*/  FMUL.FTZ R8, R21, R8 ;  /* 0x0000000815087220 */ /* 0x000fe20000410000 */
[----:B------:R-:W-:Y:S02]  /*baa0*/  HADD2.F32 R22, -RZ, R40.H0_H0 ;  /* 0x20000028ff167230 */ /* 0x000fe40000004100 */
[----:B------:R-:W-:Y:S01]  /*bab0*/  FFMA.FTZ R4, R23, R32, R4 ;  /* 0x0000002017047223 */ /* 0x000fe20000010004 */
[----:B------:R-:W-:Y:S02]  /*bac0*/  HADD2.F32 R34, -RZ, R38.H1_H1 ;  /* 0x30000026ff227230 */ /* 0x000fe40000004100 */
[----:B------:R-:W-:Y:S02]  /*bad0*/  HADD2.F32 R29, -RZ, R40.H1_H1 ;  /* 0x30000028ff1d7230 */ /* 0x000fe40000004100 */
[----:B------:R-:W-:Y:S01]  /*bae0*/  FFMA.FTZ R5, R22, R33, R5 ;  /* 0x0000002116057223 */ /* 0x000fe20000010005 */
[----:B------:R-:W-:Y:S02]  /*baf0*/  HADD2.F32 R35, -RZ, R39.H0_H0 ;  /* 0x20000027ff237230 */ /* 0x000fe40000004100 */
[----:B------:R-:W-:Y:S02]  /*bb00*/  HADD2.F32 R28, -RZ, R41.H0_H0 ;  /* 0x20000029ff1c7230 */ /* 0x000fe40000004100 */
[----:B------:R-:W-:Y:S01]  /*bb10*/  FFMA.FTZ R6, R29, R34, R6 ;  /* 0x000000221d067223 */ /* 0x000fe20000010006 */
[----:B------:R-:W-:Y:S01]  /*bb20*/  F2FP.F16.F32.PACK_AB R29, R4, R3 ;  /* 0x00000003041d723e */ /* 0x000fe200000000ff */
[----:B------:R-:W-:Y:S02]  /*bb30*/  HADD2.F32 R36, -RZ, R39.H1_H1 ;  /* 0x30000027ff247230 */ /* 0x000fe40000004100 */
[----:B------:R-:W-:Y:S01]  /*bb40*/  HADD2.F32 R31, -RZ, R41.H1_H1 ;  /* 0x30000029ff1f7230 */ /* 0x000fe20000004100 */
[----:B------:R-:W-:Y:S01]  /*bb50*/  F2FP.F16.F32.PACK_AB R30, R6, R5 ;  /* 0x00000005061e723e */ /* 0x000fe200000000ff */
[----:B------:R-:W-:Y:S01]  /*bb60*/  FFMA.FTZ R7, R28, R35, R7 ;  /* 0x000000231c077223 */ /* 0x000fe20000010007 */
[----:B------:R-:W-:Y:S02]  /*bb70*/  F2FP.F16.F32.PACK_AB R28, R2, R0 ;  /* 0x00000000021c723e */ /* 0x000fe400000000ff */
[----:B------:R-:W-:Y:S05]  /*bb80*/  FFMA.FTZ R8, R31, R36, R8 ;  /* 0x000000241f087223 */ /* 0x000fea0000010008 */
[----:B------:R-:W-:Y:S02]  /*bb90*/  F2FP.F16.F32.PACK_AB R31, R8, R7 ;  /* 0x00000007081f723e */ /* 0x000fe400000000ff */
.L_x_1001:
[----:B------:R-:W-:Y:S05]  /*bba0*/  BSYNC B0 ;  /* 0x0000000000007941 */ /* 0x000fea0003800000 */
.L_x_1000:
[----:B-----5:R1:W-:Y:S02]  /*bbb0*/  ST.E.128 desc[UR6][R44.64], R28 ;  /* 0x0000001c2c007985 */ /* 0x0203e4000c101d06 */
.L_x_999:
[----:B------:R-:W-:Y:S05]  /*bbc0*/  BSYNC B1 ;  /* 0x0000000000017941 */ /* 0x000fea0003800000 */
.L_x_998:
[----:B------:R-:W-:Y:S11]  /*bbd0*/  ISETP.GE.AND P0, PT, R9, R123, PT ;  /* 0x0000007b0900720c */ /* 0x000ff60003f06270 */
[----:B------:R-:W-:Y:S02]  /*bbe0*/  @!UPT UIADD3 URZ, URZ, URZ, URZ ;  /* 0x0000003f3f3ff290 */ /* 0x000fe4000fffe03f */
[----:B------:R-:W-:Y:S05]  /*bbf0*/  @P0 BRA `(.L_x_997) ;  /* 0x00000004008c0947 */ /* 0x000fea0003800000 */
[----:B------:R-:W-:Y:S01]  /*bc00*/  LEA R2, P0, R105, R124, 0x1 ;  /* 0x0000007c69027211 */ /* 0x000fe200078008ff */
[----:B------:R-:W-:Y:S01]  /*bc10*/  BSSY B0, `(.L_x_1002) ;  /* 0x0000060000007945 */ /* 0x000fe20003800000 */
[----:B------:R-:W-:Y:S02]  /*bc20*/  ISETP.GE.AND P1, PT, R9, R17, PT ;  /* 0x000000110900720c */ /* 0x000fe40003f26270 */
[----:B------:R-:W-:Y:S02]  /*bc30*/  LEA.HI.X R3, R105, R125, R106, 0x1, P0 ;  /* 0x0000007d69037211 */ /* 0x000fe400000f0c6a */
[C---:B------:R-:W-:Y:S03]  /*bc40*/  LEA R40, P0, R190.reuse, R130, 0x1 ;  /* 0x00000082be287211 */ /* 0x040fe600078008ff */
[----:B------:R1:W5:Y:S01]  /*bc50*/  LD.E.128 R24, desc[UR6][R2.64] ;  /* 0x0000000602187980 */ /* 0x000362000c101d00 */
[----:B------:R-:W-:Y:S05]  /*bc60*/  LEA.HI.X R41, R190, R131, R82, 0x1, P0 ;  /* 0x00000083be297211 */ /* 0x000fea00000f0c52 */
[----:B------:R-:W-:Y:S05]  /*bc70*/  @P1 BRA `(.L_x_1003) ;  /* 0x0000000400641947 */ /* 0x000fea0003800000 */
[----:B------:R-:W-:Y:S02]  /*bc80*/  LEA.HI R0, R17, R17, RZ, 0x1 ;  /* 0x0000001111007211 */ /* 0x000fe400078f08ff */
[----:B------:R-:W-:Y:S02]  /*bc90*/  MOV R5, RZ ;  /* 0x000000ff00057202 */ /* 0x000fe40000000f00 */
[----:B------:R-:W-:Y:S02]  /*bca0*/  SHF.R.S32.HI R0, RZ, 0x1, R0 ;  /* 0x00000001ff007819 */ /* 0x000fe40000011400 */
[----:B------:R-:W-:Y:S02]  /*bcb0*/  MOV R8, RZ ;  /* 0x000000ff00087202 */ /* 0x000fe40000000f00 */
[-C--:B------:R-:W-:Y:S02]  /*bcc0*/  ISETP.GE.AND P1, PT, R9, R0.reuse, PT ;  /* 0x000000000900720c */ /* 0x080fe40003f26270 */
[----:B-1----:R-:W-:Y:S02]  /*bcd0*/  MOV R6, R0 ;  /* 0x0000000000067202 */ /* 0x002fe40000000f00 */
[----:B-----5:R-:W-:Y:S02]  /*bce0*/  MOV R35, R25 ;  /* 0x0000001900237202 */ /* 0x020fe40000000f00 */
[----:B------:R-:W-:Y:S02]  /*bcf0*/  MOV R33, R27 ;  /* 0x0000001b00217202 */ /* 0x000fe40000000f00 */
[----:B------:R-:W-:Y:S05]  /*bd00*/  MOV R32, R26 ;  /* 0x0000001a00207202 */ /* 0x000fea0000000f00 */
[C---:B------:R-:W-:Y:S02]  /*bd10*/  @P1 IADD3 R6, -R0.reuse, RZ, RZ ;  /* 0x000000ff00061210 */ /* 0x040fe40007ffe1ff */
[----:B------:R-:W-:Y:S02]  /*bd20*/  @P1 IADD3 R5, -R0, RZ, RZ ;  /* 0x000000ff00051210 */ /* 0x000fe40007ffe1ff */
[----:B------:R-:W-:Y:S02]  /*bd30*/  LEA R2, P0, R6, R2, 0x1 ;  /* 0x0000000206027211 */ /* 0x000fe400078008ff */
[----:B------:R-:W-:Y:S02]  /*bd40*/  IADD3 R4, P2, R154, R5, RZ ;  /* 0x000000059a047210 */ /* 0x000fe40007f5e0ff */
[----:B------:R-:W-:Y:S02]  /*bd50*/  LEA.HI.X.SX32 R3, R6, R3, 0x1, P0 ;  /* 0x0000000306037211 */ /* 0x000fe400000f0eff */
[----:B------:R-:W-:Y:S02]  /*bd60*/  LEA.HI.X.SX32 R5, R5, R137, 0x1, P2 ;  /* 0x0000008905057211 */ /* 0x000fe400010f0eff */
[----:B--234-:R-:W-:Y:S02]  /*bd70*/  LEA R36, P0, R4, R126, 0x1 ;  /* 0x0000007e04247211 */ /* 0x01cfe400078008ff */
[----:B------:R-:W-:Y:S02]  /*bd80*/  @P1 IADD3 R8, -R0, RZ, RZ ;  /* 0x000000ff00081210 */ /* 0x000fe40007ffe1ff */
[----:B------:R-:W-:Y:S02]  /*bd90*/  LEA.HI.X R37, R4, R127, R5, 0x1, P0 ;  /* 0x0000007f04257211 */ /* 0x000fe400000f0c05 */
[----:B------:R1:W2:Y:S01]  /*bda0*/  LD.E.128 R4, desc[UR6][R2.64] ;  /* 0x0000000602047980 */ /* 0x0002a2000c101d00 */
[----:B------:R-:W-:Y:S04]  /*bdb0*/  IADD3 R21, P0, R154, R8, RZ ;  /* 0x000000089a157210 */ /* 0x000fe80007f1e0ff */
[----:B------:R-:W-:Y:S02]  /*bdc0*/  LEA.HI.X.SX32 R0, R8, R137, 0x1, P0 ;  /* 0x0000008908007211 */ /* 0x000fe400000f0eff */
[C---:B------:R-:W-:Y:S01]  /*bdd0*/  LEA R28, P0, R21.reuse, R128, 0x1 ;  /* 0x00000080151c7211 */ /* 0x040fe200078008ff */
[----:B------:R-:W1:Y:S03]  /*bde0*/  LD.E.128 R36, desc[UR6][R36.64] ;  /* 0x0000000624247980 */ /* 0x000e66000c101d00 */
[----:B------:R-:W-:Y:S06]  /*bdf0*/  LEA.HI.X R29, R21, R129, R0, 0x1, P0 ;  /* 0x00000081151d7211 */ /* 0x000fec00000f0c00 */
[----:B------:R-:W3:Y:S01]  /*be00*/  LD.E.128 R28, desc[UR6][R28.64] ;  /* 0x000000061c1c7980 */ /* 0x000ee2000c101d00 */
[--C-:B-1----:R-:W-:Y:S01]  /*be10*/  HADD2.F32 R3, -RZ, R37.reuse.H0_H0 ;  /* 0x20000025ff037230 */ /* 0x102fe20000004100 */
[----:B--2---:R-:W-:Y:S01]  /*be20*/  MOV R22, R4 ;  /* 0x0000000400167202 */ /* 0x004fe20000000f00 */
[----:B------:R-:W-:Y:S01]  /*be30*/  HADD2.F32 R4, -RZ, R37.H1_H1 ;  /* 0x30000025ff047230 */ /* 0x000fe20000004100 */
[----:B------:R-:W-:Y:S01]  /*be40*/  MOV R23, R5 ;  /* 0x0000000500177202 */ /* 0x000fe20000000f00 */
[----:B------:R-:W-:Y:S01]  /*be50*/  HADD2.F32 R8, -RZ, R39.H1_H1 ;  /* 0x30000027ff087230 */ /* 0x000fe20000004100 */
[----:B------:R-:W-:Y:S01]  /*be60*/  MOV R20, R6 ;  /* 0x0000000600147202 */ /* 0x000fe20000000f00 */
[--C-:B------:R-:W-:Y:S02]  /*be70*/  HADD2.F32 R27, -RZ, R22.reuse.H0_H0 ;  /* 0x20000016ff1b7230 */ /* 0x100fe40000004100 */
[----:B------:R-:W-:Y:S01]  /*be80*/  @!P1 FADD.FTZ R3, -R3, -RZ ;  /* 0x800000ff03039221 */ /* 0x000fe20000010100 */
[----:B------:R-:W-:Y:S02]  /*be90*/  HADD2.F32 R25, -RZ, R22.H1_H1 ;  /* 0x30000016ff197230 */ /* 0x000fe40000004100 */
[----:B------:R-:W-:Y:S01]  /*bea0*/  @!P1 FADD.FTZ R4, -R4, -RZ ;  /* 0x800000ff04049221 */ /* 0x000fe20000010100 */
[--C-:B------:R-:W-:Y:S01]  /*beb0*/  HADD2.F32 R22, -RZ, R23.reuse.H0_H0 ;  /* 0x20000017ff167230 */ /* 0x100fe20000004100 */
[----:B------:R-:W-:Y:S01]  /*bec0*/  MOV R21, R7 ;  /* 0x0000000700157202 */ /* 0x000fe20000000f00 */
[----:B------:R-:W-:Y:S02]  /*bed0*/  HADD2.F32 R23, -RZ, R23.H1_H1 ;  /* 0x30000017ff177230 */ /* 0x000fe40000004100 */
[----:B------:R-:W-:Y:S01]  /*bee0*/  @!P1 FADD.FTZ R8, -R8, -RZ ;  /* 0x800000ff08089221 */ /* 0x000fe20000010100 */
[----:B------:R-:W-:Y:S02]  /*bef0*/  HADD2.F32 R7, -RZ, R39.H0_H0 ;  /* 0x20000027ff077230 */ /* 0x000fe40000004100 */
[----:B------:R-:W-:Y:S01]  /*bf00*/  FMUL.FTZ R3, R22, R3 ;  /* 0x0000000316037220 */ /* 0x000fe20000410000 */
[----:B------:R-:W-:Y:S02]  /*bf10*/  HADD2.F32 R0, -RZ, R36.H0_H0 ;  /* 0x20000024ff007230 */ /* 0x000fe40000004100 */
[----:B------:R-:W-:Y:S01]  /*bf20*/  FMUL.FTZ R4, R23, R4 ;  /* 0x0000000417047220 */ /* 0x000fe20000410000 */
[--C-:B------:R-:W-:Y:S02]  /*bf30*/  HADD2.F32 R5, -RZ, R38.reuse.H0_H0 ;  /* 0x20000026ff057230 */ /* 0x100fe40000004100 */
[----:B------:R-:W-:Y:S01]  /*bf40*/  @!P1 FADD.FTZ R7, -R7, -RZ ;  /* 0x800000ff07079221 */ /* 0x000fe20000010100 */
        /* <DEDUP_REMOVED lines=8> */
[----:B------:R-:W-:Y:S02]  /*bfd0*/  HADD2.F32 R2, -RZ, R36.H1_H1 ;  /* 0x30000024ff027230 */ /* 0x000fe40000004100 */
[----:B------:R-:W-:Y:S01]  /*bfe0*/  FMUL.FTZ R5, R22, R5 ;  /* 0x0000000516057220 */ /* 0x000fe20000410000 */
[----:B------:R-:W-:Y:S02]  /*bff0*/  HADD2.F32 R21, -RZ, R21.H1_H1 ;  /* 0x30000015ff157230 */ /* 0x000fe40000004100 */
[----:B------:R-:W-:Y:S01]  /*c000*/  FMUL.FTZ R7, R20, R7 ;  /* 0x0000000714077220 */ /* 0x000fe20000410000 */
[--C-:B---3--:R-:W-:Y:S02]  /*c010*/  HADD2.F32 R20, -RZ, R28.reuse.H0_H0 ;  /* 0x2000001cff147230 */ /* 0x108fe40000004100 */
[----:B------:R-:W-:Y:S01]  /*c020*/  @!P1 FADD.FTZ R2, -R2, -RZ ;  /* 0x800000ff02029221 */ /* 0x000fe20000010100 */
[----:B------:R-:W-:Y:S02]  /*c030*/  HADD2.F32 R22, -RZ, R28.H1_H1 ;  /* 0x3000001cff167230 */ /* 0x000fe40000004100 */
[----:B------:R-:W-:Y:S01]  /*c040*/  FMUL.FTZ R8, R21, R8 ;  /* 0x0000000815087220 */ /* 0x000fe20000410000 */
[--C-:B------:R-:W-:Y:S02]  /*c050*/  HADD2.F32 R21, -RZ, R24.reuse.H0_H0 ;  /* 0x20000018ff157230 */ /* 0x100fe40000004100 */
[----:B------:R-:W-:Y:S01]  /*c060*/  FMUL.FTZ R6, R23, R6 ;  /* 0x0000000617067220 */ /* 0x000fe20000410000 */
[----:B------:R-:W-:Y:S02]  /*c070*/  HADD2.F32 R23, -RZ, R24.H1_H1 ;  /* 0x30000018ff177230 */ /* 0x000fe40000004100 */
[----:B------:R-:W-:Y:S01]  /*c080*/  FMUL.FTZ R2, R25, R2 ;  /* 0x0000000219027220 */ /* 0x000fe20000410000 */
[----:B------:R-:W-:Y:S02]  /*c090*/  HADD2.F32 R24, -RZ, R35.H0_H0 ;  /* 0x20000023ff187230 */ /* 0x000fe40000004100 */
[----:B------:R-:W-:Y:S01]  /*c0a0*/  FFMA.FTZ R0, R21, R20, R0 ;  /* 0x0000001415007223 */ /* 0x000fe20000010000 */
[--C-:B------:R-:W-:Y:S02]  /*c0b0*/  HADD2.F32 R25, -RZ, R29.reuse.H0_H0 ;  /* 0x2000001dff197230 */ /* 0x100fe40000004100 */
[----:B------:R-:W-:Y:S01]  /*c0c0*/  FFMA.FTZ R2, R23, R22, R2 ;  /* 0x0000001617027223 */ /* 0x000fe20000010002 */
[----:B------:R-:W-:Y:S02]  /*c0d0*/  HADD2.F32 R26, -RZ, R29.H1_H1 ;  /* 0x3000001dff1a7230 */ /* 0x000fe40000004100 */
[----:B------:R-:W-:Y:S02]  /*c0e0*/  HADD2.F32 R21, -RZ, R35.H1_H1 ;  /* 0x30000023ff157230 */ /* 0x000fe40000004100 */
[----:B------:R-:W-:Y:S01]  /*c0f0*/  FFMA.FTZ R3, R24, R25, R3 ;  /* 0x0000001918037223 */ /* 0x000fe20000010003 */
[----:B------:R-:W-:Y:S01]  /*c100*/  HADD2.F32 R27, -RZ, R30.H0_H0 ;  /* 0x2000001eff1b7230 */ /* 0x000fe20000004100 */
[----:B------:R-:W-:Y:S01]  /*c110*/  F2FP.F16.F32.PACK_AB R24, R2, R0 ;  /* 0x000000000218723e */ /* 0x000fe200000000ff */
        /* <DEDUP_REMOVED lines=8> */
[----:B------:R-:W-:Y:S02]  /*c1a0*/  HADD2.F32 R30, -RZ, R31.H1_H1 ;  /* 0x3000001fff1e7230 */ /* 0x000fe40000004100 */
[----:B------:R-:W-:Y:S02]  /*c1b0*/  HADD2.F32 R25, -RZ, R33.H1_H1 ;  /* 0x30000021ff197230 */ /* 0x000fe40000004100 */
[----:B------:R-:W-:Y:S01]  /*c1c0*/  FFMA.FTZ R7, R22, R29, R7 ;  /* 0x0000001d16077223 */ /* 0x000fe20000010007 */
[----:B------:R-:W-:Y:S02]  /*c1d0*/  F2FP.F16.F32.PACK_AB R26, R6, R5 ;  /* 0x00000005061a723e */ /* 0x000fe400000000ff */
[----:B------:R-:W-:Y:S01]  /*c1e0*/  FFMA.FTZ R8, R25, R30, R8 ;  /* 0x0000001e19087223 */ /* 0x000fe20000010008 */
[----:B------:R-:W-:Y:S04]  /*c1f0*/  F2FP.F16.F32.PACK_AB R25, R4, R3 ;  /* 0x000000030419723e */ /* 0x000fe800000000ff */
[----:B------:R-:W-:Y:S02]  /*c200*/  F2FP.F16.F32.PACK_AB R27, R8, R7 ;  /* 0x00000007081b723e */ /* 0x000fe400000000ff */
.L_x_1003:
[----:B------:R-:W-:Y:S05]  /*c210*/  BSYNC B0 ;  /* 0x0000000000007941 */ /* 0x000fea0003800000 */
.L_x_1002:
[----:B-----5:R1:W-:Y:S02]  /*c220*/  ST.E.128 desc[UR6][R40.64], R24 ;  /* 0x0000001828007985 */ /* 0x0203e4000c101d06 */
.L_x_997:
[----:B------:R-:W-:Y:S05]  /*c230*/  BSYNC B2 ;  /* 0x0000000000027941 */ /* 0x000fea0003800000 */
.L_x_996:
        /* <DEDUP_REMOVED lines=11> */
[----:B-1----:R-:W-:Y:S01]  /*c2f0*/  IMAD.WIDE.U32 R6, R214, 0xc0, R124 ;  /* 0x000000c0d6067825 */ /* 0x002fe200078e007c */
        /* <DEDUP_REMOVED lines=10> */
[----:B-----5:R-:W-:Y:S02]  /*c3a0*/  MOV R35, R25 ;  /* 0x0000001900237202 */ /* 0x020fe40000000f00 */
        /* <DEDUP_REMOVED lines=9> */
[----:B------:R-:W-:Y:S02]  /*c440*/  LEA.HI.X.SX32 R4, R4, R138, 0x1, P2 ;  /* 0x0000008a04047211 */ /* 0x000fe400010f0eff */
[C---:B--234-:R-:W-:Y:S04]  /*c450*/  LEA R36, P0, R0.reuse, R126, 0x1 ;  /* 0x0000007e00247211 */ /* 0x05cfe800078008ff */
[----:B------:R-:W-:Y:S02]  /*c460*/  LEA.HI.X R37, R0, R127, R4, 0x1, P0 ;  /* 0x0000007f00257211 */ /* 0x000fe400000f0c04 */
[----:B-1----:R1:W2:Y:S01]  /*c470*/  LD.E.128 R4, desc[UR6][R2.64] ;  /* 0x0000000602047980 */ /* 0x0022a2000c101d00 */
[----:B------:R-:W-:Y:S02]  /*c480*/  MOV R0, RZ ;  /* 0x000000ff00007202 */ /* 0x000fe40000000f00 */
[----:B------:R-:W-:Y:S04]  /*c490*/  @P1 IADD3 R0, -R21, RZ, RZ ;  /* 0x000000ff15001210 */ /* 0x000fe80007ffe1ff */
[----:B------:R-:W-:Y:S01]  /*c4a0*/  IADD3 R21, P0, R155, R0, RZ ;  /* 0x000000009b157210 */ /* 0x000fe20007f1e0ff */
[----:B------:R-:W1:Y:S03]  /*c4b0*/  LD.E.128 R36, desc[UR6][R36.64] ;  /* 0x0000000624247980 */ /* 0x000e66000c101d00 */
[----:B------:R-:W-:Y:S02]  /*c4c0*/  LEA.HI.X.SX32 R0, R0, R138, 0x1, P0 ;  /* 0x0000008a00007211 */ /* 0x000fe400000f0eff */
[C---:B------:R-:W-:Y:S04]  /*c4d0*/  LEA R28, P0, R21.reuse, R128, 0x1 ;  /* 0x00000080151c7211 */ /* 0x040fe800078008ff */
        /* <DEDUP_REMOVED lines=66> */
.L_x_1009:
[----:B------:R-:W-:Y:S05]  /*c900*/  BSYNC B0 ;  /* 0x0000000000007941 */ /* 0x000fea0003800000 */
.L_x_1008:
[----:B-----5:R1:W-:Y:S02]  /*c910*/  ST.E.128 desc[UR6][R40.64], R24 ;  /* 0x0000001828007985 */ /* 0x0203e4000c101d06 */
.L_x_1007:
[----:B------:R-:W-:Y:S05]  /*c920*/  BSYNC B1 ;  /* 0x0000000000017941 */ /* 0x000fea0003800000 */
.L_x_1006:
[----:B------:R-:W-:Y:S11]  /*c930*/  ISETP.GE.AND P0, PT, R9, R123, PT ;  /* 0x0000007b0900720c */ /* 0x000ff60003f06270 */
[----:B------:R-:W-:Y:S02]  /*c940*/  @!UPT UIADD3 URZ, URZ, URZ, URZ ;  /* 0x0000003f3f3ff290 */ /* 0x000fe4000fffe03f */
[----:B------:R-:W-:Y:S05]  /*c950*/  @P0 BRA `(.L_x_1005) ;  /* 0x00000004008c0947 */ /* 0x000fea0003800000 */
[C---:B-1----:R-:W-:Y:S01]  /*c960*/  LEA R2, P0, R108.reuse, R124, 0x1 ;  /* 0x0000007c6c027211 */ /* 0x042fe200078008ff */
        /* <DEDUP_REMOVED lines=12> */
[----:B------:R-:W-:Y:S02]  /*ca30*/  MOV R6, R0 ;  /* 0x0000000000067202 */ /* 0x000fe40000000f00 */
[----:B-----5:R-:W-:Y:S02]  /*ca40*/  MOV R35, R25 ;  /* 0x0000001900237202 */ /* 0x020fe40000000f00 */
[----:B------:R-:W-:Y:S02]  /*ca50*/  MOV R33, R27 ;  /* 0x0000001b00217202 */ /* 0x000fe40000000f00 */
[----:B------:R-:W-:Y:S05]  /*ca60*/  MOV R32, R26 ;  /* 0x0000001a00207202 */ /* 0x000fea0000000f00 */
[C---:B------:R-:W-:Y:S02]  /*ca70*/  @P1 IADD3 R6, -R0.reuse, RZ, RZ ;  /* 0x000000ff00061210 */ /* 0x040fe40007ffe1ff */
[----:B------:R-:W-:Y:S02]  /*ca80*/  @P1 IADD3 R5, -R0, RZ, RZ ;  /* 0x000000ff00051210 */ /* 0x000fe40007ffe1ff */
[----:B-1----:R-:W-:Y:S02]  /*ca90*/  LEA R2, P0, R6, R2, 0x1 ;  /* 0x0000000206027211 */ /* 0x002fe400078008ff */
        /* <DEDUP_REMOVED lines=77> */
.L_x_1011:
[----:B------:R-:W-:Y:S05]  /*cf70*/  BSYNC B0 ;  /* 0x0000000000007941 */ /* 0x000fea0003800000 */
.L_x_1010:
[----:B-----5:R1:W-:Y:S02]  /*cf80*/  ST.E.128 desc[UR6][R40.64], R24 ;  /* 0x0000001828007985 */ /* 0x0203e4000c101d06 */
.L_x_1005:
[----:B------:R-:W-:Y:S05]  /*cf90*/  BSYNC B2 ;  /* 0x0000000000027941 */ /* 0x000fea0003800000 */
.L_x_1004:
        /* <DEDUP_REMOVED lines=108> */
.L_x_1017:
[----:B------:R-:W-:Y:S05]  /*d660*/  BSYNC B0 ;  /* 0x0000000000007941 */ /* 0x000fea0003800000 */
.L_x_1016:
[----:B-----5:R1:W-:Y:S02]  /*d670*/  ST.E.128 desc[UR6][R40.64], R24 ;  /* 0x0000001828007985 */ /* 0x0203e4000c101d06 */
.L_x_1015:
[----:B------:R-:W-:Y:S05]  /*d680*/  BSYNC B1 ;  /* 0x0000000000017941 */ /* 0x000fea0003800000 */
.L_x_1014:
        /* <DEDUP_REMOVED lines=14> */
[----:B-----5:R-:W-:Y:S02]  /*d770*/  MOV R26, R4 ;  /* 0x00000004001a7202 */ /* 0x020fe40000000f00 */
[-C--:B------:R-:W-:Y:S02]  /*d780*/  ISETP.GE.AND P1, PT, R9, R0.reuse, PT ;  /* 0x000000000900720c */ /* 0x080fe40003f26270 */
[----:B------:R-:W-:Y:S02]  /*d790*/  MOV R21, R0 ;  /* 0x0000000000157202 */ /* 0x000fe40000000f00 */
[----:B------:R-:W-:Y:S02]  /*d7a0*/  MOV R32, R6 ;  /* 0x0000000600207202 */ /* 0x000fe40000000f00 */
        /* <DEDUP_REMOVED lines=8> */
[C---:B--234-:R-:W-:Y:S04]  /*d830*/  LEA R36, P0, R8.reuse, R126, 0x1 ;  /* 0x0000007e08247211 */ /* 0x05cfe800078008ff */
[----:B------:R-:W-:Y:S02]  /*d840*/  LEA.HI.X R37, R8, R127, R20, 0x1, P0 ;  /* 0x0000007f08257211 */ /* 0x000fe400000f0c14 */
[----:B------:R-:W-:Y:S01]  /*d850*/  MOV R8, RZ ;  /* 0x000000ff00087202 */ /* 0x000fe20000000f00 */
[----:B------:R1:W2:Y:S01]  /*d860*/  LD.E.128 R20, desc[UR6][R2.64] ;  /* 0x0000000602147980 */ /* 0x0002a2000c101d00 */
[----:B------:R-:W-:Y:S04]  /*d870*/  @P1 IADD3 R8, -R0, RZ, RZ ;  /* 0x000000ff00081210 */ /* 0x000fe80007ffe1ff */
[----:B------:R-:W-:Y:S03]  /*d880*/  IADD3 R25, P0, R149, R8, RZ ;  /* 0x0000000895197210 */ /* 0x000fe60007f1e0ff */
[----:B------:R-:W1:Y:S01]  /*d890*/  LD.E.128 R36, desc[UR6][R36.64] ;  /* 0x0000000624247980 */ /* 0x000e62000c101d00 */
        /* <DEDUP_REMOVED lines=8> */
[--C-:B------:R-:W-:Y:S02]  /*d920*/  HADD2.F32 R22, -RZ, R21.reuse.H0_H0 ;  /* 0x20000015ff167230 */ /* 0x100fe40000004100 */
[----:B------:R-:W-:Y:S01]  /*d930*/  @!P1 FADD.FTZ R3, -R3, -RZ ;  /* 0x800000ff03039221 */ /* 0x000fe20000010100 */
[----:B------:R-:W-:Y:S02]  /*d940*/  HADD2.F32 R21, -RZ, R21.H1_H1 ;  /* 0x30000015ff157230 */ /* 0x000fe40000004100 */
[----:B------:R-:W-:Y:S01]  /*d950*/  @!P1 FADD.FTZ R4, -R4, -RZ ;  /* 0x800000ff04049221 */ /* 0x000fe20000010100 */
[----:B------:R-:W-:Y:S01]  /*d960*/  HADD2.F32 R6, -RZ, R38.H1_H1 ;  /* 0x30000026ff067230 */ /* 0x000fe20000004100 */
[----:B------:R-:W-:Y:S01]  /*d970*/  MOV R17, R23 ;  /* 0x0000001700117202 */ /* 0x000fe20000000f00 */
[----:B------:R-:W-:Y:S02]  /*d980*/  HADD2.F32 R7, -RZ, R39.H0_H0 ;  /* 0x20000027ff077230 */ /* 0x000fe40000004100 */
[----:B------:R-:W-:Y:S01]  /*d990*/  FMUL.FTZ R3, R22, R3 ;  /* 0x0000000316037220 */ /* 0x000fe20000410000 */
[--C-:B------:R-:W-:Y:S02]  /*d9a0*/  HADD2.F32 R0, -RZ, R36.reuse.H0_H0 ;  /* 0x20000024ff007230 */ /* 0x100fe40000004100 */
[----:B------:R-:W-:Y:S01]  /*d9b0*/  FMUL.FTZ R4, R21, R4 ;  /* 0x0000000415047220 */ /* 0x000fe20000410000 */
[----:B------:R-:W-:Y:S02]  /*d9c0*/  HADD2.F32 R2, -RZ, R36.H1_H1 ;  /* 0x30000024ff027230 */ /* 0x000fe40000004100 */
[----:B------:R-:W-:Y:S01]  /*d9d0*/  @!P1 FADD.FTZ R6, -R6, -RZ ;  /* 0x800000ff06069221 */ /* 0x000fe20000010100 */
[----:B------:R-:W-:Y:S02]  /*d9e0*/  HADD2.F32 R5, -RZ, R38.H0_H0 ;  /* 0x20000026ff057230 */ /* 0x000fe40000004100 */
[----:B------:R-:W-:Y:S01]  /*d9f0*/  @!P1 FADD.FTZ R7, -R7, -RZ ;  /* 0x800000ff07079221 */ /* 0x000fe20000010100 */
[--C-:B------:R-:W-:Y:S02]  /*da00*/  HADD2.F32 R22, -RZ, R20.reuse.H0_H0 ;  /* 0x20000014ff167230 */ /* 0x100fe40000004100 */
[----:B------:R-:W-:Y:S01]  /*da10*/  @!P1 FADD.FTZ R0, -R0, -RZ ;  /* 0x800000ff00009221 */ /* 0x000fe20000010100 */
[----:B------:R-:W-:Y:S02]  /*da20*/  HADD2.F32 R21, -RZ, R20.H1_H1 ;  /* 0x30000014ff157230 */ /* 0x000fe40000004100 */
[----:B------:R-:W-:Y:S01]  /*da30*/  @!P1 FADD.FTZ R2, -R2, -RZ ;  /* 0x800000ff02029221 */ /* 0x000fe20000010100 */
[----:B------:R-:W-:Y:S02]  /*da40*/  HADD2.F32 R20, -RZ, R17.H0_H0 ;  /* 0x20000011ff147230 */ /* 0x000fe40000004100 */
[----:B------:R-:W-:Y:S01]  /*da50*/  @!P1 FADD.FTZ R5, -R5, -RZ ;  /* 0x800000ff05059221 */ /* 0x000fe20000010100 */
[--C-:B------:R-:W-:Y:S02]  /*da60*/  HADD2.F32 R25, -RZ, R24.reuse.H0_H0 ;  /* 0x20000018ff197230 */ /* 0x100fe40000004100 */
[----:B------:R-:W-:Y:S01]  /*da70*/  FMUL.FTZ R6, R21, R6 ;  /* 0x0000000615067220 */ /* 0x000fe20000410000 */
[----:B------:R-:W-:Y:S02]  /*da80*/  HADD2.F32 R23, -RZ, R24.H1_H1 ;  /* 0x30000018ff177230 */ /* 0x000fe40000004100 */
[----:B------:R-:W-:Y:S01]  /*da90*/  FMUL.FTZ R7, R20, R7 ;  /* 0x0000000714077220 */ /* 0x000fe20000410000 */
[----:B------:R-:W-:Y:S02]  /*daa0*/  HADD2.F32 R21, -RZ, R26.H0_H0 ;  /* 0x2000001aff157230 */ /* 0x000fe40000004100 */
[----:B------:R-:W-:Y:S01]  /*dab0*/  FMUL.FTZ R0, R25, R0 ;  /* 0x0000000019007220 */ /* 0x000fe20000410000 */
[----:B---3--:R-:W-:Y:S02]  /*dac0*/  HADD2.F32 R20, -RZ, R28.H0_H0 ;  /* 0x2000001cff147230 */ /* 0x008fe40000004100 */
[----:B------:R-:W-:Y:S01]  /*dad0*/  FMUL.FTZ R2, R23, R2 ;  /* 0x0000000217027220 */ /* 0x000fe20000410000 */
[----:B------:R-:W-:Y:S02]  /*dae0*/  HADD2.F32 R8, -RZ, R39.H1_H1 ;  /* 0x30000027ff087230 */ /* 0x000fe40000004100 */
[----:B------:R-:W-:Y:S01]  /*daf0*/  FMUL.FTZ R5, R22, R5 ;  /* 0x0000000516057220 */ /* 0x000fe20000410000 */
[----:B------:R-:W-:Y:S02]  /*db00*/  HADD2.F32 R23, -RZ, R26.H1_H1 ;  /* 0x3000001aff177230 */ /* 0x000fe40000004100 */
[----:B------:R-:W-:Y:S01]  /*db10*/  FFMA.FTZ R0, R21, R20, R0 ;  /* 0x0000001415007223 */ /* 0x000fe20000010000 */
[----:B------:R-:W-:Y:S02]  /*db20*/  HADD2.F32 R22, -RZ, R28.H1_H1 ;  /* 0x3000001cff167230 */ /* 0x000fe40000004100 */
[----:B------:R-:W-:Y:S01]  /*db30*/  @!P1 FADD.FTZ R8, -R8, -RZ ;  /* 0x800000ff08089221 */ /* 0x000fe20000010100 */
[----:B------:R-:W-:Y:S02]  /*db40*/  HADD2.F32 R24, -RZ, R35.H0_H0 ;  /* 0x20000023ff187230 */ /* 0x000fe40000004100 */
[----:B------:R-:W-:Y:S02]  /*db50*/  HADD2.F32 R25, -RZ, R29.H0_H0 ;  /* 0x2000001dff197230 */ /* 0x000fe40000004100 */
[----:B------:R-:W-:Y:S01]  /*db60*/  FFMA.FTZ R2, R23, R22, R2 ;  /* 0x0000001617027223 */ /* 0x000fe20000010002 */
[----:B------:R-:W-:Y:S02]  /*db70*/  HADD2.F32 R17, -RZ, R17.H1_H1 ;  /* 0x30000011ff117230 */ /* 0x000fe40000004100 */
[----:B------:R-:W-:Y:S02]  /*db80*/  HADD2.F32 R26, -RZ, R29.H1_H1 ;  /* 0x3000001dff1a7230 */ /* 0x000fe40000004100 */
[----:B------:R-:W-:Y:S01]  /*db90*/  FFMA.FTZ R3, R24, R25, R3 ;  /* 0x0000001918037223 */ /* 0x000fe20000010003 */
[----:B------:R-:W-:Y:S02]  /*dba0*/  HADD2.F32 R21, -RZ, R35.H1_H1 ;  /* 0x30000023ff157230 */ /* 0x000fe40000004100 */
[----:B------:R-:W-:Y:S01]  /*dbb0*/  FMUL.FTZ R8, R17, R8 ;  /* 0x0000000811087220 */ /* 0x000fe20000410000 */
[----:B------:R-:W-:Y:S01]  /*dbc0*/  HADD2.F32 R27, -RZ, R30.H0_H0 ;  /* 0x2000001eff1b7230 */ /* 0x000fe20000004100 */
[----:B------:R-:W-:Y:S01]  /*dbd0*/  F2FP.F16.F32.PACK_AB R0, R2, R0 ;  /* 0x000000000200723e */ /* 0x000fe200000000ff */
[----:B------:R-:W-:Y:S02]  /*dbe0*/  HADD2.F32 R20, -RZ, R32.H0_H0 ;  /* 0x20000020ff147230 */ /* 0x000fe40000004100 */
[----:B------:R-:W-:Y:S01]  /*dbf0*/  FFMA.FTZ R4, R21, R26, R4 ;  /* 0x0000001a15047223 */ /* 0x000fe20000010004 */
[----:B------:R-:W-:Y:S02]  /*dc00*/  HADD2.F32 R28, -RZ, R30.H1_H1 ;  /* 0x3000001eff1c7230 */ /* 0x000fe40000004100 */
[----:B------:R-:W-:Y:S02]  /*dc10*/  HADD2.F32 R23, -RZ, R32.H1_H1 ;  /* 0x30000020ff177230 */ /* 0x000fe40000004100 */
[----:B------:R-:W-:Y:S01]  /*dc20*/  FFMA.FTZ R5, R20, R27, R5 ;  /* 0x0000001b14057223 */ /* 0x000fe20000010005 */
[----:B------:R-:W-:Y:S01]  /*dc30*/  F2FP.F16.F32.PACK_AB R3, R4, R3 ;  /* 0x000000030403723e */ /* 0x000fe200000000ff */
[----:B------:R-:W-:Y:S01]  /*dc40*/  HADD2.F32 R29, -RZ, R31.H0_H0 ;  /* 0x2000001fff1d7230 */ /* 0x000fe20000004100 */
[----:B------:R-:W-:Y:S01]  /*dc50*/  MOV R4, R0 ;  /* 0x0000000000047202 */ /* 0x000fe20000000f00 */
[----:B------:R-:W-:Y:S02]  /*dc60*/  HADD2.F32 R22, -RZ, R33.H0_H0 ;  /* 0x20000021ff167230 */ /* 0x000fe40000004100 */
[----:B------:R-:W-:Y:S01]  /*dc70*/  FFMA.FTZ R6, R23, R28, R6 ;  /* 0x0000001c17067223 */ /* 0x000fe20000010006 */
[----:B------:R-:W-:Y:S02]  /*dc80*/  HADD2.F32 R30, -RZ, R31.H1_H1 ;  /* 0x3000001fff1e7230 */ /* 0x000fe40000004100 */
[----:B------:R-:W-:Y:S02]  /*dc90*/  HADD2.F32 R25, -RZ, R33.H1_H1 ;  /* 0x30000021ff197230 */ /* 0x000fe40000004100 */
[----:B------:R-:W-:Y:S01]  /*dca0*/  FFMA.FTZ R7, R22, R29, R7 ;  /* 0x0000001d16077223 */ /* 0x000fe20000010007 */
[----:B------:R-:W-:Y:S02]  /*dcb0*/  F2FP.F16.F32.PACK_AB R6, R6, R5 ;  /* 0x000000050606723e */ /* 0x000fe400000000ff */
[----:B------:R-:W-:Y:S01]  /*dcc0*/  MOV R5, R3 ;  /* 0x0000000300057202 */ /* 0x000fe20000000f00 */
[----:B------:R-:W-:Y:S05]  /*dcd0*/  FFMA.FTZ R8, R25, R30, R8 ;  /* 0x0000001e19087223 */ /* 0x000fea0000010008 */
[----:B------:R-:W-:Y:S02]  /*dce0*/  F2FP.F16.F32.PACK_AB R7, R8, R7 ;  /* 0x000000070807723e */ /* 0x000fe400000000ff */
.L_x_1019:
[----:B------:R-:W-:Y:S05]  /*dcf0*/  BSYNC B0 ;  /* 0x0000000000007941 */ /* 0x000fea0003800000 */
.L_x_1018:
[----:B-----5:R1:W-:Y:S02]  /*dd00*/  ST.E.128 desc[UR6][R40.64], R4 ;  /* 0x0000000428007985 */ /* 0x0203e4000c101d06 */
.L_x_1013:
[----:B------:R-:W-:Y:S05]  /*dd10*/  BSYNC B2 ;  /* 0x0000000000027941 */ /* 0x000fea0003800000 */
.L_x_1012:
[----:B-1----:R-:W2:Y:S02]  /*dd20*/  LD.E R3, desc[UR6][R10.64+0xd0] ;  /* 0x0000d0060a037980 */ /* 0x002ea4000c101900 */
[----:B--2---:R-:W-:Y:S05]  /*dd30*/  IMAD.U32 R3, R3, -0x40, RZ ;  /* 0xffffffc003037824 */ /* 0x004fea00078e00ff */
[C---:B------:R-:W-:Y:S02]  /*dd40*/  LEA R128, P1, R3.reuse, R128, 0x1 ;  /* 0x0000008003807211 */ /* 0x040fe400078208ff */
[C---:B------:R-:W-:Y:S02]  /*dd50*/  LEA R126, P0, R3.reuse, R126, 0x1 ;  /* 0x0000007e037e7211 */ /* 0x040fe400078008ff */
[C---:B------:R-:W-:Y:S02]  /*dd60*/  LEA.HI.X.SX32 R129, R3.reuse, R129, 0x1, P1 ;  /* 0x0000008103817211 */ /* 0x040fe400008f0eff */
[----:B------:R-:W-:Y:S01]  /*dd70*/  LEA.HI.X.SX32 R127, R3, R127, 0x1, P0 ;  /* 0x0000007f037f7211 */ /* 0x000fe200000f0eff */
[----:B------:R-:W-:Y:S05]  /*dd80*/  BRA `(.L_x_955) ;  /* 0x0000000800807947 */ /* 0x000fea0003800000 */
.L_x_921:
[-C--:B------:R-:W-:Y:S01]  /*dd90*/  ISETP.GE.AND P0, PT, R70, R224.reuse, PT ;  /* 0x000000e04600720c */ /* 0x080fe20003f06270 */
[----:B------:R-:W-:Y:S01]  /*dda0*/  BSSY B0, `(.L_x_1020) ;  /* 0x0000011000007945 */ /* 0x000fe20003800000 */
[-C--:B------:R-:W-:Y:S02]  /*ddb0*/  ISETP.GE.AND P5, PT, R69, R224.reuse, PT ;  /* 0x000000e04500720c */ /* 0x080fe40003fa6270 */
[-C--:B------:R-:W-:Y:S02]  /*ddc0*/  ISETP.GE.AND P4, PT, R67, R224.reuse, PT ;  /* 0x000000e04300720c */ /* 0x080fe40003f86270 */
[-C--:B------:R-:W-:Y:S02]  /*ddd0*/  ISETP.GE.AND P3, PT, R167, R224.reuse, PT ;  /* 0x000000e0a700720c */ /* 0x080fe40003f66270 */
[-C--:B------:R-:W-:Y:S02]  /*dde0*/  ISETP.GE.AND P2, PT, R166, R224.reuse, PT ;  /* 0x000000e0a600720c */ /* 0x080fe40003f46270 */
[----:B------:R-:W-:Y:S02]  /*ddf0*/  ISETP.GE.AND P1, PT, R165, R224, PT ;  /* 0x000000e0a500720c */ /* 0x000fe40003f26270 */
[----:B------:R-:W-:Y:S01]  /*de00*/  ISETP.GE.AND P0, PT, R70, R222, !P0 ;  /* 0x000000de4600720c */ /* 0x000fe20004706270 */
[----:B------:R-:W-:Y:S01]  /*de10*/  @!UPT UIADD3 URZ, URZ, URZ, URZ ;  /* 0x0000003f3f3ff290 */ /* 0x000fe2000fffe03f */
[----:B------:R-:W-:Y:S11]  /*de20*/  @!P6 BRA `(.L_x_1021) ;  /* 0x000000000020e947 */ /* 0x000ff60003800000 */
[----:B------:R-:W-:Y:S11]  /*de30*/  ISETP.NE.AND P6, PT, R169, RZ, PT ;  /* 0x000000ffa900720c */ /* 0x000ff60003fc5270 */
[----:B------:R-:W-:Y:S02]  /*de40*/  @!UPT UIADD3 URZ, URZ, URZ, URZ ;  /* 0x0000003f3f3ff290 */ /* 0x000fe4000fffe03f */
[----:B------:R-:W2:Y:S04]  /*de50*/  @P6 LD.E.128 R20, desc[UR6][R124.64] ;  /* 0x000000067c146980 */ /* 0x000ea8000c101d00 */
[----:B--2---:R1:W-:Y:S01]  /*de60*/  @P6 ST.E.128 desc[UR6][R130.64], R20 ;  /* 0x0000001482006985 */ /* 0x0043e2000c101d06 */
[----:B------:R-:W-:Y:S11]  /*de70*/  ISETP.NE.AND P6, PT, R168, RZ, PT ;  /* 0x000000ffa800720c */ /* 0x000ff60003fc5270 */
[----:B------:R-:W-:Y:S02]  /*de80*/  @!UPT UIADD3 URZ, URZ, URZ, URZ ;  /* 0x0000003f3f3ff290 */ /* 0x000fe4000fffe03f */
[----:B------:R-:W2:Y:S04]  /*de90*/  @P6 LD.E.128 R4, desc[UR6][R124.64+0x80] ;  /* 0x000080067c046980 */ /* 0x000ea8000c101d00 */
[----:B--2---:R1:W-:Y:S02]  /*dea0*/  @P6 ST.E.128 desc[UR6][R130.64+0x80], R4 ;  /* 0x0000800482006985 */ /* 0x0043e4000c101d06 */
.L_x_1021:
[----:B------:R-:W-:Y:S05]  /*deb0*/  BSYNC B0 ;  /* 0x0000000000007941 */ /* 0x000fea0003800000 */
.L_x_1020:
[----:B------:R-:W-:Y:S04]  /*dec0*/  BSSY B0, `(.L_x_1022) ;  /* 0x0000014000007945 */ /* 0x000fe80003800000 */
[----:B------:R-:W-:Y:S05]  /*ded0*/  @!P0 BRA `(.L_x_1023) ;  /* 0x0000000000488947 */ /* 0x000fea0003800000 */
[----:B------:R-:W-:Y:S11]  /*dee0*/  ISETP.NE.AND P6, PT, R169, RZ, PT ;  /* 0x000000ffa900720c */ /* 0x000ff60003fc5270 */
[----:B------:R-:W-:Y:S02]  /*def0*/  @!UPT UIADD3 URZ, URZ, URZ, URZ ;  /* 0x0000003f3f3ff290 */ /* 0x000fe4000fffe03f */
[C---:B------:R-:W-:Y:S04]  /*df00*/  @P6 LEA R28, P0, R92.reuse, R124, 0x1 ;  /* 0x0000007c5c1c6211 */ /* 0x040fe800078008ff */
[----:B------:R-:W-:Y:S02]  /*df10*/  @P6 LEA.HI.X R29, R92, R125, R91, 0x1, P0 ;  /* 0x0000007d5c1d6211 */ /* 0x000fe400000f0c5b */
[C---:B------:R-:W-:Y:S04]  /*df20*/  @P6 LEA R24, P0, R233.reuse, R130, 0x1 ;  /* 0x00000082e9186211 */ /* 0x040fe800078008ff */
[----:B------:R-:W-:Y:S02]  /*df30*/  @P6 LEA.HI.X R25, R233, R131, R234, 0x1, P0 ;  /* 0x00000083e9196211 */ /* 0x000fe400000f0cea */
[----:B------:R-:W-:Y:S11]  /*df40*/  ISETP.NE.AND P6, PT, R168, RZ, PT ;  /* 0x000000ffa800720c */ /* 0x000ff60003fc5270 */
[----:B------:R-:W-:Y:S02]  /*df50*/  @!UPT UIADD3 URZ, URZ, URZ, URZ ;  /* 0x0000003f3f3ff290 */ /* 0x000fe4000fffe03f */
[C---:B------:R-:W-:Y:S04]  /*df60*/  @P6 LEA R2, P0, R93.reuse, R124, 0x1 ;  /* 0x0000007c5d026211 */ /* 0x040fe800078008ff */
[----:B------:R-:W-:Y:S02]  /*df70*/  @P6 LEA.HI.X R3, R93, R125, R94, 0x1, P0 ;  /* 0x0000007d5d036211 */ /* 0x000fe400000f0c5e */
[----:B------:R-:W-:Y:S11]  /*df80*/  ISETP.NE.AND P0, PT, R169, RZ, PT ;  /* 0x000000ffa900720c */ /* 0x000ff60003f05270 */
[----:B------:R-:W-:Y:S02]  /*df90*/  @!UPT UIADD3 URZ, URZ, URZ, URZ ;  /* 0x0000003f3f3ff290 */ /* 0x000fe4000fffe03f */
[----:B-1----:R-:W2:Y:S04]  /*dfa0*/  @P0 LD.E.128 R20, desc[UR6][R28.64] ;  /* 0x000000061c140980 */ /* 0x002ea8000c101d00 */
[----:B--2---:R2:W-:Y:S01]  /*dfb0*/  @P0 ST.E.128 desc[UR6][R24.64], R20 ;  /* 0x0000001418000985 */ /* 0x0045e2000c101d06 */
[C---:B------:R-:W-:Y:S03]  /*dfc0*/  @P6 LEA R26, P0, R86.reuse, R130, 0x1 ;  /* 0x00000082561a6211 */ /* 0x040fe600078008ff */
[----:B------:R-:W3:Y:S01]  /*dfd0*/  @P6 LD.E.128 R4, desc[UR6][R2.64] ;  /* 0x0000000602046980 */ /* 0x000ee2000c101d00 */
[----:B------:R-:W-:Y:S05]  /*dfe0*/  @P6 LEA.HI.X R27, R86, R131, R85, 0x1, P0 ;  /* 0x00000083561b6211 */ /* 0x000fea00000f0c55 */
[----:B---3--:R2:W-:Y:S04]  /*dff0*/  @P6 ST.E.128 desc[UR6][R26.64], R4 ;  /* 0x000000041a006985 */ /* 0x0085e8000c101d06 */
.L_x_1023:
[----:B------:R-:W-:Y:S05]  /*e000*/  BSYNC B0 ;  /* 0x0000000000007941 */ /* 0x000fea0003800000 */
.L_x_1022:
[----:B------:R-:W-:Y:S01]  /*e010*/  ISETP.GE.AND P5, PT, R69, R222, !P5 ;  /* 0x000000de4500720c */ /* 0x000fe20006fa6270 */
[----:B------:R-:W-:Y:S01]  /*e020*/  BSSY B0, `(.L_x_1024) ;  /* 0x000001b000007945 */ /* 0x000fe20003800000 */
[----:B------:R-:W-:Y:S02]  /*e030*/  ISETP.GE.AND P0, PT, R164, R224, PT ;  /* 0x000000e0a400720c */ /* 0x000fe40003f06270 */
[-C--:B------:R-:W-:Y:S02]  /*e040*/  ISETP.GE.AND P4, PT, R67, R222.reuse, !P4 ;  /* 0x000000de4300720c */ /* 0x080fe40006786270 */
[-C--:B------:R-:W-:Y:S02]  /*e050*/  ISETP.GE.AND P3, PT, R167, R222.reuse, !P3 ;  /* 0x000000dea700720c */ /* 0x080fe40005f66270 */
[-C--:B------:R-:W-:Y:S02]  /*e060*/  ISETP.GE.AND P2, PT, R166, R222.reuse, !P2 ;  /* 0x000000dea600720c */ /* 0x080fe40005746270 */
[-C--:B------:R-:W-:Y:S02]  /*e070*/  ISETP.GE.AND P1, PT, R165, R222.reuse, !P1 ;  /* 0x000000dea500720c */ /* 0x080fe40004f26270 */
[----:B------:R-:W-:Y:S01]  /*e080*/  ISETP.GE.AND P0, PT, R164, R222, !P0 ;  /* 0x000000dea400720c */ /* 0x000fe20004706270 */
[----:B------:R-:W-:Y:S01]  /*e090*/  @!UPT UIADD3 URZ, URZ, URZ, URZ ;  /* 0x0000003f3f3ff290 */ /* 0x000fe2000fffe03f */
[----:B------:R-:W-:Y:S11]  /*e0a0*/  @!P5 BRA `(.L_x_1025) ;  /* 0x000000000048d947 */ /* 0x000ff60003800000 */
[----:B------:R-:W-:Y:S11]  /*e0b0*/  ISETP.NE.AND P6, PT, R169, RZ, PT ;  /* 0x000000ffa900720c */ /* 0x000ff60003fc5270 */
[----:B------:R-:W-:Y:S02]  /*e0c0*/  @!UPT UIADD3 URZ, URZ, URZ, URZ ;  /* 0x0000003f3f3ff290 */ /* 0x000fe4000fffe03f */
[C---:B------:R-:W-:Y:S04]  /*e0d0*/  @P6 LEA R28, P5, R100.reuse, R124, 0x1 ;  /* 0x0000007c641c6211 */ /* 0x040fe800078a08ff */
[----:B------:R-:W-:Y:S02]  /*e0e0*/  @P6 LEA.HI.X R29, R100, R125, R99, 0x1, P5 ;  /* 0x0000007d641d6211 */ /* 0x000fe400028f0c63 */
[C---:B--2---:R-:W-:Y:S04]  /*e0f0*/  @P6 LEA R24, P5, R87.reuse, R130, 0x1 ;  /* 0x0000008257186211 */ /* 0x044fe800078a08ff */
        /* <DEDUP_REMOVED lines=10> */
[----:B------:R-:W2:Y:S01]  /*e1a0*/  @P6 LD.E.128 R4, desc[UR6][R2.64] ;  /* 0x0000000602046980 */ /* 0x000ea2000c101d00 */
[----:B------:R-:W-:Y:S05]  /*e1b0*/  @P6 LEA.HI.X R27, R210, R131, R211, 0x1, P5 ;  /* 0x00000083d21b6211 */ /* 0x000fea00028f0cd3 */
[----:B--2---:R3:W-:Y:S04]  /*e1c0*/  @P6 ST.E.128 desc[UR6][R26.64], R4 ;  /* 0x000000041a006985 */ /* 0x0047e8000c101d06 */
.L_x_1025:
[----:B------:R-:W-:Y:S05]  /*e1d0*/  BSYNC B0 ;  /* 0x0000000000007941 */ /* 0x000fea0003800000 */
.L_x_1024:
[----:B------:R-:W-:Y:S04]  /*e1e0*/  BSSY B0, `(.L_x_1026) ;  /* 0x0000012000007945 */ /* 0x000fe80003800000 */
[----:B------:R-:W-:Y:S05]  /*e1f0*/  @!P4 BRA `(.L_x_1027) ;  /* 0x000000000040c947 */ /* 0x000fea0003800000 */
[----:B------:R-:W-:Y:S02]  /*e200*/  ISETP.NE.AND P6, PT, R169, RZ, PT ;  /* 0x000000ffa900720c */ /* 0x000fe40003fc5270 */
[----:B------:R-:W-:Y:S11]  /*e210*/  ISETP.NE.AND P5, PT, R168, RZ, PT ;  /* 0x000000ffa800720c */ /* 0x000ff60003fa5270 */
[----:B------:R-:W-:Y:S04]  /*e220*/  @P6 IMAD.WIDE.U32 R2, R214, 0x60, R124 ;  /* 0x00000060d6026825 */ /* 0x000fe800078e007c */
[----:B------:R-:W-:Y:S02]  /*e230*/  @P6 IMAD R0, R215, 0x60, RZ ;  /* 0x00000060d7006824 */ /* 0x000fe400078e02ff */
[----:B--23--:R-:W-:Y:S04]  /*e240*/  @P6 IMAD.WIDE.U32 R24, R62, 0x60, R130 ;  /* 0x000000603e186825 */ /* 0x00cfe800078e0082 */
[----:B------:R-:W-:Y:S02]  /*e250*/  @P6 IMAD.IADD R3, R3, 0x1, R0 ;  /* 0x0000000103036824 */ /* 0x000fe400078e0200 */
[----:B------:R-:W-:Y:S03]  /*e260*/  @P6 IMAD R0, R63, 0x60, RZ ;  /* 0x000000603f006824 */ /* 0x000fe600078e02ff */
[----:B-1----:R1:W2:Y:S01]  /*e270*/  @P6 LD.E.128 R20, desc[UR6][R2.64] ;  /* 0x0000000602146980 */ /* 0x0022a2000c101d00 */
[----:B------:R-:W-:Y:S01]  /*e280*/  @P6 IMAD.IADD R25, R25, 0x1, R0 ;  /* 0x0000000119196824 */ /* 0x000fe200078e0200 */
[C---:B-1----:R-:W-:Y:S04]  /*e290*/  @P5 LEA R2, P4, R101.reuse, R124, 0x1 ;  /* 0x0000007c65025211 */ /* 0x042fe800078808ff */
[----:B------:R-:W-:Y:S02]  /*e2a0*/  @P5 LEA.HI.X R3, R101, R125, R102, 0x1, P4 ;  /* 0x0000007d65035211 */ /* 0x000fe400020f0c66 */
[C---:B------:R-:W-:Y:S04]  /*e2b0*/  @P5 LEA R26, P4, R208.reuse, R130, 0x1 ;  /* 0x00000082d01a5211 */ /* 0x040fe800078808ff */
[----:B------:R-:W-:Y:S01]  /*e2c0*/  @P5 LEA.HI.X R27, R208, R131, R209, 0x1, P4 ;  /* 0x00000083d01b5211 */ /* 0x000fe200020f0cd1 */
[----:B--2---:R4:W-:Y:S04]  /*e2d0*/  @P6 ST.E.128 desc[UR6][R24.64], R20 ;  /* 0x0000001418006985 */ /* 0x0049e8000c101d06 */
[----:B------:R-:W2:Y:S04]  /*e2e0*/  @P5 LD.E.128 R4, desc[UR6][R2.64] ;  /* 0x0000000602045980 */ /* 0x000ea8000c101d00 */
[----:B--2---:R4:W-:Y:S02]  /*e2f0*/  @P5 ST.E.128 desc[UR6][R26.64], R4 ;  /* 0x000000041a005985 */ /* 0x0049e4000c101d06 */
.L_x_1027:
[----:B------:R-:W-:Y:S05]  /*e300*/  BSYNC B0 ;  /* 0x0000000000007941 */ /* 0x000fea0003800000 */
.L_x_1026:
[----:B------:R-:W-:Y:S04]  /*e310*/  BSSY B0, `(.L_x_1028) ;  /* 0x0000010000007945 */ /* 0x000fe80003800000 */
[----:B------:R-:W-:Y:S05]  /*e320*/  @!P3 BRA `(.L_x_1029) ;  /* 0x000000000038b947 */ /* 0x000fea0003800000 */
[----:B------:R-:W-:Y:S02]  /*e330*/  ISETP.NE.AND P6, PT, R169, RZ, PT ;  /* 0x000000ffa900720c */ /* 0x000fe40003fc5270 */
[----:B------:R-:W-:Y:S11]  /*e340*/  ISETP.NE.AND P4, PT, R168, RZ, PT ;  /* 0x000000ffa800720c */ /* 0x000ff60003f85270 */
[C---:B------:R-:W-:Y:S02]  /*e350*/  @P6 LEA R28, P3, R98.reuse, R124, 0x1 ;  /* 0x0000007c621c6211 */ /* 0x040fe400078608ff */
[----:B--234-:R-:W-:Y:S02]  /*e360*/  @P6 LEA R24, P5, R83, R130, 0x1 ;  /* 0x0000008253186211 */ /* 0x01cfe400078a08ff */
[----:B------:R-:W-:Y:S02]  /*e370*/  @P6 LEA.HI.X R29, R98, R125, R97, 0x1, P3 ;  /* 0x0000007d621d6211 */ /* 0x000fe400018f0c61 */
[----:B------:R-:W-:Y:S02]  /*e380*/  @P4 LEA R2, P3, R103, R124, 0x1 ;  /* 0x0000007c67024211 */ /* 0x000fe400078608ff */
[----:B------:R-:W-:Y:S01]  /*e390*/  @P6 LEA.HI.X R25, R83, R131, R84, 0x1, P5 ;  /* 0x0000008353196211 */ /* 0x000fe200028f0c54 */
[----:B-1----:R-:W2:Y:S01]  /*e3a0*/  @P6 LD.E.128 R20, desc[UR6][R28.64] ;  /* 0x000000061c146980 */ /* 0x002ea2000c101d00 */
[----:B------:R-:W-:Y:S02]  /*e3b0*/  @P4 LEA.HI.X R3, R103, R125, R104, 0x1, P3 ;  /* 0x0000007d67034211 */ /* 0x000fe400018f0c68 */
[C---:B------:R-:W-:Y:S04]  /*e3c0*/  @P4 LEA R26, P3, R206.reuse, R130, 0x1 ;  /* 0x00000082ce1a4211 */ /* 0x040fe800078608ff */
[----:B------:R-:W-:Y:S01]  /*e3d0*/  @P4 LEA.HI.X R27, R206, R131, R207, 0x1, P3 ;  /* 0x00000083ce1b4211 */ /* 0x000fe200018f0ccf */
[----:B--2---:R1:W-:Y:S04]  /*e3e0*/  @P6 ST.E.128 desc[UR6][R24.64], R20 ;  /* 0x0000001418006985 */ /* 0x0043e8000c101d06 */
[----:B------:R-:W2:Y:S04]  /*e3f0*/  @P4 LD.E.128 R4, desc[UR6][R2.64] ;  /* 0x0000000602044980 */ /* 0x000ea8000c101d00 */
[----:B--2---:R1:W-:Y:S02]  /*e400*/  @P4 ST.E.128 desc[UR6][R26.64], R4 ;  /* 0x000000041a004985 */ /* 0x0043e4000c101d06 */
.L_x_1029:
[----:B------:R-:W-:Y:S05]  /*e410*/  BSYNC B0 ;  /* 0x0000000000007941 */ /* 0x000fea0003800000 */
.L_x_1028:
[----:B------:R-:W-:Y:S04]  /*e420*/  BSSY B0, `(.L_x_1030) ;  /* 0x0000012000007945 */ /* 0x000fe80003800000 */
[----:B------:R-:W-:Y:S05]  /*e430*/  @!P2 BRA `(.L_x_1031) ;  /* 0x000000000040a947 */ /* 0x000fea0003800000 */
[----:B------:R-:W-:Y:S02]  /*e440*/  ISETP.NE.AND P4, PT, R169, RZ, PT ;  /* 0x000000ffa900720c */ /* 0x000fe40003f85270 */
[----:B------:R-:W-:Y:S11]  /*e450*/  ISETP.NE.AND P3, PT, R168, RZ, PT ;  /* 0x000000ffa800720c */ /* 0x000ff60003f65270 */
[----:B------:R-:W-:Y:S04]  /*e460*/  @P4 IMAD.WIDE.U32 R2, R214, 0xa0, R124 ;  /* 0x000000a0d6024825 */ /* 0x000fe800078e007c */
[----:B------:R-:W-:Y:S02]  /*e470*/  @P4 IMAD R0, R215, 0xa0, RZ ;  /* 0x000000a0d7004824 */ /* 0x000fe400078e02ff */
[----:B-1234-:R-:W-:Y:S04]  /*e480*/  @P4 IMAD.WIDE.U32 R24, R62, 0xa0, R130 ;  /* 0x000000a03e184825 */ /* 0x01efe800078e0082 */
[----:B------:R-:W-:Y:S02]  /*e490*/  @P4 IMAD.IADD R3, R3, 0x1, R0 ;  /* 0x0000000103034824 */ /* 0x000fe400078e0200 */
[----:B------:R-:W-:Y:S03]  /*e4a0*/  @P4 IMAD R0, R63, 0xa0, RZ ;  /* 0x000000a03f004824 */ /* 0x000fe600078e02ff */
[----:B------:R1:W2:Y:S01]  /*e4b0*/  @P4 LD.E.128 R20, desc[UR6][R2.64] ;  /* 0x0000000602144980 */ /* 0x0002a2000c101d00 */
        /* <DEDUP_REMOVED lines=8> */
.L_x_1031:
[----:B------:R-:W-:Y:S05]  /*e540*/  BSYNC B0 ;  /* 0x0000000000007941 */ /* 0x000fea0003800000 */
.L_x_1030:
        /* <DEDUP_REMOVED lines=18> */
.L_x_1033:
[----:B------:R-:W-:Y:S05]  /*e670*/  BSYNC B0 ;  /* 0x0000000000007941 */ /* 0x000fea0003800000 */
.L_x_1032:
        /* <DEDUP_REMOVED lines=17> */
.L_x_955:
[----:B------:R-:W-:Y:S05]  /*e790*/  BSYNC B3 ;  /* 0x0000000000037941 */ /* 0x000fea0003800000 */
.L_x_920:
[----:B------:R-:W-:Y:S01]  /*e7a0*/  ISETP.NE.U32.AND P1, PT, R244, RZ, PT ;  /* 0x000000fff400720c */ /* 0x000fe20003f25070 */
[----:B------:R-:W2:Y:S01]  /*e7b0*/  LD.E R3, desc[UR6][R10.64+0x128] ;  /* 0x000128060a037980 */ /* 0x000ea2000c101900 */
[----:B------:R-:W-:Y:S02]  /*e7c0*/  BSSY B0, `(.L_x_1034) ;  /* 0x000005f000007945 */ /* 0x000fe40003800000 */
[----:B------:R-:W-:Y:S01]  /*e7d0*/  ISETP.NE.AND.EX P1, PT, R245, RZ, PT, P1 ;  /* 0x000000fff500720c */ /* 0x000fe20003f25310 */
[----:B--2---:R-:W-:Y:S05]  /*e7e0*/  IMAD.U32 R3, R3, -0x80, RZ ;  /* 0xffffff8003037824 */ /* 0x004fea00078e00ff */
[C---:B------:R-:W-:Y:S04]  /*e7f0*/  LEA R124, P0, R3.reuse, R124, 0x1 ;  /* 0x0000007c037c7211 */ /* 0x040fe800078008ff */
[----:B------:R-:W-:Y:S03]  /*e800*/  LEA.HI.X.SX32 R125, R3, R125, 0x1, P0 ;  /* 0x0000007d037d7211 */ /* 0x000fe600000f0eff */
[----:B------:R-:W-:Y:S06]  /*e810*/  @!P1 BRA `(.L_x_1035) ;  /* 0x0000000400449947 */ /* 0x000fec0003800000 */
[----:B------:R-:W-:Y:S04]  /*e820*/  IADD3 R0, R14, -0x1, RZ ;  /* 0xffffffff0e007810 */ /* 0x000fe80007ffe0ff */
[----:B------:R-:W-:Y:S11]  /*e830*/  ISETP.GT.AND P0, PT, R0, R89, PT ;  /* 0x000000590000720c */ /* 0x000ff60003f04270 */
[----:B------:R-:W-:Y:S02]  /*e840*/  @!UPT UIADD3 URZ, URZ, URZ, URZ ;  /* 0x0000003f3f3ff290 */ /* 0x000fe4000fffe03f */
[----:B------:R-:W-:Y:S05]  /*e850*/  @!P0 BRA `(.L_x_1036) ;  /* 0x0000000400548947 */ /* 0x000fea0003800000 */
[----:B-1-34-:R-:W-:Y:S01]  /*e860*/  IMAD.MOV.U32 R20, RZ, RZ, RZ ;  /* 0x000000ffff147224 */ /* 0x01afe200078e00ff */
[----:B------:R-:W2:Y:S01]  /*e870*/  LD.E R2, desc[UR6][R10.64+0x170] ;  /* 0x000170060a027980 */ /* 0x000ea2000c101900 */
[----:B------:R-:W-:Y:S03]  /*e880*/  IABS R8, R15 ;  /* 0x0000000f00087213 */ /* 0x000fe60000000000 */
[----:B------:R-:W3:Y:S06]  /*e890*/  LD.E.64 R24, desc[UR6][R10.64+0x40] ;  /* 0x000040060a187980 */ /* 0x000eec000c101b00 */
[----:B------:R-:W4:Y:S01]  /*e8a0*/  LD.E.64 R22, desc[UR6][R10.64+0x20] ;  /* 0x000020060a167980 */ /* 0x000f22000c101b00 */
[-C--:B--2---:R-:W-:Y:S02]  /*e8b0*/  IABS R3, R2.reuse ;  /* 0x0000000200037213 */ /* 0x084fe40000000000 */
[----:B------:R-:W-:Y:S02]  /*e8c0*/  IABS R7, R2 ;  /* 0x0000000200077213 */ /* 0x000fe40000000000 */
[----:B------:R-:W1:Y:S03]  /*e8d0*/  I2F.RP R17, R3 ;  /* 0x0000000300117306 */ /* 0x000e660000209400 */
[----:B------:R-:W-:Y:S07]  /*e8e0*/  IMAD.MOV R7, RZ, RZ, -R7 ;  /* 0x000000ffff077224 */ /* 0x000fee00078e0a07 */
[----:B-1----:R-:W1:Y:S02]  /*e8f0*/  MUFU.RCP R0, R17 ;  /* 0x0000001100007308 */ /* 0x002e640000001000 */
[----:B-1----:R-:W-:Y:S01]  /*e900*/  VIADD R4, R0, 0xffffffe ;  /* 0x0ffffffe00047836 */ /* 0x002fe20000000000 */
[----:B------:R-:W-:Y:S02]  /*e910*/  IADD3 R0, R16, -0x100, RZ ;  /* 0xffffff0010007810 */ /* 0x000fe40007ffe0ff */
[----:B------:R-:W2:Y:S05]  /*e920*/  LD.E.64 R16, desc[UR6][R10.64+0x38] ;  /* 0x000038060a107980 */ /* 0x000eaa000c101b00 */
[----:B------:R-:W1:Y:S01]  /*e930*/  F2I.FTZ.U32.TRUNC.NTZ R21, R4 ;  /* 0x0000000400157305 */ /* 0x000e62000021f000 */
[----:B------:R-:W-:Y:S01]  /*e940*/  IABS R5, R0 ;  /* 0x0000000000057213 */ /* 0x000fe20000000000 */
[--C-:B-1----:R-:W-:Y:S04]  /*e950*/  IMAD.MOV R6, RZ, RZ, -R21.reuse ;  /* 0x000000ffff067224 */ /* 0x102fe800078e0a15 */
[----:B------:R-:W-:Y:S04]  /*e960*/  IMAD R6, R6, R3, RZ ;  /* 0x0000000306067224 */ /* 0x000fe800078e02ff */
[----:B------:R-:W-:Y:S02]  /*e970*/  IMAD.HI.U32 R6, R21, R6, R20 ;  /* 0x0000000615067227 */ /* 0x000fe400078e0014 */
[----:B------:R-:W2:Y:S04]  /*e980*/  LD.E.64 R20, desc[UR6][R10.64+0x28] ;  /* 0x000028060a147980 */ /* 0x000ea8000c101b00 */
[C---:B------:R-:W-:Y:S04]  /*e990*/  IMAD.HI.U32 R4, R6.reuse, R5, RZ ;  /* 0x0000000506047227 */ /* 0x040fe800078e00ff */
[----:B------:R-:W-:Y:S04]  /*e9a0*/  IMAD.HI.U32 R6, R6, R8, RZ ;  /* 0x0000000806067227 */ /* 0x000fe800078e00ff */
[-C--:B------:R-:W-:Y:S02]  /*e9b0*/  IMAD R8, R6, R7.reuse, R8 ;  /* 0x0000000706087224 */ /* 0x080fe400078e0208 */
[----:B------:R-:W-:Y:S03]  /*e9c0*/  IMAD R5, R4, R7, R5 ;  /* 0x0000000704057224 */ /* 0x000fe600078e0205 */
[C---:B------:R-:W-:Y:S02]  /*e9d0*/  ISETP.GT.U32.AND P3, PT, R3.reuse, R8, PT ;  /* 0x000000080300720c */ /* 0x040fe40003f64070 */
[----:B------:R-:W-:Y:S11]  /*e9e0*/  ISETP.GT.U32.AND P0, PT, R3, R5, PT ;  /* 0x000000050300720c */ /* 0x000ff60003f04070 */
[----:B------:R-:W-:Y:S01]  /*e9f0*/  @!P3 IADD3 R6, R6, 0x1, RZ ;  /* 0x000000010606b810 */ /* 0x000fe20007ffe0ff */
[----:B------:R-:W-:Y:S01]  /*ea00*/  @!P3 IMAD.IADD R8, R8, 0x1, -R3 ;  /* 0x000000010808b824 */ /* 0x000fe200078e0a03 */
[-C--:B------:R-:W-:Y:S01]  /*ea10*/  @!P0 IADD3 R5, R5, -R3.reuse, RZ ;  /* 0x8000000305058210 */ /* 0x080fe20007ffe0ff */
[----:B------:R-:W-:Y:S01]  /*ea20*/  @!P0 VIADD R4, R4, 0x1 ;  /* 0x0000000104048836 */ /* 0x000fe20000000000 */
[----:B------:R-:W-:Y:S02]  /*ea30*/  ISETP.NE.AND P0, PT, R2, RZ, PT ;  /* 0x000000ff0200720c */ /* 0x000fe40003f05270 */
[-C--:B------:R-:W-:Y:S02]  /*ea40*/  ISETP.GE.U32.AND P4, PT, R5, R3.reuse, PT ;  /* 0x000000030500720c */ /* 0x080fe40003f86070 */
[----:B------:R-:W-:Y:S02]  /*ea50*/  ISETP.GE.U32.AND P5, PT, R8, R3, PT ;  /* 0x000000030800720c */ /* 0x000fe40003fa6070 */
[-C--:B------:R-:W-:Y:S02]  /*ea60*/  LOP3.LUT R5, R15, R2.reuse, RZ, 0x3c, !PT ;  /* 0x000000020f057212 */ /* 0x080fe400078e3cff */
[CC--:B------:R-:W-:Y:S01]  /*ea70*/  LOP3.LUT R3, R0.reuse, R2.reuse, RZ, 0x3c, !PT ;  /* 0x0000000200037212 */ /* 0x0c0fe200078e3cff */
[----:B------:R-:W-:Y:S01]  /*ea80*/  IMAD.IADD R0, R0, 0x1, -R15 ;  /* 0x0000000100007824 */ /* 0x000fe200078e0a0f */
[----:B------:R-:W-:Y:S02]  /*ea90*/  ISETP.GE.AND P2, PT, R5, RZ, PT ;  /* 0x000000ff0500720c */ /* 0x000fe40003f46270 */
[----:B------:R-:W-:Y:S02]  /*eaa0*/  ISETP.GE.AND P1, PT, R3, RZ, PT ;  /* 0x000000ff0300720c */ /* 0x000fe40003f26270 */
[----:B------:R-:W-:Y:S01]  /*eab0*/  LOP3.LUT R3, RZ, R2, RZ, 0x33, !PT ;  /* 0x00000002ff037212 */ /* 0x000fe200078e33ff */
[----:B------:R-:W-:Y:S02]  /*eac0*/  @P4 VIADD R4, R4, 0x1 ;  /* 0x0000000104044836 */ /* 0x000fe40000000000 */
[----:B------:R-:W-:Y:S06]  /*ead0*/  @P5 VIADD R6, R6, 0x1 ;  /* 0x0000000106065836 */ /* 0x000fec0000000000 */
[----:B------:R-:W-:Y:S02]  /*eae0*/  @!P2 IMAD.MOV R6, RZ, RZ, -R6 ;  /* 0x000000ffff06a224 */ /* 0x000fe400078e0a06 */
[----:B------:R-:W-:Y:S04]  /*eaf0*/  @!P1 IADD3 R4, -R4, RZ, RZ ;  /* 0x000000ff04049210 */ /* 0x000fe80007ffe1ff */
[C---:B------:R-:W-:Y:S02]  /*eb00*/  SEL R4, R3.reuse, R4, !P0 ;  /* 0x0000000403047207 */ /* 0x040fe40004000000 */
[----:B------:R-:W-:Y:S02]  /*eb10*/  SEL R3, R3, R6, !P0 ;  /* 0x0000000603037207 */ /* 0x000fe40004000000 */
[CC--:B------:R-:W-:Y:S02]  /*eb20*/  LEA R28, P1, R4.reuse, R244.reuse, 0x2 ;  /* 0x000000f4041c7211 */ /* 0x0c0fe400078210ff */
[C---:B------:R-:W-:Y:S02]  /*eb30*/  LEA R26, P0, R3.reuse, R244, 0x2 ;  /* 0x000000f4031a7211 */ /* 0x040fe400078010ff */
[-C--:B------:R-:W-:Y:S02]  /*eb40*/  LEA.HI.X.SX32 R29, R4, R245.reuse, 0x2, P1 ;  /* 0x000000f5041d7211 */ /* 0x080fe400008f16ff */
[C---:B------:R-:W-:Y:S02]  /*eb50*/  LEA.HI.X.SX32 R27, R3.reuse, R245, 0x2, P0 ;  /* 0x000000f5031b7211 */ /* 0x040fe400000f16ff */
[----:B------:R-:W-:Y:S01]  /*eb60*/  IADD3 R3, R3, -R4, RZ ;  /* 0x8000000403037210 */ /* 0x000fe20007ffe0ff */
[----:B------:R-:W4:Y:S04]  /*eb70*/  LD.E R5, desc[UR6][R28.64] ;  /* 0x000000061c057980 */ /* 0x000f28000c101900 */
[----:B------:R-:W-:Y:S01]  /*eb80*/  IMAD R0, R3, R2, R0 ;  /* 0x0000000203007224 */ /* 0x000fe200078e0200 */
[----:B------:R1:W4:Y:S03]  /*eb90*/  LD.E R6, desc[UR6][R26.64] ;  /* 0x000000061a067980 */ /* 0x000326000c101900 */
[-C--:B---3--:R-:W-:Y:S01]  /*eba0*/  IMAD R4, R25, R0.reuse, RZ ;  /* 0x0000000019047224 */ /* 0x088fe200078e02ff */
[----:B------:R-:W-:Y:S01]  /*ebb0*/  SHF.R.S32.HI R3, RZ, 0x1f, R0 ;  /* 0x0000001fff037819 */ /* 0x000fe20000011400 */
[C---:B-1----:R-:W-:Y:S04]  /*ebc0*/  IMAD.WIDE.U32 R26, R24.reuse, R0, RZ ;  /* 0x00000000181a7225 */ /* 0x042fe800078e00ff */
[----:B----4-:R-:W-:Y:S02]  /*ebd0*/  IMAD.IADD R6, R5, 0x1, -R6 ;  /* 0x0000000105067824 */ /* 0x010fe400078e0a06 */
[----:B------:R-:W-:Y:S02]  /*ebe0*/  IMAD R5, R24, R3, R4 ;  /* 0x0000000318057224 */ /* 0x000fe400078e0204 */
[-C--:B------:R-:W-:Y:S01]  /*ebf0*/  IMAD R4, R23, R6.reuse, RZ ;  /* 0x0000000617047224 */ /* 0x080fe200078e02ff */
[----:B------:R-:W-:Y:S01]  /*ec00*/  SHF.R.S32.HI R7, RZ, 0x1f, R6 ;  /* 0x0000001fff077819 */ /* 0x000fe20000011406 */
[C---:B------:R-:W-:Y:S01]  /*ec10*/  IMAD.WIDE.U32 R24, R22.reuse, R6, RZ ;  /* 0x0000000616187225 */ /* 0x040fe200078e00ff */
[----:B------:R-:W-:Y:S03]  /*ec20*/  IADD3 R23, R27, R5, RZ ;  /* 0x000000051b177210 */ /* 0x000fe60007ffe0ff */
[-C--:B------:R-:W-:Y:S01]  /*ec30*/  IMAD R4, R22, R7.reuse, R4 ;  /* 0x0000000716047224 */ /* 0x080fe200078e0204 */
[----:B------:R-:W-:Y:S03]  /*ec40*/  MOV R22, R26 ;  /* 0x0000001a00167202 */ /* 0x000fe60000000f00 */
[----:B------:R-:W-:Y:S02]  /*ec50*/  IMAD.IADD R25, R25, 0x1, R4 ;  /* 0x0000000119197824 */ /* 0x000fe400078e0204 */
[----:B--2---:R-:W-:Y:S04]  /*ec60*/  IMAD.WIDE.U32 R22, R6, R20, R22 ;  /* 0x0000001406167225 */ /* 0x004fe800078e0016 */
[----:B------:R-:W-:Y:S01]  /*ec70*/  IMAD R6, R21, R6, RZ ;  /* 0x0000000615067224 */ /* 0x000fe200078e02ff */
[----:B------:R-:W-:Y:S01]  /*ec80*/  LEA R132, P1, R22, R132, 0x1 ;  /* 0x0000008416847211 */ /* 0x000fe200078208ff */
[----:B------:R-:W-:Y:S02]  /*ec90*/  IMAD R4, R17, R0, RZ ;  /* 0x0000000011047224 */ /* 0x000fe400078e02ff */
[----:B------:R-:W-:Y:S04]  /*eca0*/  IMAD.WIDE.U32 R24, R0, R16, R24 ;  /* 0x0000001000187225 */ /* 0x000fe800078e0018 */
[----:B------:R-:W-:Y:S01]  /*ecb0*/  IMAD R6, R20, R7, R6 ;  /* 0x0000000714067224 */ /* 0x000fe200078e0206 */
[----:B------:R-:W-:Y:S01]  /*ecc0*/  LEA R130, P0, R24, R130, 0x1 ;  /* 0x0000008218827211 */ /* 0x000fe200078008ff */
[----:B------:R-:W-:Y:S02]  /*ecd0*/  IMAD R4, R16, R3, R4 ;  /* 0x0000000310047224 */ /* 0x000fe400078e0204 */
[----:B------:R-:W-:Y:S03]  /*ece0*/  IMAD.IADD R6, R23, 0x1, R6 ;  /* 0x0000000117067824 */ /* 0x000fe600078e0206 */
[----:B------:R-:W-:Y:S02]  /*ecf0*/  IADD3 R4, R25, R4, RZ ;  /* 0x0000000419047210 */ /* 0x000fe40007ffe0ff */
[----:B------:R-:W-:Y:S02]  /*ed00*/  LEA.HI.X R133, R22, R133, R6, 0x1, P1 ;  /* 0x0000008516857211 */ /* 0x000fe400008f0c06 */
[----:B------:R-:W-:Y:S01]  /*ed10*/  LEA.HI.X R131, R24, R131, R4, 0x1, P0 ;  /* 0x0000008318837211 */ /* 0x000fe200000f0c04 */
[----:B------:R-:W-:Y:S05]  /*ed20*/  BRA `(.L_x_1036) ;  /* 0x0000000000207947 */ /* 0x000fea0003800000 */
.L_x_1035:
[----:B-1-34-:R-:W2:Y:S04]  /*ed30*/  LD.E R5, desc[UR6][R10.64+0x40] ;  /* 0x000040060a057980 */ /* 0x01aea8000c101900 */
[----:B------:R-:W3:Y:S02]  /*ed40*/  LD.E R3, desc[UR6][R10.64+0x38] ;  /* 0x000038060a037980 */ /* 0x000ee4000c101900 */
[----:B---3--:R-:W-:Y:S02]  /*ed50*/  IMAD.U32 R3, R3, -0x80, RZ ;  /* 0xffffff8003037824 */ /* 0x008fe400078e00ff */
[----:B--2---:R-:W-:Y:S03]  /*ed60*/  IMAD.U32 R5, R5, -0x80, RZ ;  /* 0xffffff8005057824 */ /* 0x004fe600078e00ff */
[----:B------:R-:W-:Y:S02]  /*ed70*/  LEA R130, P0, R3, R130, 0x1 ;  /* 0x0000008203827211 */ /* 0x000fe400078008ff */
[----:B------:R-:W-:Y:S02]  /*ed80*/  LEA R132, P1, R5, R132, 0x1 ;  /* 0x0000008405847211 */ /* 0x000fe400078208ff */
[----:B------:R-:W-:Y:S02]  /*ed90*/  LEA.HI.X.SX32 R131, R3, R131, 0x1, P0 ;  /* 0x0000008303837211 */ /* 0x000fe400000f0eff */
[----:B------:R-:W-:Y:S09]  /*eda0*/  LEA.HI.X.SX32 R133, R5, R133, 0x1, P1 ;  /* 0x0000008505857211 */ /* 0x000ff200008f0eff */
.L_x_1036:
[----:B------:R-:W-:Y:S05]  /*edb0*/  BSYNC B0 ;  /* 0x0000000000007941 */ /* 0x000fea0003800000 */
.L_x_1034:
[----:B------:R-:W-:Y:S04]  /*edc0*/  IADD3 R14, R14, -0x1, RZ ;  /* 0xffffffff0e0e7810 */ /* 0x000fe80007ffe0ff */
[----:B------:R-:W-:Y:S11]  /*edd0*/  ISETP.GT.AND P0, PT, R14, R89, PT ;  /* 0x000000590e00720c */ /* 0x000ff60003f04270 */
[----:B------:R-:W-:Y:S02]  /*ede0*/  @!UPT UIADD3 URZ, URZ, URZ, URZ ;  /* 0x0000003f3f3ff290 */ /* 0x000fe4000fffe03f */
[----:B------:R-:W-:Y:S05]  /*edf0*/  @P0 BRA `(.L_x_1037) ;  /* 0xffffff3c00c40947 */ /* 0x000fea000383ffff */
.L_x_903:
[----:B------:R-:W-:Y:S05]  /*ee00*/  WARPSYNC.ALL ;  /* 0x0000000000007948 */ /* 0x000fea0003800000 */
[----:B------:R-:W-:Y:S06]  /*ee10*/  BAR.SYNC.DEFER_BLOCKING 0x0 ;  /* 0x0000000000007b1d */ /* 0x000fec0000010000 */
[----:B------:R-:W2:Y:S02]  /*ee20*/  LD.E R0, desc[UR6][R10.64+0xd0] ;  /* 0x0000d0060a007980 */ /* 0x000ea4000c101900 */
[----:B------:R-:W1:Y:S01]  /*ee30*/  S2UR UR4, SR_CgaCtaId ;  /* 0x00000000000479c3 */ /* 0x000e620000008800 */
[----:B------:R-:W-:Y:S01]  /*ee40*/  UMOV UR5, 0x400 ;  /* 0x0000040000057882 */ /* 0x000fe20000000000 */
[----:B------:R-:W-:Y:S01]  /*ee50*/  BSSY B3, `(.L_x_1038) ;  /* 0x0000542000037945 */ /* 0x000fe20003800000 */
[C---:B------:R-:W-:Y:S01]  /*ee60*/  SHF.L.U64.HI R3, R218.reuse, 0x4, R219 ;  /* 0x00000004da037819 */ /* 0x040fe200000102db */
[----:B-1-34-:R-:W-:Y:S01]  /*ee70*/  IMAD.SHL.U32 R5, R218, 0x10, RZ ;  /* 0x00000010da057824 */ /* 0x01afe200078e00ff */
[----:B------:R-:W-:-:S06]  /*ee80*/  ULEA UR4, UR4, UR5, 0x18 ;  /* 0x0000000504047291 */ /* 0x000fcc000f8ec03f */
[----:B------:R-:W-:Y:S02]  /*ee90*/  LEA R243, R176, UR4, 0x1 ;  /* 0x00000004b0f37c11 */ /* 0x000fe4000f8e08ff */
[----:B--2---:R-:W-:-:S13]  /*eea0*/  ISETP.NE.AND P0, PT, R0, RZ, PT ;  /* 0x000000ff0000720c */ /* 0x004fda0003f05270 */
[----:B------:R-:W-:Y:S05]  /*eeb0*/  @!P0 BRA `(.L_x_1039) ;  /* 0x0000004c00808947 */ /* 0x000fea0003800000 */
[----:B------:R-:W2:Y:S01]  /*eec0*/  LD.E.64 R6, desc[UR6][R10.64+0xf0] ;  /* 0x0000f0060a067980 */ /* 0x000ea2000c101b00 */
[----:B------:R-:W-:-:S03]  /*eed0*/  IMAD.MOV.U32 R13, RZ, RZ, RZ ;  /* 0x000000ffff0d7224 */ /* 0x000fc600078e00ff */
[----:B------:R-:W3:Y:S04]  /*eee0*/  LD.E.U8 R4, desc[UR6][R10.64+0x1b3] ;  /* 0x0001b3060a047980 */ /* 0x000ee8000c101100 */
[----:B------:R-:W5:Y:S04]  /*eef0*/  LD.E R2, desc[UR6][R10.64+0xc0] ;  /* 0x0000c0060a027980 */ /* 0x000f68000c101900 */
[----:B------:R-:W5:Y:S04]  /*ef00*/  LD.E.64 R28, desc[UR6][R10.64+0x148] ;  /* 0x000148060a1c7980 */ /* 0x000f68000c101b00 */
[----:B------:R-:W5:Y:S01]  /*ef10*/  LD.E.64 R32, desc[UR6][R10.64+0x150] ;  /* 0x000150060a207980 */ /* 0x000f62000c101b00 */
[----:B--2---:R-:W-:-:S04]  /*ef20*/  ISETP.NE.U32.AND P1, PT, R6, RZ, PT ;  /* 0x000000ff0600720c */ /* 0x004fc80003f25070 */
[----:B------:R-:W-:-:S13]  /*ef30*/  ISETP.NE.AND.EX P1, PT, R7, RZ, PT, P1 ;  /* 0x000000ff0700720c */ /* 0x000fda0003f25310 */
[----:B------:R-:W-:-:S04]  /*ef40*/  @P1 LEA R14, P0, R239, R6, 0x2 ;  /* 0x00000006ef0e1211 */ /* 0x000fc800078010ff */
[----:B------:R-:W-:-:S05]  /*ef50*/  @P1 LEA.HI.X R15, R239, R7, R72, 0x2, P0 ;  /* 0x00000007ef0f1211 */ /* 0x000fca00000f1448 */
[----:B------:R1:W2:Y:S01]  /*ef60*/  @P1 LD.E R13, desc[UR6][R14.64] ;  /* 0x000000060e0d1980 */ /* 0x0002a2000c101900 */
[----:B------:R-:W-:-:S05]  /*ef70*/  IADD3 R5, P1, R5, R194, RZ ;  /* 0x000000c205057210 */ /* 0x000fca0007f3e0ff */
[----:B------:R-:W-:Y:S01]  /*ef80*/  IMAD.X R8, R3, 0x1, R197, P1 ;  /* 0x0000000103087824 */ /* 0x000fe200008e06c5 */
[C---:B-----5:R-:W-:Y:S02]  /*ef90*/  LEA R38, P1, R5.reuse, R220, 0x1 ;  /* 0x000000dc05267211 */ /* 0x060fe400078208ff */
[----:B------:R-:W-:Y:S02]  /*efa0*/  LEA R7, P0, R218, R194, 0x5 ;  /* 0x000000c2da077211 */ /* 0x000fe400078028ff */
[----:B---3--:R-:W-:Y:S01]  /*efb0*/  ISETP.NE.AND P4, PT, R4, RZ, PT ;  /* 0x000000ff0400720c */ /* 0x008fe20003f85270 */
[----:B------:R-:W-:Y:S01]  /*efc0*/  IMAD.MOV.U32 R196, RZ, RZ, R194 ;  /* 0x000000ffffc47224 */ /* 0x000fe200078e00c2 */
[----:B------:R-:W-:Y:S02]  /*efd0*/  LEA R40, P2, R194, R220, 0x1 ;  /* 0x000000dcc2287211 */ /* 0x000fe400078408ff */
[----:B------:R-:W-:Y:S02]  /*efe0*/  LEA.HI.X R39, R5, R221, R8, 0x1, P1 ;  /* 0x000000dd05277211 */ /* 0x000fe400008f0c08 */
[----:B-1----:R-:W-:-:S04]  /*eff0*/  LEA.HI R14, R0, R0, RZ, 0x1 ;  /* 0x00000000000e7211 */ /* 0x002fc800078f08ff */
[----:B------:R-:W-:Y:S02]  /*f000*/  SHF.R.S32.HI R3, RZ, 0x1, R14 ;  /* 0x00000001ff037819 */ /* 0x000fe4000001140e */
[----:B------:R-:W-:-:S03]  /*f010*/  LEA.HI.X R12, R218, R197, R219, 0x5, P0 ;  /* 0x000000c5da0c7211 */ /* 0x000fc600000f2cdb */
[----:B------:R-:W-:Y:S01]  /*f020*/  IMAD R5, R212, R3, R170 ;  /* 0x00000003d4057224 */ /* 0x000fe200078e02aa */
[--C-:B------:R-:W-:Y:S01]  /*f030*/  LEA.HI.X R41, R194, R221, R197.reuse, 0x1, P2 ;  /* 0x000000ddc2297211 */ /* 0x100fe200010f0cc5 */
[----:B------:R-:W-:Y:S01]  /*f040*/  IMAD R6, R219, 0x30, RZ ;  /* 0x00000030db067824 */ /* 0x000fe200078e02ff */
[----:B------:R-:W-:Y:S01]  /*f050*/  LEA R36, P0, R7, R220, 0x1 ;  /* 0x000000dc07247211 */ /* 0x000fe200078008ff */
[----:B------:R-:W-:-:S04]  /*f060*/  IMAD.WIDE.U32 R196, R218, 0x30, R196 ;  /* 0x00000030dac47825 */ /* 0x000fc800078e00c4 */
[----:B------:R-:W-:Y:S02]  /*f070*/  IMAD.IADD R31, R241, 0x1, -R66 ;  /* 0x00000001f11f7824 */ /* 0x000fe400078e0a42 */
[----:B------:R-:W-:Y:S01]  /*f080*/  IMAD.IADD R17, R170, 0x1, R5 ;  /* 0x00000001aa117824 */ /* 0x000fe200078e0205 */
[----:B------:R-:W-:Y:S01]  /*f090*/  LEA.HI.X R37, R7, R221, R12, 0x1, P0 ;  /* 0x000000dd07257211 */ /* 0x000fe200000f0c0c */
[----:B------:R-:W-:Y:S01]  /*f0a0*/  IMAD.IADD R7, R197, 0x1, R6 ;  /* 0x00000001c5077824 */ /* 0x000fe200078e0206 */
[----:B------:R-:W-:Y:S02]  /*f0b0*/  ISETP.GE.AND P0, PT, R212, R31, PT ;  /* 0x0000001fd400720c */ /* 0x000fe40003f06270 */
[----:B------:R-:W-:Y:S01]  /*f0c0*/  LEA R34, P1, R196, R220, 0x1 ;  /* 0x000000dcc4227211 */ /* 0x000fe200078208ff */
[----:B------:R-:W-:Y:S01]  /*f0d0*/  IMAD.SHL.U32 R30, R3, 0x10, RZ ;  /* 0x00000010031e7824 */ /* 0x000fe200078e00ff */
[----:B------:R-:W-:Y:S02]  /*f0e0*/  ISETP.GT.AND P0, PT, R56, -0x8, !P0 ;  /* 0xfffffff83800780c */ /* 0x000fe40004704270 */
[----:B------:R-:W-:-:S02]  /*f0f0*/  LEA.HI.X R35, R196, R221, R7, 0x1, P1 ;  /* 0x000000ddc4237211 */ /* 0x000fc400008f0c07 */
[----:B--2---:R-:W-:-:S05]  /*f100*/  IADD3 R16, R13, R90, R66 ;  /* 0x0000005a0d107210 */ /* 0x004fca0007ffe042 */
[----:B------:R-:W-:-:S05]  /*f110*/  IMAD R16, R16, R3, RZ ;  /* 0x0000000310107224 */ /* 0x000fca00078e02ff */
[----:B------:R-:W-:Y:S02]  /*f120*/  SHF.R.S32.HI R4, RZ, 0x1f, R16 ;  /* 0x0000001fff047819 */ /* 0x000fe40000011410 */
[C---:B------:R-:W-:Y:S02]  /*f130*/  IADD3 R21, P3, R16.reuse, R5, RZ ;  /* 0x0000000510157210 */ /* 0x040fe40007f7e0ff */
[----:B------:R-:W-:Y:S02]  /*f140*/  IADD3 R16, P2, R16, R17, RZ ;  /* 0x0000001110107210 */ /* 0x000fe40007f5e0ff */
[-C--:B------:R-:W-:Y:S02]  /*f150*/  LEA.HI.X.SX32 R20, R5, R4.reuse, 0x1, P3 ;  /* 0x0000000405147211 */ /* 0x080fe400018f0eff */
[----:B------:R-:W-:Y:S01]  /*f160*/  LEA.HI.X.SX32 R17, R17, R4, 0x1, P2 ;  /* 0x0000000411117211 */ /* 0x000fe200010f0eff */
[----:B------:R-:W-:Y:S08]  /*f170*/  @!P4 BRA `(.L_x_1040) ;  /* 0x0000001c0000c947 */ /* 0x000ff00003800000 */
[----:B------:R-:W-:Y:S04]  /*f180*/  BSSY B2, `(.L_x_1041) ;  /* 0x000006a000027945 */ /* 0x000fe80003800000 */
[----:B------:R-:W-:Y:S05]  /*f190*/  @!P0 BRA `(.L_x_1042) ;  /* 0x0000000400a08947 */ /* 0x000fea0003800000 */
[----:B------:R-:W-:Y:S01]  /*f1a0*/  ISETP.GE.AND P2, PT, R18, R2, PT ;  /* 0x000000021200720c */ /* 0x000fe20003f46270 */
[C---:B------:R-:W-:Y:S01]  /*f1b0*/  IMAD.SHL.U32 R51, R21.reuse, 0x2, RZ ;  /* 0x0000000215337824 */ /* 0x040fe200078e00ff */
[----:B------:R-:W-:Y:S01]  /*f1c0*/  SHF.L.U64.HI R5, R21, 0x1, R20 ;  /* 0x0000000115057819 */ /* 0x000fe20000010214 */
[----:B------:R-:W-:Y:S03]  /*f1d0*/  BSSY B1, `(.L_x_1043) ;  /* 0x0000034000017945 */ /* 0x000fe60003800000 */
[-C--:B------:R-:W-:Y:S02]  /*f1e0*/  IADD3 R44, P1, R28, R51.reuse, RZ ;  /* 0x000000331c2c7210 */ /* 0x080fe40007f3e0ff */
[----:B------:R-:W-:-:S03]  /*f1f0*/  IADD3 R50, P0, R32, R51, RZ ;  /* 0x0000003320327210 */ /* 0x000fc60007f1e0ff */
[--C-:B------:R-:W-:Y:S02]  /*f200*/  IMAD.X R45, R29, 0x1, R5.reuse, P1 ;  /* 0x000000011d2d7824 */ /* 0x100fe400008e0605 */
[----:B------:R1:W-:Y:S01]  /*f210*/  @P2 STS.128 [R243], RZ ;  /* 0x000000fff3002388 */ /* 0x0003e20000000c00 */
[----:B------:R-:W-:Y:S01]  /*f220*/  IMAD.X R51, R33, 0x1, R5, P0 ;  /* 0x0000000121337824 */ /* 0x000fe200000e0605 */
[----:B------:R-:W-:Y:S06]  /*f230*/  @P2 BRA `(.L_x_1044) ;  /* 0x0000000000b42947 */ /* 0x000fec0003800000 */
[----:B------:R2:W5:Y:S01]  /*f240*/  LD.E.128 R12, desc[UR6][R40.64] ;  /* 0x00000006280c7980 */ /* 0x000562000c101d00 */
[----:B------:R-:W-:Y:S01]  /*f250*/  ISETP.GE.AND P0, PT, R18, R0, PT ;  /* 0x000000001200720c */ /* 0x000fe20003f06270 */
[----:B------:R-:W-:-:S12]  /*f260*/  BSSY B0, `(.L_x_1045) ;  /* 0x0000029000007945 */ /* 0x000fd80003800000 */
[----:B------:R-:W-:Y:S05]  /*f270*/  @P0 BRA `(.L_x_1046) ;  /* 0x00000000009c0947 */ /* 0x000fea0003800000 */
[----:B------:R-:W3:Y:S04]  /*f280*/  LD.E.64 R4, desc[UR6][R50.64] ;  /* 0x0000000632047980 */ /* 0x000ee8000c101b00 */
[----:B------:R-:W4:Y:S01]  /*f290*/  LD.E.64 R6, desc[UR6][R44.64] ;  /* 0x000000062c067980 */ /* 0x000f22000c101b00 */
[----:B-----5:R-:W-:Y:S01]  /*f2a0*/  MOV R22, R14 ;  /* 0x0000000e00167202 */ /* 0x020fe20000000f00 */
[----:B------:R-:W-:Y:S02]  /*f2b0*/  HADD2.F32 R17, -RZ, R15.H1_H1 ;  /* 0x3000000fff117230 */ /* 0x000fe40000004100 */
[--C-:B------:R-:W-:Y:S02]  /*f2c0*/  HADD2.F32 R23, -RZ, R13.reuse.H0_H0 ;  /* 0x2000000dff177230 */ /* 0x100fe40000004100 */
[----:B------:R-:W-:-:S02]  /*f2d0*/  HADD2.F32 R24, -RZ, R13.H1_H1 ;  /* 0x3000000dff187230 */ /* 0x000fc40000004100 */
[----:B------:R-:W-:Y:S02]  /*f2e0*/  HADD2.F32 R42, -RZ, R15.H0_H0 ;  /* 0x2000000fff2a7230 */ /* 0x000fe40000004100 */
[----:B---3--:R-:W-:Y:S02]  /*f2f0*/  HADD2.F32 R8, -RZ, R5.H1_H1 ;  /* 0x30000005ff087230 */ /* 0x008fe40000004100 */
[----:B------:R-:W-:Y:S02]  /*f300*/  HADD2.F32 R13, -RZ, R4.H1_H1 ;  /* 0x30000004ff0d7230 */ /* 0x000fe40000004100 */
[----:B----4-:R-:W-:Y:S02]  /*f310*/  HADD2.F32 R14, -RZ, R7.H1_H1 ;  /* 0x30000007ff0e7230 */ /* 0x010fe40000004100 */
[----:B------:R-:W-:Y:S01]  /*f320*/  FMUL.FTZ R15, R17, R8 ;  /* 0x00000008110f7220 */ /* 0x000fe20000410000 */
[--C-:B------:R-:W-:Y:S02]  /*f330*/  HADD2.F32 R16, -RZ, R6.reuse.H1_H1 ;  /* 0x30000006ff107230 */ /* 0x100fe40000004100 */
[----:B------:R-:W-:Y:S01]  /*f340*/  FMUL.FTZ R26, R24, R13 ;  /* 0x0000000d181a7220 */ /* 0x000fe20000410000 */
[----:B------:R-:W-:-:S02]  /*f350*/  HADD2.F32 R6, -RZ, R6.H0_H0 ;  /* 0x20000006ff067230 */ /* 0x000fc40000004100 */
[-C--:B------:R-:W-:Y:S01]  /*f360*/  FMUL.FTZ R17, R17, R14.reuse ;  /* 0x0000000e11117220 */ /* 0x080fe20000410000 */
[----:B------:R-:W-:Y:S01]  /*f370*/  FFMA.FTZ R15, R42, R14, -R15 ;  /* 0x0000000e2a0f7223 */ /* 0x000fe2000001080f */
[----:B------:R-:W-:Y:S01]  /*f380*/  FMUL.FTZ R24, R24, R16 ;  /* 0x0000001018187220 */ /* 0x000fe20000410000 */
[----:B------:R-:W-:Y:S02]  /*f390*/  HADD2.F32 R4, -RZ, R4.H0_H0 ;  /* 0x20000004ff047230 */ /* 0x000fe40000004100 */
[----:B------:R-:W-:Y:S01]  /*f3a0*/  FFMA.FTZ R8, R42, R8, R17 ;  /* 0x000000082a087223 */ /* 0x000fe20000010011 */
[----:B------:R-:W-:Y:S02]  /*f3b0*/  HADD2.F32 R17, -RZ, R12.H1_H1 ;  /* 0x3000000cff117230 */ /* 0x000fe40000004100 */
[C---:B------:R-:W-:Y:S01]  /*f3c0*/  FFMA.FTZ R26, R23.reuse, R16, -R26 ;  /* 0x00000010171a7223 */ /* 0x040fe2000001081a */
[----:B------:R-:W-:Y:S02]  /*f3d0*/  HADD2.F32 R5, -RZ, R5.H0_H0 ;  /* 0x20000005ff057230 */ /* 0x000fe40000004100 */
[----:B------:R-:W-:Y:S01]  /*f3e0*/  FFMA.FTZ R13, R23, R13, R24 ;  /* 0x0000000d170d7223 */ /* 0x000fe20000010018 */
[----:B------:R-:W-:-:S02]  /*f3f0*/  HADD2.F32 R14, -RZ, R22.H1_H1 ;  /* 0x30000016ff0e7230 */ /* 0x000fc40000004100 */
[C---:B------:R-:W-:Y:S01]  /*f400*/  FMUL.FTZ R25, R17.reuse, R6 ;  /* 0x0000000611197220 */ /* 0x040fe20000410000 */
[----:B------:R-:W-:Y:S01]  /*f410*/  HADD2.F32 R7, -RZ, R7.H0_H0 ;  /* 0x20000007ff077230 */ /* 0x000fe20000004100 */
[----:B------:R-:W-:Y:S01]  /*f420*/  F2FP.F16.F32.PACK_AB R15, R8, R15 ;  /* 0x0000000f080f723e */ /* 0x000fe200000000ff */
[----:B------:R-:W-:Y:S02]  /*f430*/  HADD2.F32 R23, -RZ, R12.H0_H0 ;  /* 0x2000000cff177230 */ /* 0x000fe40000004100 */
[----:B------:R-:W-:Y:S01]  /*f440*/  FMUL.FTZ R12, R17, R4 ;  /* 0x00000004110c7220 */ /* 0x000fe20000410000 */
[----:B------:R-:W-:Y:S02]  /*f450*/  HADD2.F32 R22, -RZ, R22.H0_H0 ;  /* 0x20000016ff167230 */ /* 0x000fe40000004100 */
[C---:B------:R-:W-:Y:S01]  /*f460*/  FMUL.FTZ R17, R14.reuse, R5 ;  /* 0x000000050e117220 */ /* 0x040fe20000410000 */
[-C--:B------:R-:W-:Y:S01]  /*f470*/  FMUL.FTZ R14, R14, R7.reuse ;  /* 0x000000070e0e7220 */ /* 0x080fe20000410000 */
[C---:B------:R-:W-:Y:S01]  /*f480*/  FFMA.FTZ R12, R23.reuse, R6, -R12 ;  /* 0x00000006170c7223 */ /* 0x040fe2000001080c */
[----:B------:R-:W-:Y:S01]  /*f490*/  FFMA.FTZ R25, R23, R4, R25 ;  /* 0x0000000417197223 */ /* 0x000fe20000010019 */
[C---:B------:R-:W-:Y:S01]  /*f4a0*/  FFMA.FTZ R17, R22.reuse, R7, -R17 ;  /* 0x0000000716117223 */ /* 0x040fe20000010811 */
[----:B------:R-:W-:Y:S01]  /*f4b0*/  FFMA.FTZ R14, R22, R5, R14 ;  /* 0x00000005160e7223 */ /* 0x000fe2000001000e */
[----:B------:R-:W-:-:S02]  /*f4c0*/  F2FP.F16.F32.PACK_AB R13, R13, R26 ;  /* 0x0000001a0d0d723e */ /* 0x000fc400000000ff */
[----:B------:R-:W-:Y:S02]  /*f4d0*/  F2FP.F16.F32.PACK_AB R12, R25, R12 ;  /* 0x0000000c190c723e */ /* 0x000fe400000000ff */
[----:B------:R-:W-:Y:S02]  /*f4e0*/  F2FP.F16.F32.PACK_AB R14, R14, R17 ;  /* 0x000000110e0e723e */ /* 0x000fe400000000ff */
.L_x_1046:
[----:B------:R-:W-:Y:S05]  /*f4f0*/  BSYNC B0 ;  /* 0x0000000000007941 */ /* 0x000fea0003800000 */
.L_x_1045:
[----:B-----5:R3:W-:Y:S02]  /*f500*/  STS.128 [R243], R12 ;  /* 0x0000000cf3007388 */ /* 0x0207e40000000c00 */
.L_x_1044:
[----:B------:R-:W-:Y:S05]  /*f510*/  BSYNC B1 ;  /* 0x0000000000017941 */ /* 0x000fea0003800000 */
.L_x_1043:
[----:B------:R-:W-:-:S13]  /*f520*/  ISETP.GE.AND P0, PT, R9, R2, PT ;  /* 0x000000020900720c */ /* 0x000fda0003f06270 */
[----:B------:R4:W-:Y:S01]  /*f530*/  @P0 STS.128 [R243+0x2000], RZ ;  /* 0x002000fff3000388 */ /* 0x0009e20000000c00 */
[----:B------:R-:W-:Y:S05]  /*f540*/  @P0 BRA `(.L_x_1042) ;  /* 0x0000000000b40947 */ /* 0x000fea0003800000 */
[----:B---3--:R3:W5:Y:S01]  /*f550*/  LD.E.128 R12, desc[UR6][R40.64+0x80] ;  /* 0x00008006280c7980 */ /* 0x008762000c101d00 */
[----:B------:R-:W-:Y:S01]  /*f560*/  ISETP.GE.AND P0, PT, R9, R0, PT ;  /* 0x000000000900720c */ /* 0x000fe20003f06270 */
[----:B------:R-:W-:-:S12]  /*f570*/  BSSY B0, `(.L_x_1047) ;  /* 0x0000029000007945 */ /* 0x000fd80003800000 */
[----:B------:R-:W-:Y:S05]  /*f580*/  @P0 BRA `(.L_x_1048) ;  /* 0x00000000009c0947 */ /* 0x000fea0003800000 */
[----:B------:R-:W4:Y:S04]  /*f590*/  LD.E.64 R4, desc[UR6][R50.64+0x40] ;  /* 0x0000400632047980 */ /* 0x000f28000c101b00 */
[----:B------:R-:W4:Y:S01]  /*f5a0*/  LD.E.64 R6, desc[UR6][R44.64+0x40] ;  /* 0x000040062c067980 */ /* 0x000f22000c101b00 */
[----:B-----5:R-:W-:Y:S01]  /*f5b0*/  MOV R22, R14 ;  /* 0x0000000e00167202 */ /* 0x020fe20000000f00 */
[----:B------:R-:W-:Y:S02]  /*f5c0*/  HADD2.F32 R17, -RZ, R15.H1_H1 ;  /* 0x3000000fff117230 */ /* 0x000fe40000004100 */
[--C-:B------:R-:W-:Y:S02]  /*f5d0*/  HADD2.F32 R23, -RZ, R13.reuse.H0_H0 ;  /* 0x2000000dff177230 */ /* 0x100fe40000004100 */
[----:B------:R-:W-:-:S02]  /*f5e0*/  HADD2.F32 R24, -RZ, R13.H1_H1 ;  /* 0x3000000dff187230 */ /* 0x000fc40000004100 */
[----:B--23--:R-:W-:Y:S02]  /*f5f0*/  HADD2.F32 R40, -RZ, R15.H0_H0 ;  /* 0x2000000fff287230 */ /* 0x00cfe40000004100 */
[----:B----4-:R-:W-:Y:S02]  /*f600*/  HADD2.F32 R8, -RZ, R5.H1_H1 ;  /* 0x30000005ff087230 */ /* 0x010fe40000004100 */
[----:B------:R-:W-:Y:S02]  /*f610*/  HADD2.F32 R13, -RZ, R4.H1_H1 ;  /* 0x30000004ff0d7230 */ /* 0x000fe40000004100 */
[----:B------:R-:W-:Y:S02]  /*f620*/  HADD2.F32 R14, -RZ, R7.H1_H1 ;  /* 0x30000007ff0e7230 */ /* 0x000fe40000004100 */
        /* <DEDUP_REMOVED lines=29> */
.L_x_1048:
[----:B------:R-:W-:Y:S05]  /*f800*/  BSYNC B0 ;  /* 0x0000000000007941 */ /* 0x000fea0003800000 */
.L_x_1047:
[----:B-----5:R1:W-:Y:S02]  /*f810*/  STS.128 [R243+0x2000], R12 ;  /* 0x0020000cf3007388 */ /* 0x0203e40000000c00 */
.L_x_1042:
[----:B------:R-:W-:Y:S05]  /*f820*/  BSYNC B2 ;  /* 0x0000000000027941 */ /* 0x000fea0003800000 */
.L_x_1041:
[----:B------:R-:W-:Y:S01]  /*f830*/  VIADD R8, R212, 0x10 ;  /* 0x00000010d4087836 */ /* 0x000fe20000000000 */
[----:B------:R-:W-:Y:S04]  /*f840*/  BSSY B2, `(.L_x_1049) ;  /* 0x0000072000027945 */ /* 0x000fe80003800000 */
[----:B------:R-:W-:-:S04]  /*f850*/  ISETP.GE.AND P0, PT, R8, R31, PT ;  /* 0x0000001f0800720c */ /* 0x000fc80003f06270 */
[----:B------:R-:W-:-:S13]  /*f860*/  ISETP.LT.OR P0, PT, R56, -0x87, P0 ;  /* 0xffffff793800780c */ /* 0x000fda0000701670 */
[----:B------:R-:W-:Y:S05]  /*f870*/  @P0 BRA `(.L_x_1050) ;  /* 0x0000000400b80947 */ /* 0x000fea0003800000 */
[----:B------:R-:W-:Y:S01]  /*f880*/  ISETP.GE.AND P0, PT, R18, R2, PT ;  /* 0x000000021200720c */ /* 0x000fe20003f06270 */
[----:B------:R-:W-:Y:S01]  /*f890*/  BSSY B1, `(.L_x_1051) ;  /* 0x000003a000017945 */ /* 0x000fe20003800000 */
[----:B------:R-:W-:-:S04]  /*f8a0*/  IADD3 R5, P1, R30, R21, RZ ;  /* 0x000000151e057210 */ /* 0x000fc80007f3e0ff */
[----:B------:R-:W-:Y:S01]  /*f8b0*/  LEA.HI.X.SX32 R30, R30, R20, 0x1, P1 ;  /* 0x000000141e1e7211 */ /* 0x000fe200008f0eff */
[----:B------:R-:W-:-:S03]  /*f8c0*/  IMAD.SHL.U32 R43, R5, 0x2, RZ ;  /* 0x00000002052b7824 */ /* 0x000fc600078e00ff */
[----:B------:R-:W-:Y:S02]  /*f8d0*/  SHF.L.U64.HI R5, R5, 0x1, R30 ;  /* 0x0000000105057819 */ /* 0x000fe4000001021e */
[-C--:B--23--:R-:W-:Y:S01]  /*f8e0*/  IADD3 R40, P2, R28, R43.reuse, RZ ;  /* 0x0000002b1c287210 */ /* 0x08cfe20007f5e0ff */
[----:B------:R2:W-:Y:S01]  /*f8f0*/  @P0 STS.128 [R243+0x800], RZ ;  /* 0x000800fff3000388 */ /* 0x0005e20000000c00 */
[----:B------:R-:W-:-:S03]  /*f900*/  IADD3 R42, P1, R32, R43, RZ ;  /* 0x0000002b202a7210 */ /* 0x000fc60007f3e0ff */
[--C-:B------:R-:W-:Y:S02]  /*f910*/  IMAD.X R41, R29, 0x1, R5.reuse, P2 ;  /* 0x000000011d297824 */ /* 0x100fe400010e0605 */
[----:B------:R-:W-:Y:S01]  /*f920*/  IMAD.X R43, R33, 0x1, R5, P1 ;  /* 0x00000001212b7824 */ /* 0x000fe200008e0605 */
[----:B------:R-:W-:Y:S07]  /*f930*/  @P0 BRA `(.L_x_1052) ;  /* 0x0000000000bc0947 */ /* 0x000fee0003800000 */
[----:B-1----:R1:W5:Y:S01]  /*f940*/  LD.E.128 R12, desc[UR6][R38.64] ;  /* 0x00000006260c7980 */ /* 0x002362000c101d00 */
[----:B------:R-:W-:Y:S01]  /*f950*/  ISETP.GE.AND P0, PT, R18, R0, PT ;  /* 0x000000001200720c */ /* 0x000fe20003f06270 */
[----:B------:R-:W-:-:S12]  /*f960*/  BSSY B0, `(.L_x_1053) ;  /* 0x000002b000007945 */ /* 0x000fd80003800000 */
[----:B------:R-:W-:Y:S05]  /*f970*/  @P0 BRA `(.L_x_1054) ;  /* 0x0000000000a40947 */ /* 0x000fea0003800000 */
[----:B------:R-:W3:Y:S04]  /*f980*/  LD.E.64 R4, desc[UR6][R42.64] ;  /* 0x000000062a047980 */ /* 0x000ee8000c101b00 */
[----:B------:R-:W2:Y:S01]  /*f990*/  LD.E.64 R6, desc[UR6][R40.64] ;  /* 0x0000000628067980 */ /* 0x000ea2000c101b00 */
[--C-:B-----5:R-:W-:Y:S01]  /*f9a0*/  HADD2.F32 R24, -RZ, R13.reuse.H0_H0 ;  /* 0x2000000dff187230 */ /* 0x120fe20000004100 */
[----:B------:R-:W-:Y:S01]  /*f9b0*/  MOV R23, R14 ;  /* 0x0000000e00177202 */ /* 0x000fe20000000f00 */
[----:B------:R-:W-:Y:S02]  /*f9c0*/  HADD2.F32 R25, -RZ, R13.H1_H1 ;  /* 0x3000000dff197230 */ /* 0x000fe40000004100 */
[--C-:B------:R-:W-:Y:S02]  /*f9d0*/  HADD2.F32 R22, -RZ, R15.reuse.H1_H1 ;  /* 0x3000000fff167230 */ /* 0x100fe40000004100 */
[----:B------:R-:W-:-:S02]  /*f9e0*/  HADD2.F32 R26, -RZ, R15.H0_H0 ;  /* 0x2000000fff1a7230 */ /* 0x000fc40000004100 */
[----:B---3--:R-:W-:Y:S02]  /*f9f0*/  HADD2.F32 R13, -RZ, R5.H1_H1 ;  /* 0x30000005ff0d7230 */ /* 0x008fe40000004100 */
[----:B------:R-:W-:Y:S02]  /*fa00*/  HADD2.F32 R14, -RZ, R4.H1_H1 ;  /* 0x30000004ff0e7230 */ /* 0x000fe40000004100 */
[----:B--2---:R-:W-:Y:S02]  /*fa10*/  HADD2.F32 R16, -RZ, R7.H1_H1 ;  /* 0x30000007ff107230 */ /* 0x004fe40000004100 */
[----:B------:R-:W-:Y:S01]  /*fa20*/  FMUL.FTZ R15, R22, R13 ;  /* 0x0000000d160f7220 */ /* 0x000fe20000410000 */
[--C-:B------:R-:W-:Y:S02]  /*fa30*/  HADD2.F32 R17, -RZ, R6.reuse.H1_H1 ;  /* 0x30000006ff117230 */ /* 0x100fe40000004100 */
[----:B------:R-:W-:Y:S01]  /*fa40*/  FMUL.FTZ R27, R25, R14 ;  /* 0x0000000e191b7220 */ /* 0x000fe20000410000 */
[----:B------:R-:W-:-:S02]  /*fa50*/  HADD2.F32 R6, -RZ, R6.H0_H0 ;  /* 0x20000006ff067230 */ /* 0x000fc40000004100 */
[-C--:B------:R-:W-:Y:S01]  /*fa60*/  FMUL.FTZ R22, R22, R16.reuse ;  /* 0x0000001016167220 */ /* 0x080fe20000410000 */
[C---:B------:R-:W-:Y:S01]  /*fa70*/  FFMA.FTZ R15, R26.reuse, R16, -R15 ;  /* 0x000000101a0f7223 */ /* 0x040fe2000001080f */
[----:B------:R-:W-:Y:S01]  /*fa80*/  FMUL.FTZ R25, R25, R17 ;  /* 0x0000001119197220 */ /* 0x000fe20000410000 */
[----:B------:R-:W-:Y:S02]  /*fa90*/  HADD2.F32 R4, -RZ, R4.H0_H0 ;  /* 0x20000004ff047230 */ /* 0x000fe40000004100 */
[----:B------:R-:W-:Y:S01]  /*faa0*/  FFMA.FTZ R22, R26, R13, R22 ;  /* 0x0000000d1a167223 */ /* 0x000fe20000010016 */
[----:B------:R-:W-:Y:S02]  /*fab0*/  HADD2.F32 R13, -RZ, R12.H1_H1 ;  /* 0x3000000cff0d7230 */ /* 0x000fe40000004100 */
[C---:B------:R-:W-:Y:S01]  /*fac0*/  FFMA.FTZ R27, R24.reuse, R17, -R27 ;  /* 0x00000011181b7223 */ /* 0x040fe2000001081b */
[----:B------:R-:W-:Y:S02]  /*fad0*/  HADD2.F32 R5, -RZ, R5.H0_H0 ;  /* 0x20000005ff057230 */ /* 0x000fe40000004100 */
[----:B------:R-:W-:Y:S01]  /*fae0*/  FFMA.FTZ R14, R24, R14, R25 ;  /* 0x0000000e180e7223 */ /* 0x000fe20000010019 */
[----:B------:R-:W-:Y:S01]  /*faf0*/  HADD2.F32 R16, -RZ, R23.H1_H1 ;  /* 0x30000017ff107230 */ /* 0x000fe20000004100 */
[----:B------:R-:W-:Y:S01]  /*fb00*/  F2FP.F16.F32.PACK_AB R15, R22, R15 ;  /* 0x0000000f160f723e */ /* 0x000fe200000000ff */
[----:B------:R-:W-:-:S02]  /*fb10*/  HADD2.F32 R7, -RZ, R7.H0_H0 ;  /* 0x20000007ff077230 */ /* 0x000fc40000004100 */
[----:B------:R-:W-:Y:S02]  /*fb20*/  HADD2.F32 R17, -RZ, R12.H0_H0 ;  /* 0x2000000cff117230 */ /* 0x000fe40000004100 */
[C---:B------:R-:W-:Y:S01]  /*fb30*/  FMUL.FTZ R12, R13.reuse, R4 ;  /* 0x000000040d0c7220 */ /* 0x040fe20000410000 */
[----:B------:R-:W-:Y:S02]  /*fb40*/  HADD2.F32 R24, -RZ, R23.H0_H0 ;  /* 0x20000017ff187230 */ /* 0x000fe40000004100 */
[-C--:B------:R-:W-:Y:S01]  /*fb50*/  FMUL.FTZ R23, R13, R6.reuse ;  /* 0x000000060d177220 */ /* 0x080fe20000410000 */
        /* <DEDUP_REMOVED lines=9> */
[----:B------:R-:W-:Y:S02]  /*fbf0*/  MOV R13, R14 ;  /* 0x0000000e000d7202 */ /* 0x000fe40000000f00 */
[----:B------:R-:W-:Y:S02]  /*fc00*/  MOV R14, R16 ;  /* 0x00000010000e7202 */ /* 0x000fe40000000f00 */
.L_x_1054:
[----:B------:R-:W-:Y:S05]  /*fc10*/  BSYNC B0 ;  /* 0x0000000000007941 */ /* 0x000fea0003800000 */
.L_x_1053:
[----:B-----5:R3:W-:Y:S02]  /*fc20*/  STS.128 [R243+0x800], R12 ;  /* 0x0008000cf3007388 */ /* 0x0207e40000000c00 */
.L_x_1052:
[----:B------:R-:W-:Y:S05]  /*fc30*/  BSYNC B1 ;  /* 0x0000000000017941 */ /* 0x000fea0003800000 */
.L_x_1051:
[----:B------:R-:W-:-:S13]  /*fc40*/  ISETP.GE.AND P0, PT, R9, R2, PT ;  /* 0x000000020900720c */ /* 0x000fda0003f06270 */
[----:B------:R1:W-:Y:S01]  /*fc50*/  @P0 STS.128 [R243+0x2800], RZ ;  /* 0x002800fff3000388 */ /* 0x0003e20000000c00 */
[----:B------:R-:W-:Y:S05]  /*fc60*/  @P0 BRA `(.L_x_1050) ;  /* 0x0000000000bc0947 */ /* 0x000fea0003800000 */
[----:B-1-3--:R1:W5:Y:S01]  /*fc70*/  LD.E.128 R12, desc[UR6][R38.64+0x80] ;  /* 0x00008006260c7980 */ /* 0x00a362000c101d00 */
        /* <DEDUP_REMOVED lines=44> */
.L_x_1056:
[----:B------:R-:W-:Y:S05]  /*ff40*/  BSYNC B0 ;  /* 0x0000000000007941 */ /* 0x000fea0003800000 */
.L_x_1055:
[----:B-----5:R3:W-:Y:S02]  /*ff50*/  STS.128 [R243+0x2800], R12 ;  /* 0x0028000cf3007388 */ /* 0x0207e40000000c00 */
.L_x_1050:
[----:B------:R-:W-:Y:S05]  /*ff60*/  BSYNC B2 ;  /* 0x0000000000027941 */ /* 0x000fea0003800000 */
.L_x_1049:
[----:B------:R-:W-:Y:S01]  /*ff70*/  VIADD R30, R212, 0x20 ;  /* 0x00000020d41e7836 */ /* 0x000fe20000000000 */
[----:B------:R-:W-:Y:S04]  /*ff80*/  BSSY B2, `(.L_x_1057) ;  /* 0x0000070000027945 */ /* 0x000fe80003800000 */
[----:B------:R-:W-:-:S04]  /*ff90*/  ISETP.GE.AND P0, PT, R30, R31, PT ;  /* 0x0000001f1e00720c */ /* 0x000fc80003f06270 */
[----:B------:R-:W-:-:S13]  /*ffa0*/  ISETP.LT.OR P0, PT, R56, -0x107, P0 ;  /* 0xfffffef93800780c */ /* 0x000fda0000701670 */
[----:B------:R-:W-:Y:S05]  /*ffb0*/  @P0 BRA `(.L_x_1058) ;  /* 0x0000000400b00947 */ /* 0x000fea0003800000 */
[----:B------:R-:W-:Y:S01]  /*ffc0*/  ISETP.GE.AND P0, PT, R18, R2, PT ;  /* 0x000000021200720c */ /* 0x000fe20003f06270 */
[----:B------:R-:W-:Y:S01]  /*ffd0*/  IMAD.SHL.U32 R5, R3, 0x20, RZ ;  /* 0x0000002003057824 */ /* 0x000fe200078e00ff */
[----:B------:R-:W-:Y:S04]  /*ffe0*/  BSSY B1, `(.L_x_1059) ;  /* 0x000003a000017945 */ /* 0x000fe80003800000 */
[----:B------:R-:W-:-:S04]  /*fff0*/  IADD3 R4, P1, R5, R21, RZ ;  /* 0x0000001505047210 */ /* 0x000fc80007f3e0ff */
[----:B------:R-:W-:Y:S01]  /*10000*/  LEA.HI.X.SX32 R5, R5, R20, 0x1, P1 ;  /* 0x0000001405057211 */ /* 0x000fe200008f0eff */
[C---:B------:R-:W-:Y:S02]  /*10010*/  IMAD.SHL.U32 R43, R4.reuse, 0x2, RZ ;  /* 0x00000002042b7824 */ /* 0x040fe400078e00ff */
[----:B------:R1:W-:Y:S01]  /*10020*/  @P0 STS.128 [R243+0x1000], RZ ;  /* 0x001000fff3000388 */ /* 0x0003e20000000c00 */
[----:B------:R-:W-:Y:S02]  /*10030*/  SHF.L.U64.HI R5, R4, 0x1, R5 ;  /* 0x0000000104057819 */ /* 0x000fe40000010205 */
[-C--:B--23--:R-:W-:Y:S02]  /*10040*/  IADD3 R40, P2, R28, R43.reuse, RZ ;  /* 0x0000002b1c287210 */ /* 0x08cfe40007f5e0ff */
        /* <DEDUP_REMOVED lines=8> */
[----:B------:R-:W2:Y:S04]  /*100d0*/  LD.E.64 R4, desc[UR6][R42.64] ;  /* 0x000000062a047980 */ /* 0x000ea8000c101b00 */
[----:B------:R-:W3:Y:S01]  /*100e0*/  LD.E.64 R6, desc[UR6][R40.64] ;  /* 0x0000000628067980 */ /* 0x000ee2000c101b00 */
[--C-:B-----5:R-:W-:Y:S01]  /*100f0*/  HADD2.F32 R24, -RZ, R13.reuse.H0_H0 ;  /* 0x2000000dff187230 */ /* 0x120fe20000004100 */
[----:B------:R-:W-:Y:S01]  /*10100*/  MOV R23, R14 ;  /* 0x0000000e00177202 */ /* 0x000fe20000000f00 */
[----:B------:R-:W-:Y:S02]  /*10110*/  HADD2.F32 R25, -RZ, R13.H1_H1 ;  /* 0x3000000dff197230 */ /* 0x000fe40000004100 */
[--C-:B------:R-:W-:Y:S02]  /*10120*/  HADD2.F32 R22, -RZ, R15.reuse.H1_H1 ;  /* 0x3000000fff167230 */ /* 0x100fe40000004100 */
[----:B------:R-:W-:-:S02]  /*10130*/  HADD2.F32 R26, -RZ, R15.H0_H0 ;  /* 0x2000000fff1a7230 */ /* 0x000fc40000004100 */
[----:B--2---:R-:W-:Y:S02]  /*10140*/  HADD2.F32 R13, -RZ, R5.H1_H1 ;  /* 0x30000005ff0d7230 */ /* 0x004fe40000004100 */
[----:B------:R-:W-:Y:S02]  /*10150*/  HADD2.F32 R14, -RZ, R4.H1_H1 ;  /* 0x30000004ff0e7230 */ /* 0x000fe40000004100 */
[----:B---3--:R-:W-:Y:S02]  /*10160*/  HADD2.F32 R16, -RZ, R7.H1_H1 ;  /* 0x30000007ff107230 */ /* 0x008fe40000004100 */
        /* <DEDUP_REMOVED lines=31> */
.L_x_1062:
[----:B------:R-:W-:Y:S05]  /*10360*/  BSYNC B0 ;  /* 0x0000000000007941 */ /* 0x000fea0003800000 */
.L_x_1061:
[----:B-----5:R2:W-:Y:S02]  /*10370*/  STS.128 [R243+0x1000], R12 ;  /* 0x0010000cf3007388 */ /* 0x0205e40000000c00 */
.L_x_1060:
[----:B------:R-:W-:Y:S05]  /*10380*/  BSYNC B1 ;  /* 0x0000000000017941 */ /* 0x000fea0003800000 */
.L_x_1059:
[----:B------:R-:W-:-:S13]  /*10390*/  ISETP.GE.AND P0, PT, R9, R2, PT ;  /* 0x000000020900720c */ /* 0x000fda0003f06270 */
[----:B------:R3:W-:Y:S01]  /*103a0*/  @P0 STS.128 [R243+0x3000], RZ ;  /* 0x003000fff3000388 */ /* 0x0007e20000000c00 */
[----:B------:R-:W-:Y:S05]  /*103b0*/  @P0 BRA `(.L_x_1058) ;  /* 0x0000000000b00947 */ /* 0x000fea0003800000 */
[----:B-1----:R-:W5:Y:S01]  /*103c0*/  LD.E.128 R36, desc[UR6][R36.64+0x80] ;  /* 0x0000800624247980 */ /* 0x002f62000c101d00 */
[----:B------:R-:W-:Y:S01]  /*103d0*/  ISETP.GE.AND P0, PT, R9, R0, PT ;  /* 0x000000000900720c */ /* 0x000fe20003f06270 */
[----:B------:R-:W-:-:S12]  /*103e0*/  BSSY B0, `(.L_x_1063) ;  /* 0x0000028000007945 */ /* 0x000fd80003800000 */
[----:B------:R-:W-:Y:S05]  /*103f0*/  @P0 BRA `(.L_x_1064) ;  /* 0x0000000000980947 */ /* 0x000fea0003800000 */
[----:B------:R-:W2:Y:S04]  /*10400*/  LD.E.64 R4, desc[UR6][R42.64+0x40] ;  /* 0x000040062a047980 */ /* 0x000ea8000c101b00 */
[----:B------:R-:W3:Y:S01]  /*10410*/  LD.E.64 R6, desc[UR6][R40.64+0x40] ;  /* 0x0000400628067980 */ /* 0x000ee2000c101b00 */
[----:B-----5:R-:W-:Y:S02]  /*10420*/  HADD2.F32 R22, -RZ, R37.H1_H1 ;  /* 0x30000025ff167230 */ /* 0x020fe40000004100 */
[----:B------:R-:W-:Y:S02]  /*10430*/  HADD2.F32 R17, -RZ, R39.H1_H1 ;  /* 0x30000027ff117230 */ /* 0x000fe40000004100 */
[----:B------:R-:W-:Y:S02]  /*10440*/  HADD2.F32 R16, -RZ, R37.H0_H0 ;  /* 0x20000025ff107230 */ /* 0x000fe40000004100 */
[----:B------:R-:W-:-:S02]  /*10450*/  HADD2.F32 R24, -RZ, R39.H0_H0 ;  /* 0x20000027ff187230 */ /* 0x000fc40000004100 */
[----:B--2---:R-:W-:Y:S02]  /*10460*/  HADD2.F32 R13, -RZ, R4.H1_H1 ;  /* 0x30000004ff0d7230 */ /* 0x004fe40000004100 */
[----:B------:R-:W-:Y:S02]  /*10470*/  HADD2.F32 R12, -RZ, R5.H1_H1 ;  /* 0x30000005ff0c7230 */ /* 0x000fe40000004100 */
[--C-:B---3--:R-:W-:Y:S02]  /*10480*/  HADD2.F32 R15, -RZ, R6.reuse.H1_H1 ;  /* 0x30000006ff0f7230 */ /* 0x108fe40000004100 */
[----:B------:R-:W-:Y:S01]  /*10490*/  FMUL.FTZ R25, R22, R13 ;  /* 0x0000000d16197220 */ /* 0x000fe20000410000 */
[----:B------:R-:W-:Y:S02]  /*104a0*/  HADD2.F32 R14, -RZ, R7.H1_H1 ;  /* 0x30000007ff0e7230 */ /* 0x000fe40000004100 */
[----:B------:R-:W-:Y:S01]  /*104b0*/  FMUL.FTZ R23, R17, R12 ;  /* 0x0000000c11177220 */ /* 0x000fe20000410000 */
[----:B------:R-:W-:-:S02]  /*104c0*/  HADD2.F32 R6, -RZ, R6.H0_H0 ;  /* 0x20000006ff067230 */ /* 0x000fc40000004100 */
[----:B------:R-:W-:Y:S01]  /*104d0*/  FMUL.FTZ R22, R22, R15 ;  /* 0x0000000f16167220 */ /* 0x000fe20000410000 */
[----:B------:R-:W-:Y:S02]  /*104e0*/  HADD2.F32 R4, -RZ, R4.H0_H0 ;  /* 0x20000004ff047230 */ /* 0x000fe40000004100 */
[-C--:B------:R-:W-:Y:S01]  /*104f0*/  FMUL.FTZ R17, R17, R14.reuse ;  /* 0x0000000e11117220 */ /* 0x080fe20000410000 */
[----:B------:R-:W-:Y:S01]  /*10500*/  FFMA.FTZ R23, R24, R14, -R23 ;  /* 0x0000000e18177223 */ /* 0x000fe20000010817 */
[C---:B------:R-:W-:Y:S01]  /*10510*/  FFMA.FTZ R22, R16.reuse, R13, R22 ;  /* 0x0000000d10167223 */ /* 0x040fe20000010016 */
[----:B------:R-:W-:Y:S02]  /*10520*/  HADD2.F32 R13, -RZ, R36.H1_H1 ;  /* 0x30000024ff0d7230 */ /* 0x000fe40000004100 */
[----:B------:R-:W-:Y:S01]  /*10530*/  FFMA.FTZ R25, R16, R15, -R25 ;  /* 0x0000000f10197223 */ /* 0x000fe20000010819 */
[----:B------:R-:W-:Y:S02]  /*10540*/  HADD2.F32 R5, -RZ, R5.H0_H0 ;  /* 0x20000005ff057230 */ /* 0x000fe40000004100 */
[----:B------:R-:W-:Y:S01]  /*10550*/  FFMA.FTZ R12, R24, R12, R17 ;  /* 0x0000000c180c7223 */ /* 0x000fe20000010011 */
[----:B------:R-:W-:-:S02]  /*10560*/  HADD2.F32 R14, -RZ, R38.H1_H1 ;  /* 0x30000026ff0e7230 */ /* 0x000fc40000004100 */
[C---:B------:R-:W-:Y:S01]  /*10570*/  FMUL.FTZ R16, R13.reuse, R4 ;  /* 0x000000040d107220 */ /* 0x040fe20000410000 */
[----:B------:R-:W-:Y:S02]  /*10580*/  HADD2.F32 R7, -RZ, R7.H0_H0 ;  /* 0x20000007ff077230 */ /* 0x000fe40000004100 */
[-C--:B------:R-:W-:Y:S01]  /*10590*/  FMUL.FTZ R17, R13, R6.reuse ;  /* 0x000000060d117220 */ /* 0x080fe20000410000 */
[----:B------:R-:W-:Y:S02]  /*105a0*/  HADD2.F32 R15, -RZ, R36.H0_H0 ;  /* 0x20000024ff0f7230 */ /* 0x000fe40000004100 */
[C---:B------:R-:W-:Y:S01]  /*105b0*/  FMUL.FTZ R13, R14.reuse, R5 ;  /* 0x000000050e0d7220 */ /* 0x040fe20000410000 */
[----:B------:R-:W-:Y:S02]  /*105c0*/  HADD2.F32 R38, -RZ, R38.H0_H0 ;  /* 0x20000026ff267230 */ /* 0x000fe40000004100 */
[----:B------:R-:W-:Y:S01]  /*105d0*/  FMUL.FTZ R14, R14, R7 ;  /* 0x000000070e0e7220 */ /* 0x000fe20000410000 */
[----:B------:R-:W-:Y:S01]  /*105e0*/  F2FP.F16.F32.PACK_AB R37, R22, R25 ;  /* 0x000000191625723e */ /* 0x000fe200000000ff */
[C---:B------:R-:W-:Y:S01]  /*105f0*/  FFMA.FTZ R16, R15.reuse, R6, -R16 ;  /* 0x000000060f107223 */ /* 0x040fe20000010810 */
[----:B------:R-:W-:Y:S01]  /*10600*/  FFMA.FTZ R17, R15, R4, R17 ;  /* 0x000000040f117223 */ /* 0x000fe20000010011 */
[C---:B------:R-:W-:Y:S01]  /*10610*/  FFMA.FTZ R13, R38.reuse, R7, -R13 ;  /* 0x00000007260d7223 */ /* 0x040fe2000001080d */
[----:B------:R-:W-:Y:S01]  /*10620*/  FFMA.FTZ R14, R38, R5, R14 ;  /* 0x00000005260e7223 */ /* 0x000fe2000001000e */
[----:B------:R-:W-:-:S02]  /*10630*/  F2FP.F16.F32.PACK_AB R39, R12, R23 ;  /* 0x000000170c27723e */ /* 0x000fc400000000ff */
[----:B------:R-:W-:Y:S02]  /*10640*/  F2FP.F16.F32.PACK_AB R36, R17, R16 ;  /* 0x000000101124723e */ /* 0x000fe400000000ff */
[----:B------:R-:W-:Y:S02]  /*10650*/  F2FP.F16.F32.PACK_AB R38, R14, R13 ;  /* 0x0000000d0e26723e */ /* 0x000fe400000000ff */
.L_x_1064:
[----:B------:R-:W-:Y:S05]  /*10660*/  BSYNC B0 ;  /* 0x0000000000007941 */ /* 0x000fea0003800000 */
.L_x_1063:
[----:B-----5:R1:W-:Y:S02]  /*10670*/  STS.128 [R243+0x3000], R36 ;  /* 0x00300024f3007388 */ /* 0x0203e40000000c00 */
.L_x_1058:
[----:B------:R-:W-:Y:S05]  /*10680*/  BSYNC B2 ;  /* 0x0000000000027941 */ /* 0x000fea0003800000 */
.L_x_1057:
[----:B-1----:R-:W-:-:S05]  /*10690*/  VIADD R36, R212, 0x30 ;  /* 0x00000030d4247836 */ /* 0x002fca0000000000 */
[----:B------:R-:W-:-:S04]  /*106a0*/  ISETP.GE.AND P0, PT, R36, R31, PT ;  /* 0x0000001f2400720c */ /* 0x000fc80003f06270 */
[----:B------:R-:W-:-:S13]  /*106b0*/  ISETP.LT.OR P0, PT, R56, -0x187, P0 ;  /* 0xfffffe793800780c */ /* 0x000fda0000701670 */
[----:B------:R-:W-:Y:S05]  /*106c0*/  @P0 BRA `(.L_x_1065) ;  /* 0x0000003800e80947 */ /* 0x000fea0003800000 */
[----:B------:R-:W-:Y:S01]  /*106d0*/  ISETP.GE.AND P0, PT, R18, R2, PT ;  /* 0x000000021200720c */ /* 0x000fe20003f06270 */
[----:B------:R-:W-:Y:S01]  /*106e0*/  IMAD R4, R3, 0x30, RZ ;  /* 0x0000003003047824 */ /* 0x000fe200078e02ff */
[----:B------:R-:W-:Y:S04]  /*106f0*/  BSSY B1, `(.L_x_1066) ;  /* 0x0000038000017945 */ /* 0x000fe80003800000 */
[----:B------:R-:W-:-:S04]  /*10700*/  IADD3 R3, P1, R4, R21, RZ ;  /* 0x0000001504037210 */ /* 0x000fc80007f3e0ff */
[----:B------:R-:W-:Y:S01]  /*10710*/  LEA.HI.X.SX32 R4, R4, R20, 0x1, P1 ;  /* 0x0000001404047211 */ /* 0x000fe200008f0eff */
[C---:B------:R-:W-:Y:S02]  /*10720*/  IMAD.SHL.U32 R39, R3.reuse, 0x2, RZ ;  /* 0x0000000203277824 */ /* 0x040fe400078e00ff */
[----:B------:R1:W-:Y:S01]  /*10730*/  @P0 STS.128 [R243+0x1800], RZ ;  /* 0x001800fff3000388 */ /* 0x0003e20000000c00 */
[----:B------:R-:W-:Y:S02]  /*10740*/  SHF.L.U64.HI R3, R3, 0x1, R4 ;  /* 0x0000000103037819 */ /* 0x000fe40000010204 */
[-C--:B------:R-:W-:Y:S02]  /*10750*/  IADD3 R16, P2, R28, R39.reuse, RZ ;  /* 0x000000271c107210 */ /* 0x080fe40007f5e0ff */
[----:B------:R-:W-:-:S03]  /*10760*/  IADD3 R38, P1, R32, R39, RZ ;  /* 0x0000002720267210 */ /* 0x000fc60007f3e0ff */
[--C-:B------:R-:W-:Y:S02]  /*10770*/  IMAD.X R17, R29, 0x1, R3.reuse, P2 ;  /* 0x000000011d117824 */ /* 0x100fe400010e0603 */
[----:B------:R-:W-:Y:S01]  /*10780*/  IMAD.X R39, R33, 0x1, R3, P1 ;  /* 0x0000000121277824 */ /* 0x000fe200008e0603 */
[----:B------:R-:W-:Y:S07]  /*10790*/  @P0 BRA `(.L_x_1067) ;  /* 0x0000000000b40947 */ /* 0x000fee0003800000 */
[----:B--23--:R2:W5:Y:S01]  /*107a0*/  LD.E.128 R12, desc[UR6][R34.64] ;  /* 0x00000006220c7980 */ /* 0x00c562000c101d00 */
        /* <DEDUP_REMOVED lines=11> */
[----:B----4-:R-:W-:-:S03]  /*10860*/  HADD2.F32 R3, -RZ, R5.H1_H1 ;  /* 0x30000005ff037230 */ /* 0x010fc60000004100 */
[C---:B------:R-:W-:Y:S01]  /*10870*/  FMUL.FTZ R28, R19.reuse, R14 ;  /* 0x0000000e131c7220 */ /* 0x040fe20000410000 */
[----:B------:R-:W-:Y:S02]  /*10880*/  HADD2.F32 R13, -RZ, R4.H1_H1 ;  /* 0x30000004ff0d7230 */ /* 0x000fe40000004100 */
[--C-:B------:R-:W-:Y:S02]  /*10890*/  HADD2.F32 R18, -RZ, R6.reuse.H1_H1 ;  /* 0x30000006ff127230 */ /* 0x100fe40000004100 */
[-C--:B------:R-:W-:Y:S01]  /*108a0*/  FMUL.FTZ R15, R19, R3.reuse ;  /* 0x00000003130f7220 */ /* 0x080fe20000410000 */
[----:B------:R-:W-:Y:S01]  /*108b0*/  FFMA.FTZ R28, R26, R3, R28 ;  /* 0x000000031a1c7223 */ /* 0x000fe2000001001c */
[C---:B------:R-:W-:Y:S01]  /*108c0*/  FMUL.FTZ R24, R22.reuse, R13 ;  /* 0x0000000d16187220 */ /* 0x040fe20000410000 */
[----:B------:R-:W-:Y:S02]  /*108d0*/  HADD2.F32 R6, -RZ, R6.H0_H0 ;  /* 0x20000006ff067230 */ /* 0x000fe40000004100 */
[----:B------:R-:W-:Y:S01]  /*108e0*/  FMUL.FTZ R22, R22, R18 ;  /* 0x0000001216167220 */ /* 0x000fe20000410000 */
[----:B------:R-:W-:Y:S01]  /*108f0*/  FFMA.FTZ R15, R26, R14, -R15 ;  /* 0x0000000e1a0f7223 */ /* 0x000fe2000001080f */
[----:B------:R-:W-:-:S02]  /*10900*/  HADD2.F32 R3, -RZ, R12.H1_H1 ;  /* 0x3000000cff037230 */ /* 0x000fc40000004100 */
[----:B------:R-:W-:Y:S02]  /*10910*/  HADD2.F32 R4, -RZ, R4.H0_H0 ;  /* 0x20000004ff047230 */ /* 0x000fe40000004100 */
[----:B------:R-:W-:Y:S02]  /*10920*/  HADD2.F32 R5, -RZ, R5.H0_H0 ;  /* 0x20000005ff057230 */ /* 0x000fe40000004100 */
[----:B------:R-:W-:Y:S02]  /*10930*/  HADD2.F32 R14, -RZ, R20.H1_H1 ;  /* 0x30000014ff0e7230 */ /* 0x000fe40000004100 */
[----:B------:R-:W-:Y:S02]  /*10940*/  HADD2.F32 R7, -RZ, R7.H0_H0 ;  /* 0x20000007ff077230 */ /* 0x000fe40000004100 */
[C---:B------:R-:W-:Y:S01]  /*10950*/  FFMA.FTZ R24, R21.reuse, R18, -R24 ;  /* 0x0000001215187223 */ /* 0x040fe20000010818 */
[----:B------:R-:W-:Y:S01]  /*10960*/  FFMA.FTZ R13, R21, R13, R22 ;  /* 0x0000000d150d7223 */ /* 0x000fe20000010016 */
[----:B------:R-:W-:-:S02]  /*10970*/  HADD2.F32 R19, -RZ, R12.H0_H0 ;  /* 0x2000000cff137230 */ /* 0x000fc40000004100 */
[C---:B------:R-:W-:Y:S01]  /*10980*/  FMUL.FTZ R12, R3.reuse, R4 ;  /* 0x00000004030c7220 */ /* 0x040fe20000410000 */
[-C--:B------:R-:W-:Y:S01]  /*10990*/  FMUL.FTZ R21, R3, R6.reuse ;  /* 0x0000000603157220 */ /* 0x080fe20000410000 */
        /* <DEDUP_REMOVED lines=10> */
[----:B------:R-:W-:Y:S02]  /*10a40*/  F2FP.F16.F32.PACK_AB R14, R14, R3 ;  /* 0x000000030e0e723e */ /* 0x000fe400000000ff */
.L_x_1069:
[----:B------:R-:W-:Y:S05]  /*10a50*/  BSYNC B0 ;  /* 0x0000000000007941 */ /* 0x000fea0003800000 */
.L_x_1068:
[----:B-----5:R3:W-:Y:S02]  /*10a60*/  STS.128 [R243+0x1800], R12 ;  /* 0x0018000cf3007388 */ /* 0x0207e40000000c00 */
.L_x_1067:
[----:B------:R-:W-:Y:S05]  /*10a70*/  BSYNC B1 ;  /* 0x0000000000017941 */ /* 0x000fea0003800000 */
.L_x_1066:
[----:B------:R-:W-:-:S13]  /*10a80*/  ISETP.GE.AND P0, PT, R9, R2, PT ;  /* 0x000000020900720c */ /* 0x000fda0003f06270 */
[----:B------:R1:W-:Y:S01]  /*10a90*/  @P0 STS.128 [R243+0x3800], RZ ;  /* 0x003800fff3000388 */ /* 0x0003e20000000c00 */
[----:B------:R-:W-:Y:S05]  /*10aa0*/  @P0 BRA `(.L_x_1065) ;  /* 0x0000003400f00947 */ /* 0x000fea0003800000 */
[----:B--2---:R-:W5:Y:S01]  /*10ab0*/  LD.E.128 R32, desc[UR6][R34.64+0x80] ;  /* 0x0000800622207980 */ /* 0x004f62000c101d00 */
[----:B------:R-:W-:Y:S01]  /*10ac0*/  ISETP.GE.AND P0, PT, R9, R0, PT ;  /* 0x000000000900720c */ /* 0x000fe20003f06270 */
[----:B------:R-:W-:-:S12]  /*10ad0*/  BSSY B0, `(.L_x_1070) ;  /* 0x0000028000007945 */ /* 0x000fd80003800000 */
[----:B------:R-:W-:Y:S05]  /*10ae0*/  @P0 BRA `(.L_x_1071) ;  /* 0x0000000000980947 */ /* 0x000fea0003800000 */
[----:B------:R-:W2:Y:S04]  /*10af0*/  LD.E.64 R2, desc[UR6][R38.64+0x40] ;  /* 0x0000400626027980 */ /* 0x000ea8000c101b00 */
[----:B------:R-:W4:Y:S01]  /*10b00*/  LD.E.64 R4, desc[UR6][R16.64+0x40] ;  /* 0x0000400610047980 */ /* 0x000f22000c101b00 */
[----:B---3-5:R-:W-:Y:S02]  /*10b10*/  HADD2.F32 R12, -RZ, R35.H1_H1 ;  /* 0x30000023ff0c7230 */ /* 0x028fe40000004100 */
[----:B------:R-:W-:Y:S02]  /*10b20*/  HADD2.F32 R15, -RZ, R33.H1_H1 ;  /* 0x30000021ff0f7230 */ /* 0x000fe40000004100 */
[----:B------:R-:W-:Y:S02]  /*10b30*/  HADD2.F32 R35, -RZ, R35.H0_H0 ;  /* 0x20000023ff237230 */ /* 0x000fe40000004100 */
[----:B------:R-:W-:-:S02]  /*10b40*/  HADD2.F32 R13, -RZ, R33.H0_H0 ;  /* 0x20000021ff0d7230 */ /* 0x000fc40000004100 */
[----:B--2---:R-:W-:Y:S02]  /*10b50*/  HADD2.F32 R0, -RZ, R3.H1_H1 ;  /* 0x30000003ff007230 */ /* 0x004fe40000004100 */
        /* <DEDUP_REMOVED lines=8> */
[-C--:B------:R-:W-:Y:S01]  /*10be0*/  FMUL.FTZ R15, R15, R9.reuse ;  /* 0x000000090f0f7220 */ /* 0x080fe20000410000 */
[----:B------:R-:W-:Y:S02]  /*10bf0*/  HADD2.F32 R7, -RZ, R32.H1_H1 ;  /* 0x30000020ff077230 */ /* 0x000fe40000004100 */
[----:B------:R-:W-:Y:S01]  /*10c00*/  FFMA.FTZ R17, R35, R0, R17 ;  /* 0x0000000023117223 */ /* 0x000fe20000010011 */
[----:B------:R-:W-:Y:S02]  /*10c10*/  HADD2.F32 R2, -RZ, R2.H0_H0 ;  /* 0x20000002ff027230 */ /* 0x000fe40000004100 */
[C---:B------:R-:W-:Y:S01]  /*10c20*/  FFMA.FTZ R16, R13.reuse, R9, -R16 ;  /* 0x000000090d107223 */ /* 0x040fe20000010810 */
[----:B------:R-:W-:Y:S02]  /*10c30*/  HADD2.F32 R3, -RZ, R3.H0_H0 ;  /* 0x20000003ff037230 */ /* 0x000fe40000004100 */
[----:B------:R-:W-:Y:S01]  /*10c40*/  FFMA.FTZ R15, R13, R6, R15 ;  /* 0x000000060d0f7223 */ /* 0x000fe2000001000f */
[----:B------:R-:W-:-:S02]  /*10c50*/  HADD2.F32 R0, -RZ, R34.H1_H1 ;  /* 0x30000022ff007230 */ /* 0x000fc40000004100 */
[C---:B------:R-:W-:Y:S01]  /*10c60*/  FMUL.FTZ R6, R7.reuse, R2 ;  /* 0x0000000207067220 */ /* 0x040fe20000410000 */
[----:B------:R-:W-:Y:S02]  /*10c70*/  HADD2.F32 R5, -RZ, R5.H0_H0 ;  /* 0x20000005ff057230 */ /* 0x000fe40000004100 */
[----:B------:R-:W-:Y:S01]  /*10c80*/  FMUL.FTZ R13, R7, R4 ;  /* 0x00000004070d7220 */ /* 0x000fe20000410000 */
[----:B------:R-:W-:Y:S02]  /*10c90*/  HADD2.F32 R9, -RZ, R32.H0_H0 ;  /* 0x20000020ff097230 */ /* 0x000fe40000004100 */
[C---:B------:R-:W-:Y:S01]  /*10ca0*/  FMUL.FTZ R7, R0.reuse, R3 ;  /* 0x0000000300077220 */ /* 0x040fe20000410000 */
[----:B------:R-:W-:Y:S02]  /*10cb0*/  HADD2.F32 R34, -RZ, R34.H0_H0 ;  /* 0x20000022ff227230 */ /* 0x000fe40000004100 */
[-C--:B------:R-:W-:Y:S01]  /*10cc0*/  FMUL.FTZ R0, R0, R5.reuse ;  /* 0x0000000500007220 */ /* 0x080fe20000410000 */
        /* <DEDUP_REMOVED lines=8> */
.L_x_1071:
[----:B------:R-:W-:Y:S05]  /*10d50*/  BSYNC B0 ;  /* 0x0000000000007941 */ /* 0x000fea0003800000 */
.L_x_1070:
[----:B-----5:R2:W-:Y:S01]  /*10d60*/  STS.128 [R243+0x3800], R32 ;  /* 0x00380020f3007388 */ /* 0x0205e20000000c00 */
[----:B------:R-:W-:Y:S05]  /*10d70*/  BRA `(.L_x_1065) ;  /* 0x00000034003c7947 */ /* 0x000fea0003800000 */
.L_x_1040:
[----:B------:R-:W-:Y:S04]  /*10d80*/  BSSY B2, `(.L_x_1072) ;  /* 0x00000b4000027945 */ /* 0x000fe80003800000 */
[----:B------:R-:W-:Y:S05]  /*10d90*/  @!P0 BRA `(.L_x_1073) ;  /* 0x0000000800c88947 */ /* 0x000fea0003800000 */
[----:B------:R-:W-:Y:S01]  /*10da0*/  ISETP.GE.AND P0, PT, R18, R2, PT ;  /* 0x000000021200720c */ /* 0x000fe20003f06270 */
[----:B------:R-:W-:-:S12]  /*10db0*/  BSSY B1, `(.L_x_1074) ;  /* 0x0000058000017945 */ /* 0x000fd80003800000 */
[----:B------:R1:W-:Y:S01]  /*10dc0*/  @P0 STS.128 [R243], RZ ;  /* 0x000000fff3000388 */ /* 0x0003e20000000c00 */
[----:B------:R-:W-:Y:S05]  /*10dd0*/  @P0 BRA `(.L_x_1075) ;  /* 0x0000000400540947 */ /* 0x000fea0003800000 */
[----:B------:R2:W5:Y:S01]  /*10de0*/  LD.E.128 R24, desc[UR6][R40.64] ;  /* 0x0000000628187980 */ /* 0x000562000c101d00 */
[----:B------:R-:W-:Y:S01]  /*10df0*/  ISETP.GE.AND P0, PT, R18, R0, PT ;  /* 0x000000001200720c */ /* 0x000fe20003f06270 */
[----:B------:R-:W-:-:S12]  /*10e00*/  BSSY B0, `(.L_x_1076) ;  /* 0x0000051000007945 */ /* 0x000fd80003800000 */
[----:B------:R-:W-:Y:S05]  /*10e10*/  @P0 BRA `(.L_x_1077) ;  /* 0x00000004003c0947 */ /* 0x000fea0003800000 */
[-C--:B------:R-:W-:Y:S02]  /*10e20*/  ISETP.GE.AND P1, PT, R18, R3.reuse, PT ;  /* 0x000000031200720c */ /* 0x080fe40003f26270 */
[----:B------:R-:W-:Y:S02]  /*10e30*/  MOV R5, RZ ;  /* 0x000000ff00057202 */ /* 0x000fe40000000f00 */
[----:B------:R-:W-:-:S09]  /*10e40*/  MOV R13, R3 ;  /* 0x00000003000d7202 */ /* 0x000fd20000000f00 */
[C---:B------:R-:W-:Y:S02]  /*10e50*/  @P1 IADD3 R5, -R3.reuse, RZ, RZ ;  /* 0x000000ff03051210 */ /* 0x040fe40007ffe1ff */
[----:B------:R-:W-:Y:S02]  /*10e60*/  @P1 IADD3 R13, -R3, RZ, RZ ;  /* 0x000000ff030d1210 */ /* 0x000fe40007ffe1ff */
[----:B------:R-:W-:-:S03]  /*10e70*/  IADD3 R7, P0, R5, R16, RZ ;  /* 0x0000001005077210 */ /* 0x000fc60007f1e0ff */
[----:B------:R-:W-:Y:S01]  /*10e80*/  IMAD.WIDE R20, R13, 0x2, R40 ;  /* 0x000000020d147825 */ /* 0x000fe200078e0228 */
[----:B------:R-:W-:Y:S02]  /*10e90*/  LEA.HI.X.SX32 R5, R5, R17, 0x1, P0 ;  /* 0x0000001105057211 */ /* 0x000fe400000f0eff */
[C---:B------:R-:W-:Y:S02]  /*10ea0*/  LEA R4, P0, R7.reuse, R32, 0x1 ;  /* 0x0000002007047211 */ /* 0x040fe400078008ff */
[----:B------:R-:W-:Y:S01]  /*10eb0*/  MOV R13, RZ ;  /* 0x000000ff000d7202 */ /* 0x000fe20000000f00 */
[----:B------:R-:W3:Y:S01]  /*10ec0*/  LD.E.128 R20, desc[UR6][R20.64] ;  /* 0x0000000614147980 */ /* 0x000ee2000c101d00 */
[----:B------:R-:W-:Y:S02]  /*10ed0*/  LEA.HI.X R5, R7, R33, R5, 0x1, P0 ;  /* 0x0000002107057211 */ /* 0x000fe400000f0c05 */
[----:B------:R-:W-:-:S04]  /*10ee0*/  @P1 IADD3 R13, -R3, RZ, RZ ;  /* 0x000000ff030d1210 */ /* 0x000fc80007ffe1ff */
[----:B------:R-:W4:Y:S01]  /*10ef0*/  LD.E.128 R4, desc[UR6][R4.64] ;  /* 0x0000000604047980 */ /* 0x000f22000c101d00 */
[----:B------:R-:W-:-:S04]  /*10f00*/  IADD3 R15, P0, R13, R16, RZ ;  /* 0x000000100d0f7210 */ /* 0x000fc80007f1e0ff */
[----:B------:R-:W-:Y:S02]  /*10f10*/  LEA.HI.X.SX32 R13, R13, R17, 0x1, P0 ;  /* 0x000000110d0d7211 */ /* 0x000fe400000f0eff */
[----:B------:R-:W-:-:S04]  /*10f20*/  LEA R12, P0, R15, R28, 0x1 ;  /* 0x0000001c0f0c7211 */ /* 0x000fc800078008ff */
[----:B------:R-:W-:-:S06]  /*10f30*/  LEA.HI.X R13, R15, R29, R13, 0x1, P0 ;  /* 0x0000001d0f0d7211 */ /* 0x000fcc00000f0c0d */
[----:B------:R-:W2:Y:S01]  /*10f40*/  LD.E.128 R12, desc[UR6][R12.64] ;  /* 0x000000060c0c7980 */ /* 0x000ea2000c101d00 */
[----:B---3--:R-:W-:Y:S02]  /*10f50*/  HADD2.F32 R46, -RZ, R23.H0_H0 ;  /* 0x20000017ff2e7230 */ /* 0x008fe40000004100 */
[--C-:B----4-:R-:W-:Y:S02]  /*10f60*/  HADD2.F32 R8, -RZ, R5.reuse.H0_H0 ;  /* 0x20000005ff087230 */ /* 0x110fe40000004100 */
[----:B------:R-:W-:Y:S02]  /*10f70*/  HADD2.F32 R42, -RZ, R5.H1_H1 ;  /* 0x30000005ff2a7230 */ /* 0x000fe40000004100 */
[--C-:B------:R-:W-:Y:S02]  /*10f80*/  HADD2.F32 R5, -RZ, R7.reuse.H0_H0 ;  /* 0x20000007ff057230 */ /* 0x100fe40000004100 */
[----:B------:R-:W-:Y:S02]  /*10f90*/  HADD2.F32 R7, -RZ, R7.H1_H1 ;  /* 0x30000007ff077230 */ /* 0x000fe40000004100 */
[----:B------:R-:W-:-:S02]  /*10fa0*/  HADD2.F32 R43, -RZ, R4.H0_H0 ;  /* 0x20000004ff2b7230 */ /* 0x000fc40000004100 */
[----:B------:R-:W-:Y:S01]  /*10fb0*/  @!P1 FADD.FTZ R5, -R5, -RZ ;  /* 0x800000ff05059221 */ /* 0x000fe20000010100 */
[----:B------:R-:W-:Y:S02]  /*10fc0*/  HADD2.F32 R44, -RZ, R4.H1_H1 ;  /* 0x30000004ff2c7230 */ /* 0x000fe40000004100 */
[----:B------:R-:W-:Y:S01]  /*10fd0*/  @!P1 FADD.FTZ R8, -R8, -RZ ;  /* 0x800000ff08089221 */ /* 0x000fe20000010100 */
[--C-:B------:R-:W-:Y:S02]  /*10fe0*/  HADD2.F32 R4, -RZ, R6.reuse.H0_H0 ;  /* 0x20000006ff047230 */ /* 0x100fe40000004100 */
[----:B------:R-:W-:Y:S01]  /*10ff0*/  @!P1 FADD.FTZ R7, -R7, -RZ ;  /* 0x800000ff07079221 */ /* 0x000fe20000010100 */
[----:B------:R-:W-:Y:S02]  /*11000*/  HADD2.F32 R45, -RZ, R21.H0_H0 ;  /* 0x20000015ff2d7230 */ /* 0x000fe40000004100 */
[----:B------:R-:W-:Y:S02]  /*11010*/  HADD2.F32 R50, -RZ, R23.H1_H1 ;  /* 0x30000017ff327230 */ /* 0x000fe40000004100 */
[----:B------:R-:W-:-:S02]  /*11020*/  HADD2.F32 R6, -RZ, R6.H1_H1 ;  /* 0x30000006ff067230 */ /* 0x000fc40000004100 */
[----:B------:R-:W-:Y:S01]  /*11030*/  FMUL.FTZ R46, R46, R5 ;  /* 0x000000052e2e7220 */ /* 0x000fe20000410000 */
[----:B------:R-:W-:Y:S01]  /*11040*/  FMUL.FTZ R45, R45, R8 ;  /* 0x000000082d2d7220 */ /* 0x000fe20000410000 */
[----:B------:R-:W-:Y:S01]  /*11050*/  FMUL.FTZ R50, R50, R7 ;  /* 0x0000000732327220 */ /* 0x000fe20000410000 */
[----:B------:R-:W-:Y:S02]  /*11060*/  HADD2.F32 R5, -RZ, R22.H1_H1 ;  /* 0x30000016ff057230 */ /* 0x000fe40000004100 */
[----:B------:R-:W-:Y:S01]  /*11070*/  @!P1 FADD.FTZ R6, -R6, -RZ ;  /* 0x800000ff06069221 */ /* 0x000fe20000010100 */
[----:B------:R-:W-:Y:S02]  /*11080*/  HADD2.F32 R8, -RZ, R20.H0_H0 ;  /* 0x20000014ff087230 */ /* 0x000fe40000004100 */
[----:B------:R-:W-:Y:S01]  /*11090*/  @!P1 FADD.FTZ R43, -R43, -RZ ;  /* 0x800000ff2b2b9221 */ /* 0x000fe20000010100 */
[----:B------:R-:W-:Y:S02]  /*110a0*/  HADD2.F32 R7, -RZ, R22.H0_H0 ;  /* 0x20000016ff077230 */ /* 0x000fe40000004100 */
[----:B------:R-:W-:Y:S01]  /*110b0*/  @!P1 FADD.FTZ R4, -R4, -RZ ;  /* 0x800000ff04049221 */ /* 0x000fe20000010100 */
[----:B------:R-:W-:-:S02]  /*110c0*/  HADD2.F32 R21, -RZ, R21.H1_H1 ;  /* 0x30000015ff157230 */ /* 0x000fc40000004100 */
[----:B------:R-:W-:Y:S01]  /*110d0*/  @!P1 FADD.FTZ R42, -R42, -RZ ;  /* 0x800000ff2a2a9221 */ /* 0x000fe20000010100 */
[----:B------:R-:W-:Y:S01]  /*110e0*/  FMUL.FTZ R6, R5, R6 ;  /* 0x0000000605067220 */ /* 0x000fe20000410000 */
[----:B------:R-:W-:Y:S02]  /*110f0*/  HADD2.F32 R23, -RZ, R20.H1_H1 ;  /* 0x30000014ff177230 */ /* 0x000fe40000004100 */
[----:B------:R-:W-:Y:S01]  /*11100*/  FMUL.FTZ R43, R8, R43 ;  /* 0x0000002b082b7220 */ /* 0x000fe20000410000 */
[----:B------:R-:W-:Y:S01]  /*11110*/  FMUL.FTZ R4, R7, R4 ;  /* 0x0000000407047220 */ /* 0x000fe20000410000 */
[--C-:B--2---:R-:W-:Y:S02]  /*11120*/  HADD2.F32 R5, -RZ, R13.reuse.H0_H0 ;  /* 0x2000000dff057230 */ /* 0x104fe40000004100 */
[----:B------:R-:W-:Y:S02]  /*11130*/  HADD2.F32 R22, -RZ, R13.H1_H1 ;  /* 0x3000000dff167230 */ /* 0x000fe40000004100 */
[----:B------:R-:W-:Y:S01]  /*11140*/  FMUL.FTZ R21, R21, R42 ;  /* 0x0000002a15157220 */ /* 0x000fe20000410000 */
[----:B-----5:R-:W-:-:S02]  /*11150*/  HADD2.F32 R8, -RZ, R25.H0_H0 ;  /* 0x20000019ff087230 */ /* 0x020fc40000004100 */
[----:B------:R-:W-:Y:S01]  /*11160*/  @!P1 FADD.FTZ R44, -R44, -RZ ;  /* 0x800000ff2c2c9221 */ /* 0x000fe20000010100 */
[----:B------:R-:W-:Y:S02]  /*11170*/  HADD2.F32 R20, -RZ, R25.H1_H1 ;  /* 0x30000019ff147230 */ /* 0x000fe40000004100 */
[----:B------:R-:W-:Y:S02]  /*11180*/  HADD2.F32 R7, -RZ, R27.H0_H0 ;  /* 0x2000001bff077230 */ /* 0x000fe40000004100 */
[--C-:B------:R-:W-:Y:S02]  /*11190*/  HADD2.F32 R13, -RZ, R15.reuse.H0_H0 ;  /* 0x2000000fff0d7230 */ /* 0x100fe40000004100 */
[----:B------:R-:W-:Y:S01]  /*111a0*/  FMUL.FTZ R44, R23, R44 ;  /* 0x0000002c172c7220 */ /* 0x000fe20000410000 */
[----:B------:R-:W-:Y:S01]  /*111b0*/  FFMA.FTZ R5, R8, R5, R45 ;  /* 0x0000000508057223 */ /* 0x000fe2000001002d */
[----:B------:R-:W-:Y:S01]  /*111c0*/  FFMA.FTZ R20, R20, R22, R21 ;  /* 0x0000001614147223 */ /* 0x000fe20000010015 */
[----:B------:R-:W-:-:S02]  /*111d0*/  HADD2.F32 R15, -RZ, R15.H1_H1 ;  /* 0x3000000fff0f7230 */ /* 0x000fc40000004100 */
[----:B------:R-:W-:Y:S01]  /*111e0*/  FFMA.FTZ R7, R7, R13, R46 ;  /* 0x0000000d07077223 */ /* 0x000fe2000001002e */
[--C-:B------:R-:W-:Y:S02]  /*111f0*/  HADD2.F32 R42, -RZ, R12.reuse.H0_H0 ;  /* 0x2000000cff2a7230 */ /* 0x100fe40000004100 */
[----:B------:R-:W-:Y:S02]  /*11200*/  HADD2.F32 R25, -RZ, R12.H1_H1 ;  /* 0x3000000cff197230 */ /* 0x000fe40000004100 */
[--C-:B------:R-:W-:Y:S02]  /*11210*/  HADD2.F32 R23, -RZ, R14.reuse.H0_H0 ;  /* 0x2000000eff177230 */ /* 0x100fe40000004100 */
[----:B------:R-:W-:Y:S02]  /*11220*/  HADD2.F32 R51, -RZ, R14.H1_H1 ;  /* 0x3000000eff337230 */ /* 0x000fe40000004100 */
[----:B------:R-:W-:Y:S02]  /*11230*/  HADD2.F32 R27, -RZ, R27.H1_H1 ;  /* 0x3000001bff1b7230 */ /* 0x000fe40000004100 */
[----:B------:R-:W-:-:S02]  /*11240*/  HADD2.F32 R8, -RZ, R24.H0_H0 ;  /* 0x20000018ff087230 */ /* 0x000fc40000004100 */
[----:B------:R-:W-:Y:S02]  /*11250*/  HADD2.F32 R21, -RZ, R24.H1_H1 ;  /* 0x30000018ff157230 */ /* 0x000fe40000004100 */
[--C-:B------:R-:W-:Y:S02]  /*11260*/  HADD2.F32 R13, -RZ, R26.reuse.H0_H0 ;  /* 0x2000001aff0d7230 */ /* 0x100fe40000004100 */
[----:B------:R-:W-:Y:S02]  /*11270*/  HADD2.F32 R45, -RZ, R26.H1_H1 ;  /* 0x3000001aff2d7230 */ /* 0x000fe40000004100 */
[----:B------:R-:W-:Y:S01]  /*11280*/  FFMA.FTZ R50, R27, R15, R50 ;  /* 0x0000000f1b327223 */ /* 0x000fe20000010032 */
[----:B------:R-:W-:Y:S01]  /*11290*/  FFMA.FTZ R8, R8, R42, R43 ;  /* 0x0000002a08087223 */ /* 0x000fe2000001002b */
[----:B------:R-:W-:Y:S01]  /*112a0*/  FFMA.FTZ R21, R21, R25, R44 ;  /* 0x0000001915157223 */ /* 0x000fe2000001002c */
[----:B------:R-:W-:Y:S01]  /*112b0*/  FFMA.FTZ R4, R13, R23, R4 ;  /* 0x000000170d047223 */ /* 0x000fe20000010004 */
[----:B------:R-:W-:Y:S01]  /*112c0*/  FFMA.FTZ R45, R45, R51, R6 ;  /* 0x000000332d2d7223 */ /* 0x000fe20000010006 */
[----:B------:R-:W-:-:S02]  /*112d0*/  F2FP.F16.F32.PACK_AB R25, R20, R5 ;  /* 0x000000051419723e */ /* 0x000fc400000000ff */
[----:B------:R-:W-:Y:S02]  /*112e0*/  F2FP.F16.F32.PACK_AB R24, R21, R8 ;  /* 0x000000081518723e */ /* 0x000fe400000000ff */
[----:B------:R-:W-:Y:S02]  /*112f0*/  F2FP.F16.F32.PACK_AB R27, R50, R7 ;  /* 0x00000007321b723e */ /* 0x000fe400000000ff */
[----:B------:R-:W-:Y:S02]  /*11300*/  F2FP.F16.F32.PACK_AB R26, R45, R4 ;  /* 0x000000042d1a723e */ /* 0x000fe400000000ff */
.L_x_1077:
[----:B------:R-:W-:Y:S05]  /*11310*/  BSYNC B0 ;  /* 0x0000000000007941 */ /* 0x000fea0003800000 */
.L_x_1076:
[----:B-----5:R3:W-:Y:S02]  /*11320*/  STS.128 [R243], R24 ;  /* 0x00000018f3007388 */ /* 0x0207e40000000c00 */
.L_x_1075:
[----:B------:R-:W-:Y:S05]  /*11330*/  BSYNC B1 ;  /* 0x0000000000017941 */ /* 0x000fea0003800000 */
.L_x_1074:
[----:B------:R-:W-:-:S13]  /*11340*/  ISETP.GE.AND P0, PT, R9, R2, PT ;  /* 0x000000020900720c */ /* 0x000fda0003f06270 */
[----:B------:R4:W-:Y:S01]  /*11350*/  @P0 STS.128 [R243+0x2000], RZ ;  /* 0x002000fff3000388 */ /* 0x0009e20000000c00 */
[----:B------:R-:W-:Y:S05]  /*11360*/  @P0 BRA `(.L_x_1073) ;  /* 0x0000000400540947 */ /* 0x000fea0003800000 */
[----:B---3--:R3:W5:Y:S01]  /*11370*/  LD.E.128 R24, desc[UR6][R40.64+0x80] ;  /* 0x0000800628187980 */ /* 0x008762000c101d00 */
        /* <DEDUP_REMOVED lines=13> */
[----:B------:R-:W2:Y:S01]  /*11450*/  LD.E.128 R20, desc[UR6][R20.64+0x80] ;  /* 0x0000800614147980 */ /* 0x000ea2000c101d00 */
[----:B------:R-:W-:Y:S02]  /*11460*/  LEA.HI.X R5, R7, R33, R5, 0x1, P0 ;  /* 0x0000002107057211 */ /* 0x000fe400000f0c05 */
[----:B------:R-:W-:-:S04]  /*11470*/  @P1 IADD3 R13, -R3, RZ, RZ ;  /* 0x000000ff030d1210 */ /* 0x000fc80007ffe1ff */
[----:B------:R-:W4:Y:S01]  /*11480*/  LD.E.128 R4, desc[UR6][R4.64+0x80] ;  /* 0x0000800604047980 */ /* 0x000f22000c101d00 */
[----:B------:R-:W-:-:S04]  /*11490*/  IADD3 R15, P0, R13, R16, RZ ;  /* 0x000000100d0f7210 */ /* 0x000fc80007f1e0ff */
[----:B------:R-:W-:Y:S02]  /*114a0*/  LEA.HI.X.SX32 R13, R13, R17, 0x1, P0 ;  /* 0x000000110d0d7211 */ /* 0x000fe400000f0eff */
[----:B------:R-:W-:-:S04]  /*114b0*/  LEA R12, P0, R15, R28, 0x1 ;  /* 0x0000001c0f0c7211 */ /* 0x000fc800078008ff */
[----:B------:R-:W-:-:S06]  /*114c0*/  LEA.HI.X R13, R15, R29, R13, 0x1, P0 ;  /* 0x0000001d0f0d7211 */ /* 0x000fcc00000f0c0d */
[----:B------:R-:W3:Y:S01]  /*114d0*/  LD.E.128 R12, desc[UR6][R12.64+0x80] ;  /* 0x000080060c0c7980 */ /* 0x000ee2000c101d00 */
[----:B--2---:R-:W-:Y:S02]  /*114e0*/  HADD2.F32 R43, -RZ, R20.H0_H0 ;  /* 0x20000014ff2b7230 */ /* 0x004fe40000004100 */
[----:B------:R-:W-:Y:S02]  /*114f0*/  HADD2.F32 R45, -RZ, R21.H0_H0 ;  /* 0x20000015ff2d7230 */ /* 0x000fe40000004100 */
[--C-:B----4-:R-:W-:Y:S02]  /*11500*/  HADD2.F32 R8, -RZ, R4.reuse.H0_H0 ;  /* 0x20000004ff087230 */ /* 0x110fe40000004100 */
[----:B---3--:R-:W-:Y:S02]  /*11510*/  HADD2.F32 R40, -RZ, R4.H1_H1 ;  /* 0x30000004ff287230 */ /* 0x008fe40000004100 */
[--C-:B------:R-:W-:Y:S02]  /*11520*/  HADD2.F32 R4, -RZ, R5.reuse.H0_H0 ;  /* 0x20000005ff047230 */ /* 0x100fe40000004100 */
[----:B------:R-:W-:Y:S01]  /*11530*/  @!P1 FADD.FTZ R8, -R8, -RZ ;  /* 0x800000ff08089221 */ /* 0x000fe20000010100 */
[----:B------:R-:W-:-:S02]  /*11540*/  HADD2.F32 R41, -RZ, R5.H1_H1 ;  /* 0x30000005ff297230 */ /* 0x000fc40000004100 */
[--C-:B------:R-:W-:Y:S02]  /*11550*/  HADD2.F32 R5, -RZ, R6.reuse.H0_H0 ;  /* 0x20000006ff057230 */ /* 0x100fe40000004100 */
[----:B------:R-:W-:Y:S01]  /*11560*/  @!P1 FADD.FTZ R4, -R4, -RZ ;  /* 0x800000ff04049221 */ /* 0x000fe20000010100 */
[----:B------:R-:W-:Y:S02]  /*11570*/  HADD2.F32 R42, -RZ, R6.H1_H1 ;  /* 0x30000006ff2a7230 */ /* 0x000fe40000004100 */
[--C-:B------:R-:W-:Y:S02]  /*11580*/  HADD2.F32 R6, -RZ, R7.reuse.H0_H0 ;  /* 0x20000007ff067230 */ /* 0x100fe40000004100 */
[----:B------:R-:W-:Y:S02]  /*11590*/  HADD2.F32 R7, -RZ, R7.H1_H1 ;  /* 0x30000007ff077230 */ /* 0x000fe40000004100 */
[----:B------:R-:W-:Y:S01]  /*115a0*/  FMUL.FTZ R43, R43, R8 ;  /* 0x000000082b2b7220 */ /* 0x000fe20000410000 */
[----:B------:R-:W-:-:S02]  /*115b0*/  HADD2.F32 R51, -RZ, R20.H1_H1 ;  /* 0x30000014ff337230 */ /* 0x000fc40000004100 */
[----:B------:R-:W-:Y:S01]  /*115c0*/  @!P1 FADD.FTZ R41, -R41, -RZ ;  /* 0x800000ff29299221 */ /* 0x000fe20000010100 */
[----:B------:R-:W-:Y:S02]  /*115d0*/  HADD2.F32 R20, -RZ, R21.H1_H1 ;  /* 0x30000015ff147230 */ /* 0x000fe40000004100 */
[----:B------:R-:W-:Y:S01]  /*115e0*/  FMUL.FTZ R45, R45, R4 ;  /* 0x000000042d2d7220 */ /* 0x000fe20000410000 */
[----:B------:R-:W-:Y:S02]  /*115f0*/  HADD2.F32 R8, -RZ, R22.H0_H0 ;  /* 0x20000016ff087230 */ /* 0x000fe40000004100 */
[----:B------:R-:W-:Y:S01]  /*11600*/  @!P1 FADD.FTZ R5, -R5, -RZ ;  /* 0x800000ff05059221 */ /* 0x000fe20000010100 */
[--C-:B------:R-:W-:Y:S02]  /*11610*/  HADD2.F32 R21, -RZ, R23.reuse.H0_H0 ;  /* 0x20000017ff157230 */ /* 0x100fe40000004100 */
[----:B------:R-:W-:Y:S01]  /*11620*/  @!P1 FADD.FTZ R6, -R6, -RZ ;  /* 0x800000ff06069221 */ /* 0x000fe20000010100 */
[----:B------:R-:W-:-:S02]  /*11630*/  HADD2.F32 R4, -RZ, R23.H1_H1 ;  /* 0x30000017ff047230 */ /* 0x000fc40000004100 */
[----:B------:R-:W-:Y:S01]  /*11640*/  @!P1 FADD.FTZ R7, -R7, -RZ ;  /* 0x800000ff07079221 */ /* 0x000fe20000010100 */
[----:B------:R-:W-:Y:S01]  /*11650*/  FMUL.FTZ R20, R20, R41 ;  /* 0x0000002914147220 */ /* 0x000fe20000410000 */
[----:B------:R-:W-:Y:S02]  /*11660*/  HADD2.F32 R41, -RZ, R22.H1_H1 ;  /* 0x30000016ff297230 */ /* 0x000fe40000004100 */
[----:B------:R-:W-:Y:S01]  /*11670*/  FMUL.FTZ R5, R8, R5 ;  /* 0x0000000508057220 */ /* 0x000fe20000410000 */
[----:B------:R-:W-:Y:S01]  /*11680*/  FMUL.FTZ R6, R21, R6 ;  /* 0x0000000615067220 */ /* 0x000fe20000410000 */
[----:B------:R-:W-:Y:S01]  /*11690*/  @!P1 FADD.FTZ R40, -R40, -RZ ;  /* 0x800000ff28289221 */ /* 0x000fe20000010100 */
[----:B------:R-:W-:Y:S01]  /*116a0*/  @!P1 FADD.FTZ R42, -R42, -RZ ;  /* 0x800000ff2a2a9221 */ /* 0x000fe20000010100 */
[----:B------:R-:W-:Y:S01]  /*116b0*/  FMUL.FTZ R7, R4, R7 ;  /* 0x0000000704077220 */ /* 0x000fe20000410000 */
[--C-:B------:R-:W-:Y:S02]  /*116c0*/  HADD2.F32 R8, -RZ, R12.reuse.H0_H0 ;  /* 0x2000000cff087230 */ /* 0x100fe40000004100 */
[----:B------:R-:W-:-:S02]  /*116d0*/  HADD2.F32 R21, -RZ, R12.H1_H1 ;  /* 0x3000000cff157230 */ /* 0x000fc40000004100 */
[----:B-----5:R-:W-:Y:S02]  /*116e0*/  HADD2.F32 R4, -RZ, R24.H0_H0 ;  /* 0x20000018ff047230 */ /* 0x020fe40000004100 */
[----:B------:R-:W-:Y:S02]  /*116f0*/  HADD2.F32 R22, -RZ, R25.H0_H0 ;  /* 0x20000019ff167230 */ /* 0x000fe40000004100 */
[----:B------:R-:W-:Y:S02]  /*11700*/  HADD2.F32 R12, -RZ, R13.H0_H0 ;  /* 0x2000000dff0c7230 */ /* 0x000fe40000004100 */
[----:B------:R-:W-:Y:S01]  /*11710*/  FMUL.FTZ R51, R51, R40 ;  /* 0x0000002833337220 */ /* 0x000fe20000410000 */
[----:B------:R-:W-:Y:S01]  /*11720*/  FMUL.FTZ R42, R41, R42 ;  /* 0x0000002a292a7220 */ /* 0x000fe20000410000 */
[--C-:B------:R-:W-:Y:S02]  /*11730*/  HADD2.F32 R40, -RZ, R14.reuse.H0_H0 ;  /* 0x2000000eff287230 */ /* 0x100fe40000004100 */
[----:B------:R-:W-:Y:S01]  /*11740*/  FFMA.FTZ R4, R4, R8, R43 ;  /* 0x0000000804047223 */ /* 0x000fe2000001002b */
[----:B------:R-:W-:-:S02]  /*11750*/  HADD2.F32 R41, -RZ, R14.H1_H1 ;  /* 0x3000000eff297230 */ /* 0x000fc40000004100 */
[----:B------:R-:W-:Y:S01]  /*11760*/  FFMA.FTZ R12, R22, R12, R45 ;  /* 0x0000000c160c7223 */ /* 0x000fe2000001002d */
[--C-:B------:R-:W-:Y:S02]  /*11770*/  HADD2.F32 R23, -RZ, R15.reuse.H0_H0 ;  /* 0x2000000fff177230 */ /* 0x100fe40000004100 */
[----:B------:R-:W-:Y:S02]  /*11780*/  HADD2.F32 R14, -RZ, R15.H1_H1 ;  /* 0x3000000fff0e7230 */ /* 0x000fe40000004100 */
[----:B------:R-:W-:Y:S02]  /*11790*/  HADD2.F32 R24, -RZ, R24.H1_H1 ;  /* 0x30000018ff187230 */ /* 0x000fe40000004100 */
        /* <DEDUP_REMOVED lines=16> */
.L_x_1079:
[----:B------:R-:W-:Y:S05]  /*118a0*/  BSYNC B0 ;  /* 0x0000000000007941 */ /* 0x000fea0003800000 */
.L_x_1078:
[----:B-----5:R1:W-:Y:S02]  /*118b0*/  STS.128 [R243+0x2000], R24 ;  /* 0x00200018f3007388 */ /* 0x0203e40000000c00 */
.L_x_1073:
[----:B------:R-:W-:Y:S05]  /*118c0*/  BSYNC B2 ;  /* 0x0000000000027941 */ /* 0x000fea0003800000 */
.L_x_1072:
[----:B------:R-:W-:Y:S01]  /*118d0*/  VIADD R8, R212, 0x10 ;  /* 0x00000010d4087836 */ /* 0x000fe20000000000 */
[----:B------:R-:W-:Y:S04]  /*118e0*/  BSSY B2, `(.L_x_1080) ;  /* 0x00000bd000027945 */ /* 0x000fe80003800000 */
[----:B------:R-:W-:-:S04]  /*118f0*/  ISETP.GE.AND P0, PT, R8, R31, PT ;  /* 0x0000001f0800720c */ /* 0x000fc80003f06270 */
[----:B------:R-:W-:-:S13]  /*11900*/  ISETP.LT.OR P0, PT, R56, -0x87, P0 ;  /* 0xffffff793800780c */ /* 0x000fda0000701670 */
[----:B------:R-:W-:Y:S05]  /*11910*/  @P0 BRA `(.L_x_1081) ;  /* 0x0000000800e40947 */ /* 0x000fea0003800000 */
[----:B------:R-:W-:Y:S01]  /*11920*/  ISETP.GE.AND P0, PT, R18, R2, PT ;  /* 0x000000021200720c */ /* 0x000fe20003f06270 */
[----:B------:R-:W-:-:S12]  /*11930*/  BSSY B1, `(.L_x_1082) ;  /* 0x000005b000017945 */ /* 0x000fd80003800000 */
[----:B------:R1:W-:Y:S01]  /*11940*/  @P0 STS.128 [R243+0x800], RZ ;  /* 0x000800fff3000388 */ /* 0x0003e20000000c00 */
[----:B------:R-:W-:Y:S05]  /*11950*/  @P0 BRA `(.L_x_1083) ;  /* 0x0000000400600947 */ /* 0x000fea0003800000 */
[----:B-1-3--:R1:W5:Y:S01]  /*11960*/  LD.E.128 R24, desc[UR6][R38.64] ;  /* 0x0000000626187980 */ /* 0x00a362000c101d00 */
[----:B------:R-:W-:Y:S01]  /*11970*/  ISETP.GE.AND P0, PT, R18, R0, PT ;  /* 0x000000001200720c */ /* 0x000fe20003f06270 */
[----:B------:R-:W-:-:S12]  /*11980*/  BSSY B0, `(.L_x_1084) ;  /* 0x0000054000007945 */ /* 0x000fd80003800000 */
[----:B------:R-:W-:Y:S05]  /*11990*/  @P0 BRA `(.L_x_1085) ;  /* 0x0000000400480947 */ /* 0x000fea0003800000 */
[-C--:B------:R-:W-:Y:S02]  /*119a0*/  ISETP.GE.AND P0, PT, R18, R3.reuse, PT ;  /* 0x000000031200720c */ /* 0x080fe40003f06270 */
[----:B------:R-:W-:Y:S02]  /*119b0*/  MOV R5, RZ ;  /* 0x000000ff00057202 */ /* 0x000fe40000000f00 */
[C---:B------:R-:W-:Y:S02]  /*119c0*/  IADD3 R13, P1, R30.reuse, R16, RZ ;  /* 0x000000101e0d7210 */ /* 0x040fe40007f3e0ff */
[----:B------:R-:W-:Y:S02]  /*119d0*/  MOV R15, R3 ;  /* 0x00000003000f7202 */ /* 0x000fe40000000f00 */
[----:B------:R-:W-:-:S05]  /*119e0*/  LEA.HI.X.SX32 R12, R30, R17, 0x1, P1 ;  /* 0x000000111e0c7211 */ /* 0x000fca00008f0eff */
        /* <DEDUP_REMOVED lines=10> */
[----:B------:R-:W3:Y:S01]  /*11a90*/  LD.E.128 R4, desc[UR6][R4.64] ;  /* 0x0000000604047980 */ /* 0x000ee2000c101d00 */
[----:B------:R-:W-:-:S04]  /*11aa0*/  IADD3 R13, P1, R14, R13, RZ ;  /* 0x0000000d0e0d7210 */ /* 0x000fc80007f3e0ff */
[----:B------:R-:W-:Y:S02]  /*11ab0*/  LEA.HI.X.SX32 R12, R14, R12, 0x1, P1 ;  /* 0x0000000c0e0c7211 */ /* 0x000fe400008f0eff */
[----:B------:R-:W-:-:S04]  /*11ac0*/  LEA R14, P1, R13, R28, 0x1 ;  /* 0x0000001c0d0e7211 */ /* 0x000fc800078208ff */
[----:B------:R-:W-:-:S06]  /*11ad0*/  LEA.HI.X R15, R13, R29, R12, 0x1, P1 ;  /* 0x0000001d0d0f7211 */ /* 0x000fcc00008f0c0c */
[----:B------:R-:W4:Y:S01]  /*11ae0*/  LD.E.128 R12, desc[UR6][R14.64] ;  /* 0x000000060e0c7980 */ /* 0x000f22000c101d00 */
[----:B--2---:R-:W-:Y:S01]  /*11af0*/  MOV R40, R23 ;  /* 0x0000001700287202 */ /* 0x004fe20000000f00 */
[----:B------:R-:W-:Y:S02]  /*11b00*/  HADD2.F32 R44, -RZ, R20.H0_H0 ;  /* 0x20000014ff2c7230 */ /* 0x000fe40000004100 */
[--C-:B---3--:R-:W-:Y:S02]  /*11b10*/  HADD2.F32 R23, -RZ, R4.reuse.H0_H0 ;  /* 0x20000004ff177230 */ /* 0x108fe40000004100 */
[----:B------:R-:W-:Y:S02]  /*11b20*/  HADD2.F32 R41, -RZ, R4.H1_H1 ;  /* 0x30000004ff297230 */ /* 0x000fe40000004100 */
[--C-:B------:R-:W-:Y:S02]  /*11b30*/  HADD2.F32 R4, -RZ, R5.reuse.H0_H0 ;  /* 0x20000005ff047230 */ /* 0x100fe40000004100 */
[----:B------:R-:W-:Y:S01]  /*11b40*/  @!P0 FADD.FTZ R23, -R23, -RZ ;  /* 0x800000ff17178221 */ /* 0x000fe20000010100 */
[----:B------:R-:W-:-:S02]  /*11b50*/  HADD2.F32 R42, -RZ, R5.H1_H1 ;  /* 0x30000005ff2a7230 */ /* 0x000fc40000004100 */
[--C-:B------:R-:W-:Y:S02]  /*11b60*/  HADD2.F32 R5, -RZ, R6.reuse.H0_H0 ;  /* 0x20000006ff057230 */ /* 0x100fe40000004100 */
[----:B------:R-:W-:Y:S01]  /*11b70*/  @!P0 FADD.FTZ R4, -R4, -RZ ;  /* 0x800000ff04048221 */ /* 0x000fe20000010100 */
[----:B------:R-:W-:Y:S02]  /*11b80*/  HADD2.F32 R43, -RZ, R6.H1_H1 ;  /* 0x30000006ff2b7230 */ /* 0x000fe40000004100 */
[----:B------:R-:W-:Y:S02]  /*11b90*/  HADD2.F32 R45, -RZ, R21.H0_H0 ;  /* 0x20000015ff2d7230 */ /* 0x000fe40000004100 */
[----:B------:R-:W-:Y:S02]  /*11ba0*/  HADD2.F32 R6, -RZ, R7.H0_H0 ;  /* 0x20000007ff067230 */ /* 0x000fe40000004100 */
[----:B------:R-:W-:Y:S01]  /*11bb0*/  FMUL.FTZ R44, R44, R23 ;  /* 0x000000172c2c7220 */ /* 0x000fe20000410000 */
[----:B------:R-:W-:-:S02]  /*11bc0*/  HADD2.F32 R20, -RZ, R20.H1_H1 ;  /* 0x30000014ff147230 */ /* 0x000fc40000004100 */
[----:B------:R-:W-:Y:S01]  /*11bd0*/  FMUL.FTZ R45, R45, R4 ;  /* 0x000000042d2d7220 */ /* 0x000fe20000410000 */
[----:B------:R-:W-:Y:S02]  /*11be0*/  HADD2.F32 R23, -RZ, R40.H0_H0 ;  /* 0x20000028ff177230 */ /* 0x000fe40000004100 */
[----:B------:R-:W-:Y:S01]  /*11bf0*/  @!P0 FADD.FTZ R41, -R41, -RZ ;  /* 0x800000ff29298221 */ /* 0x000fe20000010100 */
[--C-:B------:R-:W-:Y:S02]  /*11c00*/  HADD2.F32 R4, -RZ, R22.reuse.H0_H0 ;  /* 0x20000016ff047230 */ /* 0x100fe40000004100 */
[----:B------:R-:W-:Y:S01]  /*11c10*/  @!P0 FADD.FTZ R6, -R6, -RZ ;  /* 0x800000ff06068221 */ /* 0x000fe20000010100 */
[----:B------:R-:W-:Y:S02]  /*11c20*/  HADD2.F32 R22, -RZ, R22.H1_H1 ;  /* 0x30000016ff167230 */ /* 0x000fe40000004100 */
[----:B------:R-:W-:Y:S01]  /*11c30*/  @!P0 FADD.FTZ R5, -R5, -RZ ;  /* 0x800000ff05058221 */ /* 0x000fe20000010100 */
[----:B------:R-:W-:-:S02]  /*11c40*/  HADD2.F32 R7, -RZ, R7.H1_H1 ;  /* 0x30000007ff077230 */ /* 0x000fc40000004100 */
[----:B------:R-:W-:Y:S01]  /*11c50*/  @!P0 FADD.FTZ R43, -R43, -RZ ;  /* 0x800000ff2b2b8221 */ /* 0x000fe20000010100 */
[----:B------:R-:W-:Y:S01]  /*11c60*/  FMUL.FTZ R20, R20, R41 ;  /* 0x0000002914147220 */ /* 0x000fe20000410000 */
[----:B------:R-:W-:Y:S01]  /*11c70*/  FMUL.FTZ R6, R23, R6 ;  /* 0x0000000617067220 */ /* 0x000fe20000410000 */
[----:B------:R-:W-:Y:S02]  /*11c80*/  HADD2.F32 R21, -RZ, R21.H1_H1 ;  /* 0x30000015ff157230 */ /* 0x000fe40000004100 */
[----:B------:R-:W-:Y:S01]  /*11c90*/  FMUL.FTZ R5, R4, R5 ;  /* 0x0000000504057220 */ /* 0x000fe20000410000 */
[--C-:B-----5:R-:W-:Y:S02]  /*11ca0*/  HADD2.F32 R23, -RZ, R24.reuse.H0_H0 ;  /* 0x20000018ff177230 */ /* 0x120fe40000004100 */
[----:B------:R-:W-:Y:S01]  /*11cb0*/  @!P0 FADD.FTZ R42, -R42, -RZ ;  /* 0x800000ff2a2a8221 */ /* 0x000fe20000010100 */
[----:B------:R-:W-:Y:S02]  /*11cc0*/  HADD2.F32 R41, -RZ, R24.H1_H1 ;  /* 0x30000018ff297230 */ /* 0x000fe40000004100 */
[----:B------:R-:W-:Y:S01]  /*11cd0*/  FMUL.FTZ R43, R22, R43 ;  /* 0x0000002b162b7220 */ /* 0x000fe20000410000 */
[----:B------:R-:W-:-:S02]  /*11ce0*/  HADD2.F32 R40, -RZ, R40.H1_H1 ;  /* 0x30000028ff287230 */ /* 0x000fc40000004100 */
[----:B------:R-:W-:Y:S01]  /*11cf0*/  @!P0 FADD.FTZ R7, -R7, -RZ ;  /* 0x800000ff07078221 */ /* 0x000fe20000010100 */
[--C-:B----4-:R-:W-:Y:S02]  /*11d00*/  HADD2.F32 R4, -RZ, R12.reuse.H0_H0 ;  /* 0x2000000cff047230 */ /* 0x110fe40000004100 */
[----:B------:R-:W-:Y:S02]  /*11d10*/  HADD2.F32 R24, -RZ, R12.H1_H1 ;  /* 0x3000000cff187230 */ /* 0x000fe40000004100 */
[----:B------:R-:W-:Y:S02]  /*11d20*/  HADD2.F32 R22, -RZ, R25.H0_H0 ;  /* 0x20000019ff167230 */ /* 0x000fe40000004100 */
[--C-:B------:R-:W-:Y:S02]  /*11d30*/  HADD2.F32 R12, -RZ, R13.reuse.H0_H0 ;  /* 0x2000000dff0c7230 */ /* 0x100fe40000004100 */
[----:B------:R-:W-:Y:S01]  /*11d40*/  FMUL.FTZ R21, R21, R42 ;  /* 0x0000002a15157220 */ /* 0x000fe20000410000 */
[----:B------:R-:W-:Y:S01]  /*11d50*/  FMUL.FTZ R7, R40, R7 ;  /* 0x0000000728077220 */ /* 0x000fe20000410000 */
[----:B------:R-:W-:-:S02]  /*11d60*/  HADD2.F32 R42, -RZ, R13.H1_H1 ;  /* 0x3000000dff2a7230 */ /* 0x000fc40000004100 */
[----:B------:R-:W-:Y:S01]  /*11d70*/  FFMA.FTZ R41, R41, R24, R20 ;  /* 0x0000001829297223 */ /* 0x000fe20000010014 */
[----:B------:R-:W-:Y:S02]  /*11d80*/  HADD2.F32 R40, -RZ, R14.H0_H0 ;  /* 0x2000000eff287230 */ /* 0x000fe40000004100 */
[----:B------:R-:W-:Y:S01]  /*11d90*/  FFMA.FTZ R12, R22, R12, R45 ;  /* 0x0000000c160c7223 */ /* 0x000fe2000001002d */
[--C-:B------:R-:W-:Y:S02]  /*11da0*/  HADD2.F32 R13, -RZ, R15.reuse.H0_H0 ;  /* 0x2000000fff0d7230 */ /* 0x100fe40000004100 */
[----:B------:R-:W-:Y:S02]  /*11db0*/  HADD2.F32 R46, -RZ, R15.H1_H1 ;  /* 0x3000000fff2e7230 */ /* 0x000fe40000004100 */
[----:B------:R-:W-:Y:S02]  /*11dc0*/  HADD2.F32 R20, -RZ, R26.H0_H0 ;  /* 0x2000001aff147230 */ /* 0x000fe40000004100 */
[----:B------:R-:W-:-:S02]  /*11dd0*/  HADD2.F32 R14, -RZ, R14.H1_H1 ;  /* 0x3000000eff0e7230 */ /* 0x000fc40000004100 */
[----:B------:R-:W-:Y:S02]  /*11de0*/  HADD2.F32 R22, -RZ, R25.H1_H1 ;  /* 0x30000019ff167230 */ /* 0x000fe40000004100 */
        /* <DEDUP_REMOVED lines=13> */
.L_x_1085:
[----:B------:R-:W-:Y:S05]  /*11ec0*/  BSYNC B0 ;  /* 0x0000000000007941 */ /* 0x000fea0003800000 */
.L_x_1084:
[----:B-----5:R3:W-:Y:S02]  /*11ed0*/  STS.128 [R243+0x800], R24 ;  /* 0x00080018f3007388 */ /* 0x0207e40000000c00 */
.L_x_1083:
[----:B------:R-:W-:Y:S05]  /*11ee0*/  BSYNC B1 ;  /* 0x0000000000017941 */ /* 0x000fea0003800000 */
.L_x_1082:
[----:B------:R-:W-:-:S13]  /*11ef0*/  ISETP.GE.AND P0, PT, R9, R2, PT ;  /* 0x000000020900720c */ /* 0x000fda0003f06270 */
[----:B------:R1:W-:Y:S01]  /*11f00*/  @P0 STS.128 [R243+0x2800], RZ ;  /* 0x002800fff3000388 */ /* 0x0003e20000000c00 */
[----:B------:R-:W-:Y:S05]  /*11f10*/  @P0 BRA `(.L_x_1081) ;  /* 0x0000000400640947 */ /* 0x000fea0003800000 */
[----:B-1-3--:R1:W5:Y:S01]  /*11f20*/  LD.E.128 R24, desc[UR6][R38.64+0x80] ;  /* 0x0000800626187980 */ /* 0x00a362000c101d00 */
[----:B------:R-:W-:Y:S01]  /*11f30*/  ISETP.GE.AND P0, PT, R9, R0, PT ;  /* 0x000000000900720c */ /* 0x000fe20003f06270 */
[----:B------:R-:W-:-:S12]  /*11f40*/  BSSY B0, `(.L_x_1086) ;  /* 0x0000055000007945 */ /* 0x000fd80003800000 */
[----:B------:R-:W-:Y:S05]  /*11f50*/  @P0 BRA `(.L_x_1087) ;  /* 0x00000004004c0947 */ /* 0x000fea0003800000 */
[-C--:B------:R-:W-:Y:S02]  /*11f60*/  ISETP.GE.AND P0, PT, R9, R3.reuse, PT ;  /* 0x000000030900720c */ /* 0x080fe40003f06270 */
[----:B------:R-:W-:Y:S02]  /*11f70*/  IADD3 R12, R30, 0x40, RZ ;  /* 0x000000401e0c7810 */ /* 0x000fe40007ffe0ff */
[----:B------:R-:W-:Y:S02]  /*11f80*/  MOV R5, RZ ;  /* 0x000000ff00057202 */ /* 0x000fe40000000f00 */
[C---:B------:R-:W-:Y:S02]  /*11f90*/  IADD3 R13, P1, R12.reuse, R16, RZ ;  /* 0x000000100c0d7210 */ /* 0x040fe40007f3e0ff */
[----:B------:R-:W-:Y:S02]  /*11fa0*/  MOV R15, R3 ;  /* 0x00000003000f7202 */ /* 0x000fe40000000f00 */
[----:B------:R-:W-:-:S03]  /*11fb0*/  LEA.HI.X.SX32 R12, R12, R17, 0x1, P1 ;  /* 0x000000110c0c7211 */ /* 0x000fc600008f0eff */
        /* <DEDUP_REMOVED lines=10> */
[----:B------:R-:W2:Y:S01]  /*12060*/  LD.E.128 R4, desc[UR6][R4.64] ;  /* 0x0000000604047980 */ /* 0x000ea2000c101d00 */
[----:B------:R-:W-:-:S04]  /*12070*/  IADD3 R13, P1, R14, R13, RZ ;  /* 0x0000000d0e0d7210 */ /* 0x000fc80007f3e0ff */
[----:B------:R-:W-:Y:S02]  /*12080*/  LEA.HI.X.SX32 R12, R14, R12, 0x1, P1 ;  /* 0x0000000c0e0c7211 */ /* 0x000fe400008f0eff */
[----:B------:R-:W-:-:S04]  /*12090*/  LEA R14, P1, R13, R28, 0x1 ;  /* 0x0000001c0d0e7211 */ /* 0x000fc800078208ff */
[----:B------:R-:W-:-:S06]  /*120a0*/  LEA.HI.X R15, R13, R29, R12, 0x1, P1 ;  /* 0x0000001d0d0f7211 */ /* 0x000fcc00008f0c0c */
[----:B------:R-:W4:Y:S01]  /*120b0*/  LD.E.128 R12, desc[UR6][R14.64] ;  /* 0x000000060e0c7980 */ /* 0x000f22000c101d00 */
[----:B---3--:R-:W-:Y:S01]  /*120c0*/  MOV R30, R23 ;  /* 0x00000017001e7202 */ /* 0x008fe20000000f00 */
[----:B------:R-:W-:Y:S02]  /*120d0*/  HADD2.F32 R42, -RZ, R20.H0_H0 ;  /* 0x20000014ff2a7230 */ /* 0x000fe40000004100 */
[--C-:B--2---:R-:W-:Y:S02]  /*120e0*/  HADD2.F32 R23, -RZ, R4.reuse.H0_H0 ;  /* 0x20000004ff177230 */ /* 0x104fe40000004100 */
[----:B-1----:R-:W-:Y:S02]  /*120f0*/  HADD2.F32 R38, -RZ, R4.H1_H1 ;  /* 0x30000004ff267230 */ /* 0x002fe40000004100 */
[--C-:B------:R-:W-:Y:S02]  /*12100*/  HADD2.F32 R4, -RZ, R5.reuse.H0_H0 ;  /* 0x20000005ff047230 */ /* 0x100fe40000004100 */
[----:B------:R-:W-:Y:S01]  /*12110*/  @!P0 FADD.FTZ R23, -R23, -RZ ;  /* 0x800000ff17178221 */ /* 0x000fe20000010100 */
[----:B------:R-:W-:-:S02]  /*12120*/  HADD2.F32 R39, -RZ, R5.H1_H1 ;  /* 0x30000005ff277230 */ /* 0x000fc40000004100 */
[----:B------:R-:W-:Y:S02]  /*12130*/  HADD2.F32 R41, -RZ, R21.H0_H0 ;  /* 0x20000015ff297230 */ /* 0x000fe40000004100 */
[----:B------:R-:W-:Y:S01]  /*12140*/  @!P0 FADD.FTZ R4, -R4, -RZ ;  /* 0x800000ff04048221 */ /* 0x000fe20000010100 */
[--C-:B------:R-:W-:Y:S02]  /*12150*/  HADD2.F32 R5, -RZ, R6.reuse.H0_H0 ;  /* 0x20000006ff057230 */ /* 0x100fe40000004100 */
[----:B------:R-:W-:Y:S02]  /*12160*/  HADD2.F32 R40, -RZ, R6.H1_H1 ;  /* 0x30000006ff287230 */ /* 0x000fe40000004100 */
[----:B------:R-:W-:Y:S02]  /*12170*/  HADD2.F32 R6, -RZ, R7.H0_H0 ;  /* 0x20000007ff067230 */ /* 0x000fe40000004100 */
[----:B------:R-:W-:Y:S01]  /*12180*/  FMUL.FTZ R42, R42, R23 ;  /* 0x000000172a2a7220 */ /* 0x000fe20000410000 */
[----:B------:R-:W-:-:S02]  /*12190*/  HADD2.F32 R43, -RZ, R20.H1_H1 ;  /* 0x30000014ff2b7230 */ /* 0x000fc40000004100 */
[----:B------:R-:W-:Y:S01]  /*121a0*/  FMUL.FTZ R41, R41, R4 ;  /* 0x0000000429297220 */ /* 0x000fe20000410000 */
[----:B------:R-:W-:Y:S02]  /*121b0*/  HADD2.F32 R20, -RZ, R21.H1_H1 ;  /* 0x30000015ff147230 */ /* 0x000fe40000004100 */
[----:B------:R-:W-:Y:S01]  /*121c0*/  @!P0 FADD.FTZ R5, -R5, -RZ ;  /* 0x800000ff05058221 */ /* 0x000fe20000010100 */
[--C-:B------:R-:W-:Y:S02]  /*121d0*/  HADD2.F32 R4, -RZ, R22.reuse.H0_H0 ;  /* 0x20000016ff047230 */ /* 0x100fe40000004100 */
[----:B------:R-:W-:Y:S01]  /*121e0*/  @!P0 FADD.FTZ R40, -R40, -RZ ;  /* 0x800000ff28288221 */ /* 0x000fe20000010100 */
[----:B------:R-:W-:Y:S02]  /*121f0*/  HADD2.F32 R23, -RZ, R22.H1_H1 ;  /* 0x30000016ff177230 */ /* 0x000fe40000004100 */
[----:B------:R-:W-:Y:S01]  /*12200*/  @!P0 FADD.FTZ R6, -R6, -RZ ;  /* 0x800000ff06068221 */ /* 0x000fe20000010100 */
[----:B------:R-:W-:-:S02]  /*12210*/  HADD2.F32 R21, -RZ, R30.H0_H0 ;  /* 0x2000001eff157230 */ /* 0x000fc40000004100 */
[----:B------:R-:W-:Y:S02]  /*12220*/  HADD2.F32 R7, -RZ, R7.H1_H1 ;  /* 0x30000007ff077230 */ /* 0x000fe40000004100 */
[----:B------:R-:W-:Y:S01]  /*12230*/  @!P0 FADD.FTZ R38, -R38, -RZ ;  /* 0x800000ff26268221 */ /* 0x000fe20000010100 */
[----:B------:R-:W-:Y:S02]  /*12240*/  HADD2.F32 R30, -RZ, R30.H1_H1 ;  /* 0x3000001eff1e7230 */ /* 0x000fe40000004100 */
[----:B------:R-:W-:Y:S01]  /*12250*/  FMUL.FTZ R5, R4, R5 ;  /* 0x0000000504057220 */ /* 0x000fe20000410000 */
[----:B------:R-:W-:Y:S01]  /*12260*/  FMUL.FTZ R40, R23, R40 ;  /* 0x0000002817287220 */ /* 0x000fe20000410000 */
[----:B------:R-:W-:Y:S01]  /*12270*/  FMUL.FTZ R6, R21, R6 ;  /* 0x0000000615067220 */ /* 0x000fe20000410000 */
[----:B------:R-:W-:Y:S01]  /*12280*/  @!P0 FADD.FTZ R7, -R7, -RZ ;  /* 0x800000ff07078221 */ /* 0x000fe20000010100 */
[----:B-----5:R-:W-:Y:S02]  /*12290*/  HADD2.F32 R21, -RZ, R24.H0_H0 ;  /* 0x20000018ff157230 */ /* 0x020fe40000004100 */
[----:B------:R-:W-:Y:S01]  /*122a0*/  @!P0 FADD.FTZ R39, -R39, -RZ ;  /* 0x800000ff27278221 */ /* 0x000fe20000010100 */
[----:B----4-:R-:W-:-:S02]  /*122b0*/  HADD2.F32 R4, -RZ, R12.H0_H0 ;  /* 0x2000000cff047230 */ /* 0x010fc40000004100 */
[----:B------:R-:W-:Y:S02]  /*122c0*/  HADD2.F32 R23, -RZ, R12.H1_H1 ;  /* 0x3000000cff177230 */ /* 0x000fe40000004100 */
[----:B------:R-:W-:Y:S01]  /*122d0*/  FMUL.FTZ R43, R43, R38 ;  /* 0x000000262b2b7220 */ /* 0x000fe20000410000 */
[----:B------:R-:W-:Y:S02]  /*122e0*/  HADD2.F32 R24, -RZ, R24.H1_H1 ;  /* 0x30000018ff187230 */ /* 0x000fe40000004100 */
[----:B------:R-:W-:Y:S02]  /*122f0*/  HADD2.F32 R22, -RZ, R25.H0_H0 ;  /* 0x20000019ff167230 */ /* 0x000fe40000004100 */
[----:B------:R-:W-:Y:S02]  /*12300*/  HADD2.F32 R12, -RZ, R13.H0_H0 ;  /* 0x2000000dff0c7230 */ /* 0x000fe40000004100 */
[----:B------:R-:W-:Y:S01]  /*12310*/  FMUL.FTZ R7, R30, R7 ;  /* 0x000000071e077220 */ /* 0x000fe20000410000 */
[----:B------:R-:W-:Y:S01]  /*12320*/  FMUL.FTZ R20, R20, R39 ;  /* 0x0000002714147220 */ /* 0x000fe20000410000 */
[----:B------:R-:W-:-:S02]  /*12330*/  HADD2.F32 R30, -RZ, R14.H0_H0 ;  /* 0x2000000eff1e7230 */ /* 0x000fc40000004100 */
[----:B------:R-:W-:Y:S01]  /*12340*/  FFMA.FTZ R4, R21, R4, R42 ;  /* 0x0000000415047223 */ /* 0x000fe2000001002a */
[----:B------:R-:W-:Y:S02]  /*12350*/  HADD2.F32 R45, -RZ, R14.H1_H1 ;  /* 0x3000000eff2d7230 */ /* 0x000fe40000004100 */
[----:B------:R-:W-:Y:S01]  /*12360*/  FFMA.FTZ R23, R24, R23, R43 ;  /* 0x0000001718177223 */ /* 0x000fe2000001002b */
[--C-:B------:R-:W-:Y:S02]  /*12370*/  HADD2.F32 R39, -RZ, R15.reuse.H0_H0 ;  /* 0x2000000fff277230 */ /* 0x100fe40000004100 */
[----:B------:R-:W-:Y:S01]  /*12380*/  FFMA.FTZ R12, R22, R12, R41 ;  /* 0x0000000c160c7223 */ /* 0x000fe20000010029 */
[----:B------:R-:W-:Y:S02]  /*12390*/  HADD2.F32 R14, -RZ, R15.H1_H1 ;  /* 0x3000000fff0e7230 */ /* 0x000fe40000004100 */
[----:B------:R-:W-:Y:S02]  /*123a0*/  HADD2.F32 R13, -RZ, R13.H1_H1 ;  /* 0x3000000dff0d7230 */ /* 0x000fe40000004100 */
[----:B------:R-:W-:-:S02]  /*123b0*/  HADD2.F32 R25, -RZ, R25.H1_H1 ;  /* 0x30000019ff197230 */ /* 0x000fc40000004100 */
[--C-:B------:R-:W-:Y:S02]  /*123c0*/  HADD2.F32 R22, -RZ, R26.reuse.H0_H0 ;  /* 0x2000001aff167230 */ /* 0x100fe40000004100 */
        /* <DEDUP_REMOVED lines=12> */
.L_x_1087:
[----:B------:R-:W-:Y:S05]  /*12490*/  BSYNC B0 ;  /* 0x0000000000007941 */ /* 0x000fea0003800000 */
.L_x_1086:
[----:B-----5:R3:W-:Y:S02]  /*124a0*/  STS.128 [R243+0x2800], R24 ;  /* 0x00280018f3007388 */ /* 0x0207e40000000c00 */
.L_x_1081:
[----:B------:R-:W-:Y:S05]  /*124b0*/  BSYNC B2 ;  /* 0x0000000000027941 */ /* 0x000fea0003800000 */
.L_x_1080:
        /* <DEDUP_REMOVED lines=14> */
[----:B------:R-:W-:Y:S02]  /*125a0*/  SHF.L.U32 R12, R3, 0x5, RZ ;  /* 0x00000005030c7819 */ /* 0x000fe400000006ff */
        /* <DEDUP_REMOVED lines=81> */
.L_x_1093:
[----:B------:R-:W-:Y:S05]  /*12ac0*/  BSYNC B0 ;  /* 0x0000000000007941 */ /* 0x000fea0003800000 */
.L_x_1092:
[----:B-----5:R3:W-:Y:S02]  /*12ad0*/  STS.128 [R243+0x1000], R24 ;  /* 0x00100018f3007388 */ /* 0x0207e40000000c00 */
.L_x_1091:
[----:B------:R-:W-:Y:S05]  /*12ae0*/  BSYNC B1 ;  /* 0x0000000000017941 */ /* 0x000fea0003800000 */
.L_x_1090:
        /* <DEDUP_REMOVED lines=8> */
[----:B------:R-:W-:Y:S02]  /*12b70*/  LEA R12, R3, 0x40, 0x5 ;  /* 0x00000040030c7811 */ /* 0x000fe400078e28ff */
        /* <DEDUP_REMOVED lines=11> */
[----:B------:R-:W1:Y:S01]  /*12c30*/  LD.E.128 R20, desc[UR6][R20.64+0x80] ;  /* 0x0000800614147980 */ /* 0x000e62000c101d00 */
        /* <DEDUP_REMOVED lines=8> */
[----:B-1----:R-:W-:Y:S01]  /*12cc0*/  MOV R36, R23 ;  /* 0x0000001700247202 */ /* 0x002fe20000000f00 */
[----:B--2---:R-:W-:Y:S02]  /*12cd0*/  HADD2.F32 R40, -RZ, R20.H0_H0 ;  /* 0x20000014ff287230 */ /* 0x004fe40000004100 */
        /* <DEDUP_REMOVED lines=59> */
.L_x_1095:
[----:B------:R-:W-:Y:S05]  /*13090*/  BSYNC B0 ;  /* 0x0000000000007941 */ /* 0x000fea0003800000 */
.L_x_1094:
[----:B-----5:R3:W-:Y:S02]  /*130a0*/  STS.128 [R243+0x3000], R24 ;  /* 0x00300018f3007388 */ /* 0x0207e40000000c00 */
.L_x_1089:
[----:B------:R-:W-:Y:S05]  /*130b0*/  BSYNC B2 ;  /* 0x0000000000027941 */ /* 0x000fea0003800000 */
.L_x_1088:
[----:B-1----:R-:W-:-:S05]  /*130c0*/  VIADD R36, R212, 0x30 ;  /* 0x00000030d4247836 */ /* 0x002fca0000000000 */
[----:B------:R-:W-:-:S04]  /*130d0*/  ISETP.GE.AND P0, PT, R36, R31, PT ;  /* 0x0000001f2400720c */ /* 0x000fc80003f06270 */
[----:B------:R-:W-:-:S13]  /*130e0*/  ISETP.LT.OR P0, PT, R56, -0x187, P0 ;  /* 0xfffffe793800780c */ /* 0x000fda0000701670 */
[----:B------:R-:W-:Y:S05]  /*130f0*/  @P0 BRA `(.L_x_1065) ;  /* 0x00000010005c0947 */ /* 0x000fea0003800000 */
[----:B------:R-:W-:Y:S01]  /*13100*/  ISETP.GE.AND P0, PT, R18, R2, PT ;  /* 0x000000021200720c */ /* 0x000fe20003f06270 */
[----:B------:R-:W-:-:S12]  /*13110*/  BSSY B1, `(.L_x_1096) ;  /* 0x000005b000017945 */ /* 0x000fd80003800000 */
[----:B------:R1:W-:Y:S01]  /*13120*/  @P0 STS.128 [R243+0x1800], RZ ;  /* 0x001800fff3000388 */ /* 0x0003e20000000c00 */
[----:B------:R-:W-:Y:S05]  /*13130*/  @P0 BRA `(.L_x_1097) ;  /* 0x0000000400600947 */ /* 0x000fea0003800000 */
[----:B------:R1:W5:Y:S01]  /*13140*/  LD.E.128 R20, desc[UR6][R34.64] ;  /* 0x0000000622147980 */ /* 0x000362000c101d00 */
[----:B------:R-:W-:Y:S01]  /*13150*/  ISETP.GE.AND P0, PT, R18, R0, PT ;  /* 0x000000001200720c */ /* 0x000fe20003f06270 */
[----:B------:R-:W-:-:S12]  /*13160*/  BSSY B0, `(.L_x_1098) ;  /* 0x0000054000007945 */ /* 0x000fd80003800000 */
[----:B------:R-:W-:Y:S05]  /*13170*/  @P0 BRA `(.L_x_1099) ;  /* 0x0000000400480947 */ /* 0x000fea0003800000 */
[-C--:B------:R-:W-:Y:S01]  /*13180*/  ISETP.GE.AND P0, PT, R18, R3.reuse, PT ;  /* 0x000000031200720c */ /* 0x080fe20003f06270 */
[----:B------:R-:W-:Y:S01]  /*13190*/  IMAD R12, R3, 0x30, RZ ;  /* 0x00000030030c7824 */ /* 0x000fe200078e02ff */
[----:B------:R-:W-:Y:S02]  /*131a0*/  MOV R5, RZ ;  /* 0x000000ff00057202 */ /* 0x000fe40000000f00 */
[----:B------:R-:W-:Y:S02]  /*131b0*/  MOV R15, R3 ;  /* 0x00000003000f7202 */ /* 0x000fe40000000f00 */
[----:B------:R-:W-:-:S04]  /*131c0*/  IADD3 R13, P1, R12, R16, RZ ;  /* 0x000000100c0d7210 */ /* 0x000fc80007f3e0ff */
[----:B------:R-:W-:-:S03]  /*131d0*/  LEA.HI.X.SX32 R12, R12, R17, 0x1, P1 ;  /* 0x000000110c0c7211 */ /* 0x000fc600008f0eff */
[C---:B------:R-:W-:Y:S02]  /*131e0*/  @P0 IADD3 R5, -R3.reuse, RZ, RZ ;  /* 0x000000ff03050210 */ /* 0x040fe40007ffe1ff */
[----:B------:R-:W-:Y:S02]  /*131f0*/  @P0 IADD3 R15, -R3, RZ, RZ ;  /* 0x000000ff030f0210 */ /* 0x000fe40007ffe1ff */
[----:B------:R-:W-:Y:S02]  /*13200*/  IADD3 R7, P1, R5, R13, RZ ;  /* 0x0000000d05077210 */ /* 0x000fe40007f3e0ff */
[----:B------:R-:W-:Y:S01]  /*13210*/  MOV R14, RZ ;  /* 0x000000ff000e7202 */ /* 0x000fe20000000f00 */
[----:B---3--:R-:W-:Y:S01]  /*13220*/  IMAD.WIDE R24, R15, 0x2, R34 ;  /* 0x000000020f187825 */ /* 0x008fe200078e0222 */
[----:B------:R-:W-:Y:S02]  /*13230*/  LEA.HI.X.SX32 R5, R5, R12, 0x1, P1 ;  /* 0x0000000c05057211 */ /* 0x000fe400008f0eff */
[----:B------:R-:W-:-:S02]  /*13240*/  LEA R4, P1, R7, R32, 0x1 ;  /* 0x0000002007047211 */ /* 0x000fc400078208ff */
[----:B------:R-:W-:Y:S01]  /*13250*/  @P0 IADD3 R14, -R3, RZ, RZ ;  /* 0x000000ff030e0210 */ /* 0x000fe20007ffe1ff */
[----:B------:R-:W3:Y:S01]  /*13260*/  LD.E.128 R24, desc[UR6][R24.64] ;  /* 0x0000000618187980 */ /* 0x000ee2000c101d00 */
[----:B------:R-:W-:Y:S02]  /*13270*/  LEA.HI.X R5, R7, R33, R5, 0x1, P1 ;  /* 0x0000002107057211 */ /* 0x000fe400008f0c05 */
[----:B------:R-:W-:-:S04]  /*13280*/  IADD3 R13, P1, R14, R13, RZ ;  /* 0x0000000d0e0d7210 */ /* 0x000fc80007f3e0ff */
[----:B------:R-:W2:Y:S01]  /*13290*/  LD.E.128 R4, desc[UR6][R4.64] ;  /* 0x0000000604047980 */ /* 0x000ea2000c101d00 */
[----:B------:R-:W-:Y:S02]  /*132a0*/  LEA.HI.X.SX32 R12, R14, R12, 0x1, P1 ;  /* 0x0000000c0e0c7211 */ /* 0x000fe400008f0eff */
[----:B------:R-:W-:-:S04]  /*132b0*/  LEA R14, P1, R13, R28, 0x1 ;  /* 0x0000001c0d0e7211 */ /* 0x000fc800078208ff */
[----:B------:R-:W-:-:S06]  /*132c0*/  LEA.HI.X R15, R13, R29, R12, 0x1, P1 ;  /* 0x0000001d0d0f7211 */ /* 0x000fcc00008f0c0c */
[----:B------:R-:W4:Y:S01]  /*132d0*/  LD.E.128 R12, desc[UR6][R14.64] ;  /* 0x000000060e0c7980 */ /* 0x000f22000c101d00 */
[--C-:B---3--:R-:W-:Y:S02]  /*132e0*/  HADD2.F32 R39, -RZ, R24.reuse.H0_H0 ;  /* 0x20000018ff277230 */ /* 0x108fe40000004100 */
[----:B------:R-:W-:Y:S02]  /*132f0*/  HADD2.F32 R24, -RZ, R24.H1_H1 ;  /* 0x30000018ff187230 */ /* 0x000fe40000004100 */
[--C-:B--2---:R-:W-:Y:S02]  /*13300*/  HADD2.F32 R18, -RZ, R4.reuse.H0_H0 ;  /* 0x20000004ff127230 */ /* 0x104fe40000004100 */
[----:B------:R-:W-:Y:S02]  /*13310*/  HADD2.F32 R19, -RZ, R4.H1_H1 ;  /* 0x30000004ff137230 */ /* 0x000fe40000004100 */
[--C-:B------:R-:W-:Y:S02]  /*13320*/  HADD2.F32 R4, -RZ, R5.reuse.H0_H0 ;  /* 0x20000005ff047230 */ /* 0x100fe40000004100 */
[----:B------:R-:W-:-:S02]  /*13330*/  HADD2.F32 R31, -RZ, R5.H1_H1 ;  /* 0x30000005ff1f7230 */ /* 0x000fc40000004100 */
[----:B------:R-:W-:Y:S01]  /*13340*/  @!P0 FADD.FTZ R18, -R18, -RZ ;  /* 0x800000ff12128221 */ /* 0x000fe20000010100 */
[--C-:B------:R-:W-:Y:S02]  /*13350*/  HADD2.F32 R5, -RZ, R6.reuse.H0_H0 ;  /* 0x20000006ff057230 */ /* 0x100fe40000004100 */
[----:B------:R-:W-:Y:S01]  /*13360*/  @!P0 FADD.FTZ R19, -R19, -RZ ;  /* 0x800000ff13138221 */ /* 0x000fe20000010100 */
[----:B------:R-:W-:Y:S02]  /*13370*/  HADD2.F32 R37, -RZ, R6.H1_H1 ;  /* 0x30000006ff257230 */ /* 0x000fe40000004100 */
[----:B------:R-:W-:Y:S01]  /*13380*/  @!P0 FADD.FTZ R4, -R4, -RZ ;  /* 0x800000ff04048221 */ /* 0x000fe20000010100 */
[----:B------:R-:W-:Y:S02]  /*13390*/  HADD2.F32 R41, -RZ, R25.H0_H0 ;  /* 0x20000019ff297230 */ /* 0x000fe40000004100 */
[--C-:B------:R-:W-:Y:S02]  /*133a0*/  HADD2.F32 R6, -RZ, R7.reuse.H0_H0 ;  /* 0x20000007ff067230 */ /* 0x100fe40000004100 */
[----:B------:R-:W-:-:S02]  /*133b0*/  HADD2.F32 R7, -RZ, R7.H1_H1 ;  /* 0x30000007ff077230 */ /* 0x000fc40000004100 */
[----:B------:R-:W-:Y:S01]  /*133c0*/  FMUL.FTZ R39, R39, R18 ;  /* 0x0000001227277220 */ /* 0x000fe20000410000 */
[----:B------:R-:W-:Y:S01]  /*133d0*/  FMUL.FTZ R24, R24, R19 ;  /* 0x0000001318187220 */ /* 0x000fe20000410000 */
        /* <DEDUP_REMOVED lines=8> */
[----:B------:R-:W-:Y:S01]  /*13460*/  FMUL.FTZ R5, R18, R5 ;  /* 0x0000000512057220 */ /* 0x000fe20000410000 */
[----:B------:R-:W-:Y:S01]  /*13470*/  FMUL.FTZ R6, R19, R6 ;  /* 0x0000000613067220 */ /* 0x000fe20000410000 */
[----:B------:R-:W-:Y:S01]  /*13480*/  FMUL.FTZ R7, R4, R7 ;  /* 0x0000000704077220 */ /* 0x000fe20000410000 */
[----:B------:R-:W-:Y:S02]  /*13490*/  HADD2.F32 R26, -RZ, R26.H1_H1 ;  /* 0x3000001aff1a7230 */ /* 0x000fe40000004100 */
[----:B------:R-:W-:Y:S01]  /*134a0*/  @!P0 FADD.FTZ R37, -R37, -RZ ;  /* 0x800000ff25258221 */ /* 0x000fe20000010100 */
[--C-:B-----5:R-:W-:Y:S02]  /*134b0*/  HADD2.F32 R4, -RZ, R20.reuse.H0_H0 ;  /* 0x20000014ff047230 */ /* 0x120fe40000004100 */
[----:B------:R-:W-:Y:S02]  /*134c0*/  HADD2.F32 R19, -RZ, R20.H1_H1 ;  /* 0x30000014ff137230 */ /* 0x000fe40000004100 */
[----:B----4-:R-:W-:-:S02]  /*134d0*/  HADD2.F32 R18, -RZ, R12.H0_H0 ;  /* 0x2000000cff127230 */ /* 0x010fc40000004100 */
[----:B------:R-:W-:Y:S02]  /*134e0*/  HADD2.F32 R25, -RZ, R12.H1_H1 ;  /* 0x3000000cff197230 */ /* 0x000fe40000004100 */
[----:B------:R-:W-:Y:S02]  /*134f0*/  HADD2.F32 R20, -RZ, R21.H0_H0 ;  /* 0x20000015ff147230 */ /* 0x000fe40000004100 */
[----:B------:R-:W-:Y:S02]  /*13500*/  HADD2.F32 R12, -RZ, R13.H0_H0 ;  /* 0x2000000dff0c7230 */ /* 0x000fe40000004100 */
[----:B------:R-:W-:Y:S01]  /*13510*/  @!P0 FADD.FTZ R31, -R31, -RZ ;  /* 0x800000ff1f1f8221 */ /* 0x000fe20000010100 */
[----:B------:R-:W-:Y:S01]  /*13520*/  FMUL.FTZ R37, R26, R37 ;  /* 0x000000251a257220 */ /* 0x000fe20000410000 */
[----:B------:R-:W-:Y:S01]  /*13530*/  FFMA.FTZ R4, R4, R18, R39 ;  /* 0x0000001204047223 */ /* 0x000fe20000010027 */
[----:B------:R-:W-:Y:S02]  /*13540*/  HADD2.F32 R26, -RZ, R14.H0_H0 ;  /* 0x2000000eff1a7230 */ /* 0x000fe40000004100 */
[----:B------:R-:W-:Y:S01]  /*13550*/  FFMA.FTZ R12, R20, R12, R41 ;  /* 0x0000000c140c7223 */ /* 0x000fe20000010029 */
[----:B------:R-:W-:-:S02]  /*13560*/  HADD2.F32 R27, -RZ, R15.H0_H0 ;  /* 0x2000000fff1b7230 */ /* 0x000fc40000004100 */
[----:B------:R-:W-:Y:S02]  /*13570*/  HADD2.F32 R40, -RZ, R15.H1_H1 ;  /* 0x3000000fff287230 */ /* 0x000fe40000004100 */
[----:B------:R-:W-:Y:S02]  /*13580*/  HADD2.F32 R18, -RZ, R22.H0_H0 ;  /* 0x20000016ff127230 */ /* 0x000fe40000004100 */
[----:B------:R-:W-:Y:S01]  /*13590*/  FMUL.FTZ R38, R38, R31 ;  /* 0x0000001f26267220 */ /* 0x000fe20000410000 */
[----:B------:R-:W-:Y:S02]  /*135a0*/  HADD2.F32 R13, -RZ, R13.H1_H1 ;  /* 0x3000000dff0d7230 */ /* 0x000fe40000004100 */
[----:B------:R-:W-:Y:S02]  /*135b0*/  HADD2.F32 R14, -RZ, R14.H1_H1 ;  /* 0x3000000eff0e7230 */ /* 0x000fe40000004100 */
[----:B------:R-:W-:Y:S02]  /*135c0*/  HADD2.F32 R21, -RZ, R21.H1_H1 ;  /* 0x30000015ff157230 */ /* 0x000fe40000004100 */
[----:B------:R-:W-:-:S02]  /*135d0*/  HADD2.F32 R22, -RZ, R22.H1_H1 ;  /* 0x30000016ff167230 */ /* 0x000fc40000004100 */
        /* <DEDUP_REMOVED lines=12> */
.L_x_1099:
[----:B------:R-:W-:Y:S05]  /*136a0*/  BSYNC B0 ;  /* 0x0000000000007941 */ /* 0x000fea0003800000 */
.L_x_1098:
[----:B-----5:R1:W-:Y:S02]  /*136b0*/  STS.128 [R243+0x1800], R20 ;  /* 0x00180014f3007388 */ /* 0x0203e40000000c00 */
.L_x_1097:
[----:B------:R-:W-:Y:S05]  /*136c0*/  BSYNC B1 ;  /* 0x0000000000017941 */ /* 0x000fea0003800000 */
.L_x_1096:
[----:B------:R-:W-:-:S13]  /*136d0*/  ISETP.GE.AND P0, PT, R9, R2, PT ;  /* 0x000000020900720c */ /* 0x000fda0003f06270 */
[----:B------:R1:W-:Y:S01]  /*136e0*/  @P0 STS.128 [R243+0x3800], RZ ;  /* 0x003800fff3000388 */ /* 0x0003e20000000c00 */
[----:B------:R-:W-:Y:S05]  /*136f0*/  @P0 BRA `(.L_x_1065) ;  /* 0x0000000800dc0947 */ /* 0x000fea0003800000 */
[----:B-1----:R1:W5:Y:S01]  /*13700*/  LD.E.128 R20, desc[UR6][R34.64+0x80] ;  /* 0x0000800622147980 */ /* 0x002362000c101d00 */
[----:B------:R-:W-:Y:S01]  /*13710*/  ISETP.GE.AND P0, PT, R9, R0, PT ;  /* 0x000000000900720c */ /* 0x000fe20003f06270 */
[----:B------:R-:W-:Y:S01]  /*13720*/  BSSY B0, `(.L_x_1100) ;  /* 0x0000057000007945 */ /* 0x000fe20003800000 */
[----:B------:R-:W-:-:S05]  /*13730*/  IADD3 R12, P1, R34, 0x80, RZ ;  /* 0x00000080220c7810 */ /* 0x000fca0007f3e0ff */
[----:B------:R-:W-:-:S06]  /*13740*/  IMAD.X R13, RZ, RZ, R35, P1 ;  /* 0x000000ffff0d7224 */ /* 0x000fcc00008e0623 */
[----:B------:R-:W-:Y:S05]  /*13750*/  @P0 BRA `(.L_x_1101) ;  /* 0x00000004004c0947 */ /* 0x000fea0003800000 */
[-C--:B------:R-:W-:Y:S02]  /*13760*/  ISETP.GE.AND P0, PT, R9, R3.reuse, PT ;  /* 0x000000030900720c */ /* 0x080fe40003f06270 */
[----:B------:R-:W-:Y:S02]  /*13770*/  MOV R2, 0x30 ;  /* 0x0000003000027802 */ /* 0x000fe40000000f00 */
[----:B------:R-:W-:Y:S02]  /*13780*/  MOV R5, RZ ;  /* 0x000000ff00057202 */ /* 0x000fe40000000f00 */
[----:B------:R-:W-:Y:S01]  /*13790*/  MOV R4, R3 ;  /* 0x0000000300047202 */ /* 0x000fe20000000f00 */
[----:B------:R-:W-:-:S05]  /*137a0*/  IMAD R2, R3, R2, 0x40 ;  /* 0x0000004003027424 */ /* 0x000fca00078e0202 */
[C---:B------:R-:W-:Y:S02]  /*137b0*/  IADD3 R0, P1, R2.reuse, R16, RZ ;  /* 0x0000001002007210 */ /* 0x040fe40007f3e0ff */
[----:B------:R-:W-:Y:S02]  /*137c0*/  @P0 IADD3 R5, -R3, RZ, RZ ;  /* 0x000000ff03050210 */ /* 0x000fe40007ffe1ff */
[----:B------:R-:W-:Y:S02]  /*137d0*/  LEA.HI.X.SX32 R2, R2, R17, 0x1, P1 ;  /* 0x0000001102027211 */ /* 0x000fe400008f0eff */
[----:B------:R-:W-:Y:S02]  /*137e0*/  IADD3 R7, P1, R5, R0, RZ ;  /* 0x0000000005077210 */ /* 0x000fe40007f3e0ff */
[----:B------:R-:W-:Y:S02]  /*137f0*/  @P0 IADD3 R4, -R3, RZ, RZ ;  /* 0x000000ff03040210 */ /* 0x000fe40007ffe1ff */
[----:B------:R-:W-:-:S02]  /*13800*/  LEA.HI.X.SX32 R5, R5, R2, 0x1, P1 ;  /* 0x0000000205057211 */ /* 0x000fc400008f0eff */
[C---:B------:R-:W-:Y:S01]  /*13810*/  LEA R6, P1, R7.reuse, R32, 0x1 ;  /* 0x0000002007067211 */ /* 0x040fe200078208ff */
[----:B------:R-:W-:Y:S01]  /*13820*/  IMAD.WIDE R16, R4, 0x2, R12 ;  /* 0x0000000204107825 */ /* 0x000fe200078e020c */
[----:B------:R-:W-:Y:S02]  /*13830*/  MOV R9, RZ ;  /* 0x000000ff00097202 */ /* 0x000fe40000000f00 */
[----:B------:R-:W-:Y:S02]  /*13840*/  LEA.HI.X R7, R7, R33, R5, 0x1, P1 ;  /* 0x0000002107077211 */ /* 0x000fe400008f0c05 */
[----:B------:R-:W-:Y:S01]  /*13850*/  @P0 IADD3 R9, -R3, RZ, RZ ;  /* 0x000000ff03090210 */ /* 0x000fe20007ffe1ff */
[----:B------:R-:W3:Y:S03]  /*13860*/  LD.E.128 R16, desc[UR6][R16.64] ;  /* 0x0000000610107980 */ /* 0x000ee6000c101d00 */
[C---:B------:R-:W-:Y:S01]  /*13870*/  IADD3 R3, P1, R9.reuse, R0, RZ ;  /* 0x0000000009037210 */ /* 0x040fe20007f3e0ff */
[----:B------:R-:W2:Y:S03]  /*13880*/  LD.E.128 R4, desc[UR6][R6.64] ;  /* 0x0000000606047980 */ /* 0x000ea6000c101d00 */
[----:B------:R-:W-:-:S02]  /*13890*/  LEA.HI.X.SX32 R2, R9, R2, 0x1, P1 ;  /* 0x0000000209027211 */ /* 0x000fc400008f0eff */
[----:B------:R-:W-:-:S04]  /*138a0*/  LEA R12, P1, R3, R28, 0x1 ;  /* 0x0000001c030c7211 */ /* 0x000fc800078208ff */
[----:B------:R-:W-:-:S06]  /*138b0*/  LEA.HI.X R13, R3, R29, R2, 0x1, P1 ;  /* 0x0000001d030d7211 */ /* 0x000fcc00008f0c02 */
[----:B------:R-:W4:Y:S01]  /*138c0*/  LD.E.128 R12, desc[UR6][R12.64] ;  /* 0x000000060c0c7980 */ /* 0x000f22000c101d00 */
[--C-:B---3--:R-:W-:Y:S02]  /*138d0*/  HADD2.F32 R25, -RZ, R16.reuse.H0_H0 ;  /* 0x20000010ff197230 */ /* 0x108fe40000004100 */
[----:B------:R-:W-:Y:S02]  /*138e0*/  HADD2.F32 R29, -RZ, R16.H1_H1 ;  /* 0x30000010ff1d7230 */ /* 0x000fe40000004100 */
[----:B--2---:R-:W-:Y:S02]  /*138f0*/  HADD2.F32 R0, -RZ, R4.H0_H0 ;  /* 0x20000004ff007230 */ /* 0x004fe40000004100 */
[--C-:B------:R-:W-:Y:S02]  /*13900*/  HADD2.F32 R2, -RZ, R5.reuse.H0_H0 ;  /* 0x20000005ff027230 */ /* 0x100fe40000004100 */
[----:B------:R-:W-:Y:S02]  /*13910*/  HADD2.F32 R5, -RZ, R5.H1_H1 ;  /* 0x30000005ff057230 */ /* 0x000fe40000004100 */
[----:B------:R-:W-:Y:S01]  /*13920*/  @!P0 FADD.FTZ R0, -R0, -RZ ;  /* 0x800000ff00008221 */ /* 0x000fe20000010100 */
[----:B------:R-:W-:-:S02]  /*13930*/  HADD2.F32 R3, -RZ, R6.H0_H0 ;  /* 0x20000006ff037230 */ /* 0x000fc40000004100 */
[----:B------:R-:W-:Y:S01]  /*13940*/  @!P0 FADD.FTZ R2, -R2, -RZ ;  /* 0x800000ff02028221 */ /* 0x000fe20000010100 */
[----:B------:R-:W-:Y:S02]  /*13950*/  HADD2.F32 R9, -RZ, R6.H1_H1 ;  /* 0x30000006ff097230 */ /* 0x000fe40000004100 */
[----:B------:R-:W-:Y:S01]  /*13960*/  @!P0 FADD.FTZ R5, -R5, -RZ ;  /* 0x800000ff05058221 */ /* 0x000fe20000010100 */
[----:B------:R-:W-:Y:S02]  /*13970*/  HADD2.F32 R27, -RZ, R17.H0_H0 ;  /* 0x20000011ff1b7230 */ /* 0x000fe40000004100 */
[----:B------:R-:W-:Y:S01]  /*13980*/  FMUL.FTZ R25, R25, R0 ;  /* 0x0000000019197220 */ /* 0x000fe20000410000 */
[----:B------:R-:W-:Y:S02]  /*13990*/  HADD2.F32 R6, -RZ, R7.H0_H0 ;  /* 0x20000007ff067230 */ /* 0x000fe40000004100 */
[----:B------:R-:W-:Y:S01]  /*139a0*/  @!P0 FADD.FTZ R3, -R3, -RZ ;  /* 0x800000ff03038221 */ /* 0x000fe20000010100 */
[----:B------:R-:W-:-:S02]  /*139b0*/  HADD2.F32 R16, -RZ, R17.H1_H1 ;  /* 0x30000011ff107230 */ /* 0x000fc40000004100 */
[----:B------:R-:W-:Y:S01]  /*139c0*/  FMUL.FTZ R27, R27, R2 ;  /* 0x000000021b1b7220 */ /* 0x000fe20000410000 */
[----:B------:R-:W-:Y:S02]  /*139d0*/  HADD2.F32 R7, -RZ, R7.H1_H1 ;  /* 0x30000007ff077230 */ /* 0x000fe40000004100 */
[----:B------:R-:W-:Y:S01]  /*139e0*/  @!P0 FADD.FTZ R6, -R6, -RZ ;  /* 0x800000ff06068221 */ /* 0x000fe20000010100 */
[----:B------:R-:W-:Y:S02]  /*139f0*/  HADD2.F32 R4, -RZ, R4.H1_H1 ;  /* 0x30000004ff047230 */ /* 0x000fe40000004100 */
[----:B------:R-:W-:Y:S01]  /*13a00*/  FMUL.FTZ R16, R16, R5 ;  /* 0x0000000510107220 */ /* 0x000fe20000410000 */
[----:B------:R-:W-:Y:S02]  /*13a10*/  HADD2.F32 R2, -RZ, R18.H0_H0 ;  /* 0x20000012ff027230 */ /* 0x000fe40000004100 */
[----:B------:R-:W-:Y:S01]  /*13a20*/  @!P0 FADD.FTZ R7, -R7, -RZ ;  /* 0x800000ff07078221 */ /* 0x000fe20000010100 */
[----:B------:R-:W-:-:S02]  /*13a30*/  HADD2.F32 R0, -RZ, R19.H1_H1 ;  /* 0x30000013ff007230 */ /* 0x000fc40000004100 */
[----:B------:R-:W-:Y:S01]  /*13a40*/  @!P0 FADD.FTZ R4, -R4, -RZ ;  /* 0x800000ff04048221 */ /* 0x000fe20000010100 */
[----:B------:R-:W-:Y:S02]  /*13a50*/  HADD2.F32 R5, -RZ, R19.H0_H0 ;  /* 0x20000013ff057230 */ /* 0x000fe40000004100 */
[----:B------:R-:W-:Y:S01]  /*13a60*/  FMUL.FTZ R3, R2, R3 ;  /* 0x0000000302037220 */ /* 0x000fe20000410000 */
[----:B------:R-:W-:Y:S02]  /*13a70*/  HADD2.F32 R18, -RZ, R18.H1_H1 ;  /* 0x30000012ff127230 */ /* 0x000fe40000004100 */
[----:B------:R-:W-:Y:S01]  /*13a80*/  FMUL.FTZ R7, R0, R7 ;  /* 0x0000000700077220 */ /* 0x000fe20000410000 */
[----:B------:R-:W-:Y:S01]  /*13a90*/  FMUL.FTZ R29, R29, R4 ;  /* 0x000000041d1d7220 */ /* 0x000fe20000410000 */
[----:B------:R-:W-:Y:S01]  /*13aa0*/  FMUL.FTZ R6, R5, R6 ;  /* 0x0000000605067220 */ /* 0x000fe20000410000 */
[----:B-----5:R-:W-:Y:S02]  /*13ab0*/  HADD2.F32 R0, -RZ, R20.H0_H0 ;  /* 0x20000014ff007230 */ /* 0x020fe40000004100 */
[----:B------:R-:W-:Y:S01]  /*13ac0*/  @!P0 FADD.FTZ R9, -R9, -RZ ;  /* 0x800000ff09098221 */ /* 0x000fe20000010100 */
[----:B----4-:R-:W-:-:S02]  /*13ad0*/  HADD2.F32 R2, -RZ, R12.H0_H0 ;  /* 0x2000000cff027230 */ /* 0x010fc40000004100 */
[----:B------:R-:W-:Y:S02]  /*13ae0*/  HADD2.F32 R20, -RZ, R20.H1_H1 ;  /* 0x30000014ff147230 */ /* 0x000fe40000004100 */
[----:B------:R-:W-:Y:S01]  /*13af0*/  FMUL.FTZ R9, R18, R9 ;  /* 0x0000000912097220 */ /* 0x000fe20000410000 */
[----:B------:R-:W-:Y:S02]  /*13b00*/  HADD2.F32 R4, -RZ, R21.H0_H0 ;  /* 0x20000015ff047230 */ /* 0x000fe40000004100 */
[----:B------:R-:W-:Y:S01]  /*13b10*/  FFMA.FTZ R0, R0, R2, R25 ;  /* 0x0000000200007223 */ /* 0x000fe20000010019 */
[----:B------:R-:W-:Y:S02]  /*13b20*/  HADD2.F32 R12, -RZ, R12.H1_H1 ;  /* 0x3000000cff0c7230 */ /* 0x000fe40000004100 */
[----:B------:R-:W-:Y:S02]  /*13b30*/  HADD2.F32 R5, -RZ, R13.H0_H0 ;  /* 0x2000000dff057230 */ /* 0x000fe40000004100 */
[----:B------:R-:W-:-:S02]  /*13b40*/  HADD2.F32 R18, -RZ, R14.H0_H0 ;  /* 0x2000000eff127230 */ /* 0x000fc40000004100 */
[----:B------:R-:W-:Y:S01]  /*13b50*/  FFMA.FTZ R29, R20, R12, R29 ;  /* 0x0000000c141d7223 */ /* 0x000fe2000001001d */
[----:B------:R-:W-:Y:S02]  /*13b60*/  HADD2.F32 R2, -RZ, R22.H0_H0 ;  /* 0x20000016ff027230 */ /* 0x000fe40000004100 */
[----:B------:R-:W-:Y:S01]  /*13b70*/  FFMA.FTZ R4, R4, R5, R27 ;  /* 0x0000000504047223 */ /* 0x000fe2000001001b */
[----:B------:R-:W-:Y:S02]  /*13b80*/  HADD2.F32 R13, -RZ, R13.H1_H1 ;  /* 0x3000000dff0d7230 */ /* 0x000fe40000004100 */
[----:B------:R-:W-:Y:S02]  /*13b90*/  HADD2.F32 R14, -RZ, R14.H1_H1 ;  /* 0x3000000eff0e7230 */ /* 0x000fe40000004100 */
[----:B------:R-:W-:Y:S01]  /*13ba0*/  FFMA.FTZ R2, R2, R18, R3 ;  /* 0x0000001202027223 */ /* 0x000fe20000010003 */
[--C-:B------:R-:W-:Y:S01]  /*13bb0*/  HADD2.F32 R17, -RZ, R15.reuse.H0_H0 ;  /* 0x2000000fff117230 */ /* 0x100fe20000004100 */
[----:B------:R-:W-:Y:S01]  /*13bc0*/  F2FP.F16.F32.PACK_AB R20, R29, R0 ;  /* 0x000000001d14723e */ /* 0x000fe200000000ff */
[----:B------:R-:W-:-:S02]  /*13bd0*/  HADD2.F32 R24, -RZ, R15.H1_H1 ;  /* 0x3000000fff187230 */ /* 0x000fc40000004100 */
[----:B------:R-:W-:Y:S02]  /*13be0*/  HADD2.F32 R21, -RZ, R21.H1_H1 ;  /* 0x30000015ff157230 */ /* 0x000fe40000004100 */
[--C-:B------:R-:W-:Y:S02]  /*13bf0*/  HADD2.F32 R5, -RZ, R23.reuse.H0_H0 ;  /* 0x20000017ff057230 */ /* 0x100fe40000004100 */
[----:B------:R-:W-:Y:S02]  /*13c00*/  HADD2.F32 R12, -RZ, R23.H1_H1 ;  /* 0x30000017ff0c7230 */ /* 0x000fe40000004100 */
[----:B------:R-:W-:Y:S01]  /*13c10*/  FFMA.FTZ R13, R21, R13, R16 ;  /* 0x0000000d150d7223 */ /* 0x000fe20000010010 */
[----:B------:R-:W-:Y:S02]  /*13c20*/  HADD2.F32 R22, -RZ, R22.H1_H1 ;  /* 0x30000016ff167230 */ /* 0x000fe40000004100 */
[----:B------:R-:W-:Y:S01]  /*13c30*/  FFMA.FTZ R5, R5, R17, R6 ;  /* 0x0000001105057223 */ /* 0x000fe20000010006 */
[----:B------:R-:W-:Y:S01]  /*13c40*/  FFMA.FTZ R12, R12, R24, R7 ;  /* 0x000000180c0c7223 */ /* 0x000fe20000010007 */
[----:B------:R-:W-:Y:S01]  /*13c50*/  F2FP.F16.F32.PACK_AB R21, R13, R4 ;  /* 0x000000040d15723e */ /* 0x000fe200000000ff */
[----:B------:R-:W-:-:S03]  /*13c60*/  FFMA.FTZ R9, R22, R14, R9 ;  /* 0x0000000e16097223 */ /* 0x000fc60000010009 */
[----:B------:R-:W-:Y:S02]  /*13c70*/  F2FP.F16.F32.PACK_AB R23, R12, R5 ;  /* 0x000000050c17723e */ /* 0x000fe400000000ff */
[----:B------:R-:W-:Y:S02]  /*13c80*/  F2FP.F16.F32.PACK_AB R22, R9, R2 ;  /* 0x000000020916723e */ /* 0x000fe400000000ff */
.L_x_1101:
[----:B------:R-:W-:Y:S05]  /*13c90*/  BSYNC B0 ;  /* 0x0000000000007941 */ /* 0x000fea0003800000 */
.L_x_1100:
[----:B-----5:R1:W-:Y:S01]  /*13ca0*/  STS.128 [R243+0x3800], R20 ;  /* 0x00380014f3007388 */ /* 0x0203e20000000c00 */
[----:B------:R-:W-:Y:S05]  /*13cb0*/  BRA `(.L_x_1065) ;  /* 0x00000004006c7947 */ /* 0x000fea0003800000 */
.L_x_1039:
[----:B------:R-:W-:Y:S01]  /*13cc0*/  IMAD.IADD R7, R241, 0x1, -R66 ;  /* 0x00000001f1077824 */ /* 0x000fe200078e0a42 */
[----:B------:R-:W-:Y:S01]  /*13cd0*/  BSSY B0, `(.L_x_1102) ;  /* 0x000001a000007945 */ /* 0x000fe20003800000 */
[C---:B------:R-:W-:Y:S01]  /*13ce0*/  VIADD R8, R212.reuse, 0x10 ;  /* 0x00000010d4087836 */ /* 0x040fe20000000000 */
[----:B------:R-:W-:Y:S01]  /*13cf0*/  ISETP.GE.AND P0, PT, R9, R173, PT ;  /* 0x000000ad0900720c */ /* 0x000fe20003f06270 */
[C---:B------:R-:W-:Y:S01]  /*13d00*/  VIADD R30, R212.reuse, 0x20 ;  /* 0x00000020d41e7836 */ /* 0x040fe20000000000 */
[CC--:B------:R-:W-:Y:S01]  /*13d10*/  ISETP.GE.AND P1, PT, R212.reuse, R7.reuse, PT ;  /* 0x00000007d400720c */ /* 0x0c0fe20003f26270 */
[----:B------:R-:W-:Y:S01]  /*13d20*/  VIADD R36, R212, 0x30 ;  /* 0x00000030d4247836 */ /* 0x000fe20000000000 */
[-C--:B------:R-:W-:Y:S02]  /*13d30*/  ISETP.GE.AND P5, PT, R8, R7.reuse, PT ;  /* 0x000000070800720c */ /* 0x080fe40003fa6270 */
[-C--:B------:R-:W-:Y:S02]  /*13d40*/  ISETP.GE.AND P4, PT, R30, R7.reuse, PT ;  /* 0x000000071e00720c */ /* 0x080fe40003f86270 */
[----:B------:R-:W-:-:S07]  /*13d50*/  ISETP.GE.AND P3, PT, R36, R7, PT ;  /* 0x000000072400720c */ /* 0x000fce0003f66270 */
[----:B------:R-:W-:Y:S06]  /*13d60*/  @P1 BRA `(.L_x_1103) ;  /* 0x0000000000401947 */ /* 0x000fec0003800000 */
[----:B------:R-:W-:-:S13]  /*13d70*/  ISETP.GE.AND P2, PT, R18, R173, PT ;  /* 0x000000ad1200720c */ /* 0x000fda0003f46270 */
[C---:B-----5:R-:W-:Y:S01]  /*13d80*/  @!P2 LEA R6, P1, R194.reuse, R220, 0x1 ;  /* 0x000000dcc206a211 */ /* 0x060fe200078208ff */
[----:B------:R1:W-:Y:S03]  /*13d90*/  @P2 STS.128 [R243], RZ ;  /* 0x000000fff3002388 */ /* 0x0003e60000000c00 */
[----:B------:R-:W-:-:S05]  /*13da0*/  @!P2 LEA.HI.X R7, R194, R221, R197, 0x1, P1 ;  /* 0x000000ddc207a211 */ /* 0x000fca00008f0cc5 */
[----:B------:R-:W-:Y:S01]  /*13db0*/  @!PT LDS RZ, [RZ] ;  /* 0x00000000fffff984 */ /* 0x000fe20000000800 */
[----:B------:R-:W-:Y:S01]  /*13dc0*/  @!PT LDS RZ, [RZ] ;  /* 0x00000000fffff984 */ /* 0x000fe20000000800 */
[----:B------:R-:W-:Y:S01]  /*13dd0*/  @!PT LDS RZ, [RZ] ;  /* 0x00000000fffff984 */ /* 0x000fe20000000800 */
[----:B------:R1:W-:Y:S04]  /*13de0*/  @!P2 LDGSTS.E.BYPASS.LTC128B.128 [R243], desc[UR6][R6.64] ;  /* 0x0000000006f3afae */ /* 0x0003e8000b901d46 */
        /* <DEDUP_REMOVED lines=8> */
.L_x_1103:
[----:B------:R-:W-:Y:S05]  /*13e70*/  BSYNC B0 ;  /* 0x0000000000007941 */ /* 0x000fea0003800000 */
.L_x_1102:
[----:B------:R-:W-:Y:S04]  /*13e80*/  BSSY B0, `(.L_x_1104) ;  /* 0x0000014000007945 */ /* 0x000fe80003800000 */
[----:B------:R-:W-:Y:S05]  /*13e90*/  @P5 BRA `(.L_x_1105) ;  /* 0x0000000000485947 */ /* 0x000fea0003800000 */
[----:B------:R-:W-:Y:S02]  /*13ea0*/  ISETP.GE.AND P2, PT, R18, R173, PT ;  /* 0x000000ad1200720c */ /* 0x000fe40003f46270 */
[----:B------:R-:W-:-:S05]  /*13eb0*/  IADD3 R5, P1, R5, R194, RZ ;  /* 0x000000c205057210 */ /* 0x000fca0007f3e0ff */
[----:B------:R-:W-:-:S06]  /*13ec0*/  IMAD.X R3, R3, 0x1, R197, P1 ;  /* 0x0000000103037824 */ /* 0x000fcc00008e06c5 */
[C---:B-12--5:R-:W-:Y:S01]  /*13ed0*/  @!P2 LEA R6, P1, R5.reuse, R220, 0x1 ;  /* 0x000000dc0506a211 */ /* 0x066fe200078208ff */
        /* <DEDUP_REMOVED lines=8> */
[----:B------:R-:W-:-:S04]  /*13f60*/  LEA R2, P1, R5, R220, 0x1 ;  /* 0x000000dc05027211 */ /* 0x000fc800078208ff */
[----:B------:R-:W-:-:S05]  /*13f70*/  LEA.HI.X R3, R5, R221, R3, 0x1, P1 ;  /* 0x000000dd05037211 */ /* 0x000fca00008f0c03 */
[----:B------:R-:W-:Y:S01]  /*13f80*/  @!PT LDS RZ, [RZ] ;  /* 0x00000000fffff984 */ /* 0x000fe20000000800 */
[----:B------:R-:W-:Y:S01]  /*13f90*/  @!PT LDS RZ, [RZ] ;  /* 0x00000000fffff984 */ /* 0x000fe20000000800 */
[----:B------:R-:W-:Y:S01]  /*13fa0*/  @!PT LDS RZ, [RZ] ;  /* 0x00000000fffff984 */ /* 0x000fe20000000800 */
[----:B------:R4:W-:Y:S04]  /*13fb0*/  LDGSTS.E.BYPASS.LTC128B.128 [R243+0x2800], desc[UR6][R2.64+0x80] ;  /* 0x0280008002f37fae */ /* 0x0009e8000b901d46 */
.L_x_1105:
[----:B------:R-:W-:Y:S05]  /*13fc0*/  BSYNC B0 ;  /* 0x0000000000007941 */ /* 0x000fea0003800000 */
.L_x_1104:
[----:B------:R-:W-:Y:S04]  /*13fd0*/  BSSY B0, `(.L_x_1106) ;  /* 0x0000014000007945 */ /* 0x000fe80003800000 */
[----:B------:R-:W-:Y:S05]  /*13fe0*/  @P4 BRA `(.L_x_1107) ;  /* 0x0000000000484947 */ /* 0x000fea0003800000 */
[----:B------:R-:W-:Y:S02]  /*13ff0*/  ISETP.GE.AND P2, PT, R18, R173, PT ;  /* 0x000000ad1200720c */ /* 0x000fe40003f46270 */
[----:B------:R-:W-:-:S04]  /*14000*/  LEA R5, P1, R218, R194, 0x5 ;  /* 0x000000c2da057211 */ /* 0x000fc800078228ff */
[----:B----4-:R-:W-:-:S07]  /*14010*/  LEA.HI.X R3, R218, R197, R219, 0x5, P1 ;  /* 0x000000c5da037211 */ /* 0x010fce00008f2cdb */
[C---:B-123-5:R-:W-:Y:S01]  /*14020*/  @!P2 LEA R6, P1, R5.reuse, R220, 0x1 ;  /* 0x000000dc0506a211 */ /* 0x06efe200078208ff */
        /* <DEDUP_REMOVED lines=14> */
.L_x_1107:
[----:B------:R-:W-:Y:S05]  /*14110*/  BSYNC B0 ;  /* 0x0000000000007941 */ /* 0x000fea0003800000 */
.L_x_1106:
[----:B------:R-:W-:Y:S05]  /*14120*/  @P3 BRA `(.L_x_1065) ;  /* 0x0000000000503947 */ /* 0x000fea0003800000 */
[----:B------:R-:W-:Y:S01]  /*14130*/  ISETP.GE.AND P1, PT, R18, R173, PT ;  /* 0x000000ad1200720c */ /* 0x000fe20003f26270 */
[----:B------:R-:W-:Y:S02]  /*14140*/  IMAD.MOV.U32 R195, RZ, RZ, R197 ;  /* 0x000000ffffc37224 */ /* 0x000fe400078e00c5 */
[----:B------:R-:W-:Y:S02]  /*14150*/  IMAD R0, R219, 0x30, RZ ;  /* 0x00000030db007824 */ /* 0x000fe400078e02ff */
[----:B------:R-:W-:-:S05]  /*14160*/  IMAD.WIDE.U32 R218, R218, 0x30, R194 ;  /* 0x00000030dada7825 */ /* 0x000fca00078e00c2 */
[----:B--2-4-:R-:W-:-:S03]  /*14170*/  IADD3 R3, R0, R219, RZ ;  /* 0x000000db00037210 */ /* 0x014fc60007ffe0ff */
[C---:B-----5:R-:W-:Y:S01]  /*14180*/  @!P1 LEA R4, P2, R218.reuse, R220, 0x1 ;  /* 0x000000dcda049211 */ /* 0x060fe200078408ff */
        /* <DEDUP_REMOVED lines=14> */
.L_x_1065:
[----:B------:R-:W-:Y:S05]  /*14270*/  BSYNC B3 ;  /* 0x0000000000037941 */ /* 0x000fea0003800000 */
.L_x_1038:
[----:B------:R-:W-:Y:S01]  /*14280*/  VIADD R246, R48, 0xffffffff ;  /* 0xffffffff30f67836 */ /* 0x000fe20000000000 */
[----:B------:R-:W-:Y:S01]  /*14290*/  BSSY B0, `(.L_x_1108) ;  /* 0x000001f000007945 */ /* 0x000fe20003800000 */
[----:B-123--:R-:W-:Y:S01]  /*142a0*/  VIADD R6, R212, 0x40 ;  /* 0x00000040d4067836 */ /* 0x00efe20000000000 */
[----:B------:R-:W-:Y:S01]  /*142b0*/  LOP3.LUT R247, R148, 0xff, RZ, 0xc0, !PT ;  /* 0x000000ff94f77812 */ /* 0x000fe200078ec0ff */
[----:B------:R-:W-:Y:S02]  /*142c0*/  IMAD.SHL.U32 R9, R246, 0x80, RZ ;  /* 0x00000080f6097824 */ /* 0x000fe400078e00ff */
[----:B----4-:R-:W-:Y:S02]  /*142d0*/  VIADD R2, R212, 0x50 ;  /* 0x00000050d4027836 */ /* 0x010fe40000000000 */
[----:B------:R-:W-:Y:S02]  /*142e0*/  IMAD.IADD R5, R68, 0x1, -R9 ;  /* 0x0000000144057824 */ /* 0x000fe400078e0a09 */
[----:B------:R-:W-:-:S03]  /*142f0*/  VIADD R4, R212, 0x60 ;  /* 0x00000060d4047836 */ /* 0x000fc60000000000 */
[-C--:B------:R-:W-:Y:S02]  /*14300*/  ISETP.GE.AND P4, PT, R212, R5.reuse, PT ;  /* 0x00000005d400720c */ /* 0x080fe40003f86270 */
[-C--:B------:R-:W-:Y:S02]  /*14310*/  ISETP.GE.AND P2, PT, R8, R5.reuse, PT ;  /* 0x000000050800720c */ /* 0x080fe40003f46270 */
[-C--:B------:R-:W-:Y:S02]  /*14320*/  ISETP.GE.AND P1, PT, R30, R5.reuse, PT ;  /* 0x000000051e00720c */ /* 0x080fe40003f26270 */
[-C--:B------:R-:W-:Y:S02]  /*14330*/  ISETP.GE.AND P0, PT, R36, R5.reuse, PT ;  /* 0x000000052400720c */ /* 0x080fe40003f06270 */
[-C--:B------:R-:W-:Y:S02]  /*14340*/  ISETP.GE.AND P3, PT, R6, R5.reuse, PT ;  /* 0x000000050600720c */ /* 0x080fe40003f66270 */
[----:B------:R-:W-:-:S03]  /*14350*/  ISETP.GE.AND P6, PT, R2, R5, PT ;  /* 0x000000050200720c */ /* 0x000fc60003fc6270 */
[----:B------:R-:W-:Y:S10]  /*14360*/  @P4 BRA `(.L_x_1109) ;  /* 0x0000000000444947 */ /* 0x000ff40003800000 */
[C---:B------:R-:W-:Y:S02]  /*14370*/  LOP3.LUT R0, R247.reuse, 0x1, RZ, 0xc0, !PT ;  /* 0x00000001f7007812 */ /* 0x040fe400078ec0ff */
[----:B------:R-:W-:Y:S02]  /*14380*/  LOP3.LUT P4, RZ, R247, 0x2, RZ, 0xc0, !PT ;  /* 0x00000002f7ff7812 */ /* 0x000fe4000788c0ff */
[----:B------:R-:W-:-:S11]  /*14390*/  ISETP.NE.U32.AND P5, PT, R0, 0x1, PT ;  /* 0x000000010000780c */ /* 0x000fd60003fa5070 */
[----:B-----5:R-:W-:Y:S02]  /*143a0*/  @P4 IMAD.MOV.U32 R12, RZ, RZ, R236 ;  /* 0x000000ffff0c4224 */ /* 0x020fe400078e00ec */
[----:B------:R-:W-:Y:S01]  /*143b0*/  @!P5 MOV R14, R236 ;  /* 0x000000ec000ed202 */ /* 0x000fe20000000f00 */
[--C-:B------:R-:W-:Y:S02]  /*143c0*/  @!P5 IMAD.MOV.U32 R15, RZ, RZ, R235.reuse ;  /* 0x000000ffff0fd224 */ /* 0x100fe400078e00eb */
[----:B------:R-:W-:-:S03]  /*143d0*/  @P4 IMAD.MOV.U32 R13, RZ, RZ, R235 ;  /* 0x000000ffff0d4224 */ /* 0x000fc600078e00eb */
        /* <DEDUP_REMOVED lines=8> */
[----:B------:R1:W-:Y:S04]  /*14460*/  @P4 LDGSTS.E.BYPASS.LTC128B.128 [R243+0x8000], desc[UR6][R12.64+0x80] ;  /* 0x080000800cf34fae */ /* 0x0003e8000b901d46 */
[----:B------:R1:W-:Y:S02]  /*14470*/  @!P4 STS.128 [R243+0x8000], RZ ;  /* 0x008000fff300c388 */ /* 0x0003e40000000c00 */
.L_x_1109:
[----:B------:R-:W-:Y:S05]  /*14480*/  BSYNC B0 ;  /* 0x0000000000007941 */ /* 0x000fea0003800000 */
.L_x_1108:
[----:B------:R-:W-:Y:S04]  /*14490*/  BSSY B0, `(.L_x_1110) ;  /* 0x0000015000007945 */ /* 0x000fe80003800000 */
[----:B------:R-:W-:Y:S05]  /*144a0*/  @P2 BRA `(.L_x_1111) ;  /* 0x00000000004c2947 */ /* 0x000fea0003800000 */
[C---:B------:R-:W-:Y:S02]  /*144b0*/  LOP3.LUT R0, R247.reuse, 0x1, RZ, 0xc0, !PT ;  /* 0x00000001f7007812 */ /* 0x040fe400078ec0ff */
[----:B------:R-:W-:Y:S02]  /*144c0*/  LOP3.LUT P2, RZ, R247, 0x2, RZ, 0xc0, !PT ;  /* 0x00000002f7ff7812 */ /* 0x000fe4000784c0ff */
[----:B------:R-:W-:-:S13]  /*144d0*/  ISETP.NE.U32.AND P4, PT, R0, 0x1, PT ;  /* 0x000000010000780c */ /* 0x000fda0003f85070 */
[----:B-1----:R-:W-:-:S04]  /*144e0*/  @!P4 LEA R14, P5, R233, R236, 0x1 ;  /* 0x000000ece90ec211 */ /* 0x002fc800078a08ff */
[C---:B------:R-:W-:Y:S02]  /*144f0*/  @!P4 LEA.HI.X R15, R233.reuse, R235, R234, 0x1, P5 ;  /* 0x000000ebe90fc211 */ /* 0x040fe400028f0cea */
[----:B------:R-:W-:-:S03]  /*14500*/  @P2 IADD3 R7, P5, R233, R192, RZ ;  /* 0x000000c0e9072210 */ /* 0x000fc60007fbe0ff */
[----:B------:R-:W-:Y:S01]  /*14510*/  @!PT LDS RZ, [RZ] ;  /* 0x00000000fffff984 */ /* 0x000fe20000000800 */
[----:B------:R-:W-:Y:S01]  /*14520*/  @!PT LDS RZ, [RZ] ;  /* 0x00000000fffff984 */ /* 0x000fe20000000800 */
[----:B------:R-:W-:Y:S01]  /*14530*/  @!PT LDS RZ, [RZ] ;  /* 0x00000000fffff984 */ /* 0x000fe20000000800 */
[----:B------:R2:W-:Y:S02]  /*14540*/  @!P4 LDGSTS.E.BYPASS.LTC128B.128 [R243+0x4800], desc[UR6][R14.64] ;  /* 0x048000000ef3cfae */ /* 0x0005e4000b901d46 */
[----:B------:R-:W-:Y:S01]  /*14550*/  @P2 IMAD.X R3, R177, 0x1, R234, P5 ;  /* 0x00000001b1032824 */ /* 0x000fe200028e06ea */
[C---:B-----5:R-:W-:Y:S01]  /*14560*/  @P2 LEA R12, P5, R7.reuse, R216, 0x1 ;  /* 0x000000d8070c2211 */ /* 0x060fe200078a08ff */
[----:B------:R2:W-:Y:S03]  /*14570*/  @P4 STS.128 [R243+0x4800], RZ ;  /* 0x004800fff3004388 */ /* 0x0005e60000000c00 */
[----:B------:R-:W-:-:S05]  /*14580*/  @P2 LEA.HI.X R13, R7, R217, R3, 0x1, P5 ;  /* 0x000000d9070d2211 */ /* 0x000fca00028f0c03 */
[----:B------:R-:W-:Y:S01]  /*14590*/  @!PT LDS RZ, [RZ] ;  /* 0x00000000fffff984 */ /* 0x000fe20000000800 */
[----:B------:R-:W-:Y:S01]  /*145a0*/  @!PT LDS RZ, [RZ] ;  /* 0x00000000fffff984 */ /* 0x000fe20000000800 */
[----:B------:R-:W-:Y:S01]  /*145b0*/  @!PT LDS RZ, [RZ] ;  /* 0x00000000fffff984 */ /* 0x000fe20000000800 */
[----:B------:R2:W-:Y:S04]  /*145c0*/  @P2 LDGSTS.E.BYPASS.LTC128B.128 [R243+0x8800], desc[UR6][R12.64+0x80] ;  /* 0x088000800cf32fae */ /* 0x0005e8000b901d46 */
[----:B------:R2:W-:Y:S02]  /*145d0*/  @!P2 STS.128 [R243+0x8800], RZ ;  /* 0x008800fff300a388 */ /* 0x0005e40000000c00 */
.L_x_1111:
[----:B------:R-:W-:Y:S05]  /*145e0*/  BSYNC B0 ;  /* 0x0000000000007941 */ /* 0x000fea0003800000 */
.L_x_1110:
[----:B------:R-:W-:Y:S01]  /*145f0*/  BSSY B0, `(.L_x_1112) ;  /* 0x0000019000007945 */ /* 0x000fe20003800000 */
[----:B------:R-:W-:Y:S02]  /*14600*/  ISETP.GE.AND P5, PT, R4, R5, PT ;  /* 0x000000050400720c */ /* 0x000fe40003fa6270 */
[----:B------:R-:W-:Y:S01]  /*14610*/  IADD3 R0, R212, 0x70, RZ ;  /* 0x00000070d4007810 */ /* 0x000fe20007ffe0ff */
[----:B------:R-:W-:Y:S05]  /*14620*/  @P1 BRA `(.L_x_1113) ;  /* 0x0000000000541947 */ /* 0x000fea0003800000 */
[C---:B------:R-:W-:Y:S02]  /*14630*/  LOP3.LUT R3, R247.reuse, 0x1, RZ, 0xc0, !PT ;  /* 0x00000001f7037812 */ /* 0x040fe400078ec0ff */
[----:B------:R-:W-:Y:S02]  /*14640*/  LOP3.LUT P1, RZ, R247, 0x2, RZ, 0xc0, !PT ;  /* 0x00000002f7ff7812 */ /* 0x000fe4000782c0ff */
[----:B------:R-:W-:Y:S01]  /*14650*/  ISETP.NE.U32.AND P2, PT, R3, 0x1, PT ;  /* 0x000000010300780c */ /* 0x000fe20003f45070 */
[C---:B------:R-:W-:Y:S01]  /*14660*/  IMAD.SHL.U32 R3, R62.reuse, 0x20, RZ ;  /* 0x000000203e037824 */ /* 0x040fe200078e00ff */
[----:B-12--5:R-:W-:-:S11]  /*14670*/  SHF.L.U64.HI R12, R62, 0x5, R63 ;  /* 0x000000053e0c7819 */ /* 0x026fd6000001023f */
[----:B------:R-:W-:-:S04]  /*14680*/  @!P2 LEA R14, P4, R3, R236, 0x1 ;  /* 0x000000ec030ea211 */ /* 0x000fc800078808ff */
[C---:B------:R-:W-:Y:S02]  /*14690*/  @!P2 LEA.HI.X R15, R3.reuse, R235, R12, 0x1, P4 ;  /* 0x000000eb030fa211 */ /* 0x040fe400020f0c0c */
[----:B------:R-:W-:-:S03]  /*146a0*/  @P1 IADD3 R3, P4, R3, R192, RZ ;  /* 0x000000c003031210 */ /* 0x000fc60007f9e0ff */
[----:B------:R-:W-:Y:S01]  /*146b0*/  @!PT LDS RZ, [RZ] ;  /* 0x00000000fffff984 */ /* 0x000fe20000000800 */
[----:B------:R-:W-:Y:S01]  /*146c0*/  @!PT LDS RZ, [RZ] ;  /* 0x00000000fffff984 */ /* 0x000fe20000000800 */
[----:B------:R-:W-:Y:S01]  /*146d0*/  @!PT LDS RZ, [RZ] ;  /* 0x00000000fffff984 */ /* 0x000fe20000000800 */
[----:B------:R3:W-:Y:S02]  /*146e0*/  @!P2 LDGSTS.E.BYPASS.LTC128B.128 [R243+0x5000], desc[UR6][R14.64] ;  /* 0x050000000ef3afae */ /* 0x0007e4000b901d46 */
[----:B------:R-:W-:Y:S01]  /*146f0*/  @P1 IMAD.X R12, R12, 0x1, R177, P4 ;  /* 0x000000010c0c1824 */ /* 0x000fe200020e06b1 */
[C---:B------:R-:W-:Y:S01]  /*14700*/  @P1 LEA R16, P4, R3.reuse, R216, 0x1 ;  /* 0x000000d803101211 */ /* 0x040fe200078808ff */
[----:B------:R3:W-:Y:S03]  /*14710*/  @P2 STS.128 [R243+0x5000], RZ ;  /* 0x005000fff3002388 */ /* 0x0007e60000000c00 */
[----:B------:R-:W-:-:S05]  /*14720*/  @P1 LEA.HI.X R17, R3, R217, R12, 0x1, P4 ;  /* 0x000000d903111211 */ /* 0x000fca00020f0c0c */
[----:B------:R-:W-:Y:S01]  /*14730*/  @!PT LDS RZ, [RZ] ;  /* 0x00000000fffff984 */ /* 0x000fe20000000800 */
[----:B------:R-:W-:Y:S01]  /*14740*/  @!PT LDS RZ, [RZ] ;  /* 0x00000000fffff984 */ /* 0x000fe20000000800 */
[----:B------:R-:W-:Y:S01]  /*14750*/  @!PT LDS RZ, [RZ] ;  /* 0x00000000fffff984 */ /* 0x000fe20000000800 */
[----:B------:R3:W-:Y:S04]  /*14760*/  @P1 LDGSTS.E.BYPASS.LTC128B.128 [R243+0x9000], desc[UR6][R16.64+0x80] ;  /* 0x0900008010f31fae */ /* 0x0007e8000b901d46 */
[----:B------:R3:W-:Y:S02]  /*14770*/  @!P1 STS.128 [R243+0x9000], RZ ;  /* 0x009000fff3009388 */ /* 0x0007e40000000c00 */
.L_x_1113:
[----:B------:R-:W-:Y:S05]  /*14780*/  BSYNC B0 ;  /* 0x0000000000007941 */ /* 0x000fea0003800000 */
.L_x_1112:
[----:B------:R-:W-:Y:S01]  /*14790*/  BSSY B0, `(.L_x_1114) ;  /* 0x000001b000007945 */ /* 0x000fe20003800000 */
[----:B------:R-:W-:-:S03]  /*147a0*/  ISETP.GE.AND P4, PT, R0, R5, PT ;  /* 0x000000050000720c */ /* 0x000fc60003f86270 */
[----:B------:R-:W-:Y:S10]  /*147b0*/  @P0 BRA `(.L_x_1115) ;  /* 0x0000000000600947 */ /* 0x000ff40003800000 */
[C---:B------:R-:W-:Y:S02]  /*147c0*/  LOP3.LUT R3, R247.reuse, 0x1, RZ, 0xc0, !PT ;  /* 0x00000001f7037812 */ /* 0x040fe400078ec0ff */
[----:B------:R-:W-:Y:S02]  /*147d0*/  LOP3.LUT P0, RZ, R247, 0x2, RZ, 0xc0, !PT ;  /* 0x00000002f7ff7812 */ /* 0x000fe4000780c0ff */
[----:B------:R-:W-:-:S11]  /*147e0*/  ISETP.NE.U32.AND P1, PT, R3, 0x1, PT ;  /* 0x000000010300780c */ /* 0x000fd60003f25070 */
[----:B------:R-:W-:Y:S02]  /*147f0*/  @P0 IMAD.MOV.U32 R176, RZ, RZ, R192 ;  /* 0x000000ffffb00224 */ /* 0x000fe400078e00c0 */
[----:B-123--:R-:W-:Y:S01]  /*14800*/  @!P1 MOV R14, R236 ;  /* 0x000000ec000e9202 */ /* 0x00efe20000000f00 */
[----:B------:R-:W-:Y:S02]  /*14810*/  @!P1 IMAD.MOV.U32 R15, RZ, RZ, R235 ;  /* 0x000000ffff0f9224 */ /* 0x000fe400078e00eb */
[----:B------:R-:W-:Y:S02]  /*14820*/  @P0 IMAD R3, R63, 0x30, RZ ;  /* 0x000000303f030824 */ /* 0x000fe400078e02ff */
[----:B-----5:R-:W-:-:S04]  /*14830*/  @P0 IMAD.WIDE.U32 R12, R62, 0x30, R176 ;  /* 0x000000303e0c0825 */ /* 0x020fc800078e00b0 */
[----:B------:R-:W-:Y:S01]  /*14840*/  @!P1 IMAD R7, R63, 0x60, RZ ;  /* 0x000000603f079824 */ /* 0x000fe200078e02ff */
[----:B------:R-:W-:Y:S01]  /*14850*/  @P0 IADD3 R3, R3, R13, RZ ;  /* 0x0000000d03030210 */ /* 0x000fe20007ffe0ff */
[----:B------:R-:W-:Y:S01]  /*14860*/  @!P1 IMAD.WIDE.U32 R14, R62, 0x60, R14 ;  /* 0x000000603e0e9825 */ /* 0x000fe200078e000e */
[----:B------:R-:W-:-:S03]  /*14870*/  @P0 LEA R16, P2, R12, R216, 0x1 ;  /* 0x000000d80c100211 */ /* 0x000fc600078408ff */
[----:B------:R-:W-:Y:S01]  /*14880*/  @!P1 IMAD.IADD R15, R7, 0x1, R15 ;  /* 0x00000001070f9824 */ /* 0x000fe200078e020f */
[----:B------:R-:W-:-:S04]  /*14890*/  @P0 LEA.HI.X R17, R12, R217, R3, 0x1, P2 ;  /* 0x000000d90c110211 */ /* 0x000fc800010f0c03 */
        /* <DEDUP_REMOVED lines=10> */
.L_x_1115:
[----:B------:R-:W-:Y:S05]  /*14940*/  BSYNC B0 ;  /* 0x0000000000007941 */ /* 0x000fea0003800000 */
.L_x_1114:
[----:B------:R-:W-:Y:S04]  /*14950*/  BSSY B0, `(.L_x_1116) ;  /* 0x0000017000007945 */ /* 0x000fe80003800000 */
[----:B------:R-:W-:Y:S05]  /*14960*/  @P3 BRA `(.L_x_1117) ;  /* 0x0000000000543947 */ /* 0x000fea0003800000 */
[C---:B------:R-:W-:Y:S02]  /*14970*/  LOP3.LUT R3, R247.reuse, 0x1, RZ, 0xc0, !PT ;  /* 0x00000001f7037812 */ /* 0x040fe400078ec0ff */
[----:B------:R-:W-:Y:S02]  /*14980*/  LOP3.LUT P0, RZ, R247, 0x2, RZ, 0xc0, !PT ;  /* 0x00000002f7ff7812 */ /* 0x000fe4000780c0ff */
[----:B------:R-:W-:Y:S01]  /*14990*/  ISETP.NE.U32.AND P1, PT, R3, 0x1, PT ;  /* 0x000000010300780c */ /* 0x000fe20003f25070 */
[C---:B------:R-:W-:Y:S01]  /*149a0*/  IMAD.SHL.U32 R3, R62.reuse, 0x40, RZ ;  /* 0x000000403e037824 */ /* 0x040fe200078e00ff */
[----:B-12--5:R-:W-:-:S09]  /*149b0*/  SHF.L.U64.HI R12, R62, 0x6, R63 ;  /* 0x000000063e0c7819 */ /* 0x026fd2000001023f */
[C---:B------:R-:W-:Y:S02]  /*149c0*/  @P0 IADD3 R13, P2, R3.reuse, R192, RZ ;  /* 0x000000c0030d0210 */ /* 0x040fe40007f5e0ff */
[----:B---34-:R-:W-:-:S03]  /*149d0*/  @!P1 LEA R14, P3, R3, R236, 0x1 ;  /* 0x000000ec030e9211 */ /* 0x018fc600078608ff */
[----:B------:R-:W-:Y:S01]  /*149e0*/  @P0 IMAD.X R7, R12, 0x1, R177, P2 ;  /* 0x000000010c070824 */ /* 0x000fe200010e06b1 */
[----:B------:R-:W-:Y:S02]  /*149f0*/  @!P1 LEA.HI.X R15, R3, R235, R12, 0x1, P3 ;  /* 0x000000eb030f9211 */ /* 0x000fe400018f0c0c */
[----:B------:R-:W-:-:S03]  /*14a00*/  @P0 LEA R12, P2, R13, R216, 0x1 ;  /* 0x000000d80d0c0211 */ /* 0x000fc600078408ff */
[----:B------:R-:W-:Y:S01]  /*14a10*/  @!PT LDS RZ, [RZ] ;  /* 0x00000000fffff984 */ /* 0x000fe20000000800 */
[----:B------:R-:W-:Y:S01]  /*14a20*/  @!PT LDS RZ, [RZ] ;  /* 0x00000000fffff984 */ /* 0x000fe20000000800 */
[----:B------:R-:W-:Y:S01]  /*14a30*/  @!PT LDS RZ, [RZ] ;  /* 0x00000000fffff984 */ /* 0x000fe20000000800 */
[----:B------:R1:W-:Y:S01]  /*14a40*/  @!P1 LDGSTS.E.BYPASS.LTC128B.128 [R243+0x6000], desc[UR6][R14.64] ;  /* 0x060000000ef39fae */ /* 0x0003e2000b901d46 */
[----:B------:R-:W-:-:S03]  /*14a50*/  @P0 LEA.HI.X R13, R13, R217, R7, 0x1, P2 ;  /* 0x000000d90d0d0211 */ /* 0x000fc600010f0c07 */
[----:B------:R1:W-:Y:S04]  /*14a60*/  @P1 STS.128 [R243+0x6000], RZ ;  /* 0x006000fff3001388 */ /* 0x0003e80000000c00 */
[----:B------:R-:W-:Y:S01]  /*14a70*/  @!PT LDS RZ, [RZ] ;  /* 0x00000000fffff984 */ /* 0x000fe20000000800 */
[----:B------:R-:W-:Y:S01]  /*14a80*/  @!PT LDS RZ, [RZ] ;  /* 0x00000000fffff984 */ /* 0x000fe20000000800 */
[----:B------:R-:W-:Y:S01]  /*14a90*/  @!PT LDS RZ, [RZ] ;  /* 0x00000000fffff984 */ /* 0x000fe20000000800 */
[----:B------:R1:W-:Y:S04]  /*14aa0*/  @P0 LDGSTS.E.BYPASS.LTC128B.128 [R243+0xa000], desc[UR6][R12.64+0x80] ;  /* 0x0a0000800cf30fae */ /* 0x0003e8000b901d46 */
[----:B------:R1:W-:Y:S02]  /*14ab0*/  @!P0 STS.128 [R243+0xa000], RZ ;  /* 0x00a000fff3008388 */ /* 0x0003e40000000c00 */
.L_x_1117:
[----:B------:R-:W-:Y:S05]  /*14ac0*/  BSYNC B0 ;  /* 0x0000000000007941 */ /* 0x000fea0003800000 */
.L_x_1116:
[----:B------:R-:W-:Y:S04]  /*14ad0*/  BSSY B0, `(.L_x_1118) ;  /* 0x000001b000007945 */ /* 0x000fe80003800000 */
[----:B------:R-:W-:Y:S05]  /*14ae0*/  @P6 BRA `(.L_x_1119) ;  /* 0x0000000000646947 */ /* 0x000fea0003800000 */
[C---:B------:R-:W-:Y:S02]  /*14af0*/  LOP3.LUT R3, R247.reuse, 0x1, RZ, 0xc0, !PT ;  /* 0x00000001f7037812 */ /* 0x040fe400078ec0ff */
[----:B------:R-:W-:Y:S02]  /*14b00*/  LOP3.LUT P0, RZ, R247, 0x2, RZ, 0xc0, !PT ;  /* 0x00000002f7ff7812 */ /* 0x000fe4000780c0ff */
[----:B------:R-:W-:-:S11]  /*14b10*/  ISETP.NE.U32.AND P1, PT, R3, 0x1, PT ;  /* 0x000000010300780c */ /* 0x000fd60003f25070 */
[----:B-12--5:R-:W-:Y:S02]  /*14b20*/  @P0 IMAD.MOV.U32 R12, RZ, RZ, R192 ;  /* 0x000000ffff0c0224 */ /* 0x026fe400078e00c0 */
[----:B------:R-:W-:Y:S01]  /*14b30*/  @P0 IMAD.MOV.U32 R13, RZ, RZ, R177 ;  /* 0x000000ffff0d0224 */ /* 0x000fe200078e00b1 */
[----:B---34-:R-:W-:Y:S01]  /*14b40*/  @!P1 MOV R14, R236 ;  /* 0x000000ec000e9202 */ /* 0x018fe20000000f00 */
[----:B------:R-:W-:Y:S02]  /*14b50*/  @!P1 IMAD.MOV.U32 R15, RZ, RZ, R235 ;  /* 0x000000ffff0f9224 */ /* 0x000fe400078e00eb */
[----:B------:R-:W-:Y:S02]  /*14b60*/  @P0 IMAD R7, R63, 0x50, RZ ;  /* 0x000000503f070824 */ /* 0x000fe400078e02ff */
[----:B------:R-:W-:-:S04]  /*14b70*/  @P0 IMAD.WIDE.U32 R12, R62, 0x50, R12 ;  /* 0x000000503e0c0825 */ /* 0x000fc800078e000c */
[----:B------:R-:W-:Y:S01]  /*14b80*/  @!P1 IMAD R3, R63, 0xa0, RZ ;  /* 0x000000a03f039824 */ /* 0x000fe200078e02ff */
[----:B------:R-:W-:Y:S01]  /*14b90*/  @P0 IADD3 R7, R13, R7, RZ ;  /* 0x000000070d070210 */ /* 0x000fe20007ffe0ff */
[----:B------:R-:W-:Y:S01]  /*14ba0*/  @!P1 IMAD.WIDE.U32 R14, R62, 0xa0, R14 ;  /* 0x000000a03e0e9825 */ /* 0x000fe200078e000e */
[----:B------:R-:W-:-:S04]  /*14bb0*/  @P0 LEA R16, P2, R12, R216, 0x1 ;  /* 0x000000d80c100211 */ /* 0x000fc800078408ff */
[----:B------:R-:W-:Y:S02]  /*14bc0*/  @!P1 IADD3 R15, R3, R15, RZ ;  /* 0x0000000f030f9210 */ /* 0x000fe40007ffe0ff */
[----:B------:R-:W-:-:S03]  /*14bd0*/  @P0 LEA.HI.X R17, R12, R217, R7, 0x1, P2 ;  /* 0x000000d90c110211 */ /* 0x000fc600010f0c07 */
        /* <DEDUP_REMOVED lines=10> */
.L_x_1119:
[----:B------:R-:W-:Y:S05]  /*14c80*/  BSYNC B0 ;  /* 0x0000000000007941 */ /* 0x000fea0003800000 */
.L_x_1118:
        /* <DEDUP_REMOVED lines=27> */
.L_x_1121:
[----:B------:R-:W-:Y:S05]  /*14e40*/  BSYNC B0 ;  /* 0x0000000000007941 */ /* 0x000fea0003800000 */
.L_x_1120:
[----:B------:R-:W-:Y:S04]  /*14e50*/  BSSY B0, `(.L_x_1122) ;  /* 0x000001b000007945 */ /* 0x000fe80003800000 */
[----:B------:R-:W-:Y:S05]  /*14e60*/  @P4 BRA `(.L_x_1123) ;  /* 0x0000000000644947 */ /* 0x000fea0003800000 */
[C---:B------:R-:W-:Y:S01]  /*14e70*/  LOP3.LUT R3, R247.reuse, 0x1, RZ, 0xc0, !PT ;  /* 0x00000001f7037812 */ /* 0x040fe200078ec0ff */
[----:B-12--5:R-:W-:Y:S01]  /*14e80*/  IMAD.MOV.U32 R12, RZ, RZ, R192 ;  /* 0x000000ffff0c7224 */ /* 0x026fe200078e00c0 */
[----:B------:R-:W-:Y:S01]  /*14e90*/  LOP3.LUT P0, RZ, R247, 0x2, RZ, 0xc0, !PT ;  /* 0x00000002f7ff7812 */ /* 0x000fe2000780c0ff */
[----:B------:R-:W-:Y:S01]  /*14ea0*/  IMAD.MOV.U32 R13, RZ, RZ, R177 ;  /* 0x000000ffff0d7224 */ /* 0x000fe200078e00b1 */
[----:B------:R-:W-:Y:S01]  /*14eb0*/  ISETP.NE.U32.AND P1, PT, R3, 0x1, PT ;  /* 0x000000010300780c */ /* 0x000fe20003f25070 */
[----:B------:R-:W-:Y:S02]  /*14ec0*/  IMAD R3, R63, 0x70, RZ ;  /* 0x000000703f037824 */ /* 0x000fe400078e02ff */
[----:B------:R-:W-:-:S05]  /*14ed0*/  IMAD.WIDE.U32 R12, R62, 0x70, R12 ;  /* 0x000000703e0c7825 */ /* 0x000fca00078e000c */
[----:B------:R-:W-:-:S03]  /*14ee0*/  IADD3 R3, R13, R3, RZ ;  /* 0x000000030d037210 */ /* 0x000fc60007ffe0ff */
[C---:B---34-:R-:W-:Y:S02]  /*14ef0*/  @P0 LEA R16, P2, R12.reuse, R216, 0x1 ;  /* 0x000000d80c100211 */ /* 0x058fe400078408ff */
[----:B------:R-:W-:Y:S01]  /*14f00*/  @!P1 MOV R14, R236 ;  /* 0x000000ec000e9202 */ /* 0x000fe20000000f00 */
[----:B------:R-:W-:Y:S01]  /*14f10*/  @!P1 IMAD.MOV.U32 R15, RZ, RZ, R235 ;  /* 0x000000ffff0f9224 */ /* 0x000fe200078e00eb */
[----:B------:R-:W-:Y:S01]  /*14f20*/  @P0 LEA.HI.X R17, R12, R217, R3, 0x1, P2 ;  /* 0x000000d90c110211 */ /* 0x000fe200010f0c03 */
[----:B------:R-:W-:Y:S02]  /*14f30*/  @!P1 IMAD R63, R63, 0xe0, RZ ;  /* 0x000000e03f3f9824 */ /* 0x000fe400078e02ff */
[----:B------:R-:W-:-:S05]  /*14f40*/  @!P1 IMAD.WIDE.U32 R14, R62, 0xe0, R14 ;  /* 0x000000e03e0e9825 */ /* 0x000fca00078e000e */
[----:B------:R-:W-:-:S05]  /*14f50*/  @!P1 IADD3 R15, R63, R15, RZ ;  /* 0x0000000f3f0f9210 */ /* 0x000fca0007ffe0ff */
        /* <DEDUP_REMOVED lines=10> */
.L_x_1123:
[----:B------:R-:W-:Y:S05]  /*15000*/  BSYNC B0 ;  /* 0x0000000000007941 */ /* 0x000fea0003800000 */
.L_x_1122:
[----:B------:R-:W0:Y:S01]  /*15010*/  LDGDEPBAR ;  /* 0x00000000000079af */ /* 0x000e220000000000 */
[-C--:B------:R-:W-:Y:S02]  /*15020*/  ISETP.GE.AND P4, PT, R2, R5.reuse, PT ;  /* 0x000000050200720c */ /* 0x080fe40003f86270 */
[-C--:B------:R-:W-:Y:S01]  /*15030*/  ISETP.GE.AND P1, PT, R212, R5.reuse, PT ;  /* 0x00000005d400720c */ /* 0x080fe20003f26270 */
[----:B------:R3:W5:Y:S02]  /*15040*/  LD.E R2, desc[UR6][R10.64+0x188] ;  /* 0x000188060a027980 */ /* 0x000764000c101900 */
[----:B-12--5:R-:W-:Y:S01]  /*15050*/  SHF.R.S32.HI R12, RZ, 0x4, R175 ;  /* 0x00000004ff0c7819 */ /* 0x026fe200000114af */
[----:B------:R-:W-:Y:S01]  /*15060*/  BSSY B0, `(.L_x_1124) ;  /* 0x000001b000007945 */ /* 0x000fe20003800000 */
[----:B------:R-:W-:Y:S02]  /*15070*/  ISETP.GE.AND P3, PT, R8, R5, PT ;  /* 0x000000050800720c */ /* 0x000fe40003f66270 */
[----:B------:R-:W-:-:S02]  /*15080*/  LEA.HI R175, R175, R12, RZ, 0x1 ;  /* 0x0000000cafaf7211 */ /* 0x000fc400078f08ff */
[-C--:B------:R-:W-:Y:S02]  /*15090*/  ISETP.GE.AND P0, PT, R30, R5.reuse, PT ;  /* 0x000000051e00720c */ /* 0x080fe40003f06270 */
[-C--:B------:R-:W-:Y:S02]  /*150a0*/  ISETP.GE.AND P6, PT, R36, R5.reuse, PT ;  /* 0x000000052400720c */ /* 0x080fe40003fc6270 */
[----:B------:R-:W-:Y:S02]  /*150b0*/  ISETP.GE.AND P5, PT, R6, R5, PT ;  /* 0x000000050600720c */ /* 0x000fe40003fa6270 */
[----:B------:R-:W-:Y:S01]  /*150c0*/  LOP3.LUT R175, R175, 0xfffffffe, RZ, 0xc0, !PT ;  /* 0xfffffffeafaf7812 */ /* 0x000fe200078ec0ff */
[----:B------:R-:W-:-:S04]  /*150d0*/  DEPBAR.LE SB0, 0x0 ;  /* 0x000080000000791a */ /* 0x000fc80000000000 */
[----:B------:R-:W-:Y:S06]  /*150e0*/  BAR.SYNC.DEFER_BLOCKING 0x0 ;  /* 0x0000000000007b1d */ /* 0x000fec0000010000 */
[----:B------:R3:W-:Y:S04]  /*150f0*/  @P1 STS.128 [R243+0xc000], RZ ;  /* 0x00c000fff3001388 */ /* 0x0007e80000000c00 */
[----:B------:R3:W-:Y:S01]  /*15100*/  @P1 STS.128 [R243+0x10000], RZ ;  /* 0x010000fff3001388 */ /* 0x0007e20000000c00 */
[----:B------:R-:W-:Y:S05]  /*15110*/  @P1 BRA `(.L_x_1125) ;  /* 0x00000000003c1947 */ /* 0x000fea0003800000 */
[C---:B------:R-:W-:Y:S02]  /*15120*/  LOP3.LUT R3, R247.reuse, 0x1, RZ, 0xc0, !PT ;  /* 0x00000001f7037812 */ /* 0x040fe400078ec0ff */
[----:B------:R-:W-:Y:S02]  /*15130*/  LOP3.LUT P1, RZ, R247, 0x2, RZ, 0xc0, !PT ;  /* 0x00000002f7ff7812 */ /* 0x000fe4000782c0ff */
[----:B------:R-:W-:-:S13]  /*15140*/  ISETP.NE.U32.AND P2, PT, R3, 0x1, PT ;  /* 0x000000010300780c */ /* 0x000fda0003f45070 */
[----:B------:R-:W-:Y:S02]  /*15150*/  @!P2 IMAD.MOV.U32 R6, RZ, RZ, R152 ;  /* 0x000000ffff06a224 */ /* 0x000fe400078e0098 */
[----:B------:R-:W-:-:S05]  /*15160*/  @!P2 IMAD.MOV.U32 R7, RZ, RZ, R153 ;  /* 0x000000ffff07a224 */ /* 0x000fca00078e0099 */
        /* <DEDUP_REMOVED lines=10> */
.L_x_1125:
[----:B------:R-:W-:Y:S05]  /*15210*/  BSYNC B0 ;  /* 0x0000000000007941 */ /* 0x000fea0003800000 */
.L_x_1124:
[----:B------:R2:W-:Y:S01]  /*15220*/  @P3 STS.128 [R243+0xc800], RZ ;  /* 0x00c800fff3003388 */ /* 0x0005e20000000c00 */
[----:B------:R-:W-:Y:S03]  /*15230*/  BSSY B0, `(.L_x_1126) ;  /* 0x0000014000007945 */ /* 0x000fe60003800000 */
[----:B------:R2:W-:Y:S01]  /*15240*/  @P3 STS.128 [R243+0x10800], RZ ;  /* 0x010800fff3003388 */ /* 0x0005e20000000c00 */
[----:B------:R-:W-:Y:S05]  /*15250*/  @P3 BRA `(.L_x_1127) ;  /* 0x0000000000443947 */ /* 0x000fea0003800000 */
[C---:B------:R-:W-:Y:S02]  /*15260*/  LOP3.LUT R3, R247.reuse, 0x1, RZ, 0xc0, !PT ;  /* 0x00000001f7037812 */ /* 0x040fe400078ec0ff */
[----:B------:R-:W-:Y:S02]  /*15270*/  LOP3.LUT P2, RZ, R247, 0x2, RZ, 0xc0, !PT ;  /* 0x00000002f7ff7812 */ /* 0x000fe4000784c0ff */
[----:B------:R-:W-:-:S13]  /*15280*/  ISETP.NE.U32.AND P3, PT, R3, 0x1, PT ;  /* 0x000000010300780c */ /* 0x000fda0003f65070 */
[----:B---34-:R-:W-:-:S04]  /*15290*/  @!P3 LEA R14, P1, R231, R152, 0x1 ;  /* 0x00000098e70eb211 */ /* 0x018fc800078208ff */
[C---:B------:R-:W-:Y:S02]  /*152a0*/  @!P3 LEA.HI.X R15, R231.reuse, R153, R232, 0x1, P1 ;  /* 0x00000099e70fb211 */ /* 0x040fe400008f0ce8 */
[----:B-1----:R-:W-:-:S03]  /*152b0*/  @P2 LEA R6, P1, R231, R152, 0x1 ;  /* 0x00000098e7062211 */ /* 0x002fc600078208ff */
        /* <DEDUP_REMOVED lines=11> */
.L_x_1127:
[----:B------:R-:W-:Y:S05]  /*15370*/  BSYNC B0 ;  /* 0x0000000000007941 */ /* 0x000fea0003800000 */
.L_x_1126:
[----:B------:R2:W-:Y:S01]  /*15380*/  @P0 STS.128 [R243+0xd000], RZ ;  /* 0x00d000fff3000388 */ /* 0x0005e20000000c00 */
[----:B------:R-:W-:Y:S01]  /*15390*/  IMAD.SHL.U32 R3, R65, 0x40, RZ ;  /* 0x0000004041037824 */ /* 0x000fe200078e00ff */
[----:B------:R-:W-:Y:S01]  /*153a0*/  ISETP.GE.AND P3, PT, R4, R5, PT ;  /* 0x000000050400720c */ /* 0x000fe20003f66270 */
[----:B------:R-:W-:Y:S01]  /*153b0*/  IMAD.SHL.U32 R172, R172, 0x40, RZ ;  /* 0x00000040acac7824 */ /* 0x000fe200078e00ff */
[----:B------:R2:W-:Y:S01]  /*153c0*/  @P0 STS.128 [R243+0x11000], RZ ;  /* 0x011000fff3000388 */ /* 0x0005e20000000c00 */
[----:B------:R-:W-:Y:S01]  /*153d0*/  IMAD.IADD R175, R12, 0x1, -R175 ;  /* 0x000000010caf7824 */ /* 0x000fe200078e0aaf */
[----:B------:R-:W-:Y:S01]  /*153e0*/  LOP3.LUT R3, R3, 0x1c0, RZ, 0xc0, !PT ;  /* 0x000001c003037812 */ /* 0x000fe200078ec0ff */
[----:B------:R-:W-:Y:S01]  /*153f0*/  IMAD.SHL.U32 R212, R212, 0x8, RZ ;  /* 0x00000008d4d47824 */ /* 0x000fe200078e00ff */
[----:B-1----:R-:W-:Y:S01]  /*15400*/  LOP3.LUT R7, R172, 0x1c0, RZ, 0xc0, !PT ;  /* 0x000001c0ac077812 */ /* 0x002fe200078ec0ff */
[----:B------:R-:W-:Y:S01]  /*15410*/  IMAD.SHL.U32 R4, R175, 0x8, RZ ;  /* 0x00000008af047824 */ /* 0x000fe200078e00ff */
[----:B------:R-:W-:Y:S01]  /*15420*/  BSSY B0, `(.L_x_1128) ;  /* 0x000001e000007945 */ /* 0x000fe20003800000 */
[----:B------:R-:W-:Y:S01]  /*15430*/  IMAD.SHL.U32 R8, R174, 0x40, RZ ;  /* 0x00000040ae087824 */ /* 0x000fe200078e00ff */
[----:B------:R-:W-:-:S02]  /*15440*/  LOP3.LUT R212, R3, 0x8, R212, 0xf8, !PT ;  /* 0x0000000803d47812 */ /* 0x000fc400078ef8d4 */
[----:B------:R-:W-:Y:S02]  /*15450*/  SHF.R.U32.HI R3, RZ, 0x3, R3 ;  /* 0x00000003ff037819 */ /* 0x000fe40000011603 */
[----:B------:R-:W-:Y:S02]  /*15460*/  LOP3.LUT R4, R7, 0x8, R4, 0xf8, !PT ;  /* 0x0000000807047812 */ /* 0x000fe400078ef804 */
[----:B------:R-:W-:Y:S02]  /*15470*/  LOP3.LUT R8, R8, 0xfffffe00, RZ, 0xc0, !PT ;  /* 0xfffffe0008087812 */ /* 0x000fe400078ec0ff */
[----:B------:R-:W-:Y:S02]  /*15480*/  SHF.R.U32.HI R7, RZ, 0x3, R7 ;  /* 0x00000003ff077819 */ /* 0x000fe40000011607 */
[----:B------:R-:W-:Y:S01]  /*15490*/  LOP3.LUT R212, R212, R3, RZ, 0x3c, !PT ;  /* 0x00000003d4d47212 */ /* 0x000fe200078e3cff */
[----:B------:R-:W-:Y:S01]  /*154a0*/  IMAD R230, R58, 0x400, R8 ;  /* 0x000004003ae67824 */ /* 0x000fe200078e0208 */
[----:B------:R-:W-:Y:S01]  /*154b0*/  LOP3.LUT R3, R4, R7, RZ, 0x3c, !PT ;  /* 0x0000000704037212 */ /* 0x000fe200078e3cff */
[----:B------:R-:W-:Y:S06]  /*154c0*/  @P0 BRA `(.L_x_1129) ;  /* 0x00000000004c0947 */ /* 0x000fec0003800000 */
[C---:B------:R-:W-:Y:S02]  /*154d0*/  LOP3.LUT R4, R247.reuse, 0x1, RZ, 0xc0, !PT ;  /* 0x00000001f7047812 */ /* 0x040fe400078ec0ff */
[----:B------:R-:W-:Y:S02]  /*154e0*/  LOP3.LUT P1, RZ, R247, 0x2, RZ, 0xc0, !PT ;  /* 0x00000002f7ff7812 */ /* 0x000fe4000782c0ff */
[----:B------:R-:W-:Y:S01]  /*154f0*/  ISETP.NE.U32.AND P2, PT, R4, 0x1, PT ;  /* 0x000000010400780c */ /* 0x000fe20003f45070 */
[C---:B------:R-:W-:Y:S01]  /*15500*/  IMAD.SHL.U32 R4, R60.reuse, 0x20, RZ ;  /* 0x000000203c047824 */ /* 0x040fe200078e00ff */
[----:B------:R-:W-:-:S11]  /*15510*/  SHF.L.U64.HI R6, R60, 0x5, R61 ;  /* 0x000000053c067819 */ /* 0x000fd6000001023d */
[----:B---34-:R-:W-:-:S04]  /*15520*/  @!P2 LEA R14, P0, R4, R152, 0x1 ;  /* 0x00000098040ea211 */ /* 0x018fc800078008ff */
[C---:B------:R-:W-:Y:S02]  /*15530*/  @!P2 LEA.HI.X R15, R4.reuse, R153, R6, 0x1, P0 ;  /* 0x00000099040fa211 */ /* 0x040fe400000f0c06 */
        /* <DEDUP_REMOVED lines=12> */
.L_x_1129:
[----:B------:R-:W-:Y:S05]  /*15600*/  BSYNC B0 ;  /* 0x0000000000007941 */ /* 0x000fea0003800000 */
.L_x_1128:
[----:B------:R1:W-:Y:S01]  /*15610*/  @P6 STS.128 [R243+0xd800], RZ ;  /* 0x00d800fff3006388 */ /* 0x0003e20000000c00 */
[----:B------:R-:W-:Y:S01]  /*15620*/  IMAD R229, R175, 0x200, R212 ;  /* 0x00000200afe57824 */ /* 0x000fe200078e02d4 */
[----:B------:R-:W-:Y:S01]  /*15630*/  BSSY B0, `(.L_x_1130) ;  /* 0x000001a000007945 */ /* 0x000fe20003800000 */
[----:B------:R-:W-:Y:S01]  /*15640*/  IMAD.IADD R230, R3, 0x1, R230 ;  /* 0x0000000103e67824 */ /* 0x000fe200078e02e6 */
[----:B------:R1:W-:Y:S01]  /*15650*/  @P6 STS.128 [R243+0x11800], RZ ;  /* 0x011800fff3006388 */ /* 0x0003e20000000c00 */
[----:B------:R-:W-:Y:S02]  /*15660*/  ISETP.GE.AND P0, PT, R0, R5, PT ;  /* 0x000000050000720c */ /* 0x000fe40003f06270 */
[----:B------:R-:W-:Y:S02]  /*15670*/  LEA R229, R229, UR4, 0x1 ;  /* 0x00000004e5e57c11 */ /* 0x000fe4000f8e08ff */
[----:B------:R-:W-:Y:S01]  /*15680*/  LEA R230, R230, UR4, 0x1 ;  /* 0x00000004e6e67c11 */ /* 0x000fe2000f8e08ff */
[----:B------:R-:W-:Y:S08]  /*15690*/  @P6 BRA `(.L_x_1131) ;  /* 0x00000000004c6947 */ /* 0x000ff00003800000 */
[C---:B------:R-:W-:Y:S02]  /*156a0*/  LOP3.LUT R0, R247.reuse, 0x1, RZ, 0xc0, !PT ;  /* 0x00000001f7007812 */ /* 0x040fe400078ec0ff */
[----:B------:R-:W-:Y:S02]  /*156b0*/  LOP3.LUT P1, RZ, R247, 0x2, RZ, 0xc0, !PT ;  /* 0x00000002f7ff7812 */ /* 0x000fe4000782c0ff */
[----:B------:R-:W-:-:S11]  /*156c0*/  ISETP.NE.U32.AND P2, PT, R0, 0x1, PT ;  /* 0x000000010000780c */ /* 0x000fd60003f45070 */
[C---:B------:R-:W-:Y:S02]  /*156d0*/  @P1 IMAD R0, R61.reuse, 0x60, RZ ;  /* 0x000000603d001824 */ /* 0x040fe400078e02ff */
[----:B------:R-:W-:Y:S02]  /*156e0*/  @!P2 IMAD R4, R61, 0x60, RZ ;  /* 0x000000603d04a824 */ /* 0x000fe400078e02ff */
[----:B-1----:R-:W-:-:S04]  /*156f0*/  @!P2 IMAD.WIDE.U32 R12, R60, 0x60, R152 ;  /* 0x000000603c0ca825 */ /* 0x002fc800078e0098 */
[----:B------:R-:W-:Y:S01]  /*15700*/  @P1 IMAD.WIDE.U32 R6, R60, 0x60, R152 ;  /* 0x000000603c061825 */ /* 0x000fe200078e0098 */
[----:B------:R-:W-:-:S04]  /*15710*/  @!P2 IADD3 R13, R4, R13, RZ ;  /* 0x0000000d040da210 */ /* 0x000fc80007ffe0ff */
[----:B------:R-:W-:Y:S01]  /*15720*/  @P1 IADD3 R7, R0, R7, RZ ;  /* 0x0000000700071210 */ /* 0x000fe20007ffe0ff */
        /* <DEDUP_REMOVED lines=10> */
.L_x_1131:
[----:B------:R-:W-:Y:S05]  /*157d0*/  BSYNC B0 ;  /* 0x0000000000007941 */ /* 0x000fea0003800000 */
.L_x_1130:
[----:B------:R1:W-:Y:S01]  /*157e0*/  @P5 STS.128 [R243+0xe000], RZ ;  /* 0x00e000fff3005388 */ /* 0x0003e20000000c00 */
[----:B------:R-:W-:Y:S03]  /*157f0*/  BSSY B0, `(.L_x_1132) ;  /* 0x0000016000007945 */ /* 0x000fe60003800000 */
[----:B------:R1:W-:Y:S01]  /*15800*/  @P5 STS.128 [R243+0x12000], RZ ;  /* 0x012000fff3005388 */ /* 0x0003e20000000c00 */
[----:B------:R-:W-:Y:S05]  /*15810*/  @P5 BRA `(.L_x_1133) ;  /* 0x00000000004c5947 */ /* 0x000fea0003800000 */
[C---:B------:R-:W-:Y:S02]  /*15820*/  LOP3.LUT R0, R247.reuse, 0x1, RZ, 0xc0, !PT ;  /* 0x00000001f7007812 */ /* 0x040fe400078ec0ff */
[----:B------:R-:W-:Y:S02]  /*15830*/  LOP3.LUT P2, RZ, R247, 0x2, RZ, 0xc0, !PT ;  /* 0x00000002f7ff7812 */ /* 0x000fe4000784c0ff */
[----:B------:R-:W-:Y:S01]  /*15840*/  ISETP.NE.U32.AND P5, PT, R0, 0x1, PT ;  /* 0x000000010000780c */ /* 0x000fe20003fa5070 */
[C---:B------:R-:W-:Y:S01]  /*15850*/  IMAD.SHL.U32 R0, R60.reuse, 0x40, RZ ;  /* 0x000000403c007824 */ /* 0x040fe200078e00ff */
[----:B------:R-:W-:-:S09]  /*15860*/  SHF.L.U64.HI R4, R60, 0x6, R61 ;  /* 0x000000063c047819 */ /* 0x000fd2000001023d */
[CC--:B-1----:R-:W-:Y:S02]  /*15870*/  @P2 LEA R6, P1, R0.reuse, R152.reuse, 0x1 ;  /* 0x0000009800062211 */ /* 0x0c2fe400078208ff */
[C---:B------:R-:W-:Y:S02]  /*15880*/  @!P5 LEA R12, P6, R0.reuse, R152, 0x1 ;  /* 0x00000098000cd211 */ /* 0x040fe400078c08ff */
[CCC-:B------:R-:W-:Y:S02]  /*15890*/  @P2 LEA.HI.X R7, R0.reuse, R153.reuse, R4.reuse, 0x1, P1 ;  /* 0x0000009900072211 */ /* 0x1c0fe400008f0c04 */
[----:B------:R-:W-:-:S05]  /*158a0*/  @!P5 LEA.HI.X R13, R0, R153, R4, 0x1, P6 ;  /* 0x00000099000dd211 */ /* 0x000fca00030f0c04 */
        /* <DEDUP_REMOVED lines=10> */
.L_x_1133:
[----:B------:R-:W-:Y:S05]  /*15950*/  BSYNC B0 ;  /* 0x0000000000007941 */ /* 0x000fea0003800000 */
.L_x_1132:
[----:B------:R1:W-:Y:S01]  /*15960*/  @P4 STS.128 [R243+0xe800], RZ ;  /* 0x00e800fff3004388 */ /* 0x0003e20000000c00 */
[----:B------:R-:W-:Y:S03]  /*15970*/  BSSY B0, `(.L_x_1134) ;  /* 0x0000016000007945 */ /* 0x000fe60003800000 */
[----:B------:R1:W-:Y:S01]  /*15980*/  @P4 STS.128 [R243+0x12800], RZ ;  /* 0x012800fff3004388 */ /* 0x0003e20000000c00 */
[----:B------:R-:W-:Y:S05]  /*15990*/  @P4 BRA `(.L_x_1135) ;  /* 0x00000000004c4947 */ /* 0x000fea0003800000 */
        /* <DEDUP_REMOVED lines=19> */
.L_x_1135:
[----:B------:R-:W-:Y:S05]  /*15ad0*/  BSYNC B0 ;  /* 0x0000000000007941 */ /* 0x000fea0003800000 */
.L_x_1134:
        /* <DEDUP_REMOVED lines=23> */
.L_x_1137:
[----:B------:R-:W-:Y:S05]  /*15c50*/  BSYNC B0 ;  /* 0x0000000000007941 */ /* 0x000fea0003800000 */
.L_x_1136:
[----:B------:R1:W-:Y:S01]  /*15c60*/  @P0 STS.128 [R243+0xf800], RZ ;  /* 0x00f800fff3000388 */ /* 0x0003e20000000c00 */
[----:B------:R-:W-:Y:S03]  /*15c70*/  BSSY B0, `(.L_x_1138) ;  /* 0x0000016000007945 */ /* 0x000fe60003800000 */
[----:B------:R1:W-:Y:S01]  /*15c80*/  @P0 STS.128 [R243+0x13800], RZ ;  /* 0x013800fff3000388 */ /* 0x0003e20000000c00 */
[----:B------:R-:W-:Y:S05]  /*15c90*/  @P0 BRA `(.L_x_1139) ;  /* 0x00000000004c0947 */ /* 0x000fea0003800000 */
[C---:B------:R-:W-:Y:S02]  /*15ca0*/  LOP3.LUT R0, R247.reuse, 0x1, RZ, 0xc0, !PT ;  /* 0x00000001f7007812 */ /* 0x040fe400078ec0ff */
[----:B------:R-:W-:Y:S02]  /*15cb0*/  LOP3.LUT P0, RZ, R247, 0x2, RZ, 0xc0, !PT ;  /* 0x00000002f7ff7812 */ /* 0x000fe4000780c0ff */
[----:B------:R-:W-:-:S11]  /*15cc0*/  ISETP.NE.U32.AND P1, PT, R0, 0x1, PT ;  /* 0x000000010000780c */ /* 0x000fd60003f25070 */
[----:B------:R-:W-:Y:S02]  /*15cd0*/  @P0 IMAD R0, R61, 0xe0, RZ ;  /* 0x000000e03d000824 */ /* 0x000fe400078e02ff */
[----:B-1----:R-:W-:-:S04]  /*15ce0*/  @!P1 IMAD.WIDE.U32 R6, R60, 0xe0, R152 ;  /* 0x000000e03c069825 */ /* 0x002fc800078e0098 */
[----:B------:R-:W-:Y:S02]  /*15cf0*/  @!P1 IMAD R61, R61, 0xe0, RZ ;  /* 0x000000e03d3d9824 */ /* 0x000fe400078e02ff */
[----:B------:R-:W-:-:S03]  /*15d00*/  @P0 IMAD.WIDE.U32 R4, R60, 0xe0, R152 ;  /* 0x000000e03c040825 */ /* 0x000fc600078e0098 */
[----:B------:R-:W-:Y:S02]  /*15d10*/  @!P1 IADD3 R7, R61, R7, RZ ;  /* 0x000000073d079210 */ /* 0x000fe40007ffe0ff */
[----:B------:R-:W-:-:S03]  /*15d20*/  @P0 IADD3 R5, R0, R5, RZ ;  /* 0x0000000500050210 */ /* 0x000fc60007ffe0ff */
        /* <DEDUP_REMOVED lines=10> */
.L_x_1139:
[----:B------:R-:W-:Y:S05]  /*15dd0*/  BSYNC B0 ;  /* 0x0000000000007941 */ /* 0x000fea0003800000 */
.L_x_1138:
[----:B------:R-:W-:Y:S01]  /*15de0*/  LDSM.16.M88.4 R132, [R230] ;  /* 0x00000000e684783b */ /* 0x000fe20000000200 */
[----:B------:R-:W-:Y:S01]  /*15df0*/  R2P PR, R65, 0x6 ;  /* 0x0000000641007804 */ /* 0x000fe20000000000 */
[C---:B------:R-:W-:Y:S01]  /*15e00*/  VIADD R0, R229.reuse, 0x4000 ;  /* 0x00004000e5007836 */ /* 0x040fe20000000000 */
[----:B------:R-:W-:Y:S01]  /*15e10*/  SHF.R.S32.HI R45, RZ, 0x1f, R64 ;  /* 0x0000001fff2d7819 */ /* 0x000fe20000011440 */
[----:B------:R-:W5:Y:S01]  /*15e20*/  LDSM.16.M88.4 R88, [R229+0x4000] ;  /* 0x00400000e558783b */ /* 0x000f620000000200 */
[----:B------:R-:W-:Y:S01]  /*15e30*/  VIADD R227, R229, 0x4020 ;  /* 0x00004020e5e37836 */ /* 0x000fe20000000000 */
[----:B------:R-:W-:Y:S01]  /*15e40*/  LOP3.LUT R3, R3, R8, RZ, 0xfc, !PT ;  /* 0x0000000803037212 */ /* 0x000fe200078efcff */
[--C-:B------:R-:W-:Y:S01]  /*15e50*/  IMAD R228, R49, 0x2, R230.reuse ;  /* 0x0000000231e47824 */ /* 0x100fe200078e02e6 */
[----:B------:R-:W2:Y:S01]  /*15e60*/  LDSM.16.M88.4 R80, [R229+0x4800] ;  /* 0x00480000e550783b */ /* 0x000ea20000000200 */
[----:B------:R-:W-:Y:S01]  /*15e70*/  IMAD R226, R47, 0x2, R230 ;  /* 0x000000022fe27824 */ /* 0x000fe200078e02e6 */
[----:B------:R-:W-:Y:S01]  /*15e80*/  LEA.HI R45, R45, R64, RZ, 0x2 ;  /* 0x000000402d2d7211 */ /* 0x000fe200078f10ff */
[----:B------:R-:W-:Y:S01]  /*15e90*/  IMAD R225, R47, 0x2, R228 ;  /* 0x000000022fe17824 */ /* 0x000fe200078e02e4 */
[----:B------:R-:W2:Y:S01]  /*15ea0*/  LDSM.16.M88.4 R72, [R229+0x5000] ;  /* 0x00500000e548783b */ /* 0x000ea20000000200 */
[----:B------:R-:W-:Y:S01]  /*15eb0*/  IMAD.SHL.U32 R56, R56, 0x2, RZ ;  /* 0x0000000238387824 */ /* 0x000fe200078e00ff */
[----:B------:R-:W-:Y:S01]  /*15ec0*/  SHF.R.S32.HI R45, RZ, 0x2, R45 ;  /* 0x00000002ff2d7819 */ /* 0x000fe2000001142d */
[----:B------:R-:W-:Y:S01]  /*15ed0*/  @P1 VIADD R227, R0, 0xffffffe0 ;  /* 0xffffffe000e31836 */ /* 0x000fe20000000000 */
[----:B------:R-:W2:Y:S01]  /*15ee0*/  LDSM.16.M88.4 R52, [R229+0x5800] ;  /* 0x00580000e534783b */ /* 0x000ea20000000200 */
[----:B------:R-:W-:Y:S01]  /*15ef0*/  IMAD.MOV.U32 R0, RZ, RZ, 0x40 ;  /* 0x00000040ff007424 */ /* 0x000fe200078e00ff */
[----:B------:R-:W-:Y:S01]  /*15f00*/  BSSY B1, `(.L_x_1140) ;  /* 0x0000247000017945 */ /* 0x000fe20003800000 */
[----:B------:R-:W-:Y:S01]  /*15f10*/  IMAD R45, R58, 0x10, R45 ;  /* 0x000000103a2d7824 */ /* 0x000fe200078e022d */
[----:B------:R-:W2:Y:S01]  /*15f20*/  LDSM.16.M88.4 R36, [R229+0x6000] ;  /* 0x00600000e524783b */ /* 0x000ea20000000200 */
[C---:B------:R-:W-:Y:S01]  /*15f30*/  VIADD R219, R227.reuse, 0x800 ;  /* 0x00000800e3db7836 */ /* 0x040fe20000000000 */
[----:B------:R-:W-:Y:S01]  /*15f40*/  SEL R0, R0, 0xffffffc0, !P2 ;  /* 0xffffffc000007807 */ /* 0x000fe20005000000 */
[----:B------:R-:W-:Y:S01]  /*15f50*/  VIADD R218, R227, 0x1000 ;  /* 0x00001000e3da7836 */ /* 0x000fe20000000000 */
[----:B------:R-:W2:Y:S01]  /*15f60*/  LDSM.16.M88.4 R28, [R229+0x6800] ;  /* 0x00680000e51c783b */ /* 0x000ea20000000200 */
[----:B------:R-:W-:Y:S01]  /*15f70*/  IADD3 R45, R45, 0x1, R66 ;  /* 0x000000012d2d7810 */ /* 0x000fe20007ffe042 */
[----:B------:R-:W-:-:S02]  /*15f80*/  VIADD R217, R227, 0x1800 ;  /* 0x00001800e3d97836 */ /* 0x000fc40000000000 */
[----:B------:R-:W2:Y:S01]  /*15f90*/  LDSM.16.M88.4 R20, [R229+0x7000] ;  /* 0x00700000e514783b */ /* 0x000ea20000000200 */
[----:B------:R-:W-:Y:S01]  /*15fa0*/  IMAD.IADD R223, R229, 0x1, R0 ;  /* 0x00000001e5df7824 */ /* 0x000fe200078e0200 */
[----:B------:R-:W-:Y:S01]  /*15fb0*/  IADD3 R45, R68, R45, -R241 ;  /* 0x0000002d442d7210 */ /* 0x000fe20007ffe8f1 */
[----:B------:R-:W-:Y:S01]  /*15fc0*/  IMAD.IADD R212, R0, 0x1, R227 ;  /* 0x0000000100d47824 */ /* 0x000fe200078e02e3 */
[----:B------:R-:W2:Y:S01]  /*15fd0*/  LDSM.16.M88.4 R96, [R229+0x7800] ;  /* 0x00780000e560783b */ /* 0x000ea20000000200 */
[----:B------:R-:W-:Y:S01]  /*15fe0*/  LOP3.LUT R0, R56, 0x6, RZ, 0xc0, !PT ;  /* 0x0000000638007812 */ /* 0x000fe200078ec0ff */
[----:B------:R-:W-:Y:S02]  /*15ff0*/  VIADD R216, R227, 0x2000 ;  /* 0x00002000e3d87836 */ /* 0x000fe40000000000 */
[----:B-1----:R-:W-:Y:S01]  /*16000*/  LDSM.16.M88.4 R4, [R228] ;  /* 0x00000000e404783b */ /* 0x002fe20000000200 */
[----:B------:R-:W-:Y:S02]  /*16010*/  IMAD.IADD R189, R2, 0x1, R45 ;  /* 0x0000000102bd7824 */ /* 0x000fe400078e022d */
[----:B------:R-:W-:Y:S01]  /*16020*/  IMAD.IADD R0, R9, 0x1, R0 ;  /* 0x0000000109007824 */ /* 0x000fe200078e0200 */
[----:B---34-:R-:W1:Y:S01]  /*16030*/  LDSM.16.M88.4 R16, [R227] ;  /* 0x00000000e310783b */ /* 0x018e620000000200 */
[----:B------:R-:W-:Y:S01]  /*16040*/  VIADD R215, R227, 0x2800 ;  /* 0x00002800e3d77836 */ /* 0x000fe20000000000 */
[C---:B------:R-:W-:Y:S01]  /*16050*/  VIMNMX R188, R189.reuse, R68, PT ;  /* 0x00000044bdbc7248 */ /* 0x040fe20003fe0100 */
[C---:B------:R-:W-:Y:S01]  /*16060*/  VIADD R2, R0.reuse, 0x8 ;  /* 0x0000000800027836 */ /* 0x040fe20000000000 */
[C---:B-----5:R-:W-:Y:S01]  /*16070*/  HMMA.16816.F32 R92, R132.reuse, R88, RZ ;  /* 0x00000058845c723c */ /* 0x060fe200000018ff */
[----:B------:R-:W3:Y:S01]  /*16080*/  LDSM.16.M88.4 R104, [R227+0x800] ;  /* 0x00080000e368783b */ /* 0x000ee20000000200 */
[----:B------:R-:W-:Y:S01]  /*16090*/  VIADDMNMX R189, R189, 0x8, R68, PT ;  /* 0x00000008bdbd7846 */ /* 0x000fe20003800144 */
[----:B------:R-:W-:Y:S01]  /*160a0*/  VIADD R44, R0, 0x1 ;  /* 0x00000001002c7836 */ /* 0x000fe20000000000 */
[CC--:B------:R-:W-:Y:S01]  /*160b0*/  ISETP.GE.AND P5, PT, R2.reuse, R188.reuse, PT ;  /* 0x000000bc0200720c */ /* 0x0c0fe20003fa6270 */
[----:B------:R-:W4:Y:S01]  /*160c0*/  LDSM.16.M88.4 R12, [R227+0x1000] ;  /* 0x00100000e30c783b */ /* 0x000f220000000200 */
[C---:B------:R-:W-:Y:S01]  /*160d0*/  HMMA.16816.F32 R88, R132.reuse, R90, RZ ;  /* 0x0000005a8458723c */ /* 0x040fe200000018ff */
[-C--:B------:R-:W-:Y:S01]  /*160e0*/  ISETP.GE.AND P1, PT, R2, R189.reuse, PT ;  /* 0x000000bd0200720c */ /* 0x080fe20003f26270 */
[----:B------:R-:W-:Y:S01]  /*160f0*/  VIADD R2, R0, 0x10 ;  /* 0x0000001000027836 */ /* 0x000fe20000000000 */
[----:B------:R-:W5:Y:S01]  /*16100*/  LDSM.16.M88.4 R100, [R227+0x1800] ;  /* 0x00180000e364783b */ /* 0x000f620000000200 */
[-C--:B------:R-:W-:Y:S01]  /*16110*/  ISETP.GE.AND P6, PT, R44, R188.reuse, PT ;  /* 0x000000bc2c00720c */ /* 0x080fe20003fc6270 */
[----:B------:R-:W-:Y:S01]  /*16120*/  VIADD R8, R0, 0x9 ;  /* 0x0000000900087836 */ /* 0x000fe20000000000 */
[C---:B--2---:R-:W-:Y:S01]  /*16130*/  HMMA.16816.F32 R84, R132.reuse, R80, RZ ;  /* 0x000000508454723c */ /* 0x044fe200000018ff */
[----:B------:R-:W2:Y:S01]  /*16140*/  LDSM.16.M88.4 R112, [R227+0x2000] ;  /* 0x00200000e370783b */ /* 0x000ea20000000200 */
[-C--:B------:R-:W-:Y:S01]  /*16150*/  ISETP.GE.AND P4, PT, R2, R188.reuse, PT ;  /* 0x000000bc0200720c */ /* 0x080fe20003f86270 */
[C---:B------:R-:W-:Y:S01]  /*16160*/  VIADD R214, R227.reuse, 0x3000 ;  /* 0x00003000e3d67836 */ /* 0x040fe20000000000 */
[C---:B------:R-:W-:Y:S01]  /*16170*/  ISETP.GE.AND P0, PT, R8.reuse, R188, PT ;  /* 0x000000bc0800720c */ /* 0x040fe20003f06270 */
[----:B------:R-:W-:Y:S01]  /*16180*/  LDSM.16.M88.4 R108, [R227+0x3800] ;  /* 0x00380000e36c783b */ /* 0x000fe20000000200 */
[C---:B------:R-:W-:Y:S01]  /*16190*/  HMMA.16816.F32 R76, R132.reuse, R72, RZ ;  /* 0x00000048844c723c */ /* 0x040fe200000018ff */
[-C--:B------:R-:W-:Y:S01]  /*161a0*/  ISETP.GE.AND P3, PT, R8, R189.reuse, PT ;  /* 0x000000bd0800720c */ /* 0x080fe20003f66270 */
[----:B------:R-:W-:Y:S01]  /*161b0*/  VIADD R8, R0, 0x11 ;  /* 0x0000001100087836 */ /* 0x000fe20000000000 */
[----:B------:R-:W-:Y:S01]  /*161c0*/  LDSM.16.M88.4 R124, [R223+0x5000] ;  /* 0x00500000df7c783b */ /* 0x000fe20000000200 */
[----:B------:R-:W-:Y:S01]  /*161d0*/  ISETP.GE.AND P2, PT, R44, R189, PT ;  /* 0x000000bd2c00720c */ /* 0x000fe20003f46270 */
[C---:B------:R-:W-:Y:S01]  /*161e0*/  VIADD R213, R227.reuse, 0x3800 ;  /* 0x00003800e3d57836 */ /* 0x040fe20000000000 */
[----:B------:R-:W-:Y:S01]  /*161f0*/  HMMA.16816.F32 R80, R132, R82, RZ ;  /* 0x000000528450723c */ /* 0x000fe200000018ff */
[----:B------:R-:W-:Y:S01]  /*16200*/  LDSM.16.M88.4 R120, [R223+0x6000] ;  /* 0x00600000df78783b */ /* 0x000fe20000000200 */
[----:B------:R-:W-:-:S02]  /*16210*/  VIADD R211, R227, 0x4000 ;  /* 0x00004000e3d37836 */ /* 0x000fc40000000000 */
[C---:B------:R-:W-:Y:S01]  /*16220*/  VIADD R210, R227.reuse, 0x4800 ;  /* 0x00004800e3d27836 */ /* 0x040fe20000000000 */
[----:B------:R-:W-:Y:S01]  /*16230*/  LDSM.16.M88.4 R116, [R223+0x6800] ;  /* 0x00680000df74783b */ /* 0x000fe20000000200 */
[C---:B------:R-:W-:Y:S01]  /*16240*/  HMMA.16816.F32 R72, R132.reuse, R74, RZ ;  /* 0x0000004a8448723c */ /* 0x040fe200000018ff */
[C---:B------:R-:W-:Y:S02]  /*16250*/  VIADD R209, R227.reuse, 0x5000 ;  /* 0x00005000e3d17836 */ /* 0x040fe40000000000 */
[----:B------:R-:W-:Y:S01]  /*16260*/  LDSM.16.M88.4 R144, [R230+0x2000] ;  /* 0x00200000e690783b */ /* 0x000fe20000000200 */
[C---:B------:R-:W-:Y:S02]  /*16270*/  VIADD R208, R227.reuse, 0x5800 ;  /* 0x00005800e3d07836 */ /* 0x040fe40000000000 */
        /* <DEDUP_REMOVED lines=8> */
[----:B------:R-:W-:Y:S02]  /*16300*/  VIADD R204, R227, 0x7800 ;  /* 0x00007800e3cc7836 */ /* 0x000fe40000000000 */
[C---:B------:R-:W-:Y:S01]  /*16310*/  HMMA.16816.F32 R32, R132.reuse, R28, RZ ;  /* 0x0000001c8420723c */ /* 0x040fe200000018ff */
[----:B------:R-:W-:Y:S04]  /*16320*/  LDSM.16.M88.4 R56, [R212+0x5000] ;  /* 0x00500000d438783b */ /* 0x000fe80000000200 */
[----:B------:R-:W-:Y:S01]  /*16330*/  LDSM.16.M88.4 R64, [R223+0xa000] ;  /* 0x00a00000df40783b */ /* 0x000fe20000000200 */
[C---:B------:R-:W-:Y:S03]  /*16340*/  HMMA.16816.F32 R24, R132.reuse, R20, RZ ;  /* 0x000000148418723c */ /* 0x040fe600000018ff */
[----:B------:R-:W-:Y:S03]  /*16350*/  LDSM.16.M88.4 R68, [R212+0x5800] ;  /* 0x00580000d444783b */ /* 0x000fe60000000200 */
[C---:B------:R-:W-:Y:S01]  /*16360*/  HMMA.16816.F32 R52, R132.reuse, R54, RZ ;  /* 0x000000368434723c */ /* 0x040fe200000018ff */
[----:B------:R-:W0:Y:S05]  /*16370*/  LDGDEPBAR ;  /* 0x00000000000079af */ /* 0x000e2a0000000000 */
[C---:B------:R-:W-:Y:S06]  /*16380*/  HMMA.16816.F32 R36, R132.reuse, R38, RZ ;  /* 0x000000268424723c */ /* 0x040fec00000018ff */
[C---:B------:R-:W-:Y:S06]  /*16390*/  HMMA.16816.F32 R28, R132.reuse, R30, RZ ;  /* 0x0000001e841c723c */ /* 0x040fec00000018ff */
[C---:B------:R-:W-:Y:S06]  /*163a0*/  HMMA.16816.F32 R20, R132.reuse, R22, RZ ;  /* 0x000000168414723c */ /* 0x040fec00000018ff */
[C---:B------:R-:W-:Y:S06]  /*163b0*/  HMMA.16816.F32 R136, R132.reuse, R96, RZ ;  /* 0x000000608488723c */ /* 0x040fec00000018ff */
[----:B------:R-:W-:Y:S01]  /*163c0*/  HMMA.16816.F32 R132, R132, R98, RZ ;  /* 0x000000628484723c */ /* 0x000fe200000018ff */
[----:B------:R-:W2:Y:S05]  /*163d0*/  LDSM.16.M88.4 R96, [R227+0x2800] ;  /* 0x00280000e360783b */ /* 0x000eaa0000000200 */
[C---:B-1----:R-:W-:Y:S06]  /*163e0*/  HMMA.16816.F32 R92, R4.reuse, R16, R92 ;  /* 0x00000010045c723c */ /* 0x042fec000000185c */
[C---:B------:R-:W-:Y:S01]  /*163f0*/  HMMA.16816.F32 R88, R4.reuse, R18, R88 ;  /* 0x000000120458723c */ /* 0x040fe20000001858 */
[----:B------:R-:W1:Y:S05]  /*16400*/  LDSM.16.M88.4 R16, [R227+0x3000] ;  /* 0x00300000e310783b */ /* 0x000e6a0000000200 */
[C---:B---3--:R-:W-:Y:S06]  /*16410*/  HMMA.16816.F32 R84, R4.reuse, R104, R84 ;  /* 0x000000680454723c */ /* 0x048fec0000001854 */
[C---:B------:R-:W-:Y:S01]  /*16420*/  HMMA.16816.F32 R80, R4.reuse, R106, R80 ;  /* 0x0000006a0450723c */ /* 0x040fe20000001850 */
[----:B------:R-:W-:Y:S05]  /*16430*/  LDSM.16.M88.4 R104, [R223+0x4000] ;  /* 0x00400000df68783b */ /* 0x000fea0000000200 */
[C---:B----4-:R-:W-:Y:S06]  /*16440*/  HMMA.16816.F32 R76, R4.reuse, R12, R76 ;  /* 0x0000000c044c723c */ /* 0x050fec000000184c */
[C---:B------:R-:W-:Y:S01]  /*16450*/  HMMA.16816.F32 R72, R4.reuse, R14, R72 ;  /* 0x0000000e0448723c */ /* 0x040fe20000001848 */
[----:B------:R-:W3:Y:S05]  /*16460*/  LDSM.16.M88.4 R12, [R226] ;  /* 0x00000000e20c783b */ /* 0x000eea0000000200 */
[C---:B-----5:R-:W-:Y:S06]  /*16470*/  HMMA.16816.F32 R60, R4.reuse, R100, R60 ;  /* 0x00000064043c723c */ /* 0x060fec000000183c */
[C---:B------:R-:W-:Y:S01]  /*16480*/  HMMA.16816.F32 R52, R4.reuse, R102, R52 ;  /* 0x000000660434723c */ /* 0x040fe20000001834 */
[----:B------:R-:W4:Y:S05]  /*16490*/  LDSM.16.M88.4 R100, [R223+0x4800] ;  /* 0x00480000df64783b */ /* 0x000f2a0000000200 */
[C---:B--2---:R-:W-:Y:S06]  /*164a0*/  HMMA.16816.F32 R40, R4.reuse, R112, R40 ;  /* 0x000000700428723c */ /* 0x044fec0000001828 */
        /* <DEDUP_REMOVED lines=8> */
[C---:B------:R-:W-:Y:S06]  /*16530*/  HMMA.16816.F32 R136, R4.reuse, R108, R136 ;  /* 0x0000006c0488723c */ /* 0x040fec0000001888 */
[----:B------:R-:W-:Y:S01]  /*16540*/  HMMA.16816.F32 R132, R4, R110, R132 ;  /* 0x0000006e0484723c */ /* 0x000fe20000001884 */
[----:B------:R-:W-:Y:S04]  /*16550*/  LDSM.16.M88.4 R108, [R225] ;  /* 0x00000000e16c783b */ /* 0x000fe80000000200 */
[----:B------:R-:W2:Y:S01]  /*16560*/  LDSM.16.M88.4 R4, [R212] ;  /* 0x00000000d404783b */ /* 0x000ea20000000200 */
[C---:B---3--:R-:W-:Y:S06]  /*16570*/  HMMA.16816.F32 R92, R12.reuse, R104, R92 ;  /* 0x000000680c5c723c */ /* 0x048fec000000185c */
[C---:B------:R-:W-:Y:S01]  /*16580*/  HMMA.16816.F32 R88, R12.reuse, R106, R88 ;  /* 0x0000006a0c58723c */ /* 0x040fe20000001858 */
[----:B------:R-:W3:Y:S05]  /*16590*/  LDSM.16.M88.4 R104, [R212+0x800] ;  /* 0x00080000d468783b */ /* 0x000eea0000000200 */
[C---:B----4-:R-:W-:Y:S06]  /*165a0*/  HMMA.16816.F32 R84, R12.reuse, R100, R84 ;  /* 0x000000640c54723c */ /* 0x050fec0000001854 */
[C---:B------:R-:W-:Y:S01]  /*165b0*/  HMMA.16816.F32 R80, R12.reuse, R102, R80 ;  /* 0x000000660c50723c */ /* 0x040fe20000001850 */
[----:B------:R-:W-:Y:S05]  /*165c0*/  LDSM.16.M88.4 R100, [R212+0x1000] ;  /* 0x00100000d464783b */ /* 0x000fea0000000200 */
[C---:B-1----:R-:W-:Y:S06]  /*165d0*/  HMMA.16816.F32 R24, R12.reuse, R16, R24 ;  /* 0x000000100c18723c */ /* 0x042fec0000001818 */
[C---:B------:R-:W-:Y:S01]  /*165e0*/  HMMA.16816.F32 R20, R12.reuse, R18, R20 ;  /* 0x000000120c14723c */ /* 0x040fe20000001814 */
[----:B------:R-:W1:Y:S05]  /*165f0*/  LDSM.16.M88.4 R16, [R212+0x2000] ;  /* 0x00200000d410783b */ /* 0x000e6a0000000200 */
[----:B------:R-:W-:Y:S06]  /*16600*/  HMMA.16816.F32 R76, R12, R124, R76 ;  /* 0x0000007c0c4c723c */ /* 0x000fec000000184c */
[C---:B--2---:R-:W-:Y:S06]  /*16610*/  HMMA.16816.F32 R92, R108.reuse, R4, R92 ;  /* 0x000000046c5c723c */ /* 0x044fec000000185c */
[----:B------:R-:W-:Y:S01]  /*16620*/  HMMA.16816.F32 R88, R108, R6, R88 ;  /* 0x000000066c58723c */ /* 0x000fe20000001858 */
[----:B------:R-:W2:Y:S05]  /*16630*/  LDSM.16.M88.4 R4, [R212+0x3000] ;  /* 0x00300000d404783b */ /* 0x000eaa0000000200 */
[C---:B------:R-:W-:Y:S01]  /*16640*/  HMMA.16816.F32 R72, R12.reuse, R126, R72 ;  /* 0x0000007e0c48723c */ /* 0x040fe20000001848 */
[----:B------:R-:W-:Y:S05]  /*16650*/  LDSM.16.M88.4 R124, [R227+0x4000] ;  /* 0x00400000e37c783b */ /* 0x000fea0000000200 */
        /* <DEDUP_REMOVED lines=11> */
[----:B------:R-:W5:Y:S04]  /*16710*/  LDSM.16.M88.4 R12, [R212+0x2800] ;  /* 0x00280000d40c783b */ /* 0x000f680000000200 */
[----:B------:R-:W-:Y:S01]  /*16720*/  LDSM.16.M88.4 R112, [R212+0x3800] ;  /* 0x00380000d470783b */ /* 0x000fe20000000200 */
[C---:B---3--:R-:W-:Y:S06]  /*16730*/  HMMA.16816.F32 R84, R108.reuse, R104, R84 ;  /* 0x000000686c54723c */ /* 0x048fec0000001854 */
[C---:B------:R-:W-:Y:S01]  /*16740*/  HMMA.16816.F32 R80, R108.reuse, R106, R80 ;  /* 0x0000006a6c50723c */ /* 0x040fe20000001850 */
[----:B------:R-:W3:Y:S05]  /*16750*/  LDSM.16.M88.4 R104, [R229+0x8000] ;  /* 0x00800000e568783b */ /* 0x000eea0000000200 */
[C---:B-1----:R-:W-:Y:S06]  /*16760*/  HMMA.16816.F32 R40, R108.reuse, R16, R40 ;  /* 0x000000106c28723c */ /* 0x042fec0000001828 */
[C---:B------:R-:W-:Y:S01]  /*16770*/  HMMA.16816.F32 R36, R108.reuse, R18, R36 ;  /* 0x000000126c24723c */ /* 0x040fe20000001824 */
[----:B------:R-:W1:Y:S05]  /*16780*/  LDSM.16.M88.4 R16, [R229+0x9800] ;  /* 0x00980000e510783b */ /* 0x000e6a0000000200 */
[C---:B--2---:R-:W-:Y:S06]  /*16790*/  HMMA.16816.F32 R24, R108.reuse, R4, R24 ;  /* 0x000000046c18723c */ /* 0x044fec0000001818 */
[C---:B------:R-:W-:Y:S01]  /*167a0*/  HMMA.16816.F32 R20, R108.reuse, R6, R20 ;  /* 0x000000066c14723c */ /* 0x040fe20000001814 */
[----:B------:R-:W2:Y:S05]  /*167b0*/  LDSM.16.M88.4 R4, [R229+0xa800] ;  /* 0x00a80000e504783b */ /* 0x000eaa0000000200 */
[C---:B------:R-:W-:Y:S06]  /*167c0*/  HMMA.16816.F32 R76, R108.reuse, R100, R76 ;  /* 0x000000646c4c723c */ /* 0x040fec000000184c */
[C---:B------:R-:W-:Y:S01]  /*167d0*/  HMMA.16816.F32 R72, R108.reuse, R102, R72 ;  /* 0x000000666c48723c */ /* 0x040fe20000001848 */
[----:B------:R-:W2:Y:S05]  /*167e0*/  LDSM.16.M88.4 R100, [R229+0x8800] ;  /* 0x00880000e564783b */ /* 0x000eaa0000000200 */
[C---:B----4-:R-:W-:Y:S06]  /*167f0*/  HMMA.16816.F32 R60, R108.reuse, R96, R60 ;  /* 0x000000606c3c723c */ /* 0x050fec000000183c */
[C---:B------:R-:W-:Y:S01]  /*16800*/  HMMA.16816.F32 R52, R108.reuse, R98, R52 ;  /* 0x000000626c34723c */ /* 0x040fe20000001834 */
[----:B------:R-:W-:Y:S05]  /*16810*/  LDSM.16.M88.4 R96, [R229+0x9000] ;  /* 0x00900000e560783b */ /* 0x000fea0000000200 */
[C---:B-----5:R-:W-:Y:S06]  /*16820*/  HMMA.16816.F32 R32, R108.reuse, R12, R32 ;  /* 0x0000000c6c20723c */ /* 0x060fec0000001820 */
[----:B------:R-:W-:Y:S01]  /*16830*/  HMMA.16816.F32 R28, R108, R14, R28 ;  /* 0x0000000e6c1c723c */ /* 0x000fe2000000181c */
[----:B------:R-:W4:Y:S05]  /*16840*/  LDSM.16.M88.4 R12, [R229+0xa000] ;  /* 0x00a00000e50c783b */ /* 0x000f2a0000000200 */
[C---:B---3--:R-:W-:Y:S06]  /*16850*/  HMMA.16816.F32 R92, R144.reuse, R104, R92 ;  /* 0x00000068905c723c */ /* 0x048fec000000185c */
[----:B------:R-:W-:Y:S01]  /*16860*/  HMMA.16816.F32 R88, R144, R106, R88 ;  /* 0x0000006a9058723c */ /* 0x000fe20000001858 */
[----:B------:R-:W-:Y:S05]  /*16870*/  LDSM.16.M88.4 R104, [R227+0x6800] ;  /* 0x00680000e368783b */ /* 0x000fea0000000200 */
[C---:B------:R-:W-:Y:S06]  /*16880*/  HMMA.16816.F32 R136, R108.reuse, R112, R136 ;  /* 0x000000706c88723c */ /* 0x040fec0000001888 */
[----:B------:R-:W-:Y:S01]  /*16890*/  HMMA.16816.F32 R132, R108, R114, R132 ;  /* 0x000000726c84723c */ /* 0x000fe20000001884 */
[----:B------:R-:W3:Y:S04]  /*168a0*/  LDSM.16.M88.4 R112, [R227+0x5800] ;  /* 0x00580000e370783b */ /* 0x000ee80000000200 */
[----:B------:R-:W-:Y:S01]  /*168b0*/  LDSM.16.M88.4 R108, [R227+0x6000] ;  /* 0x00600000e36c783b */ /* 0x000fe20000000200 */
[C---:B-1----:R-:W-:Y:S06]  /*168c0*/  HMMA.16816.F32 R60, R144.reuse, R16, R60 ;  /* 0x00000010903c723c */ /* 0x042fec000000183c */
[C---:B------:R-:W-:Y:S01]  /*168d0*/  HMMA.16816.F32 R52, R144.reuse, R18, R52 ;  /* 0x000000129034723c */ /* 0x040fe20000001834 */
[----:B------:R-:W-:Y:S05]  /*168e0*/  LDSM.16.M88.4 R16, [R223+0x8000] ;  /* 0x00800000df10783b */ /* 0x000fea0000000200 */
[C---:B--2---:R-:W-:Y:S06]  /*168f0*/  HMMA.16816.F32 R32, R144.reuse, R4, R32 ;  /* 0x000000049020723c */ /* 0x044fec0000001820 */
[C---:B------:R-:W-:Y:S01]  /*16900*/  HMMA.16816.F32 R28, R144.reuse, R6, R28 ;  /* 0x00000006901c723c */ /* 0x040fe2000000181c */
[----:B------:R-:W1:Y:S05]  /*16910*/  LDSM.16.M88.4 R4, [R226+0x2000] ;  /* 0x00200000e204783b */ /* 0x000e6a0000000200 */
[C---:B------:R-:W-:Y:S06]  /*16920*/  HMMA.16816.F32 R84, R144.reuse, R100, R84 ;  /* 0x000000649054723c */ /* 0x040fec0000001854 */
[C---:B------:R-:W-:Y:S01]  /*16930*/  HMMA.16816.F32 R80, R144.reuse, R102, R80 ;  /* 0x000000669050723c */ /* 0x040fe20000001850 */
[----:B------:R-:W-:Y:S05]  /*16940*/  LDSM.16.M88.4 R100, [R227+0x7000] ;  /* 0x00700000e364783b */ /* 0x000fea0000000200 */
[C---:B----4-:R-:W-:Y:S06]  /*16950*/  HMMA.16816.F32 R40, R144.reuse, R12, R40 ;  /* 0x0000000c9028723c */ /* 0x050fec0000001828 */
[----:B------:R-:W-:Y:S01]  /*16960*/  HMMA.16816.F32 R36, R144, R14, R36 ;  /* 0x0000000e9024723c */ /* 0x000fe20000001824 */
[----:B------:R-:W2:Y:S05]  /*16970*/  LDSM.16.M88.4 R12, [R223+0x8800] ;  /* 0x00880000df0c783b */ /* 0x000eaa0000000200 */
[C---:B------:R-:W-:Y:S06]  /*16980*/  HMMA.16816.F32 R92, R128.reuse, R124, R92 ;  /* 0x0000007c805c723c */ /* 0x040fec000000185c */
[----:B------:R-:W-:Y:S06]  /*16990*/  HMMA.16816.F32 R88, R128, R126, R88 ;  /* 0x0000007e8058723c */ /* 0x000fec0000001858 */
[C---:B------:R-:W-:Y:S06]  /*169a0*/  HMMA.16816.F32 R76, R144.reuse, R96, R76 ;  /* 0x00000060904c723c */ /* 0x040fec000000184c */
[----:B------:R-:W-:Y:S01]  /*169b0*/  HMMA.16816.F32 R72, R144, R98, R72 ;  /* 0x000000629048723c */ /* 0x000fe20000001848 */
[----:B------:R-:W-:Y:S05]  /*169c0*/  LDSM.16.M88.4 R96, [R227+0x7800] ;  /* 0x00780000e360783b */ /* 0x000fea0000000200 */
[C---:B------:R-:W-:Y:S06]  /*169d0*/  HMMA.16816.F32 R84, R128.reuse, R120, R84 ;  /* 0x000000788054723c */ /* 0x040fec0000001854 */
[C---:B------:R-:W-:Y:S01]  /*169e0*/  HMMA.16816.F32 R80, R128.reuse, R122, R80 ;  /* 0x0000007a8050723c */ /* 0x040fe20000001850 */
[----:B------:R-:W4:Y:S05]  /*169f0*/  LDSM.16.M88.4 R120, [R223+0x9000] ;  /* 0x00900000df78783b */ /* 0x000f2a0000000200 */
[C---:B---3--:R-:W-:Y:S06]  /*16a00*/  HMMA.16816.F32 R60, R128.reuse, R112, R60 ;  /* 0x00000070803c723c */ /* 0x048fec000000183c */
[----:B------:R-:W-:Y:S01]  /*16a10*/  HMMA.16816.F32 R112, R128, R114, R52 ;  /* 0x000000728070723c */ /* 0x000fe20000001834 */
[----:B------:R-:W-:Y:S05]  /*16a20*/  LDSM.16.M88.4 R52, [R225+0x2000] ;  /* 0x00200000e134783b */ /* 0x000fea0000000200 */
[C---:B-1----:R-:W-:Y:S06]  /*16a30*/  HMMA.16816.F32 R92, R4.reuse, R16, R92 ;  /* 0x00000010045c723c */ /* 0x042fec000000185c */
[----:B------:R-:W-:Y:S01]  /*16a40*/  HMMA.16816.F32 R88, R4, R18, R88 ;  /* 0x000000120458723c */ /* 0x000fe20000001858 */
[----:B------:R-:W1:Y:S05]  /*16a50*/  LDSM.16.M88.4 R16, [R212+0x4800] ;  /* 0x00480000d410783b */ /* 0x000e6a0000000200 */
[C---:B------:R-:W-:Y:S06]  /*16a60*/  HMMA.16816.F32 R76, R128.reuse, R116, R76 ;  /* 0x00000074804c723c */ /* 0x040fec000000184c */
[----:B------:R-:W-:Y:S01]  /*16a70*/  HMMA.16816.F32 R72, R128, R118, R72 ;  /* 0x000000768048723c */ /* 0x000fe20000001848 */
[----:B------:R-:W3:Y:S05]  /*16a80*/  LDSM.16.M88.4 R116, [R212+0x4000] ;  /* 0x00400000d474783b */ /* 0x000eea0000000200 */
[C---:B--2---:R-:W-:Y:S06]  /*16a90*/  HMMA.16816.F32 R84, R4.reuse, R12, R84 ;  /* 0x0000000c0454723c */ /* 0x044fec0000001854 */
[----:B------:R-:W-:Y:S01]  /*16aa0*/  HMMA.16816.F32 R80, R4, R14, R80 ;  /* 0x0000000e0450723c */ /* 0x000fe20000001850 */
[----:B------:R-:W2:Y:S05]  /*16ab0*/  LDSM.16.M88.4 R12, [R223+0x9800] ;  /* 0x00980000df0c783b */ /* 0x000eaa0000000200 */
[----:B------:R-:W-:Y:S06]  /*16ac0*/  HMMA.16816.F32 R136, R144, R140, R136 ;  /* 0x0000008c9088723c */ /* 0x000fec0000001888 */
[----:B----4-:R-:W-:Y:S06]  /*16ad0*/  HMMA.16816.F32 R76, R4, R120, R76 ;  /* 0x00000078044c723c */ /* 0x010fec000000184c */
[C---:B-1----:R-:W-:Y:S06]  /*16ae0*/  HMMA.16816.F32 R84, R52.reuse, R16, R84 ;  /* 0x000000103454723c */ /* 0x042fec0000001854 */
[C---:B------:R-:W-:Y:S01]  /*16af0*/  HMMA.16816.F32 R80, R52.reuse, R18, R80 ;  /* 0x000000123450723c */ /* 0x040fe20000001850 */
[----:B------:R-:W1:Y:S05]  /*16b00*/  LDSM.16.M88.4 R16, [R223+0xa800] ;  /* 0x00a80000df10783b */ /* 0x000e6a0000000200 */
[----:B---3--:R-:W-:Y:S06]  /*16b10*/  HMMA.16816.F32 R92, R52, R116, R92 ;  /* 0x00000074345c723c */ /* 0x008fec000000185c */
[----:B------:R-:W-:Y:S06]  /*16b20*/  HMMA.16816.F32 R40, R128, R108, R40 ;  /* 0x0000006c8028723c */ /* 0x000fec0000001828 */
[----:B------:R-:W-:Y:S06]  /*16b30*/  HMMA.16816.F32 R72, R4, R122, R72 ;  /* 0x0000007a0448723c */ /* 0x000fec0000001848 */
[----:B------:R-:W-:Y:S06]  /*16b40*/  HMMA.16816.F32 R88, R52, R118, R88 ;  /* 0x000000763458723c */ /* 0x000fec0000001858 */
[C---:B------:R-:W-:Y:S06]  /*16b50*/  HMMA.16816.F32 R20, R144.reuse, R150, R20 ;  /* 0x000000969014723c */ /* 0x040fec0000001814 */
[----:B------:R-:W-:Y:S06]  /*16b60*/  HMMA.16816.F32 R132, R144, R142, R132 ;  /* 0x0000008e9084723c */ /* 0x000fec0000001884 */
[C---:B------:R-:W-:Y:S06]  /*16b70*/  HMMA.16816.F32 R36, R128.reuse, R110, R36 ;  /* 0x0000006e8024723c */ /* 0x040fec0000001824 */
[----:B------:R-:W-:Y:S01]  /*16b80*/  HMMA.16816.F32 R32, R128, R104, R32 ;  /* 0x000000688020723c */ /* 0x000fe20000001820 */
[----:B------:R-:W-:-:S02]  /*16b90*/  FSEL R89, R89, -INF , !P0 ;  /* 0xff80000059597808 */ /* 0x000fc40004000000 */
[----:B------:R-:W-:-:S03]  /*16ba0*/  FSEL R109, R91, -INF , !P3 ;  /* 0xff8000005b6d7808 */ /* 0x000fc60005800000 */
[----:B------:R-:W-:Y:S06]  /*16bb0*/  HMMA.16816.F32 R24, R144, R148, R24 ;  /* 0x000000949018723c */ /* 0x000fec0000001818 */
[C---:B--2---:R-:W-:Y:S06]  /*16bc0*/  HMMA.16816.F32 R60, R4.reuse, R12, R60 ;  /* 0x0000000c043c723c */ /* 0x044fec000000183c */
[----:B------:R-:W-:Y:S01]  /*16bd0*/  HMMA.16816.F32 R112, R4, R14, R112 ;  /* 0x0000000e0470723c */ /* 0x000fe20000001870 */
[----:B------:R-:W2:Y:S05]  /*16be0*/  LDSM.16.M88.4 R12, [R212+0x6000] ;  /* 0x00600000d40c783b */ /* 0x000eaa0000000200 */
[----:B------:R-:W-:Y:S06]  /*16bf0*/  HMMA.16816.F32 R136, R128, R96, R136 ;  /* 0x000000608088723c */ /* 0x000fec0000001888 */
[----:B------:R-:W-:Y:S01]  /*16c00*/  HMMA.16816.F32 R76, R52, R56, R76 ;  /* 0x00000038344c723c */ /* 0x000fe2000000184c */
[----:B------:R-:W-:-:S02]  /*16c10*/  FSEL R97, R93, -INF , !P6 ;  /* 0xff8000005d617808 */ /* 0x000fc40007000000 */
[-C--:B------:R-:W-:Y:S01]  /*16c20*/  ISETP.GE.AND P6, PT, R2, R189.reuse, PT ;  /* 0x000000bd0200720c */ /* 0x080fe20003fc6270 */
[----:B------:R-:W-:Y:S02]  /*16c30*/  VIADD R2, R0, 0x18 ;  /* 0x0000001800027836 */ /* 0x000fe40000000000 */
[----:B------:R-:W-:Y:S01]  /*16c40*/  HMMA.16816.F32 R28, R128, R106, R28 ;  /* 0x0000006a801c723c */ /* 0x000fe2000000181c */
[----:B------:R-:W-:Y:S02]  /*16c50*/  FSEL R91, R86, -INF , !P6 ;  /* 0xff800000565b7808 */ /* 0x000fe40007000000 */
[----:B------:R-:W-:-:S03]  /*16c60*/  ISETP.GE.AND P0, PT, R2, R189, PT ;  /* 0x000000bd0200720c */ /* 0x000fc60003f06270 */
[----:B------:R-:W-:Y:S01]  /*16c70*/  HMMA.16816.F32 R40, R4, R64, R40 ;  /* 0x000000400428723c */ /* 0x000fe20000001828 */
[----:B------:R-:W-:Y:S02]  /*16c80*/  FSEL R107, R90, -INF , !P1 ;  /* 0xff8000005a6b7808 */ /* 0x000fe40004800000 */
[-C--:B------:R-:W-:Y:S01]  /*16c90*/  ISETP.GE.AND P1, PT, R2, R188.reuse, PT ;  /* 0x000000bc0200720c */ /* 0x080fe20003f26270 */
[----:B------:R-:W-:Y:S02]  /*16ca0*/  VIADD R2, R0, 0x19 ;  /* 0x0000001900027836 */ /* 0x000fe40000000000 */
[----:B------:R-:W-:Y:S01]  /*16cb0*/  HMMA.16816.F32 R72, R52, R58, R72 ;  /* 0x0000003a3448723c */ /* 0x000fe20000001848 */
[----:B------:R-:W3:Y:S01]  /*16cc0*/  LDSM.16.M88.4 R56, [R223+0xb000] ;  /* 0x00b00000df38783b */ /* 0x000ee20000000200 */
[----:B------:R-:W-:Y:S02]  /*16cd0*/  FSEL R51, R80, -INF , !P1 ;  /* 0xff80000050337808 */ /* 0x000fe40004800000 */
[----:B------:R-:W-:-:S02]  /*16ce0*/  ISETP.GE.AND P3, PT, R2, R188, PT ;  /* 0x000000bc0200720c */ /* 0x000fc40003f66270 */
[C---:B------:R-:W-:Y:S06]  /*16cf0*/  HMMA.16816.F32 R20, R128.reuse, R102, R20 ;  /* 0x000000668014723c */ /* 0x040fec0000001814 */
[----:B------:R-:W-:Y:S01]  /*16d00*/  HMMA.16816.F32 R132, R128, R98, R132 ;  /* 0x000000628084723c */ /* 0x000fe20000001884 */
[----:B------:R-:W-:Y:S02]  /*16d10*/  FSEL R103, R95, -INF , !P2 ;  /* 0xff8000005f677808 */ /* 0x000fe40005000000 */
[----:B------:R-:W-:-:S03]  /*16d20*/  ISETP.GE.AND P2, PT, R8, R188, PT ;  /* 0x000000bc0800720c */ /* 0x000fc60003f46270 */
[C---:B------:R-:W-:Y:S01]  /*16d30*/  HMMA.16816.F32 R36, R4.reuse, R66, R36 ;  /* 0x000000420424723c */ /* 0x040fe20000001824 */
[----:B------:R-:W-:Y:S02]  /*16d40*/  FSEL R99, R88, -INF , !P5 ;  /* 0xff80000058637808 */ /* 0x000fe40006800000 */
[----:B------:R-:W-:Y:S01]  /*16d50*/  ISETP.GE.AND P5, PT, R8, R189, PT ;  /* 0x000000bd0800720c */ /* 0x000fe20003fa6270 */
[----:B------:R-:W-:Y:S01]  /*16d60*/  VIADD R8, R0, 0x20 ;  /* 0x0000002000087836 */ /* 0x000fe20000000000 */
[----:B------:R-:W-:Y:S01]  /*16d70*/  FSEL R95, R85, -INF , !P2 ;  /* 0xff800000555f7808 */ /* 0x000fe20005000000 */
[----:B-1----:R-:W-:Y:S01]  /*16d80*/  HMMA.16816.F32 R64, R4, R16, R32 ;  /* 0x000000100440723c */ /* 0x002fe20000001820 */
[----:B------:R-:W1:Y:S01]  /*16d90*/  LDSM.16.M88.4 R32, [R212+0x6800] ;  /* 0x00680000d420783b */ /* 0x000e620000000200 */
[----:B------:R-:W-:Y:S02]  /*16da0*/  FSEL R105, R87, -INF , !P5 ;  /* 0xff80000057697808 */ /* 0x000fe40006800000 */
[----:B------:R-:W-:-:S02]  /*16db0*/  ISETP.GE.AND P6, PT, R8, R188, PT ;  /* 0x000000bc0800720c */ /* 0x000fc40003fc6270 */
[----:B------:R-:W-:Y:S01]  /*16dc0*/  HMMA.16816.F32 R24, R128, R100, R24 ;  /* 0x000000648018723c */ /* 0x000fe20000001818 */
[-C--:B------:R-:W-:Y:S01]  /*16dd0*/  ISETP.GE.AND P2, PT, R8, R189.reuse, PT ;  /* 0x000000bd0800720c */ /* 0x080fe20003f46270 */
[----:B------:R-:W-:Y:S01]  /*16de0*/  VIADD R8, R0, 0x28 ;  /* 0x0000002800087836 */ /* 0x000fe20000000000 */
[----:B------:R-:W-:Y:S02]  /*16df0*/  FSEL R87, R82, -INF , !P0 ;  /* 0xff80000052577808 */ /* 0x000fe40004000000 */
[----:B------:R-:W-:Y:S01]  /*16e00*/  FSEL R85, R81, -INF , !P3 ;  /* 0xff80000051557808 */ /* 0x000fe20005800000 */
[C---:B------:R-:W-:Y:S01]  /*16e10*/  HMMA.16816.F32 R60, R52.reuse, R68, R60 ;  /* 0x00000044343c723c */ /* 0x040fe2000000183c */
[----:B------:R-:W-:Y:S02]  /*16e20*/  FSEL R101, R84, -INF , !P4 ;  /* 0xff80000054657808 */ /* 0x000fe40006000000 */
[-C--:B------:R-:W-:Y:S01]  /*16e30*/  ISETP.GE.AND P4, PT, R2, R189.reuse, PT ;  /* 0x000000bd0200720c */ /* 0x080fe20003f86270 */
[----:B------:R-:W-:Y:S01]  /*16e40*/  VIADD R2, R0, 0x21 ;  /* 0x0000002100027836 */ /* 0x000fe20000000000 */
[CC--:B------:R-:W-:Y:S01]  /*16e50*/  ISETP.GE.AND P0, PT, R8.reuse, R188.reuse, PT ;  /* 0x000000bc0800720c */ /* 0x0c0fe20003f06270 */
[----:B------:R-:W-:Y:S01]  /*16e60*/  HMMA.16816.F32 R112, R52, R70, R112 ;  /* 0x000000463470723c */ /* 0x000fe20000001870 */
[----:B------:R-:W4:Y:S01]  /*16e70*/  LDSM.16.M88.4 R68, [R223+0xb800] ;  /* 0x00b80000df44783b */ /* 0x000f220000000200 */
[----:B------:R-:W-:Y:S01]  /*16e80*/  ISETP.GE.AND P3, PT, R8, R189, PT ;  /* 0x000000bd0800720c */ /* 0x000fe20003f66270 */
[----:B------:R-:W-:Y:S01]  /*16e90*/  VIADD R8, R0, 0x30 ;  /* 0x0000003000087836 */ /* 0x000fe20000000000 */
[----:B------:R-:W-:-:S02]  /*16ea0*/  ISETP.GE.AND P5, PT, R2, R188, PT ;  /* 0x000000bc0200720c */ /* 0x000fc40003fa6270 */
[-C--:B------:R-:W-:Y:S01]  /*16eb0*/  ISETP.GE.AND P1, PT, R2, R189.reuse, PT ;  /* 0x000000bd0200720c */ /* 0x080fe20003f26270 */
[----:B------:R-:W-:Y:S01]  /*16ec0*/  VIADD R2, R0, 0x29 ;  /* 0x0000002900027836 */ /* 0x000fe20000000000 */
[----:B------:R-:W-:Y:S01]  /*16ed0*/  FSEL R93, R83, -INF , !P4 ;  /* 0xff800000535d7808 */ /* 0x000fe20006000000 */
[----:B--2---:R-:W-:Y:S01]  /*16ee0*/  HMMA.16816.F32 R40, R52, R12, R40 ;  /* 0x0000000c3428723c */ /* 0x004fe20000001828 */
[----:B------:R-:W-:Y:S02]  /*16ef0*/  FSEL R44, R76, -INF , !P6 ;  /* 0xff8000004c2c7808 */ /* 0x000fe40007000000 */
[CC--:B------:R-:W-:Y:S02]  /*16f00*/  ISETP.GE.AND P4, PT, R2.reuse, R188.reuse, PT ;  /* 0x000000bc0200720c */ /* 0x0c0fe40003f86270 */
[-C--:B------:R-:W-:Y:S01]  /*16f10*/  ISETP.GE.AND P6, PT, R2, R189.reuse, PT ;  /* 0x000000bd0200720c */ /* 0x080fe20003fc6270 */
[----:B------:R-:W-:Y:S01]  /*16f20*/  VIADD R2, R0, 0x31 ;  /* 0x0000003100027836 */ /* 0x000fe20000000000 */
[----:B------:R-:W-:Y:S01]  /*16f30*/  FSEL R46, R78, -INF , !P2 ;  /* 0xff8000004e2e7808 */ /* 0x000fe20005000000 */
[----:B------:R-:W-:Y:S01]  /*16f40*/  HMMA.16816.F32 R28, R4, R18, R28 ;  /* 0x00000012041c723c */ /* 0x000fe2000000181c */
[----:B------:R-:W-:Y:S01]  /*16f50*/  FSEL R45, R77, -INF , !P5 ;  /* 0xff8000004d2d7808 */ /* 0x000fe20006800000 */
[----:B------:R-:W-:Y:S01]  /*16f60*/  VIADD R12, R0, 0x40 ;  /* 0x00000040000c7836 */ /* 0x000fe20000000000 */
[C---:B------:R-:W-:Y:S01]  /*16f70*/  ISETP.GE.AND P2, PT, R8.reuse, R188, PT ;  /* 0x000000bc0800720c */ /* 0x040fe20003f46270 */
[----:B------:R-:W2:Y:S01]  /*16f80*/  LDSM.16.M88.4 R16, [R212+0x7000] ;  /* 0x00700000d410783b */ /* 0x000ea20000000200 */
[----:B------:R-:W-:Y:S01]  /*16f90*/  ISETP.GE.AND P5, PT, R8, R189, PT ;  /* 0x000000bd0800720c */ /* 0x000fe20003fa6270 */
[----:B------:R-:W-:Y:S01]  /*16fa0*/  VIADD R8, R0, 0x38 ;  /* 0x0000003800087836 */ /* 0x000fe20000000000 */
[----:B------:R-:W-:Y:S01]  /*16fb0*/  FSEL R146, R79, -INF , !P1 ;  /* 0xff8000004f927808 */ /* 0x000fe20004800000 */
[----:B------:R-:W-:Y:S01]  /*16fc0*/  HMMA.16816.F32 R36, R52, R14, R36 ;  /* 0x0000000e3424723c */ /* 0x000fe20000001824 */
[----:B------:R-:W-:-:S02]  /*16fd0*/  FSEL R142, R72, -INF , !P0 ;  /* 0xff800000488e7808 */ /* 0x000fc40004000000 */
[CC--:B------:R-:W-:Y:S02]  /*16fe0*/  ISETP.GE.AND P1, PT, R2.reuse, R188.reuse, PT ;  /* 0x000000bc0200720c */ /* 0x0c0fe40003f26270 */
[-C--:B------:R-:W-:Y:S01]  /*16ff0*/  ISETP.GE.AND P0, PT, R2, R189.reuse, PT ;  /* 0x000000bd0200720c */ /* 0x080fe20003f06270 */
[----:B------:R-:W-:Y:S01]  /*17000*/  VIADD R2, R0, 0x39 ;  /* 0x0000003900027836 */ /* 0x000fe20000000000 */
[----:B------:R-:W-:Y:S01]  /*17010*/  FSEL R144, R74, -INF , !P3 ;  /* 0xff8000004a907808 */ /* 0x000fe20005800000 */
[----:B---3--:R-:W-:Y:S01]  /*17020*/  HMMA.16816.F32 R24, R4, R56, R24 ;  /* 0x000000380418723c */ /* 0x008fe20000001818 */
[----:B------:R-:W-:Y:S02]  /*17030*/  FSEL R140, R73, -INF , !P4 ;  /* 0xff800000498c7808 */ /* 0x000fe40006000000 */
[C---:B------:R-:W-:Y:S02]  /*17040*/  ISETP.GE.AND P3, PT, R8.reuse, R188, PT ;  /* 0x000000bc0800720c */ /* 0x040fe40003f66270 */
[----:B------:R-:W-:Y:S01]  /*17050*/  ISETP.GE.AND P4, PT, R8, R189, PT ;  /* 0x000000bd0800720c */ /* 0x000fe20003f86270 */
[----:B-1----:R-:W-:Y:S01]  /*17060*/  HMMA.16816.F32 R64, R52, R32, R64 ;  /* 0x000000203440723c */ /* 0x002fe20000001840 */
[----:B------:R-:W-:-:S02]  /*17070*/  FSEL R251, R62, -INF , !P5 ;  /* 0xff8000003efb7808 */ /* 0x000fc40006800000 */
[----:B------:R-:W-:Y:S02]  /*17080*/  FSEL R145, R61, -INF , !P1 ;  /* 0xff8000003d917808 */ /* 0x000fe40004800000 */
[----:B------:R-:W-:Y:S01]  /*17090*/  FSEL R8, R75, -INF , !P6 ;  /* 0xff8000004b087808 */ /* 0x000fe20007000000 */
[----:B------:R-:W-:Y:S01]  /*170a0*/  HMMA.16816.F32 R28, R52, R34, R28 ;  /* 0x00000022341c723c */ /* 0x000fe2000000181c */
[-C--:B------:R-:W-:Y:S01]  /*170b0*/  ISETP.GE.AND P5, PT, R12, R188.reuse, PT ;  /* 0x000000bc0c00720c */ /* 0x080fe20003fa6270 */
[----:B------:R-:W-:Y:S01]  /*170c0*/  VIADD R32, R0, 0x58 ;  /* 0x0000005800207836 */ /* 0x000fe20000000000 */
[----:B------:R-:W-:Y:S01]  /*170d0*/  ISETP.GE.AND P1, PT, R12, R189, PT ;  /* 0x000000bd0c00720c */ /* 0x000fe20003f26270 */
[----:B------:R-:W-:Y:S01]  /*170e0*/  VIADD R12, R0, 0x48 ;  /* 0x00000048000c7836 */ /* 0x000fe20000000000 */
[----:B------:R-:W-:Y:S01]  /*170f0*/  ISETP.GE.AND P6, PT, R2, R188, PT ;  /* 0x000000bc0200720c */ /* 0x000fe20003fc6270 */
[----:B----4-:R-:W-:Y:S01]  /*17100*/  HMMA.16816.F32 R136, R4, R68, R136 ;  /* 0x000000440488723c */ /* 0x010fe20000001888 */
[----:B------:R-:W-:-:S02]  /*17110*/  FSEL R203, R114, -INF , !P4 ;  /* 0xff80000072cb7808 */ /* 0x000fc40006000000 */
[----:B------:R-:W-:Y:S02]  /*17120*/  FSEL R199, R113, -INF , !P6 ;  /* 0xff80000071c77808 */ /* 0x000fe40007000000 */
[C---:B------:R-:W-:Y:S01]  /*17130*/  ISETP.GE.AND P4, PT, R12.reuse, R188, PT ;  /* 0x000000bc0c00720c */ /* 0x040fe20003f86270 */
[----:B------:R-:W-:Y:S01]  /*17140*/  HMMA.16816.F32 R20, R4, R58, R20 ;  /* 0x0000003a0414723c */ /* 0x000fe20000001814 */
[----:B------:R-:W-:Y:S02]  /*17150*/  ISETP.GE.AND P6, PT, R12, R189, PT ;  /* 0x000000bd0c00720c */ /* 0x000fe40003fc6270 */
[----:B------:R-:W1:Y:S01]  /*17160*/  LDSM.16.M88.4 R12, [R212+0x7800] ;  /* 0x00780000d40c783b */ /* 0x000e620000000200 */
[----:B------:R-:W-:Y:S01]  /*17170*/  FSEL R147, R60, -INF , !P2 ;  /* 0xff8000003c937808 */ /* 0x000fe20005000000 */
[----:B------:R-:W-:-:S04]  /*17180*/  DEPBAR.LE SB0, 0x0 ;  /* 0x000080000000791a */ /* 0x000fc80000000000 */
[-C--:B------:R-:W-:Y:S01]  /*17190*/  ISETP.GE.AND P2, PT, R2, R189.reuse, PT ;  /* 0x000000bd0200720c */ /* 0x080fe20003f46270 */
[----:B------:R-:W-:Y:S01]  /*171a0*/  VIADD R2, R0, 0x41 ;  /* 0x0000004100027836 */ /* 0x000fe20000000000 */
[----:B------:R-:W-:Y:S01]  /*171b0*/  FSEL R249, R63, -INF , !P0 ;  /* 0xff8000003ff97808 */ /* 0x000fe20004000000 */
[----:B------:R-:W-:Y:S01]  /*171c0*/  HMMA.16816.F32 R132, R4, R70, R132 ;  /* 0x000000460484723c */ /* 0x000fe20000001884 */
[----:B------:R-:W-:Y:S02]  /*171d0*/  FSEL R201, R112, -INF , !P3 ;  /* 0xff80000070c97808 */ /* 0x000fe40005800000 */
[CC--:B------:R-:W-:Y:S02]  /*171e0*/  ISETP.GE.AND P0, PT, R2.reuse, R188.reuse, PT ;  /* 0x000000bc0200720c */ /* 0x0c0fe40003f06270 */
[----:B------:R-:W-:Y:S01]  /*171f0*/  ISETP.GE.AND P3, PT, R2, R189, PT ;  /* 0x000000bd0200720c */ /* 0x000fe20003f66270 */
[C---:B------:R-:W-:Y:S01]  /*17200*/  VIADD R2, R0.reuse, 0x49 ;  /* 0x0000004900027836 */ /* 0x040fe20000000000 */
[----:B------:R-:W-:Y:S01]  /*17210*/  FSEL R197, R115, -INF , !P2 ;  /* 0xff80000073c57808 */ /* 0x000fe20005000000 */
[----:B------:R-:W-:Y:S01]  /*17220*/  VIADD R4, R0, 0x60 ;  /* 0x0000006000047836 */ /* 0x000fe20000000000 */
[----:B------:R-:W-:Y:S01]  /*17230*/  FSEL R191, R40, -INF , !P5 ;  /* 0xff80000028bf7808 */ /* 0x000fe20006800000 */
[----:B--2---:R-:W-:Y:S01]  /*17240*/  HMMA.16816.F32 R24, R52, R16, R24 ;  /* 0x000000103418723c */ /* 0x004fe20000001818 */
[----:B------:R-:W-:-:S02]  /*17250*/  ISETP.GE.AND P2, PT, R2, R188, PT ;  /* 0x000000bc0200720c */ /* 0x000fc40003f46270 */
[-C--:B------:R-:W-:Y:S01]  /*17260*/  ISETP.GE.AND P5, PT, R2, R189.reuse, PT ;  /* 0x000000bd0200720c */ /* 0x080fe20003fa6270 */
[----:B------:R-:W-:Y:S01]  /*17270*/  VIADD R2, R0, 0x50 ;  /* 0x0000005000027836 */ /* 0x000fe20000000000 */
[----:B------:R-:W-:Y:S01]  /*17280*/  FSEL R195, R42, -INF , !P1 ;  /* 0xff8000002ac37808 */ /* 0x000fe20004800000 */
[----:B------:R-:W-:Y:S01]  /*17290*/  HMMA.16816.F32 R20, R52, R18, R20 ;  /* 0x000000123414723c */ /* 0x000fe20000001814 */
[----:B------:R-:W-:Y:S01]  /*172a0*/  FSEL R169, R41, -INF , !P0 ;  /* 0xff80000029a97808 */ /* 0x000fe20004000000 */
[----:B------:R-:W-:Y:S01]  /*172b0*/  VIADD R16, R0, 0x71 ;  /* 0x0000007100107836 */ /* 0x000fe20000000000 */
[----:B------:R-:W-:Y:S01]  /*172c0*/  BAR.SYNC.DEFER_BLOCKING 0x0 ;  /* 0x0000000000007b1d */ /* 0x000fe20000010000 */
[C---:B------:R-:W-:Y:S02]  /*172d0*/  ISETP.GE.AND P1, PT, R2.reuse, R188, PT ;  /* 0x000000bc0200720c */ /* 0x040fe40003f26270 */
[----:B------:R-:W-:Y:S01]  /*172e0*/  ISETP.GE.AND P0, PT, R2, R189, PT ;  /* 0x000000bd0200720c */ /* 0x000fe20003f06270 */
[----:B------:R-:W-:Y:S01]  /*172f0*/  VIADD R2, R0, 0x51 ;  /* 0x0000005100027836 */ /* 0x000fe20000000000 */
[----:B------:R-:W-:-:S02]  /*17300*/  FSEL R165, R43, -INF , !P3 ;  /* 0xff8000002ba57808 */ /* 0x000fc40005800000 */
[----:B------:R-:W-:Y:S02]  /*17310*/  FSEL R171, R36, -INF , !P4 ;  /* 0xff80000024ab7808 */ /* 0x000fe40006000000 */
[C---:B------:R-:W-:Y:S02]  /*17320*/  ISETP.GE.AND P3, PT, R2.reuse, R188, PT ;  /* 0x000000bc0200720c */ /* 0x040fe40003f66270 */
[----:B------:R-:W-:Y:S01]  /*17330*/  ISETP.GE.AND P4, PT, R2, R189, PT ;  /* 0x000000bd0200720c */ /* 0x000fe20003f86270 */
[----:B------:R-:W-:Y:S01]  /*17340*/  VIADD R2, R0, 0x59 ;  /* 0x0000005900027836 */ /* 0x000fe20000000000 */
[----:B------:R-:W-:Y:S02]  /*17350*/  FSEL R183, R66, -INF , !P0 ;  /* 0xff80000042b77808 */ /* 0x000fe40004000000 */
[----:B------:R-:W-:Y:S02]  /*17360*/  FSEL R181, R65, -INF , !P3 ;  /* 0xff80000041b57808 */ /* 0x000fe40005800000 */
[----:B------:R-:W-:-:S02]  /*17370*/  FSEL R187, R37, -INF , !P2 ;  /* 0xff80000025bb7808 */ /* 0x000fc40005000000 */
[----:B------:R-:W-:Y:S02]  /*17380*/  FSEL R173, R39, -INF , !P5 ;  /* 0xff80000027ad7808 */ /* 0x000fe40006800000 */
[CC--:B------:R-:W-:Y:S02]  /*17390*/  ISETP.GE.AND P0, PT, R4.reuse, R188.reuse, PT ;  /* 0x000000bc0400720c */ /* 0x0c0fe40003f06270 */
[-C--:B------:R-:W-:Y:S01]  /*173a0*/  ISETP.GE.AND P3, PT, R4, R189.reuse, PT ;  /* 0x000000bd0400720c */ /* 0x080fe20003f66270 */
[----:B------:R-:W-:Y:S01]  /*173b0*/  VIADD R4, R0, 0x68 ;  /* 0x0000006800047836 */ /* 0x000fe20000000000 */
[----:B------:R-:W-:Y:S02]  /*173c0*/  ISETP.GE.AND P2, PT, R32, R189, PT ;  /* 0x000000bd2000720c */ /* 0x000fe40003f46270 */
[----:B------:R-:W-:Y:S02]  /*173d0*/  ISETP.GE.AND P5, PT, R2, R188, PT ;  /* 0x000000bc0200720c */ /* 0x000fe40003fa6270 */
[----:B------:R-:W-:-:S02]  /*173e0*/  FSEL R37, R30, -INF , !P2 ;  /* 0xff8000001e257808 */ /* 0x000fc40005000000 */
[----:B------:R-:W-:Y:S02]  /*173f0*/  FSEL R177, R29, -INF , !P5 ;  /* 0xff8000001db17808 */ /* 0x000fe40006800000 */
[CC--:B------:R-:W-:Y:S02]  /*17400*/  ISETP.GE.AND P2, PT, R4.reuse, R188.reuse, PT ;  /* 0x000000bc0400720c */ /* 0x0c0fe40003f46270 */
[-C--:B------:R-:W-:Y:S02]  /*17410*/  ISETP.GE.AND P5, PT, R4, R189.reuse, PT ;  /* 0x000000bd0400720c */ /* 0x080fe40003fa6270 */
[C---:B-1----:R-:W-:Y:S01]  /*17420*/  HMMA.16816.F32 R4, R52.reuse, R12, R136 ;  /* 0x0000000c3404723c */ /* 0x042fe20000001888 */
[----:B------:R-:W-:Y:S02]  /*17430*/  FSEL R185, R64, -INF , !P1 ;  /* 0xff80000040b97808 */ /* 0x000fe40004800000 */
[----:B------:R-:W-:Y:S02]  /*17440*/  FSEL R193, R38, -INF , !P6 ;  /* 0xff80000026c17808 */ /* 0x000fe40007000000 */
[----:B------:R-:W-:Y:S01]  /*17450*/  ISETP.GE.AND P1, PT, R2, R189, PT ;  /* 0x000000bd0200720c */ /* 0x000fe20003f26270 */
[----:B------:R-:W-:Y:S01]  /*17460*/  VIADD R2, R0, 0x61 ;  /* 0x0000006100027836 */ /* 0x000fe20000000000 */
[----:B------:R-:W-:Y:S01]  /*17470*/  ISETP.GE.AND P6, PT, R32, R188, PT ;  /* 0x000000bc2000720c */ /* 0x000fe20003fc6270 */
[----:B------:R-:W-:Y:S01]  /*17480*/  HMMA.16816.F32 R12, R52, R14, R132 ;  /* 0x0000000e340c723c */ /* 0x000fe20000001884 */
        /* <DEDUP_REMOVED lines=16> */
[-C--:B------:R-:W-:Y:S02]  /*17590*/  ISETP.GE.AND P3, PT, R0, R189.reuse, PT ;  /* 0x000000bd0000720c */ /* 0x080fe40003f66270 */
[----:B------:R-:W-:Y:S02]  /*175a0*/  FSEL R161, R22, -INF , !P5 ;  /* 0xff80000016a17808 */ /* 0x000fe40006800000 */
[----:B------:R-:W-:Y:S02]  /*175b0*/  FSEL R151, R21, -INF , !P1 ;  /* 0xff80000015977808 */ /* 0x000fe40004800000 */
[----:B------:R-:W-:Y:S02]  /*175c0*/  FSEL R19, R94, -INF , !P3 ;  /* 0xff8000005e137808 */ /* 0x000fe40005800000 */
[C---:B------:R-:W-:Y:S02]  /*175d0*/  ISETP.GE.AND P5, PT, R2.reuse, R188, PT ;  /* 0x000000bc0200720c */ /* 0x040fe40003fa6270 */
[----:B------:R-:W-:Y:S01]  /*175e0*/  ISETP.GE.AND P1, PT, R2, R189, PT ;  /* 0x000000bd0200720c */ /* 0x000fe20003f26270 */
[----:B------:R-:W-:Y:S01]  /*175f0*/  VIADD R2, R0, 0x79 ;  /* 0x0000007900027836 */ /* 0x000fe20000000000 */
[----:B------:R-:W-:-:S02]  /*17600*/  FSEL R149, R23, -INF , !P0 ;  /* 0xff80000017957808 */ /* 0x000fc40004000000 */
[----:B------:R-:W-:Y:S02]  /*17610*/  ISETP.GE.AND P3, PT, R48, 0x2, PT ;  /* 0x000000023000780c */ /* 0x000fe40003f66270 */
[----:B------:R-:W-:Y:S02]  /*17620*/  ISETP.GE.AND P0, PT, R0, R188, PT ;  /* 0x000000bc0000720c */ /* 0x000fe40003f06270 */
[----:B------:R-:W-:Y:S02]  /*17630*/  FSEL R163, R27, -INF , !P6 ;  /* 0xff8000001ba37808 */ /* 0x000fe40007000000 */
[----:B------:R-:W-:Y:S02]  /*17640*/  FSEL R17, R92, -INF , !P0 ;  /* 0xff8000005c117808 */ /* 0x000fe40004000000 */
[----:B------:R-:W-:Y:S02]  /*17650*/  ISETP.GE.AND P0, PT, R2, R189, PT ;  /* 0x000000bd0200720c */ /* 0x000fe40003f06270 */
[----:B------:R-:W-:-:S02]  /*17660*/  FSEL R155, R20, -INF , !P2 ;  /* 0xff800000149b7808 */ /* 0x000fc40005000000 */
[----:B------:R-:W-:Y:S02]  /*17670*/  FSEL R143, R6, -INF , !P4 ;  /* 0xff800000068f7808 */ /* 0x000fe40006000000 */
[----:B------:R-:W-:Y:S02]  /*17680*/  FSEL R65, R15, -INF , !P0 ;  /* 0xff8000000f417808 */ /* 0x000fe40004000000 */
[CC--:B------:R-:W-:Y:S02]  /*17690*/  ISETP.GE.AND P6, PT, R16.reuse, R188.reuse, PT ;  /* 0x000000bc1000720c */ /* 0x0c0fe40003fc6270 */
[----:B------:R-:W-:Y:S02]  /*176a0*/  ISETP.GE.AND P2, PT, R16, R189, PT ;  /* 0x000000bd1000720c */ /* 0x000fe40003f46270 */
[----:B------:R-:W-:Y:S02]  /*176b0*/  ISETP.GE.AND P4, PT, R2, R188, PT ;  /* 0x000000bc0200720c */ /* 0x000fe40003f86270 */
[----:B------:R-:W-:-:S02]  /*176c0*/  ISETP.NE.U32.AND P0, PT, R244, RZ, PT ;  /* 0x000000fff400720c */ /* 0x000fc40003f05070 */
[----:B------:R-:W-:Y:S02]  /*176d0*/  FSEL R135, R5, -INF , !P6 ;  /* 0xff80000005877808 */ /* 0x000fe40007000000 */
[----:B------:R-:W-:Y:S02]  /*176e0*/  FSEL R141, R7, -INF , !P2 ;  /* 0xff800000078d7808 */ /* 0x000fe40005000000 */
[----:B------:R-:W-:Y:S02]  /*176f0*/  FSEL R133, R12, -INF , !P5 ;  /* 0xff8000000c857808 */ /* 0x000fe40006800000 */
[----:B------:R-:W-:Y:S02]  /*17700*/  FSEL R139, R14, -INF , !P1 ;  /* 0xff8000000e8b7808 */ /* 0x000fe40004800000 */
[----:B------:R-:W-:Y:S02]  /*17710*/  FSEL R132, R13, -INF , !P4 ;  /* 0xff8000000d847808 */ /* 0x000fe40006000000 */
[----:B------:R-:W-:Y:S01]  /*17720*/  ISETP.NE.AND.EX P0, PT, R245, RZ, PT, P0 ;  /* 0x000000fff500720c */ /* 0x000fe20003f05300 */
[----:B------:R-:W-:-:S12]  /*17730*/  @!P3 BRA `(.L_x_1141) ;  /* 0x0000000c000cb947 */ /* 0x000fd80003800000 */
[----:B------:R-:W-:Y:S04]  /*17740*/  BSSY B0, `(.L_x_1142) ;  /* 0x0000041000007945 */ /* 0x000fe80003800000 */
[----:B------:R-:W-:Y:S05]  /*17750*/  @!P0 BRA `(.L_x_1143) ;  /* 0x0000000000f08947 */ /* 0x000fea0003800000 */
[----:B------:R-:W2:Y:S01]  /*17760*/  LD.E R14, desc[UR6][R10.64+0x170] ;  /* 0x000170060a0e7980 */ /* 0x000ea2000c101900 */
[C---:B------:R-:W-:Y:S02]  /*17770*/  IADD3 R7, R9.reuse, -0x80, RZ ;  /* 0xffffff8009077810 */ /* 0x040fe40007ffe0ff */
[----:B------:R-:W-:Y:S02]  /*17780*/  IABS R2, R9 ;  /* 0x0000000900027213 */ /* 0x000fe40000000000 */
[----:B------:R-:W-:Y:S02]  /*17790*/  IABS R0, R7 ;  /* 0x0000000700007213 */ /* 0x000fe40000000000 */
[-C--:B--2---:R-:W-:Y:S02]  /*177a0*/  IABS R4, R14.reuse ;  /* 0x0000000e00047213 */ /* 0x084fe40000000000 */
[-C--:B------:R-:W-:Y:S02]  /*177b0*/  IABS R5, R14.reuse ;  /* 0x0000000e00057213 */ /* 0x080fe40000000000 */
[----:B------:R-:W1:Y:S01]  /*177c0*/  I2F.RP R6, R4 ;  /* 0x0000000400067306 */ /* 0x000e620000209400 */
[----:B------:R-:W-:-:S02]  /*177d0*/  LOP3.LUT R9, R9, R14, RZ, 0x3c, !PT ;  /* 0x0000000e09097212 */ /* 0x000fc400078e3cff */
[----:B------:R-:W-:Y:S02]  /*177e0*/  IADD3 R5, RZ, -R5, RZ ;  /* 0x80000005ff057210 */ /* 0x000fe40007ffe0ff */
[----:B------:R-:W-:Y:S02]  /*177f0*/  LOP3.LUT R7, R7, R14, RZ, 0x3c, !PT ;  /* 0x0000000e07077212 */ /* 0x000fe400078e3cff */
[----:B------:R-:W-:Y:S01]  /*17800*/  ISETP.GE.AND P4, PT, R9, RZ, PT ;  /* 0x000000ff0900720c */ /* 0x000fe20003f86270 */
[----:B-1----:R-:W1:Y:S02]  /*17810*/  MUFU.RCP R20, R6 ;  /* 0x0000000600147308 */ /* 0x002e640000001000 */
[----:B-1----:R-:W-:-:S06]  /*17820*/  VIADD R20, R20, 0xffffffe ;  /* 0x0ffffffe14147836 */ /* 0x002fcc0000000000 */
[----:B------:R-:W1:Y:S02]  /*17830*/  F2I.FTZ.U32.TRUNC.NTZ R21, R20 ;  /* 0x0000001400157305 */ /* 0x000e64000021f000 */
[----:B-1----:R-:W-:Y:S02]  /*17840*/  IMAD.MOV R13, RZ, RZ, -R21 ;  /* 0x000000ffff0d7224 */ /* 0x002fe400078e0a15 */
[----:B------:R-:W-:Y:S02]  /*17850*/  IMAD.MOV.U32 R20, RZ, RZ, RZ ;  /* 0x000000ffff147224 */ /* 0x000fe400078e00ff */
[----:B------:R-:W-:-:S04]  /*17860*/  IMAD R13, R13, R4, RZ ;  /* 0x000000040d0d7224 */ /* 0x000fc800078e02ff */
[----:B------:R-:W-:Y:S02]  /*17870*/  IMAD.HI.U32 R13, R21, R13, R20 ;  /* 0x0000000d150d7227 */ /* 0x000fe400078e0014 */
[----:B------:R-:W2:Y:S04]  /*17880*/  LD.E.64 R20, desc[UR6][R10.64+0x20] ;  /* 0x000020060a147980 */ /* 0x000ea8000c101b00 */
[----:B------:R-:W-:-:S04]  /*17890*/  IMAD.HI.U32 R12, R13, R2, RZ ;  /* 0x000000020d0c7227 */ /* 0x000fc800078e00ff */
[----:B------:R-:W-:-:S04]  /*178a0*/  IMAD.HI.U32 R6, R13, R0, RZ ;  /* 0x000000000d067227 */ /* 0x000fc800078e00ff */
[-C--:B------:R-:W-:Y:S02]  /*178b0*/  IMAD R13, R12, R5.reuse, R2 ;  /* 0x000000050c0d7224 */ /* 0x080fe400078e0202 */
[----:B------:R-:W-:-:S03]  /*178c0*/  IMAD R5, R6, R5, R0 ;  /* 0x0000000506057224 */ /* 0x000fc600078e0200 */
[C---:B------:R-:W-:Y:S02]  /*178d0*/  ISETP.GT.U32.AND P1, PT, R4.reuse, R13, PT ;  /* 0x0000000d0400720c */ /* 0x040fe40003f24070 */
[----:B------:R-:W-:-:S11]  /*178e0*/  ISETP.GT.U32.AND P2, PT, R4, R5, PT ;  /* 0x000000050400720c */ /* 0x000fd60003f44070 */
[----:B------:R-:W-:Y:S02]  /*178f0*/  @!P1 IMAD.IADD R13, R13, 0x1, -R4 ;  /* 0x000000010d0d9824 */ /* 0x000fe400078e0a04 */
[-C--:B------:R-:W-:Y:S01]  /*17900*/  @!P2 IADD3 R5, R5, -R4.reuse, RZ ;  /* 0x800000040505a210 */ /* 0x080fe20007ffe0ff */
[----:B------:R-:W-:Y:S01]  /*17910*/  @!P1 VIADD R12, R12, 0x1 ;  /* 0x000000010c0c9836 */ /* 0x000fe20000000000 */
[----:B------:R-:W-:Y:S02]  /*17920*/  ISETP.GE.AND P1, PT, R7, RZ, PT ;  /* 0x000000ff0700720c */ /* 0x000fe40003f26270 */
[-C--:B------:R-:W-:Y:S02]  /*17930*/  ISETP.GE.U32.AND P6, PT, R13, R4.reuse, PT ;  /* 0x000000040d00720c */ /* 0x080fe40003fc6070 */
[----:B------:R-:W-:Y:S02]  /*17940*/  ISETP.GE.U32.AND P5, PT, R5, R4, PT ;  /* 0x000000040500720c */ /* 0x000fe40003fa6070 */
[----:B------:R-:W-:-:S02]  /*17950*/  @!P2 IADD3 R6, R6, 0x1, RZ ;  /* 0x000000010606a810 */ /* 0x000fc40007ffe0ff */
[----:B------:R-:W-:Y:S02]  /*17960*/  ISETP.NE.AND P2, PT, R14, RZ, PT ;  /* 0x000000ff0e00720c */ /* 0x000fe40003f45270 */
[----:B------:R-:W-:-:S05]  /*17970*/  LOP3.LUT R5, RZ, R14, RZ, 0x33, !PT ;  /* 0x0000000eff057212 */ /* 0x000fca00078e33ff */
[----:B------:R-:W-:Y:S02]  /*17980*/  @P6 VIADD R12, R12, 0x1 ;  /* 0x000000010c0c6836 */ /* 0x000fe40000000000 */
[----:B------:R-:W-:Y:S02]  /*17990*/  @P5 IADD3 R6, R6, 0x1, RZ ;  /* 0x0000000106065810 */ /* 0x000fe40007ffe0ff */
[----:B------:R-:W-:Y:S02]  /*179a0*/  @!P4 IMAD.MOV R12, RZ, RZ, -R12 ;  /* 0x000000ffff0cc224 */ /* 0x000fe400078e0a0c */
[----:B------:R-:W-:-:S03]  /*179b0*/  @!P1 IADD3 R6, -R6, RZ, RZ ;  /* 0x000000ff06069210 */ /* 0x000fc60007ffe1ff */
[C---:B------:R-:W-:Y:S02]  /*179c0*/  SEL R7, R5.reuse, R12, !P2 ;  /* 0x0000000c05077207 */ /* 0x040fe40005000000 */
[----:B------:R-:W-:Y:S01]  /*179d0*/  SEL R2, R5, R6, !P2 ;  /* 0x0000000605027207 */ /* 0x000fe20005000000 */
[----:B------:R-:W3:Y:S02]  /*179e0*/  LD.E.64 R12, desc[UR6][R10.64+0x38] ;  /* 0x000038060a0c7980 */ /* 0x000ee4000c101b00 */
[----:B------:R-:W-:-:S04]  /*179f0*/  IMAD.WIDE R24, R7, 0x4, R244 ;  /* 0x0000000407187825 */ /* 0x000fc800078e02f4 */
[----:B------:R-:W-:Y:S01]  /*17a00*/  IMAD.WIDE R22, R2, 0x4, R244 ;  /* 0x0000000402167825 */ /* 0x000fe200078e02f4 */
[----:B------:R-:W4:Y:S04]  /*17a10*/  LD.E R5, desc[UR6][R24.64] ;  /* 0x0000000618057980 */ /* 0x000f28000c101900 */
[----:B------:R-:W4:Y:S01]  /*17a20*/  LD.E R0, desc[UR6][R22.64] ;  /* 0x0000000616007980 */ /* 0x000f22000c101900 */
[----:B------:R-:W-:-:S04]  /*17a30*/  IMAD.IADD R7, R7, 0x1, -R2 ;  /* 0x0000000107077824 */ /* 0x000fc800078e0a02 */
[----:B------:R-:W-:-:S05]  /*17a40*/  IMAD R14, R14, R7, -0x80 ;  /* 0xffffff800e0e7424 */ /* 0x000fca00078e0207 */
[----:B------:R-:W-:Y:S01]  /*17a50*/  SHF.R.S32.HI R7, RZ, 0x1f, R14 ;  /* 0x0000001fff077819 */ /* 0x000fe2000001140e */
[-C--:B---3--:R-:W-:Y:S02]  /*17a60*/  IMAD R2, R13, R14.reuse, RZ ;  /* 0x0000000e0d027224 */ /* 0x088fe400078e02ff */
[----:B------:R-:W-:-:S04]  /*17a70*/  IMAD.WIDE.U32 R14, R12, R14, RZ ;  /* 0x0000000e0c0e7225 */ /* 0x000fc800078e00ff */
[----:B------:R-:W-:Y:S01]  /*17a80*/  IMAD R2, R12, R7, R2 ;  /* 0x000000070c027224 */ /* 0x000fe200078e0202 */
[----:B----4-:R-:W-:-:S03]  /*17a90*/  IADD3 R5, -R5, R0, RZ ;  /* 0x0000000005057210 */ /* 0x010fc60007ffe1ff */
[----:B------:R-:W-:Y:S01]  /*17aa0*/  IMAD.IADD R15, R15, 0x1, R2 ;  /* 0x000000010f0f7824 */ /* 0x000fe200078e0202 */
[----:B------:R-:W-:Y:S01]  /*17ab0*/  SHF.R.S32.HI R0, RZ, 0x1f, R5 ;  /* 0x0000001fff007819 */ /* 0x000fe20000011405 */
[----:B--2---:R-:W-:Y:S02]  /*17ac0*/  IMAD R7, R21, R5, RZ ;  /* 0x0000000515077224 */ /* 0x004fe400078e02ff */
[----:B------:R-:W-:-:S04]  /*17ad0*/  IMAD.WIDE.U32 R14, R5, R20, R14 ;  /* 0x00000014050e7225 */ /* 0x000fc800078e000e */
[----:B------:R-:W-:Y:S02]  /*17ae0*/  IMAD R0, R20, R0, R7 ;  /* 0x0000000014007224 */ /* 0x000fe400078e0207 */
[----:B------:R-:W-:-:S03]  /*17af0*/  IMAD.MOV.U32 R2, RZ, RZ, R14 ;  /* 0x000000ffff027224 */ /* 0x000fc600078e000e */
[----:B------:R-:W-:Y:S01]  /*17b00*/  IADD3 R0, R15, R0, RZ ;  /* 0x000000000f007210 */ /* 0x000fe20007ffe0ff */
[----:B------:R-:W-:Y:S05]  /*17b10*/  BRA `(.L_x_1144) ;  /* 0x00000000000c7947 */ /* 0x000fea0003800000 */
.L_x_1143:
[----:B------:R-:W2:Y:S02]  /*17b20*/  LD.E R2, desc[UR6][R10.64+0x38] ;  /* 0x000038060a027980 */ /* 0x000ea4000c101900 */
[----:B--2---:R-:W-:-:S04]  /*17b30*/  LEA R2, -R2, RZ, 0x7 ;  /* 0x000000ff02027211 */ /* 0x004fc800078e39ff */
[----:B------:R-:W-:Y:S02]  /*17b40*/  SHF.R.S32.HI R0, RZ, 0x1f, R2 ;  /* 0x0000001fff007819 */ /* 0x000fe40000011402 */
.L_x_1144:
[----:B------:R-:W-:Y:S05]  /*17b50*/  BSYNC B0 ;  /* 0x0000000000007941 */ /* 0x000fea0003800000 */
.L_x_1142:
[C---:B------:R-:W-:Y:S02]  /*17b60*/  LOP3.LUT P6, RZ, R247.reuse, 0x1, RZ, 0xc0, !PT ;  /* 0x00000001f7ff7812 */ /* 0x040fe400078cc0ff */
[----:B------:R-:W-:Y:S02]  /*17b70*/  LOP3.LUT P2, RZ, R247, 0x2, RZ, 0xc0, !PT ;  /* 0x00000002f7ff7812 */ /* 0x000fe4000784c0ff */
[C---:B------:R-:W-:Y:S02]  /*17b80*/  LEA R28, P4, R2.reuse, R236, 0x1 ;  /* 0x000000ec021c7211 */ /* 0x040fe400078808ff */
[C---:B------:R-:W-:Y:S02]  /*17b90*/  IADD3 R7, P1, R2.reuse, R233, RZ ;  /* 0x000000e902077210 */ /* 0x040fe40007f3e0ff */
[----:B------:R-:W-:Y:S02]  /*17ba0*/  LEA.HI.X R29, R2, R235, R0, 0x1, P4 ;  /* 0x000000eb021d7211 */ /* 0x000fe400020f0c00 */
[----:B------:R-:W-:Y:S01]  /*17bb0*/  IADD3 R5, P4, R7, R233, RZ ;  /* 0x000000e907057210 */ /* 0x000fe20007f9e0ff */
[----:B------:R-:W-:-:S02]  /*17bc0*/  IMAD.X R2, R0, 0x1, R234, P1 ;  /* 0x0000000100027824 */ /* 0x000fc400008e06ea */
[CC--:B------:R-:W-:Y:S01]  /*17bd0*/  @P6 LEA R26, P5, R7.reuse, R236.reuse, 0x1 ;  /* 0x000000ec071a6211 */ /* 0x0c0fe200078a08ff */
[----:B------:R-:W-:Y:S01]  /*17be0*/  @!PT LDS RZ, [RZ] ;  /* 0x00000000fffff984 */ /* 0x000fe20000000800 */
[----:B------:R-:W-:Y:S01]  /*17bf0*/  @!PT LDS RZ, [RZ] ;  /* 0x00000000fffff984 */ /* 0x000fe20000000800 */
[----:B------:R-:W-:Y:S01]  /*17c00*/  @!PT LDS RZ, [RZ] ;  /* 0x00000000fffff984 */ /* 0x000fe20000000800 */
[----:B------:R1:W-:Y:S01]  /*17c10*/  @P6 LDGSTS.E.BYPASS.LTC128B.128 [R243+0x4000], desc[UR6][R28.64] ;  /* 0x040000001cf36fae */ /* 0x0003e2000b901d46 */
[CC--:B------:R-:W-:Y:S02]  /*17c20*/  @P2 LEA R20, P1, R7.reuse, R236.reuse, 0x1 ;  /* 0x000000ec07142211 */ /* 0x0c0fe400078208ff */
[CCC-:B------:R-:W-:Y:S01]  /*17c30*/  @P6 LEA.HI.X R27, R7.reuse, R235.reuse, R2.reuse, 0x1, P5 ;  /* 0x000000eb071b6211 */ /* 0x1c0fe200028f0c02 */
[----:B------:R1:W-:Y:S01]  /*17c40*/  @!P6 STS.128 [R243+0x4000], RZ ;  /* 0x004000fff300e388 */ /* 0x0003e20000000c00 */
[----:B------:R-:W-:Y:S01]  /*17c50*/  @P2 LEA.HI.X R21, R7, R235, R2, 0x1, P1 ;  /* 0x000000eb07152211 */ /* 0x000fe200008f0c02 */
[----:B------:R-:W-:Y:S01]  /*17c60*/  IMAD.X R2, R2, 0x1, R234, P4 ;  /* 0x0000000102027824 */ /* 0x000fe200020e06ea */
[CC--:B------:R-:W-:Y:S01]  /*17c70*/  @P6 LEA R24, P5, R5.reuse, R236.reuse, 0x1 ;  /* 0x000000ec05186211 */ /* 0x0c0fe200078a08ff */
[----:B------:R-:W-:Y:S01]  /*17c80*/  @!PT LDS RZ, [RZ] ;  /* 0x00000000fffff984 */ /* 0x000fe20000000800 */
[----:B------:R-:W-:Y:S01]  /*17c90*/  @!PT LDS RZ, [RZ] ;  /* 0x00000000fffff984 */ /* 0x000fe20000000800 */
[----:B------:R-:W-:Y:S01]  /*17ca0*/  @!PT LDS RZ, [RZ] ;  /* 0x00000000fffff984 */ /* 0x000fe20000000800 */
[----:B------:R1:W-:Y:S01]  /*17cb0*/  @P2 LDGSTS.E.BYPASS.LTC128B.128 [R243+0x8000], desc[UR6][R28.64+0x80] ;  /* 0x080000801cf32fae */ /* 0x0003e2000b901d46 */
[----:B------:R-:W-:-:S02]  /*17cc0*/  @P2 LEA R14, P1, R5, R236, 0x1 ;  /* 0x000000ec050e2211 */ /* 0x000fc400078208ff */
[C---:B------:R-:W-:Y:S01]  /*17cd0*/  IADD3 R7, P4, R5.reuse, R233, RZ ;  /* 0x000000e905077210 */ /* 0x040fe20007f9e0ff */
[----:B------:R1:W-:Y:S01]  /*17ce0*/  @!P2 STS.128 [R243+0x8000], RZ ;  /* 0x008000fff300a388 */ /* 0x0003e20000000c00 */
[CCC-:B------:R-:W-:Y:S02]  /*17cf0*/  @P6 LEA.HI.X R25, R5.reuse, R235.reuse, R2.reuse, 0x1, P5 ;  /* 0x000000eb05196211 */ /* 0x1c0fe400028f0c02 */
[----:B------:R-:W-:Y:S01]  /*17d00*/  @P2 LEA.HI.X R15, R5, R235, R2, 0x1, P1 ;  /* 0x000000eb050f2211 */ /* 0x000fe200008f0c02 */
[----:B------:R-:W-:Y:S01]  /*17d10*/  IMAD.X R2, R2, 0x1, R234, P4 ;  /* 0x0000000102027824 */ /* 0x000fe200020e06ea */
[CC--:B------:R-:W-:Y:S01]  /*17d20*/  @P6 LEA R22, P5, R7.reuse, R236.reuse, 0x1 ;  /* 0x000000ec07166211 */ /* 0x0c0fe200078a08ff */
[----:B------:R-:W-:Y:S01]  /*17d30*/  @!PT LDS RZ, [RZ] ;  /* 0x00000000fffff984 */ /* 0x000fe20000000800 */
[----:B------:R-:W-:Y:S01]  /*17d40*/  @!PT LDS RZ, [RZ] ;  /* 0x00000000fffff984 */ /* 0x000fe20000000800 */
[----:B------:R-:W-:Y:S01]  /*17d50*/  @!PT LDS RZ, [RZ] ;  /* 0x00000000fffff984 */ /* 0x000fe20000000800 */
[----:B------:R1:W-:Y:S01]  /*17d60*/  @P6 LDGSTS.E.BYPASS.LTC128B.128 [R243+0x4800], desc[UR6][R26.64] ;  /* 0x048000001af36fae */ /* 0x0003e2000b901d46 */
[C---:B------:R-:W-:Y:S02]  /*17d70*/  @P2 LEA R12, P1, R7.reuse, R236, 0x1 ;  /* 0x000000ec070c2211 */ /* 0x040fe400078208ff */
[C---:B------:R-:W-:Y:S01]  /*17d80*/  IADD3 R5, P4, R7.reuse, R233, RZ ;  /* 0x000000e907057210 */ /* 0x040fe20007f9e0ff */
[----:B------:R1:W-:Y:S01]  /*17d90*/  @!P6 STS.128 [R243+0x4800], RZ ;  /* 0x004800fff300e388 */ /* 0x0003e20000000c00 */
[----:B------:R-:W-:-:S02]  /*17da0*/  @P6 LEA.HI.X R23, R7, R235, R2, 0x1, P5 ;  /* 0x000000eb07176211 */ /* 0x000fc400028f0c02 */
[----:B------:R-:W-:Y:S01]  /*17db0*/  @P2 LEA.HI.X R13, R7, R235, R2, 0x1, P1 ;  /* 0x000000eb070d2211 */ /* 0x000fe200008f0c02 */
[----:B------:R-:W-:Y:S01]  /*17dc0*/  IMAD.X R2, R2, 0x1, R234, P4 ;  /* 0x0000000102027824 */ /* 0x000fe200020e06ea */
[CC--:B------:R-:W-:Y:S01]  /*17dd0*/  @P6 LEA R32, P5, R5.reuse, R236.reuse, 0x1 ;  /* 0x000000ec05206211 */ /* 0x0c0fe200078a08ff */
[----:B------:R-:W-:Y:S01]  /*17de0*/  @!PT LDS RZ, [RZ] ;  /* 0x00000000fffff984 */ /* 0x000fe20000000800 */
[----:B------:R-:W-:Y:S01]  /*17df0*/  @!PT LDS RZ, [RZ] ;  /* 0x00000000fffff984 */ /* 0x000fe20000000800 */
[----:B------:R-:W-:Y:S01]  /*17e00*/  @!PT LDS RZ, [RZ] ;  /* 0x00000000fffff984 */ /* 0x000fe20000000800 */
[----:B------:R1:W-:Y:S01]  /*17e10*/  @P2 LDGSTS.E.BYPASS.LTC128B.128 [R243+0x8800], desc[UR6][R20.64+0x80] ;  /* 0x0880008014f32fae */ /* 0x0003e2000b901d46 */
[CC--:B------:R-:W-:Y:S02]  /*17e20*/  @P2 LEA R30, P1, R5.reuse, R236.reuse, 0x1 ;  /* 0x000000ec051e2211 */ /* 0x0c0fe400078208ff */
        /* <DEDUP_REMOVED lines=15> */
[----:B------:R-:W-:Y:S01]  /*17f20*/  @!PT LDS RZ, [RZ] ;  /* 0x00000000fffff984 */ /* 0x000fe20000000800 */
[----:B------:R-:W-:Y:S01]  /*17f30*/  @!PT LDS RZ, [RZ] ;  /* 0x00000000fffff984 */ /* 0x000fe20000000800 */
[----:B------:R-:W-:Y:S01]  /*17f40*/  @!PT LDS RZ, [RZ] ;  /* 0x00000000fffff984 */ /* 0x000fe20000000800 */
[----:B------:R1:W-:Y:S01]  /*17f50*/  @P2 LDGSTS.E.BYPASS.LTC128B.128 [R243+0x9000], desc[UR6][R14.64+0x80] ;  /* 0x090000800ef32fae */ /* 0x0003e2000b901d46 */
[----:B------:R-:W-:Y:S01]  /*17f60*/  IMAD.X R2, R2, 0x1, R234, P4 ;  /* 0x0000000102027824 */ /* 0x000fe200020e06ea */
[CC--:B------:R-:W-:Y:S02]  /*17f70*/  @P6 LEA R40, P5, R5.reuse, R236.reuse, 0x1 ;  /* 0x000000ec05286211 */ /* 0x0c0fe400078a08ff */
[----:B------:R1:W-:Y:S01]  /*17f80*/  @!P2 STS.128 [R243+0x9000], RZ ;  /* 0x009000fff300a388 */ /* 0x0003e20000000c00 */
[----:B------:R-:W-:-:S02]  /*17f90*/  @P2 LEA R4, P1, R5, R236, 0x1 ;  /* 0x000000ec05042211 */ /* 0x000fc400078208ff */
[C---:B------:R-:W-:Y:S01]  /*17fa0*/  IADD3 R0, P4, R5.reuse, R233, RZ ;  /* 0x000000e905007210 */ /* 0x040fe20007f9e0ff */
[----:B------:R-:W-:Y:S01]  /*17fb0*/  @!PT LDS RZ, [RZ] ;  /* 0x00000000fffff984 */ /* 0x000fe20000000800 */
[----:B------:R-:W-:Y:S01]  /*17fc0*/  @!PT LDS RZ, [RZ] ;  /* 0x00000000fffff984 */ /* 0x000fe20000000800 */
[----:B------:R-:W-:Y:S01]  /*17fd0*/  @!PT LDS RZ, [RZ] ;  /* 0x00000000fffff984 */ /* 0x000fe20000000800 */
[----:B------:R1:W-:Y:S01]  /*17fe0*/  @P6 LDGSTS.E.BYPASS.LTC128B.128 [R243+0x5800], desc[UR6][R22.64] ;  /* 0x0580000016f36fae */ /* 0x0003e2000b901d46 */
[CCC-:B------:R-:W-:Y:S02]  /*17ff0*/  @P6 LEA.HI.X R41, R5.reuse, R235.reuse, R2.reuse, 0x1, P5 ;  /* 0x000000eb05296211 */ /* 0x1c0fe400028f0c02 */
[-C--:B------:R-:W-:Y:S01]  /*18000*/  @P2 LEA.HI.X R5, R5, R235.reuse, R2, 0x1, P1 ;  /* 0x000000eb05052211 */ /* 0x080fe200008f0c02 */
[----:B------:R1:W-:Y:S01]  /*18010*/  @!P6 STS.128 [R243+0x5800], RZ ;  /* 0x005800fff300e388 */ /* 0x0003e20000000c00 */
[----:B------:R-:W-:Y:S01]  /*18020*/  IMAD.X R2, R2, 0x1, R234, P4 ;  /* 0x0000000102027824 */ /* 0x000fe200020e06ea */
[CC--:B------:R-:W-:Y:S02]  /*18030*/  @P6 LEA R42, P4, R0.reuse, R236.reuse, 0x1 ;  /* 0x000000ec002a6211 */ /* 0x0c0fe400078808ff */
[----:B------:R-:W-:Y:S01]  /*18040*/  @!PT LDS RZ, [RZ] ;  /* 0x00000000fffff984 */ /* 0x000fe20000000800 */
[----:B------:R-:W-:Y:S01]  /*18050*/  @!PT LDS RZ, [RZ] ;  /* 0x00000000fffff984 */ /* 0x000fe20000000800 */
[----:B------:R-:W-:Y:S01]  /*18060*/  @!PT LDS RZ, [RZ] ;  /* 0x00000000fffff984 */ /* 0x000fe20000000800 */
[----:B------:R1:W-:Y:S01]  /*18070*/  @P2 LDGSTS.E.BYPASS.LTC128B.128 [R243+0x9800], desc[UR6][R12.64+0x80] ;  /* 0x098000800cf32fae */ /* 0x0003e2000b901d46 */
[C---:B------:R-:W-:Y:S01]  /*18080*/  @P2 LEA R52, P1, R0.reuse, R236, 0x1 ;  /* 0x000000ec00342211 */ /* 0x040fe200078208ff */
[----:B------:R-:W-:Y:S01]  /*18090*/  IMAD.MOV.U32 R236, RZ, RZ, R28 ;  /* 0x000000ffffec7224 */ /* 0x000fe200078e001c */
[CCC-:B------:R-:W-:Y:S01]  /*180a0*/  @P6 LEA.HI.X R43, R0.reuse, R235.reuse, R2.reuse, 0x1, P4 ;  /* 0x000000eb002b6211 */ /* 0x1c0fe200020f0c02 */
[----:B------:R1:W-:Y:S01]  /*180b0*/  @!P2 STS.128 [R243+0x9800], RZ ;  /* 0x009800fff300a388 */ /* 0x0003e20000000c00 */
[----:B------:R-:W-:Y:S01]  /*180c0*/  @P2 LEA.HI.X R53, R0, R235, R2, 0x1, P1 ;  /* 0x000000eb00352211 */ /* 0x000fe200008f0c02 */
[----:B------:R-:W-:-:S02]  /*180d0*/  IMAD.MOV.U32 R235, RZ, RZ, R29 ;  /* 0x000000ffffeb7224 */ /* 0x000fc400078e001d */
[----:B------:R-:W-:Y:S01]  /*180e0*/  @!PT LDS RZ, [RZ] ;  /* 0x00000000fffff984 */ /* 0x000fe20000000800 */
[----:B------:R-:W-:Y:S01]  /*180f0*/  @!PT LDS RZ, [RZ] ;  /* 0x00000000fffff984 */ /* 0x000fe20000000800 */
[----:B------:R-:W-:Y:S01]  /*18100*/  @!PT LDS RZ, [RZ] ;  /* 0x00000000fffff984 */ /* 0x000fe20000000800 */
[----:B------:R1:W-:Y:S04]  /*18110*/  @P6 LDGSTS.E.BYPASS.LTC128B.128 [R243+0x6000], desc[UR6][R32.64] ;  /* 0x0600000020f36fae */ /* 0x0003e8000b901d46 */
[----:B------:R1:W-:Y:S04]  /*18120*/  @!P6 STS.128 [R243+0x6000], RZ ;  /* 0x006000fff300e388 */ /* 0x0003e80000000c00 */
        /* <DEDUP_REMOVED lines=35> */
[----:B------:R-:W0:Y:S02]  /*18360*/  LDGDEPBAR ;  /* 0x00000000000079af */ /* 0x000e240000000000 */
.L_x_1141:
[----:B------:R-:W-:Y:S05]  /*18370*/  BSYNC B1 ;  /* 0x0000000000017941 */ /* 0x000fea0003800000 */
.L_x_1140:
[----:B------:R-:W2:Y:S01]  /*18380*/  LD.E R67, desc[UR6][R10.64+0xdc] ;  /* 0x0000dc060a437980 */ /* 0x000ea2000c101900 */
        /* <DEDUP_REMOVED lines=12> */
[----:B-1----:R-:W-:Y:S02]  /*18450*/  FMNMX.FTZ R5, R93, R2, !PT ;  /* 0x000000025d057209 */ /* 0x002fe40007810000 */
[----:B------:R-:W-:Y:S02]  /*18460*/  LEA R224, R3, UR4, 0x1 ;  /* 0x0000000403e07c11 */ /* 0x000fe4000f8e08ff */
[----:B------:R-:W-:Y:S02]  /*18470*/  FMNMX.FTZ R5, R46, R5, !PT ;  /* 0x000000052e057209 */ /* 0x000fe40007810000 */
[-C--:B------:R-:W-:Y:S01]  /*18480*/  LEA R222, R49, R224.reuse, 0x1 ;  /* 0x000000e031de7211 */ /* 0x080fe200078e08ff */
[----:B------:R-:W-:Y:S01]  /*18490*/  LDSM.16.MT88.4 R124, [R224+0xc000] ;  /* 0x00c00000e07c783b */ /* 0x000fe20000004200 */
[----:B------:R-:W-:Y:S02]  /*184a0*/  FMNMX.FTZ R5, R146, R5, !PT ;  /* 0x0000000592057209 */ /* 0x000fe40007810000 */
[----:B------:R-:W-:Y:S01]  /*184b0*/  LEA R221, R47, R224, 0x1 ;  /* 0x000000e02fdd7211 */ /* 0x000fe200078e08ff */
[----:B------:R-:W-:Y:S01]  /*184c0*/  LDSM.16.MT88.4 R72, [R222+0xc000] ;  /* 0x00c00000de48783b */ /* 0x000fe20000004200 */
[----:B------:R-:W-:-:S02]  /*184d0*/  FMNMX.FTZ R5, R144, R5, !PT ;  /* 0x0000000590057209 */ /* 0x000fc40007810000 */
[----:B------:R-:W-:Y:S01]  /*184e0*/  LEA R220, R47, R222, 0x1 ;  /* 0x000000de2fdc7211 */ /* 0x000fe200078e08ff */
        /* <DEDUP_REMOVED lines=49> */
[----:B------:R-:W-:-:S03]  /*18800*/  FMNMX.FTZ R0, R151, R0, !PT ;  /* 0x0000000097007209 */ /* 0x000fc60007810000 */
[----:B------:R-:W1:Y:S01]  /*18810*/  SHFL.BFLY PT, R7, R6, 0x2, 0x1f ;  /* 0x0c401f0006077f89 */ /* 0x000e6200000e0000 */
[----:B------:R-:W-:-:S04]  /*18820*/  FMNMX.FTZ R0, R137, R0, !PT ;  /* 0x0000000089007209 */ /* 0x000fc80007810000 */
[----:B------:R-:W-:-:S04]  /*18830*/  FMNMX.FTZ R0, R135, R0, !PT ;  /* 0x0000000087007209 */ /* 0x000fc80007810000 */
[----:B------:R-:W-:-:S04]  /*18840*/  FMNMX.FTZ R5, R133, R0, !PT ;  /* 0x0000000085057209 */ /* 0x000fc80007810000 */
[----:B------:R-:W-:-:S05]  /*18850*/  FMNMX.FTZ R4, R132, R5, !PT ;  /* 0x0000000584047209 */ /* 0x000fca0007810000 */
[----:B------:R-:W3:Y:S01]  /*18860*/  SHFL.BFLY PT, R5, R4, 0x2, 0x1f ;  /* 0x0c401f0004057f89 */ /* 0x000ee200000e0000 */
[----:B-1----:R-:W-:-:S05]  /*18870*/  FMNMX.FTZ R7, R6, R7, !PT ;  /* 0x0000000706077209 */ /* 0x002fca0007810000 */
[----:B------:R-:W1:Y:S01]  /*18880*/  SHFL.BFLY PT, R0, R7, 0x1, 0x1f ;  /* 0x0c201f0007007f89 */ /* 0x000e6200000e0000 */
[----:B---3--:R-:W-:-:S05]  /*18890*/  FMNMX.FTZ R5, R4, R5, !PT ;  /* 0x0000000504057209 */ /* 0x008fca0007810000 */
[----:B------:R-:W3:Y:S01]  /*188a0*/  SHFL.BFLY PT, R2, R5, 0x1, 0x1f ;  /* 0x0c201f0005027f89 */ /* 0x000ee200000e0000 */
[----:B-1----:R-:W-:-:S04]  /*188b0*/  FMNMX.FTZ R0, R7, R0, !PT ;  /* 0x0000000007007209 */ /* 0x002fc80007810000 */
[----:B------:R-:W-:Y:S02]  /*188c0*/  FSETP.NEU.FTZ.AND P1, PT, R0, -INF , PT ;  /* 0xff8000000000780b */ /* 0x000fe40003f3d000 */
[----:B---3--:R-:W-:Y:S02]  /*188d0*/  FMNMX.FTZ R2, R5, R2, !PT ;  /* 0x0000000205027209 */ /* 0x008fe40007810000 */
[----:B------:R-:W-:Y:S01]  /*188e0*/  LDSM.16.MT88.4 R4, [R224+0x10800] ;  /* 0x01080000e004783b */ /* 0x000fe20000004200 */
[C---:B--2---:R-:W-:Y:S02]  /*188f0*/  FMUL.FTZ R66, R67.reuse, R0 ;  /* 0x0000000043427220 */ /* 0x044fe40000410000 */
[----:B------:R-:W-:-:S03]  /*18900*/  FMUL.FTZ R134, R67, R2 ;  /* 0x0000000243867220 */ /* 0x000fc60000410000 */
[----:B------:R-:W-:Y:S02]  /*18910*/  FSEL R66, R66, RZ, P1 ;  /* 0x000000ff42427208 */ /* 0x000fe40000800000 */
[----:B------:R-:W-:-:S03]  /*18920*/  FSETP.NEU.FTZ.AND P1, PT, R2, -INF , PT ;  /* 0xff8000000200780b */ /* 0x000fc60003f3d000 */
[-CC-:B------:R-:W-:Y:S01]  /*18930*/  FFMA.FTZ R64, R19, R67.reuse, -R66.reuse ;  /* 0x0000004313407223 */ /* 0x180fe20000010842 */
[----:B------:R-:W-:Y:S01]  /*18940*/  FSEL R134, R134, RZ, P1 ;  /* 0x000000ff86867208 */ /* 0x000fe20000800000 */
[-CC-:B------:R-:W-:Y:S01]  /*18950*/  FFMA.FTZ R63, R103, R67.reuse, -R66.reuse ;  /* 0x00000043673f7223 */ /* 0x180fe20000010842 */
[-CC-:B------:R-:W-:Y:S01]  /*18960*/  FFMA.FTZ R59, R107, R67.reuse, -R66.reuse ;  /* 0x000000436b3b7223 */ /* 0x180fe20000010842 */
[-CC-:B------:R-:W-:Y:S01]  /*18970*/  FFMA.FTZ R58, R109, R67.reuse, -R66.reuse ;  /* 0x000000436d3a7223 */ /* 0x180fe20000010842 */
[-C--:B------:R-:W-:Y:S01]  /*18980*/  FFMA.FTZ R54, R91, R67.reuse, -R66 ;  /* 0x000000435b367223 */ /* 0x080fe20000010842 */
[-CC-:B------:R-:W-:Y:S01]  /*18990*/  FFMA.FTZ R61, R17, R67.reuse, -R134.reuse ;  /* 0x00000043113d7223 */ /* 0x180fe20000010886 */
[-CC-:B------:R-:W-:Y:S01]  /*189a0*/  FFMA.FTZ R62, R97, R67.reuse, -R134.reuse ;  /* 0x00000043613e7223 */ /* 0x180fe20000010886 */
[-CC-:B------:R-:W-:Y:S01]  /*189b0*/  FFMA.FTZ R60, R99, R67.reuse, -R134.reuse ;  /* 0x00000043633c7223 */ /* 0x180fe20000010886 */
[-C--:B------:R-:W-:Y:S01]  /*189c0*/  FFMA.FTZ R57, R89, R67.reuse, -R134 ;  /* 0x0000004359397223 */ /* 0x080fe20000010886 */
[----:B------:R-:W-:Y:S01]  /*189d0*/  MUFU.EX2 R64, R64 ;  /* 0x0000004000407308 */ /* 0x000fe20000000800 */
[-CC-:B------:R-:W-:Y:S01]  /*189e0*/  FFMA.FTZ R55, R105, R67.reuse, -R66.reuse ;  /* 0x0000004369377223 */ /* 0x180fe20000010842 */
[-C--:B------:R-:W-:Y:S01]  /*189f0*/  FFMA.FTZ R52, R87, R67.reuse, -R66 ;  /* 0x0000004357347223 */ /* 0x080fe20000010842 */
[-CC-:B------:R-:W-:Y:S01]  /*18a00*/  FFMA.FTZ R56, R101, R67.reuse, -R134.reuse ;  /* 0x0000004365387223 */ /* 0x180fe20000010886 */
[-CC-:B------:R-:W-:Y:S01]  /*18a10*/  FFMA.FTZ R53, R95, R67.reuse, -R134.reuse ;  /* 0x000000435f357223 */ /* 0x180fe20000010886 */
[-CC-:B------:R-:W-:Y:S01]  /*18a20*/  FFMA.FTZ R51, R51, R67.reuse, -R134.reuse ;  /* 0x0000004333337223 */ /* 0x180fe20000010886 */
[-C--:B------:R-:W-:Y:S01]  /*18a30*/  FFMA.FTZ R50, R85, R67.reuse, -R134 ;  /* 0x0000004355327223 */ /* 0x080fe20000010886 */
[-CC-:B------:R-:W-:Y:S01]  /*18a40*/  FFMA.FTZ R49, R93, R67.reuse, -R66.reuse ;  /* 0x000000435d317223 */ /* 0x180fe20000010842 */
[----:B------:R-:W1:Y:S01]  /*18a50*/  MUFU.EX2 R63, R63 ;  /* 0x0000003f003f7308 */ /* 0x000e620000000800 */
[----:B------:R-:W2:Y:S01]  /*18a60*/  LDSM.16.MT88.4 R96, [R224+0x10000] ;  /* 0x01000000e060783b */ /* 0x000ea20000004200 */
[-C--:B------:R-:W-:Y:S01]  /*18a70*/  FFMA.FTZ R47, R46, R67.reuse, -R66 ;  /* 0x000000432e2f7223 */ /* 0x080fe20000010842 */
[-C--:B------:R-:W-:Y:S01]  /*18a80*/  FFMA.FTZ R46, R44, R67.reuse, -R134 ;  /* 0x000000432c2e7223 */ /* 0x080fe20000010886 */
[-CC-:B------:R-:W-:Y:S01]  /*18a90*/  FFMA.FTZ R42, R146, R67.reuse, -R66.reuse ;  /* 0x00000043922a7223 */ /* 0x180fe20000010842 */
[----:B------:R-:W3:Y:S01]  /*18aa0*/  LDSM.16.MT88.4 R88, [R220+0xc000] ;  /* 0x00c00000dc58783b */ /* 0x000ee20000004200 */
[-C--:B------:R-:W-:Y:S01]  /*18ab0*/  FFMA.FTZ R43, R144, R67.reuse, -R66 ;  /* 0x00000043902b7223 */ /* 0x080fe20000010842 */
[-CC-:B------:R-:W-:Y:S01]  /*18ac0*/  FFMA.FTZ R45, R45, R67.reuse, -R134.reuse ;  /* 0x000000432d2d7223 */ /* 0x180fe20000010886 */
[----:B------:R-:W-:Y:S01]  /*18ad0*/  MUFU.EX2 R59, R59 ;  /* 0x0000003b003b7308 */ /* 0x000fe20000000800 */
[-CC-:B------:R-:W-:Y:S01]  /*18ae0*/  FFMA.FTZ R44, R142, R67.reuse, -R134.reuse ;  /* 0x000000438e2c7223 */ /* 0x180fe20000010886 */
[-C--:B------:R-:W-:Y:S01]  /*18af0*/  FFMA.FTZ R41, R140, R67.reuse, -R134 ;  /* 0x000000438c297223 */ /* 0x080fe20000010886 */
[-C--:B------:R-:W-:Y:S01]  /*18b00*/  FFMA.FTZ R40, R8, R67.reuse, -R66 ;  /* 0x0000004308287223 */ /* 0x080fe20000010842 */
[-C--:B------:R-:W-:Y:S01]  /*18b10*/  FFMA.FTZ R136, R147, R67.reuse, -R134 ;  /* 0x0000004393887223 */ /* 0x080fe20000010886 */
[-CC-:B------:R-:W-:Y:S01]  /*18b20*/  FFMA.FTZ R9, R251, R67.reuse, -R66.reuse ;  /* 0x00000043fb097223 */ /* 0x180fe20000010842 */
[-CC-:B------:R-:W-:Y:S01]  /*18b30*/  FFMA.FTZ R8, R249, R67.reuse, -R66.reuse ;  /* 0x00000043f9087223 */ /* 0x180fe20000010842 */
[-C--:B------:R-:W-:Y:S01]  /*18b40*/  FFMA.FTZ R3, R203, R67.reuse, -R66 ;  /* 0x00000043cb037223 */ /* 0x080fe20000010842 */
[----:B------:R-:W4:Y:S01]  /*18b50*/  MUFU.EX2 R58, R58 ;  /* 0x0000003a003a7308 */ /* 0x000f220000000800 */
[----:B-1----:R-:W-:Y:S01]  /*18b60*/  F2FP.F16.F32.PACK_AB R113, R63, R64 ;  /* 0x000000403f71723e */ /* 0x002fe200000000ff */
[-CC-:B------:R-:W-:Y:S01]  /*18b70*/  FFMA.FTZ R145, R145, R67.reuse, -R134.reuse ;  /* 0x0000004391917223 */ /* 0x180fe20000010886 */
[-CC-:B------:R-:W-:Y:S01]  /*18b80*/  FFMA.FTZ R138, R201, R67.reuse, -R134.reuse ;  /* 0x00000043c98a7223 */ /* 0x180fe20000010886 */
[-C--:B------:R-:W-:Y:S01]  /*18b90*/  FFMA.FTZ R147, R199, R67.reuse, -R134 ;  /* 0x00000043c7937223 */ /* 0x080fe20000010886 */
[-C--:B------:R-:W-:Y:S01]  /*18ba0*/  FFMA.FTZ R140, R197, R67.reuse, -R66 ;  /* 0x00000043c58c7223 */ /* 0x080fe20000010842 */
[-C--:B------:R-:W-:Y:S01]  /*18bb0*/  FFMA.FTZ R148, R171, R67.reuse, -R134 ;  /* 0x00000043ab947223 */ /* 0x080fe20000010886 */
[-CC-:B------:R-:W-:Y:S01]  /*18bc0*/  FFMA.FTZ R142, R195, R67.reuse, -R66.reuse ;  /* 0x00000043c38e7223 */ /* 0x180fe20000010842 */
[----:B------:R-:W-:Y:S01]  /*18bd0*/  MUFU.EX2 R61, R61 ;  /* 0x0000003d003d7308 */ /* 0x000fe20000000800 */
[-CC-:B------:R-:W-:Y:S01]  /*18be0*/  FFMA.FTZ R165, R165, R67.reuse, -R66.reuse ;  /* 0x00000043a5a57223 */ /* 0x180fe20000010842 */
[-C--:B------:R-:W-:Y:S01]  /*18bf0*/  FFMA.FTZ R144, R193, R67.reuse, -R66 ;  /* 0x00000043c1907223 */ /* 0x080fe20000010842 */
[-CC-:B------:R-:W-:Y:S01]  /*18c00*/  FFMA.FTZ R146, R191, R67.reuse, -R134.reuse ;  /* 0x00000043bf927223 */ /* 0x180fe20000010886 */
[-CC-:B------:R-:W-:Y:S01]  /*18c10*/  FFMA.FTZ R169, R169, R67.reuse, -R134.reuse ;  /* 0x00000043a9a97223 */ /* 0x180fe20000010886 */
[-C--:B------:R-:W-:Y:S01]  /*18c20*/  FFMA.FTZ R171, R187, R67.reuse, -R134 ;  /* 0x00000043bbab7223 */ /* 0x080fe20000010886 */
[-CC-:B------:R-:W-:Y:S01]  /*18c30*/  FFMA.FTZ R173, R173, R67.reuse, -R66.reuse ;  /* 0x00000043adad7223 */ /* 0x180fe20000010842 */
[--C-:B------:R-:W-:Y:S01]  /*18c40*/  FFMA.FTZ R150, R183, R67, -R66.reuse ;  /* 0x00000043b7967223 */ /* 0x100fe20000010842 */
[----:B------:R-:W1:Y:S01]  /*18c50*/  MUFU.EX2 R62, R62 ;  /* 0x0000003e003e7308 */ /* 0x000e620000000800 */
[----:B----4-:R-:W-:Y:S01]  /*18c60*/  F2FP.F16.F32.PACK_AB R115, R58, R59 ;  /* 0x0000003b3a73723e */ /* 0x010fe200000000ff */
        /* <DEDUP_REMOVED lines=8> */
[----:B------:R-:W-:Y:S01]  /*18cf0*/  LDSM.16.MT88.4 R36, [R224+0x12000] ;  /* 0x01200000e024783b */ /* 0x000fe20000004200 */
[-CC-:B------:R-:W-:Y:S01]  /*18d00*/  FFMA.FTZ R160, R167, R67.reuse, -R66.reuse ;  /* 0x00000043a7a07223 */ /* 0x180fe20000010842 */
[-CC-:B------:R-:W-:Y:S01]  /*18d10*/  FFMA.FTZ R163, R163, R67.reuse, -R66.reuse ;  /* 0x00000043a3a37223 */ /* 0x180fe20000010842 */
[-C--:B------:R-:W-:Y:S01]  /*18d20*/  FFMA.FTZ R161, R161, R67.reuse, -R66 ;  /* 0x00000043a1a17223 */ /* 0x080fe20000010842 */
[-CC-:B------:R-:W-:Y:S01]  /*18d30*/  FFMA.FTZ R159, R159, R67.reuse, -R134.reuse ;  /* 0x000000439f9f7223 */ /* 0x180fe20000010886 */
[--C-:B------:R-:W-:Y:S01]  /*18d40*/  FFMA.FTZ R162, R157, R67, -R134.reuse ;  /* 0x000000439da27223 */ /* 0x100fe20000010886 */
[----:B------:R-:W4:Y:S01]  /*18d50*/  MUFU.EX2 R57, R57 ;  /* 0x0000003900397308 */ /* 0x000f220000000800 */
[----:B-1----:R-:W-:Y:S01]  /*18d60*/  F2FP.F16.F32.PACK_AB R112, R62, R61 ;  /* 0x0000003d3e70723e */ /* 0x002fe200000000ff */
[-CC-:B------:R-:W-:Y:S01]  /*18d70*/  FFMA.FTZ R155, R155, R67.reuse, -R134.reuse ;  /* 0x000000439b9b7223 */ /* 0x180fe20000010886 */
[-C--:B------:R-:W-:Y:S01]  /*18d80*/  FFMA.FTZ R164, R151, R67.reuse, -R134 ;  /* 0x0000004397a47223 */ /* 0x080fe20000010886 */
[-C--:B------:R-:W-:Y:S01]  /*18d90*/  FFMA.FTZ R166, R149, R67.reuse, -R66 ;  /* 0x0000004395a67223 */ /* 0x080fe20000010842 */
[----:B------:R-:W-:Y:S01]  /*18da0*/  FADD.FTZ R64, R64, R63 ;  /* 0x0000003f40407221 */ /* 0x000fe20000010000 */
[----:B------:R-:W-:Y:S01]  /*18db0*/  FADD.FTZ R61, R61, R62 ;  /* 0x0000003e3d3d7221 */ /* 0x000fe20000010000 */
[-C--:B------:R-:W-:Y:S01]  /*18dc0*/  FFMA.FTZ R168, R135, R67.reuse, -R134 ;  /* 0x0000004387a87223 */ /* 0x080fe20000010886 */
[----:B------:R-:W-:Y:S01]  /*18dd0*/  MUFU.EX2 R54, R54 ;  /* 0x0000003600367308 */ /* 0x000fe20000000800 */
[----:B------:R-:W-:Y:S01]  /*18de0*/  FADD.FTZ R59, R59, R64 ;  /* 0x000000403b3b7221 */ /* 0x000fe20000010000 */
[-CC-:B------:R-:W-:Y:S01]  /*18df0*/  FFMA.FTZ R133, R133, R67.reuse, -R134.reuse ;  /* 0x0000004385857223 */ /* 0x180fe20000010886 */
[-C--:B------:R-:W-:Y:S01]  /*18e00*/  FFMA.FTZ R132, R132, R67.reuse, -R134 ;  /* 0x0000004384847223 */ /* 0x080fe20000010886 */
[----:B------:R-:W-:Y:S01]  /*18e10*/  FFMA.FTZ R65, R65, R67, -R66 ;  /* 0x0000004341417223 */ /* 0x000fe20000010842 */
[----:B------:R-:W-:-:S03]  /*18e20*/  FADD.FTZ R59, R58, R59 ;  /* 0x0000003b3a3b7221 */ /* 0x000fc60000010000 */
[----:B------:R-:W1:Y:S01]  /*18e30*/  MUFU.EX2 R55, R55 ;  /* 0x0000003700377308 */ /* 0x000e620000000800 */
[----:B----4-:R-:W-:Y:S01]  /*18e40*/  F2FP.F16.F32.PACK_AB R114, R57, R60 ;  /* 0x0000003c3972723e */ /* 0x010fe200000000ff */
[----:B------:R-:W-:-:S04]  /*18e50*/  FADD.FTZ R60, R60, R61 ;  /* 0x0000003d3c3c7221 */ /* 0x000fc80000010000 */
[----:B------:R-:W-:Y:S02]  /*18e60*/  FADD.FTZ R57, R57, R60 ;  /* 0x0000003c39397221 */ /* 0x000fe40000010000 */
[C---:B------:R-:W-:Y:S01]  /*18e70*/  HMMA.16816.F32 R68, R112.reuse, R72, RZ ;  /* 0x000000487044723c */ /* 0x040fe200000018ff */
[----:B------:R-:W-:Y:S05]  /*18e80*/  MUFU.EX2 R52, R52 ;  /* 0x0000003400347308 */ /* 0x000fea0000000800 */
[C---:B------:R-:W-:Y:S03]  /*18e90*/  HMMA.16816.F32 R72, R112.reuse, R74, RZ ;  /* 0x0000004a7048723c */ /* 0x040fe600000018ff */
[----:B------:R-:W-:Y:S01]  /*18ea0*/  MUFU.EX2 R56, R56 ;  /* 0x0000003800387308 */ /* 0x000fe20000000800 */
[C---:B-1----:R-:W-:Y:S01]  /*18eb0*/  F2FP.F16.F32.PACK_AB R17, R55.reuse, R54 ;  /* 0x000000363711723e */ /* 0x042fe200000000ff */
[----:B------:R-:W-:Y:S01]  /*18ec0*/  FADD.FTZ R54, R54, R59 ;  /* 0x0000003b36367221 */ /* 0x000fe20000010000 */
[----:B------:R-:W-:Y:S03]  /*18ed0*/  HMMA.16816.F32 R128, R112, R124, RZ ;  /* 0x0000007c7080723c */ /* 0x000fe600000018ff */
[----:B------:R-:W-:-:S02]  /*18ee0*/  FADD.FTZ R55, R55, R54 ;  /* 0x0000003637377221 */ /* 0x000fc40000010000 */
[----:B------:R-:W1:Y:S01]  /*18ef0*/  MUFU.EX2 R53, R53 ;  /* 0x0000003500357308 */ /* 0x000e620000000800 */
[C---:B------:R-:W-:Y:S06]  /*18f00*/  HMMA.16816.F32 R76, R112.reuse, R80, RZ ;  /* 0x00000050704c723c */ /* 0x040fec00000018ff */
[C---:B------:R-:W-:Y:S01]  /*18f10*/  HMMA.16816.F32 R124, R112.reuse, R126, RZ ;  /* 0x0000007e707c723c */ /* 0x040fe200000018ff */
[----:B------:R-:W-:Y:S05]  /*18f20*/  MUFU.EX2 R51, R51 ;  /* 0x0000003300337308 */ /* 0x000fea0000000800 */
[C---:B------:R-:W-:Y:S03]  /*18f30*/  HMMA.16816.F32 R80, R112.reuse, R82, RZ ;  /* 0x000000527050723c */ /* 0x040fe600000018ff */
[----:B------:R-:W4:Y:S01]  /*18f40*/  MUFU.EX2 R50, R50 ;  /* 0x0000003200327308 */ /* 0x000f220000000800 */
[C---:B-1----:R-:W-:Y:S01]  /*18f50*/  F2FP.F16.F32.PACK_AB R16, R53.reuse, R56 ;  /* 0x000000383510723e */ /* 0x042fe200000000ff */
[----:B------:R-:W-:Y:S01]  /*18f60*/  FADD.FTZ R56, R56, R57 ;  /* 0x0000003938387221 */ /* 0x000fe20000010000 */
[----:B--2---:R-:W-:Y:S03]  /*18f70*/  HMMA.16816.F32 R92, R112, R96, RZ ;  /* 0x00000060705c723c */ /* 0x004fe600000018ff */
[----:B------:R-:W-:-:S02]  /*18f80*/  FADD.FTZ R56, R53, R56 ;  /* 0x0000003835387221 */ /* 0x000fc40000010000 */
[----:B------:R-:W1:Y:S01]  /*18f90*/  MUFU.EX2 R49, R49 ;  /* 0x0000003100317308 */ /* 0x000e620000000800 */
[C---:B------:R-:W-:Y:S06]  /*18fa0*/  HMMA.16816.F32 R100, R112.reuse, R120, RZ ;  /* 0x000000787064723c */ /* 0x040fec00000018ff */
[----:B------:R-:W-:Y:S01]  /*18fb0*/  HMMA.16816.F32 R96, R112, R98, RZ ;  /* 0x000000627060723c */ /* 0x000fe200000018ff */
[----:B------:R-:W-:Y:S01]  /*18fc0*/  MUFU.EX2 R47, R47 ;  /* 0x0000002f002f7308 */ /* 0x000fe20000000800 */
[----:B----4-:R-:W-:Y:S01]  /*18fd0*/  F2FP.F16.F32.PACK_AB R18, R50, R51 ;  /* 0x000000333212723e */ /* 0x010fe200000000ff */
[----:B------:R-:W-:-:S03]  /*18fe0*/  FADD.FTZ R51, R51, R56 ;  /* 0x0000003833337221 */ /* 0x000fc60000010000 */
[C---:B------:R-:W-:Y:S01]  /*18ff0*/  HMMA.16816.F32 R120, R112.reuse, R122, RZ ;  /* 0x0000007a7078723c */ /* 0x040fe200000018ff */
[----:B------:R-:W-:Y:S02]  /*19000*/  FADD.FTZ R51, R50, R51 ;  /* 0x0000003332337221 */ /* 0x000fe40000010000 */
[----:B------:R-:W-:Y:S01]  /*19010*/  MUFU.EX2 R42, R42 ;  /* 0x0000002a002a7308 */ /* 0x000fe20000000800 */
[C---:B-1----:R-:W-:Y:S01]  /*19020*/  F2FP.F16.F32.PACK_AB R19, R49.reuse, R52 ;  /* 0x000000343113723e */ /* 0x042fe200000000ff */
[----:B------:R-:W-:Y:S01]  /*19030*/  FADD.FTZ R52, R52, R55 ;  /* 0x0000003734347221 */ /* 0x000fe20000010000 */
[----:B---3--:R-:W-:Y:S03]  /*19040*/  HMMA.16816.F32 R84, R112, R88, RZ ;  /* 0x000000587054723c */ /* 0x008fe600000018ff */
[----:B------:R-:W-:Y:S02]  /*19050*/  FADD.FTZ R52, R49, R52 ;  /* 0x0000003431347221 */ /* 0x000fe40000010000 */
[----:B------:R-:W-:Y:S01]  /*19060*/  MUFU.EX2 R43, R43 ;  /* 0x0000002b002b7308 */ /* 0x000fe20000000800 */
[C---:B------:R-:W-:Y:S06]  /*19070*/  HMMA.16816.F32 R68, R16.reuse, R12, R68 ;  /* 0x0000000c1044723c */ /* 0x040fec0000001844 */
[C---:B------:R-:W-:Y:S01]  /*19080*/  HMMA.16816.F32 R72, R16.reuse, R14, R72 ;  /* 0x0000000e1048723c */ /* 0x040fe20000001848 */
[----:B------:R-:W1:Y:S01]  /*19090*/  LDSM.16.MT88.4 R12, [R222+0x10800] ;  /* 0x01080000de0c783b */ /* 0x000e620000004200 */
[----:B------:R-:W-:Y:S04]  /*190a0*/  MUFU.EX2 R46, R46 ;  /* 0x0000002e002e7308 */ /* 0x000fe80000000800 */
[C---:B------:R-:W-:Y:S04]  /*190b0*/  HMMA.16816.F32 R128, R16.reuse, R28, R128 ;  /* 0x0000001c1080723c */ /* 0x040fe80000001880 */
[----:B------:R-:W2:Y:S02]  /*190c0*/  MUFU.EX2 R45, R45 ;  /* 0x0000002d002d7308 */ /* 0x000ea40000000800 */
[C---:B------:R-:W-:Y:S01]  /*190d0*/  HMMA.16816.F32 R124, R16.reuse, R30, R124 ;  /* 0x0000001e107c723c */ /* 0x040fe2000000187c */
[----:B------:R-:W-:Y:S05]  /*190e0*/  LDSM.16.MT88.4 R28, [R220+0x10800] ;  /* 0x01080000dc1c783b */ /* 0x000fea0000004200 */
[C---:B------:R-:W-:Y:S01]  /*190f0*/  HMMA.16816.F32 R76, R16.reuse, R20, R76 ;  /* 0x00000014104c723c */ /* 0x040fe2000000184c */
[----:B------:R-:W-:Y:S05]  /*19100*/  MUFU.EX2 R44, R44 ;  /* 0x0000002c002c7308 */ /* 0x000fea0000000800 */
[----:B------:R-:W-:Y:S01]  /*19110*/  HMMA.16816.F32 R80, R16, R22, R80 ;  /* 0x000000161050723c */ /* 0x000fe20000001850 */
[----:B------:R-:W3:Y:S02]  /*19120*/  LDSM.16.MT88.4 R20, [R221+0x10800] ;  /* 0x01080000dd14783b */ /* 0x000ee40000004200 */
[----:B------:R-:W4:Y:S03]  /*19130*/  MUFU.EX2 R41, R41 ;  /* 0x0000002900297308 */ /* 0x000f260000000800 */
[C---:B------:R-:W-:Y:S05]  /*19140*/  HMMA.16816.F32 R104, R112.reuse, R116, RZ ;  /* 0x000000747068723c */ /* 0x040fea00000018ff */
[----:B------:R-:W5:Y:S01]  /*19150*/  MUFU.EX2 R40, R40 ;  /* 0x0000002800287308 */ /* 0x000f620000000800 */
[C---:B------:R-:W-:Y:S06]  /*19160*/  HMMA.16816.F32 R88, R112.reuse, R90, RZ ;  /* 0x0000005a7058723c */ /* 0x040fec00000018ff */
[C---:B------:R-:W-:Y:S01]  /*19170*/  HMMA.16816.F32 R116, R112.reuse, R118, RZ ;  /* 0x000000767074723c */ /* 0x040fe200000018ff */
[----:B------:R-:W-:Y:S05]  /*19180*/  MUFU.EX2 R9, R9 ;  /* 0x0000000900097308 */ /* 0x000fea0000000800 */
[C---:B------:R-:W-:Y:S03]  /*19190*/  HMMA.16816.F32 R108, R112.reuse, R32, RZ ;  /* 0x00000020706c723c */ /* 0x040fe600000018ff */
[----:B------:R-:W-:Y:S03]  /*191a0*/  MUFU.EX2 R8, R8 ;  /* 0x0000000800087308 */ /* 0x000fe60000000800 */
[----:B------:R-:W-:Y:S01]  /*191b0*/  HMMA.16816.F32 R112, R112, R34, RZ ;  /* 0x000000227070723c */ /* 0x000fe200000018ff */
[----:B------:R-:W-:Y:S04]  /*191c0*/  LDSM.16.MT88.4 R32, [R220+0x11000] ;  /* 0x01100000dc20783b */ /* 0x000fe80000004200 */
[----:B------:R-:W-:Y:S01]  /*191d0*/  MUFU.EX2 R3, R3 ;  /* 0x0000000300037308 */ /* 0x000fe20000000800 */
[C---:B------:R-:W-:Y:S06]  /*191e0*/  HMMA.16816.F32 R92, R16.reuse, R4, R92 ;  /* 0x00000004105c723c */ /* 0x040fec000000185c */
[C---:B------:R-:W-:Y:S01]  /*191f0*/  HMMA.16816.F32 R96, R16.reuse, R6, R96 ;  /* 0x000000061060723c */ /* 0x040fe20000001860 */
[----:B------:R-:W5:Y:S01]  /*19200*/  LDSM.16.MT88.4 R4, [R222+0xd000] ;  /* 0x00d00000de04783b */ /* 0x000f620000004200 */
[----:B------:R-:W-:Y:S04]  /*19210*/  MUFU.EX2 R136, R136 ;  /* 0x0000008800887308 */ /* 0x000fe80000000800 */
[C---:B-1----:R-:W-:Y:S04]  /*19220*/  HMMA.16816.F32 R100, R16.reuse, R12, R100 ;  /* 0x0000000c1064723c */ /* 0x042fe80000001864 */
[----:B------:R-:W1:Y:S02]  /*19230*/  MUFU.EX2 R145, R145 ;  /* 0x0000009100917308 */ /* 0x000e640000000800 */
[C---:B------:R-:W-:Y:S01]  /*19240*/  HMMA.16816.F32 R120, R16.reuse, R14, R120 ;  /* 0x0000000e1078723c */ /* 0x040fe20000001878 */
[----:B------:R-:W1:Y:S05]  /*19250*/  LDSM.16.MT88.4 R12, [R221+0xd000] ;  /* 0x00d00000dd0c783b */ /* 0x000e6a0000004200 */
[C---:B------:R-:W-:Y:S01]  /*19260*/  HMMA.16816.F32 R84, R16.reuse, R24, R84 ;  /* 0x000000181054723c */ /* 0x040fe20000001854 */
[----:B------:R-:W-:Y:S05]  /*19270*/  MUFU.EX2 R138, R138 ;  /* 0x0000008a008a7308 */ /* 0x000fea0000000800 */
[C---:B------:R-:W-:Y:S01]  /*19280*/  HMMA.16816.F32 R88, R16.reuse, R26, R88 ;  /* 0x0000001a1058723c */ /* 0x040fe20000001858 */
[----:B------:R-:W1:Y:S02]  /*19290*/  LDSM.16.MT88.4 R24, [R224+0xd000] ;  /* 0x00d00000e018783b */ /* 0x000e640000004200 */
[----:B------:R-:W1:Y:S03]  /*192a0*/  MUFU.EX2 R147, R147 ;  /* 0x0000009300937308 */ /* 0x000e660000000800 */
[C---:B---3--:R-:W-:Y:S05]  /*192b0*/  HMMA.16816.F32 R104, R16.reuse, R20, R104 ;  /* 0x000000141068723c */ /* 0x048fea0000001868 */
[----:B------:R-:W3:Y:S01]  /*192c0*/  MUFU.EX2 R140, R140 ;  /* 0x0000008c008c7308 */ /* 0x000ee20000000800 */
[C---:B------:R-:W-:Y:S01]  /*192d0*/  HMMA.16816.F32 R116, R16.reuse, R22, R116 ;  /* 0x000000161074723c */ /* 0x040fe20000001874 */
[----:B------:R-:W-:Y:S05]  /*192e0*/  LDSM.16.MT88.4 R20, [R220+0xd000] ;  /* 0x00d00000dc14783b */ /* 0x000fea0000004200 */
[C---:B------:R-:W-:Y:S01]  /*192f0*/  HMMA.16816.F32 R108, R16.reuse, R28, R108 ;  /* 0x0000001c106c723c */ /* 0x040fe2000000186c */
[----:B------:R-:W-:Y:S05]  /*19300*/  MUFU.EX2 R142, R142 ;  /* 0x0000008e008e7308 */ /* 0x000fea0000000800 */
[----:B------:R-:W-:Y:S01]  /*19310*/  HMMA.16816.F32 R112, R16, R30, R112 ;  /* 0x0000001e1070723c */ /* 0x000fe20000001870 */
[----:B------:R-:W3:Y:S01]  /*19320*/  LDSM.16.MT88.4 R16, [R224+0x11000] ;  /* 0x01100000e010783b */ /* 0x000ee20000004200 */
[----:B--2---:R-:W-:Y:S01]  /*19330*/  F2FP.F16.F32.PACK_AB R28, R45, R46 ;  /* 0x0000002e2d1c723e */ /* 0x004fe200000000ff */
[----:B------:R-:W-:Y:S01]  /*19340*/  MUFU.EX2 R165, R165 ;  /* 0x000000a500a57308 */ /* 0x000fe20000000800 */
[----:B------:R-:W-:Y:S01]  /*19350*/  F2FP.F16.F32.PACK_AB R29, R42, R47 ;  /* 0x0000002f2a1d723e */ /* 0x000fe200000000ff */
[----:B------:R-:W-:Y:S01]  /*19360*/  FADD.FTZ R47, R47, R52 ;  /* 0x000000342f2f7221 */ /* 0x000fe20000010000 */
[----:B------:R-:W-:Y:S01]  /*19370*/  FADD.FTZ R46, R46, R51 ;  /* 0x000000332e2e7221 */ /* 0x000fe20000010000 */
[----:B----4-:R-:W-:-:S02]  /*19380*/  F2FP.F16.F32.PACK_AB R30, R41, R44 ;  /* 0x0000002c291e723e */ /* 0x010fc400000000ff */
[----:B-----5:R-:W-:Y:S01]  /*19390*/  F2FP.F16.F32.PACK_AB R31, R40, R43 ;  /* 0x0000002b281f723e */ /* 0x020fe200000000ff */
[----:B------:R-:W-:Y:S01]  /*193a0*/  FADD.FTZ R42, R42, R47 ;  /* 0x0000002f2a2a7221 */ /* 0x000fe20000010000 */
[----:B------:R-:W-:Y:S01]  /*193b0*/  MUFU.EX2 R144, R144 ;  /* 0x0000009000907308 */ /* 0x000fe20000000800 */
[----:B------:R-:W-:Y:S02]  /*193c0*/  FADD.FTZ R45, R45, R46 ;  /* 0x0000002e2d2d7221 */ /* 0x000fe40000010000 */
[----:B------:R-:W-:Y:S02]  /*193d0*/  FADD.FTZ R43, R43, R42 ;  /* 0x0000002a2b2b7221 */ /* 0x000fe40000010000 */
[C---:B------:R-:W-:Y:S01]  /*193e0*/  HMMA.16816.F32 R68, R28.reuse, R4, R68 ;  /* 0x000000041c44723c */ /* 0x040fe20000001844 */
[----:B------:R-:W-:Y:S01]  /*193f0*/  FADD.FTZ R44, R44, R45 ;  /* 0x0000002d2c2c7221 */ /* 0x000fe20000010000 */
[----:B------:R-:W-:Y:S01]  /*19400*/  FADD.FTZ R40, R40, R43 ;  /* 0x0000002b28287221 */ /* 0x000fe20000010000 */
[----:B------:R-:W-:Y:S02]  /*19410*/  MUFU.EX2 R146, R146 ;  /* 0x0000009200927308 */ /* 0x000fe40000000800 */
[----:B------:R-:W-:Y:S01]  /*19420*/  FADD.FTZ R41, R41, R44 ;  /* 0x0000002c29297221 */ /* 0x000fe20000010000 */
[C---:B------:R-:W-:Y:S01]  /*19430*/  HMMA.16816.F32 R72, R28.reuse, R6, R72 ;  /* 0x000000061c48723c */ /* 0x040fe20000001848 */
[----:B------:R-:W2:Y:S04]  /*19440*/  LDSM.16.MT88.4 R4, [R222+0x11000] ;  /* 0x01100000de04783b */ /* 0x000ea80000004200 */
[----:B------:R-:W4:Y:S01]  /*19450*/  MUFU.EX2 R169, R169 ;  /* 0x000000a900a97308 */ /* 0x000f220000000800 */
[C---:B-1----:R-:W-:Y:S06]  /*19460*/  HMMA.16816.F32 R76, R28.reuse, R12, R76 ;  /* 0x0000000c1c4c723c */ /* 0x042fec000000184c */
[C---:B------:R-:W-:Y:S01]  /*19470*/  HMMA.16816.F32 R80, R28.reuse, R14, R80 ;  /* 0x0000000e1c50723c */ /* 0x040fe20000001850 */
[----:B------:R-:W1:Y:S01]  /*19480*/  LDSM.16.MT88.4 R12, [R221+0x11000] ;  /* 0x01100000dd0c783b */ /* 0x000e620000004200 */
[----:B------:R-:W-:Y:S04]  /*19490*/  MUFU.EX2 R148, R148 ;  /* 0x0000009400947308 */ /* 0x000fe80000000800 */
[C---:B------:R-:W-:Y:S04]  /*194a0*/  HMMA.16816.F32 R128, R28.reuse, R24, R128 ;  /* 0x000000181c80723c */ /* 0x040fe80000001880 */
[----:B------:R-:W5:Y:S02]  /*194b0*/  MUFU.EX2 R171, R171 ;  /* 0x000000ab00ab7308 */ /* 0x000f640000000800 */
[C---:B---3--:R-:W-:Y:S06]  /*194c0*/  HMMA.16816.F32 R92, R28.reuse, R16, R92 ;  /* 0x000000101c5c723c */ /* 0x048fec000000185c */
[C---:B------:R-:W-:Y:S01]  /*194d0*/  HMMA.16816.F32 R96, R28.reuse, R18, R96 ;  /* 0x000000121c60723c */ /* 0x040fe20000001860 */
[----:B------:R-:W3:Y:S01]  /*194e0*/  LDSM.16.MT88.4 R16, [R222+0xd800] ;  /* 0x00d80000de10783b */ /* 0x000ee20000004200 */
[----:B------:R-:W5:Y:S04]  /*194f0*/  MUFU.EX2 R173, R173 ;  /* 0x000000ad00ad7308 */ /* 0x000f680000000800 */
[C---:B------:R-:W-:Y:S01]  /*19500*/  HMMA.16816.F32 R124, R28.reuse, R26, R124 ;  /* 0x0000001a1c7c723c */ /* 0x040fe2000000187c */
[----:B------:R-:W4:Y:S03]  /*19510*/  LDSM.16.MT88.4 R24, [R224+0xd800] ;  /* 0x00d80000e018783b */ /* 0x000f260000004200 */
[----:B------:R-:W-:Y:S02]  /*19520*/  MUFU.EX2 R150, R150 ;  /* 0x0000009600967308 */ /* 0x000fe40000000800 */
[C---:B--2---:R-:W-:Y:S06]  /*19530*/  HMMA.16816.F32 R100, R28.reuse, R4, R100 ;  /* 0x000000041c64723c */ /* 0x044fec0000001864 */
[C---:B------:R-:W-:Y:S01]  /*19540*/  HMMA.16816.F32 R120, R28.reuse, R6, R120 ;  /* 0x000000061c78723c */ /* 0x040fe20000001878 */
[----:B------:R-:W2:Y:S01]  /*19550*/  LDSM.16.MT88.4 R4, [R221+0xd800] ;  /* 0x00d80000dd04783b */ /* 0x000ea20000004200 */
[----:B------:R-:W-:Y:S04]  /*19560*/  MUFU.EX2 R183, R183 ;  /* 0x000000b700b77308 */ /* 0x000fe80000000800 */
[C---:B-1----:R-:W-:Y:S04]  /*19570*/  HMMA.16816.F32 R104, R28.reuse, R12, R104 ;  /* 0x0000000c1c68723c */ /* 0x042fe80000001868 */
[----:B------:R-:W-:Y:S02]  /*19580*/  MUFU.EX2 R154, R154 ;  /* 0x0000009a009a7308 */ /* 0x000fe40000000800 */
        /* <DEDUP_REMOVED lines=12> */
[----:B------:R-:W-:Y:S01]  /*19650*/  LDSM.16.MT88.4 R20, [R220+0xd800] ;  /* 0x00d80000dc14783b */ /* 0x000fe20000004200 */
[----:B------:R-:W-:Y:S01]  /*19660*/  FADD.FTZ R3, R3, R8 ;  /* 0x0000000803037221 */ /* 0x000fe20000010000 */
[----:B------:R-:W-:Y:S01]  /*19670*/  FADD.FTZ R138, R138, R145 ;  /* 0x000000918a8a7221 */ /* 0x000fe20000010000 */
[----:B------:R-:W1:Y:S02]  /*19680*/  MUFU.EX2 R181, R181 ;  /* 0x000000b500b57308 */ /* 0x000e640000000800 */
[----:B---3--:R-:W-:Y:S01]  /*19690*/  HMMA.16816.F32 R68, R12, R16, R68 ;  /* 0x000000100c44723c */ /* 0x008fe20000001844 */
[----:B------:R-:W-:Y:S01]  /*196a0*/  FADD.FTZ R3, R140, R3 ;  /* 0x000000038c037221 */ /* 0x000fe20000010000 */
[----:B------:R-:W-:-:S04]  /*196b0*/  FADD.FTZ R147, R147, R138 ;  /* 0x0000008a93937221 */ /* 0x000fc80000010000 */
[C---:B------:R-:W-:Y:S01]  /*196c0*/  HMMA.16816.F32 R72, R12.reuse, R18, R72 ;  /* 0x000000120c48723c */ /* 0x040fe20000001848 */
[----:B------:R-:W3:Y:S01]  /*196d0*/  LDSM.16.MT88.4 R16, [R221+0x11800] ;  /* 0x01180000dd10783b */ /* 0x000ee20000004200 */
[----:B------:R-:W-:Y:S04]  /*196e0*/  MUFU.EX2 R158, R158 ;  /* 0x0000009e009e7308 */ /* 0x000fe80000000800 */
[C---:B----4-:R-:W-:Y:S04]  /*196f0*/  HMMA.16816.F32 R128, R12.reuse, R24, R128 ;  /* 0x000000180c80723c */ /* 0x050fe80000001880 */
[----:B------:R-:W4:Y:S02]  /*19700*/  MUFU.EX2 R177, R177 ;  /* 0x000000b100b17308 */ /* 0x000f240000000800 */
[----:B------:R-:W-:Y:S01]  /*19710*/  HMMA.16816.F32 R124, R12, R26, R124 ;  /* 0x0000001a0c7c723c */ /* 0x000fe2000000187c */
[----:B------:R-:W5:Y:S05]  /*19720*/  LDSM.16.MT88.4 R24, [R222+0x11800] ;  /* 0x01180000de18783b */ /* 0x000f6a0000004200 */
[C---:B------:R-:W-:Y:S01]  /*19730*/  HMMA.16816.F32 R108, R28.reuse, R32, R108 ;  /* 0x000000201c6c723c */ /* 0x040fe2000000186c */
[----:B------:R-:W4:Y:S05]  /*19740*/  MUFU.EX2 R175, R175 ;  /* 0x000000af00af7308 */ /* 0x000f2a0000000800 */
[----:B------:R-:W-:Y:S01]  /*19750*/  HMMA.16816.F32 R112, R28, R34, R112 ;  /* 0x000000221c70723c */ /* 0x000fe20000001870 */
[----:B------:R-:W1:Y:S02]  /*19760*/  LDSM.16.MT88.4 R32, [R224+0x11800] ;  /* 0x01180000e020783b */ /* 0x000e640000004200 */
[----:B------:R-:W-:Y:S02]  /*19770*/  MUFU.EX2 R160, R160 ;  /* 0x000000a000a07308 */ /* 0x000fe40000000800 */
[----:B------:R-:W-:Y:S01]  /*19780*/  LDSM.16.MT88.4 R28, [R220+0x11800] ;  /* 0x01180000dc1c783b */ /* 0x000fe20000004200 */
[C---:B--2---:R-:W-:Y:S05]  /*19790*/  HMMA.16816.F32 R76, R12.reuse, R4, R76 ;  /* 0x000000040c4c723c */ /* 0x044fea000000184c */
[----:B------:R-:W-:Y:S01]  /*197a0*/  MUFU.EX2 R163, R163 ;  /* 0x000000a300a37308 */ /* 0x000fe20000000800 */
[C---:B------:R-:W-:Y:S01]  /*197b0*/  HMMA.16816.F32 R80, R12.reuse, R6, R80 ;  /* 0x000000060c50723c */ /* 0x040fe20000001850 */
[----:B------:R-:W2:Y:S05]  /*197c0*/  LDSM.16.MT88.4 R4, [R224+0xe000] ;  /* 0x00e00000e004783b */ /* 0x000eaa0000004200 */
[C---:B---3--:R-:W-:Y:S01]  /*197d0*/  HMMA.16816.F32 R104, R12.reuse, R16, R104 ;  /* 0x000000100c68723c */ /* 0x048fe20000001868 */
[----:B------:R-:W-:Y:S05]  /*197e0*/  MUFU.EX2 R161, R161 ;  /* 0x000000a100a17308 */ /* 0x000fea0000000800 */
[C---:B------:R-:W-:Y:S01]  /*197f0*/  HMMA.16816.F32 R116, R12.reuse, R18, R116 ;  /* 0x000000120c74723c */ /* 0x040fe20000001874 */
[----:B------:R-:W3:Y:S02]  /*19800*/  LDSM.16.MT88.4 R16, [R221+0xe000] ;  /* 0x00e00000dd10783b */ /* 0x000ee40000004200 */
[----:B------:R-:W-:Y:S03]  /*19810*/  MUFU.EX2 R159, R159 ;  /* 0x0000009f009f7308 */ /* 0x000fe60000000800 */
[C---:B------:R-:W-:Y:S05]  /*19820*/  HMMA.16816.F32 R84, R12.reuse, R20, R84 ;  /* 0x000000140c54723c */ /* 0x040fea0000001854 */
[----:B------:R-:W4:Y:S01]  /*19830*/  MUFU.EX2 R162, R162 ;  /* 0x000000a200a27308 */ /* 0x000f220000000800 */
[C---:B------:R-:W-:Y:S01]  /*19840*/  HMMA.16816.F32 R88, R12.reuse, R22, R88 ;  /* 0x000000160c58723c */ /* 0x040fe20000001858 */
[----:B------:R-:W4:Y:S05]  /*19850*/  LDSM.16.MT88.4 R20, [R222+0xe000] ;  /* 0x00e00000de14783b */ /* 0x000f2a0000004200 */
[C---:B-----5:R-:W-:Y:S01]  /*19860*/  HMMA.16816.F32 R100, R12.reuse, R24, R100 ;  /* 0x000000180c64723c */ /* 0x060fe20000001864 */
[----:B------:R-:W-:Y:S05]  /*19870*/  MUFU.EX2 R155, R155 ;  /* 0x0000009b009b7308 */ /* 0x000fea0000000800 */
[C---:B------:R-:W-:Y:S01]  /*19880*/  HMMA.16816.F32 R120, R12.reuse, R26, R120 ;  /* 0x0000001a0c78723c */ /* 0x040fe20000001878 */
[----:B------:R-:W-:Y:S01]  /*19890*/  F2FP.F16.F32.PACK_AB R24, R169, R146 ;  /* 0x00000092a918723e */ /* 0x000fe200000000ff */
[----:B------:R-:W-:Y:S01]  /*198a0*/  FADD.FTZ R146, R146, R147 ;  /* 0x0000009392927221 */ /* 0x000fe20000010000 */
[----:B------:R-:W-:Y:S01]  /*198b0*/  F2FP.F16.F32.PACK_AB R25, R165, R142 ;  /* 0x0000008ea519723e */ /* 0x000fe200000000ff */
[----:B------:R-:W5:Y:S01]  /*198c0*/  MUFU.EX2 R164, R164 ;  /* 0x000000a400a47308 */ /* 0x000f620000000800 */
[----:B------:R-:W-:Y:S01]  /*198d0*/  FADD.FTZ R142, R142, R3 ;  /* 0x000000038e8e7221 */ /* 0x000fe20000010000 */
[----:B-1----:R-:W-:Y:S01]  /*198e0*/  HMMA.16816.F32 R92, R12, R32, R92 ;  /* 0x000000200c5c723c */ /* 0x002fe2000000185c */
[----:B------:R-:W-:Y:S01]  /*198f0*/  F2FP.F16.F32.PACK_AB R26, R171, R148 ;  /* 0x00000094ab1a723e */ /* 0x000fe200000000ff */
[----:B------:R-:W-:Y:S01]  /*19900*/  FADD.FTZ R169, R169, R146 ;  /* 0x00000092a9a97221 */ /* 0x000fe20000010000 */
[----:B------:R-:W-:Y:S01]  /*19910*/  F2FP.F16.F32.PACK_AB R27, R173, R144 ;  /* 0x00000090ad1b723e */ /* 0x000fe200000000ff */
[----:B------:R-:W-:-:S02]  /*19920*/  FADD.FTZ R165, R165, R142 ;  /* 0x0000008ea5a57221 */ /* 0x000fc40000010000 */
[----:B------:R-:W-:Y:S01]  /*19930*/  HMMA.16816.F32 R96, R12, R34, R96 ;  /* 0x000000220c60723c */ /* 0x000fe20000001860 */
[----:B------:R-:W1:Y:S01]  /*19940*/  LDSM.16.MT88.4 R32, [R222+0x12000] ;  /* 0x01200000de20783b */ /* 0x000e620000004200 */
[----:B------:R-:W5:Y:S01]  /*19950*/  MUFU.EX2 R166, R166 ;  /* 0x000000a600a67308 */ /* 0x000f620000000800 */
[----:B------:R-:W-:Y:S01]  /*19960*/  FADD.FTZ R144, R144, R165 ;  /* 0x000000a590907221 */ /* 0x000fe20000010000 */
[----:B------:R-:W-:Y:S02]  /*19970*/  FADD.FTZ R148, R148, R169 ;  /* 0x000000a994947221 */ /* 0x000fe40000010000 */
[C---:B--2---:R-:W-:Y:S01]  /*19980*/  HMMA.16816.F32 R128, R24.reuse, R4, R128 ;  /* 0x000000041880723c */ /* 0x044fe20000001880 */
[----:B------:R-:W-:Y:S01]  /*19990*/  FADD.FTZ R173, R173, R144 ;  /* 0x00000090adad7221 */ /* 0x000fe20000010000 */
[----:B------:R-:W-:Y:S02]  /*199a0*/  FADD.FTZ R171, R171, R148 ;  /* 0x00000094abab7221 */ /* 0x000fe40000010000 */
[----:B------:R-:W-:Y:S02]  /*199b0*/  MUFU.EX2 R168, R168 ;  /* 0x000000a800a87308 */ /* 0x000fe40000000800 */
[----:B------:R-:W-:Y:S01]  /*199c0*/  HMMA.16816.F32 R124, R24, R6, R124 ;  /* 0x00000006187c723c */ /* 0x000fe2000000187c */
[----:B------:R-:W2:Y:S05]  /*199d0*/  LDSM.16.MT88.4 R4, [R221+0x12000] ;  /* 0x01200000dd04783b */ /* 0x000eaa0000004200 */
[C---:B------:R-:W-:Y:S01]  /*199e0*/  HMMA.16816.F32 R108, R12.reuse, R28, R108 ;  /* 0x0000001c0c6c723c */ /* 0x040fe2000000186c */
[----:B------:R-:W-:Y:S05]  /*199f0*/  MUFU.EX2 R133, R133 ;  /* 0x0000008500857308 */ /* 0x000fea0000000800 */
[----:B------:R-:W-:Y:S01]  /*19a00*/  HMMA.16816.F32 R112, R12, R30, R112 ;  /* 0x0000001e0c70723c */ /* 0x000fe20000001870 */
[----:B------:R-:W5:Y:S02]  /*19a10*/  LDSM.16.MT88.4 R12, [R220+0xe000] ;  /* 0x00e00000dc0c783b */ /* 0x000f640000004200 */
[----:B------:R-:W5:Y:S02]  /*19a20*/  MUFU.EX2 R132, R132 ;  /* 0x0000008400847308 */ /* 0x000f640000000800 */
[----:B------:R-:W-:Y:S01]  /*19a30*/  LDSM.16.MT88.4 R28, [R220+0x12000] ;  /* 0x01200000dc1c783b */ /* 0x000fe20000004200 */
[C---:B---3--:R-:W-:Y:S05]  /*19a40*/  HMMA.16816.F32 R76, R24.reuse, R16, R76 ;  /* 0x00000010184c723c */ /* 0x048fea000000184c */
[----:B------:R-:W-:Y:S01]  /*19a50*/  MUFU.EX2 R65, R65 ;  /* 0x0000004100417308 */ /* 0x000fe20000000800 */
[C---:B------:R-:W-:Y:S01]  /*19a60*/  HMMA.16816.F32 R80, R24.reuse, R18, R80 ;  /* 0x000000121850723c */ /* 0x040fe20000001850 */
[----:B------:R-:W3:Y:S05]  /*19a70*/  LDSM.16.MT88.4 R16, [R222+0xe800] ;  /* 0x00e80000de10783b */ /* 0x000eea0000004200 */
[C---:B----4-:R-:W-:Y:S06]  /*19a80*/  HMMA.16816.F32 R68, R24.reuse, R20, R68 ;  /* 0x000000141844723c */ /* 0x050fec0000001844 */
[C---:B------:R-:W-:Y:S01]  /*19a90*/  HMMA.16816.F32 R72, R24.reuse, R22, R72 ;  /* 0x000000161848723c */ /* 0x040fe20000001848 */
[----:B------:R-:W-:Y:S05]  /*19aa0*/  LDSM.16.MT88.4 R20, [R224+0xe800] ;  /* 0x00e80000e014783b */ /* 0x000fea0000004200 */
[C---:B-1----:R-:W-:Y:S06]  /*19ab0*/  HMMA.16816.F32 R100, R24.reuse, R32, R100 ;  /* 0x000000201864723c */ /* 0x042fec0000001864 */
[----:B------:R-:W-:Y:S01]  /*19ac0*/  HMMA.16816.F32 R120, R24, R34, R120 ;  /* 0x000000221878723c */ /* 0x000fe20000001878 */
[----:B------:R-:W-:Y:S01]  /*19ad0*/  F2FP.F16.F32.PACK_AB R32, R181, R156 ;  /* 0x0000009cb520723e */ /* 0x000fe200000000ff */
[----:B------:R-:W-:Y:S01]  /*19ae0*/  FADD.FTZ R156, R156, R171 ;  /* 0x000000ab9c9c7221 */ /* 0x000fe20000010000 */
[----:B------:R-:W-:Y:S01]  /*19af0*/  F2FP.F16.F32.PACK_AB R33, R183, R150 ;  /* 0x00000096b721723e */ /* 0x000fe200000000ff */
[----:B------:R-:W-:-:S02]  /*19b00*/  FADD.FTZ R150, R150, R173 ;  /* 0x000000ad96967221 */ /* 0x000fc40000010000 */
[C---:B--2---:R-:W-:Y:S01]  /*19b10*/  HMMA.16816.F32 R104, R24.reuse, R4, R104 ;  /* 0x000000041868723c */ /* 0x044fe20000001868 */
[----:B------:R-:W-:Y:S01]  /*19b20*/  F2FP.F16.F32.PACK_AB R34, R177, R158 ;  /* 0x0000009eb122723e */ /* 0x000fe200000000ff */
[----:B------:R-:W-:Y:S01]  /*19b30*/  FADD.FTZ R183, R183, R150 ;  /* 0x00000096b7b77221 */ /* 0x000fe20000010000 */
[----:B------:R-:W-:Y:S01]  /*19b40*/  F2FP.F16.F32.PACK_AB R35, R175, R154 ;  /* 0x0000009aaf23723e */ /* 0x000fe200000000ff */
[----:B------:R-:W-:Y:S02]  /*19b50*/  FADD.FTZ R181, R181, R156 ;  /* 0x0000009cb5b57221 */ /* 0x000fe40000010000 */
[----:B------:R-:W-:Y:S01]  /*19b60*/  HMMA.16816.F32 R116, R24, R6, R116 ;  /* 0x000000061874723c */ /* 0x000fe20000001874 */
[----:B------:R-:W1:Y:S01]  /*19b70*/  LDSM.16.MT88.4 R4, [R220+0xe800] ;  /* 0x00e80000dc04783b */ /* 0x000e620000004200 */
[----:B------:R-:W-:Y:S01]  /*19b80*/  FADD.FTZ R154, R154, R183 ;  /* 0x000000b79a9a7221 */ /* 0x000fe20000010000 */
[----:B------:R-:W-:-:S03]  /*19b90*/  FADD.FTZ R158, R158, R181 ;  /* 0x000000b59e9e7221 */ /* 0x000fc60000010000 */
[----:B-----5:R-:W-:Y:S01]  /*19ba0*/  HMMA.16816.F32 R84, R24, R12, R84 ;  /* 0x0000000c1854723c */ /* 0x020fe20000001854 */
[----:B------:R-:W-:Y:S01]  /*19bb0*/  FADD.FTZ R175, R175, R154 ;  /* 0x0000009aafaf7221 */ /* 0x000fe20000010000 */
[----:B------:R-:W-:-:S04]  /*19bc0*/  FADD.FTZ R158, R177, R158 ;  /* 0x0000009eb19e7221 */ /* 0x000fc80000010000 */
[----:B------:R-:W-:Y:S01]  /*19bd0*/  HMMA.16816.F32 R88, R24, R14, R88 ;  /* 0x0000000e1858723c */ /* 0x000fe20000001858 */
[----:B------:R-:W2:Y:S05]  /*19be0*/  LDSM.16.MT88.4 R12, [R221+0xe800] ;  /* 0x00e80000dd0c783b */ /* 0x000eaa0000004200 */
[C---:B---3--:R-:W-:Y:S06]  /*19bf0*/  HMMA.16816.F32 R68, R32.reuse, R16, R68 ;  /* 0x000000102044723c */ /* 0x048fec0000001844 */
[----:B------:R-:W-:Y:S01]  /*19c00*/  HMMA.16816.F32 R72, R32, R18, R72 ;  /* 0x000000122048723c */ /* 0x000fe20000001848 */
[----:B------:R-:W3:Y:S05]  /*19c10*/  LDSM.16.MT88.4 R16, [R221+0x12800] ;  /* 0x01280000dd10783b */ /* 0x000eea0000004200 */
[C---:B------:R-:W-:Y:S06]  /*19c20*/  HMMA.16816.F32 R108, R24.reuse, R28, R108 ;  /* 0x0000001c186c723c */ /* 0x040fec000000186c */
[----:B------:R-:W-:Y:S01]  /*19c30*/  HMMA.16816.F32 R112, R24, R30, R112 ;  /* 0x0000001e1870723c */ /* 0x000fe20000001870 */
[----:B------:R-:W4:Y:S05]  /*19c40*/  LDSM.16.MT88.4 R28, [R224+0x12800] ;  /* 0x01280000e01c783b */ /* 0x000f2a0000004200 */
[C---:B-1----:R-:W-:Y:S06]  /*19c50*/  HMMA.16816.F32 R84, R32.reuse, R4, R84 ;  /* 0x000000042054723c */ /* 0x042fec0000001854 */
[----:B------:R-:W-:Y:S01]  /*19c60*/  HMMA.16816.F32 R88, R32, R6, R88 ;  /* 0x000000062058723c */ /* 0x000fe20000001858 */
[----:B------:R-:W-:Y:S05]  /*19c70*/  LDSM.16.MT88.4 R4, [R221+0xf000] ;  /* 0x00f00000dd04783b */ /* 0x000fea0000004200 */
[C---:B------:R-:W-:Y:S06]  /*19c80*/  HMMA.16816.F32 R92, R24.reuse, R36, R92 ;  /* 0x00000024185c723c */ /* 0x040fec000000185c */
[----:B------:R-:W-:Y:S01]  /*19c90*/  HMMA.16816.F32 R96, R24, R38, R96 ;  /* 0x000000261860723c */ /* 0x000fe20000001860 */
[----:B------:R-:W-:Y:S04]  /*19ca0*/  LDSM.16.MT88.4 R36, [R220+0x12800] ;  /* 0x01280000dc24783b */ /* 0x000fe80000004200 */
[----:B------:R-:W-:Y:S01]  /*19cb0*/  LDSM.16.MT88.4 R24, [R224+0xf000] ;  /* 0x00f00000e018783b */ /* 0x000fe20000004200 */
[C---:B------:R-:W-:Y:S06]  /*19cc0*/  HMMA.16816.F32 R128, R32.reuse, R20, R128 ;  /* 0x000000142080723c */ /* 0x040fec0000001880 */
[C---:B------:R-:W-:Y:S01]  /*19cd0*/  HMMA.16816.F32 R124, R32.reuse, R22, R124 ;  /* 0x00000016207c723c */ /* 0x040fe2000000187c */
[----:B------:R-:W1:Y:S05]  /*19ce0*/  LDSM.16.MT88.4 R20, [R222+0x12800] ;  /* 0x01280000de14783b */ /* 0x000e6a0000004200 */
[C---:B--2---:R-:W-:Y:S06]  /*19cf0*/  HMMA.16816.F32 R76, R32.reuse, R12, R76 ;  /* 0x0000000c204c723c */ /* 0x044fec000000184c */
[C---:B------:R-:W-:Y:S01]  /*19d00*/  HMMA.16816.F32 R80, R32.reuse, R14, R80 ;  /* 0x0000000e2050723c */ /* 0x040fe20000001850 */
[----:B------:R-:W2:Y:S05]  /*19d10*/  LDSM.16.MT88.4 R12, [R222+0xf000] ;  /* 0x00f00000de0c783b */ /* 0x000eaa0000004200 */
[C---:B---3--:R-:W-:Y:S06]  /*19d20*/  HMMA.16816.F32 R104, R32.reuse, R16, R104 ;  /* 0x000000102068723c */ /* 0x048fec0000001868 */
[C---:B------:R-:W-:Y:S01]  /*19d30*/  HMMA.16816.F32 R116, R32.reuse, R18, R116 ;  /* 0x000000122074723c */ /* 0x040fe20000001874 */
[----:B------:R-:W3:Y:S05]  /*19d40*/  LDSM.16.MT88.4 R16, [R224+0x13000] ;  /* 0x01300000e010783b */ /* 0x000eea0000004200 */
[C---:B----4-:R-:W-:Y:S06]  /*19d50*/  HMMA.16816.F32 R92, R32.reuse, R28, R92 ;  /* 0x0000001c205c723c */ /* 0x050fec000000185c */
[----:B------:R-:W-:Y:S01]  /*19d60*/  HMMA.16816.F32 R96, R32, R30, R96 ;  /* 0x0000001e2060723c */ /* 0x000fe20000001860 */
[----:B------:R-:W-:Y:S01]  /*19d70*/  F2FP.F16.F32.PACK_AB R28, R162, R159 ;  /* 0x0000009fa21c723e */ /* 0x000fe200000000ff */
[----:B------:R-:W-:Y:S01]  /*19d80*/  FADD.FTZ R159, R159, R158 ;  /* 0x0000009e9f9f7221 */ /* 0x000fe20000010000 */
[----:B------:R-:W-:Y:S01]  /*19d90*/  F2FP.F16.F32.PACK_AB R29, R163, R160 ;  /* 0x000000a0a31d723e */ /* 0x000fe200000000ff */
[----:B------:R-:W-:-:S02]  /*19da0*/  FADD.FTZ R160, R160, R175 ;  /* 0x000000afa0a07221 */ /* 0x000fc40000010000 */
[C---:B-1----:R-:W-:Y:S01]  /*19db0*/  HMMA.16816.F32 R100, R32.reuse, R20, R100 ;  /* 0x000000142064723c */ /* 0x042fe20000001864 */
[----:B------:R-:W-:Y:S01]  /*19dc0*/  F2FP.F16.F32.PACK_AB R30, R164, R155 ;  /* 0x0000009ba41e723e */ /* 0x000fe200000000ff */
[----:B------:R-:W-:Y:S01]  /*19dd0*/  FADD.FTZ R160, R163, R160 ;  /* 0x000000a0a3a07221 */ /* 0x000fe20000010000 */
[----:B------:R-:W-:Y:S01]  /*19de0*/  F2FP.F16.F32.PACK_AB R31, R166, R161 ;  /* 0x000000a1a61f723e */ /* 0x000fe200000000ff */
[----:B------:R-:W-:Y:S02]  /*19df0*/  FADD.FTZ R162, R162, R159 ;  /* 0x0000009fa2a27221 */ /* 0x000fe40000010000 */
[----:B------:R-:W-:Y:S01]  /*19e00*/  HMMA.16816.F32 R120, R32, R22, R120 ;  /* 0x000000162078723c */ /* 0x000fe20000001878 */
[----:B------:R-:W-:Y:S01]  /*19e10*/  LDSM.16.MT88.4 R20, [R220+0xf000] ;  /* 0x00f00000dc14783b */ /* 0x000fe20000004200 */
[----:B------:R-:W-:Y:S01]  /*19e20*/  FADD.FTZ R161, R161, R160 ;  /* 0x000000a0a1a17221 */ /* 0x000fe20000010000 */
[----:B------:R-:W-:-:S03]  /*19e30*/  FADD.FTZ R155, R155, R162 ;  /* 0x000000a29b9b7221 */ /* 0x000fc60000010000 */
[----:B------:R-:W-:Y:S01]  /*19e40*/  HMMA.16816.F32 R76, R28, R4, R76 ;  /* 0x000000041c4c723c */ /* 0x000fe2000000184c */
[----:B------:R-:W-:Y:S01]  /*19e50*/  FADD.FTZ R161, R166, R161 ;  /* 0x000000a1a6a17221 */ /* 0x000fe20000010000 */
[----:B------:R-:W-:-:S04]  /*19e60*/  FADD.FTZ R164, R164, R155 ;  /* 0x0000009ba4a47221 */ /* 0x000fc80000010000 */
[C---:B------:R-:W-:Y:S01]  /*19e70*/  HMMA.16816.F32 R80, R28.reuse, R6, R80 ;  /* 0x000000061c50723c */ /* 0x040fe20000001850 */
[----:B------:R-:W1:Y:S05]  /*19e80*/  LDSM.16.MT88.4 R4, [R221+0x13000] ;  /* 0x01300000dd04783b */ /* 0x000e6a0000004200 */
[C---:B--2---:R-:W-:Y:S06]  /*19e90*/  HMMA.16816.F32 R68, R28.reuse, R12, R68 ;  /* 0x0000000c1c44723c */ /* 0x044fec0000001844 */
[C---:B------:R-:W-:Y:S01]  /*19ea0*/  HMMA.16816.F32 R72, R28.reuse, R14, R72 ;  /* 0x0000000e1c48723c */ /* 0x040fe20000001848 */
[----:B------:R-:W2:Y:S05]  /*19eb0*/  LDSM.16.MT88.4 R12, [R222+0x13000] ;  /* 0x01300000de0c783b */ /* 0x000eaa0000004200 */
[C---:B---3--:R-:W-:Y:S06]  /*19ec0*/  HMMA.16816.F32 R92, R28.reuse, R16, R92 ;  /* 0x000000101c5c723c */ /* 0x048fec000000185c */
[----:B------:R-:W-:Y:S01]  /*19ed0*/  HMMA.16816.F32 R96, R28, R18, R96 ;  /* 0x000000121c60723c */ /* 0x000fe20000001860 */
[----:B------:R-:W-:Y:S05]  /*19ee0*/  LDSM.16.MT88.4 R16, [R224+0xf800] ;  /* 0x00f80000e010783b */ /* 0x000fea0000004200 */
[C---:B------:R-:W-:Y:S06]  /*19ef0*/  HMMA.16816.F32 R108, R32.reuse, R36, R108 ;  /* 0x00000024206c723c */ /* 0x040fec000000186c */
[----:B------:R-:W-:Y:S01]  /*19f00*/  HMMA.16816.F32 R112, R32, R38, R112 ;  /* 0x000000262070723c */ /* 0x000fe20000001870 */
[-CC-:B------:R-:W-:Y:S01]  /*19f10*/  FFMA.FTZ R36, R143, R67.reuse, -R66.reuse ;  /* 0x000000438f247223 */ /* 0x180fe20000010842 */
[-CC-:B------:R-:W-:Y:S01]  /*19f20*/  FFMA.FTZ R37, R141, R67.reuse, -R66.reuse ;  /* 0x000000438d257223 */ /* 0x180fe20000010842 */
[----:B------:R-:W3:Y:S03]  /*19f30*/  LDSM.16.MT88.4 R32, [R220+0x13000] ;  /* 0x01300000dc20783b */ /* 0x000ee60000004200 */
[C---:B------:R-:W-:Y:S01]  /*19f40*/  HMMA.16816.F32 R128, R28.reuse, R24, R128 ;  /* 0x000000181c80723c */ /* 0x040fe20000001880 */
[-C--:B------:R-:W-:Y:S01]  /*19f50*/  FFMA.FTZ R38, R139, R67.reuse, -R66 ;  /* 0x000000438b267223 */ /* 0x080fe20000010842 */
[----:B------:R-:W-:Y:S01]  /*19f60*/  FFMA.FTZ R39, R137, R67, -R134 ;  /* 0x0000004389277223 */ /* 0x000fe20000010886 */
[----:B------:R-:W-:Y:S03]  /*19f70*/  MUFU.EX2 R36, R36 ;  /* 0x0000002400247308 */ /* 0x000fe60000000800 */
[C---:B------:R-:W-:Y:S01]  /*19f80*/  HMMA.16816.F32 R124, R28.reuse, R26, R124 ;  /* 0x0000001a1c7c723c */ /* 0x040fe2000000187c */
[----:B------:R-:W-:Y:S04]  /*19f90*/  LDSM.16.MT88.4 R24, [R221+0xf800] ;  /* 0x00f80000dd18783b */ /* 0x000fe80000004200 */
[----:B------:R-:W4:Y:S01]  /*19fa0*/  MUFU.EX2 R37, R37 ;  /* 0x0000002500257308 */ /* 0x000f220000000800 */
[C---:B-1----:R-:W-:Y:S06]  /*19fb0*/  HMMA.16816.F32 R104, R28.reuse, R4, R104 ;  /* 0x000000041c68723c */ /* 0x042fec0000001868 */
[C---:B------:R-:W-:Y:S01]  /*19fc0*/  HMMA.16816.F32 R116, R28.reuse, R6, R116 ;  /* 0x000000061c74723c */ /* 0x040fe20000001874 */
[----:B------:R-:W1:Y:S05]  /*19fd0*/  MUFU.EX2 R38, R38 ;  /* 0x0000002600267308 */ /* 0x000e6a0000000800 */
[----:B------:R-:W-:Y:S01]  /*19fe0*/  HMMA.16816.F32 R84, R28, R20, R84 ;  /* 0x000000141c54723c */ /* 0x000fe20000001854 */
[----:B------:R-:W-:-:S02]  /*19ff0*/  F2FP.F16.F32.PACK_AB R6, R132, R133 ;  /* 0x000000858406723e */ /* 0x000fc400000000ff */
[----:B------:R-:W5:Y:S01]  /*1a000*/  MUFU.EX2 R39, R39 ;  /* 0x0000002700277308 */ /* 0x000f620000000800 */
[C---:B----4-:R-:W-:Y:S01]  /*1a010*/  F2FP.F16.F32.PACK_AB R5, R37.reuse, R36 ;  /* 0x000000242505723e */ /* 0x050fe200000000ff */
[----:B------:R-:W-:Y:S01]  /*1a020*/  FADD.FTZ R36, R36, R161 ;  /* 0x000000a124247221 */ /* 0x000fe20000010000 */
[C---:B------:R-:W-:Y:S01]  /*1a030*/  HMMA.16816.F32 R88, R28.reuse, R22, R88 ;  /* 0x000000161c58723c */ /* 0x040fe20000001858 */
[----:B------:R-:W4:Y:S02]  /*1a040*/  LDSM.16.MT88.4 R20, [R220+0xf800] ;  /* 0x00f80000dc14783b */ /* 0x000f240000004200 */
[----:B------:R-:W-:Y:S01]  /*1a050*/  FADD.FTZ R37, R37, R36 ;  /* 0x0000002425257221 */ /* 0x000fe20000010000 */
[----:B-1----:R-:W-:Y:S02]  /*1a060*/  F2FP.F16.F32.PACK_AB R7, R65, R38 ;  /* 0x000000264107723e */ /* 0x002fe400000000ff */
[----:B--2---:R-:W-:Y:S01]  /*1a070*/  HMMA.16816.F32 R100, R28, R12, R100 ;  /* 0x0000000c1c64723c */ /* 0x004fe20000001864 */
[----:B------:R-:W-:-:S04]  /*1a080*/  FADD.FTZ R38, R38, R37 ;  /* 0x0000002526267221 */ /* 0x000fc80000010000 */
[----:B------:R-:W-:Y:S01]  /*1a090*/  FADD.FTZ R248, R65, R38 ;  /* 0x0000002641f87221 */ /* 0x000fe20000010000 */
[----:B------:R-:W-:Y:S01]  /*1a0a0*/  HMMA.16816.F32 R120, R28, R14, R120 ;  /* 0x0000000e1c78723c */ /* 0x000fe20000001878 */
[----:B-----5:R-:W-:Y:S01]  /*1a0b0*/  F2FP.F16.F32.PACK_AB R4, R168, R39 ;  /* 0x00000027a804723e */ /* 0x020fe200000000ff */
[----:B------:R-:W1:Y:S01]  /*1a0c0*/  LDSM.16.MT88.4 R12, [R222+0xf800] ;  /* 0x00f80000de0c783b */ /* 0x000e620000004200 */
[----:B------:R-:W-:-:S03]  /*1a0d0*/  FADD.FTZ R39, R39, R164 ;  /* 0x000000a427277221 */ /* 0x000fc60000010000 */
[----:B---3--:R-:W-:Y:S01]  /*1a0e0*/  HMMA.16816.F32 R108, R28, R32, R108 ;  /* 0x000000201c6c723c */ /* 0x008fe2000000186c */
[----:B------:R-:W-:-:S04]  /*1a0f0*/  FADD.FTZ R168, R168, R39 ;  /* 0x00000027a8a87221 */ /* 0x000fc80000010000 */
[----:B------:R-:W-:Y:S01]  /*1a100*/  FADD.FTZ R133, R133, R168 ;  /* 0x000000a885857221 */ /* 0x000fe20000010000 */
[----:B------:R-:W-:Y:S03]  /*1a110*/  HMMA.16816.F32 R128, R4, R16, R128 ;  /* 0x000000100480723c */ /* 0x000fe60000001880 */
[----:B------:R-:W-:-:S03]  /*1a120*/  FADD.FTZ R249, R132, R133 ;  /* 0x0000008584f97221 */ /* 0x000fc60000010000 */
[----:B------:R-:W-:Y:S01]  /*1a130*/  HMMA.16816.F32 R124, R4, R18, R124 ;  /* 0x00000012047c723c */ /* 0x000fe2000000187c */
[----:B------:R-:W2:Y:S05]  /*1a140*/  LDSM.16.MT88.4 R16, [R224+0x13800] ;  /* 0x01380000e010783b */ /* 0x000eaa0000004200 */
[----:B------:R-:W-:Y:S06]  /*1a150*/  HMMA.16816.F32 R112, R28, R34, R112 ;  /* 0x000000221c70723c */ /* 0x000fec0000001870 */
[C---:B----4-:R-:W-:Y:S06]  /*1a160*/  HMMA.16816.F32 R84, R4.reuse, R20, R84 ;  /* 0x000000140454723c */ /* 0x050fec0000001854 */
[C---:B------:R-:W-:Y:S01]  /*1a170*/  HMMA.16816.F32 R88, R4.reuse, R22, R88 ;  /* 0x000000160458723c */ /* 0x040fe20000001858 */
[----:B------:R-:W3:Y:S05]  /*1a180*/  LDSM.16.MT88.4 R20, [R221+0x13800] ;  /* 0x01380000dd14783b */ /* 0x000eea0000004200 */
[C---:B-1----:R-:W-:Y:S06]  /*1a190*/  HMMA.16816.F32 R68, R4.reuse, R12, R68 ;  /* 0x0000000c0444723c */ /* 0x042fec0000001844 */
[C---:B------:R-:W-:Y:S01]  /*1a1a0*/  HMMA.16816.F32 R72, R4.reuse, R14, R72 ;  /* 0x0000000e0448723c */ /* 0x040fe20000001848 */
[----:B------:R-:W1:Y:S05]  /*1a1b0*/  LDSM.16.MT88.4 R12, [R222+0x13800] ;  /* 0x01380000de0c783b */ /* 0x000e6a0000004200 */
[C---:B------:R-:W-:Y:S06]  /*1a1c0*/  HMMA.16816.F32 R76, R4.reuse, R24, R76 ;  /* 0x00000018044c723c */ /* 0x040fec000000184c */
[C---:B--2---:R-:W-:Y:S06]  /*1a1d0*/  HMMA.16816.F32 R92, R4.reuse, R16, R92 ;  /* 0x00000010045c723c */ /* 0x044fec000000185c */
[C---:B------:R-:W-:Y:S01]  /*1a1e0*/  HMMA.16816.F32 R96, R4.reuse, R18, R96 ;  /* 0x000000120460723c */ /* 0x040fe20000001860 */
[----:B------:R-:W2:Y:S05]  /*1a1f0*/  LDSM.16.MT88.4 R16, [R220+0x13800] ;  /* 0x01380000dc10783b */ /* 0x000eaa0000004200 */
[C---:B------:R-:W-:Y:S06]  /*1a200*/  HMMA.16816.F32 R80, R4.reuse, R26, R80 ;  /* 0x0000001a0450723c */ /* 0x040fec0000001850 */
[C---:B---3--:R-:W-:Y:S06]  /*1a210*/  HMMA.16816.F32 R104, R4.reuse, R20, R104 ;  /* 0x000000140468723c */ /* 0x048fec0000001868 */
[C---:B------:R-:W-:Y:S06]  /*1a220*/  HMMA.16816.F32 R116, R4.reuse, R22, R116 ;  /* 0x000000160474723c */ /* 0x040fec0000001874 */
[C---:B-1----:R-:W-:Y:S06]  /*1a230*/  HMMA.16816.F32 R100, R4.reuse, R12, R100 ;  /* 0x0000000c0464723c */ /* 0x042fec0000001864 */
[C---:B------:R-:W-:Y:S06]  /*1a240*/  HMMA.16816.F32 R120, R4.reuse, R14, R120 ;  /* 0x0000000e0478723c */ /* 0x040fec0000001878 */
[C---:B--2---:R-:W-:Y:S06]  /*1a250*/  HMMA.16816.F32 R108, R4.reuse, R16, R108 ;  /* 0x00000010046c723c */ /* 0x044fec000000186c */
[----:B------:R-:W-:Y:S01]  /*1a260*/  HMMA.16816.F32 R112, R4, R18, R112 ;  /* 0x000000120470723c */ /* 0x000fe20000001870 */
[----:B------:R-:W-:Y:S05]  /*1a270*/  @!P3 BRA `(.L_x_1145) ;  /* 0x0000005000e8b947 */ /* 0x000fea0003800000 */
[----:B------:R-:W-:-:S04]  /*1a280*/  DEPBAR.LE SB0, 0x0 ;  /* 0x000080000000791a */ /* 0x000fc80000000000 */
[----:B------:R-:W-:Y:S05]  /*1a290*/  WARPSYNC.ALL ;  /* 0x0000000000007948 */ /* 0x000fea0003800000 */
[----:B------:R-:W-:Y:S01]  /*1a2a0*/  BSSY B0, `(.L_x_1146) ;  /* 0x0000043000007945 */ /* 0x000fe20003800000 */
[----:B------:R-:W-:Y:S01]  /*1a2b0*/  IADD3 R246, R48, -0x2, RZ ;  /* 0xfffffffe30f67810 */ /* 0x000fe20007ffe0ff */
[----:B------:R-:W-:Y:S06]  /*1a2c0*/  BAR.SYNC.DEFER_BLOCKING 0x0 ;  /* 0x0000000000007b1d */ /* 0x000fec0000010000 */
[----:B------:R-:W-:Y:S05]  /*1a2d0*/  @!P0 BRA `(.L_x_1147) ;  /* 0x0000000000f08947 */ /* 0x000fea0003800000 */
[----:B------:R-:W2:Y:S01]  /*1a2e0*/  LD.E R12, desc[UR6][R10.64+0x170] ;  /* 0x000170060a0c7980 */ /* 0x000ea2000c101900 */
[----:B------:R-:W-:-:S04]  /*1a2f0*/  SHF.L.U32 R3, R246, 0x7, RZ ;  /* 0x00000007f6037819 */ /* 0x000fc800000006ff */
[----:B------:R-:W-:Y:S01]  /*1a300*/  IABS R4, R3 ;  /* 0x0000000300047213 */ /* 0x000fe20000000000 */
[C---:B------:R-:W-:Y:S01]  /*1a310*/  VIADD R13, R3.reuse, 0x80 ;  /* 0x00000080030d7836 */ /* 0x040fe20000000000 */
[-C--:B--2---:R-:W-:Y:S02]  /*1a320*/  IABS R7, R12.reuse ;  /* 0x0000000c00077213 */ /* 0x084fe40000000000 */
[-C--:B------:R-:W-:Y:S02]  /*1a330*/  IABS R5, R12.reuse ;  /* 0x0000000c00057213 */ /* 0x080fe40000000000 */
[----:B------:R-:W1:Y:S01]  /*1a340*/  I2F.RP R8, R7 ;  /* 0x0000000700087306 */ /* 0x000e620000209400 */
[----:B------:R-:W-:Y:S02]  /*1a350*/  LOP3.LUT R3, R3, R12, RZ, 0x3c, !PT ;  /* 0x0000000c03037212 */ /* 0x000fe400078e3cff */
[----:B------:R-:W-:Y:S02]  /*1a360*/  IMAD.MOV R5, RZ, RZ, -R5 ;  /* 0x000000ffff057224 */ /* 0x000fe400078e0a05 */
[----:B------:R-:W-:-:S02]  /*1a370*/  ISETP.GE.AND P1, PT, R3, RZ, PT ;  /* 0x000000ff0300720c */ /* 0x000fc40003f26270 */
[----:B------:R-:W-:Y:S01]  /*1a380*/  LOP3.LUT R3, RZ, R12, RZ, 0x33, !PT ;  /* 0x0000000cff037212 */ /* 0x000fe200078e33ff */
[----:B-1----:R-:W1:Y:S02]  /*1a390*/  MUFU.RCP R14, R8 ;  /* 0x00000008000e7308 */ /* 0x002e640000001000 */
[----:B-1----:R-:W-:-:S06]  /*1a3a0*/  VIADD R14, R14, 0xffffffe ;  /* 0x0ffffffe0e0e7836 */ /* 0x002fcc0000000000 */
[----:B------:R-:W1:Y:S02]  /*1a3b0*/  F2I.FTZ.U32.TRUNC.NTZ R15, R14 ;  /* 0x0000000e000f7305 */ /* 0x000e64000021f000 */
[----:B-1----:R-:W-:Y:S01]  /*1a3c0*/  IMAD.MOV R6, RZ, RZ, -R15 ;  /* 0x000000ffff067224 */ /* 0x002fe200078e0a0f */
[----:B------:R-:W-:-:S03]  /*1a3d0*/  MOV R14, RZ ;  /* 0x000000ff000e7202 */ /* 0x000fc60000000f00 */
[----:B------:R-:W-:Y:S01]  /*1a3e0*/  IMAD R9, R6, R7, RZ ;  /* 0x0000000706097224 */ /* 0x000fe200078e02ff */
[----:B------:R-:W-:Y:S02]  /*1a3f0*/  IABS R6, R13 ;  /* 0x0000000d00067213 */ /* 0x000fe40000000000 */
[----:B------:R-:W-:Y:S01]  /*1a400*/  LOP3.LUT R13, R13, R12, RZ, 0x3c, !PT ;  /* 0x0000000c0d0d7212 */ /* 0x000fe200078e3cff */
[----:B------:R-:W-:Y:S02]  /*1a410*/  IMAD.HI.U32 R9, R15, R9, R14 ;  /* 0x000000090f097227 */ /* 0x000fe400078e000e */
[----:B------:R-:W2:Y:S01]  /*1a420*/  LD.E.64 R14, desc[UR6][R10.64+0x28] ;  /* 0x000028060a0e7980 */ /* 0x000ea2000c101b00 */
[----:B------:R-:W-:-:S03]  /*1a430*/  ISETP.GE.AND P3, PT, R13, RZ, PT ;  /* 0x000000ff0d00720c */ /* 0x000fc60003f66270 */
        /* <DEDUP_REMOVED lines=9> */
[----:B------:R-:W-:Y:S02]  /*1a4d0*/  @!P2 IADD3 R8, R8, 0x1, RZ ;  /* 0x000000010808a810 */ /* 0x000fe40007ffe0ff */
        /* <DEDUP_REMOVED lines=9> */
[--C-:B------:R-:W-:Y:S01]  /*1a570*/  IMAD.WIDE R18, R6, 0x4, R244.reuse ;  /* 0x0000000406127825 */ /* 0x100fe200078e02f4 */
[----:B------:R-:W3:Y:S03]  /*1a580*/  LD.E.64 R8, desc[UR6][R10.64+0x40] ;  /* 0x000040060a087980 */ /* 0x000ee6000c101b00 */
[C---:B------:R-:W-:Y:S01]  /*1a590*/  IMAD.WIDE R16, R3.reuse, 0x4, R244 ;  /* 0x0000000403107825 */ /* 0x040fe200078e02f4 */
[----:B------:R-:W4:Y:S04]  /*1a5a0*/  LD.E R4, desc[UR6][R18.64] ;  /* 0x0000000612047980 */ /* 0x000f28000c101900 */
[----:B------:R-:W4:Y:S01]  /*1a5b0*/  LD.E R5, desc[UR6][R16.64] ;  /* 0x0000000610057980 */ /* 0x000f22000c101900 */
[----:B------:R-:W-:-:S05]  /*1a5c0*/  IADD3 R7, R3, -R6, RZ ;  /* 0x8000000603077210 */ /* 0x000fca0007ffe0ff */
[----:B------:R-:W-:-:S05]  /*1a5d0*/  IMAD R7, R12, R7, -0x80 ;  /* 0xffffff800c077424 */ /* 0x000fca00078e0207 */
[----:B------:R-:W-:Y:S01]  /*1a5e0*/  SHF.R.S32.HI R6, RZ, 0x1f, R7 ;  /* 0x0000001fff067819 */ /* 0x000fe20000011407 */
[-C--:B---3--:R-:W-:Y:S02]  /*1a5f0*/  IMAD R3, R9, R7.reuse, RZ ;  /* 0x0000000709037224 */ /* 0x088fe400078e02ff */
[----:B------:R-:W-:-:S04]  /*1a600*/  IMAD.WIDE.U32 R12, R8, R7, RZ ;  /* 0x00000007080c7225 */ /* 0x000fc800078e00ff */
[----:B------:R-:W-:Y:S02]  /*1a610*/  IMAD R6, R8, R6, R3 ;  /* 0x0000000608067224 */ /* 0x000fe400078e0203 */
[----:B----4-:R-:W-:-:S03]  /*1a620*/  IMAD.IADD R5, R4, 0x1, -R5 ;  /* 0x0000000104057824 */ /* 0x010fc600078e0a05 */
[----:B------:R-:W-:Y:S01]  /*1a630*/  IADD3 R13, R13, R6, RZ ;  /* 0x000000060d0d7210 */ /* 0x000fe20007ffe0ff */
[----:B--2---:R-:W-:Y:S01]  /*1a640*/  IMAD R3, R15, R5, RZ ;  /* 0x000000050f037224 */ /* 0x004fe200078e02ff */
[----:B------:R-:W-:-:S05]  /*1a650*/  SHF.R.S32.HI R4, RZ, 0x1f, R5 ;  /* 0x0000001fff047819 */ /* 0x000fca0000011405 */
[----:B------:R-:W-:Y:S02]  /*1a660*/  IMAD R3, R14, R4, R3 ;  /* 0x000000040e037224 */ /* 0x000fe400078e0203 */
[----:B------:R-:W-:-:S04]  /*1a670*/  IMAD.WIDE.U32 R4, R5, R14, R12 ;  /* 0x0000000e05047225 */ /* 0x000fc800078e000c */
[----:B------:R-:W-:Y:S01]  /*1a680*/  IMAD.IADD R6, R5, 0x1, R3 ;  /* 0x0000000105067824 */ /* 0x000fe200078e0203 */
[----:B------:R-:W-:Y:S05]  /*1a690*/  BRA `(.L_x_1148) ;  /* 0x00000000000c7947 */ /* 0x000fea0003800000 */
.L_x_1147:
[----:B------:R-:W2:Y:S02]  /*1a6a0*/  LD.E R4, desc[UR6][R10.64+0x40] ;  /* 0x000040060a047980 */ /* 0x000ea4000c101900 */
[----:B--2---:R-:W-:-:S04]  /*1a6b0*/  LEA R4, -R4, RZ, 0x7 ;  /* 0x000000ff04047211 */ /* 0x004fc800078e39ff */
[----:B------:R-:W-:Y:S02]  /*1a6c0*/  SHF.R.S32.HI R6, RZ, 0x1f, R4 ;  /* 0x0000001fff067819 */ /* 0x000fe40000011404 */
.L_x_1148:
[----:B------:R-:W-:Y:S05]  /*1a6d0*/  BSYNC B0 ;  /* 0x0000000000007941 */ /* 0x000fea0003800000 */
.L_x_1146:
[C---:B------:R-:W-:Y:S01]  /*1a6e0*/  LOP3.LUT P4, RZ, R247.reuse, 0x1, RZ, 0xc0, !PT ;  /* 0x00000001f7ff7812 */ /* 0x040fe2000788c0ff */
[----:B------:R-:W-:Y:S01]  /*1a6f0*/  ULDC.64 UR4, c[0x0][0x208] ;  /* 0x0000820000047ab9 */ /* 0x000fe20000000a00 */
[----:B------:R-:W-:Y:S01]  /*1a700*/  LOP3.LUT P1, RZ, R247, 0x2, RZ, 0xc0, !PT ;  /* 0x00000002f7ff7812 */ /* 0x000fe2000782c0ff */
[----:B------:R-:W-:Y:S01]  /*1a710*/  BSSY B1, `(.L_x_1149) ;  /* 0x00002b7000017945 */ /* 0x000fe20003800000 */
        /* <DEDUP_REMOVED lines=9> */
[----:B------:R-:W-:Y:S01]  /*1a7b0*/  @P4 LDGSTS.E.BYPASS.LTC128B.128 [R243+0xc000], desc[UR6][R190.64] ;  /* 0x0c000000bef34fae */ /* 0x000fe2000b901d46 */
[CC--:B------:R-:W-:Y:S01]  /*1a7c0*/  @P1 LEA R14, P2, R3.reuse, R152.reuse, 0x1 ;  /* 0x00000098030e1211 */ /* 0x0c0fe200078408ff */
[----:B------:R-:W-:Y:S01]  /*1a7d0*/  @P1 IMAD.MOV.U32 R28, RZ, RZ, R190 ;  /* 0x000000ffff1c1224 */ /* 0x000fe200078e00be */
[CCC-:B------:R-:W-:Y:S01]  /*1a7e0*/  @P4 LEA.HI.X R23, R3.reuse, R153.reuse, R6.reuse, 0x1, P5 ;  /* 0x0000009903174211 */ /* 0x1c0fe200028f0c06 */
[----:B------:R-:W-:Y:S01]  /*1a7f0*/  @P1 IMAD.MOV.U32 R29, RZ, RZ, R191 ;  /* 0x000000ffff1d1224 */ /* 0x000fe200078e00bf */
[----:B------:R-:W-:Y:S01]  /*1a800*/  @P1 LEA.HI.X R15, R3, R153, R6, 0x1, P2 ;  /* 0x00000099030f1211 */ /* 0x000fe200010f0c06 */
[----:B------:R-:W-:Y:S01]  /*1a810*/  IMAD.X R6, R6, 0x1, R232, P3 ;  /* 0x0000000106067824 */ /* 0x000fe200018e06e8 */
[CC--:B------:R-:W-:Y:S01]  /*1a820*/  @P4 LEA R20, P5, R5.reuse, R152.reuse, 0x1 ;  /* 0x0000009805144211 */ /* 0x0c0fe200078a08ff */
[----:B------:R-:W-:Y:S01]  /*1a830*/  @!P4 STS.128 [R243+0xc000], RZ ;  /* 0x00c000fff300c388 */ /* 0x000fe20000000c00 */
[----:B------:R-:W-:-:S02]  /*1a840*/  @P1 LEA R12, P2, R5, R152, 0x1 ;  /* 0x00000098050c1211 */ /* 0x000fc400078408ff */
[C---:B------:R-:W-:Y:S01]  /*1a850*/  IADD3 R3, P3, R5.reuse, R231, RZ ;  /* 0x000000e705037210 */ /* 0x040fe20007f7e0ff */
[----:B------:R-:W-:Y:S01]  /*1a860*/  @!PT LDS RZ, [RZ] ;  /* 0x00000000fffff984 */ /* 0x000fe20000000800 */
[----:B------:R-:W-:Y:S01]  /*1a870*/  @!PT LDS RZ, [RZ] ;  /* 0x00000000fffff984 */ /* 0x000fe20000000800 */
[----:B------:R-:W-:Y:S01]  /*1a880*/  @!PT LDS RZ, [RZ] ;  /* 0x00000000fffff984 */ /* 0x000fe20000000800 */
[----:B------:R1:W-:Y:S01]  /*1a890*/  @P1 LDGSTS.E.BYPASS.LTC128B.128 [R243+0x10000], desc[UR6][R28.64+0x80] ;  /* 0x100000801cf31fae */ /* 0x0003e2000b901d46 */
[CCC-:B------:R-:W-:Y:S02]  /*1a8a0*/  @P4 LEA.HI.X R21, R5.reuse, R153.reuse, R6.reuse, 0x1, P5 ;  /* 0x0000009905154211 */ /* 0x1c0fe400028f0c06 */
[----:B------:R-:W-:Y:S01]  /*1a8b0*/  @P1 LEA.HI.X R13, R5, R153, R6, 0x1, P2 ;  /* 0x00000099050d1211 */ /* 0x000fe200010f0c06 */
[----:B------:R-:W-:Y:S01]  /*1a8c0*/  IMAD.X R6, R6, 0x1, R232, P3 ;  /* 0x0000000106067824 */ /* 0x000fe200018e06e8 */
[CC--:B------:R-:W-:Y:S01]  /*1a8d0*/  @P4 LEA R18, P5, R3.reuse, R152.reuse, 0x1 ;  /* 0x0000009803124211 */ /* 0x0c0fe200078a08ff */
[----:B------:R-:W-:Y:S01]  /*1a8e0*/  @!P1 STS.128 [R243+0x10000], RZ ;  /* 0x010000fff3009388 */ /* 0x000fe20000000c00 */
[C---:B------:R-:W-:Y:S02]  /*1a8f0*/  @P1 LEA R10, P2, R3.reuse, R152, 0x1 ;  /* 0x00000098030a1211 */ /* 0x040fe400078408ff */
[C---:B------:R-:W-:Y:S01]  /*1a900*/  IADD3 R5, P3, R3.reuse, R231, RZ ;  /* 0x000000e703057210 */ /* 0x040fe20007f7e0ff */
[----:B------:R-:W-:Y:S01]  /*1a910*/  @!PT LDS RZ, [RZ] ;  /* 0x00000000fffff984 */ /* 0x000fe20000000800 */
[----:B------:R-:W-:Y:S01]  /*1a920*/  @!PT LDS RZ, [RZ] ;  /* 0x00000000fffff984 */ /* 0x000fe20000000800 */
[----:B------:R-:W-:Y:S01]  /*1a930*/  @!PT LDS RZ, [RZ] ;  /* 0x00000000fffff984 */ /* 0x000fe20000000800 */
[----:B------:R-:W-:Y:S01]  /*1a940*/  @P4 LDGSTS.E.BYPASS.LTC128B.128 [R243+0xc800], desc[UR6][R22.64] ;  /* 0x0c80000016f34fae */ /* 0x000fe2000b901d46 */
[----:B------:R-:W-:-:S02]  /*1a950*/  @P4 LEA.HI.X R19, R3, R153, R6, 0x1, P5 ;  /* 0x0000009903134211 */ /* 0x000fc400028f0c06 */
[----:B------:R-:W-:Y:S01]  /*1a960*/  @P1 LEA.HI.X R11, R3, R153, R6, 0x1, P2 ;  /* 0x00000099030b1211 */ /* 0x000fe200010f0c06 */
[----:B------:R-:W-:Y:S01]  /*1a970*/  IMAD.X R6, R6, 0x1, R232, P3 ;  /* 0x0000000106067824 */ /* 0x000fe200018e06e8 */
[CC--:B------:R-:W-:Y:S01]  /*1a980*/  @P4 LEA R16, P5, R5.reuse, R152.reuse, 0x1 ;  /* 0x0000009805104211 */ /* 0x0c0fe200078a08ff */
[----:B------:R-:W-:Y:S01]  /*1a990*/  @!P4 STS.128 [R243+0xc800], RZ ;  /* 0x00c800fff300c388 */ /* 0x000fe20000000c00 */
[CC--:B------:R-:W-:Y:S02]  /*1a9a0*/  @P1 LEA R8, P2, R5.reuse, R152.reuse, 0x1 ;  /* 0x0000009805081211 */ /* 0x0c0fe400078408ff */
[C---:B------:R-:W-:Y:S01]  /*1a9b0*/  IADD3 R3, P3, R5.reuse, R231, RZ ;  /* 0x000000e705037210 */ /* 0x040fe20007f7e0ff */
[----:B------:R-:W-:Y:S01]  /*1a9c0*/  @!PT LDS RZ, [RZ] ;  /* 0x00000000fffff984 */ /* 0x000fe20000000800 */
[----:B------:R-:W-:Y:S01]  /*1a9d0*/  @!PT LDS RZ, [RZ] ;  /* 0x00000000fffff984 */ /* 0x000fe20000000800 */
[----:B------:R-:W-:Y:S01]  /*1a9e0*/  @!PT LDS RZ, [RZ] ;  /* 0x00000000fffff984 */ /* 0x000fe20000000800 */
[----:B------:R-:W-:Y:S01]  /*1a9f0*/  @P1 LDGSTS.E.BYPASS.LTC128B.128 [R243+0x10800], desc[UR6][R14.64+0x80] ;  /* 0x108000800ef31fae */ /* 0x000fe2000b901d46 */
[CCC-:B------:R-:W-:Y:S02]  /*1aa00*/  @P4 LEA.HI.X R17, R5.reuse, R153.reuse, R6.reuse, 0x1, P5 ;  /* 0x0000009905114211 */ /* 0x1c0fe400028f0c06 */
[----:B------:R-:W-:Y:S01]  /*1aa10*/  @P1 LEA.HI.X R9, R5, R153, R6, 0x1, P2 ;  /* 0x0000009905091211 */ /* 0x000fe200010f0c06 */
[----:B------:R-:W-:Y:S01]  /*1aa20*/  IMAD.X R6, R6, 0x1, R232, P3 ;  /* 0x0000000106067824 */ /* 0x000fe200018e06e8 */
[----:B------:R-:W-:Y:S01]  /*1aa30*/  @!P1 STS.128 [R243+0x10800], RZ ;  /* 0x010800fff3009388 */ /* 0x000fe20000000c00 */
[----:B------:R-:W-:-:S02]  /*1aa40*/  @P4 LEA R26, P5, R3, R152, 0x1 ;  /* 0x00000098031a4211 */ /* 0x000fc400078a08ff */
[CC--:B------:R-:W-:Y:S01]  /*1aa50*/  @P1 LEA R24, P2, R3.reuse, R152.reuse, 0x1 ;  /* 0x0000009803181211 */ /* 0x0c0fe200078408ff */
[----:B------:R-:W-:Y:S01]  /*1aa60*/  @!PT LDS RZ, [RZ] ;  /* 0x00000000fffff984 */ /* 0x000fe20000000800 */
[----:B------:R-:W-:Y:S01]  /*1aa70*/  @!PT LDS RZ, [RZ] ;  /* 0x00000000fffff984 */ /* 0x000fe20000000800 */
[----:B------:R-:W-:Y:S01]  /*1aa80*/  @!PT LDS RZ, [RZ] ;  /* 0x00000000fffff984 */ /* 0x000fe20000000800 */
[----:B------:R-:W-:Y:S01]  /*1aa90*/  @P4 LDGSTS.E.BYPASS.LTC128B.128 [R243+0xd000], desc[UR6][R20.64] ;  /* 0x0d00000014f34fae */ /* 0x000fe2000b901d46 */
[C---:B------:R-:W-:Y:S02]  /*1aaa0*/  IADD3 R5, P3, R3.reuse, R231, RZ ;  /* 0x000000e703057210 */ /* 0x040fe40007f7e0ff */
[CCC-:B------:R-:W-:Y:S01]  /*1aab0*/  @P4 LEA.HI.X R27, R3.reuse, R153.reuse, R6.reuse, 0x1, P5 ;  /* 0x00000099031b4211 */ /* 0x1c0fe200028f0c06 */
[----:B------:R-:W-:Y:S01]  /*1aac0*/  @!P4 STS.128 [R243+0xd000], RZ ;  /* 0x00d000fff300c388 */ /* 0x000fe20000000c00 */
[----:B------:R-:W-:Y:S01]  /*1aad0*/  @P1 LEA.HI.X R25, R3, R153, R6, 0x1, P2 ;  /* 0x0000009903191211 */ /* 0x000fe200010f0c06 */
[----:B------:R-:W-:Y:S01]  /*1aae0*/  IMAD.X R6, R6, 0x1, R232, P3 ;  /* 0x0000000106067824 */ /* 0x000fe200018e06e8 */
[C---:B------:R-:W-:Y:S01]  /*1aaf0*/  IADD3 R3, P2, R5.reuse, R231, RZ ;  /* 0x000000e705037210 */ /* 0x040fe20007f5e0ff */
[----:B------:R-:W-:Y:S01]  /*1ab00*/  @!PT LDS RZ, [RZ] ;  /* 0x00000000fffff984 */ /* 0x000fe20000000800 */
[----:B------:R-:W-:Y:S01]  /*1ab10*/  @!PT LDS RZ, [RZ] ;  /* 0x00000000fffff984 */ /* 0x000fe20000000800 */
[----:B------:R-:W-:Y:S01]  /*1ab20*/  @!PT LDS RZ, [RZ] ;  /* 0x00000000fffff984 */ /* 0x000fe20000000800 */
[----:B------:R-:W-:Y:S01]  /*1ab30*/  @P1 LDGSTS.E.BYPASS.LTC128B.128 [R243+0x11000], desc[UR6][R12.64+0x80] ;  /* 0x110000800cf31fae */ /* 0x000fe2000b901d46 */
[----:B------:R-:W-:-:S02]  /*1ab40*/  @P4 LEA R32, P5, R5, R152, 0x1 ;  /* 0x0000009805204211 */ /* 0x000fc400078a08ff */
[CC--:B-1----:R-:W-:Y:S01]  /*1ab50*/  @P1 LEA R28, P3, R5.reuse, R152.reuse, 0x1 ;  /* 0x00000098051c1211 */ /* 0x0c2fe200078608ff */
[----:B------:R-:W-:Y:S01]  /*1ab60*/  @!P1 STS.128 [R243+0x11000], RZ ;  /* 0x011000fff3009388 */ /* 0x000fe20000000c00 */
[-C--:B------:R-:W-:Y:S01]  /*1ab70*/  @P4 LEA.HI.X R33, R5, R153.reuse, R6, 0x1, P5 ;  /* 0x0000009905214211 */ /* 0x080fe200028f0c06 */
[----:B------:R-:W-:Y:S01]  /*1ab80*/  IMAD.X R4, R6, 0x1, R232, P2 ;  /* 0x0000000106047824 */ /* 0x000fe200010e06e8 */
[CC--:B------:R-:W-:Y:S01]  /*1ab90*/  @P4 LEA R30, P5, R3.reuse, R152.reuse, 0x1 ;  /* 0x00000098031e4211 */ /* 0x0c0fe200078a08ff */
[----:B------:R-:W-:Y:S01]  /*1aba0*/  @!PT LDS RZ, [RZ] ;  /* 0x00000000fffff984 */ /* 0x000fe20000000800 */
[----:B------:R-:W-:Y:S01]  /*1abb0*/  @!PT LDS RZ, [RZ] ;  /* 0x00000000fffff984 */ /* 0x000fe20000000800 */
[----:B------:R-:W-:Y:S01]  /*1abc0*/  @!PT LDS RZ, [RZ] ;  /* 0x00000000fffff984 */ /* 0x000fe20000000800 */
[----:B------:R-:W-:Y:S01]  /*1abd0*/  @P4 LDGSTS.E.BYPASS.LTC128B.128 [R243+0xd800], desc[UR6][R18.64] ;  /* 0x0d80000012f34fae */ /* 0x000fe2000b901d46 */
[----:B------:R-:W-:Y:S02]  /*1abe0*/  @P1 LEA R36, P2, R3, R152, 0x1 ;  /* 0x0000009803241211 */ /* 0x000fe400078408ff */
[-C--:B------:R-:W-:Y:S01]  /*1abf0*/  @P1 LEA.HI.X R29, R5, R153.reuse, R6, 0x1, P3 ;  /* 0x00000099051d1211 */ /* 0x080fe200018f0c06 */
[----:B------:R-:W-:Y:S01]  /*1ac00*/  @!P4 STS.128 [R243+0xd800], RZ ;  /* 0x00d800fff300c388 */ /* 0x000fe20000000c00 */
[----:B------:R-:W-:-:S02]  /*1ac10*/  @P4 LEA.HI.X R31, R3, R153, R4, 0x1, P5 ;  /* 0x00000099031f4211 */ /* 0x000fc400028f0c04 */
[----:B------:R-:W-:Y:S01]  /*1ac20*/  @P1 LEA.HI.X R37, R3, R153, R4, 0x1, P2 ;  /* 0x0000009903251211 */ /* 0x000fe200010f0c04 */
[----:B------:R-:W-:Y:S01]  /*1ac30*/  @!PT LDS RZ, [RZ] ;  /* 0x00000000fffff984 */ /* 0x000fe20000000800 */
[----:B------:R-:W-:Y:S01]  /*1ac40*/  @!PT LDS RZ, [RZ] ;  /* 0x00000000fffff984 */ /* 0x000fe20000000800 */
[----:B------:R-:W-:Y:S01]  /*1ac50*/  @!PT LDS RZ, [RZ] ;  /* 0x00000000fffff984 */ /* 0x000fe20000000800 */
[----:B------:R-:W-:Y:S01]  /*1ac60*/  @P1 LDGSTS.E.BYPASS.LTC128B.128 [R243+0x11800], desc[UR6][R10.64+0x80] ;  /* 0x118000800af31fae */ /* 0x000fe2000b901d46 */
[----:B------:R-:W-:-:S03]  /*1ac70*/  ISETP.GE.AND P2, PT, R48, 0x3, PT ;  /* 0x000000033000780c */ /* 0x000fc60003f46270 */
[----:B------:R-:W-:Y:S04]  /*1ac80*/  @!P1 STS.128 [R243+0x11800], RZ ;  /* 0x011800fff3009388 */ /* 0x000fe80000000c00 */
[----:B------:R-:W-:Y:S01]  /*1ac90*/  @!PT LDS RZ, [RZ] ;  /* 0x00000000fffff984 */ /* 0x000fe20000000800 */
[----:B------:R-:W-:Y:S01]  /*1aca0*/  @!PT LDS RZ, [RZ] ;  /* 0x00000000fffff984 */ /* 0x000fe20000000800 */
[----:B------:R-:W-:Y:S01]  /*1acb0*/  @!PT LDS RZ, [RZ] ;  /* 0x00000000fffff984 */ /* 0x000fe20000000800 */
[----:B------:R-:W-:Y:S04]  /*1acc0*/  @P4 LDGSTS.E.BYPASS.LTC128B.128 [R243+0xe000], desc[UR6][R16.64] ;  /* 0x0e00000010f34fae */ /* 0x000fe8000b901d46 */
        /* <DEDUP_REMOVED lines=19> */
[----:B------:R1:W-:Y:S04]  /*1ae00*/  @P4 LDGSTS.E.BYPASS.LTC128B.128 [R243+0xf000], desc[UR6][R32.64] ;  /* 0x0f00000020f34fae */ /* 0x0003e8000b901d46 */
        /* <DEDUP_REMOVED lines=16> */
[----:B------:R-:W-:Y:S04]  /*1af10*/  LDSM.16.M88.4 R176, [R230] ;  /* 0x00000000e6b0783b */ /* 0x000fe80000000200 */
[----:B------:R-:W3:Y:S04]  /*1af20*/  LDSM.16.M88.4 R132, [R229+0x4000] ;  /* 0x00400000e584783b */ /* 0x000ee80000000200 */
[----:B------:R-:W4:Y:S04]  /*1af30*/  LDSM.16.M88.4 R60, [R229+0x4800] ;  /* 0x00480000e53c783b */ /* 0x000f280000000200 */
[----:B------:R-:W5:Y:S04]  /*1af40*/  LDSM.16.M88.4 R52, [R229+0x5000] ;  /* 0x00500000e534783b */ /* 0x000f680000000200 */
[----:B------:R-:W2:Y:S04]  /*1af50*/  LDSM.16.M88.4 R40, [R229+0x5800] ;  /* 0x00580000e528783b */ /* 0x000ea80000000200 */
[----:B-1----:R-:W1:Y:S04]  /*1af60*/  LDSM.16.M88.4 R32, [R229+0x6000] ;  /* 0x00600000e520783b */ /* 0x002e680000000200 */
[----:B------:R-:W1:Y:S04]  /*1af70*/  LDSM.16.M88.4 R24, [R229+0x6800] ;  /* 0x00680000e518783b */ /* 0x000e680000000200 */
[----:B------:R-:W1:Y:S04]  /*1af80*/  LDSM.16.M88.4 R16, [R229+0x7000] ;  /* 0x00700000e510783b */ /* 0x000e680000000200 */
[----:B------:R-:W1:Y:S04]  /*1af90*/  LDSM.16.M88.4 R144, [R229+0x7800] ;  /* 0x00780000e590783b */ /* 0x000e680000000200 */
[----:B------:R-:W-:Y:S04]  /*1afa0*/  LDSM.16.M88.4 R8, [R228] ;  /* 0x00000000e408783b */ /* 0x000fe80000000200 */
[----:B------:R-:W1:Y:S01]  /*1afb0*/  LDSM.16.M88.4 R140, [R227] ;  /* 0x00000000e38c783b */ /* 0x000e620000000200 */
[C---:B---3--:R-:W-:Y:S03]  /*1afc0*/  HMMA.16816.F32 R136, R176.reuse, R132, RZ ;  /* 0x00000084b088723c */ /* 0x048fe600000018ff */
[----:B------:R-:W3:Y:S04]  /*1afd0*/  LDSM.16.M88.4 R4, [R219] ;  /* 0x00000000db04783b */ /* 0x000ee80000000200 */
[----:B------:R-:W3:Y:S01]  /*1afe0*/  LDSM.16.M88.4 R148, [R215] ;  /* 0x00000000d794783b */ /* 0x000ee20000000200 */
[C---:B------:R-:W-:Y:S03]  /*1aff0*/  HMMA.16816.F32 R132, R176.reuse, R134, RZ ;  /* 0x00000086b084723c */ /* 0x040fe600000018ff */
[----:B------:R-:W-:Y:S03]  /*1b000*/  LDSM.16.M88.4 R152, [R218] ;  /* 0x00000000da98783b */ /* 0x000fe60000000200 */
[C---:B----4-:R-:W-:Y:S01]  /*1b010*/  HMMA.16816.F32 R64, R176.reuse, R60, RZ ;  /* 0x0000003cb040723c */ /* 0x050fe200000018ff */
[----:B------:R-:W-:Y:S04]  /*1b020*/  LDSM.16.M88.4 R160, [R217] ;  /* 0x00000000d9a0783b */ /* 0x000fe80000000200 */
[----:B------:R-:W-:Y:S01]  /*1b030*/  LDSM.16.M88.4 R156, [R216] ;  /* 0x00000000d89c783b */ /* 0x000fe20000000200 */
[C---:B-----5:R-:W-:Y:S03]  /*1b040*/  HMMA.16816.F32 R56, R176.reuse, R52, RZ ;  /* 0x00000034b038723c */ /* 0x060fe600000018ff */
[----:B------:R-:W-:Y:S03]  /*1b050*/  LDSM.16.M88.4 R180, [R226] ;  /* 0x00000000e2b4783b */ /* 0x000fe60000000200 */
[C---:B--2---:R-:W-:Y:S01]  /*1b060*/  HMMA.16816.F32 R44, R176.reuse, R40, RZ ;  /* 0x00000028b02c723c */ /* 0x044fe200000018ff */
[----:B------:R-:W-:Y:S04]  /*1b070*/  LDSM.16.M88.4 R184, [R223+0x7800] ;  /* 0x00780000dfb8783b */ /* 0x000fe80000000200 */
[----:B------:R-:W-:Y:S01]  /*1b080*/  LDSM.16.M88.4 R172, [R225] ;  /* 0x00000000e1ac783b */ /* 0x000fe20000000200 */
[C---:B-1----:R-:W-:Y:S03]  /*1b090*/  HMMA.16816.F32 R36, R176.reuse, R32, RZ ;  /* 0x00000020b024723c */ /* 0x042fe600000018ff */
[----:B------:R-:W-:Y:S03]  /*1b0a0*/  LDSM.16.M88.4 R168, [R212] ;  /* 0x00000000d4a8783b */ /* 0x000fe60000000200 */
[C---:B------:R-:W-:Y:S01]  /*1b0b0*/  HMMA.16816.F32 R28, R176.reuse, R24, RZ ;  /* 0x00000018b01c723c */ /* 0x040fe200000018ff */
[----:B------:R-:W-:Y:S01]  /*1b0c0*/  LDSM.16.M88.4 R164, [R212+0x800] ;  /* 0x00080000d4a4783b */ /* 0x000fe20000000200 */
[----:B------:R-:W1:Y:S04]  /*1b0d0*/  S2R R3, SR_TID.X ;  /* 0x0000000000037919 */ /* 0x000e680000002100 */
[C---:B------:R-:W-:Y:S01]  /*1b0e0*/  HMMA.16816.F32 R20, R176.reuse, R16, RZ ;  /* 0x00000010b014723c */ /* 0x040fe200000018ff */
[----:B------:R-:W-:Y:S05]  /*1b0f0*/  LDSM.16.M88.4 R48, [R223+0xa000] ;  /* 0x00a00000df30783b */ /* 0x000fea0000000200 */
[C---:B------:R-:W-:Y:S01]  /*1b100*/  HMMA.16816.F32 R60, R176.reuse, R62, RZ ;  /* 0x0000003eb03c723c */ /* 0x040fe200000018ff */
[----:B------:R-:W0:Y:S05]  /*1b110*/  LDGDEPBAR ;  /* 0x00000000000079af */ /* 0x000e2a0000000000 */
[C---:B------:R-:W-:Y:S06]  /*1b120*/  HMMA.16816.F32 R52, R176.reuse, R54, RZ ;  /* 0x00000036b034723c */ /* 0x040fec00000018ff */
[C---:B------:R-:W-:Y:S06]  /*1b130*/  HMMA.16816.F32 R40, R176.reuse, R42, RZ ;  /* 0x0000002ab028723c */ /* 0x040fec00000018ff */
[C---:B------:R-:W-:Y:S06]  /*1b140*/  HMMA.16816.F32 R32, R176.reuse, R34, RZ ;  /* 0x00000022b020723c */ /* 0x040fec00000018ff */
[----:B------:R-:W-:Y:S01]  /*1b150*/  HMMA.16816.F32 R24, R176, R26, RZ ;  /* 0x0000001ab018723c */ /* 0x000fe200000018ff */
[----:B-1----:R-:W-:-:S05]  /*1b160*/  IMAD.SHL.U32 R3, R3, 0x2, RZ ;  /* 0x0000000203037824 */ /* 0x002fca00078e00ff */
[----:B------:R-:W-:Y:S01]  /*1b170*/  HMMA.16816.F32 R16, R176, R18, RZ ;  /* 0x00000012b010723c */ /* 0x000fe200000018ff */
[----:B------:R-:W-:-:S05]  /*1b180*/  LOP3.LUT R3, R3, 0x6, RZ, 0xc0, !PT ;  /* 0x0000000603037812 */ /* 0x000fca00078ec0ff */
[----:B------:R-:W-:Y:S01]  /*1b190*/  HMMA.16816.F32 R12, R176, R144, RZ ;  /* 0x00000090b00c723c */ /* 0x000fe200000018ff */
[----:B------:R-:W-:-:S05]  /*1b1a0*/  IMAD R3, R246, 0x80, R3 ;  /* 0x00000080f6037824 */ /* 0x000fca00078e0203 */
[----:B------:R-:W-:Y:S01]  /*1b1b0*/  HMMA.16816.F32 R176, R176, R146, RZ ;  /* 0x00000092b0b0723c */ /* 0x000fe200000018ff */
[----:B------:R-:W1:Y:S05]  /*1b1c0*/  LDSM.16.M88.4 R144, [R214] ;  /* 0x00000000d690783b */ /* 0x000e6a0000000200 */
[C---:B------:R-:W-:Y:S06]  /*1b1d0*/  HMMA.16816.F32 R136, R8.reuse, R140, R136 ;  /* 0x0000008c0888723c */ /* 0x040fec0000001888 */
[C---:B------:R-:W-:Y:S01]  /*1b1e0*/  HMMA.16816.F32 R132, R8.reuse, R142, R132 ;  /* 0x0000008e0884723c */ /* 0x040fe20000001884 */
[----:B------:R-:W2:Y:S05]  /*1b1f0*/  LDSM.16.M88.4 R140, [R213] ;  /* 0x00000000d58c783b */ /* 0x000eaa0000000200 */
[C---:B---3--:R-:W-:Y:S06]  /*1b200*/  HMMA.16816.F32 R64, R8.reuse, R4, R64 ;  /* 0x000000040840723c */ /* 0x048fec0000001840 */
[C---:B------:R-:W-:Y:S01]  /*1b210*/  HMMA.16816.F32 R60, R8.reuse, R6, R60 ;  /* 0x00000006083c723c */ /* 0x040fe2000000183c */
[----:B------:R-:W3:Y:S05]  /*1b220*/  LDSM.16.M88.4 R4, [R223+0x4000] ;  /* 0x00400000df04783b */ /* 0x000eea0000000200 */
[C---:B------:R-:W-:Y:S06]  /*1b230*/  HMMA.16816.F32 R28, R8.reuse, R148, R28 ;  /* 0x00000094081c723c */ /* 0x040fec000000181c */
[C---:B------:R-:W-:Y:S01]  /*1b240*/  HMMA.16816.F32 R24, R8.reuse, R150, R24 ;  /* 0x000000960818723c */ /* 0x040fe20000001818 */
[----:B------:R-:W4:Y:S05]  /*1b250*/  LDSM.16.M88.4 R148, [R223+0x5000] ;  /* 0x00500000df94783b */ /* 0x000f2a0000000200 */
        /* <DEDUP_REMOVED lines=8> */
[----:B------:R-:W5:Y:S05]  /*1b2e0*/  LDSM.16.M88.4 R152, [R223+0x4800] ;  /* 0x00480000df98783b */ /* 0x000f6a0000000200 */
[C---:B------:R-:W-:Y:S06]  /*1b2f0*/  HMMA.16816.F32 R44, R8.reuse, R160, R44 ;  /* 0x000000a0082c723c */ /* 0x040fec000000182c */
[C---:B------:R-:W-:Y:S01]  /*1b300*/  HMMA.16816.F32 R40, R8.reuse, R162, R40 ;  /* 0x000000a20828723c */ /* 0x040fe20000001828 */
[----:B------:R-:W-:Y:S05]  /*1b310*/  LDSM.16.M88.4 R160, [R212+0x1000] ;  /* 0x00100000d4a0783b */ /* 0x000fea0000000200 */
[C---:B------:R-:W-:Y:S06]  /*1b320*/  HMMA.16816.F32 R36, R8.reuse, R156, R36 ;  /* 0x0000009c0824723c */ /* 0x040fec0000001824 */
[----:B------:R-:W-:Y:S01]  /*1b330*/  HMMA.16816.F32 R32, R8, R158, R32 ;  /* 0x0000009e0820723c */ /* 0x000fe20000001820 */
[----:B------:R-:W5:Y:S04]  /*1b340*/  LDSM.16.M88.4 R8, [R223+0x6800] ;  /* 0x00680000df08783b */ /* 0x000f680000000200 */
[----:B------:R-:W5:Y:S01]  /*1b350*/  LDSM.16.M88.4 R156, [R212+0x1800] ;  /* 0x00180000d49c783b */ /* 0x000f620000000200 */
        /* <DEDUP_REMOVED lines=9> */
[C---:B--2---:R-:W-:Y:S06]  /*1b3f0*/  HMMA.16816.F32 R36, R180.reuse, R140, R36 ;  /* 0x0000008cb424723c */ /* 0x044fec0000001824 */
[C---:B------:R-:W-:Y:S01]  /*1b400*/  HMMA.16816.F32 R32, R180.reuse, R142, R32 ;  /* 0x0000008eb420723c */ /* 0x040fe20000001820 */
[----:B------:R-:W1:Y:S05]  /*1b410*/  LDSM.16.M88.4 R140, [R212+0x3800] ;  /* 0x00380000d48c783b */ /* 0x000e6a0000000200 */
[C---:B-----5:R-:W-:Y:S06]  /*1b420*/  HMMA.16816.F32 R64, R180.reuse, R152, R64 ;  /* 0x00000098b440723c */ /* 0x060fec0000001840 */
[C---:B------:R-:W-:Y:S01]  /*1b430*/  HMMA.16816.F32 R60, R180.reuse, R154, R60 ;  /* 0x0000009ab43c723c */ /* 0x040fe2000000183c */
[----:B------:R-:W2:Y:S05]  /*1b440*/  LDSM.16.M88.4 R152, [R212+0x2000] ;  /* 0x00200000d498783b */ /* 0x000eaa0000000200 */
[C---:B------:R-:W-:Y:S06]  /*1b450*/  HMMA.16816.F32 R28, R180.reuse, R8, R28 ;  /* 0x00000008b41c723c */ /* 0x040fec000000181c */
[C---:B------:R-:W-:Y:S01]  /*1b460*/  HMMA.16816.F32 R24, R180.reuse, R10, R24 ;  /* 0x0000000ab418723c */ /* 0x040fe20000001818 */
[----:B------:R-:W-:Y:S05]  /*1b470*/  LDSM.16.M88.4 R8, [R230+0x2000] ;  /* 0x00200000e608783b */ /* 0x000fea0000000200 */
[C---:B------:R-:W-:Y:S06]  /*1b480*/  HMMA.16816.F32 R12, R180.reuse, R184, R12 ;  /* 0x000000b8b40c723c */ /* 0x040fec000000180c */
[----:B------:R-:W-:Y:S06]  /*1b490*/  HMMA.16816.F32 R176, R180, R186, R176 ;  /* 0x000000bab4b0723c */ /* 0x000fec00000018b0 */
[C---:B------:R-:W-:Y:S06]  /*1b4a0*/  HMMA.16816.F32 R44, R172.reuse, R156, R44 ;  /* 0x0000009cac2c723c */ /* 0x040fec000000182c */
[----:B------:R-:W-:Y:S01]  /*1b4b0*/  HMMA.16816.F32 R40, R172, R158, R40 ;  /* 0x0000009eac28723c */ /* 0x000fe20000001828 */
[----:B------:R-:W5:Y:S05]  /*1b4c0*/  LDSM.16.M88.4 R156, [R229+0x9000] ;  /* 0x00900000e59c783b */ /* 0x000f6a0000000200 */
[C---:B---3--:R-:W-:Y:S06]  /*1b4d0*/  HMMA.16816.F32 R20, R180.reuse, R4, R20 ;  /* 0x00000004b414723c */ /* 0x048fec0000001814 */
[----:B------:R-:W-:Y:S01]  /*1b4e0*/  HMMA.16816.F32 R16, R180, R6, R16 ;  /* 0x00000006b410723c */ /* 0x000fe20000001810 */
[----:B------:R-:W3:Y:S05]  /*1b4f0*/  LDSM.16.M88.4 R4, [R229+0x8000] ;  /* 0x00800000e504783b */ /* 0x000eea0000000200 */
        /* <DEDUP_REMOVED lines=12> */
[C---:B--2---:R-:W-:Y:S06]  /*1b5c0*/  HMMA.16816.F32 R36, R172.reuse, R152, R36 ;  /* 0x00000098ac24723c */ /* 0x044fec0000001824 */
[C---:B------:R-:W-:Y:S01]  /*1b5d0*/  HMMA.16816.F32 R32, R172.reuse, R154, R32 ;  /* 0x0000009aac20723c */ /* 0x040fe20000001820 */
[----:B------:R-:W-:Y:S05]  /*1b5e0*/  LDSM.16.M88.4 R152, [R229+0xa800] ;  /* 0x00a80000e598783b */ /* 0x000fea0000000200 */
[C---:B------:R-:W-:Y:S06]  /*1b5f0*/  HMMA.16816.F32 R20, R172.reuse, R144, R20 ;  /* 0x00000090ac14723c */ /* 0x040fec0000001814 */
[C---:B------:R-:W-:Y:S01]  /*1b600*/  HMMA.16816.F32 R16, R172.reuse, R146, R16 ;  /* 0x00000092ac10723c */ /* 0x040fe20000001810 */
[----:B------:R-:W2:Y:S05]  /*1b610*/  LDSM.16.M88.4 R144, [R229+0xa000] ;  /* 0x00a00000e590783b */ /* 0x000eaa0000000200 */
[C---:B------:R-:W-:Y:S06]  /*1b620*/  HMMA.16816.F32 R64, R172.reuse, R164, R64 ;  /* 0x000000a4ac40723c */ /* 0x040fec0000001840 */
[----:B------:R-:W-:Y:S01]  /*1b630*/  HMMA.16816.F32 R60, R172, R166, R60 ;  /* 0x000000a6ac3c723c */ /* 0x000fe2000000183c */
[----:B------:R-:W-:Y:S04]  /*1b640*/  LDSM.16.M88.4 R164, [R229+0xb800] ;  /* 0x00b80000e5a4783b */ /* 0x000fe80000000200 */
[----:B------:R-:W-:Y:S01]  /*1b650*/  LDSM.16.M88.4 R172, [R210] ;  /* 0x00000000d2ac783b */ /* 0x000fe20000000200 */
[C---:B-----5:R-:W-:Y:S06]  /*1b660*/  HMMA.16816.F32 R56, R8.reuse, R156, R56 ;  /* 0x0000009c0838723c */ /* 0x060fec0000001838 */
[C---:B------:R-:W-:Y:S01]  /*1b670*/  HMMA.16816.F32 R52, R8.reuse, R158, R52 ;  /* 0x0000009e0834723c */ /* 0x040fe20000001834 */
[----:B------:R-:W5:Y:S05]  /*1b680*/  LDSM.16.M88.4 R156, [R208] ;  /* 0x00000000d09c783b */ /* 0x000f6a0000000200 */
[C---:B---3--:R-:W-:Y:S06]  /*1b690*/  HMMA.16816.F32 R136, R8.reuse, R4, R136 ;  /* 0x000000040888723c */ /* 0x048fec0000001888 */
[C---:B------:R-:W-:Y:S01]  /*1b6a0*/  HMMA.16816.F32 R132, R8.reuse, R6, R132 ;  /* 0x000000060884723c */ /* 0x040fe20000001884 */
[----:B------:R-:W3:Y:S05]  /*1b6b0*/  LDSM.16.M88.4 R4, [R211] ;  /* 0x00000000d304783b */ /* 0x000eea0000000200 */
[C---:B----4-:R-:W-:Y:S06]  /*1b6c0*/  HMMA.16816.F32 R44, R8.reuse, R148, R44 ;  /* 0x00000094082c723c */ /* 0x050fec000000182c */
[C---:B------:R-:W-:Y:S01]  /*1b6d0*/  HMMA.16816.F32 R40, R8.reuse, R150, R40 ;  /* 0x000000960828723c */ /* 0x040fe20000001828 */
[----:B------:R-:W4:Y:S05]  /*1b6e0*/  LDSM.16.M88.4 R148, [R207] ;  /* 0x00000000cf94783b */ /* 0x000f2a0000000200 */
[C---:B------:R-:W-:Y:S06]  /*1b6f0*/  HMMA.16816.F32 R64, R8.reuse, R160, R64 ;  /* 0x000000a00840723c */ /* 0x040fec0000001840 */
[C---:B------:R-:W-:Y:S01]  /*1b700*/  HMMA.16816.F32 R60, R8.reuse, R162, R60 ;  /* 0x000000a2083c723c */ /* 0x040fe2000000183c */
[----:B------:R-:W4:Y:S05]  /*1b710*/  LDSM.16.M88.4 R160, [R209] ;  /* 0x00000000d1a0783b */ /* 0x000f2a0000000200 */
[C---:B-1----:R-:W-:Y:S06]  /*1b720*/  HMMA.16816.F32 R20, R8.reuse, R140, R20 ;  /* 0x0000008c0814723c */ /* 0x042fec0000001814 */
[C---:B------:R-:W-:Y:S01]  /*1b730*/  HMMA.16816.F32 R16, R8.reuse, R142, R16 ;  /* 0x0000008e0810723c */ /* 0x040fe20000001810 */
[----:B------:R-:W1:Y:S05]  /*1b740*/  LDSM.16.M88.4 R140, [R206] ;  /* 0x00000000ce8c783b */ /* 0x000e6a0000000200 */
[C---:B--2---:R-:W-:Y:S06]  /*1b750*/  HMMA.16816.F32 R36, R8.reuse, R144, R36 ;  /* 0x000000900824723c */ /* 0x044fec0000001824 */
[C---:B------:R-:W-:Y:S01]  /*1b760*/  HMMA.16816.F32 R32, R8.reuse, R146, R32 ;  /* 0x000000920820723c */ /* 0x040fe20000001820 */
[----:B------:R-:W-:Y:S05]  /*1b770*/  LDSM.16.M88.4 R144, [R223+0x8000] ;  /* 0x00800000df90783b */ /* 0x000fea0000000200 */
[C---:B------:R-:W-:Y:S06]  /*1b780*/  HMMA.16816.F32 R28, R8.reuse, R152, R28 ;  /* 0x00000098081c723c */ /* 0x040fec000000181c */
[----:B------:R-:W-:Y:S01]  /*1b790*/  HMMA.16816.F32 R24, R8, R154, R24 ;  /* 0x0000009a0818723c */ /* 0x000fe20000001818 */
[----:B------:R-:W2:Y:S05]  /*1b7a0*/  LDSM.16.M88.4 R152, [R226+0x2000] ;  /* 0x00200000e298783b */ /* 0x000eaa0000000200 */
[C---:B-----5:R-:W-:Y:S06]  /*1b7b0*/  HMMA.16816.F32 R44, R168.reuse, R156, R44 ;  /* 0x0000009ca82c723c */ /* 0x060fec000000182c */
[C---:B------:R-:W-:Y:S01]  /*1b7c0*/  HMMA.16816.F32 R40, R168.reuse, R158, R40 ;  /* 0x0000009ea828723c */ /* 0x040fe20000001828 */
[----:B------:R-:W5:Y:S05]  /*1b7d0*/  LDSM.16.M88.4 R156, [R223+0x8800] ;  /* 0x00880000df9c783b */ /* 0x000f6a0000000200 */
[C---:B---3--:R-:W-:Y:S06]  /*1b7e0*/  HMMA.16816.F32 R136, R168.reuse, R4, R136 ;  /* 0x00000004a888723c */ /* 0x048fec0000001888 */
[----:B------:R-:W-:Y:S01]  /*1b7f0*/  HMMA.16816.F32 R132, R168, R6, R132 ;  /* 0x00000006a884723c */ /* 0x000fe20000001884 */
[----:B------:R-:W3:Y:S05]  /*1b800*/  LDSM.16.M88.4 R4, [R204] ;  /* 0x00000000cc04783b */ /* 0x000eea0000000200 */
[C---:B------:R-:W-:Y:S06]  /*1b810*/  HMMA.16816.F32 R12, R8.reuse, R164, R12 ;  /* 0x000000a4080c723c */ /* 0x040fec000000180c */
[----:B------:R-:W-:Y:S01]  /*1b820*/  HMMA.16816.F32 R176, R8, R166, R176 ;  /* 0x000000a608b0723c */ /* 0x000fe200000018b0 */
[----:B------:R-:W3:Y:S05]  /*1b830*/  LDSM.16.M88.4 R8, [R205] ;  /* 0x00000000cd08783b */ /* 0x000eea0000000200 */
[C---:B----4-:R-:W-:Y:S06]  /*1b840*/  HMMA.16816.F32 R36, R168.reuse, R148, R36 ;  /* 0x00000094a824723c */ /* 0x050fec0000001824 */
[C---:B------:R-:W-:Y:S01]  /*1b850*/  HMMA.16816.F32 R164, R168.reuse, R150, R32 ;  /* 0x00000096a8a4723c */ /* 0x040fe20000001820 */
[----:B------:R-:W-:Y:S04]  /*1b860*/  LDSM.16.M88.4 R148, [R225+0x2000] ;  /* 0x00200000e194783b */ /* 0x000fe80000000200 */
[----:B------:R-:W4:Y:S01]  /*1b870*/  LDSM.16.M88.4 R32, [R212+0x4000] ;  /* 0x00400000d420783b */ /* 0x000f220000000200 */
[C---:B------:R-:W-:Y:S06]  /*1b880*/  HMMA.16816.F32 R64, R168.reuse, R172, R64 ;  /* 0x000000aca840723c */ /* 0x040fec0000001840 */
[C---:B------:R-:W-:Y:S06]  /*1b890*/  HMMA.16816.F32 R56, R168.reuse, R160, R56 ;  /* 0x000000a0a838723c */ /* 0x040fec0000001838 */
[C---:B------:R-:W-:Y:S01]  /*1b8a0*/  HMMA.16816.F32 R52, R168.reuse, R162, R52 ;  /* 0x000000a2a834723c */ /* 0x040fe20000001834 */
[----:B------:R-:W4:Y:S05]  /*1b8b0*/  LDSM.16.M88.4 R160, [R223+0x9000] ;  /* 0x00900000dfa0783b */ /* 0x000f2a0000000200 */
[C---:B-1----:R-:W-:Y:S06]  /*1b8c0*/  HMMA.16816.F32 R28, R168.reuse, R140, R28 ;  /* 0x0000008ca81c723c */ /* 0x042fec000000181c */
[----:B------:R-:W-:Y:S01]  /*1b8d0*/  HMMA.16816.F32 R24, R168, R142, R24 ;  /* 0x0000008ea818723c */ /* 0x000fe20000001818 */
[----:B------:R-:W1:Y:S05]  /*1b8e0*/  LDSM.16.M88.4 R140, [R212+0x4800] ;  /* 0x00480000d48c783b */ /* 0x000e6a0000000200 */
[----:B--2---:R-:W-:Y:S06]  /*1b8f0*/  HMMA.16816.F32 R132, R152, R146, R132 ;  /* 0x000000929884723c */ /* 0x004fec0000001884 */
[----:B------:R-:W-:Y:S06]  /*1b900*/  HMMA.16816.F32 R60, R168, R174, R60 ;  /* 0x000000aea83c723c */ /* 0x000fec000000183c */
[C---:B------:R-:W-:Y:S06]  /*1b910*/  HMMA.16816.F32 R136, R152.reuse, R144, R136 ;  /* 0x000000909888723c */ /* 0x040fec0000001888 */
[----:B-----5:R-:W-:Y:S06]  /*1b920*/  HMMA.16816.F32 R64, R152, R156, R64 ;  /* 0x0000009c9840723c */ /* 0x020fec0000001840 */
[C---:B---3--:R-:W-:Y:S06]  /*1b930*/  HMMA.16816.F32 R12, R168.reuse, R4, R12 ;  /* 0x00000004a80c723c */ /* 0x048fec000000180c */
[C---:B------:R-:W-:Y:S01]  /*1b940*/  HMMA.16816.F32 R176, R168.reuse, R6, R176 ;  /* 0x00000006a8b0723c */ /* 0x040fe200000018b0 */
[----:B------:R-:W2:Y:S05]  /*1b950*/  LDSM.16.M88.4 R4, [R223+0x9800] ;  /* 0x00980000df04783b */ /* 0x000eaa0000000200 */
[C---:B------:R-:W-:Y:S06]  /*1b960*/  HMMA.16816.F32 R20, R168.reuse, R8, R20 ;  /* 0x00000008a814723c */ /* 0x040fec0000001814 */
[----:B------:R-:W-:Y:S01]  /*1b970*/  HMMA.16816.F32 R16, R168, R10, R16 ;  /* 0x0000000aa810723c */ /* 0x000fe20000001810 */
[----:B------:R-:W3:Y:S05]  /*1b980*/  LDSM.16.M88.4 R8, [R212+0x5000] ;  /* 0x00500000d408783b */ /* 0x000eea0000000200 */
[----:B----4-:R-:W-:Y:S06]  /*1b990*/  HMMA.16816.F32 R132, R148, R34, R132 ;  /* 0x000000229484723c */ /* 0x010fec0000001884 */
[----:B------:R-:W-:Y:S06]  /*1b9a0*/  HMMA.16816.F32 R60, R152, R158, R60 ;  /* 0x0000009e983c723c */ /* 0x000fec000000183c */
[----:B------:R-:W-:Y:S06]  /*1b9b0*/  HMMA.16816.F32 R136, R148, R32, R136 ;  /* 0x000000209488723c */ /* 0x000fec0000001888 */
[----:B------:R-:W-:Y:S01]  /*1b9c0*/  HMMA.16816.F32 R56, R152, R160, R56 ;  /* 0x000000a09838723c */ /* 0x000fe20000001838 */
[----:B------:R-:W-:-:S05]  /*1b9d0*/  VIADD R32, R3, 0x1 ;  /* 0x0000000103207836 */ /* 0x000fca0000000000 */
[----:B-1----:R-:W-:Y:S01]  /*1b9e0*/  HMMA.16816.F32 R64, R148, R140, R64 ;  /* 0x0000008c9440723c */ /* 0x002fe20000001840 */
[C---:B------:R-:W-:Y:S02]  /*1b9f0*/  ISETP.GE.AND P5, PT, R32.reuse, R188, PT ;  /* 0x000000bc2000720c */ /* 0x040fe40003fa6270 */
[----:B------:R-:W-:Y:S02]  /*1ba00*/  ISETP.GE.AND P6, PT, R32, R189, PT ;  /* 0x000000bd2000720c */ /* 0x000fe40003fc6270 */
[----:B------:R-:W1:Y:S01]  /*1ba10*/  LDSM.16.M88.4 R32, [R212+0x5800] ;  /* 0x00580000d420783b */ /* 0x000e620000000200 */
[----:B------:R-:W-:Y:S01]  /*1ba20*/  HMMA.16816.F32 R52, R152, R162, R52 ;  /* 0x000000a29834723c */ /* 0x000fe20000001834 */
[C---:B------:R-:W-:Y:S02]  /*1ba30*/  VIADD R141, R3.reuse, 0x8 ;  /* 0x00000008038d7836 */ /* 0x040fe40000000000 */
[----:B------:R-:W-:-:S03]  /*1ba40*/  VIADD R140, R3, 0x9 ;  /* 0x00000009038c7836 */ /* 0x000fc60000000000 */
[CC--:B------:R-:W-:Y:S01]  /*1ba50*/  ISETP.GE.AND P4, PT, R141.reuse, R188.reuse, PT ;  /* 0x000000bc8d00720c */ /* 0x0c0fe20003f86270 */
[----:B------:R-:W-:Y:S01]  /*1ba60*/  HMMA.16816.F32 R60, R148, R142, R60 ;  /* 0x0000008e943c723c */ /* 0x000fe2000000183c */
[-C--:B------:R-:W-:Y:S02]  /*1ba70*/  ISETP.GE.AND P3, PT, R141, R189.reuse, PT ;  /* 0x000000bd8d00720c */ /* 0x080fe40003f66270 */
[----:B------:R-:W-:Y:S01]  /*1ba80*/  FSEL R193, R132, -INF , !P4 ;  /* 0xff80000084c17808 */ /* 0x000fe20006000000 */
[----:B------:R-:W-:Y:S01]  /*1ba90*/  VIADD R132, R3, 0x10 ;  /* 0x0000001003847836 */ /* 0x000fe20000000000 */
[----:B------:R-:W-:Y:S01]  /*1baa0*/  FSEL R199, R134, -INF , !P3 ;  /* 0xff80000086c77808 */ /* 0x000fe20005800000 */
[----:B--2---:R-:W-:Y:S01]  /*1bab0*/  HMMA.16816.F32 R44, R152, R4, R44 ;  /* 0x00000004982c723c */ /* 0x004fe2000000182c */
[----:B------:R-:W-:Y:S02]  /*1bac0*/  ISETP.GE.AND P4, PT, R140, R189, PT ;  /* 0x000000bd8c00720c */ /* 0x000fe40003f86270 */
[----:B------:R-:W-:-:S02]  /*1bad0*/  ISETP.GE.AND P3, PT, R132, R188, PT ;  /* 0x000000bc8400720c */ /* 0x000fc40003f66270 */
[----:B------:R-:W-:Y:S01]  /*1bae0*/  FSEL R201, R135, -INF , !P4 ;  /* 0xff80000087c97808 */ /* 0x000fe20006000000 */
[----:B---3--:R-:W-:Y:S01]  /*1baf0*/  HMMA.16816.F32 R56, R148, R8, R56 ;  /* 0x000000089438723c */ /* 0x008fe20000001838 */
[----:B------:R-:W-:Y:S01]  /*1bb00*/  VIADD R4, R3, 0x11 ;  /* 0x0000001103047836 */ /* 0x000fe20000000000 */
[----:B------:R-:W-:Y:S02]  /*1bb10*/  FSEL R175, R64, -INF , !P3 ;  /* 0xff80000040af7808 */ /* 0x000fe40005800000 */
[----:B------:R-:W-:Y:S02]  /*1bb20*/  FSEL R195, R137, -INF , !P5 ;  /* 0xff80000089c37808 */ /* 0x000fe40006800000 */
[CC--:B------:R-:W-:Y:S01]  /*1bb30*/  ISETP.GE.AND P4, PT, R4.reuse, R188.reuse, PT ;  /* 0x000000bc0400720c */ /* 0x0c0fe20003f86270 */
[----:B------:R-:W-:Y:S01]  /*1bb40*/  HMMA.16816.F32 R40, R152, R6, R40 ;  /* 0x000000069828723c */ /* 0x000fe20000001828 */
[----:B------:R-:W-:Y:S01]  /*1bb50*/  ISETP.GE.AND P3, PT, R4, R189, PT ;  /* 0x000000bd0400720c */ /* 0x000fe20003f66270 */
[C---:B------:R-:W-:Y:S01]  /*1bb60*/  VIADD R9, R3.reuse, 0x18 ;  /* 0x0000001803097836 */ /* 0x040fe20000000000 */
[----:B------:R-:W2:Y:S01]  /*1bb70*/  LDSM.16.M88.4 R4, [R212+0x6000] ;  /* 0x00600000d404783b */ /* 0x000ea20000000200 */
[----:B------:R-:W-:Y:S01]  /*1bb80*/  ISETP.GE.AND P5, PT, R140, R188, PT ;  /* 0x000000bc8c00720c */ /* 0x000fe20003fa6270 */
[----:B------:R-:W-:Y:S01]  /*1bb90*/  VIADD R8, R3, 0x19 ;  /* 0x0000001903087836 */ /* 0x000fe20000000000 */
[----:B------:R-:W-:Y:S01]  /*1bba0*/  HMMA.16816.F32 R52, R148, R10, R52 ;  /* 0x0000000a9434723c */ /* 0x000fe20000001834 */
[----:B------:R-:W-:-:S02]  /*1bbb0*/  FSEL R173, R65, -INF , !P4 ;  /* 0xff80000041ad7808 */ /* 0x000fc40006000000 */
[----:B------:R-:W-:Y:S02]  /*1bbc0*/  FSEL R197, R133, -INF , !P5 ;  /* 0xff80000085c57808 */ /* 0x000fe40006800000 */
[-C--:B------:R-:W-:Y:S01]  /*1bbd0*/  ISETP.GE.AND P5, PT, R132, R189.reuse, PT ;  /* 0x000000bd8400720c */ /* 0x080fe20003fa6270 */
[----:B------:R-:W-:Y:S01]  /*1bbe0*/  HMMA.16816.F32 R36, R152, R48, R36 ;  /* 0x000000309824723c */ /* 0x000fe20000001824 */
[----:B------:R-:W3:Y:S01]  /*1bbf0*/  LDSM.16.M88.4 R132, [R223+0xa800] ;  /* 0x00a80000df84783b */ /* 0x000ee20000000200 */
[C---:B------:R-:W-:Y:S02]  /*1bc00*/  ISETP.GE.AND P4, PT, R9.reuse, R189, PT ;  /* 0x000000bd0900720c */ /* 0x040fe40003f86270 */
[----:B------:R-:W-:Y:S02]  /*1bc10*/  FSEL R187, R66, -INF , !P5 ;  /* 0xff80000042bb7808 */ /* 0x000fe40006800000 */
[----:B------:R-:W-:Y:S01]  /*1bc20*/  ISETP.GE.AND P5, PT, R9, R188, PT ;  /* 0x000000bc0900720c */ /* 0x000fe20003fa6270 */
[----:B------:R-:W-:Y:S01]  /*1bc30*/  VIADD R9, R3, 0x20 ;  /* 0x0000002003097836 */ /* 0x000fe20000000000 */
[----:B------:R-:W-:Y:S01]  /*1bc40*/  FSEL R183, R67, -INF , !P3 ;  /* 0xff80000043b77808 */ /* 0x000fe20005800000 */
[----:B-1----:R-:W-:Y:S01]  /*1bc50*/  HMMA.16816.F32 R44, R148, R32, R44 ;  /* 0x00000020942c723c */ /* 0x002fe2000000182c */
[----:B------:R-:W-:-:S02]  /*1bc60*/  FSEL R171, R60, -INF , !P5 ;  /* 0xff8000003cab7808 */ /* 0x000fc40006800000 */
[CC--:B------:R-:W-:Y:S02]  /*1bc70*/  ISETP.GE.AND P3, PT, R8.reuse, R188.reuse, PT ;  /* 0x000000bc0800720c */ /* 0x0c0fe40003f66270 */
[----:B------:R-:W-:Y:S01]  /*1bc80*/  ISETP.GE.AND P5, PT, R8, R189, PT ;  /* 0x000000bd0800720c */ /* 0x000fe20003fa6270 */
[C---:B------:R-:W-:Y:S01]  /*1bc90*/  VIADD R8, R3.reuse, 0x21 ;  /* 0x0000002103087836 */ /* 0x040fe20000000000 */
[----:B------:R-:W-:Y:S01]  /*1bca0*/  FSEL R185, R62, -INF , !P4 ;  /* 0xff8000003eb97808 */ /* 0x000fe20006000000 */
[----:B------:R-:W-:Y:S01]  /*1bcb0*/  VIADD R33, R3, 0x28 ;  /* 0x0000002803217836 */ /* 0x000fe20000000000 */
[----:B------:R-:W-:Y:S01]  /*1bcc0*/  ISETP.GE.AND P4, PT, R9, R188, PT ;  /* 0x000000bc0900720c */ /* 0x000fe20003f86270 */
[----:B------:R-:W-:Y:S01]  /*1bcd0*/  VIADD R32, R3, 0x29 ;  /* 0x0000002903207836 */ /* 0x000fe20000000000 */
[----:B------:R-:W-:Y:S01]  /*1bce0*/  FSEL R169, R61, -INF , !P3 ;  /* 0xff8000003da97808 */ /* 0x000fe20005800000 */
[----:B------:R-:W-:Y:S01]  /*1bcf0*/  HMMA.16816.F32 R164, R152, R50, R164 ;  /* 0x0000003298a4723c */ /* 0x000fe200000018a4 */
[----:B------:R-:W-:Y:S01]  /*1bd00*/  FSEL R181, R63, -INF , !P5 ;  /* 0xff8000003fb57808 */ /* 0x000fe20006800000 */
[----:B------:R-:W1:Y:S01]  /*1bd10*/  LDSM.16.M88.4 R48, [R212+0x6800] ;  /* 0x00680000d430783b */ /* 0x000e620000000200 */
[----:B------:R-:W-:-:S02]  /*1bd20*/  FSEL R161, R56, -INF , !P4 ;  /* 0xff80000038a17808 */ /* 0x000fc40006000000 */
[-C--:B------:R-:W-:Y:S01]  /*1bd30*/  ISETP.GE.AND P3, PT, R9, R189.reuse, PT ;  /* 0x000000bd0900720c */ /* 0x080fe20003f66270 */
[C---:B------:R-:W-:Y:S01]  /*1bd40*/  HMMA.16816.F32 R40, R148.reuse, R34, R40 ;  /* 0x000000229428723c */ /* 0x040fe20000001828 */
[CC--:B------:R-:W-:Y:S02]  /*1bd50*/  ISETP.GE.AND P5, PT, R8.reuse, R188.reuse, PT ;  /* 0x000000bc0800720c */ /* 0x0c0fe40003fa6270 */
[-C--:B------:R-:W-:Y:S02]  /*1bd60*/  ISETP.GE.AND P4, PT, R8, R189.reuse, PT ;  /* 0x000000bd0800720c */ /* 0x080fe40003f86270 */
[----:B------:R-:W4:Y:S01]  /*1bd70*/  LDSM.16.M88.4 R8, [R223+0xb000] ;  /* 0x00b00000df08783b */ /* 0x000f220000000200 */
[----:B------:R-:W-:Y:S01]  /*1bd80*/  FSEL R64, R58, -INF , !P3 ;  /* 0xff8000003a407808 */ /* 0x000fe20005800000 */
[----:B--2---:R-:W-:Y:S01]  /*1bd90*/  HMMA.16816.F32 R36, R148, R4, R36 ;  /* 0x000000049424723c */ /* 0x004fe20000001824 */
[----:B------:R-:W-:Y:S02]  /*1bda0*/  FSEL R159, R57, -INF , !P5 ;  /* 0xff800000399f7808 */ /* 0x000fe40006800000 */
[CC--:B------:R-:W-:Y:S01]  /*1bdb0*/  ISETP.GE.AND P3, PT, R33.reuse, R188.reuse, PT ;  /* 0x000000bc2100720c */ /* 0x0c0fe20003f66270 */
[----:B------:R-:W2:Y:S01]  /*1bdc0*/  LDC.64 R56, c[0x0][0x198] ;  /* 0x00006600ff387b82 */ /* 0x000ea20000000a00 */
[-C--:B------:R-:W-:Y:S01]  /*1bdd0*/  ISETP.GE.AND P5, PT, R33, R189.reuse, PT ;  /* 0x000000bd2100720c */ /* 0x080fe20003fa6270 */
[----:B------:R-:W-:Y:S01]  /*1bde0*/  VIADD R33, R3, 0x30 ;  /* 0x0000003003217836 */ /* 0x000fe20000000000 */
[----:B------:R-:W-:Y:S01]  /*1bdf0*/  FSEL R67, R59, -INF , !P4 ;  /* 0xff8000003b437808 */ /* 0x000fe20006000000 */
[C---:B---3--:R-:W-:Y:S01]  /*1be00*/  HMMA.16816.F32 R28, R152.reuse, R132, R28 ;  /* 0x00000084981c723c */ /* 0x048fe2000000181c */
[----:B------:R-:W-:Y:S01]  /*1be10*/  FSEL R163, R52, -INF , !P3 ;  /* 0xff80000034a37808 */ /* 0x000fe20005800000 */
[C---:B------:R-:W-:Y:S01]  /*1be20*/  VIADD R5, R3.reuse, 0x38 ;  /* 0x0000003803057836 */ /* 0x040fe20000000000 */
[CC--:B------:R-:W-:Y:S01]  /*1be30*/  ISETP.GE.AND P4, PT, R32.reuse, R188.reuse, PT ;  /* 0x000000bc2000720c */ /* 0x0c0fe20003f86270 */
[C---:B------:R-:W-:Y:S01]  /*1be40*/  VIADD R4, R3.reuse, 0x39 ;  /* 0x0000003903047836 */ /* 0x040fe20000000000 */
[----:B------:R-:W-:Y:S01]  /*1be50*/  ISETP.GE.AND P3, PT, R32, R189, PT ;  /* 0x000000bd2000720c */ /* 0x000fe20003f66270 */
[----:B------:R-:W-:Y:S01]  /*1be60*/  VIADD R32, R3, 0x31 ;  /* 0x0000003103207836 */ /* 0x000fe20000000000 */
[----:B------:R-:W-:Y:S01]  /*1be70*/  FSEL R66, R54, -INF , !P5 ;  /* 0xff80000036427808 */ /* 0x000fe20006800000 */
[----:B------:R-:W-:Y:S01]  /*1be80*/  HMMA.16816.F32 R24, R152, R134, R24 ;  /* 0x000000869818723c */ /* 0x000fe20000001818 */
[----:B------:R-:W-:-:S02]  /*1be90*/  ISETP.GE.AND P5, PT, R33, R188, PT ;  /* 0x000000bc2100720c */ /* 0x000fc40003fa6270 */
[----:B------:R-:W-:Y:S02]  /*1bea0*/  FSEL R137, R53, -INF , !P4 ;  /* 0xff80000035897808 */ /* 0x000fe40006000000 */
[----:B------:R-:W-:Y:S01]  /*1beb0*/  FSEL R157, R55, -INF , !P3 ;  /* 0xff800000379d7808 */ /* 0x000fe20005800000 */
[----:B------:R-:W-:Y:S01]  /*1bec0*/  HMMA.16816.F32 R164, R148, R6, R164 ;  /* 0x0000000694a4723c */ /* 0x000fe200000018a4 */
[----:B------:R-:W-:Y:S01]  /*1bed0*/  FSEL R252, R44, -INF , !P5 ;  /* 0xff8000002cfc7808 */ /* 0x000fe20006800000 */
[----:B------:R-:W3:Y:S01]  /*1bee0*/  LDSM.16.M88.4 R52, [R212+0x7000] ;  /* 0x00700000d434783b */ /* 0x000ee20000000200 */
[-C--:B------:R-:W-:Y:S02]  /*1bef0*/  ISETP.GE.AND P4, PT, R33, R189.reuse, PT ;  /* 0x000000bd2100720c */ /* 0x080fe40003f86270 */
[C---:B------:R-:W-:Y:S02]  /*1bf00*/  ISETP.GE.AND P3, PT, R32.reuse, R188, PT ;  /* 0x000000bc2000720c */ /* 0x040fe40003f66270 */
[----:B------:R-:W-:-:S02]  /*1bf10*/  ISETP.GE.AND P5, PT, R32, R189, PT ;  /* 0x000000bd2000720c */ /* 0x000fc40003fa6270 */
[----:B------:R-:W5:Y:S01]  /*1bf20*/  LDSM.16.M88.4 R32, [R223+0xb800] ;  /* 0x00b80000df20783b */ /* 0x000f620000000200 */
[----:B------:R-:W-:Y:S01]  /*1bf30*/  FSEL R141, R46, -INF , !P4 ;  /* 0xff8000002e8d7808 */ /* 0x000fe20006000000 */
[----:B-1----:R-:W-:Y:S01]  /*1bf40*/  HMMA.16816.F32 R28, R148, R48, R28 ;  /* 0x00000030941c723c */ /* 0x002fe2000000181c */
[----:B------:R-:W-:Y:S02]  /*1bf50*/  FSEL R250, R45, -INF , !P3 ;  /* 0xff8000002dfa7808 */ /* 0x000fe40005800000 */
[C---:B------:R-:W-:Y:S02]  /*1bf60*/  ISETP.GE.AND P4, PT, R5.reuse, R188, PT ;  /* 0x000000bc0500720c */ /* 0x040fe40003f86270 */
[----:B------:R-:W-:Y:S01]  /*1bf70*/  ISETP.GE.AND P3, PT, R5, R189, PT ;  /* 0x000000bd0500720c */ /* 0x000fe20003f66270 */
[----:B------:R-:W-:Y:S01]  /*1bf80*/  VIADD R5, R3, 0x40 ;  /* 0x0000004003057836 */ /* 0x000fe20000000000 */
[----:B------:R-:W-:Y:S01]  /*1bf90*/  FSEL R147, R47, -INF , !P5 ;  /* 0xff8000002f937808 */ /* 0x000fe20006800000 */
[----:B----4-:R-:W-:Y:S01]  /*1bfa0*/  HMMA.16816.F32 R20, R152, R8, R20 ;  /* 0x000000089814723c */ /* 0x010fe20000001814 */
[----:B------:R-:W-:-:S02]  /*1bfb0*/  FSEL R145, R40, -INF , !P4 ;  /* 0xff80000028917808 */ /* 0x000fc40006000000 */
[CC--:B------:R-:W-:Y:S02]  /*1bfc0*/  ISETP.GE.AND P5, PT, R4.reuse, R188.reuse, PT ;  /* 0x000000bc0400720c */ /* 0x0c0fe40003fa6270 */
[----:B------:R-:W-:Y:S01]  /*1bfd0*/  ISETP.GE.AND P4, PT, R4, R189, PT ;  /* 0x000000bd0400720c */ /* 0x000fe20003f86270 */
[----:B------:R-:W-:Y:S01]  /*1bfe0*/  VIADD R4, R3, 0x41 ;  /* 0x0000004103047836 */ /* 0x000fe20000000000 */
[----:B------:R-:W-:Y:S01]  /*1bff0*/  FSEL R143, R42, -INF , !P3 ;  /* 0xff8000002a8f7808 */ /* 0x000fe20005800000 */
[----:B------:R-:W-:Y:S01]  /*1c000*/  HMMA.16816.F32 R16, R152, R10, R16 ;  /* 0x0000000a9810723c */ /* 0x000fe20000001810 */
[----:B------:R-:W-:Y:S01]  /*1c010*/  ISETP.GE.AND P3, PT, R5, R188, PT ;  /* 0x000000bc0500720c */ /* 0x000fe20003f66270 */
[----:B------:R-:W-:Y:S01]  /*1c020*/  VIADD R8, R3, 0x48 ;  /* 0x0000004803087836 */ /* 0x000fe20000000000 */
[----:B------:R-:W-:Y:S01]  /*1c030*/  FSEL R202, R41, -INF , !P5 ;  /* 0xff80000029ca7808 */ /* 0x000fe20006800000 */
[----:B------:R-:W-:Y:S01]  /*1c040*/  VIADD R9, R3, 0x50 ;  /* 0x0000005003097836 */ /* 0x000fe20000000000 */
[----:B------:R-:W-:Y:S01]  /*1c050*/  FSEL R200, R43, -INF , !P4 ;  /* 0xff8000002bc87808 */ /* 0x000fe20006000000 */
[----:B------:R-:W-:Y:S01]  /*1c060*/  HMMA.16816.F32 R24, R148, R50, R24 ;  /* 0x000000329418723c */ /* 0x000fe20000001818 */
[----:B------:R-:W-:-:S02]  /*1c070*/  FSEL R182, R36, -INF , !P3 ;  /* 0xff80000024b67808 */ /* 0x000fc40005800000 */
[-C--:B------:R-:W-:Y:S02]  /*1c080*/  ISETP.GE.AND P5, PT, R5, R189.reuse, PT ;  /* 0x000000bd0500720c */ /* 0x080fe40003fa6270 */
[C---:B------:R-:W-:Y:S02]  /*1c090*/  ISETP.GE.AND P4, PT, R4.reuse, R188, PT ;  /* 0x000000bc0400720c */ /* 0x040fe40003f86270 */
[----:B------:R-:W-:Y:S02]  /*1c0a0*/  ISETP.GE.AND P3, PT, R4, R189, PT ;  /* 0x000000bd0400720c */ /* 0x000fe40003f66270 */
[----:B------:R-:W1:Y:S01]  /*1c0b0*/  LDSM.16.M88.4 R4, [R212+0x7800] ;  /* 0x00780000d404783b */ /* 0x000e620000000200 */
[----:B------:R-:W-:Y:S01]  /*1c0c0*/  FSEL R198, R38, -INF , !P5 ;  /* 0xff80000026c67808 */ /* 0x000fe20006800000 */
[----:B---3--:R-:W-:Y:S01]  /*1c0d0*/  HMMA.16816.F32 R20, R148, R52, R20 ;  /* 0x000000349414723c */ /* 0x008fe20000001814 */
[----:B------:R-:W-:Y:S01]  /*1c0e0*/  FSEL R180, R37, -INF , !P4 ;  /* 0xff80000025b47808 */ /* 0x000fe20006000000 */
[----:B------:R-:W-:-:S04]  /*1c0f0*/  DEPBAR.LE SB0, 0x0 ;  /* 0x000080000000791a */ /* 0x000fc80000000000 */
[C---:B-----5:R-:W-:Y:S01]  /*1c100*/  HMMA.16816.F32 R12, R152.reuse, R32, R12 ;  /* 0x00000020980c723c */ /* 0x060fe2000000180c */
[----:B------:R-:W-:Y:S01]  /*1c110*/  BAR.SYNC.DEFER_BLOCKING 0x0 ;  /* 0x0000000000007b1d */ /* 0x000fe20000010000 */
[CC--:B------:R-:W-:Y:S02]  /*1c120*/  ISETP.GE.AND P5, PT, R8.reuse, R188.reuse, PT ;  /* 0x000000bc0800720c */ /* 0x0c0fe40003fa6270 */
[-C--:B------:R-:W-:Y:S01]  /*1c130*/  ISETP.GE.AND P4, PT, R8, R189.reuse, PT ;  /* 0x000000bd0800720c */ /* 0x080fe20003f86270 */
[----:B------:R-:W-:Y:S01]  /*1c140*/  VIADD R8, R3, 0x49 ;  /* 0x0000004903087836 */ /* 0x000fe20000000000 */
[----:B------:R-:W-:Y:S01]  /*1c150*/  HMMA.16816.F32 R32, R152, R34, R176 ;  /* 0x000000229820723c */ /* 0x000fe200000018b0 */
[----:B------:R-:W-:Y:S02]  /*1c160*/  FSEL R196, R39, -INF , !P3 ;  /* 0xff80000027c47808 */ /* 0x000fe40005800000 */
[----:B------:R-:W-:Y:S02]  /*1c170*/  FSEL R192, R164, -INF , !P5 ;  /* 0xff800000a4c07808 */ /* 0x000fe40006800000 */
[CC--:B------:R-:W-:Y:S01]  /*1c180*/  ISETP.GE.AND P3, PT, R8.reuse, R188.reuse, PT ;  /* 0x000000bc0800720c */ /* 0x0c0fe20003f66270 */
[----:B------:R-:W-:Y:S01]  /*1c190*/  HMMA.16816.F32 R16, R148, R54, R16 ;  /* 0x000000369410723c */ /* 0x000fe20000001810 */
[----:B------:R-:W-:Y:S01]  /*1c1a0*/  ISETP.GE.AND P5, PT, R8, R189, PT ;  /* 0x000000bd0800720c */ /* 0x000fe20003fa6270 */
[----:B------:R-:W-:Y:S01]  /*1c1b0*/  VIADD R8, R3, 0x51 ;  /* 0x0000005103087836 */ /* 0x000fe20000000000 */
[----:B------:R-:W-:Y:S01]  /*1c1c0*/  FSEL R194, R166, -INF , !P4 ;  /* 0xff800000a6c27808 */ /* 0x000fe20006000000 */
[----:B------:R-:W-:Y:S01]  /*1c1d0*/  IMAD.MOV.U32 R152, RZ, RZ, R190 ;  /* 0x000000ffff987224 */ /* 0x000fe200078e00be */
[----:B------:R-:W-:Y:S01]  /*1c1e0*/  ISETP.GE.AND P4, PT, R9, R188, PT ;  /* 0x000000bc0900720c */ /* 0x000fe20003f86270 */
[----:B------:R-:W-:Y:S01]  /*1c1f0*/  IMAD.MOV.U32 R153, RZ, RZ, R191 ;  /* 0x000000ffff997224 */ /* 0x000fe200078e00bf */
[----:B------:R-:W-:-:S02]  /*1c200*/  FSEL R186, R165, -INF , !P3 ;  /* 0xff800000a5ba7808 */ /* 0x000fc40005800000 */
[-C--:B------:R-:W-:Y:S01]  /*1c210*/  ISETP.GE.AND P3, PT, R9, R189.reuse, PT ;  /* 0x000000bd0900720c */ /* 0x080fe20003f66270 */
[----:B------:R-:W-:Y:S01]  /*1c220*/  VIADD R9, R3, 0x58 ;  /* 0x0000005803097836 */ /* 0x000fe20000000000 */
[----:B------:R-:W-:Y:S02]  /*1c230*/  FSEL R184, R167, -INF , !P5 ;  /* 0xff800000a7b87808 */ /* 0x000fe40006800000 */
[----:B------:R-:W-:Y:S02]  /*1c240*/  FSEL R166, R28, -INF , !P4 ;  /* 0xff8000001ca67808 */ /* 0x000fe40006000000 */
[C---:B------:R-:W-:Y:S02]  /*1c250*/  ISETP.GE.AND P5, PT, R8.reuse, R188, PT ;  /* 0x000000bc0800720c */ /* 0x040fe40003fa6270 */
[----:B------:R-:W-:Y:S01]  /*1c260*/  ISETP.GE.AND P4, PT, R8, R189, PT ;  /* 0x000000bd0800720c */ /* 0x000fe20003f86270 */
[----:B------:R-:W-:Y:S01]  /*1c270*/  VIADD R8, R3, 0x59 ;  /* 0x0000005903087836 */ /* 0x000fe20000000000 */
[----:B------:R-:W-:Y:S01]  /*1c280*/  FSEL R176, R30, -INF , !P3 ;  /* 0xff8000001eb07808 */ /* 0x000fe20005800000 */
[----:B-1----:R-:W-:Y:S01]  /*1c290*/  HMMA.16816.F32 R12, R148, R4, R12 ;  /* 0x00000004940c723c */ /* 0x002fe2000000180c */
[----:B------:R-:W-:-:S02]  /*1c2a0*/  FSEL R170, R29, -INF , !P5 ;  /* 0xff8000001daa7808 */ /* 0x000fc40006800000 */
[CC--:B------:R-:W-:Y:S02]  /*1c2b0*/  ISETP.GE.AND P3, PT, R9.reuse, R188.reuse, PT ;  /* 0x000000bc0900720c */ /* 0x0c0fe40003f66270 */
[-C--:B------:R-:W-:Y:S01]  /*1c2c0*/  ISETP.GE.AND P5, PT, R9, R189.reuse, PT ;  /* 0x000000bd0900720c */ /* 0x080fe20003fa6270 */
[----:B------:R-:W-:Y:S01]  /*1c2d0*/  VIADD R9, R3, 0x60 ;  /* 0x0000006003097836 */ /* 0x000fe20000000000 */
[----:B------:R-:W-:Y:S01]  /*1c2e0*/  FSEL R174, R31, -INF , !P4 ;  /* 0xff8000001fae7808 */ /* 0x000fe20006000000 */
[C---:B------:R-:W-:Y:S01]  /*1c2f0*/  VIADD R5, R3.reuse, 0x68 ;  /* 0x0000006803057836 */ /* 0x040fe20000000000 */
[----:B------:R-:W-:Y:S01]  /*1c300*/  ISETP.GE.AND P4, PT, R8, R188, PT ;  /* 0x000000bc0800720c */ /* 0x000fe20003f86270 */
[----:B------:R-:W-:Y:S01]  /*1c310*/  HMMA.16816.F32 R32, R148, R6, R32 ;  /* 0x000000069420723c */ /* 0x000fe20000001820 */
[----:B------:R-:W-:Y:S01]  /*1c320*/  FSEL R168, R24, -INF , !P3 ;  /* 0xff80000018a87808 */ /* 0x000fe20005800000 */
[C---:B------:R-:W-:Y:S01]  /*1c330*/  VIADD R4, R3.reuse, 0x69 ;  /* 0x0000006903047836 */ /* 0x040fe20000000000 */
[----:B------:R-:W-:Y:S01]  /*1c340*/  ISETP.GE.AND P3, PT, R8, R189, PT ;  /* 0x000000bd0800720c */ /* 0x000fe20003f66270 */
[----:B------:R-:W-:Y:S01]  /*1c350*/  VIADD R8, R3, 0x61 ;  /* 0x0000006103087836 */ /* 0x000fe20000000000 */
[----:B------:R-:W-:-:S02]  /*1c360*/  FSEL R172, R26, -INF , !P5 ;  /* 0xff8000001aac7808 */ /* 0x000fc40006800000 */
[----:B------:R-:W-:Y:S02]  /*1c370*/  FSEL R164, R25, -INF , !P4 ;  /* 0xff80000019a47808 */ /* 0x000fe40006000000 */
[C---:B------:R-:W-:Y:S02]  /*1c380*/  ISETP.GE.AND P5, PT, R9.reuse, R188, PT ;  /* 0x000000bc0900720c */ /* 0x040fe40003fa6270 */
[----:B------:R-:W-:Y:S02]  /*1c390*/  ISETP.GE.AND P4, PT, R9, R189, PT ;  /* 0x000000bd0900720c */ /* 0x000fe40003f86270 */
[----:B------:R-:W-:Y:S02]  /*1c3a0*/  FSEL R156, R20, -INF , !P5 ;  /* 0xff800000149c7808 */ /* 0x000fe40006800000 */
[----:B------:R-:W-:Y:S02]  /*1c3b0*/  FSEL R160, R22, -INF , !P4 ;  /* 0xff80000016a07808 */ /* 0x000fe40006000000 */
[----:B------:R-:W-:-:S02]  /*1c3c0*/  FSEL R162, R27, -INF , !P3 ;  /* 0xff8000001ba27808 */ /* 0x000fc40005800000 */
[C---:B------:R-:W-:Y:S02]  /*1c3d0*/  ISETP.GE.AND P5, PT, R8.reuse, R189, PT ;  /* 0x000000bd0800720c */ /* 0x040fe40003fa6270 */
[-C--:B------:R-:W-:Y:S02]  /*1c3e0*/  ISETP.GE.AND P4, PT, R5, R188.reuse, PT ;  /* 0x000000bc0500720c */ /* 0x080fe40003f86270 */
[----:B------:R-:W-:Y:S02]  /*1c3f0*/  ISETP.GE.AND P3, PT, R8, R188, PT ;  /* 0x000000bc0800720c */ /* 0x000fe40003f66270 */
[----:B------:R-:W-:Y:S02]  /*1c400*/  FSEL R158, R23, -INF , !P5 ;  /* 0xff800000179e7808 */ /* 0x000fe40006800000 */
[----:B------:R-:W-:Y:S02]  /*1c410*/  FSEL R146, R16, -INF , !P4 ;  /* 0xff80000010927808 */ /* 0x000fe40006000000 */
[----:B------:R-:W-:-:S02]  /*1c420*/  FSEL R154, R21, -INF , !P3 ;  /* 0xff800000159a7808 */ /* 0x000fc40005800000 */
[CC--:B------:R-:W-:Y:S02]  /*1c430*/  ISETP.GE.AND P5, PT, R4.reuse, R188.reuse, PT ;  /* 0x000000bc0400720c */ /* 0x0c0fe40003fa6270 */
[-C--:B------:R-:W-:Y:S01]  /*1c440*/  ISETP.GE.AND P4, PT, R4, R189.reuse, PT ;  /* 0x000000bd0400720c */ /* 0x080fe20003f86270 */
[----:B------:R-:W-:Y:S01]  /*1c450*/  VIADD R4, R3, 0x70 ;  /* 0x0000007003047836 */ /* 0x000fe20000000000 */
        /* <DEDUP_REMOVED lines=14> */
[C---:B------:R-:W-:Y:S01]  /*1c540*/  ISETP.GE.AND P5, PT, R3.reuse, R189, PT ;  /* 0x000000bd0300720c */ /* 0x040fe20003fa6270 */
[----:B------:R-:W-:Y:S01]  /*1c550*/  VIADD R3, R3, 0x79 ;  /* 0x0000007903037836 */ /* 0x000fe20000000000 */
[----:B------:R-:W-:Y:S02]  /*1c560*/  FSEL R60, R13, -INF , !P6 ;  /* 0xff8000000d3c7808 */ /* 0x000fe40007000000 */
[----:B------:R-:W-:Y:S02]  /*1c570*/  ISETP.GE.AND P6, PT, R5, R188, PT ;  /* 0x000000bc0500720c */ /* 0x000fe40003fc6270 */
[----:B------:R-:W-:-:S02]  /*1c580*/  FSEL R134, R15, -INF , !P4 ;  /* 0xff8000000f867808 */ /* 0x000fc40006000000 */
[----:B------:R-:W-:Y:S02]  /*1c590*/  FSEL R63, R32, -INF , !P6 ;  /* 0xff800000203f7808 */ /* 0x000fe40007000000 */
[----:B------:R-:W-:Y:S02]  /*1c5a0*/  FSEL R136, R136, -INF , !P3 ;  /* 0xff80000088887808 */ /* 0x000fe40005800000 */
[-C--:B------:R-:W-:Y:S02]  /*1c5b0*/  ISETP.GE.AND P4, PT, R5, R189.reuse, PT ;  /* 0x000000bd0500720c */ /* 0x080fe40003f86270 */
[C---:B------:R-:W-:Y:S02]  /*1c5c0*/  ISETP.GE.AND P6, PT, R3.reuse, R188, PT ;  /* 0x000000bc0300720c */ /* 0x040fe40003fc6270 */
[----:B------:R-:W-:Y:S02]  /*1c5d0*/  ISETP.GE.AND P3, PT, R3, R189, PT ;  /* 0x000000bd0300720c */ /* 0x000fe40003f66270 */
[----:B------:R-:W-:-:S02]  /*1c5e0*/  FSEL R138, R138, -INF , !P5 ;  /* 0xff8000008a8a7808 */ /* 0x000fc40006800000 */
[----:B------:R-:W-:Y:S02]  /*1c5f0*/  FSEL R132, R34, -INF , !P4 ;  /* 0xff80000022847808 */ /* 0x000fe40006000000 */
[----:B------:R-:W-:Y:S02]  /*1c600*/  FSEL R61, R33, -INF , !P6 ;  /* 0xff800000213d7808 */ /* 0x000fe40007000000 */
[----:B------:R-:W-:Y:S01]  /*1c610*/  FSEL R52, R35, -INF , !P3 ;  /* 0xff80000023347808 */ /* 0x000fe20005800000 */
[----:B--2---:R-:W-:Y:S05]  /*1c620*/  @!P2 BRA `(.L_x_1150) ;  /* 0x0000000c0014a947 */ /* 0x004fea0003800000 */
[----:B------:R-:W-:Y:S04]  /*1c630*/  BSSY B0, `(.L_x_1151) ;  /* 0x0000041000007945 */ /* 0x000fe80003800000 */
        /* <DEDUP_REMOVED lines=10> */
[----:B------:R-:W-:-:S03]  /*1c6e0*/  ISETP.GE.AND P3, PT, R3, RZ, PT ;  /* 0x000000ff0300720c */ /* 0x000fc60003f66270 */
        /* <DEDUP_REMOVED lines=8> */
[----:B------:R-:W-:-:S03]  /*1c770*/  IMAD.HI.U32 R14, R17, R14, R16 ;  /* 0x0000000e110e7227 */ /* 0x000fc600078e0010 */
[----:B------:R-:W-:-:S03]  /*1c780*/  ISETP.GE.AND P0, PT, R10, RZ, PT ;  /* 0x000000ff0a00720c */ /* 0x000fc60003f06270 */
[----:B------:R-:W-:-:S04]  /*1c790*/  IMAD.HI.U32 R9, R14, R5, RZ ;  /* 0x000000050e097227 */ /* 0x000fc800078e00ff */
[----:B------:R-:W-:Y:S02]  /*1c7a0*/  IMAD.HI.U32 R11, R14, R7, RZ ;  /* 0x000000070e0b7227 */ /* 0x000fe400078e00ff */
[----:B------:R-:W2:Y:S02]  /*1c7b0*/  LD.E.64 R14, desc[UR4][R56.64+0x20] ;  /* 0x00002004380e7980 */ /* 0x000ea4000c101b00 */
[-C--:B------:R-:W-:Y:S02]  /*1c7c0*/  IMAD R5, R9, R6.reuse, R5 ;  /* 0x0000000609057224 */ /* 0x080fe400078e0205 */
[----:B------:R-:W-:Y:S01]  /*1c7d0*/  IMAD R7, R11, R6, R7 ;  /* 0x000000060b077224 */ /* 0x000fe200078e0207 */
[----:B------:R-:W-:Y:S02]  /*1c7e0*/  LOP3.LUT R6, RZ, R12, RZ, 0x33, !PT ;  /* 0x0000000cff067212 */ /* 0x000fe400078e33ff */
        /* <DEDUP_REMOVED lines=9> */
[----:B------:R-:W-:Y:S02]  /*1c880*/  @P5 VIADD R9, R9, 0x1 ;  /* 0x0000000109095836 */ /* 0x000fe40000000000 */
[----:B------:R-:W-:Y:S02]  /*1c890*/  @P6 IADD3 R11, R11, 0x1, RZ ;  /* 0x000000010b0b6810 */ /* 0x000fe40007ffe0ff */
[----:B------:R-:W-:Y:S02]  /*1c8a0*/  @!P0 IMAD.MOV R9, RZ, RZ, -R9 ;  /* 0x000000ffff098224 */ /* 0x000fe400078e0a09 */
[----:B------:R-:W-:-:S03]  /*1c8b0*/  @!P3 IADD3 R11, -R11, RZ, RZ ;  /* 0x000000ff0b0bb210 */ /* 0x000fc60007ffe1ff */
[C---:B------:R-:W-:Y:S02]  /*1c8c0*/  SEL R7, R6.reuse, R9, !P2 ;  /* 0x0000000906077207 */ /* 0x040fe40005000000 */
[----:B------:R-:W-:Y:S02]  /*1c8d0*/  SEL R5, R6, R11, !P2 ;  /* 0x0000000b06057207 */ /* 0x000fe40005000000 */
[----:B------:R-:W3:Y:S01]  /*1c8e0*/  LD.E.64 R10, desc[UR4][R56.64+0x38] ;  /* 0x00003804380a7980 */ /* 0x000ee2000c101b00 */
[----:B------:R-:W-:-:S04]  /*1c8f0*/  IMAD.WIDE R16, R7, 0x4, R244 ;  /* 0x0000000407107825 */ /* 0x000fc800078e02f4 */
        /* <DEDUP_REMOVED lines=17> */
.L_x_1152:
[----:B------:R-:W2:Y:S02]  /*1ca10*/  LD.E R6, desc[UR4][R56.64+0x38] ;  /* 0x0000380438067980 */ /* 0x000ea4000c101900 */
[----:B--2---:R-:W-:-:S04]  /*1ca20*/  LEA R6, -R6, RZ, 0x7 ;  /* 0x000000ff06067211 */ /* 0x004fc800078e39ff */
[----:B------:R-:W-:Y:S02]  /*1ca30*/  SHF.R.S32.HI R3, RZ, 0x1f, R6 ;  /* 0x0000001fff037819 */ /* 0x000fe40000011406 */
.L_x_1153:
[----:B------:R-:W-:Y:S05]  /*1ca40*/  BSYNC B0 ;  /* 0x0000000000007941 */ /* 0x000fea0003800000 */
.L_x_1151:
[----:B------:R-:W-:Y:S02]  /*1ca50*/  LOP3.LUT R5, R247, 0x1, RZ, 0xc0, !PT ;  /* 0x00000001f7057812 */ /* 0x000fe400078ec0ff */
[C---:B------:R-:W-:Y:S02]  /*1ca60*/  LEA R20, P3, R6.reuse, R236, 0x1 ;  /* 0x000000ec06147211 */ /* 0x040fe400078608ff */
[----:B------:R-:W-:Y:S02]  /*1ca70*/  ISETP.NE.U32.AND P2, PT, R5, 0x1, PT ;  /* 0x000000010500780c */ /* 0x000fe40003f45070 */
[C---:B------:R-:W-:Y:S02]  /*1ca80*/  @P1 IADD3 R5, P0, R6.reuse, R233, RZ ;  /* 0x000000e906051210 */ /* 0x040fe40007f1e0ff */
[----:B------:R-:W-:-:S03]  /*1ca90*/  LEA.HI.X R21, R6, R235, R3, 0x1, P3 ;  /* 0x000000eb06157211 */ /* 0x000fc600018f0c03 */
[----:B------:R-:W-:Y:S01]  /*1caa0*/  @P1 IMAD.X R8, R3, 0x1, R234, P0 ;  /* 0x0000000103081824 */ /* 0x000fe200000e06ea */
[----:B------:R-:W-:-:S04]  /*1cab0*/  @P1 LEA R12, P0, R5, R236, 0x1 ;  /* 0x000000ec050c1211 */ /* 0x000fc800078008ff */
[----:B------:R-:W-:Y:S01]  /*1cac0*/  @P1 LEA.HI.X R13, R5, R235, R8, 0x1, P0 ;  /* 0x000000eb050d1211 */ /* 0x000fe200000f0c08 */
[----:B------:R-:W-:Y:S01]  /*1cad0*/  @!PT LDS RZ, [RZ] ;  /* 0x00000000fffff984 */ /* 0x000fe20000000800 */
[----:B------:R-:W-:Y:S01]  /*1cae0*/  @!PT LDS RZ, [RZ] ;  /* 0x00000000fffff984 */ /* 0x000fe20000000800 */
[----:B------:R-:W-:Y:S01]  /*1caf0*/  @!PT LDS RZ, [RZ] ;  /* 0x00000000fffff984 */ /* 0x000fe20000000800 */
[----:B------:R1:W-:Y:S01]  /*1cb00*/  @!P2 LDGSTS.E.BYPASS.LTC128B.128 [R243+0x4000], desc[UR4][R20.64] ;  /* 0x0400000014f3afae */ /* 0x0003e2000b901d44 */
[-C--:B------:R-:W-:Y:S02]  /*1cb10*/  @!P2 IADD3 R7, P4, R6, R233.reuse, RZ ;  /* 0x000000e90607a210 */ /* 0x080fe40007f9e0ff */
[----:B------:R-:W-:Y:S01]  /*1cb20*/  IADD3 R5, P3, P0, R233, R233, R6 ;  /* 0x000000e9e9057210 */ /* 0x000fe2000787e006 */
[----:B------:R1:W-:Y:S01]  /*1cb30*/  @P2 STS.128 [R243+0x4000], RZ ;  /* 0x004000fff3002388 */ /* 0x0003e20000000c00 */
[----:B------:R-:W-:Y:S01]  /*1cb40*/  @!P2 LEA R18, P5, R7, R236, 0x1 ;  /* 0x000000ec0712a211 */ /* 0x000fe200078a08ff */
[----:B------:R-:W-:Y:S01]  /*1cb50*/  @!P2 IMAD.X R8, R3, 0x1, R234, P4 ;  /* 0x000000010308a824 */ /* 0x000fe200020e06ea */
[----:B------:R-:W-:Y:S01]  /*1cb60*/  IADD3.X R6, R234, R234, R3, P3, P0 ;  /* 0x000000eaea067210 */ /* 0x000fe20001fe0403 */
[----:B------:R-:W-:Y:S01]  /*1cb70*/  @!PT LDS RZ, [RZ] ;  /* 0x00000000fffff984 */ /* 0x000fe20000000800 */
[----:B------:R-:W-:Y:S01]  /*1cb80*/  @!PT LDS RZ, [RZ] ;  /* 0x00000000fffff984 */ /* 0x000fe20000000800 */
[----:B------:R-:W-:Y:S01]  /*1cb90*/  @!PT LDS RZ, [RZ] ;  /* 0x00000000fffff984 */ /* 0x000fe20000000800 */
[----:B------:R1:W-:Y:S01]  /*1cba0*/  @P1 LDGSTS.E.BYPASS.LTC128B.128 [R243+0x8000], desc[UR4][R20.64+0x80] ;  /* 0x0800008014f31fae */ /* 0x0003e2000b901d44 */
[----:B------:R-:W-:-:S02]  /*1cbb0*/  @P1 LEA R10, P0, R5, R236, 0x1 ;  /* 0x000000ec050a1211 */ /* 0x000fc400078008ff */
[CC--:B------:R-:W-:Y:S01]  /*1cbc0*/  @!P2 LEA R16, P4, R5.reuse, R236.reuse, 0x1 ;  /* 0x000000ec0510a211 */ /* 0x0c0fe200078808ff */
[----:B------:R1:W-:Y:S01]  /*1cbd0*/  @!P1 STS.128 [R243+0x8000], RZ ;  /* 0x008000fff3009388 */ /* 0x0003e20000000c00 */
[C---:B------:R-:W-:Y:S02]  /*1cbe0*/  IADD3 R3, P3, R5.reuse, R233, RZ ;  /* 0x000000e905037210 */ /* 0x040fe40007f7e0ff */
[CCC-:B------:R-:W-:Y:S02]  /*1cbf0*/  @P1 LEA.HI.X R11, R5.reuse, R235.reuse, R6.reuse, 0x1, P0 ;  /* 0x000000eb050b1211 */ /* 0x1c0fe400000f0c06 */
[-C--:B------:R-:W-:Y:S01]  /*1cc00*/  @!P2 LEA.HI.X R17, R5, R235.reuse, R6, 0x1, P4 ;  /* 0x000000eb0511a211 */ /* 0x080fe200020f0c06 */
[----:B------:R-:W-:Y:S01]  /*1cc10*/  IMAD.X R6, R6, 0x1, R234, P3 ;  /* 0x0000000106067824 */ /* 0x000fe200018e06ea */
[----:B------:R-:W-:Y:S02]  /*1cc20*/  @!P2 LEA.HI.X R19, R7, R235, R8, 0x1, P5 ;  /* 0x000000eb0713a211 */ /* 0x000fe400028f0c08 */
[----:B------:R-:W-:-:S02]  /*1cc30*/  @!P2 LEA R14, P4, R3, R236, 0x1 ;  /* 0x000000ec030ea211 */ /* 0x000fc400078808ff */
[CC--:B------:R-:W-:Y:S01]  /*1cc40*/  @P1 LEA R8, P0, R3.reuse, R236.reuse, 0x1 ;  /* 0x000000ec03081211 */ /* 0x0c0fe200078008ff */
[----:B------:R-:W-:Y:S01]  /*1cc50*/  @!PT LDS RZ, [RZ] ;  /* 0x00000000fffff984 */ /* 0x000fe20000000800 */
[----:B------:R-:W-:Y:S01]  /*1cc60*/  @!PT LDS RZ, [RZ] ;  /* 0x00000000fffff984 */ /* 0x000fe20000000800 */
[----:B------:R-:W-:Y:S01]  /*1cc70*/  @!PT LDS RZ, [RZ] ;  /* 0x00000000fffff984 */ /* 0x000fe20000000800 */
[----:B------:R1:W-:Y:S01]  /*1cc80*/  @!P2 LDGSTS.E.BYPASS.LTC128B.128 [R243+0x4800], desc[UR4][R18.64] ;  /* 0x0480000012f3afae */ /* 0x0003e2000b901d44 */
[C---:B------:R-:W-:Y:S02]  /*1cc90*/  IADD3 R5, P3, R3.reuse, R233, RZ ;  /* 0x000000e903057210 */ /* 0x040fe40007f7e0ff */
[CCC-:B------:R-:W-:Y:S01]  /*1cca0*/  @!P2 LEA.HI.X R15, R3.reuse, R235.reuse, R6.reuse, 0x1, P4 ;  /* 0x000000eb030fa211 */ /* 0x1c0fe200020f0c06 */
[----:B------:R1:W-:Y:S01]  /*1ccb0*/  @P2 STS.128 [R243+0x4800], RZ ;  /* 0x004800fff3002388 */ /* 0x0003e20000000c00 */
[----:B------:R-:W-:Y:S01]  /*1ccc0*/  @P1 LEA.HI.X R9, R3, R235, R6, 0x1, P0 ;  /* 0x000000eb03091211 */ /* 0x000fe200000f0c06 */
[----:B------:R-:W-:Y:S01]  /*1ccd0*/  IMAD.X R6, R6, 0x1, R234, P3 ;  /* 0x0000000106067824 */ /* 0x000fe200018e06ea */
[CC--:B------:R-:W-:Y:S01]  /*1cce0*/  @!P2 LEA R24, P4, R5.reuse, R236.reuse, 0x1 ;  /* 0x000000ec0518a211 */ /* 0x0c0fe200078808ff */
[----:B------:R-:W-:Y:S01]  /*1ccf0*/  @!PT LDS RZ, [RZ] ;  /* 0x00000000fffff984 */ /* 0x000fe20000000800 */
[----:B------:R-:W-:Y:S01]  /*1cd00*/  @!PT LDS RZ, [RZ] ;  /* 0x00000000fffff984 */ /* 0x000fe20000000800 */
[----:B------:R-:W-:Y:S01]  /*1cd10*/  @!PT LDS RZ, [RZ] ;  /* 0x00000000fffff984 */ /* 0x000fe20000000800 */
[----:B------:R1:W-:Y:S01]  /*1cd20*/  @P1 LDGSTS.E.BYPASS.LTC128B.128 [R243+0x8800], desc[UR4][R12.64+0x80] ;  /* 0x088000800cf31fae */ /* 0x0003e2000b901d44 */
[----:B------:R-:W-:-:S02]  /*1cd30*/  @P1 LEA R22, P0, R5, R236, 0x1 ;  /* 0x000000ec05161211 */ /* 0x000fc400078008ff */
[C---:B------:R-:W-:Y:S01]  /*1cd40*/  IADD3 R3, P3, R5.reuse, R233, RZ ;  /* 0x000000e905037210 */ /* 0x040fe20007f7e0ff */
[----:B------:R1:W-:Y:S01]  /*1cd50*/  @!P1 STS.128 [R243+0x8800], RZ ;  /* 0x008800fff3009388 */ /* 0x0003e20000000c00 */
[CCC-:B------:R-:W-:Y:S02]  /*1cd60*/  @!P2 LEA.HI.X R25, R5.reuse, R235.reuse, R6.reuse, 0x1, P4 ;  /* 0x000000eb0519a211 */ /* 0x1c0fe400020f0c06 */
[----:B------:R-:W-:Y:S01]  /*1cd70*/  @P1 LEA.HI.X R23, R5, R235, R6, 0x1, P0 ;  /* 0x000000eb05171211 */ /* 0x000fe200000f0c06 */
[----:B------:R-:W-:Y:S01]  /*1cd80*/  IMAD.X R6, R6, 0x1, R234, P3 ;  /* 0x0000000106067824 */ /* 0x000fe200018e06ea */
[CC--:B------:R-:W-:Y:S01]  /*1cd90*/  @!P2 LEA R28, P4, R3.reuse, R236.reuse, 0x1 ;  /* 0x000000ec031ca211 */ /* 0x0c0fe200078808ff */
[----:B------:R-:W-:Y:S01]  /*1cda0*/  @!PT LDS RZ, [RZ] ;  /* 0x00000000fffff984 */ /* 0x000fe20000000800 */
[----:B------:R-:W-:Y:S01]  /*1cdb0*/  @!PT LDS RZ, [RZ] ;  /* 0x00000000fffff984 */ /* 0x000fe20000000800 */
[----:B------:R-:W-:Y:S01]  /*1cdc0*/  @!PT LDS RZ, [RZ] ;  /* 0x00000000fffff984 */ /* 0x000fe20000000800 */
[----:B------:R1:W-:Y:S01]  /*1cdd0*/  @!P2 LDGSTS.E.BYPASS.LTC128B.128 [R243+0x5000], desc[UR4][R16.64] ;  /* 0x0500000010f3afae */ /* 0x0003e2000b901d44 */
[C---:B------:R-:W-:Y:S02]  /*1cde0*/  @P1 LEA R26, P0, R3.reuse, R236, 0x1 ;  /* 0x000000ec031a1211 */ /* 0x040fe400078008ff */
[C---:B------:R-:W-:Y:S01]  /*1cdf0*/  IADD3 R5, P3, R3.reuse, R233, RZ ;  /* 0x000000e903057210 */ /* 0x040fe20007f7e0ff */
[----:B------:R1:W-:Y:S01]  /*1ce00*/  @P2 STS.128 [R243+0x5000], RZ ;  /* 0x005000fff3002388 */ /* 0x0003e20000000c00 */
[----:B------:R-:W-:-:S02]  /*1ce10*/  @!P2 LEA.HI.X R29, R3, R235, R6, 0x1, P4 ;  /* 0x000000eb031da211 */ /* 0x000fc400020f0c06 */
[----:B------:R-:W-:Y:S01]  /*1ce20*/  @P1 LEA.HI.X R27, R3, R235, R6, 0x1, P0 ;  /* 0x000000eb031b1211 */ /* 0x000fe200000f0c06 */
[----:B------:R-:W-:Y:S01]  /*1ce30*/  @!PT LDS RZ, [RZ] ;  /* 0x00000000fffff984 */ /* 0x000fe20000000800 */
[----:B------:R-:W-:Y:S01]  /*1ce40*/  @!PT LDS RZ, [RZ] ;  /* 0x00000000fffff984 */ /* 0x000fe20000000800 */
[----:B------:R-:W-:Y:S01]  /*1ce50*/  @!PT LDS RZ, [RZ] ;  /* 0x00000000fffff984 */ /* 0x000fe20000000800 */
[----:B------:R1:W-:Y:S01]  /*1ce60*/  @P1 LDGSTS.E.BYPASS.LTC128B.128 [R243+0x9000], desc[UR4][R10.64+0x80] ;  /* 0x090000800af31fae */ /* 0x0003e2000b901d44 */
[----:B------:R-:W-:Y:S01]  /*1ce70*/  IMAD.X R6, R6, 0x1, R234, P3 ;  /* 0x0000000106067824 */ /* 0x000fe200018e06ea */
[CC--:B------:R-:W-:Y:S02]  /*1ce80*/  @!P2 LEA R32, P4, R5.reuse, R236.reuse, 0x1 ;  /* 0x000000ec0520a211 */ /* 0x0c0fe400078808ff */
[----:B------:R1:W-:Y:S01]  /*1ce90*/  @!P1 STS.128 [R243+0x9000], RZ ;  /* 0x009000fff3009388 */ /* 0x0003e20000000c00 */
[C---:B------:R-:W-:Y:S02]  /*1cea0*/  @P1 LEA R30, P0, R5.reuse, R236, 0x1 ;  /* 0x000000ec051e1211 */ /* 0x040fe400078008ff */
[C---:B------:R-:W-:Y:S01]  /*1ceb0*/  IADD3 R3, P3, R5.reuse, R233, RZ ;  /* 0x000000e905037210 */ /* 0x040fe20007f7e0ff */
[----:B------:R-:W-:Y:S01]  /*1cec0*/  @!PT LDS RZ, [RZ] ;  /* 0x00000000fffff984 */ /* 0x000fe20000000800 */
[----:B------:R-:W-:Y:S01]  /*1ced0*/  @!PT LDS RZ, [RZ] ;  /* 0x00000000fffff984 */ /* 0x000fe20000000800 */
[----:B------:R-:W-:Y:S01]  /*1cee0*/  @!PT LDS RZ, [RZ] ;  /* 0x00000000fffff984 */ /* 0x000fe20000000800 */
[----:B------:R1:W-:Y:S01]  /*1cef0*/  @!P2 LDGSTS.E.BYPASS.LTC128B.128 [R243+0x5800], desc[UR4][R14.64] ;  /* 0x058000000ef3afae */ /* 0x0003e2000b901d44 */
[----:B------:R-:W-:-:S02]  /*1cf00*/  @!P2 LEA.HI.X R33, R5, R235, R6, 0x1, P4 ;  /* 0x000000eb0521a211 */ /* 0x000fc400020f0c06 */
[-C--:B------:R-:W-:Y:S01]  /*1cf10*/  @P1 LEA.HI.X R31, R5, R235.reuse, R6, 0x1, P0 ;  /* 0x000000eb051f1211 */ /* 0x080fe200000f0c06 */
[----:B------:R1:W-:Y:S01]  /*1cf20*/  @P2 STS.128 [R243+0x5800], RZ ;  /* 0x005800fff3002388 */ /* 0x0003e20000000c00 */
[----:B------:R-:W-:Y:S01]  /*1cf30*/  IMAD.X R6, R6, 0x1, R234, P3 ;  /* 0x0000000106067824 */ /* 0x000fe200018e06ea */
[CC--:B------:R-:W-:Y:S02]  /*1cf40*/  @!P2 LEA R34, P3, R3.reuse, R236.reuse, 0x1 ;  /* 0x000000ec0322a211 */ /* 0x0c0fe400078608ff */
[----:B------:R-:W-:Y:S01]  /*1cf50*/  @!PT LDS RZ, [RZ] ;  /* 0x00000000fffff984 */ /* 0x000fe20000000800 */
[----:B------:R-:W-:Y:S01]  /*1cf60*/  @!PT LDS RZ, [RZ] ;  /* 0x00000000fffff984 */ /* 0x000fe20000000800 */
[----:B------:R-:W-:Y:S01]  /*1cf70*/  @!PT LDS RZ, [RZ] ;  /* 0x00000000fffff984 */ /* 0x000fe20000000800 */
[----:B------:R1:W-:Y:S01]  /*1cf80*/  @P1 LDGSTS.E.BYPASS.LTC128B.128 [R243+0x9800], desc[UR4][R8.64+0x80] ;  /* 0x0980008008f31fae */ /* 0x0003e2000b901d44 */
[C---:B------:R-:W-:Y:S01]  /*1cf90*/  @P1 LEA R36, P0, R3.reuse, R236, 0x1 ;  /* 0x000000ec03241211 */ /* 0x040fe200078008ff */
[----:B------:R-:W-:Y:S01]  /*1cfa0*/  IMAD.MOV.U32 R236, RZ, RZ, R20 ;  /* 0x000000ffffec7224 */ /* 0x000fe200078e0014 */
[CCC-:B------:R-:W-:Y:S01]  /*1cfb0*/  @!P2 LEA.HI.X R35, R3.reuse, R235.reuse, R6.reuse, 0x1, P3 ;  /* 0x000000eb0323a211 */ /* 0x1c0fe200018f0c06 */
[----:B------:R1:W-:Y:S01]  /*1cfc0*/  @!P1 STS.128 [R243+0x9800], RZ ;  /* 0x009800fff3009388 */ /* 0x0003e20000000c00 */
[----:B------:R-:W-:Y:S01]  /*1cfd0*/  @P1 LEA.HI.X R37, R3, R235, R6, 0x1, P0 ;  /* 0x000000eb03251211 */ /* 0x000fe200000f0c06 */
[----:B------:R-:W-:-:S02]  /*1cfe0*/  IMAD.MOV.U32 R235, RZ, RZ, R21 ;  /* 0x000000ffffeb7224 */ /* 0x000fc400078e0015 */
        /* <DEDUP_REMOVED lines=40> */
[----:B------:R-:W0:Y:S02]  /*1d270*/  LDGDEPBAR ;  /* 0x00000000000079af */ /* 0x000e240000000000 */
.L_x_1150:
[----:B------:R-:W-:Y:S05]  /*1d280*/  BSYNC B1 ;  /* 0x0000000000017941 */ /* 0x000fea0003800000 */
.L_x_1149:
[----:B------:R-:W2:Y:S01]  /*1d290*/  LD.E R56, desc[UR4][R56.64+0xdc] ;  /* 0x0000dc0438387980 */ /* 0x000ea2000c101900 */
[----:B------:R-:W-:Y:S02]  /*1d2a0*/  FMNMX.FTZ R3, R0, R138, !PT ;  /* 0x0000008a00037209 */ /* 0x000fe40007810000 */
        /* <DEDUP_REMOVED lines=75> */
[----:B------:R-:W-:Y:S02]  /*1d760*/  FSETP.NEU.FTZ.AND P0, PT, R45, -INF , PT ;  /* 0xff8000002d00780b */ /* 0x000fe40003f1d000 */
[----:B---3--:R-:W-:Y:S02]  /*1d770*/  FMNMX.FTZ R46, R3, R46, !PT ;  /* 0x0000002e032e7209 */ /* 0x008fe40007810000 */
[----:B------:R-:W-:Y:S02]  /*1d780*/  FSEL R9, R45, RZ, P0 ;  /* 0x000000ff2d097208 */ /* 0x000fe40000000000 */
[----:B------:R-:W-:-:S03]  /*1d790*/  FSETP.NEU.FTZ.AND P1, PT, R46, -INF , PT ;  /* 0xff8000002e00780b */ /* 0x000fc60003f3d000 */
[----:B------:R-:W-:Y:S01]  /*1d7a0*/  FADD.FTZ R9, R0, -R9 ;  /* 0x8000000900097221 */ /* 0x000fe20000010000 */
[----:B------:R-:W-:-:S05]  /*1d7b0*/  FSEL R11, R46, RZ, P1 ;  /* 0x000000ff2e0b7208 */ /* 0x000fca0000800000 */
[----:B------:R-:W-:Y:S01]  /*1d7c0*/  FADD.FTZ R11, R2, -R11 ;  /* 0x8000000b020b7221 */ /* 0x000fe20000010000 */
[C---:B--2---:R-:W-:Y:S01]  /*1d7d0*/  FMUL.FTZ R55, R56.reuse, R45 ;  /* 0x0000002d38377220 */ /* 0x044fe20000410000 */
[C---:B------:R-:W-:Y:S02]  /*1d7e0*/  FMUL.FTZ R65, R56.reuse, R46 ;  /* 0x0000002e38417220 */ /* 0x040fe40000410000 */
[C---:B------:R-:W-:Y:S01]  /*1d7f0*/  FMUL.FTZ R0, R56.reuse, R11 ;  /* 0x0000000b38007220 */ /* 0x040fe20000410000 */
[----:B------:R-:W-:Y:S01]  /*1d800*/  FMUL.FTZ R20, R56, R9 ;  /* 0x0000000938147220 */ /* 0x000fe20000410000 */
[----:B------:R-:W-:Y:S01]  /*1d810*/  FSEL R55, R55, RZ, P0 ;  /* 0x000000ff37377208 */ /* 0x000fe20000000000 */
[----:B------:R-:W-:Y:S01]  /*1d820*/  LDSM.16.MT88.4 R8, [R221+0xc000] ;  /* 0x00c00000dd08783b */ /* 0x000fe20000004200 */
[----:B------:R-:W-:Y:S01]  /*1d830*/  FSEL R65, R65, RZ, P1 ;  /* 0x000000ff41417208 */ /* 0x000fe20000800000 */
[----:B------:R-:W1:Y:S02]  /*1d840*/  MUFU.EX2 R2, R20 ;  /* 0x0000001400027308 */ /* 0x000e640000000800 */
[-CC-:B------:R-:W-:Y:S01]  /*1d850*/  FFMA.FTZ R41, R4, R56.reuse, -R55.reuse ;  /* 0x0000003804297223 */ /* 0x180fe20000010837 */
[-CC-:B------:R-:W-:Y:S01]  /*1d860*/  FFMA.FTZ R49, R138, R56.reuse, -R55.reuse ;  /* 0x000000388a317223 */ /* 0x180fe20000010837 */
[----:B------:R-:W2:Y:S01]  /*1d870*/  LDSM.16.MT88.4 R4, [R224+0xc000] ;  /* 0x00c00000e004783b */ /* 0x000ea20000004200 */
        /* <DEDUP_REMOVED lines=8> */
[-CC-:B------:R-:W-:Y:S01]  /*1d900*/  FFMA.FTZ R48, R183, R56.reuse, -R55.reuse ;  /* 0x00000038b7307223 */ /* 0x180fe20000010837 */
[-CC-:B------:R-:W-:Y:S01]  /*1d910*/  FFMA.FTZ R53, R185, R56.reuse, -R55.reuse ;  /* 0x00000038b9357223 */ /* 0x180fe20000010837 */
[-C--:B------:R-:W-:Y:S01]  /*1d920*/  FFMA.FTZ R50, R181, R56.reuse, -R55 ;  /* 0x00000038b5327223 */ /* 0x080fe20000010837 */
[--C-:B------:R-:W-:Y:S01]  /*1d930*/  FFMA.FTZ R59, R175, R56, -R65.reuse ;  /* 0x00000038af3b7223 */ /* 0x100fe20000010841 */
[-C--:B-1----:R-:W-:Y:S01]  /*1d940*/  FMUL.FTZ R130, R130, R2.reuse ;  /* 0x0000000282827220 */ /* 0x082fe20000410000 */
[-C--:B------:R-:W-:Y:S01]  /*1d950*/  FMUL.FTZ R131, R131, R2.reuse ;  /* 0x0000000283837220 */ /* 0x080fe20000410000 */
[----:B------:R-:W1:Y:S01]  /*1d960*/  MUFU.EX2 R41, R41 ;  /* 0x0000002900297308 */ /* 0x000e620000000800 */
        /* <DEDUP_REMOVED lines=13> */
[-C--:B------:R-:W-:Y:S01]  /*1da40*/  FMUL.FTZ R90, R90, R2.reuse ;  /* 0x000000025a5a7220 */ /* 0x080fe20000410000 */
[-C--:B------:R-:W-:Y:S01]  /*1da50*/  FMUL.FTZ R91, R91, R2.reuse ;  /* 0x000000025b5b7220 */ /* 0x080fe20000410000 */
[----:B------:R-:W3:Y:S01]  /*1da60*/  MUFU.EX2 R3, R3 ;  /* 0x0000000300037308 */ /* 0x000ee20000000800 */
[----:B-1----:R-:W-:Y:S01]  /*1da70*/  F2FP.F16.F32.PACK_AB R13, R41, R49 ;  /* 0x00000031290d723e */ /* 0x002fe200000000ff */
[-C--:B------:R-:W-:Y:S01]  /*1da80*/  FMUL.FTZ R94, R94, R2.reuse ;  /* 0x000000025e5e7220 */ /* 0x080fe20000410000 */
[-C--:B------:R-:W-:Y:S01]  /*1da90*/  FMUL.FTZ R95, R95, R2.reuse ;  /* 0x000000025f5f7220 */ /* 0x080fe20000410000 */
[-C--:B------:R-:W-:Y:S01]  /*1daa0*/  FMUL.FTZ R98, R98, R2.reuse ;  /* 0x0000000262627220 */ /* 0x080fe20000410000 */
[----:B------:R-:W-:Y:S01]  /*1dab0*/  FMUL.FTZ R99, R99, R2 ;  /* 0x0000000263637220 */ /* 0x000fe20000410000 */
[-CC-:B------:R-:W-:Y:S01]  /*1dac0*/  FFMA.FTZ R54, R173, R56.reuse, -R65.reuse ;  /* 0x00000038ad367223 */ /* 0x180fe20000010841 */
[-CC-:B------:R-:W-:Y:S01]  /*1dad0*/  FFMA.FTZ R58, R171, R56.reuse, -R65.reuse ;  /* 0x00000038ab3a7223 */ /* 0x180fe20000010841 */
[----:B------:R-:W-:Y:S01]  /*1dae0*/  MUFU.EX2 R44, R44 ;  /* 0x0000002c002c7308 */ /* 0x000fe20000000800 */
[--C-:B------:R-:W-:Y:S01]  /*1daf0*/  FFMA.FTZ R57, R169, R56, -R65.reuse ;  /* 0x00000038a9397223 */ /* 0x100fe20000010841 */
[-C--:B------:R-:W-:Y:S01]  /*1db00*/  FMUL.FTZ R102, R102, R2.reuse ;  /* 0x0000000266667220 */ /* 0x080fe20000410000 */
[-C--:B------:R-:W-:Y:S01]  /*1db10*/  FMUL.FTZ R103, R103, R2.reuse ;  /* 0x0000000267677220 */ /* 0x080fe20000410000 */
[-C--:B------:R-:W-:Y:S01]  /*1db20*/  FMUL.FTZ R122, R122, R2.reuse ;  /* 0x000000027a7a7220 */ /* 0x080fe20000410000 */
[-C--:B------:R-:W-:Y:S01]  /*1db30*/  FMUL.FTZ R123, R123, R2.reuse ;  /* 0x000000027b7b7220 */ /* 0x080fe20000410000 */
[-C--:B------:R-:W-:Y:S01]  /*1db40*/  FMUL.FTZ R106, R106, R2.reuse ;  /* 0x000000026a6a7220 */ /* 0x080fe20000410000 */
[----:B------:R-:W-:Y:S01]  /*1db50*/  FMUL.FTZ R107, R107, R2 ;  /* 0x000000026b6b7220 */ /* 0x000fe20000410000 */
[----:B------:R-:W1:Y:S01]  /*1db60*/  MUFU.EX2 R43, R43 ;  /* 0x0000002b002b7308 */ /* 0x000e620000000800 */
[----:B---3--:R-:W-:Y:S01]  /*1db70*/  F2FP.F16.F32.PACK_AB R15, R3, R40 ;  /* 0x00000028030f723e */ /* 0x008fe200000000ff */
[-C--:B------:R-:W-:Y:S01]  /*1db80*/  FMUL.FTZ R118, R118, R2.reuse ;  /* 0x0000000276767220 */ /* 0x080fe20000410000 */
[-C--:B------:R-:W-:Y:S01]  /*1db90*/  FMUL.FTZ R119, R119, R2.reuse ;  /* 0x0000000277777220 */ /* 0x080fe20000410000 */
[-C--:B------:R-:W-:Y:S01]  /*1dba0*/  FMUL.FTZ R110, R110, R2.reuse ;  /* 0x000000026e6e7220 */ /* 0x080fe20000410000 */
[-C--:B------:R-:W-:Y:S01]  /*1dbb0*/  FMUL.FTZ R111, R111, R2.reuse ;  /* 0x000000026f6f7220 */ /* 0x080fe20000410000 */
[----:B------:R-:W-:Y:S01]  /*1dbc0*/  LDSM.16.MT88.4 R20, [R220+0xc800] ;  /* 0x00c80000dc14783b */ /* 0x000fe20000004200 */
[-C--:B------:R-:W-:Y:S01]  /*1dbd0*/  FMUL.FTZ R114, R114, R2.reuse ;  /* 0x0000000272727220 */ /* 0x080fe20000410000 */
[----:B------:R-:W-:Y:S01]  /*1dbe0*/  MUFU.EX2 R42, R42 ;  /* 0x0000002a002a7308 */ /* 0x000fe20000000800 */
[----:B------:R-:W-:Y:S01]  /*1dbf0*/  FMUL.FTZ R115, R115, R2 ;  /* 0x0000000273737220 */ /* 0x000fe20000410000 */
[-C--:B------:R-:W-:Y:S01]  /*1dc00*/  FFMA.FTZ R138, R137, R56.reuse, -R65 ;  /* 0x00000038898a7223 */ /* 0x080fe20000010841 */
[-CC-:B------:R-:W-:Y:S01]  /*1dc10*/  FFMA.FTZ R64, R64, R56.reuse, -R55.reuse ;  /* 0x0000003840407223 */ /* 0x180fe20000010837 */
[-CC-:B------:R-:W-:Y:S01]  /*1dc20*/  FFMA.FTZ R67, R67, R56.reuse, -R55.reuse ;  /* 0x0000003843437223 */ /* 0x180fe20000010837 */
[-C--:B------:R-:W-:Y:S01]  /*1dc30*/  FFMA.FTZ R66, R66, R56.reuse, -R55 ;  /* 0x0000003842427223 */ /* 0x080fe20000010837 */
[-CC-:B------:R-:W-:Y:S01]  /*1dc40*/  FFMA.FTZ R133, R161, R56.reuse, -R65.reuse ;  /* 0x00000038a1857223 */ /* 0x180fe20000010841 */
[--C-:B------:R-:W-:Y:S01]  /*1dc50*/  FFMA.FTZ R136, R159, R56, -R65.reuse ;  /* 0x000000389f887223 */ /* 0x100fe20000010841 */
[----:B------:R-:W3:Y:S01]  /*1dc60*/  MUFU.EX2 R47, R47 ;  /* 0x0000002f002f7308 */ /* 0x000ee20000000800 */
[----:B-1----:R-:W-:Y:S01]  /*1dc70*/  F2FP.F16.F32.PACK_AB R12, R43, R44 ;  /* 0x0000002c2b0c723e */ /* 0x002fe200000000ff */
[-C--:B------:R-:W-:Y:S01]  /*1dc80*/  FFMA.FTZ R135, R163, R56.reuse, -R65 ;  /* 0x00000038a3877223 */ /* 0x080fe20000010841 */
[-CC-:B------:R-:W-:Y:S01]  /*1dc90*/  FFMA.FTZ R137, R157, R56.reuse, -R55.reuse ;  /* 0x000000389d897223 */ /* 0x180fe20000010837 */
[-CC-:B------:R-:W-:Y:S01]  /*1dca0*/  FFMA.FTZ R139, R141, R56.reuse, -R55.reuse ;  /* 0x000000388d8b7223 */ /* 0x180fe20000010837 */
[-CC-:B------:R-:W-:Y:S01]  /*1dcb0*/  FFMA.FTZ R141, R143, R56.reuse, -R55.reuse ;  /* 0x000000388f8d7223 */ /* 0x180fe20000010837 */
[-C--:B------:R-:W-:Y:S01]  /*1dcc0*/  FFMA.FTZ R150, R147, R56.reuse, -R55 ;  /* 0x0000003893967223 */ /* 0x080fe20000010837 */
[-CC-:B------:R-:W-:Y:S01]  /*1dcd0*/  FFMA.FTZ R143, R252, R56.reuse, -R65.reuse ;  /* 0x00000038fc8f7223 */ /* 0x180fe20000010841 */
[----:B------:R-:W1:Y:S01]  /*1dce0*/  MUFU.EX2 R0, R0 ;  /* 0x0000000000007308 */ /* 0x000e620000000800 */
[-CC-:B------:R-:W-:Y:S01]  /*1dcf0*/  FFMA.FTZ R178, R250, R56.reuse, -R65.reuse ;  /* 0x00000038fab27223 */ /* 0x180fe20000010841 */
[-CC-:B------:R-:W-:Y:S01]  /*1dd00*/  FFMA.FTZ R145, R145, R56.reuse, -R65.reuse ;  /* 0x0000003891917223 */ /* 0x180fe20000010841 */
[-C--:B------:R-:W-:Y:S01]  /*1dd10*/  FFMA.FTZ R188, R202, R56.reuse, -R65 ;  /* 0x00000038cabc7223 */ /* 0x080fe20000010841 */
[-C--:B------:R-:W-:Y:S01]  /*1dd20*/  FFMA.FTZ R190, R200, R56.reuse, -R55 ;  /* 0x00000038c8be7223 */ /* 0x080fe20000010837 */
[-C--:B------:R-:W-:Y:S01]  /*1dd30*/  FFMA.FTZ R151, R182, R56.reuse, -R65 ;  /* 0x00000038b6977223 */ /* 0x080fe20000010841 */
[-CC-:B------:R-:W-:Y:S01]  /*1dd40*/  FFMA.FTZ R147, R198, R56.reuse, -R55.reuse ;  /* 0x00000038c6937223 */ /* 0x180fe20000010837 */
[--C-:B------:R-:W-:Y:S01]  /*1dd50*/  FFMA.FTZ R196, R196, R56, -R55.reuse ;  /* 0x00000038c4c47223 */ /* 0x100fe20000010837 */
[----:B------:R-:W-:Y:S01]  /*1dd60*/  MUFU.EX2 R51, R51 ;  /* 0x0000003300337308 */ /* 0x000fe20000000800 */
[----:B---3--:R-:W-:Y:S01]  /*1dd70*/  F2FP.F16.F32.PACK_AB R14, R47, R42 ;  /* 0x0000002a2f0e723e */ /* 0x008fe200000000ff */
[-C--:B------:R-:W-:Y:S01]  /*1dd80*/  FFMA.FTZ R149, R194, R56.reuse, -R55 ;  /* 0x00000038c2957223 */ /* 0x080fe20000010837 */
[-CC-:B------:R-:W-:Y:S01]  /*1dd90*/  FFMA.FTZ R180, R180, R56.reuse, -R65.reuse ;  /* 0x00000038b4b47223 */ /* 0x180fe20000010841 */
[-CC-:B------:R-:W-:Y:S01]  /*1dda0*/  FFMA.FTZ R155, R192, R56.reuse, -R65.reuse ;  /* 0x00000038c09b7223 */ /* 0x180fe20000010841 */
[-C--:B------:R-:W-:Y:S01]  /*1ddb0*/  FFMA.FTZ R182, R186, R56.reuse, -R65 ;  /* 0x00000038bab67223 */ /* 0x080fe20000010841 */
[-C--:B------:R-:W-:Y:S01]  /*1ddc0*/  FFMA.FTZ R184, R184, R56.reuse, -R55 ;  /* 0x00000038b8b87223 */ /* 0x080fe20000010837 */
[----:B------:R-:W-:Y:S01]  /*1ddd0*/  FFMA.FTZ R161, R166, R56, -R65 ;  /* 0x00000038a6a17223 */ /* 0x000fe20000010841 */
[----:B------:R-:W-:Y:S01]  /*1dde0*/  MUFU.EX2 R48, R48 ;  /* 0x0000003000307308 */ /* 0x000fe20000000800 */
        /* <DEDUP_REMOVED lines=8> */
[C---:B--2---:R-:W-:Y:S01]  /*1de70*/  HMMA.16816.F32 R128, R12.reuse, R4, R128 ;  /* 0x000000040c80723c */ /* 0x044fe20000001880 */
        /* <DEDUP_REMOVED lines=15> */
[----:B------:R-:W-:Y:S01]  /*1df70*/  MUFU.EX2 R53, R53 ;  /* 0x0000003500357308 */ /* 0x000fe20000000800 */
[-C--:B------:R-:W-:Y:S01]  /*1df80*/  FMUL.FTZ R100, R100, R0.reuse ;  /* 0x0000000064647220 */ /* 0x080fe20000410000 */
[C---:B------:R-:W-:Y:S01]  /*1df90*/  HMMA.16816.F32 R72, R12.reuse, R18, R72 ;  /* 0x000000120c48723c */ /* 0x040fe20000001848 */
[----:B------:R-:W2:Y:S01]  /*1dfa0*/  LDSM.16.MT88.4 R16, [R224+0x10000] ;  /* 0x01000000e010783b */ /* 0x000ea20000004200 */
[-C--:B------:R-:W-:Y:S01]  /*1dfb0*/  FMUL.FTZ R101, R101, R0.reuse ;  /* 0x0000000065657220 */ /* 0x080fe20000410000 */
[-C--:B------:R-:W-:Y:S01]  /*1dfc0*/  FMUL.FTZ R120, R120, R0.reuse ;  /* 0x0000000078787220 */ /* 0x080fe20000410000 */
[-C--:B------:R-:W-:Y:S01]  /*1dfd0*/  FMUL.FTZ R121, R121, R0.reuse ;  /* 0x0000000079797220 */ /* 0x080fe20000410000 */
[-C--:B------:R-:W-:Y:S01]  /*1dfe0*/  FMUL.FTZ R104, R104, R0.reuse ;  /* 0x0000000068687220 */ /* 0x080fe20000410000 */
[C---:B------:R-:W-:Y:S01]  /*1dff0*/  HMMA.16816.F32 R76, R12.reuse, R8, R76 ;  /* 0x000000080c4c723c */ /* 0x040fe2000000184c */
[----:B------:R-:W-:Y:S01]  /*1e000*/  MUFU.EX2 R50, R50 ;  /* 0x0000003200327308 */ /* 0x000fe20000000800 */
[-C--:B------:R-:W-:Y:S01]  /*1e010*/  FMUL.FTZ R105, R105, R0.reuse ;  /* 0x0000000069697220 */ /* 0x080fe20000410000 */
[-C--:B------:R-:W-:Y:S01]  /*1e020*/  FMUL.FTZ R116, R116, R0.reuse ;  /* 0x0000000074747220 */ /* 0x080fe20000410000 */
[-C--:B------:R-:W-:Y:S01]  /*1e030*/  FMUL.FTZ R117, R117, R0.reuse ;  /* 0x0000000075757220 */ /* 0x080fe20000410000 */
[-C--:B------:R-:W-:Y:S01]  /*1e040*/  FMUL.FTZ R108, R108, R0.reuse ;  /* 0x000000006c6c7220 */ /* 0x080fe20000410000 */
[C---:B------:R-:W-:Y:S01]  /*1e050*/  HMMA.16816.F32 R80, R12.reuse, R10, R80 ;  /* 0x0000000a0c50723c */ /* 0x040fe20000001850 */
[----:B------:R-:W3:Y:S01]  /*1e060*/  LDSM.16.MT88.4 R8, [R222+0x10000] ;  /* 0x01000000de08783b */ /* 0x000ee20000004200 */
[-C--:B------:R-:W-:Y:S01]  /*1e070*/  FMUL.FTZ R109, R109, R0.reuse ;  /* 0x000000006d6d7220 */ /* 0x080fe20000410000 */
[----:B------:R-:W-:Y:S01]  /*1e080*/  MUFU.EX2 R59, R59 ;  /* 0x0000003b003b7308 */ /* 0x000fe20000000800 */
[-C--:B------:R-:W-:Y:S01]  /*1e090*/  FMUL.FTZ R112, R112, R0.reuse ;  /* 0x0000000070707220 */ /* 0x080fe20000410000 */
[----:B------:R-:W-:Y:S01]  /*1e0a0*/  FMUL.FTZ R113, R113, R0 ;  /* 0x0000000071717220 */ /* 0x000fe20000410000 */
[-CC-:B------:R-:W-:Y:S01]  /*1e0b0*/  FFMA.FTZ R157, R176, R56.reuse, -R55.reuse ;  /* 0x00000038b09d7223 */ /* 0x180fe20000010837 */
[-CC-:B------:R-:W-:Y:S01]  /*1e0c0*/  FFMA.FTZ R174, R174, R56.reuse, -R55.reuse ;  /* 0x00000038aeae7223 */ /* 0x180fe20000010837 */
[-C--:B------:R-:W-:Y:S01]  /*1e0d0*/  FFMA.FTZ R159, R172, R56.reuse, -R55 ;  /* 0x00000038ac9f7223 */ /* 0x080fe20000010837 */
[C---:B------:R-:W-:Y:S01]  /*1e0e0*/  HMMA.16816.F32 R108, R12.reuse, R28, R108 ;  /* 0x0000001c0c6c723c */ /* 0x040fe2000000186c */
[-CC-:B------:R-:W-:Y:S01]  /*1e0f0*/  FFMA.FTZ R166, R170, R56.reuse, -R65.reuse ;  /* 0x00000038aaa67223 */ /* 0x180fe20000010841 */
[----:B------:R-:W4:Y:S01]  /*1e100*/  MUFU.EX2 R54, R54 ;  /* 0x0000003600367308 */ /* 0x000f220000000800 */
[-CC-:B------:R-:W-:Y:S01]  /*1e110*/  FFMA.FTZ R163, R168, R56.reuse, -R65.reuse ;  /* 0x00000038a8a37223 */ /* 0x180fe20000010841 */
[-C--:B------:R-:W-:Y:S01]  /*1e120*/  FFMA.FTZ R164, R164, R56.reuse, -R65 ;  /* 0x00000038a4a47223 */ /* 0x080fe20000010841 */
[-CC-:B------:R-:W-:Y:S01]  /*1e130*/  FFMA.FTZ R162, R162, R56.reuse, -R55.reuse ;  /* 0x00000038a2a27223 */ /* 0x180fe20000010837 */
[-CC-:B------:R-:W-:Y:S01]  /*1e140*/  FFMA.FTZ R160, R160, R56.reuse, -R55.reuse ;  /* 0x00000038a0a07223 */ /* 0x180fe20000010837 */
[-CC-:B------:R-:W-:Y:S01]  /*1e150*/  FFMA.FTZ R165, R158, R56.reuse, -R55.reuse ;  /* 0x000000389ea57223 */ /* 0x180fe20000010837 */
[C---:B-1----:R-:W-:Y:S01]  /*1e160*/  HMMA.16816.F32 R84, R12.reuse, R4, R84 ;  /* 0x000000040c54723c */ /* 0x042fe20000001854 */
[-C--:B------:R-:W-:Y:S01]  /*1e170*/  FFMA.FTZ R148, R148, R56.reuse, -R55 ;  /* 0x0000003894947223 */ /* 0x080fe20000010837 */
[----:B------:R-:W-:Y:S01]  /*1e180*/  MUFU.EX2 R58, R58 ;  /* 0x0000003a003a7308 */ /* 0x000fe20000000800 */
[-CC-:B------:R-:W-:Y:S01]  /*1e190*/  FFMA.FTZ R156, R156, R56.reuse, -R65.reuse ;  /* 0x000000389c9c7223 */ /* 0x180fe20000010841 */
[-CC-:B------:R-:W-:Y:S01]  /*1e1a0*/  FFMA.FTZ R167, R154, R56.reuse, -R65.reuse ;  /* 0x000000389aa77223 */ /* 0x180fe20000010841 */
[-CC-:B------:R-:W-:Y:S01]  /*1e1b0*/  FFMA.FTZ R146, R146, R56.reuse, -R65.reuse ;  /* 0x0000003892927223 */ /* 0x180fe20000010841 */
[C---:B------:R-:W-:Y:S01]  /*1e1c0*/  HMMA.16816.F32 R88, R12.reuse, R6, R88 ;  /* 0x000000060c58723c */ /* 0x040fe20000001858 */
[----:B------:R-:W1:Y:S01]  /*1e1d0*/  LDSM.16.MT88.4 R4, [R221+0x10000] ;  /* 0x01000000dd04783b */ /* 0x000e620000004200 */
[-C--:B------:R-:W-:Y:S01]  /*1e1e0*/  FFMA.FTZ R169, R144, R56.reuse, -R65 ;  /* 0x0000003890a97223 */ /* 0x080fe20000010841 */
[----:B------:R-:W-:Y:S01]  /*1e1f0*/  FFMA.FTZ R171, R142, R56, -R55 ;  /* 0x000000388eab7223 */ /* 0x000fe20000010837 */
[----:B------:R-:W5:Y:S01]  /*1e200*/  MUFU.EX2 R57, R57 ;  /* 0x0000003900397308 */ /* 0x000f620000000800 */
[----:B------:R-:W-:Y:S01]  /*1e210*/  FFMA.FTZ R2, R248, R2, R49 ;  /* 0x00000002f8027223 */ /* 0x000fe20000010031 */
[C---:B--2---:R-:W-:Y:S01]  /*1e220*/  HMMA.16816.F32 R92, R12.reuse, R16, R92 ;  /* 0x000000100c5c723c */ /* 0x044fe2000000185c */
[----:B------:R-:W-:Y:S01]  /*1e230*/  FFMA.FTZ R0, R249, R0, R44 ;  /* 0x00000000f9007223 */ /* 0x000fe2000001002c */
[-CC-:B------:R-:W-:Y:S01]  /*1e240*/  FFMA.FTZ R140, R140, R56.reuse, -R55.reuse ;  /* 0x000000388c8c7223 */ /* 0x180fe20000010837 */
[----:B------:R-:W-:Y:S01]  /*1e250*/  FADD.FTZ R41, R41, R2 ;  /* 0x0000000229297221 */ /* 0x000fe20000010000 */
[-C--:B------:R-:W-:Y:S01]  /*1e260*/  FFMA.FTZ R173, R134, R56.reuse, -R55 ;  /* 0x0000003886ad7223 */ /* 0x080fe20000010837 */
[----:B------:R-:W-:Y:S01]  /*1e270*/  FADD.FTZ R43, R43, R0 ;  /* 0x000000002b2b7221 */ /* 0x000fe20000010000 */
[C---:B------:R-:W-:Y:S01]  /*1e280*/  HMMA.16816.F32 R96, R12.reuse, R18, R96 ;  /* 0x000000120c60723c */ /* 0x040fe20000001860 */
[----:B------:R-:W2:Y:S01]  /*1e290*/  LDSM.16.MT88.4 R16, [R224+0xc800] ;  /* 0x00c80000e010783b */ /* 0x000ea20000004200 */
[----:B------:R-:W-:Y:S01]  /*1e2a0*/  MUFU.EX2 R64, R64 ;  /* 0x0000004000407308 */ /* 0x000fe20000000800 */
[----:B------:R-:W-:Y:S01]  /*1e2b0*/  FADD.FTZ R40, R40, R41 ;  /* 0x0000002928287221 */ /* 0x000fe20000010000 */
[----:B------:R-:W-:Y:S01]  /*1e2c0*/  FADD.FTZ R42, R42, R43 ;  /* 0x0000002b2a2a7221 */ /* 0x000fe20000010000 */
[-C--:B------:R-:W-:Y:S01]  /*1e2d0*/  FFMA.FTZ R132, R132, R56.reuse, -R55 ;  /* 0x0000003884847223 */ /* 0x080fe20000010837 */
[C---:B---3--:R-:W-:Y:S01]  /*1e2e0*/  HMMA.16816.F32 R100, R12.reuse, R8, R100 ;  /* 0x000000080c64723c */ /* 0x048fe20000001864 */
[----:B------:R-:W-:Y:S01]  /*1e2f0*/  FADD.FTZ R40, R3, R40 ;  /* 0x0000002803287221 */ /* 0x000fe20000010000 */
[----:B------:R-:W-:Y:S01]  /*1e300*/  FADD.FTZ R42, R47, R42 ;  /* 0x0000002a2f2a7221 */ /* 0x000fe20000010000 */
[-C--:B------:R-:W-:Y:S01]  /*1e310*/  FFMA.FTZ R62, R62, R56.reuse, -R65 ;  /* 0x000000383e3e7223 */ /* 0x080fe20000010841 */
[----:B------:R-:W-:Y:S01]  /*1e320*/  MUFU.EX2 R67, R67 ;  /* 0x0000004300437308 */ /* 0x000fe20000000800 */
[----:B------:R-:W-:Y:S01]  /*1e330*/  FFMA.FTZ R52, R52, R56, -R55 ;  /* 0x0000003834347223 */ /* 0x000fe20000010837 */
[----:B------:R-:W-:Y:S01]  /*1e340*/  HMMA.16816.F32 R120, R12, R10, R120 ;  /* 0x0000000a0c78723c */ /* 0x000fe20000001878 */
[----:B------:R-:W3:Y:S01]  /*1e350*/  LDSM.16.MT88.4 R8, [R221+0xc800] ;  /* 0x00c80000dd08783b */ /* 0x000ee20000004200 */
[----:B------:R-:W-:-:S04]  /*1e360*/  MOV R2, R46 ;  /* 0x0000002e00027202 */ /* 0x000fc80000000f00 */
[----:B------:R-:W-:Y:S08]  /*1e370*/  MUFU.EX2 R66, R66 ;  /* 0x0000004200427308 */ /* 0x000ff00000000800 */
[----:B------:R-:W-:Y:S01]  /*1e380*/  MUFU.EX2 R133, R133 ;  /* 0x0000008500857308 */ /* 0x000fe20000000800 */
[C---:B-1----:R-:W-:Y:S07]  /*1e390*/  HMMA.16816.F32 R104, R12.reuse, R4, R104 ;  /* 0x000000040c68723c */ /* 0x042fee0000001868 */
[----:B------:R-:W1:Y:S01]  /*1e3a0*/  MUFU.EX2 R136, R136 ;  /* 0x0000008800887308 */ /* 0x000e620000000800 */
[----:B------:R-:W-:Y:S01]  /*1e3b0*/  HMMA.16816.F32 R116, R12, R6, R116 ;  /* 0x000000060c74723c */ /* 0x000fe20000001874 */
[----:B----4-:R-:W-:Y:S01]  /*1e3c0*/  F2FP.F16.F32.PACK_AB R4, R54, R59 ;  /* 0x0000003b3604723e */ /* 0x010fe200000000ff */
[----:B------:R-:W-:Y:S01]  /*1e3d0*/  FADD.FTZ R59, R59, R42 ;  /* 0x0000002a3b3b7221 */ /* 0x000fe20000010000 */
[----:B------:R-:W-:Y:S01]  /*1e3e0*/  F2FP.F16.F32.PACK_AB R5, R48, R51 ;  /* 0x000000333005723e */ /* 0x000fe200000000ff */
[----:B------:R-:W-:-:S02]  /*1e3f0*/  FADD.FTZ R51, R51, R40 ;  /* 0x0000002833337221 */ /* 0x000fc40000010000 */
[----:B------:R-:W-:Y:S01]  /*1e400*/  HMMA.16816.F32 R12, R12, R30, R112 ;  /* 0x0000001e0c0c723c */ /* 0x000fe20000001870 */
[----:B-----5:R-:W-:Y:S01]  /*1e410*/  F2FP.F16.F32.PACK_AB R6, R57, R58 ;  /* 0x0000003a3906723e */ /* 0x020fe200000000ff */
[----:B------:R-:W-:Y:S01]  /*1e420*/  LDSM.16.MT88.4 R28, [R222+0x10800] ;  /* 0x01080000de1c783b */ /* 0x000fe20000004200 */
[----:B------:R-:W-:Y:S01]  /*1e430*/  F2FP.F16.F32.PACK_AB R7, R50, R53 ;  /* 0x000000353207723e */ /* 0x000fe200000000ff */
[----:B------:R-:W-:Y:S01]  /*1e440*/  MUFU.EX2 R135, R135 ;  /* 0x0000008700877308 */ /* 0x000fe20000000800 */
[----:B------:R-:W-:Y:S01]  /*1e450*/  FADD.FTZ R48, R48, R51 ;  /* 0x0000003330307221 */ /* 0x000fe20000010000 */
[----:B------:R-:W-:-:S03]  /*1e460*/  FADD.FTZ R59, R54, R59 ;  /* 0x0000003b363b7221 */ /* 0x000fc60000010000 */
[----:B------:R-:W-:Y:S01]  /*1e470*/  FADD.FTZ R53, R53, R48 ;  /* 0x0000003035357221 */ /* 0x000fe20000010000 */
[C---:B--2---:R-:W-:Y:S01]  /*1e480*/  HMMA.16816.F32 R128, R4.reuse, R16, R128 ;  /* 0x000000100480723c */ /* 0x044fe20000001880 */
[----:B------:R-:W-:Y:S01]  /*1e490*/  FADD.FTZ R0, R58, R59 ;  /* 0x0000003b3a007221 */ /* 0x000fe20000010000 */
[----:B------:R-:W2:Y:S01]  /*1e4a0*/  MUFU.EX2 R138, R138 ;  /* 0x0000008a008a7308 */ /* 0x000ea20000000800 */
[----:B------:R-:W-:Y:S02]  /*1e4b0*/  FADD.FTZ R53, R50, R53 ;  /* 0x0000003532357221 */ /* 0x000fe40000010000 */
[----:B------:R-:W-:Y:S01]  /*1e4c0*/  FADD.FTZ R0, R57, R0 ;  /* 0x0000000039007221 */ /* 0x000fe20000010000 */
[C---:B------:R-:W-:Y:S01]  /*1e4d0*/  HMMA.16816.F32 R124, R4.reuse, R18, R124 ;  /* 0x00000012047c723c */ /* 0x040fe2000000187c */
[----:B------:R-:W4:Y:S03]  /*1e4e0*/  LDSM.16.MT88.4 R16, [R224+0x10800] ;  /* 0x01080000e010783b */ /* 0x000f260000004200 */
[----:B------:R-:W5:Y:S02]  /*1e4f0*/  MUFU.EX2 R137, R137 ;  /* 0x0000008900897308 */ /* 0x000f640000000800 */
[C---:B---3--:R-:W-:Y:S06]  /*1e500*/  HMMA.16816.F32 R76, R4.reuse, R8, R76 ;  /* 0x00000008044c723c */ /* 0x048fec000000184c */
[C---:B------:R-:W-:Y:S01]  /*1e510*/  HMMA.16816.F32 R80, R4.reuse, R10, R80 ;  /* 0x0000000a0450723c */ /* 0x040fe20000001850 */
[----:B------:R-:W3:Y:S01]  /*1e520*/  LDSM.16.MT88.4 R8, [R221+0x10800] ;  /* 0x01080000dd08783b */ /* 0x000ee20000004200 */
[----:B------:R-:W-:Y:S04]  /*1e530*/  MUFU.EX2 R139, R139 ;  /* 0x0000008b008b7308 */ /* 0x000fe80000000800 */
[C---:B------:R-:W-:Y:S04]  /*1e540*/  HMMA.16816.F32 R68, R4.reuse, R24, R68 ;  /* 0x000000180444723c */ /* 0x040fe80000001844 */
[----:B------:R-:W-:Y:S02]  /*1e550*/  MUFU.EX2 R150, R150 ;  /* 0x0000009600967308 */ /* 0x000fe40000000800 */
[C---:B------:R-:W-:Y:S01]  /*1e560*/  HMMA.16816.F32 R72, R4.reuse, R26, R72 ;  /* 0x0000001a0448723c */ /* 0x040fe20000001848 */
[----:B------:R-:W5:Y:S05]  /*1e570*/  LDSM.16.MT88.4 R24, [R222+0xd000] ;  /* 0x00d00000de18783b */ /* 0x000f6a0000004200 */
[C---:B------:R-:W-:Y:S01]  /*1e580*/  HMMA.16816.F32 R84, R4.reuse, R20, R84 ;  /* 0x000000140454723c */ /* 0x040fe20000001854 */
[----:B------:R-:W-:Y:S05]  /*1e590*/  MUFU.EX2 R141, R141 ;  /* 0x0000008d008d7308 */ /* 0x000fea0000000800 */
[C---:B------:R-:W-:Y:S01]  /*1e5a0*/  HMMA.16816.F32 R88, R4.reuse, R22, R88 ;  /* 0x000000160458723c */ /* 0x040fe20000001858 */
[----:B------:R-:W5:Y:S02]  /*1e5b0*/  LDSM.16.MT88.4 R20, [R221+0xd000] ;  /* 0x00d00000dd14783b */ /* 0x000f640000004200 */
[----:B------:R-:W-:Y:S03]  /*1e5c0*/  MUFU.EX2 R143, R143 ;  /* 0x0000008f008f7308 */ /* 0x000fe60000000800 */
[C---:B----4-:R-:W-:Y:S05]  /*1e5d0*/  HMMA.16816.F32 R92, R4.reuse, R16, R92 ;  /* 0x00000010045c723c */ /* 0x050fea000000185c */
[----:B------:R-:W4:Y:S01]  /*1e5e0*/  MUFU.EX2 R178, R178 ;  /* 0x000000b200b27308 */ /* 0x000f220000000800 */
[C---:B------:R-:W-:Y:S01]  /*1e5f0*/  HMMA.16816.F32 R96, R4.reuse, R18, R96 ;  /* 0x000000120460723c */ /* 0x040fe20000001860 */
[----:B------:R-:W4:Y:S05]  /*1e600*/  LDSM.16.MT88.4 R16, [R220+0xd000] ;  /* 0x00d00000dc10783b */ /* 0x000f2a0000004200 */
[C---:B------:R-:W-:Y:S01]  /*1e610*/  HMMA.16816.F32 R100, R4.reuse, R28, R100 ;  /* 0x0000001c0464723c */ /* 0x040fe20000001864 */
[----:B------:R-:W-:Y:S05]  /*1e620*/  MUFU.EX2 R145, R145 ;  /* 0x0000009100917308 */ /* 0x000fea0000000800 */
[C---:B------:R-:W-:Y:S01]  /*1e630*/  HMMA.16816.F32 R120, R4.reuse, R30, R120 ;  /* 0x0000001e0478723c */ /* 0x040fe20000001878 */
[----:B------:R-:W4:Y:S02]  /*1e640*/  LDSM.16.MT88.4 R28, [R224+0x11000] ;  /* 0x01100000e01c783b */ /* 0x000f240000004200 */
[----:B------:R-:W4:Y:S03]  /*1e650*/  MUFU.EX2 R188, R188 ;  /* 0x000000bc00bc7308 */ /* 0x000f260000000800 */
[C---:B---3--:R-:W-:Y:S05]  /*1e660*/  HMMA.16816.F32 R104, R4.reuse, R8, R104 ;  /* 0x000000080468723c */ /* 0x048fea0000001868 */
[----:B------:R-:W3:Y:S01]  /*1e670*/  MUFU.EX2 R190, R190 ;  /* 0x000000be00be7308 */ /* 0x000ee20000000800 */
[----:B------:R-:W-:Y:S01]  /*1e680*/  HMMA.16816.F32 R116, R4, R10, R116 ;  /* 0x0000000a0474723c */ /* 0x000fe20000001874 */
[----:B-1----:R-:W-:Y:S01]  /*1e690*/  F2FP.F16.F32.PACK_AB R8, R136, R133 ;  /* 0x000000858808723e */ /* 0x002fe200000000ff */
[----:B------:R-:W-:Y:S01]  /*1e6a0*/  FADD.FTZ R133, R133, R0 ;  /* 0x0000000085857221 */ /* 0x000fe20000010000 */
[----:B------:R-:W-:Y:S01]  /*1e6b0*/  F2FP.F16.F32.PACK_AB R9, R67, R64 ;  /* 0x000000404309723e */ /* 0x000fe200000000ff */
[----:B------:R-:W-:-:S02]  /*1e6c0*/  FADD.FTZ R64, R64, R53 ;  /* 0x0000003540407221 */ /* 0x000fc40000010000 */
[C---:B------:R-:W-:Y:S01]  /*1e6d0*/  HMMA.16816.F32 R108, R4.reuse, R36, R108 ;  /* 0x00000024046c723c */ /* 0x040fe2000000186c */
[----:B--2---:R-:W-:Y:S01]  /*1e6e0*/  F2FP.F16.F32.PACK_AB R10, R138, R135 ;  /* 0x000000878a0a723e */ /* 0x004fe200000000ff */
[----:B------:R-:W-:Y:S01]  /*1e6f0*/  MUFU.EX2 R147, R147 ;  /* 0x0000009300937308 */ /* 0x000fe20000000800 */
[----:B-----5:R-:W-:Y:S01]  /*1e700*/  F2FP.F16.F32.PACK_AB R11, R137, R66 ;  /* 0x00000042890b723e */ /* 0x020fe200000000ff */
        /* <DEDUP_REMOVED lines=8> */
[----:B------:R-:W-:Y:S01]  /*1e790*/  HMMA.16816.F32 R68, R8, R24, R68 ;  /* 0x000000180844723c */ /* 0x000fe20000001844 */
[----:B------:R-:W-:Y:S01]  /*1e7a0*/  FADD.FTZ R0, R137, R0 ;  /* 0x0000000089007221 */ /* 0x000fe20000010000 */
[----:B------:R-:W-:-:S04]  /*1e7b0*/  FADD.FTZ R138, R138, R135 ;  /* 0x000000878a8a7221 */ /* 0x000fc80000010000 */
[C---:B------:R-:W-:Y:S01]  /*1e7c0*/  HMMA.16816.F32 R72, R8.reuse, R26, R72 ;  /* 0x0000001a0848723c */ /* 0x040fe20000001848 */
[----:B------:R-:W1:Y:S01]  /*1e7d0*/  LDSM.16.MT88.4 R24, [R222+0x11000] ;  /* 0x01100000de18783b */ /* 0x000e620000004200 */
[----:B------:R-:W-:Y:S04]  /*1e7e0*/  MUFU.EX2 R149, R149 ;  /* 0x0000009500957308 */ /* 0x000fe80000000800 */
[C---:B------:R-:W-:Y:S04]  /*1e7f0*/  HMMA.16816.F32 R76, R8.reuse, R20, R76 ;  /* 0x00000014084c723c */ /* 0x040fe8000000184c */
[----:B------:R-:W-:Y:S02]  /*1e800*/  MUFU.EX2 R151, R151 ;  /* 0x0000009700977308 */ /* 0x000fe40000000800 */
[C---:B------:R-:W-:Y:S01]  /*1e810*/  HMMA.16816.F32 R80, R8.reuse, R22, R80 ;  /* 0x000000160850723c */ /* 0x040fe20000001850 */
[----:B------:R-:W2:Y:S05]  /*1e820*/  LDSM.16.MT88.4 R20, [R221+0x11000] ;  /* 0x01100000dd14783b */ /* 0x000eaa0000004200 */
[C---:B----4-:R-:W-:Y:S01]  /*1e830*/  HMMA.16816.F32 R84, R8.reuse, R16, R84 ;  /* 0x000000100854723c */ /* 0x050fe20000001854 */
[----:B------:R-:W4:Y:S05]  /*1e840*/  MUFU.EX2 R180, R180 ;  /* 0x000000b400b47308 */ /* 0x000f2a0000000800 */
[C---:B------:R-:W-:Y:S01]  /*1e850*/  HMMA.16816.F32 R88, R8.reuse, R18, R88 ;  /* 0x000000120858723c */ /* 0x040fe20000001858 */
[----:B------:R-:W-:Y:S02]  /*1e860*/  LDSM.16.MT88.4 R16, [R224+0x11800] ;  /* 0x01180000e010783b */ /* 0x000fe40000004200 */
[----:B------:R-:W-:Y:S03]  /*1e870*/  MUFU.EX2 R155, R155 ;  /* 0x0000009b009b7308 */ /* 0x000fe60000000800 */
[C---:B------:R-:W-:Y:S05]  /*1e880*/  HMMA.16816.F32 R92, R8.reuse, R28, R92 ;  /* 0x0000001c085c723c */ /* 0x040fea000000185c */
[----:B------:R-:W5:Y:S01]  /*1e890*/  MUFU.EX2 R182, R182 ;  /* 0x000000b600b67308 */ /* 0x000f620000000800 */
[C---:B------:R-:W-:Y:S01]  /*1e8a0*/  HMMA.16816.F32 R96, R8.reuse, R30, R96 ;  /* 0x0000001e0860723c */ /* 0x040fe20000001860 */
[----:B------:R-:W4:Y:S05]  /*1e8b0*/  LDSM.16.MT88.4 R28, [R222+0xd800] ;  /* 0x00d80000de1c783b */ /* 0x000f2a0000004200 */
[C---:B------:R-:W-:Y:S01]  /*1e8c0*/  HMMA.16816.F32 R128, R8.reuse, R32, R128 ;  /* 0x000000200880723c */ /* 0x040fe20000001880 */
[----:B------:R-:W5:Y:S05]  /*1e8d0*/  MUFU.EX2 R184, R184 ;  /* 0x000000b800b87308 */ /* 0x000f6a0000000800 */
[C---:B------:R-:W-:Y:S01]  /*1e8e0*/  HMMA.16816.F32 R124, R8.reuse, R34, R124 ;  /* 0x00000022087c723c */ /* 0x040fe2000000187c */
[----:B------:R-:W5:Y:S02]  /*1e8f0*/  LDSM.16.MT88.4 R32, [R224+0xd800] ;  /* 0x00d80000e020783b */ /* 0x000f640000004200 */
[----:B------:R-:W-:Y:S03]  /*1e900*/  MUFU.EX2 R157, R157 ;  /* 0x0000009d009d7308 */ /* 0x000fe60000000800 */
[C---:B-1----:R-:W-:Y:S05]  /*1e910*/  HMMA.16816.F32 R100, R8.reuse, R24, R100 ;  /* 0x000000180864723c */ /* 0x042fea0000001864 */
[----:B------:R-:W-:Y:S01]  /*1e920*/  MUFU.EX2 R174, R174 ;  /* 0x000000ae00ae7308 */ /* 0x000fe20000000800 */
        /* <DEDUP_REMOVED lines=9> */
[----:B------:R-:W-:Y:S01]  /*1e9c0*/  HMMA.16816.F32 R4, R8, R14, R4 ;  /* 0x0000000e0804723c */ /* 0x000fe20000001804 */
[----:B------:R-:W-:Y:S01]  /*1e9d0*/  F2FP.F16.F32.PACK_AB R12, R178, R143 ;  /* 0x0000008fb20c723e */ /* 0x000fe200000000ff */
[----:B------:R-:W2:Y:S01]  /*1e9e0*/  LDSM.16.MT88.4 R8, [R221+0x11800] ;  /* 0x01180000dd08783b */ /* 0x000ea20000004200 */
[----:B------:R-:W-:Y:S01]  /*1e9f0*/  F2FP.F16.F32.PACK_AB R13, R150, R139 ;  /* 0x0000008b960d723e */ /* 0x000fe200000000ff */
[----:B------:R-:W-:Y:S01]  /*1ea00*/  FADD.FTZ R139, R139, R0 ;  /* 0x000000008b8b7221 */ /* 0x000fe20000010000 */
[----:B------:R-:W-:Y:S01]  /*1ea10*/  FADD.FTZ R143, R143, R138 ;  /* 0x0000008a8f8f7221 */ /* 0x000fe20000010000 */
[----:B------:R-:W-:Y:S01]  /*1ea20*/  MOV R0, R45 ;  /* 0x0000002d00007202 */ /* 0x000fe20000000f00 */
[----:B------:R-:W-:Y:S01]  /*1ea30*/  MUFU.EX2 R163, R163 ;  /* 0x000000a300a37308 */ /* 0x000fe20000000800 */
[----:B------:R-:W-:Y:S01]  /*1ea40*/  F2FP.F16.F32.PACK_AB R14, R188, R145 ;  /* 0x00000091bc0e723e */ /* 0x000fe200000000ff */
[----:B------:R-:W-:Y:S01]  /*1ea50*/  FADD.FTZ R150, R150, R139 ;  /* 0x0000008b96967221 */ /* 0x000fe20000010000 */
[----:B---3--:R-:W-:Y:S01]  /*1ea60*/  F2FP.F16.F32.PACK_AB R15, R190, R141 ;  /* 0x0000008dbe0f723e */ /* 0x008fe200000000ff */
[----:B------:R-:W-:-:S02]  /*1ea70*/  FADD.FTZ R178, R178, R143 ;  /* 0x0000008fb2b27221 */ /* 0x000fc40000010000 */
[----:B------:R-:W-:Y:S02]  /*1ea80*/  FADD.FTZ R141, R141, R150 ;  /* 0x000000968d8d7221 */ /* 0x000fe40000010000 */
[----:B------:R-:W-:Y:S01]  /*1ea90*/  MUFU.EX2 R164, R164 ;  /* 0x000000a400a47308 */ /* 0x000fe20000000800 */
[----:B------:R-:W-:Y:S01]  /*1eaa0*/  FADD.FTZ R145, R145, R178 ;  /* 0x000000b291917221 */ /* 0x000fe20000010000 */
[----:B----4-:R-:W-:Y:S01]  /*1eab0*/  HMMA.16816.F32 R68, R12, R28, R68 ;  /* 0x0000001c0c44723c */ /* 0x010fe20000001844 */
[----:B------:R-:W-:Y:S02]  /*1eac0*/  FADD.FTZ R190, R190, R141 ;  /* 0x0000008dbebe7221 */ /* 0x000fe40000010000 */
[----:B------:R-:W-:-:S03]  /*1ead0*/  FADD.FTZ R188, R188, R145 ;  /* 0x00000091bcbc7221 */ /* 0x000fc60000010000 */
[C---:B------:R-:W-:Y:S01]  /*1eae0*/  HMMA.16816.F32 R72, R12.reuse, R30, R72 ;  /* 0x0000001e0c48723c */ /* 0x040fe20000001848 */
[----:B------:R-:W3:Y:S01]  /*1eaf0*/  LDSM.16.MT88.4 R28, [R222+0x11800] ;  /* 0x01180000de1c783b */ /* 0x000ee20000004200 */
[----:B------:R-:W-:Y:S04]  /*1eb00*/  MUFU.EX2 R162, R162 ;  /* 0x000000a200a27308 */ /* 0x000fe80000000800 */
[C---:B------:R-:W-:Y:S04]  /*1eb10*/  HMMA.16816.F32 R92, R12.reuse, R16, R92 ;  /* 0x000000100c5c723c */ /* 0x040fe8000000185c */
[----:B------:R-:W-:Y:S02]  /*1eb20*/  MUFU.EX2 R160, R160 ;  /* 0x000000a000a07308 */ /* 0x000fe40000000800 */
[C---:B------:R-:W-:Y:S01]  /*1eb30*/  HMMA.16816.F32 R96, R12.reuse, R18, R96 ;  /* 0x000000120c60723c */ /* 0x040fe20000001860 */
[----:B------:R-:W4:Y:S05]  /*1eb40*/  LDSM.16.MT88.4 R16, [R222+0xe000] ;  /* 0x00e00000de10783b */ /* 0x000f2a0000004200 */
[C---:B-----5:R-:W-:Y:S01]  /*1eb50*/  HMMA.16816.F32 R128, R12.reuse, R32, R128 ;  /* 0x000000200c80723c */ /* 0x060fe20000001880 */
[----:B------:R-:W-:Y:S05]  /*1eb60*/  MUFU.EX2 R165, R165 ;  /* 0x000000a500a57308 */ /* 0x000fea0000000800 */
        /* <DEDUP_REMOVED lines=10> */
[----:B------:R-:W-:Y:S01]  /*1ec10*/  F2FP.F16.F32.PACK_AB R8, R180, R151 ;  /* 0x00000097b408723e */ /* 0x000fe200000000ff */
[----:B------:R-:W-:Y:S01]  /*1ec20*/  FADD.FTZ R151, R151, R188 ;  /* 0x000000bc97977221 */ /* 0x000fe20000010000 */
[----:B------:R-:W-:Y:S01]  /*1ec30*/  F2FP.F16.F32.PACK_AB R9, R196, R147 ;  /* 0x00000093c409723e */ /* 0x000fe200000000ff */
[----:B------:R-:W-:Y:S01]  /*1ec40*/  MUFU.EX2 R146, R146 ;  /* 0x0000009200927308 */ /* 0x000fe20000000800 */
[----:B------:R-:W-:Y:S01]  /*1ec50*/  FADD.FTZ R147, R147, R190 ;  /* 0x000000be93937221 */ /* 0x000fe20000010000 */
[----:B------:R-:W-:Y:S01]  /*1ec60*/  HMMA.16816.F32 R84, R12, R20, R84 ;  /* 0x000000140c54723c */ /* 0x000fe20000001854 */
[----:B------:R-:W-:Y:S01]  /*1ec70*/  F2FP.F16.F32.PACK_AB R10, R182, R155 ;  /* 0x0000009bb60a723e */ /* 0x000fe200000000ff */
[----:B------:R-:W-:Y:S01]  /*1ec80*/  FADD.FTZ R180, R180, R151 ;  /* 0x00000097b4b47221 */ /* 0x000fe20000010000 */
[----:B------:R-:W-:Y:S01]  /*1ec90*/  F2FP.F16.F32.PACK_AB R11, R184, R149 ;  /* 0x00000095b80b723e */ /* 0x000fe200000000ff */
[----:B------:R-:W-:-:S02]  /*1eca0*/  FADD.FTZ R196, R196, R147 ;  /* 0x00000093c4c47221 */ /* 0x000fc40000010000 */
[C---:B------:R-:W-:Y:S01]  /*1ecb0*/  HMMA.16816.F32 R88, R12.reuse, R22, R88 ;  /* 0x000000160c58723c */ /* 0x040fe20000001858 */
[----:B------:R-:W-:Y:S01]  /*1ecc0*/  LDSM.16.MT88.4 R20, [R220+0xe000] ;  /* 0x00e00000dc14783b */ /* 0x000fe20000004200 */
[----:B------:R-:W-:Y:S01]  /*1ecd0*/  MUFU.EX2 R169, R169 ;  /* 0x000000a900a97308 */ /* 0x000fe20000000800 */
[----:B------:R-:W-:Y:S01]  /*1ece0*/  FADD.FTZ R149, R149, R196 ;  /* 0x000000c495957221 */ /* 0x000fe20000010000 */
[----:B------:R-:W-:Y:S02]  /*1ecf0*/  FADD.FTZ R155, R155, R180 ;  /* 0x000000b49b9b7221 */ /* 0x000fe40000010000 */
[C---:B---3--:R-:W-:Y:S01]  /*1ed00*/  HMMA.16816.F32 R100, R12.reuse, R28, R100 ;  /* 0x0000001c0c64723c */ /* 0x048fe20000001864 */
[----:B------:R-:W-:Y:S01]  /*1ed10*/  FADD.FTZ R184, R184, R149 ;  /* 0x00000095b8b87221 */ /* 0x000fe20000010000 */
[----:B------:R-:W-:Y:S02]  /*1ed20*/  FADD.FTZ R182, R182, R155 ;  /* 0x0000009bb6b67221 */ /* 0x000fe40000010000 */
[----:B------:R-:W-:Y:S02]  /*1ed30*/  MUFU.EX2 R171, R171 ;  /* 0x000000ab00ab7308 */ /* 0x000fe40000000800 */
[----:B------:R-:W-:Y:S01]  /*1ed40*/  HMMA.16816.F32 R120, R12, R30, R120 ;  /* 0x0000001e0c78723c */ /* 0x000fe20000001878 */
[----:B------:R-:W2:Y:S05]  /*1ed50*/  LDSM.16.MT88.4 R28, [R221+0xe000] ;  /* 0x00e00000dd1c783b */ /* 0x000eaa0000004200 */
[C---:B----4-:R-:W-:Y:S01]  /*1ed60*/  HMMA.16816.F32 R68, R8.reuse, R16, R68 ;  /* 0x000000100844723c */ /* 0x050fe20000001844 */
[----:B------:R-:W-:Y:S05]  /*1ed70*/  MUFU.EX2 R140, R140 ;  /* 0x0000008c008c7308 */ /* 0x000fea0000000800 */
[----:B------:R-:W-:Y:S01]  /*1ed80*/  HMMA.16816.F32 R72, R8, R18, R72 ;  /* 0x000000120848723c */ /* 0x000fe20000001848 */
[----:B------:R-:W3:Y:S02]  /*1ed90*/  LDSM.16.MT88.4 R16, [R221+0x12000] ;  /* 0x01200000dd10783b */ /* 0x000ee40000004200 */
[----:B------:R-:W4:Y:S03]  /*1eda0*/  MUFU.EX2 R173, R173 ;  /* 0x000000ad00ad7308 */ /* 0x000f260000000800 */
[C---:B-----5:R-:W-:Y:S05]  /*1edb0*/  HMMA.16816.F32 R108, R12.reuse, R32, R108 ;  /* 0x000000200c6c723c */ /* 0x060fea000000186c */
[----:B------:R-:W-:Y:S01]  /*1edc0*/  MUFU.EX2 R132, R132 ;  /* 0x0000008400847308 */ /* 0x000fe20000000800 */
[----:B------:R-:W-:Y:S01]  /*1edd0*/  HMMA.16816.F32 R4, R12, R34, R4 ;  /* 0x000000220c04723c */ /* 0x000fe20000001804 */
[----:B------:R-:W5:Y:S04]  /*1ede0*/  LDSM.16.MT88.4 R32, [R224+0x12000] ;  /* 0x01200000e020783b */ /* 0x000f680000004200 */
[----:B------:R-:W-:Y:S01]  /*1edf0*/  LDSM.16.MT88.4 R12, [R220+0x12000] ;  /* 0x01200000dc0c783b */ /* 0x000fe20000004200 */
[----:B-1----:R-:W-:Y:S01]  /*1ee00*/  HMMA.16816.F32 R128, R8, R24, R128 ;  /* 0x000000180880723c */ /* 0x002fe20000001880 */
[----:B------:R-:W-:Y:S01]  /*1ee10*/  MUFU.EX2 R62, R62 ;  /* 0x0000003e003e7308 */ /* 0x000fe20000000800 */
[----:B----4-:R-:W-:-:S04]  /*1ee20*/  F2FP.F16.F32.PACK_AB R113, R173, R140 ;  /* 0x0000008cad71723e */ /* 0x010fc800000000ff */
[C---:B------:R-:W-:Y:S01]  /*1ee30*/  HMMA.16816.F32 R124, R8.reuse, R26, R124 ;  /* 0x0000001a087c723c */ /* 0x040fe2000000187c */
[----:B------:R-:W1:Y:S05]  /*1ee40*/  LDSM.16.MT88.4 R24, [R222+0x12000] ;  /* 0x01200000de18783b */ /* 0x000e6a0000004200 */
[C---:B--2---:R-:W-:Y:S06]  /*1ee50*/  HMMA.16816.F32 R76, R8.reuse, R28, R76 ;  /* 0x0000001c084c723c */ /* 0x044fec000000184c */
[C---:B------:R-:W-:Y:S01]  /*1ee60*/  HMMA.16816.F32 R80, R8.reuse, R30, R80 ;  /* 0x0000001e0850723c */ /* 0x040fe20000001850 */
[----:B------:R-:W2:Y:S05]  /*1ee70*/  LDSM.16.MT88.4 R28, [R224+0xe800] ;  /* 0x00e80000e01c783b */ /* 0x000eaa0000004200 */
[C---:B------:R-:W-:Y:S06]  /*1ee80*/  HMMA.16816.F32 R84, R8.reuse, R20, R84 ;  /* 0x000000140854723c */ /* 0x040fec0000001854 */
[C---:B------:R-:W-:Y:S01]  /*1ee90*/  HMMA.16816.F32 R88, R8.reuse, R22, R88 ;  /* 0x000000160858723c */ /* 0x040fe20000001858 */
[----:B------:R-:W4:Y:S05]  /*1eea0*/  LDSM.16.MT88.4 R20, [R222+0xe800] ;  /* 0x00e80000de14783b */ /* 0x000f2a0000004200 */
[C---:B---3--:R-:W-:Y:S06]  /*1eeb0*/  HMMA.16816.F32 R104, R8.reuse, R16, R104 ;  /* 0x000000100868723c */ /* 0x048fec0000001868 */
[C---:B------:R-:W-:Y:S01]  /*1eec0*/  HMMA.16816.F32 R116, R8.reuse, R18, R116 ;  /* 0x000000120874723c */ /* 0x040fe20000001874 */
[----:B------:R-:W3:Y:S05]  /*1eed0*/  LDSM.16.MT88.4 R16, [R221+0xe800] ;  /* 0x00e80000dd10783b */ /* 0x000eea0000004200 */
[C---:B-----5:R-:W-:Y:S06]  /*1eee0*/  HMMA.16816.F32 R92, R8.reuse, R32, R92 ;  /* 0x00000020085c723c */ /* 0x060fec000000185c */
        /* <DEDUP_REMOVED lines=8> */
[C---:B------:R-:W-:Y:S01]  /*1ef70*/  HMMA.16816.F32 R108, R8.reuse, R12, R108 ;  /* 0x0000000c086c723c */ /* 0x040fe2000000186c */
[----:B------:R-:W-:Y:S01]  /*1ef80*/  F2FP.F16.F32.PACK_AB R26, R164, R163 ;  /* 0x000000a3a41a723e */ /* 0x000fe200000000ff */
[----:B------:R-:W-:Y:S01]  /*1ef90*/  FADD.FTZ R174, R174, R157 ;  /* 0x0000009daeae7221 */ /* 0x000fe20000010000 */
[----:B------:R-:W-:Y:S01]  /*1efa0*/  F2FP.F16.F32.PACK_AB R27, R162, R159 ;  /* 0x0000009fa21b723e */ /* 0x000fe200000000ff */
[----:B------:R-:W-:Y:S02]  /*1efb0*/  FADD.FTZ R166, R166, R161 ;  /* 0x000000a1a6a67221 */ /* 0x000fe40000010000 */
[----:B------:R-:W-:Y:S01]  /*1efc0*/  HMMA.16816.F32 R4, R8, R14, R4 ;  /* 0x0000000e0804723c */ /* 0x000fe20000001804 */
[----:B------:R-:W1:Y:S01]  /*1efd0*/  LDSM.16.MT88.4 R8, [R221+0x12800] ;  /* 0x01280000dd08783b */ /* 0x000e620000004200 */
[----:B------:R-:W-:-:S03]  /*1efe0*/  FADD.FTZ R3, R159, R174 ;  /* 0x000000ae9f037221 */ /* 0x000fc60000010000 */
[----:B------:R-:W5:Y:S01]  /*1eff0*/  LDSM.16.MT88.4 R12, [R220+0xe800] ;  /* 0x00e80000dc0c783b */ /* 0x000f620000004200 */
[----:B--2---:R-:W-:Y:S01]  /*1f000*/  HMMA.16816.F32 R128, R24, R28, R128 ;  /* 0x0000001c1880723c */ /* 0x004fe20000001880 */
[----:B------:R-:W-:-:S05]  /*1f010*/  FADD.FTZ R3, R162, R3 ;  /* 0x00000003a2037221 */ /* 0x000fca0000010000 */
[C---:B------:R-:W-:Y:S01]  /*1f020*/  HMMA.16816.F32 R124, R24.reuse, R30, R124 ;  /* 0x0000001e187c723c */ /* 0x040fe2000000187c */
[----:B------:R-:W2:Y:S05]  /*1f030*/  LDSM.16.MT88.4 R28, [R220+0x12800] ;  /* 0x01280000dc1c783b */ /* 0x000eaa0000004200 */
[C---:B----4-:R-:W-:Y:S06]  /*1f040*/  HMMA.16816.F32 R68, R24.reuse, R20, R68 ;  /* 0x000000141844723c */ /* 0x050fec0000001844 */
[C---:B------:R-:W-:Y:S01]  /*1f050*/  HMMA.16816.F32 R72, R24.reuse, R22, R72 ;  /* 0x000000161848723c */ /* 0x040fe20000001848 */
[----:B------:R-:W4:Y:S05]  /*1f060*/  LDSM.16.MT88.4 R20, [R224+0xf000] ;  /* 0x00f00000e014783b */ /* 0x000f2a0000004200 */
[C---:B---3--:R-:W-:Y:S06]  /*1f070*/  HMMA.16816.F32 R76, R24.reuse, R16, R76 ;  /* 0x00000010184c723c */ /* 0x048fec000000184c */
[C---:B------:R-:W-:Y:S01]  /*1f080*/  HMMA.16816.F32 R80, R24.reuse, R18, R80 ;  /* 0x000000121850723c */ /* 0x040fe20000001850 */
[----:B------:R-:W3:Y:S05]  /*1f090*/  LDSM.16.MT88.4 R16, [R222+0xf000] ;  /* 0x00f00000de10783b */ /* 0x000eea0000004200 */
[C---:B-1----:R-:W-:Y:S06]  /*1f0a0*/  HMMA.16816.F32 R104, R24.reuse, R8, R104 ;  /* 0x000000081868723c */ /* 0x042fec0000001868 */
[----:B------:R-:W-:Y:S01]  /*1f0b0*/  HMMA.16816.F32 R116, R24, R10, R116 ;  /* 0x0000000a1874723c */ /* 0x000fe20000001874 */
[----:B------:R-:W-:-:S02]  /*1f0c0*/  F2FP.F16.F32.PACK_AB R8, R167, R156 ;  /* 0x0000009ca708723e */ /* 0x000fc400000000ff */
[----:B------:R-:W-:Y:S01]  /*1f0d0*/  F2FP.F16.F32.PACK_AB R9, R165, R160 ;  /* 0x000000a0a509723e */ /* 0x000fe200000000ff */
[----:B------:R-:W-:Y:S02]  /*1f0e0*/  FADD.FTZ R160, R160, R3 ;  /* 0x00000003a0a07221 */ /* 0x000fe40000010000 */
[----:B-----5:R-:W-:Y:S01]  /*1f0f0*/  HMMA.16816.F32 R84, R24, R12, R84 ;  /* 0x0000000c1854723c */ /* 0x020fe20000001854 */
        /* <DEDUP_REMOVED lines=12> */
[C---:B------:R-:W-:Y:S06]  /*1f1c0*/  HMMA.16816.F32 R100, R24.reuse, R32, R100 ;  /* 0x000000201864723c */ /* 0x040fec0000001864 */
[C---:B------:R-:W-:Y:S01]  /*1f1d0*/  HMMA.16816.F32 R120, R24.reuse, R34, R120 ;  /* 0x000000221878723c */ /* 0x040fe20000001878 */
[----:B------:R-:W5:Y:S05]  /*1f1e0*/  LDSM.16.MT88.4 R32, [R220+0xf000] ;  /* 0x00f00000dc20783b */ /* 0x000f6a0000004200 */
[C---:B--2---:R-:W-:Y:S06]  /*1f1f0*/  HMMA.16816.F32 R108, R24.reuse, R28, R108 ;  /* 0x0000001c186c723c */ /* 0x044fec000000186c */
[----:B------:R-:W-:Y:S01]  /*1f200*/  HMMA.16816.F32 R4, R24, R30, R4 ;  /* 0x0000001e1804723c */ /* 0x000fe20000001804 */
[----:B------:R-:W-:Y:S04]  /*1f210*/  LDSM.16.MT88.4 R28, [R221+0x13000] ;  /* 0x01300000dd1c783b */ /* 0x000fe80000004200 */
[----:B------:R-:W-:Y:S01]  /*1f220*/  LDSM.16.MT88.4 R24, [R224+0xf800] ;  /* 0x00f80000e018783b */ /* 0x000fe20000004200 */
[C---:B----4-:R-:W-:Y:S06]  /*1f230*/  HMMA.16816.F32 R128, R8.reuse, R20, R128 ;  /* 0x000000140880723c */ /* 0x050fec0000001880 */
[C---:B------:R-:W-:Y:S01]  /*1f240*/  HMMA.16816.F32 R124, R8.reuse, R22, R124 ;  /* 0x00000016087c723c */ /* 0x040fe2000000187c */
[----:B------:R-:W2:Y:S05]  /*1f250*/  LDSM.16.MT88.4 R20, [R224+0x13000] ;  /* 0x01300000e014783b */ /* 0x000eaa0000004200 */
[C---:B---3--:R-:W-:Y:S06]  /*1f260*/  HMMA.16816.F32 R68, R8.reuse, R16, R68 ;  /* 0x000000100844723c */ /* 0x048fec0000001844 */
[C---:B------:R-:W-:Y:S01]  /*1f270*/  HMMA.16816.F32 R72, R8.reuse, R18, R72 ;  /* 0x000000120848723c */ /* 0x040fe20000001848 */
[----:B------:R-:W3:Y:S05]  /*1f280*/  LDSM.16.MT88.4 R16, [R220+0x13000] ;  /* 0x01300000dc10783b */ /* 0x000eea0000004200 */
[C---:B-1----:R-:W-:Y:S06]  /*1f290*/  HMMA.16816.F32 R76, R8.reuse, R12, R76 ;  /* 0x0000000c084c723c */ /* 0x042fec000000184c */
[C---:B------:R-:W-:Y:S01]  /*1f2a0*/  HMMA.16816.F32 R80, R8.reuse, R14, R80 ;  /* 0x0000000e0850723c */ /* 0x040fe20000001850 */
[----:B------:R-:W1:Y:S05]  /*1f2b0*/  LDSM.16.MT88.4 R12, [R222+0xf800] ;  /* 0x00f80000de0c783b */ /* 0x000e6a0000004200 */
[C---:B-----5:R-:W-:Y:S06]  /*1f2c0*/  HMMA.16816.F32 R84, R8.reuse, R32, R84 ;  /* 0x000000200854723c */ /* 0x060fec0000001854 */
[----:B------:R-:W-:Y:S01]  /*1f2d0*/  HMMA.16816.F32 R88, R8, R34, R88 ;  /* 0x000000220858723c */ /* 0x000fe20000001858 */
[-CC-:B------:R-:W-:Y:S01]  /*1f2e0*/  FFMA.FTZ R33, R60, R56.reuse, -R65.reuse ;  /* 0x000000383c217223 */ /* 0x180fe20000010841 */
[----:B------:R-:W-:-:S04]  /*1f2f0*/  FFMA.FTZ R32, R63, R56, -R65 ;  /* 0x000000383f207223 */ /* 0x000fc80000010841 */
[C---:B--2---:R-:W-:Y:S01]  /*1f300*/  HMMA.16816.F32 R92, R8.reuse, R20, R92 ;  /* 0x00000014085c723c */ /* 0x044fe2000000185c */
[----:B------:R-:W-:Y:S01]  /*1f310*/  FFMA.FTZ R35, R61, R56, -R65 ;  /* 0x000000383d237223 */ /* 0x000fe20000010841 */
[----:B------:R-:W2:Y:S04]  /*1f320*/  MUFU.EX2 R33, R33 ;  /* 0x0000002100217308 */ /* 0x000ea80000000800 */
[C---:B------:R-:W-:Y:S01]  /*1f330*/  HMMA.16816.F32 R96, R8.reuse, R22, R96 ;  /* 0x000000160860723c */ /* 0x040fe20000001860 */
[----:B------:R-:W4:Y:S03]  /*1f340*/  LDSM.16.MT88.4 R20, [R221+0xf800] ;  /* 0x00f80000dd14783b */ /* 0x000f260000004200 */
[----:B------:R-:W-:Y:S02]  /*1f350*/  MUFU.EX2 R32, R32 ;  /* 0x0000002000207308 */ /* 0x000fe40000000800 */
[C---:B------:R-:W-:Y:S06]  /*1f360*/  HMMA.16816.F32 R100, R8.reuse, R36, R100 ;  /* 0x000000240864723c */ /* 0x040fec0000001864 */
[----:B------:R-:W-:Y:S01]  /*1f370*/  HMMA.16816.F32 R120, R8, R38, R120 ;  /* 0x000000260878723c */ /* 0x000fe20000001878 */
[----:B------:R-:W5:Y:S01]  /*1f380*/  MUFU.EX2 R35, R35 ;  /* 0x0000002300237308 */ /* 0x000f620000000800 */
[----:B--2---:R-:W-:-:S04]  /*1f390*/  F2FP.F16.F32.PACK_AB R112, R33, R62 ;  /* 0x0000003e2170723e */ /* 0x004fc800000000ff */
[C---:B------:R-:W-:Y:S03]  /*1f3a0*/  HMMA.16816.F32 R104, R8.reuse, R28, R104 ;  /* 0x0000001c0868723c */ /* 0x040fe60000001868 */
[----:B------:R-:W2:Y:S03]  /*1f3b0*/  MUFU.EX2 R37, R52 ;  /* 0x0000003400257308 */ /* 0x000ea60000000800 */
[C---:B------:R-:W-:Y:S06]  /*1f3c0*/  HMMA.16816.F32 R116, R8.reuse, R30, R116 ;  /* 0x0000001e0874723c */ /* 0x040fec0000001874 */
[----:B---3--:R-:W-:Y:S01]  /*1f3d0*/  HMMA.16816.F32 R108, R8, R16, R108 ;  /* 0x00000010086c723c */ /* 0x008fe2000000186c */
[----:B-----5:R-:W-:-:S05]  /*1f3e0*/  F2FP.F16.F32.PACK_AB R114, R35, R32 ;  /* 0x000000202372723e */ /* 0x020fca00000000ff */
[----:B------:R-:W-:Y:S01]  /*1f3f0*/  HMMA.16816.F32 R4, R8, R18, R4 ;  /* 0x000000120804723c */ /* 0x000fe20000001804 */
[----:B------:R-:W3:Y:S01]  /*1f400*/  LDSM.16.MT88.4 R8, [R220+0xf800] ;  /* 0x00f80000dc08783b */ /* 0x000ee20000004200 */
[C---:B--2---:R-:W-:Y:S01]  /*1f410*/  F2FP.F16.F32.PACK_AB R115, R37.reuse, R132 ;  /* 0x000000842573723e */ /* 0x044fe200000000ff */
[----:B------:R-:W-:Y:S02]  /*1f420*/  FADD.FTZ R132, R132, R173 ;  /* 0x000000ad84847221 */ /* 0x000fe40000010000 */
[----:B------:R-:W2:Y:S02]  /*1f430*/  LDSM.16.MT88.4 R16, [R224+0x13800] ;  /* 0x01380000e010783b */ /* 0x000ea40000004200 */
[----:B------:R-:W-:Y:S02]  /*1f440*/  FADD.FTZ R248, R37, R132 ;  /* 0x0000008425f87221 */ /* 0x000fe40000010000 */
[C---:B-1----:R-:W-:Y:S06]  /*1f450*/  HMMA.16816.F32 R68, R112.reuse, R12, R68 ;  /* 0x0000000c7044723c */ /* 0x042fec0000001844 */
[C---:B------:R-:W-:Y:S01]  /*1f460*/  HMMA.16816.F32 R72, R112.reuse, R14, R72 ;  /* 0x0000000e7048723c */ /* 0x040fe20000001848 */
[----:B------:R-:W1:Y:S05]  /*1f470*/  LDSM.16.MT88.4 R12, [R222+0x13800] ;  /* 0x01380000de0c783b */ /* 0x000e6a0000004200 */
[C---:B------:R-:W-:Y:S06]  /*1f480*/  HMMA.16816.F32 R128, R112.reuse, R24, R128 ;  /* 0x000000187080723c */ /* 0x040fec0000001880 */
[C---:B------:R-:W-:Y:S06]  /*1f490*/  HMMA.16816.F32 R124, R112.reuse, R26, R124 ;  /* 0x0000001a707c723c */ /* 0x040fec000000187c */
[C---:B----4-:R-:W-:Y:S06]  /*1f4a0*/  HMMA.16816.F32 R76, R112.reuse, R20, R76 ;  /* 0x00000014704c723c */ /* 0x050fec000000184c */
[C---:B------:R-:W-:Y:S06]  /*1f4b0*/  HMMA.16816.F32 R80, R112.reuse, R22, R80 ;  /* 0x000000167050723c */ /* 0x040fec0000001850 */
[C---:B---3--:R-:W-:Y:S06]  /*1f4c0*/  HMMA.16816.F32 R84, R112.reuse, R8, R84 ;  /* 0x000000087054723c */ /* 0x048fec0000001854 */
[C---:B------:R-:W-:Y:S01]  /*1f4d0*/  HMMA.16816.F32 R88, R112.reuse, R10, R88 ;  /* 0x0000000a7058723c */ /* 0x040fe20000001858 */
[----:B------:R-:W3:Y:S05]  /*1f4e0*/  LDSM.16.MT88.4 R8, [R221+0x13800] ;  /* 0x01380000dd08783b */ /* 0x000eea0000004200 */
[C---:B--2---:R-:W-:Y:S06]  /*1f4f0*/  HMMA.16816.F32 R92, R112.reuse, R16, R92 ;  /* 0x00000010705c723c */ /* 0x044fec000000185c */
[C---:B------:R-:W-:Y:S01]  /*1f500*/  HMMA.16816.F32 R96, R112.reuse, R18, R96 ;  /* 0x000000127060723c */ /* 0x040fe20000001860 */
[----:B------:R-:W2:Y:S05]  /*1f510*/  LDSM.16.MT88.4 R16, [R220+0x13800] ;  /* 0x01380000dc10783b */ /* 0x000eaa0000004200 */
[C---:B-1----:R-:W-:Y:S06]  /*1f520*/  HMMA.16816.F32 R100, R112.reuse, R12, R100 ;  /* 0x0000000c7064723c */ /* 0x042fec0000001864 */
[C---:B------:R-:W-:Y:S06]  /*1f530*/  HMMA.16816.F32 R120, R112.reuse, R14, R120 ;  /* 0x0000000e7078723c */ /* 0x040fec0000001878 */
[C---:B---3--:R-:W-:Y:S06]  /*1f540*/  HMMA.16816.F32 R104, R112.reuse, R8, R104 ;  /* 0x000000087068723c */ /* 0x048fec0000001868 */
[----:B------:R-:W-:Y:S01]  /*1f550*/  HMMA.16816.F32 R116, R112, R10, R116 ;  /* 0x0000000a7074723c */ /* 0x000fe20000001874 */
[----:B------:R-:W-:-:S04]  /*1f560*/  FADD.FTZ R9, R163, R166 ;  /* 0x000000a6a3097221 */ /* 0x000fc80000010000 */
[----:B------:R-:W-:Y:S01]  /*1f570*/  FADD.FTZ R9, R164, R9 ;  /* 0x00000009a4097221 */ /* 0x000fe20000010000 */
[----:B--2---:R-:W-:Y:S03]  /*1f580*/  HMMA.16816.F32 R108, R112, R16, R108 ;  /* 0x00000010706c723c */ /* 0x004fe6000000186c */
[----:B------:R-:W-:-:S03]  /*1f590*/  FADD.FTZ R156, R156, R9 ;  /* 0x000000099c9c7221 */ /* 0x000fc60000010000 */
[----:B------:R-:W-:Y:S01]  /*1f5a0*/  HMMA.16816.F32 R112, R112, R18, R4 ;  /* 0x000000127070723c */ /* 0x000fe20000001804 */
[----:B------:R-:W-:-:S04]  /*1f5b0*/  FADD.FTZ R167, R167, R156 ;  /* 0x0000009ca7a77221 */ /* 0x000fc80000010000 */
[----:B------:R-:W-:-:S04]  /*1f5c0*/  FADD.FTZ R146, R146, R167 ;  /* 0x000000a792927221 */ /* 0x000fc80000010000 */
[----:B------:R-:W-:-:S04]  /*1f5d0*/  FADD.FTZ R169, R169, R146 ;  /* 0x00000092a9a97221 */ /* 0x000fc80000010000 */
[----:B------:R-:W-:-:S04]  /*1f5e0*/  FADD.FTZ R62, R62, R169 ;  /* 0x000000a93e3e7221 */ /* 0x000fc80000010000 */
[----:B------:R-:W-:-:S04]  /*1f5f0*/  FADD.FTZ R33, R33, R62 ;  /* 0x0000003e21217221 */ /* 0x000fc80000010000 */
[----:B------:R-:W-:-:S04]  /*1f600*/  FADD.FTZ R32, R32, R33 ;  /* 0x0000002120207221 */ /* 0x000fc80000010000 */
[----:B------:R-:W-:-:S07]  /*1f610*/  FADD.FTZ R249, R35, R32 ;  /* 0x0000002023f97221 */ /* 0x000fce0000010000 */
.L_x_1145:
[----:B------:R-:W-:-:S13]  /*1f620*/  ISETP.GE.AND P0, PT, R246, 0x1, PT ;  /* 0x00000001f600780c */ /* 0x000fda0003f06270 */
[----:B------:R-:W-:Y:S05]  /*1f630*/  @!P0 BRA `(.L_x_1154) ;  /* 0x0000004c00a48947 */ /* 0x000fea0003800000 */
[----:B------:R-:W-:Y:S02]  /*1f640*/  MOV R135, R0 ;  /* 0x0000000000877202 */ /* 0x000fe40000000f00 */
[----:B------:R-:W-:Y:S02]  /*1f650*/  MOV R3, R2 ;  /* 0x0000000200037202 */ /* 0x000fe40000000f00 */
.L_x_1163:
[----:B------:R-:W1:Y:S01]  /*1f660*/  LDC.64 R136, c[0x0][0x198] ;  /* 0x00006600ff887b82 */ /* 0x000e620000000a00 */
[----:B------:R-:W-:Y:S04]  /*1f670*/  DEPBAR.LE SB0, 0x0 ;  /* 0x000080000000791a */ /* 0x000fe80000000000 */
[----:B------:R-:W-:Y:S05]  /*1f680*/  WARPSYNC.ALL ;  /* 0x0000000000007948 */ /* 0x000fea0003800000 */
[----:B------:R-:W2:Y:S08]  /*1f690*/  LDC.64 R132, c[0x0][0x208] ;  /* 0x00008200ff847b82 */ /* 0x000eb00000000a00 */
[----:B------:R-:W-:Y:S01]  /*1f6a0*/  BAR.SYNC.DEFER_BLOCKING 0x0 ;  /* 0x0000000000007b1d */ /* 0x000fe20000010000 */
[----:B------:R-:W-:Y:S04]  /*1f6b0*/  ISETP.NE.U32.AND P0, PT, R244, RZ, PT ;  /* 0x000000fff400720c */ /* 0x000fe80003f05070 */
[----:B------:R-:W-:Y:S01]  /*1f6c0*/  ISETP.NE.AND.EX P0, PT, R245, RZ, PT, P0 ;  /* 0x000000fff500720c */ /* 0x000fe20003f05300 */
[----:B------:R-:W-:Y:S11]  /*1f6d0*/  BSSY B0, `(.L_x_1155) ;  /* 0x0000050000007945 */ /* 0x000ff60003800000 */
[----:B------:R-:W-:Y:S01]  /*1f6e0*/  @!UPT UIADD3 URZ, URZ, URZ, URZ ;  /* 0x0000003f3f3ff290 */ /* 0x000fe2000fffe03f */
[----:B------:R-:W-:Y:S05]  /*1f6f0*/  @!P0 BRA `(.L_x_1156) ;  /* 0x00000004001c8947 */ /* 0x000fea0003800000 */
[----:B------:R-:W-:Y:S01]  /*1f700*/  IMAD.SHL.U32 R10, R246, 0x80, RZ ;  /* 0x00000080f60a7824 */ /* 0x000fe200078e00ff */
[C---:B--2---:R-:W-:Y:S02]  /*1f710*/  R2UR UR4, R132.reuse ;  /* 0x00000000840472ca */ /* 0x044fe400000e0000 */
[C---:B------:R-:W-:Y:S02]  /*1f720*/  R2UR UR5, R133.reuse ;  /* 0x00000000850572ca */ /* 0x040fe400000e0000 */
[C---:B------:R-:W-:Y:S02]  /*1f730*/  R2UR UR10, R132.reuse ;  /* 0x00000000840a72ca */ /* 0x040fe400000e0000 */
[C---:B------:R-:W-:Y:S02]  /*1f740*/  R2UR UR11, R133.reuse ;  /* 0x00000000850b72ca */ /* 0x040fe400000e0000 */
[C---:B------:R-:W-:Y:S02]  /*1f750*/  R2UR UR12, R132.reuse ;  /* 0x00000000840c72ca */ /* 0x040fe400000e0000 */
[C---:B------:R-:W-:Y:S02]  /*1f760*/  R2UR UR13, R133.reuse ;  /* 0x00000000850d72ca */ /* 0x040fe400000e0000 */
[----:B------:R-:W-:Y:S02]  /*1f770*/  R2UR UR8, R132 ;  /* 0x00000000840872ca */ /* 0x000fe400000e0000 */
[----:B------:R-:W-:Y:S01]  /*1f780*/  R2UR UR9, R133 ;  /* 0x00000000850972ca */ /* 0x000fe200000e0000 */
[----:B-1----:R-:W2:Y:S11]  /*1f790*/  LD.E R9, desc[UR4][R136.64+0x170] ;  /* 0x0001700488097980 */ /* 0x002eb6000c101900 */
[----:B------:R-:W-:Y:S01]  /*1f7a0*/  @!UPT UIADD3 URZ, URZ, URZ, URZ ;  /* 0x0000003f3f3ff290 */ /* 0x000fe2000fffe03f */
[----:B------:R-:W3:Y:S01]  /*1f7b0*/  LD.E.64 R14, desc[UR8][R136.64+0x28] ;  /* 0x00002808880e7980 */ /* 0x000ee2000c101b00 */
[-C--:B--2---:R-:W-:Y:S02]  /*1f7c0*/  IABS R7, R9.reuse ;  /* 0x0000000900077213 */ /* 0x084fe40000000000 */
[-C--:B------:R-:W-:Y:S02]  /*1f7d0*/  IABS R5, R9.reuse ;  /* 0x0000000900057213 */ /* 0x080fe40000000000 */
[----:B------:R-:W1:Y:S03]  /*1f7e0*/  I2F.RP R4, R7 ;  /* 0x0000000700047306 */ /* 0x000e660000209400 */
[----:B------:R-:W-:Y:S07]  /*1f7f0*/  IMAD.MOV R5, RZ, RZ, -R5 ;  /* 0x000000ffff057224 */ /* 0x000fee00078e0a05 */
[----:B-1----:R-:W1:Y:S02]  /*1f800*/  MUFU.RCP R0, R4 ;  /* 0x0000000400007308 */ /* 0x002e640000001000 */
[----:B-1----:R-:W-:Y:S01]  /*1f810*/  VIADD R12, R0, 0xffffffe ;  /* 0x0ffffffe000c7836 */ /* 0x002fe20000000000 */
[----:B------:R-:W-:Y:S01]  /*1f820*/  IABS R4, R10 ;  /* 0x0000000a00047213 */ /* 0x000fe20000000000 */
[C---:B------:R-:W-:Y:S01]  /*1f830*/  VIADD R0, R10.reuse, 0xffffff80 ;  /* 0xffffff800a007836 */ /* 0x040fe20000000000 */
[----:B------:R-:W-:Y:S05]  /*1f840*/  LOP3.LUT R10, R10, R9, RZ, 0x3c, !PT ;  /* 0x000000090a0a7212 */ /* 0x000fea00078e3cff */
[----:B------:R-:W1:Y:S02]  /*1f850*/  F2I.FTZ.U32.TRUNC.NTZ R13, R12 ;  /* 0x0000000c000d7305 */ /* 0x000e64000021f000 */
[--C-:B-1----:R-:W-:Y:S02]  /*1f860*/  IMAD.MOV R2, RZ, RZ, -R13.reuse ;  /* 0x000000ffff027224 */ /* 0x102fe400078e0a0d */
[----:B------:R-:W-:Y:S02]  /*1f870*/  IMAD.MOV.U32 R12, RZ, RZ, RZ ;  /* 0x000000ffff0c7224 */ /* 0x000fe400078e00ff */
[----:B------:R-:W-:Y:S01]  /*1f880*/  IMAD R11, R2, R7, RZ ;  /* 0x00000007020b7224 */ /* 0x000fe200078e02ff */
[----:B------:R-:W-:Y:S02]  /*1f890*/  IABS R2, R0 ;  /* 0x0000000000027213 */ /* 0x000fe40000000000 */
[----:B------:R-:W-:Y:S01]  /*1f8a0*/  LOP3.LUT R0, R0, R9, RZ, 0x3c, !PT ;  /* 0x0000000900007212 */ /* 0x000fe200078e3cff */
[----:B------:R-:W-:Y:S02]  /*1f8b0*/  IMAD.HI.U32 R11, R13, R11, R12 ;  /* 0x0000000b0d0b7227 */ /* 0x000fe400078e000c */
[----:B------:R-:W2:Y:S01]  /*1f8c0*/  LD.E.64 R12, desc[UR4][R136.64+0x40] ;  /* 0x00004004880c7980 */ /* 0x000ea2000c101b00 */
[----:B------:R-:W-:Y:S03]  /*1f8d0*/  ISETP.GE.AND P0, PT, R0, RZ, PT ;  /* 0x000000ff0000720c */ /* 0x000fe60003f06270 */
[C---:B------:R-:W-:Y:S04]  /*1f8e0*/  IMAD.HI.U32 R6, R11.reuse, R2, RZ ;  /* 0x000000020b067227 */ /* 0x040fe800078e00ff */
[----:B------:R-:W-:Y:S04]  /*1f8f0*/  IMAD.HI.U32 R8, R11, R4, RZ ;  /* 0x000000040b087227 */ /* 0x000fe800078e00ff */
[-C--:B------:R-:W-:Y:S02]  /*1f900*/  IMAD R2, R6, R5.reuse, R2 ;  /* 0x0000000506027224 */ /* 0x080fe400078e0202 */
[----:B------:R-:W-:Y:S03]  /*1f910*/  IMAD R4, R8, R5, R4 ;  /* 0x0000000508047224 */ /* 0x000fe600078e0204 */
[C---:B------:R-:W-:Y:S02]  /*1f920*/  ISETP.GT.U32.AND P1, PT, R7.reuse, R2, PT ;  /* 0x000000020700720c */ /* 0x040fe40003f24070 */
[----:B------:R-:W-:Y:S11]  /*1f930*/  ISETP.GT.U32.AND P2, PT, R7, R4, PT ;  /* 0x000000040700720c */ /* 0x000ff60003f44070 */
[--C-:B------:R-:W-:Y:S02]  /*1f940*/  @!P1 IMAD.IADD R2, R2, 0x1, -R7.reuse ;  /* 0x0000000102029824 */ /* 0x100fe400078e0a07 */
[----:B------:R-:W-:Y:S01]  /*1f950*/  @!P2 IMAD.IADD R4, R4, 0x1, -R7 ;  /* 0x000000010404a824 */ /* 0x000fe200078e0a07 */
[----:B------:R-:W-:Y:S01]  /*1f960*/  @!P2 IADD3 R8, R8, 0x1, RZ ;  /* 0x000000010808a810 */ /* 0x000fe20007ffe0ff */
[----:B------:R-:W-:Y:S01]  /*1f970*/  @!P1 VIADD R6, R6, 0x1 ;  /* 0x0000000106069836 */ /* 0x000fe20000000000 */
[-C--:B------:R-:W-:Y:S02]  /*1f980*/  ISETP.GE.U32.AND P3, PT, R2, R7.reuse, PT ;  /* 0x000000070200720c */ /* 0x080fe40003f66070 */
[----:B------:R-:W-:Y:S02]  /*1f990*/  ISETP.GE.U32.AND P4, PT, R4, R7, PT ;  /* 0x000000070400720c */ /* 0x000fe40003f86070 */
[----:B------:R-:W-:Y:S02]  /*1f9a0*/  ISETP.GE.AND P1, PT, R10, RZ, PT ;  /* 0x000000ff0a00720c */ /* 0x000fe40003f26270 */
[----:B------:R-:W-:Y:S02]  /*1f9b0*/  ISETP.NE.AND P2, PT, R9, RZ, PT ;  /* 0x000000ff0900720c */ /* 0x000fe40003f45270 */
[----:B------:R-:W-:Y:S05]  /*1f9c0*/  LOP3.LUT R7, RZ, R9, RZ, 0x33, !PT ;  /* 0x00000009ff077212 */ /* 0x000fea00078e33ff */
[----:B------:R-:W-:Y:S02]  /*1f9d0*/  @P3 VIADD R6, R6, 0x1 ;  /* 0x0000000106063836 */ /* 0x000fe40000000000 */
[----:B------:R-:W-:Y:S02]  /*1f9e0*/  @P4 VIADD R8, R8, 0x1 ;  /* 0x0000000108084836 */ /* 0x000fe40000000000 */
[----:B------:R-:W-:Y:S02]  /*1f9f0*/  @!P0 IMAD.MOV R6, RZ, RZ, -R6 ;  /* 0x000000ffff068224 */ /* 0x000fe400078e0a06 */
        /* <DEDUP_REMOVED lines=8> */
[----:B------:R-:W4:Y:S04]  /*1fa80*/  LD.E R0, desc[UR10][R18.64] ;  /* 0x0000000a12007980 */ /* 0x000f28000c101900 */
[----:B------:R-:W-:Y:S01]  /*1fa90*/  IMAD R9, R9, R2, -0x80 ;  /* 0xffffff8009097424 */ /* 0x000fe200078e0202 */
[----:B------:R-:W4:Y:S04]  /*1faa0*/  LD.E R5, desc[UR12][R16.64] ;  /* 0x0000000c10057980 */ /* 0x000f28000c101900 */
[----:B------:R-:W-:Y:S01]  /*1fab0*/  SHF.R.S32.HI R7, RZ, 0x1f, R9 ;  /* 0x0000001fff077819 */ /* 0x000fe20000011409 */
[-C--:B--2---:R-:W-:Y:S02]  /*1fac0*/  IMAD R2, R13, R9.reuse, RZ ;  /* 0x000000090d027224 */ /* 0x084fe400078e02ff */
[C---:B------:R-:W-:Y:S04]  /*1fad0*/  IMAD.WIDE.U32 R8, R12.reuse, R9, RZ ;  /* 0x000000090c087225 */ /* 0x040fe800078e00ff */
[----:B------:R-:W-:Y:S04]  /*1fae0*/  IMAD R2, R12, R7, R2 ;  /* 0x000000070c027224 */ /* 0x000fe800078e0202 */
[----:B------:R-:W-:Y:S02]  /*1faf0*/  IMAD.IADD R9, R9, 0x1, R2 ;  /* 0x0000000109097824 */ /* 0x000fe400078e0202 */
[----:B----4-:R-:W-:Y:S04]  /*1fb00*/  IMAD.IADD R5, R0, 0x1, -R5 ;  /* 0x0000000100057824 */ /* 0x010fe800078e0a05 */
[----:B---3--:R-:W-:Y:S01]  /*1fb10*/  IMAD R7, R15, R5, RZ ;  /* 0x000000050f077224 */ /* 0x008fe200078e02ff */
[----:B------:R-:W-:Y:S01]  /*1fb20*/  SHF.R.S32.HI R0, RZ, 0x1f, R5 ;  /* 0x0000001fff007819 */ /* 0x000fe20000011405 */
[----:B------:R-:W-:Y:S04]  /*1fb30*/  IMAD.WIDE.U32 R8, R5, R14, R8 ;  /* 0x0000000e05087225 */ /* 0x000fe800078e0008 */
[----:B------:R-:W-:Y:S04]  /*1fb40*/  IMAD R7, R14, R0, R7 ;  /* 0x000000000e077224 */ /* 0x000fe800078e0207 */
[----:B------:R-:W-:Y:S01]  /*1fb50*/  IMAD.IADD R5, R9, 0x1, R7 ;  /* 0x0000000109057824 */ /* 0x000fe200078e0207 */
[----:B------:R-:W-:Y:S05]  /*1fb60*/  BRA `(.L_x_1157) ;  /* 0x0000000000187947 */ /* 0x000fea0003800000 */
.L_x_1156:
[----:B--2---:R-:W-:Y:S02]  /*1fb70*/  R2UR UR4, R132 ;  /* 0x00000000840472ca */ /* 0x004fe400000e0000 */
[----:B------:R-:W-:Y:S11]  /*1fb80*/  R2UR UR5, R133 ;  /* 0x00000000850572ca */ /* 0x000ff600000e0000 */
[----:B------:R-:W-:Y:S02]  /*1fb90*/  @!UPT UIADD3 URZ, URZ, URZ, URZ ;  /* 0x0000003f3f3ff290 */ /* 0x000fe4000fffe03f */
[----:B-1----:R-:W2:Y:S02]  /*1fba0*/  LD.E R8, desc[UR4][R136.64+0x40] ;  /* 0x0000400488087980 */ /* 0x002ea4000c101900 */
[----:B--2---:R-:W-:Y:S05]  /*1fbb0*/  IMAD.U32 R8, R8, -0x80, RZ ;  /* 0xffffff8008087824 */ /* 0x004fea00078e00ff */
[----:B------:R-:W-:Y:S02]  /*1fbc0*/  SHF.R.S32.HI R5, RZ, 0x1f, R8 ;  /* 0x0000001fff057819 */ /* 0x000fe40000011408 */
.L_x_1157:
[----:B------:R-:W-:Y:S05]  /*1fbd0*/  BSYNC B0 ;  /* 0x0000000000007941 */ /* 0x000fea0003800000 */
.L_x_1155:
[C---:B------:R-:W-:Y:S01]  /*1fbe0*/  LOP3.LUT P3, RZ, R247.reuse, 0x1, RZ, 0xc0, !PT ;  /* 0x00000001f7ff7812 */ /* 0x040fe2000786c0ff */
[----:B------:R-:W-:Y:S01]  /*1fbf0*/  BSSY B1, `(.L_x_1158) ;  /* 0x0000250000017945 */ /* 0x000fe20003800000 */
[----:B------:R-:W-:Y:S02]  /*1fc00*/  LOP3.LUT P2, RZ, R247, 0x2, RZ, 0xc0, !PT ;  /* 0x00000002f7ff7812 */ /* 0x000fe4000784c0ff */
[CC--:B------:R-:W-:Y:S02]  /*1fc10*/  LEA R138, P1, R8.reuse, R152.reuse, 0x1 ;  /* 0x00000098088a7211 */ /* 0x0c0fe400078208ff */
[C---:B------:R-:W-:Y:S02]  /*1fc20*/  IADD3 R7, P0, R8.reuse, R231, RZ ;  /* 0x000000e708077210 */ /* 0x040fe40007f1e0ff */
[----:B------:R-:W-:Y:S03]  /*1fc30*/  LEA.HI.X R139, R8, R153, R5, 0x1, P1 ;  /* 0x00000099088b7211 */ /* 0x000fe600008f0c05 */
[----:B------:R-:W-:Y:S01]  /*1fc40*/  IMAD.X R2, R5, 0x1, R232, P0 ;  /* 0x0000000105027824 */ /* 0x000fe200000e06e8 */
[----:B------:R-:W-:Y:S02]  /*1fc50*/  IADD3 R5, P1, R7, R231, RZ ;  /* 0x000000e707057210 */ /* 0x000fe40007f3e0ff */
[C---:B------:R-:W-:Y:S02]  /*1fc60*/  @P3 R2UR UR8, R132.reuse ;  /* 0x00000000840832ca */ /* 0x040fe400000e0000 */
[C---:B------:R-:W-:Y:S02]  /*1fc70*/  @P3 R2UR UR9, R133.reuse ;  /* 0x00000000850932ca */ /* 0x040fe400000e0000 */
[C---:B------:R-:W-:Y:S02]  /*1fc80*/  @P2 R2UR UR4, R132.reuse ;  /* 0x00000000840422ca */ /* 0x040fe400000e0000 */
[----:B------:R-:W-:Y:S02]  /*1fc90*/  @P2 R2UR UR5, R133 ;  /* 0x00000000850522ca */ /* 0x000fe400000e0000 */
[CC--:B------:R-:W-:Y:S02]  /*1fca0*/  @P3 LEA R22, P4, R7.reuse, R152.reuse, 0x1 ;  /* 0x0000009807163211 */ /* 0x0c0fe400078808ff */
[C---:B------:R-:W-:Y:S02]  /*1fcb0*/  @P2 R2UR UR12, R132.reuse ;  /* 0x00000000840c22ca */ /* 0x040fe400000e0000 */
[-CC-:B------:R-:W-:Y:S02]  /*1fcc0*/  @P3 LEA.HI.X R23, R7, R153.reuse, R2.reuse, 0x1, P4 ;  /* 0x0000009907173211 */ /* 0x180fe400020f0c02 */
[----:B------:R-:W-:Y:S01]  /*1fcd0*/  @P2 R2UR UR13, R133 ;  /* 0x00000000850d22ca */ /* 0x000fe200000e0000 */
[----:B------:R-:W-:Y:S01]  /*1fce0*/  @!PT LDS RZ, [RZ] ;  /* 0x00000000fffff984 */ /* 0x000fe20000000800 */
[----:B------:R-:W-:Y:S01]  /*1fcf0*/  @!PT LDS RZ, [RZ] ;  /* 0x00000000fffff984 */ /* 0x000fe20000000800 */
[----:B------:R-:W-:Y:S01]  /*1fd00*/  @!PT LDS RZ, [RZ] ;  /* 0x00000000fffff984 */ /* 0x000fe20000000800 */
[----:B------:R-:W-:Y:S01]  /*1fd10*/  @P3 LDGSTS.E.BYPASS.LTC128B.128 [R243+0xc000], desc[UR8][R138.64] ;  /* 0x0c0000008af33fae */ /* 0x000fe2000b901d48 */
[CC--:B------:R-:W-:Y:S02]  /*1fd20*/  @P2 LEA R12, P0, R7.reuse, R152.reuse, 0x1 ;  /* 0x00000098070c2211 */ /* 0x0c0fe400078008ff */
[----:B------:R-:W-:Y:S01]  /*1fd30*/  @P3 R2UR UR10, R132 ;  /* 0x00000000840a32ca */ /* 0x000fe200000e0000 */
[----:B------:R-:W-:Y:S01]  /*1fd40*/  @!P3 STS.128 [R243+0xc000], RZ ;  /* 0x00c000fff300b388 */ /* 0x000fe20000000c00 */
[-C--:B------:R-:W-:Y:S01]  /*1fd50*/  @P2 LEA.HI.X R13, R7, R153.reuse, R2, 0x1, P0 ;  /* 0x00000099070d2211 */ /* 0x080fe200000f0c02 */
[----:B------:R-:W-:Y:S01]  /*1fd60*/  IMAD.X R2, R2, 0x1, R232, P1 ;  /* 0x0000000102027824 */ /* 0x000fe200008e06e8 */
[C---:B------:R-:W-:Y:S01]  /*1fd70*/  @P3 R2UR UR11, R133.reuse ;  /* 0x00000000850b32ca */ /* 0x040fe200000e0000 */
[----:B------:R-:W-:Y:S01]  /*1fd80*/  @!PT LDS RZ, [RZ] ;  /* 0x00000000fffff984 */ /* 0x000fe20000000800 */
[----:B------:R-:W-:Y:S01]  /*1fd90*/  @!PT LDS RZ, [RZ] ;  /* 0x00000000fffff984 */ /* 0x000fe20000000800 */
[----:B------:R-:W-:Y:S01]  /*1fda0*/  @!PT LDS RZ, [RZ] ;  /* 0x00000000fffff984 */ /* 0x000fe20000000800 */
[----:B------:R-:W-:Y:S01]  /*1fdb0*/  @P2 LDGSTS.E.BYPASS.LTC128B.128 [R243+0x10000], desc[UR4][R138.64+0x80] ;  /* 0x100000808af32fae */ /* 0x000fe2000b901d44 */
[C---:B------:R-:W-:Y:S02]  /*1fdc0*/  @P3 R2UR UR4, R132.reuse ;  /* 0x00000000840432ca */ /* 0x040fe400000e0000 */
[----:B------:R-:W-:Y:S01]  /*1fdd0*/  @P3 R2UR UR5, R133 ;  /* 0x00000000850532ca */ /* 0x000fe200000e0000 */
[----:B------:R-:W-:Y:S01]  /*1fde0*/  @!P2 STS.128 [R243+0x10000], RZ ;  /* 0x010000fff300a388 */ /* 0x000fe20000000c00 */
[CC--:B------:R-:W-:Y:S02]  /*1fdf0*/  @P3 LEA R16, P4, R5.reuse, R152.reuse, 0x1 ;  /* 0x0000009805103211 */ /* 0x0c0fe400078808ff */
[----:B------:R-:W-:Y:S02]  /*1fe00*/  @P2 R2UR UR8, R132 ;  /* 0x00000000840822ca */ /* 0x000fe400000e0000 */
[--C-:B------:R-:W-:Y:S02]  /*1fe10*/  @P3 LEA.HI.X R17, R5, R153, R2.reuse, 0x1, P4 ;  /* 0x0000009905113211 */ /* 0x100fe400020f0c02 */
[----:B------:R-:W-:Y:S02]  /*1fe20*/  @P2 R2UR UR9, R133 ;  /* 0x00000000850922ca */ /* 0x000fe400000e0000 */
[CC--:B------:R-:W-:Y:S02]  /*1fe30*/  @P2 LEA R10, P0, R5.reuse, R152.reuse, 0x1 ;  /* 0x00000098050a2211 */ /* 0x0c0fe400078008ff */
[C---:B------:R-:W-:Y:S01]  /*1fe40*/  IADD3 R7, P1, R5.reuse, R231, RZ ;  /* 0x000000e705077210 */ /* 0x040fe20007f3e0ff */
[----:B------:R-:W-:Y:S01]  /*1fe50*/  @!PT LDS RZ, [RZ] ;  /* 0x00000000fffff984 */ /* 0x000fe20000000800 */
[----:B------:R-:W-:Y:S01]  /*1fe60*/  @!PT LDS RZ, [RZ] ;  /* 0x00000000fffff984 */ /* 0x000fe20000000800 */
[----:B------:R-:W-:Y:S01]  /*1fe70*/  @!PT LDS RZ, [RZ] ;  /* 0x00000000fffff984 */ /* 0x000fe20000000800 */
[----:B------:R1:W-:Y:S01]  /*1fe80*/  @P3 LDGSTS.E.BYPASS.LTC128B.128 [R243+0xc800], desc[UR4][R22.64] ;  /* 0x0c80000016f33fae */ /* 0x0003e2000b901d44 */
[----:B------:R-:W-:Y:S02]  /*1fe90*/  @P2 LEA.HI.X R11, R5, R153, R2, 0x1, P0 ;  /* 0x00000099050b2211 */ /* 0x000fe400000f0c02 */
[CC--:B------:R-:W-:Y:S01]  /*1fea0*/  @P3 LEA R14, P4, R7.reuse, R152.reuse, 0x1 ;  /* 0x00000098070e3211 */ /* 0x0c0fe200078808ff */
[----:B------:R-:W-:Y:S01]  /*1feb0*/  @!P3 STS.128 [R243+0xc800], RZ ;  /* 0x00c800fff300b388 */ /* 0x000fe20000000c00 */
[----:B------:R-:W-:Y:S01]  /*1fec0*/  IMAD.X R2, R2, 0x1, R232, P1 ;  /* 0x0000000102027824 */ /* 0x000fe200008e06e8 */
[CC--:B------:R-:W-:Y:S02]  /*1fed0*/  @P2 LEA R8, P0, R7.reuse, R152.reuse, 0x1 ;  /* 0x0000009807082211 */ /* 0x0c0fe400078008ff */
[----:B------:R-:W-:Y:S01]  /*1fee0*/  @!PT LDS RZ, [RZ] ;  /* 0x00000000fffff984 */ /* 0x000fe20000000800 */
[----:B------:R-:W-:Y:S01]  /*1fef0*/  @!PT LDS RZ, [RZ] ;  /* 0x00000000fffff984 */ /* 0x000fe20000000800 */
[----:B------:R-:W-:Y:S01]  /*1ff00*/  @!PT LDS RZ, [RZ] ;  /* 0x00000000fffff984 */ /* 0x000fe20000000800 */
[----:B------:R-:W-:Y:S01]  /*1ff10*/  @P2 LDGSTS.E.BYPASS.LTC128B.128 [R243+0x10800], desc[UR12][R12.64+0x80] ;  /* 0x108000800cf32fae */ /* 0x000fe2000b901d4c */
[C---:B------:R-:W-:Y:S02]  /*1ff20*/  IADD3 R5, P1, R7.reuse, R231, RZ ;  /* 0x000000e707057210 */ /* 0x040fe40007f3e0ff */
[CCC-:B------:R-:W-:Y:S01]  /*1ff30*/  @P3 LEA.HI.X R15, R7.reuse, R153.reuse, R2.reuse, 0x1, P4 ;  /* 0x00000099070f3211 */ /* 0x1c0fe200020f0c02 */
        /* <DEDUP_REMOVED lines=8> */
[CC--:B------:R-:W-:Y:S02]  /*1ffc0*/  @P2 LEA R18, P0, R5.reuse, R152.reuse, 0x1 ;  /* 0x0000009805122211 */ /* 0x0c0fe400078008ff */
[C-C-:B------:R-:W-:Y:S01]  /*1ffd0*/  @P3 LEA.HI.X R21, R5.reuse, R153, R2.reuse, 0x1, P4 ;  /* 0x0000009905153211 */ /* 0x140fe200020f0c02 */
[----:B------:R-:W-:Y:S01]  /*1ffe0*/  @!P3 STS.128 [R243+0xd000], RZ ;  /* 0x00d000fff300b388 */ /* 0x000fe20000000c00 */
[C---:B------:R-:W-:Y:S02]  /*1fff0*/  IADD3 R7, P1, R5.reuse, R231, RZ ;  /* 0x000000e705077210 */ /* 0x040fe40007f3e0ff */
[-C--:B------:R-:W-:Y:S01]  /*20000*/  @P2 LEA.HI.X R19, R5, R153.reuse, R2, 0x1, P0 ;  /* 0x0000009905132211 */ /* 0x080fe200000f0c02 */
[----:B------:R-:W-:Y:S01]  /*20010*/  @!PT LDS RZ, [RZ] ;  /* 0x00000000fffff984 */ /* 0x000fe20000000800 */
[----:B------:R-:W-:Y:S01]  /*20020*/  @!PT LDS RZ, [RZ] ;  /* 0x00000000fffff984 */ /* 0x000fe20000000800 */
[----:B------:R-:W-:Y:S01]  /*20030*/  @!PT LDS RZ, [RZ] ;  /* 0x00000000fffff984 */ /* 0x000fe20000000800 */
[----:B------:R-:W-:Y:S01]  /*20040*/  @P2 LDGSTS.E.BYPASS.LTC128B.128 [R243+0x11000], desc[UR8][R10.64+0x80] ;  /* 0x110000800af32fae */ /* 0x000fe2000b901d48 */
[----:B------:R-:W-:Y:S01]  /*20050*/  @P2 R2UR UR14, R132 ;  /* 0x00000000840e22ca */ /* 0x000fe200000e0000 */
[----:B------:R-:W-:Y:S01]  /*20060*/  IMAD.X R2, R2, 0x1, R232, P1 ;  /* 0x0000000102027824 */ /* 0x000fe200008e06e8 */
[-C--:B-1----:R-:W-:Y:S01]  /*20070*/  @P3 LEA R22, P4, R7, R152.reuse, 0x1 ;  /* 0x0000009807163211 */ /* 0x082fe200078808ff */
[----:B------:R-:W-:Y:S01]  /*20080*/  @!P2 STS.128 [R243+0x11000], RZ ;  /* 0x011000fff300a388 */ /* 0x000fe20000000c00 */
[----:B------:R-:W-:Y:S02]  /*20090*/  @P2 R2UR UR15, R133 ;  /* 0x00000000850f22ca */ /* 0x000fe400000e0000 */
[C-C-:B------:R-:W-:Y:S01]  /*200a0*/  @P3 LEA.HI.X R23, R7.reuse, R153, R2.reuse, 0x1, P4 ;  /* 0x0000009907173211 */ /* 0x140fe200020f0c02 */
[----:B------:R-:W-:Y:S01]  /*200b0*/  @!PT LDS RZ, [RZ] ;  /* 0x00000000fffff984 */ /* 0x000fe20000000800 */
[----:B------:R-:W-:Y:S01]  /*200c0*/  @!PT LDS RZ, [RZ] ;  /* 0x00000000fffff984 */ /* 0x000fe20000000800 */
[----:B------:R-:W-:Y:S01]  /*200d0*/  @!PT LDS RZ, [RZ] ;  /* 0x00000000fffff984 */ /* 0x000fe20000000800 */
[----:B------:R-:W-:Y:S01]  /*200e0*/  @P3 LDGSTS.E.BYPASS.LTC128B.128 [R243+0xd800], desc[UR4][R14.64] ;  /* 0x0d8000000ef33fae */ /* 0x000fe2000b901d44 */
[CC--:B------:R-:W-:Y:S02]  /*200f0*/  @P2 LEA R6, P1, R7.reuse, R152.reuse, 0x1 ;  /* 0x0000009807062211 */ /* 0x0c0fe400078208ff */
[C---:B------:R-:W-:Y:S01]  /*20100*/  IADD3 R5, P0, R7.reuse, R231, RZ ;  /* 0x000000e707057210 */ /* 0x040fe20007f1e0ff */
[----:B------:R-:W-:Y:S01]  /*20110*/  @!P3 STS.128 [R243+0xd800], RZ ;  /* 0x00d800fff300b388 */ /* 0x000fe20000000c00 */
[-C--:B------:R-:W-:Y:S02]  /*20120*/  @P2 LEA.HI.X R7, R7, R153.reuse, R2, 0x1, P1 ;  /* 0x0000009907072211 */ /* 0x080fe400008f0c02 */
[-C--:B------:R-:W-:Y:S01]  /*20130*/  @P3 LEA R24, P6, R5, R152.reuse, 0x1 ;  /* 0x0000009805183211 */ /* 0x080fe200078c08ff */
[----:B------:R-:W-:Y:S01]  /*20140*/  @!PT LDS RZ, [RZ] ;  /* 0x00000000fffff984 */ /* 0x000fe20000000800 */
[----:B------:R-:W-:Y:S01]  /*20150*/  @!PT LDS RZ, [RZ] ;  /* 0x00000000fffff984 */ /* 0x000fe20000000800 */
[----:B------:R-:W-:Y:S01]  /*20160*/  @!PT LDS RZ, [RZ] ;  /* 0x00000000fffff984 */ /* 0x000fe20000000800 */
[----:B------:R1:W-:Y:S01]  /*20170*/  @P2 LDGSTS.E.BYPASS.LTC128B.128 [R243+0x11800], desc[UR12][R8.64+0x80] ;  /* 0x1180008008f32fae */ /* 0x0003e2000b901d4c */
[----:B------:R-:W-:Y:S01]  /*20180*/  @P3 R2UR UR12, R132 ;  /* 0x00000000840c32ca */ /* 0x000fe200000e0000 */
[----:B------:R-:W-:Y:S01]  /*20190*/  IMAD.X R2, R2, 0x1, R232, P0 ;  /* 0x0000000102027824 */ /* 0x000fe200000e06e8 */
[----:B------:R-:W-:Y:S01]  /*201a0*/  @P3 R2UR UR13, R133 ;  /* 0x00000000850d32ca */ /* 0x000fe200000e0000 */
[----:B------:R-:W-:Y:S01]  /*201b0*/  @!P2 STS.128 [R243+0x11800], RZ ;  /* 0x011800fff300a388 */ /* 0x000fe20000000c00 */
[CC--:B------:R-:W-:Y:S02]  /*201c0*/  @P2 LEA R28, P1, R5.reuse, R152.reuse, 0x1 ;  /* 0x00000098051c2211 */ /* 0x0c0fe400078208ff */
[--C-:B------:R-:W-:Y:S01]  /*201d0*/  @P3 LEA.HI.X R25, R5, R153, R2.reuse, 0x1, P6 ;  /* 0x0000009905193211 */ /* 0x100fe200030f0c02 */
[----:B------:R-:W-:Y:S01]  /*201e0*/  @!PT LDS RZ, [RZ] ;  /* 0x00000000fffff984 */ /* 0x000fe20000000800 */
[----:B------:R-:W-:Y:S01]  /*201f0*/  @!PT LDS RZ, [RZ] ;  /* 0x00000000fffff984 */ /* 0x000fe20000000800 */
[----:B------:R-:W-:Y:S01]  /*20200*/  @!PT LDS RZ, [RZ] ;  /* 0x00000000fffff984 */ /* 0x000fe20000000800 */
[----:B------:R-:W-:Y:S01]  /*20210*/  @P3 LDGSTS.E.BYPASS.LTC128B.128 [R243+0xe000], desc[UR10][R20.64] ;  /* 0x0e00000014f33fae */ /* 0x000fe2000b901d4a */
[C---:B------:R-:W-:Y:S02]  /*20220*/  @P2 R2UR UR10, R132.reuse ;  /* 0x00000000840a22ca */ /* 0x040fe400000e0000 */
[----:B------:R-:W-:Y:S01]  /*20230*/  @P2 R2UR UR11, R133 ;  /* 0x00000000850b22ca */ /* 0x000fe200000e0000 */
[----:B------:R-:W-:Y:S01]  /*20240*/  @!P3 STS.128 [R243+0xe000], RZ ;  /* 0x00e000fff300b388 */ /* 0x000fe20000000c00 */
[C---:B------:R-:W-:Y:S02]  /*20250*/  IADD3 R0, P5, R5.reuse, R231, RZ ;  /* 0x000000e705007210 */ /* 0x040fe40007fbe0ff */
[-C--:B------:R-:W-:Y:S01]  /*20260*/  @P2 LEA.HI.X R29, R5, R153.reuse, R2, 0x1, P1 ;  /* 0x00000099051d2211 */ /* 0x080fe200008f0c02 */
[----:B------:R-:W-:Y:S01]  /*20270*/  @!PT LDS RZ, [RZ] ;  /* 0x00000000fffff984 */ /* 0x000fe20000000800 */
[----:B------:R-:W-:Y:S01]  /*20280*/  @!PT LDS RZ, [RZ] ;  /* 0x00000000fffff984 */ /* 0x000fe20000000800 */
[----:B------:R-:W-:Y:S01]  /*20290*/  @!PT LDS RZ, [RZ] ;  /* 0x00000000fffff984 */ /* 0x000fe20000000800 */
[----:B------:R2:W-:Y:S01]  /*202a0*/  @P2 LDGSTS.E.BYPASS.LTC128B.128 [R243+0x12000], desc[UR8][R18.64+0x80] ;  /* 0x1200008012f32fae */ /* 0x0005e2000b901d48 */
[----:B------:R-:W-:Y:S01]  /*202b0*/  @P3 R2UR UR8, R132 ;  /* 0x00000000840832ca */ /* 0x000fe200000e0000 */
[----:B------:R-:W-:Y:S01]  /*202c0*/  IMAD.X R4, R2, 0x1, R232, P5 ;  /* 0x0000000102047824 */ /* 0x000fe200028e06e8 */
[C---:B------:R-:W-:Y:S01]  /*202d0*/  @P3 R2UR UR9, R133.reuse ;  /* 0x00000000850932ca */ /* 0x040fe200000e0000 */
[----:B------:R-:W-:Y:S01]  /*202e0*/  @!P2 STS.128 [R243+0x12000], RZ ;  /* 0x012000fff300a388 */ /* 0x000fe20000000c00 */
[CC--:B------:R-:W-:Y:S02]  /*202f0*/  @P3 LEA R30, P4, R0.reuse, R152.reuse, 0x1 ;  /* 0x00000098001e3211 */ /* 0x0c0fe400078808ff */
[C---:B------:R-:W-:Y:S01]  /*20300*/  @P2 LEA R36, P0, R0.reuse, R152, 0x1 ;  /* 0x0000009800242211 */ /* 0x040fe200078008ff */
[----:B------:R-:W-:Y:S01]  /*20310*/  @!PT LDS RZ, [RZ] ;  /* 0x00000000fffff984 */ /* 0x000fe20000000800 */
[----:B------:R-:W-:Y:S01]  /*20320*/  @!PT LDS RZ, [RZ] ;  /* 0x00000000fffff984 */ /* 0x000fe20000000800 */
[----:B------:R-:W-:Y:S01]  /*20330*/  @!PT LDS RZ, [RZ] ;  /* 0x00000000fffff984 */ /* 0x000fe20000000800 */
[----:B------:R-:W-:Y:S01]  /*20340*/  @P3 LDGSTS.E.BYPASS.LTC128B.128 [R243+0xe800], desc[UR4][R22.64] ;  /* 0x0e80000016f33fae */ /* 0x000fe2000b901d44 */
[-CC-:B------:R-:W-:Y:S02]  /*20350*/  @P3 LEA.HI.X R31, R0, R153.reuse, R4.reuse, 0x1, P4 ;  /* 0x00000099001f3211 */ /* 0x180fe400020f0c04 */
[----:B------:R-:W-:Y:S01]  /*20360*/  @P2 R2UR UR4, R132 ;  /* 0x00000000840422ca */ /* 0x000fe200000e0000 */
[----:B------:R-:W-:Y:S01]  /*20370*/  @!P3 STS.128 [R243+0xe800], RZ ;  /* 0x00e800fff300b388 */ /* 0x000fe20000000c00 */
[----:B------:R-:W-:Y:S02]  /*20380*/  @P2 R2UR UR5, R133 ;  /* 0x00000000850522ca */ /* 0x000fe400000e0000 */
[----:B------:R-:W-:Y:S01]  /*20390*/  @P2 LEA.HI.X R37, R0, R153, R4, 0x1, P0 ;  /* 0x0000009900252211 */ /* 0x000fe200000f0c04 */
[----:B------:R-:W-:Y:S01]  /*203a0*/  @!PT LDS RZ, [RZ] ;  /* 0x00000000fffff984 */ /* 0x000fe20000000800 */
[----:B------:R-:W-:Y:S01]  /*203b0*/  @!PT LDS RZ, [RZ] ;  /* 0x00000000fffff984 */ /* 0x000fe20000000800 */
[----:B------:R-:W-:Y:S01]  /*203c0*/  @!PT LDS RZ, [RZ] ;  /* 0x00000000fffff984 */ /* 0x000fe20000000800 */
[----:B------:R-:W-:Y:S01]  /*203d0*/  @P2 LDGSTS.E.BYPASS.LTC128B.128 [R243+0x12800], desc[UR14][R6.64+0x80] ;  /* 0x1280008006f32fae */ /* 0x000fe2000b901d4e */
[----:B------:R-:W-:Y:S03]  /*203e0*/  ISETP.GE.AND P0, PT, R246, 0x2, PT ;  /* 0x00000002f600780c */ /* 0x000fe60003f06270 */
        /* <DEDUP_REMOVED lines=19> */
[----:B------:R5:W-:Y:S04]  /*20520*/  @P2 LDGSTS.E.BYPASS.LTC128B.128 [R243+0x13800], desc[UR4][R36.64+0x80] ;  /* 0x1380008024f32fae */ /* 0x000be8000b901d44 */
[----:B------:R-:W-:Y:S04]  /*20530*/  @!P2 STS.128 [R243+0x13800], RZ ;  /* 0x013800fff300a388 */ /* 0x000fe80000000c00 */
[----:B------:R-:W-:Y:S04]  /*20540*/  LDSM.16.M88.4 R64, [R230] ;  /* 0x00000000e640783b */ /* 0x000fe80000000200 */
[----:B-1----:R-:W1:Y:S04]  /*20550*/  LDSM.16.M88.4 R8, [R229+0x4000] ;  /* 0x00400000e508783b */ /* 0x002e680000000200 */
[----:B--2---:R-:W2:Y:S04]  /*20560*/  LDSM.16.M88.4 R16, [R229+0x4800] ;  /* 0x00480000e510783b */ /* 0x004ea80000000200 */
[----:B---3--:R-:W3:Y:S04]  /*20570*/  LDSM.16.M88.4 R24, [R229+0x5000] ;  /* 0x00500000e518783b */ /* 0x008ee80000000200 */
[----:B------:R-:W4:Y:S04]  /*20580*/  LDSM.16.M88.4 R32, [R229+0x5800] ;  /* 0x00580000e520783b */ /* 0x000f280000000200 */
[----:B------:R-:W0:Y:S04]  /*20590*/  LDGDEPBAR ;  /* 0x00000000000079af */ /* 0x000e280000000000 */
[----:B------:R-:W5:Y:S04]  /*205a0*/  LDSM.16.M88.4 R40, [R229+0x6000] ;  /* 0x00600000e528783b */ /* 0x000f680000000200 */
[----:B------:R-:W5:Y:S04]  /*205b0*/  LDSM.16.M88.4 R48, [R229+0x6800] ;  /* 0x00680000e530783b */ /* 0x000f680000000200 */
[----:B------:R-:W5:Y:S04]  /*205c0*/  LDSM.16.M88.4 R56, [R229+0x7000] ;  /* 0x00700000e538783b */ /* 0x000f680000000200 */
[----:B------:R-:W5:Y:S04]  /*205d0*/  LDSM.16.M88.4 R140, [R229+0x7800] ;  /* 0x00780000e58c783b */ /* 0x000f680000000200 */
[----:B------:R-:W-:Y:S01]  /*205e0*/  LDSM.16.M88.4 R144, [R228] ;  /* 0x00000000e490783b */ /* 0x000fe20000000200 */
[C---:B-1----:R-:W-:Y:S03]  /*205f0*/  HMMA.16816.F32 R4, R64.reuse, R8, RZ ;  /* 0x000000084004723c */ /* 0x042fe600000018ff */
[----:B------:R-:W1:Y:S04]  /*20600*/  LDSM.16.M88.4 R148, [R227] ;  /* 0x00000000e394783b */ /* 0x000e680000000200 */
[----:B------:R-:W1:Y:S01]  /*20610*/  LDSM.16.M88.4 R152, [R219] ;  /* 0x00000000db98783b */ /* 0x000e620000000200 */
[C---:B------:R-:W-:Y:S03]  /*20620*/  HMMA.16816.F32 R8, R64.reuse, R10, RZ ;  /* 0x0000000a4008723c */ /* 0x040fe600000018ff */
[----:B------:R-:W1:Y:S03]  /*20630*/  LDSM.16.M88.4 R156, [R218] ;  /* 0x00000000da9c783b */ /* 0x000e660000000200 */
[C---:B--2---:R-:W-:Y:S01]  /*20640*/  HMMA.16816.F32 R12, R64.reuse, R16, RZ ;  /* 0x00000010400c723c */ /* 0x044fe200000018ff */
[----:B------:R-:W2:Y:S04]  /*20650*/  LDSM.16.M88.4 R160, [R217] ;  /* 0x00000000d9a0783b */ /* 0x000ea80000000200 */
[----:B------:R-:W2:Y:S01]  /*20660*/  LDSM.16.M88.4 R164, [R216] ;  /* 0x00000000d8a4783b */ /* 0x000ea20000000200 */
[C---:B------:R-:W-:Y:S03]  /*20670*/  HMMA.16816.F32 R16, R64.reuse, R18, RZ ;  /* 0x000000124010723c */ /* 0x040fe600000018ff */
[----:B------:R-:W2:Y:S03]  /*20680*/  LDSM.16.M88.4 R168, [R215] ;  /* 0x00000000d7a8783b */ /* 0x000ea60000000200 */
[C---:B---3--:R-:W-:Y:S01]  /*20690*/  HMMA.16816.F32 R20, R64.reuse, R24, RZ ;  /* 0x000000184014723c */ /* 0x048fe200000018ff */
[----:B------:R-:W3:Y:S04]  /*206a0*/  LDSM.16.M88.4 R172, [R214] ;  /* 0x00000000d6ac783b */ /* 0x000ee80000000200 */
[----:B------:R-:W-:Y:S01]  /*206b0*/  LDSM.16.M88.4 R176, [R223+0x5000] ;  /* 0x00500000dfb0783b */ /* 0x000fe20000000200 */
[C---:B------:R-:W-:Y:S03]  /*206c0*/  HMMA.16816.F32 R24, R64.reuse, R26, RZ ;  /* 0x0000001a4018723c */ /* 0x040fe600000018ff */
[----:B------:R-:W-:Y:S03]  /*206d0*/  LDSM.16.M88.4 R180, [R223+0x5800] ;  /* 0x00580000dfb4783b */ /* 0x000fe60000000200 */
[C---:B----4-:R-:W-:Y:S01]  /*206e0*/  HMMA.16816.F32 R28, R64.reuse, R32, RZ ;  /* 0x00000020401c723c */ /* 0x050fe200000018ff */
[----:B------:R-:W-:Y:S04]  /*206f0*/  LDSM.16.M88.4 R184, [R225] ;  /* 0x00000000e1b8783b */ /* 0x000fe80000000200 */
[----:B------:R-:W-:Y:S01]  /*20700*/  LDSM.16.M88.4 R188, [R212] ;  /* 0x00000000d4bc783b */ /* 0x000fe20000000200 */
[C---:B------:R-:W-:Y:S03]  /*20710*/  HMMA.16816.F32 R32, R64.reuse, R34, RZ ;  /* 0x000000224020723c */ /* 0x040fe600000018ff */
[----:B------:R-:W-:Y:S03]  /*20720*/  LDSM.16.M88.4 R192, [R212+0x6000] ;  /* 0x00600000d4c0783b */ /* 0x000fe60000000200 */
[C---:B-----5:R-:W-:Y:S01]  /*20730*/  HMMA.16816.F32 R36, R64.reuse, R40, RZ ;  /* 0x000000284024723c */ /* 0x060fe200000018ff */
[----:B------:R-:W-:Y:S04]  /*20740*/  LDSM.16.M88.4 R196, [R212+0x6800] ;  /* 0x00680000d4c4783b */ /* 0x000fe80000000200 */
[----:B------:R-:W-:Y:S01]  /*20750*/  LDSM.16.M88.4 R200, [R212+0x7000] ;  /* 0x00700000d4c8783b */ /* 0x000fe20000000200 */
[C---:B------:R-:W-:Y:S06]  /*20760*/  HMMA.16816.F32 R40, R64.reuse, R42, RZ ;  /* 0x0000002a4028723c */ /* 0x040fec00000018ff */
[C---:B------:R-:W-:Y:S06]  /*20770*/  HMMA.16816.F32 R44, R64.reuse, R48, RZ ;  /* 0x00000030402c723c */ /* 0x040fec00000018ff */
[C---:B------:R-:W-:Y:S06]  /*20780*/  HMMA.16816.F32 R48, R64.reuse, R50, RZ ;  /* 0x000000324030723c */ /* 0x040fec00000018ff */
[C---:B------:R-:W-:Y:S06]  /*20790*/  HMMA.16816.F32 R52, R64.reuse, R56, RZ ;  /* 0x000000384034723c */ /* 0x040fec00000018ff */
[C---:B------:R-:W-:Y:S06]  /*207a0*/  HMMA.16816.F32 R56, R64.reuse, R58, RZ ;  /* 0x0000003a4038723c */ /* 0x040fec00000018ff */
[C---:B------:R-:W-:Y:S06]  /*207b0*/  HMMA.16816.F32 R60, R64.reuse, R140, RZ ;  /* 0x0000008c403c723c */ /* 0x040fec00000018ff */
[----:B------:R-:W-:Y:S01]  /*207c0*/  HMMA.16816.F32 R64, R64, R142, RZ ;  /* 0x0000008e4040723c */ /* 0x000fe200000018ff */
[----:B------:R-:W4:Y:S05]  /*207d0*/  LDSM.16.M88.4 R140, [R213] ;  /* 0x00000000d58c783b */ /* 0x000f2a0000000200 */
[C---:B-1----:R-:W-:Y:S06]  /*207e0*/  HMMA.16816.F32 R4, R144.reuse, R148, R4 ;  /* 0x000000949004723c */ /* 0x042fec0000001804 */
[C---:B------:R-:W-:Y:S01]  /*207f0*/  HMMA.16816.F32 R8, R144.reuse, R150, R8 ;  /* 0x000000969008723c */ /* 0x040fe20000001808 */
[----:B------:R-:W-:Y:S05]  /*20800*/  LDSM.16.M88.4 R148, [R226] ;  /* 0x00000000e294783b */ /* 0x000fea0000000200 */
[C---:B------:R-:W-:Y:S06]  /*20810*/  HMMA.16816.F32 R12, R144.reuse, R152, R12 ;  /* 0x00000098900c723c */ /* 0x040fec000000180c */
[C---:B------:R-:W-:Y:S01]  /*20820*/  HMMA.16816.F32 R16, R144.reuse, R154, R16 ;  /* 0x0000009a9010723c */ /* 0x040fe20000001810 */
[----:B------:R-:W1:Y:S05]  /*20830*/  LDSM.16.M88.4 R152, [R223+0x4000] ;  /* 0x00400000df98783b */ /* 0x000e6a0000000200 */
[C---:B------:R-:W-:Y:S06]  /*20840*/  HMMA.16816.F32 R20, R144.reuse, R156, R20 ;  /* 0x0000009c9014723c */ /* 0x040fec0000001814 */
        /* <DEDUP_REMOVED lines=8> */
[C---:B------:R-:W-:Y:S06]  /*208d0*/  HMMA.16816.F32 R44, R144.reuse, R168, R44 ;  /* 0x000000a8902c723c */ /* 0x040fec000000182c */
[C---:B------:R-:W-:Y:S01]  /*208e0*/  HMMA.16816.F32 R48, R144.reuse, R170, R48 ;  /* 0x000000aa9030723c */ /* 0x040fe20000001830 */
[----:B------:R-:W2:Y:S05]  /*208f0*/  LDSM.16.M88.4 R168, [R223+0x7000] ;  /* 0x00700000dfa8783b */ /* 0x000eaa0000000200 */
[C---:B---3--:R-:W-:Y:S06]  /*20900*/  HMMA.16816.F32 R52, R144.reuse, R172, R52 ;  /* 0x000000ac9034723c */ /* 0x048fec0000001834 */
[C---:B------:R-:W-:Y:S01]  /*20910*/  HMMA.16816.F32 R56, R144.reuse, R174, R56 ;  /* 0x000000ae9038723c */ /* 0x040fe20000001838 */
[----:B------:R-:W3:Y:S05]  /*20920*/  LDSM.16.M88.4 R172, [R223+0x7800] ;  /* 0x00780000dfac783b */ /* 0x000eea0000000200 */
[C---:B----4-:R-:W-:Y:S06]  /*20930*/  HMMA.16816.F32 R60, R144.reuse, R140, R60 ;  /* 0x0000008c903c723c */ /* 0x050fec000000183c */
[----:B------:R-:W-:Y:S01]  /*20940*/  HMMA.16816.F32 R64, R144, R142, R64 ;  /* 0x0000008e9040723c */ /* 0x000fe20000001840 */
[----:B------:R-:W4:Y:S04]  /*20950*/  LDSM.16.M88.4 R140, [R212+0x800] ;  /* 0x00080000d48c783b */ /* 0x000f280000000200 */
[----:B------:R-:W4:Y:S01]  /*20960*/  LDSM.16.M88.4 R144, [R212+0x1000] ;  /* 0x00100000d490783b */ /* 0x000f220000000200 */
        /* <DEDUP_REMOVED lines=8> */
[----:B------:R-:W-:Y:S05]  /*209f0*/  LDSM.16.M88.4 R176, [R211] ;  /* 0x00000000d3b0783b */ /* 0x000fea0000000200 */
[C---:B------:R-:W-:Y:S06]  /*20a00*/  HMMA.16816.F32 R28, R148.reuse, R180, R28 ;  /* 0x000000b4941c723c */ /* 0x040fec000000181c */
[C---:B------:R-:W-:Y:S01]  /*20a10*/  HMMA.16816.F32 R32, R148.reuse, R182, R32 ;  /* 0x000000b69420723c */ /* 0x040fe20000001820 */
[----:B------:R-:W-:Y:S05]  /*20a20*/  LDSM.16.M88.4 R180, [R206] ;  /* 0x00000000ceb4783b */ /* 0x000fea0000000200 */
[C---:B--2---:R-:W-:Y:S06]  /*20a30*/  HMMA.16816.F32 R36, R148.reuse, R160, R36 ;  /* 0x000000a09424723c */ /* 0x044fec0000001824 */
        /* <DEDUP_REMOVED lines=8> */
[C---:B---3--:R-:W-:Y:S06]  /*20ac0*/  HMMA.16816.F32 R60, R148.reuse, R172, R60 ;  /* 0x000000ac943c723c */ /* 0x048fec000000183c */
[----:B------:R-:W-:Y:S01]  /*20ad0*/  HMMA.16816.F32 R64, R148, R174, R64 ;  /* 0x000000ae9440723c */ /* 0x000fe20000001840 */
[----:B------:R-:W2:Y:S04]  /*20ae0*/  LDSM.16.M88.4 R148, [R212+0x2800] ;  /* 0x00280000d494783b */ /* 0x000ea80000000200 */
[----:B------:R-:W-:Y:S01]  /*20af0*/  LDSM.16.M88.4 R172, [R228+0x2000] ;  /* 0x00200000e4ac783b */ /* 0x000fe20000000200 */
[C---:B------:R-:W-:Y:S06]  /*20b00*/  HMMA.16816.F32 R4, R184.reuse, R188, R4 ;  /* 0x000000bcb804723c */ /* 0x040fec0000001804 */
[C---:B------:R-:W-:Y:S01]  /*20b10*/  HMMA.16816.F32 R8, R184.reuse, R190, R8 ;  /* 0x000000beb808723c */ /* 0x040fe20000001808 */
[----:B------:R-:W-:Y:S05]  /*20b20*/  LDSM.16.M88.4 R188, [R212+0x5800] ;  /* 0x00580000d4bc783b */ /* 0x000fea0000000200 */
[C---:B----4-:R-:W-:Y:S06]  /*20b30*/  HMMA.16816.F32 R12, R184.reuse, R140, R12 ;  /* 0x0000008cb80c723c */ /* 0x050fec000000180c */
        /* <DEDUP_REMOVED lines=18> */
[----:B------:R-:W-:Y:S01]  /*20c60*/  HMMA.16816.F32 R64, R184, R166, R64 ;  /* 0x000000a6b840723c */ /* 0x000fe20000001840 */
[----:B------:R-:W2:Y:S04]  /*20c70*/  LDSM.16.M88.4 R164, [R229+0xb000] ;  /* 0x00b00000e5a4783b */ /* 0x000ea80000000200 */
[----:B------:R-:W-:Y:S01]  /*20c80*/  LDSM.16.M88.4 R184, [R205] ;  /* 0x00000000cdb8783b */ /* 0x000fe20000000200 */
[C---:B---3--:R-:W-:Y:S06]  /*20c90*/  HMMA.16816.F32 R4, R140.reuse, R168, R4 ;  /* 0x000000a88c04723c */ /* 0x048fec0000001804 */
[C---:B------:R-:W-:Y:S01]  /*20ca0*/  HMMA.16816.F32 R8, R140.reuse, R170, R8 ;  /* 0x000000aa8c08723c */ /* 0x040fe20000001808 */
[----:B------:R-:W3:Y:S05]  /*20cb0*/  LDSM.16.M88.4 R168, [R229+0xb800] ;  /* 0x00b80000e5a8783b */ /* 0x000eea0000000200 */
[C---:B----4-:R-:W-:Y:S06]  /*20cc0*/  HMMA.16816.F32 R12, R140.reuse, R144, R12 ;  /* 0x000000908c0c723c */ /* 0x050fec000000180c */
[C---:B------:R-:W-:Y:S01]  /*20cd0*/  HMMA.16816.F32 R16, R140.reuse, R146, R16 ;  /* 0x000000928c10723c */ /* 0x040fe20000001810 */
[----:B------:R-:W4:Y:S05]  /*20ce0*/  LDSM.16.M88.4 R144, [R210] ;  /* 0x00000000d290783b */ /* 0x000f2a0000000200 */
[C---:B-1----:R-:W-:Y:S06]  /*20cf0*/  HMMA.16816.F32 R20, R140.reuse, R152, R20 ;  /* 0x000000988c14723c */ /* 0x042fec0000001814 */
[C---:B------:R-:W-:Y:S01]  /*20d00*/  HMMA.16816.F32 R24, R140.reuse, R154, R24 ;  /* 0x0000009a8c18723c */ /* 0x040fe20000001818 */
[----:B------:R-:W1:Y:S05]  /*20d10*/  LDSM.16.M88.4 R152, [R209] ;  /* 0x00000000d198783b */ /* 0x000e6a0000000200 */
[C---:B-----5:R-:W-:Y:S06]  /*20d20*/  HMMA.16816.F32 R28, R140.reuse, R156, R28 ;  /* 0x0000009c8c1c723c */ /* 0x060fec000000181c */
[C---:B------:R-:W-:Y:S01]  /*20d30*/  HMMA.16816.F32 R32, R140.reuse, R158, R32 ;  /* 0x0000009e8c20723c */ /* 0x040fe20000001820 */
[----:B------:R-:W5:Y:S05]  /*20d40*/  LDSM.16.M88.4 R156, [R208] ;  /* 0x00000000d09c783b */ /* 0x000f6a0000000200 */
[C---:B--2---:R-:W-:Y:S06]  /*20d50*/  HMMA.16816.F32 R36, R140.reuse, R148, R36 ;  /* 0x000000948c24723c */ /* 0x044fec0000001824 */
[C---:B------:R-:W-:Y:S01]  /*20d60*/  HMMA.16816.F32 R40, R140.reuse, R150, R40 ;  /* 0x000000968c28723c */ /* 0x040fe20000001828 */
[----:B------:R-:W2:Y:S05]  /*20d70*/  LDSM.16.M88.4 R148, [R207] ;  /* 0x00000000cf94783b */ /* 0x000eaa0000000200 */
        /* <DEDUP_REMOVED lines=8> */
[----:B------:R-:W3:Y:S04]  /*20e00*/  LDSM.16.M88.4 R140, [R204] ;  /* 0x00000000cc8c783b */ /* 0x000ee80000000200 */
[----:B------:R-:W-:Y:S01]  /*20e10*/  LDSM.16.M88.4 R168, [R223+0xa800] ;  /* 0x00a80000dfa8783b */ /* 0x000fe20000000200 */
[C---:B------:R-:W-:Y:S06]  /*20e20*/  HMMA.16816.F32 R4, R172.reuse, R176, R4 ;  /* 0x000000b0ac04723c */ /* 0x040fec0000001804 */
[C---:B------:R-:W-:Y:S01]  /*20e30*/  HMMA.16816.F32 R8, R172.reuse, R178, R8 ;  /* 0x000000b2ac08723c */ /* 0x040fe20000001808 */
[----:B------:R-:W-:Y:S05]  /*20e40*/  LDSM.16.M88.4 R176, [R223+0xb000] ;  /* 0x00b00000dfb0783b */ /* 0x000fea0000000200 */
        /* <DEDUP_REMOVED lines=8> */
[----:B------:R-:W-:Y:S05]  /*20ed0*/  LDSM.16.M88.4 R156, [R223+0xa000] ;  /* 0x00a00000df9c783b */ /* 0x000fea0000000200 */
[C---:B--2---:R-:W-:Y:S06]  /*20ee0*/  HMMA.16816.F32 R36, R172.reuse, R148, R36 ;  /* 0x00000094ac24723c */ /* 0x044fec0000001824 */
[C---:B------:R-:W-:Y:S01]  /*20ef0*/  HMMA.16816.F32 R40, R172.reuse, R150, R40 ;  /* 0x00000096ac28723c */ /* 0x040fe20000001828 */
[----:B------:R-:W1:Y:S05]  /*20f00*/  LDSM.16.M88.4 R148, [R223+0x9000] ;  /* 0x00900000df94783b */ /* 0x000e6a0000000200 */
[C---:B------:R-:W-:Y:S06]  /*20f10*/  HMMA.16816.F32 R44, R172.reuse, R180, R44 ;  /* 0x000000b4ac2c723c */ /* 0x040fec000000182c */
[C---:B------:R-:W-:Y:S01]  /*20f20*/  HMMA.16816.F32 R48, R172.reuse, R182, R48 ;  /* 0x000000b6ac30723c */ /* 0x040fe20000001830 */
[----:B------:R-:W2:Y:S05]  /*20f30*/  LDSM.16.M88.4 R180, [R223+0xb800] ;  /* 0x00b80000dfb4783b */ /* 0x000eaa0000000200 */
[C---:B------:R-:W-:Y:S06]  /*20f40*/  HMMA.16816.F32 R52, R172.reuse, R184, R52 ;  /* 0x000000b8ac34723c */ /* 0x040fec0000001834 */
[C---:B------:R-:W-:Y:S01]  /*20f50*/  HMMA.16816.F32 R56, R172.reuse, R186, R56 ;  /* 0x000000baac38723c */ /* 0x040fe20000001838 */
[----:B------:R-:W-:Y:S05]  /*20f60*/  LDSM.16.M88.4 R184, [R212+0x5000] ;  /* 0x00500000d4b8783b */ /* 0x000fea0000000200 */
[C---:B---3--:R-:W-:Y:S06]  /*20f70*/  HMMA.16816.F32 R60, R172.reuse, R140, R60 ;  /* 0x0000008cac3c723c */ /* 0x048fec000000183c */
[----:B------:R-:W-:Y:S01]  /*20f80*/  HMMA.16816.F32 R64, R172, R142, R64 ;  /* 0x0000008eac40723c */ /* 0x000fe20000001840 */
[----:B------:R-:W-:Y:S04]  /*20f90*/  LDSM.16.M88.4 R140, [R225+0x2000] ;  /* 0x00200000e18c783b */ /* 0x000fe80000000200 */
[----:B------:R-:W3:Y:S01]  /*20fa0*/  LDSM.16.M88.4 R172, [R212+0x4000] ;  /* 0x00400000d4ac783b */ /* 0x000ee20000000200 */
[C---:B------:R-:W-:Y:S06]  /*20fb0*/  HMMA.16816.F32 R4, R160.reuse, R164, R4 ;  /* 0x000000a4a004723c */ /* 0x040fec0000001804 */
[C---:B------:R-:W-:Y:S01]  /*20fc0*/  HMMA.16816.F32 R8, R160.reuse, R166, R8 ;  /* 0x000000a6a008723c */ /* 0x040fe20000001808 */
[----:B------:R-:W5:Y:S05]  /*20fd0*/  LDSM.16.M88.4 R164, [R212+0x4800] ;  /* 0x00480000d4a4783b */ /* 0x000f6a0000000200 */
[C---:B----4-:R-:W-:Y:S06]  /*20fe0*/  HMMA.16816.F32 R12, R160.reuse, R144, R12 ;  /* 0x00000090a00c723c */ /* 0x050fec000000180c */
[C---:B------:R-:W-:Y:S01]  /*20ff0*/  HMMA.16816.F32 R16, R160.reuse, R146, R16 ;  /* 0x00000092a010723c */ /* 0x040fe20000001810 */
[----:B------:R-:W4:Y:S01]  /*21000*/  LDSM.16.M88.4 R144, [R212+0x7800] ;  /* 0x00780000d490783b */ /* 0x000f220000000200 */
[----:B------:R-:W-:Y:S04]  /*21010*/  DEPBAR.LE SB0, 0x0 ;  /* 0x000080000000791a */ /* 0x000fe80000000000 */
[C---:B-1----:R-:W-:Y:S01]  /*21020*/  HMMA.16816.F32 R20, R160.reuse, R148, R20 ;  /* 0x00000094a014723c */ /* 0x042fe20000001814 */
[----:B------:R-:W-:Y:S05]  /*21030*/  BAR.SYNC.DEFER_BLOCKING 0x0 ;  /* 0x0000000000007b1d */ /* 0x000fea0000010000 */
        /* <DEDUP_REMOVED lines=9> */
[C---:B------:R-:W-:Y:S06]  /*210d0*/  HMMA.16816.F32 R52, R160.reuse, R176, R52 ;  /* 0x000000b0a034723c */ /* 0x040fec0000001834 */
[C---:B------:R-:W-:Y:S06]  /*210e0*/  HMMA.16816.F32 R56, R160.reuse, R178, R56 ;  /* 0x000000b2a038723c */ /* 0x040fec0000001838 */
[C---:B--2---:R-:W-:Y:S06]  /*210f0*/  HMMA.16816.F32 R60, R160.reuse, R180, R60 ;  /* 0x000000b4a03c723c */ /* 0x044fec000000183c */
[----:B------:R-:W-:Y:S06]  /*21100*/  HMMA.16816.F32 R64, R160, R182, R64 ;  /* 0x000000b6a040723c */ /* 0x000fec0000001840 */
[C---:B---3--:R-:W-:Y:S06]  /*21110*/  HMMA.16816.F32 R4, R140.reuse, R172, R4 ;  /* 0x000000ac8c04723c */ /* 0x048fec0000001804 */
[C---:B------:R-:W-:Y:S06]  /*21120*/  HMMA.16816.F32 R8, R140.reuse, R174, R8 ;  /* 0x000000ae8c08723c */ /* 0x040fec0000001808 */
[C---:B-----5:R-:W-:Y:S06]  /*21130*/  HMMA.16816.F32 R12, R140.reuse, R164, R12 ;  /* 0x000000a48c0c723c */ /* 0x060fec000000180c */
        /* <DEDUP_REMOVED lines=11> */
[C---:B----4-:R-:W-:Y:S06]  /*211f0*/  HMMA.16816.F32 R60, R140.reuse, R144, R60 ;  /* 0x000000908c3c723c */ /* 0x050fec000000183c */
[----:B------:R-:W-:Y:S01]  /*21200*/  HMMA.16816.F32 R64, R140, R146, R64 ;  /* 0x000000928c40723c */ /* 0x000fe20000001840 */
[----:B------:R-:W-:Y:S11]  /*21210*/  @!UPT UIADD3 URZ, URZ, URZ, URZ ;  /* 0x0000003f3f3ff290 */ /* 0x000ff6000fffe03f */
[----:B------:R-:W-:Y:S01]  /*21220*/  @!UPT UIADD3 URZ, URZ, URZ, URZ ;  /* 0x0000003f3f3ff290 */ /* 0x000fe2000fffe03f */
[----:B------:R-:W-:Y:S11]  /*21230*/  @!P0 BRA `(.L_x_1159) ;  /* 0x0000000c00ac8947 */ /* 0x000ff60003800000 */
[----:B------:R-:W-:Y:S01]  /*21240*/  ISETP.NE.U32.AND P0, PT, R244, RZ, PT ;  /* 0x000000fff400720c */ /* 0x000fe20003f05070 */
[----:B------:R-:W-:Y:S03]  /*21250*/  BSSY B0, `(.L_x_1160) ;  /* 0x0000052000007945 */ /* 0x000fe60003800000 */
[----:B------:R-:W-:Y:S11]  /*21260*/  ISETP.NE.AND.EX P0, PT, R245, RZ, PT, P0 ;  /* 0x000000fff500720c */ /* 0x000ff60003f05300 */
[----:B------:R-:W-:Y:S02]  /*21270*/  @!UPT UIADD3 URZ, URZ, URZ, URZ ;  /* 0x0000003f3f3ff290 */ /* 0x000fe4000fffe03f */
[----:B------:R-:W-:Y:S05]  /*21280*/  @!P0 BRA `(.L_x_1161) ;  /* 0x0000000400208947 */ /* 0x000fea0003800000 */
[----:B------:R-:W-:Y:S01]  /*21290*/  IMAD.SHL.U32 R142, R246, 0x80, RZ ;  /* 0x00000080f68e7824 */ /* 0x000fe200078e00ff */
[----:B------:R-:W-:Y:S02]  /*212a0*/  R2UR UR4, R132 ;  /* 0x00000000840472ca */ /* 0x000fe400000e0000 */
[C---:B------:R-:W-:Y:S01]  /*212b0*/  R2UR UR5, R133.reuse ;  /* 0x00000000850572ca */ /* 0x040fe200000e0000 */
[----:B------:R-:W-:Y:S01]  /*212c0*/  VIADD R138, R142, 0xffffff00 ;  /* 0xffffff008e8a7836 */ /* 0x000fe20000000000 */
[----:B------:R-:W-:Y:S01]  /*212d0*/  R2UR UR10, R132 ;  /* 0x00000000840a72ca */ /* 0x000fe200000e0000 */
[----:B------:R-:W-:Y:S01]  /*212e0*/  VIADD R142, R142, 0xffffff80 ;  /* 0xffffff808e8e7836 */ /* 0x000fe20000000000 */
[C---:B------:R-:W-:Y:S02]  /*212f0*/  R2UR UR11, R133.reuse ;  /* 0x00000000850b72ca */ /* 0x040fe400000e0000 */
[C---:B------:R-:W-:Y:S02]  /*21300*/  R2UR UR12, R132.reuse ;  /* 0x00000000840c72ca */ /* 0x040fe400000e0000 */
[C---:B------:R-:W-:Y:S02]  /*21310*/  R2UR UR13, R133.reuse ;  /* 0x00000000850d72ca */ /* 0x040fe400000e0000 */
[----:B------:R-:W-:Y:S02]  /*21320*/  R2UR UR8, R132 ;  /* 0x00000000840872ca */ /* 0x000fe400000e0000 */
[----:B------:R-:W-:Y:S01]  /*21330*/  R2UR UR9, R133 ;  /* 0x00000000850972ca */ /* 0x000fe200000e0000 */
[----:B------:R-:W2:Y:S11]  /*21340*/  LD.E R143, desc[UR4][R136.64+0x170] ;  /* 0x00017004888f7980 */ /* 0x000eb6000c101900 */
        /* <DEDUP_REMOVED lines=8> */
[----:B------:R-:W-:Y:S02]  /*213d0*/  IABS R2, R142 ;  /* 0x0000008e00027213 */ /* 0x000fe40000000000 */
        /* <DEDUP_REMOVED lines=16> */
[--C-:B------:R-:W-:Y:S01]  /*214e0*/  @!P1 IMAD.IADD R0, R0, 0x1, -R141.reuse ;  /* 0x0000000100009824 */ /* 0x100fe200078e0a8d */
[----:B------:R-:W-:Y:S01]  /*214f0*/  @!P1 IADD3 R134, R134, 0x1, RZ ;  /* 0x0000000186869810 */ /* 0x000fe20007ffe0ff */
[----:B------:R-:W-:Y:S01]  /*21500*/  @!P2 IMAD.IADD R2, R2, 0x1, -R141 ;  /* 0x000000010202a824 */ /* 0x000fe200078e0a8d */
[----:B------:R-:W-:Y:S01]  /*21510*/  ISETP.GE.AND P1, PT, R142, RZ, PT ;  /* 0x000000ff8e00720c */ /* 0x000fe20003f26270 */
[----:B------:R-:W-:Y:S01]  /*21520*/  @!P2 VIADD R140, R140, 0x1 ;  /* 0x000000018c8ca836 */ /* 0x000fe20000000000 */
[-C--:B------:R-:W-:Y:S02]  /*21530*/  ISETP.GE.U32.AND P3, PT, R0, R141.reuse, PT ;  /* 0x0000008d0000720c */ /* 0x080fe40003f66070 */
[----:B------:R-:W-:Y:S02]  /*21540*/  ISETP.GE.U32.AND P4, PT, R2, R141, PT ;  /* 0x0000008d0200720c */ /* 0x000fe40003f86070 */
[----:B------:R-:W-:Y:S02]  /*21550*/  ISETP.NE.AND P2, PT, R143, RZ, PT ;  /* 0x000000ff8f00720c */ /* 0x000fe40003f45270 */
[----:B------:R-:W-:Y:S07]  /*21560*/  LOP3.LUT R141, RZ, R143, RZ, 0x33, !PT ;  /* 0x0000008fff8d7212 */ /* 0x000fee00078e33ff */
        /* <DEDUP_REMOVED lines=26> */
.L_x_1161:
[----:B------:R-:W-:Y:S02]  /*21710*/  R2UR UR4, R132 ;  /* 0x00000000840472ca */ /* 0x000fe400000e0000 */
[----:B------:R-:W-:Y:S11]  /*21720*/  R2UR UR5, R133 ;  /* 0x00000000850572ca */ /* 0x000ff600000e0000 */
[----:B------:R-:W-:Y:S02]  /*21730*/  @!UPT UIADD3 URZ, URZ, URZ, URZ ;  /* 0x0000003f3f3ff290 */ /* 0x000fe4000fffe03f */
[----:B------:R-:W2:Y:S02]  /*21740*/  LD.E R142, desc[UR4][R136.64+0x38] ;  /* 0x00003804888e7980 */ /* 0x000ea4000c101900 */
[----:B--2---:R-:W-:Y:S05]  /*21750*/  IMAD.U32 R142, R142, -0x80, RZ ;  /* 0xffffff808e8e7824 */ /* 0x004fea00078e00ff */
[----:B------:R-:W-:Y:S02]  /*21760*/  SHF.R.S32.HI R139, RZ, 0x1f, R142 ;  /* 0x0000001fff8b7819 */ /* 0x000fe4000001148e */
.L_x_1162:
[----:B------:R-:W-:Y:S05]  /*21770*/  BSYNC B0 ;  /* 0x0000000000007941 */ /* 0x000fea0003800000 */
.L_x_1160:
[C---:B------:R-:W-:Y:S02]  /*21780*/  LOP3.LUT P1, RZ, R247.reuse, 0x1, RZ, 0xc0, !PT ;  /* 0x00000001f7ff7812 */ /* 0x040fe4000782c0ff */
        /* <DEDUP_REMOVED lines=20> */
[----:B------:R1:W-:Y:S01]  /*218d0*/  @!P1 STS.128 [R243+0x4000], RZ ;  /* 0x004000fff3009388 */ /* 0x0003e20000000c00 */
        /* <DEDUP_REMOVED lines=9> */
[----:B------:R1:W-:Y:S01]  /*21970*/  @!P0 STS.128 [R243+0x8000], RZ ;  /* 0x008000fff3008388 */ /* 0x0003e20000000c00 */
[CC--:B------:R-:W-:Y:S02]  /*21980*/  @P1 LEA R150, P4, R139.reuse, R236.reuse, 0x1 ;  /* 0x000000ec8b961211 */ /* 0x0c0fe400078808ff */
[C---:B------:R-:W-:Y:S02]  /*21990*/  @P0 R2UR UR8, R132.reuse ;  /* 0x00000000840802ca */ /* 0x040fe400000e0000 */
[-CC-:B------:R-:W-:Y:S02]  /*219a0*/  @P1 LEA.HI.X R151, R139, R235.reuse, R2.reuse, 0x1, P4 ;  /* 0x000000eb8b971211 */ /* 0x180fe400020f0c02 */
[----:B------:R-:W-:Y:S02]  /*219b0*/  @P0 R2UR UR9, R133 ;  /* 0x00000000850902ca */ /* 0x000fe400000e0000 */
[CC--:B------:R-:W-:Y:S02]  /*219c0*/  @P0 LEA R144, P2, R139.reuse, R236.reuse, 0x1 ;  /* 0x000000ec8b900211 */ /* 0x0c0fe400078408ff */
[----:B------:R-:W-:Y:S01]  /*219d0*/  @P0 R2UR UR14, R132 ;  /* 0x00000000840e02ca */ /* 0x000fe200000e0000 */
[----:B------:R-:W-:Y:S01]  /*219e0*/  @!PT LDS RZ, [RZ] ;  /* 0x00000000fffff984 */ /* 0x000fe20000000800 */
[----:B------:R-:W-:Y:S01]  /*219f0*/  @!PT LDS RZ, [RZ] ;  /* 0x00000000fffff984 */ /* 0x000fe20000000800 */
[----:B------:R-:W-:Y:S01]  /*21a00*/  @!PT LDS RZ, [RZ] ;  /* 0x00000000fffff984 */ /* 0x000fe20000000800 */
[----:B------:R2:W-:Y:S01]  /*21a10*/  @P1 LDGSTS.E.BYPASS.LTC128B.128 [R243+0x4800], desc[UR4][R160.64] ;  /* 0x04800000a0f31fae */ /* 0x0005e2000b901d44 */
[----:B------:R-:W-:Y:S02]  /*21a20*/  @P0 LEA.HI.X R145, R139, R235, R2, 0x1, P2 ;  /* 0x000000eb8b910211 */ /* 0x000fe400010f0c02 */
[----:B------:R-:W-:Y:S01]  /*21a30*/  @P0 R2UR UR15, R133 ;  /* 0x00000000850f02ca */ /* 0x000fe200000e0000 */
[----:B------:R1:W-:Y:S01]  /*21a40*/  @!P1 STS.128 [R243+0x4800], RZ ;  /* 0x004800fff3009388 */ /* 0x0003e20000000c00 */
[-C--:B------:R-:W-:Y:S03]  /*21a50*/  IADD3 R141, P3, R139, R233.reuse, RZ ;  /* 0x000000e98b8d7210 */ /* 0x080fe60007f7e0ff */
[----:B------:R-:W-:Y:S01]  /*21a60*/  @!PT LDS RZ, [RZ] ;  /* 0x00000000fffff984 */ /* 0x000fe20000000800 */
[----:B------:R-:W-:Y:S01]  /*21a70*/  @!PT LDS RZ, [RZ] ;  /* 0x00000000fffff984 */ /* 0x000fe20000000800 */
[----:B------:R-:W-:Y:S01]  /*21a80*/  @!PT LDS RZ, [RZ] ;  /* 0x00000000fffff984 */ /* 0x000fe20000000800 */
[----:B------:R1:W-:Y:S01]  /*21a90*/  @P0 LDGSTS.E.BYPASS.LTC128B.128 [R243+0x8800], desc[UR12][R146.64+0x80] ;  /* 0x0880008092f30fae */ /* 0x0003e2000b901d4c */
[CC--:B------:R-:W-:Y:S01]  /*21aa0*/  @P1 LEA R148, P4, R141.reuse, R236.reuse, 0x1 ;  /* 0x000000ec8d941211 */ /* 0x0c0fe200078808ff */
[----:B------:R-:W-:Y:S01]  /*21ab0*/  IMAD.X R2, R2, 0x1, R234, P3 ;  /* 0x0000000102027824 */ /* 0x000fe200018e06ea */
[CC--:B------:R-:W-:Y:S01]  /*21ac0*/  @P0 LEA R142, P2, R141.reuse, R236.reuse, 0x1 ;  /* 0x000000ec8d8e0211 */ /* 0x0c0fe200078408ff */
[----:B------:R1:W-:Y:S01]  /*21ad0*/  @!P0 STS.128 [R243+0x8800], RZ ;  /* 0x008800fff3008388 */ /* 0x0003e20000000c00 */
[C---:B------:R-:W-:Y:S02]  /*21ae0*/  IADD3 R139, P3, R141.reuse, R233, RZ ;  /* 0x000000e98d8b7210 */ /* 0x040fe40007f7e0ff */
[CCC-:B------:R-:W-:Y:S01]  /*21af0*/  @P1 LEA.HI.X R149, R141.reuse, R235.reuse, R2.reuse, 0x1, P4 ;  /* 0x000000eb8d951211 */ /* 0x1c0fe200020f0c02 */
[----:B------:R-:W-:Y:S01]  /*21b00*/  @!PT LDS RZ, [RZ] ;  /* 0x00000000fffff984 */ /* 0x000fe20000000800 */
[----:B------:R-:W-:Y:S01]  /*21b10*/  @!PT LDS RZ, [RZ] ;  /* 0x00000000fffff984 */ /* 0x000fe20000000800 */
[----:B------:R-:W-:Y:S01]  /*21b20*/  @!PT LDS RZ, [RZ] ;  /* 0x00000000fffff984 */ /* 0x000fe20000000800 */
[----:B------:R1:W-:Y:S01]  /*21b30*/  @P1 LDGSTS.E.BYPASS.LTC128B.128 [R243+0x5000], desc[UR10][R150.64] ;  /* 0x0500000096f31fae */ /* 0x0003e2000b901d4a */
[-C--:B------:R-:W-:Y:S01]  /*21b40*/  @P0 LEA.HI.X R143, R141, R235.reuse, R2, 0x1, P2 ;  /* 0x000000eb8d8f0211 */ /* 0x080fe200010f0c02 */
[----:B------:R-:W-:Y:S01]  /*21b50*/  IMAD.X R2, R2, 0x1, R234, P3 ;  /* 0x0000000102027824 */ /* 0x000fe200018e06ea */
[CC--:B------:R-:W-:Y:S01]  /*21b60*/  @P1 LEA R158, P4, R139.reuse, R236.reuse, 0x1 ;  /* 0x000000ec8b9e1211 */ /* 0x0c0fe200078808ff */
[----:B------:R1:W-:Y:S01]  /*21b70*/  @!P1 STS.128 [R243+0x5000], RZ ;  /* 0x005000fff3009388 */ /* 0x0003e20000000c00 */
[CC--:B------:R-:W-:Y:S02]  /*21b80*/  @P0 LEA R156, P2, R139.reuse, R236.reuse, 0x1 ;  /* 0x000000ec8b9c0211 */ /* 0x0c0fe400078408ff */
[CCC-:B------:R-:W-:Y:S01]  /*21b90*/  @P1 LEA.HI.X R159, R139.reuse, R235.reuse, R2.reuse, 0x1, P4 ;  /* 0x000000eb8b9f1211 */ /* 0x1c0fe200020f0c02 */
[----:B------:R-:W-:Y:S01]  /*21ba0*/  @!PT LDS RZ, [RZ] ;  /* 0x00000000fffff984 */ /* 0x000fe20000000800 */
[----:B------:R-:W-:Y:S01]  /*21bb0*/  @!PT LDS RZ, [RZ] ;  /* 0x00000000fffff984 */ /* 0x000fe20000000800 */
[----:B------:R-:W-:Y:S01]  /*21bc0*/  @!PT LDS RZ, [RZ] ;  /* 0x00000000fffff984 */ /* 0x000fe20000000800 */
[----:B------:R1:W-:Y:S01]  /*21bd0*/  @P0 LDGSTS.E.BYPASS.LTC128B.128 [R243+0x9000], desc[UR8][R144.64+0x80] ;  /* 0x0900008090f30fae */ /* 0x0003e2000b901d48 */
[C---:B------:R-:W-:Y:S02]  /*21be0*/  @P0 LEA.HI.X R157, R139.reuse, R235, R2, 0x1, P2 ;  /* 0x000000eb8b9d0211 */ /* 0x040fe400010f0c02 */
[-C--:B------:R-:W-:Y:S01]  /*21bf0*/  IADD3 R141, P3, R139, R233.reuse, RZ ;  /* 0x000000e98b8d7210 */ /* 0x080fe20007f7e0ff */
[----:B------:R1:W-:Y:S03]  /*21c00*/  @!P0 STS.128 [R243+0x9000], RZ ;  /* 0x009000fff3008388 */ /* 0x0003e60000000c00 */
[CC--:B--2---:R-:W-:Y:S01]  /*21c10*/  @P1 LEA R160, P4, R141.reuse, R236.reuse, 0x1 ;  /* 0x000000ec8da01211 */ /* 0x0c4fe200078808ff */
[----:B------:R-:W-:Y:S01]  /*21c20*/  @!PT LDS RZ, [RZ] ;  /* 0x00000000fffff984 */ /* 0x000fe20000000800 */
[----:B------:R-:W-:Y:S01]  /*21c30*/  @!PT LDS RZ, [RZ] ;  /* 0x00000000fffff984 */ /* 0x000fe20000000800 */
[----:B------:R-:W-:Y:S01]  /*21c40*/  @!PT LDS RZ, [RZ] ;  /* 0x00000000fffff984 */ /* 0x000fe20000000800 */
[----:B------:R1:W-:Y:S01]  /*21c50*/  @P1 LDGSTS.E.BYPASS.LTC128B.128 [R243+0x5800], desc[UR4][R148.64] ;  /* 0x0580000094f31fae */ /* 0x0003e2000b901d44 */
[----:B------:R-:W-:Y:S01]  /*21c60*/  IMAD.X R2, R2, 0x1, R234, P3 ;  /* 0x0000000102027824 */ /* 0x000fe200018e06ea */
[CC--:B------:R-:W-:Y:S02]  /*21c70*/  @P0 LEA R140, P3, R141.reuse, R236.reuse, 0x1 ;  /* 0x000000ec8d8c0211 */ /* 0x0c0fe400078608ff */
        /* <DEDUP_REMOVED lines=9> */
[C---:B------:R-:W-:Y:S01]  /*21d10*/  @P1 R2UR UR12, R132.reuse ;  /* 0x00000000840c12ca */ /* 0x040fe200000e0000 */
[----:B------:R1:W-:Y:S01]  /*21d20*/  @!P0 STS.128 [R243+0x9800], RZ ;  /* 0x009800fff3008388 */ /* 0x0003e20000000c00 */
[----:B------:R-:W-:Y:S02]  /*21d30*/  @P1 R2UR UR13, R133 ;  /* 0x00000000850d12ca */ /* 0x000fe400000e0000 */
[CC--:B------:R-:W-:Y:S01]  /*21d40*/  @P1 LEA R164, P6, R139.reuse, R236.reuse, 0x1 ;  /* 0x000000ec8ba41211 */ /* 0x0c0fe200078c08ff */
[----:B------:R-:W-:Y:S01]  /*21d50*/  @!PT LDS RZ, [RZ] ;  /* 0x00000000fffff984 */ /* 0x000fe20000000800 */
[----:B------:R-:W-:Y:S01]  /*21d60*/  @!PT LDS RZ, [RZ] ;  /* 0x00000000fffff984 */ /* 0x000fe20000000800 */
[----:B------:R-:W-:Y:S01]  /*21d70*/  @!PT LDS RZ, [RZ] ;  /* 0x00000000fffff984 */ /* 0x000fe20000000800 */
[----:B------:R1:W-:Y:S01]  /*21d80*/  @P1 LDGSTS.E.BYPASS.LTC128B.128 [R243+0x6000], desc[UR10][R158.64] ;  /* 0x060000009ef31fae */ /* 0x0003e2000b901d4a */
[C---:B------:R-:W-:Y:S02]  /*21d90*/  @P0 R2UR UR10, R132.reuse ;  /* 0x00000000840a02ca */ /* 0x040fe400000e0000 */
[--C-:B------:R-:W-:Y:S01]  /*21da0*/  @P1 LEA.HI.X R165, R139, R235, R2.reuse, 0x1, P6 ;  /* 0x000000eb8ba51211 */ /* 0x100fe200030f0c02 */
[----:B------:R1:W-:Y:S01]  /*21db0*/  @!P1 STS.128 [R243+0x6000], RZ ;  /* 0x006000fff3009388 */ /* 0x0003e20000000c00 */
[----:B------:R-:W-:Y:S02]  /*21dc0*/  @P0 R2UR UR11, R133 ;  /* 0x00000000850b02ca */ /* 0x000fe400000e0000 */
[-C--:B------:R-:W-:Y:S01]  /*21dd0*/  @P0 LEA R138, P3, R139, R236.reuse, 0x1 ;  /* 0x000000ec8b8a0211 */ /* 0x080fe200078608ff */
[----:B------:R-:W-:Y:S01]  /*21de0*/  @!PT LDS RZ, [RZ] ;  /* 0x00000000fffff984 */ /* 0x000fe20000000800 */
[----:B------:R-:W-:Y:S01]  /*21df0*/  @!PT LDS RZ, [RZ] ;  /* 0x00000000fffff984 */ /* 0x000fe20000000800 */
[----:B------:R-:W-:Y:S01]  /*21e00*/  @!PT LDS RZ, [RZ] ;  /* 0x00000000fffff984 */ /* 0x000fe20000000800 */
[----:B------:R1:W-:Y:S01]  /*21e10*/  @P0 LDGSTS.E.BYPASS.LTC128B.128 [R243+0xa000], desc[UR8][R156.64+0x80] ;  /* 0x0a0000809cf30fae */ /* 0x0003e2000b901d48 */
[----:B------:R-:W-:Y:S02]  /*21e20*/  @P1 R2UR UR8, R132 ;  /* 0x00000000840812ca */ /* 0x000fe400000e0000 */
[----:B------:R-:W-:Y:S01]  /*21e30*/  @P1 R2UR UR9, R133 ;  /* 0x00000000850912ca */ /* 0x000fe200000e0000 */
[----:B------:R1:W-:Y:S01]  /*21e40*/  @!P0 STS.128 [R243+0xa000], RZ ;  /* 0x00a000fff3008388 */ /* 0x0003e20000000c00 */
[C---:B------:R-:W-:Y:S02]  /*21e50*/  IADD3 R0, P5, R139.reuse, R233, RZ ;  /* 0x000000e98b007210 */ /* 0x040fe40007fbe0ff */
[-C--:B------:R-:W-:Y:S01]  /*21e60*/  @P0 LEA.HI.X R139, R139, R235.reuse, R2, 0x1, P3 ;  /* 0x000000eb8b8b0211 */ /* 0x080fe200018f0c02 */
[----:B------:R-:W-:Y:S01]  /*21e70*/  @!PT LDS RZ, [RZ] ;  /* 0x00000000fffff984 */ /* 0x000fe20000000800 */
[----:B------:R-:W-:Y:S01]  /*21e80*/  @!PT LDS RZ, [RZ] ;  /* 0x00000000fffff984 */ /* 0x000fe20000000800 */
[----:B------:R-:W-:Y:S01]  /*21e90*/  @!PT LDS RZ, [RZ] ;  /* 0x00000000fffff984 */ /* 0x000fe20000000800 */
[----:B------:R1:W-:Y:S01]  /*21ea0*/  @P1 LDGSTS.E.BYPASS.LTC128B.128 [R243+0x6800], desc[UR4][R160.64] ;  /* 0x06800000a0f31fae */ /* 0x0003e2000b901d44 */
[-C--:B------:R-:W-:Y:S01]  /*21eb0*/  @P1 LEA R162, P4, R0, R236.reuse, 0x1 ;  /* 0x000000ec00a21211 */ /* 0x080fe200078808ff */
[----:B------:R-:W-:Y:S01]  /*21ec0*/  IMAD.X R134, R2, 0x1, R234, P5 ;  /* 0x0000000102867824 */ /* 0x000fe200028e06ea */
[----:B------:R-:W-:Y:S01]  /*21ed0*/  @P0 R2UR UR4, R132 ;  /* 0x00000000840402ca */ /* 0x000fe200000e0000 */
[----:B------:R1:W-:Y:S01]  /*21ee0*/  @!P1 STS.128 [R243+0x6800], RZ ;  /* 0x006800fff3009388 */ /* 0x0003e20000000c00 */
[----:B------:R-:W-:Y:S02]  /*21ef0*/  @P0 R2UR UR5, R133 ;  /* 0x00000000850502ca */ /* 0x000fe400000e0000 */
[CC--:B------:R-:W-:Y:S01]  /*21f00*/  @P1 LEA.HI.X R163, R0.reuse, R235.reuse, R134, 0x1, P4 ;  /* 0x000000eb00a31211 */ /* 0x0c0fe200020f0c86 */
[----:B------:R-:W-:Y:S01]  /*21f10*/  @!PT LDS RZ, [RZ] ;  /* 0x00000000fffff984 */ /* 0x000fe20000000800 */
[----:B------:R-:W-:Y:S01]  /*21f20*/  @!PT LDS RZ, [RZ] ;  /* 0x00000000fffff984 */ /* 0x000fe20000000800 */
[----:B------:R-:W-:Y:S01]  /*21f30*/  @!PT LDS RZ, [RZ] ;  /* 0x00000000fffff984 */ /* 0x000fe20000000800 */
[----:B------:R1:W-:Y:S01]  /*21f40*/  @P0 LDGSTS.E.BYPASS.LTC128B.128 [R243+0xa800], desc[UR14][R140.64+0x80] ;  /* 0x0a8000808cf30fae */ /* 0x0003e2000b901d4e */
[C---:B------:R-:W-:Y:S01]  /*21f50*/  @P0 LEA R166, P2, R0.reuse, R236, 0x1 ;  /* 0x000000ec00a60211 */ /* 0x040fe200078408ff */
[----:B------:R-:W-:Y:S02]  /*21f60*/  IMAD.MOV.U32 R236, RZ, RZ, R154 ;  /* 0x000000ffffec7224 */ /* 0x000fe400078e009a */
[----:B------:R1:W-:Y:S01]  /*21f70*/  @!P0 STS.128 [R243+0xa800], RZ ;  /* 0x00a800fff3008388 */ /* 0x0003e20000000c00 */
[----:B------:R-:W-:Y:S01]  /*21f80*/  @P0 LEA.HI.X R167, R0, R235, R134, 0x1, P2 ;  /* 0x000000eb00a70211 */ /* 0x000fe200010f0c86 */
[----:B------:R-:W-:Y:S02]  /*21f90*/  IMAD.MOV.U32 R235, RZ, RZ, R155 ;  /* 0x000000ffffeb7224 */ /* 0x000fe400078e009b */
        /* <DEDUP_REMOVED lines=21> */
.L_x_1159:
[----:B------:R-:W-:Y:S05]  /*220f0*/  BSYNC B1 ;  /* 0x0000000000017941 */ /* 0x000fea0003800000 */
.L_x_1158:
[----:B------:R-:W-:Y:S01]  /*22100*/  R2UR UR4, R132 ;  /* 0x00000000840472ca */ /* 0x000fe200000e0000 */
[----:B-1----:R-:W-:Y:S01]  /*22110*/  LDSM.16.MT88.4 R148, [R224+0x10800] ;  /* 0x01080000e094783b */ /* 0x002fe20000004200 */
[----:B------:R-:W-:Y:S02]  /*22120*/  R2UR UR5, R133 ;  /* 0x00000000850572ca */ /* 0x000fe400000e0000 */
[----:B------:R-:W-:Y:S02]  /*22130*/  FMNMX.FTZ R0, R6, R135, !PT ;  /* 0x0000008706007209 */ /* 0x000fe40007810000 */
[----:B------:R-:W-:Y:S02]  /*22140*/  FMNMX.FTZ R2, R4, R3, !PT ;  /* 0x0000000304027209 */ /* 0x000fe40007810000 */
[----:B------:R-:W-:Y:S02]  /*22150*/  FMNMX.FTZ R139, R7, R0, !PT ;  /* 0x00000000078b7209 */ /* 0x000fe40007810000 */
[----:B------:R-:W-:Y:S02]  /*22160*/  FMNMX.FTZ R141, R5, R2, !PT ;  /* 0x00000002058d7209 */ /* 0x000fe40007810000 */
[----:B------:R-:W-:Y:S02]  /*22170*/  FMNMX.FTZ R0, R10, R139, !PT ;  /* 0x0000008b0a007209 */ /* 0x000fe40007810000 */
[----:B------:R-:W-:Y:S01]  /*22180*/  FMNMX.FTZ R2, R8, R141, !PT ;  /* 0x0000008d08027209 */ /* 0x000fe20007810000 */
[----:B------:R1:W2:Y:S01]  /*22190*/  LD.E R133, desc[UR4][R136.64+0xdc] ;  /* 0x0000dc0488857980 */ /* 0x0002a2000c101900 */
[----:B------:R-:W-:Y:S02]  /*221a0*/  FMNMX.FTZ R139, R11, R0, !PT ;  /* 0x000000000b8b7209 */ /* 0x000fe40007810000 */
[----:B------:R-:W-:Y:S02]  /*221b0*/  FMNMX.FTZ R141, R9, R2, !PT ;  /* 0x00000002098d7209 */ /* 0x000fe40007810000 */
[----:B------:R-:W-:Y:S02]  /*221c0*/  FMNMX.FTZ R0, R14, R139, !PT ;  /* 0x0000008b0e007209 */ /* 0x000fe40007810000 */
[----:B------:R-:W-:Y:S02]  /*221d0*/  FMNMX.FTZ R2, R12, R141, !PT ;  /* 0x0000008d0c027209 */ /* 0x000fe40007810000 */
[----:B------:R-:W-:Y:S04]  /*221e0*/  FMNMX.FTZ R139, R15, R0, !PT ;  /* 0x000000000f8b7209 */ /* 0x000fe80007810000 */
[----:B------:R-:W-:Y:S02]  /*221f0*/  FMNMX.FTZ R0, R18, R139, !PT ;  /* 0x0000008b12007209 */ /* 0x000fe40007810000 */
[----:B------:R-:W-:Y:S04]  /*22200*/  FMNMX.FTZ R139, R13, R2, !PT ;  /* 0x000000020d8b7209 */ /* 0x000fe80007810000 */
[----:B------:R-:W-:Y:S04]  /*22210*/  FMNMX.FTZ R2, R16, R139, !PT ;  /* 0x0000008b10027209 */ /* 0x000fe80007810000 */
[----:B------:R-:W-:Y:S02]  /*22220*/  FMNMX.FTZ R139, R17, R2, !PT ;  /* 0x00000002118b7209 */ /* 0x000fe40007810000 */
[----:B-1----:R-:W-:Y:S02]  /*22230*/  FMNMX.FTZ R137, R19, R0, !PT ;  /* 0x0000000013897209 */ /* 0x002fe40007810000 */
        /* <DEDUP_REMOVED lines=38> */
[----:B------:R-:W-:Y:S04]  /*224a0*/  FMNMX.FTZ R137, R59, R0, !PT ;  /* 0x000000003b897209 */ /* 0x000fe80007810000 */
        /* <DEDUP_REMOVED lines=8> */
[----:B------:R-:W-:Y:S02]  /*22530*/  LDSM.16.MT88.4 R144, [R221+0xc000] ;  /* 0x00c00000dd90783b */ /* 0x000fe40000004200 */
[----:B------:R-:W-:Y:S06]  /*22540*/  FMNMX.FTZ R143, R65, R2, !PT ;  /* 0x00000002418f7209 */ /* 0x000fec0007810000 */
[----:B------:R-:W1:Y:S08]  /*22550*/  SHFL.BFLY PT, R0, R139, 0x2, 0x1f ;  /* 0x0c401f008b007f89 */ /* 0x000e7000000e0000 */
[----:B------:R-:W3:Y:S01]  /*22560*/  SHFL.BFLY PT, R2, R143, 0x2, 0x1f ;  /* 0x0c401f008f027f89 */ /* 0x000ee200000e0000 */
[----:B-1----:R-:W-:Y:S02]  /*22570*/  FMNMX.FTZ R137, R139, R0, !PT ;  /* 0x000000008b897209 */ /* 0x002fe40007810000 */
[----:B---3--:R-:W-:Y:S05]  /*22580*/  FMNMX.FTZ R141, R143, R2, !PT ;  /* 0x000000028f8d7209 */ /* 0x008fea0007810000 */
[----:B------:R-:W1:Y:S08]  /*22590*/  SHFL.BFLY PT, R0, R137, 0x1, 0x1f ;  /* 0x0c201f0089007f89 */ /* 0x000e7000000e0000 */
[----:B------:R-:W3:Y:S01]  /*225a0*/  SHFL.BFLY PT, R2, R141, 0x1, 0x1f ;  /* 0x0c201f008d027f89 */ /* 0x000ee200000e0000 */
[----:B-1----:R-:W-:Y:S07]  /*225b0*/  FMNMX.FTZ R0, R137, R0, !PT ;  /* 0x0000000089007209 */ /* 0x002fee0007810000 */
[----:B------:R-:W1:Y:S01]  /*225c0*/  LDSM.16.MT88.4 R136, [R224+0xc000] ;  /* 0x00c00000e088783b */ /* 0x000e620000004200 */
[----:B---3--:R-:W-:Y:S01]  /*225d0*/  FMNMX.FTZ R2, R141, R2, !PT ;  /* 0x000000028d027209 */ /* 0x008fe20007810000 */
[----:B------:R-:W-:Y:S03]  /*225e0*/  FADD.FTZ R132, -R0, R135 ;  /* 0x0000008700847221 */ /* 0x000fe60000010100 */
[C---:B------:R-:W-:Y:S03]  /*225f0*/  FSETP.NEU.FTZ.AND P0, PT, R2.reuse, -INF , PT ;  /* 0xff8000000200780b */ /* 0x040fe60003f1d000 */
[----:B------:R-:W3:Y:S01]  /*22600*/  LDSM.16.MT88.4 R140, [R222+0xc000] ;  /* 0x00c00000de8c783b */ /* 0x000ee20000004200 */
[C---:B--2---:R-:W-:Y:S01]  /*22610*/  FMUL.FTZ R134, R133.reuse, R132 ;  /* 0x0000008485867220 */ /* 0x044fe20000410000 */
[----:B------:R-:W-:Y:S01]  /*22620*/  FADD.FTZ R132, -R2, R3 ;  /* 0x0000000302847221 */ /* 0x000fe20000010100 */
[C---:B------:R-:W-:Y:S01]  /*22630*/  FMUL.FTZ R164, R133.reuse, R2 ;  /* 0x0000000285a47220 */ /* 0x040fe20000410000 */
[C---:B------:R-:W-:Y:S01]  /*22640*/  FMUL.FTZ R162, R133.reuse, R0 ;  /* 0x0000000085a27220 */ /* 0x040fe20000410000 */
[----:B------:R2:W4:Y:S01]  /*22650*/  MUFU.EX2 R3, R134 ;  /* 0x0000008600037308 */ /* 0x0005220000000800 */
[----:B------:R-:W-:Y:S02]  /*22660*/  FMUL.FTZ R135, R133, R132 ;  /* 0x0000008485877220 */ /* 0x000fe40000410000 */
[----:B------:R-:W-:Y:S02]  /*22670*/  FSEL R164, R164, RZ, P0 ;  /* 0x000000ffa4a47208 */ /* 0x000fe40000000000 */
[----:B------:R-:W-:Y:S05]  /*22680*/  FSETP.NEU.FTZ.AND P0, PT, R0, -INF , PT ;  /* 0xff8000000000780b */ /* 0x000fea0003f1d000 */
[----:B------:R5:W1:Y:S01]  /*22690*/  MUFU.EX2 R132, R135 ;  /* 0x0000008700847308 */ /* 0x000a620000000800 */
[----:B------:R-:W-:Y:S01]  /*226a0*/  FSEL R162, R162, RZ, P0 ;  /* 0x000000ffa2a27208 */ /* 0x000fe20000000000 */
[-CC-:B------:R-:W-:Y:S01]  /*226b0*/  FFMA.FTZ R155, R8, R133.reuse, -R164.reuse ;  /* 0x00000085089b7223 */ /* 0x180fe200000108a4 */
[-CC-:B------:R-:W-:Y:S01]  /*226c0*/  FFMA.FTZ R157, R4, R133.reuse, -R164.reuse ;  /* 0x00000085049d7223 */ /* 0x180fe200000108a4 */
[-CC-:B------:R-:W-:Y:S01]  /*226d0*/  FFMA.FTZ R154, R5, R133.reuse, -R164.reuse ;  /* 0x00000085059a7223 */ /* 0x180fe200000108a4 */
[-C--:B------:R-:W-:Y:S01]  /*226e0*/  FFMA.FTZ R167, R36, R133.reuse, -R164 ;  /* 0x0000008524a77223 */ /* 0x080fe200000108a4 */
[-CC-:B------:R-:W-:Y:S01]  /*226f0*/  FFMA.FTZ R158, R10, R133.reuse, -R162.reuse ;  /* 0x000000850a9e7223 */ /* 0x180fe200000108a2 */
[-CC-:B------:R-:W-:Y:S01]  /*22700*/  FFMA.FTZ R160, R6, R133.reuse, -R162.reuse ;  /* 0x0000008506a07223 */ /* 0x180fe200000108a2 */
[-C--:B------:R-:W-:Y:S01]  /*22710*/  FFMA.FTZ R156, R7, R133.reuse, -R162 ;  /* 0x00000085079c7223 */ /* 0x080fe200000108a2 */
[----:B--2---:R-:W-:Y:S01]  /*22720*/  FFMA.FTZ R134, R9, R133, -R164 ;  /* 0x0000008509867223 */ /* 0x004fe200000108a4 */
[----:B------:R-:W-:Y:S01]  /*22730*/  MUFU.EX2 R157, R157 ;  /* 0x0000009d009d7308 */ /* 0x000fe20000000800 */
[C---:B----4-:R-:W-:Y:S01]  /*22740*/  FMUL.FTZ R6, R3.reuse, R130 ;  /* 0x0000008203067220 */ /* 0x050fe20000410000 */
[C---:B------:R-:W-:Y:S01]  /*22750*/  FMUL.FTZ R7, R3.reuse, R131 ;  /* 0x0000008303077220 */ /* 0x040fe20000410000 */
[C---:B------:R-:W-:Y:S01]  /*22760*/  FMUL.FTZ R10, R3.reuse, R126 ;  /* 0x0000007e030a7220 */ /* 0x040fe20000410000 */
[C---:B------:R-:W-:Y:S01]  /*22770*/  FMUL.FTZ R70, R3.reuse, R70 ;  /* 0x0000004603467220 */ /* 0x040fe20000410000 */
[C---:B------:R-:W-:Y:S01]  /*22780*/  FMUL.FTZ R71, R3.reuse, R71 ;  /* 0x0000004703477220 */ /* 0x040fe20000410000 */
[----:B------:R-:W-:Y:S01]  /*22790*/  FMUL.FTZ R74, R3, R74 ;  /* 0x0000004a034a7220 */ /* 0x000fe20000410000 */
[----:B-----5:R-:W-:Y:S03]  /*227a0*/  FFMA.FTZ R135, R11, R133, -R162 ;  /* 0x000000850b877223 */ /* 0x020fe600000108a2 */
[----:B------:R-:W2:Y:S01]  /*227b0*/  MUFU.EX2 R154, R154 ;  /* 0x0000009a009a7308 */ /* 0x000ea20000000800 */
[C---:B-1----:R-:W-:Y:S01]  /*227c0*/  FMUL.FTZ R4, R132.reuse, R128 ;  /* 0x0000008084047220 */ /* 0x042fe20000410000 */
[C---:B------:R-:W-:Y:S01]  /*227d0*/  FMUL.FTZ R5, R132.reuse, R129 ;  /* 0x0000008184057220 */ /* 0x040fe20000410000 */
[C---:B------:R-:W-:Y:S01]  /*227e0*/  FMUL.FTZ R11, R3.reuse, R127 ;  /* 0x0000007f030b7220 */ /* 0x040fe20000410000 */
[C---:B------:R-:W-:Y:S01]  /*227f0*/  FMUL.FTZ R8, R132.reuse, R124 ;  /* 0x0000007c84087220 */ /* 0x040fe20000410000 */
[C---:B------:R-:W-:Y:S01]  /*22800*/  FMUL.FTZ R9, R132.reuse, R125 ;  /* 0x0000007d84097220 */ /* 0x040fe20000410000 */
[C---:B------:R-:W-:Y:S01]  /*22810*/  FMUL.FTZ R68, R132.reuse, R68 ;  /* 0x0000004484447220 */ /* 0x040fe20000410000 */
[----:B------:R-:W1:Y:S03]  /*22820*/  LDSM.16.MT88.4 R124, [R220+0xc000] ;  /* 0x00c00000dc7c783b */ /* 0x000e660000004200 */
[----:B------:R-:W-:Y:S01]  /*22830*/  MUFU.EX2 R160, R160 ;  /* 0x000000a000a07308 */ /* 0x000fe20000000800 */
[C---:B------:R-:W-:Y:S01]  /*22840*/  FMUL.FTZ R69, R132.reuse, R69 ;  /* 0x0000004584457220 */ /* 0x040fe20000410000 */
[C---:B------:R-:W-:Y:S01]  /*22850*/  FMUL.FTZ R75, R3.reuse, R75 ;  /* 0x0000004b034b7220 */ /* 0x040fe20000410000 */
[C---:B------:R-:W-:Y:S01]  /*22860*/  FMUL.FTZ R72, R132.reuse, R72 ;  /* 0x0000004884487220 */ /* 0x040fe20000410000 */
[C---:B------:R-:W-:Y:S01]  /*22870*/  FMUL.FTZ R73, R132.reuse, R73 ;  /* 0x0000004984497220 */ /* 0x040fe20000410000 */
[C---:B------:R-:W-:Y:S01]  /*22880*/  FMUL.FTZ R78, R3.reuse, R78 ;  /* 0x0000004e034e7220 */ /* 0x040fe20000410000 */
[C---:B------:R-:W-:Y:S01]  /*22890*/  FMUL.FTZ R79, R3.reuse, R79 ;  /* 0x0000004f034f7220 */ /* 0x040fe20000410000 */
[----:B------:R-:W-:Y:S03]  /*228a0*/  FMUL.FTZ R76, R132, R76 ;  /* 0x0000004c844c7220 */ /* 0x000fe60000410000 */
[----:B------:R-:W4:Y:S01]  /*228b0*/  MUFU.EX2 R156, R156 ;  /* 0x0000009c009c7308 */ /* 0x000f220000000800 */
[----:B--2---:R-:W-:Y:S01]  /*228c0*/  F2FP.F16.F32.PACK_AB R128, R154, R157 ;  /* 0x0000009d9a80723e */ /* 0x004fe200000000ff */
[C---:B------:R-:W-:Y:S01]  /*228d0*/  FMUL.FTZ R77, R132.reuse, R77 ;  /* 0x0000004d844d7220 */ /* 0x040fe20000410000 */
[C---:B------:R-:W-:Y:S01]  /*228e0*/  FMUL.FTZ R82, R3.reuse, R82 ;  /* 0x0000005203527220 */ /* 0x040fe20000410000 */
[C---:B------:R-:W-:Y:S01]  /*228f0*/  FMUL.FTZ R83, R3.reuse, R83 ;  /* 0x0000005303537220 */ /* 0x040fe20000410000 */
[C---:B------:R-:W-:Y:S01]  /*22900*/  FMUL.FTZ R80, R132.reuse, R80 ;  /* 0x0000005084507220 */ /* 0x040fe20000410000 */
[C---:B------:R-:W-:Y:S01]  /*22910*/  FMUL.FTZ R81, R132.reuse, R81 ;  /* 0x0000005184517220 */ /* 0x040fe20000410000 */
[C---:B------:R-:W-:Y:S03]  /*22920*/  FMUL.FTZ R86, R3.reuse, R86 ;  /* 0x0000005603567220 */ /* 0x040fe60000410000 */
[----:B------:R-:W-:Y:S01]  /*22930*/  MUFU.EX2 R155, R155 ;  /* 0x0000009b009b7308 */ /* 0x000fe20000000800 */
[----:B------:R-:W-:Y:S01]  /*22940*/  FMUL.FTZ R87, R3, R87 ;  /* 0x0000005703577220 */ /* 0x000fe20000410000 */
[C---:B------:R-:W-:Y:S01]  /*22950*/  FMUL.FTZ R84, R132.reuse, R84 ;  /* 0x0000005484547220 */ /* 0x040fe20000410000 */
[----:B------:R-:W-:Y:S01]  /*22960*/  FMUL.FTZ R85, R132, R85 ;  /* 0x0000005584557220 */ /* 0x000fe20000410000 */
[-C--:B------:R-:W-:Y:S01]  /*22970*/  FFMA.FTZ R174, R37, R133.reuse, -R164 ;  /* 0x0000008525ae7223 */ /* 0x080fe200000108a4 */
[-CC-:B------:R-:W-:Y:S01]  /*22980*/  FFMA.FTZ R176, R38, R133.reuse, -R162.reuse ;  /* 0x0000008526b07223 */ /* 0x180fe200000108a2 */
[-C--:B------:R-:W-:Y:S01]  /*22990*/  FFMA.FTZ R169, R39, R133.reuse, -R162 ;  /* 0x0000008527a97223 */ /* 0x080fe200000108a2 */
[-CC-:B------:R-:W-:Y:S03]  /*229a0*/  FFMA.FTZ R171, R40, R133.reuse, -R164.reuse ;  /* 0x0000008528ab7223 */ /* 0x180fe600000108a4 */
[----:B------:R-:W2:Y:S01]  /*229b0*/  MUFU.EX2 R134, R134 ;  /* 0x0000008600867308 */ /* 0x000ea20000000800 */
[----:B----4-:R-:W-:Y:S01]  /*229c0*/  F2FP.F16.F32.PACK_AB R129, R156, R160 ;  /* 0x000000a09c81723e */ /* 0x010fe200000000ff */
[----:B------:R-:W-:Y:S01]  /*229d0*/  LDSM.16.MT88.4 R36, [R220+0x11800] ;  /* 0x01180000dc24783b */ /* 0x000fe20000004200 */
[-C--:B------:R-:W-:Y:S01]  /*229e0*/  FFMA.FTZ R178, R41, R133.reuse, -R164 ;  /* 0x0000008529b27223 */ /* 0x080fe200000108a4 */
[-CC-:B------:R-:W-:Y:S01]  /*229f0*/  FFMA.FTZ R173, R42, R133.reuse, -R162.reuse ;  /* 0x000000852aad7223 */ /* 0x180fe200000108a2 */
[-C--:B------:R-:W-:Y:S01]  /*22a00*/  FFMA.FTZ R180, R43, R133.reuse, -R162 ;  /* 0x000000852bb47223 */ /* 0x080fe200000108a2 */
[-CC-:B------:R-:W-:Y:S01]  /*22a10*/  FFMA.FTZ R175, R44, R133.reuse, -R164.reuse ;  /* 0x000000852caf7223 */ /* 0x180fe200000108a4 */
[-C--:B------:R-:W-:Y:S03]  /*22a20*/  FFMA.FTZ R182, R45, R133.reuse, -R164 ;  /* 0x000000852db67223 */ /* 0x080fe600000108a4 */
[----:B------:R-:W-:Y:S01]  /*22a30*/  MUFU.EX2 R158, R158 ;  /* 0x0000009e009e7308 */ /* 0x000fe20000000800 */
[-CC-:B------:R-:W-:Y:S01]  /*22a40*/  FFMA.FTZ R177, R46, R133.reuse, -R162.reuse ;  /* 0x000000852eb17223 */ /* 0x180fe200000108a2 */
[----:B------:R-:W-:Y:S01]  /*22a50*/  LDSM.16.MT88.4 R40, [R222+0xe000] ;  /* 0x00e00000de28783b */ /* 0x000fe20000004200 */
[-C--:B------:R-:W-:Y:S01]  /*22a60*/  FFMA.FTZ R184, R47, R133.reuse, -R162 ;  /* 0x000000852fb87223 */ /* 0x080fe200000108a2 */
[-CC-:B------:R-:W-:Y:S01]  /*22a70*/  FFMA.FTZ R179, R48, R133.reuse, -R164.reuse ;  /* 0x0000008530b37223 */ /* 0x180fe200000108a4 */
[-C--:B------:R-:W-:Y:S01]  /*22a80*/  FFMA.FTZ R186, R49, R133.reuse, -R164 ;  /* 0x0000008531ba7223 */ /* 0x080fe200000108a4 */
[-CC-:B------:R-:W-:Y:S01]  /*22a90*/  FFMA.FTZ R181, R50, R133.reuse, -R162.reuse ;  /* 0x0000008532b57223 */ /* 0x180fe200000108a2 */
[----:B------:R-:W-:Y:S03]  /*22aa0*/  FFMA.FTZ R188, R51, R133, -R162 ;  /* 0x0000008533bc7223 */ /* 0x000fe600000108a2 */
[----:B------:R-:W4:Y:S01]  /*22ab0*/  MUFU.EX2 R135, R135 ;  /* 0x0000008700877308 */ /* 0x000f220000000800 */
[----:B--2---:R-:W-:Y:S01]  /*22ac0*/  F2FP.F16.F32.PACK_AB R130, R134, R155 ;  /* 0x0000009b8682723e */ /* 0x004fe200000000ff */
[----:B------:R-:W-:Y:S01]  /*22ad0*/  LDSM.16.MT88.4 R44, [R220+0x12000] ;  /* 0x01200000dc2c783b */ /* 0x000fe20000004200 */
[C---:B------:R-:W-:Y:S01]  /*22ae0*/  FMUL.FTZ R90, R3.reuse, R90 ;  /* 0x0000005a035a7220 */ /* 0x040fe20000410000 */
[C---:B------:R-:W-:Y:S01]  /*22af0*/  FMUL.FTZ R91, R3.reuse, R91 ;  /* 0x0000005b035b7220 */ /* 0x040fe20000410000 */
[C---:B------:R-:W-:Y:S01]  /*22b00*/  FMUL.FTZ R88, R132.reuse, R88 ;  /* 0x0000005884587220 */ /* 0x040fe20000410000 */
[C---:B------:R-:W-:Y:S01]  /*22b10*/  FMUL.FTZ R89, R132.reuse, R89 ;  /* 0x0000005984597220 */ /* 0x040fe20000410000 */
[C---:B------:R-:W-:Y:S01]  /*22b20*/  FMUL.FTZ R94, R3.reuse, R94 ;  /* 0x0000005e035e7220 */ /* 0x040fe20000410000 */
[C---:B------:R-:W-:Y:S01]  /*22b30*/  FMUL.FTZ R95, R3.reuse, R95 ;  /* 0x0000005f035f7220 */ /* 0x040fe20000410000 */
[C---:B------:R-:W-:Y:S01]  /*22b40*/  FMUL.FTZ R92, R132.reuse, R92 ;  /* 0x0000005c845c7220 */ /* 0x040fe20000410000 */
[----:B------:R-:W-:Y:S01]  /*22b50*/  LDSM.16.MT88.4 R48, [R221+0xe800] ;  /* 0x00e80000dd30783b */ /* 0x000fe20000004200 */
[C---:B------:R-:W-:Y:S01]  /*22b60*/  FMUL.FTZ R93, R132.reuse, R93 ;  /* 0x0000005d845d7220 */ /* 0x040fe20000410000 */
[C---:B------:R-:W-:Y:S01]  /*22b70*/  FMUL.FTZ R98, R3.reuse, R98 ;  /* 0x0000006203627220 */ /* 0x040fe20000410000 */
[----:B------:R-:W-:Y:S01]  /*22b80*/  FMUL.FTZ R99, R3, R99 ;  /* 0x0000006303637220 */ /* 0x000fe20000410000 */
[C---:B------:R-:W-:Y:S01]  /*22b90*/  FMUL.FTZ R96, R132.reuse, R96 ;  /* 0x0000006084607220 */ /* 0x040fe20000410000 */
[----:B------:R-:W-:Y:S01]  /*22ba0*/  FMUL.FTZ R97, R132, R97 ;  /* 0x0000006184617220 */ /* 0x000fe20000410000 */
[-CC-:B------:R-:W-:Y:S01]  /*22bb0*/  FFMA.FTZ R159, R12, R133.reuse, -R164.reuse ;  /* 0x000000850c9f7223 */ /* 0x180fe200000108a4 */
[----:B----4-:R-:W-:Y:S01]  /*22bc0*/  F2FP.F16.F32.PACK_AB R131, R135, R158 ;  /* 0x0000009e8783723e */ /* 0x010fe200000000ff */
[C---:B------:R-:W-:Y:S01]  /*22bd0*/  FMUL.FTZ R12, R132.reuse, R120 ;  /* 0x00000078840c7220 */ /* 0x040fe20000410000 */
[----:B------:R-:W-:Y:S01]  /*22be0*/  FFMA.FTZ R166, R13, R133, -R164 ;  /* 0x000000850da67223 */ /* 0x000fe200000108a4 */
[----:B------:R-:W-:Y:S01]  /*22bf0*/  FMUL.FTZ R13, R132, R121 ;  /* 0x00000079840d7220 */ /* 0x000fe20000410000 */
[--C-:B------:R-:W-:Y:S01]  /*22c00*/  FFMA.FTZ R168, R14, R133, -R162.reuse ;  /* 0x000000850ea87223 */ /* 0x100fe200000108a2 */
[C---:B------:R-:W-:Y:S01]  /*22c10*/  FMUL.FTZ R14, R3.reuse, R122 ;  /* 0x0000007a030e7220 */ /* 0x040fe20000410000 */
[C---:B------:R-:W-:Y:S01]  /*22c20*/  FMUL.FTZ R102, R3.reuse, R102 ;  /* 0x0000006603667220 */ /* 0x040fe20000410000 */
[C---:B------:R-:W-:Y:S01]  /*22c30*/  HMMA.16816.F32 R4, R128.reuse, R136, R4 ;  /* 0x000000888004723c */ /* 0x040fe20000001804 */
[----:B------:R-:W-:Y:S04]  /*22c40*/  MUFU.EX2 R159, R159 ;  /* 0x0000009f009f7308 */ /* 0x000fe80000000800 */
[----:B------:R-:W-:Y:S01]  /*22c50*/  FMUL.FTZ R103, R3, R103 ;  /* 0x0000006703677220 */ /* 0x000fe20000410000 */
[C---:B------:R-:W-:Y:S01]  /*22c60*/  HMMA.16816.F32 R8, R128.reuse, R138, R8 ;  /* 0x0000008a8008723c */ /* 0x040fe20000001808 */
[----:B------:R-:W2:Y:S04]  /*22c70*/  LDSM.16.MT88.4 R136, [R224+0x10000] ;  /* 0x01000000e088783b */ /* 0x000ea80000004200 */
[----:B------:R-:W4:Y:S01]  /*22c80*/  MUFU.EX2 R166, R166 ;  /* 0x000000a600a67308 */ /* 0x000f220000000800 */
[----:B------:R-:W-:Y:S01]  /*22c90*/  ISETP.GT.AND P0, PT, R246, 0x1, PT ;  /* 0x00000001f600780c */ /* 0x000fe20003f04270 */
[C---:B------:R-:W-:Y:S01]  /*22ca0*/  FMUL.FTZ R100, R132.reuse, R100 ;  /* 0x0000006484647220 */ /* 0x040fe20000410000 */
[C---:B---3--:R-:W-:Y:S03]  /*22cb0*/  HMMA.16816.F32 R68, R128.reuse, R140, R68 ;  /* 0x0000008c8044723c */ /* 0x048fe60000001844 */
[C---:B------:R-:W-:Y:S03]  /*22cc0*/  FMUL.FTZ R101, R132.reuse, R101 ;  /* 0x0000006584657220 */ /* 0x040fe60000410000 */
[C---:B------:R-:W-:Y:S01]  /*22cd0*/  HMMA.16816.F32 R72, R128.reuse, R142, R72 ;  /* 0x0000008e8048723c */ /* 0x040fe20000001848 */
[----:B------:R-:W3:Y:S01]  /*22ce0*/  LDSM.16.MT88.4 R140, [R222+0x10000] ;  /* 0x01000000de8c783b */ /* 0x000ee20000004200 */
[----:B------:R-:W-:Y:S03]  /*22cf0*/  MUFU.EX2 R168, R168 ;  /* 0x000000a800a87308 */ /* 0x000fe60000000800 */
[----:B------:R-:W-:Y:S01]  /*22d00*/  FFMA.FTZ R161, R15, R133, -R162 ;  /* 0x000000850fa17223 */ /* 0x000fe200000108a2 */
[C---:B------:R-:W-:Y:S06]  /*22d10*/  HMMA.16816.F32 R76, R128.reuse, R144, R76 ;  /* 0x00000090804c723c */ /* 0x040fec000000184c */
[----:B------:R-:W-:Y:S01]  /*22d20*/  MUFU.EX2 R167, R167 ;  /* 0x000000a700a77308 */ /* 0x000fe20000000800 */
[C---:B------:R-:W-:Y:S01]  /*22d30*/  FMUL.FTZ R15, R3.reuse, R123 ;  /* 0x0000007b030f7220 */ /* 0x040fe20000410000 */
[C---:B------:R-:W-:Y:S01]  /*22d40*/  HMMA.16816.F32 R80, R128.reuse, R146, R80 ;  /* 0x000000928050723c */ /* 0x040fe20000001850 */
[----:B------:R-:W-:Y:S02]  /*22d50*/  LDSM.16.MT88.4 R120, [R224+0xc800] ;  /* 0x00c80000e078783b */ /* 0x000fe40000004200 */
[C---:B------:R-:W-:Y:S03]  /*22d60*/  FMUL.FTZ R106, R3.reuse, R106 ;  /* 0x0000006a036a7220 */ /* 0x040fe60000410000 */
[C---:B-1----:R-:W-:Y:S02]  /*22d70*/  HMMA.16816.F32 R84, R128.reuse, R124, R84 ;  /* 0x0000007c8054723c */ /* 0x042fe40000001854 */
[----:B------:R-:W1:Y:S01]  /*22d80*/  MUFU.EX2 R161, R161 ;  /* 0x000000a100a17308 */ /* 0x000e620000000800 */
[----:B------:R-:W-:Y:S02]  /*22d90*/  LDSM.16.MT88.4 R144, [R221+0xc800] ;  /* 0x00c80000dd90783b */ /* 0x000fe40000004200 */
[C---:B------:R-:W-:Y:S01]  /*22da0*/  FMUL.FTZ R107, R3.reuse, R107 ;  /* 0x0000006b036b7220 */ /* 0x040fe20000410000 */
[C---:B------:R-:W-:Y:S06]  /*22db0*/  HMMA.16816.F32 R88, R128.reuse, R126, R88 ;  /* 0x0000007e8058723c */ /* 0x040fec0000001858 */
[----:B------:R-:W-:Y:S01]  /*22dc0*/  MUFU.EX2 R174, R174 ;  /* 0x000000ae00ae7308 */ /* 0x000fe20000000800 */
[----:B------:R-:W5:Y:S01]  /*22dd0*/  LDSM.16.MT88.4 R124, [R221+0x10000] ;  /* 0x01000000dd7c783b */ /* 0x000f620000004200 */
[C---:B--2---:R-:W-:Y:S03]  /*22de0*/  HMMA.16816.F32 R92, R128.reuse, R136, R92 ;  /* 0x00000088805c723c */ /* 0x044fe6000000185c */
[C---:B------:R-:W-:Y:S03]  /*22df0*/  FMUL.FTZ R104, R132.reuse, R104 ;  /* 0x0000006884687220 */ /* 0x040fe60000410000 */
[C---:B------:R-:W-:Y:S01]  /*22e00*/  HMMA.16816.F32 R96, R128.reuse, R138, R96 ;  /* 0x0000008a8060723c */ /* 0x040fe20000001860 */
[----:B------:R-:W2:Y:S01]  /*22e10*/  LDSM.16.MT88.4 R136, [R220+0x10000] ;  /* 0x01000000dc88783b */ /* 0x000ea20000004200 */
[----:B------:R-:W-:Y:S03]  /*22e20*/  MUFU.EX2 R176, R176 ;  /* 0x000000b000b07308 */ /* 0x000fe60000000800 */
[----:B------:R-:W-:Y:S01]  /*22e30*/  FMUL.FTZ R105, R132, R105 ;  /* 0x0000006984697220 */ /* 0x000fe20000410000 */
[C---:B---3--:R-:W-:Y:S06]  /*22e40*/  HMMA.16816.F32 R100, R128.reuse, R140, R100 ;  /* 0x0000008c8064723c */ /* 0x048fec0000001864 */
[----:B------:R-:W-:Y:S01]  /*22e50*/  MUFU.EX2 R169, R169 ;  /* 0x000000a900a97308 */ /* 0x000fe20000000800 */
[----:B------:R-:W-:Y:S01]  /*22e60*/  FMUL.FTZ R110, R3, R110 ;  /* 0x0000006e036e7220 */ /* 0x000fe20000410000 */
[C---:B------:R-:W-:Y:S01]  /*22e70*/  HMMA.16816.F32 R12, R128.reuse, R142, R12 ;  /* 0x0000008e800c723c */ /* 0x040fe2000000180c */
[----:B------:R-:W3:Y:S02]  /*22e80*/  LDSM.16.MT88.4 R140, [R222+0xc800] ;  /* 0x00c80000de8c783b */ /* 0x000ee40000004200 */
[-CC-:B------:R-:W-:Y:S01]  /*22e90*/  FFMA.FTZ R163, R16, R133.reuse, -R164.reuse ;  /* 0x0000008510a37223 */ /* 0x180fe200000108a4 */
[-C--:B------:R-:W-:Y:S01]  /*22ea0*/  FFMA.FTZ R170, R17, R133.reuse, -R164 ;  /* 0x0000008511aa7223 */ /* 0x080fe200000108a4 */
[-CC-:B------:R-:W-:Y:S01]  /*22eb0*/  FFMA.FTZ R165, R18, R133.reuse, -R162.reuse ;  /* 0x0000008512a57223 */ /* 0x180fe200000108a2 */
[----:B------:R-:W-:Y:S02]  /*22ec0*/  FFMA.FTZ R172, R19, R133, -R162 ;  /* 0x0000008513ac7223 */ /* 0x000fe400000108a2 */
[----:B------:R-:W-:Y:S03]  /*22ed0*/  MUFU.EX2 R171, R171 ;  /* 0x000000ab00ab7308 */ /* 0x000fe60000000800 */
[C---:B------:R-:W-:Y:S01]  /*22ee0*/  FMUL.FTZ R18, R3.reuse, R118 ;  /* 0x0000007603127220 */ /* 0x040fe20000410000 */
[C---:B------:R-:W-:Y:S01]  /*22ef0*/  FMUL.FTZ R19, R3.reuse, R119 ;  /* 0x0000007703137220 */ /* 0x040fe20000410000 */
[C---:B------:R-:W-:Y:S01]  /*22f00*/  FMUL.FTZ R16, R132.reuse, R116 ;  /* 0x0000007484107220 */ /* 0x040fe20000410000 */
[----:B------:R-:W-:Y:S01]  /*22f10*/  FMUL.FTZ R17, R132, R117 ;  /* 0x0000007584117220 */ /* 0x000fe20000410000 */
[----:B----4-:R-:W-:Y:S01]  /*22f20*/  F2FP.F16.F32.PACK_AB R116, R166, R159 ;  /* 0x0000009fa674723e */ /* 0x010fe200000000ff */
[----:B------:R-:W-:Y:S01]  /*22f30*/  FMUL.FTZ R111, R3, R111 ;  /* 0x0000006f036f7220 */ /* 0x000fe20000410000 */
[----:B-1----:R-:W-:Y:S01]  /*22f40*/  F2FP.F16.F32.PACK_AB R117, R161, R168 ;  /* 0x000000a8a175723e */ /* 0x002fe200000000ff */
[----:B------:R-:W-:Y:S01]  /*22f50*/  MUFU.EX2 R163, R163 ;  /* 0x000000a300a37308 */ /* 0x000fe20000000800 */
[C---:B------:R-:W-:Y:S01]  /*22f60*/  FMUL.FTZ R108, R132.reuse, R108 ;  /* 0x0000006c846c7220 */ /* 0x040fe20000410000 */
[C---:B------:R-:W-:Y:S01]  /*22f70*/  FMUL.FTZ R109, R132.reuse, R109 ;  /* 0x0000006d846d7220 */ /* 0x040fe20000410000 */
[C---:B-----5:R-:W-:Y:S03]  /*22f80*/  HMMA.16816.F32 R104, R128.reuse, R124, R104 ;  /* 0x0000007c8068723c */ /* 0x060fe60000001868 */
[C---:B------:R-:W-:Y:S01]  /*22f90*/  FMUL.FTZ R114, R3.reuse, R114 ;  /* 0x0000007203727220 */ /* 0x040fe20000410000 */
[----:B------:R-:W-:Y:S03]  /*22fa0*/  FMUL.FTZ R115, R3, R115 ;  /* 0x0000007303737220 */ /* 0x000fe60000410000 */
[----:B------:R-:W1:Y:S01]  /*22fb0*/  MUFU.EX2 R170, R170 ;  /* 0x000000aa00aa7308 */ /* 0x000e620000000800 */
[C---:B------:R-:W-:Y:S01]  /*22fc0*/  HMMA.16816.F32 R16, R128.reuse, R126, R16 ;  /* 0x0000007e8010723c */ /* 0x040fe20000001810 */
[----:B------:R-:W4:Y:S02]  /*22fd0*/  LDSM.16.MT88.4 R124, [R220+0xc800] ;  /* 0x00c80000dc7c783b */ /* 0x000f240000004200 */
[C---:B------:R-:W-:Y:S03]  /*22fe0*/  FMUL.FTZ R112, R132.reuse, R112 ;  /* 0x0000007084707220 */ /* 0x040fe60000410000 */
[C---:B--2---:R-:W-:Y:S03]  /*22ff0*/  HMMA.16816.F32 R108, R128.reuse, R136, R108 ;  /* 0x00000088806c723c */ /* 0x044fe6000000186c */
[----:B------:R-:W-:Y:S02]  /*23000*/  MUFU.EX2 R165, R165 ;  /* 0x000000a500a57308 */ /* 0x000fe40000000800 */
[----:B------:R-:W-:Y:S01]  /*23010*/  FMUL.FTZ R113, R132, R113 ;  /* 0x0000007184717220 */ /* 0x000fe20000410000 */
[-CC-:B------:R-:W-:Y:S01]  /*23020*/  FFMA.FTZ R52, R52, R133.reuse, -R164.reuse ;  /* 0x0000008534347223 */ /* 0x180fe200000108a4 */
[-C--:B------:R-:W-:Y:S01]  /*23030*/  FFMA.FTZ R53, R53, R133.reuse, -R164 ;  /* 0x0000008535357223 */ /* 0x080fe200000108a4 */
[--C-:B------:R-:W-:Y:S05]  /*23040*/  FFMA.FTZ R54, R54, R133, -R162.reuse ;  /* 0x0000008536367223 */ /* 0x100fea00000108a2 */
[----:B------:R-:W2:Y:S01]  /*23050*/  MUFU.EX2 R172, R172 ;  /* 0x000000ac00ac7308 */ /* 0x000ea20000000800 */
[----:B-1----:R-:W-:Y:S01]  /*23060*/  F2FP.F16.F32.PACK_AB R118, R170, R163 ;  /* 0x000000a3aa76723e */ /* 0x002fe200000000ff */
[----:B------:R-:W-:Y:S01]  /*23070*/  HMMA.16816.F32 R112, R128, R138, R112 ;  /* 0x0000008a8070723c */ /* 0x000fe20000001870 */
[----:B------:R-:W-:Y:S02]  /*23080*/  LDSM.16.MT88.4 R128, [R221+0x10800] ;  /* 0x01080000dd80783b */ /* 0x000fe40000004200 */
[-C--:B------:R-:W-:Y:S01]  /*23090*/  FFMA.FTZ R55, R55, R133.reuse, -R162 ;  /* 0x0000008537377223 */ /* 0x080fe200000108a2 */
[-CC-:B------:R-:W-:Y:S04]  /*230a0*/  FFMA.FTZ R56, R56, R133.reuse, -R164.reuse ;  /* 0x0000008538387223 */ /* 0x180fe800000108a4 */
[----:B------:R-:W-:Y:S03]  /*230b0*/  MUFU.EX2 R178, R178 ;  /* 0x000000b200b27308 */ /* 0x000fe60000000800 */
[-C--:B------:R-:W-:Y:S01]  /*230c0*/  FFMA.FTZ R57, R57, R133.reuse, -R164 ;  /* 0x0000008539397223 */ /* 0x080fe200000108a4 */
[-CC-:B------:R-:W-:Y:S01]  /*230d0*/  FFMA.FTZ R58, R58, R133.reuse, -R162.reuse ;  /* 0x000000853a3a7223 */ /* 0x180fe200000108a2 */
[----:B------:R-:W-:Y:S01]  /*230e0*/  FFMA.FTZ R59, R59, R133, -R162 ;  /* 0x000000853b3b7223 */ /* 0x000fe200000108a2 */
[----:B------:R-:W-:Y:S01]  /*230f0*/  LDSM.16.MT88.4 R136, [R222+0xd000] ;  /* 0x00d00000de88783b */ /* 0x000fe20000004200 */
[----:B------:R-:W-:Y:S01]  /*23100*/  FFMA.FTZ R160, R3, R248, R160 ;  /* 0x000000f803a07223 */ /* 0x000fe200000100a0 */
[----:B------:R-:W-:Y:S02]  /*23110*/  FFMA.FTZ R157, R132, R249, R157 ;  /* 0x000000f9849d7223 */ /* 0x000fe4000001009d */
[----:B------:R-:W-:Y:S01]  /*23120*/  MUFU.EX2 R173, R173 ;  /* 0x000000ad00ad7308 */ /* 0x000fe20000000800 */
[----:B--2---:R-:W-:Y:S01]  /*23130*/  F2FP.F16.F32.PACK_AB R119, R172, R165 ;  /* 0x000000a5ac77723e */ /* 0x004fe200000000ff */
[----:B------:R-:W-:Y:S04]  /*23140*/  FADD.FTZ R154, R154, R157 ;  /* 0x0000009d9a9a7221 */ /* 0x000fe80000010000 */
[----:B------:R-:W-:Y:S02]  /*23150*/  FADD.FTZ R155, R155, R154 ;  /* 0x0000009a9b9b7221 */ /* 0x000fe40000010000 */
[C---:B------:R-:W-:Y:S02]  /*23160*/  HMMA.16816.F32 R4, R116.reuse, R120, R4 ;  /* 0x000000787404723c */ /* 0x040fe40000001804 */
[----:B------:R-:W-:Y:S03]  /*23170*/  MUFU.EX2 R180, R180 ;  /* 0x000000b400b47308 */ /* 0x000fe60000000800 */
[----:B------:R-:W-:Y:S01]  /*23180*/  FADD.FTZ R134, R134, R155 ;  /* 0x0000009b86867221 */ /* 0x000fe20000010000 */
[C---:B------:R-:W-:Y:S01]  /*23190*/  HMMA.16816.F32 R8, R116.reuse, R122, R8 ;  /* 0x0000007a7408723c */ /* 0x040fe20000001808 */
[----:B------:R-:W1:Y:S05]  /*231a0*/  LDSM.16.MT88.4 R120, [R222+0x10800] ;  /* 0x01080000de78783b */ /* 0x000e6a0000004200 */
[----:B------:R-:W-:Y:S01]  /*231b0*/  MUFU.EX2 R175, R175 ;  /* 0x000000af00af7308 */ /* 0x000fe20000000800 */
[----:B------:R-:W-:Y:S01]  /*231c0*/  FADD.FTZ R159, R159, R134 ;  /* 0x000000869f9f7221 */ /* 0x000fe20000010000 */
[C---:B---3--:R-:W-:Y:S08]  /*231d0*/  HMMA.16816.F32 R68, R116.reuse, R140, R68 ;  /* 0x0000008c7444723c */ /* 0x048ff00000001844 */
[----:B------:R-:W-:Y:S01]  /*231e0*/  MUFU.EX2 R182, R182 ;  /* 0x000000b600b67308 */ /* 0x000fe20000000800 */
[C---:B------:R-:W-:Y:S03]  /*231f0*/  HMMA.16816.F32 R72, R116.reuse, R142, R72 ;  /* 0x0000008e7448723c */ /* 0x040fe60000001848 */
[-CC-:B------:R-:W-:Y:S03]  /*23200*/  FFMA.FTZ R140, R20, R133.reuse, -R164.reuse ;  /* 0x00000085148c7223 */ /* 0x180fe600000108a4 */
[C---:B------:R-:W-:Y:S03]  /*23210*/  HMMA.16816.F32 R76, R116.reuse, R144, R76 ;  /* 0x00000090744c723c */ /* 0x040fe6000000184c */
[----:B------:R-:W-:Y:S02]  /*23220*/  MUFU.EX2 R177, R177 ;  /* 0x000000b100b17308 */ /* 0x000fe40000000800 */
[-C--:B------:R-:W-:Y:S01]  /*23230*/  FFMA.FTZ R141, R21, R133.reuse, -R164 ;  /* 0x00000085158d7223 */ /* 0x080fe200000108a4 */
[C---:B------:R-:W-:Y:S07]  /*23240*/  HMMA.16816.F32 R80, R116.reuse, R146, R80 ;  /* 0x000000927450723c */ /* 0x040fee0000001850 */
[----:B------:R-:W-:Y:S01]  /*23250*/  MUFU.EX2 R140, R140 ;  /* 0x0000008c008c7308 */ /* 0x000fe20000000800 */
[-CC-:B------:R-:W-:Y:S01]  /*23260*/  FFMA.FTZ R142, R22, R133.reuse, -R162.reuse ;  /* 0x00000085168e7223 */ /* 0x180fe200000108a2 */
[C---:B----4-:R-:W-:Y:S03]  /*23270*/  HMMA.16816.F32 R84, R116.reuse, R124, R84 ;  /* 0x0000007c7454723c */ /* 0x050fe60000001854 */
[-C--:B------:R-:W-:Y:S03]  /*23280*/  FFMA.FTZ R143, R23, R133.reuse, -R162 ;  /* 0x00000085178f7223 */ /* 0x080fe600000108a2 */
[C---:B------:R-:W-:Y:S01]  /*23290*/  HMMA.16816.F32 R88, R116.reuse, R126, R88 ;  /* 0x0000007e7458723c */ /* 0x040fe20000001858 */
[----:B------:R-:W2:Y:S01]  /*232a0*/  LDSM.16.MT88.4 R20, [R220+0x10800] ;  /* 0x01080000dc14783b */ /* 0x000ea20000004200 */
[----:B------:R-:W3:Y:S03]  /*232b0*/  MUFU.EX2 R141, R141 ;  /* 0x0000008d008d7308 */ /* 0x000ee60000000800 */
[-CC-:B------:R-:W-:Y:S01]  /*232c0*/  FFMA.FTZ R144, R24, R133.reuse, -R164.reuse ;  /* 0x0000008518907223 */ /* 0x180fe200000108a4 */
[C---:B------:R-:W-:Y:S03]  /*232d0*/  HMMA.16816.F32 R92, R116.reuse, R148, R92 ;  /* 0x00000094745c723c */ /* 0x040fe6000000185c */
[----:B------:R-:W4:Y:S03]  /*232e0*/  LDSM.16.MT88.4 R124, [R224+0xd000] ;  /* 0x00d00000e07c783b */ /* 0x000f260000004200 */
[----:B------:R-:W-:Y:S01]  /*232f0*/  MUFU.EX2 R142, R142 ;  /* 0x0000008e008e7308 */ /* 0x000fe20000000800 */
[-C--:B------:R-:W-:Y:S01]  /*23300*/  FFMA.FTZ R145, R25, R133.reuse, -R164 ;  /* 0x0000008519917223 */ /* 0x080fe200000108a4 */
[C---:B------:R-:W-:Y:S03]  /*23310*/  HMMA.16816.F32 R96, R116.reuse, R150, R96 ;  /* 0x000000967460723c */ /* 0x040fe60000001860 */
[-CC-:B------:R-:W-:Y:S03]  /*23320*/  FFMA.FTZ R147, R26, R133.reuse, -R162.reuse ;  /* 0x000000851a937223 */ /* 0x180fe600000108a2 */
[C---:B-1----:R-:W-:Y:S02]  /*23330*/  HMMA.16816.F32 R100, R116.reuse, R120, R100 ;  /* 0x000000787464723c */ /* 0x042fe40000001864 */
[----:B------:R-:W1:Y:S03]  /*23340*/  MUFU.EX2 R143, R143 ;  /* 0x0000008f008f7308 */ /* 0x000e660000000800 */
[-CC-:B------:R-:W-:Y:S01]  /*23350*/  FFMA.FTZ R146, R27, R133.reuse, -R162.reuse ;  /* 0x000000851b927223 */ /* 0x180fe200000108a2 */
[C---:B------:R-:W-:Y:S01]  /*23360*/  HMMA.16816.F32 R12, R116.reuse, R122, R12 ;  /* 0x0000007a740c723c */ /* 0x040fe2000000180c */
[----:B------:R-:W5:Y:S05]  /*23370*/  LDSM.16.MT88.4 R120, [R221+0xd000] ;  /* 0x00d00000dd78783b */ /* 0x000f6a0000004200 */
[----:B------:R-:W-:Y:S01]  /*23380*/  MUFU.EX2 R144, R144 ;  /* 0x0000009000907308 */ /* 0x000fe20000000800 */
[-C--:B------:R-:W-:Y:S01]  /*23390*/  FFMA.FTZ R149, R31, R133.reuse, -R162 ;  /* 0x000000851f957223 */ /* 0x080fe200000108a2 */
[C---:B------:R-:W-:Y:S01]  /*233a0*/  HMMA.16816.F32 R104, R116.reuse, R128, R104 ;  /* 0x000000807468723c */ /* 0x040fe20000001868 */
[----:B------:R-:W5:Y:S02]  /*233b0*/  LDSM.16.MT88.4 R24, [R220+0xd000] ;  /* 0x00d00000dc18783b */ /* 0x000f640000004200 */
[-C--:B------:R-:W-:Y:S03]  /*233c0*/  FFMA.FTZ R148, R33, R133.reuse, -R164 ;  /* 0x0000008521947223 */ /* 0x080fe600000108a4 */
[C---:B------:R-:W-:Y:S02]  /*233d0*/  HMMA.16816.F32 R16, R116.reuse, R130, R16 ;  /* 0x000000827410723c */ /* 0x040fe40000001810 */
[----:B------:R-:W4:Y:S01]  /*233e0*/  MUFU.EX2 R145, R145 ;  /* 0x0000009100917308 */ /* 0x000f220000000800 */
[----:B------:R-:W-:Y:S03]  /*233f0*/  LDSM.16.MT88.4 R128, [R224+0xd800] ;  /* 0x00d80000e080783b */ /* 0x000fe60000004200 */
[C---:B--2---:R-:W-:Y:S06]  /*23400*/  HMMA.16816.F32 R108, R116.reuse, R20, R108 ;  /* 0x00000014746c723c */ /* 0x044fec000000186c */
[----:B------:R-:W-:Y:S01]  /*23410*/  MUFU.EX2 R147, R147 ;  /* 0x0000009300937308 */ /* 0x000fe20000000800 */
[-CC-:B------:R-:W-:Y:S01]  /*23420*/  FFMA.FTZ R150, R34, R133.reuse, -R162.reuse ;  /* 0x0000008522967223 */ /* 0x180fe200000108a2 */
[----:B------:R-:W-:Y:S01]  /*23430*/  HMMA.16816.F32 R112, R116, R22, R112 ;  /* 0x000000167470723c */ /* 0x000fe20000001870 */
[----:B------:R-:W2:Y:S07]  /*23440*/  LDSM.16.MT88.4 R116, [R224+0x11000] ;  /* 0x01100000e074783b */ /* 0x000eae0000004200 */
[----:B------:R-:W5:Y:S03]  /*23450*/  MUFU.EX2 R146, R146 ;  /* 0x0000009200927308 */ /* 0x000f660000000800 */
[----:B---3--:R-:W-:Y:S01]  /*23460*/  F2FP.F16.F32.PACK_AB R20, R141, R140 ;  /* 0x0000008c8d14723e */ /* 0x008fe200000000ff */
[----:B------:R-:W-:Y:S01]  /*23470*/  FFMA.FTZ R151, R35, R133, -R162 ;  /* 0x0000008523977223 */ /* 0x000fe200000108a2 */
[----:B-1----:R-:W-:Y:S02]  /*23480*/  F2FP.F16.F32.PACK_AB R21, R143, R142 ;  /* 0x0000008e8f15723e */ /* 0x002fe400000000ff */
[----:B----4-:R-:W-:Y:S01]  /*23490*/  F2FP.F16.F32.PACK_AB R22, R145, R144 ;  /* 0x000000909116723e */ /* 0x010fe200000000ff */
[----:B------:R-:W-:Y:S02]  /*234a0*/  FADD.FTZ R166, R166, R159 ;  /* 0x0000009fa6a67221 */ /* 0x000fe40000010000 */
[----:B------:R-:W-:Y:S02]  /*234b0*/  MUFU.EX2 R149, R149 ;  /* 0x0000009500957308 */ /* 0x000fe40000000800 */
[----:B------:R-:W-:Y:S04]  /*234c0*/  FADD.FTZ R163, R163, R166 ;  /* 0x000000a6a3a37221 */ /* 0x000fe80000010000 */
[----:B------:R-:W-:Y:S04]  /*234d0*/  FADD.FTZ R163, R170, R163 ;  /* 0x000000a3aaa37221 */ /* 0x000fe80000010000 */
[----:B------:R-:W-:Y:S01]  /*234e0*/  MUFU.EX2 R148, R148 ;  /* 0x0000009400947308 */ /* 0x000fe20000000800 */
[----:B-----5:R-:W-:Y:S01]  /*234f0*/  F2FP.F16.F32.PACK_AB R23, R146, R147 ;  /* 0x000000939217723e */ /* 0x020fe200000000ff */
[----:B------:R-:W-:Y:S04]  /*23500*/  FADD.FTZ R140, R140, R163 ;  /* 0x000000a38c8c7221 */ /* 0x000fe80000010000 */
[----:B------:R-:W-:Y:S02]  /*23510*/  FADD.FTZ R141, R141, R140 ;  /* 0x0000008c8d8d7221 */ /* 0x000fe40000010000 */
[C---:B------:R-:W-:Y:S02]  /*23520*/  HMMA.16816.F32 R4, R20.reuse, R124, R4 ;  /* 0x0000007c1404723c */ /* 0x040fe40000001804 */
[----:B------:R-:W-:Y:S03]  /*23530*/  MUFU.EX2 R150, R150 ;  /* 0x0000009600967308 */ /* 0x000fe60000000800 */
[----:B------:R-:W-:Y:S01]  /*23540*/  FADD.FTZ R144, R144, R141 ;  /* 0x0000008d90907221 */ /* 0x000fe20000010000 */
[C---:B------:R-:W-:Y:S01]  /*23550*/  HMMA.16816.F32 R8, R20.reuse, R126, R8 ;  /* 0x0000007e1408723c */ /* 0x040fe20000001808 */
[----:B------:R-:W1:Y:S05]  /*23560*/  LDSM.16.MT88.4 R124, [R222+0x11000] ;  /* 0x01100000de7c783b */ /* 0x000e6a0000004200 */
[----:B------:R-:W3:Y:S01]  /*23570*/  MUFU.EX2 R151, R151 ;  /* 0x0000009700977308 */ /* 0x000ee20000000800 */
[----:B------:R-:W-:Y:S01]  /*23580*/  FADD.FTZ R145, R145, R144 ;  /* 0x0000009091917221 */ /* 0x000fe20000010000 */
[C---:B------:R-:W-:Y:S08]  /*23590*/  HMMA.16816.F32 R68, R20.reuse, R136, R68 ;  /* 0x000000881444723c */ /* 0x040ff00000001844 */
[----:B------:R-:W-:Y:S01]  /*235a0*/  MUFU.EX2 R184, R184 ;  /* 0x000000b800b87308 */ /* 0x000fe20000000800 */
[C---:B------:R-:W-:Y:S03]  /*235b0*/  HMMA.16816.F32 R72, R20.reuse, R138, R72 ;  /* 0x0000008a1448723c */ /* 0x040fe60000001848 */
[-CC-:B------:R-:W-:Y:S03]  /*235c0*/  FFMA.FTZ R136, R28, R133.reuse, -R164.reuse ;  /* 0x000000851c887223 */ /* 0x180fe600000108a4 */
[C---:B------:R-:W-:Y:S03]  /*235d0*/  HMMA.16816.F32 R76, R20.reuse, R120, R76 ;  /* 0x00000078144c723c */ /* 0x040fe6000000184c */
[----:B------:R-:W-:Y:S02]  /*235e0*/  MUFU.EX2 R179, R179 ;  /* 0x000000b300b37308 */ /* 0x000fe40000000800 */
[-C--:B------:R-:W-:Y:S01]  /*235f0*/  FFMA.FTZ R137, R29, R133.reuse, -R164 ;  /* 0x000000851d897223 */ /* 0x080fe200000108a4 */
[C---:B------:R-:W-:Y:S01]  /*23600*/  HMMA.16816.F32 R80, R20.reuse, R122, R80 ;  /* 0x0000007a1450723c */ /* 0x040fe20000001850 */
[----:B------:R-:W4:Y:S06]  /*23610*/  LDSM.16.MT88.4 R120, [R221+0x11000] ;  /* 0x01100000dd78783b */ /* 0x000f2c0000004200 */
[----:B------:R-:W-:Y:S01]  /*23620*/  MUFU.EX2 R136, R136 ;  /* 0x0000008800887308 */ /* 0x000fe20000000800 */
[-C--:B------:R-:W-:Y:S01]  /*23630*/  FFMA.FTZ R138, R30, R133.reuse, -R162 ;  /* 0x000000851e8a7223 */ /* 0x080fe200000108a2 */
[C---:B------:R-:W-:Y:S01]  /*23640*/  HMMA.16816.F32 R84, R20.reuse, R24, R84 ;  /* 0x000000181454723c */ /* 0x040fe20000001854 */
[----:B------:R-:W5:Y:S02]  /*23650*/  LDSM.16.MT88.4 R28, [R220+0x11000] ;  /* 0x01100000dc1c783b */ /* 0x000f640000004200 */
[----:B------:R-:W-:Y:S03]  /*23660*/  FFMA.FTZ R139, R32, R133, -R164 ;  /* 0x00000085208b7223 */ /* 0x000fe600000108a4 */
[C---:B------:R-:W-:Y:S02]  /*23670*/  HMMA.16816.F32 R88, R20.reuse, R26, R88 ;  /* 0x0000001a1458723c */ /* 0x040fe40000001858 */
[----:B------:R-:W1:Y:S01]  /*23680*/  MUFU.EX2 R137, R137 ;  /* 0x0000008900897308 */ /* 0x000e620000000800 */
[----:B------:R-:W5:Y:S03]  /*23690*/  LDSM.16.MT88.4 R32, [R222+0xd800] ;  /* 0x00d80000de20783b */ /* 0x000f660000004200 */
[C---:B--2---:R-:W-:Y:S06]  /*236a0*/  HMMA.16816.F32 R92, R20.reuse, R116, R92 ;  /* 0x00000074145c723c */ /* 0x044fec000000185c */
[----:B------:R-:W2:Y:S01]  /*236b0*/  MUFU.EX2 R138, R138 ;  /* 0x0000008a008a7308 */ /* 0x000ea20000000800 */
[----:B---3--:R-:W-:Y:S01]  /*236c0*/  F2FP.F16.F32.PACK_AB R27, R151, R150 ;  /* 0x00000096971b723e */ /* 0x008fe200000000ff */
[C---:B------:R-:W-:Y:S01]  /*236d0*/  HMMA.16816.F32 R96, R20.reuse, R118, R96 ;  /* 0x000000761460723c */ /* 0x040fe20000001860 */
[----:B------:R-:W3:Y:S07]  /*236e0*/  LDSM.16.MT88.4 R116, [R221+0xd800] ;  /* 0x00d80000dd74783b */ /* 0x000eee0000004200 */
[----:B------:R-:W5:Y:S01]  /*236f0*/  MUFU.EX2 R139, R139 ;  /* 0x0000008b008b7308 */ /* 0x000f620000000800 */
[C---:B-1----:R-:W-:Y:S03]  /*23700*/  HMMA.16816.F32 R100, R20.reuse, R124, R100 ;  /* 0x0000007c1464723c */ /* 0x042fe60000001864 */
[----:B------:R-:W-:Y:S03]  /*23710*/  F2FP.F16.F32.PACK_AB R24, R137, R136 ;  /* 0x000000888918723e */ /* 0x000fe600000000ff */
[C---:B------:R-:W-:Y:S01]  /*23720*/  HMMA.16816.F32 R12, R20.reuse, R126, R12 ;  /* 0x0000007e140c723c */ /* 0x040fe2000000180c */
[----:B------:R-:W-:Y:S02]  /*23730*/  LDSM.16.MT88.4 R124, [R224+0xf800] ;  /* 0x00f80000e07c783b */ /* 0x000fe40000004200 */
[----:B------:R-:W1:Y:S02]  /*23740*/  MUFU.EX2 R186, R186 ;  /* 0x000000ba00ba7308 */ /* 0x000e640000000800 */
[----:B--2---:R-:W-:Y:S01]  /*23750*/  F2FP.F16.F32.PACK_AB R25, R149, R138 ;  /* 0x0000008a9519723e */ /* 0x004fe200000000ff */
[C---:B----4-:R-:W-:Y:S07]  /*23760*/  HMMA.16816.F32 R104, R20.reuse, R120, R104 ;  /* 0x000000781468723c */ /* 0x050fee0000001868 */
[----:B------:R-:W-:Y:S01]  /*23770*/  MUFU.EX2 R181, R181 ;  /* 0x000000b500b57308 */ /* 0x000fe20000000800 */
[----:B-----5:R-:W-:Y:S01]  /*23780*/  F2FP.F16.F32.PACK_AB R26, R148, R139 ;  /* 0x0000008b941a723e */ /* 0x020fe200000000ff */
[C---:B------:R-:W-:Y:S01]  /*23790*/  HMMA.16816.F32 R16, R20.reuse, R122, R16 ;  /* 0x0000007a1410723c */ /* 0x040fe20000001810 */
[----:B------:R-:W2:Y:S02]  /*237a0*/  LDSM.16.MT88.4 R120, [R220+0xd800] ;  /* 0x00d80000dc78783b */ /* 0x000ea40000004200 */
[----:B------:R-:W-:Y:S03]  /*237b0*/  FADD.FTZ R136, R136, R145 ;  /* 0x0000009188887221 */ /* 0x000fe60000010000 */
[C---:B------:R-:W-:Y:S02]  /*237c0*/  HMMA.16816.F32 R108, R20.reuse, R28, R108 ;  /* 0x0000001c146c723c */ /* 0x040fe4000000186c */
[----:B------:R-:W4:Y:S03]  /*237d0*/  MUFU.EX2 R188, R188 ;  /* 0x000000bc00bc7308 */ /* 0x000f260000000800 */
[----:B------:R-:W-:Y:S01]  /*237e0*/  FADD.FTZ R136, R137, R136 ;  /* 0x0000008889887221 */ /* 0x000fe20000010000 */
[----:B------:R-:W-:Y:S01]  /*237f0*/  HMMA.16816.F32 R112, R20, R30, R112 ;  /* 0x0000001e1470723c */ /* 0x000fe20000001870 */
[----:B------:R-:W5:Y:S05]  /*23800*/  LDSM.16.MT88.4 R20, [R224+0x11800] ;  /* 0x01180000e014783b */ /* 0x000f6a0000004200 */
[----:B------:R-:W-:Y:S01]  /*23810*/  MUFU.EX2 R52, R52 ;  /* 0x0000003400347308 */ /* 0x000fe20000000800 */
[----:B------:R-:W-:Y:S01]  /*23820*/  FADD.FTZ R139, R139, R136 ;  /* 0x000000888b8b7221 */ /* 0x000fe20000010000 */
[C---:B------:R-:W-:Y:S01]  /*23830*/  HMMA.16816.F32 R4, R24.reuse, R128, R4 ;  /* 0x000000801804723c */ /* 0x040fe20000001804 */
[----:B------:R-:W1:Y:S07]  /*23840*/  LDSM.16.MT88.4 R28, [R222+0x11800] ;  /* 0x01180000de1c783b */ /* 0x000e6e0000004200 */
[----:B------:R-:W4:Y:S01]  /*23850*/  MUFU.EX2 R53, R53 ;  /* 0x0000003500357308 */ /* 0x000f220000000800 */
[C---:B------:R-:W-:Y:S03]  /*23860*/  HMMA.16816.F32 R8, R24.reuse, R130, R8 ;  /* 0x000000821808723c */ /* 0x040fe60000001808 */
[----:B------:R-:W-:Y:S03]  /*23870*/  FADD.FTZ R148, R148, R139 ;  /* 0x0000008b94947221 */ /* 0x000fe60000010000 */
[C---:B------:R-:W-:Y:S03]  /*23880*/  HMMA.16816.F32 R68, R24.reuse, R32, R68 ;  /* 0x000000201844723c */ /* 0x040fe60000001844 */
[----:B------:R-:W-:Y:S03]  /*23890*/  MUFU.EX2 R54, R54 ;  /* 0x0000003600367308 */ /* 0x000fe60000000800 */
[C---:B------:R-:W-:Y:S01]  /*238a0*/  HMMA.16816.F32 R72, R24.reuse, R34, R72 ;  /* 0x000000221848723c */ /* 0x040fe20000001848 */
[----:B------:R-:W4:Y:S06]  /*238b0*/  LDSM.16.MT88.4 R32, [R221+0x11800] ;  /* 0x01180000dd20783b */ /* 0x000f2c0000004200 */
[----:B------:R-:W4:Y:S01]  /*238c0*/  MUFU.EX2 R55, R55 ;  /* 0x0000003700377308 */ /* 0x000f220000000800 */
[C---:B---3--:R-:W-:Y:S09]  /*238d0*/  HMMA.16816.F32 R76, R24.reuse, R116, R76 ;  /* 0x00000074184c723c */ /* 0x048ff2000000184c */
[----:B------:R-:W-:Y:S01]  /*238e0*/  MUFU.EX2 R56, R56 ;  /* 0x0000003800387308 */ /* 0x000fe20000000800 */
[C---:B------:R-:W-:Y:S01]  /*238f0*/  HMMA.16816.F32 R80, R24.reuse, R118, R80 ;  /* 0x000000761850723c */ /* 0x040fe20000001850 */
[----:B------:R-:W3:Y:S05]  /*23900*/  LDSM.16.MT88.4 R116, [R224+0xe000] ;  /* 0x00e00000e074783b */ /* 0x000eea0000004200 */
[C---:B--2---:R-:W-:Y:S03]  /*23910*/  HMMA.16816.F32 R84, R24.reuse, R120, R84 ;  /* 0x000000781854723c */ /* 0x044fe60000001854 */
[----:B------:R-:W2:Y:S03]  /*23920*/  MUFU.EX2 R57, R57 ;  /* 0x0000003900397308 */ /* 0x000ea60000000800 */
[C---:B------:R-:W-:Y:S01]  /*23930*/  HMMA.16816.F32 R88, R24.reuse, R122, R88 ;  /* 0x0000007a1858723c */ /* 0x040fe20000001858 */
[----:B------:R-:W-:Y:S06]  /*23940*/  LDSM.16.MT88.4 R120, [R222+0x13800] ;  /* 0x01380000de78783b */ /* 0x000fec0000004200 */
[----:B------:R-:W-:Y:S01]  /*23950*/  MUFU.EX2 R58, R58 ;  /* 0x0000003a003a7308 */ /* 0x000fe20000000800 */
[C---:B-----5:R-:W-:Y:S09]  /*23960*/  HMMA.16816.F32 R92, R24.reuse, R20, R92 ;  /* 0x00000014185c723c */ /* 0x060ff2000000185c */
[----:B------:R-:W5:Y:S01]  /*23970*/  MUFU.EX2 R59, R59 ;  /* 0x0000003b003b7308 */ /* 0x000f620000000800 */
[C---:B------:R-:W-:Y:S03]  /*23980*/  HMMA.16816.F32 R96, R24.reuse, R22, R96 ;  /* 0x000000161860723c */ /* 0x040fe60000001860 */
[----:B------:R-:W-:Y:S03]  /*23990*/  F2FP.F16.F32.PACK_AB R20, R174, R167 ;  /* 0x000000a7ae14723e */ /* 0x000fe600000000ff */
[C---:B-1----:R-:W-:Y:S05]  /*239a0*/  HMMA.16816.F32 R100, R24.reuse, R28, R100 ;  /* 0x0000001c1864723c */ /* 0x042fea0000001864 */
[----:B------:R-:W-:Y:S01]  /*239b0*/  F2FP.F16.F32.PACK_AB R21, R169, R176 ;  /* 0x000000b0a915723e */ /* 0x000fe200000000ff */
[C---:B------:R-:W-:Y:S01]  /*239c0*/  HMMA.16816.F32 R12, R24.reuse, R30, R12 ;  /* 0x0000001e180c723c */ /* 0x040fe2000000180c */
[----:B------:R-:W1:Y:S04]  /*239d0*/  LDSM.16.MT88.4 R28, [R221+0xe000] ;  /* 0x00e00000dd1c783b */ /* 0x000e680000004200 */
[----:B------:R-:W-:Y:S01]  /*239e0*/  F2FP.F16.F32.PACK_AB R22, R178, R171 ;  /* 0x000000abb216723e */ /* 0x000fe200000000ff */
[C---:B----4-:R-:W-:Y:S05]  /*239f0*/  HMMA.16816.F32 R104, R24.reuse, R32, R104 ;  /* 0x000000201868723c */ /* 0x050fea0000001868 */
        /* <DEDUP_REMOVED lines=13> */
[----:B------:R-:W2:Y:S01]  /*23ad0*/  LDSM.16.MT88.4 R116, [R221+0x12000] ;  /* 0x01200000dd74783b */ /* 0x000ea20000004200 */
[C---:B------:R-:W-:Y:S06]  /*23ae0*/  HMMA.16816.F32 R68, R20.reuse, R40, R68 ;  /* 0x000000281444723c */ /* 0x040fec0000001844 */
[C---:B------:R-:W-:Y:S01]  /*23af0*/  HMMA.16816.F32 R72, R20.reuse, R42, R72 ;  /* 0x0000002a1448723c */ /* 0x040fe20000001848 */
[----:B------:R-:W5:Y:S05]  /*23b00*/  LDSM.16.MT88.4 R40, [R224+0xe800] ;  /* 0x00e80000e028783b */ /* 0x000f6a0000004200 */
[C---:B-1----:R-:W-:Y:S06]  /*23b10*/  HMMA.16816.F32 R76, R20.reuse, R28, R76 ;  /* 0x0000001c144c723c */ /* 0x042fec000000184c */
[C---:B------:R-:W-:Y:S01]  /*23b20*/  HMMA.16816.F32 R80, R20.reuse, R30, R80 ;  /* 0x0000001e1450723c */ /* 0x040fe20000001850 */
[----:B------:R-:W1:Y:S05]  /*23b30*/  LDSM.16.MT88.4 R28, [R222+0xe800] ;  /* 0x00e80000de1c783b */ /* 0x000e6a0000004200 */
[C---:B----4-:R-:W-:Y:S06]  /*23b40*/  HMMA.16816.F32 R84, R20.reuse, R24, R84 ;  /* 0x000000181454723c */ /* 0x050fec0000001854 */
        /* <DEDUP_REMOVED lines=12> */
[C---:B--2---:R-:W-:Y:S05]  /*23c10*/  HMMA.16816.F32 R104, R20.reuse, R116, R104 ;  /* 0x000000741468723c */ /* 0x044fea0000001868 */
[----:B------:R-:W-:Y:S01]  /*23c20*/  FADD.FTZ R182, R182, R175 ;  /* 0x000000afb6b67221 */ /* 0x000fe20000010000 */
[C---:B------:R-:W-:Y:S01]  /*23c30*/  HMMA.16816.F32 R16, R20.reuse, R118, R16 ;  /* 0x000000761410723c */ /* 0x040fe20000001810 */
[----:B------:R-:W-:Y:S05]  /*23c40*/  LDSM.16.MT88.4 R116, [R221+0x13800] ;  /* 0x01380000dd74783b */ /* 0x000fea0000004200 */
[C---:B------:R-:W-:Y:S06]  /*23c50*/  HMMA.16816.F32 R108, R20.reuse, R44, R108 ;  /* 0x0000002c146c723c */ /* 0x040fec000000186c */
[----:B------:R-:W-:Y:S01]  /*23c60*/  HMMA.16816.F32 R112, R20, R46, R112 ;  /* 0x0000002e1470723c */ /* 0x000fe20000001870 */
[----:B------:R-:W2:Y:S05]  /*23c70*/  LDSM.16.MT88.4 R20, [R224+0x12800] ;  /* 0x01280000e014783b */ /* 0x000eaa0000004200 */
[C---:B-----5:R-:W-:Y:S03]  /*23c80*/  HMMA.16816.F32 R4, R24.reuse, R40, R4 ;  /* 0x000000281804723c */ /* 0x060fe60000001804 */
[----:B------:R-:W-:Y:S03]  /*23c90*/  LDSM.16.MT88.4 R44, [R222+0xf000] ;  /* 0x00f00000de2c783b */ /* 0x000fe60000004200 */
[C---:B------:R-:W-:Y:S05]  /*23ca0*/  HMMA.16816.F32 R8, R24.reuse, R42, R8 ;  /* 0x0000002a1808723c */ /* 0x040fea0000001808 */
[----:B------:R-:W-:Y:S01]  /*23cb0*/  LDSM.16.MT88.4 R40, [R220+0x12800] ;  /* 0x01280000dc28783b */ /* 0x000fe20000004200 */
[C---:B-1----:R-:W-:Y:S06]  /*23cc0*/  HMMA.16816.F32 R68, R24.reuse, R28, R68 ;  /* 0x0000001c1844723c */ /* 0x042fec0000001844 */
[C---:B------:R-:W-:Y:S01]  /*23cd0*/  HMMA.16816.F32 R72, R24.reuse, R30, R72 ;  /* 0x0000001e1848723c */ /* 0x040fe20000001848 */
[----:B------:R-:W1:Y:S05]  /*23ce0*/  LDSM.16.MT88.4 R28, [R222+0x12800] ;  /* 0x01280000de1c783b */ /* 0x000e6a0000004200 */
[C---:B------:R-:W-:Y:S06]  /*23cf0*/  HMMA.16816.F32 R76, R24.reuse, R48, R76 ;  /* 0x00000030184c723c */ /* 0x040fec000000184c */
[C---:B------:R-:W-:Y:S01]  /*23d00*/  HMMA.16816.F32 R80, R24.reuse, R50, R80 ;  /* 0x000000321850723c */ /* 0x040fe20000001850 */
[----:B------:R-:W-:Y:S05]  /*23d10*/  LDSM.16.MT88.4 R48, [R221+0xf000] ;  /* 0x00f00000dd30783b */ /* 0x000fea0000004200 */
[C---:B----4-:R-:W-:Y:S06]  /*23d20*/  HMMA.16816.F32 R84, R24.reuse, R32, R84 ;  /* 0x000000201854723c */ /* 0x050fec0000001854 */
[C---:B------:R-:W-:Y:S01]  /*23d30*/  HMMA.16816.F32 R88, R24.reuse, R34, R88 ;  /* 0x000000221858723c */ /* 0x040fe20000001858 */
[----:B------:R-:W3:Y:S05]  /*23d40*/  LDSM.16.MT88.4 R32, [R224+0xf000] ;  /* 0x00f00000e020783b */ /* 0x000eea0000004200 */
[C---:B--2---:R-:W-:Y:S06]  /*23d50*/  HMMA.16816.F32 R92, R24.reuse, R20, R92 ;  /* 0x00000014185c723c */ /* 0x044fec000000185c */
        /* <DEDUP_REMOVED lines=10> */
[----:B------:R-:W2:Y:S05]  /*23e00*/  LDSM.16.MT88.4 R36, [R224+0x13000] ;  /* 0x01300000e024783b */ /* 0x000eaa0000004200 */
[C---:B------:R-:W-:Y:S06]  /*23e10*/  HMMA.16816.F32 R108, R24.reuse, R40, R108 ;  /* 0x00000028186c723c */ /* 0x040fec000000186c */
[----:B------:R-:W-:Y:S01]  /*23e20*/  HMMA.16816.F32 R112, R24, R42, R112 ;  /* 0x0000002a1870723c */ /* 0x000fe20000001870 */
[----:B------:R-:W4:Y:S04]  /*23e30*/  LDSM.16.MT88.4 R24, [R222+0x13000] ;  /* 0x01300000de18783b */ /* 0x000f280000004200 */
[-CC-:B------:R-:W-:Y:S01]  /*23e40*/  FFMA.FTZ R40, R60, R133.reuse, -R164.reuse ;  /* 0x000000853c287223 */ /* 0x180fe200000108a4 */
[C---:B---3--:R-:W-:Y:S05]  /*23e50*/  HMMA.16816.F32 R4, R20.reuse, R32, R4 ;  /* 0x000000201404723c */ /* 0x048fea0000001804 */
[----:B------:R-:W-:Y:S01]  /*23e60*/  MUFU.EX2 R40, R40 ;  /* 0x0000002800287308 */ /* 0x000fe20000000800 */
[C---:B------:R-:W-:Y:S01]  /*23e70*/  HMMA.16816.F32 R8, R20.reuse, R34, R8 ;  /* 0x000000221408723c */ /* 0x040fe20000001808 */
[----:B------:R-:W3:Y:S04]  /*23e80*/  LDSM.16.MT88.4 R32, [R221+0x13000] ;  /* 0x01300000dd20783b */ /* 0x000ee80000004200 */
[-C--:B------:R-:W-:Y:S01]  /*23e90*/  FFMA.FTZ R41, R61, R133.reuse, -R164 ;  /* 0x000000853d297223 */ /* 0x080fe200000108a4 */
[C---:B------:R-:W-:Y:S05]  /*23ea0*/  HMMA.16816.F32 R68, R20.reuse, R44, R68 ;  /* 0x0000002c1444723c */ /* 0x040fea0000001844 */
[----:B------:R-:W5:Y:S01]  /*23eb0*/  MUFU.EX2 R41, R41 ;  /* 0x0000002900297308 */ /* 0x000f620000000800 */
[C---:B------:R-:W-:Y:S05]  /*23ec0*/  HMMA.16816.F32 R72, R20.reuse, R46, R72 ;  /* 0x0000002e1448723c */ /* 0x040fea0000001848 */
[-CC-:B------:R-:W-:Y:S01]  /*23ed0*/  FFMA.FTZ R42, R62, R133.reuse, -R162.reuse ;  /* 0x000000853e2a7223 */ /* 0x180fe200000108a2 */
[C---:B------:R-:W-:Y:S05]  /*23ee0*/  HMMA.16816.F32 R76, R20.reuse, R48, R76 ;  /* 0x00000030144c723c */ /* 0x040fea000000184c */
[----:B------:R-:W-:Y:S01]  /*23ef0*/  MUFU.EX2 R42, R42 ;  /* 0x0000002a002a7308 */ /* 0x000fe20000000800 */
[C---:B------:R-:W-:Y:S05]  /*23f00*/  HMMA.16816.F32 R80, R20.reuse, R50, R80 ;  /* 0x000000321450723c */ /* 0x040fea0000001850 */
[-C--:B------:R-:W-:Y:S01]  /*23f10*/  FFMA.FTZ R43, R63, R133.reuse, -R162 ;  /* 0x000000853f2b7223 */ /* 0x080fe200000108a2 */
[C---:B-1----:R-:W-:Y:S05]  /*23f20*/  HMMA.16816.F32 R84, R20.reuse, R28, R84 ;  /* 0x0000001c1454723c */ /* 0x042fea0000001854 */
[----:B------:R-:W1:Y:S01]  /*23f30*/  MUFU.EX2 R43, R43 ;  /* 0x0000002b002b7308 */ /* 0x000e620000000800 */
[C---:B------:R-:W-:Y:S01]  /*23f40*/  HMMA.16816.F32 R88, R20.reuse, R30, R88 ;  /* 0x0000001e1458723c */ /* 0x040fe20000001858 */
[----:B------:R-:W5:Y:S04]  /*23f50*/  LDSM.16.MT88.4 R28, [R220+0x13000] ;  /* 0x01300000dc1c783b */ /* 0x000f680000004200 */
[-C--:B------:R-:W-:Y:S01]  /*23f60*/  FFMA.FTZ R44, R64, R133.reuse, -R164 ;  /* 0x00000085402c7223 */ /* 0x080fe200000108a4 */
[C---:B--2---:R-:W-:Y:S05]  /*23f70*/  HMMA.16816.F32 R92, R20.reuse, R36, R92 ;  /* 0x00000024145c723c */ /* 0x044fea000000185c */
[----:B------:R-:W-:Y:S01]  /*23f80*/  MUFU.EX2 R44, R44 ;  /* 0x0000002c002c7308 */ /* 0x000fe20000000800 */
[C---:B------:R-:W-:Y:S01]  /*23f90*/  HMMA.16816.F32 R96, R20.reuse, R38, R96 ;  /* 0x000000261460723c */ /* 0x040fe20000001860 */
[----:B------:R-:W2:Y:S04]  /*23fa0*/  LDSM.16.MT88.4 R36, [R222+0xf800] ;  /* 0x00f80000de24783b */ /* 0x000ea80000004200 */
[-C--:B------:R-:W-:Y:S01]  /*23fb0*/  FFMA.FTZ R46, R66, R133.reuse, -R162 ;  /* 0x00000085422e7223 */ /* 0x080fe200000108a2 */
[C---:B----4-:R-:W-:Y:S05]  /*23fc0*/  HMMA.16816.F32 R100, R20.reuse, R24, R100 ;  /* 0x000000181464723c */ /* 0x050fea0000001864 */
[----:B------:R-:W-:Y:S01]  /*23fd0*/  MUFU.EX2 R46, R46 ;  /* 0x0000002e002e7308 */ /* 0x000fe20000000800 */
[C---:B------:R-:W-:Y:S05]  /*23fe0*/  HMMA.16816.F32 R12, R20.reuse, R26, R12 ;  /* 0x0000001a140c723c */ /* 0x040fea000000180c */
[-C--:B------:R-:W-:Y:S01]  /*23ff0*/  FFMA.FTZ R164, R65, R133.reuse, -R164 ;  /* 0x0000008541a47223 */ /* 0x080fe200000108a4 */
[C---:B---3--:R-:W-:Y:S03]  /*24000*/  HMMA.16816.F32 R104, R20.reuse, R32, R104 ;  /* 0x000000201468723c */ /* 0x048fe60000001868 */
[----:B------:R-:W3:Y:S02]  /*24010*/  MUFU.EX2 R45, R164 ;  /* 0x000000a4002d7308 */ /* 0x000ee40000000800 */
[----:B------:R-:W-:Y:S01]  /*24020*/  FFMA.FTZ R162, R67, R133, -R162 ;  /* 0x0000008543a27223 */ /* 0x000fe200000108a2 */
[C---:B------:R-:W-:Y:S01]  /*24030*/  HMMA.16816.F32 R16, R20.reuse, R34, R16 ;  /* 0x000000221410723c */ /* 0x040fe20000001810 */
[----:B------:R-:W4:Y:S06]  /*24040*/  LDSM.16.MT88.4 R32, [R221+0xf800] ;  /* 0x00f80000dd20783b */ /* 0x000f2c0000004200 */
[----:B------:R-:W2:Y:S01]  /*24050*/  MUFU.EX2 R3, R162 ;  /* 0x000000a200037308 */ /* 0x000ea20000000800 */
[C---:B-----5:R-:W-:Y:S03]  /*24060*/  HMMA.16816.F32 R108, R20.reuse, R28, R108 ;  /* 0x0000001c146c723c */ /* 0x060fe6000000186c */
[----:B------:R-:W-:Y:S03]  /*24070*/  FADD.FTZ R25, R156, R160 ;  /* 0x000000a09c197221 */ /* 0x000fe60000010000 */
[----:B------:R-:W-:Y:S01]  /*24080*/  HMMA.16816.F32 R112, R20, R30, R112 ;  /* 0x0000001e1470723c */ /* 0x000fe20000001870 */
[----:B------:R-:W5:Y:S04]  /*24090*/  LDSM.16.MT88.4 R20, [R220+0xf800] ;  /* 0x00f80000dc14783b */ /* 0x000f680000004200 */
[----:B------:R-:W-:Y:S01]  /*240a0*/  FADD.FTZ R158, R158, R25 ;  /* 0x000000199e9e7221 */ /* 0x000fe20000010000 */
[----:B------:R-:W-:Y:S02]  /*240b0*/  F2FP.F16.F32.PACK_AB R24, R41, R40 ;  /* 0x000000282918723e */ /* 0x000fe400000000ff */
[----:B-1----:R-:W-:Y:S03]  /*240c0*/  F2FP.F16.F32.PACK_AB R25, R43, R42 ;  /* 0x0000002a2b19723e */ /* 0x002fe600000000ff */
[----:B---3--:R-:W-:Y:S01]  /*240d0*/  F2FP.F16.F32.PACK_AB R26, R45, R44 ;  /* 0x0000002c2d1a723e */ /* 0x008fe200000000ff */
[----:B------:R-:W-:Y:S01]  /*240e0*/  FADD.FTZ R135, R135, R158 ;  /* 0x0000009e87877221 */ /* 0x000fe20000010000 */
[----:B--2---:R-:W-:Y:S03]  /*240f0*/  F2FP.F16.F32.PACK_AB R27, R3, R46 ;  /* 0x0000002e031b723e */ /* 0x004fe600000000ff */
[----:B------:R-:W-:Y:S01]  /*24100*/  FADD.FTZ R168, R168, R135 ;  /* 0x00000087a8a87221 */ /* 0x000fe20000010000 */
[----:B------:R-:W-:Y:S03]  /*24110*/  MOV R135, R0 ;  /* 0x0000000000877202 */ /* 0x000fe60000000f00 */
[C---:B------:R-:W-:Y:S01]  /*24120*/  HMMA.16816.F32 R128, R24.reuse, R124, R4 ;  /* 0x0000007c1880723c */ /* 0x040fe20000001804 */
[----:B------:R-:W1:Y:S04]  /*24130*/  LDSM.16.MT88.4 R4, [R224+0x13800] ;  /* 0x01380000e004783b */ /* 0x000e680000004200 */
[----:B------:R-:W-:Y:S01]  /*24140*/  FADD.FTZ R168, R161, R168 ;  /* 0x000000a8a1a87221 */ /* 0x000fe20000010000 */
[C---:B------:R-:W-:Y:S03]  /*24150*/  HMMA.16816.F32 R124, R24.reuse, R126, R8 ;  /* 0x0000007e187c723c */ /* 0x040fe60000001808 */
[----:B------:R-:W2:Y:S02]  /*24160*/  LDSM.16.MT88.4 R8, [R220+0x13800] ;  /* 0x01380000dc08783b */ /* 0x000ea40000004200 */
[----:B------:R-:W-:Y:S01]  /*24170*/  FADD.FTZ R29, R165, R168 ;  /* 0x000000a8a51d7221 */ /* 0x000fe20000010000 */
[C---:B------:R-:W-:Y:S05]  /*24180*/  HMMA.16816.F32 R68, R24.reuse, R36, R68 ;  /* 0x000000241844723c */ /* 0x040fea0000001844 */
[----:B------:R-:W-:Y:S01]  /*24190*/  FADD.FTZ R29, R172, R29 ;  /* 0x0000001dac1d7221 */ /* 0x000fe20000010000 */
[C---:B------:R-:W-:Y:S05]  /*241a0*/  HMMA.16816.F32 R72, R24.reuse, R38, R72 ;  /* 0x000000261848723c */ /* 0x040fea0000001848 */
[----:B------:R-:W-:Y:S01]  /*241b0*/  FADD.FTZ R142, R142, R29 ;  /* 0x0000001d8e8e7221 */ /* 0x000fe20000010000 */
[C---:B----4-:R-:W-:Y:S05]  /*241c0*/  HMMA.16816.F32 R76, R24.reuse, R32, R76 ;  /* 0x00000020184c723c */ /* 0x050fea000000184c */
[----:B------:R-:W-:Y:S01]  /*241d0*/  FADD.FTZ R142, R143, R142 ;  /* 0x0000008e8f8e7221 */ /* 0x000fe20000010000 */
[C---:B------:R-:W-:Y:S05]  /*241e0*/  HMMA.16816.F32 R80, R24.reuse, R34, R80 ;  /* 0x000000221850723c */ /* 0x040fea0000001850 */
[----:B------:R-:W-:Y:S01]  /*241f0*/  FADD.FTZ R147, R147, R142 ;  /* 0x0000008e93937221 */ /* 0x000fe20000010000 */
[C---:B-----5:R-:W-:Y:S05]  /*24200*/  HMMA.16816.F32 R84, R24.reuse, R20, R84 ;  /* 0x000000141854723c */ /* 0x060fea0000001854 */
[----:B------:R-:W-:Y:S01]  /*24210*/  FADD.FTZ R147, R146, R147 ;  /* 0x0000009392937221 */ /* 0x000fe20000010000 */
[C---:B------:R-:W-:Y:S05]  /*24220*/  HMMA.16816.F32 R88, R24.reuse, R22, R88 ;  /* 0x000000161858723c */ /* 0x040fea0000001858 */
[----:B------:R-:W-:Y:S01]  /*24230*/  FADD.FTZ R138, R138, R147 ;  /* 0x000000938a8a7221 */ /* 0x000fe20000010000 */
[C---:B-1----:R-:W-:Y:S05]  /*24240*/  HMMA.16816.F32 R92, R24.reuse, R4, R92 ;  /* 0x00000004185c723c */ /* 0x042fea000000185c */
[----:B------:R-:W-:Y:S01]  /*24250*/  FADD.FTZ R149, R149, R138 ;  /* 0x0000008a95957221 */ /* 0x000fe20000010000 */
[C---:B------:R-:W-:Y:S05]  /*24260*/  HMMA.16816.F32 R96, R24.reuse, R6, R96 ;  /* 0x000000061860723c */ /* 0x040fea0000001860 */
[----:B------:R-:W-:Y:S01]  /*24270*/  FADD.FTZ R150, R150, R149 ;  /* 0x0000009596967221 */ /* 0x000fe20000010000 */
[C---:B------:R-:W-:Y:S05]  /*24280*/  HMMA.16816.F32 R100, R24.reuse, R120, R100 ;  /* 0x000000781864723c */ /* 0x040fea0000001864 */
[----:B------:R-:W-:Y:S01]  /*24290*/  FADD.FTZ R151, R151, R150 ;  /* 0x0000009697977221 */ /* 0x000fe20000010000 */
[C---:B------:R-:W-:Y:S05]  /*242a0*/  HMMA.16816.F32 R120, R24.reuse, R122, R12 ;  /* 0x0000007a1878723c */ /* 0x040fea000000180c */
[----:B------:R-:W-:Y:S01]  /*242b0*/  FADD.FTZ R176, R176, R151 ;  /* 0x00000097b0b07221 */ /* 0x000fe20000010000 */
[----:B------:R-:W-:Y:S01]  /*242c0*/  FADD.FTZ R5, R179, R182 ;  /* 0x000000b6b3057221 */ /* 0x000fe20000010000 */
[C---:B------:R-:W-:Y:S04]  /*242d0*/  HMMA.16816.F32 R104, R24.reuse, R116, R104 ;  /* 0x000000741868723c */ /* 0x040fe80000001868 */
[----:B------:R-:W-:Y:S01]  /*242e0*/  FADD.FTZ R176, R169, R176 ;  /* 0x000000b0a9b07221 */ /* 0x000fe20000010000 */
[----:B------:R-:W-:Y:S01]  /*242f0*/  FADD.FTZ R5, R186, R5 ;  /* 0x00000005ba057221 */ /* 0x000fe20000010000 */
[C---:B------:R-:W-:Y:S05]  /*24300*/  HMMA.16816.F32 R116, R24.reuse, R118, R16 ;  /* 0x000000761874723c */ /* 0x040fea0000001810 */
[----:B------:R-:W-:Y:S01]  /*24310*/  FADD.FTZ R173, R173, R176 ;  /* 0x000000b0adad7221 */ /* 0x000fe20000010000 */
[----:B------:R-:W-:Y:S01]  /*24320*/  FADD.FTZ R52, R52, R5 ;  /* 0x0000000534347221 */ /* 0x000fe20000010000 */
[C---:B--2---:R-:W-:Y:S04]  /*24330*/  HMMA.16816.F32 R108, R24.reuse, R8, R108 ;  /* 0x00000008186c723c */ /* 0x044fe8000000186c */
[----:B------:R-:W-:Y:S01]  /*24340*/  FADD.FTZ R180, R180, R173 ;  /* 0x000000adb4b47221 */ /* 0x000fe20000010000 */
[----:B------:R-:W-:Y:S01]  /*24350*/  FADD.FTZ R53, R53, R52 ;  /* 0x0000003435357221 */ /* 0x000fe20000010000 */
[----:B------:R-:W-:Y:S05]  /*24360*/  HMMA.16816.F32 R112, R24, R10, R112 ;  /* 0x0000000a1870723c */ /* 0x000fea0000001870 */
[----:B------:R-:W-:Y:S01]  /*24370*/  FADD.FTZ R177, R177, R180 ;  /* 0x000000b4b1b17221 */ /* 0x000fe20000010000 */
[----:B------:R-:W-:Y:S01]  /*24380*/  FADD.FTZ R56, R56, R53 ;  /* 0x0000003538387221 */ /* 0x000fe20000010000 */
[----:B------:R-:W-:Y:S04]  /*24390*/  IADD3 R4, R246, -0x1, RZ ;  /* 0xfffffffff6047810 */ /* 0x000fe80007ffe0ff */
[----:B------:R-:W-:Y:S01]  /*243a0*/  FADD.FTZ R184, R184, R177 ;  /* 0x000000b1b8b87221 */ /* 0x000fe20000010000 */
[----:B------:R-:W-:Y:S01]  /*243b0*/  FADD.FTZ R57, R57, R56 ;  /* 0x0000003839397221 */ /* 0x000fe20000010000 */
[----:B------:R-:W-:Y:S02]  /*243c0*/  MOV R246, R4 ;  /* 0x0000000400f67202 */ /* 0x000fe40000000f00 */
        /* <DEDUP_REMOVED lines=8> */
[----:B------:R-:W-:Y:S04]  /*24450*/  FADD.FTZ R58, R58, R55 ;  /* 0x000000373a3a7221 */ /* 0x000fe80000010000 */
[----:B------:R-:W-:Y:S04]  /*24460*/  FADD.FTZ R59, R59, R58 ;  /* 0x0000003a3b3b7221 */ /* 0x000fe80000010000 */
[----:B------:R-:W-:Y:S04]  /*24470*/  FADD.FTZ R42, R42, R59 ;  /* 0x0000003b2a2a7221 */ /* 0x000fe80000010000 */
[----:B------:R-:W-:Y:S04]  /*24480*/  FADD.FTZ R43, R43, R42 ;  /* 0x0000002a2b2b7221 */ /* 0x000fe80000010000 */
[----:B------:R-:W-:Y:S04]  /*24490*/  FADD.FTZ R46, R46, R43 ;  /* 0x0000002b2e2e7221 */ /* 0x000fe80000010000 */
[----:B------:R-:W-:Y:S01]  /*244a0*/  FADD.FTZ R248, R3, R46 ;  /* 0x0000002e03f87221 */ /* 0x000fe20000010000 */
[----:B------:R-:W-:Y:S01]  /*244b0*/  MOV R3, R2 ;  /* 0x0000000200037202 */ /* 0x000fe20000000f00 */
[----:B------:R-:W-:Y:S06]  /*244c0*/  @P0 BRA `(.L_x_1163) ;  /* 0xffffffb000640947 */ /* 0x000fec000383ffff */
.L_x_1154:
[----:B------:R-:W1:Y:S08]  /*244d0*/  LDC.64 R12, c[0x0][0x208] ;  /* 0x00008200ff0c7b82 */ /* 0x000e700000000a00 */
[----:B------:R-:W2:Y:S01]  /*244e0*/  LDC.64 R8, c[0x0][0x198] ;  /* 0x00006600ff087b82 */ /* 0x000ea20000000a00 */
[----:B-1----:R-:W-:Y:S02]  /*244f0*/  R2UR UR4, R12 ;  /* 0x000000000c0472ca */ /* 0x002fe400000e0000 */
[----:B------:R-:W-:-:S13]  /*24500*/  R2UR UR5, R13 ;  /* 0x000000000d0572ca */ /* 0x000fda00000e0000 */
[----:B--2---:R1:W5:Y:S01]  /*24510*/  LD.E R7, desc[UR4][R8.64+0xd8] ;  /* 0x0000d80408077980 */ /* 0x004362000c101900 */
[----:B------:R-:W-:-:S03]  /*24520*/  UMOV UR4, 0xffffffff ;  /* 0xffffffff00047882 */ /* 0x000fc60000000000 */
[----:B------:R-:W-:Y:S05]  /*24530*/  BRA.DIV UR4, `(.L_x_1164) ;  /* 0x0000001a043c7947 */ /* 0x000fea000b800000 */
[----:B------:R-:W2:Y:S04]  /*24540*/  SHFL.BFLY PT, R6, R249, 0x2, 0x1f ;  /* 0x0c401f00f9067f89 */ /* 0x000ea800000e0000 */
[----:B------:R-:W3:Y:S01]  /*24550*/  SHFL.BFLY PT, R14, R248, 0x2, 0x1f ;  /* 0x0c401f00f80e7f89 */ /* 0x000ee200000e0000 */
[----:B--2---:R-:W-:Y:S01]  /*24560*/  FADD.FTZ R11, R6, R249 ;  /* 0x000000f9060b7221 */ /* 0x004fe20000010000 */
[----:B---3--:R-:W-:-:S04]  /*24570*/  FADD.FTZ R10, R14, R248 ;  /* 0x000000f80e0a7221 */ /* 0x008fc80000010000 */
[----:B------:R-:W2:Y:S04]  /*24580*/  SHFL.BFLY PT, R6, R11, 0x1, 0x1f ;  /* 0x0c201f000b067f89 */ /* 0x000ea800000e0000 */
[----:B------:R3:W4:Y:S01]  /*24590*/  SHFL.BFLY PT, R14, R10, 0x1, 0x1f ;  /* 0x0c201f000a0e7f89 */ /* 0x00072200000e0000 */
[----:B--2---:R-:W-:-:S07]  /*245a0*/  FADD.FTZ R6, R11, R6 ;  /* 0x000000060b067221 */ /* 0x004fce0000010000 */
.L_x_1180:
[----:B------:R-:W3:Y:S01]  /*245b0*/  S2R R5, SR_TID.X ;  /* 0x0000000000057919 */ /* 0x000ee20000002100 */
[----:B----4-:R-:W-:Y:S01]  /*245c0*/  FADD.FTZ R14, R10, R14 ;  /* 0x0000000e0a0e7221 */ /* 0x010fe20000010000 */
[----:B------:R-:W-:Y:S01]  /*245d0*/  MOV R4, 0x3f800000 ;  /* 0x3f80000000047802 */ /* 0x000fe20000000f00 */
[----:B------:R-:W2:Y:S01]  /*245e0*/  S2UR UR4, SR_CgaCtaId ;  /* 0x00000000000479c3 */ /* 0x000ea20000008800 */
[----:B------:R-:W-:Y:S01]  /*245f0*/  FSETP.NE.FTZ.AND P4, PT, R6, RZ, PT ;  /* 0x000000ff0600720b */ /* 0x000fe20003f95000 */
[----:B------:R-:W-:Y:S01]  /*24600*/  UMOV UR5, 0x400 ;  /* 0x0000040000057882 */ /* 0x000fe20000000000 */
[----:B------:R-:W-:Y:S02]  /*24610*/  FSETP.NE.FTZ.AND P3, PT, R14, RZ, PT ;  /* 0x000000ff0e00720b */ /* 0x000fe40003f75000 */
[----:B------:R-:W-:Y:S02]  /*24620*/  MOV R3, 0x3f800000 ;  /* 0x3f80000000037802 */ /* 0x000fe40000000f00 */
[----:B------:R-:W-:-:S02]  /*24630*/  R2UR UR10, R12 ;  /* 0x000000000c0a72ca */ /* 0x000fc400000e0000 */
[----:B------:R-:W-:-:S05]  /*24640*/  R2UR UR11, R13 ;  /* 0x000000000d0b72ca */ /* 0x000fca00000e0000 */
[----:B------:R-:W4:Y:S08]  /*24650*/  @P4 MUFU.RCP R3, R6 ;  /* 0x0000000600034308 */ /* 0x000f300000001000 */
[----:B------:R-:W1:Y:S01]  /*24660*/  @P3 MUFU.RCP R4, R14 ;  /* 0x0000000e00043308 */ /* 0x000e620000001000 */
[----:B--2---:R-:W-:Y:S01]  /*24670*/  ULEA UR4, UR4, UR5, 0x18 ;  /* 0x0000000504047291 */ /* 0x004fe2000f8ec03f */
[----:B------:R-:W-:-:S02]  /*24680*/  R2UR UR5, R13 ;  /* 0x000000000d0572ca */ /* 0x000fc400000e0000 */
[----:B---3--:R-:W-:Y:S01]  /*24690*/  SHF.R.S32.HI R10, RZ, 0x1f, R5 ;  /* 0x0000001fff0a7819 */ /* 0x008fe20000011405 */
[C---:B----4-:R-:W-:Y:S01]  /*246a0*/  FMUL.FTZ R128, R3.reuse, R128 ;  /* 0x0000008003807220 */ /* 0x050fe20000410000 */
[C---:B------:R-:W-:Y:S02]  /*246b0*/  FMUL.FTZ R129, R3.reuse, R129 ;  /* 0x0000008103817220 */ /* 0x040fe40000410000 */
[----:B------:R-:W-:Y:S01]  /*246c0*/  LEA.HI R11, R10, R5, RZ, 0x2 ;  /* 0x000000050a0b7211 */ /* 0x000fe200078f10ff */
[C---:B------:R-:W-:Y:S01]  /*246d0*/  FMUL.FTZ R124, R3.reuse, R124 ;  /* 0x0000007c037c7220 */ /* 0x040fe20000410000 */
[C---:B------:R-:W-:Y:S01]  /*246e0*/  FMUL.FTZ R125, R3.reuse, R125 ;  /* 0x0000007d037d7220 */ /* 0x040fe20000410000 */
[C---:B------:R-:W-:Y:S01]  /*246f0*/  FMUL.FTZ R68, R3.reuse, R68 ;  /* 0x0000004403447220 */ /* 0x040fe20000410000 */
[--C-:B------:R-:W-:Y:S01]  /*24700*/  SHF.R.S32.HI R15, RZ, 0x2, R11.reuse ;  /* 0x00000002ff0f7819 */ /* 0x100fe2000001140b */
[C---:B------:R-:W-:Y:S01]  /*24710*/  FMUL.FTZ R69, R3.reuse, R69 ;  /* 0x0000004503457220 */ /* 0x040fe20000410000 */
[C---:B-1----:R-:W-:Y:S01]  /*24720*/  FMUL.FTZ R131, R4.reuse, R131 ;  /* 0x0000008304837220 */ /* 0x042fe20000410000 */
        /* <DEDUP_REMOVED lines=31> */
[----:B------:R-:W-:Y:S01]  /*24920*/  SHF.R.S32.HI R4, RZ, 0x1f, R11 ;  /* 0x0000001fff047819 */ /* 0x000fe2000001140b */
[----:B------:R-:W-:Y:S01]  /*24930*/  FMUL.FTZ R72, R3, R72 ;  /* 0x0000004803487220 */ /* 0x000fe20000410000 */
[----:B------:R-:W-:Y:S01]  /*24940*/  LOP3.LUT R16, R11, 0x3ffffffc, RZ, 0xc0, !PT ;  /* 0x3ffffffc0b107812 */ /* 0x000fe200078ec0ff */
[C---:B------:R-:W-:Y:S01]  /*24950*/  FMUL.FTZ R73, R3.reuse, R73 ;  /* 0x0000004903497220 */ /* 0x040fe20000410000 */
[----:B------:R-:W-:Y:S01]  /*24960*/  LEA.HI R4, R4, R15, RZ, 0x3 ;  /* 0x0000000f04047211 */ /* 0x000fe200078f18ff */
[C---:B------:R-:W-:Y:S01]  /*24970*/  FMUL.FTZ R76, R3.reuse, R76 ;  /* 0x0000004c034c7220 */ /* 0x040fe20000410000 */
[----:B------:R-:W-:Y:S01]  /*24980*/  FMUL.FTZ R77, R3, R77 ;  /* 0x0000004d034d7220 */ /* 0x000fe20000410000 */
[----:B------:R-:W-:Y:S01]  /*24990*/  IMAD.IADD R16, R5, 0x1, -R16 ;  /* 0x0000000105107824 */ /* 0x000fe200078e0a10 */
[----:B------:R-:W-:Y:S01]  /*249a0*/  LOP3.LUT R4, R4, 0xfffffff8, RZ, 0xc0, !PT ;  /* 0xfffffff804047812 */ /* 0x000fe200078ec0ff */
[C---:B------:R-:W-:Y:S01]  /*249b0*/  FMUL.FTZ R80, R3.reuse, R80 ;  /* 0x0000005003507220 */ /* 0x040fe20000410000 */
[----:B------:R-:W-:Y:S01]  /*249c0*/  FMUL.FTZ R81, R3, R81 ;  /* 0x0000005103517220 */ /* 0x000fe20000410000 */
[----:B------:R-:W-:Y:S01]  /*249d0*/  F2FP.F16.F32.PACK_AB R128, R129, R128 ;  /* 0x000000808180723e */ /* 0x000fe200000000ff */
[----:B------:R-:W-:Y:S01]  /*249e0*/  FMUL.FTZ R84, R3, R84 ;  /* 0x0000005403547220 */ /* 0x000fe20000410000 */
[----:B------:R-:W-:Y:S01]  /*249f0*/  IADD3 R15, R15, -R4, RZ ;  /* 0x800000040f0f7210 */ /* 0x000fe20007ffe0ff */
[C---:B------:R-:W-:Y:S01]  /*24a00*/  FMUL.FTZ R85, R3.reuse, R85 ;  /* 0x0000005503557220 */ /* 0x040fe20000410000 */
[----:B------:R-:W-:Y:S01]  /*24a10*/  LEA.HI R4, R10, R5, RZ, 0x5 ;  /* 0x000000050a047211 */ /* 0x000fe200078f28ff */
[----:B------:R-:W-:Y:S01]  /*24a20*/  FMUL.FTZ R88, R3, R88 ;  /* 0x0000005803587220 */ /* 0x000fe20000410000 */
[----:B------:R-:W-:Y:S01]  /*24a30*/  SHF.L.U32 R17, R15, 0x6, RZ ;  /* 0x000000060f117819 */ /* 0x000fe200000006ff */
[C---:B------:R-:W-:Y:S01]  /*24a40*/  FMUL.FTZ R89, R3.reuse, R89 ;  /* 0x0000005903597220 */ /* 0x040fe20000410000 */
[----:B------:R-:W-:Y:S01]  /*24a50*/  SHF.R.S32.HI R11, RZ, 0x5, R4 ;  /* 0x00000005ff0b7819 */ /* 0x000fe20000011404 */
[----:B------:R-:W-:Y:S01]  /*24a60*/  FMUL.FTZ R92, R3, R92 ;  /* 0x0000005c035c7220 */ /* 0x000fe20000410000 */
[----:B------:R-:W-:Y:S01]  /*24a70*/  LOP3.LUT R17, R17, 0x1c0, RZ, 0xc0, !PT ;  /* 0x000001c011117812 */ /* 0x000fe200078ec0ff */
[----:B------:R-:W-:Y:S01]  /*24a80*/  FMUL.FTZ R93, R3, R93 ;  /* 0x0000005d035d7220 */ /* 0x000fe20000410000 */
[----:B------:R-:W-:Y:S01]  /*24a90*/  LOP3.LUT R18, R15, 0x1, RZ, 0xc0, !PT ;  /* 0x000000010f127812 */ /* 0x000fe200078ec0ff */
[----:B------:R-:W-:Y:S01]  /*24aa0*/  FMUL.FTZ R96, R3, R96 ;  /* 0x0000006003607220 */ /* 0x000fe20000410000 */
[----:B------:R-:W-:Y:S01]  /*24ab0*/  LEA R16, R11, R16, 0x9 ;  /* 0x000000100b107211 */ /* 0x000fe200078e48ff */
[----:B------:R-:W-:Y:S01]  /*24ac0*/  FMUL.FTZ R97, R3, R97 ;  /* 0x0000006103617220 */ /* 0x000fe20000410000 */
[----:B------:R-:W-:Y:S01]  /*24ad0*/  LEA.HI R17, R17, R17, RZ, 0x1d ;  /* 0x0000001111117211 */ /* 0x000fe200078fe8ff */
[C---:B------:R-:W-:Y:S01]  /*24ae0*/  FMUL.FTZ R100, R3.reuse, R100 ;  /* 0x0000006403647220 */ /* 0x040fe20000410000 */
[----:B------:R-:W-:Y:S01]  /*24af0*/  ISETP.NE.U32.AND P0, PT, R18, 0x1, PT ;  /* 0x000000011200780c */ /* 0x000fe20003f05070 */
[C---:B------:R-:W-:Y:S01]  /*24b00*/  FMUL.FTZ R101, R3.reuse, R101 ;  /* 0x0000006503657220 */ /* 0x040fe20000410000 */
[----:B------:R-:W-:Y:S01]  /*24b10*/  LEA R16, R16, R17, 0x1 ;  /* 0x0000001110107211 */ /* 0x000fe200078e08ff */
[----:B------:R-:W-:Y:S01]  /*24b20*/  FMUL.FTZ R120, R3, R120 ;  /* 0x0000007803787220 */ /* 0x000fe20000410000 */
[----:B------:R-:W-:Y:S01]  /*24b30*/  R2P PR, R15, 0x6 ;  /* 0x000000060f007804 */ /* 0x000fe20000000000 */
[C---:B------:R-:W-:Y:S01]  /*24b40*/  FMUL.FTZ R121, R3.reuse, R121 ;  /* 0x0000007903797220 */ /* 0x040fe20000410000 */
[----:B------:R-:W-:Y:S01]  /*24b50*/  LEA R17, R16, UR4, 0x1 ;  /* 0x0000000410117c11 */ /* 0x000fe2000f8e08ff */
[C---:B------:R-:W-:Y:S01]  /*24b60*/  FMUL.FTZ R104, R3.reuse, R104 ;  /* 0x0000006803687220 */ /* 0x040fe20000410000 */
[----:B------:R-:W-:Y:S01]  /*24b70*/  MOV R15, 0x20 ;  /* 0x00000020000f7802 */ /* 0x000fe20000000f00 */
[----:B------:R-:W-:Y:S01]  /*24b80*/  FMUL.FTZ R105, R3, R105 ;  /* 0x0000006903697220 */ /* 0x000fe20000410000 */
[----:B------:R-:W-:Y:S01]  /*24b90*/  MOV R16, 0x40 ;  /* 0x0000004000107802 */ /* 0x000fe20000000f00 */
[----:B------:R-:W-:Y:S01]  /*24ba0*/  VIADD R19, R17, 0xfffffff0 ;  /* 0xfffffff011137836 */ /* 0x000fe20000000000 */
[----:B------:R-:W-:Y:S01]  /*24bb0*/  SEL R18, R15, 0xffffffe0, !P1 ;  /* 0xffffffe00f127807 */ /* 0x000fe20004800000 */
[----:B------:R-:W-:Y:S01]  /*24bc0*/  STS [R17], R128 ;  /* 0x0000008011007388 */ /* 0x000fe20000000800 */
[----:B------:R-:W-:Y:S01]  /*24bd0*/  @P0 IADD3 R19, R17, 0x10, RZ ;  /* 0x0000001011130810 */ /* 0x000fe20007ffe0ff */
[C---:B------:R-:W-:Y:S01]  /*24be0*/  FMUL.FTZ R116, R3.reuse, R116 ;  /* 0x0000007403747220 */ /* 0x040fe20000410000 */
[----:B------:R-:W-:Y:S01]  /*24bf0*/  SEL R16, R16, 0xffffffc0, !P2 ;  /* 0xffffffc010107807 */ /* 0x000fe20005000000 */
[----:B------:R-:W-:Y:S01]  /*24c00*/  FMUL.FTZ R117, R3, R117 ;  /* 0x0000007503757220 */ /* 0x000fe20000410000 */
[----:B------:R-:W-:Y:S01]  /*24c10*/  F2FP.F16.F32.PACK_AB R130, R131, R130 ;  /* 0x000000828382723e */ /* 0x000fe200000000ff */
[----:B------:R-:W-:Y:S01]  /*24c20*/  FMUL.FTZ R108, R3, R108 ;  /* 0x0000006c036c7220 */ /* 0x000fe20000410000 */
[----:B------:R-:W-:Y:S01]  /*24c30*/  ISETP.NE.AND P0, PT, R242, -0x1, PT ;  /* 0xfffffffff200780c */ /* 0x000fe20003f05270 */
[----:B------:R-:W-:Y:S01]  /*24c40*/  IMAD.IADD R23, R17, 0x1, R16 ;  /* 0x0000000111177824 */ /* 0x000fe200078e0210 */
[----:B------:R-:W-:Y:S01]  /*24c50*/  F2FP.F16.F32.PACK_AB R124, R125, R124 ;  /* 0x0000007c7d7c723e */ /* 0x000fe200000000ff */
[----:B------:R-:W-:Y:S01]  /*24c60*/  STS [R17+0x400], R130 ;  /* 0x0004008211007388 */ /* 0x000fe20000000800 */
[----:B------:R-:W-:Y:S01]  /*24c70*/  F2FP.F16.F32.PACK_AB R126, R127, R126 ;  /* 0x0000007e7f7e723e */ /* 0x000fe200000000ff */
[----:B------:R-:W-:Y:S01]  /*24c80*/  FMUL.FTZ R109, R3, R109 ;  /* 0x0000006d036d7220 */ /* 0x000fe20000410000 */
[----:B------:R-:W-:Y:S01]  /*24c90*/  F2FP.F16.F32.PACK_AB R68, R69, R68 ;  /* 0x000000444544723e */ /* 0x000fe200000000ff */
[----:B------:R-:W-:Y:S01]  /*24ca0*/  STS [R19], R124 ;  /* 0x0000007c13007388 */ /* 0x000fe20000000800 */
[----:B------:R-:W-:Y:S01]  /*24cb0*/  F2FP.F16.F32.PACK_AB R70, R71, R70 ;  /* 0x000000464746723e */ /* 0x000fe200000000ff */
[----:B------:R-:W-:Y:S01]  /*24cc0*/  FMUL.FTZ R112, R3, R112 ;  /* 0x0000007003707220 */ /* 0x000fe20000410000 */
[----:B------:R-:W-:Y:S01]  /*24cd0*/  IADD3 R15, R17, R18, RZ ;  /* 0x00000012110f7210 */ /* 0x000fe20007ffe0ff */
[----:B------:R-:W-:Y:S01]  /*24ce0*/  STS [R19+0x400], R126 ;  /* 0x0004007e13007388 */ /* 0x000fe20000000800 */
[----:B------:R-:W-:Y:S01]  /*24cf0*/  F2FP.F16.F32.PACK_AB R72, R73, R72 ;  /* 0x000000484948723e */ /* 0x000fe200000000ff */
[----:B------:R-:W-:Y:S01]  /*24d00*/  FMUL.FTZ R3, R3, R113 ;  /* 0x0000007103037220 */ /* 0x000fe20000410000 */
[----:B------:R-:W-:Y:S01]  /*24d10*/  F2FP.F16.F32.PACK_AB R74, R75, R74 ;  /* 0x0000004a4b4a723e */ /* 0x000fe200000000ff */
[----:B------:R-:W-:Y:S01]  /*24d20*/  STS [R15], R68 ;  /* 0x000000440f007388 */ /* 0x000fe20000000800 */
[----:B------:R-:W-:-:S02]  /*24d30*/  IADD3 R21, R18, R19, RZ ;  /* 0x0000001312157210 */ /* 0x000fc40007ffe0ff */
[----:B------:R-:W-:Y:S01]  /*24d40*/  F2FP.F16.F32.PACK_AB R76, R77, R76 ;  /* 0x0000004c4d4c723e */ /* 0x000fe200000000ff */
[----:B------:R-:W-:Y:S01]  /*24d50*/  STS [R15+0x400], R70 ;  /* 0x000400460f007388 */ /* 0x000fe20000000800 */
[----:B------:R-:W-:Y:S02]  /*24d60*/  F2FP.F16.F32.PACK_AB R78, R79, R78 ;  /* 0x0000004e4f4e723e */ /* 0x000fe400000000ff */
[----:B------:R-:W-:Y:S01]  /*24d70*/  F2FP.F16.F32.PACK_AB R80, R81, R80 ;  /* 0x000000505150723e */ /* 0x000fe200000000ff */
[----:B------:R-:W-:Y:S01]  /*24d80*/  STS [R21], R72 ;  /* 0x0000004815007388 */ /* 0x000fe20000000800 */
[----:B------:R-:W-:Y:S02]  /*24d90*/  F2FP.F16.F32.PACK_AB R82, R83, R82 ;  /* 0x000000525352723e */ /* 0x000fe400000000ff */
[----:B------:R-:W-:Y:S01]  /*24da0*/  IADD3 R25, R16, R19, RZ ;  /* 0x0000001310197210 */ /* 0x000fe20007ffe0ff */
[----:B------:R-:W-:Y:S01]  /*24db0*/  STS [R21+0x400], R74 ;  /* 0x0004004a15007388 */ /* 0x000fe20000000800 */
[----:B------:R-:W-:-:S02]  /*24dc0*/  F2FP.F16.F32.PACK_AB R84, R85, R84 ;  /* 0x000000545554723e */ /* 0x000fc400000000ff */
[----:B------:R-:W-:Y:S01]  /*24dd0*/  F2FP.F16.F32.PACK_AB R86, R87, R86 ;  /* 0x000000565756723e */ /* 0x000fe200000000ff */
[----:B------:R-:W-:Y:S01]  /*24de0*/  STS [R23], R76 ;  /* 0x0000004c17007388 */ /* 0x000fe20000000800 */
[----:B------:R-:W-:Y:S02]  /*24df0*/  IADD3 R27, R15, R16, RZ ;  /* 0x000000100f1b7210 */ /* 0x000fe40007ffe0ff */
[----:B------:R-:W-:Y:S01]  /*24e00*/  F2FP.F16.F32.PACK_AB R88, R89, R88 ;  /* 0x000000585958723e */ /* 0x000fe200000000ff */
[----:B------:R-:W-:Y:S01]  /*24e10*/  STS [R23+0x400], R78 ;  /* 0x0004004e17007388 */ /* 0x000fe20000000800 */
[----:B------:R-:W-:Y:S02]  /*24e20*/  F2FP.F16.F32.PACK_AB R90, R91, R90 ;  /* 0x0000005a5b5a723e */ /* 0x000fe400000000ff */
[----:B------:R-:W-:Y:S01]  /*24e30*/  IADD3 R29, R21, R16, RZ ;  /* 0x00000010151d7210 */ /* 0x000fe20007ffe0ff */
[----:B------:R-:W-:Y:S01]  /*24e40*/  STS [R25], R80 ;  /* 0x0000005019007388 */ /* 0x000fe20000000800 */
[----:B------:R-:W-:-:S02]  /*24e50*/  F2FP.F16.F32.PACK_AB R92, R93, R92 ;  /* 0x0000005c5d5c723e */ /* 0x000fc400000000ff */
[----:B------:R-:W-:Y:S01]  /*24e60*/  F2FP.F16.F32.PACK_AB R94, R95, R94 ;  /* 0x0000005e5f5e723e */ /* 0x000fe200000000ff */
[----:B------:R-:W-:Y:S01]  /*24e70*/  STS [R25+0x400], R82 ;  /* 0x0004005219007388 */ /* 0x000fe20000000800 */
[----:B------:R-:W-:Y:S02]  /*24e80*/  R2UR UR4, R12 ;  /* 0x000000000c0472ca */ /* 0x000fe400000e0000 */
[----:B------:R-:W-:Y:S01]  /*24e90*/  F2FP.F16.F32.PACK_AB R96, R97, R96 ;  /* 0x000000606160723e */ /* 0x000fe200000000ff */
[----:B------:R-:W-:Y:S01]  /*24ea0*/  STS [R27], R84 ;  /* 0x000000541b007388 */ /* 0x000fe20000000800 */
[----:B------:R-:W-:Y:S02]  /*24eb0*/  F2FP.F16.F32.PACK_AB R98, R99, R98 ;  /* 0x000000626362723e */ /* 0x000fe400000000ff */
[----:B------:R-:W-:Y:S01]  /*24ec0*/  F2FP.F16.F32.PACK_AB R100, R101, R100 ;  /* 0x000000646564723e */ /* 0x000fe200000000ff */
[----:B------:R-:W-:Y:S01]  /*24ed0*/  STS [R27+0x400], R86 ;  /* 0x000400561b007388 */ /* 0x000fe20000000800 */
[----:B------:R-:W-:-:S02]  /*24ee0*/  F2FP.F16.F32.PACK_AB R102, R103, R102 ;  /* 0x000000666766723e */ /* 0x000fc400000000ff */
[----:B------:R-:W-:Y:S01]  /*24ef0*/  F2FP.F16.F32.PACK_AB R120, R121, R120 ;  /* 0x000000787978723e */ /* 0x000fe200000000ff */
[----:B------:R-:W-:Y:S01]  /*24f00*/  STS [R29], R88 ;  /* 0x000000581d007388 */ /* 0x000fe20000000800 */
[----:B------:R-:W-:Y:S02]  /*24f10*/  F2FP.F16.F32.PACK_AB R122, R123, R122 ;  /* 0x0000007a7b7a723e */ /* 0x000fe400000000ff */
[----:B------:R-:W-:Y:S01]  /*24f20*/  F2FP.F16.F32.PACK_AB R104, R105, R104 ;  /* 0x000000686968723e */ /* 0x000fe200000000ff */
[----:B------:R-:W-:Y:S01]  /*24f30*/  STS [R29+0x400], R90 ;  /* 0x0004005a1d007388 */ /* 0x000fe20000000800 */
[----:B------:R-:W-:Y:S02]  /*24f40*/  F2FP.F16.F32.PACK_AB R106, R107, R106 ;  /* 0x0000006a6b6a723e */ /* 0x000fe400000000ff */
[----:B------:R-:W-:Y:S01]  /*24f50*/  F2FP.F16.F32.PACK_AB R116, R117, R116 ;  /* 0x000000747574723e */ /* 0x000fe200000000ff */
[----:B------:R-:W-:Y:S01]  /*24f60*/  STS [R17+0x2000], R92 ;  /* 0x0020005c11007388 */ /* 0x000fe20000000800 */
[----:B------:R-:W-:-:S02]  /*24f70*/  F2FP.F16.F32.PACK_AB R118, R119, R118 ;  /* 0x000000767776723e */ /* 0x000fc400000000ff */
[----:B------:R-:W-:Y:S01]  /*24f80*/  @!P0 R2UR UR8, R12 ;  /* 0x000000000c0882ca */ /* 0x000fe200000e0000 */
[----:B------:R-:W-:Y:S01]  /*24f90*/  STS [R17+0x2400], R94 ;  /* 0x0024005e11007388 */ /* 0x000fe20000000800 */
[----:B------:R-:W-:Y:S02]  /*24fa0*/  @!P0 R2UR UR9, R13 ;  /* 0x000000000d0982ca */ /* 0x000fe400000e0000 */
[----:B------:R-:W-:Y:S01]  /*24fb0*/  F2FP.F16.F32.PACK_AB R108, R109, R108 ;  /* 0x0000006c6d6c723e */ /* 0x000fe200000000ff */
[----:B------:R-:W-:Y:S01]  /*24fc0*/  STS [R19+0x2000], R96 ;  /* 0x0020006013007388 */ /* 0x000fe20000000800 */
[----:B------:R-:W-:Y:S02]  /*24fd0*/  F2FP.F16.F32.PACK_AB R110, R111, R110 ;  /* 0x0000006e6f6e723e */ /* 0x000fe400000000ff */
[----:B------:R-:W-:Y:S01]  /*24fe0*/  F2FP.F16.F32.PACK_AB R3, R3, R112 ;  /* 0x000000700303723e */ /* 0x000fe200000000ff */
[----:B------:R-:W-:Y:S01]  /*24ff0*/  STS [R19+0x2400], R98 ;  /* 0x0024006213007388 */ /* 0x000fe20000000800 */
[----:B------:R-:W-:-:S03]  /*25000*/  F2FP.F16.F32.PACK_AB R114, R115, R114 ;  /* 0x000000727372723e */ /* 0x000fc600000000ff */
[----:B------:R-:W-:Y:S04]  /*25010*/  STS [R15+0x2000], R100 ;  /* 0x002000640f007388 */ /* 0x000fe80000000800 */
[----:B------:R1:W-:Y:S04]  /*25020*/  STS [R15+0x2400], R102 ;  /* 0x002400660f007388 */ /* 0x0003e80000000800 */
[----:B------:R-:W-:Y:S04]  /*25030*/  STS [R21+0x2000], R120 ;  /* 0x0020007815007388 */ /* 0x000fe80000000800 */
[----:B------:R2:W-:Y:S04]  /*25040*/  STS [R21+0x2400], R122 ;  /* 0x0024007a15007388 */ /* 0x0005e80000000800 */
[----:B------:R-:W-:Y:S04]  /*25050*/  STS [R23+0x2000], R104 ;  /* 0x0020006817007388 */ /* 0x000fe80000000800 */
[----:B------:R-:W-:Y:S04]  /*25060*/  STS [R23+0x2400], R106 ;  /* 0x0024006a17007388 */ /* 0x000fe80000000800 */
[----:B------:R-:W-:Y:S04]  /*25070*/  STS [R25+0x2000], R116 ;  /* 0x0020007419007388 */ /* 0x000fe80000000800 */
[----:B------:R-:W-:Y:S04]  /*25080*/  STS [R25+0x2400], R118 ;  /* 0x0024007619007388 */ /* 0x000fe80000000800 */
[----:B------:R-:W-:Y:S04]  /*25090*/  STS [R27+0x2000], R108 ;  /* 0x0020006c1b007388 */ /* 0x000fe80000000800 */
[----:B------:R-:W-:Y:S04]  /*250a0*/  STS [R27+0x2400], R110 ;  /* 0x0024006e1b007388 */ /* 0x000fe80000000800 */
[----:B------:R3:W-:Y:S04]  /*250b0*/  STS [R29+0x2000], R3 ;  /* 0x002000031d007388 */ /* 0x0007e80000000800 */
[----:B------:R4:W-:Y:S04]  /*250c0*/  STS [R29+0x2400], R114 ;  /* 0x002400721d007388 */ /* 0x0009e80000000800 */
[----:B-1----:R-:W3:Y:S04]  /*250d0*/  LD.E.U8 R15, desc[UR4][R8.64+0x1c8] ;  /* 0x0001c804080f7980 */ /* 0x002ee8000c101100 */
[----:B--2---:R-:W2:Y:S04]  /*250e0*/  @!P0 LD.E.64 R20, desc[UR8][R8.64+0x80] ;  /* 0x0000800808148980 */ /* 0x004ea8000c101b00 */
[----:B------:R-:W4:Y:S01]  /*250f0*/  LD.E.64 R52, desc[UR10][R8.64+0x88] ;  /* 0x0000880a08347980 */ /* 0x000f22000c101b00 */
[----:B------:R-:W1:Y:S01]  /*25100*/  @P4 MUFU.LG2 R18, R6 ;  /* 0x0000000600124308 */ /* 0x000e620000000c00 */
[----:B------:R-:W-:Y:S01]  /*25110*/  @!P0 SHF.R.S32.HI R16, RZ, 0x1f, R239 ;  /* 0x0000001fff108819 */ /* 0x000fe200000114ef */
[----:B------:R-:W-:Y:S01]  /*25120*/  BSSY B0, `(.L_x_1165) ;  /* 0x0000026000007945 */ /* 0x000fe20003800000 */
[----:B------:R2:W5:Y:S05]  /*25130*/  LD.E.64 R50, desc[UR4][R8.64+0x90] ;  /* 0x0000900408327980 */ /* 0x00056a000c101b00 */
[----:B------:R-:W1:Y:S01]  /*25140*/  @P3 MUFU.LG2 R17, R14 ;  /* 0x0000000e00113308 */ /* 0x000e620000000c00 */
[----:B------:R-:W-:-:S02]  /*25150*/  IMAD.MOV.U32 R48, RZ, RZ, 0x7f800000 ;  /* 0x7f800000ff307424 */ /* 0x000fc400078e00ff */
[----:B-1----:R-:W-:Y:S01]  /*25160*/  @P4 FMUL.FTZ R18, R18, 0.69314718246459960938 ;  /* 0x3f31721812124820 */ /* 0x002fe20000410000 */
[----:B------:R-:W-:-:S04]  /*25170*/  @P3 FMUL.FTZ R17, R17, 0.69314718246459960938 ;  /* 0x3f31721811113820 */ /* 0x000fc80000410000 */
[----:B-----5:R-:W-:Y:S01]  /*25180*/  @P3 FFMA.FTZ R48, R7, R0, R17 ;  /* 0x0000000007303223 */ /* 0x020fe20000010011 */
[----:B---3--:R-:W-:Y:S01]  /*25190*/  ISETP.NE.AND P1, PT, R15, RZ, PT ;  /* 0x000000ff0f00720c */ /* 0x008fe20003f25270 */
[----:B--2---:R-:W-:-:S04]  /*251a0*/  @!P0 IMAD R19, R21, R239, RZ ;  /* 0x000000ef15138224 */ /* 0x004fc800078e02ff */
[----:B------:R-:W-:Y:S02]  /*251b0*/  @!P0 IMAD R16, R20, R16, R19 ;  /* 0x0000001014108224 */ /* 0x000fe400078e0213 */
[-C--:B----4-:R-:W-:Y:S02]  /*251c0*/  @P0 IMAD R3, R53, R242.reuse, RZ ;  /* 0x000000f235030224 */ /* 0x090fe400078e02ff */
[----:B------:R-:W-:-:S04]  /*251d0*/  @P0 IMAD.WIDE.U32 R22, R52, R242, RZ ;  /* 0x000000f234160225 */ /* 0x000fc800078e00ff */
[----:B------:R-:W-:Y:S01]  /*251e0*/  @!P0 IMAD.WIDE.U32 R20, R20, R239, RZ ;  /* 0x000000ef14148225 */ /* 0x000fe200078e00ff */
[----:B------:R-:W-:-:S03]  /*251f0*/  MOV R15, 0x7f800000 ;  /* 0x7f800000000f7802 */ /* 0x000fc60000000f00 */
[----:B------:R-:W-:Y:S01]  /*25200*/  @P4 FFMA.FTZ R15, R7, R2, R18 ;  /* 0x00000002070f4223 */ /* 0x000fe20000010012 */
[----:B------:R-:W-:Y:S02]  /*25210*/  @P0 IADD3 R3, R23, R3, RZ ;  /* 0x0000000317030210 */ /* 0x000fe40007ffe0ff */
[----:B------:R-:W-:Y:S02]  /*25220*/  @P0 MOV R6, R22 ;  /* 0x0000001600060202 */ /* 0x000fe40000000f00 */
[----:B------:R-:W-:Y:S02]  /*25230*/  @!P0 IADD3 R3, R21, R16, RZ ;  /* 0x0000001015038210 */ /* 0x000fe40007ffe0ff */
[----:B------:R-:W-:Y:S01]  /*25240*/  @!P0 MOV R6, R20 ;  /* 0x0000001400068202 */ /* 0x000fe20000000f00 */
[----:B------:R-:W-:Y:S06]  /*25250*/  @!P1 BRA `(.L_x_1166) ;  /* 0x0000000000289947 */ /* 0x000fec0003800000 */
[----:B------:R-:W-:Y:S02]  /*25260*/  ISETP.NE.AND P0, PT, R242, -0x1, PT ;  /* 0xfffffffff200780c */ /* 0x000fe40003f05270 */
[----:B------:R-:W-:Y:S02]  /*25270*/  R2UR UR8, R12 ;  /* 0x000000000c0872ca */ /* 0x000fe400000e0000 */
[----:B------:R-:W-:-:S09]  /*25280*/  R2UR UR9, R13 ;  /* 0x000000000d0972ca */ /* 0x000fd200000e0000 */
[----:B------:R-:W-:Y:S02]  /*25290*/  @!P0 R2UR UR4, R12 ;  /* 0x000000000c0482ca */ /* 0x000fe400000e0000 */
[----:B------:R-:W-:Y:S02]  /*252a0*/  @!P0 R2UR UR5, R13 ;  /* 0x000000000d0582ca */ /* 0x000fe400000e0000 */
[----:B------:R-:W2:Y:S11]  /*252b0*/  LD.E R49, desc[UR8][R8.64+0xd4] ;  /* 0x0000d40808317980 */ /* 0x000eb6000c101900 */
[----:B------:R-:W3:Y:S02]  /*252c0*/  @!P0 LD.E R0, desc[UR4][R8.64+0xb4] ;  /* 0x0000b40408008980 */ /* 0x000ee4000c101900 */
[----:B---3--:R-:W-:-:S04]  /*252d0*/  @!P0 IMAD R242, R0, R239, RZ ;  /* 0x000000ef00f28224 */ /* 0x008fc800078e02ff */
[----:B--2---:R-:W-:Y:S01]  /*252e0*/  IMAD R49, R49, R237, R242 ;  /* 0x000000ed31317224 */ /* 0x004fe200078e02f2 */
[----:B------:R-:W-:Y:S05]  /*252f0*/  BRA `(.L_x_1167) ;  /* 0x0000000000207947 */ /* 0x000fea0003800000 */
.L_x_1166:
[C---:B------:R-:W-:Y:S02]  /*25300*/  R2UR UR8, R12.reuse ;  /* 0x000000000c0872ca */ /* 0x040fe400000e0000 */
[C---:B------:R-:W-:Y:S02]  /*25310*/  R2UR UR9, R13.reuse ;  /* 0x000000000d0972ca */ /* 0x040fe400000e0000 */
[----:B------:R-:W-:Y:S02]  /*25320*/  R2UR UR4, R12 ;  /* 0x000000000c0472ca */ /* 0x000fe400000e0000 */
[----:B------:R-:W-:-:S09]  /*25330*/  R2UR UR5, R13 ;  /* 0x000000000d0572ca */ /* 0x000fd200000e0000 */
[----:B------:R-:W2:Y:S04]  /*25340*/  LD.E R0, desc[UR8][R8.64+0x60] ;  /* 0x0000600808007980 */ /* 0x000ea8000c101900 */
[----:B------:R-:W3:Y:S01]  /*25350*/  LD.E R49, desc[UR4][R8.64+0xb4] ;  /* 0x0000b40408317980 */ /* 0x000ee2000c101900 */
[----:B--2---:R-:W-:-:S04]  /*25360*/  IMAD R0, R0, R239, R237 ;  /* 0x000000ef00007224 */ /* 0x004fc800078e02ed */
[----:B---3--:R-:W-:Y:S02]  /*25370*/  IMAD R49, R49, R0, RZ ;  /* 0x0000000031317224 */ /* 0x008fe400078e02ff */
.L_x_1167:
[----:B------:R-:W-:Y:S05]  /*25380*/  BSYNC B0 ;  /* 0x0000000000007941 */ /* 0x000fea0003800000 */
.L_x_1165:
[----:B------:R-:W1:Y:S01]  /*25390*/  S2R R7, SR_TID.X ;  /* 0x0000000000077919 */ /* 0x000e620000002100 */
[C---:B------:R-:W-:Y:S02]  /*253a0*/  R2UR UR8, R12.reuse ;  /* 0x000000000c0872ca */ /* 0x040fe400000e0000 */
[C---:B------:R-:W-:Y:S02]  /*253b0*/  R2UR UR9, R13.reuse ;  /* 0x000000000d0972ca */ /* 0x040fe400000e0000 */
[----:B------:R-:W-:Y:S02]  /*253c0*/  R2UR UR4, R12 ;  /* 0x000000000c0472ca */ /* 0x000fe400000e0000 */
[----:B------:R-:W-:Y:S02]  /*253d0*/  R2UR UR5, R13 ;  /* 0x000000000d0572ca */ /* 0x000fe400000e0000 */
[----:B------:R-:W-:Y:S02]  /*253e0*/  SHF.R.S32.HI R2, RZ, 0x1f, R11 ;  /* 0x0000001fff027819 */ /* 0x000fe4000001140b */
[----:B------:R-:W-:-:S02]  /*253f0*/  LOP3.LUT R14, R4, 0xffffffe0, RZ, 0xc0, !PT ;  /* 0xffffffe0040e7812 */ /* 0x000fc400078ec0ff */
[----:B------:R-:W-:-:S03]  /*25400*/  LEA.HI R4, R2, R11, RZ, 0x2 ;  /* 0x0000000b02047211 */ /* 0x000fc600078f10ff */
[----:B------:R2:W5:Y:S01]  /*25410*/  LD.E.64 R54, desc[UR8][R8.64+0x70] ;  /* 0x0000700808367980 */ /* 0x000562000c101b00 */
[----:B------:R-:W-:Y:S01]  /*25420*/  IMAD.IADD R14, R5, 0x1, -R14 ;  /* 0x00000001050e7824 */ /* 0x000fe200078e0a0e */
[----:B------:R-:W-:Y:S02]  /*25430*/  LOP3.LUT R4, R4, 0xffffffc, RZ, 0xc0, !PT ;  /* 0x0ffffffc04047812 */ /* 0x000fe400078ec0ff */
[----:B------:R2:W5:Y:S01]  /*25440*/  LD.E.64 R56, desc[UR4][R8.64+0xa0] ;  /* 0x0000a00408387980 */ /* 0x000562000c101b00 */
[----:B------:R-:W-:Y:S05]  /*25450*/  WARPSYNC.ALL ;  /* 0x0000000000007948 */ /* 0x000fea0003800000 */
[----:B------:R-:W-:Y:S01]  /*25460*/  BAR.SYNC.DEFER_BLOCKING 0x0 ;  /* 0x0000000000007b1d */ /* 0x000fe20000010000 */
[----:B------:R-:W-:Y:S01]  /*25470*/  LOP3.LUT P0, RZ, R14, 0x3, RZ, 0xc0, !PT ;  /* 0x000000030eff7812 */ /* 0x000fe2000780c0ff */
[----:B------:R-:W-:Y:S01]  /*25480*/  IMAD.IADD R11, R11, 0x1, -R4 ;  /* 0x000000010b0b7824 */ /* 0x000fe200078e0a04 */
[----:B-1----:R-:W-:-:S04]  /*25490*/  SHF.R.S32.HI R0, RZ, 0x1f, R7 ;  /* 0x0000001fff007819 */ /* 0x002fc80000011407 */
[----:B------:R-:W-:-:S04]  /*254a0*/  LEA.HI R16, R0, R7, RZ, 0x5 ;  /* 0x0000000700107211 */ /* 0x000fc800078f28ff */
[----:B------:R-:W-:-:S05]  /*254b0*/  LOP3.LUT R16, R16, 0xffffffe0, RZ, 0xc0, !PT ;  /* 0xffffffe010107812 */ /* 0x000fca00078ec0ff */
[----:B------:R-:W-:-:S05]  /*254c0*/  IMAD.IADD R17, R7, 0x1, -R16 ;  /* 0x0000000107117824 */ /* 0x000fca00078e0a10 */
[----:B------:R-:W-:Y:S01]  /*254d0*/  SHF.R.S32.HI R2, RZ, 0x1f, R17 ;  /* 0x0000001fff027819 */ /* 0x000fe20000011411 */
[----:B------:R2:W1:Y:S03]  /*254e0*/  LDS.128 R40, [R243] ;  /* 0x00000000f3287984 */ /* 0x0004660000000c00 */
[----:B------:R-:W-:Y:S01]  /*254f0*/  LEA.HI R2, R2, R17, RZ, 0x2 ;  /* 0x0000001102027211 */ /* 0x000fe200078f10ff */
[----:B------:R2:W3:Y:S04]  /*25500*/  LDS.128 R36, [R243+0x800] ;  /* 0x00080000f3247984 */ /* 0x0004e80000000c00 */
[----:B------:R2:W4:Y:S04]  /*25510*/  LDS.128 R32, [R243+0x1000] ;  /* 0x00100000f3207984 */ /* 0x0005280000000c00 */
[----:B------:R2:W1:Y:S04]  /*25520*/  LDS.128 R28, [R243+0x1800] ;  /* 0x00180000f31c7984 */ /* 0x0004680000000c00 */
[----:B------:R2:W1:Y:S04]  /*25530*/  LDS.128 R24, [R243+0x2000] ;  /* 0x00200000f3187984 */ /* 0x0004680000000c00 */
[----:B------:R2:W1:Y:S04]  /*25540*/  LDS.128 R20, [R243+0x2800] ;  /* 0x00280000f3147984 */ /* 0x0004680000000c00 */
[----:B------:R2:W1:Y:S04]  /*25550*/  LDS.128 R16, [R243+0x3000] ;  /* 0x00300000f3107984 */ /* 0x0004680000000c00 */
[----:B------:R2:W1:Y:S01]  /*25560*/  LDS.128 R44, [R243+0x3800] ;  /* 0x00380000f32c7984 */ /* 0x0004620000000c00 */
[----:B------:R-:W-:Y:S01]  /*25570*/  SHF.R.S32.HI R2, RZ, 0x2, R2 ;  /* 0x00000002ff027819 */ /* 0x000fe20000011402 */
[----:B------:R-:W-:Y:S04]  /*25580*/  BSSY B0, `(.L_x_1168) ;  /* 0x0000013000007945 */ /* 0x000fe80003800000 */
[----:B------:R-:W-:Y:S01]  /*25590*/  IMAD R2, R11, 0x10, R2 ;  /* 0x000000100b027824 */ /* 0x000fe200078e0202 */
[----:B------:R-:W-:Y:S06]  /*255a0*/  @P0 BRA `(.L_x_1169) ;  /* 0x0000000000400947 */ /* 0x000fec0003800000 */
[----:B------:R-:W-:Y:S02]  /*255b0*/  IMAD R11, R240, -0x40, R241 ;  /* 0xffffffc0f00b7824 */ /* 0x000fe400078e02f1 */
[----:B------:R-:W-:Y:S02]  /*255c0*/  VIADD R4, R2, 0x8 ;  /* 0x0000000802047836 */ /* 0x000fe40000000000 */
[----:B------:R-:W-:Y:S01]  /*255d0*/  IMAD R49, R240, 0x40, R49 ;  /* 0x00000040f0317824 */ /* 0x000fe200078e0231 */
[-C--:B------:R-:W-:Y:S02]  /*255e0*/  ISETP.GE.AND P2, PT, R2, R11.reuse, PT ;  /* 0x0000000b0200720c */ /* 0x080fe40003f46270 */
[----:B------:R-:W-:Y:S02]  /*255f0*/  ISETP.GE.AND P1, PT, R4, R11, PT ;  /* 0x0000000b0400720c */ /* 0x000fe40003f26270 */
[----:B------:R-:W-:Y:S02]  /*25600*/  SHF.R.S32.HI R11, RZ, 0x1f, R49 ;  /* 0x0000001fff0b7819 */ /* 0x000fe40000011431 */
[----:B------:R-:W-:-:S04]  /*25610*/  IADD3 R4, P0, R2, R49, RZ ;  /* 0x0000003102047210 */ /* 0x000fc80007f1e0ff */
[----:B------:R-:W-:Y:S02]  /*25620*/  LEA.HI.X.SX32 R11, R2, R11, 0x1, P0 ;  /* 0x0000000b020b7211 */ /* 0x000fe400000f0eff */
[----:B-----5:R-:W-:Y:S02]  /*25630*/  LEA R56, P0, R4, R56, 0x2 ;  /* 0x0000003804387211 */ /* 0x020fe400078010ff */
[C---:B------:R-:W-:Y:S02]  /*25640*/  @!P2 R2UR UR8, R12.reuse ;  /* 0x000000000c08a2ca */ /* 0x040fe400000e0000 */
[C---:B------:R-:W-:Y:S02]  /*25650*/  @!P2 R2UR UR9, R13.reuse ;  /* 0x000000000d09a2ca */ /* 0x040fe400000e0000 */
[----:B------:R-:W-:Y:S02]  /*25660*/  @!P1 R2UR UR4, R12 ;  /* 0x000000000c0492ca */ /* 0x000fe400000e0000 */
[----:B------:R-:W-:-:S02]  /*25670*/  @!P1 R2UR UR5, R13 ;  /* 0x000000000d0592ca */ /* 0x000fc400000e0000 */
[----:B------:R-:W-:-:S07]  /*25680*/  LEA.HI.X R57, R4, R57, R11, 0x2, P0 ;  /* 0x0000003904397211 */ /* 0x000fce00000f140b */
[----:B------:R1:W-:Y:S04]  /*25690*/  @!P2 ST.E desc[UR8][R56.64], R15 ;  /* 0x0000000f3800a985 */ /* 0x0003e8000c101908 */
[----:B------:R1:W-:Y:S02]  /*256a0*/  @!P1 ST.E desc[UR4][R56.64+0x20], R48 ;  /* 0x0000203038009985 */ /* 0x0003e4000c101904 */
.L_x_1169:
[----:B------:R-:W-:Y:S05]  /*256b0*/  BSYNC B0 ;  /* 0x0000000000007941 */ /* 0x000fea0003800000 */
.L_x_1168:
[----:B------:R-:W-:Y:S02]  /*256c0*/  LEA.HI R2, R10, R5, RZ, 0x3 ;  /* 0x000000050a027211 */ /* 0x000fe400078f18ff */
[----:B------:R-:W-:Y:S02]  /*256d0*/  R2UR UR4, R12 ;  /* 0x000000000c0472ca */ /* 0x000fe400000e0000 */
[----:B------:R-:W-:Y:S02]  /*256e0*/  LOP3.LUT R2, R2, 0xfffffff8, RZ, 0xc0, !PT ;  /* 0xfffffff802027812 */ /* 0x000fe400078ec0ff */
[----:B------:R-:W-:-:S03]  /*256f0*/  R2UR UR5, R13 ;  /* 0x000000000d0572ca */ /* 0x000fc600000e0000 */
[----:B------:R-:W-:-:S04]  /*25700*/  IMAD.IADD R2, R5, 0x1, -R2 ;  /* 0x0000000105027824 */ /* 0x000fc800078e0a02 */
[----:B-1----:R-:W-:Y:S02]  /*25710*/  IMAD.SHL.U32 R48, R2, 0x8, RZ ;  /* 0x0000000802307824 */ /* 0x002fe400078e00ff */
[----:B------:R-:W-:-:S03]  /*25720*/  IMAD.SHL.U32 R11, R240, 0x40, RZ ;  /* 0x00000040f00b7824 */ /* 0x000fc600078e00ff */
[--C-:B------:R-:W-:Y:S01]  /*25730*/  SHF.R.S32.HI R49, RZ, 0x1f, R48.reuse ;  /* 0x0000001fff317819 */ /* 0x100fe20000011430 */
[----:B------:R-:W-:Y:S01]  /*25740*/  IMAD R5, R51, R237, RZ ;  /* 0x000000ed33057224 */ /* 0x000fe200078e02ff */
[----:B------:R-:W-:Y:S01]  /*25750*/  SHF.R.S32.HI R2, RZ, 0x1f, R237 ;  /* 0x0000001fff027819 */ /* 0x000fe200000114ed */
[--C-:B------:R-:W-:Y:S01]  /*25760*/  IMAD.IADD R241, R241, 0x1, -R11.reuse ;  /* 0x00000001f1f17824 */ /* 0x100fe200078e0a0b */
[----:B------:R-:W-:Y:S01]  /*25770*/  SHF.R.S32.HI R15, RZ, 0x1f, R11 ;  /* 0x0000001fff0f7819 */ /* 0x000fe2000001140b */
[----:B-----5:R-:W-:Y:S01]  /*25780*/  IMAD.WIDE.U32 R56, R52, R11, R48 ;  /* 0x0000000b34387225 */ /* 0x020fe200078e0030 */
[----:B------:R-:W-:Y:S01]  /*25790*/  LEA.HI R0, R0, R7, RZ, 0x3 ;  /* 0x0000000700007211 */ /* 0x000fe200078f18ff */
[----:B--2---:R1:W5:Y:S01]  /*257a0*/  LD.E R8, desc[UR4][R8.64+0xc0] ;  /* 0x0000c00408087980 */ /* 0x004362000c101900 */
[----:B------:R-:W-:Y:S01]  /*257b0*/  BSSY B0, `(.L_x_1170) ;  /* 0x0000025000007945 */ /* 0x000fe20003800000 */
[----:B------:R-:W-:Y:S01]  /*257c0*/  IMAD R11, R53, R11, RZ ;  /* 0x0000000b350b7224 */ /* 0x000fe200078e02ff */
[----:B------:R-:W-:Y:S01]  /*257d0*/  IADD3 R10, P0, R6, R56, RZ ;  /* 0x00000038060a7210 */ /* 0x000fe20007f1e0ff */
[----:B------:R-:W-:Y:S01]  /*257e0*/  IMAD R5, R50, R2, R5 ;  /* 0x0000000232057224 */ /* 0x000fe200078e0205 */
[----:B------:R-:W-:-:S05]  /*257f0*/  LOP3.LUT R2, R0, 0xfffffff8, RZ, 0xc0, !PT ;  /* 0xfffffff800027812 */ /* 0x000fca00078ec0ff */
[----:B------:R-:W-:-:S04]  /*25800*/  IMAD.IADD R2, R7, 0x1, -R2 ;  /* 0x0000000107027824 */ /* 0x000fc800078e0a02 */
[----:B------:R-:W-:-:S04]  /*25810*/  IMAD.SHL.U32 R2, R2, 0x8, RZ ;  /* 0x0000000802027824 */ /* 0x000fc800078e00ff */
[----:B------:R-:W-:Y:S01]  /*25820*/  VIADD R7, R2, 0x40 ;  /* 0x0000004002077836 */ /* 0x000fe20000000000 */
[----:B-1----:R-:W-:Y:S01]  /*25830*/  SHF.R.S32.HI R9, RZ, 0x3, R0 ;  /* 0x00000003ff097819 */ /* 0x002fe20000011400 */
[----:B------:R-:W-:-:S04]  /*25840*/  IMAD R0, R52, R15, R11 ;  /* 0x0000000f34007224 */ /* 0x000fc800078e020b */
[----:B------:R-:W-:Y:S01]  /*25850*/  VIADD R6, R9, 0x10 ;  /* 0x0000001009067836 */ /* 0x000fe20000000000 */
[----:B------:R-:W-:Y:S01]  /*25860*/  IADD3.X R11, R3, R57, R0, P0, !PT ;  /* 0x00000039030b7210 */ /* 0x000fe200007fe400 */
[C---:B------:R-:W-:Y:S01]  /*25870*/  VIADD R4, R9.reuse, 0x20 ;  /* 0x0000002009047836 */ /* 0x040fe20000000000 */
[CC--:B------:R-:W-:Y:S01]  /*25880*/  ISETP.GE.AND P0, PT, R9.reuse, R241.reuse, PT ;  /* 0x000000f10900720c */ /* 0x0c0fe20003f06270 */
[----:B------:R-:W-:Y:S01]  /*25890*/  VIADD R0, R9, 0x30 ;  /* 0x0000003009007836 */ /* 0x000fe20000000000 */
[----:B------:R-:W-:Y:S01]  /*258a0*/  ISETP.GE.AND P3, PT, R6, R241, PT ;  /* 0x000000f10600720c */ /* 0x000fe20003f66270 */
[----:B------:R-:W-:Y:S01]  /*258b0*/  IMAD.WIDE.U32 R50, R50, R237, R10 ;  /* 0x000000ed32327225 */ /* 0x000fe200078e000a */
[-C--:B------:R-:W-:Y:S02]  /*258c0*/  ISETP.GE.AND P2, PT, R4, R241.reuse, PT ;  /* 0x000000f10400720c */ /* 0x080fe40003f46270 */
[----:B------:R-:W-:Y:S01]  /*258d0*/  ISETP.GE.AND P1, PT, R0, R241, PT ;  /* 0x000000f10000720c */ /* 0x000fe20003f26270 */
[----:B------:R-:W-:Y:S01]  /*258e0*/  IMAD.IADD R15, R51, 0x1, R5 ;  /* 0x00000001330f7824 */ /* 0x000fe200078e0205 */
[----:B------:R-:W-:-:S05]  /*258f0*/  SHF.R.S32.HI R3, RZ, 0x1f, R9 ;  /* 0x0000001fff037819 */ /* 0x000fca0000011409 */
[----:B------:R-:W-:Y:S06]  /*25900*/  @P0 BRA `(.L_x_1171) ;  /* 0x00000000003c0947 */ /* 0x000fec0003800000 */
[-C--:B-----5:R-:W-:Y:S01]  /*25910*/  ISETP.GE.AND P5, PT, R48, R8.reuse, PT ;  /* 0x000000083000720c */ /* 0x0a0fe20003fa6270 */
[----:B------:R-:W-:Y:S01]  /*25920*/  IMAD R0, R53, R9, RZ ;  /* 0x0000000935007224 */ /* 0x000fe200078e02ff */
[----:B------:R-:W-:Y:S01]  /*25930*/  ISETP.GE.AND P4, PT, R7, R8, PT ;  /* 0x000000080700720c */ /* 0x000fe20003f86270 */
[----:B------:R-:W-:Y:S02]  /*25940*/  IMAD.MOV.U32 R14, RZ, RZ, R50 ;  /* 0x000000ffff0e7224 */ /* 0x000fe400078e0032 */
[----:B------:R-:W-:Y:S02]  /*25950*/  IMAD R0, R52, R3, R0 ;  /* 0x0000000334007224 */ /* 0x000fe400078e0200 */
[----:B------:R-:W-:-:S04]  /*25960*/  IMAD.WIDE.U32 R4, R9, R52, R14 ;  /* 0x0000003409047225 */ /* 0x000fc800078e000e */
[----:B------:R-:W-:Y:S01]  /*25970*/  IMAD.IADD R5, R5, 0x1, R0 ;  /* 0x0000000105057824 */ /* 0x000fe200078e0200 */
[----:B------:R-:W-:Y:S02]  /*25980*/  LEA R10, P0, R4, R54, 0x1 ;  /* 0x00000036040a7211 */ /* 0x000fe400078008ff */
[C---:B------:R-:W-:Y:S02]  /*25990*/  @!P5 R2UR UR8, R12.reuse ;  /* 0x000000000c08d2ca */ /* 0x040fe400000e0000 */
[C---:B------:R-:W-:Y:S02]  /*259a0*/  @!P5 R2UR UR9, R13.reuse ;  /* 0x000000000d09d2ca */ /* 0x040fe400000e0000 */
[----:B------:R-:W-:Y:S02]  /*259b0*/  @!P4 R2UR UR4, R12 ;  /* 0x000000000c04c2ca */ /* 0x000fe400000e0000 */
[----:B------:R-:W-:Y:S02]  /*259c0*/  @!P4 R2UR UR5, R13 ;  /* 0x000000000d05c2ca */ /* 0x000fe400000e0000 */
[----:B------:R-:W-:-:S07]  /*259d0*/  LEA.HI.X R11, R4, R55, R5, 0x1, P0 ;  /* 0x00000037040b7211 */ /* 0x000fce00000f0c05 */
[----:B------:R1:W-:Y:S04]  /*259e0*/  @!P5 ST.E.128 desc[UR8][R10.64], R40 ;  /* 0x000000280a00d985 */ /* 0x0003e8000c101d08 */
[----:B------:R1:W-:Y:S02]  /*259f0*/  @!P4 ST.E.128 desc[UR4][R10.64+0x80], R24 ;  /* 0x000080180a00c985 */ /* 0x0003e4000c101d04 */
.L_x_1171:
[----:B------:R-:W-:Y:S05]  /*25a00*/  BSYNC B0 ;  /* 0x0000000000007941 */ /* 0x000fea0003800000 */
.L_x_1170:
[----:B------:R-:W-:Y:S04]  /*25a10*/  BSSY B0, `(.L_x_1172) ;  /* 0x0000014000007945 */ /* 0x000fe80003800000 */
[----:B------:R-:W-:Y:S05]  /*25a20*/  @P3 BRA `(.L_x_1173) ;  /* 0x0000000000483947 */ /* 0x000fea0003800000 */
[----:B-1----:R-:W-:Y:S01]  /*25a30*/  IADD3 R11, P3, R9, 0x10, RZ ;  /* 0x00000010090b7810 */ /* 0x002fe20007f7e0ff */
[----:B------:R-:W-:Y:S01]  /*25a40*/  IMAD.MOV.U32 R24, RZ, RZ, R50 ;  /* 0x000000ffff187224 */ /* 0x000fe200078e0032 */
[-C--:B-----5:R-:W-:Y:S01]  /*25a50*/  ISETP.GE.AND P4, PT, R48, R8.reuse, PT ;  /* 0x000000083000720c */ /* 0x0a0fe20003f86270 */
[----:B------:R-:W-:Y:S01]  /*25a60*/  IMAD.MOV.U32 R25, RZ, RZ, R15 ;  /* 0x000000ffff197224 */ /* 0x000fe200078e000f */
[----:B------:R-:W-:Y:S01]  /*25a70*/  ISETP.GE.AND P0, PT, R7, R8, PT ;  /* 0x000000080700720c */ /* 0x000fe20003f06270 */
[----:B------:R-:W-:Y:S02]  /*25a80*/  IMAD.X R5, RZ, RZ, R3, P3 ;  /* 0x000000ffff057224 */ /* 0x000fe400018e0603 */
[----:B------:R-:W-:-:S04]  /*25a90*/  IMAD.WIDE.U32 R24, R52, R11, R24 ;  /* 0x0000000b34187225 */ /* 0x000fc800078e0018 */
[----:B------:R-:W-:Y:S01]  /*25aa0*/  IMAD R5, R5, R52, RZ ;  /* 0x0000003405057224 */ /* 0x000fe200078e02ff */
[----:B------:R-:W-:-:S03]  /*25ab0*/  LEA R4, P3, R24, R54, 0x1 ;  /* 0x0000003618047211 */ /* 0x000fc600078608ff */
[----:B------:R-:W-:Y:S01]  /*25ac0*/  IMAD R5, R53, R11, R5 ;  /* 0x0000000b35057224 */ /* 0x000fe200078e0205 */
[C---:B------:R-:W-:Y:S02]  /*25ad0*/  @!P4 R2UR UR8, R12.reuse ;  /* 0x000000000c08c2ca */ /* 0x040fe400000e0000 */
[----:B------:R-:W-:Y:S01]  /*25ae0*/  @!P4 R2UR UR9, R13 ;  /* 0x000000000d09c2ca */ /* 0x000fe200000e0000 */
[----:B------:R-:W-:Y:S01]  /*25af0*/  IMAD.IADD R5, R25, 0x1, R5 ;  /* 0x0000000119057824 */ /* 0x000fe200078e0205 */
[----:B------:R-:W-:Y:S02]  /*25b00*/  @!P0 R2UR UR4, R12 ;  /* 0x000000000c0482ca */ /* 0x000fe400000e0000 */
[----:B------:R-:W-:Y:S02]  /*25b10*/  @!P0 R2UR UR5, R13 ;  /* 0x000000000d0582ca */ /* 0x000fe400000e0000 */
[----:B------:R-:W-:-:S07]  /*25b20*/  LEA.HI.X R5, R24, R55, R5, 0x1, P3 ;  /* 0x0000003718057211 */ /* 0x000fce00018f0c05 */
[----:B---3--:R2:W-:Y:S04]  /*25b30*/  @!P4 ST.E.128 desc[UR8][R4.64], R36 ;  /* 0x000000240400c985 */ /* 0x0085e8000c101d08 */
[----:B------:R2:W-:Y:S02]  /*25b40*/  @!P0 ST.E.128 desc[UR4][R4.64+0x80], R20 ;  /* 0x0000801404008985 */ /* 0x0005e4000c101d04 */
.L_x_1173:
[----:B------:R-:W-:Y:S05]  /*25b50*/  BSYNC B0 ;  /* 0x0000000000007941 */ /* 0x000fea0003800000 */
.L_x_1172:
[----:B------:R-:W-:Y:S04]  /*25b60*/  BSSY B0, `(.L_x_1174) ;  /* 0x0000014000007945 */ /* 0x000fe80003800000 */
[----:B------:R-:W-:Y:S05]  /*25b70*/  @P2 BRA `(.L_x_1175) ;  /* 0x0000000000482947 */ /* 0x000fea0003800000 */
[----:B-1----:R-:W-:Y:S01]  /*25b80*/  IADD3 R11, P2, R9, 0x20, RZ ;  /* 0x00000020090b7810 */ /* 0x002fe20007f5e0ff */
[----:B--2---:R-:W-:Y:S01]  /*25b90*/  IMAD.MOV.U32 R20, RZ, RZ, R50 ;  /* 0x000000ffff147224 */ /* 0x004fe200078e0032 */
        /* <DEDUP_REMOVED lines=14> */
[----:B----4-:R1:W-:Y:S04]  /*25c80*/  @!P3 ST.E.128 desc[UR8][R4.64], R32 ;  /* 0x000000200400b985 */ /* 0x0103e8000c101d08 */
[----:B------:R1:W-:Y:S02]  /*25c90*/  @!P0 ST.E.128 desc[UR4][R4.64+0x80], R16 ;  /* 0x0000801004008985 */ /* 0x0003e4000c101d04 */
.L_x_1175:
[----:B------:R-:W-:Y:S05]  /*25ca0*/  BSYNC B0 ;  /* 0x0000000000007941 */ /* 0x000fea0003800000 */
.L_x_1174:
[----:B------:R-:W-:-:S04]  /*25cb0*/  MOV R239, 0x0 ;  /* 0x0000000000ef7802 */ /* 0x000fc80000000f00 */
[----:B-12345:R-:W-:Y:S05]  /*25cc0*/  @P1 RET.REL.NODEC R238 `(_ZN5flash24flash_fwd_splitkv_kernelI23Flash_fwd_kernel_traitsILi128ELi64ELi128ELi4ELb0ELb0EN7cutlass6half_tE19Flash_kernel_traitsILi128ELi64ELi128ELi4ES3_EELb1ELb0ELb0ELb0ELb0ELb0ELb0ELb1EEEvNS_16Flash_fwd_paramsE) ;  /* 0xfffffda0eecc1950 */ /* 0x03efea0003c3ffff */
[----:B------:R-:W-:Y:S01]  /*25cd0*/  IADD3 R9, P0, R9, 0x30, RZ ;  /* 0x0000003009097810 */ /* 0x000fe20007f1e0ff */
[----:B------:R-:W-:Y:S01]  /*25ce0*/  IMAD.MOV.U32 R4, RZ, RZ, R50 ;  /* 0x000000ffff047224 */ /* 0x000fe200078e0032 */
[-C--:B------:R-:W-:Y:S02]  /*25cf0*/  ISETP.GE.AND P1, PT, R48, R8.reuse, PT ;  /* 0x000000083000720c */ /* 0x080fe40003f26270 */
[----:B------:R-:W-:Y:S01]  /*25d00*/  MOV R5, R15 ;  /* 0x0000000f00057202 */ /* 0x000fe20000000f00 */
[----:B------:R-:W-:Y:S01]  /*25d10*/  IMAD.X R3, RZ, RZ, R3, P0 ;  /* 0x000000ffff037224 */ /* 0x000fe200000e0603 */
[----:B------:R-:W-:Y:S02]  /*25d20*/  ISETP.GE.AND P0, PT, R7, R8, PT ;  /* 0x000000080700720c */ /* 0x000fe40003f06270 */
[----:B------:R-:W-:Y:S01]  /*25d30*/  MOV R239, 0x0 ;  /* 0x0000000000ef7802 */ /* 0x000fe20000000f00 */
[----:B------:R-:W-:Y:S02]  /*25d40*/  IMAD R3, R3, R52, RZ ;  /* 0x0000003403037224 */ /* 0x000fe400078e02ff */
[----:B------:R-:W-:-:S04]  /*25d50*/  IMAD.WIDE.U32 R4, R52, R9, R4 ;  /* 0x0000000934047225 */ /* 0x000fc800078e0004 */
[----:B------:R-:W-:Y:S01]  /*25d60*/  IMAD R3, R53, R9, R3 ;  /* 0x0000000935037224 */ /* 0x000fe200078e0203 */
[----:B------:R-:W-:Y:S02]  /*25d70*/  @!P1 R2UR UR4, R12 ;  /* 0x000000000c0492ca */ /* 0x000fe400000e0000 */
[----:B------:R-:W-:Y:S01]  /*25d80*/  @!P1 R2UR UR5, R13 ;  /* 0x000000000d0592ca */ /* 0x000fe200000e0000 */
[----:B------:R-:W-:Y:S01]  /*25d90*/  IMAD.IADD R3, R5, 0x1, R3 ;  /* 0x0000000105037824 */ /* 0x000fe200078e0203 */
[----:B------:R-:W-:-:S04]  /*25da0*/  LEA R2, P2, R4, R54, 0x1 ;  /* 0x0000003604027211 */ /* 0x000fc800078408ff */
[----:B------:R-:W-:-:S07]  /*25db0*/  LEA.HI.X R3, R4, R55, R3, 0x1, P2 ;  /* 0x0000003704037211 */ /* 0x000fce00010f0c03 */
[----:B------:R1:W-:Y:S02]  /*25dc0*/  @!P1 ST.E.128 desc[UR4][R2.64], R28 ;  /* 0x0000001c02009985 */ /* 0x0003e4000c101d04 */
[----:B-1----:R-:W-:Y:S05]  /*25dd0*/  @P0 RET.REL.NODEC R238 `(_ZN5flash24flash_fwd_splitkv_kernelI23Flash_fwd_kernel_traitsILi128ELi64ELi128ELi4ELb0ELb0EN7cutlass6half_tE19Flash_kernel_traitsILi128ELi64ELi128ELi4ES3_EELb1ELb0ELb0ELb0ELb0ELb0ELb0ELb1EEEvNS_16Flash_fwd_paramsE) ;  /* 0xfffffda0ee880950 */ /* 0x002fea0003c3ffff */
[----:B------:R-:W-:Y:S01]  /*25de0*/  R2UR UR4, R12 ;  /* 0x000000000c0472ca */ /* 0x000fe200000e0000 */
[----:B------:R-:W-:Y:S01]  /*25df0*/  IMAD.MOV.U32 R239, RZ, RZ, 0x0 ;  /* 0x00000000ffef7424 */ /* 0x000fe200078e00ff */
[----:B------:R-:W-:-:S13]  /*25e00*/  R2UR UR5, R13 ;  /* 0x000000000d0572ca */ /* 0x000fda00000e0000 */
[----:B------:R1:W-:Y:S02]  /*25e10*/  ST.E.128 desc[UR4][R2.64+0x80], R44 ;  /* 0x0000802c02007985 */ /* 0x0003e4000c101d04 */
[----:B-1----:R-:W-:Y:S05]  /*25e20*/  RET.REL.NODEC R238 `(_ZN5flash24flash_fwd_splitkv_kernelI23Flash_fwd_kernel_traitsILi128ELi64ELi128ELi4ELb0ELb0EN7cutlass6half_tE19Flash_kernel_traitsILi128ELi64ELi128ELi4ES3_EELb1ELb0ELb0ELb0ELb0ELb0ELb0ELb1EEEvNS_16Flash_fwd_paramsE) ;  /* 0xfffffda0ee747950 */ /* 0x002fea0003c3ffff */
.L_x_1164:
[----:B------:R-:W-:Y:S01]  /*25e30*/  MOV R4, 0x2 ;  /* 0x0000000200047802 */ /* 0x000fe20000000f00 */
[----:B------:R-:W-:Y:S01]  /*25e40*/  IMAD.MOV.U32 R3, RZ, RZ, 0x1f ;  /* 0x0000001fff037424 */ /* 0x000fe200078e00ff */
[----:B------:R-:W-:-:S07]  /*25e50*/  MOV R5, 0xffffffff ;  /* 0xffffffff00057802 */ /* 0x000fce0000000f00 */
[----:B-1---5:R-:W-:Y:S05]  /*25e60*/  WARPSYNC.COLLECTIVE R5, `(.L_x_1176) ;  /* 0x0000000005087348 */ /* 0x022fea0003c00000 */
[----:B------:R2:W3:Y:S02]  /*25e70*/  SHFL.BFLY P0, R14, R249, R4, R3 ;  /* 0x0c000004f90e7389 */ /* 0x0004e40000000003 */
[----:B-123-5:R-:W-:Y:S01]  /*25e80*/  ENDCOLLECTIVE ;  /* 0x000000000000791b */ /* 0x02efe20003800000 */
.L_x_1176:
[----:B------:R-:W-:Y:S02]  /*25e90*/  IMAD.MOV.U32 R6, RZ, RZ, R14 ;  /* 0x000000ffff067224 */ /* 0x000fe400078e000e */
[----:B------:R-:W-:Y:S02]  /*25ea0*/  IMAD.MOV.U32 R4, RZ, RZ, 0x1 ;  /* 0x00000001ff047424 */ /* 0x000fe400078e00ff */
[----:B------:R-:W-:-:S05]  /*25eb0*/  FADD.FTZ R11, R6, R249 ;  /* 0x000000f9060b7221 */ /* 0x000fca0000010000 */
[----:B------:R-:W-:-:S07]  /*25ec0*/  MOV R249, R11 ;  /* 0x0000000b00f97202 */ /* 0x000fce0000000f00 */
[----:B------:R-:W-:Y:S05]  /*25ed0*/  WARPSYNC.COLLECTIVE R5, `(.L_x_1177) ;  /* 0x0000000005087348 */ /* 0x000fea0003c00000 */
[----:B------:R1:W2:Y:S02]  /*25ee0*/  SHFL.BFLY P0, R14, R249, R4, R3 ;  /* 0x0c000004f90e7389 */ /* 0x0002a40000000003 */
[----:B-12---:R-:W-:Y:S01]  /*25ef0*/  ENDCOLLECTIVE ;  /* 0x000000000000791b */ /* 0x006fe20003800000 */
.L_x_1177:
[----:B------:R-:W-:Y:S01]  /*25f00*/  MOV R249, R248 ;  /* 0x000000f800f97202 */ /* 0x000fe20000000f00 */
[----:B------:R-:W-:Y:S01]  /*25f10*/  IMAD.MOV.U32 R4, RZ, RZ, 0x2 ;  /* 0x00000002ff047424 */ /* 0x000fe200078e00ff */
[----:B------:R-:W-:-:S07]  /*25f20*/  MOV R6, R14 ;  /* 0x0000000e00067202 */ /* 0x000fce0000000f00 */
[----:B------:R-:W-:Y:S05]  /*25f30*/  WARPSYNC.COLLECTIVE R5, `(.L_x_1178) ;  /* 0x0000000005087348 */ /* 0x000fea0003c00000 */
[----:B------:R1:W2:Y:S02]  /*25f40*/  SHFL.BFLY P0, R14, R249, R4, R3 ;  /* 0x0c000004f90e7389 */ /* 0x0002a40000000003 */
[----:B-12---:R-:W-:Y:S01]  /*25f50*/  ENDCOLLECTIVE ;  /* 0x000000000000791b */ /* 0x006fe20003800000 */
.L_x_1178:
[----:B------:R-:W-:Y:S01]  /*25f60*/  FADD.FTZ R6, R11, R6 ;  /* 0x000000060b067221 */ /* 0x000fe20000010000 */
[----:B------:R-:W-:Y:S01]  /*25f70*/  FADD.FTZ R10, R14, R248 ;  /* 0x000000f80e0a7221 */ /* 0x000fe20000010000 */
[----:B------:R-:W-:-:S04]  /*25f80*/  MOV R4, 0x1 ;  /* 0x0000000100047802 */ /* 0x000fc80000000f00 */
[----:B------:R-:W-:-:S07]  /*25f90*/  MOV R249, R10 ;  /* 0x0000000a00f97202 */ /* 0x000fce0000000f00 */
[----:B------:R-:W-:Y:S05]  /*25fa0*/  WARPSYNC.COLLECTIVE R5, `(.L_x_1179) ;  /* 0x0000000005087348 */ /* 0x000fea0003c00000 */
[----:B------:R1:W2:Y:S02]  /*25fb0*/  SHFL.BFLY P0, R14, R249, R4, R3 ;  /* 0x0c000004f90e7389 */ /* 0x0002a40000000003 */
[----:B-12---:R-:W-:Y:S01]  /*25fc0*/  ENDCOLLECTIVE ;  /* 0x000000000000791b */ /* 0x006fe20003800000 */
.L_x_1179:
[----:B------:R-:W-:Y:S05]  /*25fd0*/  BRA `(.L_x_1180) ;  /* 0xffffffe400747947 */ /* 0x000fea000383ffff */
.L_x_1181:
        /* <DEDUP_REMOVED lines=10> */
.L_x_8326:


//--------------------- .text._ZN5flash24flash_fwd_splitkv_kernelI23Flash_fwd_kernel_traitsILi128ELi64ELi128ELi4ELb0ELb0EN7cutlass6half_tE19Flash_kernel_traitsILi128ELi64ELi128ELi4ES3_EELb1ELb0ELb0ELb0ELb0ELb1ELb0ELb1EEEvNS_16Flash_fwd_paramsE --------------------------
	.section	.text._ZN5flash24flash_fwd_splitkv_kernelI23Flash_fwd_kernel_traitsILi128ELi64ELi128ELi4ELb0ELb0EN7cutlass6half_tE19Flash_kernel_traitsILi128ELi64ELi128ELi4ES3_EELb1ELb0ELb0ELb0ELb0ELb1ELb0ELb1EEEvNS_16Flash_fwd_paramsE,"ax",@progbits
	.align	128
        .global         _ZN5flash24flash_fwd_splitkv_kernelI23Flash_fwd_kernel_traitsILi128ELi64ELi128ELi4ELb0ELb0EN7cutlass6half_tE19Flash_kernel_traitsILi128ELi64ELi128ELi4ES3_EELb1ELb0ELb0ELb0ELb0ELb1ELb0ELb1EEEvNS_16Flash_fwd_paramsE
        .type           _ZN5flash24flash_fwd_splitkv_kernelI23Flash_fwd_kernel_traitsILi128ELi64ELi128ELi4ELb0ELb0EN7cutlass6half_tE19Flash_kernel_traitsILi128ELi64ELi128ELi4ES3_EELb1ELb0ELb0ELb0ELb0ELb1ELb0ELb1EEEvNS_16Flash_fwd_paramsE,@function
        .size           _ZN5flash24flash_fwd_splitkv_kernelI23Flash_fwd_kernel_traitsILi128ELi64ELi128ELi4ELb0ELb0EN7cutlass6half_tE19Flash_kernel_traitsILi128ELi64ELi128ELi4ES3_EELb1ELb0ELb0ELb0ELb0ELb1ELb0ELb1EEEvNS_16Flash_fwd_paramsE,(.L_x_8327 - _ZN5flash24flash_fwd_splitkv_kernelI23Flash_fwd_kernel_traitsILi128ELi64ELi128ELi4ELb0ELb0EN7cutlass6half_tE19Flash_kernel_traitsILi128ELi64ELi128ELi4ES3_EELb1ELb0ELb0ELb0ELb0ELb1ELb0ELb1EEEvNS_16Flash_fwd_paramsE)
        .other          _ZN5flash24flash_fwd_splitkv_kernelI23Flash_fwd_kernel_traitsILi128ELi64ELi128ELi4ELb0ELb0EN7cutlass6half_tE19Flash_kernel_traitsILi128ELi64ELi128ELi4ES3_EELb1ELb0ELb0ELb0ELb0ELb1ELb0ELb1EEEvNS_16Flash_fwd_paramsE,@"STO_CUDA_ENTRY STV_DEFAULT"
_ZN5flash24flash_fwd_splitkv_kernelI23Flash_fwd_kernel_traitsILi128ELi64ELi128ELi4ELb0ELb0EN7cutlass6half_tE19Flash_kernel_traitsILi128ELi64ELi128ELi4ES3_EELb1ELb0ELb0ELb0ELb0ELb1ELb0ELb1EEEvNS_16Flash_fwd_paramsE:
.text._ZN5flash24flash_fwd_splitkv_kernelI23Flash_fwd_kernel_traitsILi128ELi64ELi128ELi4ELb0ELb0EN7cutlass6half_tE19Flash_kernel_traitsILi128ELi64ELi128ELi4ES3_EELb1ELb0ELb0ELb0ELb0ELb1ELb0ELb1EEEvNS_16Flash_fwd_paramsE:
[----:B------:R-:W1:Y:S01]  /*0000*/  LDC R1, c[0x0][0x28] ;  /* 0x00000a00ff017b82 */ /* 0x000e620000000800 */
[----:B------:R-:W2:Y:S07]  /*0010*/  S2R R244, SR_CTAID.X ;  /* 0x0000000000f47919 */ /* 0x000eae0000002500 */
[----:B------:R-:W3:Y:S01]  /*0020*/  LDC.64 R10, c[0x0][0x198] ;  /* 0x00006600ff0a7b82 */ /* 0x000ee20000000a00 */
[----:B------:R-:W-:Y:S01]  /*0030*/  BSSY B4, `(.L_x_1182) ;  /* 0x0000006000047945 */ /* 0x000fe20003800000 */
[----:B-1----:R-:W-:Y:S01]  /*0040*/  IADD3 R1, R1, -0x8, RZ ;  /* 0xfffffff801017810 */ /* 0x002fe20007ffe0ff */
[----:B------:R-:W1:Y:S01]  /*0050*/  S2R R243, SR_CTAID.Y ;  /* 0x0000000000f37919 */ /* 0x000e620000002600 */
[----:B------:R-:W-:Y:S01]  /*0060*/  MOV R241, 0x90 ;  /* 0x0000009000f17802 */ /* 0x000fe20000000f00 */
[----:B--2---:R-:W4:Y:S06]  /*0070*/  S2R R242, SR_CTAID.Z ;  /* 0x0000000000f27919 */ /* 0x004f2c0000002700 */
[----:B-1-34-:R-:W-:Y:S05]  /*0080*/  CALL.REL.NOINC `($_ZN5flash24flash_fwd_splitkv_kernelI23Flash_fwd_kernel_traitsILi128ELi64ELi128ELi4ELb0ELb0EN7cutlass6half_tE19Flash_kernel_traitsILi128ELi64ELi128ELi4ES3_EELb1ELb0ELb0ELb0ELb0ELb1ELb0ELb1EEEvNS_16Flash_fwd_paramsE$_ZN5flash30compute_attn_1rowblock_splitkvI23Flash_fwd_kernel_traitsILi128ELi64ELi128ELi4ELb0ELb0EN7cutlass6half_tE19Flash_kernel_traitsILi128ELi64ELi128ELi4ES3_EELb1ELb0ELb0ELb0ELb0ELb1ELb0ELb1ENS_16Flash_fwd_paramsEEEvRKT8_iiiii) ;  /* 0x0000000000087944 */ /* 0x01afea0003c00000 */
[----:B------:R-:W-:Y:S05]  /*0090*/  BSYNC B4 ;  /* 0x0000000000047941 */ /* 0x000fea0003800000 */
.L_x_1182:
[----:B------:R-:W-:Y:S05]  /*00a0*/  EXIT ;  /* 0x000000000000794d */ /* 0x000fea0003800000 */
        .type           $_ZN5flash24flash_fwd_splitkv_kernelI23Flash_fwd_kernel_traitsILi128ELi64ELi128ELi4ELb0ELb0EN7cutlass6half_tE19Flash_kernel_traitsILi128ELi64ELi128ELi4ES3_EELb1ELb0ELb0ELb0ELb0ELb1ELb0ELb1EEEvNS_16Flash_fwd_paramsE$_ZN5flash30compute_attn_1rowblock_splitkvI23Flash_fwd_kernel_traitsILi128ELi64ELi128ELi4ELb0ELb0EN7cutlass6half_tE19Flash_kernel_traitsILi128ELi64ELi128ELi4ES3_EELb1ELb0ELb0ELb0ELb0ELb1ELb0ELb1ENS_16Flash_fwd_paramsEEEvRKT8_iiiii,@function
        .size           $_ZN5flash24flash_fwd_splitkv_kernelI23Flash_fwd_kernel_traitsILi128ELi64ELi128ELi4ELb0ELb0EN7cutlass6half_tE19Flash_kernel_traitsILi128ELi64ELi128ELi4ES3_EELb1ELb0ELb0ELb0ELb0ELb1ELb0ELb1EEEvNS_16Flash_fwd_paramsE$_ZN5flash30compute_attn_1rowblock_splitkvI23Flash_fwd_kernel_traitsILi128ELi64ELi128ELi4ELb0ELb0EN7cutlass6half_tE19Flash_kernel_traitsILi128ELi64ELi128ELi4ES3_EELb1ELb0ELb0ELb0ELb0ELb1ELb0ELb1ENS_16Flash_fwd_paramsEEEvRKT8_iiiii,(.L_x_8327 - $_ZN5flash24flash_fwd_splitkv_kernelI23Flash_fwd_kernel_traitsILi128ELi64ELi128ELi4ELb0ELb0EN7cutlass6half_tE19Flash_kernel_traitsILi128ELi64ELi128ELi4ES3_EELb1ELb0ELb0ELb0ELb0ELb1ELb0ELb1EEEvNS_16Flash_fwd_paramsE$_ZN5flash30compute_attn_1rowblock_splitkvI23Flash_fwd_kernel_traitsILi128ELi64ELi128ELi4ELb0ELb0EN7cutlass6half_tE19Flash_kernel_traitsILi128ELi64ELi128ELi4ES3_EELb1ELb0ELb0ELb0ELb0ELb1ELb0ELb1ENS_16Flash_fwd_paramsEEEvRKT8_iiiii)
$_ZN5flash24flash_fwd_splitkv_kernelI23Flash_fwd_kernel_traitsILi128ELi64ELi128ELi4ELb0ELb0EN7cutlass6half_tE19Flash_kernel_traitsILi128ELi64ELi128ELi4ES3_EELb1ELb0ELb0ELb0ELb0ELb1ELb0ELb1EEEvNS_16Flash_fwd_paramsE$_ZN5flash30compute_attn_1rowblock_splitkvI23Flash_fwd_kernel_traitsILi128ELi64ELi128ELi4ELb0ELb0EN7cutlass6half_tE19Flash_kernel_traitsILi128ELi64ELi128ELi4ES3_EELb1ELb0ELb0ELb0ELb0ELb1ELb0ELb1ENS_16Flash_fwd_paramsEEEvRKT8_iiiii:
[----:B------:R-:W-:Y:S02]  /*00b0*/  ULDC.64 UR6, c[0x0][0x208] ;  /* 0x0000820000067ab9 */ /* 0x000fe40000000a00 */
[----:B------:R-:W2:Y:S04]  /*00c0*/  LD.E.64 R2, desc[UR6][R10.64+0xe0] ;  /* 0x0000e0060a027980 */ /* 0x000ea8000c101b00 */
[----:B------:R-:W3:Y:S01]  /*00d0*/  LD.E.64 R16, desc[UR6][R10.64+0xf0] ;  /* 0x0000f0060a107980 */ /* 0x000ee2000c101b00 */
[----:B------:R-:W-:Y:S02]  /*00e0*/  IMAD.MOV.U32 R246, RZ, RZ, -0x1 ;  /* 0xfffffffffff67424 */ /* 0x000fe400078e00ff */
        /* <DEDUP_REMOVED lines=9> */
[----:B------:R1:W5:Y:S04]  /*0180*/  @P4 LD.E R14, desc[UR6][R16.64] ;  /* 0x00000006100e4980 */ /* 0x000368000c101900 */
[----:B------:R-:W3:Y:S01]  /*0190*/  LD.E.64 R2, desc[UR6][R10.64+0xe8] ;  /* 0x0000e8060a027980 */ /* 0x000ee2000c101b00 */
[----:B------:R-:W-:Y:S01]  /*01a0*/  BSSY B0, `(.L_x_1183) ;  /* 0x000000c000007945 */ /* 0x000fe20003800000 */
[----:B------:R-:W-:Y:S01]  /*01b0*/  IMAD.MOV.U32 R15, RZ, RZ, -0x1 ;  /* 0xffffffffff0f7424 */ /* 0x000fe200078e00ff */
[----:B--2---:R-:W-:-:S06]  /*01c0*/  @P0 IADD3 R245, -R246, R245, RZ ;  /* 0x000000f5f6f50210 */ /* 0x004fcc0007ffe1ff */
[----:B------:R1:W5:Y:S01]  /*01d0*/  @!P0 LD.E R245, desc[UR6][R10.64+0xb4] ;  /* 0x0000b4060af58980 */ /* 0x000362000c101900 */
[----:B---3--:R-:W-:-:S04]  /*01e0*/  ISETP.NE.U32.AND P0, PT, R2, RZ, PT ;  /* 0x000000ff0200720c */ /* 0x008fc80003f05070 */
[----:B------:R-:W-:Y:S01]  /*01f0*/  ISETP.NE.AND.EX P0, PT, R3, RZ, PT, P0 ;  /* 0x000000ff0300720c */ /* 0x000fe20003f05300 */
[----:B------:R-:W-:-:S12]  /*0200*/  IMAD.WIDE R2, R243, 0x4, R2 ;  /* 0x00000004f3027825 */ /* 0x000fd800078e0202 */
[----:B-1----:R-:W-:Y:S05]  /*0210*/  @!P0 BRA `(.L_x_1184) ;  /* 0x0000000000108947 */ /* 0x002fea0003800000 */
[----:B------:R-:W2:Y:S02]  /*0220*/  LD.E.U8 R0, desc[UR6][R10.64+0x1b2] ;  /* 0x0001b2060a007980 */ /* 0x000ea4000c101100 */
[----:B--2---:R-:W-:-:S13]  /*0230*/  ISETP.NE.AND P1, PT, R0, RZ, PT ;  /* 0x000000ff0000720c */ /* 0x004fda0003f25270 */
[----:B------:R-:W-:Y:S05]  /*0240*/  @!P1 BRA `(.L_x_1184) ;  /* 0x0000000000049947 */ /* 0x000fea0003800000 */
[----:B------:R1:W5:Y:S02]  /*0250*/  LD.E R15, desc[UR6][R2.64] ;  /* 0x00000006020f7980 */ /* 0x000364000c101900 */
.L_x_1184:
[----:B------:R-:W-:Y:S05]  /*0260*/  BSYNC B0 ;  /* 0x0000000000007941 */ /* 0x000fea0003800000 */
.L_x_1183:
[----:B------:R-:W-:Y:S04]  /*0270*/  BSSY B0, `(.L_x_1185) ;  /* 0x0000009000007945 */ /* 0x000fe80003800000 */
[----:B------:R-:W-:Y:S05]  /*0280*/  @!P0 BRA `(.L_x_1186) ;  /* 0x0000000000188947 */ /* 0x000fea0003800000 */
[----:B------:R-:W2:Y:S02]  /*0290*/  LD.E.U8 R0, desc[UR6][R10.64+0x1b2] ;  /* 0x0001b2060a007980 */ /* 0x000ea4000c101100 */
[----:B--2---:R-:W-:-:S13]  /*02a0*/  ISETP.NE.AND P0, PT, R0, RZ, PT ;  /* 0x000000ff0000720c */ /* 0x004fda0003f05270 */
[----:B------:R-:W2:Y:S02]  /*02b0*/  @P0 LD.E R77, desc[UR6][R2.64+0x4] ;  /* 0x00000406024d0980 */ /* 0x000ea4000c101900 */
[----:B--2--5:R-:W-:-:S06]  /*02c0*/  @P0 IADD3 R77, R77, -R15, RZ ;  /* 0x8000000f4d4d0210 */ /* 0x024fcc0007ffe0ff */
[----:B------:R3:W5:Y:S01]  /*02d0*/  @!P0 LD.E R77, desc[UR6][R2.64] ;  /* 0x00000006024d8980 */ /* 0x000762000c101900 */
[----:B------:R-:W-:Y:S05]  /*02e0*/  BRA `(.L_x_1187) ;  /* 0x0000000000047947 */ /* 0x000fea0003800000 */
.L_x_1186:
[----:B------:R2:W5:Y:S02]  /*02f0*/  LD.E R77, desc[UR6][R10.64+0xb8] ;  /* 0x0000b8060a4d7980 */ /* 0x000564000c101900 */
.L_x_1187:
[----:B------:R-:W-:Y:S05]  /*0300*/  BSYNC B0 ;  /* 0x0000000000007941 */ /* 0x000fea0003800000 */
.L_x_1185:
[----:B-1-3--:R-:W3:Y:S01]  /*0310*/  LD.E.64 R2, desc[UR6][R10.64+0xf8] ;  /* 0x0000f8060a027980 */ /* 0x00aee2000c101b00 */
[----:B------:R-:W-:Y:S01]  /*0320*/  BSSY B1, `(.L_x_1188) ;  /* 0x0000012000017945 */ /* 0x000fe20003800000 */
[----:B-----5:R-:W-:Y:S01]  /*0330*/  IMAD.IADD R77, R77, 0x1, -R14 ;  /* 0x000000014d4d7824 */ /* 0x020fe200078e0a0e */
[----:B---3--:R-:W-:-:S04]  /*0340*/  ISETP.NE.U32.AND P0, PT, R2, RZ, PT ;  /* 0x000000ff0200720c */ /* 0x008fc80003f05070 */
[----:B------:R-:W-:-:S13]  /*0350*/  ISETP.NE.AND.EX P0, PT, R3, RZ, PT, P0 ;  /* 0x000000ff0300720c */ /* 0x000fda0003f05300 */
[----:B------:R-:W-:Y:S05]  /*0360*/  @!P0 BRA `(.L_x_1189) ;  /* 0x0000000000108947 */ /* 0x000fea0003800000 */
[----:B------:R-:W-:-:S05]  /*0370*/  IMAD.WIDE R2, R243, 0x4, R2 ;  /* 0x00000004f3027825 */ /* 0x000fca00078e0202 */
[----:B------:R-:W3:Y:S02]  /*0380*/  LD.E R49, desc[UR6][R2.64] ;  /* 0x0000000602317980 */ /* 0x000ee4000c101900 */
[----:B---3--:R-:W-:Y:S01]  /*0390*/  IADD3 R49, R49, -R14, RZ ;  /* 0x8000000e31317210 */ /* 0x008fe20007ffe0ff */
[----:B------:R-:W-:Y:S05]  /*03a0*/  BRA `(.L_x_1190) ;  /* 0x0000000000247947 */ /* 0x000fea0003800000 */
.L_x_1189:
[----:B------:R-:W3:Y:S01]  /*03b0*/  LD.E.64 R2, desc[UR6][R10.64+0x108] ;  /* 0x000108060a027980 */ /* 0x000ee2000c101b00 */
[----:B------:R-:W-:Y:S01]  /*03c0*/  BSSY B0, `(.L_x_1191) ;  /* 0x0000006000007945 */ /* 0x000fe20003800000 */
[----:B------:R-:W-:Y:S01]  /*03d0*/  IMAD.MOV.U32 R49, RZ, RZ, RZ ;  /* 0x000000ffff317224 */ /* 0x000fe200078e00ff */
[----:B---3--:R-:W-:-:S04]  /*03e0*/  ISETP.NE.U32.AND P0, PT, R2, RZ, PT ;  /* 0x000000ff0200720c */ /* 0x008fc80003f05070 */
[----:B------:R-:W-:-:S13]  /*03f0*/  ISETP.NE.AND.EX P0, PT, R3, RZ, PT, P0 ;  /* 0x000000ff0300720c */ /* 0x000fda0003f05300 */
[----:B------:R-:W-:Y:S05]  /*0400*/  @!P0 BRA `(.L_x_1192) ;  /* 0x0000000000048947 */ /* 0x000fea0003800000 */
[----:B------:R1:W5:Y:S02]  /*0410*/  LD.E R49, desc[UR6][R10.64+0xbc] ;  /* 0x0000bc060a317980 */ /* 0x000364000c101900 */
.L_x_1192:
[----:B------:R-:W-:Y:S05]  /*0420*/  BSYNC B0 ;  /* 0x0000000000007941 */ /* 0x000fea0003800000 */
.L_x_1191:
[----:B-----5:R-:W-:Y:S02]  /*0430*/  IADD3 R49, R77, R49, RZ ;  /* 0x000000314d317210 */ /* 0x020fe40007ffe0ff */
.L_x_1190:
[----:B------:R-:W-:Y:S05]  /*0440*/  BSYNC B1 ;  /* 0x0000000000017941 */ /* 0x000fea0003800000 */
.L_x_1188:
[----:B------:R-:W-:Y:S01]  /*0450*/  IMAD.SHL.U32 R53, R244, 0x40, RZ ;  /* 0x00000040f4357824 */ /* 0x000fe200078e00ff */
[----:B------:R-:W-:Y:S01]  /*0460*/  MOV R2, R241 ;  /* 0x000000f100027202 */ /* 0x000fe20000000f00 */
[----:B------:R-:W-:-:S03]  /*0470*/  IMAD.MOV.U32 R3, RZ, RZ, 0x0 ;  /* 0x00000000ff037424 */ /* 0x000fc600078e00ff */
[----:B------:R-:W-:-:S13]  /*0480*/  ISETP.GT.AND P0, PT, R245, R53, PT ;  /* 0x00000035f500720c */ /* 0x000fda0003f04270 */
[----:B-12---:R-:W-:Y:S05]  /*0490*/  @!P0 RET.REL.NODEC R2 `(_ZN5flash24flash_fwd_splitkv_kernelI23Flash_fwd_kernel_traitsILi128ELi64ELi128ELi4ELb0ELb0EN7cutlass6half_tE19Flash_kernel_traitsILi128ELi64ELi128ELi4ES3_EELb1ELb0ELb0ELb0ELb0ELb1ELb0ELb1EEEvNS_16Flash_fwd_paramsE) ;  /* 0xfffffff802d88950 */ /* 0x006fea0003c3ffff */
        /* <DEDUP_REMOVED lines=22> */
[----:B------:R1:W5:Y:S04]  /*0600*/  LD.E R3, desc[UR6][R10.64+0x60] ;  /* 0x000060060a037980 */ /* 0x000368000c101900 */
[----:B------:R-:W4:Y:S04]  /*0610*/  @!P0 LD.E.64 R14, desc[UR6][R10.64+0x80] ;  /* 0x000080060a0e8980 */ /* 0x000f28000c101b00 */
[----:B------:R1:W5:Y:S04]  /*0620*/  LD.E R0, desc[UR6][R10.64+0xb4] ;  /* 0x0000b4060a007980 */ /* 0x000368000c101900 */
[----:B------:R1:W5:Y:S04]  /*0630*/  LD.E.64 R12, desc[UR6][R10.64+0xa0] ;  /* 0x0000a0060a0c7980 */ /* 0x000368000c101b00 */
[----:B------:R1:W5:Y:S04]  /*0640*/  LD.E R2, desc[UR6][R10.64+0xc0] ;  /* 0x0000c0060a027980 */ /* 0x000368000c101900 */
[----:B------:R-:W5:Y:S01]  /*0650*/  LD.E.64 R10, desc[UR6][R10.64+0x70] ;  /* 0x000070060a0a7980 */ /* 0x000f62000c101b00 */
[----:B------:R-:W-:-:S04]  /*0660*/  SHF.R.S32.HI R6, RZ, 0x1f, R50 ;  /* 0x0000001fff067819 */ /* 0x000fc80000011432 */
[----:B------:R-:W-:-:S04]  /*0670*/  LEA.HI R6, R6, R50, RZ, 0x3 ;  /* 0x0000003206067211 */ /* 0x000fc800078f18ff */
[----:B------:R-:W-:-:S05]  /*0680*/  LOP3.LUT R7, R6, 0xfffffff8, RZ, 0xc0, !PT ;  /* 0xfffffff806077812 */ /* 0x000fca00078ec0ff */
[----:B------:R-:W-:Y:S01]  /*0690*/  IMAD.IADD R50, R50, 0x1, -R7 ;  /* 0x0000000132327824 */ /* 0x000fe200078e0a07 */
[----:B------:R-:W-:-:S03]  /*06a0*/  @!P0 SHF.R.S32.HI R8, RZ, 0x1f, R243 ;  /* 0x0000001fff088819 */ /* 0x000fc600000114f3 */
[----:B------:R-:W-:-:S05]  /*06b0*/  IMAD.SHL.U32 R18, R50, 0x8, RZ ;  /* 0x0000000832127824 */ /* 0x000fca00078e00ff */
[----:B------:R-:W-:Y:S01]  /*06c0*/  SHF.R.S32.HI R19, RZ, 0x1f, R18 ;  /* 0x0000001fff137819 */ /* 0x000fe20000011412 */
[----:B------:R-:W-:Y:S01]  /*06d0*/  IMAD.IADD R245, R245, 0x1, -R53 ;  /* 0x00000001f5f57824 */ /* 0x000fe200078e0a35 */
[----:B------:R-:W-:-:S04]  /*06e0*/  SHF.R.S32.HI R6, RZ, 0x3, R6 ;  /* 0x00000003ff067819 */ /* 0x000fc80000011406 */
[----:B------:R-:W-:Y:S01]  /*06f0*/  ISETP.GE.AND P2, PT, R6, R245, PT ;  /* 0x000000f50600720c */ /* 0x000fe20003f46270 */
[----:B------:R-:W-:Y:S01]  /*0700*/  BSSY B0, `(.L_x_1194) ;  /* 0x0000029000007945 */ /* 0x000fe20003800000 */
[----:B------:R-:W-:Y:S01]  /*0710*/  ISETP.NE.AND P6, PT, R50, RZ, PT ;  /* 0x000000ff3200720c */ /* 0x000fe20003fc5270 */
[-C--:B--2---:R-:W-:Y:S02]  /*0720*/  @P0 IMAD R7, R17, R246.reuse, RZ ;  /* 0x000000f611070224 */ /* 0x084fe400078e02ff */
[----:B------:R-:W-:-:S04]  /*0730*/  @P0 IMAD.WIDE.U32 R246, R16, R246, RZ ;  /* 0x000000f610f60225 */ /* 0x000fc800078e00ff */
[----:B------:R-:W-:-:S04]  /*0740*/  IMAD.WIDE.U32 R20, R53, R16, R18 ;  /* 0x0000001035147225 */ /* 0x000fc800078e0012 */
[-C--:B----4-:R-:W-:Y:S02]  /*0750*/  @!P0 IMAD R9, R15, R243.reuse, RZ ;  /* 0x000000f30f098224 */ /* 0x090fe400078e02ff */
[----:B------:R-:W-:Y:S01]  /*0760*/  @!P0 IMAD.WIDE.U32 R22, R14, R243, RZ ;  /* 0x000000f30e168225 */ /* 0x000fe200078e00ff */
[----:B------:R-:W-:-:S03]  /*0770*/  SHF.R.S32.HI R15, RZ, 0x1f, R53 ;  /* 0x0000001fff0f7819 */ /* 0x000fc60000011435 */
[----:B------:R-:W-:Y:S02]  /*0780*/  @!P0 IMAD R8, R14, R8, R9 ;  /* 0x000000080e088224 */ /* 0x000fe400078e0209 */
[----:B------:R-:W-:Y:S02]  /*0790*/  @P0 IMAD.MOV.U32 R9, RZ, RZ, R246 ;  /* 0x000000ffff090224 */ /* 0x000fe400078e00f6 */
[----:B------:R-:W-:Y:S02]  /*07a0*/  IMAD R14, R17, R53, RZ ;  /* 0x00000035110e7224 */ /* 0x000fe400078e02ff */
[----:B------:R-:W-:Y:S01]  /*07b0*/  @!P0 IMAD.MOV.U32 R9, RZ, RZ, R22 ;  /* 0x000000ffff098224 */ /* 0x000fe200078e0016 */
[----:B------:R-:W-:Y:S01]  /*07c0*/  @P0 IADD3 R7, R247, R7, RZ ;  /* 0x00000007f7070210 */ /* 0x000fe20007ffe0ff */
[----:B------:R-:W-:Y:S01]  /*07d0*/  IMAD R14, R16, R15, R14 ;  /* 0x0000000f100e7224 */ /* 0x000fe200078e020e */
[----:B------:R-:W-:Y:S02]  /*07e0*/  @!P0 IADD3 R7, R23, R8, RZ ;  /* 0x0000000817078210 */ /* 0x000fe40007ffe0ff */
[----:B------:R-:W-:Y:S01]  /*07f0*/  IADD3 R20, P0, R9, R20, RZ ;  /* 0x0000001409147210 */ /* 0x000fe20007f1e0ff */
[----:B---3--:R-:W-:-:S03]  /*0800*/  IMAD R5, R5, R242, RZ ;  /* 0x000000f205057224 */ /* 0x008fc600078e02ff */
[----:B------:R-:W-:Y:S02]  /*0810*/  IADD3.X R21, R7, R21, R14, P0, !PT ;  /* 0x0000001507157210 */ /* 0x000fe400007fe40e */
[----:B------:R-:W-:Y:S01]  /*0820*/  SHF.R.S32.HI R7, RZ, 0x1f, R242 ;  /* 0x0000001fff077819 */ /* 0x000fe200000114f2 */
[C---:B------:R-:W-:Y:S01]  /*0830*/  VIADD R9, R6.reuse, 0x10 ;  /* 0x0000001006097836 */ /* 0x040fe20000000000 */
[----:B------:R-:W-:Y:S01]  /*0840*/  IADD3 R8, R6, 0x20, RZ ;  /* 0x0000002006087810 */ /* 0x000fe20007ffe0ff */
[----:B------:R-:W-:-:S04]  /*0850*/  IMAD.WIDE.U32 R20, R242, R4, R20 ;  /* 0x00000004f2147225 */ /* 0x000fc800078e0014 */
[----:B------:R-:W-:Y:S01]  /*0860*/  IMAD R5, R4, R7, R5 ;  /* 0x0000000704057224 */ /* 0x000fe200078e0205 */
[CC--:B------:R-:W-:Y:S01]  /*0870*/  ISETP.GE.AND P1, PT, R9.reuse, R245.reuse, PT ;  /* 0x000000f50900720c */ /* 0x0c0fe20003f26270 */
[----:B------:R-:W-:Y:S01]  /*0880*/  VIADD R7, R18, 0x40 ;  /* 0x0000004012077836 */ /* 0x000fe20000000000 */
[-C--:B------:R-:W-:Y:S02]  /*0890*/  ISETP.GE.OR P4, PT, R9, R245.reuse, P6 ;  /* 0x000000f50900720c */ /* 0x080fe40003786670 */
[----:B------:R-:W-:Y:S02]  /*08a0*/  ISETP.GE.AND P0, PT, R8, R245, PT ;  /* 0x000000f50800720c */ /* 0x000fe40003f06270 */
[----:B------:R-:W-:Y:S02]  /*08b0*/  SHF.R.S32.HI R4, RZ, 0x1f, R6 ;  /* 0x0000001fff047819 */ /* 0x000fe40000011406 */
[----:B------:R-:W-:Y:S01]  /*08c0*/  IADD3 R15, R21, R5, RZ ;  /* 0x00000005150f7210 */ /* 0x000fe20007ffe0ff */
[----:B-1----:R-:W-:Y:S08]  /*08d0*/  @P2 BRA `(.L_x_1195) ;  /* 0x00000000002c2947 */ /* 0x002ff00003800000 */
        /* <DEDUP_REMOVED lines=11> */
.L_x_1195:
[----:B------:R-:W-:Y:S05]  /*0990*/  BSYNC B0 ;  /* 0x0000000000007941 */ /* 0x000fea0003800000 */
.L_x_1194:
[----:B------:R-:W-:Y:S01]  /*09a0*/  BSSY B0, `(.L_x_1196) ;  /* 0x0000011000007945 */ /* 0x000fe20003800000 */
[----:B------:R-:W-:-:S03]  /*09b0*/  ISETP.GE.OR P3, PT, R8, R245, P6 ;  /* 0x000000f50800720c */ /* 0x000fc60003766670 */
[----:B------:R-:W-:Y:S10]  /*09c0*/  @P1 BRA `(.L_x_1197) ;  /* 0x0000000000381947 */ /* 0x000ff40003800000 */
[----:B------:R-:W-:Y:S01]  /*09d0*/  IADD3 R8, P1, R6, 0x10, RZ ;  /* 0x0000001006087810 */ /* 0x000fe20007f3e0ff */
[----:B------:R-:W-:Y:S01]  /*09e0*/  IMAD.MOV.U32 R22, RZ, RZ, R20 ;  /* 0x000000ffff167224 */ /* 0x000fe200078e0014 */
[----:B------:R-:W-:Y:S02]  /*09f0*/  MOV R23, R15 ;  /* 0x0000000f00177202 */ /* 0x000fe40000000f00 */
[-C--:B-----5:R-:W-:Y:S01]  /*0a00*/  ISETP.GE.AND P2, PT, R18, R2.reuse, PT ;  /* 0x000000021200720c */ /* 0x0a0fe20003f46270 */
[----:B------:R-:W-:Y:S01]  /*0a10*/  IMAD.X R5, RZ, RZ, R4, P1 ;  /* 0x000000ffff057224 */ /* 0x000fe200008e0604 */
[----:B------:R-:W-:Y:S01]  /*0a20*/  ISETP.GE.AND P1, PT, R7, R2, PT ;  /* 0x000000020700720c */ /* 0x000fe20003f26270 */
[----:B------:R-:W-:-:S04]  /*0a30*/  IMAD.WIDE.U32 R22, R16, R8, R22 ;  /* 0x0000000810167225 */ /* 0x000fc800078e0016 */
[----:B------:R-:W-:-:S04]  /*0a40*/  IMAD R5, R5, R16, RZ ;  /* 0x0000001005057224 */ /* 0x000fc800078e02ff */
[----:B------:R-:W-:Y:S01]  /*0a50*/  IMAD R5, R17, R8, R5 ;  /* 0x0000000811057224 */ /* 0x000fe200078e0205 */
[----:B------:R-:W-:-:S03]  /*0a60*/  LEA R8, P5, R22, R10, 0x1 ;  /* 0x0000000a16087211 */ /* 0x000fc600078a08ff */
[----:B------:R-:W-:-:S05]  /*0a70*/  IMAD.IADD R5, R23, 0x1, R5 ;  /* 0x0000000117057824 */ /* 0x000fca00078e0205 */
[----:B------:R-:W-:-:S05]  /*0a80*/  LEA.HI.X R9, R22, R11, R5, 0x1, P5 ;  /* 0x0000000b16097211 */ /* 0x000fca00028f0c05 */
[----:B------:R2:W-:Y:S04]  /*0a90*/  @!P2 ST.E.128 desc[UR6][R8.64], RZ ;  /* 0x000000ff0800a985 */ /* 0x0005e8000c101d06 */
[----:B------:R2:W-:Y:S02]  /*0aa0*/  @!P1 ST.E.128 desc[UR6][R8.64+0x80], RZ ;  /* 0x000080ff08009985 */ /* 0x0005e4000c101d06 */
.L_x_1197:
[----:B------:R-:W-:Y:S05]  /*0ab0*/  BSYNC B0 ;  /* 0x0000000000007941 */ /* 0x000fea0003800000 */
.L_x_1196:
[----:B-----5:R-:W-:Y:S01]  /*0ac0*/  IMAD R3, R243, R3, R242 ;  /* 0x00000003f3037224 */ /* 0x020fe200078e02f2 */
[----:B------:R-:W-:Y:S01]  /*0ad0*/  BSSY B0, `(.L_x_1198) ;  /* 0x0000013000007945 */ /* 0x000fe20003800000 */
[----:B------:R-:W-:Y:S02]  /*0ae0*/  ISETP.GE.OR P5, PT, R6, R245, P6 ;  /* 0x000000f50600720c */ /* 0x000fe400037a6670 */
[----:B------:R-:W-:Y:S01]  /*0af0*/  IMAD R53, R0, R3, R53 ;  /* 0x0000000300357224 */ /* 0x000fe200078e0235 */
[----:B------:R-:W-:Y:S01]  /*0b00*/  IADD3 R5, R6, 0x30, RZ ;  /* 0x0000003006057810 */ /* 0x000fe20007ffe0ff */
[----:B------:R-:W-:Y:S09]  /*0b10*/  @P0 BRA `(.L_x_1199) ;  /* 0x0000000000380947 */ /* 0x000ff20003800000 */
[----:B------:R-:W-:Y:S01]  /*0b20*/  IADD3 R3, P0, R6, 0x20, RZ ;  /* 0x0000002006037810 */ /* 0x000fe20007f1e0ff */
[----:B--2---:R-:W-:Y:S01]  /*0b30*/  IMAD.MOV.U32 R8, RZ, RZ, R20 ;  /* 0x000000ffff087224 */ /* 0x004fe200078e0014 */
        /* <DEDUP_REMOVED lines=12> */
.L_x_1199:
[----:B------:R-:W-:Y:S05]  /*0c00*/  BSYNC B0 ;  /* 0x0000000000007941 */ /* 0x000fea0003800000 */
.L_x_1198:
[-C--:B------:R-:W-:Y:S01]  /*0c10*/  ISETP.GE.AND P1, PT, R5, R245.reuse, PT ;  /* 0x000000f50500720c */ /* 0x080fe20003f26270 */
[----:B------:R-:W-:Y:S01]  /*0c20*/  BSSY B0, `(.L_x_1200) ;  /* 0x0000018000007945 */ /* 0x000fe20003800000 */
[----:B------:R-:W-:Y:S01]  /*0c30*/  IADD3 R0, P0, R53, R6, RZ ;  /* 0x0000000635007210 */ /* 0x000fe20007f1e0ff */
[----:B------:R-:W-:Y:S01]  /*0c40*/  @!P4 IMAD.MOV.U32 R3, RZ, RZ, 0x7f800000 ;  /* 0x7f800000ff03c424 */ /* 0x000fe200078e00ff */
[----:B------:R-:W-:Y:S01]  /*0c50*/  ISETP.GE.OR P6, PT, R5, R245, P6 ;  /* 0x000000f50500720c */ /* 0x000fe200037c6670 */
[----:B------:R-:W-:Y:S01]  /*0c60*/  @!P5 IMAD.MOV.U32 R5, RZ, RZ, 0x7f800000 ;  /* 0x7f800000ff05d424 */ /* 0x000fe200078e00ff */
[----:B------:R-:W-:Y:S02]  /*0c70*/  LEA.HI.X.SX32 R53, R53, R4, 0x1, P0 ;  /* 0x0000000435357211 */ /* 0x000fe400000f0eff */
[----:B--2---:R-:W-:-:S04]  /*0c80*/  LEA R8, P0, R0, R12, 0x2 ;  /* 0x0000000c00087211 */ /* 0x004fc800078010ff */
[----:B------:R-:W-:Y:S01]  /*0c90*/  LEA.HI.X R9, R0, R13, R53, 0x2, P0 ;  /* 0x0000000d00097211 */ /* 0x000fe200000f1435 */
[----:B------:R-:W-:Y:S01]  /*0ca0*/  @!P3 IMAD.MOV.U32 R0, RZ, RZ, 0x7f800000 ;  /* 0x7f800000ff00b424 */ /* 0x000fe200078e00ff */
[----:B------:R-:W-:Y:S07]  /*0cb0*/  @P1 BRA `(.L_x_1201) ;  /* 0x0000000000381947 */ /* 0x000fee0003800000 */
[----:B------:R-:W-:Y:S01]  /*0cc0*/  IADD3 R6, P0, R6, 0x30, RZ ;  /* 0x0000003006067810 */ /* 0x000fe20007f1e0ff */
[----:B------:R-:W-:Y:S01]  /*0cd0*/  IMAD.MOV.U32 R12, RZ, RZ, R20 ;  /* 0x000000ffff0c7224 */ /* 0x000fe200078e0014 */
[----:B------:R-:W-:Y:S02]  /*0ce0*/  MOV R13, R15 ;  /* 0x0000000f000d7202 */ /* 0x000fe40000000f00 */
[-C--:B------:R-:W-:Y:S01]  /*0cf0*/  ISETP.GE.AND P1, PT, R18, R2.reuse, PT ;  /* 0x000000021200720c */ /* 0x080fe20003f26270 */
        /* <DEDUP_REMOVED lines=10> */
.L_x_1201:
[----:B------:R-:W-:Y:S05]  /*0da0*/  BSYNC B0 ;  /* 0x0000000000007941 */ /* 0x000fea0003800000 */
.L_x_1200:
[----:B------:R4:W-:Y:S01]  /*0db0*/  @!P4 ST.E desc[UR6][R8.64+0x40], R3 ;  /* 0x000040030800c985 */ /* 0x0009e2000c101906 */
[----:B------:R-:W-:-:S03]  /*0dc0*/  MOV R2, R241 ;  /* 0x000000f100027202 */ /* 0x000fc60000000f00 */
[----:B------:R-:W-:Y:S04]  /*0dd0*/  @!P5 ST.E desc[UR6][R8.64], R5 ;  /* 0x000000050800d985 */ /* 0x000fe8000c101906 */
[----:B------:R1:W-:Y:S01]  /*0de0*/  @!P3 ST.E desc[UR6][R8.64+0x80], R0 ;  /* 0x000080000800b985 */ /* 0x0003e2000c101906 */
[----:B----4-:R-:W-:-:S04]  /*0df0*/  MOV R3, 0x0 ;  /* 0x0000000000037802 */ /* 0x010fc80000000f00 */
[----:B-123--:R-:W-:Y:S05]  /*0e00*/  @P6 RET.REL.NODEC R2 `(_ZN5flash24flash_fwd_splitkv_kernelI23Flash_fwd_kernel_traitsILi128ELi64ELi128ELi4ELb0ELb0EN7cutlass6half_tE19Flash_kernel_traitsILi128ELi64ELi128ELi4ES3_EELb1ELb0ELb0ELb0ELb0ELb1ELb0ELb1EEEvNS_16Flash_fwd_paramsE) ;  /* 0xfffffff0027c6950 */ /* 0x00efea0003c3ffff */
[----:B------:R-:W-:Y:S02]  /*0e10*/  MOV R0, 0x7f800000 ;  /* 0x7f80000000007802 */ /* 0x000fe40000000f00 */
[----:B------:R-:W-:Y:S02]  /*0e20*/  MOV R2, R241 ;  /* 0x000000f100027202 */ /* 0x000fe40000000f00 */
[----:B------:R-:W-:Y:S01]  /*0e30*/  MOV R3, 0x0 ;  /* 0x0000000000037802 */ /* 0x000fe20000000f00 */
[----:B------:R1:W-:Y:S03]  /*0e40*/  ST.E desc[UR6][R8.64+0xc0], R0 ;  /* 0x0000c00008007985 */ /* 0x0003e6000c101906 */
[----:B-1----:R-:W-:Y:S05]  /*0e50*/  RET.REL.NODEC R2 `(_ZN5flash24flash_fwd_splitkv_kernelI23Flash_fwd_kernel_traitsILi128ELi64ELi128ELi4ELb0ELb0EN7cutlass6half_tE19Flash_kernel_traitsILi128ELi64ELi128ELi4ES3_EELb1ELb0ELb0ELb0ELb0ELb1ELb0ELb1EEEvNS_16Flash_fwd_paramsE) ;  /* 0xfffffff002687950 */ /* 0x002fea0003c3ffff */
.L_x_1193:
        /* <DEDUP_REMOVED lines=14> */
[----:B-1----:R-:W-:-:S04]  /*0f40*/  @P1 IMAD.WIDE.U32 R2, R8, R243, RZ ;  /* 0x000000f308021225 */ /* 0x002fc800078e00ff */
[----:B------:R-:W-:Y:S01]  /*0f50*/  @P1 IMAD R0, R8, R0, R4 ;  /* 0x0000000008001224 */ /* 0x000fe200078e0204 */
[----:B------:R-:W-:-:S03]  /*0f60*/  @P1 LEA R249, P0, R2, R6, 0x2 ;  /* 0x0000000602f91211 */ /* 0x000fc600078010ff */
[----:B------:R-:W-:-:S05]  /*0f70*/  @P1 IMAD.IADD R0, R3, 0x1, R0 ;  /* 0x0000000103001824 */ /* 0x000fca00078e0200 */
[----:B------:R-:W-:-:S04]  /*0f80*/  @P1 LEA.HI.X R248, R2, R7, R0, 0x2, P0 ;  /* 0x0000000702f81211 */ /* 0x000fc800000f1400 */
[----:B------:R-:W-:-:S04]  /*0f90*/  LOP3.LUT R249, R249, R248, RZ, 0x3c, !PT ;  /* 0x000000f8f9f97212 */ /* 0x000fc800078e3cff */
[----:B------:R-:W-:-:S04]  /*0fa0*/  LOP3.LUT R248, R249, R248, RZ, 0x3c, !PT ;  /* 0x000000f8f9f87212 */ /* 0x000fc800078e3cff */
[----:B------:R-:W-:Y:S02]  /*0fb0*/  LOP3.LUT R249, R249, R248, RZ, 0x3c, !PT ;  /* 0x000000f8f9f97212 */ /* 0x000fe400078e3cff */
[----:B------:R-:W-:-:S04]  /*0fc0*/  ISETP.NE.U32.AND P0, PT, R248, RZ, PT ;  /* 0x000000fff800720c */ /* 0x000fc80003f05070 */
[----:B------:R-:W-:-:S13]  /*0fd0*/  ISETP.NE.AND.EX P0, PT, R249, RZ, PT, P0 ;  /* 0x000000fff900720c */ /* 0x000fda0003f05300 */
[----:B------:R-:W-:Y:S05]  /*0fe0*/  @!P0 BRA `(.L_x_1203) ;  /* 0x0000000400508947 */ /* 0x000fea0003800000 */
[----:B------:R-:W2:Y:S04]  /*0ff0*/  LD.E R5, desc[UR6][R10.64+0x170] ;  /* 0x000170060a057980 */ /* 0x000ea8000c101900 */
[----:B------:R-:W3:Y:S01]  /*1000*/  LD.E R6, desc[UR6][R10.64+0x68] ;  /* 0x000068060a067980 */ /* 0x000ee2000c101900 */
[----:B------:R-:W-:-:S03]  /*1010*/  LEA R2, R48, 0xffffff80, 0x7 ;  /* 0xffffff8030027811 */ /* 0x000fc600078e38ff */
[----:B------:R-:W4:Y:S01]  /*1020*/  LD.E.64 R18, desc[UR6][R10.64+0x20] ;  /* 0x000020060a127980 */ /* 0x000f22000c101b00 */
[----:B------:R-:W-:-:S03]  /*1030*/  IABS R3, R2 ;  /* 0x0000000200037213 */ /* 0x000fc60000000000 */
[----:B------:R-:W4:Y:S04]  /*1040*/  LD.E.64 R44, desc[UR6][R10.64+0x38] ;  /* 0x000038060a2c7980 */ /* 0x000f28000c101b00 */
[----:B------:R-:W4:Y:S04]  /*1050*/  LD.E.64 R14, desc[UR6][R10.64+0x50] ;  /* 0x000050060a0e7980 */ /* 0x000f28000c101b00 */
[----:B------:R1:W5:Y:S04]  /*1060*/  LD.E.64 R22, desc[UR6][R10.64+0x58] ;  /* 0x000058060a167980 */ /* 0x000368000c101b00 */
[----:B------:R1:W5:Y:S01]  /*1070*/  LD.E.64 R46, desc[UR6][R10.64+0x40] ;  /* 0x000040060a2e7980 */ /* 0x000362000c101b00 */
[----:B--2---:R-:W-:-:S04]  /*1080*/  IABS R4, R5 ;  /* 0x0000000500047213 */ /* 0x004fc80000000000 */
[----:B------:R-:W2:Y:S08]  /*1090*/  I2F.RP R8, R4 ;  /* 0x0000000400087306 */ /* 0x000eb00000209400 */
[----:B--2---:R-:W2:Y:S02]  /*10a0*/  MUFU.RCP R8, R8 ;  /* 0x0000000800087308 */ /* 0x004ea40000001000 */
[----:B--2---:R-:W-:-:S06]  /*10b0*/  VIADD R8, R8, 0xffffffe ;  /* 0x0ffffffe08087836 */ /* 0x004fcc0000000000 */
[----:B------:R-:W2:Y:S01]  /*10c0*/  F2I.FTZ.U32.TRUNC.NTZ R9, R8 ;  /* 0x0000000800097305 */ /* 0x000ea2000021f000 */
[----:B------:R-:W-:Y:S01]  /*10d0*/  IABS R0, R5 ;  /* 0x0000000500007213 */ /* 0x000fe20000000000 */
[----:B--2---:R-:W-:Y:S01]  /*10e0*/  IMAD.MOV R7, RZ, RZ, -R9 ;  /* 0x000000ffff077224 */ /* 0x004fe200078e0a09 */
[----:B------:R-:W-:-:S03]  /*10f0*/  MOV R8, RZ ;  /* 0x000000ff00087202 */ /* 0x000fc60000000f00 */
[----:B------:R-:W-:-:S04]  /*1100*/  IMAD R7, R7, R4, RZ ;  /* 0x0000000407077224 */ /* 0x000fc800078e02ff */
[----:B------:R-:W-:-:S04]  /*1110*/  IMAD.HI.U32 R7, R9, R7, R8 ;  /* 0x0000000709077227 */ /* 0x000fc800078e0008 */
[----:B------:R-:W-:Y:S02]  /*1120*/  IMAD.MOV R0, RZ, RZ, -R0 ;  /* 0x000000ffff007224 */ /* 0x000fe400078e0a00 */
[----:B------:R-:W-:-:S04]  /*1130*/  IMAD.HI.U32 R7, R7, R3, RZ ;  /* 0x0000000307077227 */ /* 0x000fc800078e00ff */
[----:B------:R-:W-:-:S05]  /*1140*/  IMAD R0, R7, R0, R3 ;  /* 0x0000000007007224 */ /* 0x000fca00078e0203 */
[----:B------:R-:W-:-:S13]  /*1150*/  ISETP.GT.U32.AND P1, PT, R4, R0, PT ;  /* 0x000000000400720c */ /* 0x000fda0003f24070 */
[----:B------:R-:W-:-:S04]  /*1160*/  @!P1 IADD3 R0, R0, -R4, RZ ;  /* 0x8000000400009210 */ /* 0x000fc80007ffe0ff */
[----:B------:R-:W-:Y:S02]  /*1170*/  ISETP.GE.U32.AND P2, PT, R0, R4, PT ;  /* 0x000000040000720c */ /* 0x000fe40003f46070 */
[----:B------:R-:W-:Y:S01]  /*1180*/  LOP3.LUT R0, R2, R5, RZ, 0x3c, !PT ;  /* 0x0000000502007212 */ /* 0x000fe200078e3cff */
[----:B------:R-:W-:Y:S01]  /*1190*/  @!P1 VIADD R7, R7, 0x1 ;  /* 0x0000000107079836 */ /* 0x000fe20000000000 */
[----:B------:R-:W-:Y:S02]  /*11a0*/  ISETP.NE.AND P1, PT, R5, RZ, PT ;  /* 0x000000ff0500720c */ /* 0x000fe40003f25270 */
[----:B------:R-:W-:-:S07]  /*11b0*/  ISETP.GE.AND P0, PT, R0, RZ, PT ;  /* 0x000000ff0000720c */ /* 0x000fce0003f06270 */
[----:B------:R-:W-:-:S05]  /*11c0*/  @P2 IADD3 R7, R7, 0x1, RZ ;  /* 0x0000000107072810 */ /* 0x000fca0007ffe0ff */
[----:B------:R-:W-:-:S05]  /*11d0*/  IMAD.MOV.U32 R12, RZ, RZ, R7 ;  /* 0x000000ffff0c7224 */ /* 0x000fca00078e0007 */
[----:B------:R-:W-:Y:S02]  /*11e0*/  @!P0 IADD3 R12, -R12, RZ, RZ ;  /* 0x000000ff0c0c8210 */ /* 0x000fe40007ffe1ff */
[----:B------:R-:W-:-:S05]  /*11f0*/  @!P1 LOP3.LUT R12, RZ, R5, RZ, 0x33, !PT ;  /* 0x00000005ff0c9212 */ /* 0x000fca00078e33ff */
[----:B------:R-:W-:-:S05]  /*1200*/  IMAD.WIDE R8, R12, 0x4, R248 ;  /* 0x000000040c087825 */ /* 0x000fca00078e02f8 */
[----:B------:R-:W2:Y:S04]  /*1210*/  LD.E R3, desc[UR6][R8.64] ;  /* 0x0000000608037980 */ /* 0x000ea8000c101900 */
[----:B------:R-:W2:Y:S01]  /*1220*/  LD.E.64 R8, desc[UR6][R10.64+0x28] ;  /* 0x000028060a087980 */ /* 0x000ea2000c101b00 */
[----:B---3--:R-:W-:-:S04]  /*1230*/  IABS R7, R6 ;  /* 0x0000000600077213 */ /* 0x008fc80000000000 */
[----:B------:R-:W3:Y:S08]  /*1240*/  I2F.RP R0, R7 ;  /* 0x0000000700007306 */ /* 0x000ef00000209400 */
[----:B---3--:R-:W3:Y:S02]  /*1250*/  MUFU.RCP R0, R0 ;  /* 0x0000000000007308 */ /* 0x008ee40000001000 */
[----:B---3--:R-:W-:-:S06]  /*1260*/  VIADD R0, R0, 0xffffffe ;  /* 0x0ffffffe00007836 */ /* 0x008fcc0000000000 */
[----:B------:R-:W3:Y:S01]  /*1270*/  F2I.FTZ.U32.TRUNC.NTZ R21, R0 ;  /* 0x0000000000157305 */ /* 0x000ee2000021f000 */
[----:B------:R-:W-:Y:S01]  /*1280*/  IMAD.MOV.U32 R20, RZ, RZ, RZ ;  /* 0x000000ffff147224 */ /* 0x000fe200078e00ff */
[----:B------:R-:W-:Y:S02]  /*1290*/  IABS R4, R242 ;  /* 0x000000f200047213 */ /* 0x000fe40000000000 */
[----:B---3--:R-:W-:-:S05]  /*12a0*/  IADD3 R0, RZ, -R21, RZ ;  /* 0x80000015ff007210 */ /* 0x008fca0007ffe0ff */
[----:B-----5:R-:W-:Y:S01]  /*12b0*/  IMAD R13, R0, R7, RZ ;  /* 0x00000007000d7224 */ /* 0x020fe200078e02ff */
        /* <DEDUP_REMOVED lines=14> */
[----:B----4-:R-:W-:Y:S02]  /*13a0*/  IMAD R7, R45, R5, RZ ;  /* 0x000000052d077224 */ /* 0x010fe400078e02ff */
[----:B------:R-:W-:-:S06]  /*13b0*/  @P2 IADD3 R13, R13, 0x1, RZ ;  /* 0x000000010d0d2810 */ /* 0x000fcc0007ffe0ff */
[----:B------:R-:W-:Y:S02]  /*13c0*/  @!P0 IADD3 R13, -R13, RZ, RZ ;  /* 0x000000ff0d0d8210 */ /* 0x000fe40007ffe1ff */
[----:B------:R-:W-:-:S04]  /*13d0*/  @!P1 LOP3.LUT R13, RZ, R6, RZ, 0x33, !PT ;  /* 0x00000006ff0d9212 */ /* 0x000fc800078e33ff */
[----:B------:R-:W-:Y:S02]  /*13e0*/  SHF.R.S32.HI R12, RZ, 0x1f, R13 ;  /* 0x0000001fff0c7819 */ /* 0x000fe4000001140d */
[----:B--2---:R-:W-:Y:S01]  /*13f0*/  SHF.R.S32.HI R0, RZ, 0x1f, R3 ;  /* 0x0000001fff007819 */ /* 0x004fe20000011403 */
[----:B------:R-:W-:-:S04]  /*1400*/  IMAD R4, R19, R3, RZ ;  /* 0x0000000313047224 */ /* 0x000fc800078e02ff */
[C---:B------:R-:W-:Y:S02]  /*1410*/  IMAD R4, R18.reuse, R0, R4 ;  /* 0x0000000012047224 */ /* 0x040fe400078e0204 */
[----:B------:R-:W-:-:S04]  /*1420*/  IMAD.WIDE.U32 R18, R18, R3, RZ ;  /* 0x0000000312127225 */ /* 0x000fc800078e00ff */
[----:B------:R-:W-:Y:S01]  /*1430*/  IMAD.IADD R19, R19, 0x1, R4 ;  /* 0x0000000113137824 */ /* 0x000fe200078e0204 */
[----:B------:R-:W-:Y:S01]  /*1440*/  SHF.R.S32.HI R4, RZ, 0x1f, R5 ;  /* 0x0000001fff047819 */ /* 0x000fe20000011405 */
[----:B------:R-:W-:-:S04]  /*1450*/  IMAD.WIDE.U32 R18, R5, R44, R18 ;  /* 0x0000002c05127225 */ /* 0x000fc800078e0012 */
[----:B------:R-:W-:-:S04]  /*1460*/  IMAD R7, R44, R4, R7 ;  /* 0x000000042c077224 */ /* 0x000fc800078e0207 */
[----:B------:R-:W-:Y:S02]  /*1470*/  IMAD.IADD R19, R19, 0x1, R7 ;  /* 0x0000000113137824 */ /* 0x000fe400078e0207 */
[----:B------:R-:W-:Y:S02]  /*1480*/  IMAD R7, R15, R13, RZ ;  /* 0x0000000d0f077224 */ /* 0x000fe400078e02ff */
[-C--:B------:R-:W-:Y:S02]  /*1490*/  IMAD R6, R9, R3.reuse, RZ ;  /* 0x0000000309067224 */ /* 0x080fe400078e02ff */
[----:B------:R-:W-:Y:S02]  /*14a0*/  IMAD R7, R14, R12, R7 ;  /* 0x0000000c0e077224 */ /* 0x000fe400078e0207 */
[----:B------:R-:W-:-:S04]  /*14b0*/  IMAD.WIDE.U32 R20, R8, R3, RZ ;  /* 0x0000000308147225 */ /* 0x000fc800078e00ff */
[----:B------:R-:W-:-:S04]  /*14c0*/  IMAD.WIDE.U32 R14, R13, R14, R18 ;  /* 0x0000000e0d0e7225 */ /* 0x000fc800078e0012 */
[----:B------:R-:W-:Y:S01]  /*14d0*/  IMAD R6, R8, R0, R6 ;  /* 0x0000000008067224 */ /* 0x000fe200078e0206 */
[----:B------:R-:W-:Y:S02]  /*14e0*/  MOV R9, R20 ;  /* 0x0000001400097202 */ /* 0x000fe40000000f00 */
[----:B------:R-:W-:Y:S01]  /*14f0*/  IADD3 R0, R15, R7, RZ ;  /* 0x000000070f007210 */ /* 0x000fe20007ffe0ff */
[----:B------:R-:W-:Y:S01]  /*1500*/  IMAD.IADD R8, R21, 0x1, R6 ;  /* 0x0000000115087824 */ /* 0x000fe200078e0206 */
[----:B------:R-:W-:Y:S01]  /*1510*/  MOV R3, R14 ;  /* 0x0000000e00037202 */ /* 0x000fe20000000f00 */
[----:B-1----:R-:W-:Y:S05]  /*1520*/  BRA `(.L_x_1204) ;  /* 0x0000000400447947 */ /* 0x002fea0003800000 */
.L_x_1203:
        /* <DEDUP_REMOVED lines=9> */
[----:B------:R-:W-:-:S02]  /*15c0*/  IABS R7, R242 ;  /* 0x000000f200077213 */ /* 0x000fc40000000000 */
[----:B------:R-:W-:Y:S02]  /*15d0*/  @!P3 SHF.R.S32.HI R4, RZ, 0x1f, R14 ;  /* 0x0000001fff04b819 */ /* 0x000fe4000001140e */
[----:B--2---:R-:W-:-:S04]  /*15e0*/  IABS R3, R6 ;  /* 0x0000000600037213 */ /* 0x004fc80000000000 */
[----:B------:R-:W2:Y:S08]  /*15f0*/  I2F.RP R0, R3 ;  /* 0x0000000300007306 */ /* 0x000eb00000209400 */
[----:B--2---:R-:W2:Y:S02]  /*1600*/  MUFU.RCP R0, R0 ;  /* 0x0000000000007308 */ /* 0x004ea40000001000 */
[----:B--2---:R-:W-:-:S06]  /*1610*/  IADD3 R0, R0, 0xffffffe, RZ ;  /* 0x0ffffffe00007810 */ /* 0x004fcc0007ffe0ff */
[----:B------:R-:W2:Y:S02]  /*1620*/  F2I.FTZ.U32.TRUNC.NTZ R9, R0 ;  /* 0x0000000000097305 */ /* 0x000ea4000021f000 */
[----:B--2---:R-:W-:-:S05]  /*1630*/  IADD3 R0, RZ, -R9, RZ ;  /* 0x80000009ff007210 */ /* 0x004fca0007ffe0ff */
[----:B------:R-:W-:Y:S01]  /*1640*/  IMAD R5, R0, R3, RZ ;  /* 0x0000000300057224 */ /* 0x000fe200078e02ff */
[----:B------:R-:W-:-:S03]  /*1650*/  IABS R0, R6 ;  /* 0x0000000600007213 */ /* 0x000fc60000000000 */
[----:B------:R-:W-:Y:S01]  /*1660*/  IMAD.HI.U32 R5, R9, R5, R8 ;  /* 0x0000000509057227 */ /* 0x000fe200078e0008 */
[----:B------:R-:W-:-:S05]  /*1670*/  IADD3 R0, RZ, -R0, RZ ;  /* 0x80000000ff007210 */ /* 0x000fca0007ffe0ff */
[----:B------:R-:W-:-:S04]  /*1680*/  IMAD.HI.U32 R5, R5, R7, RZ ;  /* 0x0000000705057227 */ /* 0x000fc800078e00ff */
[----:B------:R-:W-:-:S05]  /*1690*/  IMAD R0, R5, R0, R7 ;  /* 0x0000000005007224 */ /* 0x000fca00078e0207 */
[----:B------:R-:W-:Y:S01]  /*16a0*/  ISETP.GT.U32.AND P0, PT, R3, R0, PT ;  /* 0x000000000300720c */ /* 0x000fe20003f04070 */
[-C--:B---3--:R-:W-:Y:S02]  /*16b0*/  @!P3 IMAD R2, R45, R14.reuse, RZ ;  /* 0x0000000e2d02b224 */ /* 0x088fe400078e02ff */
[----:B------:R-:W-:-:S04]  /*16c0*/  @!P3 IMAD.WIDE.U32 R26, R44, R14, RZ ;  /* 0x0000000e2c1ab225 */ /* 0x000fc800078e00ff */
[----:B------:R-:W-:Y:S01]  /*16d0*/  @!P3 IMAD R2, R4, R44, R2 ;  /* 0x0000002c0402b224 */ /* 0x000fe200078e0202 */
[----:B-----5:R-:W-:-:S05]  /*16e0*/  @!P3 SHF.R.S32.HI R4, RZ, 0x1f, R13 ;  /* 0x0000001fff04b819 */ /* 0x020fca000001140d */
[----:B------:R-:W-:Y:S01]  /*16f0*/  @!P0 IADD3 R0, R0, -R3, RZ ;  /* 0x8000000300008210 */ /* 0x000fe20007ffe0ff */
[----:B------:R-:W-:Y:S01]  /*1700*/  @P3 IMAD.IADD R7, R14, 0x1, R15 ;  /* 0x000000010e073824 */ /* 0x000fe200078e020f */
[----:B------:R-:W-:Y:S01]  /*1710*/  @!P3 IADD3 R27, R27, R2, RZ ;  /* 0x000000021b1bb210 */ /* 0x000fe20007ffe0ff */
[----:B----4-:R-:W-:Y:S01]  /*1720*/  @!P3 IMAD R2, R25, R13, RZ ;  /* 0x0000000d1902b224 */ /* 0x010fe200078e02ff */
[----:B------:R-:W-:Y:S01]  /*1730*/  ISETP.GE.U32.AND P2, PT, R0, R3, PT ;  /* 0x000000030000720c */ /* 0x000fe20003f46070 */
[-C--:B------:R-:W-:Y:S01]  /*1740*/  @P3 IMAD R9, R45, R7.reuse, RZ ;  /* 0x000000072d093224 */ /* 0x080fe200078e02ff */
[----:B------:R-:W-:Y:S01]  /*1750*/  LOP3.LUT R3, R242, R6, RZ, 0x3c, !PT ;  /* 0x00000006f2037212 */ /* 0x000fe200078e3cff */
[----:B------:R-:W-:-:S04]  /*1760*/  @P3 IMAD.WIDE.U32 R28, R44, R7, RZ ;  /* 0x000000072c1c3225 */ /* 0x000fc800078e00ff */
[C---:B------:R-:W-:Y:S02]  /*1770*/  @!P3 IMAD R2, R24.reuse, R4, R2 ;  /* 0x000000041802b224 */ /* 0x040fe400078e0202 */
[----:B------:R-:W-:Y:S01]  /*1780*/  @!P3 IMAD.WIDE.U32 R24, R24, R13, R26 ;  /* 0x0000000d1818b225 */ /* 0x000fe200078e001a */
[----:B------:R-:W-:-:S03]  /*1790*/  ISETP.GE.AND P1, PT, R3, RZ, PT ;  /* 0x000000ff0300720c */ /* 0x000fc60003f26270 */
[----:B------:R-:W-:Y:S01]  /*17a0*/  @!P0 VIADD R5, R5, 0x1 ;  /* 0x0000000105058836 */ /* 0x000fe20000000000 */
[----:B------:R-:W-:Y:S01]  /*17b0*/  @P3 IADD3 R9, R29, R9, RZ ;  /* 0x000000091d093210 */ /* 0x000fe20007ffe0ff */
[----:B------:R-:W-:Y:S01]  /*17c0*/  @P3 IMAD.MOV.U32 R12, RZ, RZ, R28 ;  /* 0x000000ffff0c3224 */ /* 0x000fe200078e001c */
[----:B------:R-:W-:Y:S01]  /*17d0*/  ISETP.NE.AND P0, PT, R6, RZ, PT ;  /* 0x000000ff0600720c */ /* 0x000fe20003f05270 */
[----:B------:R-:W-:Y:S01]  /*17e0*/  @!P3 IMAD.MOV.U32 R12, RZ, RZ, R24 ;  /* 0x000000ffff0cb224 */ /* 0x000fe200078e0018 */
[----:B------:R-:W-:Y:S01]  /*17f0*/  @!P3 IADD3 R9, R25, R2, RZ ;  /* 0x000000021909b210 */ /* 0x000fe20007ffe0ff */
[----:B------:R-:W-:Y:S01]  /*1800*/  @!P3 IMAD R7, R47, R14, RZ ;  /* 0x0000000e2f07b224 */ /* 0x000fe200078e02ff */
[----:B------:R-:W-:Y:S02]  /*1810*/  @!P3 SHF.R.S32.HI R0, RZ, 0x1f, R14 ;  /* 0x0000001fff00b819 */ /* 0x000fe4000001140e */
[----:B------:R-:W-:Y:S02]  /*1820*/  LEA R2, R48, 0xffffff80, 0x7 ;  /* 0xffffff8030027811 */ /* 0x000fe400078e38ff */
[----:B------:R-:W-:Y:S01]  /*1830*/  @P2 IADD3 R5, R5, 0x1, RZ ;  /* 0x0000000105052810 */ /* 0x000fe20007ffe0ff */
[----:B------:R-:W-:Y:S01]  /*1840*/  @!P3 IMAD R0, R0, R46, R7 ;  /* 0x0000002e0000b224 */ /* 0x000fe200078e0207 */
[----:B------:R-:W-:Y:S01]  /*1850*/  SHF.R.S32.HI R4, RZ, 0x1f, R2 ;  /* 0x0000001fff047819 */ /* 0x000fe20000011402 */
[----:B------:R-:W-:Y:S01]  /*1860*/  IMAD R8, R45, R2, RZ ;  /* 0x000000022d087224 */ /* 0x000fe200078e02ff */
[----:B------:R-:W-:Y:S01]  /*1870*/  MOV R24, R12 ;  /* 0x0000000c00187202 */ /* 0x000fe20000000f00 */
[----:B------:R-:W-:Y:S01]  /*1880*/  @!P3 IMAD.WIDE.U32 R26, R46, R14, RZ ;  /* 0x0000000e2e1ab225 */ /* 0x000fe200078e00ff */
[----:B------:R-:W-:-:S02]  /*1890*/  MOV R25, R9 ;  /* 0x0000000900197202 */ /* 0x000fc40000000f00 */
[----:B------:R-:W-:Y:S01]  /*18a0*/  MOV R7, R5 ;  /* 0x0000000500077202 */ /* 0x000fe20000000f00 */
[----:B------:R-:W-:Y:S02]  /*18b0*/  IMAD R8, R4, R44, R8 ;  /* 0x0000002c04087224 */ /* 0x000fe400078e0208 */
[----:B------:R-:W-:Y:S01]  /*18c0*/  IMAD.WIDE.U32 R24, R44, R2, R24 ;  /* 0x000000022c187225 */ /* 0x000fe200078e0018 */
[----:B------:R-:W-:-:S03]  /*18d0*/  @P3 IADD3 R14, R14, R15, RZ ;  /* 0x0000000f0e0e3210 */ /* 0x000fc60007ffe0ff */
[----:B------:R-:W-:Y:S01]  /*18e0*/  @!P3 IMAD.IADD R27, R27, 0x1, R0 ;  /* 0x000000011b1bb824 */ /* 0x000fe200078e0200 */
[----:B------:R-:W-:Y:S01]  /*18f0*/  @!P3 SHF.R.S32.HI R0, RZ, 0x1f, R13 ;  /* 0x0000001fff00b819 */ /* 0x000fe2000001140d */
[----:B------:R-:W-:Y:S01]  /*1900*/  @!P1 IMAD.MOV R7, RZ, RZ, -R7 ;  /* 0x000000ffff079224 */ /* 0x000fe200078e0a07 */
[----:B------:R-:W-:Y:S01]  /*1910*/  @!P0 LOP3.LUT R7, RZ, R6, RZ, 0x33, !PT ;  /* 0x00000006ff078212 */ /* 0x000fe200078e33ff */
[----:B------:R-:W-:Y:S01]  /*1920*/  @!P3 IMAD R3, R21, R13, RZ ;  /* 0x0000000d1503b224 */ /* 0x000fe200078e02ff */
[----:B------:R-:W-:Y:S01]  /*1930*/  IADD3 R25, R25, R8, RZ ;  /* 0x0000000819197210 */ /* 0x000fe20007ffe0ff */
[----:B------:R-:W-:Y:S01]  /*1940*/  @P3 IMAD R8, R47, R14, RZ ;  /* 0x0000000e2f083224 */ /* 0x000fe200078e02ff */
[----:B------:R-:W-:Y:S01]  /*1950*/  SHF.R.S32.HI R12, RZ, 0x1f, R7 ;  /* 0x0000001fff0c7819 */ /* 0x000fe20000011407 */
[----:B------:R-:W-:Y:S02]  /*1960*/  @!P3 IMAD R0, R20, R0, R3 ;  /* 0x000000001400b224 */ /* 0x000fe400078e0203 */
[----:B------:R-:W-:-:S02]  /*1970*/  IMAD R3, R19, R7, RZ ;  /* 0x0000000713037224 */ /* 0x000fc400078e02ff */
[----:B------:R-:W-:-:S04]  /*1980*/  @P3 IMAD.WIDE.U32 R14, R46, R14, RZ ;  /* 0x0000000e2e0e3225 */ /* 0x000fc800078e00ff */
[----:B------:R-:W-:Y:S01]  /*1990*/  @!P3 IMAD.WIDE.U32 R20, R20, R13, R26 ;  /* 0x0000000d1414b225 */ /* 0x000fe200078e001a */
[----:B------:R-:W-:-:S03]  /*19a0*/  @P3 IADD3 R8, R15, R8, RZ ;  /* 0x000000080f083210 */ /* 0x000fc60007ffe0ff */
[----:B------:R-:W-:Y:S01]  /*19b0*/  IMAD.WIDE.U32 R24, R18, R7, R24 ;  /* 0x0000000712187225 */ /* 0x000fe200078e0018 */
[----:B------:R-:W-:-:S03]  /*19c0*/  @P3 MOV R9, R14 ;  /* 0x0000000e00093202 */ /* 0x000fc60000000f00 */
[----:B------:R-:W-:Y:S01]  /*19d0*/  IMAD R18, R18, R12, R3 ;  /* 0x0000000c12127224 */ /* 0x000fe200078e0203 */
[----:B------:R-:W-:Y:S01]  /*19e0*/  @!P3 MOV R9, R20 ;  /* 0x000000140009b202 */ /* 0x000fe20000000f00 */
[----:B------:R-:W-:Y:S01]  /*19f0*/  @!P3 IMAD.IADD R8, R21, 0x1, R0 ;  /* 0x000000011508b824 */ /* 0x000fe200078e0200 */
[----:B------:R-:W-:Y:S01]  /*1a00*/  MOV R3, R24 ;  /* 0x0000001800037202 */ /* 0x000fe20000000f00 */
[----:B------:R-:W-:Y:S01]  /*1a10*/  IMAD.IADD R0, R25, 0x1, R18 ;  /* 0x0000000119007824 */ /* 0x000fe200078e0212 */
[----:B------:R-:W-:Y:S02]  /*1a20*/  MOV R5, R2 ;  /* 0x0000000200057202 */ /* 0x000fe40000000f00 */
[----:B-1----:R-:W-:Y:S02]  /*1a30*/  MOV R13, R7 ;  /* 0x00000007000d7202 */ /* 0x002fe40000000f00 */
.L_x_1204:
[----:B------:R-:W-:Y:S05]  /*1a40*/  BSYNC B0 ;  /* 0x0000000000007941 */ /* 0x000fea0003800000 */
.L_x_1202:
[----:B------:R-:W-:Y:S01]  /*1a50*/  ISETP.NE.AND P0, PT, R246, -0x1, PT ;  /* 0xfffffffff600780c */ /* 0x000fe20003f05270 */
[----:B------:R-:W2:Y:S04]  /*1a60*/  LD.E.64 R24, desc[UR6][R10.64+0x30] ;  /* 0x000030060a187980 */ /* 0x000ea8000c101b00 */
[----:B------:R-:W3:Y:S04]  /*1a70*/  LD.E R158, desc[UR6][R10.64+0xc0] ;  /* 0x0000c0060a9e7980 */ /* 0x000ee8000c101900 */
[----:B------:R-:W4:Y:S04]  /*1a80*/  LD.E.64 R20, desc[UR6][R10.64+0x48] ;  /* 0x000048060a147980 */ /* 0x000f28000c101b00 */
[----:B------:R-:W3:Y:S04]  /*1a90*/  @!P0 LD.E.64 R26, desc[UR6][R10.64+0x18] ;  /* 0x000018060a1a8980 */ /* 0x000ee8000c101b00 */
        /* <DEDUP_REMOVED lines=8> */
[----:B------:R-:W-:Y:S01]  /*1b20*/  IMAD.SHL.U32 R18, R54, 0x8, RZ ;  /* 0x0000000836127824 */ /* 0x000fe200078e00ff */
[----:B------:R-:W-:-:S04]  /*1b30*/  SHF.R.S32.HI R200, RZ, 0x3, R200 ;  /* 0x00000003ffc87819 */ /* 0x000fc800000114c8 */
[----:B------:R-:W-:Y:S02]  /*1b40*/  IADD3 R14, P1, R18, R9, RZ ;  /* 0x00000009120e7210 */ /* 0x000fe40007f3e0ff */
[----:B------:R-:W-:Y:S01]  /*1b50*/  SHF.R.S32.HI R19, RZ, 0x1f, R18 ;  /* 0x0000001fff137819 */ /* 0x000fe20000011412 */
[----:B------:R-:W-:Y:S02]  /*1b60*/  IMAD.SHL.U32 R9, R200, 0x40, RZ ;  /* 0x00000040c8097824 */ /* 0x000fe400078e00ff */
[-C--:B------:R-:W-:Y:S02]  /*1b70*/  IMAD R4, R4, R46.reuse, RZ ;  /* 0x0000002e04047224 */ /* 0x080fe400078e02ff */
[----:B------:R-:W-:Y:S01]  /*1b80*/  IMAD.X R15, R19, 0x1, R8, P1 ;  /* 0x00000001130f7824 */ /* 0x000fe200008e0608 */
[----:B------:R-:W-:Y:S01]  /*1b90*/  LOP3.LUT R9, R9, 0x1c0, RZ, 0xc0, !PT ;  /* 0x000001c009097812 */ /* 0x000fe200078ec0ff */
[C---:B------:R-:W-:Y:S02]  /*1ba0*/  IMAD R4, R5.reuse, R47, R4 ;  /* 0x0000002f05047224 */ /* 0x040fe400078e0204 */
[----:B------:R-:W-:Y:S01]  /*1bb0*/  IMAD.WIDE.U32 R14, R5, R46, R14 ;  /* 0x0000002e050e7225 */ /* 0x000fe200078e000e */
[----:B------:R-:W-:-:S02]  /*1bc0*/  LOP3.LUT R5, R9, 0x38, R18, 0xf8, !PT ;  /* 0x0000003809057812 */ /* 0x000fc400078ef812 */
[----:B------:R-:W-:Y:S02]  /*1bd0*/  SHF.R.U32.HI R162, RZ, 0x3, R9 ;  /* 0x00000003ffa27819 */ /* 0x000fe40000011609 */
[----:B------:R-:W-:Y:S01]  /*1be0*/  IADD3 R9, R15, R4, RZ ;  /* 0x000000040f097210 */ /* 0x000fe20007ffe0ff */
[----:B------:R-:W-:Y:S01]  /*1bf0*/  IMAD R4, R23, R13, RZ ;  /* 0x0000000d17047224 */ /* 0x000fe200078e02ff */
[----:B------:R-:W-:Y:S01]  /*1c00*/  LEA.HI R161, R51, R50, RZ, 0x4 ;  /* 0x0000003233a17211 */ /* 0x000fe200078f20ff */
[----:B------:R-:W-:Y:S02]  /*1c10*/  IMAD.MOV.U32 R8, RZ, RZ, R14 ;  /* 0x000000ffff087224 */ /* 0x000fe400078e000e */
[-C--:B------:R-:W-:Y:S02]  /*1c20*/  IMAD R4, R12, R22.reuse, R4 ;  /* 0x000000160c047224 */ /* 0x080fe400078e0204 */
[----:B------:R-:W-:Y:S01]  /*1c30*/  IMAD.WIDE.U32 R22, R13, R22, R8 ;  /* 0x000000160d167225 */ /* 0x000fe200078e0008 */
[----:B------:R-:W-:-:S05]  /*1c40*/  LOP3.LUT R9, R161, 0xfffffff0, RZ, 0xc0, !PT ;  /* 0xfffffff0a1097812 */ /* 0x000fca00078ec0ff */
[----:B------:R-:W-:Y:S01]  /*1c50*/  IMAD.IADD R9, R50, 0x1, -R9 ;  /* 0x0000000132097824 */ /* 0x000fe200078e0a09 */
[----:B------:R-:W-:-:S04]  /*1c60*/  SHF.R.S32.HI R58, RZ, 0x1f, R243 ;  /* 0x0000001fff3a7819 */ /* 0x000fc800000114f3 */
[----:B------:R-:W-:-:S04]  /*1c70*/  SHF.R.S32.HI R160, RZ, 0x1f, R9 ;  /* 0x0000001fffa07819 */ /* 0x000fc80000011409 */
[----:B------:R-:W-:Y:S02]  /*1c80*/  LEA.HI R160, R160, R9, RZ, 0x3 ;  /* 0x00000009a0a07211 */ /* 0x000fe400078f18ff */
[----:B------:R-:W-:Y:S02]  /*1c90*/  LOP3.LUT R162, R5, R162, RZ, 0x3c, !PT ;  /* 0x000000a205a27212 */ /* 0x000fe400078e3cff */
[----:B------:R-:W-:Y:S02]  /*1ca0*/  LOP3.LUT R159, R160, 0xfffffff8, RZ, 0xc0, !PT ;  /* 0xfffffff8a09f7812 */ /* 0x000fe400078ec0ff */
[----:B------:R-:W-:Y:S01]  /*1cb0*/  LEA.HI R15, R51, R50, RZ, 0x6 ;  /* 0x00000032330f7211 */ /* 0x000fe200078f30ff */
[----:B------:R-:W-:Y:S01]  /*1cc0*/  IMAD R140, R47, R200, RZ ;  /* 0x000000c82f8c7224 */ /* 0x000fe200078e02ff */
[----:B------:R-:W-:Y:S01]  /*1cd0*/  IADD3 R23, R23, R4, RZ ;  /* 0x0000000417177210 */ /* 0x000fe20007ffe0ff */
[----:B------:R-:W-:Y:S01]  /*1ce0*/  IMAD.IADD R159, R9, 0x1, -R159 ;  /* 0x00000001099f7824 */ /* 0x000fe200078e0a9f */
[----:B------:R-:W-:Y:S01]  /*1cf0*/  SHF.R.S32.HI R201, RZ, 0x1f, R200 ;  /* 0x0000001fffc97819 */ /* 0x000fe200000114c8 */
[----:B------:R-:W-:-:S02]  /*1d00*/  VIADD R9, R18, 0x40 ;  /* 0x0000004012097836 */ /* 0x000fc40000000000 */
[----:B------:R-:W-:Y:S01]  /*1d10*/  IMAD.SHL.U32 R15, R15, 0x8, RZ ;  /* 0x000000080f0f7824 */ /* 0x000fe200078e00ff */
[----:B------:R-:W-:Y:S01]  /*1d20*/  SHF.R.S32.HI R76, RZ, 0x1f, R77 ;  /* 0x0000001fff4c7819 */ /* 0x000fe2000001144d */
[-C--:B------:R-:W-:Y:S01]  /*1d30*/  IMAD R140, R201, R46.reuse, R140 ;  /* 0x0000002ec98c7224 */ /* 0x080fe200078e028c */
[----:B------:R-:W-:Y:S01]  /*1d40*/  SHF.R.S32.HI R4, RZ, 0x1f, R242 ;  /* 0x0000001fff047819 */ /* 0x000fe200000114f2 */
[----:B------:R-:W-:Y:S01]  /*1d50*/  IMAD.WIDE.U32 R22, R200, R46, R22 ;  /* 0x0000002ec8167225 */ /* 0x000fe200078e0016 */
[----:B------:R-:W-:Y:S02]  /*1d60*/  LOP3.LUT R162, R162, 0xfffffe00, R15, 0xf8, !PT ;  /* 0xfffffe00a2a27812 */ /* 0x000fe400078ef80f */
[----:B------:R-:W-:Y:S01]  /*1d70*/  LEA.HI R76, R76, R77, RZ, 0x7 ;  /* 0x0000004d4c4c7211 */ /* 0x000fe200078f38ff */
[----:B------:R-:W-:-:S03]  /*1d80*/  IMAD.IADD R140, R23, 0x1, R140 ;  /* 0x00000001178c7824 */ /* 0x000fc600078e028c */
[----:B------:R-:W-:-:S04]  /*1d90*/  SHF.R.S32.HI R76, RZ, 0x7, R76 ;  /* 0x00000007ff4c7819 */ /* 0x000fc8000001144c */
[----:B------:R-:W-:Y:S01]  /*1da0*/  VIMNMX R76, RZ, R76, !PT ;  /* 0x0000004cff4c7248 */ /* 0x000fe20007fe0100 */
[----:B------:R-:W-:Y:S01]  /*1db0*/  IMAD R182, R45, R200, RZ ;  /* 0x000000c82db67224 */ /* 0x000fe200078e02ff */
[----:B------:R-:W-:-:S03]  /*1dc0*/  LEA.HI R51, R51, R50, RZ, 0x5 ;  /* 0x0000003233337211 */ /* 0x000fc600078f28ff */
[----:B------:R-:W-:Y:S01]  /*1dd0*/  IMAD R182, R201, R44, R182 ;  /* 0x0000002cc9b67224 */ /* 0x000fe200078e02b6 */
[----:B------:R-:W-:Y:S01]  /*1de0*/  LOP3.LUT R52, R51, 0xffffffe0, RZ, 0xc0, !PT ;  /* 0xffffffe033347812 */ /* 0x000fe200078ec0ff */
[----:B------:R-:W-:Y:S01]  /*1df0*/  IMAD.MOV.U32 R31, RZ, RZ, 0x20 ;  /* 0x00000020ff1f7424 */ /* 0x000fe200078e00ff */
[----:B------:R-:W-:Y:S01]  /*1e00*/  MOV R32, 0x10 ;  /* 0x0000001000207802 */ /* 0x000fe20000000f00 */
[C---:B------:R-:W-:Y:S01]  /*1e10*/  IMAD.SHL.U32 R237, R44.reuse, 0x10, RZ ;  /* 0x000000102ced7824 */ /* 0x040fe200078e00ff */
[----:B------:R-:W-:Y:S01]  /*1e20*/  SHF.L.U64.HI R238, R44, 0x4, R45 ;  /* 0x000000042cee7819 */ /* 0x000fe2000001022d */
[C---:B------:R-:W-:Y:S01]  /*1e30*/  IMAD.SHL.U32 R235, R46.reuse, 0x10, RZ ;  /* 0x000000102eeb7824 */ /* 0x040fe200078e00ff */
[----:B------:R-:W-:Y:S01]  /*1e40*/  SHF.L.U64.HI R236, R46, 0x4, R47 ;  /* 0x000000042eec7819 */ /* 0x000fe2000001022f */
[----:B------:R-:W-:Y:S01]  /*1e50*/  IMAD.IADD R52, R50, 0x1, -R52 ;  /* 0x0000000132347824 */ /* 0x000fe200078e0a34 */
[----:B------:R-:W-:Y:S02]  /*1e60*/  SHF.R.S32.HI R51, RZ, 0x5, R51 ;  /* 0x00000005ff337819 */ /* 0x000fe40000011433 */
[----:B------:R-:W-:Y:S01]  /*1e70*/  SHF.L.U32 R157, R54, 0x2, RZ ;  /* 0x00000002369d7819 */ /* 0x000fe200000006ff */
[----:B--2---:R-:W-:-:S04]  /*1e80*/  @P0 IMAD.WIDE.U32 R28, R24, R246, RZ ;  /* 0x000000f6181c0225 */ /* 0x004fc800078e00ff */
[----:B------:R-:W-:Y:S02]  /*1e90*/  @P0 IMAD R8, R25, R246, RZ ;  /* 0x000000f619080224 */ /* 0x000fe400078e02ff */
[----:B---3--:R-:W-:-:S04]  /*1ea0*/  @!P0 IMAD R14, R27, R243, RZ ;  /* 0x000000f31b0e8224 */ /* 0x008fc800078e02ff */
[C---:B------:R-:W-:Y:S02]  /*1eb0*/  @!P0 IMAD R14, R26.reuse, R58, R14 ;  /* 0x0000003a1a0e8224 */ /* 0x040fe400078e020e */
[----:B------:R-:W-:Y:S01]  /*1ec0*/  @!P0 IMAD.WIDE.U32 R26, R26, R243, RZ ;  /* 0x000000f31a1a8225 */ /* 0x000fe200078e00ff */
[----:B------:R-:W-:-:S03]  /*1ed0*/  @P0 MOV R5, R28 ;  /* 0x0000001c00050202 */ /* 0x000fc60000000f00 */
[----:B------:R-:W-:Y:S02]  /*1ee0*/  @!P0 IMAD.MOV.U32 R5, RZ, RZ, R26 ;  /* 0x000000ffff058224 */ /* 0x000fe400078e001a */
[----:B------:R-:W-:Y:S01]  /*1ef0*/  @P0 IMAD.IADD R8, R29, 0x1, R8 ;  /* 0x000000011d080824 */ /* 0x000fe200078e0208 */
[----:B------:R-:W-:Y:S01]  /*1f00*/  @P0 MOV R207, R25 ;  /* 0x0000001900cf0202 */ /* 0x000fe20000000f00 */
[----:B------:R-:W-:Y:S01]  /*1f10*/  @!P0 IMAD.IADD R8, R27, 0x1, R14 ;  /* 0x000000011b088824 */ /* 0x000fe200078e020e */
[----:B------:R-:W-:Y:S01]  /*1f20*/  IADD3 R14, P1, R18, R5, RZ ;  /* 0x00000005120e7210 */ /* 0x000fe20007f3e0ff */
[--C-:B------:R-:W-:Y:S02]  /*1f30*/  @P0 IMAD.MOV.U32 R206, RZ, RZ, R24.reuse ;  /* 0x000000ffffce0224 */ /* 0x100fe400078e0018 */
[----:B------:R-:W-:Y:S02]  /*1f40*/  @!P0 IMAD.MOV.U32 R206, RZ, RZ, R24 ;  /* 0x000000ffffce8224 */ /* 0x000fe400078e0018 */
[----:B------:R-:W-:Y:S01]  /*1f50*/  @!P0 IMAD.MOV.U32 R207, RZ, RZ, R25 ;  /* 0x000000ffffcf8224 */ /* 0x000fe200078e0019 */
[----:B------:R-:W-:Y:S01]  /*1f60*/  ISETP.GE.AND P0, PT, R9, R158, PT ;  /* 0x0000009e0900720c */ /* 0x000fe20003f06270 */
[----:B----4-:R-:W-:-:S02]  /*1f70*/  IMAD R5, R21, R242, RZ ;  /* 0x000000f215057224 */ /* 0x010fc400078e02ff */
[----:B------:R-:W-:Y:S01]  /*1f80*/  IMAD.X R15, R19, 0x1, R8, P1 ;  /* 0x00000001130f7824 */ /* 0x000fe200008e0608 */
[----:B------:R-:W-:Y:S01]  /*1f90*/  SEL R134, RZ, 0xffffffff, P0 ;  /* 0xffffffffff867807 */ /* 0x000fe20000000000 */
[----:B------:R-:W-:Y:S01]  /*1fa0*/  IMAD R4, R20, R4, R5 ;  /* 0x0000000414047224 */ /* 0x000fe200078e0205 */
[----:B------:R-:W-:Y:S01]  /*1fb0*/  LEA R141, P0, R22, R6, 0x1 ;  /* 0x00000006168d7211 */ /* 0x000fe200078008ff */
[----:B------:R-:W-:Y:S01]  /*1fc0*/  IMAD.WIDE.U32 R20, R242, R20, R14 ;  /* 0x00000014f2147225 */ /* 0x000fe200078e000e */
[----:B------:R-:W-:Y:S02]  /*1fd0*/  ISETP.GE.AND P1, PT, R18, R158, PT ;  /* 0x0000009e1200720c */ /* 0x000fe40003f26270 */
[----:B------:R-:W-:Y:S02]  /*1fe0*/  LEA.HI.X R140, R22, R7, R140, 0x1, P0 ;  /* 0x00000007168c7211 */ /* 0x000fe400000f0c8c */
[----:B------:R-:W-:Y:S02]  /*1ff0*/  IADD3 R178, P0, R18, R3, RZ ;  /* 0x0000000312b27210 */ /* 0x000fe40007f1e0ff */
[----:B------:R-:W-:-:S02]  /*2000*/  IADD3 R181, R21, R4, RZ ;  /* 0x0000000415b57210 */ /* 0x000fc40007ffe0ff */
[----:B------:R-:W-:Y:S02]  /*2010*/  SEL R4, RZ, 0x1, P1 ;  /* 0x00000001ff047807 */ /* 0x000fe40000800000 */
[----:B------:R-:W-:Y:S02]  /*2020*/  R2P PR, R159, 0x6 ;  /* 0x000000069f007804 */ /* 0x000fe40000000000 */
[----:B------:R-:W-:Y:S01]  /*2030*/  ISETP.GT.AND P3, PT, R48, R76, PT ;  /* 0x0000004c3000720c */ /* 0x000fe20003f64270 */
[----:B------:R-:W-:Y:S02]  /*2040*/  IMAD.X R179, R19, 0x1, R0, P0 ;  /* 0x0000000113b37824 */ /* 0x000fe400000e0600 */
[----:B------:R-:W-:-:S04]  /*2050*/  IMAD.WIDE R14, R244, 0x40, R200 ;  /* 0x00000040f40e7825 */ /* 0x000fc800078e02c8 */
[----:B------:R-:W-:-:S04]  /*2060*/  IMAD.WIDE.U32 R178, R200, R44, R178 ;  /* 0x0000002cc8b27225 */ /* 0x000fc800078e00b2 */
[----:B------:R-:W-:Y:S02]  /*2070*/  IMAD.MOV.U32 R180, RZ, RZ, R20 ;  /* 0x000000ffffb47224 */ /* 0x000fe400078e0014 */
[----:B------:R-:W-:Y:S01]  /*2080*/  IMAD R184, R15, R206, RZ ;  /* 0x000000ce0fb87224 */ /* 0x000fe200078e02ff */
[----:B------:R-:W-:Y:S01]  /*2090*/  LEA R240, P0, R178, R204, 0x1 ;  /* 0x000000ccb2f07211 */ /* 0x000fe200078008ff */
[----:B------:R-:W-:Y:S02]  /*20a0*/  IMAD.SHL.U32 R134, R134, 0x2, RZ ;  /* 0x0000000286867824 */ /* 0x000fe400078e00ff */
[----:B------:R-:W-:Y:S02]  /*20b0*/  IMAD.IADD R183, R179, 0x1, R182 ;  /* 0x00000001b3b77824 */ /* 0x000fe400078e02b6 */
[C---:B------:R-:W-:Y:S02]  /*20c0*/  IMAD R184, R14.reuse, R207, R184 ;  /* 0x000000cf0eb87224 */ /* 0x040fe400078e02b8 */
[----:B------:R-:W-:Y:S01]  /*20d0*/  IMAD.WIDE.U32 R180, R14, R206, R180 ;  /* 0x000000ce0eb47225 */ /* 0x000fe200078e00b4 */
[----:B------:R-:W-:-:S02]  /*20e0*/  LOP3.LUT R134, R134, 0x2, R4, 0xe2, !PT ;  /* 0x0000000286867812 */ /* 0x000fc400078ee204 */
[----:B------:R-:W-:Y:S01]  /*20f0*/  @!P4 MOV R16, RZ ;  /* 0x000000ff0010c202 */ /* 0x000fe20000000f00 */
[----:B------:R-:W-:Y:S01]  /*2100*/  IMAD.IADD R185, R181, 0x1, R184 ;  /* 0x00000001b5b97824 */ /* 0x000fe200078e02b8 */
[----:B------:R-:W-:Y:S02]  /*2110*/  SEL R32, R32, 0xfffffff0, !P1 ;  /* 0xfffffff020207807 */ /* 0x000fe40004800000 */
[----:B------:R-:W-:Y:S02]  /*2120*/  SEL R31, R31, 0xffffffe0, !P2 ;  /* 0xffffffe01f1f7807 */ /* 0x000fe40005000000 */
[----:B------:R-:W-:Y:S01]  /*2130*/  LEA.HI.X R239, R178, R205, R183, 0x1, P0 ;  /* 0x000000cdb2ef7211 */ /* 0x000fe200000f0cb7 */
[----:B-1----:R-:W-:Y:S06]  /*2140*/  @!P3 BRA `(.L_x_1205) ;  /* 0x000000d000f4b947 */ /* 0x002fec0003800000 */
        /* <DEDUP_REMOVED lines=11> */
[----:B------:R-:W-:Y:S01]  /*2200*/  SHF.R.S32.HI R14, RZ, 0x1f, R77 ;  /* 0x0000001fff0e7819 */ /* 0x000fe2000001144d */
[----:B-----5:R-:W-:Y:S01]  /*2210*/  IMAD.IADD R16, R16, 0x1, R2 ;  /* 0x0000000110107824 */ /* 0x020fe200078e0202 */
[C---:B------:R-:W-:Y:S01]  /*2220*/  SHF.L.U32 R70, R44.reuse, 0x6, RZ ;  /* 0x000000062c467819 */ /* 0x040fe200000006ff */
[----:B------:R-:W-:Y:S01]  /*2230*/  IMAD R68, R45, 0x30, RZ ;  /* 0x000000302d447824 */ /* 0x000fe200078e02ff */
[----:B------:R-:W-:Y:S01]  /*2240*/  SHF.L.U64.HI R71, R44, 0x6, R45 ;  /* 0x000000062c477819 */ /* 0x000fe2000001022d */
[----:B------:R-:W-:Y:S01]  /*2250*/  IMAD.SHL.U32 R65, R46, 0x20, RZ ;  /* 0x000000202e417824 */ /* 0x000fe200078e00ff */
[----:B------:R-:W-:Y:S01]  /*2260*/  LOP3.LUT R154, R134, 0xffff, RZ, 0xc0, !PT ;  /* 0x0000ffff869a7812 */ /* 0x000fe200078ec0ff */
[C---:B------:R-:W-:Y:S01]  /*2270*/  IMAD.SHL.U32 R62, R46.reuse, 0x40, RZ ;  /* 0x000000402e3e7824 */ /* 0x040fe200078e00ff */
[C-C-:B------:R-:W-:Y:S01]  /*2280*/  SHF.L.U64.HI R66, R46.reuse, 0x5, R47.reuse ;  /* 0x000000052e427819 */ /* 0x140fe2000001022f */
[C---:B------:R-:W-:Y:S01]  /*2290*/  IMAD R64, R47.reuse, 0x60, RZ ;  /* 0x000000602f407824 */ /* 0x040fe200078e02ff */
[----:B------:R-:W-:Y:S01]  /*22a0*/  SHF.L.U64.HI R63, R46, 0x6, R47 ;  /* 0x000000062e3f7819 */ /* 0x000fe2000001022f */
[----:B------:R-:W-:Y:S01]  /*22b0*/  IMAD R60, R47, 0xc0, RZ ;  /* 0x000000c02f3c7824 */ /* 0x000fe200078e02ff */
[----:B------:R-:W-:Y:S01]  /*22c0*/  LOP3.LUT R155, R154, 0x1, RZ, 0xc0, !PT ;  /* 0x000000019a9b7812 */ /* 0x000fe200078ec0ff */
[----:B------:R-:W-:Y:S01]  /*22d0*/  IMAD.WIDE.U32 R170, R46, 0x60, RZ ;  /* 0x000000602eaa7825 */ /* 0x000fe200078e00ff */
[----:B------:R-:W-:-:S02]  /*22e0*/  SHF.L.U64.HI R66, R65, 0x1, R66 ;  /* 0x0000000141427819 */ /* 0x000fc40000010242 */
[----:B------:R-:W-:Y:S01]  /*22f0*/  SHF.L.U64.HI R63, R62, 0x1, R63 ;  /* 0x000000013e3f7819 */ /* 0x000fe2000001023f */
[----:B------:R-:W-:Y:S01]  /*2300*/  IMAD.WIDE.U32 R166, R46, 0xc0, RZ ;  /* 0x000000c02ea67825 */ /* 0x000fe200078e00ff */
[C---:B------:R-:W-:Y:S02]  /*2310*/  IADD3 R57, R200.reuse, 0x10, RZ ;  /* 0x00000010c8397810 */ /* 0x040fe40007ffe0ff */
[C---:B------:R-:W-:Y:S01]  /*2320*/  IADD3 R153, R200.reuse, 0x40, RZ ;  /* 0x00000040c8997810 */ /* 0x040fe20007ffe0ff */
[C---:B------:R-:W-:Y:S01]  /*2330*/  IMAD R61, R47.reuse, 0xa0, RZ ;  /* 0x000000a02f3d7824 */ /* 0x040fe200078e02ff */
[----:B------:R-:W-:Y:S01]  /*2340*/  IADD3 R150, R200, 0x70, RZ ;  /* 0x00000070c8967810 */ /* 0x000fe20007ffe0ff */
[----:B------:R-:W-:Y:S01]  /*2350*/  IMAD R59, R47, 0xe0, RZ ;  /* 0x000000e02f3b7824 */ /* 0x000fe200078e02ff */
[----:B------:R-:W-:Y:S01]  /*2360*/  SHF.L.U64.HI R75, R44, 0x5, R45 ;  /* 0x000000052c4b7819 */ /* 0x000fe2000001022d */
[----:B------:R-:W-:Y:S01]  /*2370*/  IMAD.WIDE.U32 R168, R46, 0xa0, RZ ;  /* 0x000000a02ea87825 */ /* 0x000fe200078e00ff */
[----:B------:R-:W-:-:S02]  /*2380*/  MOV R117, R240 ;  /* 0x000000f000757202 */ /* 0x000fc40000000f00 */
[----:B------:R-:W-:Y:S01]  /*2390*/  MOV R119, R141 ;  /* 0x0000008d00777202 */ /* 0x000fe20000000f00 */
[----:B------:R-:W-:Y:S01]  /*23a0*/  IMAD.WIDE.U32 R164, R46, 0xe0, RZ ;  /* 0x000000e02ea47825 */ /* 0x000fe200078e00ff */
[----:B------:R-:W-:Y:S02]  /*23b0*/  LOP3.LUT R154, R154, 0x2, RZ, 0xc0, !PT ;  /* 0x000000029a9a7812 */ /* 0x000fe400078ec0ff */
[----:B------:R-:W-:Y:S01]  /*23c0*/  SHF.L.U32 R65, R65, 0x1, RZ ;  /* 0x0000000141417819 */ /* 0x000fe200000006ff */
[C---:B------:R-:W-:Y:S01]  /*23d0*/  VIADD R56, R200.reuse, 0x20 ;  /* 0x00000020c8387836 */ /* 0x040fe20000000000 */
[----:B------:R-:W-:Y:S01]  /*23e0*/  IADD3 R64, R171, R64, RZ ;  /* 0x00000040ab407210 */ /* 0x000fe20007ffe0ff */
[C---:B------:R-:W-:Y:S01]  /*23f0*/  VIADD R55, R200.reuse, 0x30 ;  /* 0x00000030c8377836 */ /* 0x040fe20000000000 */
[----:B------:R-:W-:Y:S01]  /*2400*/  IADD3 R60, R167, R60, RZ ;  /* 0x0000003ca73c7210 */ /* 0x000fe20007ffe0ff */
[C---:B------:R-:W-:Y:S02]  /*2410*/  VIADD R152, R200.reuse, 0x50 ;  /* 0x00000050c8987836 */ /* 0x040fe40000000000 */
[----:B------:R-:W-:-:S02]  /*2420*/  VIADD R151, R200, 0x60 ;  /* 0x00000060c8977836 */ /* 0x000fc40000000000 */
[----:B------:R-:W-:Y:S02]  /*2430*/  IMAD.SHL.U32 R74, R44, 0x20, RZ ;  /* 0x000000202c4a7824 */ /* 0x000fe400078e00ff */
[----:B------:R-:W-:Y:S02]  /*2440*/  IMAD.MOV.U32 R116, RZ, RZ, R239 ;  /* 0x000000ffff747224 */ /* 0x000fe400078e00ef */
[----:B------:R-:W-:Y:S02]  /*2450*/  IMAD.MOV.U32 R118, RZ, RZ, R140 ;  /* 0x000000ffff767224 */ /* 0x000fe400078e008c */
[----:B------:R-:W-:Y:S02]  /*2460*/  IMAD.SHL.U32 R62, R62, 0x2, RZ ;  /* 0x000000023e3e7824 */ /* 0x000fe400078e00ff */
[----:B------:R-:W-:Y:S02]  /*2470*/  IMAD.IADD R61, R169, 0x1, R61 ;  /* 0x00000001a93d7824 */ /* 0x000fe400078e023d */
[----:B------:R-:W-:-:S02]  /*2480*/  IMAD.IADD R59, R165, 0x1, R59 ;  /* 0x00000001a53b7824 */ /* 0x000fc400078e023b */
[----:B--2---:R-:W-:-:S04]  /*2490*/  IMAD R0, R35, R243, RZ ;  /* 0x000000f323007224 */ /* 0x004fc800078e02ff */
[----:B------:R-:W-:Y:S02]  /*24a0*/  IMAD R0, R34, R58, R0 ;  /* 0x0000003a22007224 */ /* 0x000fe400078e0200 */
[----:B------:R-:W-:Y:S01]  /*24b0*/  IMAD.WIDE.U32 R34, R243, R34, R18 ;  /* 0x00000022f3227225 */ /* 0x000fe200078e0012 */
[----:B----4-:R-:W-:-:S03]  /*24c0*/  SHF.L.U64.HI R98, R186, 0x4, R187 ;  /* 0x00000004ba627819 */ /* 0x010fc600000102bb */
[----:B---3--:R-:W-:Y:S01]  /*24d0*/  IMAD R3, R37, R243, RZ ;  /* 0x000000f325037224 */ /* 0x008fe200078e02ff */
[----:B------:R-:W-:Y:S01]  /*24e0*/  SHF.L.U64.HI R100, R186, 0x5, R187 ;  /* 0x00000005ba647819 */ /* 0x000fe200000102bb */
[----:B------:R-:W-:Y:S01]  /*24f0*/  IMAD.WIDE.U32 R28, R243, R36, R18 ;  /* 0x00000024f31c7225 */ /* 0x000fe200078e0012 */
[C---:B------:R-:W-:Y:S02]  /*2500*/  SHF.L.U32 R79, R202.reuse, 0x4, RZ ;  /* 0x00000004ca4f7819 */ /* 0x040fe400000006ff */
[----:B------:R-:W-:Y:S01]  /*2510*/  SHF.L.U64.HI R78, R202, 0x4, R203 ;  /* 0x00000004ca4e7819 */ /* 0x000fe200000102cb */
[----:B------:R-:W-:Y:S01]  /*2520*/  IMAD.IADD R35, R35, 0x1, R0 ;  /* 0x0000000123237824 */ /* 0x000fe200078e0200 */
[----:B------:R-:W-:Y:S01]  /*2530*/  SHF.R.S32.HI R0, RZ, 0x1f, R2 ;  /* 0x0000001fff007819 */ /* 0x000fe20000011402 */
[----:B------:R-:W-:Y:S01]  /*2540*/  IMAD R3, R36, R58, R3 ;  /* 0x0000003a24037224 */ /* 0x000fe200078e0203 */
[----:B------:R-:W-:Y:S01]  /*2550*/  SHF.L.U64.HI R86, R202, 0x5, R203 ;  /* 0x00000005ca567819 */ /* 0x000fe200000102cb */
[-C--:B------:R-:W-:Y:S01]  /*2560*/  IMAD R8, R187, R2.reuse, RZ ;  /* 0x00000002bb087224 */ /* 0x080fe200078e02ff */
[C---:B------:R-:W-:Y:S01]  /*2570*/  SHF.L.U32 R101, R186.reuse, 0x5, RZ ;  /* 0x00000005ba657819 */ /* 0x040fe200000006ff */
[----:B------:R-:W-:Y:S01]  /*2580*/  IMAD.IADD R29, R29, 0x1, R3 ;  /* 0x000000011d1d7824 */ /* 0x000fe200078e0203 */
[C---:B------:R-:W-:Y:S01]  /*2590*/  SHF.L.U64.HI R103, R186.reuse, 0x6, R187 ;  /* 0x00000006ba677819 */ /* 0x040fe200000102bb */
[----:B------:R-:W-:Y:S01]  /*25a0*/  IMAD R3, R203, R2, RZ ;  /* 0x00000002cb037224 */ /* 0x000fe200078e02ff */
[----:B------:R-:W-:Y:S01]  /*25b0*/  LEA.HI R137, R15, R15, RZ, 0x1 ;  /* 0x0000000f0f897211 */ /* 0x000fe200078f08ff */
[C---:B------:R-:W-:Y:S01]  /*25c0*/  IMAD R8, R186.reuse, R0, R8 ;  /* 0x00000000ba087224 */ /* 0x040fe200078e0208 */
[----:B------:R-:W-:Y:S01]  /*25d0*/  SHF.L.U64.HI R100, R101, 0x1, R100 ;  /* 0x0000000165647819 */ /* 0x000fe20000010264 */
[----:B------:R-:W-:Y:S01]  /*25e0*/  IMAD.WIDE.U32 R34, R186, R2, R34 ;  /* 0x00000002ba227225 */ /* 0x000fe200078e0022 */
[----:B------:R-:W-:-:S02]  /*25f0*/  SHF.R.S32.HI R137, RZ, 0x1, R137 ;  /* 0x00000001ff897819 */ /* 0x000fc40000011489 */
[C---:B------:R-:W-:Y:S01]  /*2600*/  SHF.L.U64.HI R84, R202.reuse, 0x6, R203 ;  /* 0x00000006ca547819 */ /* 0x040fe200000102cb */
[C---:B------:R-:W-:Y:S01]  /*2610*/  IMAD R3, R202.reuse, R0, R3 ;  /* 0x00000000ca037224 */ /* 0x040fe200078e0203 */
[----:B------:R-:W-:Y:S01]  /*2620*/  IADD3 R35, R35, R8, RZ ;  /* 0x0000000823237210 */ /* 0x000fe20007ffe0ff */
[C---:B------:R-:W-:Y:S01]  /*2630*/  IMAD.WIDE.U32 R28, R202.reuse, R2, R28 ;  /* 0x00000002ca1c7225 */ /* 0x040fe200078e001c */
[----:B------:R-:W-:Y:S02]  /*2640*/  IADD3 R0, P0, -R77, R200, RZ ;  /* 0x000000c84d007210 */ /* 0x000fe40007f1e1ff */
[----:B------:R-:W-:Y:S01]  /*2650*/  SHF.L.U32 R156, R137, 0x4, RZ ;  /* 0x00000004899c7819 */ /* 0x000fe200000006ff */
[-C--:B------:R-:W-:Y:S01]  /*2660*/  IMAD R8, R27, R13.reuse, RZ ;  /* 0x0000000d1b087224 */ /* 0x080fe200078e02ff */
[----:B------:R-:W-:Y:S01]  /*2670*/  SHF.L.U32 R145, R137, 0x6, RZ ;  /* 0x0000000689917819 */ /* 0x000fe200000006ff */
[----:B------:R-:W-:Y:S01]  /*2680*/  IMAD.IADD R29, R29, 0x1, R3 ;  /* 0x000000011d1d7824 */ /* 0x000fe200078e0203 */
[----:B------:R-:W-:Y:S01]  /*2690*/  SHF.L.U32 R85, R202, 0x6, RZ ;  /* 0x00000006ca557819 */ /* 0x000fe200000006ff */
[-C--:B------:R-:W-:Y:S01]  /*26a0*/  IMAD R3, R25, R13.reuse, RZ ;  /* 0x0000000d19037224 */ /* 0x080fe200078e02ff */
[----:B------:R-:W-:Y:S01]  /*26b0*/  SHF.L.U32 R101, R101, 0x1, RZ ;  /* 0x0000000165657819 */ /* 0x000fe200000006ff */
[C---:B------:R-:W-:Y:S01]  /*26c0*/  IMAD R8, R26.reuse, R12, R8 ;  /* 0x0000000c1a087224 */ /* 0x040fe200078e0208 */
[----:B------:R-:W-:Y:S01]  /*26d0*/  SHF.R.S32.HI R133, RZ, 0x1f, R156 ;  /* 0x0000001fff857819 */ /* 0x000fe2000001149c */
[----:B------:R-:W-:Y:S01]  /*26e0*/  IMAD.WIDE.U32 R26, R26, R13, R34 ;  /* 0x0000000d1a1a7225 */ /* 0x000fe200078e0022 */
[----:B------:R-:W-:-:S03]  /*26f0*/  SHF.R.S32.HI R128, RZ, 0x1f, R145 ;  /* 0x0000001fff807819 */ /* 0x000fc60000011491 */
[C---:B------:R-:W-:Y:S01]  /*2700*/  IMAD R3, R24.reuse, R12, R3 ;  /* 0x0000000c18037224 */ /* 0x040fe200078e0203 */
[----:B------:R-:W-:Y:S01]  /*2710*/  IADD3 R27, R27, R8, RZ ;  /* 0x000000081b1b7210 */ /* 0x000fe20007ffe0ff */
[----:B------:R-:W-:-:S04]  /*2720*/  IMAD.WIDE.U32 R12, R24, R13, R28 ;  /* 0x0000000d180c7225 */ /* 0x000fc800078e001c */
[----:B------:R-:W-:Y:S02]  /*2730*/  IMAD.X R14, R201, 0x1, ~R14, P0 ;  /* 0x00000001c90e7824 */ /* 0x000fe400000e0e0e */
[----:B------:R-:W-:Y:S02]  /*2740*/  IMAD.IADD R13, R13, 0x1, R3 ;  /* 0x000000010d0d7824 */ /* 0x000fe400078e0203 */
[C---:B------:R-:W-:Y:S02]  /*2750*/  IMAD R108, R14.reuse, R186, RZ ;  /* 0x000000ba0e6c7224 */ /* 0x040fe400078e02ff */
[----:B------:R-:W-:Y:S02]  /*2760*/  IMAD R110, R14, R202, RZ ;  /* 0x000000ca0e6e7224 */ /* 0x000fe400078e02ff */
[----:B------:R-:W-:Y:S02]  /*2770*/  IMAD R114, R137, R16, RZ ;  /* 0x0000001089727224 */ /* 0x000fe400078e02ff */
[----:B------:R-:W-:-:S02]  /*2780*/  IMAD R3, R200, R137, R157 ;  /* 0x00000089c8037224 */ /* 0x000fc400078e029d */
[-C--:B------:R-:W-:Y:S02]  /*2790*/  IMAD R108, R187, R0.reuse, R108 ;  /* 0x00000000bb6c7224 */ /* 0x080fe400078e026c */
[----:B------:R-:W-:Y:S01]  /*27a0*/  IMAD.WIDE.U32 R14, R186, R0, R26 ;  /* 0x00000000ba0e7225 */ /* 0x000fe200078e001a */
[----:B------:R-:W-:-:S03]  /*27b0*/  IADD3 R2, R157, R3, RZ ;  /* 0x000000039d027210 */ /* 0x000fc60007ffe0ff */
[----:B------:R-:W-:Y:S01]  /*27c0*/  IMAD R110, R203, R0, R110 ;  /* 0x00000000cb6e7224 */ /* 0x000fe200078e026e */
[----:B------:R-:W-:Y:S01]  /*27d0*/  LEA R109, P1, R14, R22, 0x1 ;  /* 0x000000160e6d7211 */ /* 0x000fe200078208ff */
[----:B------:R-:W-:Y:S01]  /*27e0*/  IMAD.WIDE.U32 R16, R202, R0, R12 ;  /* 0x00000000ca107225 */ /* 0x000fe200078e000c */
[----:B------:R-:W-:Y:S02]  /*27f0*/  SHF.R.S32.HI R0, RZ, 0x1f, R114 ;  /* 0x0000001fff007819 */ /* 0x000fe40000011472 */
[----:B------:R-:W-:Y:S01]  /*2800*/  IADD3 R12, P3, R114, R3, RZ ;  /* 0x00000003720c7210 */ /* 0x000fe20007f7e0ff */
[----:B------:R-:W-:Y:S01]  /*2810*/  IMAD.IADD R108, R15, 0x1, R108 ;  /* 0x000000010f6c7824 */ /* 0x000fe200078e026c */
[----:B------:R-:W-:Y:S01]  /*2820*/  LEA R111, P0, R16, R20, 0x1 ;  /* 0x00000014106f7211 */ /* 0x000fe200078008ff */
[----:B------:R-:W-:Y:S01]  /*2830*/  IMAD.IADD R110, R17, 0x1, R110 ;  /* 0x00000001116e7824 */ /* 0x000fe200078e026e */
[----:B------:R-:W-:Y:S01]  /*2840*/  LEA.HI.X.SX32 R3, R3, R0, 0x1, P3 ;  /* 0x0000000003037211 */ /* 0x000fe200018f0eff */
[----:B------:R-:W-:Y:S01]  /*2850*/  VIADD R148, R156, 0x40 ;  /* 0x000000409c947836 */ /* 0x000fe20000000000 */
[----:B------:R-:W-:Y:S01]  /*2860*/  SHF.L.U32 R13, R12, 0x1, RZ ;  /* 0x000000010c0d7819 */ /* 0x000fe200000006ff */
[----:B------:R-:W-:Y:S01]  /*2870*/  IMAD.SHL.U32 R87, R202, 0x20, RZ ;  /* 0x00000020ca577824 */ /* 0x000fe200078e00ff */
[----:B------:R-:W-:Y:S01]  /*2880*/  LEA.HI.X R108, R14, R23, R108, 0x1, P1 ;  /* 0x000000170e6c7211 */ /* 0x000fe200008f0c6c */
[----:B------:R-:W-:Y:S01]  /*2890*/  IMAD.SHL.U32 R99, R186, 0x10, RZ ;  /* 0x00000010ba637824 */ /* 0x000fe200078e00ff */
[----:B------:R-:W-:Y:S01]  /*28a0*/  LEA.HI.X R110, R16, R21, R110, 0x1, P0 ;  /* 0x00000015106e7211 */ /* 0x000fe200000f0c6e */
[----:B------:R-:W-:Y:S01]  /*28b0*/  IMAD.SHL.U32 R104, R186, 0x40, RZ ;  /* 0x00000040ba687824 */ /* 0x000fe200078e00ff */
[----:B------:R-:W-:Y:S01]  /*28c0*/  SHF.L.U64.HI R12, R12, 0x1, R3 ;  /* 0x000000010c0c7819 */ /* 0x000fe20000010203 */
[C---:B------:R-:W-:Y:S01]  /*28d0*/  IMAD.SHL.U32 R149, R137.reuse, 0x20, RZ ;  /* 0x0000002089957824 */ /* 0x040fe200078e00ff */
[-C--:B------:R-:W-:Y:S01]  /*28e0*/  IADD3 R34, P1, R6, R13.reuse, RZ ;  /* 0x0000000d06227210 */ /* 0x080fe20007f3e0ff */
[C---:B------:R-:W-:Y:S01]  /*28f0*/  IMAD R147, R137.reuse, 0x30, RZ ;  /* 0x0000003089937824 */ /* 0x040fe200078e02ff */
[----:B------:R-:W-:Y:S01]  /*2900*/  IADD3 R13, P0, R4, R13, RZ ;  /* 0x0000000d040d7210 */ /* 0x000fe20007f1e0ff */
[----:B------:R-:W-:Y:S01]  /*2910*/  IMAD R143, R137, 0x50, RZ ;  /* 0x00000050898f7824 */ /* 0x000fe200078e02ff */
[----:B------:R-:W-:Y:S01]  /*2920*/  IADD3 R146, R156, R148, RZ ;  /* 0x000000949c927210 */ /* 0x000fe20007ffe0ff */
[--C-:B------:R-:W-:Y:S01]  /*2930*/  IMAD.X R33, R7, 0x1, R12.reuse, P1 ;  /* 0x0000000107217824 */ /* 0x100fe200008e060c */
[----:B------:R-:W-:Y:S01]  /*2940*/  IADD3 R114, P2, R114, R2, RZ ;  /* 0x0000000272727210 */ /* 0x000fe20007f5e0ff */
[----:B------:R-:W-:Y:S01]  /*2950*/  IMAD.X R12, R5, 0x1, R12, P0 ;  /* 0x00000001050c7824 */ /* 0x000fe200000e060c */
[----:B------:R-:W-:Y:S01]  /*2960*/  IADD3 R73, P0, R237, 0x40, RZ ;  /* 0x00000040ed497810 */ /* 0x000fe20007f1e0ff */
[----:B------:R-:W-:Y:S01]  /*2970*/  IMAD.IADD R144, R156, 0x1, R146 ;  /* 0x000000019c907824 */ /* 0x000fe200078e0292 */
[----:B------:R-:W-:Y:S01]  /*2980*/  LEA.HI.X.SX32 R0, R2, R0, 0x1, P2 ;  /* 0x0000000002007211 */ /* 0x000fe200010f0eff */
[----:B------:R-:W-:Y:S01]  /*2990*/  IMAD.SHL.U32 R115, R114, 0x2, RZ ;  /* 0x0000000272737824 */ /* 0x000fe200078e00ff */
[----:B------:R-:W-:Y:S01]  /*29a0*/  IADD3.X R72, RZ, R238, RZ, P0, !PT ;  /* 0x000000eeff487210 */ /* 0x000fe200007fe4ff */
[----:B------:R-:W-:Y:S01]  /*29b0*/  IMAD.IADD R142, R156, 0x1, R144 ;  /* 0x000000019c8e7824 */ /* 0x000fe200078e0290 */
[----:B------:R-:W-:Y:S01]  /*29c0*/  IADD3 R198, P1, R73, R237, RZ ;  /* 0x000000ed49c67210 */ /* 0x000fe20007f3e0ff */
[----:B------:R-:W-:Y:S01]  /*29d0*/  IMAD R139, R137, 0x60, RZ ;  /* 0x00000060898b7824 */ /* 0x000fe200078e02ff */
[----:B------:R-:W-:Y:S01]  /*29e0*/  IADD3 R194, P0, R70, 0x40, RZ ;  /* 0x0000004046c27810 */ /* 0x000fe20007f1e0ff */
[----:B------:R-:W-:Y:S01]  /*29f0*/  IMAD.IADD R138, R156, 0x1, R142 ;  /* 0x000000019c8a7824 */ /* 0x000fe200078e028e */
[----:B------:R-:W-:Y:S01]  /*2a00*/  IADD3 R113, P3, R6, R115, RZ ;  /* 0x0000007306717210 */ /* 0x000fe20007f7e0ff */
        /* <DEDUP_REMOVED lines=11> */
[C---:B------:R-:W-:Y:S01]  /*2ac0*/  IMAD R106, R187.reuse, 0xc0, RZ ;  /* 0x000000c0bb6a7824 */ /* 0x040fe200078e02ff */
[----:B------:R-:W-:Y:S01]  /*2ad0*/  IADD3 R136, R156, R138, RZ ;  /* 0x0000008a9c887210 */ /* 0x000fe20007ffe0ff */
[----:B------:R-:W-:Y:S01]  /*2ae0*/  IMAD.X R82, R80, 0x1, R78, P1 ;  /* 0x0000000150527824 */ /* 0x000fe200008e064e */
[----:B------:R-:W-:Y:S01]  /*2af0*/  IADD3.X R88, R86, R80, RZ, P0, !PT ;  /* 0x0000005056587210 */ /* 0x000fe200007fe4ff */
[----:B------:R-:W-:Y:S01]  /*2b00*/  IMAD R107, R187, 0xe0, RZ ;  /* 0x000000e0bb6b7824 */ /* 0x000fe200078e02ff */
[----:B------:R-:W-:Y:S01]  /*2b10*/  IADD3 R91, P1, R87, R83, RZ ;  /* 0x00000053575b7210 */ /* 0x000fe20007f3e0ff */
[----:B------:R-:W-:Y:S01]  /*2b20*/  IMAD.WIDE.U32 R192, R186, 0x60, RZ ;  /* 0x00000060bac07825 */ /* 0x000fe200078e00ff */
[----:B------:R-:W-:-:S02]  /*2b30*/  IADD3 R93, P0, R89, R87, RZ ;  /* 0x00000057595d7210 */ /* 0x000fc40007f1e0ff */
[----:B------:R-:W-:Y:S01]  /*2b40*/  IADD3.X R90, R86, R82, RZ, P1, !PT ;  /* 0x00000052565a7210 */ /* 0x000fe20000ffe4ff */
[----:B------:R-:W-:Y:S01]  /*2b50*/  IMAD.WIDE.U32 R190, R186, 0xa0, RZ ;  /* 0x000000a0babe7825 */ /* 0x000fe200078e00ff */
[----:B------:R-:W-:Y:S02]  /*2b60*/  IADD3.X R92, R88, R86, RZ, P0, !PT ;  /* 0x00000056585c7210 */ /* 0x000fe400007fe4ff */
[----:B------:R-:W-:Y:S01]  /*2b70*/  SHF.L.U64.HI R114, R114, 0x1, R0 ;  /* 0x0000000172727819 */ /* 0x000fe20000010200 */
[----:B------:R-:W-:Y:S01]  /*2b80*/  IMAD.WIDE.U32 R188, R186, 0xc0, RZ ;  /* 0x000000c0babc7825 */ /* 0x000fe200078e00ff */
[----:B------:R-:W-:Y:S02]  /*2b90*/  IADD3 R115, P2, R4, R115, RZ ;  /* 0x0000007304737210 */ /* 0x000fe40007f5e0ff */
[-C--:B------:R-:W-:Y:S01]  /*2ba0*/  IADD3 R95, P1, R91, R87.reuse, RZ ;  /* 0x000000575b5f7210 */ /* 0x080fe20007f3e0ff */
[----:B------:R-:W-:Y:S01]  /*2bb0*/  IMAD R137, R137, 0x70, RZ ;  /* 0x0000007089897824 */ /* 0x000fe200078e02ff */
[----:B------:R-:W-:Y:S01]  /*2bc0*/  IADD3 R97, P0, R93, R87, RZ ;  /* 0x000000575d617210 */ /* 0x000fe20007f1e0ff */
[----:B------:R-:W-:Y:S01]  /*2bd0*/  IMAD.WIDE.U32 R172, R44, 0x30, R194 ;  /* 0x000000302cac7825 */ /* 0x000fe200078e00c2 */
[----:B------:R-:W-:-:S02]  /*2be0*/  IADD3 R135, R156, R136, RZ ;  /* 0x000000889c877210 */ /* 0x000fc40007ffe0ff */
[----:B------:R-:W-:Y:S01]  /*2bf0*/  IADD3.X R112, R7, R114, RZ, P3, !PT ;  /* 0x0000007207707210 */ /* 0x000fe20001ffe4ff */
[----:B------:R-:W-:Y:S01]  /*2c00*/  IMAD.WIDE.U32 R174, R44, 0x30, R196 ;  /* 0x000000302cae7825 */ /* 0x000fe200078e00c4 */
[----:B------:R-:W-:Y:S02]  /*2c10*/  SHF.L.U64.HI R98, R99, 0x1, R98 ;  /* 0x0000000163627819 */ /* 0x000fe40000010262 */
[----:B------:R-:W-:Y:S01]  /*2c20*/  SHF.L.U64.HI R103, R104, 0x1, R103 ;  /* 0x0000000168677819 */ /* 0x000fe20000010267 */
[----:B------:R-:W-:Y:S01]  /*2c30*/  IMAD.WIDE.U32 R186, R186, 0xe0, RZ ;  /* 0x000000e0baba7825 */ /* 0x000fe200078e00ff */
[----:B------:R-:W-:Y:S02]  /*2c40*/  IADD3 R69, R177, R68, RZ ;  /* 0x00000044b1457210 */ /* 0x000fe40007ffe0ff */
[----:B------:R-:W-:Y:S01]  /*2c50*/  IADD3 R102, R193, R102, RZ ;  /* 0x00000066c1667210 */ /* 0x000fe20007ffe0ff */
[----:B------:R-:W-:Y:S01]  /*2c60*/  IMAD.IADD R67, R68, 0x1, R173 ;  /* 0x0000000144437824 */ /* 0x000fe200078e02ad */
[----:B------:R-:W-:Y:S01]  /*2c70*/  IADD3 R106, R189, R106, RZ ;  /* 0x0000006abd6a7210 */ /* 0x000fe20007ffe0ff */
        /* <DEDUP_REMOVED lines=9> */
[----:B------:R-:W-:Y:S01]  /*2d10*/  SHF.R.S32.HI R122, RZ, 0x1f, R137 ;  /* 0x0000001fff7a7819 */ /* 0x000fe20000011489 */
[----:B------:R-:W-:Y:S01]  /*2d20*/  IMAD.IADD R107, R187, 0x1, R107 ;  /* 0x00000001bb6b7824 */ /* 0x000fe200078e026b */
[----:B------:R-:W-:Y:S01]  /*2d30*/  SHF.R.S32.HI R131, RZ, 0x1f, R148 ;  /* 0x0000001fff837819 */ /* 0x000fe20000011494 */
[--C-:B------:R-:W-:Y:S01]  /*2d40*/  IMAD.X R94, R90, 0x1, R86.reuse, P1 ;  /* 0x000000015a5e7824 */ /* 0x100fe200008e0656 */
[----:B------:R-:W-:Y:S01]  /*2d50*/  IADD3 R68, R68, R175, RZ ;  /* 0x000000af44447210 */ /* 0x000fe20007ffe0ff */
[----:B------:R-:W-:Y:S01]  /*2d60*/  IMAD.X R96, R92, 0x1, R86, P0 ;  /* 0x000000015c607824 */ /* 0x000fe200000e0656 */
[----:B------:R-:W-:-:S02]  /*2d70*/  SHF.R.S32.HI R129, RZ, 0x1f, R146 ;  /* 0x0000001fff817819 */ /* 0x000fc40000011492 */
[----:B------:R-:W-:Y:S02]  /*2d80*/  SHF.R.S32.HI R127, RZ, 0x1f, R144 ;  /* 0x0000001fff7f7819 */ /* 0x000fe40000011490 */
[----:B------:R-:W-:Y:S02]  /*2d90*/  SHF.R.S32.HI R125, RZ, 0x1f, R142 ;  /* 0x0000001fff7d7819 */ /* 0x000fe4000001148e */
[----:B------:R-:W-:Y:S02]  /*2da0*/  SHF.R.S32.HI R123, RZ, 0x1f, R138 ;  /* 0x0000001fff7b7819 */ /* 0x000fe4000001148a */
[----:B------:R-:W-:Y:S02]  /*2db0*/  SHF.R.S32.HI R121, RZ, 0x1f, R136 ;  /* 0x0000001fff797819 */ /* 0x000fe40000011488 */
[----:B------:R-:W-:-:S07]  /*2dc0*/  SHF.R.S32.HI R120, RZ, 0x1f, R135 ;  /* 0x0000001fff787819 */ /* 0x000fce0000011487 */
.L_x_1339:
[----:B------:R-:W-:Y:S01]  /*2dd0*/  IMAD.SHL.U32 R16, R14, 0x80, RZ ;  /* 0x000000800e107824 */ /* 0x000fe200078e00ff */
[----:B------:R-:W-:Y:S03]  /*2de0*/  BSSY B0, `(.L_x_1206) ;  /* 0x000001a000007945 */ /* 0x000fe60003800000 */
[----:B------:R-:W-:Y:S04]  /*2df0*/  VIADD R15, R16, 0xffffff80 ;  /* 0xffffff80100f7836 */ /* 0x000fe80000000000 */
[--C-:B------:R-:W-:Y:S02]  /*2e00*/  IMAD.IADD R211, R49, 0x1, -R15.reuse ;  /* 0x0000000131d37824 */ /* 0x100fe400078e0a0f */
[----:B------:R-:W-:Y:S03]  /*2e10*/  IMAD.IADD R210, R77, 0x1, -R15 ;  /* 0x000000014dd27824 */ /* 0x000fe600078e0a0f */
[CC--:B------:R-:W-:Y:S02]  /*2e20*/  ISETP.GE.AND P6, PT, R200.reuse, R211.reuse, PT ;  /* 0x000000d3c800720c */ /* 0x0c0fe40003fc6270 */
[-C--:B------:R-:W-:Y:S02]  /*2e30*/  ISETP.GE.AND P3, PT, R57, R211.reuse, PT ;  /* 0x000000d33900720c */ /* 0x080fe40003f66270 */
[-C--:B------:R-:W-:Y:S02]  /*2e40*/  ISETP.GE.AND P6, PT, R200, R210.reuse, !P6 ;  /* 0x000000d2c800720c */ /* 0x080fe400077c6270 */
[-C--:B------:R-:W-:Y:S02]  /*2e50*/  ISETP.GE.AND P2, PT, R56, R211.reuse, PT ;  /* 0x000000d33800720c */ /* 0x080fe40003f46270 */
[-C--:B------:R-:W-:Y:S02]  /*2e60*/  ISETP.GE.AND P1, PT, R55, R211.reuse, PT ;  /* 0x000000d33700720c */ /* 0x080fe40003f26270 */
[----:B------:R-:W-:Y:S02]  /*2e70*/  ISETP.GE.AND P0, PT, R153, R211, PT ;  /* 0x000000d39900720c */ /* 0x000fe40003f06270 */
[----:B------:R-:W-:Y:S05]  /*2e80*/  ISETP.GE.AND P3, PT, R57, R210, !P3 ;  /* 0x000000d23900720c */ /* 0x000fea0005f66270 */
[----:B-----5:R-:W-:Y:S05]  /*2e90*/  @!P6 BRA `(.L_x_1207) ;  /* 0x000000000038e947 */ /* 0x020fea0003800000 */
[----:B------:R-:W-:Y:S02]  /*2ea0*/  ISETP.NE.AND P5, PT, R155, RZ, PT ;  /* 0x000000ff9b00720c */ /* 0x000fe40003fa5270 */
[----:B------:R-:W-:Y:S11]  /*2eb0*/  ISETP.NE.AND P4, PT, R154, RZ, PT ;  /* 0x000000ff9a00720c */ /* 0x000ff60003f85270 */
[----:B------:R-:W-:Y:S01]  /*2ec0*/  @P5 IMAD.MOV.U32 R2, RZ, RZ, R109 ;  /* 0x000000ffff025224 */ /* 0x000fe200078e006d */
[----:B------:R-:W-:Y:S01]  /*2ed0*/  @P5 MOV R20, R119 ;  /* 0x0000007700145202 */ /* 0x000fe20000000f00 */
[----:B------:R-:W-:Y:S02]  /*2ee0*/  @P5 IMAD.MOV.U32 R3, RZ, RZ, R108 ;  /* 0x000000ffff035224 */ /* 0x000fe400078e006c */
[----:B------:R-:W-:Y:S03]  /*2ef0*/  @P5 IMAD.MOV.U32 R21, RZ, RZ, R118 ;  /* 0x000000ffff155224 */ /* 0x000fe600078e0076 */
[----:B------:R1:W2:Y:S02]  /*2f00*/  @P5 LD.E.128 R4, desc[UR6][R2.64] ;  /* 0x0000000602045980 */ /* 0x0002a4000c101d00 */
[----:B-1----:R-:W-:Y:S01]  /*2f10*/  @P4 MOV R2, R109 ;  /* 0x0000006d00024202 */ /* 0x002fe20000000f00 */
[----:B------:R-:W-:Y:S01]  /*2f20*/  @P4 IMAD.MOV.U32 R3, RZ, RZ, R108 ;  /* 0x000000ffff034224 */ /* 0x000fe200078e006c */
[----:B--2---:R1:W-:Y:S04]  /*2f30*/  @P5 ST.E.128 desc[UR6][R20.64], R4 ;  /* 0x0000000414005985 */ /* 0x0043e8000c101d06 */
[----:B-1----:R1:W2:Y:S02]  /*2f40*/  @P4 LD.E.128 R4, desc[UR6][R2.64+0x80] ;  /* 0x0000800602044980 */ /* 0x0022a4000c101d00 */
[----:B-1----:R-:W-:Y:S01]  /*2f50*/  @P4 MOV R2, R119 ;  /* 0x0000007700024202 */ /* 0x002fe20000000f00 */
[----:B------:R-:W-:Y:S05]  /*2f60*/  @P4 IMAD.MOV.U32 R3, RZ, RZ, R118 ;  /* 0x000000ffff034224 */ /* 0x000fea00078e0076 */
[----:B--2---:R1:W-:Y:S02]  /*2f70*/  @P4 ST.E.128 desc[UR6][R2.64+0x80], R4 ;  /* 0x0000800402004985 */ /* 0x0043e4000c101d06 */
.L_x_1207:
[----:B------:R-:W-:Y:S05]  /*2f80*/  BSYNC B0 ;  /* 0x0000000000007941 */ /* 0x000fea0003800000 */
.L_x_1206:
[----:B------:R-:W-:Y:S04]  /*2f90*/  BSSY B0, `(.L_x_1208) ;  /* 0x000000c000007945 */ /* 0x000fe80003800000 */
[----:B------:R-:W-:Y:S05]  /*2fa0*/  @!P3 BRA `(.L_x_1209) ;  /* 0x000000000028b947 */ /* 0x000fea0003800000 */
[----:B------:R-:W-:Y:S02]  /*2fb0*/  ISETP.NE.AND P4, PT, R155, RZ, PT ;  /* 0x000000ff9b00720c */ /* 0x000fe40003f85270 */
[----:B------:R-:W-:Y:S02]  /*2fc0*/  IADD3 R20, P3, R109, R99, RZ ;  /* 0x000000636d147210 */ /* 0x000fe40007f7e0ff */
[C---:B-1----:R-:W-:Y:S03]  /*2fd0*/  LEA R2, P5, R235.reuse, R119, 0x1 ;  /* 0x00000077eb027211 */ /* 0x042fe600078a08ff */
[----:B------:R-:W-:Y:S01]  /*2fe0*/  IMAD.X R21, R108, 0x1, R98, P3 ;  /* 0x000000016c157824 */ /* 0x000fe200018e0662 */
[----:B------:R-:W-:Y:S02]  /*2ff0*/  ISETP.NE.AND P3, PT, R154, RZ, PT ;  /* 0x000000ff9a00720c */ /* 0x000fe40003f65270 */
[----:B------:R-:W-:Y:S03]  /*3000*/  LEA.HI.X R3, R235, R118, R236, 0x1, P5 ;  /* 0x00000076eb037211 */ /* 0x000fe600028f0cec */
[----:B------:R-:W2:Y:S04]  /*3010*/  @P4 LD.E.128 R4, desc[UR6][R20.64] ;  /* 0x0000000614044980 */ /* 0x000ea8000c101d00 */
[----:B--2---:R1:W-:Y:S04]  /*3020*/  @P4 ST.E.128 desc[UR6][R2.64], R4 ;  /* 0x0000000402004985 */ /* 0x0043e8000c101d06 */
[----:B-1----:R-:W2:Y:S04]  /*3030*/  @P3 LD.E.128 R4, desc[UR6][R20.64+0x80] ;  /* 0x0000800614043980 */ /* 0x002ea8000c101d00 */
[----:B--2---:R2:W-:Y:S02]  /*3040*/  @P3 ST.E.128 desc[UR6][R2.64+0x80], R4 ;  /* 0x0000800402003985 */ /* 0x0045e4000c101d06 */
.L_x_1209:
[----:B------:R-:W-:Y:S05]  /*3050*/  BSYNC B0 ;  /* 0x0000000000007941 */ /* 0x000fea0003800000 */
.L_x_1208:
[-C--:B------:R-:W-:Y:S01]  /*3060*/  ISETP.GE.AND P2, PT, R56, R210.reuse, !P2 ;  /* 0x000000d23800720c */ /* 0x080fe20005746270 */
[----:B------:R-:W-:Y:S01]  /*3070*/  BSSY B0, `(.L_x_1210) ;  /* 0x000000e000007945 */ /* 0x000fe20003800000 */
[----:B------:R-:W-:Y:S02]  /*3080*/  ISETP.GE.AND P4, PT, R152, R211, PT ;  /* 0x000000d39800720c */ /* 0x000fe40003f86270 */
[----:B------:R-:W-:Y:S09]  /*3090*/  ISETP.GE.AND P1, PT, R55, R210, !P1 ;  /* 0x000000d23700720c */ /* 0x000ff20004f26270 */
[----:B------:R-:W-:Y:S05]  /*30a0*/  @!P2 BRA `(.L_x_1211) ;  /* 0x000000000028a947 */ /* 0x000fea0003800000 */
[----:B------:R-:W-:Y:S02]  /*30b0*/  ISETP.NE.AND P3, PT, R155, RZ, PT ;  /* 0x000000ff9b00720c */ /* 0x000fe40003f65270 */
[----:B------:R-:W-:Y:S02]  /*30c0*/  IADD3 R20, P2, R109, R101, RZ ;  /* 0x000000656d147210 */ /* 0x000fe40007f5e0ff */
[----:B-12---:R-:W-:Y:S03]  /*30d0*/  IADD3 R2, P5, R119, R65, RZ ;  /* 0x0000004177027210 */ /* 0x006fe60007fbe0ff */
[----:B------:R-:W-:Y:S01]  /*30e0*/  IMAD.X R21, R108, 0x1, R100, P2 ;  /* 0x000000016c157824 */ /* 0x000fe200010e0664 */
[----:B------:R-:W-:Y:S01]  /*30f0*/  ISETP.NE.AND P2, PT, R154, RZ, PT ;  /* 0x000000ff9a00720c */ /* 0x000fe20003f45270 */
[----:B------:R-:W-:Y:S04]  /*3100*/  IMAD.X R3, R118, 0x1, R66, P5 ;  /* 0x0000000176037824 */ /* 0x000fe800028e0642 */
[----:B------:R-:W2:Y:S04]  /*3110*/  @P3 LD.E.128 R4, desc[UR6][R20.64] ;  /* 0x0000000614043980 */ /* 0x000ea8000c101d00 */
[----:B--2---:R1:W-:Y:S04]  /*3120*/  @P3 ST.E.128 desc[UR6][R2.64], R4 ;  /* 0x0000000402003985 */ /* 0x0043e8000c101d06 */
[----:B-1----:R-:W2:Y:S04]  /*3130*/  @P2 LD.E.128 R4, desc[UR6][R20.64+0x80] ;  /* 0x0000800614042980 */ /* 0x002ea8000c101d00 */
[----:B--2---:R3:W-:Y:S02]  /*3140*/  @P2 ST.E.128 desc[UR6][R2.64+0x80], R4 ;  /* 0x0000800402002985 */ /* 0x0047e4000c101d06 */
.L_x_1211:
[----:B------:R-:W-:Y:S05]  /*3150*/  BSYNC B0 ;  /* 0x0000000000007941 */ /* 0x000fea0003800000 */
.L_x_1210:
[----:B------:R-:W-:Y:S01]  /*3160*/  ISETP.GE.AND P3, PT, R151, R211, PT ;  /* 0x000000d39700720c */ /* 0x000fe20003f66270 */
[----:B------:R-:W-:Y:S04]  /*3170*/  BSSY B0, `(.L_x_1212) ;  /* 0x000000c000007945 */ /* 0x000fe80003800000 */
[----:B------:R-:W-:Y:S08]  /*3180*/  @!P1 BRA `(.L_x_1213) ;  /* 0x0000000000289947 */ /* 0x000ff00003800000 */
[----:B------:R-:W-:Y:S02]  /*3190*/  ISETP.NE.AND P2, PT, R155, RZ, PT ;  /* 0x000000ff9b00720c */ /* 0x000fe40003f45270 */
[----:B------:R-:W-:Y:S02]  /*31a0*/  IADD3 R20, P1, R109, R192, RZ ;  /* 0x000000c06d147210 */ /* 0x000fe40007f3e0ff */
[----:B-123--:R-:W-:Y:S03]  /*31b0*/  IADD3 R2, P5, R119, R170, RZ ;  /* 0x000000aa77027210 */ /* 0x00efe60007fbe0ff */
[----:B------:R-:W-:Y:S01]  /*31c0*/  IMAD.X R21, R108, 0x1, R102, P1 ;  /* 0x000000016c157824 */ /* 0x000fe200008e0666 */
[----:B------:R-:W-:Y:S01]  /*31d0*/  ISETP.NE.AND P1, PT, R154, RZ, PT ;  /* 0x000000ff9a00720c */ /* 0x000fe20003f25270 */
[----:B------:R-:W-:Y:S04]  /*31e0*/  IMAD.X R3, R118, 0x1, R64, P5 ;  /* 0x0000000176037824 */ /* 0x000fe800028e0640 */
[----:B------:R-:W2:Y:S04]  /*31f0*/  @P2 LD.E.128 R4, desc[UR6][R20.64] ;  /* 0x0000000614042980 */ /* 0x000ea8000c101d00 */
[----:B--2---:R1:W-:Y:S04]  /*3200*/  @P2 ST.E.128 desc[UR6][R2.64], R4 ;  /* 0x0000000402002985 */ /* 0x0043e8000c101d06 */
[----:B-1----:R-:W2:Y:S04]  /*3210*/  @P1 LD.E.128 R4, desc[UR6][R20.64+0x80] ;  /* 0x0000800614041980 */ /* 0x002ea8000c101d00 */
[----:B--2---:R4:W-:Y:S02]  /*3220*/  @P1 ST.E.128 desc[UR6][R2.64+0x80], R4 ;  /* 0x0000800402001985 */ /* 0x0049e4000c101d06 */
.L_x_1213:
[----:B------:R-:W-:Y:S05]  /*3230*/  BSYNC B0 ;  /* 0x0000000000007941 */ /* 0x000fea0003800000 */
.L_x_1212:
[-C--:B------:R-:W-:Y:S01]  /*3240*/  ISETP.GE.AND P0, PT, R153, R210.reuse, !P0 ;  /* 0x000000d29900720c */ /* 0x080fe20004706270 */
        /* <DEDUP_REMOVED lines=14> */
[----:B-1----:R-:W2:Y:S04]  /*3330*/  @P0 LD.E.128 R4, desc[UR6][R20.64+0x80] ;  /* 0x0000800614040980 */ /* 0x002ea8000c101d00 */
[----:B--2---:R1:W-:Y:S02]  /*3340*/  @P0 ST.E.128 desc[UR6][R2.64+0x80], R4 ;  /* 0x0000800402000985 */ /* 0x0043e4000c101d06 */
.L_x_1215:
[----:B------:R-:W-:Y:S05]  /*3350*/  BSYNC B0 ;  /* 0x0000000000007941 */ /* 0x000fea0003800000 */
.L_x_1214:
        /* <DEDUP_REMOVED lines=12> */
.L_x_1217:
[----:B------:R-:W-:Y:S05]  /*3420*/  BSYNC B0 ;  /* 0x0000000000007941 */ /* 0x000fea0003800000 */
.L_x_1216:
        /* <DEDUP_REMOVED lines=12> */
.L_x_1219:
[----:B------:R-:W-:Y:S05]  /*34f0*/  BSYNC B0 ;  /* 0x0000000000007941 */ /* 0x000fea0003800000 */
.L_x_1218:
        /* <DEDUP_REMOVED lines=12> */
.L_x_1221:
[----:B------:R-:W-:Y:S05]  /*35c0*/  BSYNC B0 ;  /* 0x0000000000007941 */ /* 0x000fea0003800000 */
.L_x_1220:
[----:B------:R-:W5:Y:S01]  /*35d0*/  LD.E R17, desc[UR6][R10.64+0xd0] ;  /* 0x0000d0060a117980 */ /* 0x000f62000c101900 */
[----:B-1234-:R-:W-:Y:S01]  /*35e0*/  IMAD.MOV.U32 R2, RZ, RZ, R109 ;  /* 0x000000ffff027224 */ /* 0x01efe200078e006d */
[----:B------:R-:W-:Y:S01]  /*35f0*/  BSSY B3, `(.L_x_1222) ;  /* 0x0000b86000037945 */ /* 0x000fe20003800000 */
[----:B------:R-:W-:Y:S01]  /*3600*/  IMAD.MOV.U32 R3, RZ, RZ, R108 ;  /* 0x000000ffff037224 */ /* 0x000fe200078e006c */
[----:B------:R-:W2:Y:S01]  /*3610*/  LD.E R0, desc[UR6][R10.64+0x130] ;  /* 0x000130060a007980 */ /* 0x000ea2000c101900 */
        /* <DEDUP_REMOVED lines=16> */
[----:B------:R-:W-:Y:S02]  /*3720*/  MOV R2, R111 ;  /* 0x0000006f00027202 */ /* 0x000fe40000000f00 */
[----:B------:R-:W-:Y:S02]  /*3730*/  MOV R3, R110 ;  /* 0x0000006e00037202 */ /* 0x000fe40000000f00 */
[----:B------:R-:W-:Y:S03]  /*3740*/  ISETP.GE.AND P0, PT, R18, R17, PT ;  /* 0x000000111200720c */ /* 0x000fe60003f06270 */
[----:B------:R1:W2:Y:S10]  /*3750*/  LD.E.128 R20, desc[UR6][R2.64] ;  /* 0x0000000602147980 */ /* 0x0002b4000c101d00 */
[----:B------:R-:W-:Y:S05]  /*3760*/  @!P0 MOV R35, R33 ;  /* 0x0000002100238202 */ /* 0x000fea0000000f00 */
[----:B------:R-:W3:Y:S01]  /*3770*/  @!P0 LD.E.64 R28, desc[UR6][R34.64] ;  /* 0x00000006221c8980 */ /* 0x000ee2000c101b00 */
[----:B-1----:R-:W-:Y:S02]  /*3780*/  @!P0 MOV R2, R13 ;  /* 0x0000000d00028202 */ /* 0x002fe40000000f00 */
[----:B------:R-:W-:Y:S06]  /*3790*/  @!P0 MOV R3, R12 ;  /* 0x0000000c00038202 */ /* 0x000fec0000000f00 */
[----:B------:R-:W4:Y:S01]  /*37a0*/  @!P0 LD.E.64 R2, desc[UR6][R2.64] ;  /* 0x0000000602028980 */ /* 0x000f22000c101b00 */
[--C-:B---3--:R-:W-:Y:S01]  /*37b0*/  @!P0 HADD2.F32 R25, -RZ, R28.reuse.H0_H0 ;  /* 0x2000001cff198230 */ /* 0x108fe20000004100 */
[----:B--2---:R-:W-:Y:S01]  /*37c0*/  @!P0 MOV R24, R20 ;  /* 0x0000001400188202 */ /* 0x004fe20000000f00 */
[----:B------:R-:W-:Y:S01]  /*37d0*/  @!P0 HADD2.F32 R26, -RZ, R28.H1_H1 ;  /* 0x3000001cff1a8230 */ /* 0x000fe20000004100 */
[----:B------:R-:W-:Y:S01]  /*37e0*/  @!P0 MOV R7, R21 ;  /* 0x0000001500078202 */ /* 0x000fe20000000f00 */
[--C-:B------:R-:W-:Y:S02]  /*37f0*/  @!P0 HADD2.F32 R27, -RZ, R29.reuse.H0_H0 ;  /* 0x2000001dff1b8230 */ /* 0x100fe40000004100 */
[--C-:B------:R-:W-:Y:S02]  /*3800*/  @!P0 HADD2.F32 R0, -RZ, R24.reuse.H1_H1 ;  /* 0x30000018ff008230 */ /* 0x100fe40000004100 */
[----:B------:R-:W-:Y:S02]  /*3810*/  @!P0 HADD2.F32 R24, -RZ, R24.H0_H0 ;  /* 0x20000018ff188230 */ /* 0x000fe40000004100 */
[----:B------:R-:W-:Y:S02]  /*3820*/  @!P0 HADD2.F32 R28, -RZ, R29.H1_H1 ;  /* 0x3000001dff1c8230 */ /* 0x000fe40000004100 */
[--C-:B----4-:R-:W-:Y:S02]  /*3830*/  @!P0 HADD2.F32 R8, -RZ, R2.reuse.H0_H0 ;  /* 0x20000002ff088230 */ /* 0x110fe40000004100 */
[----:B------:R-:W-:Y:S02]  /*3840*/  @!P0 HADD2.F32 R6, -RZ, R2.H1_H1 ;  /* 0x30000002ff068230 */ /* 0x000fe40000004100 */
[C---:B------:R-:W-:Y:S01]  /*3850*/  @!P0 FMUL.FTZ R2, R0.reuse, R25 ;  /* 0x0000001900028220 */ /* 0x040fe20000410000 */
[--C-:B------:R-:W-:Y:S02]  /*3860*/  @!P0 HADD2.F32 R4, -RZ, R3.reuse.H0_H0 ;  /* 0x20000003ff048230 */ /* 0x100fe40000004100 */
[-C--:B------:R-:W-:Y:S01]  /*3870*/  @!P0 FMUL.FTZ R0, R0, R8.reuse ;  /* 0x0000000800008220 */ /* 0x080fe20000410000 */
[----:B------:R-:W-:Y:S01]  /*3880*/  @!P0 HADD2.F32 R5, -RZ, R3.H1_H1 ;  /* 0x30000003ff058230 */ /* 0x000fe20000004100 */
[----:B------:R-:W-:Y:S01]  /*3890*/  @!P0 MOV R3, R23 ;  /* 0x0000001700038202 */ /* 0x000fe20000000f00 */
[----:B------:R-:W-:Y:S01]  /*38a0*/  @!P0 FFMA.FTZ R29, R24, R8, -R2 ;  /* 0x00000008181d8223 */ /* 0x000fe20000010802 */
[----:B------:R-:W-:Y:S01]  /*38b0*/  @!P0 MOV R8, R22 ;  /* 0x0000001600088202 */ /* 0x000fe20000000f00 */
[--C-:B------:R-:W-:Y:S02]  /*38c0*/  @!P0 HADD2.F32 R2, -RZ, R7.reuse.H1_H1 ;  /* 0x30000007ff028230 */ /* 0x100fe40000004100 */
[----:B------:R-:W-:Y:S01]  /*38d0*/  @!P0 FFMA.FTZ R0, R25, R24, R0 ;  /* 0x0000001819008223 */ /* 0x000fe20000010000 */
[----:B------:R-:W-:Y:S02]  /*38e0*/  @!P0 HADD2.F32 R25, -RZ, R7.H0_H0 ;  /* 0x20000007ff198230 */ /* 0x000fe40000004100 */
[--C-:B------:R-:W-:Y:S02]  /*38f0*/  @!P0 HADD2.F32 R24, -RZ, R8.reuse.H1_H1 ;  /* 0x30000008ff188230 */ /* 0x100fe40000004100 */
[----:B------:R-:W-:Y:S01]  /*3900*/  @!P0 FMUL.FTZ R30, R2, R26 ;  /* 0x0000001a021e8220 */ /* 0x000fe20000410000 */
[----:B------:R-:W-:Y:S01]  /*3910*/  @!P0 F2FP.F16.F32.PACK_AB R0, R0, R29 ;  /* 0x0000001d0000823e */ /* 0x000fe200000000ff */
[-C--:B------:R-:W-:Y:S01]  /*3920*/  @!P0 FMUL.FTZ R2, R2, R6.reuse ;  /* 0x0000000602028220 */ /* 0x080fe20000410000 */
[--C-:B------:R-:W-:Y:S02]  /*3930*/  @!P0 HADD2.F32 R7, -RZ, R3.reuse.H1_H1 ;  /* 0x30000003ff078230 */ /* 0x100fe40000004100 */
[----:B------:R-:W-:Y:S01]  /*3940*/  @!P0 FFMA.FTZ R30, R25, R6, -R30 ;  /* 0x00000006191e8223 */ /* 0x000fe2000001081e */
[----:B------:R-:W-:Y:S01]  /*3950*/  @!P0 MOV R20, R0 ;  /* 0x0000000000148202 */ /* 0x000fe20000000f00 */
[----:B------:R-:W-:Y:S02]  /*3960*/  @!P0 HADD2.F32 R6, -RZ, R8.H0_H0 ;  /* 0x20000008ff068230 */ /* 0x000fe40000004100 */
[C---:B------:R-:W-:Y:S01]  /*3970*/  @!P0 FMUL.FTZ R36, R24.reuse, R27 ;  /* 0x0000001b18248220 */ /* 0x040fe20000410000 */
[----:B------:R-:W-:Y:S02]  /*3980*/  @!P0 HADD2.F32 R8, -RZ, R3.H0_H0 ;  /* 0x20000003ff088230 */ /* 0x000fe40000004100 */
[----:B------:R-:W-:Y:S01]  /*3990*/  @!P0 FMUL.FTZ R3, R24, R4 ;  /* 0x0000000418038220 */ /* 0x000fe20000410000 */
[C---:B------:R-:W-:Y:S01]  /*39a0*/  @!P0 FMUL.FTZ R35, R7.reuse, R28 ;  /* 0x0000001c07238220 */ /* 0x040fe20000410000 */
[----:B------:R-:W-:Y:S01]  /*39b0*/  @!P0 FFMA.FTZ R24, R6, R4, -R36 ;  /* 0x0000000406188223 */ /* 0x000fe20000010824 */
[----:B------:R-:W-:Y:S01]  /*39c0*/  @!P0 FMUL.FTZ R4, R7, R5 ;  /* 0x0000000507048220 */ /* 0x000fe20000410000 */
[----:B------:R-:W-:Y:S01]  /*39d0*/  MOV R7, R116 ;  /* 0x0000007400077202 */ /* 0x000fe20000000f00 */
[----:B------:R-:W-:Y:S01]  /*39e0*/  @!P0 FFMA.FTZ R2, R26, R25, R2 ;  /* 0x000000191a028223 */ /* 0x000fe20000010002 */
[----:B------:R-:W-:Y:S01]  /*39f0*/  @!P0 FFMA.FTZ R3, R27, R6, R3 ;  /* 0x000000061b038223 */ /* 0x000fe20000010003 */
[----:B------:R-:W-:Y:S01]  /*3a00*/  MOV R6, R117 ;  /* 0x0000007500067202 */ /* 0x000fe20000000f00 */
[----:B------:R-:W-:Y:S01]  /*3a10*/  @!P0 FFMA.FTZ R35, R8, R5, -R35 ;  /* 0x0000000508238223 */ /* 0x000fe20000010823 */
[----:B------:R-:W-:Y:S01]  /*3a20*/  @!P0 FFMA.FTZ R4, R28, R8, R4 ;  /* 0x000000081c048223 */ /* 0x000fe20000010004 */
[----:B------:R-:W-:Y:S02]  /*3a30*/  @!P0 F2FP.F16.F32.PACK_AB R2, R2, R30 ;  /* 0x0000001e0202823e */ /* 0x000fe400000000ff */
[----:B------:R-:W-:Y:S02]  /*3a40*/  @!P0 F2FP.F16.F32.PACK_AB R3, R3, R24 ;  /* 0x000000180303823e */ /* 0x000fe400000000ff */
[----:B------:R-:W-:Y:S02]  /*3a50*/  @!P0 F2FP.F16.F32.PACK_AB R4, R4, R35 ;  /* 0x000000230404823e */ /* 0x000fe400000000ff */
[----:B------:R-:W-:Y:S02]  /*3a60*/  @!P0 MOV R21, R2 ;  /* 0x0000000200158202 */ /* 0x000fe40000000f00 */
[----:B------:R-:W-:Y:S02]  /*3a70*/  @!P0 MOV R22, R3 ;  /* 0x0000000300168202 */ /* 0x000fe40000000f00 */
[----:B------:R-:W-:Y:S05]  /*3a80*/  @!P0 MOV R23, R4 ;  /* 0x0000000400178202 */ /* 0x000fea0000000f00 */
[----:B------:R1:W-:Y:S02]  /*3a90*/  ST.E.128 desc[UR6][R6.64], R20 ;  /* 0x0000001406007985 */ /* 0x0003e4000c101d06 */
.L_x_1228:
[----:B------:R-:W-:Y:S05]  /*3aa0*/  BSYNC B0 ;  /* 0x0000000000007941 */ /* 0x000fea0003800000 */
.L_x_1227:
[----:B------:R-:W-:Y:S05]  /*3ab0*/  @P1 BRA `(.L_x_1226) ;  /* 0x0000000000e01947 */ /* 0x000fea0003800000 */
[----:B------:R-:W-:Y:S02]  /*3ac0*/  MOV R2, R111 ;  /* 0x0000006f00027202 */ /* 0x000fe40000000f00 */
[----:B------:R-:W-:Y:S02]  /*3ad0*/  MOV R3, R110 ;  /* 0x0000006e00037202 */ /* 0x000fe40000000f00 */
[----:B------:R-:W-:Y:S03]  /*3ae0*/  ISETP.GE.AND P0, PT, R9, R17, PT ;  /* 0x000000110900720c */ /* 0x000fe60003f06270 */
[----:B-1----:R1:W2:Y:S10]  /*3af0*/  LD.E.128 R20, desc[UR6][R2.64+0x80] ;  /* 0x0000800602147980 */ /* 0x0022b4000c101d00 */
        /* <DEDUP_REMOVED lines=52> */
.L_x_1226:
[----:B------:R-:W-:Y:S05]  /*3e40*/  BSYNC B1 ;  /* 0x0000000000017941 */ /* 0x000fea0003800000 */
.L_x_1225:
        /* <DEDUP_REMOVED lines=10> */
[C---:B-12---:R-:W-:Y:S02]  /*3ef0*/  IADD3 R6, P3, R38.reuse, R13, RZ ;  /* 0x0000000d26067210 */ /* 0x046fe40007f7e0ff */
[----:B------:R-:W-:Y:S03]  /*3f00*/  IADD3 R38, P2, R38, R34, RZ ;  /* 0x0000002226267210 */ /* 0x000fe60007f5e0ff */
[C---:B------:R-:W-:Y:S02]  /*3f10*/  IMAD.X R7, R0.reuse, 0x1, R12, P3 ;  /* 0x0000000100077824 */ /* 0x040fe400018e060c */
[----:B------:R-:W-:Y:S01]  /*3f20*/  IMAD.X R39, R0, 0x1, R33, P2 ;  /* 0x0000000100277824 */ /* 0x000fe200010e0621 */
[----:B------:R-:W-:Y:S07]  /*3f30*/  @P0 BRA `(.L_x_1232) ;  /* 0x0000000000d40947 */ /* 0x000fee0003800000 */
[C---:B------:R-:W-:Y:S02]  /*3f40*/  LEA R20, P2, R79.reuse, R111, 0x1 ;  /* 0x0000006f4f147211 */ /* 0x040fe400078408ff */
[----:B------:R-:W-:Y:S02]  /*3f50*/  ISETP.GE.AND P0, PT, R18, R17, PT ;  /* 0x000000111200720c */ /* 0x000fe40003f06270 */
[----:B------:R-:W-:Y:S06]  /*3f60*/  LEA.HI.X R21, R79, R110, R78, 0x1, P2 ;  /* 0x0000006e4f157211 */ /* 0x000fec00010f0c4e */
[----:B------:R-:W2:Y:S08]  /*3f70*/  LD.E.128 R20, desc[UR6][R20.64] ;  /* 0x0000000614147980 */ /* 0x000eb0000c101d00 */
[----:B------:R-:W3:Y:S06]  /*3f80*/  @!P0 LD.E.64 R2, desc[UR6][R6.64] ;  /* 0x0000000606028980 */ /* 0x000eec000c101b00 */
[----:B------:R-:W4:Y:S01]  /*3f90*/  @!P0 LD.E.64 R36, desc[UR6][R38.64] ;  /* 0x0000000626248980 */ /* 0x000f22000c101b00 */
[--C-:B---3--:R-:W-:Y:S01]  /*3fa0*/  @!P0 HADD2.F32 R25, -RZ, R2.reuse.H0_H0 ;  /* 0x20000002ff198230 */ /* 0x108fe20000004100 */
[----:B--2---:R-:W-:Y:S01]  /*3fb0*/  @!P0 MOV R0, R20 ;  /* 0x0000001400008202 */ /* 0x004fe20000000f00 */
[----:B------:R-:W-:Y:S01]  /*3fc0*/  @!P0 HADD2.F32 R8, -RZ, R2.H1_H1 ;  /* 0x30000002ff088230 */ /* 0x000fe20000004100 */
[----:B------:R-:W-:Y:S01]  /*3fd0*/  @!P0 MOV R24, R21 ;  /* 0x0000001500188202 */ /* 0x000fe20000000f00 */
[--C-:B------:R-:W-:Y:S02]  /*3fe0*/  @!P0 HADD2.F32 R4, -RZ, R3.reuse.H0_H0 ;  /* 0x20000003ff048230 */ /* 0x100fe40000004100 */
[----:B----4-:R-:W-:Y:S02]  /*3ff0*/  @!P0 HADD2.F32 R26, -RZ, R36.H0_H0 ;  /* 0x20000024ff1a8230 */ /* 0x010fe40000004100 */
[--C-:B------:R-:W-:Y:S02]  /*4000*/  @!P0 HADD2.F32 R2, -RZ, R0.reuse.H1_H1 ;  /* 0x30000000ff028230 */ /* 0x100fe40000004100 */
[----:B------:R-:W-:Y:S02]  /*4010*/  @!P0 HADD2.F32 R27, -RZ, R0.H0_H0 ;  /* 0x20000000ff1b8230 */ /* 0x000fe40000004100 */
        /* <DEDUP_REMOVED lines=8> */
[----:B------:R-:W-:Y:S01]  /*40a0*/  @!P0 FMUL.FTZ R36, R2, R28 ;  /* 0x0000001c02248220 */ /* 0x000fe20000410000 */
[----:B------:R-:W-:Y:S01]  /*40b0*/  @!P0 HADD2.F32 R5, -RZ, R3.H1_H1 ;  /* 0x30000003ff058230 */ /* 0x000fe20000004100 */
[----:B------:R-:W-:Y:S01]  /*40c0*/  @!P0 MOV R3, R23 ;  /* 0x0000001700038202 */ /* 0x000fe20000000f00 */
[----:B------:R-:W-:Y:S01]  /*40d0*/  @!P0 HADD2.F32 R29, -RZ, R37.H0_H0 ;  /* 0x20000025ff1d8230 */ /* 0x000fe20000004100 */
[----:B------:R-:W-:Y:S01]  /*40e0*/  @!P0 F2FP.F16.F32.PACK_AB R0, R0, R35 ;  /* 0x000000230000823e */ /* 0x000fe200000000ff */
[--C-:B------:R-:W-:Y:S02]  /*40f0*/  @!P0 HADD2.F32 R26, -RZ, R25.reuse.H1_H1 ;  /* 0x30000019ff1a8230 */ /* 0x100fe40000004100 */
[-C--:B------:R-:W-:Y:S01]  /*4100*/  @!P0 FFMA.FTZ R36, R27, R8.reuse, -R36 ;  /* 0x000000081b248223 */ /* 0x080fe20000010824 */
[----:B------:R-:W-:Y:S01]  /*4110*/  @!P0 FMUL.FTZ R2, R2, R8 ;  /* 0x0000000802028220 */ /* 0x000fe20000410000 */
[----:B------:R-:W-:Y:S01]  /*4120*/  @!P0 MOV R20, R0 ;  /* 0x0000000000148202 */ /* 0x000fe20000000f00 */
[----:B------:R-:W-:Y:S02]  /*4130*/  @!P0 HADD2.F32 R8, -RZ, R25.H0_H0 ;  /* 0x20000019ff088230 */ /* 0x000fe40000004100 */
[----:B------:R-:W-:Y:S01]  /*4140*/  @!P0 FMUL.FTZ R40, R26, R29 ;  /* 0x0000001d1a288220 */ /* 0x000fe20000410000 */
[----:B------:R-:W-:Y:S02]  /*4150*/  @!P0 HADD2.F32 R24, -RZ, R3.H1_H1 ;  /* 0x30000003ff188230 */ /* 0x000fe40000004100 */
[----:B------:R-:W-:Y:S01]  /*4160*/  @!P0 FFMA.FTZ R2, R28, R27, R2 ;  /* 0x0000001b1c028223 */ /* 0x000fe20000010002 */
[----:B------:R-:W-:Y:S02]  /*4170*/  @!P0 HADD2.F32 R30, -RZ, R37.H1_H1 ;  /* 0x30000025ff1e8230 */ /* 0x000fe40000004100 */
[----:B------:R-:W-:Y:S02]  /*4180*/  @!P0 HADD2.F32 R25, -RZ, R3.H0_H0 ;  /* 0x20000003ff198230 */ /* 0x000fe40000004100 */
[----:B------:R-:W-:Y:S01]  /*4190*/  @!P0 FMUL.FTZ R3, R26, R4 ;  /* 0x000000041a038220 */ /* 0x000fe20000410000 */
[----:B------:R-:W-:Y:S01]  /*41a0*/  @!P0 F2FP.F16.F32.PACK_AB R2, R2, R36 ;  /* 0x000000240202823e */ /* 0x000fe200000000ff */
[----:B------:R-:W-:Y:S01]  /*41b0*/  @!P0 FFMA.FTZ R26, R8, R4, -R40 ;  /* 0x00000004081a8223 */ /* 0x000fe20000010828 */
[C---:B------:R-:W-:Y:S01]  /*41c0*/  @!P0 FMUL.FTZ R37, R24.reuse, R30 ;  /* 0x0000001e18258220 */ /* 0x040fe20000410000 */
[----:B------:R-:W-:Y:S01]  /*41d0*/  @!P0 FMUL.FTZ R4, R24, R5 ;  /* 0x0000000518048220 */ /* 0x000fe20000410000 */
[----:B------:R-:W-:Y:S01]  /*41e0*/  LEA R24, P2, R237, R117, 0x1 ;  /* 0x00000075ed187211 */ /* 0x000fe200078408ff */
[----:B------:R-:W-:Y:S01]  /*41f0*/  @!P0 FFMA.FTZ R3, R29, R8, R3 ;  /* 0x000000081d038223 */ /* 0x000fe20000010003 */
[----:B------:R-:W-:Y:S01]  /*4200*/  @!P0 MOV R21, R2 ;  /* 0x0000000200158202 */ /* 0x000fe20000000f00 */
[----:B------:R-:W-:Y:S01]  /*4210*/  @!P0 FFMA.FTZ R37, R25, R5, -R37 ;  /* 0x0000000519258223 */ /* 0x000fe20000010825 */
[----:B------:R-:W-:Y:S01]  /*4220*/  @!P0 FFMA.FTZ R4, R30, R25, R4 ;  /* 0x000000191e048223 */ /* 0x000fe20000010004 */
[----:B------:R-:W-:Y:S02]  /*4230*/  LEA.HI.X R25, R237, R116, R238, 0x1, P2 ;  /* 0x00000074ed197211 */ /* 0x000fe400010f0cee */
[----:B------:R-:W-:Y:S02]  /*4240*/  @!P0 F2FP.F16.F32.PACK_AB R3, R3, R26 ;  /* 0x0000001a0303823e */ /* 0x000fe400000000ff */
[----:B------:R-:W-:Y:S02]  /*4250*/  @!P0 F2FP.F16.F32.PACK_AB R4, R4, R37 ;  /* 0x000000250404823e */ /* 0x000fe400000000ff */
[----:B------:R-:W-:Y:S02]  /*4260*/  @!P0 MOV R22, R3 ;  /* 0x0000000300168202 */ /* 0x000fe40000000f00 */
[----:B------:R-:W-:Y:S05]  /*4270*/  @!P0 MOV R23, R4 ;  /* 0x0000000400178202 */ /* 0x000fea0000000f00 */
[----:B------:R1:W-:Y:S02]  /*4280*/  ST.E.128 desc[UR6][R24.64], R20 ;  /* 0x0000001418007985 */ /* 0x0003e4000c101d06 */
.L_x_1232:
[----:B------:R-:W-:Y:S05]  /*4290*/  BSYNC B0 ;  /* 0x0000000000007941 */ /* 0x000fea0003800000 */
.L_x_1231:
[----:B------:R-:W-:Y:S05]  /*42a0*/  @P1 BRA `(.L_x_1230) ;  /* 0x0000000000d41947 */ /* 0x000fea0003800000 */
[----:B-1----:R-:W-:Y:S02]  /*42b0*/  LEA R20, P1, R81, R111, 0x1 ;  /* 0x0000006f51147211 */ /* 0x002fe400078208ff */
        /* <DEDUP_REMOVED lines=12> */
[----:B------:R-:W-:Y:S02]  /*4380*/  @!P0 HADD2.F32 R5, -RZ, R3.H1_H1 ;  /* 0x30000003ff058230 */ /* 0x000fe40000004100 */
[----:B------:R-:W-:Y:S02]  /*4390*/  @!P0 HADD2.F32 R25, -RZ, R0.H0_H0 ;  /* 0x20000000ff198230 */ /* 0x000fe40000004100 */
[C---:B------:R-:W-:Y:S01]  /*43a0*/  @!P0 FMUL.FTZ R3, R2.reuse, R24 ;  /* 0x0000001802038220 */ /* 0x040fe20000410000 */
[----:B------:R-:W-:Y:S02]  /*43b0*/  @!P0 HADD2.F32 R26, -RZ, R28.H1_H1 ;  /* 0x3000001cff1a8230 */ /* 0x000fe40000004100 */
[-C--:B------:R-:W-:Y:S01]  /*43c0*/  @!P0 FMUL.FTZ R0, R2, R8.reuse ;  /* 0x0000000802008220 */ /* 0x080fe20000410000 */
[--C-:B------:R-:W-:Y:S02]  /*43d0*/  @!P0 HADD2.F32 R27, -RZ, R29.reuse.H0_H0 ;  /* 0x2000001dff1b8230 */ /* 0x100fe40000004100 */
[----:B------:R-:W-:Y:S02]  /*43e0*/  @!P0 HADD2.F32 R28, -RZ, R29.H1_H1 ;  /* 0x3000001dff1c8230 */ /* 0x000fe40000004100 */
[----:B------:R-:W-:Y:S01]  /*43f0*/  @!P0 FFMA.FTZ R29, R25, R8, -R3 ;  /* 0x00000008191d8223 */ /* 0x000fe20000010803 */
[----:B------:R-:W-:Y:S01]  /*4400*/  @!P0 MOV R8, R22 ;  /* 0x0000001600088202 */ /* 0x000fe20000000f00 */
[--C-:B------:R-:W-:Y:S01]  /*4410*/  @!P0 HADD2.F32 R2, -RZ, R7.reuse.H1_H1 ;  /* 0x30000007ff028230 */ /* 0x100fe20000004100 */
[----:B------:R-:W-:Y:S01]  /*4420*/  @!P0 MOV R3, R23 ;  /* 0x0000001700038202 */ /* 0x000fe20000000f00 */
[----:B------:R-:W-:Y:S01]  /*4430*/  @!P0 FFMA.FTZ R0, R24, R25, R0 ;  /* 0x0000001918008223 */ /* 0x000fe20000010000 */
[----:B------:R-:W-:Y:S02]  /*4440*/  @!P0 HADD2.F32 R25, -RZ, R7.H0_H0 ;  /* 0x20000007ff198230 */ /* 0x000fe40000004100 */
[----:B------:R-:W-:Y:S01]  /*4450*/  @!P0 FMUL.FTZ R30, R2, R26 ;  /* 0x0000001a021e8220 */ /* 0x000fe20000410000 */
[--C-:B------:R-:W-:Y:S01]  /*4460*/  @!P0 HADD2.F32 R24, -RZ, R8.reuse.H1_H1 ;  /* 0x30000008ff188230 */ /* 0x100fe20000004100 */
[----:B------:R-:W-:Y:S01]  /*4470*/  @!P0 F2FP.F16.F32.PACK_AB R0, R0, R29 ;  /* 0x0000001d0000823e */ /* 0x000fe200000000ff */
[-C--:B------:R-:W-:Y:S01]  /*4480*/  @!P0 FMUL.FTZ R2, R2, R6.reuse ;  /* 0x0000000602028220 */ /* 0x080fe20000410000 */
[----:B------:R-:W-:Y:S01]  /*4490*/  @!P0 FFMA.FTZ R30, R25, R6, -R30 ;  /* 0x00000006191e8223 */ /* 0x000fe2000001081e */
[----:B------:R-:W-:Y:S01]  /*44a0*/  @!P0 HADD2.F32 R6, -RZ, R8.H0_H0 ;  /* 0x20000008ff068230 */ /* 0x000fe20000004100 */
[----:B------:R-:W-:Y:S01]  /*44b0*/  @!P0 MOV R20, R0 ;  /* 0x0000000000148202 */ /* 0x000fe20000000f00 */
[--C-:B------:R-:W-:Y:S02]  /*44c0*/  @!P0 HADD2.F32 R7, -RZ, R3.reuse.H1_H1 ;  /* 0x30000003ff078230 */ /* 0x100fe40000004100 */
[C---:B------:R-:W-:Y:S01]  /*44d0*/  @!P0 FMUL.FTZ R36, R24.reuse, R27 ;  /* 0x0000001b18248220 */ /* 0x040fe20000410000 */
[----:B------:R-:W-:Y:S02]  /*44e0*/  @!P0 HADD2.F32 R8, -RZ, R3.H0_H0 ;  /* 0x20000003ff088230 */ /* 0x000fe40000004100 */
[-C--:B------:R-:W-:Y:S01]  /*44f0*/  @!P0 FMUL.FTZ R3, R24, R4.reuse ;  /* 0x0000000418038220 */ /* 0x080fe20000410000 */
[----:B------:R-:W-:Y:S01]  /*4500*/  @!P0 FFMA.FTZ R2, R26, R25, R2 ;  /* 0x000000191a028223 */ /* 0x000fe20000010002 */
[----:B------:R-:W-:Y:S01]  /*4510*/  @!P0 FFMA.FTZ R24, R6, R4, -R36 ;  /* 0x0000000406188223 */ /* 0x000fe20000010824 */
[C---:B------:R-:W-:Y:S01]  /*4520*/  @!P0 FMUL.FTZ R35, R7.reuse, R28 ;  /* 0x0000001c07238220 */ /* 0x040fe20000410000 */
[----:B------:R-:W-:Y:S01]  /*4530*/  @!P0 FMUL.FTZ R4, R7, R5 ;  /* 0x0000000507048220 */ /* 0x000fe20000410000 */
[----:B------:R-:W-:Y:S01]  /*4540*/  @!P0 FFMA.FTZ R3, R27, R6, R3 ;  /* 0x000000061b038223 */ /* 0x000fe20000010003 */
[----:B------:R-:W-:Y:S01]  /*4550*/  LEA R6, P1, R73, R117, 0x1 ;  /* 0x0000007549067211 */ /* 0x000fe200078208ff */
[----:B------:R-:W-:Y:S01]  /*4560*/  @!P0 FFMA.FTZ R35, R8, R5, -R35 ;  /* 0x0000000508238223 */ /* 0x000fe20000010823 */
[----:B------:R-:W-:Y:S01]  /*4570*/  @!P0 F2FP.F16.F32.PACK_AB R2, R2, R30 ;  /* 0x0000001e0202823e */ /* 0x000fe200000000ff */
[----:B------:R-:W-:Y:S01]  /*4580*/  @!P0 FFMA.FTZ R4, R28, R8, R4 ;  /* 0x000000081c048223 */ /* 0x000fe20000010004 */
[----:B------:R-:W-:Y:S02]  /*4590*/  @!P0 F2FP.F16.F32.PACK_AB R3, R3, R24 ;  /* 0x000000180303823e */ /* 0x000fe400000000ff */
[----:B------:R-:W-:Y:S02]  /*45a0*/  LEA.HI.X R7, R73, R116, R72, 0x1, P1 ;  /* 0x0000007449077211 */ /* 0x000fe400008f0c48 */
[----:B------:R-:W-:Y:S02]  /*45b0*/  @!P0 F2FP.F16.F32.PACK_AB R4, R4, R35 ;  /* 0x000000230404823e */ /* 0x000fe400000000ff */
[----:B------:R-:W-:Y:S02]  /*45c0*/  @!P0 MOV R21, R2 ;  /* 0x0000000200158202 */ /* 0x000fe40000000f00 */
[----:B------:R-:W-:Y:S02]  /*45d0*/  @!P0 MOV R22, R3 ;  /* 0x0000000300168202 */ /* 0x000fe40000000f00 */
[----:B------:R-:W-:Y:S05]  /*45e0*/  @!P0 MOV R23, R4 ;  /* 0x0000000400178202 */ /* 0x000fea0000000f00 */
[----:B------:R3:W-:Y:S02]  /*45f0*/  ST.E.128 desc[UR6][R6.64], R20 ;  /* 0x0000001406007985 */ /* 0x0007e4000c101d06 */
.L_x_1230:
[----:B------:R-:W-:Y:S05]  /*4600*/  BSYNC B1 ;  /* 0x0000000000017941 */ /* 0x000fea0003800000 */
.L_x_1229:
        /* <DEDUP_REMOVED lines=10> */
[C---:B-123--:R-:W-:Y:S02]  /*46b0*/  IADD3 R6, P3, R38.reuse, R13, RZ ;  /* 0x0000000d26067210 */ /* 0x04efe40007f7e0ff */
        /* <DEDUP_REMOVED lines=57> */
.L_x_1236:
[----:B------:R-:W-:Y:S05]  /*4a50*/  BSYNC B0 ;  /* 0x0000000000007941 */ /* 0x000fea0003800000 */
.L_x_1235:
        /* <DEDUP_REMOVED lines=54> */
.L_x_1234:
[----:B------:R-:W-:Y:S05]  /*4dc0*/  BSYNC B1 ;  /* 0x0000000000017941 */ /* 0x000fea0003800000 */
.L_x_1233:
        /* <DEDUP_REMOVED lines=10> */
[C---:B-1234-:R-:W-:Y:S02]  /*4e70*/  IADD3 R6, P3, R38.reuse, R13, RZ ;  /* 0x0000000d26067210 */ /* 0x05efe40007f7e0ff */
[----:B------:R-:W-:Y:S03]  /*4e80*/  IADD3 R38, P2, R38, R34, RZ ;  /* 0x0000002226267210 */ /* 0x000fe60007f5e0ff */
[C---:B------:R-:W-:Y:S02]  /*4e90*/  IMAD.X R7, R0.reuse, 0x1, R12, P3 ;  /* 0x0000000100077824 */ /* 0x040fe400018e060c */
[----:B------:R-:W-:Y:S01]  /*4ea0*/  IMAD.X R39, R0, 0x1, R33, P2 ;  /* 0x0000000100277824 */ /* 0x000fe200010e0621 */
[----:B------:R-:W-:Y:S07]  /*4eb0*/  @P0 BRA `(.L_x_1240) ;  /* 0x0000000000ec0947 */ /* 0x000fee0003800000 */
[----:B------:R-:W-:Y:S01]  /*4ec0*/  IMAD R0, R203, 0x60, RZ ;  /* 0x00000060cb007824 */ /* 0x000fe200078e02ff */
[----:B------:R-:W-:Y:S02]  /*4ed0*/  MOV R2, R111 ;  /* 0x0000006f00027202 */ /* 0x000fe40000000f00 */
[----:B------:R-:W-:Y:S02]  /*4ee0*/  MOV R3, R110 ;  /* 0x0000006e00037202 */ /* 0x000fe40000000f00 */
[----:B------:R-:W-:Y:S02]  /*4ef0*/  ISETP.GE.AND P0, PT, R18, R17, PT ;  /* 0x000000111200720c */ /* 0x000fe40003f06270 */
[----:B------:R-:W-:Y:S01]  /*4f00*/  MOV R41, R116 ;  /* 0x0000007400297202 */ /* 0x000fe20000000f00 */
[----:B------:R-:W-:Y:S05]  /*4f10*/  IMAD.WIDE.U32 R2, R202, 0x60, R2 ;  /* 0x00000060ca027825 */ /* 0x000fea00078e0002 */
[----:B------:R-:W-:Y:S05]  /*4f20*/  IADD3 R3, R3, R0, RZ ;  /* 0x0000000003037210 */ /* 0x000fea0007ffe0ff */
        /* <DEDUP_REMOVED lines=8> */
[----:B------:R-:W-:Y:S02]  /*4fb0*/  @!P0 HADD2.F32 R27, -RZ, R0.H0_H0 ;  /* 0x20000000ff1b8230 */ /* 0x000fe40000004100 */
[----:B------:R-:W-:Y:S02]  /*4fc0*/  @!P0 HADD2.F32 R30, -RZ, R37.H1_H1 ;  /* 0x30000025ff1e8230 */ /* 0x000fe40000004100 */
[--C-:B----4-:R-:W-:Y:S02]  /*4fd0*/  @!P0 HADD2.F32 R25, -RZ, R2.reuse.H0_H0 ;  /* 0x20000002ff198230 */ /* 0x110fe40000004100 */
[----:B------:R-:W-:Y:S02]  /*4fe0*/  @!P0 HADD2.F32 R8, -RZ, R2.H1_H1 ;  /* 0x30000002ff088230 */ /* 0x000fe40000004100 */
[----:B------:R-:W-:Y:S02]  /*4ff0*/  @!P0 HADD2.F32 R2, -RZ, R0.H1_H1 ;  /* 0x30000000ff028230 */ /* 0x000fe40000004100 */
[--C-:B------:R-:W-:Y:S02]  /*5000*/  @!P0 HADD2.F32 R4, -RZ, R3.reuse.H0_H0 ;  /* 0x20000003ff048230 */ /* 0x100fe40000004100 */
[----:B------:R-:W-:Y:S01]  /*5010*/  @!P0 HADD2.F32 R5, -RZ, R3.H1_H1 ;  /* 0x30000003ff058230 */ /* 0x000fe20000004100 */
[----:B------:R-:W-:Y:S01]  /*5020*/  @!P0 MOV R3, R23 ;  /* 0x0000001700038202 */ /* 0x000fe20000000f00 */
        /* <DEDUP_REMOVED lines=8> */
[-C--:B------:R-:W-:Y:S01]  /*50b0*/  @!P0 FMUL.FTZ R2, R2, R8.reuse ;  /* 0x0000000802028220 */ /* 0x080fe20000410000 */
[--C-:B------:R-:W-:Y:S01]  /*50c0*/  @!P0 HADD2.F32 R26, -RZ, R25.reuse.H1_H1 ;  /* 0x30000019ff1a8230 */ /* 0x100fe20000004100 */
[----:B------:R-:W-:Y:S01]  /*50d0*/  @!P0 F2FP.F16.F32.PACK_AB R0, R0, R35 ;  /* 0x000000230000823e */ /* 0x000fe200000000ff */
[----:B------:R-:W-:Y:S01]  /*50e0*/  @!P0 FFMA.FTZ R36, R27, R8, -R36 ;  /* 0x000000081b248223 */ /* 0x000fe20000010824 */
[----:B------:R-:W-:Y:S02]  /*50f0*/  @!P0 HADD2.F32 R8, -RZ, R25.H0_H0 ;  /* 0x20000019ff088230 */ /* 0x000fe40000004100 */
[----:B------:R-:W-:Y:S01]  /*5100*/  @!P0 FFMA.FTZ R2, R28, R27, R2 ;  /* 0x0000001b1c028223 */ /* 0x000fe20000010002 */
[----:B------:R-:W-:Y:S01]  /*5110*/  @!P0 MOV R20, R0 ;  /* 0x0000000000148202 */ /* 0x000fe20000000f00 */
[----:B------:R-:W-:Y:S01]  /*5120*/  @!P0 FMUL.FTZ R40, R26, R29 ;  /* 0x0000001d1a288220 */ /* 0x000fe20000410000 */
[--C-:B------:R-:W-:Y:S02]  /*5130*/  @!P0 HADD2.F32 R24, -RZ, R3.reuse.H1_H1 ;  /* 0x30000003ff188230 */ /* 0x100fe40000004100 */
[----:B------:R-:W-:Y:S01]  /*5140*/  @!P0 F2FP.F16.F32.PACK_AB R2, R2, R36 ;  /* 0x000000240202823e */ /* 0x000fe200000000ff */
[----:B------:R-:W-:Y:S02]  /*5150*/  @!P0 HADD2.F32 R25, -RZ, R3.H0_H0 ;  /* 0x20000003ff198230 */ /* 0x000fe40000004100 */
[-C--:B------:R-:W-:Y:S01]  /*5160*/  @!P0 FMUL.FTZ R3, R26, R4.reuse ;  /* 0x000000041a038220 */ /* 0x080fe20000410000 */
[----:B------:R-:W-:Y:S01]  /*5170*/  @!P0 FFMA.FTZ R26, R8, R4, -R40 ;  /* 0x00000004081a8223 */ /* 0x000fe20000010828 */
[----:B------:R-:W-:Y:S01]  /*5180*/  MOV R40, R117 ;  /* 0x0000007500287202 */ /* 0x000fe20000000f00 */
[C---:B------:R-:W-:Y:S01]  /*5190*/  @!P0 FMUL.FTZ R4, R24.reuse, R5 ;  /* 0x0000000518048220 */ /* 0x040fe20000410000 */
[----:B------:R-:W-:Y:S01]  /*51a0*/  @!P0 MOV R21, R2 ;  /* 0x0000000200158202 */ /* 0x000fe20000000f00 */
[----:B------:R-:W-:Y:S01]  /*51b0*/  @!P0 FMUL.FTZ R37, R24, R30 ;  /* 0x0000001e18258220 */ /* 0x000fe20000410000 */
[----:B------:R-:W-:Y:S01]  /*51c0*/  @!P0 FFMA.FTZ R3, R29, R8, R3 ;  /* 0x000000081d038223 */ /* 0x000fe20000010003 */
[----:B------:R-:W-:Y:S01]  /*51d0*/  @!P0 FFMA.FTZ R4, R30, R25, R4 ;  /* 0x000000191e048223 */ /* 0x000fe20000010004 */
[----:B------:R-:W-:Y:S04]  /*51e0*/  IMAD.WIDE.U32 R40, R44, 0x60, R40 ;  /* 0x000000602c287825 */ /* 0x000fe800078e0028 */
[----:B------:R-:W-:Y:S01]  /*51f0*/  @!P0 FFMA.FTZ R37, R25, R5, -R37 ;  /* 0x0000000519258223 */ /* 0x000fe20000010825 */
[----:B------:R-:W-:Y:S01]  /*5200*/  @!P0 F2FP.F16.F32.PACK_AB R3, R3, R26 ;  /* 0x0000001a0303823e */ /* 0x000fe200000000ff */
[----:B------:R-:W-:Y:S03]  /*5210*/  IMAD R5, R45, 0x60, RZ ;  /* 0x000000602d057824 */ /* 0x000fe600078e02ff */
[----:B------:R-:W-:Y:S02]  /*5220*/  @!P0 F2FP.F16.F32.PACK_AB R4, R4, R37 ;  /* 0x000000250404823e */ /* 0x000fe400000000ff */
[----:B------:R-:W-:Y:S02]  /*5230*/  @!P0 MOV R22, R3 ;  /* 0x0000000300168202 */ /* 0x000fe40000000f00 */
[----:B------:R-:W-:Y:S02]  /*5240*/  IADD3 R41, R41, R5, RZ ;  /* 0x0000000529297210 */ /* 0x000fe40007ffe0ff */
[----:B------:R-:W-:Y:S05]  /*5250*/  @!P0 MOV R23, R4 ;  /* 0x0000000400178202 */ /* 0x000fea0000000f00 */
[----:B------:R1:W-:Y:S02]  /*5260*/  ST.E.128 desc[UR6][R40.64], R20 ;  /* 0x0000001428007985 */ /* 0x0003e4000c101d06 */
.L_x_1240:
[----:B------:R-:W-:Y:S05]  /*5270*/  BSYNC B0 ;  /* 0x0000000000007941 */ /* 0x000fea0003800000 */
.L_x_1239:
        /* <DEDUP_REMOVED lines=54> */
.L_x_1238:
[----:B------:R-:W-:Y:S05]  /*55e0*/  BSYNC B1 ;  /* 0x0000000000017941 */ /* 0x000fea0003800000 */
.L_x_1237:
        /* <DEDUP_REMOVED lines=68> */
.L_x_1244:
[----:B------:R-:W-:Y:S05]  /*5a30*/  BSYNC B0 ;  /* 0x0000000000007941 */ /* 0x000fea0003800000 */
.L_x_1243:
        /* <DEDUP_REMOVED lines=54> */
.L_x_1242:
[----:B------:R-:W-:Y:S05]  /*5da0*/  BSYNC B1 ;  /* 0x0000000000017941 */ /* 0x000fea0003800000 */
.L_x_1241:
        /* <DEDUP_REMOVED lines=74> */
.L_x_1248:
[----:B------:R-:W-:Y:S05]  /*6250*/  BSYNC B0 ;  /* 0x0000000000007941 */ /* 0x000fea0003800000 */
.L_x_1247:
        /* <DEDUP_REMOVED lines=54> */
.L_x_1246:
[----:B------:R-:W-:Y:S05]  /*65c0*/  BSYNC B1 ;  /* 0x0000000000017941 */ /* 0x000fea0003800000 */
.L_x_1245:
        /* <DEDUP_REMOVED lines=74> */
.L_x_1252:
[----:B------:R-:W-:Y:S05]  /*6a70*/  BSYNC B0 ;  /* 0x0000000000007941 */ /* 0x000fea0003800000 */
.L_x_1251:
        /* <DEDUP_REMOVED lines=54> */
.L_x_1250:
[----:B------:R-:W-:Y:S05]  /*6de0*/  BSYNC B1 ;  /* 0x0000000000017941 */ /* 0x000fea0003800000 */
.L_x_1249:
        /* <DEDUP_REMOVED lines=74> */
.L_x_1256:
[----:B------:R-:W-:Y:S05]  /*7290*/  BSYNC B0 ;  /* 0x0000000000007941 */ /* 0x000fea0003800000 */
.L_x_1255:
        /* <DEDUP_REMOVED lines=11> */
[----:B------:R-:W-:Y:S02]  /*7350*/  @!P0 HADD2.F32 R4, -RZ, R3.H0_H0 ;  /* 0x20000003ff048230 */ /* 0x000fe40000004100 */
        /* <DEDUP_REMOVED lines=17> */
[-C--:B------:R-:W-:Y:S01]  /*7470*/  @!P0 FMUL.FTZ R2, R2, R6.reuse ;  /* 0x0000000602028220 */ /* 0x080fe20000410000 */
[----:B------:R-:W-:Y:S01]  /*7480*/  @!P0 FFMA.FTZ R29, R24, R6, -R29 ;  /* 0x00000006181d8223 */ /* 0x000fe2000001081d */
[----:B------:R-:W-:Y:S01]  /*7490*/  @!P0 MOV R20, R0 ;  /* 0x0000000000148202 */ /* 0x000fe20000000f00 */
[----:B------:R-:W-:Y:S02]  /*74a0*/  @!P0 HADD2.F32 R6, -RZ, R8.H0_H0 ;  /* 0x20000008ff068230 */ /* 0x000fe40000004100 */
[----:B------:R-:W-:Y:S01]  /*74b0*/  @!P0 FMUL.FTZ R35, R17, R26 ;  /* 0x0000001a11238220 */ /* 0x000fe20000410000 */
[----:B------:R-:W-:Y:S02]  /*74c0*/  @!P0 HADD2.F32 R7, -RZ, R3.H1_H1 ;  /* 0x30000003ff078230 */ /* 0x000fe40000004100 */
[----:B------:R-:W-:Y:S01]  /*74d0*/  @!P0 FFMA.FTZ R2, R25, R24, R2 ;  /* 0x0000001819028223 */ /* 0x000fe20000010002 */
[----:B------:R-:W-:Y:S02]  /*74e0*/  @!P0 HADD2.F32 R27, -RZ, R27.H1_H1 ;  /* 0x3000001bff1b8230 */ /* 0x000fe40000004100 */
[----:B------:R-:W-:Y:S02]  /*74f0*/  @!P0 HADD2.F32 R8, -RZ, R3.H0_H0 ;  /* 0x20000003ff088230 */ /* 0x000fe40000004100 */
[-C--:B------:R-:W-:Y:S01]  /*7500*/  @!P0 FMUL.FTZ R3, R17, R4.reuse ;  /* 0x0000000411038220 */ /* 0x080fe20000410000 */
[----:B------:R-:W-:Y:S01]  /*7510*/  @!P0 F2FP.F16.F32.PACK_AB R2, R2, R29 ;  /* 0x0000001d0202823e */ /* 0x000fe200000000ff */
[----:B------:R-:W-:Y:S01]  /*7520*/  @!P0 FFMA.FTZ R17, R6, R4, -R35 ;  /* 0x0000000406118223 */ /* 0x000fe20000010823 */
[C---:B------:R-:W-:Y:S01]  /*7530*/  @!P0 FMUL.FTZ R30, R7.reuse, R27 ;  /* 0x0000001b071e8220 */ /* 0x040fe20000410000 */
[----:B------:R-:W-:Y:S01]  /*7540*/  @!P0 FMUL.FTZ R4, R7, R5 ;  /* 0x0000000507048220 */ /* 0x000fe20000410000 */
[----:B------:R-:W-:Y:S01]  /*7550*/  @!P0 MOV R21, R2 ;  /* 0x0000000200158202 */ /* 0x000fe20000000f00 */
[----:B------:R-:W-:Y:S01]  /*7560*/  @!P0 FFMA.FTZ R3, R26, R6, R3 ;  /* 0x000000061a038223 */ /* 0x000fe20000010003 */
[----:B------:R-:W-:Y:S01]  /*7570*/  LEA R6, P1, R172, R117, 0x1 ;  /* 0x00000075ac067211 */ /* 0x000fe200078208ff */
[----:B------:R-:W-:Y:S01]  /*7580*/  @!P0 FFMA.FTZ R30, R8, R5, -R30 ;  /* 0x00000005081e8223 */ /* 0x000fe2000001081e */
[----:B------:R-:W-:Y:S02]  /*7590*/  @!P0 FFMA.FTZ R4, R27, R8, R4 ;  /* 0x000000081b048223 */ /* 0x000fe40000010004 */
[----:B------:R-:W-:Y:S02]  /*75a0*/  @!P0 F2FP.F16.F32.PACK_AB R3, R3, R17 ;  /* 0x000000110303823e */ /* 0x000fe400000000ff */
[----:B------:R-:W-:Y:S02]  /*75b0*/  LEA.HI.X R7, R172, R116, R67, 0x1, P1 ;  /* 0x00000074ac077211 */ /* 0x000fe400008f0c43 */
[----:B------:R-:W-:Y:S02]  /*75c0*/  @!P0 F2FP.F16.F32.PACK_AB R4, R4, R30 ;  /* 0x0000001e0404823e */ /* 0x000fe400000000ff */
[----:B------:R-:W-:Y:S02]  /*75d0*/  @!P0 MOV R22, R3 ;  /* 0x0000000300168202 */ /* 0x000fe40000000f00 */
[----:B------:R-:W-:Y:S05]  /*75e0*/  @!P0 MOV R23, R4 ;  /* 0x0000000400178202 */ /* 0x000fea0000000f00 */
[----:B------:R1:W-:Y:S02]  /*75f0*/  ST.E.128 desc[UR6][R6.64], R20 ;  /* 0x0000001406007985 */ /* 0x0003e4000c101d06 */
.L_x_1254:
[----:B------:R-:W-:Y:S05]  /*7600*/  BSYNC B1 ;  /* 0x0000000000017941 */ /* 0x000fea0003800000 */
.L_x_1253:
[----:B------:R-:W2:Y:S01]  /*7610*/  LD.E R0, desc[UR6][R10.64+0xd0] ;  /* 0x0000d0060a007980 */ /* 0x000ea2000c101900 */
[----:B------:R-:W-:Y:S02]  /*7620*/  IMAD.MOV.U32 R2, RZ, RZ, R13 ;  /* 0x000000ffff027224 */ /* 0x000fe400078e000d */
[----:B------:R-:W-:Y:S02]  /*7630*/  IMAD.MOV.U32 R3, RZ, RZ, R12 ;  /* 0x000000ffff037224 */ /* 0x000fe400078e000c */
[----:B------:R-:W-:Y:S02]  /*7640*/  IMAD.MOV.U32 R35, RZ, RZ, R33 ;  /* 0x000000ffff237224 */ /* 0x000fe400078e0021 */
[----:B--2---:R-:W-:Y:S05]  /*7650*/  IMAD.U32 R0, R0, -0x40, RZ ;  /* 0xffffffc000007824 */ /* 0x004fea00078e00ff */
[C---:B------:R-:W-:Y:S02]  /*7660*/  LEA R13, P1, R0.reuse, R2, 0x1 ;  /* 0x00000002000d7211 */ /* 0x040fe400078208ff */
[C---:B------:R-:W-:Y:S02]  /*7670*/  LEA R34, P0, R0.reuse, R34, 0x1 ;  /* 0x0000002200227211 */ /* 0x040fe400078008ff */
[C---:B------:R-:W-:Y:S02]  /*7680*/  LEA.HI.X.SX32 R12, R0.reuse, R3, 0x1, P1 ;  /* 0x00000003000c7211 */ /* 0x040fe400008f0eff */
[----:B------:R-:W-:Y:S01]  /*7690*/  LEA.HI.X.SX32 R33, R0, R35, 0x1, P0 ;  /* 0x0000002300217211 */ /* 0x000fe200000f0eff */
[----:B------:R-:W-:Y:S05]  /*76a0*/  BRA `(.L_x_1257) ;  /* 0x0000007400e87947 */ /* 0x000fea0003800000 */
.L_x_1224:
[----:B------:R-:W-:Y:S04]  /*76b0*/  BSSY B2, `(.L_x_1258) ;  /* 0x00000d0000027945 */ /* 0x000fe80003800000 */
[----:B------:R-:W-:Y:S05]  /*76c0*/  @!P6 BRA `(.L_x_1259) ;  /* 0x0000000c0038e947 */ /* 0x000fea0003800000 */
[----:B-----5:R-:W-:Y:S01]  /*76d0*/  ISETP.GE.AND P0, PT, R18, R163, PT ;  /* 0x000000a31200720c */ /* 0x020fe20003f06270 */
[----:B------:R-:W-:Y:S11]  /*76e0*/  BSSY B1, `(.L_x_1260) ;  /* 0x0000066000017945 */ /* 0x000ff60003800000 */
[----:B------:R-:W-:Y:S01]  /*76f0*/  @!UPT UIADD3 URZ, URZ, URZ, URZ ;  /* 0x0000003f3f3ff290 */ /* 0x000fe2000fffe03f */
[----:B------:R-:W-:Y:S05]  /*7700*/  @P0 BRA `(.L_x_1261) ;  /* 0x00000004008c0947 */ /* 0x000fea0003800000 */
[----:B------:R-:W-:Y:S01]  /*7710*/  ISETP.GE.AND P0, PT, R18, R17, PT ;  /* 0x000000111200720c */ /* 0x000fe20003f06270 */
[----:B------:R-:W-:Y:S01]  /*7720*/  IMAD.MOV.U32 R4, RZ, RZ, R111 ;  /* 0x000000ffff047224 */ /* 0x000fe200078e006f */
[----:B------:R-:W-:Y:S01]  /*7730*/  BSSY B0, `(.L_x_1262) ;  /* 0x000005f000007945 */ /* 0x000fe20003800000 */
[----:B------:R-:W-:Y:S01]  /*7740*/  IMAD.MOV.U32 R5, RZ, RZ, R110 ;  /* 0x000000ffff057224 */ /* 0x000fe200078e006e */
[----:B------:R-:W-:Y:S02]  /*7750*/  MOV R216, R117 ;  /* 0x0000007500d87202 */ /* 0x000fe40000000f00 */
[----:B------:R-:W-:Y:S02]  /*7760*/  MOV R217, R116 ;  /* 0x0000007400d97202 */ /* 0x000fe40000000f00 */
[----:B------:R1:W5:Y:S05]  /*7770*/  LD.E.128 R40, desc[UR6][R4.64] ;  /* 0x0000000604287980 */ /* 0x00036a000c101d00 */
[----:B------:R-:W-:Y:S05]  /*7780*/  @P0 BRA `(.L_x_1263) ;  /* 0x0000000400640947 */ /* 0x000fea0003800000 */
[----:B------:R-:W-:Y:S02]  /*7790*/  LEA.HI R8, R17, R17, RZ, 0x1 ;  /* 0x0000001111087211 */ /* 0x000fe400078f08ff */
[----:B------:R-:W-:Y:S02]  /*77a0*/  MOV R0, RZ ;  /* 0x000000ff00007202 */ /* 0x000fe40000000f00 */
[----:B------:R-:W-:Y:S02]  /*77b0*/  SHF.R.S32.HI R8, RZ, 0x1, R8 ;  /* 0x00000001ff087819 */ /* 0x000fe40000011408 */
[----:B------:R-:W-:Y:S02]  /*77c0*/  MOV R6, R113 ;  /* 0x0000007100067202 */ /* 0x000fe40000000f00 */
[-C--:B------:R-:W-:Y:S02]  /*77d0*/  ISETP.GE.AND P2, PT, R18, R8.reuse, PT ;  /* 0x000000081200720c */ /* 0x080fe40003f46270 */
[----:B------:R-:W-:Y:S02]  /*77e0*/  MOV R3, R8 ;  /* 0x0000000800037202 */ /* 0x000fe40000000f00 */
[----:B------:R-:W-:Y:S02]  /*77f0*/  MOV R7, R112 ;  /* 0x0000007000077202 */ /* 0x000fe40000000f00 */
[----:B-----5:R-:W-:Y:S02]  /*7800*/  MOV R26, R40 ;  /* 0x00000028001a7202 */ /* 0x020fe40000000f00 */
[----:B------:R-:W-:Y:S02]  /*7810*/  MOV R40, R42 ;  /* 0x0000002a00287202 */ /* 0x000fe40000000f00 */
[----:B------:R-:W-:Y:S03]  /*7820*/  MOV R35, R43 ;  /* 0x0000002b00237202 */ /* 0x000fe60000000f00 */
[C---:B------:R-:W-:Y:S02]  /*7830*/  @P2 IADD3 R3, -R8.reuse, RZ, RZ ;  /* 0x000000ff08032210 */ /* 0x040fe40007ffe1ff */
[----:B------:R-:W-:Y:S02]  /*7840*/  @P2 IADD3 R0, -R8, RZ, RZ ;  /* 0x000000ff08002210 */ /* 0x000fe40007ffe1ff */
[C---:B------:R-:W-:Y:S02]  /*7850*/  LEA R2, P1, R3.reuse, R4, 0x1 ;  /* 0x0000000403027211 */ /* 0x040fe400078208ff */
[C---:B------:R-:W-:Y:S02]  /*7860*/  LEA R212, P0, R0.reuse, R6, 0x1 ;  /* 0x0000000600d47211 */ /* 0x040fe400078008ff */
[----:B------:R-:W-:Y:S02]  /*7870*/  LEA.HI.X.SX32 R3, R3, R5, 0x1, P1 ;  /* 0x0000000503037211 */ /* 0x000fe400008f0eff */
[----:B------:R-:W-:Y:S02]  /*7880*/  LEA.HI.X.SX32 R213, R0, R7, 0x1, P0 ;  /* 0x0000000700d57211 */ /* 0x000fe400000f0eff */
[----:B------:R-:W-:Y:S01]  /*7890*/  MOV R0, RZ ;  /* 0x000000ff00007202 */ /* 0x000fe20000000f00 */
[----:B-1----:R1:W2:Y:S01]  /*78a0*/  LD.E.128 R4, desc[UR6][R2.64] ;  /* 0x0000000602047980 */ /* 0x0022a2000c101d00 */
[----:B------:R-:W-:Y:S07]  /*78b0*/  @P2 IADD3 R0, -R8, RZ, RZ ;  /* 0x000000ff08002210 */ /* 0x000fee0007ffe1ff */
[----:B------:R-:W3:Y:S01]  /*78c0*/  LD.E.128 R212, desc[UR6][R212.64] ;  /* 0x00000006d4d47980 */ /* 0x000ee2000c101d00 */
[----:B-1----:R-:W-:Y:S02]  /*78d0*/  MOV R2, R115 ;  /* 0x0000007300027202 */ /* 0x002fe40000000f00 */
[----:B------:R-:W-:Y:S02]  /*78e0*/  MOV R3, R114 ;  /* 0x0000007200037202 */ /* 0x000fe40000000f00 */
[C---:B------:R-:W-:Y:S04]  /*78f0*/  LEA R2, P0, R0.reuse, R2, 0x1 ;  /* 0x0000000200027211 */ /* 0x040fe800078008ff */
[----:B------:R-:W-:Y:S05]  /*7900*/  LEA.HI.X.SX32 R3, R0, R3, 0x1, P0 ;  /* 0x0000000300037211 */ /* 0x000fea00000f0eff */
[----:B------:R3:W4:Y:S02]  /*7910*/  LD.E.128 R36, desc[UR6][R2.64] ;  /* 0x0000000602247980 */ /* 0x000724000c101d00 */
[--C-:B---3--:R-:W-:Y:S01]  /*7920*/  HADD2.F32 R3, -RZ, R213.reuse.H0_H0 ;  /* 0x200000d5ff037230 */ /* 0x108fe20000004100 */
        /* <DEDUP_REMOVED lines=25> */
[----:B------:R-:W-:Y:S02]  /*7ac0*/  HADD2.F32 R21, -RZ, R20.H0_H0 ;  /* 0x20000014ff157230 */ /* 0x000fe40000004100 */
[----:B------:R-:W-:Y:S01]  /*7ad0*/  FMUL.FTZ R0, R25, R0 ;  /* 0x0000000019007220 */ /* 0x000fe20000410000 */
[----:B------:R-:W-:Y:S02]  /*7ae0*/  HADD2.F32 R2, -RZ, R212.H1_H1 ;  /* 0x300000d4ff027230 */ /* 0x000fe40000004100 */
[----:B------:R-:W-:Y:S01]  /*7af0*/  FMUL.FTZ R5, R23, R5 ;  /* 0x0000000517057220 */ /* 0x000fe20000410000 */
[----:B------:R-:W-:Y:S02]  /*7b00*/  HADD2.F32 R20, -RZ, R20.H1_H1 ;  /* 0x30000014ff147230 */ /* 0x000fe40000004100 */
[----:B------:R-:W-:Y:S01]  /*7b10*/  FMUL.FTZ R7, R21, R7 ;  /* 0x0000000715077220 */ /* 0x000fe20000410000 */
[--C-:B----4-:R-:W-:Y:S02]  /*7b20*/  HADD2.F32 R21, -RZ, R36.reuse.H0_H0 ;  /* 0x20000024ff157230 */ /* 0x110fe40000004100 */
        /* <DEDUP_REMOVED lines=18> */
[----:B------:R-:W-:Y:S01]  /*7c50*/  HADD2.F32 R22, -RZ, R40.H1_H1 ;  /* 0x30000028ff167230 */ /* 0x000fe20000004100 */
[----:B------:R-:W-:Y:S01]  /*7c60*/  F2FP.F16.F32.PACK_AB R40, R2, R0 ;  /* 0x000000000228723e */ /* 0x000fe200000000ff */
[----:B------:R-:W-:Y:S01]  /*7c70*/  HADD2.F32 R29, -RZ, R39.H0_H0 ;  /* 0x20000027ff1d7230 */ /* 0x000fe20000004100 */
[----:B------:R-:W-:Y:S01]  /*7c80*/  F2FP.F16.F32.PACK_AB R41, R4, R3 ;  /* 0x000000030429723e */ /* 0x000fe200000000ff */
[----:B------:R-:W-:Y:S02]  /*7c90*/  HADD2.F32 R23, -RZ, R35.H0_H0 ;  /* 0x20000023ff177230 */ /* 0x000fe40000004100 */
[----:B------:R-:W-:Y:S01]  /*7ca0*/  FFMA.FTZ R5, R21, R27, R5 ;  /* 0x0000001b15057223 */ /* 0x000fe20000010005 */
[----:B------:R-:W-:Y:S02]  /*7cb0*/  HADD2.F32 R30, -RZ, R39.H1_H1 ;  /* 0x30000027ff1e7230 */ /* 0x000fe40000004100 */
[----:B------:R-:W-:Y:S01]  /*7cc0*/  FFMA.FTZ R6, R22, R28, R6 ;  /* 0x0000001c16067223 */ /* 0x000fe20000010006 */
[----:B------:R-:W-:Y:S02]  /*7cd0*/  HADD2.F32 R24, -RZ, R35.H1_H1 ;  /* 0x30000023ff187230 */ /* 0x000fe40000004100 */
[----:B------:R-:W-:Y:S02]  /*7ce0*/  FFMA.FTZ R7, R23, R29, R7 ;  /* 0x0000001d17077223 */ /* 0x000fe40000010007 */
[----:B------:R-:W-:Y:S01]  /*7cf0*/  F2FP.F16.F32.PACK_AB R42, R6, R5 ;  /* 0x00000005062a723e */ /* 0x000fe200000000ff */
[----:B------:R-:W-:Y:S05]  /*7d00*/  FFMA.FTZ R8, R24, R30, R8 ;  /* 0x0000001e18087223 */ /* 0x000fea0000010008 */
[----:B------:R-:W-:Y:S02]  /*7d10*/  F2FP.F16.F32.PACK_AB R43, R8, R7 ;  /* 0x00000007082b723e */ /* 0x000fe400000000ff */
.L_x_1263:
[----:B------:R-:W-:Y:S05]  /*7d20*/  BSYNC B0 ;  /* 0x0000000000007941 */ /* 0x000fea0003800000 */
.L_x_1262:
[----:B-----5:R2:W-:Y:S02]  /*7d30*/  ST.E.128 desc[UR6][R216.64], R40 ;  /* 0x00000028d8007985 */ /* 0x0205e4000c101d06 */
.L_x_1261:
[----:B------:R-:W-:Y:S05]  /*7d40*/  BSYNC B1 ;  /* 0x0000000000017941 */ /* 0x000fea0003800000 */
.L_x_1260:
[----:B------:R-:W-:Y:S11]  /*7d50*/  ISETP.GE.AND P0, PT, R9, R163, PT ;  /* 0x000000a30900720c */ /* 0x000ff60003f06270 */
[----:B------:R-:W-:Y:S02]  /*7d60*/  @!UPT UIADD3 URZ, URZ, URZ, URZ ;  /* 0x0000003f3f3ff290 */ /* 0x000fe4000fffe03f */
[----:B------:R-:W-:Y:S05]  /*7d70*/  @P0 BRA `(.L_x_1259) ;  /* 0x00000004008c0947 */ /* 0x000fea0003800000 */
[----:B------:R-:W-:Y:S01]  /*7d80*/  ISETP.GE.AND P0, PT, R9, R17, PT ;  /* 0x000000110900720c */ /* 0x000fe20003f06270 */
[----:B------:R-:W-:Y:S01]  /*7d90*/  IMAD.MOV.U32 R20, RZ, RZ, R111 ;  /* 0x000000ffff147224 */ /* 0x000fe200078e006f */
[----:B------:R-:W-:Y:S01]  /*7da0*/  BSSY B0, `(.L_x_1264) ;  /* 0x000005f000007945 */ /* 0x000fe20003800000 */
[----:B------:R-:W-:Y:S01]  /*7db0*/  IMAD.MOV.U32 R21, RZ, RZ, R110 ;  /* 0x000000ffff157224 */ /* 0x000fe200078e006e */
[----:B--2---:R-:W-:Y:S02]  /*7dc0*/  MOV R216, R117 ;  /* 0x0000007500d87202 */ /* 0x004fe40000000f00 */
[----:B------:R-:W-:Y:S02]  /*7dd0*/  MOV R217, R116 ;  /* 0x0000007400d97202 */ /* 0x000fe40000000f00 */
[----:B------:R2:W5:Y:S05]  /*7de0*/  LD.E.128 R40, desc[UR6][R20.64+0x80] ;  /* 0x0000800614287980 */ /* 0x00056a000c101d00 */
[----:B------:R-:W-:Y:S05]  /*7df0*/  @P0 BRA `(.L_x_1265) ;  /* 0x0000000400640947 */ /* 0x000fea0003800000 */
[----:B------:R-:W-:Y:S02]  /*7e00*/  LEA.HI R0, R17, R17, RZ, 0x1 ;  /* 0x0000001111007211 */ /* 0x000fe400078f08ff */
[----:B-1----:R-:W-:Y:S02]  /*7e10*/  MOV R4, RZ ;  /* 0x000000ff00047202 */ /* 0x002fe40000000f00 */
        /* <DEDUP_REMOVED lines=14> */
[----:B--2---:R-:W-:Y:S01]  /*7f00*/  MOV R20, R115 ;  /* 0x0000007300147202 */ /* 0x004fe20000000f00 */
[----:B------:R1:W2:Y:S01]  /*7f10*/  LD.E.128 R4, desc[UR6][R2.64+0x80] ;  /* 0x0000800602047980 */ /* 0x0002a2000c101d00 */
[----:B------:R-:W-:Y:S07]  /*7f20*/  MOV R21, R114 ;  /* 0x0000007200157202 */ /* 0x000fee0000000f00 */
[----:B------:R-:W3:Y:S01]  /*7f30*/  LD.E.128 R212, desc[UR6][R212.64+0x80] ;  /* 0x00008006d4d47980 */ /* 0x000ee2000c101d00 */
[----:B-1----:R-:W-:Y:S02]  /*7f40*/  MOV R3, RZ ;  /* 0x000000ff00037202 */ /* 0x002fe40000000f00 */
[----:B------:R-:W-:Y:S04]  /*7f50*/  @P2 IADD3 R3, -R0, RZ, RZ ;  /* 0x000000ff00032210 */ /* 0x000fe80007ffe1ff */
        /* <DEDUP_REMOVED lines=67> */
.L_x_1265:
[----:B------:R-:W-:Y:S05]  /*8390*/  BSYNC B0 ;  /* 0x0000000000007941 */ /* 0x000fea0003800000 */
.L_x_1264:
[----:B-----5:R3:W-:Y:S02]  /*83a0*/  ST.E.128 desc[UR6][R216.64+0x80], R40 ;  /* 0x00008028d8007985 */ /* 0x0207e4000c101d06 */
.L_x_1259:
[----:B------:R-:W-:Y:S05]  /*83b0*/  BSYNC B2 ;  /* 0x0000000000027941 */ /* 0x000fea0003800000 */
.L_x_1258:
        /* <DEDUP_REMOVED lines=9> */
[C---:B------:R-:W-:Y:S01]  /*8450*/  LEA R6, P0, R79.reuse, R111, 0x1 ;  /* 0x0000006f4f067211 */ /* 0x040fe200078008ff */
[----:B------:R-:W-:Y:S01]  /*8460*/  BSSY B0, `(.L_x_1270) ;  /* 0x0000060000007945 */ /* 0x000fe20003800000 */
[----:B------:R-:W-:Y:S02]  /*8470*/  ISETP.GE.AND P1, PT, R18, R17, PT ;  /* 0x000000111200720c */ /* 0x000fe40003f26270 */
[----:B------:R-:W-:Y:S02]  /*8480*/  LEA.HI.X R7, R79, R110, R78, 0x1, P0 ;  /* 0x0000006e4f077211 */ /* 0x000fe400000f0c4e */
[C---:B--23--:R-:W-:Y:S03]  /*8490*/  LEA R216, P0, R237.reuse, R117, 0x1 ;  /* 0x00000075edd87211 */ /* 0x04cfe600078008ff */
[----:B------:R2:W5:Y:S01]  /*84a0*/  LD.E.128 R40, desc[UR6][R6.64] ;  /* 0x0000000606287980 */ /* 0x000562000c101d00 */
[----:B------:R-:W-:Y:S05]  /*84b0*/  LEA.HI.X R217, R237, R116, R238, 0x1, P0 ;  /* 0x00000074edd97211 */ /* 0x000fea00000f0cee */
[----:B------:R-:W-:Y:S05]  /*84c0*/  @P1 BRA `(.L_x_1271) ;  /* 0x0000000400641947 */ /* 0x000fea0003800000 */
[----:B------:R-:W-:Y:S02]  /*84d0*/  LEA.HI R0, R17, R17, RZ, 0x1 ;  /* 0x0000001111007211 */ /* 0x000fe400078f08ff */
[----:B-1----:R-:W-:Y:S02]  /*84e0*/  MOV R5, RZ ;  /* 0x000000ff00057202 */ /* 0x002fe40000000f00 */
        /* <DEDUP_REMOVED lines=12> */
[C---:B------:R-:W-:Y:S04]  /*85b0*/  LEA R212, P0, R4.reuse, R113, 0x1 ;  /* 0x0000007104d47211 */ /* 0x040fe800078008ff */
[----:B------:R-:W-:Y:S02]  /*85c0*/  LEA.HI.X R213, R4, R112, R5, 0x1, P0 ;  /* 0x0000007004d57211 */ /* 0x000fe400000f0c05 */
[----:B--2---:R1:W2:Y:S08]  /*85d0*/  LD.E.128 R4, desc[UR6][R2.64] ;  /* 0x0000000602047980 */ /* 0x0042b0000c101d00 */
[----:B------:R-:W3:Y:S01]  /*85e0*/  LD.E.128 R212, desc[UR6][R212.64] ;  /* 0x00000006d4d47980 */ /* 0x000ee2000c101d00 */
[----:B-1----:R-:W-:Y:S02]  /*85f0*/  MOV R2, RZ ;  /* 0x000000ff00027202 */ /* 0x002fe40000000f00 */
[----:B------:R-:W-:Y:S04]  /*8600*/  @P1 IADD3 R2, -R0, RZ, RZ ;  /* 0x000000ff00021210 */ /* 0x000fe80007ffe1ff */
[----:B------:R-:W-:Y:S04]  /*8610*/  IADD3 R3, P0, R156, R2, RZ ;  /* 0x000000029c037210 */ /* 0x000fe80007f1e0ff */
[----:B------:R-:W-:Y:S02]  /*8620*/  LEA.HI.X.SX32 R0, R2, R133, 0x1, P0 ;  /* 0x0000008502007211 */ /* 0x000fe400000f0eff */
[C---:B------:R-:W-:Y:S04]  /*8630*/  LEA R2, P0, R3.reuse, R115, 0x1 ;  /* 0x0000007303027211 */ /* 0x040fe800078008ff */
[----:B------:R-:W-:Y:S05]  /*8640*/  LEA.HI.X R3, R3, R114, R0, 0x1, P0 ;  /* 0x0000007203037211 */ /* 0x000fea00000f0c00 */
        /* <DEDUP_REMOVED lines=33> */
[----:B------:R-:W-:Y:S01]  /*8860*/  FMUL.FTZ R6, R22, R6 ;  /* 0x0000000616067220 */ /* 0x000fe20000410000 */
[--C-:B------:R-:W-:Y:S02]  /*8870*/  HADD2.F32 R22, -RZ, R26.reuse.H1_H1 ;  /* 0x3000001aff167230 */ /* 0x100fe40000004100 */
[----:B------:R-:W-:Y:S01]  /*8880*/  @!P1 FADD.FTZ R2, -R2, -RZ ;  /* 0x800000ff02029221 */ /* 0x000fe20000010100 */
[----:B------:R-:W-:Y:S01]  /*8890*/  FMUL.FTZ R8, R20, R8 ;  /* 0x0000000814087220 */ /* 0x000fe20000410000 */
[----:B------:R-:W-:Y:S02]  /*88a0*/  HADD2.F32 R20, -RZ, R26.H0_H0 ;  /* 0x2000001aff147230 */ /* 0x000fe40000004100 */
[--C-:B----4-:R-:W-:Y:S02]  /*88b0*/  HADD2.F32 R21, -RZ, R36.reuse.H0_H0 ;  /* 0x20000024ff157230 */ /* 0x110fe40000004100 */
[----:B------:R-:W-:Y:S01]  /*88c0*/  FMUL.FTZ R2, R24, R2 ;  /* 0x0000000218027220 */ /* 0x000fe20000410000 */
[----:B------:R-:W-:Y:S02]  /*88d0*/  HADD2.F32 R23, -RZ, R36.H1_H1 ;  /* 0x30000024ff177230 */ /* 0x000fe40000004100 */
        /* <DEDUP_REMOVED lines=24> */
.L_x_1271:
[----:B------:R-:W-:Y:S05]  /*8a60*/  BSYNC B0 ;  /* 0x0000000000007941 */ /* 0x000fea0003800000 */
.L_x_1270:
[----:B-----5:R4:W-:Y:S02]  /*8a70*/  ST.E.128 desc[UR6][R216.64], R40 ;  /* 0x00000028d8007985 */ /* 0x0209e4000c101d06 */
.L_x_1269:
[----:B------:R-:W-:Y:S05]  /*8a80*/  BSYNC B1 ;  /* 0x0000000000017941 */ /* 0x000fea0003800000 */
.L_x_1268:
        /* <DEDUP_REMOVED lines=100> */
.L_x_1273:
[----:B------:R-:W-:Y:S05]  /*90d0*/  BSYNC B0 ;  /* 0x0000000000007941 */ /* 0x000fea0003800000 */
.L_x_1272:
[----:B-----5:R3:W-:Y:S02]  /*90e0*/  ST.E.128 desc[UR6][R216.64], R40 ;  /* 0x00000028d8007985 */ /* 0x0207e4000c101d06 */
.L_x_1267:
[----:B------:R-:W-:Y:S05]  /*90f0*/  BSYNC B2 ;  /* 0x0000000000027941 */ /* 0x000fea0003800000 */
.L_x_1266:
        /* <DEDUP_REMOVED lines=106> */
.L_x_1279:
[----:B------:R-:W-:Y:S05]  /*97a0*/  BSYNC B0 ;  /* 0x0000000000007941 */ /* 0x000fea0003800000 */
.L_x_1278:
[----:B-----5:R3:W-:Y:S02]  /*97b0*/  ST.E.128 desc[UR6][R216.64], R40 ;  /* 0x00000028d8007985 */ /* 0x0207e4000c101d06 */
.L_x_1277:
[----:B------:R-:W-:Y:S05]  /*97c0*/  BSYNC B1 ;  /* 0x0000000000017941 */ /* 0x000fea0003800000 */
.L_x_1276:
        /* <DEDUP_REMOVED lines=100> */
.L_x_1281:
[----:B------:R-:W-:Y:S05]  /*9e10*/  BSYNC B0 ;  /* 0x0000000000007941 */ /* 0x000fea0003800000 */
.L_x_1280:
[----:B-----5:R3:W-:Y:S02]  /*9e20*/  ST.E.128 desc[UR6][R216.64], R40 ;  /* 0x00000028d8007985 */ /* 0x0207e4000c101d06 */
.L_x_1275:
[----:B------:R-:W-:Y:S05]  /*9e30*/  BSYNC B2 ;  /* 0x0000000000027941 */ /* 0x000fea0003800000 */
.L_x_1274:
        /* <DEDUP_REMOVED lines=9> */
[----:B--2---:R-:W-:Y:S01]  /*9ed0*/  MOV R6, R111 ;  /* 0x0000006f00067202 */ /* 0x004fe20000000f00 */
[----:B------:R-:W-:Y:S01]  /*9ee0*/  IMAD R0, R203, 0x60, RZ ;  /* 0x00000060cb007824 */ /* 0x000fe200078e02ff */
[----:B------:R-:W-:Y:S01]  /*9ef0*/  MOV R7, R110 ;  /* 0x0000006e00077202 */ /* 0x000fe20000000f00 */
[----:B------:R-:W-:Y:S01]  /*9f00*/  BSSY B0, `(.L_x_1286) ;  /* 0x0000064000007945 */ /* 0x000fe20003800000 */
[----:B------:R-:W-:Y:S02]  /*9f10*/  ISETP.GE.AND P0, PT, R18, R17, PT ;  /* 0x000000111200720c */ /* 0x000fe40003f06270 */
[----:B---34-:R-:W-:Y:S01]  /*9f20*/  MOV R216, R117 ;  /* 0x0000007500d87202 */ /* 0x018fe20000000f00 */
[----:B------:R-:W-:Y:S01]  /*9f30*/  IMAD.WIDE.U32 R6, R202, 0x60, R6 ;  /* 0x00000060ca067825 */ /* 0x000fe200078e0006 */
[----:B------:R-:W-:Y:S04]  /*9f40*/  MOV R217, R116 ;  /* 0x0000007400d97202 */ /* 0x000fe80000000f00 */
[----:B------:R-:W-:Y:S01]  /*9f50*/  IADD3 R7, R7, R0, RZ ;  /* 0x0000000007077210 */ /* 0x000fe20007ffe0ff */
[----:B------:R-:W-:Y:S02]  /*9f60*/  IMAD R0, R45, 0x60, RZ ;  /* 0x000000602d007824 */ /* 0x000fe400078e02ff */
[----:B------:R-:W-:Y:S02]  /*9f70*/  IMAD.WIDE.U32 R216, R44, 0x60, R216 ;  /* 0x000000602cd87825 */ /* 0x000fe400078e00d8 */
[----:B------:R2:W5:Y:S03]  /*9f80*/  LD.E.128 R40, desc[UR6][R6.64] ;  /* 0x0000000606287980 */ /* 0x000566000c101d00 */
[----:B------:R-:W-:Y:S01]  /*9f90*/  IADD3 R217, R217, R0, RZ ;  /* 0x00000000d9d97210 */ /* 0x000fe20007ffe0ff */
[----:B------:R-:W-:Y:S06]  /*9fa0*/  @P0 BRA `(.L_x_1287) ;  /* 0x0000000400640947 */ /* 0x000fec0003800000 */
        /* <DEDUP_REMOVED lines=89> */
.L_x_1287:
[----:B------:R-:W-:Y:S05]  /*a540*/  BSYNC B0 ;  /* 0x0000000000007941 */ /* 0x000fea0003800000 */
.L_x_1286:
[----:B-----5:R3:W-:Y:S02]  /*a550*/  ST.E.128 desc[UR6][R216.64], R40 ;  /* 0x00000028d8007985 */ /* 0x0207e4000c101d06 */
.L_x_1285:
[----:B------:R-:W-:Y:S05]  /*a560*/  BSYNC B1 ;  /* 0x0000000000017941 */ /* 0x000fea0003800000 */
.L_x_1284:
        /* <DEDUP_REMOVED lines=100> */
.L_x_1289:
[----:B------:R-:W-:Y:S05]  /*abb0*/  BSYNC B0 ;  /* 0x0000000000007941 */ /* 0x000fea0003800000 */
.L_x_1288:
[----:B-----5:R3:W-:Y:S02]  /*abc0*/  ST.E.128 desc[UR6][R216.64], R40 ;  /* 0x00000028d8007985 */ /* 0x0207e4000c101d06 */
.L_x_1283:
[----:B------:R-:W-:Y:S05]  /*abd0*/  BSYNC B2 ;  /* 0x0000000000027941 */ /* 0x000fea0003800000 */
.L_x_1282:
        /* <DEDUP_REMOVED lines=106> */
.L_x_1295:
[----:B------:R-:W-:Y:S05]  /*b280*/  BSYNC B0 ;  /* 0x0000000000007941 */ /* 0x000fea0003800000 */
.L_x_1294:
[----:B-----5:R3:W-:Y:S02]  /*b290*/  ST.E.128 desc[UR6][R216.64], R40 ;  /* 0x00000028d8007985 */ /* 0x0207e4000c101d06 */
.L_x_1293:
[----:B------:R-:W-:Y:S05]  /*b2a0*/  BSYNC B1 ;  /* 0x0000000000017941 */ /* 0x000fea0003800000 */
.L_x_1292:
        /* <DEDUP_REMOVED lines=100> */
.L_x_1297:
[----:B------:R-:W-:Y:S05]  /*b8f0*/  BSYNC B0 ;  /* 0x0000000000007941 */ /* 0x000fea0003800000 */
.L_x_1296:
[----:B-----5:R3:W-:Y:S02]  /*b900*/  ST.E.128 desc[UR6][R216.64], R40 ;  /* 0x00000028d8007985 */ /* 0x0207e4000c101d06 */
.L_x_1291:
[----:B------:R-:W-:Y:S05]  /*b910*/  BSYNC B2 ;  /* 0x0000000000027941 */ /* 0x000fea0003800000 */
.L_x_1290:
        /* <DEDUP_REMOVED lines=112> */
.L_x_1303:
[----:B------:R-:W-:Y:S05]  /*c020*/  BSYNC B0 ;  /* 0x0000000000007941 */ /* 0x000fea0003800000 */
.L_x_1302:
[----:B-----5:R3:W-:Y:S02]  /*c030*/  ST.E.128 desc[UR6][R216.64], R40 ;  /* 0x00000028d8007985 */ /* 0x0207e4000c101d06 */
.L_x_1301:
[----:B------:R-:W-:Y:S05]  /*c040*/  BSYNC B1 ;  /* 0x0000000000017941 */ /* 0x000fea0003800000 */
.L_x_1300:
        /* <DEDUP_REMOVED lines=100> */
.L_x_1305:
[----:B------:R-:W-:Y:S05]  /*c690*/  BSYNC B0 ;  /* 0x0000000000007941 */ /* 0x000fea0003800000 */
.L_x_1304:
[----:B-----5:R3:W-:Y:S02]  /*c6a0*/  ST.E.128 desc[UR6][R216.64], R40 ;  /* 0x00000028d8007985 */ /* 0x0207e4000c101d06 */
.L_x_1299:
[----:B------:R-:W-:Y:S05]  /*c6b0*/  BSYNC B2 ;  /* 0x0000000000027941 */ /* 0x000fea0003800000 */
.L_x_1298:
        /* <DEDUP_REMOVED lines=112> */
.L_x_1311:
[----:B------:R-:W-:Y:S05]  /*cdc0*/  BSYNC B0 ;  /* 0x0000000000007941 */ /* 0x000fea0003800000 */
.L_x_1310:
[----:B-----5:R3:W-:Y:S02]  /*cdd0*/  ST.E.128 desc[UR6][R216.64], R40 ;  /* 0x00000028d8007985 */ /* 0x0207e4000c101d06 */
.L_x_1309:
[----:B------:R-:W-:Y:S05]  /*cde0*/  BSYNC B1 ;  /* 0x0000000000017941 */ /* 0x000fea0003800000 */
.L_x_1308:
        /* <DEDUP_REMOVED lines=100> */
.L_x_1313:
[----:B------:R-:W-:Y:S05]  /*d430*/  BSYNC B0 ;  /* 0x0000000000007941 */ /* 0x000fea0003800000 */
.L_x_1312:
[----:B-----5:R3:W-:Y:S02]  /*d440*/  ST.E.128 desc[UR6][R216.64], R40 ;  /* 0x00000028d8007985 */ /* 0x0207e4000c101d06 */
.L_x_1307:
[----:B------:R-:W-:Y:S05]  /*d450*/  BSYNC B2 ;  /* 0x0000000000027941 */ /* 0x000fea0003800000 */
.L_x_1306:
        /* <DEDUP_REMOVED lines=14> */
[----:B------:R-:W-:Y:S01]  /*d540*/  MOV R210, R117 ;  /* 0x0000007500d27202 */ /* 0x000fe20000000f00 */
[----:B------:R-:W-:Y:S01]  /*d550*/  IMAD.WIDE.U32 R6, R202, 0xe0, R6 ;  /* 0x000000e0ca067825 */ /* 0x000fe200078e0006 */
[----:B------:R-:W-:Y:S04]  /*d560*/  MOV R211, R116 ;  /* 0x0000007400d37202 */ /* 0x000fe80000000f00 */
[----:B------:R-:W-:Y:S01]  /*d570*/  IADD3 R7, R7, R0, RZ ;  /* 0x0000000007077210 */ /* 0x000fe20007ffe0ff */
[----:B------:R-:W-:Y:S02]  /*d580*/  IMAD R0, R45, 0xe0, RZ ;  /* 0x000000e02d007824 */ /* 0x000fe400078e02ff */
[----:B------:R-:W-:Y:S02]  /*d590*/  IMAD.WIDE.U32 R210, R44, 0xe0, R210 ;  /* 0x000000e02cd27825 */ /* 0x000fe400078e00d2 */
[----:B---34-:R2:W5:Y:S03]  /*d5a0*/  LD.E.128 R40, desc[UR6][R6.64] ;  /* 0x0000000606287980 */ /* 0x018566000c101d00 */
        /* <DEDUP_REMOVED lines=91> */
.L_x_1319:
[----:B------:R-:W-:Y:S05]  /*db60*/  BSYNC B0 ;  /* 0x0000000000007941 */ /* 0x000fea0003800000 */
.L_x_1318:
[----:B-----5:R3:W-:Y:S02]  /*db70*/  ST.E.128 desc[UR6][R210.64], R40 ;  /* 0x00000028d2007985 */ /* 0x0207e4000c101d06 */
.L_x_1317:
[----:B------:R-:W-:Y:S05]  /*db80*/  BSYNC B1 ;  /* 0x0000000000017941 */ /* 0x000fea0003800000 */
.L_x_1316:
        /* <DEDUP_REMOVED lines=8> */
[----:B-1----:R1:W5:Y:S01]  /*dc10*/  LD.E.128 R4, desc[UR6][R20.64] ;  /* 0x0000000614047980 */ /* 0x002362000c101d00 */
        /* <DEDUP_REMOVED lines=13> */
[----:B------:R-:W-:Y:S02]  /*dcf0*/  LEA R2, P0, R3, R20, 0x1 ;  /* 0x0000001403027211 */ /* 0x000fe400078008ff */
[----:B------:R-:W-:Y:S02]  /*dd00*/  IADD3 R8, P2, R135, R17, RZ ;  /* 0x0000001187087210 */ /* 0x000fe40007f5e0ff */
[----:B------:R-:W-:Y:S02]  /*dd10*/  LEA.HI.X.SX32 R3, R3, R21, 0x1, P0 ;  /* 0x0000001503037211 */ /* 0x000fe400000f0eff */
[C---:B------:R-:W-:Y:S02]  /*dd20*/  LEA R212, P0, R8.reuse, R113, 0x1 ;  /* 0x0000007108d47211 */ /* 0x040fe400078008ff */
[----:B------:R-:W-:Y:S01]  /*dd30*/  LEA.HI.X.SX32 R17, R17, R120, 0x1, P2 ;  /* 0x0000007811117211 */ /* 0x000fe200010f0eff */
[----:B-1----:R1:W2:Y:S03]  /*dd40*/  LD.E.128 R20, desc[UR6][R2.64] ;  /* 0x0000000602147980 */ /* 0x0022a6000c101d00 */
[----:B------:R-:W-:Y:S06]  /*dd50*/  LEA.HI.X R213, R8, R112, R17, 0x1, P0 ;  /* 0x0000007008d57211 */ /* 0x000fec00000f0c11 */
        /* <DEDUP_REMOVED lines=29> */
[--C-:B------:R-:W-:Y:S02]  /*df30*/  HADD2.F32 R20, -RZ, R17.reuse.H0_H0 ;  /* 0x20000011ff147230 */ /* 0x100fe40000004100 */
[----:B------:R-:W-:Y:S01]  /*df40*/  @!P1 FADD.FTZ R5, -R5, -RZ ;  /* 0x800000ff05059221 */ /* 0x000fe20000010100 */
[----:B------:R-:W-:Y:S02]  /*df50*/  HADD2.F32 R17, -RZ, R17.H1_H1 ;  /* 0x30000011ff117230 */ /* 0x000fe40000004100 */
[----:B------:R-:W-:Y:S01]  /*df60*/  @!P1 FADD.FTZ R6, -R6, -RZ ;  /* 0x800000ff06069221 */ /* 0x000fe20000010100 */
[----:B------:R-:W-:Y:S02]  /*df70*/  HADD2.F32 R2, -RZ, R212.H1_H1 ;  /* 0x300000d4ff027230 */ /* 0x000fe40000004100 */
[----:B------:R-:W-:Y:S01]  /*df80*/  FMUL.FTZ R7, R20, R7 ;  /* 0x0000000714077220 */ /* 0x000fe20000410000 */
[--C-:B------:R-:W-:Y:S02]  /*df90*/  HADD2.F32 R24, -RZ, R25.reuse.H0_H0 ;  /* 0x20000019ff187230 */ /* 0x100fe40000004100 */
[----:B------:R-:W-:Y:S01]  /*dfa0*/  FMUL.FTZ R8, R17, R8 ;  /* 0x0000000811087220 */ /* 0x000fe20000410000 */
[----:B------:R-:W-:Y:S02]  /*dfb0*/  HADD2.F32 R23, -RZ, R25.H1_H1 ;  /* 0x30000019ff177230 */ /* 0x000fe40000004100 */
[----:B------:R-:W-:Y:S01]  /*dfc0*/  @!P1 FADD.FTZ R2, -R2, -RZ ;  /* 0x800000ff02029221 */ /* 0x000fe20000010100 */
[--C-:B------:R-:W-:Y:S02]  /*dfd0*/  HADD2.F32 R17, -RZ, R26.reuse.H0_H0 ;  /* 0x2000001aff117230 */ /* 0x100fe40000004100 */
[----:B------:R-:W-:Y:S01]  /*dfe0*/  FMUL.FTZ R0, R24, R0 ;  /* 0x0000000018007220 */ /* 0x000fe20000410000 */
[----:B------:R-:W-:Y:S01]  /*dff0*/  FMUL.FTZ R5, R22, R5 ;  /* 0x0000000516057220 */ /* 0x000fe20000410000 */
[----:B------:R-:W-:Y:S01]  /*e000*/  FMUL.FTZ R6, R21, R6 ;  /* 0x0000000615067220 */ /* 0x000fe20000410000 */
[----:B------:R-:W-:Y:S02]  /*e010*/  HADD2.F32 R21, -RZ, R26.H1_H1 ;  /* 0x3000001aff157230 */ /* 0x000fe40000004100 */
[----:B------:R-:W-:Y:S01]  /*e020*/  FMUL.FTZ R2, R23, R2 ;  /* 0x0000000217027220 */ /* 0x000fe20000410000 */
[--C-:B----4-:R-:W-:Y:S02]  /*e030*/  HADD2.F32 R20, -RZ, R36.reuse.H0_H0 ;  /* 0x20000024ff147230 */ /* 0x110fe40000004100 */
[----:B------:R-:W-:Y:S02]  /*e040*/  HADD2.F32 R22, -RZ, R36.H1_H1 ;  /* 0x30000024ff167230 */ /* 0x000fe40000004100 */
[--C-:B------:R-:W-:Y:S02]  /*e050*/  HADD2.F32 R23, -RZ, R40.reuse.H0_H0 ;  /* 0x20000028ff177230 */ /* 0x100fe40000004100 */
[----:B------:R-:W-:Y:S01]  /*e060*/  FFMA.FTZ R0, R17, R20, R0 ;  /* 0x0000001411007223 */ /* 0x000fe20000010000 */
[--C-:B------:R-:W-:Y:S02]  /*e070*/  HADD2.F32 R24, -RZ, R37.reuse.H0_H0 ;  /* 0x20000025ff187230 */ /* 0x100fe40000004100 */
[----:B------:R-:W-:Y:S01]  /*e080*/  FFMA.FTZ R2, R21, R22, R2 ;  /* 0x0000001615027223 */ /* 0x000fe20000010002 */
[----:B------:R-:W-:Y:S02]  /*e090*/  HADD2.F32 R25, -RZ, R37.H1_H1 ;  /* 0x30000025ff197230 */ /* 0x000fe40000004100 */
[----:B------:R-:W-:Y:S02]  /*e0a0*/  HADD2.F32 R17, -RZ, R40.H1_H1 ;  /* 0x30000028ff117230 */ /* 0x000fe40000004100 */
[----:B------:R-:W-:Y:S01]  /*e0b0*/  FFMA.FTZ R3, R23, R24, R3 ;  /* 0x0000001817037223 */ /* 0x000fe20000010003 */
[--C-:B------:R-:W-:Y:S01]  /*e0c0*/  HADD2.F32 R26, -RZ, R38.reuse.H0_H0 ;  /* 0x20000026ff1a7230 */ /* 0x100fe20000004100 */
[----:B------:R-:W-:Y:S01]  /*e0d0*/  F2FP.F16.F32.PACK_AB R0, R2, R0 ;  /* 0x000000000200723e */ /* 0x000fe200000000ff */
[--C-:B------:R-:W-:Y:S02]  /*e0e0*/  HADD2.F32 R20, -RZ, R35.reuse.H0_H0 ;  /* 0x20000023ff147230 */ /* 0x100fe40000004100 */
[----:B------:R-:W-:Y:S01]  /*e0f0*/  FFMA.FTZ R4, R17, R25, R4 ;  /* 0x0000001911047223 */ /* 0x000fe20000010004 */
[----:B------:R-:W-:Y:S02]  /*e100*/  HADD2.F32 R27, -RZ, R38.H1_H1 ;  /* 0x30000026ff1b7230 */ /* 0x000fe40000004100 */
[----:B------:R-:W-:Y:S02]  /*e110*/  HADD2.F32 R21, -RZ, R35.H1_H1 ;  /* 0x30000023ff157230 */ /* 0x000fe40000004100 */
[----:B------:R-:W-:Y:S01]  /*e120*/  FFMA.FTZ R5, R20, R26, R5 ;  /* 0x0000001a14057223 */ /* 0x000fe20000010005 */
[----:B------:R-:W-:Y:S01]  /*e130*/  F2FP.F16.F32.PACK_AB R4, R4, R3 ;  /* 0x000000030404723e */ /* 0x000fe200000000ff */
[--C-:B------:R-:W-:Y:S02]  /*e140*/  HADD2.F32 R28, -RZ, R39.reuse.H0_H0 ;  /* 0x20000027ff1c7230 */ /* 0x100fe40000004100 */
[--C-:B------:R-:W-:Y:S02]  /*e150*/  HADD2.F32 R22, -RZ, R30.reuse.H0_H0 ;  /* 0x2000001eff167230 */ /* 0x100fe40000004100 */
[----:B------:R-:W-:Y:S01]  /*e160*/  FFMA.FTZ R6, R21, R27, R6 ;  /* 0x0000001b15067223 */ /* 0x000fe20000010006 */
[----:B------:R-:W-:Y:S02]  /*e170*/  HADD2.F32 R29, -RZ, R39.H1_H1 ;  /* 0x30000027ff1d7230 */ /* 0x000fe40000004100 */
[----:B------:R-:W-:Y:S02]  /*e180*/  HADD2.F32 R23, -RZ, R30.H1_H1 ;  /* 0x3000001eff177230 */ /* 0x000fe40000004100 */
[----:B------:R-:W-:Y:S01]  /*e190*/  FFMA.FTZ R7, R22, R28, R7 ;  /* 0x0000001c16077223 */ /* 0x000fe20000010007 */
[----:B------:R-:W-:Y:S02]  /*e1a0*/  F2FP.F16.F32.PACK_AB R6, R6, R5 ;  /* 0x000000050606723e */ /* 0x000fe400000000ff */
[----:B------:R-:W-:Y:S01]  /*e1b0*/  MOV R5, R4 ;  /* 0x0000000400057202 */ /* 0x000fe20000000f00 */
[----:B------:R-:W-:Y:S01]  /*e1c0*/  FFMA.FTZ R8, R23, R29, R8 ;  /* 0x0000001d17087223 */ /* 0x000fe20000010008 */
[----:B------:R-:W-:Y:S04]  /*e1d0*/  MOV R4, R0 ;  /* 0x0000000000047202 */ /* 0x000fe80000000f00 */
[----:B------:R-:W-:Y:S02]  /*e1e0*/  F2FP.F16.F32.PACK_AB R7, R8, R7 ;  /* 0x000000070807723e */ /* 0x000fe400000000ff */
.L_x_1321:
[----:B------:R-:W-:Y:S05]  /*e1f0*/  BSYNC B0 ;  /* 0x0000000000007941 */ /* 0x000fea0003800000 */
.L_x_1320:
[----:B-----5:R2:W-:Y:S02]  /*e200*/  ST.E.128 desc[UR6][R42.64], R4 ;  /* 0x000000042a007985 */ /* 0x0205e4000c101d06 */
.L_x_1315:
[----:B------:R-:W-:Y:S05]  /*e210*/  BSYNC B2 ;  /* 0x0000000000027941 */ /* 0x000fea0003800000 */
.L_x_1314:
[----:B-12---:R-:W-:Y:S01]  /*e220*/  MOV R5, R114 ;  /* 0x0000007200057202 */ /* 0x006fe20000000f00 */
[----:B------:R-:W2:Y:S01]  /*e230*/  LD.E R0, desc[UR6][R10.64+0xd0] ;  /* 0x0000d0060a007980 */ /* 0x000ea2000c101900 */
[----:B------:R-:W-:Y:S01]  /*e240*/  MOV R3, R112 ;  /* 0x0000007000037202 */ /* 0x000fe20000000f00 */
        /* <DEDUP_REMOVED lines=8> */
.L_x_1223:
        /* <DEDUP_REMOVED lines=12> */
[----:B------:R-:W-:Y:S02]  /*e390*/  @P6 IMAD.MOV.U32 R2, RZ, RZ, R111 ;  /* 0x000000ffff026224 */ /* 0x000fe400078e006f */
[----:B------:R-:W-:Y:S05]  /*e3a0*/  @P6 IMAD.MOV.U32 R3, RZ, RZ, R110 ;  /* 0x000000ffff036224 */ /* 0x000fea00078e006e */
[----:B------:R1:W2:Y:S02]  /*e3b0*/  @P6 LD.E.128 R4, desc[UR6][R2.64] ;  /* 0x0000000602046980 */ /* 0x0002a4000c101d00 */
[----:B-1----:R-:W-:Y:S01]  /*e3c0*/  @P6 MOV R2, R117 ;  /* 0x0000007500026202 */ /* 0x002fe20000000f00 */
[----:B------:R-:W-:Y:S05]  /*e3d0*/  @P6 IMAD.MOV.U32 R3, RZ, RZ, R116 ;  /* 0x000000ffff036224 */ /* 0x000fea00078e0074 */
[----:B--2---:R1:W-:Y:S01]  /*e3e0*/  @P6 ST.E.128 desc[UR6][R2.64], R4 ;  /* 0x0000000402006985 */ /* 0x0043e2000c101d06 */
[----:B------:R-:W-:Y:S11]  /*e3f0*/  ISETP.NE.AND P6, PT, R154, RZ, PT ;  /* 0x000000ff9a00720c */ /* 0x000ff60003fc5270 */
[----:B------:R-:W-:Y:S02]  /*e400*/  @!UPT UIADD3 URZ, URZ, URZ, URZ ;  /* 0x0000003f3f3ff290 */ /* 0x000fe4000fffe03f */
[----:B-1----:R-:W-:Y:S01]  /*e410*/  @P6 MOV R2, R111 ;  /* 0x0000006f00026202 */ /* 0x002fe20000000f00 */
[----:B------:R-:W-:Y:S05]  /*e420*/  @P6 IMAD.MOV.U32 R3, RZ, RZ, R110 ;  /* 0x000000ffff036224 */ /* 0x000fea00078e006e */
[----:B------:R1:W2:Y:S02]  /*e430*/  @P6 LD.E.128 R4, desc[UR6][R2.64+0x80] ;  /* 0x0000800602046980 */ /* 0x0002a4000c101d00 */
[----:B-1----:R-:W-:Y:S01]  /*e440*/  @P6 MOV R2, R117 ;  /* 0x0000007500026202 */ /* 0x002fe20000000f00 */
[----:B------:R-:W-:Y:S05]  /*e450*/  @P6 IMAD.MOV.U32 R3, RZ, RZ, R116 ;  /* 0x000000ffff036224 */ /* 0x000fea00078e0074 */
[----:B--2---:R1:W-:Y:S02]  /*e460*/  @P6 ST.E.128 desc[UR6][R2.64+0x80], R4 ;  /* 0x0000800402006985 */ /* 0x0043e4000c101d06 */
.L_x_1323:
[----:B------:R-:W-:Y:S05]  /*e470*/  BSYNC B0 ;  /* 0x0000000000007941 */ /* 0x000fea0003800000 */
.L_x_1322:
[----:B------:R-:W-:Y:S04]  /*e480*/  BSSY B0, `(.L_x_1324) ;  /* 0x0000014000007945 */ /* 0x000fe80003800000 */
[----:B------:R-:W-:Y:S05]  /*e490*/  @!P0 BRA `(.L_x_1325) ;  /* 0x0000000000488947 */ /* 0x000fea0003800000 */
[----:B------:R-:W-:Y:S11]  /*e4a0*/  ISETP.NE.AND P6, PT, R155, RZ, PT ;  /* 0x000000ff9b00720c */ /* 0x000ff60003fc5270 */
[----:B------:R-:W-:Y:S02]  /*e4b0*/  @!UPT UIADD3 URZ, URZ, URZ, URZ ;  /* 0x0000003f3f3ff290 */ /* 0x000fe4000fffe03f */
[C---:B-1----:R-:W-:Y:S04]  /*e4c0*/  @P6 LEA R4, P0, R79.reuse, R111, 0x1 ;  /* 0x0000006f4f046211 */ /* 0x042fe800078008ff */
        /* <DEDUP_REMOVED lines=9> */
[----:B------:R-:W2:Y:S04]  /*e560*/  @P0 LD.E.128 R4, desc[UR6][R4.64] ;  /* 0x0000000604040980 */ /* 0x000ea8000c101d00 */
[----:B--2---:R1:W-:Y:S04]  /*e570*/  @P0 ST.E.128 desc[UR6][R20.64], R4 ;  /* 0x0000000414000985 */ /* 0x0043e8000c101d06 */
[----:B-1----:R1:W2:Y:S02]  /*e580*/  @P6 LD.E.128 R4, desc[UR6][R2.64] ;  /* 0x0000000602046980 */ /* 0x0022a4000c101d00 */
[C---:B-1----:R-:W-:Y:S04]  /*e590*/  @P6 LEA R2, P0, R73.reuse, R117, 0x1 ;  /* 0x0000007549026211 */ /* 0x042fe800078008ff */
[----:B------:R-:W-:Y:S05]  /*e5a0*/  @P6 LEA.HI.X R3, R73, R116, R72, 0x1, P0 ;  /* 0x0000007449036211 */ /* 0x000fea00000f0c48 */
[----:B--2---:R2:W-:Y:S04]  /*e5b0*/  @P6 ST.E.128 desc[UR6][R2.64], R4 ;  /* 0x0000000402006985 */ /* 0x0045e8000c101d06 */
.L_x_1325:
[----:B------:R-:W-:Y:S05]  /*e5c0*/  BSYNC B0 ;  /* 0x0000000000007941 */ /* 0x000fea0003800000 */
.L_x_1324:
[-C--:B------:R-:W-:Y:S01]  /*e5d0*/  ISETP.GE.AND P5, PT, R56, R210.reuse, !P5 ;  /* 0x000000d23800720c */ /* 0x080fe20006fa6270 */
        /* <DEDUP_REMOVED lines=11> */
[C---:B-12---:R-:W-:Y:S04]  /*e690*/  @P6 LEA R4, P5, R87.reuse, R111, 0x1 ;  /* 0x0000006f57046211 */ /* 0x046fe800078a08ff */
        /* <DEDUP_REMOVED lines=15> */
.L_x_1327:
[----:B------:R-:W-:Y:S05]  /*e790*/  BSYNC B0 ;  /* 0x0000000000007941 */ /* 0x000fea0003800000 */
.L_x_1326:
[----:B------:R-:W-:Y:S04]  /*e7a0*/  BSSY B0, `(.L_x_1328) ;  /* 0x0000016000007945 */ /* 0x000fe80003800000 */
[----:B------:R-:W-:Y:S05]  /*e7b0*/  @!P4 BRA `(.L_x_1329) ;  /* 0x000000000050c947 */ /* 0x000fea0003800000 */
[----:B------:R-:W-:Y:S02]  /*e7c0*/  ISETP.NE.AND P6, PT, R155, RZ, PT ;  /* 0x000000ff9b00720c */ /* 0x000fe40003fc5270 */
[----:B------:R-:W-:Y:S11]  /*e7d0*/  ISETP.NE.AND P5, PT, R154, RZ, PT ;  /* 0x000000ff9a00720c */ /* 0x000ff60003fa5270 */
[----:B-123--:R-:W-:Y:S01]  /*e7e0*/  @P6 IMAD.MOV.U32 R2, RZ, RZ, R111 ;  /* 0x000000ffff026224 */ /* 0x00efe200078e006f */
[----:B------:R-:W-:Y:S01]  /*e7f0*/  @P6 MOV R21, R116 ;  /* 0x0000007400156202 */ /* 0x000fe20000000f00 */
[----:B------:R-:W-:Y:S02]  /*e800*/  @P6 IMAD.MOV.U32 R3, RZ, RZ, R110 ;  /* 0x000000ffff036224 */ /* 0x000fe400078e006e */
[----:B------:R-:W-:Y:S02]  /*e810*/  @P6 IMAD R0, R203, 0x60, RZ ;  /* 0x00000060cb006824 */ /* 0x000fe400078e02ff */
[----:B------:R-:W-:Y:S04]  /*e820*/  @P6 IMAD.WIDE.U32 R2, R202, 0x60, R2 ;  /* 0x00000060ca026825 */ /* 0x000fe800078e0002 */
[----:B------:R-:W-:Y:S01]  /*e830*/  @P6 IMAD.MOV.U32 R20, RZ, RZ, R117 ;  /* 0x000000ffff146224 */ /* 0x000fe200078e0075 */
[----:B------:R-:W-:Y:S01]  /*e840*/  @P6 IADD3 R3, R3, R0, RZ ;  /* 0x0000000003036210 */ /* 0x000fe20007ffe0ff */
[----:B------:R-:W-:Y:S02]  /*e850*/  @P6 IMAD R0, R45, 0x60, RZ ;  /* 0x000000602d006824 */ /* 0x000fe400078e02ff */
[----:B------:R-:W-:Y:S02]  /*e860*/  @P6 IMAD.WIDE.U32 R20, R44, 0x60, R20 ;  /* 0x000000602c146825 */ /* 0x000fe400078e0014 */
[----:B------:R1:W2:Y:S02]  /*e870*/  @P6 LD.E.128 R4, desc[UR6][R2.64] ;  /* 0x0000000602046980 */ /* 0x0002a4000c101d00 */
[----:B------:R-:W-:Y:S01]  /*e880*/  @P6 IMAD.IADD R21, R21, 0x1, R0 ;  /* 0x0000000115156824 */ /* 0x000fe200078e0200 */
[C---:B-1----:R-:W-:Y:S04]  /*e890*/  @P5 LEA R2, P4, R89.reuse, R111, 0x1 ;  /* 0x0000006f59025211 */ /* 0x042fe800078808ff */
[----:B------:R-:W-:Y:S01]  /*e8a0*/  @P5 LEA.HI.X R3, R89, R110, R88, 0x1, P4 ;  /* 0x0000006e59035211 */ /* 0x000fe200020f0c58 */
[----:B--2---:R1:W-:Y:S04]  /*e8b0*/  @P6 ST.E.128 desc[UR6][R20.64], R4 ;  /* 0x0000000414006985 */ /* 0x0043e8000c101d06 */
[----:B-1----:R1:W2:Y:S02]  /*e8c0*/  @P5 LD.E.128 R4, desc[UR6][R2.64] ;  /* 0x0000000602045980 */ /* 0x0022a4000c101d00 */
[C---:B-1----:R-:W-:Y:S04]  /*e8d0*/  @P5 LEA R2, P4, R196.reuse, R117, 0x1 ;  /* 0x00000075c4025211 */ /* 0x042fe800078808ff */
[----:B------:R-:W-:Y:S05]  /*e8e0*/  @P5 LEA.HI.X R3, R196, R116, R197, 0x1, P4 ;  /* 0x00000074c4035211 */ /* 0x000fea00020f0cc5 */
[----:B--2---:R4:W-:Y:S04]  /*e8f0*/  @P5 ST.E.128 desc[UR6][R2.64], R4 ;  /* 0x0000000402005985 */ /* 0x0049e8000c101d06 */
.L_x_1329:
[----:B------:R-:W-:Y:S05]  /*e900*/  BSYNC B0 ;  /* 0x0000000000007941 */ /* 0x000fea0003800000 */
.L_x_1328:
[----:B------:R-:W-:Y:S04]  /*e910*/  BSSY B0, `(.L_x_1330) ;  /* 0x0000010000007945 */ /* 0x000fe80003800000 */
[----:B------:R-:W-:Y:S05]  /*e920*/  @!P3 BRA `(.L_x_1331) ;  /* 0x000000000038b947 */ /* 0x000fea0003800000 */
[----:B------:R-:W-:Y:S02]  /*e930*/  ISETP.NE.AND P6, PT, R155, RZ, PT ;  /* 0x000000ff9b00720c */ /* 0x000fe40003fc5270 */
[----:B------:R-:W-:Y:S11]  /*e940*/  ISETP.NE.AND P4, PT, R154, RZ, PT ;  /* 0x000000ff9a00720c */ /* 0x000ff60003f85270 */
[C---:B-1234-:R-:W-:Y:S02]  /*e950*/  @P6 LEA R4, P3, R85.reuse, R111, 0x1 ;  /* 0x0000006f55046211 */ /* 0x05efe400078608ff */
[C---:B------:R-:W-:Y:S02]  /*e960*/  @P6 LEA R20, P5, R70.reuse, R117, 0x1 ;  /* 0x0000007546146211 */ /* 0x040fe400078a08ff */
[----:B------:R-:W-:Y:S02]  /*e970*/  @P6 LEA.HI.X R5, R85, R110, R84, 0x1, P3 ;  /* 0x0000006e55056211 */ /* 0x000fe400018f0c54 */
[C---:B------:R-:W-:Y:S02]  /*e980*/  @P4 LEA R2, P3, R91.reuse, R111, 0x1 ;  /* 0x0000006f5b024211 */ /* 0x040fe400078608ff */
[----:B------:R-:W-:Y:S02]  /*e990*/  @P6 LEA.HI.X R21, R70, R116, R71, 0x1, P5 ;  /* 0x0000007446156211 */ /* 0x000fe400028f0c47 */
[----:B------:R-:W2:Y:S01]  /*e9a0*/  @P6 LD.E.128 R4, desc[UR6][R4.64] ;  /* 0x0000000604046980 */ /* 0x000ea2000c101d00 */
[----:B------:R-:W-:Y:S03]  /*e9b0*/  @P4 LEA.HI.X R3, R91, R110, R90, 0x1, P3 ;  /* 0x0000006e5b034211 */ /* 0x000fe600018f0c5a */
[----:B--2---:R1:W-:Y:S04]  /*e9c0*/  @P6 ST.E.128 desc[UR6][R20.64], R4 ;  /* 0x0000000414006985 */ /* 0x0043e8000c101d06 */
[----:B-1----:R1:W2:Y:S02]  /*e9d0*/  @P4 LD.E.128 R4, desc[UR6][R2.64] ;  /* 0x0000000602044980 */ /* 0x0022a4000c101d00 */
[C---:B-1----:R-:W-:Y:S04]  /*e9e0*/  @P4 LEA R2, P3, R194.reuse, R117, 0x1 ;  /* 0x00000075c2024211 */ /* 0x042fe800078608ff */
[----:B------:R-:W-:Y:S05]  /*e9f0*/  @P4 LEA.HI.X R3, R194, R116, R195, 0x1, P3 ;  /* 0x00000074c2034211 */ /* 0x000fea00018f0cc3 */
[----:B--2---:R1:W-:Y:S04]  /*ea00*/  @P4 ST.E.128 desc[UR6][R2.64], R4 ;  /* 0x0000000402004985 */ /* 0x0043e8000c101d06 */
.L_x_1331:
[----:B------:R-:W-:Y:S05]  /*ea10*/  BSYNC B0 ;  /* 0x0000000000007941 */ /* 0x000fea0003800000 */
.L_x_1330:
[----:B------:R-:W-:Y:S04]  /*ea20*/  BSSY B0, `(.L_x_1332) ;  /* 0x0000016000007945 */ /* 0x000fe80003800000 */
[----:B------:R-:W-:Y:S05]  /*ea30*/  @!P2 BRA `(.L_x_1333) ;  /* 0x000000000050a947 */ /* 0x000fea0003800000 */
[----:B------:R-:W-:Y:S02]  /*ea40*/  ISETP.NE.AND P4, PT, R155, RZ, PT ;  /* 0x000000ff9b00720c */ /* 0x000fe40003f85270 */
[----:B------:R-:W-:Y:S11]  /*ea50*/  ISETP.NE.AND P3, PT, R154, RZ, PT ;  /* 0x000000ff9a00720c */ /* 0x000ff60003f65270 */
[----:B-1234-:R-:W-:Y:S01]  /*ea60*/  @P4 IMAD.MOV.U32 R2, RZ, RZ, R111 ;  /* 0x000000ffff024224 */ /* 0x01efe200078e006f */
        /* <DEDUP_REMOVED lines=17> */
.L_x_1333:
[----:B------:R-:W-:Y:S05]  /*eb80*/  BSYNC B0 ;  /* 0x0000000000007941 */ /* 0x000fea0003800000 */
.L_x_1332:
        /* <DEDUP_REMOVED lines=22> */
.L_x_1335:
[----:B------:R-:W-:Y:S05]  /*ecf0*/  BSYNC B0 ;  /* 0x0000000000007941 */ /* 0x000fea0003800000 */
.L_x_1334:
        /* <DEDUP_REMOVED lines=21> */
.L_x_1257:
[----:B------:R-:W-:Y:S05]  /*ee50*/  BSYNC B3 ;  /* 0x0000000000037941 */ /* 0x000fea0003800000 */
.L_x_1222:
[----:B------:R-:W-:Y:S01]  /*ee60*/  ISETP.NE.U32.AND P1, PT, R248, RZ, PT ;  /* 0x000000fff800720c */ /* 0x000fe20003f25070 */
[----:B------:R-:W2:Y:S02]  /*ee70*/  LD.E R0, desc[UR6][R10.64+0x128] ;  /* 0x000128060a007980 */ /* 0x000ea4000c101900 */
[----:B-1234-:R-:W-:Y:S01]  /*ee80*/  IMAD.MOV.U32 R2, RZ, RZ, R111 ;  /* 0x000000ffff027224 */ /* 0x01efe200078e006f */
[----:B------:R-:W-:Y:S01]  /*ee90*/  BSSY B0, `(.L_x_1336) ;  /* 0x0000064000007945 */ /* 0x000fe20003800000 */
[----:B------:R-:W-:Y:S01]  /*eea0*/  ISETP.NE.AND.EX P1, PT, R249, RZ, PT, P1 ;  /* 0x000000fff900720c */ /* 0x000fe20003f25310 */
[----:B------:R-:W-:Y:S02]  /*eeb0*/  IMAD.MOV.U32 R3, RZ, RZ, R110 ;  /* 0x000000ffff037224 */ /* 0x000fe400078e006e */
[----:B------:R-:W-:Y:S05]  /*eec0*/  IMAD.U32 R0, R0, -0x80, RZ ;  /* 0xffffff8000007824 */ /* 0x000fea00078e00ff */
[C---:B------:R-:W-:Y:S04]  /*eed0*/  LEA R111, P0, R0.reuse, R2, 0x1 ;  /* 0x00000002006f7211 */ /* 0x040fe800078008ff */
[----:B------:R-:W-:Y:S01]  /*eee0*/  LEA.HI.X.SX32 R110, R0, R3, 0x1, P0 ;  /* 0x00000003006e7211 */ /* 0x000fe200000f0eff */
[----:B------:R-:W-:Y:S08]  /*eef0*/  @!P1 BRA `(.L_x_1337) ;  /* 0x0000000400449947 */ /* 0x000ff00003800000 */
[----:B------:R-:W-:Y:S04]  /*ef00*/  IADD3 R0, R14, -0x1, RZ ;  /* 0xffffffff0e007810 */ /* 0x000fe80007ffe0ff */
[----:B------:R-:W-:Y:S11]  /*ef10*/  ISETP.GT.AND P0, PT, R0, R76, PT ;  /* 0x0000004c0000720c */ /* 0x000ff60003f04270 */
[----:B------:R-:W-:Y:S02]  /*ef20*/  @!UPT UIADD3 URZ, URZ, URZ, URZ ;  /* 0x0000003f3f3ff290 */ /* 0x000fe4000fffe03f */
[----:B------:R-:W-:Y:S05]  /*ef30*/  @!P0 BRA `(.L_x_1338) ;  /* 0x0000000400648947 */ /* 0x000fea0003800000 */
[----:B------:R-:W2:Y:S01]  /*ef40*/  LD.E R3, desc[UR6][R10.64+0x170] ;  /* 0x000170060a037980 */ /* 0x000ea2000c101900 */
[----:B------:R-:W-:Y:S02]  /*ef50*/  IADD3 R0, R16, -0x100, RZ ;  /* 0xffffff0010007810 */ /* 0x000fe40007ffe0ff */
[----:B------:R-:W-:Y:S01]  /*ef60*/  IABS R8, R15 ;  /* 0x0000000f00087213 */ /* 0x000fe20000000000 */
[----:B------:R-:W3:Y:S01]  /*ef70*/  LD.E.64 R24, desc[UR6][R10.64+0x40] ;  /* 0x000040060a187980 */ /* 0x000ee2000c101b00 */
[----:B------:R-:W-:Y:S05]  /*ef80*/  IABS R6, R0 ;  /* 0x0000000000067213 */ /* 0x000fea0000000000 */
[----:B------:R-:W4:Y:S06]  /*ef90*/  LD.E.64 R22, desc[UR6][R10.64+0x20] ;  /* 0x000020060a167980 */ /* 0x000f2c000c101b00 */
[----:B------:R-:W4:Y:S01]  /*efa0*/  LD.E.64 R20, desc[UR6][R10.64+0x28] ;  /* 0x000028060a147980 */ /* 0x000f22000c101b00 */
[-C--:B--2---:R-:W-:Y:S02]  /*efb0*/  IABS R2, R3.reuse ;  /* 0x0000000300027213 */ /* 0x084fe40000000000 */
[----:B------:R-:W-:Y:S02]  /*efc0*/  IABS R7, R3 ;  /* 0x0000000300077213 */ /* 0x000fe40000000000 */
[----:B------:R-:W1:Y:S03]  /*efd0*/  I2F.RP R4, R2 ;  /* 0x0000000200047306 */ /* 0x000e660000209400 */
[----:B------:R-:W-:Y:S07]  /*efe0*/  IMAD.MOV R7, RZ, RZ, -R7 ;  /* 0x000000ffff077224 */ /* 0x000fee00078e0a07 */
[----:B-1----:R-:W1:Y:S02]  /*eff0*/  MUFU.RCP R4, R4 ;  /* 0x0000000400047308 */ /* 0x002e640000001000 */
[----:B-1----:R-:W-:Y:S08]  /*f000*/  VIADD R4, R4, 0xffffffe ;  /* 0x0ffffffe04047836 */ /* 0x002ff00000000000 */
[----:B------:R-:W1:Y:S02]  /*f010*/  F2I.FTZ.U32.TRUNC.NTZ R5, R4 ;  /* 0x0000000400057305 */ /* 0x000e64000021f000 */
[--C-:B-1----:R-:W-:Y:S04]  /*f020*/  IMAD.MOV R4, RZ, RZ, -R5.reuse ;  /* 0x000000ffff047224 */ /* 0x102fe800078e0a05 */
[----:B------:R-:W-:Y:S02]  /*f030*/  IMAD R16, R4, R2, RZ ;  /* 0x0000000204107224 */ /* 0x000fe400078e02ff */
[----:B------:R-:W-:Y:S04]  /*f040*/  IMAD.MOV.U32 R4, RZ, RZ, RZ ;  /* 0x000000ffff047224 */ /* 0x000fe800078e00ff */
[----:B------:R-:W-:Y:S06]  /*f050*/  IMAD.HI.U32 R5, R5, R16, R4 ;  /* 0x0000001005057227 */ /* 0x000fec00078e0004 */
[C---:B------:R-:W-:Y:S04]  /*f060*/  IMAD.HI.U32 R4, R5.reuse, R6, RZ ;  /* 0x0000000605047227 */ /* 0x040fe800078e00ff */
[----:B------:R-:W-:Y:S04]  /*f070*/  IMAD.HI.U32 R5, R5, R8, RZ ;  /* 0x0000000805057227 */ /* 0x000fe800078e00ff */
[CC--:B------:R-:W-:Y:S02]  /*f080*/  IMAD R8, R5.reuse, R7.reuse, R8 ;  /* 0x0000000705087224 */ /* 0x0c0fe400078e0208 */
        /* <DEDUP_REMOVED lines=10> */
[CC--:B------:R-:W-:Y:S01]  /*f130*/  LOP3.LUT R2, R0.reuse, R3.reuse, RZ, 0x3c, !PT ;  /* 0x0000000300027212 */ /* 0x0c0fe200078e3cff */
[----:B------:R-:W-:Y:S01]  /*f140*/  IMAD.IADD R0, R0, 0x1, -R15 ;  /* 0x0000000100007824 */ /* 0x000fe200078e0a0f */
[-C--:B------:R-:W-:Y:S02]  /*f150*/  LOP3.LUT R6, R15, R3.reuse, RZ, 0x3c, !PT ;  /* 0x000000030f067212 */ /* 0x080fe400078e3cff */
[----:B------:R-:W-:Y:S02]  /*f160*/  ISETP.GE.AND P1, PT, R2, RZ, PT ;  /* 0x000000ff0200720c */ /* 0x000fe40003f26270 */
[----:B------:R-:W-:Y:S02]  /*f170*/  ISETP.GE.AND P2, PT, R6, RZ, PT ;  /* 0x000000ff0600720c */ /* 0x000fe40003f46270 */
[----:B------:R-:W-:Y:S01]  /*f180*/  LOP3.LUT R2, RZ, R3, RZ, 0x33, !PT ;  /* 0x00000003ff027212 */ /* 0x000fe200078e33ff */
[----:B------:R-:W-:Y:S02]  /*f190*/  @P4 VIADD R4, R4, 0x1 ;  /* 0x0000000104044836 */ /* 0x000fe40000000000 */
[----:B------:R-:W-:Y:S06]  /*f1a0*/  @P5 VIADD R5, R5, 0x1 ;  /* 0x0000000105055836 */ /* 0x000fec0000000000 */
[----:B------:R-:W-:Y:S02]  /*f1b0*/  @!P1 IADD3 R4, -R4, RZ, RZ ;  /* 0x000000ff04049210 */ /* 0x000fe40007ffe1ff */
[----:B------:R-:W-:Y:S02]  /*f1c0*/  @!P2 IMAD.MOV R5, RZ, RZ, -R5 ;  /* 0x000000ffff05a224 */ /* 0x000fe400078e0a05 */
[C---:B------:R-:W-:Y:S03]  /*f1d0*/  SEL R4, R2.reuse, R4, !P0 ;  /* 0x0000000402047207 */ /* 0x040fe60004000000 */
[----:B------:R-:W-:Y:S02]  /*f1e0*/  SEL R2, R2, R5, !P0 ;  /* 0x0000000502027207 */ /* 0x000fe40004000000 */
[-C--:B------:R-:W-:Y:S02]  /*f1f0*/  LEA R16, P1, R4, R248.reuse, 0x2 ;  /* 0x000000f804107211 */ /* 0x080fe400078210ff */
[----:B------:R-:W-:Y:S02]  /*f200*/  LEA R6, P0, R2, R248, 0x2 ;  /* 0x000000f802067211 */ /* 0x000fe400078010ff */
[-C--:B------:R-:W-:Y:S02]  /*f210*/  LEA.HI.X.SX32 R17, R4, R249.reuse, 0x2, P1 ;  /* 0x000000f904117211 */ /* 0x080fe400008f16ff */
[C---:B------:R-:W-:Y:S02]  /*f220*/  LEA.HI.X.SX32 R7, R2.reuse, R249, 0x2, P0 ;  /* 0x000000f902077211 */ /* 0x040fe400000f16ff */
[----:B------:R-:W-:Y:S01]  /*f230*/  IADD3 R2, R2, -R4, RZ ;  /* 0x8000000402027210 */ /* 0x000fe20007ffe0ff */
[----:B------:R-:W2:Y:S04]  /*f240*/  LD.E R5, desc[UR6][R16.64] ;  /* 0x0000000610057980 */ /* 0x000ea8000c101900 */
[----:B------:R-:W-:Y:S01]  /*f250*/  IMAD R0, R2, R3, R0 ;  /* 0x0000000302007224 */ /* 0x000fe200078e0200 */
[----:B------:R-:W2:Y:S03]  /*f260*/  LD.E R6, desc[UR6][R6.64] ;  /* 0x0000000606067980 */ /* 0x000ea6000c101900 */
[-C--:B---3--:R-:W-:Y:S01]  /*f270*/  IMAD R4, R25, R0.reuse, RZ ;  /* 0x0000000019047224 */ /* 0x088fe200078e02ff */
[----:B------:R-:W-:Y:S01]  /*f280*/  SHF.R.S32.HI R2, RZ, 0x1f, R0 ;  /* 0x0000001fff027819 */ /* 0x000fe20000011400 */
[C---:B------:R-:W-:Y:S04]  /*f290*/  IMAD.WIDE.U32 R26, R24.reuse, R0, RZ ;  /* 0x00000000181a7225 */ /* 0x040fe800078e00ff */
[----:B------:R-:W-:Y:S01]  /*f2a0*/  IMAD R4, R24, R2, R4 ;  /* 0x0000000218047224 */ /* 0x000fe200078e0204 */
[----:B------:R-:W3:Y:S01]  /*f2b0*/  LD.E.64 R16, desc[UR6][R10.64+0x38] ;  /* 0x000038060a107980 */ /* 0x000ee2000c101b00 */
[----:B--2---:R-:W-:Y:S04]  /*f2c0*/  IMAD.IADD R6, R5, 0x1, -R6 ;  /* 0x0000000105067824 */ /* 0x004fe800078e0a06 */
[-C--:B----4-:R-:W-:Y:S01]  /*f2d0*/  IMAD R3, R23, R6.reuse, RZ ;  /* 0x0000000617037224 */ /* 0x090fe200078e02ff */
[----:B------:R-:W-:Y:S01]  /*f2e0*/  SHF.R.S32.HI R5, RZ, 0x1f, R6 ;  /* 0x0000001fff057819 */ /* 0x000fe20000011406 */
[C---:B------:R-:W-:Y:S01]  /*f2f0*/  IMAD.WIDE.U32 R24, R22.reuse, R6, RZ ;  /* 0x0000000616187225 */ /* 0x040fe200078e00ff */
[----:B------:R-:W-:Y:S03]  /*f300*/  IADD3 R23, R27, R4, RZ ;  /* 0x000000041b177210 */ /* 0x000fe60007ffe0ff */
[----:B------:R-:W-:Y:S01]  /*f310*/  IMAD R3, R22, R5, R3 ;  /* 0x0000000516037224 */ /* 0x000fe200078e0203 */
[----:B------:R-:W-:Y:S03]  /*f320*/  MOV R22, R26 ;  /* 0x0000001a00167202 */ /* 0x000fe60000000f00 */
[----:B------:R-:W-:Y:S02]  /*f330*/  IMAD.IADD R25, R25, 0x1, R3 ;  /* 0x0000000119197824 */ /* 0x000fe400078e0203 */
[----:B------:R-:W-:Y:S04]  /*f340*/  IMAD.WIDE.U32 R22, R6, R20, R22 ;  /* 0x0000001406167225 */ /* 0x000fe800078e0016 */
[----:B------:R-:W-:Y:S01]  /*f350*/  IMAD R6, R21, R6, RZ ;  /* 0x0000000615067224 */ /* 0x000fe200078e02ff */
[----:B------:R-:W-:Y:S01]  /*f360*/  LEA R119, P1, R22, R119, 0x1 ;  /* 0x0000007716777211 */ /* 0x000fe200078208ff */
[----:B---3--:R-:W-:Y:S02]  /*f370*/  IMAD R3, R17, R0, RZ ;  /* 0x0000000011037224 */ /* 0x008fe400078e02ff */
        /* <DEDUP_REMOVED lines=9> */
.L_x_1337:
[----:B------:R-:W-:Y:S01]  /*f410*/  MOV R7, R118 ;  /* 0x0000007600077202 */ /* 0x000fe20000000f00 */
[----:B------:R-:W2:Y:S01]  /*f420*/  LD.E R2, desc[UR6][R10.64+0x40] ;  /* 0x000040060a027980 */ /* 0x000ea2000c101900 */
[----:B------:R-:W-:Y:S01]  /*f430*/  MOV R5, R116 ;  /* 0x0000007400057202 */ /* 0x000fe20000000f00 */
[----:B------:R-:W-:Y:S02]  /*f440*/  IMAD.MOV.U32 R6, RZ, RZ, R119 ;  /* 0x000000ffff067224 */ /* 0x000fe400078e0077 */
[----:B------:R-:W3:Y:S01]  /*f450*/  LD.E R0, desc[UR6][R10.64+0x38] ;  /* 0x000038060a007980 */ /* 0x000ee2000c101900 */
[----:B------:R-:W-:Y:S02]  /*f460*/  IMAD.MOV.U32 R4, RZ, RZ, R117 ;  /* 0x000000ffff047224 */ /* 0x000fe400078e0075 */
[----:B---3--:R-:W-:Y:S02]  /*f470*/  IMAD.U32 R0, R0, -0x80, RZ ;  /* 0xffffff8000007824 */ /* 0x008fe400078e00ff */
[----:B--2---:R-:W-:Y:S03]  /*f480*/  IMAD.U32 R2, R2, -0x80, RZ ;  /* 0xffffff8002027824 */ /* 0x004fe600078e00ff */
[----:B------:R-:W-:Y:S02]  /*f490*/  LEA R117, P0, R0, R4, 0x1 ;  /* 0x0000000400757211 */ /* 0x000fe400078008ff */
[----:B------:R-:W-:Y:S02]  /*f4a0*/  LEA R119, P1, R2, R6, 0x1 ;  /* 0x0000000602777211 */ /* 0x000fe400078208ff */
[----:B------:R-:W-:Y:S02]  /*f4b0*/  LEA.HI.X.SX32 R116, R0, R5, 0x1, P0 ;  /* 0x0000000500747211 */ /* 0x000fe400000f0eff */
[----:B------:R-:W-:Y:S09]  /*f4c0*/  LEA.HI.X.SX32 R118, R2, R7, 0x1, P1 ;  /* 0x0000000702767211 */ /* 0x000ff200008f0eff */
.L_x_1338:
[----:B------:R-:W-:Y:S05]  /*f4d0*/  BSYNC B0 ;  /* 0x0000000000007941 */ /* 0x000fea0003800000 */
.L_x_1336:
[----:B------:R-:W-:Y:S04]  /*f4e0*/  IADD3 R14, R14, -0x1, RZ ;  /* 0xffffffff0e0e7810 */ /* 0x000fe80007ffe0ff */
[----:B------:R-:W-:Y:S11]  /*f4f0*/  ISETP.GT.AND P0, PT, R14, R76, PT ;  /* 0x0000004c0e00720c */ /* 0x000ff60003f04270 */
[----:B------:R-:W-:Y:S02]  /*f500*/  @!UPT UIADD3 URZ, URZ, URZ, URZ ;  /* 0x0000003f3f3ff290 */ /* 0x000fe4000fffe03f */
[----:B------:R-:W-:Y:S05]  /*f510*/  @P0 BRA `(.L_x_1339) ;  /* 0xffffff38002c0947 */ /* 0x000fea000383ffff */
.L_x_1205:
[----:B------:R-:W-:Y:S05]  /*f520*/  WARPSYNC.ALL ;  /* 0x0000000000007948 */ /* 0x000fea0003800000 */
[----:B------:R-:W-:Y:S06]  /*f530*/  BAR.SYNC.DEFER_BLOCKING 0x0 ;  /* 0x0000000000007b1d */ /* 0x000fec0000010000 */
[----:B------:R-:W2:Y:S02]  /*f540*/  LD.E R0, desc[UR6][R10.64+0xd0] ;  /* 0x0000d0060a007980 */ /* 0x000ea4000c101900 */
[----:B------:R-:W1:Y:S01]  /*f550*/  S2UR UR4, SR_CgaCtaId ;  /* 0x00000000000479c3 */ /* 0x000e620000008800 */
[----:B------:R-:W-:Y:S01]  /*f560*/  UMOV UR5, 0x400 ;  /* 0x0000040000057882 */ /* 0x000fe20000000000 */
[----:B------:R-:W-:Y:S01]  /*f570*/  BSSY B3, `(.L_x_1340) ;  /* 0x00005a1000037945 */ /* 0x000fe20003800000 */
[C---:B------:R-:W-:Y:S01]  /*f580*/  SHF.L.U64.HI R3, R206.reuse, 0x4, R207 ;  /* 0x00000004ce037819 */ /* 0x040fe200000102cf */
[----:B------:R-:W-:Y:S01]  /*f590*/  IMAD.SHL.U32 R5, R206, 0x10, RZ ;  /* 0x00000010ce057824 */ /* 0x000fe200078e00ff */
[----:B-1----:R-:W-:-:S06]  /*f5a0*/  ULEA UR4, UR4, UR5, 0x18 ;  /* 0x0000000504047291 */ /* 0x002fcc000f8ec03f */
[----:B------:R-:W-:Y:S02]  /*f5b0*/  LEA R247, R162, UR4, 0x1 ;  /* 0x00000004a2f77c11 */ /* 0x000fe4000f8e08ff */
[----:B--2---:R-:W-:-:S13]  /*f5c0*/  ISETP.NE.AND P0, PT, R0, RZ, PT ;  /* 0x000000ff0000720c */ /* 0x004fda0003f05270 */
[----:B------:R-:W-:Y:S05]  /*f5d0*/  @!P0 BRA `(.L_x_1341) ;  /* 0x0000005000fc8947 */ /* 0x000fea0003800000 */
[----:B------:R-:W2:Y:S04]  /*f5e0*/  LD.E.64 R6, desc[UR6][R10.64+0xf0] ;  /* 0x0000f0060a067980 */ /* 0x000ea8000c101b00 */
[----:B------:R-:W3:Y:S04]  /*f5f0*/  LD.E.U8 R4, desc[UR6][R10.64+0x1b3] ;  /* 0x0001b3060a047980 */ /* 0x000ee8000c101100 */
[----:B------:R-:W5:Y:S04]  /*f600*/  LD.E R2, desc[UR6][R10.64+0xc0] ;  /* 0x0000c0060a027980 */ /* 0x000f68000c101900 */
[----:B------:R-:W5:Y:S04]  /*f610*/  LD.E.64 R28, desc[UR6][R10.64+0x148] ;  /* 0x000148060a1c7980 */ /* 0x000f68000c101b00 */
[----:B------:R-:W5:Y:S01]  /*f620*/  LD.E.64 R34, desc[UR6][R10.64+0x150] ;  /* 0x000150060a227980 */ /* 0x000f62000c101b00 */
[----:B--2---:R-:W-:-:S04]  /*f630*/  ISETP.NE.U32.AND P1, PT, R6, RZ, PT ;  /* 0x000000ff0600720c */ /* 0x004fc80003f25070 */
[----:B------:R-:W-:-:S13]  /*f640*/  ISETP.NE.AND.EX P1, PT, R7, RZ, PT, P1 ;  /* 0x000000ff0700720c */ /* 0x000fda0003f25310 */
[----:B------:R-:W-:-:S04]  /*f650*/  @P1 LEA R12, P0, R243, R6, 0x2 ;  /* 0x00000006f30c1211 */ /* 0x000fc800078010ff */
[----:B------:R-:W-:Y:S01]  /*f660*/  @P1 LEA.HI.X R13, R243, R7, R58, 0x2, P0 ;  /* 0x00000007f30d1211 */ /* 0x000fe200000f143a */
[----:B------:R-:W-:-:S06]  /*f670*/  IMAD.MOV.U32 R7, RZ, RZ, RZ ;  /* 0x000000ffff077224 */ /* 0x000fcc00078e00ff */
[----:B------:R1:W2:Y:S01]  /*f680*/  @P1 LD.E R7, desc[UR6][R12.64] ;  /* 0x000000060c071980 */ /* 0x0002a2000c101900 */
[----:B------:R-:W-:Y:S02]  /*f690*/  IADD3 R5, P1, R5, R180, RZ ;  /* 0x000000b405057210 */ /* 0x000fe40007f3e0ff */
[----:B------:R-:W-:Y:S02]  /*f6a0*/  LEA.HI R14, R0, R0, RZ, 0x1 ;  /* 0x00000000000e7211 */ /* 0x000fe400078f08ff */
[----:B---3--:R-:W-:Y:S01]  /*f6b0*/  ISETP.NE.AND P4, PT, R4, RZ, PT ;  /* 0x000000ff0400720c */ /* 0x008fe20003f85270 */
[----:B------:R-:W-:Y:S01]  /*f6c0*/  IMAD.MOV.U32 R184, RZ, RZ, R180 ;  /* 0x000000ffffb87224 */ /* 0x000fe200078e00b4 */
[----:B-----5:R-:W-:Y:S02]  /*f6d0*/  LEA R42, P2, R180, R208, 0x1 ;  /* 0x000000d0b42a7211 */ /* 0x020fe400078408ff */
[----:B------:R-:W-:Y:S01]  /*f6e0*/  LEA R6, P0, R206, R180, 0x5 ;  /* 0x000000b4ce067211 */ /* 0x000fe200078028ff */
[----:B------:R-:W-:Y:S01]  /*f6f0*/  IMAD R8, R207, 0x30, RZ ;  /* 0x00000030cf087824 */ /* 0x000fe200078e02ff */
[----:B------:R-:W-:Y:S01]  /*f700*/  LEA.HI.X R43, R180, R209, R185, 0x1, P2 ;  /* 0x000000d1b42b7211 */ /* 0x000fe200010f0cb9 */
[----:B------:R-:W-:-:S02]  /*f710*/  IMAD.IADD R30, R245, 0x1, -R53 ;  /* 0x00000001f51e7824 */ /* 0x000fc400078e0a35 */
[----:B-1----:R-:W-:Y:S01]  /*f720*/  IMAD.X R12, R3, 0x1, R185, P1 ;  /* 0x00000001030c7824 */ /* 0x002fe200008e06b9 */
[----:B------:R-:W-:Y:S02]  /*f730*/  SHF.R.S32.HI R3, RZ, 0x1, R14 ;  /* 0x00000001ff037819 */ /* 0x000fe4000001140e */
[----:B------:R-:W-:-:S03]  /*f740*/  LEA.HI.X R13, R206, R185, R207, 0x5, P0 ;  /* 0x000000b9ce0d7211 */ /* 0x000fc600000f2ccf */
[----:B------:R-:W-:Y:S01]  /*f750*/  IMAD R21, R200, R3, R157 ;  /* 0x00000003c8157224 */ /* 0x000fe200078e029d */
[-C--:B------:R-:W-:Y:S01]  /*f760*/  LEA R40, P1, R5, R208.reuse, 0x1 ;  /* 0x000000d005287211 */ /* 0x080fe200078208ff */
[----:B------:R-:W-:Y:S01]  /*f770*/  IMAD.WIDE.U32 R184, R206, 0x30, R184 ;  /* 0x00000030ceb87825 */ /* 0x000fe200078e00b8 */
[----:B------:R-:W-:-:S03]  /*f780*/  LEA R38, P0, R6, R208, 0x1 ;  /* 0x000000d006267211 */ /* 0x000fc600078008ff */
[----:B------:R-:W-:Y:S01]  /*f790*/  IMAD.IADD R157, R157, 0x1, R21 ;  /* 0x000000019d9d7824 */ /* 0x000fe200078e0215 */
[-C--:B------:R-:W-:Y:S01]  /*f7a0*/  LEA.HI.X R41, R5, R209.reuse, R12, 0x1, P1 ;  /* 0x000000d105297211 */ /* 0x080fe200008f0c0c */
[----:B------:R-:W-:Y:S01]  /*f7b0*/  IMAD.IADD R8, R185, 0x1, R8 ;  /* 0x00000001b9087824 */ /* 0x000fe200078e0208 */
[-C--:B------:R-:W-:Y:S02]  /*f7c0*/  LEA.HI.X R39, R6, R209.reuse, R13, 0x1, P0 ;  /* 0x000000d106277211 */ /* 0x080fe400000f0c0d */
        /* <DEDUP_REMOVED lines=31> */
[----:B-----5:R-:W-:Y:S02]  /*f9c0*/  MOV R8, R15 ;  /* 0x0000000f00087202 */ /* 0x020fe40000000f00 */
[----:B------:R-:W-:Y:S02]  /*f9d0*/  MOV R24, R13 ;  /* 0x0000000d00187202 */ /* 0x000fe40000000f00 */
[----:B------:R-:W-:Y:S01]  /*f9e0*/  MOV R22, R14 ;  /* 0x0000000e00167202 */ /* 0x000fe20000000f00 */
[----:B------:R-:W-:-:S02]  /*f9f0*/  HADD2.F32 R17, -RZ, R8.H1_H1 ;  /* 0x30000008ff117230 */ /* 0x000fc40000004100 */
[--C-:B------:R-:W-:Y:S02]  /*fa00*/  HADD2.F32 R23, -RZ, R24.reuse.H0_H0 ;  /* 0x20000018ff177230 */ /* 0x100fe40000004100 */
[----:B------:R-:W-:Y:S02]  /*fa10*/  HADD2.F32 R24, -RZ, R24.H1_H1 ;  /* 0x30000018ff187230 */ /* 0x000fe40000004100 */
[----:B------:R-:W-:Y:S02]  /*fa20*/  HADD2.F32 R26, -RZ, R8.H0_H0 ;  /* 0x20000008ff1a7230 */ /* 0x000fe40000004100 */
[----:B---3--:R-:W-:Y:S02]  /*fa30*/  HADD2.F32 R13, -RZ, R5.H1_H1 ;  /* 0x30000005ff0d7230 */ /* 0x008fe40000004100 */
[----:B------:R-:W-:Y:S02]  /*fa40*/  HADD2.F32 R14, -RZ, R4.H1_H1 ;  /* 0x30000004ff0e7230 */ /* 0x000fe40000004100 */
[----:B----4-:R-:W-:-:S02]  /*fa50*/  HADD2.F32 R15, -RZ, R7.H1_H1 ;  /* 0x30000007ff0f7230 */ /* 0x010fc40000004100 */
[C---:B------:R-:W-:Y:S01]  /*fa60*/  FMUL.FTZ R8, R17.reuse, R13 ;  /* 0x0000000d11087220 */ /* 0x040fe20000410000 */
[--C-:B------:R-:W-:Y:S02]  /*fa70*/  HADD2.F32 R16, -RZ, R6.reuse.H1_H1 ;  /* 0x30000006ff107230 */ /* 0x100fe40000004100 */
[C---:B------:R-:W-:Y:S01]  /*fa80*/  FMUL.FTZ R25, R24.reuse, R14 ;  /* 0x0000000e18197220 */ /* 0x040fe20000410000 */
[----:B------:R-:W-:Y:S02]  /*fa90*/  HADD2.F32 R6, -RZ, R6.H0_H0 ;  /* 0x20000006ff067230 */ /* 0x000fe40000004100 */
[----:B------:R-:W-:Y:S01]  /*faa0*/  FMUL.FTZ R17, R17, R15 ;  /* 0x0000000f11117220 */ /* 0x000fe20000410000 */
[----:B------:R-:W-:Y:S02]  /*fab0*/  HADD2.F32 R4, -RZ, R4.H0_H0 ;  /* 0x20000004ff047230 */ /* 0x000fe40000004100 */
[----:B------:R-:W-:Y:S01]  /*fac0*/  FMUL.FTZ R24, R24, R16 ;  /* 0x0000001018187220 */ /* 0x000fe20000410000 */
[----:B------:R-:W-:-:S02]  /*fad0*/  HADD2.F32 R5, -RZ, R5.H0_H0 ;  /* 0x20000005ff057230 */ /* 0x000fc40000004100 */
[C---:B------:R-:W-:Y:S01]  /*fae0*/  FFMA.FTZ R17, R26.reuse, R13, R17 ;  /* 0x0000000d1a117223 */ /* 0x040fe20000010011 */
[----:B------:R-:W-:Y:S02]  /*faf0*/  HADD2.F32 R13, -RZ, R12.H1_H1 ;  /* 0x3000000cff0d7230 */ /* 0x000fe40000004100 */
[C---:B------:R-:W-:Y:S01]  /*fb00*/  FFMA.FTZ R24, R23.reuse, R14, R24 ;  /* 0x0000000e17187223 */ /* 0x040fe20000010018 */
[----:B------:R-:W-:Y:S02]  /*fb10*/  HADD2.F32 R14, -RZ, R22.H1_H1 ;  /* 0x30000016ff0e7230 */ /* 0x000fe40000004100 */
[----:B------:R-:W-:Y:S01]  /*fb20*/  FFMA.FTZ R25, R23, R16, -R25 ;  /* 0x0000001017197223 */ /* 0x000fe20000010819 */
[----:B------:R-:W-:Y:S01]  /*fb30*/  FFMA.FTZ R8, R26, R15, -R8 ;  /* 0x0000000f1a087223 */ /* 0x000fe20000010808 */
[----:B------:R-:W-:Y:S02]  /*fb40*/  HADD2.F32 R7, -RZ, R7.H0_H0 ;  /* 0x20000007ff077230 */ /* 0x000fe40000004100 */
[----:B------:R-:W-:Y:S01]  /*fb50*/  FMUL.FTZ R15, R13, R4 ;  /* 0x000000040d0f7220 */ /* 0x000fe20000410000 */
[----:B------:R-:W-:-:S02]  /*fb60*/  HADD2.F32 R12, -RZ, R12.H0_H0 ;  /* 0x2000000cff0c7230 */ /* 0x000fc40000004100 */
        /* <DEDUP_REMOVED lines=8> */
[----:B------:R-:W-:Y:S02]  /*fbf0*/  F2FP.F16.F32.PACK_AB R24, R24, R25 ;  /* 0x000000191818723e */ /* 0x000fe400000000ff */
[----:B------:R-:W-:-:S02]  /*fc00*/  F2FP.F16.F32.PACK_AB R15, R16, R15 ;  /* 0x0000000f100f723e */ /* 0x000fc400000000ff */
[----:B------:R-:W-:Y:S02]  /*fc10*/  F2FP.F16.F32.PACK_AB R8, R17, R8 ;  /* 0x000000081108723e */ /* 0x000fe400000000ff */
[----:B------:R-:W-:Y:S02]  /*fc20*/  F2FP.F16.F32.PACK_AB R14, R14, R13 ;  /* 0x0000000d0e0e723e */ /* 0x000fe400000000ff */
[----:B------:R-:W-:Y:S02]  /*fc30*/  MOV R12, R15 ;  /* 0x0000000f000c7202 */ /* 0x000fe40000000f00 */
[----:B------:R-:W-:Y:S02]  /*fc40*/  MOV R13, R24 ;  /* 0x00000018000d7202 */ /* 0x000fe40000000f00 */
[----:B------:R-:W-:Y:S02]  /*fc50*/  MOV R15, R8 ;  /* 0x00000008000f7202 */ /* 0x000fe40000000f00 */
.L_x_1348:
[----:B------:R-:W-:Y:S05]  /*fc60*/  BSYNC B0 ;  /* 0x0000000000007941 */ /* 0x000fea0003800000 */
.L_x_1347:
[----:B-----5:R3:W-:Y:S02]  /*fc70*/  STS.128 [R247], R12 ;  /* 0x0000000cf7007388 */ /* 0x0207e40000000c00 */
.L_x_1346:
[----:B------:R-:W-:Y:S05]  /*fc80*/  BSYNC B1 ;  /* 0x0000000000017941 */ /* 0x000fea0003800000 */
.L_x_1345:
[----:B------:R-:W-:-:S13]  /*fc90*/  ISETP.GE.AND P0, PT, R9, R2, PT ;  /* 0x000000020900720c */ /* 0x000fda0003f06270 */
[----:B------:R4:W-:Y:S01]  /*fca0*/  @P0 STS.128 [R247+0x2000], RZ ;  /* 0x002000fff7000388 */ /* 0x0009e20000000c00 */
[----:B------:R-:W-:Y:S05]  /*fcb0*/  @P0 BRA `(.L_x_1344) ;  /* 0x0000000000c80947 */ /* 0x000fea0003800000 */
[----:B---3--:R3:W5:Y:S01]  /*fcc0*/  LD.E.128 R12, desc[UR6][R42.64+0x80] ;  /* 0x000080062a0c7980 */ /* 0x008762000c101d00 */
[----:B------:R-:W-:Y:S01]  /*fcd0*/  ISETP.GE.AND P0, PT, R9, R0, PT ;  /* 0x000000000900720c */ /* 0x000fe20003f06270 */
[----:B------:R-:W-:-:S12]  /*fce0*/  BSSY B0, `(.L_x_1349) ;  /* 0x000002e000007945 */ /* 0x000fd80003800000 */
[----:B------:R-:W-:Y:S05]  /*fcf0*/  @P0 BRA `(.L_x_1350) ;  /* 0x0000000000b00947 */ /* 0x000fea0003800000 */
[----:B------:R-:W2:Y:S04]  /*fd00*/  LD.E.64 R4, desc[UR6][R58.64+0x40] ;  /* 0x000040063a047980 */ /* 0x000ea8000c101b00 */
        /* <DEDUP_REMOVED lines=8> */
[----:B--2---:R-:W-:Y:S02]  /*fd90*/  HADD2.F32 R13, -RZ, R5.H1_H1 ;  /* 0x30000005ff0d7230 */ /* 0x004fe40000004100 */
        /* <DEDUP_REMOVED lines=34> */
.L_x_1350:
[----:B------:R-:W-:Y:S05]  /*ffc0*/  BSYNC B0 ;  /* 0x0000000000007941 */ /* 0x000fea0003800000 */
.L_x_1349:
[----:B-----5:R1:W-:Y:S02]  /*ffd0*/  STS.128 [R247+0x2000], R12 ;  /* 0x0020000cf7007388 */ /* 0x0203e40000000c00 */
.L_x_1344:
[----:B------:R-:W-:Y:S05]  /*ffe0*/  BSYNC B2 ;  /* 0x0000000000027941 */ /* 0x000fea0003800000 */
.L_x_1343:
        /* <DEDUP_REMOVED lines=11> */
[-C--:B------:R-:W-:Y:S01]  /*100a0*/  IADD3 R56, P2, R28, R58.reuse, RZ ;  /* 0x0000003a1c387210 */ /* 0x080fe20007f5e0ff */
[----:B------:R1:W-:Y:S01]  /*100b0*/  @P0 STS.128 [R247+0x800], RZ ;  /* 0x000800fff7000388 */ /* 0x0003e20000000c00 */
[----:B------:R-:W-:-:S03]  /*100c0*/  IADD3 R58, P1, R34, R58, RZ ;  /* 0x0000003a223a7210 */ /* 0x000fc60007f3e0ff */
[--C-:B------:R-:W-:Y:S02]  /*100d0*/  IMAD.X R57, R29, 0x1, R4.reuse, P2 ;  /* 0x000000011d397824 */ /* 0x100fe400010e0604 */
[----:B------:R-:W-:Y:S01]  /*100e0*/  IMAD.X R59, R35, 0x1, R4, P1 ;  /* 0x00000001233b7824 */ /* 0x000fe200008e0604 */
[----:B------:R-:W-:Y:S07]  /*100f0*/  @P0 BRA `(.L_x_1354) ;  /* 0x0000000000c80947 */ /* 0x000fee0003800000 */
[----:B-1-3--:R1:W5:Y:S01]  /*10100*/  LD.E.128 R12, desc[UR6][R40.64] ;  /* 0x00000006280c7980 */ /* 0x00a362000c101d00 */
[----:B------:R-:W-:Y:S01]  /*10110*/  ISETP.GE.AND P0, PT, R18, R0, PT ;  /* 0x000000001200720c */ /* 0x000fe20003f06270 */
[----:B------:R-:W-:-:S12]  /*10120*/  BSSY B0, `(.L_x_1355) ;  /* 0x000002e000007945 */ /* 0x000fd80003800000 */
[----:B------:R-:W-:Y:S05]  /*10130*/  @P0 BRA `(.L_x_1356) ;  /* 0x0000000000b00947 */ /* 0x000fea0003800000 */
[----:B------:R-:W3:Y:S04]  /*10140*/  LD.E.64 R4, desc[UR6][R58.64] ;  /* 0x000000063a047980 */ /* 0x000ee8000c101b00 */
[----:B------:R-:W2:Y:S01]  /*10150*/  LD.E.64 R6, desc[UR6][R56.64] ;  /* 0x0000000638067980 */ /* 0x000ea2000c101b00 */
[----:B-----5:R-:W-:Y:S02]  /*10160*/  MOV R25, R13 ;  /* 0x0000000d00197202 */ /* 0x020fe40000000f00 */
[----:B------:R-:W-:Y:S02]  /*10170*/  MOV R13, R15 ;  /* 0x0000000f000d7202 */ /* 0x000fe40000000f00 */
[----:B------:R-:W-:Y:S01]  /*10180*/  MOV R23, R14 ;  /* 0x0000000e00177202 */ /* 0x000fe20000000f00 */
[----:B------:R-:W-:-:S02]  /*10190*/  HADD2.F32 R24, -RZ, R25.H0_H0 ;  /* 0x20000019ff187230 */ /* 0x000fc40000004100 */
[----:B------:R-:W-:Y:S02]  /*101a0*/  HADD2.F32 R22, -RZ, R13.H1_H1 ;  /* 0x3000000dff167230 */ /* 0x000fe40000004100 */
[----:B------:R-:W-:Y:S02]  /*101b0*/  HADD2.F32 R25, -RZ, R25.H1_H1 ;  /* 0x30000019ff197230 */ /* 0x000fe40000004100 */
[----:B------:R-:W-:Y:S02]  /*101c0*/  HADD2.F32 R27, -RZ, R13.H0_H0 ;  /* 0x2000000dff1b7230 */ /* 0x000fe40000004100 */
[----:B---3--:R-:W-:Y:S02]  /*101d0*/  HADD2.F32 R14, -RZ, R5.H1_H1 ;  /* 0x30000005ff0e7230 */ /* 0x008fe40000004100 */
[----:B------:R-:W-:Y:S02]  /*101e0*/  HADD2.F32 R15, -RZ, R4.H1_H1 ;  /* 0x30000004ff0f7230 */ /* 0x000fe40000004100 */
[----:B--2---:R-:W-:-:S02]  /*101f0*/  HADD2.F32 R16, -RZ, R7.H1_H1 ;  /* 0x30000007ff107230 */ /* 0x004fc40000004100 */
        /* <DEDUP_REMOVED lines=9> */
[--C-:B------:R-:W-:Y:S02]  /*10290*/  HADD2.F32 R14, -RZ, R12.reuse.H1_H1 ;  /* 0x3000000cff0e7230 */ /* 0x100fe40000004100 */
[C---:B------:R-:W-:Y:S01]  /*102a0*/  FFMA.FTZ R25, R24.reuse, R15, R25 ;  /* 0x0000000f18197223 */ /* 0x040fe20000010019 */
[----:B------:R-:W-:Y:S02]  /*102b0*/  HADD2.F32 R15, -RZ, R23.H1_H1 ;  /* 0x30000017ff0f7230 */ /* 0x000fe40000004100 */
[----:B------:R-:W-:Y:S01]  /*102c0*/  FFMA.FTZ R26, R24, R17, -R26 ;  /* 0x00000011181a7223 */ /* 0x000fe2000001081a */
[----:B------:R-:W-:Y:S02]  /*102d0*/  HADD2.F32 R7, -RZ, R7.H0_H0 ;  /* 0x20000007ff077230 */ /* 0x000fe40000004100 */
[----:B------:R-:W-:Y:S01]  /*102e0*/  FFMA.FTZ R13, R27, R16, -R13 ;  /* 0x000000101b0d7223 */ /* 0x000fe2000001080d */
        /* <DEDUP_REMOVED lines=14> */
[----:B------:R-:W-:Y:S02]  /*103d0*/  MOV R12, R16 ;  /* 0x00000010000c7202 */ /* 0x000fe40000000f00 */
[----:B------:R-:W-:Y:S02]  /*103e0*/  MOV R13, R25 ;  /* 0x00000019000d7202 */ /* 0x000fe40000000f00 */
[----:B------:R-:W-:-:S02]  /*103f0*/  MOV R15, R22 ;  /* 0x00000016000f7202 */ /* 0x000fc40000000f00 */
.L_x_1356:
[----:B------:R-:W-:Y:S05]  /*10400*/  BSYNC B0 ;  /* 0x0000000000007941 */ /* 0x000fea0003800000 */
.L_x_1355:
[----:B-----5:R3:W-:Y:S02]  /*10410*/  STS.128 [R247+0x800], R12 ;  /* 0x0008000cf7007388 */ /* 0x0207e40000000c00 */
.L_x_1354:
[----:B------:R-:W-:Y:S05]  /*10420*/  BSYNC B1 ;  /* 0x0000000000017941 */ /* 0x000fea0003800000 */
.L_x_1353:
[----:B------:R-:W-:-:S13]  /*10430*/  ISETP.GE.AND P0, PT, R9, R2, PT ;  /* 0x000000020900720c */ /* 0x000fda0003f06270 */
[----:B------:R1:W-:Y:S01]  /*10440*/  @P0 STS.128 [R247+0x2800], RZ ;  /* 0x002800fff7000388 */ /* 0x0003e20000000c00 */
[----:B------:R-:W-:Y:S05]  /*10450*/  @P0 BRA `(.L_x_1352) ;  /* 0x0000000000d00947 */ /* 0x000fea0003800000 */
[----:B-123--:R-:W5:Y:S01]  /*10460*/  LD.E.128 R40, desc[UR6][R40.64+0x80] ;  /* 0x0000800628287980 */ /* 0x00ef62000c101d00 */
[----:B------:R-:W-:Y:S01]  /*10470*/  ISETP.GE.AND P0, PT, R9, R0, PT ;  /* 0x000000000900720c */ /* 0x000fe20003f06270 */
[----:B------:R-:W-:-:S12]  /*10480*/  BSSY B0, `(.L_x_1357) ;  /* 0x0000030000007945 */ /* 0x000fd80003800000 */
[----:B------:R-:W-:Y:S05]  /*10490*/  @P0 BRA `(.L_x_1358) ;  /* 0x0000000000b80947 */ /* 0x000fea0003800000 */
[----:B------:R-:W2:Y:S04]  /*104a0*/  LD.E.64 R4, desc[UR6][R58.64+0x40] ;  /* 0x000040063a047980 */ /* 0x000ea8000c101b00 */
[----:B------:R-:W3:Y:S01]  /*104b0*/  LD.E.64 R6, desc[UR6][R56.64+0x40] ;  /* 0x0000400638067980 */ /* 0x000ee2000c101b00 */
[----:B-----5:R-:W-:Y:S02]  /*104c0*/  MOV R25, R41 ;  /* 0x0000002900197202 */ /* 0x020fe40000000f00 */
[----:B------:R-:W-:Y:S02]  /*104d0*/  MOV R12, R43 ;  /* 0x0000002b000c7202 */ /* 0x000fe40000000f00 */
[----:B------:R-:W-:Y:S01]  /*104e0*/  MOV R13, R40 ;  /* 0x00000028000d7202 */ /* 0x000fe20000000f00 */
[----:B------:R-:W-:Y:S01]  /*104f0*/  HADD2.F32 R24, -RZ, R25.H0_H0 ;  /* 0x20000019ff187230 */ /* 0x000fe20000004100 */
[----:B------:R-:W-:Y:S01]  /*10500*/  MOV R23, R42 ;  /* 0x0000002a00177202 */ /* 0x000fe20000000f00 */
[----:B------:R-:W-:-:S02]  /*10510*/  HADD2.F32 R22, -RZ, R12.H1_H1 ;  /* 0x3000000cff167230 */ /* 0x000fc40000004100 */
[----:B------:R-:W-:Y:S02]  /*10520*/  HADD2.F32 R25, -RZ, R25.H1_H1 ;  /* 0x30000019ff197230 */ /* 0x000fe40000004100 */
[----:B------:R-:W-:Y:S02]  /*10530*/  HADD2.F32 R27, -RZ, R12.H0_H0 ;  /* 0x2000000cff1b7230 */ /* 0x000fe40000004100 */
[----:B--2---:R-:W-:Y:S02]  /*10540*/  HADD2.F32 R14, -RZ, R5.H1_H1 ;  /* 0x30000005ff0e7230 */ /* 0x004fe40000004100 */
[----:B------:R-:W-:Y:S02]  /*10550*/  HADD2.F32 R15, -RZ, R4.H1_H1 ;  /* 0x30000004ff0f7230 */ /* 0x000fe40000004100 */
[----:B---3--:R-:W-:Y:S02]  /*10560*/  HADD2.F32 R16, -RZ, R7.H1_H1 ;  /* 0x30000007ff107230 */ /* 0x008fe40000004100 */
[----:B------:R-:W-:Y:S01]  /*10570*/  FMUL.FTZ R12, R22, R14 ;  /* 0x0000000e160c7220 */ /* 0x000fe20000410000 */
[----:B------:R-:W-:-:S02]  /*10580*/  HADD2.F32 R17, -RZ, R6.H1_H1 ;  /* 0x30000006ff117230 */ /* 0x000fc40000004100 */
[C---:B------:R-:W-:Y:S01]  /*10590*/  FMUL.FTZ R26, R25.reuse, R15 ;  /* 0x0000000f191a7220 */ /* 0x040fe20000410000 */
[----:B------:R-:W-:Y:S02]  /*105a0*/  HADD2.F32 R6, -RZ, R6.H0_H0 ;  /* 0x20000006ff067230 */ /* 0x000fe40000004100 */
[----:B------:R-:W-:Y:S01]  /*105b0*/  FMUL.FTZ R22, R22, R16 ;  /* 0x0000001016167220 */ /* 0x000fe20000410000 */
[----:B------:R-:W-:Y:S02]  /*105c0*/  HADD2.F32 R4, -RZ, R4.H0_H0 ;  /* 0x20000004ff047230 */ /* 0x000fe40000004100 */
[----:B------:R-:W-:Y:S01]  /*105d0*/  FMUL.FTZ R25, R25, R17 ;  /* 0x0000001119197220 */ /* 0x000fe20000410000 */
[----:B------:R-:W-:Y:S02]  /*105e0*/  HADD2.F32 R5, -RZ, R5.H0_H0 ;  /* 0x20000005ff057230 */ /* 0x000fe40000004100 */
[----:B------:R-:W-:Y:S01]  /*105f0*/  FFMA.FTZ R22, R27, R14, R22 ;  /* 0x0000000e1b167223 */ /* 0x000fe20000010016 */
[----:B------:R-:W-:-:S02]  /*10600*/  HADD2.F32 R14, -RZ, R13.H1_H1 ;  /* 0x3000000dff0e7230 */ /* 0x000fc40000004100 */
[C---:B------:R-:W-:Y:S01]  /*10610*/  FFMA.FTZ R25, R24.reuse, R15, R25 ;  /* 0x0000000f18197223 */ /* 0x040fe20000010019 */
[----:B------:R-:W-:Y:S02]  /*10620*/  HADD2.F32 R15, -RZ, R23.H1_H1 ;  /* 0x30000017ff0f7230 */ /* 0x000fe40000004100 */
[----:B------:R-:W-:Y:S01]  /*10630*/  FFMA.FTZ R26, R24, R17, -R26 ;  /* 0x00000011181a7223 */ /* 0x000fe2000001081a */
[----:B------:R-:W-:Y:S02]  /*10640*/  HADD2.F32 R7, -RZ, R7.H0_H0 ;  /* 0x20000007ff077230 */ /* 0x000fe40000004100 */
[----:B------:R-:W-:Y:S01]  /*10650*/  FFMA.FTZ R12, R27, R16, -R12 ;  /* 0x000000101b0c7223 */ /* 0x000fe2000001080c */
[C---:B------:R-:W-:Y:S01]  /*10660*/  FMUL.FTZ R16, R14.reuse, R4 ;  /* 0x000000040e107220 */ /* 0x040fe20000410000 */
[----:B------:R-:W-:Y:S01]  /*10670*/  FMUL.FTZ R17, R14, R6 ;  /* 0x000000060e117220 */ /* 0x000fe20000410000 */
[----:B------:R-:W-:Y:S02]  /*10680*/  HADD2.F32 R13, -RZ, R13.H0_H0 ;  /* 0x2000000dff0d7230 */ /* 0x000fe40000004100 */
[----:B------:R-:W-:Y:S01]  /*10690*/  FMUL.FTZ R14, R15, R5 ;  /* 0x000000050f0e7220 */ /* 0x000fe20000410000 */
[----:B------:R-:W-:-:S02]  /*106a0*/  HADD2.F32 R23, -RZ, R23.H0_H0 ;  /* 0x20000017ff177230 */ /* 0x000fc40000004100 */
[-C--:B------:R-:W-:Y:S01]  /*106b0*/  FMUL.FTZ R15, R15, R7.reuse ;  /* 0x000000070f0f7220 */ /* 0x080fe20000410000 */
[----:B------:R-:W-:Y:S01]  /*106c0*/  F2FP.F16.F32.PACK_AB R25, R25, R26 ;  /* 0x0000001a1919723e */ /* 0x000fe200000000ff */
[C---:B------:R-:W-:Y:S01]  /*106d0*/  FFMA.FTZ R16, R13.reuse, R6, -R16 ;  /* 0x000000060d107223 */ /* 0x040fe20000010810 */
[----:B------:R-:W-:Y:S01]  /*106e0*/  FFMA.FTZ R17, R13, R4, R17 ;  /* 0x000000040d117223 */ /* 0x000fe20000010011 */
[C---:B------:R-:W-:Y:S01]  /*106f0*/  FFMA.FTZ R14, R23.reuse, R7, -R14 ;  /* 0x00000007170e7223 */ /* 0x040fe2000001080e */
[----:B------:R-:W-:Y:S01]  /*10700*/  FFMA.FTZ R15, R23, R5, R15 ;  /* 0x00000005170f7223 */ /* 0x000fe2000001000f */
[----:B------:R-:W-:Y:S02]  /*10710*/  F2FP.F16.F32.PACK_AB R12, R22, R12 ;  /* 0x0000000c160c723e */ /* 0x000fe400000000ff */
[----:B------:R-:W-:Y:S02]  /*10720*/  F2FP.F16.F32.PACK_AB R16, R17, R16 ;  /* 0x000000101110723e */ /* 0x000fe400000000ff */
[----:B------:R-:W-:-:S02]  /*10730*/  F2FP.F16.F32.PACK_AB R14, R15, R14 ;  /* 0x0000000e0f0e723e */ /* 0x000fc400000000ff */
[----:B------:R-:W-:Y:S02]  /*10740*/  MOV R40, R16 ;  /* 0x0000001000287202 */ /* 0x000fe40000000f00 */
[----:B------:R-:W-:Y:S02]  /*10750*/  MOV R41, R25 ;  /* 0x0000001900297202 */ /* 0x000fe40000000f00 */
[----:B------:R-:W-:Y:S02]  /*10760*/  MOV R42, R14 ;  /* 0x0000000e002a7202 */ /* 0x000fe40000000f00 */
[----:B------:R-:W-:Y:S02]  /*10770*/  MOV R43, R12 ;  /* 0x0000000c002b7202 */ /* 0x000fe40000000f00 */
.L_x_1358:
[----:B------:R-:W-:Y:S05]  /*10780*/  BSYNC B0 ;  /* 0x0000000000007941 */ /* 0x000fea0003800000 */
.L_x_1357:
[----:B-----5:R1:W-:Y:S02]  /*10790*/  STS.128 [R247+0x2800], R40 ;  /* 0x00280028f7007388 */ /* 0x0203e40000000c00 */
.L_x_1352:
[----:B------:R-:W-:Y:S05]  /*107a0*/  BSYNC B2 ;  /* 0x0000000000027941 */ /* 0x000fea0003800000 */
.L_x_1351:
        /* <DEDUP_REMOVED lines=10> */
[C---:B-123--:R-:W-:Y:S02]  /*10850*/  IMAD.SHL.U32 R42, R5.reuse, 0x2, RZ ;  /* 0x00000002052a7824 */ /* 0x04efe400078e00ff */
[----:B------:R1:W-:Y:S01]  /*10860*/  @P0 STS.128 [R247+0x1000], RZ ;  /* 0x001000fff7000388 */ /* 0x0003e20000000c00 */
[----:B------:R-:W-:Y:S02]  /*10870*/  SHF.L.U64.HI R4, R5, 0x1, R4 ;  /* 0x0000000105047819 */ /* 0x000fe40000010204 */
[-C--:B------:R-:W-:Y:S02]  /*10880*/  IADD3 R40, P2, R28, R42.reuse, RZ ;  /* 0x0000002a1c287210 */ /* 0x080fe40007f5e0ff */
[----:B------:R-:W-:-:S03]  /*10890*/  IADD3 R42, P1, R34, R42, RZ ;  /* 0x0000002a222a7210 */ /* 0x000fc60007f3e0ff */
[--C-:B------:R-:W-:Y:S02]  /*108a0*/  IMAD.X R41, R29, 0x1, R4.reuse, P2 ;  /* 0x000000011d297824 */ /* 0x100fe400010e0604 */
[----:B------:R-:W-:Y:S01]  /*108b0*/  IMAD.X R43, R35, 0x1, R4, P1 ;  /* 0x00000001232b7824 */ /* 0x000fe200008e0604 */
[----:B------:R-:W-:Y:S07]  /*108c0*/  @P0 BRA `(.L_x_1362) ;  /* 0x0000000000c80947 */ /* 0x000fee0003800000 */
        /* <DEDUP_REMOVED lines=48> */
.L_x_1364:
[----:B------:R-:W-:Y:S05]  /*10bd0*/  BSYNC B0 ;  /* 0x0000000000007941 */ /* 0x000fea0003800000 */
.L_x_1363:
[----:B-----5:R3:W-:Y:S02]  /*10be0*/  STS.128 [R247+0x1000], R12 ;  /* 0x0010000cf7007388 */ /* 0x0207e40000000c00 */
.L_x_1362:
[----:B------:R-:W-:Y:S05]  /*10bf0*/  BSYNC B1 ;  /* 0x0000000000017941 */ /* 0x000fea0003800000 */
.L_x_1361:
        /* <DEDUP_REMOVED lines=51> */
.L_x_1366:
[----:B------:R-:W-:Y:S05]  /*10f30*/  BSYNC B0 ;  /* 0x0000000000007941 */ /* 0x000fea0003800000 */
.L_x_1365:
[----:B-----5:R1:W-:Y:S02]  /*10f40*/  STS.128 [R247+0x3000], R12 ;  /* 0x0030000cf7007388 */ /* 0x0203e40000000c00 */
.L_x_1360:
[----:B------:R-:W-:Y:S05]  /*10f50*/  BSYNC B2 ;  /* 0x0000000000027941 */ /* 0x000fea0003800000 */
.L_x_1359:
[----:B--23--:R-:W-:-:S05]  /*10f60*/  VIADD R38, R200, 0x30 ;  /* 0x00000030c8267836 */ /* 0x00cfca0000000000 */
        /* <DEDUP_REMOVED lines=64> */
.L_x_1371:
[----:B------:R-:W-:Y:S05]  /*11370*/  BSYNC B0 ;  /* 0x0000000000007941 */ /* 0x000fea0003800000 */
.L_x_1370:
[----:B-----5:R3:W-:Y:S02]  /*11380*/  STS.128 [R247+0x1800], R12 ;  /* 0x0018000cf7007388 */ /* 0x0207e40000000c00 */
.L_x_1369:
[----:B------:R-:W-:Y:S05]  /*11390*/  BSYNC B1 ;  /* 0x0000000000017941 */ /* 0x000fea0003800000 */
.L_x_1368:
        /* <DEDUP_REMOVED lines=8> */
[----:B------:R2:W4:Y:S01]  /*11420*/  LD.E.64 R4, desc[UR6][R16.64+0x40] ;  /* 0x0000400610047980 */ /* 0x000522000c101b00 */
[----:B-----5:R-:W-:Y:S02]  /*11430*/  MOV R0, R15 ;  /* 0x0000000f00007202 */ /* 0x020fe40000000f00 */
[----:B------:R-:W-:Y:S02]  /*11440*/  MOV R15, R14 ;  /* 0x0000000e000f7202 */ /* 0x000fe40000000f00 */
[----:B------:R-:W-:Y:S01]  /*11450*/  MOV R6, R12 ;  /* 0x0000000c00067202 */ /* 0x000fe20000000f00 */
[----:B------:R-:W-:-:S02]  /*11460*/  HADD2.F32 R14, -RZ, R0.H1_H1 ;  /* 0x30000000ff0e7230 */ /* 0x000fc40000004100 */
[----:B------:R-:W-:Y:S01]  /*11470*/  HADD2.F32 R19, -RZ, R0.H0_H0 ;  /* 0x20000000ff137230 */ /* 0x000fe20000004100 */
[----:B--2---:R-:W-:-:S05]  /*11480*/  MOV R17, R13 ;  /* 0x0000000d00117202 */ /* 0x004fca0000000f00 */
[--C-:B------:R-:W-:Y:S02]  /*11490*/  HADD2.F32 R16, -RZ, R17.reuse.H0_H0 ;  /* 0x20000011ff107230 */ /* 0x100fe40000004100 */
[----:B------:R-:W-:Y:S02]  /*114a0*/  HADD2.F32 R17, -RZ, R17.H1_H1 ;  /* 0x30000011ff117230 */ /* 0x000fe40000004100 */
[----:B---3--:R-:W-:Y:S02]  /*114b0*/  HADD2.F32 R7, -RZ, R3.H1_H1 ;  /* 0x30000003ff077230 */ /* 0x008fe40000004100 */
[----:B------:R-:W-:Y:S02]  /*114c0*/  HADD2.F32 R9, -RZ, R2.H1_H1 ;  /* 0x30000002ff097230 */ /* 0x000fe40000004100 */
[----:B----4-:R-:W-:Y:S02]  /*114d0*/  HADD2.F32 R12, -RZ, R5.H1_H1 ;  /* 0x30000005ff0c7230 */ /* 0x010fe40000004100 */
        /* <DEDUP_REMOVED lines=18> */
[C---:B------:R-:W-:Y:S01]  /*11600*/  FMUL.FTZ R7, R9.reuse, R3 ;  /* 0x0000000309077220 */ /* 0x040fe20000410000 */
[-C--:B------:R-:W-:Y:S01]  /*11610*/  FMUL.FTZ R9, R9, R5.reuse ;  /* 0x0000000509097220 */ /* 0x080fe20000410000 */
[----:B------:R-:W-:Y:S01]  /*11620*/  HADD2.F32 R6, -RZ, R6.H0_H0 ;  /* 0x20000006ff067230 */ /* 0x000fe20000004100 */
[----:B------:R-:W-:Y:S01]  /*11630*/  F2FP.F16.F32.PACK_AB R14, R14, R0 ;  /* 0x000000000e0e723e */ /* 0x000fe200000000ff */
[C---:B------:R-:W-:Y:S01]  /*11640*/  FFMA.FTZ R7, R15.reuse, R5, -R7 ;  /* 0x000000050f077223 */ /* 0x040fe20000010807 */
[----:B------:R-:W-:Y:S01]  /*11650*/  FFMA.FTZ R9, R15, R3, R9 ;  /* 0x000000030f097223 */ /* 0x000fe20000010009 */
[----:B------:R-:W-:Y:S01]  /*11660*/  F2FP.F16.F32.PACK_AB R17, R17, R18 ;  /* 0x000000121111723e */ /* 0x000fe200000000ff */
[C---:B------:R-:W-:Y:S01]  /*11670*/  FFMA.FTZ R12, R6.reuse, R4, -R12 ;  /* 0x00000004060c7223 */ /* 0x040fe2000001080c */
[----:B------:R-:W-:Y:S01]  /*11680*/  FFMA.FTZ R13, R6, R2, R13 ;  /* 0x00000002060d7223 */ /* 0x000fe2000001000d */
[----:B------:R-:W-:-:S02]  /*11690*/  MOV R15, R14 ;  /* 0x0000000e000f7202 */ /* 0x000fc40000000f00 */
[----:B------:R-:W-:Y:S02]  /*116a0*/  F2FP.F16.F32.PACK_AB R7, R9, R7 ;  /* 0x000000070907723e */ /* 0x000fe400000000ff */
[----:B------:R-:W-:Y:S02]  /*116b0*/  F2FP.F16.F32.PACK_AB R12, R13, R12 ;  /* 0x0000000c0d0c723e */ /* 0x000fe400000000ff */
[----:B------:R-:W-:Y:S02]  /*116c0*/  MOV R13, R17 ;  /* 0x00000011000d7202 */ /* 0x000fe40000000f00 */
[----:B------:R-:W-:Y:S02]  /*116d0*/  MOV R14, R7 ;  /* 0x00000007000e7202 */ /* 0x000fe40000000f00 */
.L_x_1373:
[----:B------:R-:W-:Y:S05]  /*116e0*/  BSYNC B0 ;  /* 0x0000000000007941 */ /* 0x000fea0003800000 */
.L_x_1372:
[----:B-----5:R3:W-:Y:S01]  /*116f0*/  STS.128 [R247+0x3800], R12 ;  /* 0x0038000cf7007388 */ /* 0x0207e20000000c00 */
[----:B------:R-:W-:Y:S05]  /*11700*/  BRA `(.L_x_1367) ;  /* 0x00000038001c7947 */ /* 0x000fea0003800000 */
.L_x_1342:
        /* <DEDUP_REMOVED lines=22> */
[----:B------:R-:W-:-:S03]  /*11870*/  @P1 IADD3 R8, -R3, RZ, RZ ;  /* 0x000000ff03081210 */ /* 0x000fc60007ffe1ff */
[----:B------:R4:W2:Y:S02]  /*11880*/  LD.E.128 R4, desc[UR6][R12.64] ;  /* 0x000000060c047980 */ /* 0x0008a4000c101d00 */
[----:B----4-:R-:W-:-:S04]  /*11890*/  IADD3 R12, P0, R8, R16, RZ ;  /* 0x00000010080c7210 */ /* 0x010fc80007f1e0ff */
[----:B------:R-:W-:Y:S02]  /*118a0*/  LEA.HI.X.SX32 R8, R8, R17, 0x1, P0 ;  /* 0x0000001108087211 */ /* 0x000fe400000f0eff */
[----:B------:R-:W-:-:S04]  /*118b0*/  LEA R14, P0, R12, R28, 0x1 ;  /* 0x0000001c0c0e7211 */ /* 0x000fc800078008ff */
[----:B------:R-:W-:-:S06]  /*118c0*/  LEA.HI.X R15, R12, R29, R8, 0x1, P0 ;  /* 0x0000001d0c0f7211 */ /* 0x000fcc00000f0c08 */
[----:B------:R-:W4:Y:S01]  /*118d0*/  LD.E.128 R12, desc[UR6][R14.64] ;  /* 0x000000060e0c7980 */ /* 0x000f22000c101d00 */
[----:B-----5:R-:W-:Y:S02]  /*118e0*/  MOV R8, R25 ;  /* 0x0000001900087202 */ /* 0x020fe40000000f00 */
[----:B------:R-:W-:Y:S02]  /*118f0*/  MOV R25, R24 ;  /* 0x0000001800197202 */ /* 0x000fe40000000f00 */
[----:B------:R-:W-:Y:S02]  /*11900*/  MOV R24, R27 ;  /* 0x0000001b00187202 */ /* 0x000fe40000000f00 */
[----:B---3--:R-:W-:Y:S02]  /*11910*/  MOV R27, R21 ;  /* 0x00000015001b7202 */ /* 0x008fe40000000f00 */
[----:B------:R-:W-:Y:S01]  /*11920*/  MOV R21, R22 ;  /* 0x0000001600157202 */ /* 0x000fe20000000f00 */
[----:B--2---:R-:W-:-:S02]  /*11930*/  HADD2.F32 R22, -RZ, R5.H0_H0 ;  /* 0x20000005ff167230 */ /* 0x004fc40000004100 */
[----:B------:R-:W-:Y:S02]  /*11940*/  HADD2.F32 R55, -RZ, R5.H1_H1 ;  /* 0x30000005ff377230 */ /* 0x000fe40000004100 */
[--C-:B------:R-:W-:Y:S02]  /*11950*/  HADD2.F32 R5, -RZ, R7.reuse.H0_H0 ;  /* 0x20000007ff057230 */ /* 0x100fe40000004100 */
        /* <DEDUP_REMOVED lines=8> */
[----:B------:R-:W-:Y:S02]  /*119e0*/  HADD2.F32 R57, -RZ, R4.H1_H1 ;  /* 0x30000004ff397230 */ /* 0x000fe40000004100 */
[--C-:B------:R-:W-:Y:S02]  /*119f0*/  HADD2.F32 R4, -RZ, R6.reuse.H0_H0 ;  /* 0x20000006ff047230 */ /* 0x100fe40000004100 */
[----:B------:R-:W-:-:S02]  /*11a00*/  HADD2.F32 R6, -RZ, R6.H1_H1 ;  /* 0x30000006ff067230 */ /* 0x000fc40000004100 */
[----:B------:R-:W-:Y:S01]  /*11a10*/  FMUL.FTZ R27, R27, R5 ;  /* 0x000000051b1b7220 */ /* 0x000fe20000410000 */
[----:B------:R-:W-:Y:S01]  /*11a20*/  FMUL.FTZ R23, R23, R7 ;  /* 0x0000000717177220 */ /* 0x000fe20000410000 */
[--C-:B------:R-:W-:Y:S02]  /*11a30*/  HADD2.F32 R7, -RZ, R20.reuse.H0_H0 ;  /* 0x20000014ff077230 */ /* 0x100fe40000004100 */
[--C-:B------:R-:W-:Y:S02]  /*11a40*/  HADD2.F32 R5, -RZ, R21.reuse.H0_H0 ;  /* 0x20000015ff057230 */ /* 0x100fe40000004100 */
[----:B------:R-:W-:Y:S01]  /*11a50*/  @!P1 FADD.FTZ R56, -R56, -RZ ;  /* 0x800000ff38389221 */ /* 0x000fe20000010100 */
[----:B------:R-:W-:Y:S02]  /*11a60*/  HADD2.F32 R20, -RZ, R20.H1_H1 ;  /* 0x30000014ff147230 */ /* 0x000fe40000004100 */
[----:B------:R-:W-:Y:S01]  /*11a70*/  @!P1 FADD.FTZ R57, -R57, -RZ ;  /* 0x800000ff39399221 */ /* 0x000fe20000010100 */
[----:B------:R-:W-:-:S02]  /*11a80*/  HADD2.F32 R21, -RZ, R21.H1_H1 ;  /* 0x30000015ff157230 */ /* 0x000fc40000004100 */
[----:B------:R-:W-:Y:S01]  /*11a90*/  @!P1 FADD.FTZ R4, -R4, -RZ ;  /* 0x800000ff04049221 */ /* 0x000fe20000010100 */
[----:B------:R-:W-:Y:S01]  /*11aa0*/  @!P1 FADD.FTZ R6, -R6, -RZ ;  /* 0x800000ff06069221 */ /* 0x000fe20000010100 */
[----:B------:R-:W-:Y:S01]  /*11ab0*/  @!P1 FADD.FTZ R22, -R22, -RZ ;  /* 0x800000ff16169221 */ /* 0x000fe20000010100 */
[----:B------:R-:W-:Y:S01]  /*11ac0*/  FMUL.FTZ R56, R7, R56 ;  /* 0x0000003807387220 */ /* 0x000fe20000410000 */
[----:B------:R-:W-:Y:S01]  /*11ad0*/  FMUL.FTZ R57, R20, R57 ;  /* 0x0000003914397220 */ /* 0x000fe20000410000 */
[----:B------:R-:W-:Y:S01]  /*11ae0*/  FMUL.FTZ R4, R5, R4 ;  /* 0x0000000405047220 */ /* 0x000fe20000410000 */
[----:B------:R-:W-:Y:S01]  /*11af0*/  FMUL.FTZ R6, R21, R6 ;  /* 0x0000000615067220 */ /* 0x000fe20000410000 */
[--C-:B------:R-:W-:Y:S02]  /*11b00*/  HADD2.F32 R5, -RZ, R8.reuse.H0_H0 ;  /* 0x20000008ff057230 */ /* 0x100fe40000004100 */
[----:B------:R-:W-:Y:S01]  /*11b10*/  @!P1 FADD.FTZ R55, -R55, -RZ ;  /* 0x800000ff37379221 */ /* 0x000fe20000010100 */
[----:B------:R-:W-:-:S02]  /*11b20*/  HADD2.F32 R20, -RZ, R8.H1_H1 ;  /* 0x30000008ff147230 */ /* 0x000fc40000004100 */
[----:B------:R-:W-:Y:S01]  /*11b30*/  FMUL.FTZ R58, R58, R22 ;  /* 0x000000163a3a7220 */ /* 0x000fe20000410000 */
[--C-:B----4-:R-:W-:Y:S02]  /*11b40*/  HADD2.F32 R7, -RZ, R13.reuse.H0_H0 ;  /* 0x2000000dff077230 */ /* 0x110fe40000004100 */
[----:B------:R-:W-:Y:S02]  /*11b50*/  HADD2.F32 R21, -RZ, R13.H1_H1 ;  /* 0x3000000dff157230 */ /* 0x000fe40000004100 */
[----:B------:R-:W-:Y:S02]  /*11b60*/  HADD2.F32 R8, -RZ, R24.H0_H0 ;  /* 0x20000018ff087230 */ /* 0x000fe40000004100 */
[----:B------:R-:W-:Y:S02]  /*11b70*/  HADD2.F32 R13, -RZ, R15.H0_H0 ;  /* 0x2000000fff0d7230 */ /* 0x000fe40000004100 */
[----:B------:R-:W-:Y:S01]  /*11b80*/  FMUL.FTZ R59, R59, R55 ;  /* 0x000000373b3b7220 */ /* 0x000fe20000410000 */
[----:B------:R-:W-:Y:S01]  /*11b90*/  FFMA.FTZ R5, R5, R7, R58 ;  /* 0x0000000705057223 */ /* 0x000fe2000001003a */
[----:B------:R-:W-:-:S02]  /*11ba0*/  HADD2.F32 R22, -RZ, R12.H0_H0 ;  /* 0x2000000cff167230 */ /* 0x000fc40000004100 */
[----:B------:R-:W-:Y:S02]  /*11bb0*/  HADD2.F32 R55, -RZ, R12.H1_H1 ;  /* 0x3000000cff377230 */ /* 0x000fe40000004100 */
[----:B------:R-:W-:Y:S01]  /*11bc0*/  FFMA.FTZ R8, R8, R13, R27 ;  /* 0x0000000d08087223 */ /* 0x000fe2000001001b */
[--C-:B------:R-:W-:Y:S02]  /*11bd0*/  HADD2.F32 R7, -RZ, R25.reuse.H0_H0 ;  /* 0x20000019ff077230 */ /* 0x100fe40000004100 */
[----:B------:R-:W-:Y:S02]  /*11be0*/  HADD2.F32 R12, -RZ, R14.H0_H0 ;  /* 0x2000000eff0c7230 */ /* 0x000fe40000004100 */
[----:B------:R-:W-:Y:S02]  /*11bf0*/  HADD2.F32 R25, -RZ, R25.H1_H1 ;  /* 0x30000019ff197230 */ /* 0x000fe40000004100 */
[----:B------:R-:W-:Y:S02]  /*11c00*/  HADD2.F32 R13, -RZ, R26.H0_H0 ;  /* 0x2000001aff0d7230 */ /* 0x000fe40000004100 */
[----:B------:R-:W-:-:S02]  /*11c10*/  HADD2.F32 R15, -RZ, R15.H1_H1 ;  /* 0x3000000fff0f7230 */ /* 0x000fc40000004100 */
[----:B------:R-:W-:Y:S02]  /*11c20*/  HADD2.F32 R14, -RZ, R14.H1_H1 ;  /* 0x3000000eff0e7230 */ /* 0x000fe40000004100 */
[----:B------:R-:W-:Y:S02]  /*11c30*/  HADD2.F32 R24, -RZ, R24.H1_H1 ;  /* 0x30000018ff187230 */ /* 0x000fe40000004100 */
        /* <DEDUP_REMOVED lines=14> */
[----:B------:R-:W-:Y:S02]  /*11d20*/  MOV R27, R8 ;  /* 0x00000008001b7202 */ /* 0x000fe40000000f00 */
.L_x_1379:
[----:B------:R-:W-:Y:S05]  /*11d30*/  BSYNC B0 ;  /* 0x0000000000007941 */ /* 0x000fea0003800000 */
.L_x_1378:
[----:B-----5:R3:W-:Y:S02]  /*11d40*/  STS.128 [R247], R24 ;  /* 0x00000018f7007388 */ /* 0x0207e40000000c00 */
.L_x_1377:
[----:B------:R-:W-:Y:S05]  /*11d50*/  BSYNC B1 ;  /* 0x0000000000017941 */ /* 0x000fea0003800000 */
.L_x_1376:
        /* <DEDUP_REMOVED lines=19> */
[----:B------:R-:W-:-:S03]  /*11e90*/  @P1 IADD3 R8, -R3, RZ, RZ ;  /* 0x000000ff03081210 */ /* 0x000fc60007ffe1ff */
[----:B------:R1:W4:Y:S02]  /*11ea0*/  LD.E.128 R4, desc[UR6][R12.64+0x80] ;  /* 0x000080060c047980 */ /* 0x000324000c101d00 */
[----:B-1----:R-:W-:-:S04]  /*11eb0*/  IADD3 R12, P0, R8, R16, RZ ;  /* 0x00000010080c7210 */ /* 0x002fc80007f1e0ff */
[----:B------:R-:W-:Y:S02]  /*11ec0*/  LEA.HI.X.SX32 R8, R8, R17, 0x1, P0 ;  /* 0x0000001108087211 */ /* 0x000fe400000f0eff */
[----:B------:R-:W-:-:S04]  /*11ed0*/  LEA R14, P0, R12, R28, 0x1 ;  /* 0x0000001c0c0e7211 */ /* 0x000fc800078008ff */
[----:B------:R-:W-:-:S06]  /*11ee0*/  LEA.HI.X R15, R12, R29, R8, 0x1, P0 ;  /* 0x0000001d0c0f7211 */ /* 0x000fcc00000f0c08 */
[----:B------:R-:W3:Y:S01]  /*11ef0*/  LD.E.128 R12, desc[UR6][R14.64+0x80] ;  /* 0x000080060e0c7980 */ /* 0x000ee2000c101d00 */
[----:B-----5:R-:W-:Y:S02]  /*11f00*/  MOV R8, R25 ;  /* 0x0000001900087202 */ /* 0x020fe40000000f00 */
[----:B------:R-:W-:Y:S02]  /*11f10*/  MOV R25, R24 ;  /* 0x0000001800197202 */ /* 0x000fe40000000f00 */
[----:B------:R-:W-:Y:S02]  /*11f20*/  MOV R24, R27 ;  /* 0x0000001b00187202 */ /* 0x000fe40000000f00 */
[----:B--2---:R-:W-:Y:S02]  /*11f30*/  MOV R27, R21 ;  /* 0x00000015001b7202 */ /* 0x004fe40000000f00 */
[----:B------:R-:W-:Y:S01]  /*11f40*/  MOV R21, R22 ;  /* 0x0000001600157202 */ /* 0x000fe20000000f00 */
[----:B----4-:R-:W-:-:S02]  /*11f50*/  HADD2.F32 R22, -RZ, R4.H0_H0 ;  /* 0x20000004ff167230 */ /* 0x010fc40000004100 */
[----:B---3--:R-:W-:Y:S02]  /*11f60*/  HADD2.F32 R42, -RZ, R4.H1_H1 ;  /* 0x30000004ff2a7230 */ /* 0x008fe40000004100 */
[--C-:B------:R-:W-:Y:S02]  /*11f70*/  HADD2.F32 R4, -RZ, R5.reuse.H0_H0 ;  /* 0x20000005ff047230 */ /* 0x100fe40000004100 */
[--C-:B------:R-:W-:Y:S02]  /*11f80*/  HADD2.F32 R56, -RZ, R20.reuse.H0_H0 ;  /* 0x20000014ff387230 */ /* 0x100fe40000004100 */
[----:B------:R-:W-:Y:S02]  /*11f90*/  HADD2.F32 R57, -RZ, R20.H1_H1 ;  /* 0x30000014ff397230 */ /* 0x000fe40000004100 */
[----:B------:R-:W-:Y:S01]  /*11fa0*/  @!P1 FADD.FTZ R22, -R22, -RZ ;  /* 0x800000ff16169221 */ /* 0x000fe20000010100 */
[----:B------:R-:W-:Y:S02]  /*11fb0*/  HADD2.F32 R43, -RZ, R5.H1_H1 ;  /* 0x30000005ff2b7230 */ /* 0x000fe40000004100 */
[----:B------:R-:W-:Y:S01]  /*11fc0*/  @!P1 FADD.FTZ R4, -R4, -RZ ;  /* 0x800000ff04049221 */ /* 0x000fe20000010100 */
[----:B------:R-:W-:-:S02]  /*11fd0*/  HADD2.F32 R20, -RZ, R27.H0_H0 ;  /* 0x2000001bff147230 */ /* 0x000fc40000004100 */
[--C-:B------:R-:W-:Y:S02]  /*11fe0*/  HADD2.F32 R5, -RZ, R6.reuse.H0_H0 ;  /* 0x20000006ff057230 */ /* 0x100fe40000004100 */
[----:B------:R-:W-:Y:S02]  /*11ff0*/  HADD2.F32 R55, -RZ, R6.H1_H1 ;  /* 0x30000006ff377230 */ /* 0x000fe40000004100 */
[--C-:B------:R-:W-:Y:S02]  /*12000*/  HADD2.F32 R6, -RZ, R7.reuse.H0_H0 ;  /* 0x20000007ff067230 */ /* 0x100fe40000004100 */
[----:B------:R-:W-:Y:S02]  /*12010*/  HADD2.F32 R7, -RZ, R7.H1_H1 ;  /* 0x30000007ff077230 */ /* 0x000fe40000004100 */
[----:B------:R-:W-:Y:S01]  /*12020*/  FMUL.FTZ R56, R56, R22 ;  /* 0x0000001638387220 */ /* 0x000fe20000410000 */
[----:B------:R-:W-:Y:S01]  /*12030*/  FMUL.FTZ R20, R20, R4 ;  /* 0x0000000414147220 */ /* 0x000fe20000410000 */
[----:B------:R-:W-:-:S02]  /*12040*/  HADD2.F32 R22, -RZ, R21.H0_H0 ;  /* 0x20000015ff167230 */ /* 0x000fc40000004100 */
[----:B------:R-:W-:Y:S02]  /*12050*/  HADD2.F32 R4, -RZ, R23.H0_H0 ;  /* 0x20000017ff047230 */ /* 0x000fe40000004100 */
[----:B------:R-:W-:Y:S01]  /*12060*/  @!P1 FADD.FTZ R55, -R55, -RZ ;  /* 0x800000ff37379221 */ /* 0x000fe20000010100 */
[----:B------:R-:W-:Y:S02]  /*12070*/  HADD2.F32 R21, -RZ, R21.H1_H1 ;  /* 0x30000015ff157230 */ /* 0x000fe40000004100 */
[----:B------:R-:W-:Y:S01]  /*12080*/  @!P1 FADD.FTZ R6, -R6, -RZ ;  /* 0x800000ff06069221 */ /* 0x000fe20000010100 */
[----:B------:R-:W-:Y:S02]  /*12090*/  HADD2.F32 R23, -RZ, R23.H1_H1 ;  /* 0x30000017ff177230 */ /* 0x000fe40000004100 */
[----:B------:R-:W-:Y:S01]  /*120a0*/  @!P1 FADD.FTZ R7, -R7, -RZ ;  /* 0x800000ff07079221 */ /* 0x000fe20000010100 */
[----:B------:R-:W-:Y:S01]  /*120b0*/  @!P1 FADD.FTZ R5, -R5, -RZ ;  /* 0x800000ff05059221 */ /* 0x000fe20000010100 */
[----:B------:R-:W-:-:S02]  /*120c0*/  HADD2.F32 R27, -RZ, R27.H1_H1 ;  /* 0x3000001bff1b7230 */ /* 0x000fc40000004100 */
[----:B------:R-:W-:Y:S01]  /*120d0*/  @!P1 FADD.FTZ R42, -R42, -RZ ;  /* 0x800000ff2a2a9221 */ /* 0x000fe20000010100 */
[----:B------:R-:W-:Y:S01]  /*120e0*/  FMUL.FTZ R55, R21, R55 ;  /* 0x0000003715377220 */ /* 0x000fe20000410000 */
[----:B------:R-:W-:Y:S01]  /*120f0*/  FMUL.FTZ R6, R4, R6 ;  /* 0x0000000604067220 */ /* 0x000fe20000410000 */
[----:B------:R-:W-:Y:S01]  /*12100*/  FMUL.FTZ R7, R23, R7 ;  /* 0x0000000717077220 */ /* 0x000fe20000410000 */
[----:B------:R-:W-:Y:S01]  /*12110*/  @!P1 FADD.FTZ R43, -R43, -RZ ;  /* 0x800000ff2b2b9221 */ /* 0x000fe20000010100 */
[----:B------:R-:W-:Y:S01]  /*12120*/  FMUL.FTZ R5, R22, R5 ;  /* 0x0000000516057220 */ /* 0x000fe20000410000 */
[----:B------:R-:W-:Y:S02]  /*12130*/  HADD2.F32 R4, -RZ, R25.H0_H0 ;  /* 0x20000019ff047230 */ /* 0x000fe40000004100 */
[--C-:B------:R-:W-:Y:S02]  /*12140*/  HADD2.F32 R21, -RZ, R12.reuse.H0_H0 ;  /* 0x2000000cff157230 */ /* 0x100fe40000004100 */
[----:B------:R-:W-:-:S02]  /*12150*/  HADD2.F32 R23, -RZ, R12.H1_H1 ;  /* 0x3000000cff177230 */ /* 0x000fc40000004100 */
[----:B------:R-:W-:Y:S02]  /*12160*/  HADD2.F32 R22, -RZ, R8.H0_H0 ;  /* 0x20000008ff167230 */ /* 0x000fe40000004100 */
[--C-:B------:R-:W-:Y:S02]  /*12170*/  HADD2.F32 R12, -RZ, R13.reuse.H0_H0 ;  /* 0x2000000dff0c7230 */ /* 0x100fe40000004100 */
[----:B------:R-:W-:Y:S01]  /*12180*/  FMUL.FTZ R57, R57, R42 ;  /* 0x0000002a39397220 */ /* 0x000fe20000410000 */
[----:B------:R-:W-:Y:S01]  /*12190*/  FMUL.FTZ R27, R27, R43 ;  /* 0x0000002b1b1b7220 */ /* 0x000fe20000410000 */
[----:B------:R-:W-:Y:S02]  /*121a0*/  HADD2.F32 R42, -RZ, R13.H1_H1 ;  /* 0x3000000dff2a7230 */ /* 0x000fe40000004100 */
[----:B------:R-:W-:Y:S01]  /*121b0*/  FFMA.FTZ R4, R4, R21, R56 ;  /* 0x0000001504047223 */ /* 0x000fe20000010038 */
[--C-:B------:R-:W-:Y:S02]  /*121c0*/  HADD2.F32 R13, -RZ, R14.reuse.H0_H0 ;  /* 0x2000000eff0d7230 */ /* 0x100fe40000004100 */
[----:B------:R-:W-:Y:S01]  /*121d0*/  FFMA.FTZ R12, R22, R12, R20 ;  /* 0x0000000c160c7223 */ /* 0x000fe20000010014 */
[----:B------:R-:W-:-:S02]  /*121e0*/  HADD2.F32 R43, -RZ, R14.H1_H1 ;  /* 0x3000000eff2b7230 */ /* 0x000fc40000004100 */
[----:B------:R-:W-:Y:S02]  /*121f0*/  HADD2.F32 R14, -RZ, R15.H0_H0 ;  /* 0x2000000fff0e7230 */ /* 0x000fe40000004100 */
[----:B------:R-:W-:Y:S02]  /*12200*/  HADD2.F32 R21, -RZ, R24.H0_H0 ;  /* 0x20000018ff157230 */ /* 0x000fe40000004100 */
[----:B------:R-:W-:Y:S02]  /*12210*/  HADD2.F32 R25, -RZ, R25.H1_H1 ;  /* 0x30000019ff197230 */ /* 0x000fe40000004100 */
[----:B------:R-:W-:Y:S02]  /*12220*/  HADD2.F32 R15, -RZ, R15.H1_H1 ;  /* 0x3000000fff0f7230 */ /* 0x000fe40000004100 */
[----:B------:R-:W-:Y:S02]  /*12230*/  HADD2.F32 R20, -RZ, R8.H1_H1 ;  /* 0x30000008ff147230 */ /* 0x000fe40000004100 */
[----:B------:R-:W-:-:S02]  /*12240*/  HADD2.F32 R24, -RZ, R24.H1_H1 ;  /* 0x30000018ff187230 */ /* 0x000fc40000004100 */
[--C-:B------:R-:W-:Y:S02]  /*12250*/  HADD2.F32 R8, -RZ, R26.reuse.H0_H0 ;  /* 0x2000001aff087230 */ /* 0x100fe40000004100 */
[----:B------:R-:W-:Y:S01]  /*12260*/  FFMA.FTZ R23, R25, R23, R57 ;  /* 0x0000001719177223 */ /* 0x000fe20000010039 */
        /* <DEDUP_REMOVED lines=13> */
.L_x_1381:
[----:B------:R-:W-:Y:S05]  /*12340*/  BSYNC B0 ;  /* 0x0000000000007941 */ /* 0x000fea0003800000 */
.L_x_1380:
[----:B-----5:R1:W-:Y:S02]  /*12350*/  STS.128 [R247+0x2000], R24 ;  /* 0x00200018f7007388 */ /* 0x0203e40000000c00 */
.L_x_1375:
[----:B------:R-:W-:Y:S05]  /*12360*/  BSYNC B2 ;  /* 0x0000000000027941 */ /* 0x000fea0003800000 */
.L_x_1374:
        /* <DEDUP_REMOVED lines=23> */
[----:B------:R-:W-:-:S03]  /*124e0*/  LEA R14, P1, R5, R34, 0x1 ;  /* 0x00000022050e7211 */ /* 0x000fc600078208ff */
[----:B------:R-:W3:Y:S01]  /*124f0*/  LD.E.128 R20, desc[UR6][R20.64] ;  /* 0x0000000614147980 */ /* 0x000ee2000c101d00 */
[----:B------:R-:W-:-:S05]  /*12500*/  LEA.HI.X R15, R5, R35, R4, 0x1, P1 ;  /* 0x00000023050f7211 */ /* 0x000fca00008f0c04 */
[----:B------:R2:W4:Y:S02]  /*12510*/  LD.E.128 R4, desc[UR6][R14.64] ;  /* 0x000000060e047980 */ /* 0x000524000c101d00 */
[----:B--2---:R-:W-:Y:S02]  /*12520*/  MOV R14, RZ ;  /* 0x000000ff000e7202 */ /* 0x004fe40000000f00 */
[----:B------:R-:W-:-:S04]  /*12530*/  @P0 IADD3 R14, -R3, RZ, RZ ;  /* 0x000000ff030e0210 */ /* 0x000fc80007ffe1ff */
[----:B------:R-:W-:-:S04]  /*12540*/  IADD3 R13, P1, R14, R13, RZ ;  /* 0x0000000d0e0d7210 */ /* 0x000fc80007f3e0ff */
[----:B------:R-:W-:Y:S02]  /*12550*/  LEA.HI.X.SX32 R12, R14, R12, 0x1, P1 ;  /* 0x0000000c0e0c7211 */ /* 0x000fe400008f0eff */
[----:B------:R-:W-:-:S04]  /*12560*/  LEA R14, P1, R13, R28, 0x1 ;  /* 0x0000001c0d0e7211 */ /* 0x000fc800078208ff */
[----:B------:R-:W-:-:S06]  /*12570*/  LEA.HI.X R15, R13, R29, R12, 0x1, P1 ;  /* 0x0000001d0d0f7211 */ /* 0x000fcc00008f0c0c */
[----:B------:R-:W2:Y:S01]  /*12580*/  LD.E.128 R12, desc[UR6][R14.64] ;  /* 0x000000060e0c7980 */ /* 0x000ea2000c101d00 */
[----:B-----5:R-:W-:Y:S02]  /*12590*/  MOV R42, R24 ;  /* 0x00000018002a7202 */ /* 0x020fe40000000f00 */
[----:B------:R-:W-:Y:S02]  /*125a0*/  MOV R24, R27 ;  /* 0x0000001b00187202 */ /* 0x000fe40000000f00 */
[----:B---3--:R-:W-:Y:S02]  /*125b0*/  MOV R27, R21 ;  /* 0x00000015001b7202 */ /* 0x008fe40000000f00 */
[----:B------:R-:W-:Y:S01]  /*125c0*/  MOV R21, R22 ;  /* 0x0000001600157202 */ /* 0x000fe20000000f00 */
[--C-:B----4-:R-:W-:Y:S02]  /*125d0*/  HADD2.F32 R22, -RZ, R4.reuse.H0_H0 ;  /* 0x20000004ff167230 */ /* 0x110fe40000004100 */
[----:B------:R-:W-:-:S02]  /*125e0*/  HADD2.F32 R43, -RZ, R4.H1_H1 ;  /* 0x30000004ff2b7230 */ /* 0x000fc40000004100 */
[--C-:B------:R-:W-:Y:S02]  /*125f0*/  HADD2.F32 R4, -RZ, R5.reuse.H0_H0 ;  /* 0x20000005ff047230 */ /* 0x100fe40000004100 */
[----:B------:R-:W-:Y:S01]  /*12600*/  @!P0 FADD.FTZ R22, -R22, -RZ ;  /* 0x800000ff16168221 */ /* 0x000fe20000010100 */
[--C-:B------:R-:W-:Y:S02]  /*12610*/  HADD2.F32 R57, -RZ, R20.reuse.H0_H0 ;  /* 0x20000014ff397230 */ /* 0x100fe40000004100 */
[----:B------:R-:W-:Y:S02]  /*12620*/  HADD2.F32 R58, -RZ, R20.H1_H1 ;  /* 0x30000014ff3a7230 */ /* 0x000fe40000004100 */
[----:B------:R-:W-:Y:S01]  /*12630*/  @!P0 FADD.FTZ R4, -R4, -RZ ;  /* 0x800000ff04048221 */ /* 0x000fe20000010100 */
[----:B------:R-:W-:Y:S02]  /*12640*/  HADD2.F32 R55, -RZ, R5.H1_H1 ;  /* 0x30000005ff377230 */ /* 0x000fe40000004100 */
[----:B------:R-:W-:-:S02]  /*12650*/  HADD2.F32 R20, -RZ, R27.H0_H0 ;  /* 0x2000001bff147230 */ /* 0x000fc40000004100 */
[--C-:B------:R-:W-:Y:S02]  /*12660*/  HADD2.F32 R5, -RZ, R6.reuse.H0_H0 ;  /* 0x20000006ff057230 */ /* 0x100fe40000004100 */
[----:B------:R-:W-:Y:S02]  /*12670*/  HADD2.F32 R56, -RZ, R6.H1_H1 ;  /* 0x30000006ff387230 */ /* 0x000fe40000004100 */
[--C-:B------:R-:W-:Y:S02]  /*12680*/  HADD2.F32 R6, -RZ, R7.reuse.H0_H0 ;  /* 0x20000007ff067230 */ /* 0x100fe40000004100 */
[----:B------:R-:W-:Y:S01]  /*12690*/  FMUL.FTZ R57, R57, R22 ;  /* 0x0000001639397220 */ /* 0x000fe20000410000 */
[----:B------:R-:W-:Y:S02]  /*126a0*/  HADD2.F32 R7, -RZ, R7.H1_H1 ;  /* 0x30000007ff077230 */ /* 0x000fe40000004100 */
[----:B------:R-:W-:Y:S01]  /*126b0*/  FMUL.FTZ R20, R20, R4 ;  /* 0x0000000414147220 */ /* 0x000fe20000410000 */
[----:B------:R-:W-:-:S02]  /*126c0*/  HADD2.F32 R22, -RZ, R21.H0_H0 ;  /* 0x20000015ff167230 */ /* 0x000fc40000004100 */
[----:B------:R-:W-:Y:S01]  /*126d0*/  @!P0 FADD.FTZ R56, -R56, -RZ ;  /* 0x800000ff38388221 */ /* 0x000fe20000010100 */
[----:B------:R-:W-:Y:S02]  /*126e0*/  HADD2.F32 R21, -RZ, R21.H1_H1 ;  /* 0x30000015ff157230 */ /* 0x000fe40000004100 */
        /* <DEDUP_REMOVED lines=9> */
[----:B------:R-:W-:Y:S01]  /*12780*/  @!P0 FADD.FTZ R55, -R55, -RZ ;  /* 0x800000ff37378221 */ /* 0x000fe20000010100 */
[----:B------:R-:W-:Y:S02]  /*12790*/  HADD2.F32 R4, -RZ, R42.H0_H0 ;  /* 0x2000002aff047230 */ /* 0x000fe40000004100 */
[----:B------:R-:W-:Y:S01]  /*127a0*/  FMUL.FTZ R7, R23, R7 ;  /* 0x0000000717077220 */ /* 0x000fe20000410000 */
[----:B------:R-:W-:Y:S01]  /*127b0*/  FMUL.FTZ R58, R58, R43 ;  /* 0x0000002b3a3a7220 */ /* 0x000fe20000410000 */
[----:B------:R-:W-:Y:S01]  /*127c0*/  FMUL.FTZ R5, R22, R5 ;  /* 0x0000000516057220 */ /* 0x000fe20000410000 */
[----:B------:R-:W-:Y:S01]  /*127d0*/  FMUL.FTZ R27, R27, R55 ;  /* 0x000000371b1b7220 */ /* 0x000fe20000410000 */
[----:B------:R-:W-:-:S02]  /*127e0*/  HADD2.F32 R22, -RZ, R25.H0_H0 ;  /* 0x20000019ff167230 */ /* 0x000fc40000004100 */
[--C-:B--2---:R-:W-:Y:S02]  /*127f0*/  HADD2.F32 R21, -RZ, R12.reuse.H0_H0 ;  /* 0x2000000cff157230 */ /* 0x104fe40000004100 */
[----:B------:R-:W-:Y:S02]  /*12800*/  HADD2.F32 R23, -RZ, R12.H1_H1 ;  /* 0x3000000cff177230 */ /* 0x000fe40000004100 */
[--C-:B------:R-:W-:Y:S02]  /*12810*/  HADD2.F32 R12, -RZ, R13.reuse.H0_H0 ;  /* 0x2000000dff0c7230 */ /* 0x100fe40000004100 */
[----:B------:R-:W-:Y:S01]  /*12820*/  FFMA.FTZ R4, R4, R21, R57 ;  /* 0x0000001504047223 */ /* 0x000fe20000010039 */
[----:B------:R-:W-:Y:S02]  /*12830*/  HADD2.F32 R43, -RZ, R13.H1_H1 ;  /* 0x3000000dff2b7230 */ /* 0x000fe40000004100 */
[--C-:B------:R-:W-:Y:S02]  /*12840*/  HADD2.F32 R13, -RZ, R14.reuse.H0_H0 ;  /* 0x2000000eff0d7230 */ /* 0x100fe40000004100 */
[----:B------:R-:W-:-:S02]  /*12850*/  HADD2.F32 R55, -RZ, R14.H1_H1 ;  /* 0x3000000eff377230 */ /* 0x000fc40000004100 */
[--C-:B------:R-:W-:Y:S02]  /*12860*/  HADD2.F32 R14, -RZ, R15.reuse.H0_H0 ;  /* 0x2000000fff0e7230 */ /* 0x100fe40000004100 */
[----:B------:R-:W-:Y:S02]  /*12870*/  HADD2.F32 R21, -RZ, R24.H0_H0 ;  /* 0x20000018ff157230 */ /* 0x000fe40000004100 */
[----:B------:R-:W-:Y:S02]  /*12880*/  HADD2.F32 R42, -RZ, R42.H1_H1 ;  /* 0x3000002aff2a7230 */ /* 0x000fe40000004100 */
[----:B------:R-:W-:Y:S02]  /*12890*/  HADD2.F32 R15, -RZ, R15.H1_H1 ;  /* 0x3000000fff0f7230 */ /* 0x000fe40000004100 */
[----:B------:R-:W-:Y:S02]  /*128a0*/  HADD2.F32 R24, -RZ, R24.H1_H1 ;  /* 0x30000018ff187230 */ /* 0x000fe40000004100 */
[----:B------:R-:W-:Y:S01]  /*128b0*/  FFMA.FTZ R12, R22, R12, R20 ;  /* 0x0000000c160c7223 */ /* 0x000fe20000010014 */
[----:B------:R-:W-:-:S02]  /*128c0*/  HADD2.F32 R20, -RZ, R26.H0_H0 ;  /* 0x2000001aff147230 */ /* 0x000fc40000004100 */
[----:B------:R-:W-:Y:S01]  /*128d0*/  FFMA.FTZ R23, R42, R23, R58 ;  /* 0x000000172a177223 */ /* 0x000fe2000001003a */
[----:B------:R-:W-:Y:S02]  /*128e0*/  HADD2.F32 R25, -RZ, R25.H1_H1 ;  /* 0x30000019ff197230 */ /* 0x000fe40000004100 */
[----:B------:R-:W-:Y:S01]  /*128f0*/  FFMA.FTZ R6, R21, R14, R6 ;  /* 0x0000000e15067223 */ /* 0x000fe20000010006 */
[----:B------:R-:W-:Y:S02]  /*12900*/  HADD2.F32 R26, -RZ, R26.H1_H1 ;  /* 0x3000001aff1a7230 */ /* 0x000fe40000004100 */
[----:B------:R-:W-:Y:S01]  /*12910*/  FFMA.FTZ R7, R24, R15, R7 ;  /* 0x0000000f18077223 */ /* 0x000fe20000010007 */
[----:B------:R-:W-:Y:S01]  /*12920*/  FFMA.FTZ R5, R20, R13, R5 ;  /* 0x0000000d14057223 */ /* 0x000fe20000010005 */
[----:B------:R-:W-:Y:S01]  /*12930*/  FFMA.FTZ R25, R25, R43, R27 ;  /* 0x0000002b19197223 */ /* 0x000fe2000001001b */
[----:B------:R-:W-:Y:S01]  /*12940*/  F2FP.F16.F32.PACK_AB R4, R23, R4 ;  /* 0x000000041704723e */ /* 0x000fe200000000ff */
[----:B------:R-:W-:Y:S01]  /*12950*/  FFMA.FTZ R26, R26, R55, R56 ;  /* 0x000000371a1a7223 */ /* 0x000fe20000010038 */
[----:B------:R-:W-:-:S02]  /*12960*/  F2FP.F16.F32.PACK_AB R6, R7, R6 ;  /* 0x000000060706723e */ /* 0x000fc400000000ff */
[----:B------:R-:W-:Y:S02]  /*12970*/  F2FP.F16.F32.PACK_AB R25, R25, R12 ;  /* 0x0000000c1919723e */ /* 0x000fe400000000ff */
[----:B------:R-:W-:Y:S02]  /*12980*/  F2FP.F16.F32.PACK_AB R26, R26, R5 ;  /* 0x000000051a1a723e */ /* 0x000fe400000000ff */
[----:B------:R-:W-:Y:S02]  /*12990*/  MOV R24, R4 ;  /* 0x0000000400187202 */ /* 0x000fe40000000f00 */
[----:B------:R-:W-:Y:S02]  /*129a0*/  MOV R27, R6 ;  /* 0x00000006001b7202 */ /* 0x000fe40000000f00 */
.L_x_1387:
[----:B------:R-:W-:Y:S05]  /*129b0*/  BSYNC B0 ;  /* 0x0000000000007941 */ /* 0x000fea0003800000 */
.L_x_1386:
[----:B-----5:R3:W-:Y:S02]  /*129c0*/  STS.128 [R247+0x800], R24 ;  /* 0x00080018f7007388 */ /* 0x0207e40000000c00 */
.L_x_1385:
[----:B------:R-:W-:Y:S05]  /*129d0*/  BSYNC B1 ;  /* 0x0000000000017941 */ /* 0x000fea0003800000 */
.L_x_1384:
        /* <DEDUP_REMOVED lines=34> */
[----:B-1----:R-:W-:-:S02]  /*12c00*/  HADD2.F32 R40, -RZ, R4.H1_H1 ;  /* 0x30000004ff287230 */ /* 0x002fc40000004100 */
        /* <DEDUP_REMOVED lines=39> */
[----:B------:R-:W-:Y:S02]  /*12e80*/  HADD2.F32 R14, -RZ, R15.H0_H0 ;  /* 0x2000000fff0e7230 */ /* 0x000fe40000004100 */
[--C-:B------:R-:W-:Y:S02]  /*12e90*/  HADD2.F32 R21, -RZ, R24.reuse.H0_H0 ;  /* 0x20000018ff157230 */ /* 0x100fe40000004100 */
        /* <DEDUP_REMOVED lines=19> */
.L_x_1389:
[----:B------:R-:W-:Y:S05]  /*12fd0*/  BSYNC B0 ;  /* 0x0000000000007941 */ /* 0x000fea0003800000 */
.L_x_1388:
[----:B-----5:R3:W-:Y:S02]  /*12fe0*/  STS.128 [R247+0x2800], R24 ;  /* 0x00280018f7007388 */ /* 0x0207e40000000c00 */
.L_x_1383:
[----:B------:R-:W-:Y:S05]  /*12ff0*/  BSYNC B2 ;  /* 0x0000000000027941 */ /* 0x000fea0003800000 */
.L_x_1382:
        /* <DEDUP_REMOVED lines=101> */
.L_x_1395:
[----:B------:R-:W-:Y:S05]  /*13650*/  BSYNC B0 ;  /* 0x0000000000007941 */ /* 0x000fea0003800000 */
.L_x_1394:
[----:B-----5:R3:W-:Y:S02]  /*13660*/  STS.128 [R247+0x1000], R24 ;  /* 0x00100018f7007388 */ /* 0x0207e40000000c00 */
.L_x_1393:
[----:B------:R-:W-:Y:S05]  /*13670*/  BSYNC B1 ;  /* 0x0000000000017941 */ /* 0x000fea0003800000 */
.L_x_1392:
        /* <DEDUP_REMOVED lines=29> */
[----:B-1---5:R-:W-:Y:S02]  /*13850*/  MOV R38, R24 ;  /* 0x0000001800267202 */ /* 0x022fe40000000f00 */
        /* <DEDUP_REMOVED lines=65> */
.L_x_1397:
[----:B------:R-:W-:Y:S05]  /*13c70*/  BSYNC B0 ;  /* 0x0000000000007941 */ /* 0x000fea0003800000 */
.L_x_1396:
[----:B-----5:R3:W-:Y:S02]  /*13c80*/  STS.128 [R247+0x3000], R24 ;  /* 0x00300018f7007388 */ /* 0x0207e40000000c00 */
.L_x_1391:
[----:B------:R-:W-:Y:S05]  /*13c90*/  BSYNC B2 ;  /* 0x0000000000027941 */ /* 0x000fea0003800000 */
.L_x_1390:
        /* <DEDUP_REMOVED lines=20> */
[----:B------:R-:W-:-:S03]  /*13de0*/  IADD3 R5, P1, R4, R13, RZ ;  /* 0x0000000d04057210 */ /* 0x000fc60007f3e0ff */
[----:B---3--:R-:W-:Y:S01]  /*13df0*/  IMAD.WIDE R24, R6, 0x2, R36 ;  /* 0x0000000206187825 */ /* 0x008fe200078e0224 */
        /* <DEDUP_REMOVED lines=15> */
[----:B------:R-:W-:Y:S02]  /*13ef0*/  MOV R23, R26 ;  /* 0x0000001a00177202 */ /* 0x000fe40000000f00 */
[----:B------:R-:W-:Y:S02]  /*13f00*/  MOV R24, R25 ;  /* 0x0000001900187202 */ /* 0x000fe40000000f00 */
[----:B------:R-:W-:Y:S01]  /*13f10*/  MOV R26, R27 ;  /* 0x0000001b001a7202 */ /* 0x000fe20000000f00 */
[----:B----4-:R-:W-:-:S02]  /*13f20*/  HADD2.F32 R25, -RZ, R4.H0_H0 ;  /* 0x20000004ff197230 */ /* 0x010fc40000004100 */
[----:B------:R-:W-:Y:S02]  /*13f30*/  HADD2.F32 R27, -RZ, R4.H1_H1 ;  /* 0x30000004ff1b7230 */ /* 0x000fe40000004100 */
[----:B------:R-:W-:Y:S02]  /*13f40*/  HADD2.F32 R4, -RZ, R5.H0_H0 ;  /* 0x20000005ff047230 */ /* 0x000fe40000004100 */
        /* <DEDUP_REMOVED lines=13> */
[----:B------:R-:W-:Y:S01]  /*14020*/  @!P0 FADD.FTZ R5, -R5, -RZ ;  /* 0x800000ff05058221 */ /* 0x000fe20000010100 */
[--C-:B------:R-:W-:Y:S02]  /*14030*/  HADD2.F32 R4, -RZ, R26.reuse.H0_H0 ;  /* 0x2000001aff047230 */ /* 0x100fe40000004100 */
[----:B------:R-:W-:Y:S01]  /*14040*/  @!P0 FADD.FTZ R6, -R6, -RZ ;  /* 0x800000ff06068221 */ /* 0x000fe20000010100 */
[----:B------:R-:W-:Y:S02]  /*14050*/  HADD2.F32 R26, -RZ, R26.H1_H1 ;  /* 0x3000001aff1a7230 */ /* 0x000fe40000004100 */
[----:B------:R-:W-:Y:S01]  /*14060*/  @!P0 FADD.FTZ R7, -R7, -RZ ;  /* 0x800000ff07078221 */ /* 0x000fe20000010100 */
[----:B------:R-:W-:Y:S02]  /*14070*/  HADD2.F32 R23, -RZ, R23.H1_H1 ;  /* 0x30000017ff177230 */ /* 0x000fe40000004100 */
[----:B------:R-:W-:Y:S01]  /*14080*/  @!P0 FADD.FTZ R39, -R39, -RZ ;  /* 0x800000ff27278221 */ /* 0x000fe20000010100 */
[----:B------:R-:W-:Y:S01]  /*14090*/  FMUL.FTZ R5, R25, R5 ;  /* 0x0000000519057220 */ /* 0x000fe20000410000 */
[----:B------:R-:W-:Y:S01]  /*140a0*/  FMUL.FTZ R6, R4, R6 ;  /* 0x0000000604067220 */ /* 0x000fe20000410000 */
[----:B------:R-:W-:Y:S01]  /*140b0*/  FMUL.FTZ R7, R26, R7 ;  /* 0x000000071a077220 */ /* 0x000fe20000410000 */
[----:B------:R-:W-:-:S02]  /*140c0*/  HADD2.F32 R4, -RZ, R20.H0_H0 ;  /* 0x20000014ff047230 */ /* 0x000fc40000004100 */
[----:B------:R-:W-:Y:S01]  /*140d0*/  @!P0 FADD.FTZ R27, -R27, -RZ ;  /* 0x800000ff1b1b8221 */ /* 0x000fe20000010100 */
[----:B------:R-:W-:Y:S02]  /*140e0*/  HADD2.F32 R25, -RZ, R20.H1_H1 ;  /* 0x30000014ff197230 */ /* 0x000fe40000004100 */
[----:B------:R-:W-:Y:S01]  /*140f0*/  FMUL.FTZ R39, R23, R39 ;  /* 0x0000002717277220 */ /* 0x000fe20000410000 */
[----:B------:R-:W-:Y:S02]  /*14100*/  HADD2.F32 R24, -RZ, R24.H1_H1 ;  /* 0x30000018ff187230 */ /* 0x000fe40000004100 */
[----:B------:R-:W-:Y:S01]  /*14110*/  @!P0 FADD.FTZ R30, -R30, -RZ ;  /* 0x800000ff1e1e8221 */ /* 0x000fe20000010100 */
[----:B------:R-:W-:Y:S02]  /*14120*/  HADD2.F32 R23, -RZ, R18.H0_H0 ;  /* 0x20000012ff177230 */ /* 0x000fe40000004100 */
[----:B------:R-:W-:Y:S01]  /*14130*/  FMUL.FTZ R41, R41, R27 ;  /* 0x0000001b29297220 */ /* 0x000fe20000410000 */
[----:B--2---:R-:W-:-:S02]  /*14140*/  HADD2.F32 R20, -RZ, R12.H0_H0 ;  /* 0x2000000cff147230 */ /* 0x004fc40000004100 */
[----:B------:R-:W-:Y:S02]  /*14150*/  HADD2.F32 R26, -RZ, R12.H1_H1 ;  /* 0x3000000cff1a7230 */ /* 0x000fe40000004100 */
[--C-:B------:R-:W-:Y:S02]  /*14160*/  HADD2.F32 R12, -RZ, R13.reuse.H0_H0 ;  /* 0x2000000dff0c7230 */ /* 0x100fe40000004100 */
[----:B------:R-:W-:Y:S01]  /*14170*/  FMUL.FTZ R24, R24, R30 ;  /* 0x0000001e18187220 */ /* 0x000fe20000410000 */
[----:B------:R-:W-:Y:S02]  /*14180*/  HADD2.F32 R27, -RZ, R13.H1_H1 ;  /* 0x3000000dff1b7230 */ /* 0x000fe40000004100 */
[----:B------:R-:W-:Y:S01]  /*14190*/  FFMA.FTZ R4, R4, R20, R40 ;  /* 0x0000001404047223 */ /* 0x000fe20000010028 */
[--C-:B------:R-:W-:Y:S02]  /*141a0*/  HADD2.F32 R13, -RZ, R14.reuse.H0_H0 ;  /* 0x2000000eff0d7230 */ /* 0x100fe40000004100 */
[----:B------:R-:W-:Y:S01]  /*141b0*/  FFMA.FTZ R12, R23, R12, R21 ;  /* 0x0000000c170c7223 */ /* 0x000fe20000010015 */
[----:B------:R-:W-:-:S02]  /*141c0*/  HADD2.F32 R30, -RZ, R14.H1_H1 ;  /* 0x3000000eff1e7230 */ /* 0x000fc40000004100 */
[----:B------:R-:W-:Y:S02]  /*141d0*/  HADD2.F32 R14, -RZ, R15.H0_H0 ;  /* 0x2000000fff0e7230 */ /* 0x000fe40000004100 */
[----:B------:R-:W-:Y:S02]  /*141e0*/  HADD2.F32 R20, -RZ, R18.H1_H1 ;  /* 0x30000012ff147230 */ /* 0x000fe40000004100 */
[----:B------:R-:W-:Y:S02]  /*141f0*/  HADD2.F32 R21, -RZ, R19.H0_H0 ;  /* 0x20000013ff157230 */ /* 0x000fe40000004100 */
[----:B------:R-:W-:Y:S02]  /*14200*/  HADD2.F32 R15, -RZ, R15.H1_H1 ;  /* 0x3000000fff0f7230 */ /* 0x000fe40000004100 */
[----:B------:R-:W-:Y:S02]  /*14210*/  HADD2.F32 R19, -RZ, R19.H1_H1 ;  /* 0x30000013ff137230 */ /* 0x000fe40000004100 */
[----:B------:R-:W-:Y:S01]  /*14220*/  FFMA.FTZ R20, R20, R27, R24 ;  /* 0x0000001b14147223 */ /* 0x000fe20000010018 */
[----:B------:R-:W-:-:S02]  /*14230*/  HADD2.F32 R18, -RZ, R22.H0_H0 ;  /* 0x20000016ff127230 */ /* 0x000fc40000004100 */
[----:B------:R-:W-:Y:S01]  /*14240*/  FFMA.FTZ R25, R25, R26, R41 ;  /* 0x0000001a19197223 */ /* 0x000fe20000010029 */
[----:B------:R-:W-:Y:S02]  /*14250*/  HADD2.F32 R22, -RZ, R22.H1_H1 ;  /* 0x30000016ff167230 */ /* 0x000fe40000004100 */
[----:B------:R-:W-:Y:S01]  /*14260*/  FFMA.FTZ R6, R21, R14, R6 ;  /* 0x0000000e15067223 */ /* 0x000fe20000010006 */
[----:B------:R-:W-:Y:S01]  /*14270*/  FFMA.FTZ R7, R19, R15, R7 ;  /* 0x0000000f13077223 */ /* 0x000fe20000010007 */
[----:B------:R-:W-:Y:S01]  /*14280*/  FFMA.FTZ R5, R18, R13, R5 ;  /* 0x0000000d12057223 */ /* 0x000fe20000010005 */
[----:B------:R-:W-:Y:S01]  /*14290*/  F2FP.F16.F32.PACK_AB R20, R20, R12 ;  /* 0x0000000c1414723e */ /* 0x000fe200000000ff */
[----:B------:R-:W-:Y:S01]  /*142a0*/  FFMA.FTZ R22, R22, R30, R39 ;  /* 0x0000001e16167223 */ /* 0x000fe20000010027 */
[----:B------:R-:W-:Y:S02]  /*142b0*/  F2FP.F16.F32.PACK_AB R4, R25, R4 ;  /* 0x000000041904723e */ /* 0x000fe400000000ff */
[----:B------:R-:W-:-:S02]  /*142c0*/  F2FP.F16.F32.PACK_AB R6, R7, R6 ;  /* 0x000000060706723e */ /* 0x000fc400000000ff */
[----:B------:R-:W-:Y:S02]  /*142d0*/  MOV R21, R20 ;  /* 0x0000001400157202 */ /* 0x000fe40000000f00 */
[----:B------:R-:W-:Y:S02]  /*142e0*/  F2FP.F16.F32.PACK_AB R22, R22, R5 ;  /* 0x000000051616723e */ /* 0x000fe400000000ff */
[----:B------:R-:W-:Y:S02]  /*142f0*/  MOV R20, R4 ;  /* 0x0000000400147202 */ /* 0x000fe40000000f00 */
[----:B------:R-:W-:Y:S02]  /*14300*/  MOV R23, R6 ;  /* 0x0000000600177202 */ /* 0x000fe40000000f00 */
.L_x_1401:
[----:B------:R-:W-:Y:S05]  /*14310*/  BSYNC B0 ;  /* 0x0000000000007941 */ /* 0x000fea0003800000 */
.L_x_1400:
[----:B-----5:R1:W-:Y:S02]  /*14320*/  STS.128 [R247+0x1800], R20 ;  /* 0x00180014f7007388 */ /* 0x0203e40000000c00 */
.L_x_1399:
[----:B------:R-:W-:Y:S05]  /*14330*/  BSYNC B1 ;  /* 0x0000000000017941 */ /* 0x000fea0003800000 */
.L_x_1398:
        /* <DEDUP_REMOVED lines=15> */
[C---:B------:R-:W-:Y:S02]  /*14430*/  @P0 IADD3 R4, -R3.reuse, RZ, RZ ;  /* 0x000000ff03040210 */ /* 0x040fe40007ffe1ff */
[----:B------:R-:W-:Y:S02]  /*14440*/  LEA.HI.X.SX32 R2, R2, R17, 0x1, P1 ;  /* 0x0000001102027211 */ /* 0x000fe400008f0eff */
[C---:B------:R-:W-:Y:S02]  /*14450*/  IADD3 R6, P1, R4.reuse, R0, RZ ;  /* 0x0000000004067210 */ /* 0x040fe40007f3e0ff */
[----:B------:R-:W-:Y:S02]  /*14460*/  @P0 IADD3 R5, -R3, RZ, RZ ;  /* 0x000000ff03050210 */ /* 0x000fe40007ffe1ff */
[----:B------:R-:W-:-:S02]  /*14470*/  LEA.HI.X.SX32 R4, R4, R2, 0x1, P1 ;  /* 0x0000000204047211 */ /* 0x000fc400008f0eff */
[----:B------:R-:W-:Y:S01]  /*14480*/  LEA R14, P1, R6, R34, 0x1 ;  /* 0x00000022060e7211 */ /* 0x000fe200078208ff */
[----:B------:R-:W-:-:S03]  /*14490*/  IMAD.WIDE R12, R5, 0x2, R12 ;  /* 0x00000002050c7825 */ /* 0x000fc600078e020c */
[----:B------:R-:W-:Y:S02]  /*144a0*/  LEA.HI.X R15, R6, R35, R4, 0x1, P1 ;  /* 0x00000023060f7211 */ /* 0x000fe400008f0c04 */
[----:B------:R2:W3:Y:S01]  /*144b0*/  LD.E.128 R16, desc[UR6][R12.64] ;  /* 0x000000060c107980 */ /* 0x0004e2000c101d00 */
[----:B------:R-:W-:Y:S02]  /*144c0*/  MOV R9, RZ ;  /* 0x000000ff00097202 */ /* 0x000fe40000000f00 */
[----:B------:R-:W-:Y:S01]  /*144d0*/  @P0 IADD3 R9, -R3, RZ, RZ ;  /* 0x000000ff03090210 */ /* 0x000fe20007ffe1ff */
[----:B------:R-:W4:Y:S03]  /*144e0*/  LD.E.128 R4, desc[UR6][R14.64] ;  /* 0x000000060e047980 */ /* 0x000f26000c101d00 */
[----:B------:R-:W-:-:S04]  /*144f0*/  IADD3 R0, P1, R9, R0, RZ ;  /* 0x0000000009007210 */ /* 0x000fc80007f3e0ff */
[----:B------:R-:W-:Y:S02]  /*14500*/  LEA.HI.X.SX32 R2, R9, R2, 0x1, P1 ;  /* 0x0000000209027211 */ /* 0x000fe400008f0eff */
[----:B--2---:R-:W-:-:S04]  /*14510*/  LEA R12, P1, R0, R28, 0x1 ;  /* 0x0000001c000c7211 */ /* 0x004fc800078208ff */
[----:B------:R-:W-:-:S06]  /*14520*/  LEA.HI.X R13, R0, R29, R2, 0x1, P1 ;  /* 0x0000001d000d7211 */ /* 0x000fcc00008f0c02 */
[----:B------:R-:W2:Y:S01]  /*14530*/  LD.E.128 R12, desc[UR6][R12.64] ;  /* 0x000000060c0c7980 */ /* 0x000ea2000c101d00 */
[----:B-----5:R-:W-:Y:S02]  /*14540*/  MOV R0, R21 ;  /* 0x0000001500007202 */ /* 0x020fe40000000f00 */
[----:B------:R-:W-:Y:S02]  /*14550*/  MOV R3, R20 ;  /* 0x0000001400037202 */ /* 0x000fe40000000f00 */
[----:B------:R-:W-:Y:S02]  /*14560*/  MOV R20, R22 ;  /* 0x0000001600147202 */ /* 0x000fe40000000f00 */
[----:B------:R-:W-:Y:S02]  /*14570*/  MOV R2, R23 ;  /* 0x0000001700027202 */ /* 0x000fe40000000f00 */
[----:B---3--:R-:W-:Y:S02]  /*14580*/  MOV R9, R16 ;  /* 0x0000001000097202 */ /* 0x008fe40000000f00 */
[----:B------:R-:W-:Y:S01]  /*14590*/  MOV R16, R18 ;  /* 0x0000001200107202 */ /* 0x000fe20000000f00 */
[----:B----4-:R-:W-:-:S02]  /*145a0*/  HADD2.F32 R18, -RZ, R4.H0_H0 ;  /* 0x20000004ff127230 */ /* 0x010fc40000004100 */
[----:B------:R-:W-:Y:S02]  /*145b0*/  HADD2.F32 R21, -RZ, R4.H1_H1 ;  /* 0x30000004ff157230 */ /* 0x000fe40000004100 */
        /* <DEDUP_REMOVED lines=8> */
[----:B------:R-:W-:Y:S02]  /*14640*/  HADD2.F32 R9, -RZ, R17.H0_H0 ;  /* 0x20000011ff097230 */ /* 0x000fe40000004100 */
[----:B------:R-:W-:Y:S01]  /*14650*/  FMUL.FTZ R25, R25, R21 ;  /* 0x0000001519197220 */ /* 0x000fe20000410000 */
[--C-:B------:R-:W-:Y:S02]  /*14660*/  HADD2.F32 R5, -RZ, R6.reuse.H0_H0 ;  /* 0x20000006ff057230 */ /* 0x100fe40000004100 */
[----:B------:R-:W-:Y:S01]  /*14670*/  @!P0 FADD.FTZ R22, -R22, -RZ ;  /* 0x800000ff16168221 */ /* 0x000fe20000010100 */
[----:B------:R-:W-:Y:S02]  /*14680*/  HADD2.F32 R23, -RZ, R6.H1_H1 ;  /* 0x30000006ff177230 */ /* 0x000fe40000004100 */
[----:B------:R-:W-:Y:S01]  /*14690*/  FMUL.FTZ R9, R9, R4 ;  /* 0x0000000409097220 */ /* 0x000fe20000410000 */
[----:B------:R-:W-:-:S02]  /*146a0*/  HADD2.F32 R6, -RZ, R7.H0_H0 ;  /* 0x20000007ff067230 */ /* 0x000fc40000004100 */
[----:B------:R-:W-:Y:S01]  /*146b0*/  @!P0 FADD.FTZ R5, -R5, -RZ ;  /* 0x800000ff05058221 */ /* 0x000fe20000010100 */
[----:B------:R-:W-:Y:S02]  /*146c0*/  HADD2.F32 R7, -RZ, R7.H1_H1 ;  /* 0x30000007ff077230 */ /* 0x000fe40000004100 */
[----:B------:R-:W-:Y:S01]  /*146d0*/  @!P0 FADD.FTZ R23, -R23, -RZ ;  /* 0x800000ff17178221 */ /* 0x000fe20000010100 */
[----:B------:R-:W-:Y:S02]  /*146e0*/  HADD2.F32 R18, -RZ, R16.H0_H0 ;  /* 0x20000010ff127230 */ /* 0x000fe40000004100 */
[----:B------:R-:W-:Y:S01]  /*146f0*/  @!P0 FADD.FTZ R6, -R6, -RZ ;  /* 0x800000ff06068221 */ /* 0x000fe20000010100 */
[--C-:B------:R-:W-:Y:S02]  /*14700*/  HADD2.F32 R4, -RZ, R19.reuse.H0_H0 ;  /* 0x20000013ff047230 */ /* 0x100fe40000004100 */
[----:B------:R-:W-:Y:S01]  /*14710*/  @!P0 FADD.FTZ R7, -R7, -RZ ;  /* 0x800000ff07078221 */ /* 0x000fe20000010100 */
[----:B------:R-:W-:-:S02]  /*14720*/  HADD2.F32 R19, -RZ, R19.H1_H1 ;  /* 0x30000013ff137230 */ /* 0x000fc40000004100 */
[----:B------:R-:W-:Y:S01]  /*14730*/  FMUL.FTZ R5, R18, R5 ;  /* 0x0000000512057220 */ /* 0x000fe20000410000 */
[----:B------:R-:W-:Y:S02]  /*14740*/  HADD2.F32 R16, -RZ, R16.H1_H1 ;  /* 0x30000010ff107230 */ /* 0x000fe40000004100 */
[----:B------:R-:W-:Y:S01]  /*14750*/  FMUL.FTZ R6, R4, R6 ;  /* 0x0000000604067220 */ /* 0x000fe20000410000 */
[--C-:B------:R-:W-:Y:S02]  /*14760*/  HADD2.F32 R4, -RZ, R3.reuse.H0_H0 ;  /* 0x20000003ff047230 */ /* 0x100fe40000004100 */
[----:B------:R-:W-:Y:S01]  /*14770*/  FMUL.FTZ R7, R19, R7 ;  /* 0x0000000713077220 */ /* 0x000fe20000410000 */
[----:B------:R-:W-:Y:S02]  /*14780*/  HADD2.F32 R18, -RZ, R3.H1_H1 ;  /* 0x30000003ff127230 */ /* 0x000fe40000004100 */
[----:B------:R-:W-:Y:S01]  /*14790*/  FMUL.FTZ R23, R16, R23 ;  /* 0x0000001710177220 */ /* 0x000fe20000410000 */
[----:B--2---:R-:W-:-:S02]  /*147a0*/  HADD2.F32 R3, -RZ, R12.H0_H0 ;  /* 0x2000000cff037230 */ /* 0x004fc40000004100 */
[----:B------:R-:W-:Y:S02]  /*147b0*/  HADD2.F32 R19, -RZ, R12.H1_H1 ;  /* 0x3000000cff137230 */ /* 0x000fe40000004100 */
[----:B------:R-:W-:Y:S02]  /*147c0*/  HADD2.F32 R17, -RZ, R17.H1_H1 ;  /* 0x30000011ff117230 */ /* 0x000fe40000004100 */
[----:B------:R-:W-:Y:S01]  /*147d0*/  FFMA.FTZ R3, R4, R3, R24 ;  /* 0x0000000304037223 */ /* 0x000fe20000010018 */
[----:B------:R-:W-:Y:S02]  /*147e0*/  HADD2.F32 R16, -RZ, R0.H0_H0 ;  /* 0x20000000ff107230 */ /* 0x000fe40000004100 */
[----:B------:R-:W-:Y:S01]  /*147f0*/  FFMA.FTZ R18, R18, R19, R25 ;  /* 0x0000001312127223 */ /* 0x000fe20000010019 */
[--C-:B------:R-:W-:Y:S02]  /*14800*/  HADD2.F32 R12, -RZ, R13.reuse.H0_H0 ;  /* 0x2000000dff0c7230 */ /* 0x100fe40000004100 */
[----:B------:R-:W-:Y:S01]  /*14810*/  FMUL.FTZ R17, R17, R22 ;  /* 0x0000001611117220 */ /* 0x000fe20000410000 */
[----:B------:R-:W-:-:S02]  /*14820*/  HADD2.F32 R21, -RZ, R13.H1_H1 ;  /* 0x3000000dff157230 */ /* 0x000fc40000004100 */
[--C-:B------:R-:W-:Y:S02]  /*14830*/  HADD2.F32 R13, -RZ, R14.reuse.H0_H0 ;  /* 0x2000000eff0d7230 */ /* 0x100fe40000004100 */
[----:B------:R-:W-:Y:S01]  /*14840*/  FFMA.FTZ R9, R16, R12, R9 ;  /* 0x0000000c10097223 */ /* 0x000fe20000010009 */
[----:B------:R-:W-:Y:S01]  /*14850*/  HADD2.F32 R22, -RZ, R14.H1_H1 ;  /* 0x3000000eff167230 */ /* 0x000fe20000004100 */
[----:B------:R-:W-:Y:S01]  /*14860*/  F2FP.F16.F32.PACK_AB R3, R18, R3 ;  /* 0x000000031203723e */ /* 0x000fe200000000ff */
[----:B------:R-:W-:Y:S02]  /*14870*/  HADD2.F32 R12, -RZ, R0.H1_H1 ;  /* 0x30000000ff0c7230 */ /* 0x000fe40000004100 */
[----:B------:R-:W-:Y:S02]  /*14880*/  HADD2.F32 R14, -RZ, R15.H0_H0 ;  /* 0x2000000fff0e7230 */ /* 0x000fe40000004100 */
[----:B------:R-:W-:Y:S02]  /*14890*/  HADD2.F32 R4, -RZ, R20.H0_H0 ;  /* 0x20000014ff047230 */ /* 0x000fe40000004100 */
[----:B------:R-:W-:Y:S01]  /*148a0*/  FFMA.FTZ R12, R12, R21, R17 ;  /* 0x000000150c0c7223 */ /* 0x000fe20000010011 */
[----:B------:R-:W-:-:S02]  /*148b0*/  HADD2.F32 R0, -RZ, R2.H0_H0 ;  /* 0x20000002ff007230 */ /* 0x000fc40000004100 */
[----:B------:R-:W-:Y:S02]  /*148c0*/  HADD2.F32 R15, -RZ, R15.H1_H1 ;  /* 0x3000000fff0f7230 */ /* 0x000fe40000004100 */
[----:B------:R-:W-:Y:S01]  /*148d0*/  FFMA.FTZ R4, R4, R13, R5 ;  /* 0x0000000d04047223 */ /* 0x000fe20000010005 */
[----:B------:R-:W-:Y:S02]  /*148e0*/  HADD2.F32 R2, -RZ, R2.H1_H1 ;  /* 0x30000002ff027230 */ /* 0x000fe40000004100 */
[----:B------:R-:W-:Y:S01]  /*148f0*/  FFMA.FTZ R0, R0, R14, R6 ;  /* 0x0000000e00007223 */ /* 0x000fe20000010006 */
[----:B------:R-:W-:Y:S01]  /*14900*/  HADD2.F32 R20, -RZ, R20.H1_H1 ;  /* 0x30000014ff147230 */ /* 0x000fe20000004100 */
[----:B------:R-:W-:Y:S01]  /*14910*/  F2FP.F16.F32.PACK_AB R9, R12, R9 ;  /* 0x000000090c09723e */ /* 0x000fe200000000ff */
[----:B------:R-:W-:-:S03]  /*14920*/  FFMA.FTZ R2, R2, R15, R7 ;  /* 0x0000000f02027223 */ /* 0x000fc60000010007 */
[----:B------:R-:W-:Y:S01]  /*14930*/  FFMA.FTZ R20, R20, R22, R23 ;  /* 0x0000001614147223 */ /* 0x000fe20000010017 */
[----:B------:R-:W-:Y:S02]  /*14940*/  MOV R21, R9 ;  /* 0x0000000900157202 */ /* 0x000fe40000000f00 */
[----:B------:R-:W-:Y:S02]  /*14950*/  F2FP.F16.F32.PACK_AB R0, R2, R0 ;  /* 0x000000000200723e */ /* 0x000fe400000000ff */
[----:B------:R-:W-:Y:S02]  /*14960*/  F2FP.F16.F32.PACK_AB R4, R20, R4 ;  /* 0x000000041404723e */ /* 0x000fe400000000ff */
[----:B------:R-:W-:Y:S02]  /*14970*/  MOV R20, R3 ;  /* 0x0000000300147202 */ /* 0x000fe40000000f00 */
[----:B------:R-:W-:Y:S02]  /*14980*/  MOV R22, R4 ;  /* 0x0000000400167202 */ /* 0x000fe40000000f00 */
[----:B------:R-:W-:-:S02]  /*14990*/  MOV R23, R0 ;  /* 0x0000000000177202 */ /* 0x000fc40000000f00 */
.L_x_1403:
[----:B------:R-:W-:Y:S05]  /*149a0*/  BSYNC B0 ;  /* 0x0000000000007941 */ /* 0x000fea0003800000 */
.L_x_1402:
[----:B-----5:R1:W-:Y:S01]  /*149b0*/  STS.128 [R247+0x3800], R20 ;  /* 0x00380014f7007388 */ /* 0x0203e20000000c00 */
[----:B------:R-:W-:Y:S05]  /*149c0*/  BRA `(.L_x_1367) ;  /* 0x00000004006c7947 */ /* 0x000fea0003800000 */
.L_x_1341:
        /* <DEDUP_REMOVED lines=27> */
.L_x_1405:
[----:B------:R-:W-:Y:S05]  /*14b80*/  BSYNC B0 ;  /* 0x0000000000007941 */ /* 0x000fea0003800000 */
.L_x_1404:
        /* <DEDUP_REMOVED lines=20> */
.L_x_1407:
[----:B------:R-:W-:Y:S05]  /*14cd0*/  BSYNC B0 ;  /* 0x0000000000007941 */ /* 0x000fea0003800000 */
.L_x_1406:
[----:B------:R-:W-:Y:S04]  /*14ce0*/  BSSY B0, `(.L_x_1408) ;  /* 0x0000014000007945 */ /* 0x000fe80003800000 */
[----:B------:R-:W-:Y:S05]  /*14cf0*/  @P4 BRA `(.L_x_1409) ;  /* 0x0000000000484947 */ /* 0x000fea0003800000 */
[----:B------:R-:W-:Y:S02]  /*14d00*/  ISETP.GE.AND P2, PT, R18, R158, PT ;  /* 0x0000009e1200720c */ /* 0x000fe40003f46270 */
[----:B----4-:R-:W-:-:S04]  /*14d10*/  LEA R2, P1, R206, R180, 0x5 ;  /* 0x000000b4ce027211 */ /* 0x010fc800078228ff */
[----:B------:R-:W-:-:S07]  /*14d20*/  LEA.HI.X R0, R206, R185, R207, 0x5, P1 ;  /* 0x000000b9ce007211 */ /* 0x000fce00008f2ccf */
        /* <DEDUP_REMOVED lines=9> */
[----:B----4-:R-:W-:-:S04]  /*14dc0*/  LEA R4, P1, R2, R208, 0x1 ;  /* 0x000000d002047211 */ /* 0x010fc800078208ff */
[----:B------:R-:W-:-:S05]  /*14dd0*/  LEA.HI.X R5, R2, R209, R0, 0x1, P1 ;  /* 0x000000d102057211 */ /* 0x000fca00008f0c00 */
[----:B------:R-:W-:Y:S01]  /*14de0*/  @!PT LDS RZ, [RZ] ;  /* 0x00000000fffff984 */ /* 0x000fe20000000800 */
[----:B------:R-:W-:Y:S01]  /*14df0*/  @!PT LDS RZ, [RZ] ;  /* 0x00000000fffff984 */ /* 0x000fe20000000800 */
[----:B------:R-:W-:Y:S01]  /*14e00*/  @!PT LDS RZ, [RZ] ;  /* 0x00000000fffff984 */ /* 0x000fe20000000800 */
[----:B------:R4:W-:Y:S04]  /*14e10*/  LDGSTS.E.BYPASS.LTC128B.128 [R247+0x3000], desc[UR6][R4.64+0x80] ;  /* 0x0300008004f77fae */ /* 0x0009e8000b901d46 */
.L_x_1409:
[----:B------:R-:W-:Y:S05]  /*14e20*/  BSYNC B0 ;  /* 0x0000000000007941 */ /* 0x000fea0003800000 */
.L_x_1408:
[----:B------:R-:W-:Y:S05]  /*14e30*/  @P3 BRA `(.L_x_1367) ;  /* 0x0000000000503947 */ /* 0x000fea0003800000 */
[----:B------:R-:W-:Y:S01]  /*14e40*/  ISETP.GE.AND P1, PT, R18, R158, PT ;  /* 0x0000009e1200720c */ /* 0x000fe20003f26270 */
[----:B------:R-:W-:Y:S02]  /*14e50*/  IMAD.MOV.U32 R181, RZ, RZ, R185 ;  /* 0x000000ffffb57224 */ /* 0x000fe400078e00b9 */
[----:B------:R-:W-:Y:S02]  /*14e60*/  IMAD R0, R207, 0x30, RZ ;  /* 0x00000030cf007824 */ /* 0x000fe400078e02ff */
[----:B------:R-:W-:-:S05]  /*14e70*/  IMAD.WIDE.U32 R206, R206, 0x30, R180 ;  /* 0x00000030cece7825 */ /* 0x000fca00078e00b4 */
[----:B------:R-:W-:-:S03]  /*14e80*/  IADD3 R0, R0, R207, RZ ;  /* 0x000000cf00007210 */ /* 0x000fc60007ffe0ff */
[C---:B----45:R-:W-:Y:S01]  /*14e90*/  @!P1 LEA R2, P2, R206.reuse, R208, 0x1 ;  /* 0x000000d0ce029211 */ /* 0x070fe200078408ff */
        /* <DEDUP_REMOVED lines=14> */
.L_x_1367:
[----:B------:R-:W-:Y:S05]  /*14f80*/  BSYNC B3 ;  /* 0x0000000000037941 */ /* 0x000fea0003800000 */
.L_x_1340:
[----:B------:R-:W-:Y:S01]  /*14f90*/  VIADD R250, R48, 0xffffffff ;  /* 0xffffffff30fa7836 */ /* 0x000fe20000000000 */
[----:B------:R-:W-:Y:S01]  /*14fa0*/  BSSY B0, `(.L_x_1410) ;  /* 0x000001f000007945 */ /* 0x000fe20003800000 */
[----:B-123--:R-:W-:Y:S01]  /*14fb0*/  VIADD R6, R200, 0x40 ;  /* 0x00000040c8067836 */ /* 0x00efe20000000000 */
[----:B------:R-:W-:Y:S01]  /*14fc0*/  LOP3.LUT R251, R134, 0xff, RZ, 0xc0, !PT ;  /* 0x000000ff86fb7812 */ /* 0x000fe200078ec0ff */
[----:B----4-:R-:W-:Y:S02]  /*14fd0*/  IMAD.SHL.U32 R2, R250, 0x80, RZ ;  /* 0x00000080fa027824 */ /* 0x010fe400078e00ff */
[C---:B------:R-:W-:Y:S02]  /*14fe0*/  VIADD R3, R200.reuse, 0x50 ;  /* 0x00000050c8037836 */ /* 0x040fe40000000000 */
        /* <DEDUP_REMOVED lines=12> */
[----:B------:R-:W-:Y:S02]  /*150b0*/  @P4 IMAD.MOV.U32 R12, RZ, RZ, R240 ;  /* 0x000000ffff0c4224 */ /* 0x000fe400078e00f0 */
        /* <DEDUP_REMOVED lines=13> */
.L_x_1411:
[----:B------:R-:W-:Y:S05]  /*15190*/  BSYNC B0 ;  /* 0x0000000000007941 */ /* 0x000fea0003800000 */
.L_x_1410:
        /* <DEDUP_REMOVED lines=21> */
.L_x_1413:
[----:B------:R-:W-:Y:S05]  /*152f0*/  BSYNC B0 ;  /* 0x0000000000007941 */ /* 0x000fea0003800000 */
.L_x_1412:
        /* <DEDUP_REMOVED lines=8> */
[----:B------:R-:W-:-:S11]  /*15380*/  SHF.L.U64.HI R9, R44, 0x5, R45 ;  /* 0x000000052c097819 */ /* 0x000fd6000001022d */
[----:B-12---:R-:W-:-:S04]  /*15390*/  @!P2 LEA R12, P4, R7, R240, 0x1 ;  /* 0x000000f0070ca211 */ /* 0x006fc800078808ff */
        /* <DEDUP_REMOVED lines=15> */
.L_x_1415:
[----:B------:R-:W-:Y:S05]  /*15490*/  BSYNC B0 ;  /* 0x0000000000007941 */ /* 0x000fea0003800000 */
.L_x_1414:
        /* <DEDUP_REMOVED lines=10> */
[----:B------:R-:W-:-:S04]  /*15540*/  @P0 IMAD.WIDE.U32 R12, R44, 0x30, R182 ;  /* 0x000000302c0c0825 */ /* 0x000fc800078e00b6 */
[----:B------:R-:W-:Y:S01]  /*15550*/  @!P1 IMAD R9, R45, 0x60, RZ ;  /* 0x000000602d099824 */ /* 0x000fe200078e02ff */
[----:B------:R-:W-:Y:S01]  /*15560*/  @P0 IADD3 R7, R7, R13, RZ ;  /* 0x0000000d07070210 */ /* 0x000fe20007ffe0ff */
[----:B------:R-:W-:Y:S01]  /*15570*/  @!P1 IMAD.WIDE.U32 R14, R44, 0x60, R14 ;  /* 0x000000602c0e9825 */ /* 0x000fe200078e000e */
[----:B-----5:R-:W-:-:S03]  /*15580*/  @P0 LEA R16, P2, R12, R204, 0x1 ;  /* 0x000000cc0c100211 */ /* 0x020fc600078408ff */
        /* <DEDUP_REMOVED lines=12> */
.L_x_1417:
[----:B------:R-:W-:Y:S05]  /*15650*/  BSYNC B0 ;  /* 0x0000000000007941 */ /* 0x000fea0003800000 */
.L_x_1416:
[----:B------:R-:W-:Y:S04]  /*15660*/  BSSY B0, `(.L_x_1418) ;  /* 0x0000017000007945 */ /* 0x000fe80003800000 */
[----:B------:R-:W-:Y:S05]  /*15670*/  @P3 BRA `(.L_x_1419) ;  /* 0x0000000000543947 */ /* 0x000fea0003800000 */
[C---:B------:R-:W-:Y:S02]  /*15680*/  LOP3.LUT R7, R251.reuse, 0x1, RZ, 0xc0, !PT ;  /* 0x00000001fb077812 */ /* 0x040fe400078ec0ff */
[----:B------:R-:W-:Y:S02]  /*15690*/  LOP3.LUT P0, RZ, R251, 0x2, RZ, 0xc0, !PT ;  /* 0x00000002fbff7812 */ /* 0x000fe4000780c0ff */
[----:B------:R-:W-:Y:S01]  /*156a0*/  ISETP.NE.U32.AND P1, PT, R7, 0x1, PT ;  /* 0x000000010700780c */ /* 0x000fe20003f25070 */
[C---:B------:R-:W-:Y:S01]  /*156b0*/  IMAD.SHL.U32 R7, R44.reuse, 0x40, RZ ;  /* 0x000000402c077824 */ /* 0x040fe200078e00ff */
[----:B------:R-:W-:-:S09]  /*156c0*/  SHF.L.U64.HI R9, R44, 0x6, R45 ;  /* 0x000000062c097819 */ /* 0x000fd2000001022d */
[C---:B-123--:R-:W-:Y:S02]  /*156d0*/  @P0 IADD3 R13, P2, R7.reuse, R178, RZ ;  /* 0x000000b2070d0210 */ /* 0x04efe40007f5e0ff */
[----:B----4-:R-:W-:-:S03]  /*156e0*/  @!P1 LEA R14, P3, R7, R240, 0x1 ;  /* 0x000000f0070e9211 */ /* 0x010fc600078608ff */
[----:B------:R-:W-:Y:S01]  /*156f0*/  @P0 IMAD.X R12, R9, 0x1, R183, P2 ;  /* 0x00000001090c0824 */ /* 0x000fe200010e06b7 */
[----:B-----5:R-:W-:Y:S02]  /*15700*/  @P0 LEA R16, P2, R13, R204, 0x1 ;  /* 0x000000cc0d100211 */ /* 0x020fe400078408ff */
[----:B------:R-:W-:Y:S02]  /*15710*/  @!P1 LEA.HI.X R15, R7, R239, R9, 0x1, P3 ;  /* 0x000000ef070f9211 */ /* 0x000fe400018f0c09 */
        /* <DEDUP_REMOVED lines=11> */
.L_x_1419:
[----:B------:R-:W-:Y:S05]  /*157d0*/  BSYNC B0 ;  /* 0x0000000000007941 */ /* 0x000fea0003800000 */
.L_x_1418:
[----:B------:R-:W-:Y:S04]  /*157e0*/  BSSY B0, `(.L_x_1420) ;  /* 0x000001b000007945 */ /* 0x000fe80003800000 */
[----:B------:R-:W-:Y:S05]  /*157f0*/  @P6 BRA `(.L_x_1421) ;  /* 0x0000000000646947 */ /* 0x000fea0003800000 */
[C---:B------:R-:W-:Y:S02]  /*15800*/  LOP3.LUT R7, R251.reuse, 0x1, RZ, 0xc0, !PT ;  /* 0x00000001fb077812 */ /* 0x040fe400078ec0ff */
[----:B------:R-:W-:Y:S02]  /*15810*/  LOP3.LUT P0, RZ, R251, 0x2, RZ, 0xc0, !PT ;  /* 0x00000002fbff7812 */ /* 0x000fe4000780c0ff */
[----:B------:R-:W-:-:S11]  /*15820*/  ISETP.NE.U32.AND P1, PT, R7, 0x1, PT ;  /* 0x000000010700780c */ /* 0x000fd60003f25070 */
[----:B-123--:R-:W-:Y:S02]  /*15830*/  @P0 IMAD.MOV.U32 R12, RZ, RZ, R178 ;  /* 0x000000ffff0c0224 */ /* 0x00efe400078e00b2 */
[----:B------:R-:W-:Y:S01]  /*15840*/  @P0 IMAD.MOV.U32 R13, RZ, RZ, R183 ;  /* 0x000000ffff0d0224 */ /* 0x000fe200078e00b7 */
[----:B----4-:R-:W-:Y:S01]  /*15850*/  @!P1 MOV R14, R240 ;  /* 0x000000f0000e9202 */ /* 0x010fe20000000f00 */
[----:B------:R-:W-:Y:S02]  /*15860*/  @!P1 IMAD.MOV.U32 R15, RZ, RZ, R239 ;  /* 0x000000ffff0f9224 */ /* 0x000fe400078e00ef */
[----:B------:R-:W-:Y:S02]  /*15870*/  @P0 IMAD R9, R45, 0x50, RZ ;  /* 0x000000502d090824 */ /* 0x000fe400078e02ff */
[----:B------:R-:W-:-:S04]  /*15880*/  @P0 IMAD.WIDE.U32 R12, R44, 0x50, R12 ;  /* 0x000000502c0c0825 */ /* 0x000fc800078e000c */
[----:B------:R-:W-:Y:S01]  /*15890*/  @!P1 IMAD R7, R45, 0xa0, RZ ;  /* 0x000000a02d079824 */ /* 0x000fe200078e02ff */
[----:B------:R-:W-:Y:S01]  /*158a0*/  @P0 IADD3 R9, R13, R9, RZ ;  /* 0x000000090d090210 */ /* 0x000fe20007ffe0ff */
[----:B------:R-:W-:Y:S01]  /*158b0*/  @!P1 IMAD.WIDE.U32 R14, R44, 0xa0, R14 ;  /* 0x000000a02c0e9825 */ /* 0x000fe200078e000e */
[----:B-----5:R-:W-:-:S04]  /*158c0*/  @P0 LEA R16, P2, R12, R204, 0x1 ;  /* 0x000000cc0c100211 */ /* 0x020fc800078408ff */
        /* <DEDUP_REMOVED lines=12> */
.L_x_1421:
[----:B------:R-:W-:Y:S05]  /*15990*/  BSYNC B0 ;  /* 0x0000000000007941 */ /* 0x000fea0003800000 */
.L_x_1420:
        /* <DEDUP_REMOVED lines=27> */
.L_x_1423:
[----:B------:R-:W-:Y:S05]  /*15b50*/  BSYNC B0 ;  /* 0x0000000000007941 */ /* 0x000fea0003800000 */
.L_x_1422:
[----:B------:R-:W-:Y:S04]  /*15b60*/  BSSY B0, `(.L_x_1424) ;  /* 0x000001b000007945 */ /* 0x000fe80003800000 */
[----:B------:R-:W-:Y:S05]  /*15b70*/  @P4 BRA `(.L_x_1425) ;  /* 0x0000000000644947 */ /* 0x000fea0003800000 */
[C---:B------:R-:W-:Y:S01]  /*15b80*/  LOP3.LUT R7, R251.reuse, 0x1, RZ, 0xc0, !PT ;  /* 0x00000001fb077812 */ /* 0x040fe200078ec0ff */
[----:B-123--:R-:W-:Y:S01]  /*15b90*/  IMAD.MOV.U32 R12, RZ, RZ, R178 ;  /* 0x000000ffff0c7224 */ /* 0x00efe200078e00b2 */
[----:B------:R-:W-:Y:S01]  /*15ba0*/  LOP3.LUT P0, RZ, R251, 0x2, RZ, 0xc0, !PT ;  /* 0x00000002fbff7812 */ /* 0x000fe2000780c0ff */
[----:B------:R-:W-:Y:S01]  /*15bb0*/  IMAD.MOV.U32 R13, RZ, RZ, R183 ;  /* 0x000000ffff0d7224 */ /* 0x000fe200078e00b7 */
[----:B------:R-:W-:Y:S01]  /*15bc0*/  ISETP.NE.U32.AND P1, PT, R7, 0x1, PT ;  /* 0x000000010700780c */ /* 0x000fe20003f25070 */
[----:B------:R-:W-:Y:S02]  /*15bd0*/  IMAD R7, R45, 0x70, RZ ;  /* 0x000000702d077824 */ /* 0x000fe400078e02ff */
[----:B------:R-:W-:-:S05]  /*15be0*/  IMAD.WIDE.U32 R12, R44, 0x70, R12 ;  /* 0x000000702c0c7825 */ /* 0x000fca00078e000c */
[----:B------:R-:W-:-:S03]  /*15bf0*/  IADD3 R7, R13, R7, RZ ;  /* 0x000000070d077210 */ /* 0x000fc60007ffe0ff */
[C---:B----45:R-:W-:Y:S02]  /*15c00*/  @P0 LEA R16, P2, R12.reuse, R204, 0x1 ;  /* 0x000000cc0c100211 */ /* 0x070fe400078408ff */
        /* <DEDUP_REMOVED lines=16> */
.L_x_1425:
[----:B------:R-:W-:Y:S05]  /*15d10*/  BSYNC B0 ;  /* 0x0000000000007941 */ /* 0x000fea0003800000 */
.L_x_1424:
[----:B------:R-:W0:Y:S01]  /*15d20*/  LDGDEPBAR ;  /* 0x00000000000079af */ /* 0x000e220000000000 */
[-C--:B------:R-:W-:Y:S02]  /*15d30*/  ISETP.GE.AND P4, PT, R3, R4.reuse, PT ;  /* 0x000000040300720c */ /* 0x080fe40003f86270 */
[-C--:B------:R-:W-:Y:S01]  /*15d40*/  ISETP.GE.AND P1, PT, R200, R4.reuse, PT ;  /* 0x00000004c800720c */ /* 0x080fe20003f26270 */
[----:B------:R1:W5:Y:S01]  /*15d50*/  LD.E R3, desc[UR6][R10.64+0x188] ;  /* 0x000188060a037980 */ /* 0x000362000c101900 */
[-C--:B------:R-:W-:Y:S02]  /*15d60*/  ISETP.GE.AND P3, PT, R8, R4.reuse, PT ;  /* 0x000000040800720c */ /* 0x080fe40003f66270 */
[-C--:B------:R-:W-:Y:S02]  /*15d70*/  ISETP.GE.AND P0, PT, R33, R4.reuse, PT ;  /* 0x000000042100720c */ /* 0x080fe40003f06270 */
[-C--:B------:R-:W-:Y:S02]  /*15d80*/  ISETP.GE.AND P6, PT, R38, R4.reuse, PT ;  /* 0x000000042600720c */ /* 0x080fe40003fc6270 */
[----:B------:R-:W-:Y:S01]  /*15d90*/  ISETP.GE.AND P5, PT, R6, R4, PT ;  /* 0x000000040600720c */ /* 0x000fe20003fa6270 */
[----:B------:R-:W-:-:S04]  /*15da0*/  DEPBAR.LE SB0, 0x0 ;  /* 0x000080000000791a */ /* 0x000fc80000000000 */
[----:B------:R-:W-:Y:S06]  /*15db0*/  BAR.SYNC.DEFER_BLOCKING 0x0 ;  /* 0x0000000000007b1d */ /* 0x000fec0000010000 */
[----:B------:R-:W-:Y:S01]  /*15dc0*/  BSSY B0, `(.L_x_1426) ;  /* 0x0000015000007945 */ /* 0x000fe20003800000 */
[----:B------:R1:W-:Y:S04]  /*15dd0*/  @P1 STS.128 [R247+0xc000], RZ ;  /* 0x00c000fff7001388 */ /* 0x0003e80000000c00 */
[----:B------:R1:W-:Y:S01]  /*15de0*/  @P1 STS.128 [R247+0x10000], RZ ;  /* 0x010000fff7001388 */ /* 0x0003e20000000c00 */
[----:B------:R-:W-:Y:S05]  /*15df0*/  @P1 BRA `(.L_x_1427) ;  /* 0x0000000000441947 */ /* 0x000fea0003800000 */
        /* <DEDUP_REMOVED lines=17> */
.L_x_1427:
[----:B------:R-:W-:Y:S05]  /*15f10*/  BSYNC B0 ;  /* 0x0000000000007941 */ /* 0x000fea0003800000 */
.L_x_1426:
[----:B------:R1:W-:Y:S01]  /*15f20*/  @P3 STS.128 [R247+0xc800], RZ ;  /* 0x00c800fff7003388 */ /* 0x0003e20000000c00 */
[----:B------:R-:W-:Y:S03]  /*15f30*/  BSSY B0, `(.L_x_1428) ;  /* 0x0000014000007945 */ /* 0x000fe60003800000 */
[----:B------:R1:W-:Y:S01]  /*15f40*/  @P3 STS.128 [R247+0x10800], RZ ;  /* 0x010800fff7003388 */ /* 0x0003e20000000c00 */
[----:B------:R-:W-:Y:S05]  /*15f50*/  @P3 BRA `(.L_x_1429) ;  /* 0x0000000000443947 */ /* 0x000fea0003800000 */
[C---:B-1----:R-:W-:Y:S02]  /*15f60*/  LOP3.LUT R6, R251.reuse, 0x1, RZ, 0xc0, !PT ;  /* 0x00000001fb067812 */ /* 0x042fe400078ec0ff */
[----:B------:R-:W-:Y:S02]  /*15f70*/  LOP3.LUT P2, RZ, R251, 0x2, RZ, 0xc0, !PT ;  /* 0x00000002fbff7812 */ /* 0x000fe4000784c0ff */
[----:B------:R-:W-:-:S13]  /*15f80*/  ISETP.NE.U32.AND P3, PT, R6, 0x1, PT ;  /* 0x000000010600780c */ /* 0x000fda0003f65070 */
[----:B------:R-:W-:-:S04]  /*15f90*/  @!P3 LEA R8, P1, R235, R141, 0x1 ;  /* 0x0000008deb08b211 */ /* 0x000fc800078208ff */
        /* <DEDUP_REMOVED lines=13> */
.L_x_1429:
[----:B------:R-:W-:Y:S05]  /*16070*/  BSYNC B0 ;  /* 0x0000000000007941 */ /* 0x000fea0003800000 */
.L_x_1428:
[----:B------:R1:W-:Y:S01]  /*16080*/  @P0 STS.128 [R247+0xd000], RZ ;  /* 0x00d000fff7000388 */ /* 0x0003e20000000c00 */
[----:B------:R-:W-:Y:S01]  /*16090*/  ISETP.GE.AND P3, PT, R0, R4, PT ;  /* 0x000000040000720c */ /* 0x000fe20003f66270 */
[----:B------:R-:W-:Y:S01]  /*160a0*/  BSSY B0, `(.L_x_1430) ;  /* 0x0000018000007945 */ /* 0x000fe20003800000 */
[----:B------:R-:W-:Y:S01]  /*160b0*/  SHF.R.S32.HI R0, RZ, 0x4, R161 ;  /* 0x00000004ff007819 */ /* 0x000fe200000114a1 */
[----:B------:R1:W-:Y:S03]  /*160c0*/  @P0 STS.128 [R247+0x11000], RZ ;  /* 0x011000fff7000388 */ /* 0x0003e60000000c00 */
[----:B------:R-:W-:Y:S01]  /*160d0*/  LEA.HI R161, R161, R0, RZ, 0x1 ;  /* 0x00000000a1a17211 */ /* 0x000fe200078f08ff */
[----:B------:R-:W-:Y:S05]  /*160e0*/  @P0 BRA `(.L_x_1431) ;  /* 0x00000000004c0947 */ /* 0x000fea0003800000 */
[C---:B-1----:R-:W-:Y:S02]  /*160f0*/  LOP3.LUT R6, R251.reuse, 0x1, RZ, 0xc0, !PT ;  /* 0x00000001fb067812 */ /* 0x042fe400078ec0ff */
[----:B------:R-:W-:Y:S02]  /*16100*/  LOP3.LUT P1, RZ, R251, 0x2, RZ, 0xc0, !PT ;  /* 0x00000002fbff7812 */ /* 0x000fe4000782c0ff */
[----:B------:R-:W-:Y:S01]  /*16110*/  ISETP.NE.U32.AND P2, PT, R6, 0x1, PT ;  /* 0x000000010600780c */ /* 0x000fe20003f45070 */
[C---:B------:R-:W-:Y:S01]  /*16120*/  IMAD.SHL.U32 R6, R46.reuse, 0x20, RZ ;  /* 0x000000202e067824 */ /* 0x040fe200078e00ff */
[----:B------:R-:W-:-:S11]  /*16130*/  SHF.L.U64.HI R7, R46, 0x5, R47 ;  /* 0x000000052e077819 */ /* 0x000fd6000001022f */
[----:B--23--:R-:W-:-:S04]  /*16140*/  @!P2 LEA R12, P0, R6, R141, 0x1 ;  /* 0x0000008d060ca211 */ /* 0x00cfc800078008ff */
        /* <DEDUP_REMOVED lines=13> */
.L_x_1431:
[----:B------:R-:W-:Y:S05]  /*16220*/  BSYNC B0 ;  /* 0x0000000000007941 */ /* 0x000fea0003800000 */
.L_x_1430:
[----:B------:R1:W-:Y:S01]  /*16230*/  @P6 STS.128 [R247+0xd800], RZ ;  /* 0x00d800fff7006388 */ /* 0x0003e20000000c00 */
[----:B------:R-:W-:Y:S01]  /*16240*/  LOP3.LUT R161, R161, 0xfffffffe, RZ, 0xc0, !PT ;  /* 0xfffffffea1a17812 */ /* 0x000fe200078ec0ff */
[----:B------:R-:W-:Y:S01]  /*16250*/  BSSY B0, `(.L_x_1432) ;  /* 0x000001d000007945 */ /* 0x000fe20003800000 */
[----:B------:R-:W-:Y:S01]  /*16260*/  ISETP.GE.AND P0, PT, R5, R4, PT ;  /* 0x000000040500720c */ /* 0x000fe20003f06270 */
[----:B------:R1:W-:Y:S01]  /*16270*/  @P6 STS.128 [R247+0x11800], RZ ;  /* 0x011800fff7006388 */ /* 0x0003e20000000c00 */
[----:B------:R-:W-:Y:S02]  /*16280*/  IMAD.SHL.U32 R159, R159, 0x40, RZ ;  /* 0x000000409f9f7824 */ /* 0x000fe400078e00ff */
[----:B------:R-:W-:Y:S01]  /*16290*/  IMAD.IADD R0, R0, 0x1, -R161 ;  /* 0x0000000100007824 */ /* 0x000fe200078e0aa1 */
[----:B------:R-:W-:Y:S08]  /*162a0*/  @P6 BRA `(.L_x_1433) ;  /* 0x00000000005c6947 */ /* 0x000ff00003800000 */
[C---:B------:R-:W-:Y:S02]  /*162b0*/  LOP3.LUT R4, R251.reuse, 0x1, RZ, 0xc0, !PT ;  /* 0x00000001fb047812 */ /* 0x040fe400078ec0ff */
[----:B------:R-:W-:Y:S02]  /*162c0*/  LOP3.LUT P1, RZ, R251, 0x2, RZ, 0xc0, !PT ;  /* 0x00000002fbff7812 */ /* 0x000fe4000782c0ff */
[----:B------:R-:W-:-:S11]  /*162d0*/  ISETP.NE.U32.AND P2, PT, R4, 0x1, PT ;  /* 0x000000010400780c */ /* 0x000fd60003f45070 */
[-C--:B-1----:R-:W-:Y:S01]  /*162e0*/  @P1 MOV R6, R141.reuse ;  /* 0x0000008d00061202 */ /* 0x082fe20000000f00 */
[C---:B------:R-:W-:Y:S01]  /*162f0*/  @P1 IMAD R4, R47.reuse, 0x60, RZ ;  /* 0x000000602f041824 */ /* 0x040fe200078e02ff */
[----:B------:R-:W-:Y:S01]  /*16300*/  @!P2 MOV R8, R141 ;  /* 0x0000008d0008a202 */ /* 0x000fe20000000f00 */
[----:B------:R-:W-:Y:S01]  /*16310*/  @!P2 IMAD.MOV.U32 R9, RZ, RZ, R140 ;  /* 0x000000ffff09a224 */ /* 0x000fe200078e008c */
[----:B------:R-:W-:Y:S01]  /*16320*/  @P1 MOV R7, R140 ;  /* 0x0000008c00071202 */ /* 0x000fe20000000f00 */
[----:B------:R-:W-:Y:S02]  /*16330*/  @!P2 IMAD R5, R47, 0x60, RZ ;  /* 0x000000602f05a824 */ /* 0x000fe400078e02ff */
[----:B------:R-:W-:-:S04]  /*16340*/  @!P2 IMAD.WIDE.U32 R8, R46, 0x60, R8 ;  /* 0x000000602e08a825 */ /* 0x000fc800078e0008 */
[----:B------:R-:W-:-:S04]  /*16350*/  @P1 IMAD.WIDE.U32 R6, R46, 0x60, R6 ;  /* 0x000000602e061825 */ /* 0x000fc800078e0006 */
[----:B------:R-:W-:Y:S01]  /*16360*/  @!P2 IMAD.IADD R9, R5, 0x1, R9 ;  /* 0x000000010509a824 */ /* 0x000fe200078e0209 */
[----:B------:R-:W-:-:S04]  /*16370*/  @P1 IADD3 R7, R4, R7, RZ ;  /* 0x0000000704071210 */ /* 0x000fc80007ffe0ff */
        /* <DEDUP_REMOVED lines=10> */
.L_x_1433:
[----:B------:R-:W-:Y:S05]  /*16420*/  BSYNC B0 ;  /* 0x0000000000007941 */ /* 0x000fea0003800000 */
.L_x_1432:
        /* <DEDUP_REMOVED lines=23> */
.L_x_1435:
[----:B------:R-:W-:Y:S05]  /*165a0*/  BSYNC B0 ;  /* 0x0000000000007941 */ /* 0x000fea0003800000 */
.L_x_1434:
[----:B------:R1:W-:Y:S01]  /*165b0*/  @P4 STS.128 [R247+0xe800], RZ ;  /* 0x00e800fff7004388 */ /* 0x0003e20000000c00 */
[----:B------:R-:W-:Y:S03]  /*165c0*/  BSSY B0, `(.L_x_1436) ;  /* 0x000001a000007945 */ /* 0x000fe60003800000 */
[----:B------:R1:W-:Y:S01]  /*165d0*/  @P4 STS.128 [R247+0x12800], RZ ;  /* 0x012800fff7004388 */ /* 0x0003e20000000c00 */
[----:B------:R-:W-:Y:S05]  /*165e0*/  @P4 BRA `(.L_x_1437) ;  /* 0x00000000005c4947 */ /* 0x000fea0003800000 */
        /* <DEDUP_REMOVED lines=23> */
.L_x_1437:
[----:B------:R-:W-:Y:S05]  /*16760*/  BSYNC B0 ;  /* 0x0000000000007941 */ /* 0x000fea0003800000 */
.L_x_1436:
        /* <DEDUP_REMOVED lines=27> */
.L_x_1439:
[----:B------:R-:W-:Y:S05]  /*16920*/  BSYNC B0 ;  /* 0x0000000000007941 */ /* 0x000fea0003800000 */
.L_x_1438:
[----:B------:R1:W-:Y:S01]  /*16930*/  @P0 STS.128 [R247+0xf800], RZ ;  /* 0x00f800fff7000388 */ /* 0x0003e20000000c00 */
[----:B------:R-:W-:Y:S03]  /*16940*/  BSSY B0, `(.L_x_1440) ;  /* 0x000001b000007945 */ /* 0x000fe60003800000 */
[----:B------:R1:W-:Y:S01]  /*16950*/  @P0 STS.128 [R247+0x13800], RZ ;  /* 0x013800fff7000388 */ /* 0x0003e20000000c00 */
[----:B------:R-:W-:Y:S05]  /*16960*/  @P0 BRA `(.L_x_1441) ;  /* 0x0000000000600947 */ /* 0x000fea0003800000 */
[C---:B------:R-:W-:Y:S02]  /*16970*/  LOP3.LUT R4, R251.reuse, 0x1, RZ, 0xc0, !PT ;  /* 0x00000001fb047812 */ /* 0x040fe400078ec0ff */
[----:B------:R-:W-:Y:S02]  /*16980*/  LOP3.LUT P0, RZ, R251, 0x2, RZ, 0xc0, !PT ;  /* 0x00000002fbff7812 */ /* 0x000fe4000780c0ff */
[----:B------:R-:W-:-:S11]  /*16990*/  ISETP.NE.U32.AND P1, PT, R4, 0x1, PT ;  /* 0x000000010400780c */ /* 0x000fd60003f25070 */
[----:B-1----:R-:W-:Y:S01]  /*169a0*/  @P0 MOV R6, R141 ;  /* 0x0000008d00060202 */ /* 0x002fe20000000f00 */
[C---:B------:R-:W-:Y:S01]  /*169b0*/  @P0 IMAD R4, R47.reuse, 0xe0, RZ ;  /* 0x000000e02f040824 */ /* 0x040fe200078e02ff */
[-C--:B------:R-:W-:Y:S01]  /*169c0*/  @!P1 MOV R9, R140.reuse ;  /* 0x0000008c00099202 */ /* 0x080fe20000000f00 */
[----:B------:R-:W-:Y:S01]  /*169d0*/  @!P1 IMAD.MOV.U32 R8, RZ, RZ, R141 ;  /* 0x000000ffff089224 */ /* 0x000fe200078e008d */
[----:B------:R-:W-:Y:S01]  /*169e0*/  @P0 MOV R7, R140 ;  /* 0x0000008c00070202 */ /* 0x000fe20000000f00 */
[----:B------:R-:W-:Y:S02]  /*169f0*/  @!P1 IMAD R47, R47, 0xe0, RZ ;  /* 0x000000e02f2f9824 */ /* 0x000fe400078e02ff */
[----:B------:R-:W-:-:S04]  /*16a00*/  @!P1 IMAD.WIDE.U32 R8, R46, 0xe0, R8 ;  /* 0x000000e02e089825 */ /* 0x000fc800078e0008 */
[----:B------:R-:W-:Y:S01]  /*16a10*/  @P0 IMAD.WIDE.U32 R6, R46, 0xe0, R6 ;  /* 0x000000e02e060825 */ /* 0x000fe200078e0006 */
[----:B------:R-:W-:-:S03]  /*16a20*/  @!P1 IADD3 R9, R47, R9, RZ ;  /* 0x000000092f099210 */ /* 0x000fc60007ffe0ff */
[----:B------:R-:W-:Y:S02]  /*16a30*/  @P0 IMAD.IADD R5, R4, 0x1, R7 ;  /* 0x0000000104050824 */ /* 0x000fe400078e0207 */
[----:B------:R-:W-:Y:S01]  /*16a40*/  @P0 IMAD.MOV.U32 R4, RZ, RZ, R6 ;  /* 0x000000ffff040224 */ /* 0x000fe200078e0006 */
        /* <DEDUP_REMOVED lines=10> */
.L_x_1441:
[----:B------:R-:W-:Y:S05]  /*16af0*/  BSYNC B0 ;  /* 0x0000000000007941 */ /* 0x000fea0003800000 */
.L_x_1440:
[----:B-1----:R-:W2:Y:S01]  /*16b00*/  LD.E R8, desc[UR6][R10.64+0x18c] ;  /* 0x00018c060a087980 */ /* 0x002ea2000c101900 */
[----:B------:R-:W-:Y:S01]  /*16b10*/  IMAD.SHL.U32 R5, R54, 0x40, RZ ;  /* 0x0000004036057824 */ /* 0x000fe200078e00ff */
[----:B------:R-:W-:Y:S01]  /*16b20*/  LOP3.LUT R159, R159, 0x1c0, RZ, 0xc0, !PT ;  /* 0x000001c09f9f7812 */ /* 0x000fe200078ec0ff */
[----:B------:R-:W-:Y:S02]  /*16b30*/  IMAD.SHL.U32 R4, R200, 0x8, RZ ;  /* 0x00000008c8047824 */ /* 0x000fe400078e00ff */
[----:B------:R-:W-:Y:S01]  /*16b40*/  IMAD.SHL.U32 R28, R160, 0x40, RZ ;  /* 0x00000040a01c7824 */ /* 0x000fe200078e00ff */
[----:B------:R-:W-:Y:S01]  /*16b50*/  LOP3.LUT R5, R5, 0x1c0, RZ, 0xc0, !PT ;  /* 0x000001c005057812 */ /* 0x000fe200078ec0ff */
[----:B------:R-:W-:Y:S01]  /*16b60*/  IMAD.SHL.U32 R9, R0, 0x8, RZ ;  /* 0x0000000800097824 */ /* 0x000fe200078e00ff */
[----:B------:R-:W-:Y:S01]  /*16b70*/  SHF.R.U32.HI R6, RZ, 0x3, R159 ;  /* 0x00000003ff067819 */ /* 0x000fe2000001169f */
[----:B------:R-:W0:Y:S01]  /*16b80*/  LDGDEPBAR ;  /* 0x00000000000079af */ /* 0x000e220000000000 */
[----:B------:R-:W-:-:S02]  /*16b90*/  LOP3.LUT R4, R5, 0x8, R4, 0xf8, !PT ;  /* 0x0000000805047812 */ /* 0x000fc400078ef804 */
[----:B------:R-:W-:Y:S02]  /*16ba0*/  LOP3.LUT R28, R28, 0xfffffe00, RZ, 0xc0, !PT ;  /* 0xfffffe001c1c7812 */ /* 0x000fe400078ec0ff */
[----:B------:R-:W-:Y:S02]  /*16bb0*/  LOP3.LUT R9, R159, 0x8, R9, 0xf8, !PT ;  /* 0x000000089f097812 */ /* 0x000fe400078ef809 */
[----:B------:R-:W-:Y:S01]  /*16bc0*/  SHF.R.U32.HI R5, RZ, 0x3, R5 ;  /* 0x00000003ff057819 */ /* 0x000fe20000011605 */
[----:B------:R-:W-:Y:S01]  /*16bd0*/  IMAD R234, R51, 0x400, R28 ;  /* 0x0000040033ea7824 */ /* 0x000fe200078e021c */
[----:B------:R-:W-:Y:S02]  /*16be0*/  LOP3.LUT R9, R9, R6, RZ, 0x3c, !PT ;  /* 0x0000000609097212 */ /* 0x000fe400078e3cff */
[----:B------:R-:W-:-:S03]  /*16bf0*/  LOP3.LUT R4, R4, R5, RZ, 0x3c, !PT ;  /* 0x0000000504047212 */ /* 0x000fc600078e3cff */
[----:B------:R-:W-:Y:S02]  /*16c00*/  IMAD.IADD R234, R9, 0x1, R234 ;  /* 0x0000000109ea7824 */ /* 0x000fe400078e02ea */
[----:B------:R-:W-:-:S03]  /*16c10*/  IMAD R233, R0, 0x200, R4 ;  /* 0x0000020000e97824 */ /* 0x000fc600078e0204 */
[----:B------:R-:W-:Y:S02]  /*16c20*/  LEA R234, R234, UR4, 0x1 ;  /* 0x00000004eaea7c11 */ /* 0x000fe4000f8e08ff */
[----:B------:R-:W-:-:S03]  /*16c30*/  LEA R233, R233, UR4, 0x1 ;  /* 0x00000004e9e97c11 */ /* 0x000fc6000f8e08ff */
[----:B------:R-:W-:Y:S04]  /*16c40*/  LDSM.16.M88.4 R88, [R234] ;  /* 0x00000000ea58783b */ /* 0x000fe80000000200 */
[----:B------:R-:W1:Y:S01]  /*16c50*/  LDSM.16.M88.4 R20, [R233+0x5000] ;  /* 0x00500000e914783b */ /* 0x000e620000000200 */
[----:B------:R-:W-:Y:S01]  /*16c60*/  R2P PR, R54, 0x6 ;  /* 0x0000000636007804 */ /* 0x000fe20000000000 */
[C---:B------:R-:W-:Y:S02]  /*16c70*/  VIADD R0, R233.reuse, 0x4000 ;  /* 0x00004000e9007836 */ /* 0x040fe40000000000 */
[----:B------:R-:W1:Y:S01]  /*16c80*/  LDSM.16.M88.4 R44, [R233+0x4000] ;  /* 0x00400000e92c783b */ /* 0x000e620000000200 */
[----:B------:R-:W-:-:S03]  /*16c90*/  VIADD R231, R233, 0x4020 ;  /* 0x00004020e9e77836 */ /* 0x000fc60000000000 */
[----:B------:R-:W1:Y:S01]  /*16ca0*/  LDSM.16.M88.4 R104, [R233+0x6800] ;  /* 0x00680000e968783b */ /* 0x000e620000000200 */
[----:B------:R-:W-:-:S03]  /*16cb0*/  IMAD R232, R32, 0x2, R234 ;  /* 0x0000000220e87824 */ /* 0x000fc600078e02ea */
[----:B------:R-:W-:Y:S02]  /*16cc0*/  LDSM.16.M88.4 R36, [R233+0x4800] ;  /* 0x00480000e924783b */ /* 0x000fe40000000200 */
[----:B------:R-:W-:Y:S02]  /*16cd0*/  @P1 VIADD R231, R0, 0xffffffe0 ;  /* 0xffffffe000e71836 */ /* 0x000fe40000000000 */
[----:B------:R-:W-:Y:S04]  /*16ce0*/  LDSM.16.M88.4 R128, [R232] ;  /* 0x00000000e880783b */ /* 0x000fe80000000200 */
[----:B------:R-:W1:Y:S04]  /*16cf0*/  LDSM.16.M88.4 R60, [R231+0x1000] ;  /* 0x00100000e73c783b */ /* 0x000e680000000200 */
[----:B--234-:R-:W2:Y:S04]  /*16d00*/  LDSM.16.M88.4 R12, [R233+0x5800] ;  /* 0x00580000e90c783b */ /* 0x01cea80000000200 */
[----:B------:R-:W3:Y:S04]  /*16d10*/  LDSM.16.M88.4 R112, [R233+0x6000] ;  /* 0x00600000e970783b */ /* 0x000ee80000000200 */
[----:B------:R-:W4:Y:S04]  /*16d20*/  LDSM.16.M88.4 R96, [R233+0x7000] ;  /* 0x00700000e960783b */ /* 0x000f280000000200 */
[----:B------:R-:W4:Y:S01]  /*16d30*/  LDSM.16.M88.4 R72, [R233+0x7800] ;  /* 0x00780000e948783b */ /* 0x000f220000000200 */
[C---:B-1----:R-:W-:Y:S03]  /*16d40*/  HMMA.16816.F32 R24, R88.reuse, R20, RZ ;  /* 0x000000145818723c */ /* 0x042fe600000018ff */
[----:B------:R-:W1:Y:S04]  /*16d50*/  LDSM.16.M88.4 R68, [R231] ;  /* 0x00000000e744783b */ /* 0x000e680000000200 */
[----:B------:R-:W1:Y:S01]  /*16d60*/  LDSM.16.M88.4 R124, [R231+0x2800] ;  /* 0x00280000e77c783b */ /* 0x000e620000000200 */
[----:B------:R-:W-:Y:S01]  /*16d70*/  HMMA.16816.F32 R20, R88, R22, RZ ;  /* 0x000000165814723c */ /* 0x000fe200000018ff */
[----:B------:R-:W-:-:S02]  /*16d80*/  IMAD.MOV.U32 R0, RZ, RZ, 0x40 ;  /* 0x00000040ff007424 */ /* 0x000fc400078e00ff */
[----:B------:R-:W1:Y:S03]  /*16d90*/  LDSM.16.M88.4 R64, [R231+0x800] ;  /* 0x00080000e740783b */ /* 0x000e660000000200 */
[C---:B------:R-:W-:Y:S01]  /*16da0*/  HMMA.16816.F32 R56, R88.reuse, R44, RZ ;  /* 0x0000002c5838723c */ /* 0x040fe200000018ff */
[----:B------:R-:W-:Y:S01]  /*16db0*/  SEL R0, R0, 0xffffffc0, !P2 ;  /* 0xffffffc000007807 */ /* 0x000fe20005000000 */
[----:B------:R-:W1:Y:S04]  /*16dc0*/  LDSM.16.M88.4 R4, [R231+0x1800] ;  /* 0x00180000e704783b */ /* 0x000e680000000200 */
[C---:B------:R-:W-:Y:S01]  /*16dd0*/  HMMA.16816.F32 R44, R88.reuse, R46, RZ ;  /* 0x0000002e582c723c */ /* 0x040fe200000018ff */
[----:B------:R-:W-:Y:S01]  /*16de0*/  IMAD R230, R31, 0x2, R234 ;  /* 0x000000021fe67824 */ /* 0x000fe200078e02ea */
[----:B------:R-:W-:Y:S04]  /*16df0*/  LDSM.16.M88.4 R152, [R231+0x2000] ;  /* 0x00200000e798783b */ /* 0x000fe80000000200 */
[C---:B------:R-:W-:Y:S01]  /*16e00*/  HMMA.16816.F32 R108, R88.reuse, R104, RZ ;  /* 0x00000068586c723c */ /* 0x040fe200000018ff */
[----:B------:R-:W-:Y:S01]  /*16e10*/  IMAD.IADD R227, R233, 0x1, R0 ;  /* 0x00000001e9e37824 */ /* 0x000fe200078e0200 */
[----:B------:R-:W-:Y:S04]  /*16e20*/  LDSM.16.M88.4 R84, [R230] ;  /* 0x00000000e654783b */ /* 0x000fe80000000200 */
[----:B------:R-:W-:Y:S01]  /*16e30*/  HMMA.16816.F32 R104, R88, R106, RZ ;  /* 0x0000006a5868723c */ /* 0x000fe200000018ff */
[----:B------:R-:W-:Y:S04]  /*16e40*/  LDSM.16.M88.4 R80, [R227+0x4000] ;  /* 0x00400000e350783b */ /* 0x000fe80000000200 */
[----:B------:R-:W-:Y:S01]  /*16e50*/  LDSM.16.M88.4 R76, [R227+0x4800] ;  /* 0x00480000e34c783b */ /* 0x000fe20000000200 */
[C---:B------:R-:W-:Y:S03]  /*16e60*/  HMMA.16816.F32 R24, R128.reuse, R60, R24 ;  /* 0x0000003c8018723c */ /* 0x040fe60000001818 */
[----:B------:R-:W-:Y:S03]  /*16e70*/  LDSM.16.M88.4 R120, [R231+0x3000] ;  /* 0x00300000e778783b */ /* 0x000fe60000000200 */
[----:B------:R-:W-:Y:S01]  /*16e80*/  HMMA.16816.F32 R20, R128, R62, R20 ;  /* 0x0000003e8014723c */ /* 0x000fe20000001814 */
[----:B------:R-:W1:Y:S04]  /*16e90*/  LDSM.16.M88.4 R60, [R227+0x6800] ;  /* 0x00680000e33c783b */ /* 0x000e680000000200 */
[----:B------:R-:W-:Y:S01]  /*16ea0*/  LDSM.16.M88.4 R116, [R231+0x3800] ;  /* 0x00380000e774783b */ /* 0x000fe20000000200 */
[C---:B------:R-:W-:Y:S06]  /*16eb0*/  HMMA.16816.F32 R40, R88.reuse, R36, RZ ;  /* 0x000000245828723c */ /* 0x040fec00000018ff */
[C---:B--2--5:R-:W-:Y:S06]  /*16ec0*/  HMMA.16816.F32 R16, R88.reuse, R12, RZ ;  /* 0x0000000c5810723c */ /* 0x064fec00000018ff */
[C---:B---3--:R-:W-:Y:S06]  /*16ed0*/  HMMA.16816.F32 R136, R88.reuse, R112, RZ ;  /* 0x000000705888723c */ /* 0x048fec00000018ff */
[C---:B----4-:R-:W-:Y:S06]  /*16ee0*/  HMMA.16816.F32 R100, R88.reuse, R96, RZ ;  /* 0x000000605864723c */ /* 0x050fec00000018ff */
[----:B------:R-:W-:Y:S06]  /*16ef0*/  HMMA.16816.F32 R92, R88, R72, RZ ;  /* 0x00000048585c723c */ /* 0x000fec00000018ff */
[----:B-1----:R-:W-:Y:S01]  /*16f00*/  HMMA.16816.F32 R56, R128, R68, R56 ;  /* 0x000000448038723c */ /* 0x002fe20000001838 */
[----:B------:R-:W-:Y:S01]  /*16f10*/  IMAD R229, R31, 0x2, R232 ;  /* 0x000000021fe57824 */ /* 0x000fe200078e02e8 */
[----:B------:R-:W-:Y:S04]  /*16f20*/  LDSM.16.M88.4 R148, [R227+0x7000] ;  /* 0x00700000e394783b */ /* 0x000fe80000000200 */
[C---:B------:R-:W-:Y:S01]  /*16f30*/  HMMA.16816.F32 R36, R88.reuse, R38, RZ ;  /* 0x000000265824723c */ /* 0x040fe200000018ff */
[----:B------:R-:W-:Y:S01]  /*16f40*/  IMAD.IADD R216, R0, 0x1, R231 ;  /* 0x0000000100d87824 */ /* 0x000fe200078e02e7 */
[----:B------:R-:W-:Y:S04]  /*16f50*/  LDSM.16.M88.4 R144, [R227+0x7800] ;  /* 0x00780000e390783b */ /* 0x000fe80000000200 */
[C---:B------:R-:W-:Y:S01]  /*16f60*/  HMMA.16816.F32 R12, R88.reuse, R14, RZ ;  /* 0x0000000e580c723c */ /* 0x040fe200000018ff */
[----:B------:R-:W-:Y:S05]  /*16f70*/  LDSM.16.M88.4 R132, [R216] ;  /* 0x00000000d884783b */ /* 0x000fea0000000200 */
[C---:B------:R-:W-:Y:S06]  /*16f80*/  HMMA.16816.F32 R112, R88.reuse, R114, RZ ;  /* 0x000000725870723c */ /* 0x040fec00000018ff */
[C---:B------:R-:W-:Y:S06]  /*16f90*/  HMMA.16816.F32 R96, R88.reuse, R98, RZ ;  /* 0x000000625860723c */ /* 0x040fec00000018ff */
[----:B------:R-:W-:Y:S01]  /*16fa0*/  HMMA.16816.F32 R88, R88, R74, RZ ;  /* 0x0000004a5858723c */ /* 0x000fe200000018ff */
[----:B------:R-:W1:Y:S05]  /*16fb0*/  LDSM.16.M88.4 R72, [R227+0x5000] ;  /* 0x00500000e348783b */ /* 0x000e6a0000000200 */
        /* <DEDUP_REMOVED lines=10> */
[----:B------:R-:W3:Y:S05]  /*17060*/  LDSM.16.M88.4 R4, [R229] ;  /* 0x00000000e504783b */ /* 0x000eea0000000200 */
[C---:B------:R-:W-:Y:S06]  /*17070*/  HMMA.16816.F32 R108, R84.reuse, R60, R108 ;  /* 0x0000003c546c723c */ /* 0x040fec000000186c */
[C---:B------:R-:W-:Y:S01]  /*17080*/  HMMA.16816.F32 R104, R84.reuse, R62, R104 ;  /* 0x0000003e5468723c */ /* 0x040fe20000001868 */
[----:B------:R-:W4:Y:S05]  /*17090*/  LDSM.16.M88.4 R60, [R216+0x1000] ;  /* 0x00100000d83c783b */ /* 0x000f2a0000000200 */
[C---:B------:R-:W-:Y:S06]  /*170a0*/  HMMA.16816.F32 R44, R84.reuse, R82, R44 ;  /* 0x00000052542c723c */ /* 0x040fec000000182c */
[----:B------:R-:W-:Y:S06]  /*170b0*/  HMMA.16816.F32 R56, R84, R80, R56 ;  /* 0x000000505438723c */ /* 0x000fec0000001838 */
[C---:B------:R-:W-:Y:S06]  /*170c0*/  HMMA.16816.F32 R136, R128.reuse, R152, R136 ;  /* 0x000000988088723c */ /* 0x040fec0000001888 */
[----:B------:R-:W-:Y:S06]  /*170d0*/  HMMA.16816.F32 R112, R128, R154, R112 ;  /* 0x0000009a8070723c */ /* 0x000fec0000001870 */
[C---:B------:R-:W-:Y:S06]  /*170e0*/  HMMA.16816.F32 R40, R84.reuse, R76, R40 ;  /* 0x0000004c5428723c */ /* 0x040fec0000001828 */
[C---:B------:R-:W-:Y:S01]  /*170f0*/  HMMA.16816.F32 R36, R84.reuse, R78, R36 ;  /* 0x0000004e5424723c */ /* 0x040fe20000001824 */
[----:B------:R-:W-:Y:S05]  /*17100*/  LDSM.16.M88.4 R76, [R233+0x8000] ;  /* 0x00800000e94c783b */ /* 0x000fea0000000200 */
[C---:B-1----:R-:W-:Y:S06]  /*17110*/  HMMA.16816.F32 R24, R84.reuse, R72, R24 ;  /* 0x000000485418723c */ /* 0x042fec0000001818 */
[C---:B------:R-:W-:Y:S01]  /*17120*/  HMMA.16816.F32 R20, R84.reuse, R74, R20 ;  /* 0x0000004a5414723c */ /* 0x040fe20000001814 */
[----:B------:R-:W1:Y:S05]  /*17130*/  LDSM.16.M88.4 R72, [R216+0x800] ;  /* 0x00080000d848783b */ /* 0x000e6a0000000200 */
[----:B--2---:R-:W-:Y:S01]  /*17140*/  HMMA.16816.F32 R80, R84, R68, R16 ;  /* 0x000000445450723c */ /* 0x004fe20000001810 */
[----:B------:R-:W2:Y:S05]  /*17150*/  LDSM.16.M88.4 R16, [R234+0x2000] ;  /* 0x00200000ea10783b */ /* 0x000eaa0000000200 */
[C---:B------:R-:W-:Y:S06]  /*17160*/  HMMA.16816.F32 R100, R128.reuse, R120, R100 ;  /* 0x000000788064723c */ /* 0x040fec0000001864 */
[C---:B------:R-:W-:Y:S06]  /*17170*/  HMMA.16816.F32 R96, R128.reuse, R122, R96 ;  /* 0x0000007a8060723c */ /* 0x040fec0000001860 */
[C---:B------:R-:W-:Y:S06]  /*17180*/  HMMA.16816.F32 R92, R128.reuse, R116, R92 ;  /* 0x00000074805c723c */ /* 0x040fec000000185c */
[----:B------:R-:W-:Y:S01]  /*17190*/  HMMA.16816.F32 R88, R128, R118, R88 ;  /* 0x000000768058723c */ /* 0x000fe20000001858 */
[----:B------:R-:W2:Y:S04]  /*171a0*/  LDSM.16.M88.4 R116, [R233+0x8800] ;  /* 0x00880000e974783b */ /* 0x000ea80000000200 */
[----:B------:R-:W-:Y:S01]  /*171b0*/  LDSM.16.M88.4 R128, [R216+0x4000] ;  /* 0x00400000d880783b */ /* 0x000fe20000000200 */
[----:B---3--:R-:W-:Y:S06]  /*171c0*/  HMMA.16816.F32 R44, R4, R134, R44 ;  /* 0x00000086042c723c */ /* 0x008fec000000182c */
[C---:B------:R-:W-:Y:S01]  /*171d0*/  HMMA.16816.F32 R12, R84.reuse, R70, R12 ;  /* 0x00000046540c723c */ /* 0x040fe2000000180c */
[----:B------:R-:W-:Y:S05]  /*171e0*/  LDSM.16.M88.4 R68, [R231+0x4000] ;  /* 0x00400000e744783b */ /* 0x000fea0000000200 */
[C---:B------:R-:W-:Y:S06]  /*171f0*/  HMMA.16816.F32 R136, R84.reuse, R64, R136 ;  /* 0x000000405488723c */ /* 0x040fec0000001888 */
[----:B------:R-:W-:Y:S01]  /*17200*/  HMMA.16816.F32 R112, R84, R66, R112 ;  /* 0x000000425470723c */ /* 0x000fe20000001870 */
[----:B------:R-:W3:Y:S05]  /*17210*/  LDSM.16.M88.4 R64, [R232+0x2000] ;  /* 0x00200000e840783b */ /* 0x000eea0000000200 */
[C---:B------:R-:W-:Y:S06]  /*17220*/  HMMA.16816.F32 R56, R4.reuse, R132, R56 ;  /* 0x000000840438723c */ /* 0x040fec0000001838 */
[C---:B----4-:R-:W-:Y:S06]  /*17230*/  HMMA.16816.F32 R24, R4.reuse, R60, R24 ;  /* 0x0000003c0418723c */ /* 0x050fec0000001818 */
[----:B------:R-:W-:Y:S01]  /*17240*/  HMMA.16816.F32 R20, R4, R62, R20 ;  /* 0x0000003e0414723c */ /* 0x000fe20000001814 */
[----:B------:R-:W4:Y:S05]  /*17250*/  LDSM.16.M88.4 R60, [R216+0x2000] ;  /* 0x00200000d83c783b */ /* 0x000f2a0000000200 */
[C---:B------:R-:W-:Y:S06]  /*17260*/  HMMA.16816.F32 R100, R84.reuse, R148, R100 ;  /* 0x000000945464723c */ /* 0x040fec0000001864 */
[C---:B------:R-:W-:Y:S06]  /*17270*/  HMMA.16816.F32 R96, R84.reuse, R150, R96 ;  /* 0x000000965460723c */ /* 0x040fec0000001860 */
[C---:B------:R-:W-:Y:S06]  /*17280*/  HMMA.16816.F32 R92, R84.reuse, R144, R92 ;  /* 0x00000090545c723c */ /* 0x040fec000000185c */
[----:B------:R-:W-:Y:S01]  /*17290*/  HMMA.16816.F32 R88, R84, R146, R88 ;  /* 0x000000925458723c */ /* 0x000fe20000001858 */
[----:B------:R-:W4:Y:S04]  /*172a0*/  LDSM.16.M88.4 R84, [R216+0x1800] ;  /* 0x00180000d854783b */ /* 0x000f280000000200 */
[----:B------:R-:W4:Y:S01]  /*172b0*/  LDSM.16.M88.4 R144, [R233+0x9000] ;  /* 0x00900000e990783b */ /* 0x000f220000000200 */
[----:B-1----:R-:W-:Y:S06]  /*172c0*/  HMMA.16816.F32 R40, R4, R72, R40 ;  /* 0x000000480428723c */ /* 0x002fec0000001828 */
[----:B--2---:R-:W-:Y:S06]  /*172d0*/  HMMA.16816.F32 R44, R16, R78, R44 ;  /* 0x0000004e102c723c */ /* 0x004fec000000182c */
[----:B------:R-:W-:Y:S01]  /*172e0*/  HMMA.16816.F32 R120, R4, R74, R36 ;  /* 0x0000004a0478723c */ /* 0x000fe20000001824 */
[----:B------:R-:W-:Y:S04]  /*172f0*/  LDSM.16.M88.4 R36, [R230+0x2000] ;  /* 0x00200000e624783b */ /* 0x000fe80000000200 */
[----:B------:R-:W-:Y:S01]  /*17300*/  LDSM.16.M88.4 R72, [R227+0x8000] ;  /* 0x00800000e348783b */ /* 0x000fe20000000200 */
[C---:B------:R-:W-:Y:S03]  /*17310*/  HMMA.16816.F32 R56, R16.reuse, R76, R56 ;  /* 0x0000004c1038723c */ /* 0x040fe60000001838 */
[----:B------:R-:W1:Y:S03]  /*17320*/  LDSM.16.M88.4 R76, [R231+0x4800] ;  /* 0x00480000e74c783b */ /* 0x000e660000000200 */
[----:B------:R-:W-:Y:S06]  /*17330*/  HMMA.16816.F32 R40, R16, R116, R40 ;  /* 0x000000741028723c */ /* 0x000fec0000001828 */
[----:B---3--:R-:W-:Y:S06]  /*17340*/  HMMA.16816.F32 R44, R64, R70, R44 ;  /* 0x00000046402c723c */ /* 0x008fec000000182c */
[C---:B----4-:R-:W-:Y:S06]  /*17350*/  HMMA.16816.F32 R136, R4.reuse, R60, R136 ;  /* 0x0000003c0488723c */ /* 0x050fec0000001888 */
[----:B------:R-:W-:Y:S01]  /*17360*/  HMMA.16816.F32 R112, R4, R62, R112 ;  /* 0x0000003e0470723c */ /* 0x000fe20000001870 */
[----:B------:R-:W2:Y:S05]  /*17370*/  LDSM.16.M88.4 R60, [R231+0x5000] ;  /* 0x00500000e73c783b */ /* 0x000eaa0000000200 */
[----:B------:R-:W-:Y:S01]  /*17380*/  HMMA.16816.F32 R120, R16, R118, R120 ;  /* 0x000000761078723c */ /* 0x000fe20000001878 */
[----:B------:R-:W-:Y:S05]  /*17390*/  LDSM.16.M88.4 R116, [R216+0x5000] ;  /* 0x00500000d874783b */ /* 0x000fea0000000200 */
[----:B------:R-:W-:Y:S01]  /*173a0*/  HMMA.16816.F32 R56, R64, R68, R56 ;  /* 0x000000444038723c */ /* 0x000fe20000001838 */
[----:B------:R-:W3:Y:S05]  /*173b0*/  LDSM.16.M88.4 R68, [R227+0x8800] ;  /* 0x00880000e344783b */ /* 0x000eea0000000200 */
[----:B------:R-:W-:Y:S01]  /*173c0*/  HMMA.16816.F32 R132, R4, R84, R80 ;  /* 0x000000540484723c */ /* 0x000fe20000001850 */
[----:B------:R-:W4:Y:S05]  /*173d0*/  LDSM.16.M88.4 R80, [R229+0x2000] ;  /* 0x00200000e550783b */ /* 0x000f2a0000000200 */
[----:B------:R-:W-:Y:S06]  /*173e0*/  HMMA.16816.F32 R24, R16, R144, R24 ;  /* 0x000000901018723c */ /* 0x000fec0000001818 */
[----:B-1----:R-:W-:Y:S06]  /*173f0*/  HMMA.16816.F32 R40, R64, R76, R40 ;  /* 0x0000004c4028723c */ /* 0x002fec0000001828 */
[----:B------:R-:W-:Y:S06]  /*17400*/  HMMA.16816.F32 R44, R36, R74, R44 ;  /* 0x0000004a242c723c */ /* 0x000fec000000182c */
[----:B------:R-:W-:Y:S01]  /*17410*/  HMMA.16816.F32 R120, R64, R78, R120 ;  /* 0x0000004e4078723c */ /* 0x000fe20000001878 */
[----:B------:R-:W1:Y:S05]  /*17420*/  LDSM.16.M88.4 R76, [R227+0x9000] ;  /* 0x00900000e34c783b */ /* 0x000e6a0000000200 */
[----:B------:R-:W-:Y:S01]  /*17430*/  HMMA.16816.F32 R12, R4, R86, R12 ;  /* 0x00000056040c723c */ /* 0x000fe2000000180c */
[----:B------:R-:W1:Y:S05]  /*17440*/  LDSM.16.M88.4 R84, [R233+0x9800] ;  /* 0x00980000e954783b */ /* 0x000e6a0000000200 */
[----:B------:R-:W-:Y:S01]  /*17450*/  HMMA.16816.F32 R56, R36, R72, R56 ;  /* 0x000000482438723c */ /* 0x000fe20000001838 */
[----:B------:R-:W1:Y:S05]  /*17460*/  LDSM.16.M88.4 R72, [R216+0x4800] ;  /* 0x00480000d848783b */ /* 0x000e6a0000000200 */
[----:B------:R-:W-:Y:S06]  /*17470*/  HMMA.16816.F32 R20, R16, R146, R20 ;  /* 0x000000921014723c */ /* 0x000fec0000001814 */
[----:B--2---:R-:W-:Y:S06]  /*17480*/  HMMA.16816.F32 R24, R64, R60, R24 ;  /* 0x0000003c4018723c */ /* 0x004fec0000001818 */
[----:B---3--:R-:W-:Y:S06]  /*17490*/  HMMA.16816.F32 R40, R36, R68, R40 ;  /* 0x000000442428723c */ /* 0x008fec0000001828 */
[----:B----4-:R-:W-:Y:S06]  /*174a0*/  HMMA.16816.F32 R44, R80, R130, R44 ;  /* 0x00000082502c723c */ /* 0x010fec000000182c */
[----:B------:R-:W-:Y:S01]  /*174b0*/  HMMA.16816.F32 R120, R36, R70, R120 ;  /* 0x000000462478723c */ /* 0x000fe20000001878 */
[----:B------:R-:W2:Y:S05]  /*174c0*/  LDSM.16.M88.4 R68, [R231+0x5800] ;  /* 0x00580000e744783b */ /* 0x000eaa0000000200 */
[----:B------:R-:W-:Y:S01]  /*174d0*/  HMMA.16816.F32 R20, R64, R62, R20 ;  /* 0x0000003e4014723c */ /* 0x000fe20000001814 */
[----:B------:R-:W3:Y:S05]  /*174e0*/  LDSM.16.M88.4 R60, [R233+0xa000] ;  /* 0x00a00000e93c783b */ /* 0x000eea0000000200 */
[----:B-1----:R-:W-:Y:S06]  /*174f0*/  HMMA.16816.F32 R24, R36, R76, R24 ;  /* 0x0000004c2418723c */ /* 0x002fec0000001818 */
[----:B------:R-:W-:Y:S01]  /*17500*/  HMMA.16816.F32 R12, R16, R86, R12 ;  /* 0x00000056100c723c */ /* 0x000fe2000000180c */
[----:B------:R-:W-:-:S05]  /*17510*/  FMUL.FTZ R46, R46, R8 ;  /* 0x000000082e2e7220 */ /* 0x000fca0000410000 */
[----:B------:R-:W-:Y:S01]  /*17520*/  HMMA.16816.F32 R132, R16, R84, R132 ;  /* 0x000000541084723c */ /* 0x000fe20000001884 */
[----:B------:R-:W-:-:S05]  /*17530*/  FMUL.FTZ R33, R44, R8 ;  /* 0x000000082c217220 */ /* 0x000fca0000410000 */
[----:B------:R-:W-:Y:S01]  /*17540*/  HMMA.16816.F32 R40, R80, R72, R40 ;  /* 0x000000485028723c */ /* 0x000fe20000001828 */
[-C--:B------:R-:W-:Y:S01]  /*17550*/  FMUL.FTZ R34, R45, R8.reuse ;  /* 0x000000082d227220 */ /* 0x080fe20000410000 */
[----:B------:R1:W-:Y:S01]  /*17560*/  MUFU.TANH R54, R46 ;  /* 0x0000002e00367308 */ /* 0x0003e20000002400 */
[----:B------:R-:W-:-:S03]  /*17570*/  FMUL.FTZ R35, R47, R8 ;  /* 0x000000082f237220 */ /* 0x000fc60000410000 */
[----:B------:R-:W-:Y:S01]  /*17580*/  HMMA.16816.F32 R56, R80, R128, R56 ;  /* 0x000000805038723c */ /* 0x000fe20000001838 */
[----:B-1----:R-:W1:Y:S05]  /*17590*/  LDSM.16.M88.4 R44, [R227+0x9800] ;  /* 0x00980000e32c783b */ /* 0x002e6a0000000200 */
[----:B------:R-:W-:Y:S06]  /*175a0*/  HMMA.16816.F32 R20, R36, R78, R20 ;  /* 0x0000004e2414723c */ /* 0x000fec0000001814 */
[----:B------:R-:W-:Y:S06]  /*175b0*/  HMMA.16816.F32 R24, R80, R116, R24 ;  /* 0x000000745018723c */ /* 0x000fec0000001818 */
[-C--:B------:R-:W-:Y:S01]  /*175c0*/  FMUL.FTZ R40, R40, R8.reuse ;  /* 0x0000000828287220 */ /* 0x080fe20000410000 */
[-C--:B------:R-:W-:Y:S01]  /*175d0*/  FMUL.FTZ R41, R41, R8.reuse ;  /* 0x0000000829297220 */ /* 0x080fe20000410000 */
[-C--:B------:R-:W-:Y:S01]  /*175e0*/  FMUL.FTZ R42, R42, R8.reuse ;  /* 0x000000082a2a7220 */ /* 0x080fe20000410000 */
[-C--:B------:R-:W-:Y:S01]  /*175f0*/  FMUL.FTZ R43, R43, R8.reuse ;  /* 0x000000082b2b7220 */ /* 0x080fe20000410000 */
[----:B--2---:R-:W-:Y:S02]  /*17600*/  HMMA.16816.F32 R12, R64, R70, R12 ;  /* 0x00000046400c723c */ /* 0x004fe4000000180c */
[----:B------:R-:W-:-:S04]  /*17610*/  FMUL.FTZ R0, R56, R8 ;  /* 0x0000000838007220 */ /* 0x000fc80000410000 */
[----:B------:R-:W-:Y:S01]  /*17620*/  HMMA.16816.F32 R132, R64, R68, R132 ;  /* 0x000000444084723c */ /* 0x000fe20000001884 */
[----:B------:R-:W2:Y:S01]  /*17630*/  LDSM.16.M88.4 R68, [R231+0x6000] ;  /* 0x00600000e744783b */ /* 0x000ea20000000200 */
[-C--:B------:R-:W-:Y:S01]  /*17640*/  FMUL.FTZ R30, R57, R8.reuse ;  /* 0x00000008391e7220 */ /* 0x080fe20000410000 */
[-C--:B------:R-:W-:Y:S01]  /*17650*/  FMUL.FTZ R29, R59, R8.reuse ;  /* 0x000000083b1d7220 */ /* 0x080fe20000410000 */
[----:B------:R-:W-:Y:S08]  /*17660*/  MUFU.TANH R56, R40 ;  /* 0x0000002800387308 */ /* 0x000ff00000002400 */
[----:B------:R-:W-:Y:S08]  /*17670*/  MUFU.TANH R55, R41 ;  /* 0x0000002900377308 */ /* 0x000ff00000002400 */
[----:B------:R-:W-:Y:S08]  /*17680*/  MUFU.TANH R57, R42 ;  /* 0x0000002a00397308 */ /* 0x000ff00000002400 */
[----:B------:R4:W-:Y:S01]  /*17690*/  MUFU.TANH R59, R43 ;  /* 0x0000002b003b7308 */ /* 0x0009e20000002400 */
[----:B---3--:R-:W-:Y:S01]  /*176a0*/  HMMA.16816.F32 R136, R16, R60, R136 ;  /* 0x0000003c1088723c */ /* 0x008fe20000001888 */
[-C--:B------:R-:W-:Y:S01]  /*176b0*/  FMUL.FTZ R24, R24, R8.reuse ;  /* 0x0000000818187220 */ /* 0x080fe20000410000 */
[-C--:B------:R-:W-:Y:S01]  /*176c0*/  FMUL.FTZ R25, R25, R8.reuse ;  /* 0x0000000819197220 */ /* 0x080fe20000410000 */
[-C--:B------:R-:W-:Y:S01]  /*176d0*/  FMUL.FTZ R26, R26, R8.reuse ;  /* 0x000000081a1a7220 */ /* 0x080fe20000410000 */
[----:B------:R-:W-:-:S02]  /*176e0*/  FMUL.FTZ R27, R27, R8 ;  /* 0x000000081b1b7220 */ /* 0x000fc40000410000 */
[----:B------:R-:W-:Y:S01]  /*176f0*/  HMMA.16816.F32 R112, R16, R62, R112 ;  /* 0x0000003e1070723c */ /* 0x000fe20000001870 */
[----:B----4-:R-:W3:Y:S05]  /*17700*/  LDSM.16.M88.4 R40, [R216+0x5800] ;  /* 0x00580000d828783b */ /* 0x010eea0000000200 */
[----:B------:R-:W-:Y:S01]  /*17710*/  HMMA.16816.F32 R20, R80, R118, R20 ;  /* 0x000000765014723c */ /* 0x000fe20000001814 */
[----:B------:R-:W-:Y:S01]  /*17720*/  MUFU.TANH R84, R24 ;  /* 0x0000001800547308 */ /* 0x000fe20000002400 */
[----:B------:R-:W4:Y:S04]  /*17730*/  LDSM.16.M88.4 R60, [R227+0xa000] ;  /* 0x00a00000e33c783b */ /* 0x000f280000000200 */
[C---:B-1----:R-:W-:Y:S03]  /*17740*/  HMMA.16816.F32 R12, R36.reuse, R46, R12 ;  /* 0x0000002e240c723c */ /* 0x042fe6000000180c */
[----:B------:R-:W-:Y:S08]  /*17750*/  MUFU.TANH R85, R25 ;  /* 0x0000001900557308 */ /* 0x000ff00000002400 */
[----:B------:R-:W-:Y:S08]  /*17760*/  MUFU.TANH R86, R26 ;  /* 0x0000001a00567308 */ /* 0x000ff00000002400 */
[----:B------:R1:W-:Y:S01]  /*17770*/  MUFU.TANH R172, R27 ;  /* 0x0000001b00ac7308 */ /* 0x0003e20000002400 */
[----:B------:R-:W-:Y:S01]  /*17780*/  HMMA.16816.F32 R132, R36, R44, R132 ;  /* 0x0000002c2484723c */ /* 0x000fe20000001884 */
[-C--:B------:R-:W-:Y:S01]  /*17790*/  FMUL.FTZ R20, R20, R8.reuse ;  /* 0x0000000814147220 */ /* 0x080fe20000410000 */
[-C--:B------:R-:W-:Y:S01]  /*177a0*/  FMUL.FTZ R21, R21, R8.reuse ;  /* 0x0000000815157220 */ /* 0x080fe20000410000 */
[-C--:B------:R-:W-:Y:S01]  /*177b0*/  FMUL.FTZ R22, R22, R8.reuse ;  /* 0x0000000816167220 */ /* 0x080fe20000410000 */
[-C--:B------:R-:W-:Y:S01]  /*177c0*/  FMUL.FTZ R23, R23, R8.reuse ;  /* 0x0000000817177220 */ /* 0x080fe20000410000 */
[----:B------:R-:W-:Y:S04]  /*177d0*/  LDSM.16.M88.4 R44, [R216+0x6000] ;  /* 0x00600000d82c783b */ /* 0x000fe80000000200 */
[----:B-1----:R-:W1:Y:S01]  /*177e0*/  LDSM.16.M88.4 R24, [R233+0xa800] ;  /* 0x00a80000e918783b */ /* 0x002e620000000200 */
[----:B------:R-:W-:Y:S06]  /*177f0*/  HMMA.16816.F32 R108, R4, R124, R108 ;  /* 0x0000007c046c723c */ /* 0x000fec000000186c */
[----:B------:R-:W-:Y:S01]  /*17800*/  HMMA.16816.F32 R120, R80, R74, R120 ;  /* 0x0000004a5078723c */ /* 0x000fe20000001878 */
[----:B------:R-:W1:Y:S05]  /*17810*/  LDSM.16.M88.4 R72, [R216+0x3000] ;  /* 0x00300000d848783b */ /* 0x000e6a0000000200 */
[----:B------:R-:W-:Y:S06]  /*17820*/  HMMA.16816.F32 R104, R4, R126, R104 ;  /* 0x0000007e0468723c */ /* 0x000fec0000001868 */
[C---:B--2---:R-:W-:Y:S06]  /*17830*/  HMMA.16816.F32 R136, R64.reuse, R68, R136 ;  /* 0x000000444088723c */ /* 0x044fec0000001888 */
[----:B------:R-:W-:Y:S01]  /*17840*/  HMMA.16816.F32 R112, R64, R70, R112 ;  /* 0x000000464070723c */ /* 0x000fe20000001870 */
[----:B------:R-:W-:Y:S05]  /*17850*/  MUFU.TANH R87, R20 ;  /* 0x0000001400577308 */ /* 0x000fea0000002400 */
[C---:B---3--:R-:W-:Y:S03]  /*17860*/  HMMA.16816.F32 R12, R80.reuse, R42, R12 ;  /* 0x0000002a500c723c */ /* 0x048fe6000000180c */
[----:B------:R-:W-:Y:S08]  /*17870*/  MUFU.TANH R68, R21 ;  /* 0x0000001500447308 */ /* 0x000ff00000002400 */
[----:B------:R-:W-:Y:S08]  /*17880*/  MUFU.TANH R69, R22 ;  /* 0x0000001600457308 */ /* 0x000ff00000002400 */
[----:B------:R2:W-:Y:S01]  /*17890*/  MUFU.TANH R170, R23 ;  /* 0x0000001700aa7308 */ /* 0x0005e20000002400 */
[----:B------:R-:W-:Y:S01]  /*178a0*/  HMMA.16816.F32 R132, R80, R40, R132 ;  /* 0x000000285084723c */ /* 0x000fe20000001884 */
[----:B------:R-:W-:Y:S04]  /*178b0*/  LDSM.16.M88.4 R40, [R216+0x3800] ;  /* 0x00380000d828783b */ /* 0x000fe80000000200 */
[----:B--2---:R-:W2:Y:S01]  /*178c0*/  LDSM.16.M88.4 R20, [R231+0x6800] ;  /* 0x00680000e714783b */ /* 0x004ea20000000200 */
[----:B----4-:R-:W-:Y:S06]  /*178d0*/  HMMA.16816.F32 R136, R36, R60, R136 ;  /* 0x0000003c2488723c */ /* 0x010fec0000001888 */
[C---:B-1----:R-:W-:Y:S06]  /*178e0*/  HMMA.16816.F32 R108, R16.reuse, R24, R108 ;  /* 0x00000018106c723c */ /* 0x042fec000000186c */
[----:B------:R-:W-:Y:S06]  /*178f0*/  HMMA.16816.F32 R104, R16, R26, R104 ;  /* 0x0000001a1068723c */ /* 0x000fec0000001868 */
[----:B------:R-:W-:Y:S01]  /*17900*/  HMMA.16816.F32 R112, R36, R62, R112 ;  /* 0x0000003e2470723c */ /* 0x000fe20000001870 */
[----:B------:R-:W1:Y:S01]  /*17910*/  LDSM.16.M88.4 R60, [R233+0xb000] ;  /* 0x00b00000e93c783b */ /* 0x000e620000000200 */
[----:B------:R-:W-:-:S03]  /*17920*/  FMUL.FTZ R12, R12, R8 ;  /* 0x000000080c0c7220 */ /* 0x000fc60000410000 */
[----:B------:R-:W3:Y:S01]  /*17930*/  LDSM.16.M88.4 R24, [R227+0xa800] ;  /* 0x00a80000e318783b */ /* 0x000ee20000000200 */
[----:B------:R4:W-:Y:S01]  /*17940*/  MUFU.TANH R146, R12 ;  /* 0x0000000c00927308 */ /* 0x0009e20000002400 */
[----:B------:R-:W-:Y:S01]  /*17950*/  HMMA.16816.F32 R100, R4, R72, R100 ;  /* 0x000000480464723c */ /* 0x000fe20000001864 */
[----:B----4-:R-:W-:-:S04]  /*17960*/  SHF.R.S32.HI R12, RZ, 0x1f, R52 ;  /* 0x0000001fff0c7819 */ /* 0x010fc80000011434 */
[----:B------:R-:W-:-:S04]  /*17970*/  LEA.HI R52, R12, R52, RZ, 0x2 ;  /* 0x000000340c347211 */ /* 0x000fc800078f10ff */
[----:B------:R-:W-:Y:S01]  /*17980*/  SHF.R.S32.HI R52, RZ, 0x2, R52 ;  /* 0x00000002ff347819 */ /* 0x000fe20000011434 */
[C---:B--2---:R-:W-:Y:S04]  /*17990*/  HMMA.16816.F32 R108, R64.reuse, R20, R108 ;  /* 0x00000014406c723c */ /* 0x044fe8000000186c */
[----:B------:R-:W-:Y:S02]  /*179a0*/  IMAD R52, R51, 0x10, R52 ;  /* 0x0000001033347824 */ /* 0x000fe400078e0234 */
[----:B------:R-:W-:Y:S01]  /*179b0*/  HMMA.16816.F32 R104, R64, R22, R104 ;  /* 0x000000164068723c */ /* 0x000fe20000001868 */
[----:B------:R-:W2:Y:S01]  /*179c0*/  LDSM.16.M88.4 R20, [R231+0x7000] ;  /* 0x00700000e714783b */ /* 0x000ea20000000200 */
[----:B------:R-:W-:Y:S01]  /*179d0*/  IMAD.SHL.U32 R51, R50, 0x2, RZ ;  /* 0x0000000232337824 */ /* 0x000fe200078e00ff */
[----:B------:R-:W-:Y:S01]  /*179e0*/  IADD3 R53, R52, 0x1, R53 ;  /* 0x0000000134357810 */ /* 0x000fe20007ffe035 */
[-C--:B------:R-:W-:Y:S01]  /*179f0*/  FMUL.FTZ R13, R13, R8.reuse ;  /* 0x000000080d0d7220 */ /* 0x080fe20000410000 */
[-C--:B------:R-:W-:Y:S01]  /*17a00*/  FMUL.FTZ R14, R14, R8.reuse ;  /* 0x000000080e0e7220 */ /* 0x080fe20000410000 */
[----:B------:R-:W-:Y:S01]  /*17a10*/  HMMA.16816.F32 R92, R4, R40, R92 ;  /* 0x00000028045c723c */ /* 0x000fe2000000185c */
[----:B------:R-:W-:Y:S01]  /*17a20*/  FMUL.FTZ R15, R15, R8 ;  /* 0x000000080f0f7220 */ /* 0x000fe20000410000 */
[----:B------:R-:W-:-:S05]  /*17a30*/  LOP3.LUT R51, R51, 0x6, RZ, 0xc0, !PT ;  /* 0x0000000633337812 */ /* 0x000fca00078ec0ff */
[----:B------:R-:W-:Y:S01]  /*17a40*/  IADD3 R40, R49, R53, -R245 ;  /* 0x0000003531287210 */ /* 0x000fe20007ffe8f5 */
[----:B------:R-:W-:Y:S01]  /*17a50*/  MUFU.TANH R147, R13 ;  /* 0x0000000d00937308 */ /* 0x000fe20000002400 */
[----:B------:R-:W-:-:S03]  /*17a60*/  IMAD.IADD R51, R2, 0x1, R51 ;  /* 0x0000000102337824 */ /* 0x000fc600078e0233 */
[----:B------:R-:W-:Y:S01]  /*17a70*/  IMAD.IADD R40, R3, 0x1, R40 ;  /* 0x0000000103287824 */ /* 0x000fe200078e0228 */
[----:B-1----:R-:W-:Y:S03]  /*17a80*/  HMMA.16816.F32 R100, R16, R60, R100 ;  /* 0x0000003c1064723c */ /* 0x002fe60000001864 */
[----:B------:R-:W-:Y:S01]  /*17a90*/  MUFU.TANH R164, R14 ;  /* 0x0000000e00a47308 */ /* 0x000fe20000002400 */
[C---:B------:R-:W-:Y:S02]  /*17aa0*/  VIMNMX R50, R40.reuse, R49, PT ;  /* 0x0000003128327248 */ /* 0x040fe40003fe0100 */
[C---:B------:R-:W-:Y:S05]  /*17ab0*/  HMMA.16816.F32 R96, R4.reuse, R74, R96 ;  /* 0x0000004a0460723c */ /* 0x040fea0000001860 */
[----:B------:R1:W-:Y:S01]  /*17ac0*/  MUFU.TANH R149, R15 ;  /* 0x0000000f00957308 */ /* 0x0003e20000002400 */
[----:B------:R-:W-:Y:S01]  /*17ad0*/  HMMA.16816.F32 R88, R4, R42, R88 ;  /* 0x0000002a0458723c */ /* 0x000fe20000001858 */
[----:B------:R-:W-:-:S05]  /*17ae0*/  VIADDMNMX R49, R40, 0x8, R49, PT ;  /* 0x0000000828317846 */ /* 0x000fca0003800131 */
[----:B---3--:R-:W-:Y:S01]  /*17af0*/  HMMA.16816.F32 R108, R36, R24, R108 ;  /* 0x00000018246c723c */ /* 0x008fe2000000186c */
[----:B------:R-:W-:-:S05]  /*17b00*/  VIADD R4, R51, 0x8 ;  /* 0x0000000833047836 */ /* 0x000fca0000000000 */
[----:B------:R-:W-:Y:S01]  /*17b10*/  HMMA.16816.F32 R104, R36, R26, R104 ;  /* 0x0000001a2468723c */ /* 0x000fe20000001868 */
[----:B-1----:R-:W1:Y:S01]  /*17b20*/  LDSM.16.M88.4 R12, [R216+0x6800] ;  /* 0x00680000d80c783b */ /* 0x002e620000000200 */
[----:B------:R-:W-:Y:S01]  /*17b30*/  VIADD R5, R51, 0x9 ;  /* 0x0000000933057836 */ /* 0x000fe20000000000 */
[CC--:B------:R-:W-:Y:S02]  /*17b40*/  ISETP.GE.AND P1, PT, R4.reuse, R50.reuse, PT ;  /* 0x000000320400720c */ /* 0x0c0fe40003f26270 */
[-C--:B------:R-:W-:Y:S01]  /*17b50*/  ISETP.GE.AND P3, PT, R4, R49.reuse, PT ;  /* 0x000000310400720c */ /* 0x080fe20003f66270 */
[----:B------:R-:W-:Y:S01]  /*17b60*/  LDSM.16.M88.4 R24, [R233+0xb800] ;  /* 0x00b80000e918783b */ /* 0x000fe20000000200 */
[C---:B------:R-:W-:Y:S02]  /*17b70*/  ISETP.GE.AND P6, PT, R5.reuse, R50, PT ;  /* 0x000000320500720c */ /* 0x040fe40003fc6270 */
[----:B------:R-:W-:Y:S01]  /*17b80*/  ISETP.GE.AND P4, PT, R5, R49, PT ;  /* 0x000000310500720c */ /* 0x000fe20003f86270 */
[----:B------:R-:W3:Y:S01]  /*17b90*/  MUFU.TANH R30, R30 ;  /* 0x0000001e001e7308 */ /* 0x000ee20000002400 */
[----:B------:R-:W4:Y:S01]  /*17ba0*/  LDSM.16.M88.4 R4, [R227+0xb000] ;  /* 0x00b00000e304783b */ /* 0x000f220000000200 */
[----:B--2---:R-:W-:Y:S01]  /*17bb0*/  HMMA.16816.F32 R100, R64, R20, R100 ;  /* 0x000000144064723c */ /* 0x004fe20000001864 */
[----:B------:R-:W-:Y:S01]  /*17bc0*/  LOP3.LUT R3, R9, R28, RZ, 0xfc, !PT ;  /* 0x0000001c09037212 */ /* 0x000fe200078efcff */
[----:B------:R-:W-:Y:S01]  /*17bd0*/  VIADD R9, R51, 0x1 ;  /* 0x0000000133097836 */ /* 0x000fe20000000000 */
[----:B------:R-:W2:Y:S03]  /*17be0*/  LDSM.16.M88.4 R40, [R216+0x7000] ;  /* 0x00700000d828783b */ /* 0x000ea60000000200 */
[----:B------:R-:W1:Y:S01]  /*17bf0*/  MUFU.TANH R29, R29 ;  /* 0x0000001d001d7308 */ /* 0x000e620000002400 */
[----:B------:R-:W-:-:S07]  /*17c00*/  ISETP.GE.AND P2, PT, R9, R50, PT ;  /* 0x000000320900720c */ /* 0x000fce0003f46270 */
[----:B------:R-:W4:Y:S01]  /*17c10*/  MUFU.TANH R33, R33 ;  /* 0x0000002100217308 */ /* 0x000f220000002400 */
[----:B------:R-:W-:Y:S01]  /*17c20*/  ISETP.GE.AND P0, PT, R9, R49, PT ;  /* 0x000000310900720c */ /* 0x000fe20003f06270 */
[----:B------:R-:W-:Y:S02]  /*17c30*/  VIADD R9, R51, 0x10 ;  /* 0x0000001033097836 */ /* 0x000fe40000000000 */
[----:B------:R-:W-:-:S04]  /*17c40*/  FMUL.FTZ R77, R121, R8 ;  /* 0x00000008794d7220 */ /* 0x000fc80000410000 */
[----:B------:R-:W2:Y:S01]  /*17c50*/  MUFU.TANH R34, R34 ;  /* 0x0000002200227308 */ /* 0x000ea20000002400 */
[----:B------:R-:W-:Y:S01]  /*17c60*/  FMUL.FTZ R79, R122, R8 ;  /* 0x000000087a4f7220 */ /* 0x000fe20000410000 */
[----:B---3--:R-:W-:Y:S01]  /*17c70*/  FSEL R30, R30, -INF , !P2 ;  /* 0xff8000001e1e7808 */ /* 0x008fe20005000000 */
[----:B------:R-:W-:Y:S01]  /*17c80*/  HMMA.16816.F32 R96, R16, R62, R96 ;  /* 0x0000003e1060723c */ /* 0x000fe20000001860 */
[C---:B------:R-:W-:Y:S02]  /*17c90*/  ISETP.GE.AND P5, PT, R9.reuse, R50, PT ;  /* 0x000000320900720c */ /* 0x040fe40003fa6270 */
[----:B------:R-:W-:Y:S01]  /*17ca0*/  ISETP.GE.AND P2, PT, R9, R49, PT ;  /* 0x000000310900720c */ /* 0x000fe20003f46270 */
[----:B------:R-:W-:Y:S01]  /*17cb0*/  VIADD R9, R51, 0x11 ;  /* 0x0000001133097836 */ /* 0x000fe20000000000 */
[----:B------:R-:W3:Y:S01]  /*17cc0*/  MUFU.TANH R35, R35 ;  /* 0x0000002300237308 */ /* 0x000ee20000002400 */
[C---:B-1----:R-:W-:Y:S06]  /*17cd0*/  HMMA.16816.F32 R108, R80.reuse, R12, R108 ;  /* 0x0000000c506c723c */ /* 0x042fec000000186c */
[----:B------:R-:W-:Y:S01]  /*17ce0*/  HMMA.16816.F32 R104, R80, R14, R104 ;  /* 0x0000000e5068723c */ /* 0x000fe20000001868 */
[----:B------:R-:W1:Y:S01]  /*17cf0*/  LDSM.16.M88.4 R12, [R231+0x7800] ;  /* 0x00780000e70c783b */ /* 0x000e620000000200 */
[----:B------:R-:W-:Y:S01]  /*17d00*/  MUFU.TANH R77, R77 ;  /* 0x0000004d004d7308 */ /* 0x000fe20000002400 */
[----:B------:R-:W-:Y:S01]  /*17d10*/  FMUL.FTZ R78, R123, R8 ;  /* 0x000000087b4e7220 */ /* 0x000fe20000410000 */
[----:B------:R-:W-:-:S02]  /*17d20*/  FSEL R52, R29, -INF , !P0 ;  /* 0xff8000001d347808 */ /* 0x000fc40004000000 */
[----:B----4-:R-:W-:Y:S02]  /*17d30*/  FSEL R33, R33, -INF , !P1 ;  /* 0xff80000021217808 */ /* 0x010fe40004800000 */
[C---:B------:R-:W-:Y:S02]  /*17d40*/  ISETP.GE.AND P0, PT, R9.reuse, R50, PT ;  /* 0x000000320900720c */ /* 0x040fe40003f06270 */
[----:B------:R-:W4:Y:S01]  /*17d50*/  MUFU.TANH R79, R79 ;  /* 0x0000004f004f7308 */ /* 0x000f220000002400 */
[----:B------:R-:W-:Y:S01]  /*17d60*/  ISETP.GE.AND P1, PT, R9, R49, PT ;  /* 0x000000310900720c */ /* 0x000fe20003f26270 */
[----:B------:R-:W-:Y:S01]  /*17d70*/  VIADD R9, R51, 0x18 ;  /* 0x0000001833097836 */ /* 0x000fe20000000000 */
[----:B------:R-:W-:Y:S01]  /*17d80*/  HMMA.16816.F32 R100, R36, R4, R100 ;  /* 0x000000042464723c */ /* 0x000fe20000001864 */
[----:B------:R-:W-:Y:S01]  /*17d90*/  FSEL R54, R54, -INF , !P3 ;  /* 0xff80000036367808 */ /* 0x000fe20005800000 */
[----:B------:R-:W-:Y:S01]  /*17da0*/  FMUL.FTZ R76, R120, R8 ;  /* 0x00000008784c7220 */ /* 0x000fe20000410000 */
[----:B--2---:R-:W-:-:S02]  /*17db0*/  FSEL R34, R34, -INF , !P6 ;  /* 0xff80000022227808 */ /* 0x004fc40007000000 */
[----:B------:R-:W2:Y:S01]  /*17dc0*/  MUFU.TANH R78, R78 ;  /* 0x0000004e004e7308 */ /* 0x000ea20000002400 */
[CC--:B------:R-:W-:Y:S02]  /*17dd0*/  ISETP.GE.AND P3, PT, R9.reuse, R50.reuse, PT ;  /* 0x000000320900720c */ /* 0x0c0fe40003f66270 */
[----:B------:R-:W-:Y:S01]  /*17de0*/  ISETP.GE.AND P6, PT, R9, R49, PT ;  /* 0x000000310900720c */ /* 0x000fe20003fc6270 */
[----:B------:R-:W-:Y:S01]  /*17df0*/  VIADD R9, R51, 0x19 ;  /* 0x0000001933097836 */ /* 0x000fe20000000000 */
[----:B------:R-:W-:Y:S01]  /*17e00*/  HMMA.16816.F32 R92, R16, R24, R92 ;  /* 0x00000018105c723c */ /* 0x000fe2000000185c */
[----:B---3--:R-:W-:Y:S01]  /*17e10*/  FSEL R53, R35, -INF , !P4 ;  /* 0xff80000023357808 */ /* 0x008fe20006000000 */
[----:B------:R-:W-:Y:S01]  /*17e20*/  VIADD R4, R51, 0x28 ;  /* 0x0000002833047836 */ /* 0x000fe20000000000 */
[----:B------:R-:W-:Y:S01]  /*17e30*/  FSEL R28, R56, -INF , !P5 ;  /* 0xff800000381c7808 */ /* 0x000fe20006800000 */
[----:B------:R-:W3:Y:S01]  /*17e40*/  MUFU.TANH R76, R76 ;  /* 0x0000004c004c7308 */ /* 0x000ee20000002400 */
[----:B------:R-:W-:-:S02]  /*17e50*/  ISETP.GE.AND P4, PT, R9, R50, PT ;  /* 0x000000320900720c */ /* 0x000fc40003f86270 */
[----:B------:R-:W-:Y:S01]  /*17e60*/  ISETP.GE.AND P5, PT, R9, R49, PT ;  /* 0x000000310900720c */ /* 0x000fe20003fa6270 */
[----:B------:R-:W-:Y:S01]  /*17e70*/  VIADD R9, R51, 0x20 ;  /* 0x0000002033097836 */ /* 0x000fe20000000000 */
[----:B----4-:R-:W-:Y:S01]  /*17e80*/  FSEL R79, R79, -INF , !P6 ;  /* 0xff8000004f4f7808 */ /* 0x010fe20007000000 */
[----:B------:R-:W-:Y:S01]  /*17e90*/  HMMA.16816.F32 R96, R64, R22, R96 ;  /* 0x000000164060723c */ /* 0x000fe20000001860 */
[----:B------:R-:W-:Y:S01]  /*17ea0*/  FSEL R24, R77, -INF , !P4 ;  /* 0xff8000004d187808 */ /* 0x000fe20006000000 */
[----:B------:R-:W4:Y:S01]  /*17eb0*/  LDSM.16.M88.4 R20, [R227+0xb800] ;  /* 0x00b80000e314783b */ /* 0x000f220000000200 */
[----:B------:R-:W-:Y:S02]  /*17ec0*/  FSEL R57, R57, -INF , !P2 ;  /* 0xff80000039397808 */ /* 0x000fe40005000000 */
[----:B------:R-:W-:Y:S02]  /*17ed0*/  FSEL R55, R55, -INF , !P0 ;  /* 0xff80000037377808 */ /* 0x000fe40004000000 */
[----:B------:R-:W-:-:S02]  /*17ee0*/  ISETP.GE.AND P6, PT, R4, R50, PT ;  /* 0x000000320400720c */ /* 0x000fc40003fc6270 */
[-C--:B------:R-:W-:Y:S01]  /*17ef0*/  ISETP.GE.AND P4, PT, R4, R49.reuse, PT ;  /* 0x000000310400720c */ /* 0x080fe20003f86270 */
[----:B------:R-:W-:Y:S01]  /*17f00*/  VIADD R4, R51, 0x29 ;  /* 0x0000002933047836 */ /* 0x000fe20000000000 */
[CC--:B------:R-:W-:Y:S02]  /*17f10*/  ISETP.GE.AND P2, PT, R9.reuse, R50.reuse, PT ;  /* 0x000000320900720c */ /* 0x0c0fe40003f46270 */
[----:B------:R-:W-:Y:S01]  /*17f20*/  ISETP.GE.AND P0, PT, R9, R49, PT ;  /* 0x000000310900720c */ /* 0x000fe20003f06270 */
[----:B------:R-:W-:Y:S01]  /*17f30*/  VIADD R9, R51, 0x21 ;  /* 0x0000002133097836 */ /* 0x000fe20000000000 */
[----:B------:R-:W-:Y:S01]  /*17f40*/  HMMA.16816.F32 R136, R80, R44, R136 ;  /* 0x0000002c5088723c */ /* 0x000fe20000001888 */
[----:B--2---:R-:W-:Y:S02]  /*17f50*/  FSEL R25, R78, -INF , !P5 ;  /* 0xff8000004e197808 */ /* 0x004fe40006800000 */
[----:B------:R-:W-:Y:S02]  /*17f60*/  FSEL R35, R59, -INF , !P1 ;  /* 0xff8000003b237808 */ /* 0x000fe40004800000 */
[----:B------:R-:W-:-:S02]  /*17f70*/  ISETP.GE.AND P5, PT, R4, R50, PT ;  /* 0x000000320400720c */ /* 0x000fc40003fa6270 */
[----:B------:R-:W-:Y:S02]  /*17f80*/  FSEL R45, R84, -INF , !P2 ;  /* 0xff800000542d7808 */ /* 0x000fe40005000000 */
[-C--:B------:R-:W-:Y:S01]  /*17f90*/  ISETP.GE.AND P2, PT, R4, R49.reuse, PT ;  /* 0x000000310400720c */ /* 0x080fe20003f46270 */
[----:B------:R-:W-:Y:S01]  /*17fa0*/  VIADD R4, R51, 0x30 ;  /* 0x0000003033047836 */ /* 0x000fe20000000000 */
[C---:B------:R-:W-:Y:S01]  /*17fb0*/  ISETP.GE.AND P1, PT, R9.reuse, R50, PT ;  /* 0x000000320900720c */ /* 0x040fe20003f26270 */
[----:B------:R-:W-:Y:S01]  /*17fc0*/  HMMA.16816.F32 R112, R80, R46, R112 ;  /* 0x0000002e5070723c */ /* 0x000fe20000001870 */
[----:B---3--:R-:W-:Y:S02]  /*17fd0*/  FSEL R29, R76, -INF , !P3 ;  /* 0xff8000004c1d7808 */ /* 0x008fe40005800000 */
[----:B------:R-:W-:-:S03]  /*17fe0*/  ISETP.GE.AND P3, PT, R9, R49, PT ;  /* 0x000000310900720c */ /* 0x000fc60003f66270 */
[----:B------:R-:W-:Y:S01]  /*17ff0*/  HMMA.16816.F32 R100, R80, R40, R100 ;  /* 0x000000285064723c */ /* 0x000fe20000001864 */
[----:B------:R-:W-:Y:S02]  /*18000*/  FSEL R46, R86, -INF , !P0 ;  /* 0xff800000562e7808 */ /* 0x000fe40004000000 */
[----:B------:R-:W-:-:S03]  /*18010*/  ISETP.GE.AND P0, PT, R4, R50, PT ;  /* 0x000000320400720c */ /* 0x000fc60003f06270 */
[----:B------:R-:W-:Y:S01]  /*18020*/  HMMA.16816.F32 R88, R16, R26, R88 ;  /* 0x0000001a1058723c */ /* 0x000fe20000001858 */
[----:B------:R-:W-:Y:S02]  /*18030*/  FSEL R41, R85, -INF , !P1 ;  /* 0xff80000055297808 */ /* 0x000fe40004800000 */
[-C--:B------:R-:W-:Y:S01]  /*18040*/  ISETP.GE.AND P1, PT, R4, R49.reuse, PT ;  /* 0x000000310400720c */ /* 0x080fe20003f26270 */
[----:B------:R-:W-:Y:S01]  /*18050*/  VIADD R4, R51, 0x31 ;  /* 0x0000003133047836 */ /* 0x000fe20000000000 */
[----:B------:R-:W-:Y:S01]  /*18060*/  FSEL R172, R172, -INF , !P3 ;  /* 0xff800000acac7808 */ /* 0x000fe20005800000 */
[----:B-1----:R-:W-:Y:S01]  /*18070*/  HMMA.16816.F32 R92, R64, R12, R92 ;  /* 0x0000000c405c723c */ /* 0x002fe2000000185c */
[----:B------:R-:W-:Y:S02]  /*18080*/  FSEL R44, R87, -INF , !P6 ;  /* 0xff800000572c7808 */ /* 0x000fe40007000000 */
[C---:B------:R-:W-:Y:S02]  /*18090*/  ISETP.GE.AND P3, PT, R4.reuse, R50, PT ;  /* 0x000000320400720c */ /* 0x040fe40003f66270 */
[----:B------:R-:W-:Y:S01]  /*180a0*/  ISETP.GE.AND P6, PT, R4, R49, PT ;  /* 0x000000310400720c */ /* 0x000fe20003fc6270 */
[----:B------:R-:W-:Y:S01]  /*180b0*/  VIADD R4, R51, 0x38 ;  /* 0x0000003833047836 */ /* 0x000fe20000000000 */
[----:B------:R-:W-:Y:S01]  /*180c0*/  FSEL R47, R69, -INF , !P4 ;  /* 0xff800000452f7808 */ /* 0x000fe20006000000 */
[----:B------:R-:W-:Y:S01]  /*180d0*/  HMMA.16816.F32 R96, R36, R6, R96 ;  /* 0x000000062460723c */ /* 0x000fe20000001860 */
[----:B------:R-:W-:-:S02]  /*180e0*/  FSEL R40, R68, -INF , !P5 ;  /* 0xff80000044287808 */ /* 0x000fc40006800000 */
[C---:B------:R-:W-:Y:S02]  /*180f0*/  ISETP.GE.AND P4, PT, R4.reuse, R50, PT ;  /* 0x000000320400720c */ /* 0x040fe40003f86270 */
[----:B------:R-:W-:Y:S02]  /*18100*/  ISETP.GE.AND P5, PT, R4, R49, PT ;  /* 0x000000310400720c */ /* 0x000fe40003fa6270 */
[----:B------:R-:W1:Y:S01]  /*18110*/  LDSM.16.M88.4 R4, [R216+0x7800] ;  /* 0x00780000d804783b */ /* 0x000e620000000200 */
[-C--:B------:R-:W-:Y:S01]  /*18120*/  FMUL.FTZ R132, R132, R8.reuse ;  /* 0x0000000884847220 */ /* 0x080fe20000410000 */
[-C--:B------:R-:W-:Y:S01]  /*18130*/  FMUL.FTZ R70, R134, R8.reuse ;  /* 0x0000000886467220 */ /* 0x080fe20000410000 */
[----:B------:R-:W-:Y:S01]  /*18140*/  HMMA.16816.F32 R88, R64, R14, R88 ;  /* 0x0000000e4058723c */ /* 0x000fe20000001858 */
[-C--:B------:R-:W-:Y:S01]  /*18150*/  FMUL.FTZ R133, R133, R8.reuse ;  /* 0x0000000885857220 */ /* 0x080fe20000410000 */
[----:B------:R-:W2:Y:S04]  /*18160*/  MUFU.TANH R144, R132 ;  /* 0x0000008400907308 */ /* 0x000ea80000002400 */
[----:B----4-:R-:W-:Y:S01]  /*18170*/  HMMA.16816.F32 R92, R36, R20, R92 ;  /* 0x00000014245c723c */ /* 0x010fe2000000185c */
[-C--:B------:R-:W-:Y:S01]  /*18180*/  FMUL.FTZ R135, R135, R8.reuse ;  /* 0x0000000887877220 */ /* 0x080fe20000410000 */
[-C--:B------:R-:W-:Y:S01]  /*18190*/  FMUL.FTZ R113, R113, R8.reuse ;  /* 0x0000000871717220 */ /* 0x080fe20000410000 */
[-C--:B------:R-:W-:Y:S01]  /*181a0*/  FMUL.FTZ R114, R114, R8.reuse ;  /* 0x0000000872727220 */ /* 0x080fe20000410000 */
[----:B------:R-:W-:Y:S01]  /*181b0*/  MUFU.TANH R145, R133 ;  /* 0x0000008500917308 */ /* 0x000fe20000002400 */
[-C--:B------:R-:W-:Y:S01]  /*181c0*/  FMUL.FTZ R136, R136, R8.reuse ;  /* 0x0000000888887220 */ /* 0x080fe20000410000 */
[-C--:B------:R-:W-:Y:S01]  /*181d0*/  FMUL.FTZ R137, R137, R8.reuse ;  /* 0x0000000889897220 */ /* 0x080fe20000410000 */
[-C--:B------:R-:W-:Y:S01]  /*181e0*/  FMUL.FTZ R138, R138, R8.reuse ;  /* 0x000000088a8a7220 */ /* 0x080fe20000410000 */
[----:B------:R-:W-:Y:S01]  /*181f0*/  FMUL.FTZ R60, R115, R8 ;  /* 0x00000008733c7220 */ /* 0x000fe20000410000 */
[----:B------:R-:W-:-:S02]  /*18200*/  VIADD R9, R51, 0x39 ;  /* 0x0000003933097836 */ /* 0x000fc40000000000 */
[-C--:B------:R-:W-:Y:S01]  /*18210*/  FMUL.FTZ R108, R108, R8.reuse ;  /* 0x000000086c6c7220 */ /* 0x080fe20000410000 */
[----:B------:R-:W-:Y:S01]  /*18220*/  VIADD R13, R51, 0x40 ;  /* 0x00000040330d7836 */ /* 0x000fe20000000000 */
[----:B------:R-:W3:Y:S01]  /*18230*/  MUFU.TANH R70, R70 ;  /* 0x0000004600467308 */ /* 0x000ee20000002400 */
[-C--:B------:R-:W-:Y:S01]  /*18240*/  FMUL.FTZ R139, R139, R8.reuse ;  /* 0x000000088b8b7220 */ /* 0x080fe20000410000 */
[-C--:B------:R-:W-:Y:S01]  /*18250*/  FMUL.FTZ R112, R112, R8.reuse ;  /* 0x0000000870707220 */ /* 0x080fe20000410000 */
[----:B------:R-:W-:Y:S01]  /*18260*/  FSEL R170, R170, -INF , !P2 ;  /* 0xff800000aaaa7808 */ /* 0x000fe20005000000 */
[-C--:B------:R-:W-:Y:S01]  /*18270*/  FMUL.FTZ R56, R110, R8.reuse ;  /* 0x000000086e387220 */ /* 0x080fe20000410000 */
[-C--:B------:R-:W-:Y:S01]  /*18280*/  FMUL.FTZ R59, R111, R8.reuse ;  /* 0x000000086f3b7220 */ /* 0x080fe20000410000 */
[-C--:B------:R-:W-:Y:S01]  /*18290*/  FMUL.FTZ R109, R109, R8.reuse ;  /* 0x000000086d6d7220 */ /* 0x080fe20000410000 */
[----:B------:R-:W-:Y:S01]  /*182a0*/  FMUL.FTZ R104, R104, R8 ;  /* 0x0000000868687220 */ /* 0x000fe20000410000 */
[----:B------:R-:W4:Y:S01]  /*182b0*/  MUFU.TANH R169, R135 ;  /* 0x0000008700a97308 */ /* 0x000f220000002400 */
[----:B--2---:R-:W-:Y:S01]  /*182c0*/  FSEL R144, R144, -INF , !P0 ;  /* 0xff80000090907808 */ /* 0x004fe20004000000 */
[----:B------:R-:W-:Y:S01]  /*182d0*/  VIADD R16, R51, 0x41 ;  /* 0x0000004133107836 */ /* 0x000fe20000000000 */
[C---:B------:R-:W-:Y:S01]  /*182e0*/  ISETP.GE.AND P2, PT, R9.reuse, R50, PT ;  /* 0x000000320900720c */ /* 0x040fe20003f46270 */
[----:B------:R-:W-:Y:S01]  /*182f0*/  HMMA.16816.F32 R96, R80, R42, R96 ;  /* 0x0000002a5060723c */ /* 0x000fe20000001860 */
[----:B------:R-:W-:Y:S01]  /*18300*/  FSEL R164, R164, -INF , !P5 ;  /* 0xff800000a4a47808 */ /* 0x000fe20006800000 */
[-C--:B------:R-:W-:Y:S01]  /*18310*/  FMUL.FTZ R12, R106, R8.reuse ;  /* 0x000000086a0c7220 */ /* 0x080fe20000410000 */
[----:B------:R-:W-:Y:S01]  /*18320*/  FSEL R146, R146, -INF , !P4 ;  /* 0xff80000092927808 */ /* 0x000fe20006000000 */
[----:B------:R-:W-:Y:S01]  /*18330*/  MUFU.TANH R163, R113 ;  /* 0x0000007100a37308 */ /* 0x000fe20000002400 */
[----:B------:R-:W-:Y:S01]  /*18340*/  ISETP.GE.AND P0, PT, R9, R49, PT ;  /* 0x000000310900720c */ /* 0x000fe20003f06270 */
[-C--:B------:R-:W-:Y:S01]  /*18350*/  FMUL.FTZ R101, R101, R8.reuse ;  /* 0x0000000865657220 */ /* 0x080fe20000410000 */
[-C--:B------:R-:W-:Y:S01]  /*18360*/  FMUL.FTZ R102, R102, R8.reuse ;  /* 0x0000000866667220 */ /* 0x080fe20000410000 */
[-C--:B------:R-:W-:Y:S01]  /*18370*/  FMUL.FTZ R105, R105, R8.reuse ;  /* 0x0000000869697220 */ /* 0x080fe20000410000 */
[-C--:B------:R-:W-:Y:S01]  /*18380*/  FMUL.FTZ R107, R107, R8.reuse ;  /* 0x000000086b6b7220 */ /* 0x080fe20000410000 */
[-C--:B------:R-:W-:Y:S01]  /*18390*/  FMUL.FTZ R100, R100, R8.reuse ;  /* 0x0000000864647220 */ /* 0x080fe20000410000 */
[----:B------:R-:W-:Y:S01]  /*183a0*/  FMUL.FTZ R103, R103, R8 ;  /* 0x0000000867677220 */ /* 0x000fe20000410000 */
[----:B------:R-:W2:Y:S01]  /*183b0*/  MUFU.TANH R159, R114 ;  /* 0x00000072009f7308 */ /* 0x000ea20000002400 */
[----:B---3--:R-:W-:Y:S01]  /*183c0*/  FSEL R9, R70, -INF , !P1 ;  /* 0xff80000046097808 */ /* 0x008fe20004800000 */
[----:B------:R-:W-:Y:S01]  /*183d0*/  HMMA.16816.F32 R88, R36, R22, R88 ;  /* 0x000000162458723c */ /* 0x000fe20000001858 */
[----:B------:R-:W-:Y:S01]  /*183e0*/  FSEL R145, R145, -INF , !P3 ;  /* 0xff80000091917808 */ /* 0x000fe20005800000 */
[----:B------:R-:W-:-:S04]  /*183f0*/  DEPBAR.LE SB0, 0x0 ;  /* 0x000080000000791a */ /* 0x000fc80000000000 */
[----:B------:R-:W3:Y:S01]  /*18400*/  MUFU.TANH R160, R136 ;  /* 0x0000008800a07308 */ /* 0x000ee20000002400 */
[----:B------:R-:W-:-:S07]  /*18410*/  ISETP.GE.AND P1, PT, R13, R50, PT ;  /* 0x000000320d00720c */ /* 0x000fce0003f26270 */
[----:B------:R-:W-:Y:S01]  /*18420*/  MUFU.TANH R161, R137 ;  /* 0x0000008900a17308 */ /* 0x000fe20000002400 */
[----:B------:R-:W-:-:S07]  /*18430*/  ISETP.GE.AND P3, PT, R13, R49, PT ;  /* 0x000000310d00720c */ /* 0x000fce0003f66270 */
[----:B------:R-:W3:Y:S01]  /*18440*/  MUFU.TANH R155, R138 ;  /* 0x0000008a009b7308 */ /* 0x000ee20000002400 */
[C---:B------:R-:W-:Y:S02]  /*18450*/  VIADD R13, R51.reuse, 0x48 ;  /* 0x00000048330d7836 */ /* 0x040fe40000000000 */
[----:B------:R-:W-:-:S05]  /*18460*/  VIADD R14, R51, 0x49 ;  /* 0x00000049330e7836 */ /* 0x000fca0000000000 */
[----:B------:R-:W3:Y:S01]  /*18470*/  MUFU.TANH R60, R60 ;  /* 0x0000003c003c7308 */ /* 0x000ee20000002400 */
[----:B------:R-:W-:Y:S01]  /*18480*/  FSEL R147, R147, -INF , !P2 ;  /* 0xff80000093937808 */ /* 0x000fe20005000000 */
[----:B-1----:R-:W-:Y:S06]  /*18490*/  HMMA.16816.F32 R92, R80, R4, R92 ;  /* 0x00000004505c723c */ /* 0x002fec000000185c */
[----:B------:R-:W1:Y:S01]  /*184a0*/  MUFU.TANH R171, R108 ;  /* 0x0000006c00ab7308 */ /* 0x000e620000002400 */
[----:B------:R-:W-:Y:S01]  /*184b0*/  FSEL R149, R149, -INF , !P0 ;  /* 0xff80000095957808 */ /* 0x000fe20004000000 */
[----:B------:R-:W-:-:S06]  /*184c0*/  VIADD R4, R51, 0x58 ;  /* 0x0000005833047836 */ /* 0x000fcc0000000000 */
[----:B------:R-:W1:Y:S01]  /*184d0*/  MUFU.TANH R157, R139 ;  /* 0x0000008b009d7308 */ /* 0x000e620000002400 */
[----:B----4-:R-:W-:-:S07]  /*184e0*/  FSEL R169, R169, -INF , !P6 ;  /* 0xff800000a9a97808 */ /* 0x010fce0007000000 */
[----:B------:R-:W4:Y:S01]  /*184f0*/  MUFU.TANH R162, R112 ;  /* 0x0000007000a27308 */ /* 0x000f220000002400 */
[CC--:B------:R-:W-:Y:S02]  /*18500*/  ISETP.GE.AND P5, PT, R13.reuse, R50.reuse, PT ;  /* 0x000000320d00720c */ /* 0x0c0fe40003fa6270 */
[----:B------:R-:W-:Y:S01]  /*18510*/  ISETP.GE.AND P2, PT, R13, R49, PT ;  /* 0x000000310d00720c */ /* 0x000fe20003f46270 */
[----:B------:R-:W-:Y:S01]  /*18520*/  VIADD R13, R51, 0x50 ;  /* 0x00000050330d7836 */ /* 0x000fe20000000000 */
[----:B------:R-:W-:-:S03]  /*18530*/  ISETP.GE.AND P0, PT, R14, R50, PT ;  /* 0x000000320e00720c */ /* 0x000fc60003f06270 */
[----:B------:R-:W-:Y:S01]  /*18540*/  MUFU.TANH R168, R109 ;  /* 0x0000006d00a87308 */ /* 0x000fe20000002400 */
[----:B------:R-:W-:Y:S02]  /*18550*/  ISETP.GE.AND P6, PT, R16, R50, PT ;  /* 0x000000321000720c */ /* 0x000fe40003fc6270 */
[----:B--2---:R-:W-:-:S05]  /*18560*/  FSEL R159, R159, -INF , !P2 ;  /* 0xff8000009f9f7808 */ /* 0x004fca0005000000 */
[----:B------:R-:W2:Y:S01]  /*18570*/  MUFU.TANH R56, R56 ;  /* 0x0000003800387308 */ /* 0x000ea20000002400 */
[----:B------:R-:W-:-:S07]  /*18580*/  FSEL R163, R163, -INF , !P0 ;  /* 0xff800000a3a37808 */ /* 0x000fce0004000000 */
[----:B------:R-:W2:Y:S01]  /*18590*/  MUFU.TANH R59, R59 ;  /* 0x0000003b003b7308 */ /* 0x000ea20000002400 */
[----:B---3--:R-:W-:-:S07]  /*185a0*/  FSEL R160, R160, -INF , !P1 ;  /* 0xff800000a0a07808 */ /* 0x008fce0004800000 */
[----:B------:R-:W3:Y:S01]  /*185b0*/  MUFU.TANH R167, R104 ;  /* 0x0000006800a77308 */ /* 0x000ee20000002400 */
[----:B------:R-:W-:Y:S02]  /*185c0*/  FSEL R155, R155, -INF , !P3 ;  /* 0xff8000009b9b7808 */ /* 0x000fe40005800000 */
[----:B------:R-:W-:Y:S02]  /*185d0*/  FSEL R161, R161, -INF , !P6 ;  /* 0xff800000a1a17808 */ /* 0x000fe40007000000 */
[CC--:B------:R-:W-:Y:S02]  /*185e0*/  ISETP.GE.AND P2, PT, R4.reuse, R50.reuse, PT ;  /* 0x000000320400720c */ /* 0x0c0fe40003f46270 */
[-C--:B------:R-:W-:Y:S01]  /*185f0*/  ISETP.GE.AND P0, PT, R4, R49.reuse, PT ;  /* 0x000000310400720c */ /* 0x080fe20003f06270 */
[----:B------:R-:W-:Y:S01]  /*18600*/  VIADD R4, R51, 0x59 ;  /* 0x0000005933047836 */ /* 0x000fe20000000000 */
[----:B------:R-:W-:Y:S02]  /*18610*/  ISETP.GE.AND P1, PT, R14, R49, PT ;  /* 0x000000310e00720c */ /* 0x000fe40003f26270 */
[----:B------:R-:W-:-:S02]  /*18620*/  ISETP.GE.AND P3, PT, R13, R50, PT ;  /* 0x000000320d00720c */ /* 0x000fc40003f66270 */
[-C--:B------:R-:W-:Y:S01]  /*18630*/  ISETP.GE.AND P6, PT, R13, R49.reuse, PT ;  /* 0x000000310d00720c */ /* 0x080fe20003fc6270 */
[----:B------:R-:W-:Y:S01]  /*18640*/  VIADD R13, R51, 0x51 ;  /* 0x00000051330d7836 */ /* 0x000fe20000000000 */
[----:B------:R-:W-:Y:S02]  /*18650*/  ISETP.GE.AND P4, PT, R16, R49, PT ;  /* 0x000000311000720c */ /* 0x000fe40003f86270 */
[----:B------:R-:W-:Y:S02]  /*18660*/  FSEL R39, R60, -INF , !P1 ;  /* 0xff8000003c277808 */ /* 0x000fe40004800000 */
[----:B-1----:R-:W-:Y:S01]  /*18670*/  FSEL R171, R171, -INF , !P3 ;  /* 0xff800000abab7808 */ /* 0x002fe20005800000 */
[----:B------:R-:W-:Y:S01]  /*18680*/  VIADD R5, R51, 0x60 ;  /* 0x0000006033057836 */ /* 0x000fe20000000000 */
[----:B------:R-:W-:Y:S02]  /*18690*/  FSEL R157, R157, -INF , !P4 ;  /* 0xff8000009d9d7808 */ /* 0x000fe40006000000 */
[----:B----4-:R-:W-:-:S02]  /*186a0*/  FSEL R162, R162, -INF , !P5 ;  /* 0xff800000a2a27808 */ /* 0x010fc40006800000 */
[CC--:B------:R-:W-:Y:S02]  /*186b0*/  ISETP.GE.AND P1, PT, R4.reuse, R50.reuse, PT ;  /* 0x000000320400720c */ /* 0x0c0fe40003f26270 */
[-C--:B------:R-:W-:Y:S01]  /*186c0*/  ISETP.GE.AND P3, PT, R4, R49.reuse, PT ;  /* 0x000000310400720c */ /* 0x080fe20003f66270 */
[----:B------:R-:W-:Y:S01]  /*186d0*/  VIADD R4, R51, 0x61 ;  /* 0x0000006133047836 */ /* 0x000fe20000000000 */
[C---:B------:R-:W-:Y:S02]  /*186e0*/  ISETP.GE.AND P4, PT, R13.reuse, R50, PT ;  /* 0x000000320d00720c */ /* 0x040fe40003f86270 */
[----:B------:R-:W-:Y:S02]  /*186f0*/  ISETP.GE.AND P5, PT, R13, R49, PT ;  /* 0x000000310d00720c */ /* 0x000fe40003fa6270 */
[----:B--2---:R-:W-:Y:S02]  /*18700*/  FSEL R38, R56, -INF , !P6 ;  /* 0xff80000038267808 */ /* 0x004fe40007000000 */
[----:B------:R-:W-:-:S02]  /*18710*/  FSEL R168, R168, -INF , !P4 ;  /* 0xff800000a8a87808 */ /* 0x000fc40006000000 */
[----:B------:R-:W-:Y:S02]  /*18720*/  FSEL R37, R59, -INF , !P5 ;  /* 0xff8000003b257808 */ /* 0x000fe40006800000 */
[----:B---3--:R-:W-:Y:S02]  /*18730*/  FSEL R167, R167, -INF , !P2 ;  /* 0xff800000a7a77808 */ /* 0x008fe40005000000 */
[CC--:B------:R-:W-:Y:S02]  /*18740*/  ISETP.GE.AND P6, PT, R5.reuse, R50.reuse, PT ;  /* 0x000000320500720c */ /* 0x0c0fe40003fc6270 */
[-C--:B------:R-:W-:Y:S02]  /*18750*/  ISETP.GE.AND P4, PT, R5, R49.reuse, PT ;  /* 0x000000310500720c */ /* 0x080fe40003f86270 */
[C---:B------:R-:W-:Y:S02]  /*18760*/  ISETP.GE.AND P5, PT, R4.reuse, R50, PT ;  /* 0x000000320400720c */ /* 0x040fe40003fa6270 */
[----:B------:R-:W-:-:S02]  /*18770*/  ISETP.GE.AND P2, PT, R4, R49, PT ;  /* 0x000000310400720c */ /* 0x000fc40003f46270 */
[----:B------:R-:W-:Y:S01]  /*18780*/  HMMA.16816.F32 R4, R80, R6, R88 ;  /* 0x000000065004723c */ /* 0x000fe20000001858 */
[----:B------:R-:W1:Y:S01]  /*18790*/  MUFU.TANH R12, R12 ;  /* 0x0000000c000c7308 */ /* 0x000e620000002400 */
[-C--:B------:R-:W-:Y:S01]  /*187a0*/  FMUL.FTZ R97, R97, R8.reuse ;  /* 0x0000000861617220 */ /* 0x080fe20000410000 */
[----:B------:R-:W-:-:S06]  /*187b0*/  FMUL.FTZ R98, R98, R8 ;  /* 0x0000000862627220 */ /* 0x000fcc0000410000 */
[----:B------:R-:W-:Y:S08]  /*187c0*/  MUFU.TANH R152, R101 ;  /* 0x0000006500987308 */ /* 0x000ff00000002400 */
[----:B------:R-:W2:Y:S08]  /*187d0*/  MUFU.TANH R158, R102 ;  /* 0x00000066009e7308 */ /* 0x000eb00000002400 */
[----:B------:R-:W3:Y:S08]  /*187e0*/  MUFU.TANH R166, R105 ;  /* 0x0000006900a67308 */ /* 0x000ef00000002400 */
[----:B------:R-:W4:Y:S01]  /*187f0*/  MUFU.TANH R165, R107 ;  /* 0x0000006b00a57308 */ /* 0x000f220000002400 */
[----:B------:R-:W-:Y:S01]  /*18800*/  FMUL.FTZ R4, R4, R8 ;  /* 0x0000000804047220 */ /* 0x000fe20000410000 */
[----:B-1----:R-:W-:-:S06]  /*18810*/  FSEL R36, R12, -INF , !P0 ;  /* 0xff8000000c247808 */ /* 0x002fcc0004000000 */
[----:B------:R-:W-:Y:S01]  /*18820*/  MUFU.TANH R150, R97 ;  /* 0x0000006100967308 */ /* 0x000fe20000002400 */
[----:B------:R-:W-:-:S07]  /*18830*/  VIADD R12, R51, 0x70 ;  /* 0x00000070330c7836 */ /* 0x000fce0000000000 */
[----:B------:R-:W1:Y:S01]  /*18840*/  MUFU.TANH R154, R98 ;  /* 0x00000062009a7308 */ /* 0x000e620000002400 */
[C---:B------:R-:W-:Y:S02]  /*18850*/  VIADD R14, R51.reuse, 0x68 ;  /* 0x00000068330e7836 */ /* 0x040fe40000000000 */
[----:B------:R-:W-:Y:S02]  /*18860*/  VIADD R13, R51, 0x69 ;  /* 0x00000069330d7836 */ /* 0x000fe40000000000 */
[----:B------:R-:W-:Y:S01]  /*18870*/  FMUL.FTZ R96, R96, R8 ;  /* 0x0000000860607220 */ /* 0x000fe20000410000 */
[----:B--2---:R-:W-:Y:S02]  /*18880*/  FSEL R158, R158, -INF , !P4 ;  /* 0xff8000009e9e7808 */ /* 0x004fe40006000000 */
[----:B------:R-:W2:Y:S01]  /*18890*/  MUFU.TANH R153, R100 ;  /* 0x0000006400997308 */ /* 0x000ea20000002400 */
[----:B------:R-:W-:Y:S02]  /*188a0*/  FSEL R152, R152, -INF , !P5 ;  /* 0xff80000098987808 */ /* 0x000fe40006800000 */
[----:B---3--:R-:W-:-:S02]  /*188b0*/  FSEL R166, R166, -INF , !P1 ;  /* 0xff800000a6a67808 */ /* 0x008fc40004800000 */
[----:B----4-:R-:W-:-:S03]  /*188c0*/  FSEL R165, R165, -INF , !P3 ;  /* 0xff800000a5a57808 */ /* 0x010fc60005800000 */
[----:B------:R-:W3:Y:S01]  /*188d0*/  MUFU.TANH R136, R4 ;  /* 0x0000000400887308 */ /* 0x000ee20000002400 */
[CC--:B------:R-:W-:Y:S02]  /*188e0*/  ISETP.GE.AND P4, PT, R12.reuse, R50.reuse, PT ;  /* 0x000000320c00720c */ /* 0x0c0fe40003f86270 */
[-C--:B------:R-:W-:Y:S01]  /*188f0*/  ISETP.GE.AND P5, PT, R12, R49.reuse, PT ;  /* 0x000000310c00720c */ /* 0x080fe20003fa6270 */
[----:B------:R-:W-:Y:S01]  /*18900*/  VIADD R12, R51, 0x78 ;  /* 0x00000078330c7836 */ /* 0x000fe20000000000 */
[----:B------:R-:W-:Y:S02]  /*18910*/  ISETP.GE.AND P1, PT, R14, R49, PT ;  /* 0x000000310e00720c */ /* 0x000fe40003f26270 */
[----:B------:R-:W-:Y:S01]  /*18920*/  ISETP.GE.AND P3, PT, R13, R50, PT ;  /* 0x000000320d00720c */ /* 0x000fe20003f66270 */
[----:B------:R-:W4:Y:S01]  /*18930*/  MUFU.TANH R156, R103 ;  /* 0x00000067009c7308 */ /* 0x000f220000002400 */
[-C--:B------:R-:W-:Y:S01]  /*18940*/  FMUL.FTZ R99, R99, R8.reuse ;  /* 0x0000000863637220 */ /* 0x080fe20000410000 */
[-C--:B------:R-:W-:Y:S01]  /*18950*/  FMUL.FTZ R92, R92, R8.reuse ;  /* 0x000000085c5c7220 */ /* 0x080fe20000410000 */
[-C--:B------:R-:W-:Y:S01]  /*18960*/  FMUL.FTZ R93, R93, R8.reuse ;  /* 0x000000085d5d7220 */ /* 0x080fe20000410000 */
[-C--:B------:R-:W-:Y:S01]  /*18970*/  FMUL.FTZ R94, R94, R8.reuse ;  /* 0x000000085e5e7220 */ /* 0x080fe20000410000 */
[----:B------:R-:W-:Y:S01]  /*18980*/  FMUL.FTZ R95, R95, R8 ;  /* 0x000000085f5f7220 */ /* 0x000fe20000410000 */
[----:B-1----:R-:W-:-:S02]  /*18990*/  FSEL R154, R154, -INF , !P1 ;  /* 0xff8000009a9a7808 */ /* 0x002fc40004800000 */
[----:B------:R-:W1:Y:S01]  /*189a0*/  MUFU.TANH R151, R96 ;  /* 0x0000006000977308 */ /* 0x000e620000002400 */
[----:B------:R-:W-:Y:S02]  /*189b0*/  FSEL R150, R150, -INF , !P3 ;  /* 0xff80000096967808 */ /* 0x000fe40005800000 */
[C---:B------:R-:W-:Y:S02]  /*189c0*/  ISETP.GE.AND P1, PT, R12.reuse, R50, PT ;  /* 0x000000320c00720c */ /* 0x040fe40003f26270 */
[----:B------:R-:W-:Y:S01]  /*189d0*/  ISETP.GE.AND P3, PT, R12, R49, PT ;  /* 0x000000310c00720c */ /* 0x000fe20003f66270 */
[-C--:B------:R-:W-:Y:S01]  /*189e0*/  FMUL.FTZ R12, R58, R8.reuse ;  /* 0x000000083a0c7220 */ /* 0x080fe20000410000 */
[-C--:B------:R-:W-:Y:S01]  /*189f0*/  FMUL.FTZ R5, R5, R8.reuse ;  /* 0x0000000805057220 */ /* 0x080fe20000410000 */
[----:B------:R-:W1:Y:S01]  /*18a00*/  MUFU.TANH R148, R99 ;  /* 0x0000006300947308 */ /* 0x000e620000002400 */
[-C--:B------:R-:W-:Y:S01]  /*18a10*/  FMUL.FTZ R6, R6, R8.reuse ;  /* 0x0000000806067220 */ /* 0x080fe20000410000 */
[----:B------:R-:W-:-:S06]  /*18a20*/  FMUL.FTZ R7, R7, R8 ;  /* 0x0000000807077220 */ /* 0x000fcc0000410000 */
[----:B------:R-:W1:Y:S01]  /*18a30*/  MUFU.TANH R138, R92 ;  /* 0x0000005c008a7308 */ /* 0x000e620000002400 */
[----:B--2---:R-:W-:-:S07]  /*18a40*/  FSEL R153, R153, -INF , !P6 ;  /* 0xff80000099997808 */ /* 0x004fce0007000000 */
[----:B------:R-:W-:Y:S01]  /*18a50*/  MUFU.TANH R137, R93 ;  /* 0x0000005d00897308 */ /* 0x000fe20000002400 */
[----:B---3--:R-:W-:-:S07]  /*18a60*/  FSEL R136, R136, -INF , !P1 ;  /* 0xff80000088887808 */ /* 0x008fce0004800000 */
[----:B------:R-:W2:Y:S01]  /*18a70*/  MUFU.TANH R143, R94 ;  /* 0x0000005e008f7308 */ /* 0x000ea20000002400 */
[----:B------:R-:W-:-:S07]  /*18a80*/  ISETP.GE.AND P6, PT, R13, R49, PT ;  /* 0x000000310d00720c */ /* 0x000fce0003fc6270 */
[----:B------:R-:W3:Y:S01]  /*18a90*/  MUFU.TANH R142, R95 ;  /* 0x0000005f008e7308 */ /* 0x000ee20000002400 */
[----:B------:R-:W-:Y:S01]  /*18aa0*/  ISETP.GE.AND P1, PT, R48, 0x2, PT ;  /* 0x000000023000780c */ /* 0x000fe20003f26270 */
[----:B------:R-:W-:Y:S01]  /*18ab0*/  VIADD R13, R51, 0x71 ;  /* 0x00000071330d7836 */ /* 0x000fe20000000000 */
[----:B------:R-:W-:-:S05]  /*18ac0*/  ISETP.GE.AND P0, PT, R14, R50, PT ;  /* 0x000000320e00720c */ /* 0x000fca0003f06270 */
[----:B------:R-:W-:Y:S01]  /*18ad0*/  MUFU.TANH R0, R0 ;  /* 0x0000000000007308 */ /* 0x000fe20000002400 */
[----:B----4-:R-:W-:-:S07]  /*18ae0*/  FSEL R156, R156, -INF , !P2 ;  /* 0xff8000009c9c7808 */ /* 0x010fce0005000000 */
[----:B------:R-:W-:Y:S01]  /*18af0*/  MUFU.TANH R12, R12 ;  /* 0x0000000c000c7308 */ /* 0x000fe20000002400 */
[----:B-1----:R-:W-:-:S07]  /*18b00*/  FSEL R151, R151, -INF , !P0 ;  /* 0xff80000097977808 */ /* 0x002fce0004000000 */
[----:B------:R-:W-:Y:S08]  /*18b10*/  MUFU.TANH R134, R5 ;  /* 0x0000000500867308 */ /* 0x000ff00000002400 */
[----:B------:R-:W1:Y:S08]  /*18b20*/  MUFU.TANH R139, R6 ;  /* 0x00000006008b7308 */ /* 0x000e700000002400 */
[----:B------:R-:W4:Y:S01]  /*18b30*/  MUFU.TANH R67, R7 ;  /* 0x0000000700437308 */ /* 0x000f220000002400 */
[----:B------:R-:W-:Y:S01]  /*18b40*/  ISETP.GE.AND P2, PT, R13, R50, PT ;  /* 0x000000320d00720c */ /* 0x000fe20003f46270 */
[----:B------:R-:W-:Y:S01]  /*18b50*/  VIADD R4, R51, 0x79 ;  /* 0x0000007933047836 */ /* 0x000fe20000000000 */
[----:B------:R-:W-:-:S02]  /*18b60*/  ISETP.GE.AND P0, PT, R13, R49, PT ;  /* 0x000000310d00720c */ /* 0x000fc40003f06270 */
[----:B------:R-:W-:Y:S02]  /*18b70*/  FSEL R148, R148, -INF , !P6 ;  /* 0xff80000094947808 */ /* 0x000fe40007000000 */
[----:B------:R-:W-:Y:S02]  /*18b80*/  FSEL R138, R138, -INF , !P4 ;  /* 0xff8000008a8a7808 */ /* 0x000fe40006000000 */
[----:B--2---:R-:W-:Y:S02]  /*18b90*/  FSEL R143, R143, -INF , !P5 ;  /* 0xff8000008f8f7808 */ /* 0x004fe40006800000 */
[----:B------:R-:W-:Y:S02]  /*18ba0*/  FSEL R137, R137, -INF , !P2 ;  /* 0xff80000089897808 */ /* 0x000fe40005000000 */
[----:B---3--:R-:W-:Y:S01]  /*18bb0*/  FSEL R142, R142, -INF , !P0 ;  /* 0xff8000008e8e7808 */ /* 0x008fe20004000000 */
[----:B------:R-:W-:Y:S01]  /*18bc0*/  BSSY B1, `(.L_x_1442) ;  /* 0x00000e1000017945 */ /* 0x000fe20003800000 */
[----:B------:R-:W-:-:S02]  /*18bd0*/  ISETP.GE.AND P6, PT, R51, R50, PT ;  /* 0x000000323300720c */ /* 0x000fc40003fc6270 */
[-C--:B------:R-:W-:Y:S02]  /*18be0*/  ISETP.GE.AND P4, PT, R51, R49.reuse, PT ;  /* 0x000000313300720c */ /* 0x080fe40003f86270 */
[C---:B------:R-:W-:Y:S02]  /*18bf0*/  ISETP.GE.AND P5, PT, R4.reuse, R50, PT ;  /* 0x000000320400720c */ /* 0x040fe40003fa6270 */
[----:B------:R-:W-:Y:S02]  /*18c00*/  ISETP.GE.AND P2, PT, R4, R49, PT ;  /* 0x000000310400720c */ /* 0x000fe40003f46270 */
[----:B------:R-:W-:Y:S01]  /*18c10*/  ISETP.NE.U32.AND P0, PT, R248, RZ, PT ;  /* 0x000000fff800720c */ /* 0x000fe20003f05070 */
[----:B------:R-:W-:Y:S01]  /*18c20*/  VIADD R223, R231, 0x800 ;  /* 0x00000800e7df7836 */ /* 0x000fe20000000000 */
[----:B-1----:R-:W-:Y:S01]  /*18c30*/  FSEL R139, R139, -INF , !P3 ;  /* 0xff8000008b8b7808 */ /* 0x002fe20005800000 */
[----:B------:R-:W-:Y:S01]  /*18c40*/  VIADD R222, R231, 0x1000 ;  /* 0x00001000e7de7836 */ /* 0x000fe20000000000 */
[----:B------:R-:W-:Y:S01]  /*18c50*/  ISETP.NE.AND.EX P0, PT, R249, RZ, PT, P0 ;  /* 0x000000fff900720c */ /* 0x000fe20003f05300 */
[C---:B------:R-:W-:Y:S01]  /*18c60*/  VIADD R221, R231.reuse, 0x1800 ;  /* 0x00001800e7dd7836 */ /* 0x040fe20000000000 */
[----:B------:R-:W-:Y:S01]  /*18c70*/  FSEL R4, R0, -INF , !P6 ;  /* 0xff80000000047808 */ /* 0x000fe20007000000 */
[C---:B------:R-:W-:Y:S01]  /*18c80*/  VIADD R220, R231.reuse, 0x2000 ;  /* 0x00002000e7dc7836 */ /* 0x040fe20000000000 */
[----:B------:R-:W-:Y:S01]  /*18c90*/  FSEL R5, R12, -INF , !P4 ;  /* 0xff8000000c057808 */ /* 0x000fe20006000000 */
[C---:B------:R-:W-:Y:S01]  /*18ca0*/  VIADD R219, R231.reuse, 0x2800 ;  /* 0x00002800e7db7836 */ /* 0x040fe20000000000 */
[----:B------:R-:W-:Y:S01]  /*18cb0*/  FSEL R134, R134, -INF , !P5 ;  /* 0xff80000086867808 */ /* 0x000fe20006800000 */
[----:B------:R-:W-:Y:S01]  /*18cc0*/  VIADD R218, R231, 0x3000 ;  /* 0x00003000e7da7836 */ /* 0x000fe20000000000 */
[----:B----4-:R-:W-:Y:S01]  /*18cd0*/  FSEL R67, R67, -INF , !P2 ;  /* 0xff80000043437808 */ /* 0x010fe20005000000 */
[----:B------:R-:W-:-:S02]  /*18ce0*/  VIADD R217, R231, 0x3800 ;  /* 0x00003800e7d97836 */ /* 0x000fc40000000000 */
[C---:B------:R-:W-:Y:S02]  /*18cf0*/  VIADD R215, R231.reuse, 0x4000 ;  /* 0x00004000e7d77836 */ /* 0x040fe40000000000 */
[C---:B------:R-:W-:Y:S02]  /*18d00*/  VIADD R214, R231.reuse, 0x4800 ;  /* 0x00004800e7d67836 */ /* 0x040fe40000000000 */
[C---:B------:R-:W-:Y:S02]  /*18d10*/  VIADD R213, R231.reuse, 0x5000 ;  /* 0x00005000e7d57836 */ /* 0x040fe40000000000 */
[C---:B------:R-:W-:Y:S02]  /*18d20*/  VIADD R212, R231.reuse, 0x5800 ;  /* 0x00005800e7d47836 */ /* 0x040fe40000000000 */
[C---:B------:R-:W-:Y:S02]  /*18d30*/  VIADD R211, R231.reuse, 0x6000 ;  /* 0x00006000e7d37836 */ /* 0x040fe40000000000 */
[----:B------:R-:W-:-:S02]  /*18d40*/  VIADD R210, R231, 0x6800 ;  /* 0x00006800e7d27836 */ /* 0x000fc40000000000 */
[C---:B------:R-:W-:Y:S02]  /*18d50*/  VIADD R209, R231.reuse, 0x7000 ;  /* 0x00007000e7d17836 */ /* 0x040fe40000000000 */
[----:B------:R-:W-:Y:S01]  /*18d60*/  VIADD R208, R231, 0x7800 ;  /* 0x00007800e7d07836 */ /* 0x000fe20000000000 */
[----:B------:R-:W-:Y:S06]  /*18d70*/  BAR.SYNC.DEFER_BLOCKING 0x0 ;  /* 0x0000000000007b1d */ /* 0x000fec0000010000 */
[----:B------:R-:W-:Y:S05]  /*18d80*/  @!P1 BRA `(.L_x_1443) ;  /* 0x0000000c00109947 */ /* 0x000fea0003800000 */
        /* <DEDUP_REMOVED lines=19> */
[----:B------:R-:W-:-:S06]  /*18ec0*/  IMAD.HI.U32 R12, R17, R12, R16 ;  /* 0x0000000c110c7227 */ /* 0x000fcc00078e0010 */
        /* <DEDUP_REMOVED lines=17> */
[----:B------:R-:W-:Y:S02]  /*18fe0*/  IMAD.MOV.U32 R6, RZ, RZ, R14 ;  /* 0x000000ffff067224 */ /* 0x000fe400078e000e */
[----:B------:R-:W-:Y:S02]  /*18ff0*/  MOV R7, R12 ;  /* 0x0000000c00077202 */ /* 0x000fe40000000f00 */
[----:B------:R-:W-:Y:S01]  /*19000*/  @!P4 IMAD.MOV R6, RZ, RZ, -R6 ;  /* 0x000000ffff06c224 */ /* 0x000fe200078e0a06 */
[----:B------:R-:W2:Y:S01]  /*19010*/  LD.E.64 R12, desc[UR6][R10.64+0x38] ;  /* 0x000038060a0c7980 */ /* 0x000ea2000c101b00 */
[----:B------:R-:W-:-:S03]  /*19020*/  @!P2 IADD3 R7, -R7, RZ, RZ ;  /* 0x000000ff0707a210 */ /* 0x000fc60007ffe1ff */
[C---:B------:R-:W-:Y:S02]  /*19030*/  SEL R6, R0.reuse, R6, !P3 ;  /* 0x0000000600067207 */ /* 0x040fe40005800000 */
[----:B------:R-:W-:-:S03]  /*19040*/  SEL R7, R0, R7, !P3 ;  /* 0x0000000700077207 */ /* 0x000fc60005800000 */
[----:B------:R-:W-:-:S04]  /*19050*/  IMAD.WIDE R18, R6, 0x4, R248 ;  /* 0x0000000406127825 */ /* 0x000fc800078e02f8 */
[----:B------:R-:W-:Y:S01]  /*19060*/  IMAD.WIDE R16, R7, 0x4, R248 ;  /* 0x0000000407107825 */ /* 0x000fe200078e02f8 */
[----:B------:R-:W3:Y:S04]  /*19070*/  LD.E R2, desc[UR6][R18.64] ;  /* 0x0000000612027980 */ /* 0x000ee8000c101900 */
[----:B------:R-:W3:Y:S04]  /*19080*/  LD.E R0, desc[UR6][R16.64] ;  /* 0x0000000610007980 */ /* 0x000ee8000c101900 */
[----:B------:R-:W4:Y:S01]  /*19090*/  LD.E.64 R16, desc[UR6][R10.64+0x20] ;  /* 0x000020060a107980 */ /* 0x000f22000c101b00 */
[----:B------:R-:W-:-:S04]  /*190a0*/  IMAD.IADD R6, R6, 0x1, -R7 ;  /* 0x0000000106067824 */ /* 0x000fc800078e0a07 */
[----:B------:R-:W-:-:S05]  /*190b0*/  IMAD R15, R15, R6, -0x80 ;  /* 0xffffff800f0f7424 */ /* 0x000fca00078e0206 */
[----:B------:R-:W-:Y:S01]  /*190c0*/  SHF.R.S32.HI R7, RZ, 0x1f, R15 ;  /* 0x0000001fff077819 */ /* 0x000fe2000001140f */
[-C--:B--2---:R-:W-:Y:S02]  /*190d0*/  IMAD R6, R13, R15.reuse, RZ ;  /* 0x0000000f0d067224 */ /* 0x084fe400078e02ff */
[----:B------:R-:W-:-:S04]  /*190e0*/  IMAD.WIDE.U32 R14, R12, R15, RZ ;  /* 0x0000000f0c0e7225 */ /* 0x000fc800078e00ff */
[----:B------:R-:W-:-:S04]  /*190f0*/  IMAD R6, R12, R7, R6 ;  /* 0x000000070c067224 */ /* 0x000fc800078e0206 */
[----:B------:R-:W-:Y:S01]  /*19100*/  IMAD.IADD R15, R15, 0x1, R6 ;  /* 0x000000010f0f7824 */ /* 0x000fe200078e0206 */
[----:B---3--:R-:W-:-:S04]  /*19110*/  IADD3 R0, -R2, R0, RZ ;  /* 0x0000000002007210 */ /* 0x008fc80007ffe1ff */
[----:B------:R-:W-:Y:S01]  /*19120*/  SHF.R.S32.HI R7, RZ, 0x1f, R0 ;  /* 0x0000001fff077819 */ /* 0x000fe20000011400 */
[----:B----4-:R-:W-:-:S04]  /*19130*/  IMAD R2, R17, R0, RZ ;  /* 0x0000000011027224 */ /* 0x010fc800078e02ff */
[----:B------:R-:W-:Y:S02]  /*19140*/  IMAD R2, R16, R7, R2 ;  /* 0x0000000710027224 */ /* 0x000fe400078e0202 */
[----:B------:R-:W-:-:S05]  /*19150*/  IMAD.WIDE.U32 R6, R0, R16, R14 ;  /* 0x0000001000067225 */ /* 0x000fca00078e000e */
[----:B------:R-:W-:Y:S01]  /*19160*/  IADD3 R2, R7, R2, RZ ;  /* 0x0000000207027210 */ /* 0x000fe20007ffe0ff */
[----:B------:R-:W-:Y:S05]  /*19170*/  BRA `(.L_x_1446) ;  /* 0x00000000000c7947 */ /* 0x000fea0003800000 */
.L_x_1445:
[----:B------:R-:W2:Y:S02]  /*19180*/  LD.E R6, desc[UR6][R10.64+0x38] ;  /* 0x000038060a067980 */ /* 0x000ea4000c101900 */
[----:B--2---:R-:W-:-:S04]  /*19190*/  LEA R6, -R6, RZ, 0x7 ;  /* 0x000000ff06067211 */ /* 0x004fc800078e39ff */
[----:B------:R-:W-:Y:S02]  /*191a0*/  SHF.R.S32.HI R2, RZ, 0x1f, R6 ;  /* 0x0000001fff027819 */ /* 0x000fe40000011406 */
.L_x_1446:
[----:B------:R-:W-:Y:S05]  /*191b0*/  BSYNC B0 ;  /* 0x0000000000007941 */ /* 0x000fea0003800000 */
.L_x_1444:
        /* <DEDUP_REMOVED lines=129> */
.L_x_1443:
[----:B------:R-:W-:Y:S05]  /*199d0*/  BSYNC B1 ;  /* 0x0000000000017941 */ /* 0x000fea0003800000 */
.L_x_1442:
        /* <DEDUP_REMOVED lines=63> */
[----:B------:R-:W-:Y:S01]  /*19dd0*/  LEA R228, R3, UR4, 0x1 ;  /* 0x0000000403e47c11 */ /* 0x000fe2000f8e08ff */
[----:B-1----:R-:W1:Y:S03]  /*19de0*/  SHFL.BFLY PT, R7, R0, 0x2, 0x1f ;  /* 0x0c401f0000077f89 */ /* 0x002e6600000e0000 */
[-C--:B------:R-:W-:Y:S01]  /*19df0*/  LEA R226, R32, R228.reuse, 0x1 ;  /* 0x000000e420e27211 */ /* 0x080fe200078e08ff */
[----:B------:R-:W3:Y:S01]  /*19e00*/  SHFL.BFLY PT, R6, R2, 0x2, 0x1f ;  /* 0x0c401f0002067f89 */ /* 0x000ee200000e0000 */
[----:B------:R-:W-:-:S02]  /*19e10*/  LEA R225, R31, R228, 0x1 ;  /* 0x000000e41fe17211 */ /* 0x000fc400078e08ff */
[----:B------:R-:W-:Y:S01]  /*19e20*/  LEA R224, R31, R226, 0x1 ;  /* 0x000000e21fe07211 */ /* 0x000fe200078e08ff */
[----:B------:R-:W-:Y:S04]  /*19e30*/  LDSM.16.MT88.4 R116, [R226+0xc000] ;  /* 0x00c00000e274783b */ /* 0x000fe80000004200 */
[----:B------:R-:W-:Y:S04]  /*19e40*/  LDSM.16.MT88.4 R124, [R228+0xc000] ;  /* 0x00c00000e47c783b */ /* 0x000fe80000004200 */
[----:B------:R-:W-:Y:S04]  /*19e50*/  LDSM.16.MT88.4 R108, [R225+0xc000] ;  /* 0x00c00000e16c783b */ /* 0x000fe80000004200 */
[----:B------:R-:W-:Y:S01]  /*19e60*/  LDSM.16.MT88.4 R12, [R226+0xc800] ;  /* 0x00c80000e20c783b */ /* 0x000fe20000004200 */
[----:B-1----:R-:W-:-:S03]  /*19e70*/  FMNMX.FTZ R7, R0, R7, !PT ;  /* 0x0000000700077209 */ /* 0x002fc60007810000 */
[----:B------:R-:W-:Y:S01]  /*19e80*/  LDSM.16.MT88.4 R20, [R225+0xc800] ;  /* 0x00c80000e114783b */ /* 0x000fe20000004200 */
[----:B---3--:R-:W-:-:S03]  /*19e90*/  FMNMX.FTZ R6, R2, R6, !PT ;  /* 0x0000000602067209 */ /* 0x008fc60007810000 */
[----:B------:R-:W1:Y:S04]  /*19ea0*/  SHFL.BFLY PT, R0, R7, 0x1, 0x1f ;  /* 0x0c201f0007007f89 */ /* 0x000e6800000e0000 */
[----:B------:R-:W3:Y:S04]  /*19eb0*/  SHFL.BFLY PT, R2, R6, 0x1, 0x1f ;  /* 0x0c201f0006027f89 */ /* 0x000ee800000e0000 */
[----:B------:R-:W4:Y:S04]  /*19ec0*/  LDSM.16.MT88.4 R92, [R228+0x10000] ;  /* 0x01000000e45c783b */ /* 0x000f280000004200 */
[----:B------:R-:W5:Y:S04]  /*19ed0*/  LDSM.16.MT88.4 R84, [R226+0x10000] ;  /* 0x01000000e254783b */ /* 0x000f680000004200 */
[----:B------:R-:W5:Y:S01]  /*19ee0*/  LDSM.16.MT88.4 R100, [R224+0xc000] ;  /* 0x00c00000e064783b */ /* 0x000f620000004200 */
[----:B-1----:R-:W-:-:S02]  /*19ef0*/  FMNMX.FTZ R0, R7, R0, !PT ;  /* 0x0000000007007209 */ /* 0x002fc40007810000 */
[----:B---3--:R-:W-:Y:S02]  /*19f00*/  FMNMX.FTZ R2, R6, R2, !PT ;  /* 0x0000000206027209 */ /* 0x008fe40007810000 */
[----:B------:R-:W-:Y:S01]  /*19f10*/  FSETP.NEU.FTZ.AND P2, PT, R0, -INF , PT ;  /* 0xff8000000000780b */ /* 0x000fe20003f5d000 */
        /* <DEDUP_REMOVED lines=9> */
[-CC-:B------:R-:W-:Y:S01]  /*19fb0*/  FFMA.FTZ R56, R57, R133.reuse, -R132.reuse ;  /* 0x0000008539387223 */ /* 0x180fe20000010884 */
[-CC-:B------:R-:W-:Y:S01]  /*19fc0*/  FFMA.FTZ R63, R4, R133.reuse, -R135.reuse ;  /* 0x00000085043f7223 */ /* 0x180fe20000010887 */
[-CC-:B------:R-:W-:Y:S01]  /*19fd0*/  FFMA.FTZ R64, R30, R133.reuse, -R135.reuse ;  /* 0x000000851e407223 */ /* 0x180fe20000010887 */
[-CC-:B------:R-:W-:Y:S01]  /*19fe0*/  FFMA.FTZ R61, R33, R133.reuse, -R135.reuse ;  /* 0x00000085213d7223 */ /* 0x180fe20000010887 */
[-CC-:B------:R-:W-:Y:S01]  /*19ff0*/  FFMA.FTZ R59, R34, R133.reuse, -R135.reuse ;  /* 0x00000085223b7223 */ /* 0x180fe20000010887 */
[----:B------:R-:W-:Y:S01]  /*1a000*/  MUFU.EX2 R66, R66 ;  /* 0x0000004200427308 */ /* 0x000fe20000000800 */
[-CC-:B------:R-:W-:Y:S01]  /*1a010*/  FFMA.FTZ R58, R28, R133.reuse, -R135.reuse ;  /* 0x000000851c3a7223 */ /* 0x180fe20000010887 */
[-CC-:B------:R-:W-:Y:S01]  /*1a020*/  FFMA.FTZ R54, R29, R133.reuse, -R135.reuse ;  /* 0x000000851d367223 */ /* 0x180fe20000010887 */
[-CC-:B------:R-:W-:Y:S01]  /*1a030*/  FFMA.FTZ R57, R35, R133.reuse, -R132.reuse ;  /* 0x0000008523397223 */ /* 0x180fe20000010884 */
[----:B------:R-:W1:Y:S01]  /*1a040*/  LDSM.16.MT88.4 R28, [R228+0xc800] ;  /* 0x00c80000e41c783b */ /* 0x000e620000004200 */
[-CC-:B------:R-:W-:Y:S01]  /*1a050*/  FFMA.FTZ R53, R79, R133.reuse, -R132.reuse ;  /* 0x000000854f357223 */ /* 0x180fe20000010884 */
[-CC-:B------:R-:W-:Y:S01]  /*1a060*/  FFMA.FTZ R55, R55, R133.reuse, -R135.reuse ;  /* 0x0000008537377223 */ /* 0x180fe20000010887 */
[-CC-:B------:R-:W-:Y:S01]  /*1a070*/  FFMA.FTZ R52, R24, R133.reuse, -R135.reuse ;  /* 0x0000008518347223 */ /* 0x180fe20000010887 */
[----:B------:R-:W2:Y:S01]  /*1a080*/  MUFU.EX2 R65, R65 ;  /* 0x0000004100417308 */ /* 0x000ea20000000800 */
[-CC-:B------:R-:W-:Y:S01]  /*1a090*/  FFMA.FTZ R51, R25, R133.reuse, -R132.reuse ;  /* 0x0000008519337223 */ /* 0x180fe20000010884 */
[----:B------:R-:W3:Y:S01]  /*1a0a0*/  LDSM.16.MT88.4 R76, [R225+0x10000] ;  /* 0x01000000e14c783b */ /* 0x000ee20000004200 */
[-CC-:B------:R-:W-:Y:S01]  /*1a0b0*/  FFMA.FTZ R42, R47, R133.reuse, -R132.reuse ;  /* 0x000000852f2a7223 */ /* 0x180fe20000010884 */
[-CC-:B------:R-:W-:Y:S01]  /*1a0c0*/  FFMA.FTZ R47, R45, R133.reuse, -R135.reuse ;  /* 0x000000852d2f7223 */ /* 0x180fe20000010887 */
[-CC-:B------:R-:W-:Y:S01]  /*1a0d0*/  FFMA.FTZ R45, R41, R133.reuse, -R135.reuse ;  /* 0x00000085292d7223 */ /* 0x180fe20000010887 */
[----:B------:R-:W3:Y:S01]  /*1a0e0*/  LDSM.16.MT88.4 R32, [R224+0x10000] ;  /* 0x01000000e020783b */ /* 0x000ee20000004200 */
[-CC-:B------:R-:W-:Y:S01]  /*1a0f0*/  FFMA.FTZ R41, R40, R133.reuse, -R135.reuse ;  /* 0x0000008528297223 */ /* 0x180fe20000010887 */
[----:B------:R-:W-:Y:S01]  /*1a100*/  MUFU.EX2 R62, R62 ;  /* 0x0000003e003e7308 */ /* 0x000fe20000000800 */
[-CC-:B------:R-:W-:Y:S01]  /*1a110*/  FFMA.FTZ R46, R46, R133.reuse, -R132.reuse ;  /* 0x000000852e2e7223 */ /* 0x180fe20000010884 */
[----:B------:R-:W3:Y:S01]  /*1a120*/  LDSM.16.MT88.4 R4, [R228+0x10800] ;  /* 0x01080000e404783b */ /* 0x000ee20000004200 */
[-CC-:B------:R-:W-:Y:S01]  /*1a130*/  FFMA.FTZ R43, R172, R133.reuse, -R132.reuse ;  /* 0x00000085ac2b7223 */ /* 0x180fe20000010884 */
[-CC-:B------:R-:W-:Y:S01]  /*1a140*/  FFMA.FTZ R44, R44, R133.reuse, -R135.reuse ;  /* 0x000000852c2c7223 */ /* 0x180fe20000010887 */
[-CC-:B------:R-:W-:Y:S01]  /*1a150*/  FFMA.FTZ R40, R170, R133.reuse, -R132.reuse ;  /* 0x00000085aa287223 */ /* 0x180fe20000010884 */
[----:B------:R-:W-:Y:S01]  /*1a160*/  LDSM.16.MT88.4 R24, [R224+0xc800] ;  /* 0x00c80000e018783b */ /* 0x000fe20000004200 */
[-CC-:B------:R-:W-:Y:S01]  /*1a170*/  FFMA.FTZ R9, R9, R133.reuse, -R132.reuse ;  /* 0x0000008509097223 */ /* 0x180fe20000010884 */
[----:B------:R-:W4:Y:S01]  /*1a180*/  MUFU.EX2 R60, R60 ;  /* 0x0000003c003c7308 */ /* 0x000f220000000800 */
[----:B--2---:R-:W-:Y:S01]  /*1a190*/  F2FP.F16.F32.PACK_AB R69, R65, R66 ;  /* 0x000000424145723e */ /* 0x004fe200000000ff */
        /* <DEDUP_REMOVED lines=10> */
[-CC-:B------:R-:W-:Y:S01]  /*1a240*/  FFMA.FTZ R159, R159, R133.reuse, -R132.reuse ;  /* 0x000000859f9f7223 */ /* 0x180fe20000010884 */
[-CC-:B------:R-:W-:Y:S01]  /*1a250*/  FFMA.FTZ R160, R160, R133.reuse, -R135.reuse ;  /* 0x00000085a0a07223 */ /* 0x180fe20000010887 */
[-CC-:B------:R-:W-:Y:S01]  /*1a260*/  FFMA.FTZ R161, R161, R133.reuse, -R135.reuse ;  /* 0x00000085a1a17223 */ /* 0x180fe20000010887 */
[-CC-:B------:R-:W-:Y:S01]  /*1a270*/  FFMA.FTZ R162, R162, R133.reuse, -R135.reuse ;  /* 0x00000085a2a27223 */ /* 0x180fe20000010887 */
[----:B------:R-:W2:Y:S01]  /*1a280*/  MUFU.EX2 R64, R64 ;  /* 0x0000004000407308 */ /* 0x000ea20000000800 */
[----:B----4-:R-:W-:Y:S01]  /*1a290*/  F2FP.F16.F32.PACK_AB R71, R60, R62 ;  /* 0x0000003e3c47723e */ /* 0x010fe200000000ff */
[-CC-:B------:R-:W-:Y:S01]  /*1a2a0*/  FFMA.FTZ R163, R163, R133.reuse, -R135.reuse ;  /* 0x00000085a3a37223 */ /* 0x180fe20000010887 */
[-CC-:B------:R-:W-:Y:S01]  /*1a2b0*/  FFMA.FTZ R164, R39, R133.reuse, -R132.reuse ;  /* 0x0000008527a47223 */ /* 0x180fe20000010884 */
[-CC-:B------:R-:W-:Y:S01]  /*1a2c0*/  FFMA.FTZ R169, R38, R133.reuse, -R132.reuse ;  /* 0x0000008526a97223 */ /* 0x180fe20000010884 */
[-CC-:B------:R-:W-:Y:S01]  /*1a2d0*/  FFMA.FTZ R170, R37, R133.reuse, -R132.reuse ;  /* 0x0000008525aa7223 */ /* 0x180fe20000010884 */
[-CC-:B------:R-:W-:Y:S01]  /*1a2e0*/  FFMA.FTZ R172, R36, R133.reuse, -R132.reuse ;  /* 0x0000008524ac7223 */ /* 0x180fe20000010884 */
[-CC-:B------:R-:W-:Y:S01]  /*1a2f0*/  FFMA.FTZ R171, R171, R133.reuse, -R135.reuse ;  /* 0x00000085abab7223 */ /* 0x180fe20000010887 */
[----:B------:R-:W4:Y:S01]  /*1a300*/  MUFU.EX2 R61, R61 ;  /* 0x0000003d003d7308 */ /* 0x000f220000000800 */
[-CC-:B------:R-:W-:Y:S01]  /*1a310*/  FFMA.FTZ R168, R168, R133.reuse, -R135.reuse ;  /* 0x00000085a8a87223 */ /* 0x180fe20000010887 */
[-CC-:B------:R-:W-:Y:S01]  /*1a320*/  FFMA.FTZ R167, R167, R133.reuse, -R135.reuse ;  /* 0x00000085a7a77223 */ /* 0x180fe20000010887 */
[-CC-:B------:R-:W-:Y:S01]  /*1a330*/  FFMA.FTZ R166, R166, R133.reuse, -R135.reuse ;  /* 0x00000085a6a67223 */ /* 0x180fe20000010887 */
[-CC-:B------:R-:W-:Y:S01]  /*1a340*/  FFMA.FTZ R165, R165, R133.reuse, -R132.reuse ;  /* 0x00000085a5a57223 */ /* 0x180fe20000010884 */
[----:B------:R-:W-:Y:S01]  /*1a350*/  LDSM.16.MT88.4 R36, [R228+0x12000] ;  /* 0x01200000e424783b */ /* 0x000fe20000004200 */
[-CC-:B------:R-:W-:Y:S01]  /*1a360*/  FFMA.FTZ R158, R158, R133.reuse, -R132.reuse ;  /* 0x000000859e9e7223 */ /* 0x180fe20000010884 */
[--C-:B------:R-:W-:Y:S01]  /*1a370*/  FFMA.FTZ R156, R156, R133, -R132.reuse ;  /* 0x000000859c9c7223 */ /* 0x100fe20000010884 */
[----:B------:R-:W5:Y:S01]  /*1a380*/  MUFU.EX2 R59, R59 ;  /* 0x0000003b003b7308 */ /* 0x000f620000000800 */
[----:B--2---:R-:W-:Y:S01]  /*1a390*/  F2FP.F16.F32.PACK_AB R68, R64, R63 ;  /* 0x0000003f4044723e */ /* 0x004fe200000000ff */
[-CC-:B------:R-:W-:Y:S01]  /*1a3a0*/  FFMA.FTZ R154, R154, R133.reuse, -R132.reuse ;  /* 0x000000859a9a7223 */ /* 0x180fe20000010884 */
[-CC-:B------:R-:W-:Y:S01]  /*1a3b0*/  FFMA.FTZ R153, R153, R133.reuse, -R135.reuse ;  /* 0x0000008599997223 */ /* 0x180fe20000010887 */
[-CC-:B------:R-:W-:Y:S01]  /*1a3c0*/  FFMA.FTZ R152, R152, R133.reuse, -R135.reuse ;  /* 0x0000008598987223 */ /* 0x180fe20000010887 */
[-CC-:B------:R-:W-:Y:S01]  /*1a3d0*/  FFMA.FTZ R151, R151, R133.reuse, -R135.reuse ;  /* 0x0000008597977223 */ /* 0x180fe20000010887 */
[-C--:B------:R-:W-:Y:S01]  /*1a3e0*/  FFMA.FTZ R150, R150, R133.reuse, -R135 ;  /* 0x0000008596967223 */ /* 0x080fe20000010887 */
[-C--:B------:R-:W-:Y:S01]  /*1a3f0*/  FFMA.FTZ R148, R148, R133.reuse, -R132 ;  /* 0x0000008594947223 */ /* 0x080fe20000010884 */
[----:B------:R-:W2:Y:S01]  /*1a400*/  MUFU.EX2 R56, R56 ;  /* 0x0000003800387308 */ /* 0x000ea20000000800 */
[----:B------:R-:W-:Y:S01]  /*1a410*/  FADD.FTZ R63, R63, R64 ;  /* 0x000000403f3f7221 */ /* 0x000fe20000010000 */
[----:B------:R-:W-:Y:S01]  /*1a420*/  FADD.FTZ R65, R66, R65 ;  /* 0x0000004142417221 */ /* 0x000fe20000010000 */
[-CC-:B------:R-:W-:Y:S01]  /*1a430*/  FFMA.FTZ R137, R137, R133.reuse, -R135.reuse ;  /* 0x0000008589897223 */ /* 0x180fe20000010887 */
[-C--:B------:R-:W-:Y:S01]  /*1a440*/  FFMA.FTZ R136, R136, R133.reuse, -R135 ;  /* 0x0000008588887223 */ /* 0x080fe20000010887 */
[----:B----4-:R-:W-:Y:S01]  /*1a450*/  FADD.FTZ R63, R61, R63 ;  /* 0x0000003f3d3f7221 */ /* 0x010fe20000010000 */
[----:B------:R-:W-:Y:S01]  /*1a460*/  FADD.FTZ R65, R62, R65 ;  /* 0x000000413e417221 */ /* 0x000fe20000010000 */
[----:B------:R-:W-:Y:S01]  /*1a470*/  FFMA.FTZ R134, R134, R133, -R135 ;  /* 0x0000008586867223 */ /* 0x000fe20000010887 */
[----:B------:R-:W4:Y:S01]  /*1a480*/  MUFU.EX2 R57, R57 ;  /* 0x0000003900397308 */ /* 0x000f220000000800 */
[C---:B-----5:R-:W-:Y:S01]  /*1a490*/  F2FP.F16.F32.PACK_AB R70, R59.reuse, R61 ;  /* 0x0000003d3b46723e */ /* 0x060fe200000000ff */
[----:B------:R-:W-:Y:S01]  /*1a4a0*/  FADD.FTZ R59, R59, R63 ;  /* 0x0000003f3b3b7221 */ /* 0x000fe20000010000 */
[----:B------:R-:W-:Y:S01]  /*1a4b0*/  FFMA.FTZ R252, R67, R133, -R132 ;  /* 0x0000008543fc7223 */ /* 0x000fe20000010884 */
[----:B------:R-:W-:-:S04]  /*1a4c0*/  FADD.FTZ R65, R60, R65 ;  /* 0x000000413c417221 */ /* 0x000fc80000010000 */
[----:B------:R-:W-:Y:S01]  /*1a4d0*/  HMMA.16816.F32 R120, R68, R116, RZ ;  /* 0x000000744478723c */ /* 0x000fe200000018ff */
[----:B------:R-:W5:Y:S01]  /*1a4e0*/  MUFU.EX2 R53, R53 ;  /* 0x0000003500357308 */ /* 0x000f620000000800 */
[----:B--2---:R-:W-:-:S04]  /*1a4f0*/  FADD.FTZ R65, R56, R65 ;  /* 0x0000004138417221 */ /* 0x004fc80000010000 */
[C---:B------:R-:W-:Y:S03]  /*1a500*/  HMMA.16816.F32 R116, R68.reuse, R118, RZ ;  /* 0x000000764474723c */ /* 0x040fe600000018ff */
[----:B------:R-:W2:Y:S01]  /*1a510*/  MUFU.EX2 R58, R58 ;  /* 0x0000003a003a7308 */ /* 0x000ea20000000800 */
[C---:B----4-:R-:W-:Y:S01]  /*1a520*/  F2FP.F16.F32.PACK_AB R17, R57.reuse, R56 ;  /* 0x000000383911723e */ /* 0x050fe200000000ff */
[----:B------:R-:W-:Y:S01]  /*1a530*/  FADD.FTZ R57, R57, R65 ;  /* 0x0000004139397221 */ /* 0x000fe20000010000 */
[C---:B------:R-:W-:Y:S05]  /*1a540*/  HMMA.16816.F32 R128, R68.reuse, R124, RZ ;  /* 0x0000007c4480723c */ /* 0x040fea00000018ff */
[----:B------:R-:W4:Y:S01]  /*1a550*/  MUFU.EX2 R55, R55 ;  /* 0x0000003700377308 */ /* 0x000f220000000800 */
[----:B------:R-:W-:Y:S01]  /*1a560*/  HMMA.16816.F32 R112, R68, R108, RZ ;  /* 0x0000006c4470723c */ /* 0x000fe200000018ff */
[----:B-----5:R-:W-:-:S05]  /*1a570*/  FADD.FTZ R57, R53, R57 ;  /* 0x0000003935397221 */ /* 0x020fca0000010000 */
[----:B------:R-:W-:Y:S01]  /*1a580*/  HMMA.16816.F32 R124, R68, R126, RZ ;  /* 0x0000007e447c723c */ /* 0x000fe200000018ff */
[----:B------:R-:W-:Y:S01]  /*1a590*/  MUFU.EX2 R54, R54 ;  /* 0x0000003600367308 */ /* 0x000fe20000000800 */
[----:B--2---:R-:W-:-:S04]  /*1a5a0*/  FADD.FTZ R59, R58, R59 ;  /* 0x0000003b3a3b7221 */ /* 0x004fc80000010000 */
[C---:B------:R-:W-:Y:S03]  /*1a5b0*/  HMMA.16816.F32 R108, R68.reuse, R110, RZ ;  /* 0x0000006e446c723c */ /* 0x040fe600000018ff */
[----:B------:R-:W2:Y:S01]  /*1a5c0*/  MUFU.EX2 R52, R52 ;  /* 0x0000003400347308 */ /* 0x000ea20000000800 */
[C---:B----4-:R-:W-:Y:S01]  /*1a5d0*/  F2FP.F16.F32.PACK_AB R16, R55.reuse, R58 ;  /* 0x0000003a3710723e */ /* 0x050fe200000000ff */
[----:B------:R-:W-:Y:S01]  /*1a5e0*/  FADD.FTZ R59, R55, R59 ;  /* 0x0000003b373b7221 */ /* 0x000fe20000010000 */
[C---:B------:R-:W-:Y:S05]  /*1a5f0*/  HMMA.16816.F32 R96, R68.reuse, R92, RZ ;  /* 0x0000005c4460723c */ /* 0x040fea00000018ff */
[----:B------:R-:W4:Y:S01]  /*1a600*/  MUFU.EX2 R51, R51 ;  /* 0x0000003300337308 */ /* 0x000f220000000800 */
[C---:B------:R-:W-:Y:S06]  /*1a610*/  HMMA.16816.F32 R88, R68.reuse, R84, RZ ;  /* 0x000000544458723c */ /* 0x040fec00000018ff */
[----:B------:R-:W-:Y:S01]  /*1a620*/  HMMA.16816.F32 R92, R68, R94, RZ ;  /* 0x0000005e445c723c */ /* 0x000fe200000018ff */
[----:B------:R-:W5:Y:S01]  /*1a630*/  MUFU.EX2 R46, R46 ;  /* 0x0000002e002e7308 */ /* 0x000f620000000800 */
[----:B--2---:R-:W-:Y:S01]  /*1a640*/  F2FP.F16.F32.PACK_AB R18, R52, R54 ;  /* 0x000000363412723e */ /* 0x004fe200000000ff */
[----:B------:R-:W-:-:S03]  /*1a650*/  FADD.FTZ R54, R54, R59 ;  /* 0x0000003b36367221 */ /* 0x000fc60000010000 */
[C---:B------:R-:W-:Y:S01]  /*1a660*/  HMMA.16816.F32 R84, R68.reuse, R86, RZ ;  /* 0x000000564454723c */ /* 0x040fe200000018ff */
[----:B------:R-:W-:Y:S02]  /*1a670*/  FADD.FTZ R54, R52, R54 ;  /* 0x0000003634367221 */ /* 0x000fe40000010000 */
[----:B------:R-:W2:Y:S01]  /*1a680*/  MUFU.EX2 R43, R43 ;  /* 0x0000002b002b7308 */ /* 0x000ea20000000800 */
[C---:B----4-:R-:W-:Y:S01]  /*1a690*/  F2FP.F16.F32.PACK_AB R19, R51.reuse, R53 ;  /* 0x000000353313723e */ /* 0x050fe200000000ff */
[----:B------:R-:W-:Y:S01]  /*1a6a0*/  FADD.FTZ R57, R51, R57 ;  /* 0x0000003933397221 */ /* 0x000fe20000010000 */
[----:B------:R-:W-:Y:S05]  /*1a6b0*/  HMMA.16816.F32 R104, R68, R100, RZ ;  /* 0x000000644468723c */ /* 0x000fea00000018ff */
[----:B------:R-:W-:Y:S01]  /*1a6c0*/  MUFU.EX2 R42, R42 ;  /* 0x0000002a002a7308 */ /* 0x000fe20000000800 */
[----:B------:R-:W-:Y:S01]  /*1a6d0*/  HMMA.16816.F32 R120, R16, R12, R120 ;  /* 0x0000000c1078723c */ /* 0x000fe20000001878 */
[----:B-----5:R-:W-:-:S05]  /*1a6e0*/  FADD.FTZ R57, R46, R57 ;  /* 0x000000392e397221 */ /* 0x020fca0000010000 */
[----:B------:R-:W-:Y:S01]  /*1a6f0*/  HMMA.16816.F32 R116, R16, R14, R116 ;  /* 0x0000000e1074723c */ /* 0x000fe20000001874 */
[----:B------:R-:W4:Y:S01]  /*1a700*/  LDSM.16.MT88.4 R12, [R226+0x10800] ;  /* 0x01080000e20c783b */ /* 0x000f220000004200 */
[----:B------:R-:W5:Y:S01]  /*1a710*/  MUFU.EX2 R47, R47 ;  /* 0x0000002f002f7308 */ /* 0x000f620000000800 */
[----:B--2---:R-:W-:-:S03]  /*1a720*/  FADD.FTZ R57, R43, R57 ;  /* 0x000000392b397221 */ /* 0x004fc60000010000 */
[C---:B-1----:R-:W-:Y:S04]  /*1a730*/  HMMA.16816.F32 R128, R16.reuse, R28, R128 ;  /* 0x0000001c1080723c */ /* 0x042fe80000001880 */
[----:B------:R-:W1:Y:S02]  /*1a740*/  MUFU.EX2 R45, R45 ;  /* 0x0000002d002d7308 */ /* 0x000e640000000800 */
[C---:B------:R-:W-:Y:S01]  /*1a750*/  HMMA.16816.F32 R124, R16.reuse, R30, R124 ;  /* 0x0000001e107c723c */ /* 0x040fe2000000187c */
[----:B------:R-:W-:Y:S05]  /*1a760*/  LDSM.16.MT88.4 R28, [R224+0x10800] ;  /* 0x01080000e01c783b */ /* 0x000fea0000004200 */
[----:B------:R-:W-:Y:S01]  /*1a770*/  HMMA.16816.F32 R112, R16, R20, R112 ;  /* 0x000000141070723c */ /* 0x000fe20000001870 */
[----:B------:R-:W-:Y:S01]  /*1a780*/  MUFU.EX2 R44, R44 ;  /* 0x0000002c002c7308 */ /* 0x000fe20000000800 */
[----:B-----5:R-:W-:-:S04]  /*1a790*/  FADD.FTZ R54, R47, R54 ;  /* 0x000000362f367221 */ /* 0x020fc80000010000 */
[----:B------:R-:W-:Y:S01]  /*1a7a0*/  HMMA.16816.F32 R108, R16, R22, R108 ;  /* 0x00000016106c723c */ /* 0x000fe2000000186c */
[----:B------:R-:W2:Y:S02]  /*1a7b0*/  LDSM.16.MT88.4 R20, [R225+0x10800] ;  /* 0x01080000e114783b */ /* 0x000ea40000004200 */
[----:B------:R-:W5:Y:S01]  /*1a7c0*/  MUFU.EX2 R41, R41 ;  /* 0x0000002900297308 */ /* 0x000f620000000800 */
[C---:B-1----:R-:W-:Y:S02]  /*1a7d0*/  FADD.FTZ R54, R45.reuse, R54 ;  /* 0x000000362d367221 */ /* 0x042fe40000010000 */
[C---:B---3--:R-:W-:Y:S05]  /*1a7e0*/  HMMA.16816.F32 R80, R68.reuse, R76, RZ ;  /* 0x0000004c4450723c */ /* 0x048fea00000018ff */
[----:B------:R-:W1:Y:S01]  /*1a7f0*/  MUFU.EX2 R40, R40 ;  /* 0x0000002800287308 */ /* 0x000e620000000800 */
        /* <DEDUP_REMOVED lines=10> */
[----:B------:R-:W3:Y:S01]  /*1a8a0*/  LDSM.16.MT88.4 R4, [R226+0xd000] ;  /* 0x00d00000e204783b */ /* 0x000ee20000004200 */
[----:B------:R-:W-:Y:S04]  /*1a8b0*/  MUFU.EX2 R144, R144 ;  /* 0x0000009000907308 */ /* 0x000fe80000000800 */
[C---:B----4-:R-:W-:Y:S04]  /*1a8c0*/  HMMA.16816.F32 R88, R16.reuse, R12, R88 ;  /* 0x0000000c1058723c */ /* 0x050fe80000001858 */
[----:B------:R-:W4:Y:S02]  /*1a8d0*/  MUFU.EX2 R145, R145 ;  /* 0x0000009100917308 */ /* 0x000f240000000800 */
[C---:B------:R-:W-:Y:S01]  /*1a8e0*/  HMMA.16816.F32 R84, R16.reuse, R14, R84 ;  /* 0x0000000e1054723c */ /* 0x040fe20000001854 */
[----:B------:R-:W4:Y:S05]  /*1a8f0*/  LDSM.16.MT88.4 R12, [R225+0xd000] ;  /* 0x00d00000e10c783b */ /* 0x000f2a0000004200 */
[C---:B------:R-:W-:Y:S01]  /*1a900*/  HMMA.16816.F32 R104, R16.reuse, R24, R104 ;  /* 0x000000181068723c */ /* 0x040fe20000001868 */
[----:B------:R-:W-:Y:S05]  /*1a910*/  MUFU.EX2 R146, R146 ;  /* 0x0000009200927308 */ /* 0x000fea0000000800 */
[C---:B------:R-:W-:Y:S01]  /*1a920*/  HMMA.16816.F32 R100, R16.reuse, R26, R100 ;  /* 0x0000001a1064723c */ /* 0x040fe20000001864 */
[----:B------:R-:W4:Y:S02]  /*1a930*/  LDSM.16.MT88.4 R24, [R228+0xd000] ;  /* 0x00d00000e418783b */ /* 0x000f240000004200 */
[----:B------:R-:W4:Y:S03]  /*1a940*/  MUFU.EX2 R147, R147 ;  /* 0x0000009300937308 */ /* 0x000f260000000800 */
[C---:B--2---:R-:W-:Y:S05]  /*1a950*/  HMMA.16816.F32 R80, R16.reuse, R20, R80 ;  /* 0x000000141050723c */ /* 0x044fea0000001850 */
[----:B------:R-:W2:Y:S01]  /*1a960*/  MUFU.EX2 R149, R149 ;  /* 0x0000009500957308 */ /* 0x000ea20000000800 */
[C---:B------:R-:W-:Y:S01]  /*1a970*/  HMMA.16816.F32 R76, R16.reuse, R22, R76 ;  /* 0x00000016104c723c */ /* 0x040fe2000000184c */
[----:B------:R-:W-:Y:S05]  /*1a980*/  LDSM.16.MT88.4 R20, [R224+0xd000] ;  /* 0x00d00000e014783b */ /* 0x000fea0000004200 */
[C---:B------:R-:W-:Y:S01]  /*1a990*/  HMMA.16816.F32 R72, R16.reuse, R28, R72 ;  /* 0x0000001c1048723c */ /* 0x040fe20000001848 */
[----:B------:R-:W-:Y:S05]  /*1a9a0*/  MUFU.EX2 R155, R155 ;  /* 0x0000009b009b7308 */ /* 0x000fea0000000800 */
[----:B------:R-:W-:Y:S01]  /*1a9b0*/  HMMA.16816.F32 R68, R16, R30, R68 ;  /* 0x0000001e1044723c */ /* 0x000fe20000001844 */
[----:B------:R-:W2:Y:S01]  /*1a9c0*/  LDSM.16.MT88.4 R16, [R228+0x11000] ;  /* 0x01100000e410783b */ /* 0x000ea20000004200 */
[----:B------:R-:W-:Y:S01]  /*1a9d0*/  F2FP.F16.F32.PACK_AB R28, R45, R47 ;  /* 0x0000002f2d1c723e */ /* 0x000fe200000000ff */
[----:B------:R-:W-:Y:S01]  /*1a9e0*/  MUFU.EX2 R157, R157 ;  /* 0x0000009d009d7308 */ /* 0x000fe20000000800 */
[----:B------:R-:W-:-:S03]  /*1a9f0*/  F2FP.F16.F32.PACK_AB R29, R43, R46 ;  /* 0x0000002e2b1d723e */ /* 0x000fc600000000ff */
[C---:B-----5:R-:W-:Y:S01]  /*1aa00*/  F2FP.F16.F32.PACK_AB R30, R41.reuse, R44 ;  /* 0x0000002c291e723e */ /* 0x060fe200000000ff */
[----:B------:R-:W-:Y:S01]  /*1aa10*/  FADD.FTZ R44, R44, R54 ;  /* 0x000000362c2c7221 */ /* 0x000fe20000010000 */
[----:B-1----:R-:W-:Y:S01]  /*1aa20*/  F2FP.F16.F32.PACK_AB R31, R40, R42 ;  /* 0x0000002a281f723e */ /* 0x002fe200000000ff */
[----:B------:R-:W-:Y:S01]  /*1aa30*/  FADD.FTZ R42, R42, R57 ;  /* 0x000000392a2a7221 */ /* 0x000fe20000010000 */
[----:B------:R-:W-:Y:S01]  /*1aa40*/  MUFU.EX2 R159, R159 ;  /* 0x0000009f009f7308 */ /* 0x000fe20000000800 */
[----:B------:R-:W-:Y:S02]  /*1aa50*/  FADD.FTZ R44, R41, R44 ;  /* 0x0000002c292c7221 */ /* 0x000fe40000010000 */
[----:B------:R-:W-:Y:S02]  /*1aa60*/  FADD.FTZ R42, R40, R42 ;  /* 0x0000002a282a7221 */ /* 0x000fe40000010000 */
[C---:B---3--:R-:W-:Y:S03]  /*1aa70*/  HMMA.16816.F32 R120, R28.reuse, R4, R120 ;  /* 0x000000041c78723c */ /* 0x048fe60000001878 */
[----:B------:R-:W-:Y:S03]  /*1aa80*/  MUFU.EX2 R160, R160 ;  /* 0x000000a000a07308 */ /* 0x000fe60000000800 */
[C---:B------:R-:W-:Y:S01]  /*1aa90*/  HMMA.16816.F32 R116, R28.reuse, R6, R116 ;  /* 0x000000061c74723c */ /* 0x040fe20000001874 */
[----:B------:R-:W1:Y:S04]  /*1aaa0*/  LDSM.16.MT88.4 R4, [R226+0x11000] ;  /* 0x01100000e204783b */ /* 0x000e680000004200 */
[----:B------:R-:W3:Y:S01]  /*1aab0*/  MUFU.EX2 R161, R161 ;  /* 0x000000a100a17308 */ /* 0x000ee20000000800 */
[C---:B----4-:R-:W-:Y:S06]  /*1aac0*/  HMMA.16816.F32 R112, R28.reuse, R12, R112 ;  /* 0x0000000c1c70723c */ /* 0x050fec0000001870 */
[C---:B------:R-:W-:Y:S01]  /*1aad0*/  HMMA.16816.F32 R108, R28.reuse, R14, R108 ;  /* 0x0000000e1c6c723c */ /* 0x040fe2000000186c */
[----:B------:R-:W4:Y:S01]  /*1aae0*/  LDSM.16.MT88.4 R12, [R225+0x11000] ;  /* 0x01100000e10c783b */ /* 0x000f220000004200 */
[----:B------:R-:W-:Y:S04]  /*1aaf0*/  MUFU.EX2 R162, R162 ;  /* 0x000000a200a27308 */ /* 0x000fe80000000800 */
[C---:B------:R-:W-:Y:S04]  /*1ab00*/  HMMA.16816.F32 R128, R28.reuse, R24, R128 ;  /* 0x000000181c80723c */ /* 0x040fe80000001880 */
[----:B------:R-:W5:Y:S02]  /*1ab10*/  MUFU.EX2 R163, R163 ;  /* 0x000000a300a37308 */ /* 0x000f640000000800 */
[C---:B--2---:R-:W-:Y:S06]  /*1ab20*/  HMMA.16816.F32 R96, R28.reuse, R16, R96 ;  /* 0x000000101c60723c */ /* 0x044fec0000001860 */
[C---:B------:R-:W-:Y:S01]  /*1ab30*/  HMMA.16816.F32 R92, R28.reuse, R18, R92 ;  /* 0x000000121c5c723c */ /* 0x040fe2000000185c */
[----:B------:R-:W2:Y:S01]  /*1ab40*/  LDSM.16.MT88.4 R16, [R226+0xd800] ;  /* 0x00d80000e210783b */ /* 0x000ea20000004200 */
[----:B------:R-:W5:Y:S04]  /*1ab50*/  MUFU.EX2 R164, R164 ;  /* 0x000000a400a47308 */ /* 0x000f680000000800 */
[C---:B------:R-:W-:Y:S01]  /*1ab60*/  HMMA.16816.F32 R124, R28.reuse, R26, R124 ;  /* 0x0000001a1c7c723c */ /* 0x040fe2000000187c */
[----:B------:R-:W3:Y:S03]  /*1ab70*/  LDSM.16.MT88.4 R24, [R228+0xd800] ;  /* 0x00d80000e418783b */ /* 0x000ee60000004200 */
[----:B------:R-:W-:Y:S02]  /*1ab80*/  MUFU.EX2 R169, R169 ;  /* 0x000000a900a97308 */ /* 0x000fe40000000800 */
[C---:B-1----:R-:W-:Y:S06]  /*1ab90*/  HMMA.16816.F32 R88, R28.reuse, R4, R88 ;  /* 0x000000041c58723c */ /* 0x042fec0000001858 */
[C---:B------:R-:W-:Y:S01]  /*1aba0*/  HMMA.16816.F32 R84, R28.reuse, R6, R84 ;  /* 0x000000061c54723c */ /* 0x040fe20000001854 */
[----:B------:R-:W1:Y:S01]  /*1abb0*/  LDSM.16.MT88.4 R4, [R225+0xd800] ;  /* 0x00d80000e104783b */ /* 0x000e620000004200 */
[----:B------:R-:W-:Y:S04]  /*1abc0*/  MUFU.EX2 R170, R170 ;  /* 0x000000aa00aa7308 */ /* 0x000fe80000000800 */
[C---:B----4-:R-:W-:Y:S04]  /*1abd0*/  HMMA.16816.F32 R80, R28.reuse, R12, R80 ;  /* 0x0000000c1c50723c */ /* 0x050fe80000001850 */
        /* <DEDUP_REMOVED lines=16> */
[----:B------:R-:W4:Y:S02]  /*1ace0*/  MUFU.EX2 R168, R168 ;  /* 0x000000a800a87308 */ /* 0x000f240000000800 */
[----:B--2---:R-:W-:Y:S01]  /*1acf0*/  HMMA.16816.F32 R120, R12, R16, R120 ;  /* 0x000000100c78723c */ /* 0x004fe20000001878 */
[----:B------:R-:W-:Y:S01]  /*1ad00*/  FADD.FTZ R146, R147, R146 ;  /* 0x0000009293927221 */ /* 0x000fe20000010000 */
[----:B------:R-:W-:-:S04]  /*1ad10*/  FADD.FTZ R3, R149, R3 ;  /* 0x0000000395037221 */ /* 0x000fc80000010000 */
[C---:B------:R-:W-:Y:S01]  /*1ad20*/  HMMA.16816.F32 R116, R12.reuse, R18, R116 ;  /* 0x000000120c74723c */ /* 0x040fe20000001874 */
[----:B------:R-:W2:Y:S01]  /*1ad30*/  LDSM.16.MT88.4 R16, [R225+0x11800] ;  /* 0x01180000e110783b */ /* 0x000ea20000004200 */
[----:B------:R-:W-:Y:S04]  /*1ad40*/  MUFU.EX2 R167, R167 ;  /* 0x000000a700a77308 */ /* 0x000fe80000000800 */
[C---:B---3--:R-:W-:Y:S04]  /*1ad50*/  HMMA.16816.F32 R128, R12.reuse, R24, R128 ;  /* 0x000000180c80723c */ /* 0x048fe80000001880 */
[----:B------:R-:W3:Y:S02]  /*1ad60*/  MUFU.EX2 R166, R166 ;  /* 0x000000a600a67308 */ /* 0x000ee40000000800 */
[----:B------:R-:W-:Y:S01]  /*1ad70*/  HMMA.16816.F32 R124, R12, R26, R124 ;  /* 0x0000001a0c7c723c */ /* 0x000fe2000000187c */
[----:B------:R-:W5:Y:S05]  /*1ad80*/  LDSM.16.MT88.4 R24, [R226+0x11800] ;  /* 0x01180000e218783b */ /* 0x000f6a0000004200 */
[C---:B------:R-:W-:Y:S01]  /*1ad90*/  HMMA.16816.F32 R72, R28.reuse, R32, R72 ;  /* 0x000000201c48723c */ /* 0x040fe20000001848 */
[----:B------:R-:W3:Y:S05]  /*1ada0*/  MUFU.EX2 R165, R165 ;  /* 0x000000a500a57308 */ /* 0x000eea0000000800 */
[----:B------:R-:W-:Y:S01]  /*1adb0*/  HMMA.16816.F32 R68, R28, R34, R68 ;  /* 0x000000221c44723c */ /* 0x000fe20000001844 */
[----:B------:R-:W4:Y:S02]  /*1adc0*/  LDSM.16.MT88.4 R32, [R228+0x11800] ;  /* 0x01180000e420783b */ /* 0x000f240000004200 */
[----:B------:R-:W-:Y:S02]  /*1add0*/  MUFU.EX2 R158, R158 ;  /* 0x0000009e009e7308 */ /* 0x000fe40000000800 */
[----:B------:R-:W-:Y:S01]  /*1ade0*/  LDSM.16.MT88.4 R28, [R224+0x11800] ;  /* 0x01180000e01c783b */ /* 0x000fe20000004200 */
[C---:B-1----:R-:W-:Y:S05]  /*1adf0*/  HMMA.16816.F32 R112, R12.reuse, R4, R112 ;  /* 0x000000040c70723c */ /* 0x042fea0000001870 */
[----:B------:R-:W-:Y:S01]  /*1ae00*/  MUFU.EX2 R156, R156 ;  /* 0x0000009c009c7308 */ /* 0x000fe20000000800 */
[C---:B------:R-:W-:Y:S01]  /*1ae10*/  HMMA.16816.F32 R108, R12.reuse, R6, R108 ;  /* 0x000000060c6c723c */ /* 0x040fe2000000186c */
[----:B------:R-:W1:Y:S05]  /*1ae20*/  LDSM.16.MT88.4 R4, [R228+0xe000] ;  /* 0x00e00000e404783b */ /* 0x000e6a0000004200 */
[C---:B--2---:R-:W-:Y:S01]  /*1ae30*/  HMMA.16816.F32 R80, R12.reuse, R16, R80 ;  /* 0x000000100c50723c */ /* 0x044fe20000001850 */
[----:B------:R-:W-:Y:S05]  /*1ae40*/  MUFU.EX2 R154, R154 ;  /* 0x0000009a009a7308 */ /* 0x000fea0000000800 */
[C---:B------:R-:W-:Y:S01]  /*1ae50*/  HMMA.16816.F32 R76, R12.reuse, R18, R76 ;  /* 0x000000120c4c723c */ /* 0x040fe2000000184c */
[----:B------:R-:W2:Y:S02]  /*1ae60*/  LDSM.16.MT88.4 R16, [R225+0xe000] ;  /* 0x00e00000e110783b */ /* 0x000ea40000004200 */
[----:B------:R-:W-:Y:S03]  /*1ae70*/  MUFU.EX2 R153, R153 ;  /* 0x0000009900997308 */ /* 0x000fe60000000800 */
[C---:B------:R-:W-:Y:S05]  /*1ae80*/  HMMA.16816.F32 R104, R12.reuse, R20, R104 ;  /* 0x000000140c68723c */ /* 0x040fea0000001868 */
[----:B------:R-:W3:Y:S01]  /*1ae90*/  MUFU.EX2 R152, R152 ;  /* 0x0000009800987308 */ /* 0x000ee20000000800 */
[C---:B------:R-:W-:Y:S01]  /*1aea0*/  HMMA.16816.F32 R100, R12.reuse, R22, R100 ;  /* 0x000000160c64723c */ /* 0x040fe20000001864 */
[----:B------:R-:W3:Y:S05]  /*1aeb0*/  LDSM.16.MT88.4 R20, [R226+0xe000] ;  /* 0x00e00000e214783b */ /* 0x000eea0000004200 */
        /* <DEDUP_REMOVED lines=8> */
[----:B----4-:R-:W-:Y:S01]  /*1af40*/  HMMA.16816.F32 R96, R12, R32, R96 ;  /* 0x000000200c60723c */ /* 0x010fe20000001860 */
[----:B------:R-:W-:Y:S01]  /*1af50*/  F2FP.F16.F32.PACK_AB R26, R163, R162 ;  /* 0x000000a2a31a723e */ /* 0x000fe200000000ff */
[----:B------:R-:W-:Y:S01]  /*1af60*/  FADD.FTZ R160, R161, R160 ;  /* 0x000000a0a1a07221 */ /* 0x000fe20000010000 */
[----:B------:R-:W-:Y:S01]  /*1af70*/  F2FP.F16.F32.PACK_AB R27, R164, R159 ;  /* 0x0000009fa41b723e */ /* 0x000fe200000000ff */
[----:B------:R-:W-:-:S02]  /*1af80*/  FADD.FTZ R155, R157, R155 ;  /* 0x0000009b9d9b7221 */ /* 0x000fc40000010000 */
[----:B------:R-:W-:Y:S01]  /*1af90*/  HMMA.16816.F32 R92, R12, R34, R92 ;  /* 0x000000220c5c723c */ /* 0x000fe2000000185c */
[----:B------:R-:W4:Y:S01]  /*1afa0*/  LDSM.16.MT88.4 R32, [R226+0x12000] ;  /* 0x01200000e220783b */ /* 0x000f220000004200 */
[----:B------:R-:W5:Y:S01]  /*1afb0*/  MUFU.EX2 R148, R148 ;  /* 0x0000009400947308 */ /* 0x000f620000000800 */
[----:B------:R-:W-:Y:S01]  /*1afc0*/  FADD.FTZ R162, R162, R160 ;  /* 0x000000a0a2a27221 */ /* 0x000fe20000010000 */
[----:B------:R-:W-:Y:S02]  /*1afd0*/  FADD.FTZ R159, R159, R155 ;  /* 0x0000009b9f9f7221 */ /* 0x000fe40000010000 */
[C---:B-1----:R-:W-:Y:S01]  /*1afe0*/  HMMA.16816.F32 R128, R24.reuse, R4, R128 ;  /* 0x000000041880723c */ /* 0x042fe20000001880 */
[----:B------:R-:W-:Y:S01]  /*1aff0*/  FADD.FTZ R162, R163, R162 ;  /* 0x000000a2a3a27221 */ /* 0x000fe20000010000 */
[----:B------:R-:W-:Y:S02]  /*1b000*/  FADD.FTZ R159, R164, R159 ;  /* 0x0000009fa49f7221 */ /* 0x000fe40000010000 */
[----:B------:R-:W-:Y:S02]  /*1b010*/  MUFU.EX2 R137, R137 ;  /* 0x0000008900897308 */ /* 0x000fe40000000800 */
[----:B------:R-:W-:Y:S01]  /*1b020*/  HMMA.16816.F32 R124, R24, R6, R124 ;  /* 0x00000006187c723c */ /* 0x000fe2000000187c */
[----:B------:R-:W1:Y:S05]  /*1b030*/  LDSM.16.MT88.4 R4, [R225+0x12000] ;  /* 0x01200000e104783b */ /* 0x000e6a0000004200 */
[C---:B------:R-:W-:Y:S01]  /*1b040*/  HMMA.16816.F32 R72, R12.reuse, R28, R72 ;  /* 0x0000001c0c48723c */ /* 0x040fe20000001848 */
[----:B------:R-:W-:Y:S05]  /*1b050*/  MUFU.EX2 R136, R136 ;  /* 0x0000008800887308 */ /* 0x000fea0000000800 */
[----:B------:R-:W-:Y:S01]  /*1b060*/  HMMA.16816.F32 R68, R12, R30, R68 ;  /* 0x0000001e0c44723c */ /* 0x000fe20000001844 */
[----:B------:R-:W5:Y:S02]  /*1b070*/  LDSM.16.MT88.4 R12, [R224+0xe000] ;  /* 0x00e00000e00c783b */ /* 0x000f640000004200 */
[----:B------:R-:W-:Y:S02]  /*1b080*/  MUFU.EX2 R134, R134 ;  /* 0x0000008600867308 */ /* 0x000fe40000000800 */
[----:B------:R-:W-:Y:S01]  /*1b090*/  LDSM.16.MT88.4 R28, [R224+0x12000] ;  /* 0x01200000e01c783b */ /* 0x000fe20000004200 */
[C---:B--2---:R-:W-:Y:S05]  /*1b0a0*/  HMMA.16816.F32 R112, R24.reuse, R16, R112 ;  /* 0x000000101870723c */ /* 0x044fea0000001870 */
[----:B------:R-:W-:Y:S01]  /*1b0b0*/  MUFU.EX2 R252, R252 ;  /* 0x000000fc00fc7308 */ /* 0x000fe20000000800 */
[C---:B------:R-:W-:Y:S01]  /*1b0c0*/  HMMA.16816.F32 R108, R24.reuse, R18, R108 ;  /* 0x00000012186c723c */ /* 0x040fe2000000186c */
[----:B------:R-:W2:Y:S05]  /*1b0d0*/  LDSM.16.MT88.4 R16, [R226+0xe800] ;  /* 0x00e80000e210783b */ /* 0x000eaa0000004200 */
[C---:B---3--:R-:W-:Y:S06]  /*1b0e0*/  HMMA.16816.F32 R120, R24.reuse, R20, R120 ;  /* 0x000000141878723c */ /* 0x048fec0000001878 */
[C---:B------:R-:W-:Y:S01]  /*1b0f0*/  HMMA.16816.F32 R116, R24.reuse, R22, R116 ;  /* 0x000000161874723c */ /* 0x040fe20000001874 */
[----:B------:R-:W-:Y:S05]  /*1b100*/  LDSM.16.MT88.4 R20, [R228+0xe800] ;  /* 0x00e80000e414783b */ /* 0x000fea0000004200 */
        /* <DEDUP_REMOVED lines=19> */
[----:B------:R-:W3:Y:S05]  /*1b240*/  LDSM.16.MT88.4 R12, [R225+0xe800] ;  /* 0x00e80000e10c783b */ /* 0x000eea0000004200 */
[C---:B--2---:R-:W-:Y:S06]  /*1b250*/  HMMA.16816.F32 R120, R32.reuse, R16, R120 ;  /* 0x000000102078723c */ /* 0x044fec0000001878 */
[----:B------:R-:W-:Y:S01]  /*1b260*/  HMMA.16816.F32 R116, R32, R18, R116 ;  /* 0x000000122074723c */ /* 0x000fe20000001874 */
[----:B------:R-:W2:Y:S05]  /*1b270*/  LDSM.16.MT88.4 R16, [R225+0x12800] ;  /* 0x01280000e110783b */ /* 0x000eaa0000004200 */
        /* <DEDUP_REMOVED lines=13> */
[C---:B---3--:R-:W-:Y:S06]  /*1b350*/  HMMA.16816.F32 R112, R32.reuse, R12, R112 ;  /* 0x0000000c2070723c */ /* 0x048fec0000001870 */
[C---:B------:R-:W-:Y:S01]  /*1b360*/  HMMA.16816.F32 R108, R32.reuse, R14, R108 ;  /* 0x0000000e206c723c */ /* 0x040fe2000000186c */
[----:B------:R-:W3:Y:S05]  /*1b370*/  LDSM.16.MT88.4 R12, [R226+0xf000] ;  /* 0x00f00000e20c783b */ /* 0x000eea0000004200 */
[C---:B--2---:R-:W-:Y:S06]  /*1b380*/  HMMA.16816.F32 R80, R32.reuse, R16, R80 ;  /* 0x000000102050723c */ /* 0x044fec0000001850 */
[C---:B------:R-:W-:Y:S01]  /*1b390*/  HMMA.16816.F32 R76, R32.reuse, R18, R76 ;  /* 0x00000012204c723c */ /* 0x040fe2000000184c */
[----:B------:R-:W2:Y:S05]  /*1b3a0*/  LDSM.16.MT88.4 R16, [R228+0x13000] ;  /* 0x01300000e410783b */ /* 0x000eaa0000004200 */
        /* <DEDUP_REMOVED lines=20> */
[C---:B---3--:R-:W-:Y:S06]  /*1b4f0*/  HMMA.16816.F32 R120, R28.reuse, R12, R120 ;  /* 0x0000000c1c78723c */ /* 0x048fec0000001878 */
[C---:B------:R-:W-:Y:S01]  /*1b500*/  HMMA.16816.F32 R116, R28.reuse, R14, R116 ;  /* 0x0000000e1c74723c */ /* 0x040fe20000001874 */
[----:B------:R-:W3:Y:S05]  /*1b510*/  LDSM.16.MT88.4 R12, [R226+0x13000] ;  /* 0x01300000e20c783b */ /* 0x000eea0000004200 */
[C---:B--2---:R-:W-:Y:S06]  /*1b520*/  HMMA.16816.F32 R96, R28.reuse, R16, R96 ;  /* 0x000000101c60723c */ /* 0x044fec0000001860 */
[----:B------:R-:W-:Y:S01]  /*1b530*/  HMMA.16816.F32 R92, R28, R18, R92 ;  /* 0x000000121c5c723c */ /* 0x000fe2000000185c */
[----:B------:R-:W-:Y:S05]  /*1b540*/  LDSM.16.MT88.4 R16, [R228+0xf800] ;  /* 0x00f80000e410783b */ /* 0x000fea0000004200 */
[C---:B------:R-:W-:Y:S06]  /*1b550*/  HMMA.16816.F32 R72, R32.reuse, R36, R72 ;  /* 0x000000242048723c */ /* 0x040fec0000001848 */
[----:B------:R-:W-:Y:S01]  /*1b560*/  HMMA.16816.F32 R68, R32, R38, R68 ;  /* 0x000000262044723c */ /* 0x000fe20000001844 */
[-CC-:B------:R-:W-:Y:S01]  /*1b570*/  FFMA.FTZ R36, R143, R133.reuse, -R132.reuse ;  /* 0x000000858f247223 */ /* 0x180fe20000010884 */
[-CC-:B------:R-:W-:Y:S01]  /*1b580*/  FFMA.FTZ R37, R142, R133.reuse, -R132.reuse ;  /* 0x000000858e257223 */ /* 0x180fe20000010884 */
[----:B------:R-:W2:Y:S03]  /*1b590*/  LDSM.16.MT88.4 R32, [R224+0x13000] ;  /* 0x01300000e020783b */ /* 0x000ea60000004200 */
[C---:B------:R-:W-:Y:S01]  /*1b5a0*/  HMMA.16816.F32 R128, R28.reuse, R24, R128 ;  /* 0x000000181c80723c */ /* 0x040fe20000001880 */
[-C--:B------:R-:W-:Y:S01]  /*1b5b0*/  FFMA.FTZ R38, R139, R133.reuse, -R132 ;  /* 0x000000858b267223 */ /* 0x080fe20000010884 */
[----:B------:R-:W-:Y:S01]  /*1b5c0*/  FFMA.FTZ R39, R138, R133, -R135 ;  /* 0x000000858a277223 */ /* 0x000fe20000010887 */
[----:B------:R-:W4:Y:S03]  /*1b5d0*/  MUFU.EX2 R36, R36 ;  /* 0x0000002400247308 */ /* 0x000f260000000800 */
[C---:B------:R-:W-:Y:S01]  /*1b5e0*/  HMMA.16816.F32 R124, R28.reuse, R26, R124 ;  /* 0x0000001a1c7c723c */ /* 0x040fe2000000187c */
[----:B------:R-:W-:Y:S04]  /*1b5f0*/  LDSM.16.MT88.4 R24, [R225+0xf800] ;  /* 0x00f80000e118783b */ /* 0x000fe80000004200 */
[----:B------:R-:W5:Y:S01]  /*1b600*/  MUFU.EX2 R37, R37 ;  /* 0x0000002500257308 */ /* 0x000f620000000800 */
[C---:B-1----:R-:W-:Y:S06]  /*1b610*/  HMMA.16816.F32 R80, R28.reuse, R4, R80 ;  /* 0x000000041c50723c */ /* 0x042fec0000001850 */
[----:B------:R-:W-:Y:S01]  /*1b620*/  HMMA.16816.F32 R76, R28, R6, R76 ;  /* 0x000000061c4c723c */ /* 0x000fe2000000184c */
[----:B------:R-:W1:Y:S01]  /*1b630*/  MUFU.EX2 R38, R38 ;  /* 0x0000002600267308 */ /* 0x000e620000000800 */
[----:B----4-:R-:W-:-:S04]  /*1b640*/  FADD.FTZ R154, R36, R154 ;  /* 0x0000009a249a7221 */ /* 0x010fc80000010000 */
[C---:B------:R-:W-:Y:S01]  /*1b650*/  HMMA.16816.F32 R104, R28.reuse, R20, R104 ;  /* 0x000000141c68723c */ /* 0x040fe20000001868 */
[----:B------:R-:W-:Y:S02]  /*1b660*/  F2FP.F16.F32.PACK_AB R6, R134, R136 ;  /* 0x000000888606723e */ /* 0x000fe400000000ff */
[----:B------:R-:W4:Y:S01]  /*1b670*/  MUFU.EX2 R39, R39 ;  /* 0x0000002700277308 */ /* 0x000f220000000800 */
[C---:B-----5:R-:W-:Y:S01]  /*1b680*/  F2FP.F16.F32.PACK_AB R5, R37.reuse, R36 ;  /* 0x000000242505723e */ /* 0x060fe200000000ff */
[----:B------:R-:W-:Y:S01]  /*1b690*/  FADD.FTZ R154, R37, R154 ;  /* 0x0000009a259a7221 */ /* 0x000fe20000010000 */
[----:B------:R-:W-:Y:S01]  /*1b6a0*/  HMMA.16816.F32 R100, R28, R22, R100 ;  /* 0x000000161c64723c */ /* 0x000fe20000001864 */
[----:B------:R-:W5:Y:S01]  /*1b6b0*/  LDSM.16.MT88.4 R20, [R224+0xf800] ;  /* 0x00f80000e014783b */ /* 0x000f620000004200 */
[----:B-1----:R-:W-:-:S04]  /*1b6c0*/  F2FP.F16.F32.PACK_AB R7, R252, R38 ;  /* 0x00000026fc07723e */ /* 0x002fc800000000ff */
[----:B---3--:R-:W-:Y:S01]  /*1b6d0*/  HMMA.16816.F32 R88, R28, R12, R88 ;  /* 0x0000000c1c58723c */ /* 0x008fe20000001858 */
[----:B------:R-:W-:-:S04]  /*1b6e0*/  FADD.FTZ R154, R38, R154 ;  /* 0x0000009a269a7221 */ /* 0x000fc80000010000 */
[----:B------:R-:W-:Y:S01]  /*1b6f0*/  FADD.FTZ R252, R252, R154 ;  /* 0x0000009afcfc7221 */ /* 0x000fe20000010000 */
[----:B------:R-:W-:Y:S01]  /*1b700*/  HMMA.16816.F32 R84, R28, R14, R84 ;  /* 0x0000000e1c54723c */ /* 0x000fe20000001854 */
[----:B----4-:R-:W-:Y:S01]  /*1b710*/  F2FP.F16.F32.PACK_AB R4, R137, R39 ;  /* 0x000000278904723e */ /* 0x010fe200000000ff */
[----:B------:R-:W1:Y:S01]  /*1b720*/  LDSM.16.MT88.4 R12, [R226+0xf800] ;  /* 0x00f80000e20c783b */ /* 0x000e620000004200 */
[----:B------:R-:W-:-:S03]  /*1b730*/  FADD.FTZ R151, R39, R151 ;  /* 0x0000009727977221 */ /* 0x000fc60000010000 */
[----:B--2---:R-:W-:Y:S01]  /*1b740*/  HMMA.16816.F32 R72, R28, R32, R72 ;  /* 0x000000201c48723c */ /* 0x004fe20000001848 */
[----:B------:R-:W-:-:S04]  /*1b750*/  FADD.FTZ R151, R137, R151 ;  /* 0x0000009789977221 */ /* 0x000fc80000010000 */
[----:B------:R-:W-:Y:S01]  /*1b760*/  FADD.FTZ R151, R136, R151 ;  /* 0x0000009788977221 */ /* 0x000fe20000010000 */
[----:B------:R-:W-:Y:S03]  /*1b770*/  HMMA.16816.F32 R128, R4, R16, R128 ;  /* 0x000000100480723c */ /* 0x000fe60000001880 */
[----:B------:R-:W-:-:S03]  /*1b780*/  FADD.FTZ R196, R134, R151 ;  /* 0x0000009786c47221 */ /* 0x000fc60000010000 */
[----:B------:R-:W-:Y:S01]  /*1b790*/  HMMA.16816.F32 R124, R4, R18, R124 ;  /* 0x00000012047c723c */ /* 0x000fe2000000187c */
[----:B------:R-:W2:Y:S04]  /*1b7a0*/  LDSM.16.MT88.4 R16, [R228+0x13800] ;  /* 0x01380000e410783b */ /* 0x000ea80000004200 */
[----:B------:R-:W-:Y:S01]  /*1b7b0*/  STL [R1], R196 ;  /* 0x000000c401007387 */ /* 0x000fe20000100800 */
[----:B------:R-:W-:Y:S06]  /*1b7c0*/  HMMA.16816.F32 R68, R28, R34, R68 ;  /* 0x000000221c44723c */ /* 0x000fec0000001844 */
[C---:B-----5:R-:W-:Y:S06]  /*1b7d0*/  HMMA.16816.F32 R104, R4.reuse, R20, R104 ;  /* 0x000000140468723c */ /* 0x060fec0000001868 */
        /* <DEDUP_REMOVED lines=26> */
[----:B------:R-:W-:-:S05]  /*1b980*/  VIADD R13, R3, 0x80 ;  /* 0x00000080030d7836 */ /* 0x000fca0000000000 */
[----:B------:R-:W-:Y:S02]  /*1b990*/  IABS R6, R13 ;  /* 0x0000000d00067213 */ /* 0x000fe40000000000 */
[-C--:B--2---:R-:W-:Y:S02]  /*1b9a0*/  IABS R7, R12.reuse ;  /* 0x0000000c00077213 */ /* 0x084fe40000000000 */
[-C--:B------:R-:W-:Y:S02]  /*1b9b0*/  IABS R5, R12.reuse ;  /* 0x0000000c00057213 */ /* 0x080fe40000000000 */
[----:B------:R-:W1:Y:S01]  /*1b9c0*/  I2F.RP R14, R7 ;  /* 0x00000007000e7306 */ /* 0x000e620000209400 */
[-C--:B------:R-:W-:Y:S02]  /*1b9d0*/  LOP3.LUT R3, R3, R12.reuse, RZ, 0x3c, !PT ;  /* 0x0000000c03037212 */ /* 0x080fe400078e3cff */
[----:B------:R-:W-:Y:S01]  /*1b9e0*/  IMAD.MOV R5, RZ, RZ, -R5 ;  /* 0x000000ffff057224 */ /* 0x000fe200078e0a05 */
[----:B------:R-:W-:-:S02]  /*1b9f0*/  LOP3.LUT R13, R13, R12, RZ, 0x3c, !PT ;  /* 0x0000000c0d0d7212 */ /* 0x000fc400078e3cff */
[----:B------:R-:W-:Y:S02]  /*1ba00*/  ISETP.GE.AND P1, PT, R3, RZ, PT ;  /* 0x000000ff0300720c */ /* 0x000fe40003f26270 */
[----:B------:R-:W-:Y:S02]  /*1ba10*/  ISETP.GE.AND P3, PT, R13, RZ, PT ;  /* 0x000000ff0d00720c */ /* 0x000fe40003f66270 */
[----:B------:R-:W-:Y:S01]  /*1ba20*/  LOP3.LUT R3, RZ, R12, RZ, 0x33, !PT ;  /* 0x0000000cff037212 */ /* 0x000fe200078e33ff */
[----:B-1----:R-:W1:Y:S02]  /*1ba30*/  MUFU.RCP R14, R14 ;  /* 0x0000000e000e7308 */ /* 0x002e640000001000 */
[----:B-1----:R-:W-:-:S06]  /*1ba40*/  VIADD R14, R14, 0xffffffe ;  /* 0x0ffffffe0e0e7836 */ /* 0x002fcc0000000000 */
[----:B------:R-:W1:Y:S02]  /*1ba50*/  F2I.FTZ.U32.TRUNC.NTZ R15, R14 ;  /* 0x0000000e000f7305 */ /* 0x000e64000021f000 */
[----:B-1----:R-:W-:Y:S01]  /*1ba60*/  IMAD.MOV R9, RZ, RZ, -R15 ;  /* 0x000000ffff097224 */ /* 0x002fe200078e0a0f */
[----:B------:R-:W-:-:S03]  /*1ba70*/  MOV R14, RZ ;  /* 0x000000ff000e7202 */ /* 0x000fc60000000f00 */
[----:B------:R-:W-:-:S04]  /*1ba80*/  IMAD R9, R9, R7, RZ ;  /* 0x0000000709097224 */ /* 0x000fc800078e02ff */
[----:B------:R-:W-:-:S06]  /*1ba90*/  IMAD.HI.U32 R9, R15, R9, R14 ;  /* 0x000000090f097227 */ /* 0x000fcc00078e000e */
[----:B------:R-:W-:-:S04]  /*1baa0*/  IMAD.HI.U32 R8, R9, R4, RZ ;  /* 0x0000000409087227 */ /* 0x000fc800078e00ff */
[----:B------:R-:W-:Y:S02]  /*1bab0*/  IMAD R4, R8, R5, R4 ;  /* 0x0000000508047224 */ /* 0x000fe400078e0204 */
[----:B------:R-:W-:-:S03]  /*1bac0*/  IMAD.HI.U32 R9, R9, R6, RZ ;  /* 0x0000000609097227 */ /* 0x000fc600078e00ff */
[----:B------:R-:W-:Y:S01]  /*1bad0*/  ISETP.GT.U32.AND P2, PT, R7, R4, PT ;  /* 0x000000040700720c */ /* 0x000fe20003f44070 */
[----:B------:R-:W-:-:S05]  /*1bae0*/  IMAD R5, R9, R5, R6 ;  /* 0x0000000509057224 */ /* 0x000fca00078e0206 */
[----:B------:R-:W-:-:S07]  /*1baf0*/  ISETP.GT.U32.AND P4, PT, R7, R5, PT ;  /* 0x000000050700720c */ /* 0x000fce0003f84070 */
[-C--:B------:R-:W-:Y:S02]  /*1bb00*/  @!P2 IADD3 R4, R4, -R7.reuse, RZ ;  /* 0x800000070404a210 */ /* 0x080fe40007ffe0ff */
[----:B------:R-:W-:Y:S02]  /*1bb10*/  @!P2 IADD3 R8, R8, 0x1, RZ ;  /* 0x000000010808a810 */ /* 0x000fe40007ffe0ff */
[----:B------:R-:W-:Y:S02]  /*1bb20*/  ISETP.GE.U32.AND P5, PT, R4, R7, PT ;  /* 0x000000070400720c */ /* 0x000fe40003fa6070 */
[----:B------:R-:W-:Y:S01]  /*1bb30*/  @!P4 IMAD.IADD R5, R5, 0x1, -R7 ;  /* 0x000000010505c824 */ /* 0x000fe200078e0a07 */
[----:B------:R-:W-:Y:S01]  /*1bb40*/  ISETP.NE.AND P2, PT, R12, RZ, PT ;  /* 0x000000ff0c00720c */ /* 0x000fe20003f45270 */
[----:B------:R-:W-:-:S03]  /*1bb50*/  @!P4 VIADD R9, R9, 0x1 ;  /* 0x000000010909c836 */ /* 0x000fc60000000000 */
[----:B------:R-:W-:-:S06]  /*1bb60*/  ISETP.GE.U32.AND P6, PT, R5, R7, PT ;  /* 0x000000070500720c */ /* 0x000fcc0003fc6070 */
[----:B------:R-:W-:-:S04]  /*1bb70*/  @P5 IADD3 R8, R8, 0x1, RZ ;  /* 0x0000000108085810 */ /* 0x000fc80007ffe0ff */
[----:B------:R-:W-:-:S03]  /*1bb80*/  MOV R6, R8 ;  /* 0x0000000800067202 */ /* 0x000fc60000000f00 */
[----:B------:R-:W-:Y:S02]  /*1bb90*/  @P6 VIADD R9, R9, 0x1 ;  /* 0x0000000109096836 */ /* 0x000fe40000000000 */
[----:B------:R-:W-:-:S03]  /*1bba0*/  @!P1 IMAD.MOV R6, RZ, RZ, -R6 ;  /* 0x000000ffff069224 */ /* 0x000fc600078e0a06 */
[----:B------:R-:W-:Y:S02]  /*1bbb0*/  @!P3 IADD3 R9, -R9, RZ, RZ ;  /* 0x000000ff0909b210 */ /* 0x000fe40007ffe1ff */
[C---:B------:R-:W-:Y:S02]  /*1bbc0*/  SEL R6, R3.reuse, R6, !P2 ;  /* 0x0000000603067207 */ /* 0x040fe40005000000 */
[----:B------:R-:W-:Y:S02]  /*1bbd0*/  SEL R3, R3, R9, !P2 ;  /* 0x0000000903037207 */ /* 0x000fe40005000000 */
[----:B------:R-:W2:Y:S01]  /*1bbe0*/  LD.E.64 R8, desc[UR6][R10.64+0x40] ;  /* 0x000040060a087980 */ /* 0x000ea2000c101b00 */
[----:B------:R-:W-:-:S04]  /*1bbf0*/  IMAD.WIDE R4, R6, 0x4, R248 ;  /* 0x0000000406047825 */ /* 0x000fc800078e02f8 */
[C---:B------:R-:W-:Y:S02]  /*1bc00*/  IMAD.WIDE R14, R3.reuse, 0x4, R248 ;  /* 0x00000004030e7825 */ /* 0x040fe400078e02f8 */
[----:B------:R-:W3:Y:S04]  /*1bc10*/  LD.E R4, desc[UR6][R4.64] ;  /* 0x0000000604047980 */ /* 0x000ee8000c101900 */
[----:B------:R-:W4:Y:S04]  /*1bc20*/  LD.E.64 R10, desc[UR6][R10.64+0x28] ;  /* 0x000028060a0a7980 */ /* 0x000f28000c101b00 */
[----:B------:R-:W3:Y:S01]  /*1bc30*/  LD.E R5, desc[UR6][R14.64] ;  /* 0x000000060e057980 */ /* 0x000ee2000c101900 */
[----:B------:R-:W-:-:S04]  /*1bc40*/  IMAD.IADD R3, R3, 0x1, -R6 ;  /* 0x0000000103037824 */ /* 0x000fc800078e0a06 */
[----:B------:R-:W-:-:S05]  /*1bc50*/  IMAD R12, R12, R3, -0x80 ;  /* 0xffffff800c0c7424 */ /* 0x000fca00078e0203 */
[----:B------:R-:W-:Y:S01]  /*1bc60*/  SHF.R.S32.HI R6, RZ, 0x1f, R12 ;  /* 0x0000001fff067819 */ /* 0x000fe2000001140c */
[-C--:B--2---:R-:W-:Y:S02]  /*1bc70*/  IMAD R3, R9, R12.reuse, RZ ;  /* 0x0000000c09037224 */ /* 0x084fe400078e02ff */
[----:B------:R-:W-:-:S04]  /*1bc80*/  IMAD.WIDE.U32 R12, R8, R12, RZ ;  /* 0x0000000c080c7225 */ /* 0x000fc800078e00ff */
[----:B------:R-:W-:-:S04]  /*1bc90*/  IMAD R6, R8, R6, R3 ;  /* 0x0000000608067224 */ /* 0x000fc800078e0203 */
[----:B------:R-:W-:Y:S01]  /*1bca0*/  IMAD.IADD R7, R13, 0x1, R6 ;  /* 0x000000010d077824 */ /* 0x000fe200078e0206 */
[----:B------:R-:W-:Y:S02]  /*1bcb0*/  MOV R6, R12 ;  /* 0x0000000c00067202 */ /* 0x000fe40000000f00 */
[----:B---3--:R-:W-:-:S04]  /*1bcc0*/  IADD3 R4, -R5, R4, RZ ;  /* 0x0000000405047210 */ /* 0x008fc80007ffe1ff */
[----:B------:R-:W-:Y:S01]  /*1bcd0*/  SHF.R.S32.HI R5, RZ, 0x1f, R4 ;  /* 0x0000001fff057819 */ /* 0x000fe20000011404 */
[----:B----4-:R-:W-:-:S04]  /*1bce0*/  IMAD R3, R11, R4, RZ ;  /* 0x000000040b037224 */ /* 0x010fc800078e02ff */
[----:B------:R-:W-:Y:S02]  /*1bcf0*/  IMAD R3, R10, R5, R3 ;  /* 0x000000050a037224 */ /* 0x000fe400078e0203 */
[----:B------:R-:W-:-:S04]  /*1bd00*/  IMAD.WIDE.U32 R4, R4, R10, R6 ;  /* 0x0000000a04047225 */ /* 0x000fc800078e0006 */
[----:B------:R-:W-:Y:S01]  /*1bd10*/  IMAD.IADD R5, R5, 0x1, R3 ;  /* 0x0000000105057824 */ /* 0x000fe200078e0203 */
[----:B------:R-:W-:Y:S05]  /*1bd20*/  BRA `(.L_x_1450) ;  /* 0x00000000000c7947 */ /* 0x000fea0003800000 */
.L_x_1449:
[----:B------:R-:W2:Y:S02]  /*1bd30*/  LD.E R4, desc[UR6][R10.64+0x40] ;  /* 0x000040060a047980 */ /* 0x000ea4000c101900 */
[----:B--2---:R-:W-:-:S04]  /*1bd40*/  LEA R4, -R4, RZ, 0x7 ;  /* 0x000000ff04047211 */ /* 0x004fc800078e39ff */
[----:B------:R-:W-:Y:S02]  /*1bd50*/  SHF.R.S32.HI R5, RZ, 0x1f, R4 ;  /* 0x0000001fff057819 */ /* 0x000fe40000011404 */
.L_x_1450:
[----:B------:R-:W-:Y:S05]  /*1bd60*/  BSYNC B0 ;  /* 0x0000000000007941 */ /* 0x000fea0003800000 */
.L_x_1448:
[C---:B------:R-:W-:Y:S01]  /*1bd70*/  LOP3.LUT P4, RZ, R251.reuse, 0x1, RZ, 0xc0, !PT ;  /* 0x00000001fbff7812 */ /* 0x040fe2000788c0ff */
[----:B------:R-:W1:Y:S01]  /*1bd80*/  LDC.64 R192, c[0x0][0x198] ;  /* 0x00006600ffc07b82 */ /* 0x000e620000000a00 */
[----:B------:R-:W-:Y:S01]  /*1bd90*/  LOP3.LUT P1, RZ, R251, 0x2, RZ, 0xc0, !PT ;  /* 0x00000002fbff7812 */ /* 0x000fe2000782c0ff */
[----:B------:R-:W-:Y:S01]  /*1bda0*/  ULDC.64 UR4, c[0x0][0x208] ;  /* 0x0000820000047ab9 */ /* 0x000fe20000000a00 */
[C---:B------:R-:W-:Y:S02]  /*1bdb0*/  LEA R194, P3, R4.reuse, R141, 0x1 ;  /* 0x0000008d04c27211 */ /* 0x040fe400078608ff */
[CC--:B------:R-:W-:Y:S02]  /*1bdc0*/  IADD3 R3, P2, R4.reuse, R235.reuse, RZ ;  /* 0x000000eb04037210 */ /* 0x0c0fe40007f5e0ff */
        /* <DEDUP_REMOVED lines=10> */
[CC--:B------:R-:W-:Y:S01]  /*1be70*/  @P4 LEA.HI.X R23, R3.reuse, R140.reuse, R5, 0x1, P5 ;  /* 0x0000008c03174211 */ /* 0x0c0fe200028f0c05 */
        /* <DEDUP_REMOVED lines=23> */
[-C--:B------:R-:W-:Y:S01]  /*1bff0*/  @P1 LEA.HI.X R11, R3, R140.reuse, R5, 0x1, P2 ;  /* 0x0000008c030b1211 */ /* 0x080fe200010f0c05 */
[--C-:B------:R-:W-:Y:S01]  /*1c000*/  IMAD.X R5, R5, 0x1, R236.reuse, P3 ;  /* 0x0000000105057824 */ /* 0x100fe200018e06ec */
        /* <DEDUP_REMOVED lines=13> */
[C---:B------:R-:W-:Y:S01]  /*1c0e0*/  @P1 LEA R24, P2, R3.reuse, R141, 0x1 ;  /* 0x0000008d03181211 */ /* 0x040fe200078408ff */
[----:B------:R-:W-:Y:S01]  /*1c0f0*/  @!PT LDS RZ, [RZ] ;  /* 0x00000000fffff984 */ /* 0x000fe20000000800 */
[----:B------:R-:W-:Y:S01]  /*1c100*/  @!PT LDS RZ, [RZ] ;  /* 0x00000000fffff984 */ /* 0x000fe20000000800 */
[----:B------:R-:W-:Y:S01]  /*1c110*/  @!PT LDS RZ, [RZ] ;  /* 0x00000000fffff984 */ /* 0x000fe20000000800 */
[----:B------:R-:W-:Y:S01]  /*1c120*/  @P4 LDGSTS.E.BYPASS.LTC128B.128 [R247+0xd000], desc[UR6][R20.64] ;  /* 0x0d00000014f74fae */ /* 0x000fe2000b901d46 */
[CC--:B--2---:R-:W-:Y:S02]  /*1c130*/  IADD3 R6, P3, R3.reuse, R235.reuse, RZ ;  /* 0x000000eb03067210 */ /* 0x0c4fe40007f7e0ff */
        /* <DEDUP_REMOVED lines=10> */
[CC--:B------:R-:W-:Y:S01]  /*1c1e0*/  @P1 LEA R28, P3, R6.reuse, R141.reuse, 0x1 ;  /* 0x0000008d061c1211 */ /* 0x0c0fe200078608ff */
[----:B------:R-:W-:Y:S01]  /*1c1f0*/  @!P1 STS.128 [R247+0x11000], RZ ;  /* 0x011000fff7009388 */ /* 0x000fe20000000c00 */
[-CC-:B------:R-:W-:Y:S01]  /*1c200*/  @P4 LEA.HI.X R33, R6, R140.reuse, R5.reuse, 0x1, P5 ;  /* 0x0000008c06214211 */ /* 0x180fe200028f0c05 */
        /* <DEDUP_REMOVED lines=56> */
[----:B-1----:R-:W4:Y:S01]  /*1c590*/  LD.E R3, desc[UR4][R192.64+0x18c] ;  /* 0x00018c04c0037980 */ /* 0x002f22000c101900 */
[----:B------:R-:W-:Y:S01]  /*1c5a0*/  ISETP.GE.AND P2, PT, R48, 0x3, PT ;  /* 0x000000033000780c */ /* 0x000fe20003f46270 */
[----:B------:R-:W-:Y:S02]  /*1c5b0*/  BSSY B1, `(.L_x_1451) ;  /* 0x00002ba000017945 */ /* 0x000fe40003800000 */
[----:B------:R-:W-:Y:S04]  /*1c5c0*/  LDSM.16.M88.4 R56, [R234] ;  /* 0x00000000ea38783b */ /* 0x000fe80000000200 */
[----:B--2---:R-:W1:Y:S04]  /*1c5d0*/  LDSM.16.M88.4 R16, [R233+0x4000] ;  /* 0x00400000e910783b */ /* 0x004e680000000200 */
[----:B------:R-:W2:Y:S04]  /*1c5e0*/  LDSM.16.M88.4 R40, [R233+0x4800] ;  /* 0x00480000e928783b */ /* 0x000ea80000000200 */
[----:B------:R-:W5:Y:S04]  /*1c5f0*/  LDSM.16.M88.4 R160, [R233+0x5000] ;  /* 0x00500000e9a0783b */ /* 0x000f680000000200 */
[----:B------:R-:W5:Y:S04]  /*1c600*/  LDSM.16.M88.4 R152, [R233+0x5800] ;  /* 0x00580000e998783b */ /* 0x000f680000000200 */
[----:B------:R-:W5:Y:S04]  /*1c610*/  LDSM.16.M88.4 R144, [R233+0x6000] ;  /* 0x00600000e990783b */ /* 0x000f680000000200 */
[----:B------:R-:W5:Y:S04]  /*1c620*/  LDSM.16.M88.4 R136, [R233+0x6800] ;  /* 0x00680000e988783b */ /* 0x000f680000000200 */
[----:B------:R-:W5:Y:S04]  /*1c630*/  LDSM.16.M88.4 R64, [R233+0x7000] ;  /* 0x00700000e940783b */ /* 0x000f680000000200 */
[----:B---3--:R-:W3:Y:S04]  /*1c640*/  LDSM.16.M88.4 R32, [R233+0x7800] ;  /* 0x00780000e920783b */ /* 0x008ee80000000200 */
[----:B------:R-:W-:Y:S04]  /*1c650*/  LDSM.16.M88.4 R36, [R232] ;  /* 0x00000000e824783b */ /* 0x000fe80000000200 */
[----:B------:R-:W3:Y:S04]  /*1c660*/  LDSM.16.M88.4 R180, [R231] ;  /* 0x00000000e7b4783b */ /* 0x000ee80000000200 */
[----:B------:R-:W3:Y:S01]  /*1c670*/  LDSM.16.M88.4 R172, [R223] ;  /* 0x00000000dfac783b */ /* 0x000ee20000000200 */
[C---:B-1----:R-:W-:Y:S03]  /*1c680*/  HMMA.16816.F32 R4, R56.reuse, R16, RZ ;  /* 0x000000103804723c */ /* 0x042fe600000018ff */
[----:B------:R-:W1:Y:S03]  /*1c690*/  LDSM.16.M88.4 R20, [R222] ;  /* 0x00000000de14783b */ /* 0x000e660000000200 */
[C---:B------:R-:W-:Y:S01]  /*1c6a0*/  HMMA.16816.F32 R16, R56.reuse, R18, RZ ;  /* 0x000000123810723c */ /* 0x040fe200000018ff */
[----:B------:R-:W1:Y:S04]  /*1c6b0*/  LDSM.16.M88.4 R8, [R221] ;  /* 0x00000000dd08783b */ /* 0x000e680000000200 */
[----:B------:R-:W-:Y:S01]  /*1c6c0*/  LDSM.16.M88.4 R24, [R230] ;  /* 0x00000000e618783b */ /* 0x000fe20000000200 */
[C---:B--2---:R-:W-:Y:S03]  /*1c6d0*/  HMMA.16816.F32 R28, R56.reuse, R40, RZ ;  /* 0x00000028381c723c */ /* 0x044fe600000018ff */
[----:B------:R-:W2:Y:S03]  /*1c6e0*/  LDSM.16.M88.4 R12, [R227+0x4000] ;  /* 0x00400000e30c783b */ /* 0x000ea60000000200 */
[C---:B------:R-:W-:Y:S01]  /*1c6f0*/  HMMA.16816.F32 R40, R56.reuse, R42, RZ ;  /* 0x0000002a3828723c */ /* 0x040fe200000018ff */
[----:B------:R-:W2:Y:S04]  /*1c700*/  LDSM.16.M88.4 R52, [R218] ;  /* 0x00000000da34783b */ /* 0x000ea80000000200 */
[----:B------:R-:W2:Y:S01]  /*1c710*/  LDSM.16.M88.4 R176, [R220] ;  /* 0x00000000dcb0783b */ /* 0x000ea20000000200 */
[C---:B-----5:R-:W-:Y:S03]  /*1c720*/  HMMA.16816.F32 R164, R56.reuse, R160, RZ ;  /* 0x000000a038a4723c */ /* 0x060fe600000018ff */
[----:B------:R-:W5:Y:S03]  /*1c730*/  LDSM.16.M88.4 R168, [R219] ;  /* 0x00000000dba8783b */ /* 0x000f660000000200 */
[C---:B------:R-:W-:Y:S01]  /*1c740*/  HMMA.16816.F32 R156, R56.reuse, R152, RZ ;  /* 0x00000098389c723c */ /* 0x040fe200000018ff */
[----:B------:R-:W5:Y:S04]  /*1c750*/  LDSM.16.M88.4 R44, [R217] ;  /* 0x00000000d92c783b */ /* 0x000f680000000200 */
        /* <DEDUP_REMOVED lines=9> */
[C---:B------:R-:W-:Y:S06]  /*1c7f0*/  HMMA.16816.F32 R136, R56.reuse, R138, RZ ;  /* 0x0000008a3888723c */ /* 0x040fec00000018ff */
[C---:B------:R-:W-:Y:S06]  /*1c800*/  HMMA.16816.F32 R64, R56.reuse, R66, RZ ;  /* 0x000000423840723c */ /* 0x040fec00000018ff */
[C---:B---3--:R-:W-:Y:S06]  /*1c810*/  HMMA.16816.F32 R60, R56.reuse, R32, RZ ;  /* 0x00000020383c723c */ /* 0x048fec00000018ff */
[----:B------:R-:W-:Y:S01]  /*1c820*/  HMMA.16816.F32 R56, R56, R34, RZ ;  /* 0x000000223838723c */ /* 0x000fe200000018ff */
[----:B------:R-:W3:Y:S05]  /*1c830*/  LDSM.16.M88.4 R32, [R227+0x4800] ;  /* 0x00480000e320783b */ /* 0x000eea0000000200 */
[C---:B------:R-:W-:Y:S06]  /*1c840*/  HMMA.16816.F32 R4, R36.reuse, R180, R4 ;  /* 0x000000b42404723c */ /* 0x040fec0000001804 */
[C---:B------:R-:W-:Y:S01]  /*1c850*/  HMMA.16816.F32 R16, R36.reuse, R182, R16 ;  /* 0x000000b62410723c */ /* 0x040fe20000001810 */
[----:B------:R-:W-:Y:S05]  /*1c860*/  LDSM.16.M88.4 R180, [R229] ;  /* 0x00000000e5b4783b */ /* 0x000fea0000000200 */
[C---:B------:R-:W-:Y:S06]  /*1c870*/  HMMA.16816.F32 R28, R36.reuse, R172, R28 ;  /* 0x000000ac241c723c */ /* 0x040fec000000181c */
[C---:B------:R-:W-:Y:S01]  /*1c880*/  HMMA.16816.F32 R40, R36.reuse, R174, R40 ;  /* 0x000000ae2428723c */ /* 0x040fe20000001828 */
[----:B------:R-:W3:Y:S05]  /*1c890*/  LDSM.16.M88.4 R172, [R216] ;  /* 0x00000000d8ac783b */ /* 0x000eea0000000200 */
[C---:B-1----:R-:W-:Y:S06]  /*1c8a0*/  HMMA.16816.F32 R164, R36.reuse, R20, R164 ;  /* 0x0000001424a4723c */ /* 0x042fec00000018a4 */
[C---:B------:R-:W-:Y:S01]  /*1c8b0*/  HMMA.16816.F32 R160, R36.reuse, R22, R160 ;  /* 0x0000001624a0723c */ /* 0x040fe200000018a0 */
[----:B------:R-:W-:Y:S05]  /*1c8c0*/  LDSM.16.M88.4 R20, [R227+0x5800] ;  /* 0x00580000e314783b */ /* 0x000fea0000000200 */
[C---:B------:R-:W-:Y:S06]  /*1c8d0*/  HMMA.16816.F32 R156, R36.reuse, R8, R156 ;  /* 0x00000008249c723c */ /* 0x040fec000000189c */
[----:B------:R-:W-:Y:S01]  /*1c8e0*/  HMMA.16816.F32 R152, R36, R10, R152 ;  /* 0x0000000a2498723c */ /* 0x000fe20000001898 */
[----:B------:R-:W1:Y:S05]  /*1c8f0*/  LDSM.16.M88.4 R8, [R227+0x5000] ;  /* 0x00500000e308783b */ /* 0x000e6a0000000200 */
[C---:B--2---:R-:W-:Y:S06]  /*1c900*/  HMMA.16816.F32 R4, R24.reuse, R12, R4 ;  /* 0x0000000c1804723c */ /* 0x044fec0000001804 */
[----:B------:R-:W-:Y:S01]  /*1c910*/  HMMA.16816.F32 R16, R24, R14, R16 ;  /* 0x0000000e1810723c */ /* 0x000fe20000001810 */
[----:B------:R-:W-:Y:S05]  /*1c920*/  LDSM.16.M88.4 R12, [R233+0x8000] ;  /* 0x00800000e90c783b */ /* 0x000fea0000000200 */
[C---:B------:R-:W-:Y:S06]  /*1c930*/  HMMA.16816.F32 R132, R36.reuse, R52, R132 ;  /* 0x000000342484723c */ /* 0x040fec0000001884 */
[C---:B------:R-:W-:Y:S01]  /*1c940*/  HMMA.16816.F32 R64, R36.reuse, R54, R64 ;  /* 0x000000362440723c */ /* 0x040fe20000001840 */
[----:B------:R-:W2:Y:S05]  /*1c950*/  LDSM.16.M88.4 R52, [R234+0x2000] ;  /* 0x00200000ea34783b */ /* 0x000eaa0000000200 */
[C---:B------:R-:W-:Y:S06]  /*1c960*/  HMMA.16816.F32 R148, R36.reuse, R176, R148 ;  /* 0x000000b02494723c */ /* 0x040fec0000001894 */
[C---:B------:R-:W-:Y:S01]  /*1c970*/  HMMA.16816.F32 R144, R36.reuse, R178, R144 ;  /* 0x000000b22490723c */ /* 0x040fe20000001890 */
[----:B------:R-:W2:Y:S05]  /*1c980*/  LDSM.16.M88.4 R176, [R227+0x6000] ;  /* 0x00600000e3b0783b */ /* 0x000eaa0000000200 */
[C---:B-----5:R-:W-:Y:S06]  /*1c990*/  HMMA.16816.F32 R140, R36.reuse, R168, R140 ;  /* 0x000000a8248c723c */ /* 0x060fec000000188c */
[C---:B------:R-:W-:Y:S01]  /*1c9a0*/  HMMA.16816.F32 R136, R36.reuse, R170, R136 ;  /* 0x000000aa2488723c */ /* 0x040fe20000001888 */
[----:B------:R-:W5:Y:S05]  /*1c9b0*/  LDSM.16.M88.4 R168, [R227+0x6800] ;  /* 0x00680000e3a8783b */ /* 0x000f6a0000000200 */
[C---:B------:R-:W-:Y:S06]  /*1c9c0*/  HMMA.16816.F32 R60, R36.reuse, R44, R60 ;  /* 0x0000002c243c723c */ /* 0x040fec000000183c */
[----:B------:R-:W-:Y:S01]  /*1c9d0*/  HMMA.16816.F32 R56, R36, R46, R56 ;  /* 0x0000002e2438723c */ /* 0x000fe20000001838 */
[----:B------:R-:W4:Y:S04]  /*1c9e0*/  LDSM.16.M88.4 R44, [R227+0x7000] ;  /* 0x00700000e32c783b */ /* 0x000f280000000200 */
[----:B------:R-:W-:Y:S01]  /*1c9f0*/  LDSM.16.M88.4 R36, [R232+0x2000] ;  /* 0x00200000e824783b */ /* 0x000fe20000000200 */
[C---:B---3--:R-:W-:Y:S06]  /*1ca00*/  HMMA.16816.F32 R28, R24.reuse, R32, R28 ;  /* 0x00000020181c723c */ /* 0x048fec000000181c */
[----:B------:R-:W-:Y:S01]  /*1ca10*/  HMMA.16816.F32 R40, R24, R34, R40 ;  /* 0x000000221828723c */ /* 0x000fe20000001828 */
[----:B------:R-:W3:Y:S05]  /*1ca20*/  LDSM.16.M88.4 R32, [R227+0x7800] ;  /* 0x00780000e320783b */ /* 0x000eea0000000200 */
[C---:B------:R-:W-:Y:S06]  /*1ca30*/  HMMA.16816.F32 R4, R180.reuse, R172, R4 ;  /* 0x000000acb404723c */ /* 0x040fec0000001804 */
[----:B------:R-:W-:Y:S01]  /*1ca40*/  HMMA.16816.F32 R16, R180, R174, R16 ;  /* 0x000000aeb410723c */ /* 0x000fe20000001810 */
[----:B------:R-:W-:Y:S05]  /*1ca50*/  LDSM.16.M88.4 R172, [R216+0x1800] ;  /* 0x00180000d8ac783b */ /* 0x000fea0000000200 */
[C---:B-1----:R-:W-:Y:S06]  /*1ca60*/  HMMA.16816.F32 R164, R24.reuse, R8, R164 ;  /* 0x0000000818a4723c */ /* 0x042fec00000018a4 */
[C---:B------:R-:W-:Y:S01]  /*1ca70*/  HMMA.16816.F32 R160, R24.reuse, R10, R160 ;  /* 0x0000000a18a0723c */ /* 0x040fe200000018a0 */
[----:B------:R-:W1:Y:S05]  /*1ca80*/  LDSM.16.M88.4 R8, [R216+0x800] ;  /* 0x00080000d808783b */ /* 0x000e6a0000000200 */
[C---:B------:R-:W-:Y:S06]  /*1ca90*/  HMMA.16816.F32 R156, R24.reuse, R20, R156 ;  /* 0x00000014189c723c */ /* 0x040fec000000189c */
[----:B------:R-:W-:Y:S01]  /*1caa0*/  HMMA.16816.F32 R152, R24, R22, R152 ;  /* 0x000000161898723c */ /* 0x000fe20000001898 */
[----:B------:R-:W1:Y:S05]  /*1cab0*/  LDSM.16.M88.4 R20, [R215] ;  /* 0x00000000d714783b */ /* 0x000e6a0000000200 */
[C---:B--2---:R-:W-:Y:S06]  /*1cac0*/  HMMA.16816.F32 R4, R52.reuse, R12, R4 ;  /* 0x0000000c3404723c */ /* 0x044fec0000001804 */
[----:B------:R-:W-:Y:S01]  /*1cad0*/  HMMA.16816.F32 R16, R52, R14, R16 ;  /* 0x0000000e3410723c */ /* 0x000fe20000001810 */
[----:B------:R-:W-:Y:S05]  /*1cae0*/  LDSM.16.M88.4 R12, [R229+0x2000] ;  /* 0x00200000e50c783b */ /* 0x000fea0000000200 */
[C---:B------:R-:W-:Y:S06]  /*1caf0*/  HMMA.16816.F32 R148, R24.reuse, R176, R148 ;  /* 0x000000b01894723c */ /* 0x040fec0000001894 */
[C---:B------:R-:W-:Y:S01]  /*1cb00*/  HMMA.16816.F32 R144, R24.reuse, R178, R144 ;  /* 0x000000b21890723c */ /* 0x040fe20000001890 */
[----:B------:R-:W2:Y:S05]  /*1cb10*/  LDSM.16.M88.4 R176, [R216+0x1000] ;  /* 0x00100000d8b0783b */ /* 0x000eaa0000000200 */
[C---:B-----5:R-:W-:Y:S06]  /*1cb20*/  HMMA.16816.F32 R140, R24.reuse, R168, R140 ;  /* 0x000000a8188c723c */ /* 0x060fec000000188c */
[C---:B------:R-:W-:Y:S01]  /*1cb30*/  HMMA.16816.F32 R136, R24.reuse, R170, R136 ;  /* 0x000000aa1888723c */ /* 0x040fe20000001888 */
[----:B------:R-:W-:Y:S05]  /*1cb40*/  LDSM.16.M88.4 R168, [R216+0x2000] ;  /* 0x00200000d8a8783b */ /* 0x000fea0000000200 */
[C---:B----4-:R-:W-:Y:S06]  /*1cb50*/  HMMA.16816.F32 R132, R24.reuse, R44, R132 ;  /* 0x0000002c1884723c */ /* 0x050fec0000001884 */
[C---:B------:R-:W-:Y:S01]  /*1cb60*/  HMMA.16816.F32 R64, R24.reuse, R46, R64 ;  /* 0x0000002e1840723c */ /* 0x040fe20000001840 */
[----:B------:R-:W-:Y:S05]  /*1cb70*/  LDSM.16.M88.4 R44, [R233+0x9000] ;  /* 0x00900000e92c783b */ /* 0x000fea0000000200 */
[C---:B---3--:R-:W-:Y:S06]  /*1cb80*/  HMMA.16816.F32 R60, R24.reuse, R32, R60 ;  /* 0x00000020183c723c */ /* 0x048fec000000183c */
[----:B------:R-:W-:Y:S01]  /*1cb90*/  HMMA.16816.F32 R56, R24, R34, R56 ;  /* 0x000000221838723c */ /* 0x000fe20000001838 */
[----:B------:R-:W3:Y:S04]  /*1cba0*/  LDSM.16.M88.4 R24, [R230+0x2000] ;  /* 0x00200000e618783b */ /* 0x000ee80000000200 */
[----:B------:R-:W4:Y:S01]  /*1cbb0*/  LDSM.16.M88.4 R32, [R214] ;  /* 0x00000000d620783b */ /* 0x000f220000000200 */
[----:B-1----:R-:W-:Y:S06]  /*1cbc0*/  HMMA.16816.F32 R28, R180, R8, R28 ;  /* 0x00000008b41c723c */ /* 0x002fec000000181c */
[C---:B------:R-:W-:Y:S06]  /*1cbd0*/  HMMA.16816.F32 R4, R36.reuse, R20, R4 ;  /* 0x000000142404723c */ /* 0x040fec0000001804 */
[----:B------:R-:W-:Y:S01]  /*1cbe0*/  HMMA.16816.F32 R16, R36, R22, R16 ;  /* 0x000000162410723c */ /* 0x000fe20000001810 */
[----:B------:R-:W-:Y:S05]  /*1cbf0*/  LDSM.16.M88.4 R20, [R227+0x8800] ;  /* 0x00880000e314783b */ /* 0x000fea0000000200 */
[----:B------:R-:W-:Y:S01]  /*1cc00*/  HMMA.16816.F32 R40, R180, R10, R40 ;  /* 0x0000000ab428723c */ /* 0x000fe20000001828 */
[----:B------:R-:W1:Y:S05]  /*1cc10*/  LDSM.16.M88.4 R8, [R216+0x4000] ;  /* 0x00400000d808783b */ /* 0x000e6a0000000200 */
[----:B------:R-:W-:Y:S06]  /*1cc20*/  HMMA.16816.F32 R28, R52, R188, R28 ;  /* 0x000000bc341c723c */ /* 0x000fec000000181c */
[----:B--2---:R-:W-:Y:S06]  /*1cc30*/  HMMA.16816.F32 R164, R180, R176, R164 ;  /* 0x000000b0b4a4723c */ /* 0x004fec00000018a4 */
[C---:B---3--:R-:W-:Y:S06]  /*1cc40*/  HMMA.16816.F32 R4, R24.reuse, R184, R4 ;  /* 0x000000b81804723c */ /* 0x048fec0000001804 */
[----:B------:R-:W-:Y:S06]  /*1cc50*/  HMMA.16816.F32 R16, R24, R186, R16 ;  /* 0x000000ba1810723c */ /* 0x000fec0000001810 */
[----:B------:R-:W-:Y:S01]  /*1cc60*/  HMMA.16816.F32 R160, R180, R178, R160 ;  /* 0x000000b2b4a0723c */ /* 0x000fe200000018a0 */
[----:B------:R-:W2:Y:S05]  /*1cc70*/  LDSM.16.M88.4 R176, [R213] ;  /* 0x00000000d5b0783b */ /* 0x000eaa0000000200 */
[----:B------:R-:W-:Y:S06]  /*1cc80*/  HMMA.16816.F32 R40, R52, R190, R40 ;  /* 0x000000be3428723c */ /* 0x000fec0000001828 */
[----:B----4-:R-:W-:Y:S06]  /*1cc90*/  HMMA.16816.F32 R28, R36, R32, R28 ;  /* 0x00000020241c723c */ /* 0x010fec000000181c */
[C---:B-1----:R-:W-:Y:S06]  /*1cca0*/  HMMA.16816.F32 R4, R12.reuse, R8, R4 ;  /* 0x000000080c04723c */ /* 0x042fec0000001804 */
[----:B------:R-:W-:Y:S01]  /*1ccb0*/  HMMA.16816.F32 R16, R12, R10, R16 ;  /* 0x0000000a0c10723c */ /* 0x000fe20000001810 */
[----:B------:R-:W-:Y:S05]  /*1ccc0*/  LDSM.16.M88.4 R8, [R227+0x9000] ;  /* 0x00900000e308783b */ /* 0x000fea0000000200 */
[----:B------:R-:W-:Y:S06]  /*1ccd0*/  HMMA.16816.F32 R164, R52, R44, R164 ;  /* 0x0000002c34a4723c */ /* 0x000fec00000018a4 */
[----:B------:R-:W-:Y:S01]  /*1cce0*/  HMMA.16816.F32 R40, R36, R34, R40 ;  /* 0x000000222428723c */ /* 0x000fe20000001828 */
[----:B------:R-:W1:Y:S05]  /*1ccf0*/  LDSM.16.M88.4 R32, [R233+0x9800] ;  /* 0x00980000e920783b */ /* 0x000e6a0000000200 */
[----:B------:R-:W-:Y:S01]  /*1cd00*/  HMMA.16816.F32 R160, R52, R46, R160 ;  /* 0x0000002e34a0723c */ /* 0x000fe200000018a0 */
[-C--:B------:R-:W-:Y:S01]  /*1cd10*/  FMUL.FTZ R4, R4, R3.reuse ;  /* 0x0000000304047220 */ /* 0x080fe20000410000 */
[-C--:B------:R-:W-:Y:S01]  /*1cd20*/  FMUL.FTZ R5, R5, R3.reuse ;  /* 0x0000000305057220 */ /* 0x080fe20000410000 */
[-C--:B------:R-:W-:Y:S01]  /*1cd30*/  FMUL.FTZ R6, R6, R3.reuse ;  /* 0x0000000306067220 */ /* 0x080fe20000410000 */
[----:B------:R-:W-:Y:S01]  /*1cd40*/  LDSM.16.M88.4 R44, [R216+0x2800] ;  /* 0x00280000d82c783b */ /* 0x000fe20000000200 */
[----:B------:R-:W-:Y:S01]  /*1cd50*/  MUFU.TANH R51, R4 ;  /* 0x0000000400337308 */ /* 0x000fe20000002400 */
[----:B------:R-:W-:Y:S01]  /*1cd60*/  HMMA.16816.F32 R156, R180, R172, R156 ;  /* 0x000000acb49c723c */ /* 0x000fe2000000189c */
[-C--:B------:R-:W-:Y:S01]  /*1cd70*/  FMUL.FTZ R16, R16, R3.reuse ;  /* 0x0000000310107220 */ /* 0x080fe20000410000 */
[-C--:B------:R-:W-:Y:S01]  /*1cd80*/  FMUL.FTZ R17, R17, R3.reuse ;  /* 0x0000000311117220 */ /* 0x080fe20000410000 */
[-C--:B------:R-:W-:Y:S01]  /*1cd90*/  FMUL.FTZ R18, R18, R3.reuse ;  /* 0x0000000312127220 */ /* 0x080fe20000410000 */
[----:B------:R-:W-:-:S02]  /*1cda0*/  FMUL.FTZ R19, R19, R3 ;  /* 0x0000000313137220 */ /* 0x000fc40000410000 */
[C---:B------:R-:W-:Y:S06]  /*1cdb0*/  HMMA.16816.F32 R152, R180.reuse, R174, R152 ;  /* 0x000000aeb498723c */ /* 0x040fec0000001898 */
[----:B------:R-:W-:Y:S01]  /*1cdc0*/  HMMA.16816.F32 R172, R180, R168, R148 ;  /* 0x000000a8b4ac723c */ /* 0x000fe20000001894 */
[----:B------:R-:W3:Y:S01]  /*1cdd0*/  LDSM.16.M88.4 R148, [R216+0x4800] ;  /* 0x00480000d894783b */ /* 0x000ee20000000200 */
[----:B------:R-:W4:Y:S04]  /*1cde0*/  MUFU.TANH R168, R5 ;  /* 0x0000000500a87308 */ /* 0x000f280000002400 */
[----:B------:R-:W-:Y:S01]  /*1cdf0*/  HMMA.16816.F32 R28, R24, R20, R28 ;  /* 0x00000014181c723c */ /* 0x000fe2000000181c */
[----:B------:R-:W-:-:S05]  /*1ce00*/  FMUL.FTZ R169, R7, R3 ;  /* 0x0000000307a97220 */ /* 0x000fca0000410000 */
[----:B--2---:R-:W-:Y:S01]  /*1ce10*/  HMMA.16816.F32 R164, R36, R176, R164 ;  /* 0x000000b024a4723c */ /* 0x004fe200000018a4 */
[----:B------:R2:W-:Y:S05]  /*1ce20*/  MUFU.TANH R176, R6 ;  /* 0x0000000600b07308 */ /* 0x0005ea0000002400 */
[----:B------:R-:W-:Y:S01]  /*1ce30*/  HMMA.16816.F32 R40, R24, R22, R40 ;  /* 0x000000161828723c */ /* 0x000fe20000001828 */
[----:B------:R-:W-:Y:S02]  /*1ce40*/  LDSM.16.M88.4 R20, [R216+0x5000] ;  /* 0x00500000d814783b */ /* 0x000fe40000000200 */
[----:B------:R-:W-:Y:S03]  /*1ce50*/  MUFU.TANH R177, R16 ;  /* 0x0000001000b17308 */ /* 0x000fe60000002400 */
[----:B------:R-:W-:Y:S05]  /*1ce60*/  HMMA.16816.F32 R144, R180, R170, R144 ;  /* 0x000000aab490723c */ /* 0x000fea0000001890 */
[----:B------:R-:W-:Y:S01]  /*1ce70*/  MUFU.TANH R170, R17 ;  /* 0x0000001100aa7308 */ /* 0x000fe20000002400 */
[----:B------:R-:W-:Y:S01]  /*1ce80*/  HMMA.16816.F32 R160, R36, R178, R160 ;  /* 0x000000b224a0723c */ /* 0x000fe200000018a0 */
[----:B--2---:R-:W2:Y:S05]  /*1ce90*/  LDSM.16.M88.4 R4, [R212] ;  /* 0x00000000d404783b */ /* 0x004eaa0000000200 */
[C---:B-1----:R-:W-:Y:S01]  /*1cea0*/  HMMA.16816.F32 R156, R52.reuse, R32, R156 ;  /* 0x00000020349c723c */ /* 0x042fe2000000189c */
[----:B------:R-:W-:Y:S05]  /*1ceb0*/  MUFU.TANH R171, R18 ;  /* 0x0000001200ab7308 */ /* 0x000fea0000002400 */
[----:B------:R-:W-:Y:S01]  /*1cec0*/  HMMA.16816.F32 R152, R52, R34, R152 ;  /* 0x000000223498723c */ /* 0x000fe20000001898 */
[----:B------:R-:W-:Y:S02]  /*1ced0*/  LDSM.16.M88.4 R32, [R216+0x3000] ;  /* 0x00300000d820783b */ /* 0x000fe40000000200 */
[----:B------:R1:W-:Y:S03]  /*1cee0*/  MUFU.TANH R178, R19 ;  /* 0x0000001300b27308 */ /* 0x0003e60000002400 */
[C---:B---3--:R-:W-:Y:S05]  /*1cef0*/  HMMA.16816.F32 R28, R12.reuse, R148, R28 ;  /* 0x000000940c1c723c */ /* 0x048fea000000181c */
[----:B------:R-:W3:Y:S01]  /*1cf00*/  MUFU.TANH R169, R169 ;  /* 0x000000a900a97308 */ /* 0x000ee20000002400 */
[----:B------:R-:W-:Y:S01]  /*1cf10*/  HMMA.16816.F32 R40, R12, R150, R40 ;  /* 0x000000960c28723c */ /* 0x000fe20000001828 */
[----:B------:R-:W5:Y:S05]  /*1cf20*/  LDSM.16.M88.4 R148, [R227+0x9800] ;  /* 0x00980000e394783b */ /* 0x000f6a0000000200 */
[C---:B------:R-:W-:Y:S01]  /*1cf30*/  HMMA.16816.F32 R164, R24.reuse, R8, R164 ;  /* 0x0000000818a4723c */ /* 0x040fe200000018a4 */
[----:B-1----:R-:W1:Y:S05]  /*1cf40*/  LDSM.16.M88.4 R16, [R233+0xa000] ;  /* 0x00a00000e910783b */ /* 0x002e6a0000000200 */
[----:B------:R-:W-:Y:S01]  /*1cf50*/  HMMA.16816.F32 R160, R24, R10, R160 ;  /* 0x0000000a18a0723c */ /* 0x000fe200000018a0 */
[----:B------:R-:W4:Y:S05]  /*1cf60*/  LDSM.16.M88.4 R8, [R211] ;  /* 0x00000000d308783b */ /* 0x000f2a0000000200 */
[C---:B--2---:R-:W-:Y:S01]  /*1cf70*/  HMMA.16816.F32 R156, R36.reuse, R4, R156 ;  /* 0x00000004249c723c */ /* 0x044fe2000000189c */
[-C--:B------:R-:W-:Y:S01]  /*1cf80*/  FMUL.FTZ R28, R28, R3.reuse ;  /* 0x000000031c1c7220 */ /* 0x080fe20000410000 */
[-C--:B------:R-:W-:Y:S01]  /*1cf90*/  FMUL.FTZ R29, R29, R3.reuse ;  /* 0x000000031d1d7220 */ /* 0x080fe20000410000 */
[-C--:B------:R-:W-:Y:S01]  /*1cfa0*/  FMUL.FTZ R30, R30, R3.reuse ;  /* 0x000000031e1e7220 */ /* 0x080fe20000410000 */
[-C--:B------:R-:W-:Y:S01]  /*1cfb0*/  FMUL.FTZ R31, R31, R3.reuse ;  /* 0x000000031f1f7220 */ /* 0x080fe20000410000 */
[----:B------:R-:W2:Y:S01]  /*1cfc0*/  MUFU.TANH R179, R28 ;  /* 0x0000001c00b37308 */ /* 0x000ea20000002400 */
[----:B------:R-:W-:Y:S01]  /*1cfd0*/  HMMA.16816.F32 R152, R36, R6, R152 ;  /* 0x000000062498723c */ /* 0x000fe20000001898 */
[----:B------:R-:W-:Y:S01]  /*1cfe0*/  LDSM.16.M88.4 R4, [R227+0xa000] ;  /* 0x00a00000e304783b */ /* 0x000fe20000000200 */
[-C--:B------:R-:W-:Y:S01]  /*1cff0*/  FMUL.FTZ R40, R40, R3.reuse ;  /* 0x0000000328287220 */ /* 0x080fe20000410000 */
[-C--:B------:R-:W-:Y:S01]  /*1d000*/  FMUL.FTZ R42, R42, R3.reuse ;  /* 0x000000032a2a7220 */ /* 0x080fe20000410000 */
[-C--:B------:R-:W-:Y:S01]  /*1d010*/  FMUL.FTZ R41, R41, R3.reuse ;  /* 0x0000000329297220 */ /* 0x080fe20000410000 */
[-C--:B------:R-:W-:Y:S01]  /*1d020*/  FMUL.FTZ R43, R43, R3.reuse ;  /* 0x000000032b2b7220 */ /* 0x080fe20000410000 */
[C---:B------:R-:W-:Y:S01]  /*1d030*/  HMMA.16816.F32 R140, R180.reuse, R44, R140 ;  /* 0x0000002cb48c723c */ /* 0x040fe2000000188c */
[----:B------:R-:W-:Y:S05]  /*1d040*/  MUFU.TANH R44, R29 ;  /* 0x0000001d002c7308 */ /* 0x000fea0000002400 */
[----:B------:R-:W-:Y:S03]  /*1d050*/  HMMA.16816.F32 R136, R180, R46, R136 ;  /* 0x0000002eb488723c */ /* 0x000fe60000001888 */
[----:B------:R-:W2:Y:S03]  /*1d060*/  MUFU.TANH R45, R30 ;  /* 0x0000001e002d7308 */ /* 0x000ea60000002400 */
[----:B-----5:R-:W-:Y:S05]  /*1d070*/  HMMA.16816.F32 R156, R24, R148, R156 ;  /* 0x00000094189c723c */ /* 0x020fea000000189c */
[----:B------:R5:W2:Y:S01]  /*1d080*/  MUFU.TANH R184, R31 ;  /* 0x0000001f00b87308 */ /* 0x000aa20000002400 */
[C---:B-1----:R-:W-:Y:S06]  /*1d090*/  HMMA.16816.F32 R172, R52.reuse, R16, R172 ;  /* 0x0000001034ac723c */ /* 0x042fec00000018ac */
[----:B------:R-:W-:Y:S01]  /*1d0a0*/  HMMA.16816.F32 R144, R52, R18, R144 ;  /* 0x000000123490723c */ /* 0x000fe20000001890 */
[----:B------:R-:W1:Y:S01]  /*1d0b0*/  LDSM.16.M88.4 R16, [R233+0xa800] ;  /* 0x00a80000e910783b */ /* 0x000e620000000200 */
[----:B------:R-:W2:Y:S04]  /*1d0c0*/  MUFU.TANH R40, R40 ;  /* 0x0000002800287308 */ /* 0x000ea80000002400 */
[----:B------:R-:W-:Y:S01]  /*1d0d0*/  HMMA.16816.F32 R152, R24, R150, R152 ;  /* 0x000000961898723c */ /* 0x000fe20000001898 */
[----:B-----5:R-:W5:Y:S03]  /*1d0e0*/  LDSM.16.M88.4 R28, [R216+0x5800] ;  /* 0x00580000d81c783b */ /* 0x020f660000000200 */
[----:B------:R-:W2:Y:S02]  /*1d0f0*/  MUFU.TANH R42, R42 ;  /* 0x0000002a002a7308 */ /* 0x000ea40000002400 */
[----:B------:R-:W-:Y:S06]  /*1d100*/  HMMA.16816.F32 R164, R12, R20, R164 ;  /* 0x000000140ca4723c */ /* 0x000fec00000018a4 */
[C---:B----4-:R-:W-:Y:S01]  /*1d110*/  HMMA.16816.F32 R172, R36.reuse, R8, R172 ;  /* 0x0000000824ac723c */ /* 0x050fe200000018ac */
[----:B------:R-:W4:Y:S05]  /*1d120*/  MUFU.TANH R41, R41 ;  /* 0x0000002900297308 */ /* 0x000f2a0000002400 */
[----:B------:R-:W-:Y:S01]  /*1d130*/  HMMA.16816.F32 R144, R36, R10, R144 ;  /* 0x0000000a2490723c */ /* 0x000fe20000001890 */
[----:B------:R-:W3:Y:S02]  /*1d140*/  LDSM.16.M88.4 R8, [R210] ;  /* 0x00000000d208783b */ /* 0x000ee40000000200 */
[----:B------:R-:W4:Y:S03]  /*1d150*/  MUFU.TANH R43, R43 ;  /* 0x0000002b002b7308 */ /* 0x000f260000002400 */
[----:B------:R-:W-:Y:S01]  /*1d160*/  HMMA.16816.F32 R160, R12, R22, R160 ;  /* 0x000000160ca0723c */ /* 0x000fe200000018a0 */
[----:B------:R-:W2:Y:S05]  /*1d170*/  LDSM.16.M88.4 R20, [R216+0x6000] ;  /* 0x00600000d814783b */ /* 0x000eaa0000000200 */
[----:B------:R-:W-:Y:S01]  /*1d180*/  HMMA.16816.F32 R132, R180, R32, R132 ;  /* 0x00000020b484723c */ /* 0x000fe20000001884 */
[-C--:B------:R-:W-:Y:S01]  /*1d190*/  FMUL.FTZ R46, R164, R3.reuse ;  /* 0x00000003a42e7220 */ /* 0x080fe20000410000 */
[-C--:B------:R-:W-:Y:S01]  /*1d1a0*/  FMUL.FTZ R47, R165, R3.reuse ;  /* 0x00000003a52f7220 */ /* 0x080fe20000410000 */
[-C--:B------:R-:W-:Y:S01]  /*1d1b0*/  FMUL.FTZ R148, R166, R3.reuse ;  /* 0x00000003a6947220 */ /* 0x080fe20000410000 */
[----:B------:R-:W-:-:S02]  /*1d1c0*/  FMUL.FTZ R164, R167, R3 ;  /* 0x00000003a7a47220 */ /* 0x000fc40000410000 */
[C---:B-1----:R-:W-:Y:S01]  /*1d1d0*/  HMMA.16816.F32 R140, R52.reuse, R16, R140 ;  /* 0x00000010348c723c */ /* 0x042fe2000000188c */
[----:B------:R-:W1:Y:S05]  /*1d1e0*/  MUFU.TANH R46, R46 ;  /* 0x0000002e002e7308 */ /* 0x000e6a0000002400 */
[----:B------:R-:W-:Y:S01]  /*1d1f0*/  HMMA.16816.F32 R136, R52, R18, R136 ;  /* 0x000000123488723c */ /* 0x000fe20000001888 */
[----:B------:R-:W-:Y:S02]  /*1d200*/  LDSM.16.M88.4 R16, [R227+0xa800] ;  /* 0x00a80000e310783b */ /* 0x000fe40000000200 */
[----:B------:R-:W1:Y:S03]  /*1d210*/  MUFU.TANH R47, R47 ;  /* 0x0000002f002f7308 */ /* 0x000e660000002400 */
[C---:B-----5:R-:W-:Y:S01]  /*1d220*/  HMMA.16816.F32 R156, R12.reuse, R28, R156 ;  /* 0x0000001c0c9c723c */ /* 0x060fe2000000189c */
[-C--:B------:R-:W-:Y:S01]  /*1d230*/  FMUL.FTZ R150, R162, R3.reuse ;  /* 0x00000003a2967220 */ /* 0x080fe20000410000 */
[-C--:B------:R-:W-:Y:S01]  /*1d240*/  FMUL.FTZ R151, R163, R3.reuse ;  /* 0x00000003a3977220 */ /* 0x080fe20000410000 */
[----:B------:R-:W5:Y:S01]  /*1d250*/  S2R R162, SR_TID.X ;  /* 0x0000000000a27919 */ /* 0x000f620000002100 */
[-C--:B------:R-:W-:Y:S01]  /*1d260*/  FMUL.FTZ R149, R161, R3.reuse ;  /* 0x00000003a1957220 */ /* 0x080fe20000410000 */
[----:B------:R-:W-:Y:S01]  /*1d270*/  MUFU.TANH R148, R148 ;  /* 0x0000009400947308 */ /* 0x000fe20000002400 */
[----:B------:R-:W-:Y:S01]  /*1d280*/  HMMA.16816.F32 R152, R12, R30, R152 ;  /* 0x0000001e0c98723c */ /* 0x000fe20000001898 */
[----:B------:R-:W4:Y:S01]  /*1d290*/  LDSM.16.M88.4 R28, [R216+0x3800] ;  /* 0x00380000d81c783b */ /* 0x000f220000000200 */
[----:B------:R-:W-:-:S04]  /*1d2a0*/  FMUL.FTZ R160, R160, R3 ;  /* 0x00000003a0a07220 */ /* 0x000fc80000410000 */
[C---:B------:R-:W-:Y:S01]  /*1d2b0*/  HMMA.16816.F32 R172, R24.reuse, R4, R172 ;  /* 0x0000000418ac723c */ /* 0x040fe200000018ac */
[----:B------:R-:W1:Y:S05]  /*1d2c0*/  MUFU.TANH R164, R164 ;  /* 0x000000a400a47308 */ /* 0x000e6a0000002400 */
[----:B------:R-:W-:Y:S01]  /*1d2d0*/  HMMA.16816.F32 R144, R24, R6, R144 ;  /* 0x000000061890723c */ /* 0x000fe20000001890 */
[----:B------:R-:W1:Y:S02]  /*1d2e0*/  LDSM.16.M88.4 R4, [R233+0xb000] ;  /* 0x00b00000e904783b */ /* 0x000e640000000200 */
[----:B------:R-:W1:Y:S03]  /*1d2f0*/  MUFU.TANH R149, R149 ;  /* 0x0000009500957308 */ /* 0x000e660000002400 */
[----:B---3--:R-:W-:Y:S01]  /*1d300*/  HMMA.16816.F32 R140, R36, R8, R140 ;  /* 0x00000008248c723c */ /* 0x008fe2000000188c */
[-C--:B------:R-:W-:Y:S01]  /*1d310*/  FMUL.FTZ R157, R157, R3.reuse ;  /* 0x000000039d9d7220 */ /* 0x080fe20000410000 */
[----:B------:R-:W-:-:S03]  /*1d320*/  FMUL.FTZ R156, R156, R3 ;  /* 0x000000039c9c7220 */ /* 0x000fc60000410000 */
[----:B------:R3:W-:Y:S01]  /*1d330*/  MUFU.TANH R161, R157 ;  /* 0x0000009d00a17308 */ /* 0x0007e20000002400 */
[----:B------:R-:W-:Y:S01]  /*1d340*/  HMMA.16816.F32 R136, R36, R10, R136 ;  /* 0x0000000a2488723c */ /* 0x000fe20000001888 */
[----:B------:R-:W1:Y:S01]  /*1d350*/  LDSM.16.M88.4 R8, [R233+0xb800] ;  /* 0x00b80000e908783b */ /* 0x000e620000000200 */
[-C--:B------:R-:W-:Y:S01]  /*1d360*/  FMUL.FTZ R152, R152, R3.reuse ;  /* 0x0000000398987220 */ /* 0x080fe20000410000 */
[-C--:B------:R-:W-:Y:S01]  /*1d370*/  FMUL.FTZ R153, R153, R3.reuse ;  /* 0x0000000399997220 */ /* 0x080fe20000410000 */
[----:B------:R-:W-:Y:S01]  /*1d380*/  FMUL.FTZ R155, R155, R3 ;  /* 0x000000039b9b7220 */ /* 0x000fe20000410000 */
[----:B-----5:R-:W-:Y:S01]  /*1d390*/  IMAD.SHL.U32 R162, R162, 0x2, RZ ;  /* 0x00000002a2a27824 */ /* 0x020fe200078e00ff */
[----:B--2---:R-:W-:Y:S01]  /*1d3a0*/  HMMA.16816.F32 R172, R12, R20, R172 ;  /* 0x000000140cac723c */ /* 0x004fe200000018ac */
[----:B------:R2:W-:Y:S03]  /*1d3b0*/  MUFU.TANH R163, R152 ;  /* 0x0000009800a37308 */ /* 0x0005e60000002400 */
[----:B------:R-:W-:-:S02]  /*1d3c0*/  LOP3.LUT R162, R162, 0x6, RZ, 0xc0, !PT ;  /* 0x00000006a2a27812 */ /* 0x000fc400078ec0ff */
[----:B------:R-:W-:Y:S01]  /*1d3d0*/  HMMA.16816.F32 R64, R180, R34, R64 ;  /* 0x00000022b440723c */ /* 0x000fe20000001840 */
[----:B------:R-:W-:Y:S02]  /*1d3e0*/  LDSM.16.M88.4 R32, [R216+0x6800] ;  /* 0x00680000d820783b */ /* 0x000fe40000000200 */
[----:B------:R-:W5:Y:S01]  /*1d3f0*/  MUFU.TANH R151, R151 ;  /* 0x0000009700977308 */ /* 0x000f620000002400 */
[-C--:B---3--:R-:W-:Y:S01]  /*1d400*/  FMUL.FTZ R157, R158, R3.reuse ;  /* 0x000000039e9d7220 */ /* 0x088fe20000410000 */
[-C--:B------:R-:W-:Y:S01]  /*1d410*/  FMUL.FTZ R158, R159, R3.reuse ;  /* 0x000000039f9e7220 */ /* 0x080fe20000410000 */
[----:B------:R-:W-:Y:S01]  /*1d420*/  HMMA.16816.F32 R144, R12, R22, R144 ;  /* 0x000000160c90723c */ /* 0x000fe20000001890 */
[----:B------:R-:W3:Y:S04]  /*1d430*/  LDSM.16.M88.4 R20, [R209] ;  /* 0x00000000d114783b */ /* 0x000ee80000000200 */
[----:B------:R-:W5:Y:S01]  /*1d440*/  MUFU.TANH R160, R160 ;  /* 0x000000a000a07308 */ /* 0x000f620000002400 */
[----:B----4-:R-:W-:Y:S01]  /*1d450*/  HMMA.16816.F32 R60, R180, R28, R60 ;  /* 0x0000001cb43c723c */ /* 0x010fe2000000183c */
[----:B--2---:R-:W-:-:S05]  /*1d460*/  FMUL.FTZ R152, R154, R3 ;  /* 0x000000039a987220 */ /* 0x004fca0000410000 */
[C---:B-1----:R-:W-:Y:S01]  /*1d470*/  HMMA.16816.F32 R132, R52.reuse, R4, R132 ;  /* 0x000000043484723c */ /* 0x042fe20000001884 */
[-C--:B------:R-:W-:Y:S01]  /*1d480*/  FMUL.FTZ R154, R172, R3.reuse ;  /* 0x00000003ac9a7220 */ /* 0x080fe20000410000 */
[-C--:B------:R-:W-:Y:S01]  /*1d490*/  FMUL.FTZ R172, R175, R3.reuse ;  /* 0x00000003afac7220 */ /* 0x080fe20000410000 */
[-C--:B------:R-:W-:Y:S01]  /*1d4a0*/  FMUL.FTZ R159, R174, R3.reuse ;  /* 0x00000003ae9f7220 */ /* 0x080fe20000410000 */
[----:B------:R-:W1:Y:S02]  /*1d4b0*/  MUFU.TANH R150, R150 ;  /* 0x0000009600967308 */ /* 0x000e640000002400 */
[----:B------:R-:W-:Y:S01]  /*1d4c0*/  HMMA.16816.F32 R64, R52, R6, R64 ;  /* 0x000000063440723c */ /* 0x000fe20000001840 */
[----:B------:R-:W2:Y:S05]  /*1d4d0*/  LDSM.16.M88.4 R4, [R227+0xb000] ;  /* 0x00b00000e304783b */ /* 0x000eaa0000000200 */
[----:B------:R-:W-:Y:S01]  /*1d4e0*/  HMMA.16816.F32 R56, R180, R30, R56 ;  /* 0x0000001eb438723c */ /* 0x000fe20000001838 */
[----:B------:R-:W4:Y:S01]  /*1d4f0*/  MUFU.TANH R158, R158 ;  /* 0x0000009e009e7308 */ /* 0x000f220000002400 */
[-C--:B------:R-:W-:Y:S01]  /*1d500*/  FMUL.FTZ R144, R144, R3.reuse ;  /* 0x0000000390907220 */ /* 0x080fe20000410000 */
[-C--:B------:R-:W-:Y:S01]  /*1d510*/  FMUL.FTZ R146, R146, R3.reuse ;  /* 0x0000000392927220 */ /* 0x080fe20000410000 */
[-C--:B------:R-:W-:Y:S01]  /*1d520*/  FMUL.FTZ R145, R145, R3.reuse ;  /* 0x0000000391917220 */ /* 0x080fe20000410000 */
[----:B------:R-:W-:Y:S01]  /*1d530*/  FMUL.FTZ R147, R147, R3 ;  /* 0x0000000393937220 */ /* 0x000fe20000410000 */
[----:B------:R-:W-:Y:S01]  /*1d540*/  HMMA.16816.F32 R140, R24, R16, R140 ;  /* 0x00000010188c723c */ /* 0x000fe2000000188c */
[----:B------:R-:W-:-:S02]  /*1d550*/  IMAD R182, R250, 0x80, R162 ;  /* 0x00000080fab67824 */ /* 0x000fc400078e02a2 */
[----:B------:R-:W4:Y:S02]  /*1d560*/  MUFU.TANH R156, R156 ;  /* 0x0000009c009c7308 */ /* 0x000f240000002400 */
[C---:B------:R-:W-:Y:S01]  /*1d570*/  VIADD R28, R182.reuse, 0x9 ;  /* 0x00000009b61c7836 */ /* 0x040fe20000000000 */
[----:B------:R-:W-:Y:S01]  /*1d580*/  HMMA.16816.F32 R136, R24, R18, R136 ;  /* 0x000000121888723c */ /* 0x000fe20000001888 */
[C---:B------:R-:W-:Y:S02]  /*1d590*/  VIADD R16, R182.reuse, 0x1 ;  /* 0x00000001b6107836 */ /* 0x040fe40000000000 */
[----:B------:R-:W-:Y:S02]  /*1d5a0*/  VIADD R17, R182, 0x8 ;  /* 0x00000008b6117836 */ /* 0x000fe40000000000 */
[----:B------:R-:W4:Y:S01]  /*1d5b0*/  MUFU.TANH R157, R157 ;  /* 0x0000009d009d7308 */ /* 0x000f220000002400 */
[C---:B------:R-:W-:Y:S01]  /*1d5c0*/  ISETP.GE.AND P6, PT, R16.reuse, R50, PT ;  /* 0x000000321000720c */ /* 0x040fe20003fc6270 */
[----:B------:R-:W-:Y:S01]  /*1d5d0*/  HMMA.16816.F32 R60, R52, R8, R60 ;  /* 0x00000008343c723c */ /* 0x000fe2000000183c */
[----:B------:R-:W-:-:S02]  /*1d5e0*/  ISETP.GE.AND P4, PT, R16, R49, PT ;  /* 0x000000311000720c */ /* 0x000fc40003f86270 */
[CC--:B------:R-:W-:Y:S02]  /*1d5f0*/  ISETP.GE.AND P5, PT, R17.reuse, R50.reuse, PT ;  /* 0x000000321100720c */ /* 0x0c0fe40003fa6270 */
[-C--:B------:R-:W-:Y:S01]  /*1d600*/  ISETP.GE.AND P3, PT, R17, R49.reuse, PT ;  /* 0x000000311100720c */ /* 0x080fe20003f66270 */
[----:B---3--:R-:W-:Y:S01]  /*1d610*/  HMMA.16816.F32 R132, R36, R20, R132 ;  /* 0x000000142484723c */ /* 0x008fe20000001884 */
[----:B------:R-:W-:Y:S01]  /*1d620*/  FSEL R8, R168, -INF , !P6 ;  /* 0xff800000a8087808 */ /* 0x000fe20007000000 */
[----:B------:R-:W3:Y:S01]  /*1d630*/  LDSM.16.M88.4 R16, [R208] ;  /* 0x00000000d010783b */ /* 0x000ee20000000200 */
[----:B------:R-:W-:Y:S01]  /*1d640*/  FSEL R9, R169, -INF , !P4 ;  /* 0xff800000a9097808 */ /* 0x000fe20006000000 */
[----:B------:R-:W4:Y:S01]  /*1d650*/  MUFU.TANH R153, R153 ;  /* 0x0000009900997308 */ /* 0x000f220000002400 */
        /* <DEDUP_REMOVED lines=8> */
[C---:B------:R-:W-:Y:S01]  /*1d6e0*/  ISETP.GE.AND P5, PT, R28.reuse, R50, PT ;  /* 0x000000321c00720c */ /* 0x040fe20003fa6270 */
[----:B------:R5:W4:Y:S01]  /*1d6f0*/  MUFU.TANH R165, R155 ;  /* 0x0000009b00a57308 */ /* 0x000b220000002400 */
[----:B------:R-:W-:Y:S01]  /*1d700*/  ISETP.GE.AND P3, PT, R28, R49, PT ;  /* 0x000000311c00720c */ /* 0x000fe20003f66270 */
[----:B------:R-:W-:Y:S01]  /*1d710*/  VIADD R11, R182, 0x31 ;  /* 0x00000031b60b7836 */ /* 0x000fe20000000000 */
[----:B------:R-:W1:Y:S01]  /*1d720*/  LDSM.16.M88.4 R28, [R216+0x7000] ;  /* 0x00700000d81c783b */ /* 0x000e620000000200 */
[----:B------:R-:W-:Y:S01]  /*1d730*/  FSEL R183, R170, -INF , !P6 ;  /* 0xff800000aab77808 */ /* 0x000fe20007000000 */
[----:B------:R-:W-:Y:S01]  /*1d740*/  HMMA.16816.F32 R64, R36, R22, R64 ;  /* 0x000000162440723c */ /* 0x000fe20000001840 */
[----:B------:R-:W-:-:S02]  /*1d750*/  FSEL R186, R178, -INF , !P4 ;  /* 0xff800000b2ba7808 */ /* 0x000fc40006000000 */
[CC--:B------:R-:W-:Y:S01]  /*1d760*/  ISETP.GE.AND P6, PT, R20.reuse, R50.reuse, PT ;  /* 0x000000321400720c */ /* 0x0c0fe20003fc6270 */
[----:B------:R-:W4:Y:S01]  /*1d770*/  MUFU.TANH R152, R152 ;  /* 0x0000009800987308 */ /* 0x000f220000002400 */
[----:B------:R-:W-:Y:S01]  /*1d780*/  ISETP.GE.AND P4, PT, R20, R49, PT ;  /* 0x000000311400720c */ /* 0x000fe20003f86270 */
[----:B------:R-:W-:Y:S01]  /*1d790*/  VIADD R20, R182, 0x18 ;  /* 0x00000018b6147836 */ /* 0x000fe20000000000 */
[----:B------:R-:W-:Y:S01]  /*1d7a0*/  FSEL R179, R179, -INF , !P5 ;  /* 0xff800000b3b37808 */ /* 0x000fe20006800000 */
[----:B--2---:R-:W-:Y:S01]  /*1d7b0*/  HMMA.16816.F32 R132, R24, R4, R132 ;  /* 0x000000041884723c */ /* 0x004fe20000001884 */
[----:B------:R-:W-:Y:S02]  /*1d7c0*/  FSEL R181, R45, -INF , !P3 ;  /* 0xff8000002db57808 */ /* 0x000fe40005800000 */
[CC--:B------:R-:W-:Y:S01]  /*1d7d0*/  ISETP.GE.AND P5, PT, R20.reuse, R50.reuse, PT ;  /* 0x000000321400720c */ /* 0x0c0fe20003fa6270 */
[----:B-----5:R-:W-:Y:S01]  /*1d7e0*/  FMUL.FTZ R155, R173, R3 ;  /* 0x00000003ad9b7220 */ /* 0x020fe20000410000 */
[----:B------:R-:W-:Y:S01]  /*1d7f0*/  ISETP.GE.AND P3, PT, R20, R49, PT ;  /* 0x000000311400720c */ /* 0x000fe20003f66270 */
[----:B------:R-:W-:Y:S01]  /*1d800*/  VIADD R20, R182, 0x19 ;  /* 0x00000019b6147836 */ /* 0x000fe20000000000 */
[----:B------:R-:W-:Y:S01]  /*1d810*/  FSEL R177, R44, -INF , !P6 ;  /* 0xff8000002cb17808 */ /* 0x000fe20007000000 */
[----:B------:R-:W-:Y:S01]  /*1d820*/  VIADD R4, R182, 0x20 ;  /* 0x00000020b6047836 */ /* 0x000fe20000000000 */
[----:B------:R-:W-:Y:S01]  /*1d830*/  FSEL R184, R184, -INF , !P4 ;  /* 0xff800000b8b87808 */ /* 0x000fe20006000000 */
[----:B------:R-:W-:Y:S01]  /*1d840*/  FMUL.FTZ R137, R137, R3 ;  /* 0x0000000389897220 */ /* 0x000fe20000410000 */
[-C--:B------:R-:W-:Y:S01]  /*1d850*/  ISETP.GE.AND P6, PT, R20, R50.reuse, PT ;  /* 0x000000321400720c */ /* 0x080fe20003fc6270 */
[----:B------:R-:W-:Y:S01]  /*1d860*/  VIADD R5, R182, 0x28 ;  /* 0x00000028b6057836 */ /* 0x000fe20000000000 */
[----:B------:R-:W-:Y:S01]  /*1d870*/  ISETP.GE.AND P4, PT, R20, R49, PT ;  /* 0x000000311400720c */ /* 0x000fe20003f86270 */
[----:B------:R-:W-:Y:S01]  /*1d880*/  HMMA.16816.F32 R140, R12, R32, R140 ;  /* 0x000000200c8c723c */ /* 0x000fe2000000188c */
[----:B------:R-:W2:Y:S01]  /*1d890*/  LDSM.16.M88.4 R20, [R227+0xb800] ;  /* 0x00b80000e314783b */ /* 0x000ea20000000200 */
[----:B------:R-:W-:Y:S01]  /*1d8a0*/  FSEL R175, R40, -INF , !P5 ;  /* 0xff80000028af7808 */ /* 0x000fe20006800000 */
[----:B------:R-:W-:Y:S01]  /*1d8b0*/  VIADD R40, R182, 0x30 ;  /* 0x00000030b6287836 */ /* 0x000fe20000000000 */
[----:B------:R-:W-:Y:S01]  /*1d8c0*/  FSEL R180, R42, -INF , !P3 ;  /* 0xff8000002ab47808 */ /* 0x000fe20005800000 */
[----:B------:R-:W-:Y:S01]  /*1d8d0*/  FMUL.FTZ R10, R139, R3 ;  /* 0x000000038b0a7220 */ /* 0x000fe20000410000 */
[CC--:B------:R-:W-:Y:S01]  /*1d8e0*/  ISETP.GE.AND P5, PT, R4.reuse, R50.reuse, PT ;  /* 0x000000320400720c */ /* 0x0c0fe20003fa6270 */
[C---:B---3--:R-:W-:Y:S01]  /*1d8f0*/  HMMA.16816.F32 R60, R36.reuse, R16, R60 ;  /* 0x00000010243c723c */ /* 0x048fe2000000183c */
[----:B------:R-:W-:Y:S01]  /*1d900*/  ISETP.GE.AND P3, PT, R4, R49, PT ;  /* 0x000000310400720c */ /* 0x000fe20003f66270 */
[----:B------:R-:W-:Y:S01]  /*1d910*/  VIADD R4, R182, 0x21 ;  /* 0x00000021b6047836 */ /* 0x000fe20000000000 */
[----:B------:R-:W-:Y:S01]  /*1d920*/  FSEL R174, R41, -INF , !P6 ;  /* 0xff80000029ae7808 */ /* 0x000fe20007000000 */
[----:B------:R-:W3:Y:S01]  /*1d930*/  MUFU.TANH R154, R154 ;  /* 0x0000009a009a7308 */ /* 0x000ee20000002400 */
[----:B------:R-:W-:Y:S01]  /*1d940*/  FSEL R178, R43, -INF , !P4 ;  /* 0xff8000002bb27808 */ /* 0x000fe20006000000 */
[----:B------:R-:W-:Y:S01]  /*1d950*/  HMMA.16816.F32 R56, R36, R18, R56 ;  /* 0x000000122438723c */ /* 0x000fe20000001838 */
[-C--:B------:R-:W-:Y:S01]  /*1d960*/  ISETP.GE.AND P6, PT, R4, R50.reuse, PT ;  /* 0x000000320400720c */ /* 0x080fe20003fc6270 */
[----:B------:R-:W-:Y:S01]  /*1d970*/  FMUL.FTZ R17, R136, R3 ;  /* 0x0000000388117220 */ /* 0x000fe20000410000 */
[----:B------:R-:W-:Y:S01]  /*1d980*/  ISETP.GE.AND P4, PT, R4, R49, PT ;  /* 0x000000310400720c */ /* 0x000fe20003f86270 */
[----:B------:R-:W-:Y:S01]  /*1d990*/  VIADD R4, R182, 0x29 ;  /* 0x00000029b6047836 */ /* 0x000fe20000000000 */
[----:B------:R-:W-:Y:S01]  /*1d9a0*/  FSEL R34, R46, -INF , !P5 ;  /* 0xff8000002e227808 */ /* 0x000fe20006800000 */
[----:B-1----:R-:W-:Y:S01]  /*1d9b0*/  HMMA.16816.F32 R132, R12, R28, R132 ;  /* 0x0000001c0c84723c */ /* 0x002fe20000001884 */
[----:B------:R1:W-:Y:S01]  /*1d9c0*/  MUFU.TANH R28, R137 ;  /* 0x00000089001c7308 */ /* 0x0003e20000002400 */
[----:B------:R-:W-:Y:S01]  /*1d9d0*/  FSEL R32, R47, -INF , !P6 ;  /* 0xff8000002f207808 */ /* 0x000fe20007000000 */
[----:B------:R-:W-:Y:S01]  /*1d9e0*/  VIADD R18, R182, 0x40 ;  /* 0x00000040b6127836 */ /* 0x000fe20000000000 */
[----:B------:R-:W-:Y:S01]  /*1d9f0*/  FSEL R35, R164, -INF , !P4 ;  /* 0xff800000a4237808 */ /* 0x000fe20006000000 */
[-C--:B------:R-:W-:Y:S01]  /*1da00*/  FMUL.FTZ R140, R140, R3.reuse ;  /* 0x000000038c8c7220 */ /* 0x080fe20000410000 */
[----:B------:R-:W-:Y:S01]  /*1da10*/  HMMA.16816.F32 R64, R24, R6, R64 ;  /* 0x000000061840723c */ /* 0x000fe20000001840 */
[-C--:B------:R-:W-:Y:S01]  /*1da20*/  ISETP.GE.AND P5, PT, R5, R50.reuse, PT ;  /* 0x000000320500720c */ /* 0x080fe20003fa6270 */
[----:B------:R-:W-:Y:S01]  /*1da30*/  FMUL.FTZ R29, R138, R3 ;  /* 0x000000038a1d7220 */ /* 0x000fe20000410000 */
[CC--:B------:R-:W-:Y:S01]  /*1da40*/  ISETP.GE.AND P6, PT, R4.reuse, R50.reuse, PT ;  /* 0x000000320400720c */ /* 0x0c0fe20003fc6270 */
[----:B------:R-:W5:Y:S01]  /*1da50*/  MUFU.TANH R159, R159 ;  /* 0x0000009f009f7308 */ /* 0x000f620000002400 */
[----:B------:R-:W-:Y:S01]  /*1da60*/  ISETP.GE.AND P4, PT, R4, R49, PT ;  /* 0x000000310400720c */ /* 0x000fe20003f86270 */
[-C--:B------:R-:W-:Y:S01]  /*1da70*/  FMUL.FTZ R141, R141, R3.reuse ;  /* 0x000000038d8d7220 */ /* 0x080fe20000410000 */
[----:B------:R-:W-:Y:S01]  /*1da80*/  FSEL R138, R149, -INF , !P6 ;  /* 0xff800000958a7808 */ /* 0x000fe20007000000 */
[-C--:B------:R-:W-:Y:S01]  /*1da90*/  FMUL.FTZ R142, R142, R3.reuse ;  /* 0x000000038e8e7220 */ /* 0x080fe20000410000 */
[----:B------:R-:W-:Y:S01]  /*1daa0*/  FSEL R139, R151, -INF , !P4 ;  /* 0xff800000978b7808 */ /* 0x000fe20006000000 */
[----:B------:R-:W-:Y:S01]  /*1dab0*/  FMUL.FTZ R143, R143, R3 ;  /* 0x000000038f8f7220 */ /* 0x000fe20000410000 */
[----:B------:R-:W-:Y:S01]  /*1dac0*/  ISETP.GE.AND P6, PT, R11, R50, PT ;  /* 0x000000320b00720c */ /* 0x000fe20003fc6270 */
[----:B------:R-:W5:Y:S01]  /*1dad0*/  MUFU.TANH R155, R155 ;  /* 0x0000009b009b7308 */ /* 0x000f620000002400 */
[----:B-1----:R-:W-:-:S02]  /*1dae0*/  FSEL R137, R148, -INF , !P3 ;  /* 0xff80000094897808 */ /* 0x002fc40005800000 */
[-C--:B------:R-:W-:Y:S01]  /*1daf0*/  ISETP.GE.AND P3, PT, R5, R49.reuse, PT ;  /* 0x000000310500720c */ /* 0x080fe20003f66270 */
[C---:B--2---:R-:W-:Y:S01]  /*1db00*/  HMMA.16816.F32 R60, R24.reuse, R20, R60 ;  /* 0x00000014183c723c */ /* 0x044fe2000000183c */
[----:B------:R-:W1:Y:S01]  /*1db10*/  LDSM.16.M88.4 R4, [R216+0x7800] ;  /* 0x00780000d804783b */ /* 0x000e620000000200 */
[----:B------:R-:W-:Y:S01]  /*1db20*/  ISETP.GE.AND P4, PT, R11, R49, PT ;  /* 0x000000310b00720c */ /* 0x000fe20003f86270 */
[----:B------:R-:W-:Y:S01]  /*1db30*/  VIADD R11, R182, 0x39 ;  /* 0x00000039b60b7836 */ /* 0x000fe20000000000 */
[----:B------:R-:W2:Y:S01]  /*1db40*/  MUFU.TANH R172, R172 ;  /* 0x000000ac00ac7308 */ /* 0x000ea20000002400 */
[----:B------:R-:W-:Y:S01]  /*1db50*/  FSEL R33, R160, -INF , !P5 ;  /* 0xff800000a0217808 */ /* 0x000fe20006800000 */
[----:B------:R-:W-:Y:S01]  /*1db60*/  HMMA.16816.F32 R56, R24, R22, R56 ;  /* 0x000000161838723c */ /* 0x000fe20000001838 */
[----:B------:R-:W-:Y:S01]  /*1db70*/  FSEL R136, R150, -INF , !P3 ;  /* 0xff80000096887808 */ /* 0x000fe20005800000 */
[----:B------:R-:W-:Y:S01]  /*1db80*/  VIADD R20, R182, 0x38 ;  /* 0x00000038b6147836 */ /* 0x000fe20000000000 */
[-C--:B------:R-:W-:Y:S01]  /*1db90*/  ISETP.GE.AND P5, PT, R40, R50.reuse, PT ;  /* 0x000000322800720c */ /* 0x080fe20003fa6270 */
[----:B------:R-:W-:Y:S01]  /*1dba0*/  FMUL.FTZ R132, R132, R3 ;  /* 0x0000000384847220 */ /* 0x000fe20000410000 */
[----:B------:R-:W-:Y:S01]  /*1dbb0*/  ISETP.GE.AND P3, PT, R40, R49, PT ;  /* 0x000000312800720c */ /* 0x000fe20003f66270 */
[----:B------:R-:W-:Y:S01]  /*1dbc0*/  HMMA.16816.F32 R64, R12, R30, R64 ;  /* 0x0000001e0c40723c */ /* 0x000fe20000001840 */
[----:B------:R-:W-:Y:S01]  /*1dbd0*/  FSEL R161, R161, -INF , !P6 ;  /* 0xff800000a1a17808 */ /* 0x000fe20007000000 */
[----:B------:R-:W2:Y:S01]  /*1dbe0*/  MUFU.TANH R144, R144 ;  /* 0x0000009000907308 */ /* 0x000ea20000002400 */
[----:B----4-:R-:W-:Y:S01]  /*1dbf0*/  FSEL R151, R158, -INF , !P4 ;  /* 0xff8000009e977808 */ /* 0x010fe20006000000 */
[-C--:B------:R-:W-:Y:S01]  /*1dc00*/  FMUL.FTZ R134, R134, R3.reuse ;  /* 0x0000000386867220 */ /* 0x080fe20000410000 */
[-C--:B------:R-:W-:Y:S01]  /*1dc10*/  ISETP.GE.AND P6, PT, R11, R50.reuse, PT ;  /* 0x000000320b00720c */ /* 0x080fe20003fc6270 */
[----:B------:R-:W-:Y:S01]  /*1dc20*/  FMUL.FTZ R133, R133, R3 ;  /* 0x0000000385857220 */ /* 0x000fe20000410000 */
[----:B------:R-:W-:Y:S01]  /*1dc30*/  ISETP.GE.AND P4, PT, R11, R49, PT ;  /* 0x000000310b00720c */ /* 0x000fe20003f86270 */
[----:B------:R-:W-:Y:S01]  /*1dc40*/  VIADD R11, R182, 0x41 ;  /* 0x00000041b60b7836 */ /* 0x000fe20000000000 */
[----:B------:R-:W-:Y:S01]  /*1dc50*/  FSEL R160, R156, -INF , !P5 ;  /* 0xff8000009ca07808 */ /* 0x000fe20006800000 */
[----:B------:R-:W4:Y:S01]  /*1dc60*/  MUFU.TANH R173, R146 ;  /* 0x0000009200ad7308 */ /* 0x000f220000002400 */
[----:B------:R-:W-:Y:S01]  /*1dc70*/  FSEL R150, R157, -INF , !P3 ;  /* 0xff8000009d967808 */ /* 0x000fe20005800000 */
[----:B------:R-:W-:Y:S01]  /*1dc80*/  FMUL.FTZ R135, R135, R3 ;  /* 0x0000000387877220 */ /* 0x000fe20000410000 */
[----:B------:R-:W-:Y:S01]  /*1dc90*/  ISETP.GE.AND P5, PT, R20, R50, PT ;  /* 0x000000321400720c */ /* 0x000fe20003fa6270 */
[----:B------:R-:W-:-:S04]  /*1dca0*/  DEPBAR.LE SB0, 0x0 ;  /* 0x000080000000791a */ /* 0x000fc80000000000 */
[----:B------:R-:W4:Y:S01]  /*1dcb0*/  MUFU.TANH R167, R145 ;  /* 0x0000009100a77308 */ /* 0x000f220000002400 */
[----:B------:R-:W-:Y:S02]  /*1dcc0*/  ISETP.GE.AND P3, PT, R20, R49, PT ;  /* 0x000000311400720c */ /* 0x000fe40003f66270 */
[----:B------:R-:W-:Y:S02]  /*1dcd0*/  FSEL R164, R153, -INF , !P6 ;  /* 0xff80000099a47808 */ /* 0x000fe40007000000 */
[----:B------:R-:W-:Y:S01]  /*1dce0*/  FSEL R165, R165, -INF , !P4 ;  /* 0xff800000a5a57808 */ /* 0x000fe20006000000 */
[-C--:B------:R-:W-:Y:S01]  /*1dcf0*/  FMUL.FTZ R64, R64, R3.reuse ;  /* 0x0000000340407220 */ /* 0x080fe20000410000 */
[----:B------:R-:W-:Y:S01]  /*1dd00*/  FSEL R163, R163, -INF , !P5 ;  /* 0xff800000a3a37808 */ /* 0x000fe20006800000 */
[----:B------:R-:W4:Y:S01]  /*1dd10*/  MUFU.TANH R166, R147 ;  /* 0x0000009300a67308 */ /* 0x000f220000002400 */
[----:B------:R-:W-:Y:S01]  /*1dd20*/  FSEL R152, R152, -INF , !P3 ;  /* 0xff80000098987808 */ /* 0x000fe20005800000 */
[-C--:B------:R-:W-:Y:S01]  /*1dd30*/  FMUL.FTZ R66, R66, R3.reuse ;  /* 0x0000000342427220 */ /* 0x080fe20000410000 */
[C---:B-1----:R-:W-:Y:S01]  /*1dd40*/  HMMA.16816.F32 R60, R12.reuse, R4, R60 ;  /* 0x000000040c3c723c */ /* 0x042fe2000000183c */
[-C--:B------:R-:W-:Y:S01]  /*1dd50*/  ISETP.GE.AND P6, PT, R11, R50.reuse, PT ;  /* 0x000000320b00720c */ /* 0x080fe20003fc6270 */
[----:B------:R-:W-:Y:S01]  /*1dd60*/  FMUL.FTZ R65, R65, R3 ;  /* 0x0000000341417220 */ /* 0x000fe20000410000 */
[-C--:B------:R-:W-:Y:S01]  /*1dd70*/  ISETP.GE.AND P4, PT, R11, R49.reuse, PT ;  /* 0x000000310b00720c */ /* 0x080fe20003f86270 */
[----:B------:R-:W-:Y:S01]  /*1dd80*/  VIADD R11, R182, 0x48 ;  /* 0x00000048b60b7836 */ /* 0x000fe20000000000 */
[----:B------:R-:W1:Y:S01]  /*1dd90*/  MUFU.TANH R140, R140 ;  /* 0x0000008c008c7308 */ /* 0x000e620000002400 */
[----:B------:R-:W-:Y:S01]  /*1dda0*/  HMMA.16816.F32 R56, R12, R6, R56 ;  /* 0x000000060c38723c */ /* 0x000fe20000001838 */
[----:B------:R-:W-:Y:S01]  /*1ddb0*/  ISETP.GE.AND P5, PT, R18, R50, PT ;  /* 0x000000321200720c */ /* 0x000fe20003fa6270 */
[----:B------:R-:W-:Y:S01]  /*1ddc0*/  VIADD R5, R182, 0x49 ;  /* 0x00000049b6057836 */ /* 0x000fe20000000000 */
[----:B------:R-:W-:Y:S01]  /*1ddd0*/  ISETP.GE.AND P3, PT, R18, R49, PT ;  /* 0x000000311200720c */ /* 0x000fe20003f66270 */
[----:B------:R-:W-:Y:S01]  /*1dde0*/  FMUL.FTZ R67, R67, R3 ;  /* 0x0000000343437220 */ /* 0x000fe20000410000 */
[----:B---3--:R-:W-:-:S02]  /*1ddf0*/  FSEL R170, R154, -INF , !P5 ;  /* 0xff8000009aaa7808 */ /* 0x008fc40006800000 */
[----:B------:R-:W3:Y:S01]  /*1de00*/  MUFU.TANH R162, R142 ;  /* 0x0000008e00a27308 */ /* 0x000ee20000002400 */
[----:B-----5:R-:W-:Y:S01]  /*1de10*/  FSEL R171, R159, -INF , !P3 ;  /* 0xff8000009fab7808 */ /* 0x020fe20005800000 */
[C---:B------:R-:W-:Y:S01]  /*1de20*/  VIADD R7, R182.reuse, 0x60 ;  /* 0x00000060b6077836 */ /* 0x040fe20000000000 */
[CC--:B------:R-:W-:Y:S01]  /*1de30*/  ISETP.GE.AND P5, PT, R11.reuse, R50.reuse, PT ;  /* 0x000000320b00720c */ /* 0x0c0fe20003fa6270 */
[C---:B------:R-:W-:Y:S01]  /*1de40*/  VIADD R6, R182.reuse, 0x61 ;  /* 0x00000061b6067836 */ /* 0x040fe20000000000 */
[----:B------:R-:W-:Y:S01]  /*1de50*/  ISETP.GE.AND P3, PT, R11, R49, PT ;  /* 0x000000310b00720c */ /* 0x000fe20003f66270 */
[----:B------:R-:W-:Y:S01]  /*1de60*/  VIADD R11, R182, 0x50 ;  /* 0x00000050b60b7836 */ /* 0x000fe20000000000 */
[----:B------:R-:W-:Y:S01]  /*1de70*/  FSEL R168, R155, -INF , !P6 ;  /* 0xff8000009ba87808 */ /* 0x000fe20007000000 */
[----:B------:R-:W5:Y:S01]  /*1de80*/  MUFU.TANH R141, R141 ;  /* 0x0000008d008d7308 */ /* 0x000f620000002400 */
[----:B--2---:R-:W-:Y:S02]  /*1de90*/  FSEL R172, R172, -INF , !P4 ;  /* 0xff800000acac7808 */ /* 0x004fe40006000000 */
[CC--:B------:R-:W-:Y:S01]  /*1dea0*/  ISETP.GE.AND P6, PT, R5.reuse, R50.reuse, PT ;  /* 0x000000320500720c */ /* 0x0c0fe20003fc6270 */
[----:B------:R-:W-:Y:S01]  /*1deb0*/  FMUL.FTZ R60, R60, R3 ;  /* 0x000000033c3c7220 */ /* 0x000fe20000410000 */
[----:B------:R-:W-:Y:S01]  /*1dec0*/  ISETP.GE.AND P4, PT, R5, R49, PT ;  /* 0x000000310500720c */ /* 0x000fe20003f86270 */
[----:B------:R-:W-:Y:S01]  /*1ded0*/  VIADD R5, R182, 0x51 ;  /* 0x00000051b6057836 */ /* 0x000fe20000000000 */
        /* <DEDUP_REMOVED lines=11> */
[-C--:B------:R-:W-:Y:S01]  /*1df90*/  FMUL.FTZ R56, R56, R3.reuse ;  /* 0x0000000338387220 */ /* 0x080fe20000410000 */
[CC--:B------:R-:W-:Y:S01]  /*1dfa0*/  ISETP.GE.AND P6, PT, R5.reuse, R50.reuse, PT ;  /* 0x000000320500720c */ /* 0x0c0fe20003fc6270 */
[----:B------:R-:W-:Y:S01]  /*1dfb0*/  FMUL.FTZ R58, R58, R3 ;  /* 0x000000033a3a7220 */ /* 0x000fe20000410000 */
[----:B------:R-:W-:Y:S01]  /*1dfc0*/  ISETP.GE.AND P4, PT, R5, R49, PT ;  /* 0x000000310500720c */ /* 0x000fe20003f86270 */
[----:B------:R-:W-:Y:S01]  /*1dfd0*/  VIADD R5, R182, 0x59 ;  /* 0x00000059b6057836 */ /* 0x000fe20000000000 */
[----:B-1----:R-:W-:Y:S01]  /*1dfe0*/  FSEL R157, R140, -INF , !P5 ;  /* 0xff8000008c9d7808 */ /* 0x002fe20006800000 */
[----:B------:R-:W1:Y:S01]  /*1dff0*/  MUFU.TANH R29, R29 ;  /* 0x0000001d001d7308 */ /* 0x000e620000002400 */
[----:B---3--:R-:W-:Y:S01]  /*1e000*/  FSEL R162, R162, -INF , !P3 ;  /* 0xff800000a2a27808 */ /* 0x008fe20005800000 */
[-C--:B------:R-:W-:Y:S01]  /*1e010*/  FMUL.FTZ R54, R59, R3.reuse ;  /* 0x000000033b367220 */ /* 0x080fe20000410000 */
[-C--:B------:R-:W-:Y:S01]  /*1e020*/  ISETP.GE.AND P5, PT, R11, R50.reuse, PT ;  /* 0x000000320b00720c */ /* 0x080fe20003fa6270 */
[----:B------:R-:W-:Y:S01]  /*1e030*/  FMUL.FTZ R57, R57, R3 ;  /* 0x0000000339397220 */ /* 0x000fe20000410000 */
[----:B------:R-:W-:Y:S01]  /*1e040*/  ISETP.GE.AND P3, PT, R11, R49, PT ;  /* 0x000000310b00720c */ /* 0x000fe20003f66270 */
[----:B------:R-:W-:Y:S01]  /*1e050*/  IMAD.MOV.U32 R140, RZ, RZ, R195 ;  /* 0x000000ffff8c7224 */ /* 0x000fe200078e00c3 */
[----:B-----5:R-:W-:Y:S01]  /*1e060*/  FSEL R156, R141, -INF , !P6 ;  /* 0xff8000008d9c7808 */ /* 0x020fe20007000000 */
[----:B------:R-:W3:Y:S01]  /*1e070*/  MUFU.TANH R10, R10 ;  /* 0x0000000a000a7308 */ /* 0x000ee20000002400 */
[----:B--2---:R-:W-:Y:S01]  /*1e080*/  FSEL R159, R16, -INF , !P4 ;  /* 0xff800000109f7808 */ /* 0x004fe20006000000 */
[----:B------:R-:W-:Y:S01]  /*1e090*/  IMAD.MOV.U32 R141, RZ, RZ, R194 ;  /* 0x000000ffff8d7224 */ /* 0x000fe200078e00c2 */
[----:B------:R-:W-:-:S02]  /*1e0a0*/  ISETP.GE.AND P6, PT, R5, R50, PT ;  /* 0x000000320500720c */ /* 0x000fc40003fc6270 */
[----:B------:R-:W-:Y:S01]  /*1e0b0*/  ISETP.GE.AND P4, PT, R5, R49, PT ;  /* 0x000000310500720c */ /* 0x000fe20003f86270 */
[----:B------:R-:W-:Y:S01]  /*1e0c0*/  FMUL.FTZ R5, R61, R3 ;  /* 0x000000033d057220 */ /* 0x000fe20000410000 */
[----:B----4-:R-:W-:Y:S01]  /*1e0d0*/  FSEL R155, R17, -INF , !P5 ;  /* 0xff800000119b7808 */ /* 0x010fe20006800000 */
[----:B------:R-:W2:Y:S01]  /*1e0e0*/  MUFU.TANH R146, R132 ;  /* 0x0000008400927308 */ /* 0x000ea20000002400 */
[----:B-1----:R-:W-:Y:S01]  /*1e0f0*/  FSEL R158, R29, -INF , !P3 ;  /* 0xff8000001d9e7808 */ /* 0x002fe20005800000 */
[C---:B------:R-:W-:Y:S01]  /*1e100*/  VIADD R3, R182.reuse, 0x79 ;  /* 0x00000079b6037836 */ /* 0x040fe20000000000 */
[C---:B------:R-:W-:Y:S02]  /*1e110*/  ISETP.GE.AND P5, PT, R7.reuse, R50, PT ;  /* 0x000000320700720c */ /* 0x040fe40003fa6270 */
[----:B------:R-:W-:Y:S01]  /*1e120*/  ISETP.GE.AND P3, PT, R7, R49, PT ;  /* 0x000000310700720c */ /* 0x000fe20003f66270 */
[----:B------:R-:W-:Y:S01]  /*1e130*/  VIADD R7, R182, 0x68 ;  /* 0x00000068b6077836 */ /* 0x000fe20000000000 */
[----:B------:R-:W-:Y:S01]  /*1e140*/  FSEL R154, R28, -INF , !P6 ;  /* 0xff8000001c9a7808 */ /* 0x000fe20007000000 */
[----:B------:R-:W1:Y:S01]  /*1e150*/  MUFU.TANH R149, R134 ;  /* 0x0000008600957308 */ /* 0x000e620000002400 */
[----:B---3--:R-:W-:-:S02]  /*1e160*/  FSEL R153, R10, -INF , !P4 ;  /* 0xff8000000a997808 */ /* 0x008fc40006000000 */
[CC--:B------:R-:W-:Y:S02]  /*1e170*/  ISETP.GE.AND P6, PT, R6.reuse, R50.reuse, PT ;  /* 0x000000320600720c */ /* 0x0c0fe40003fc6270 */
[----:B------:R-:W-:Y:S01]  /*1e180*/  ISETP.GE.AND P4, PT, R6, R49, PT ;  /* 0x000000310600720c */ /* 0x000fe20003f86270 */
[----:B------:R-:W-:Y:S02]  /*1e190*/  VIADD R6, R182, 0x69 ;  /* 0x00000069b6067836 */ /* 0x000fe40000000000 */
[----:B------:R-:W3:Y:S01]  /*1e1a0*/  MUFU.TANH R145, R133 ;  /* 0x0000008500917308 */ /* 0x000ee20000002400 */
[----:B--2---:R-:W-:Y:S02]  /*1e1b0*/  FSEL R146, R146, -INF , !P5 ;  /* 0xff80000092927808 */ /* 0x004fe40006800000 */
[----:B------:R-:W-:-:S05]  /*1e1c0*/  ISETP.GE.AND P5, PT, R7, R50, PT ;  /* 0x000000320700720c */ /* 0x000fca0003fa6270 */
[----:B------:R-:W2:Y:S01]  /*1e1d0*/  MUFU.TANH R148, R135 ;  /* 0x0000008700947308 */ /* 0x000ea20000002400 */
[----:B-1----:R-:W-:Y:S02]  /*1e1e0*/  FSEL R149, R149, -INF , !P3 ;  /* 0xff80000095957808 */ /* 0x002fe40005800000 */
[----:B------:R-:W-:Y:S01]  /*1e1f0*/  ISETP.GE.AND P3, PT, R7, R49, PT ;  /* 0x000000310700720c */ /* 0x000fe20003f66270 */
[----:B------:R-:W-:-:S04]  /*1e200*/  VIADD R7, R182, 0x70 ;  /* 0x00000070b6077836 */ /* 0x000fc80000000000 */
[----:B------:R-:W1:Y:S01]  /*1e210*/  MUFU.TANH R4, R64 ;  /* 0x0000004000047308 */ /* 0x000e620000002400 */
[----:B---3--:R-:W-:Y:S02]  /*1e220*/  FSEL R145, R145, -INF , !P6 ;  /* 0xff80000091917808 */ /* 0x008fe40007000000 */
[----:B------:R-:W-:-:S05]  /*1e230*/  ISETP.GE.AND P6, PT, R6, R50, PT ;  /* 0x000000320600720c */ /* 0x000fca0003fc6270 */
[----:B------:R-:W3:Y:S01]  /*1e240*/  MUFU.TANH R147, R66 ;  /* 0x0000004200937308 */ /* 0x000ee20000002400 */
[----:B--2---:R-:W-:Y:S02]  /*1e250*/  FSEL R148, R148, -INF , !P4 ;  /* 0xff80000094947808 */ /* 0x004fe40006000000 */
[----:B------:R-:W-:Y:S01]  /*1e260*/  ISETP.GE.AND P4, PT, R6, R49, PT ;  /* 0x000000310600720c */ /* 0x000fe20003f86270 */
[----:B------:R-:W-:-:S04]  /*1e270*/  VIADD R6, R182, 0x71 ;  /* 0x00000071b6067836 */ /* 0x000fc80000000000 */
[----:B------:R-:W2:Y:S01]  /*1e280*/  MUFU.TANH R143, R65 ;  /* 0x00000041008f7308 */ /* 0x000ea20000002400 */
[----:B-1----:R-:W-:Y:S01]  /*1e290*/  FSEL R144, R4, -INF , !P5 ;  /* 0xff80000004907808 */ /* 0x002fe20006800000 */
[----:B------:R-:W-:Y:S01]  /*1e2a0*/  VIADD R4, R182, 0x78 ;  /* 0x00000078b6047836 */ /* 0x000fe20000000000 */
[----:B------:R-:W-:-:S05]  /*1e2b0*/  ISETP.GE.AND P5, PT, R7, R50, PT ;  /* 0x000000320700720c */ /* 0x000fca0003fa6270 */
[----:B------:R-:W1:Y:S01]  /*1e2c0*/  MUFU.TANH R142, R67 ;  /* 0x00000043008e7308 */ /* 0x000e620000002400 */
[----:B---3--:R-:W-:Y:S02]  /*1e2d0*/  FSEL R147, R147, -INF , !P3 ;  /* 0xff80000093937808 */ /* 0x008fe40005800000 */
[----:B------:R-:W-:-:S05]  /*1e2e0*/  ISETP.GE.AND P3, PT, R7, R49, PT ;  /* 0x000000310700720c */ /* 0x000fca0003f66270 */
[----:B------:R-:W3:Y:S01]  /*1e2f0*/  MUFU.TANH R64, R60 ;  /* 0x0000003c00407308 */ /* 0x000ee20000002400 */
[----:B--2---:R-:W-:Y:S02]  /*1e300*/  FSEL R143, R143, -INF , !P6 ;  /* 0xff8000008f8f7808 */ /* 0x004fe40007000000 */
[----:B------:R-:W-:-:S05]  /*1e310*/  ISETP.GE.AND P6, PT, R6, R50, PT ;  /* 0x000000320600720c */ /* 0x000fca0003fc6270 */
[----:B------:R-:W2:Y:S01]  /*1e320*/  MUFU.TANH R134, R62 ;  /* 0x0000003e00867308 */ /* 0x000ea20000002400 */
[----:B-1----:R-:W-:Y:S02]  /*1e330*/  FSEL R142, R142, -INF , !P4 ;  /* 0xff8000008e8e7808 */ /* 0x002fe40006000000 */
[----:B------:R-:W-:-:S05]  /*1e340*/  ISETP.GE.AND P4, PT, R6, R49, PT ;  /* 0x000000310600720c */ /* 0x000fca0003f86270 */
[----:B------:R-:W1:Y:S01]  /*1e350*/  MUFU.TANH R5, R5 ;  /* 0x0000000500057308 */ /* 0x000e620000002400 */
[----:B---3--:R-:W-:Y:S01]  /*1e360*/  FSEL R64, R64, -INF , !P5 ;  /* 0xff80000040407808 */ /* 0x008fe20006800000 */
[----:B------:R-:W-:Y:S01]  /*1e370*/  BAR.SYNC.DEFER_BLOCKING 0x0 ;  /* 0x0000000000007b1d */ /* 0x000fe20000010000 */
[----:B------:R-:W-:-:S05]  /*1e380*/  ISETP.GE.AND P5, PT, R4, R50, PT ;  /* 0x000000320400720c */ /* 0x000fca0003fa6270 */
[----:B------:R1:W3:Y:S01]  /*1e390*/  MUFU.TANH R133, R63 ;  /* 0x0000003f00857308 */ /* 0x0002e20000002400 */
[----:B--2---:R-:W-:Y:S02]  /*1e3a0*/  FSEL R134, R134, -INF , !P3 ;  /* 0xff80000086867808 */ /* 0x004fe40005800000 */
[----:B------:R-:W-:-:S05]  /*1e3b0*/  ISETP.GE.AND P3, PT, R4, R49, PT ;  /* 0x000000310400720c */ /* 0x000fca0003f66270 */
[----:B------:R-:W2:Y:S08]  /*1e3c0*/  MUFU.TANH R62, R56 ;  /* 0x00000038003e7308 */ /* 0x000eb00000002400 */
[----:B------:R-:W4:Y:S01]  /*1e3d0*/  MUFU.TANH R67, R58 ;  /* 0x0000003a00437308 */ /* 0x000f220000002400 */
[----:B-1----:R-:W-:Y:S02]  /*1e3e0*/  FSEL R63, R5, -INF , !P6 ;  /* 0xff800000053f7808 */ /* 0x002fe40007000000 */
[----:B---3--:R-:W-:-:S02]  /*1e3f0*/  FSEL R133, R133, -INF , !P4 ;  /* 0xff80000085857808 */ /* 0x008fc40006000000 */
[CC--:B------:R-:W-:Y:S02]  /*1e400*/  ISETP.GE.AND P6, PT, R182.reuse, R50.reuse, PT ;  /* 0x00000032b600720c */ /* 0x0c0fe40003fc6270 */
[----:B------:R-:W-:Y:S01]  /*1e410*/  ISETP.GE.AND P4, PT, R182, R49, PT ;  /* 0x00000031b600720c */ /* 0x000fe20003f86270 */
[----:B------:R-:W1:Y:S01]  /*1e420*/  MUFU.TANH R60, R57 ;  /* 0x00000039003c7308 */ /* 0x000e620000002400 */
[----:B--2---:R-:W-:Y:S02]  /*1e430*/  FSEL R62, R62, -INF , !P5 ;  /* 0xff8000003e3e7808 */ /* 0x004fe40006800000 */
[----:B------:R-:W-:Y:S02]  /*1e440*/  ISETP.GE.AND P5, PT, R3, R50, PT ;  /* 0x000000320300720c */ /* 0x000fe40003fa6270 */
[----:B------:R-:W-:Y:S02]  /*1e450*/  FSEL R51, R51, -INF , !P6 ;  /* 0xff80000033337808 */ /* 0x000fe40007000000 */
[----:B------:R-:W-:Y:S01]  /*1e460*/  FSEL R176, R176, -INF , !P4 ;  /* 0xff800000b0b07808 */ /* 0x000fe20006000000 */
[----:B------:R-:W2:Y:S01]  /*1e470*/  MUFU.TANH R54, R54 ;  /* 0x0000003600367308 */ /* 0x000ea20000002400 */
[----:B----4-:R-:W-:-:S02]  /*1e480*/  FSEL R67, R67, -INF , !P3 ;  /* 0xff80000043437808 */ /* 0x010fc40005800000 */
[----:B------:R-:W-:Y:S02]  /*1e490*/  ISETP.GE.AND P3, PT, R3, R49, PT ;  /* 0x000000310300720c */ /* 0x000fe40003f66270 */
[----:B-1----:R-:W-:Y:S02]  /*1e4a0*/  FSEL R60, R60, -INF , !P5 ;  /* 0xff8000003c3c7808 */ /* 0x002fe40006800000 */
[----:B--2---:R-:W-:Y:S01]  /*1e4b0*/  FSEL R54, R54, -INF , !P3 ;  /* 0xff80000036367808 */ /* 0x004fe20005800000 */
[----:B------:R-:W-:Y:S05]  /*1e4c0*/  @!P2 BRA `(.L_x_1452) ;  /* 0x0000000c0020a947 */ /* 0x000fea0003800000 */
[----:B------:R-:W-:Y:S04]  /*1e4d0*/  BSSY B0, `(.L_x_1453) ;  /* 0x0000044000007945 */ /* 0x000fe80003800000 */
        /* <DEDUP_REMOVED lines=37> */
[----:B------:R-:W-:Y:S02]  /*1e730*/  IMAD.MOV.U32 R6, RZ, RZ, R10 ;  /* 0x000000ffff067224 */ /* 0x000fe400078e000a */
[----:B------:R-:W-:Y:S01]  /*1e740*/  MOV R5, R12 ;  /* 0x0000000c00057202 */ /* 0x000fe20000000f00 */
[----:B------:R-:W2:Y:S01]  /*1e750*/  LD.E.64 R10, desc[UR4][R192.64+0x38] ;  /* 0x00003804c00a7980 */ /* 0x000ea2000c101b00 */
[----:B------:R-:W-:Y:S02]  /*1e760*/  @!P0 IMAD.MOV R6, RZ, RZ, -R6 ;  /* 0x000000ffff068224 */ /* 0x000fe400078e0a06 */
[----:B------:R-:W-:-:S03]  /*1e770*/  @!P3 IADD3 R5, -R5, RZ, RZ ;  /* 0x000000ff0505b210 */ /* 0x000fc60007ffe1ff */
[C---:B------:R-:W-:Y:S02]  /*1e780*/  SEL R6, R3.reuse, R6, !P2 ;  /* 0x0000000603067207 */ /* 0x040fe40005000000 */
[----:B------:R-:W-:-:S03]  /*1e790*/  SEL R5, R3, R5, !P2 ;  /* 0x0000000503057207 */ /* 0x000fc60005000000 */
[----:B------:R-:W-:-:S04]  /*1e7a0*/  IMAD.WIDE R14, R6, 0x4, R248 ;  /* 0x00000004060e7825 */ /* 0x000fc800078e02f8 */
[C---:B------:R-:W-:Y:S01]  /*1e7b0*/  IMAD.WIDE R16, R5.reuse, 0x4, R248 ;  /* 0x0000000405107825 */ /* 0x040fe200078e02f8 */
[----:B------:R-:W3:Y:S04]  /*1e7c0*/  LD.E R3, desc[UR4][R14.64] ;  /* 0x000000040e037980 */ /* 0x000ee8000c101900 */
[----:B------:R-:W3:Y:S04]  /*1e7d0*/  LD.E R4, desc[UR4][R16.64] ;  /* 0x0000000410047980 */ /* 0x000ee8000c101900 */
[----:B------:R-:W4:Y:S01]  /*1e7e0*/  LD.E.64 R14, desc[UR4][R192.64+0x20] ;  /* 0x00002004c00e7980 */ /* 0x000f22000c101b00 */
[----:B------:R-:W-:-:S05]  /*1e7f0*/  IADD3 R5, R5, -R6, RZ ;  /* 0x8000000605057210 */ /* 0x000fca0007ffe0ff */
[----:B------:R-:W-:-:S05]  /*1e800*/  IMAD R13, R13, R5, -0x80 ;  /* 0xffffff800d0d7424 */ /* 0x000fca00078e0205 */
[----:B------:R-:W-:Y:S01]  /*1e810*/  SHF.R.S32.HI R6, RZ, 0x1f, R13 ;  /* 0x0000001fff067819 */ /* 0x000fe2000001140d */
[-C--:B--2---:R-:W-:Y:S02]  /*1e820*/  IMAD R5, R11, R13.reuse, RZ ;  /* 0x0000000d0b057224 */ /* 0x084fe400078e02ff */
[----:B------:R-:W-:-:S04]  /*1e830*/  IMAD.WIDE.U32 R12, R10, R13, RZ ;  /* 0x0000000d0a0c7225 */ /* 0x000fc800078e00ff */
[----:B------:R-:W-:-:S05]  /*1e840*/  IMAD R5, R10, R6, R5 ;  /* 0x000000060a057224 */ /* 0x000fca00078e0205 */
[----:B------:R-:W-:Y:S01]  /*1e850*/  IADD3 R13, R13, R5, RZ ;  /* 0x000000050d0d7210 */ /* 0x000fe20007ffe0ff */
[----:B---3--:R-:W-:-:S05]  /*1e860*/  IMAD.IADD R3, R3, 0x1, -R4 ;  /* 0x0000000103037824 */ /* 0x008fca00078e0a04 */
[----:B------:R-:W-:Y:S01]  /*1e870*/  SHF.R.S32.HI R6, RZ, 0x1f, R3 ;  /* 0x0000001fff067819 */ /* 0x000fe20000011403 */
[----:B----4-:R-:W-:Y:S02]  /*1e880*/  IMAD R4, R15, R3, RZ ;  /* 0x000000030f047224 */ /* 0x010fe400078e02ff */
[----:B------:R-:W-:-:S04]  /*1e890*/  IMAD.WIDE.U32 R12, R3, R14, R12 ;  /* 0x0000000e030c7225 */ /* 0x000fc800078e000c */
[----:B------:R-:W-:Y:S01]  /*1e8a0*/  IMAD R6, R14, R6, R4 ;  /* 0x000000060e067224 */ /* 0x000fe200078e0204 */
[----:B------:R-:W-:-:S03]  /*1e8b0*/  MOV R7, R12 ;  /* 0x0000000c00077202 */ /* 0x000fc60000000f00 */
[----:B------:R-:W-:Y:S01]  /*1e8c0*/  IMAD.IADD R6, R13, 0x1, R6 ;  /* 0x000000010d067824 */ /* 0x000fe200078e0206 */
[----:B------:R-:W-:Y:S05]  /*1e8d0*/  BRA `(.L_x_1455) ;  /* 0x00000000000c7947 */ /* 0x000fea0003800000 */
.L_x_1454:
[----:B------:R-:W2:Y:S02]  /*1e8e0*/  LD.E R7, desc[UR4][R192.64+0x38] ;  /* 0x00003804c0077980 */ /* 0x000ea4000c101900 */
[----:B--2---:R-:W-:-:S04]  /*1e8f0*/  LEA R7, -R7, RZ, 0x7 ;  /* 0x000000ff07077211 */ /* 0x004fc800078e39ff */
[----:B------:R-:W-:Y:S02]  /*1e900*/  SHF.R.S32.HI R6, RZ, 0x1f, R7 ;  /* 0x0000001fff067819 */ /* 0x000fe40000011407 */
.L_x_1455:
[----:B------:R-:W-:Y:S05]  /*1e910*/  BSYNC B0 ;  /* 0x0000000000007941 */ /* 0x000fea0003800000 */
.L_x_1453:
[----:B------:R-:W-:Y:S02]  /*1e920*/  LOP3.LUT R3, R251, 0x1, RZ, 0xc0, !PT ;  /* 0x00000001fb037812 */ /* 0x000fe400078ec0ff */
[----:B------:R-:W-:Y:S02]  /*1e930*/  @P1 IADD3 R4, P0, R7, R237, RZ ;  /* 0x000000ed07041210 */ /* 0x000fe40007f1e0ff */
[----:B------:R-:W-:Y:S02]  /*1e940*/  ISETP.NE.U32.AND P2, PT, R3, 0x1, PT ;  /* 0x000000010300780c */ /* 0x000fe40003f45070 */
[CC--:B------:R-:W-:Y:S01]  /*1e950*/  LEA R20, P3, R7.reuse, R240.reuse, 0x1 ;  /* 0x000000f007147211 */ /* 0x0c0fe200078608ff */
[----:B------:R-:W-:Y:S01]  /*1e960*/  @P1 IMAD.X R3, R6, 0x1, R238, P0 ;  /* 0x0000000106031824 */ /* 0x000fe200000e06ee */
[----:B------:R-:W-:Y:S02]  /*1e970*/  @P1 LEA R12, P0, R4, R240, 0x1 ;  /* 0x000000f0040c1211 */ /* 0x000fe400078008ff */
[----:B------:R-:W-:-:S02]  /*1e980*/  LEA.HI.X R21, R7, R239, R6, 0x1, P3 ;  /* 0x000000ef07157211 */ /* 0x000fc400018f0c06 */
[----:B------:R-:W-:Y:S02]  /*1e990*/  @P1 LEA.HI.X R13, R4, R239, R3, 0x1, P0 ;  /* 0x000000ef040d1211 */ /* 0x000fe400000f0c03 */
[----:B------:R-:W-:-:S03]  /*1e9a0*/  IADD3 R5, P3, P0, R237, R237, R7 ;  /* 0x000000eded057210 */ /* 0x000fc6000787e007 */
[-C--:B------:R-:W-:Y:S01]  /*1e9b0*/  @!P2 IADD3 R7, P4, R7, R237.reuse, RZ ;  /* 0x000000ed0707a210 */ /* 0x080fe20007f9e0ff */
[----:B------:R-:W-:Y:S01]  /*1e9c0*/  @!PT LDS RZ, [RZ] ;  /* 0x00000000fffff984 */ /* 0x000fe20000000800 */
[----:B------:R-:W-:Y:S01]  /*1e9d0*/  @!PT LDS RZ, [RZ] ;  /* 0x00000000fffff984 */ /* 0x000fe20000000800 */
[----:B------:R-:W-:Y:S01]  /*1e9e0*/  @!PT LDS RZ, [RZ] ;  /* 0x00000000fffff984 */ /* 0x000fe20000000800 */
[----:B------:R1:W-:Y:S01]  /*1e9f0*/  @!P2 LDGSTS.E.BYPASS.LTC128B.128 [R247+0x4000], desc[UR4][R20.64] ;  /* 0x0400000014f7afae */ /* 0x0003e2000b901d44 */
[----:B------:R-:W-:Y:S02]  /*1ea00*/  IADD3.X R4, R238, R238, R6, P3, P0 ;  /* 0x000000eeee047210 */ /* 0x000fe40001fe0406 */
[CC--:B------:R-:W-:Y:S01]  /*1ea10*/  @P1 LEA R10, P0, R5.reuse, R240.reuse, 0x1 ;  /* 0x000000f0050a1211 */ /* 0x0c0fe200078008ff */
[----:B------:R-:W-:Y:S01]  /*1ea20*/  @!P2 IMAD.X R6, R6, 0x1, R238, P4 ;  /* 0x000000010606a824 */ /* 0x000fe200020e06ee */
[CC--:B------:R-:W-:Y:S01]  /*1ea30*/  @!P2 LEA R16, P4, R5.reuse, R240.reuse, 0x1 ;  /* 0x000000f00510a211 */ /* 0x0c0fe200078808ff */
[----:B------:R1:W-:Y:S01]  /*1ea40*/  @P2 STS.128 [R247+0x4000], RZ ;  /* 0x004000fff7002388 */ /* 0x0003e20000000c00 */
[----:B------:R-:W-:Y:S02]  /*1ea50*/  IADD3 R3, P3, R5, R237, RZ ;  /* 0x000000ed05037210 */ /* 0x000fe40007f7e0ff */
[----:B------:R-:W-:Y:S01]  /*1ea60*/  @!P2 LEA R18, P5, R7, R240, 0x1 ;  /* 0x000000f00712a211 */ /* 0x000fe200078a08ff */
[----:B------:R-:W-:Y:S01]  /*1ea70*/  @!PT LDS RZ, [RZ] ;  /* 0x00000000fffff984 */ /* 0x000fe20000000800 */
[----:B------:R-:W-:Y:S01]  /*1ea80*/  @!PT LDS RZ, [RZ] ;  /* 0x00000000fffff984 */ /* 0x000fe20000000800 */
[----:B------:R-:W-:Y:S01]  /*1ea90*/  @!PT LDS RZ, [RZ] ;  /* 0x00000000fffff984 */ /* 0x000fe20000000800 */
[----:B------:R1:W-:Y:S01]  /*1eaa0*/  @P1 LDGSTS.E.BYPASS.LTC128B.128 [R247+0x8000], desc[UR4][R20.64+0x80] ;  /* 0x0800008014f71fae */ /* 0x0003e2000b901d44 */
[----:B------:R-:W-:-:S02]  /*1eab0*/  @P1 LEA.HI.X R11, R5, R239, R4, 0x1, P0 ;  /* 0x000000ef050b1211 */ /* 0x000fc400000f0c04 */
[-C--:B------:R-:W-:Y:S01]  /*1eac0*/  @!P2 LEA.HI.X R17, R5, R239.reuse, R4, 0x1, P4 ;  /* 0x000000ef0511a211 */ /* 0x080fe200020f0c04 */
[----:B------:R-:W-:Y:S01]  /*1ead0*/  IMAD.X R4, R4, 0x1, R238, P3 ;  /* 0x0000000104047824 */ /* 0x000fe200018e06ee */
[----:B------:R-:W-:Y:S01]  /*1eae0*/  @!P2 LEA.HI.X R19, R7, R239, R6, 0x1, P5 ;  /* 0x000000ef0713a211 */ /* 0x000fe200028f0c06 */
[----:B------:R1:W-:Y:S01]  /*1eaf0*/  @!P1 STS.128 [R247+0x8000], RZ ;  /* 0x008000fff7009388 */ /* 0x0003e20000000c00 */
[CC--:B------:R-:W-:Y:S02]  /*1eb00*/  @!P2 LEA R14, P4, R3.reuse, R240.reuse, 0x1 ;  /* 0x000000f0030ea211 */ /* 0x0c0fe400078808ff */
        /* <DEDUP_REMOVED lines=100> */
.L_x_1452:
[----:B------:R-:W-:Y:S05]  /*1f150*/  BSYNC B1 ;  /* 0x0000000000017941 */ /* 0x000fea0003800000 */
.L_x_1451:
[----:B------:R-:W2:Y:S01]  /*1f160*/  LD.E R56, desc[UR4][R192.64+0xdc] ;  /* 0x0000dc04c0387980 */ /* 0x000ea2000c101900 */
[----:B-1----:R-:W-:Y:S02]  /*1f170*/  FMNMX.FTZ R6, R0, R176, !PT ;  /* 0x000000b000067209 */ /* 0x002fe40007810000 */
        /* <DEDUP_REMOVED lines=74> */
[----:B-1----:R-:W-:-:S03]  /*1f620*/  FMNMX.FTZ R45, R4, R45, !PT ;  /* 0x0000002d042d7209 */ /* 0x002fc60007810000 */
[----:B------:R-:W1:Y:S01]  /*1f630*/  LDSM.16.MT88.4 R4, [R228+0xc000] ;  /* 0x00c00000e404783b */ /* 0x000e620000004200 */
[----:B---3--:R-:W-:Y:S02]  /*1f640*/  FMNMX.FTZ R46, R3, R46, !PT ;  /* 0x0000002e032e7209 */ /* 0x008fe40007810000 */
[----:B------:R-:W-:Y:S02]  /*1f650*/  FSETP.NEU.FTZ.AND P0, PT, R45, -INF , PT ;  /* 0xff8000002d00780b */ /* 0x000fe40003f1d000 */
[----:B------:R-:W-:Y:S01]  /*1f660*/  FSETP.NEU.FTZ.AND P1, PT, R46, -INF , PT ;  /* 0xff8000002e00780b */ /* 0x000fe20003f3d000 */
[C---:B--2---:R-:W-:Y:S01]  /*1f670*/  FMUL.FTZ R55, R56.reuse, R45 ;  /* 0x0000002d38377220 */ /* 0x044fe20000410000 */
[----:B------:R-:W-:-:S04]  /*1f680*/  FMUL.FTZ R61, R56, R46 ;  /* 0x0000002e383d7220 */ /* 0x000fc80000410000 */
[----:B------:R-:W-:Y:S02]  /*1f690*/  FSEL R55, R55, RZ, P0 ;  /* 0x000000ff37377208 */ /* 0x000fe40000000000 */
[----:B------:R-:W-:-:S03]  /*1f6a0*/  FSEL R61, R61, RZ, P1 ;  /* 0x000000ff3d3d7208 */ /* 0x000fc60000800000 */
[-C--:B------:R-:W-:Y:S01]  /*1f6b0*/  FFMA.FTZ R41, R9, R56.reuse, -R55 ;  /* 0x0000003809297223 */ /* 0x080fe20000010837 */
[----:B------:R-:W-:Y:S01]  /*1f6c0*/  FSEL R9, R46, RZ, P1 ;  /* 0x000000ff2e097208 */ /* 0x000fe20000800000 */
[-C--:B------:R-:W-:Y:S01]  /*1f6d0*/  FFMA.FTZ R43, R8, R56.reuse, -R61 ;  /* 0x00000038082b7223 */ /* 0x080fe2000001083d */
[----:B------:R-:W-:Y:S01]  /*1f6e0*/  FSEL R8, R45, RZ, P0 ;  /* 0x000000ff2d087208 */ /* 0x000fe20000000000 */
[-CC-:B------:R-:W-:Y:S01]  /*1f6f0*/  FFMA.FTZ R47, R176, R56.reuse, -R55.reuse ;  /* 0x00000038b02f7223 */ /* 0x180fe20000010837 */
[-C--:B------:R-:W-:Y:S01]  /*1f700*/  FFMA.FTZ R40, R185, R56.reuse, -R55 ;  /* 0x00000038b9287223 */ /* 0x080fe20000010837 */
[----:B------:R-:W-:Y:S01]  /*1f710*/  FADD.FTZ R9, R2, -R9 ;  /* 0x8000000902097221 */ /* 0x000fe20000010000 */
[-C--:B------:R-:W-:Y:S01]  /*1f720*/  FFMA.FTZ R3, R186, R56.reuse, -R55 ;  /* 0x00000038ba037223 */ /* 0x080fe20000010837 */
[----:B------:R-:W-:Y:S01]  /*1f730*/  FADD.FTZ R8, R0, -R8 ;  /* 0x8000000800087221 */ /* 0x000fe20000010000 */
[-CC-:B------:R-:W-:Y:S01]  /*1f740*/  FFMA.FTZ R44, R51, R56.reuse, -R61.reuse ;  /* 0x00000038332c7223 */ /* 0x180fe2000001083d */
[-CC-:B------:R-:W-:Y:S01]  /*1f750*/  FFMA.FTZ R42, R48, R56.reuse, -R61.reuse ;  /* 0x00000038302a7223 */ /* 0x180fe2000001083d */
[----:B------:R-:W-:Y:S01]  /*1f760*/  FFMA.FTZ R0, R183, R56, -R61 ;  /* 0x00000038b7007223 */ /* 0x000fe2000001083d */
[C---:B------:R-:W-:Y:S01]  /*1f770*/  FMUL.FTZ R2, R56.reuse, R9 ;  /* 0x0000000938027220 */ /* 0x040fe20000410000 */
[----:B------:R-:W-:Y:S01]  /*1f780*/  FMUL.FTZ R8, R56, R8 ;  /* 0x0000000838087220 */ /* 0x000fe20000410000 */
[----:B------:R-:W-:Y:S01]  /*1f790*/  MUFU.EX2 R47, R47 ;  /* 0x0000002f002f7308 */ /* 0x000fe20000000800 */
[-CC-:B------:R-:W-:Y:S01]  /*1f7a0*/  FFMA.FTZ R50, R181, R56.reuse, -R55.reuse ;  /* 0x00000038b5327223 */ /* 0x180fe20000010837 */
[-CC-:B------:R-:W-:Y:S01]  /*1f7b0*/  FFMA.FTZ R49, R184, R56.reuse, -R55.reuse ;  /* 0x00000038b8317223 */ /* 0x180fe20000010837 */
[-CC-:B------:R-:W-:Y:S01]  /*1f7c0*/  FFMA.FTZ R52, R180, R56.reuse, -R55.reuse ;  /* 0x00000038b4347223 */ /* 0x180fe20000010837 */
[-C--:B------:R-:W-:Y:S01]  /*1f7d0*/  FFMA.FTZ R51, R178, R56.reuse, -R55 ;  /* 0x00000038b2337223 */ /* 0x080fe20000010837 */
[-CC-:B------:R-:W-:Y:S01]  /*1f7e0*/  FFMA.FTZ R59, R179, R56.reuse, -R61.reuse ;  /* 0x00000038b33b7223 */ /* 0x180fe2000001083d */
[-CC-:B------:R-:W-:Y:S01]  /*1f7f0*/  FFMA.FTZ R53, R177, R56.reuse, -R61.reuse ;  /* 0x00000038b1357223 */ /* 0x180fe2000001083d */
[-CC-:B------:R-:W-:Y:S01]  /*1f800*/  FFMA.FTZ R58, R175, R56.reuse, -R61.reuse ;  /* 0x00000038af3a7223 */ /* 0x180fe2000001083d */
[----:B------:R-:W2:Y:S01]  /*1f810*/  MUFU.EX2 R41, R41 ;  /* 0x0000002900297308 */ /* 0x000ea20000000800 */
[-C--:B------:R-:W-:Y:S01]  /*1f820*/  FFMA.FTZ R57, R174, R56.reuse, -R61 ;  /* 0x00000038ae397223 */ /* 0x080fe2000001083d */
[-CC-:B------:R-:W-:Y:S01]  /*1f830*/  FFMA.FTZ R65, R137, R56.reuse, -R55.reuse ;  /* 0x0000003889417223 */ /* 0x180fe20000010837 */
[-CC-:B------:R-:W-:Y:S01]  /*1f840*/  FFMA.FTZ R132, R136, R56.reuse, -R55.reuse ;  /* 0x0000003888847223 */ /* 0x180fe20000010837 */
[-C--:B------:R-:W-:Y:S01]  /*1f850*/  FFMA.FTZ R66, R35, R56.reuse, -R55 ;  /* 0x0000003823427223 */ /* 0x080fe20000010837 */
[-CC-:B------:R-:W-:Y:S01]  /*1f860*/  FFMA.FTZ R135, R34, R56.reuse, -R61.reuse ;  /* 0x0000003822877223 */ /* 0x180fe2000001083d */
[-CC-:B------:R-:W-:Y:S01]  /*1f870*/  FFMA.FTZ R136, R32, R56.reuse, -R61.reuse ;  /* 0x0000003820887223 */ /* 0x180fe2000001083d */
[-CC-:B------:R-:W-:Y:S01]  /*1f880*/  FFMA.FTZ R137, R33, R56.reuse, -R61.reuse ;  /* 0x0000003821897223 */ /* 0x180fe2000001083d */
[----:B------:R-:W-:Y:S01]  /*1f890*/  MUFU.EX2 R40, R40 ;  /* 0x0000002800287308 */ /* 0x000fe20000000800 */
[-C--:B------:R-:W-:Y:S01]  /*1f8a0*/  FFMA.FTZ R138, R138, R56.reuse, -R61 ;  /* 0x000000388a8a7223 */ /* 0x080fe2000001083d */
[-CC-:B------:R-:W-:Y:S01]  /*1f8b0*/  FFMA.FTZ R139, R139, R56.reuse, -R55.reuse ;  /* 0x000000388b8b7223 */ /* 0x180fe20000010837 */
[----:B------:R-:W-:Y:S01]  /*1f8c0*/  LDSM.16.MT88.4 R32, [R228+0xd000] ;  /* 0x00d00000e420783b */ /* 0x000fe20000004200 */
[-CC-:B------:R-:W-:Y:S01]  /*1f8d0*/  FFMA.FTZ R150, R150, R56.reuse, -R55.reuse ;  /* 0x0000003896967223 */ /* 0x180fe20000010837 */
[-CC-:B------:R-:W-:Y:S01]  /*1f8e0*/  FFMA.FTZ R151, R151, R56.reuse, -R55.reuse ;  /* 0x0000003897977223 */ /* 0x180fe20000010837 */
[-C--:B------:R-:W-:Y:S01]  /*1f8f0*/  FFMA.FTZ R152, R152, R56.reuse, -R55 ;  /* 0x0000003898987223 */ /* 0x080fe20000010837 */
[-CC-:B------:R-:W-:Y:S01]  /*1f900*/  FFMA.FTZ R160, R160, R56.reuse, -R61.reuse ;  /* 0x00000038a0a07223 */ /* 0x180fe2000001083d */
[----:B------:R-:W3:Y:S01]  /*1f910*/  MUFU.EX2 R3, R3 ;  /* 0x0000000300037308 */ /* 0x000ee20000000800 */
[----:B--2---:R-:W-:Y:S01]  /*1f920*/  F2FP.F16.F32.PACK_AB R13, R41, R47 ;  /* 0x0000002f290d723e */ /* 0x004fe200000000ff */
        /* <DEDUP_REMOVED lines=9> */
[-CC-:B------:R-:W-:Y:S01]  /*1f9c0*/  FFMA.FTZ R168, R168, R56.reuse, -R61.reuse ;  /* 0x00000038a8a87223 */ /* 0x180fe2000001083d */
[-CC-:B------:R-:W-:Y:S01]  /*1f9d0*/  FFMA.FTZ R169, R169, R56.reuse, -R61.reuse ;  /* 0x00000038a9a97223 */ /* 0x180fe2000001083d */
[-C--:B------:R-:W-:Y:S01]  /*1f9e0*/  FFMA.FTZ R167, R167, R56.reuse, -R61 ;  /* 0x00000038a7a77223 */ /* 0x080fe2000001083d */
[-CC-:B------:R-:W-:Y:S01]  /*1f9f0*/  FFMA.FTZ R166, R166, R56.reuse, -R55.reuse ;  /* 0x00000038a6a67223 */ /* 0x180fe20000010837 */
[--C-:B------:R-:W-:Y:S01]  /*1fa00*/  FFMA.FTZ R162, R162, R56, -R55.reuse ;  /* 0x00000038a2a27223 */ /* 0x100fe20000010837 */
[----:B------:R-:W2:Y:S01]  /*1fa10*/  MUFU.EX2 R43, R43 ;  /* 0x0000002b002b7308 */ /* 0x000ea20000000800 */
[----:B---3--:R-:W-:Y:S01]  /*1fa20*/  F2FP.F16.F32.PACK_AB R15, R3, R40 ;  /* 0x00000028030f723e */ /* 0x008fe200000000ff */
        /* <DEDUP_REMOVED lines=11> */
[-CC-:B------:R-:W-:Y:S01]  /*1fae0*/  FFMA.FTZ R146, R146, R56.reuse, -R61.reuse ;  /* 0x0000003892927223 */ /* 0x180fe2000001083d */
[-CC-:B------:R-:W-:Y:S01]  /*1faf0*/  FFMA.FTZ R145, R145, R56.reuse, -R61.reuse ;  /* 0x0000003891917223 */ /* 0x180fe2000001083d */
[--C-:B------:R-:W-:Y:S01]  /*1fb00*/  FFMA.FTZ R144, R144, R56, -R61.reuse ;  /* 0x0000003890907223 */ /* 0x100fe2000001083d */
[----:B------:R-:W3:Y:S01]  /*1fb10*/  MUFU.EX2 R0, R0 ;  /* 0x0000000000007308 */ /* 0x000ee20000000800 */
[----:B--2---:R-:W-:Y:S01]  /*1fb20*/  F2FP.F16.F32.PACK_AB R12, R43, R44 ;  /* 0x0000002c2b0c723e */ /* 0x004fe200000000ff */
[-C--:B------:R-:W-:Y:S01]  /*1fb30*/  FFMA.FTZ R143, R143, R56.reuse, -R61 ;  /* 0x000000388f8f7223 */ /* 0x080fe2000001083d */
[-CC-:B------:R-:W-:Y:S01]  /*1fb40*/  FFMA.FTZ R142, R142, R56.reuse, -R55.reuse ;  /* 0x000000388e8e7223 */ /* 0x180fe20000010837 */
[-CC-:B------:R-:W-:Y:S01]  /*1fb50*/  FFMA.FTZ R134, R134, R56.reuse, -R55.reuse ;  /* 0x0000003886867223 */ /* 0x180fe20000010837 */
[-CC-:B------:R-:W-:Y:S01]  /*1fb60*/  FFMA.FTZ R133, R133, R56.reuse, -R55.reuse ;  /* 0x0000003885857223 */ /* 0x180fe20000010837 */
[-C--:B------:R-:W-:Y:S01]  /*1fb70*/  FFMA.FTZ R67, R67, R56.reuse, -R55 ;  /* 0x0000003843437223 */ /* 0x080fe20000010837 */
[----:B------:R-:W-:Y:S01]  /*1fb80*/  FFMA.FTZ R64, R64, R56, -R61 ;  /* 0x0000003840407223 */ /* 0x000fe2000001083d */
[----:B------:R2:W4:Y:S08]  /*1fb90*/  MUFU.EX2 R48, R8 ;  /* 0x0000000800307308 */ /* 0x0005300000000800 */
[----:B------:R-:W5:Y:S01]  /*1fba0*/  MUFU.EX2 R2, R2 ;  /* 0x0000000200027308 */ /* 0x000f620000000800 */
[----:B---3--:R-:W-:-:S07]  /*1fbb0*/  F2FP.F16.F32.PACK_AB R14, R0, R42 ;  /* 0x0000002a000e723e */ /* 0x008fce00000000ff */
[----:B------:R-:W3:Y:S01]  /*1fbc0*/  MUFU.EX2 R50, R50 ;  /* 0x0000003200327308 */ /* 0x000ee20000000800 */
[----:B--2---:R-:W2:Y:S01]  /*1fbd0*/  LDSM.16.MT88.4 R8, [R225+0xc000] ;  /* 0x00c00000e108783b */ /* 0x004ea20000004200 */
[-C--:B----4-:R-:W-:Y:S01]  /*1fbe0*/  FMUL.FTZ R130, R130, R48.reuse ;  /* 0x0000003082827220 */ /* 0x090fe20000410000 */
[-C--:B------:R-:W-:Y:S01]  /*1fbf0*/  FMUL.FTZ R131, R131, R48.reuse ;  /* 0x0000003083837220 */ /* 0x080fe20000410000 */
[-C--:B------:R-:W-:Y:S01]  /*1fc00*/  FMUL.FTZ R126, R126, R48.reuse ;  /* 0x000000307e7e7220 */ /* 0x080fe20000410000 */
[-C--:B------:R-:W-:Y:S01]  /*1fc10*/  FMUL.FTZ R127, R127, R48.reuse ;  /* 0x000000307f7f7220 */ /* 0x080fe20000410000 */
[-C--:B------:R-:W-:Y:S01]  /*1fc20*/  FMUL.FTZ R122, R122, R48.reuse ;  /* 0x000000307a7a7220 */ /* 0x080fe20000410000 */
[-C--:B------:R-:W-:Y:S01]  /*1fc30*/  FMUL.FTZ R123, R123, R48.reuse ;  /* 0x000000307b7b7220 */ /* 0x080fe20000410000 */
[----:B------:R-:W-:Y:S01]  /*1fc40*/  FMUL.FTZ R118, R118, R48 ;  /* 0x0000003076767220 */ /* 0x000fe20000410000 */
[-C--:B-----5:R-:W-:Y:S01]  /*1fc50*/  FMUL.FTZ R128, R128, R2.reuse ;  /* 0x0000000280807220 */ /* 0x0a0fe20000410000 */
[-C--:B------:R-:W-:Y:S01]  /*1fc60*/  FMUL.FTZ R129, R129, R2.reuse ;  /* 0x0000000281817220 */ /* 0x080fe20000410000 */
[-C--:B------:R-:W-:Y:S01]  /*1fc70*/  FMUL.FTZ R124, R124, R2.reuse ;  /* 0x000000027c7c7220 */ /* 0x080fe20000410000 */
[----:B------:R-:W-:Y:S01]  /*1fc80*/  FMUL.FTZ R125, R125, R2 ;  /* 0x000000027d7d7220 */ /* 0x000fe20000410000 */
[----:B------:R-:W-:Y:S01]  /*1fc90*/  FMUL.FTZ R119, R119, R48 ;  /* 0x0000003077777220 */ /* 0x000fe20000410000 */
[-C--:B------:R-:W-:Y:S01]  /*1fca0*/  FMUL.FTZ R120, R120, R2.reuse ;  /* 0x0000000278787220 */ /* 0x080fe20000410000 */
[-C--:B------:R-:W-:Y:S01]  /*1fcb0*/  FMUL.FTZ R121, R121, R2.reuse ;  /* 0x0000000279797220 */ /* 0x080fe20000410000 */
[-C--:B------:R-:W-:Y:S01]  /*1fcc0*/  FMUL.FTZ R116, R116, R2.reuse ;  /* 0x0000000274747220 */ /* 0x080fe20000410000 */
[C---:B-1----:R-:W-:Y:S01]  /*1fcd0*/  HMMA.16816.F32 R128, R12.reuse, R4, R128 ;  /* 0x000000040c80723c */ /* 0x042fe20000001880 */
[----:B------:R-:W-:Y:S01]  /*1fce0*/  FMUL.FTZ R117, R117, R2 ;  /* 0x0000000275757220 */ /* 0x000fe20000410000 */
[-C--:B------:R-:W-:Y:S01]  /*1fcf0*/  FMUL.FTZ R114, R114, R48.reuse ;  /* 0x0000003072727220 */ /* 0x080fe20000410000 */
[-C--:B------:R-:W-:Y:S01]  /*1fd00*/  FMUL.FTZ R115, R115, R48.reuse ;  /* 0x0000003073737220 */ /* 0x080fe20000410000 */
[-C--:B------:R-:W-:Y:S01]  /*1fd10*/  FMUL.FTZ R110, R110, R48.reuse ;  /* 0x000000306e6e7220 */ /* 0x080fe20000410000 */
[----:B------:R-:W-:Y:S01]  /*1fd20*/  FMUL.FTZ R111, R111, R48 ;  /* 0x000000306f6f7220 */ /* 0x000fe20000410000 */
[C---:B------:R-:W-:Y:S01]  /*1fd30*/  HMMA.16816.F32 R124, R12.reuse, R6, R124 ;  /* 0x000000060c7c723c */ /* 0x040fe2000000187c */
[----:B------:R-:W1:Y:S01]  /*1fd40*/  LDSM.16.MT88.4 R4, [R224+0xc000] ;  /* 0x00c00000e004783b */ /* 0x000e620000004200 */
[-C--:B------:R-:W-:Y:S01]  /*1fd50*/  FMUL.FTZ R112, R112, R2.reuse ;  /* 0x0000000270707220 */ /* 0x080fe20000410000 */
[-C--:B------:R-:W-:Y:S01]  /*1fd60*/  FMUL.FTZ R113, R113, R2.reuse ;  /* 0x0000000271717220 */ /* 0x080fe20000410000 */
[-C--:B------:R-:W-:Y:S01]  /*1fd70*/  FMUL.FTZ R108, R108, R2.reuse ;  /* 0x000000026c6c7220 */ /* 0x080fe20000410000 */
[----:B------:R-:W-:Y:S01]  /*1fd80*/  FMUL.FTZ R109, R109, R2 ;  /* 0x000000026d6d7220 */ /* 0x000fe20000410000 */
[C---:B------:R-:W-:Y:S01]  /*1fd90*/  HMMA.16816.F32 R120, R12.reuse, R16, R120 ;  /* 0x000000100c78723c */ /* 0x040fe20000001878 */
[-C--:B------:R-:W-:Y:S01]  /*1fda0*/  FMUL.FTZ R106, R106, R48.reuse ;  /* 0x000000306a6a7220 */ /* 0x080fe20000410000 */
[----:B------:R-:W-:Y:S01]  /*1fdb0*/  FMUL.FTZ R107, R107, R48 ;  /* 0x000000306b6b7220 */ /* 0x000fe20000410000 */
[-C--:B------:R-:W-:Y:S01]  /*1fdc0*/  FMUL.FTZ R104, R104, R2.reuse ;  /* 0x0000000268687220 */ /* 0x080fe20000410000 */
[----:B------:R-:W-:Y:S01]  /*1fdd0*/  FMUL.FTZ R105, R105, R2 ;  /* 0x0000000269697220 */ /* 0x000fe20000410000 */
[-C--:B------:R-:W-:Y:S01]  /*1fde0*/  FMUL.FTZ R102, R102, R48.reuse ;  /* 0x0000003066667220 */ /* 0x080fe20000410000 */
[C---:B------:R-:W-:Y:S01]  /*1fdf0*/  HMMA.16816.F32 R116, R12.reuse, R18, R116 ;  /* 0x000000120c74723c */ /* 0x040fe20000001874 */
[----:B------:R-:W4:Y:S01]  /*1fe00*/  LDSM.16.MT88.4 R16, [R228+0x10000] ;  /* 0x01000000e410783b */ /* 0x000f220000004200 */
[----:B------:R-:W-:Y:S01]  /*1fe10*/  FMUL.FTZ R103, R103, R48 ;  /* 0x0000003067677220 */ /* 0x000fe20000410000 */
[-C--:B------:R-:W-:Y:S01]  /*1fe20*/  FMUL.FTZ R100, R100, R2.reuse ;  /* 0x0000000264647220 */ /* 0x080fe20000410000 */
[----:B------:R-:W-:Y:S01]  /*1fe30*/  FMUL.FTZ R101, R101, R2 ;  /* 0x0000000265657220 */ /* 0x000fe20000410000 */
[-C--:B------:R-:W-:Y:S01]  /*1fe40*/  FMUL.FTZ R98, R98, R48.reuse ;  /* 0x0000003062627220 */ /* 0x080fe20000410000 */
[C---:B--2---:R-:W-:Y:S01]  /*1fe50*/  HMMA.16816.F32 R112, R12.reuse, R8, R112 ;  /* 0x000000080c70723c */ /* 0x044fe20000001870 */
[----:B------:R-:W-:Y:S01]  /*1fe60*/  FMUL.FTZ R99, R99, R48 ;  /* 0x0000003063637220 */ /* 0x000fe20000410000 */
[-C--:B------:R-:W-:Y:S01]  /*1fe70*/  FMUL.FTZ R96, R96, R2.reuse ;  /* 0x0000000260607220 */ /* 0x080fe20000410000 */
[----:B------:R-:W-:Y:S01]  /*1fe80*/  FMUL.FTZ R97, R97, R2 ;  /* 0x0000000261617220 */ /* 0x000fe20000410000 */
[-C--:B------:R-:W-:Y:S01]  /*1fe90*/  FMUL.FTZ R94, R94, R48.reuse ;  /* 0x000000305e5e7220 */ /* 0x080fe20000410000 */
[----:B------:R-:W-:Y:S01]  /*1fea0*/  FMUL.FTZ R95, R95, R48 ;  /* 0x000000305f5f7220 */ /* 0x000fe20000410000 */
[C---:B------:R-:W-:Y:S01]  /*1feb0*/  HMMA.16816.F32 R108, R12.reuse, R10, R108 ;  /* 0x0000000a0c6c723c */ /* 0x040fe2000000186c */
[----:B------:R-:W2:Y:S01]  /*1fec0*/  LDSM.16.MT88.4 R8, [R226+0x10000] ;  /* 0x01000000e208783b */ /* 0x000ea20000004200 */
[-C--:B------:R-:W-:Y:S01]  /*1fed0*/  FMUL.FTZ R92, R92, R2.reuse ;  /* 0x000000025c5c7220 */ /* 0x080fe20000410000 */
[----:B------:R-:W-:Y:S01]  /*1fee0*/  FMUL.FTZ R93, R93, R2 ;  /* 0x000000025d5d7220 */ /* 0x000fe20000410000 */
[----:B------:R-:W5:Y:S01]  /*1fef0*/  MUFU.EX2 R49, R49 ;  /* 0x0000003100317308 */ /* 0x000f620000000800 */
[-C--:B------:R-:W-:Y:S01]  /*1ff00*/  FMUL.FTZ R90, R90, R48.reuse ;  /* 0x000000305a5a7220 */ /* 0x080fe20000410000 */
[----:B------:R-:W-:Y:S01]  /*1ff10*/  FMUL.FTZ R91, R91, R48 ;  /* 0x000000305b5b7220 */ /* 0x000fe20000410000 */
[-C--:B------:R-:W-:Y:S01]  /*1ff20*/  FMUL.FTZ R88, R88, R2.reuse ;  /* 0x0000000258587220 */ /* 0x080fe20000410000 */
[----:B------:R-:W-:Y:S01]  /*1ff30*/  FMUL.FTZ R89, R89, R2 ;  /* 0x0000000259597220 */ /* 0x000fe20000410000 */
[-C--:B------:R-:W-:Y:S01]  /*1ff40*/  FMUL.FTZ R86, R86, R48.reuse ;  /* 0x0000003056567220 */ /* 0x080fe20000410000 */
[----:B------:R-:W-:Y:S01]  /*1ff50*/  FMUL.FTZ R87, R87, R48 ;  /* 0x0000003057577220 */ /* 0x000fe20000410000 */
[-C--:B------:R-:W-:Y:S01]  /*1ff60*/  FMUL.FTZ R84, R84, R2.reuse ;  /* 0x0000000254547220 */ /* 0x080fe20000410000 */
[----:B------:R-:W-:Y:S01]  /*1ff70*/  MUFU.EX2 R52, R52 ;  /* 0x0000003400347308 */ /* 0x000fe20000000800 */
[----:B------:R-:W-:Y:S01]  /*1ff80*/  FMUL.FTZ R85, R85, R2 ;  /* 0x0000000255557220 */ /* 0x000fe20000410000 */
[-C--:B------:R-:W-:Y:S01]  /*1ff90*/  FMUL.FTZ R82, R82, R48.reuse ;  /* 0x0000003052527220 */ /* 0x080fe20000410000 */
[----:B------:R-:W-:Y:S01]  /*1ffa0*/  FMUL.FTZ R83, R83, R48 ;  /* 0x0000003053537220 */ /* 0x000fe20000410000 */
[-C--:B------:R-:W-:Y:S01]  /*1ffb0*/  FMUL.FTZ R80, R80, R2.reuse ;  /* 0x0000000250507220 */ /* 0x080fe20000410000 */
[C---:B-1----:R-:W-:Y:S01]  /*1ffc0*/  HMMA.16816.F32 R104, R12.reuse, R4, R104 ;  /* 0x000000040c68723c */ /* 0x042fe20000001868 */
[----:B------:R-:W-:Y:S01]  /*1ffd0*/  FMUL.FTZ R81, R81, R2 ;  /* 0x0000000251517220 */ /* 0x000fe20000410000 */
[-C--:B------:R-:W-:Y:S01]  /*1ffe0*/  FMUL.FTZ R78, R78, R48.reuse ;  /* 0x000000304e4e7220 */ /* 0x080fe20000410000 */
[----:B------:R-:W-:Y:S01]  /*1fff0*/  MUFU.EX2 R51, R51 ;  /* 0x0000003300337308 */ /* 0x000fe20000000800 */
[----:B------:R-:W-:Y:S01]  /*20000*/  FMUL.FTZ R79, R79, R48 ;  /* 0x000000304f4f7220 */ /* 0x000fe20000410000 */
[-C--:B------:R-:W-:Y:S01]  /*20010*/  FMUL.FTZ R76, R76, R2.reuse ;  /* 0x000000024c4c7220 */ /* 0x080fe20000410000 */
[C---:B------:R-:W-:Y:S01]  /*20020*/  HMMA.16816.F32 R100, R12.reuse, R6, R100 ;  /* 0x000000060c64723c */ /* 0x040fe20000001864 */
[----:B------:R-:W1:Y:S01]  /*20030*/  LDSM.16.MT88.4 R4, [R225+0x10000] ;  /* 0x01000000e104783b */ /* 0x000e620000004200 */
[----:B------:R-:W-:Y:S01]  /*20040*/  FMUL.FTZ R77, R77, R2 ;  /* 0x000000024d4d7220 */ /* 0x000fe20000410000 */
[-C--:B------:R-:W-:Y:S01]  /*20050*/  FMUL.FTZ R74, R74, R48.reuse ;  /* 0x000000304a4a7220 */ /* 0x080fe20000410000 */
[----:B------:R-:W-:Y:S01]  /*20060*/  FMUL.FTZ R75, R75, R48 ;  /* 0x000000304b4b7220 */ /* 0x000fe20000410000 */
[----:B------:R-:W-:Y:S01]  /*20070*/  MUFU.EX2 R59, R59 ;  /* 0x0000003b003b7308 */ /* 0x000fe20000000800 */
[C---:B----4-:R-:W-:Y:S01]  /*20080*/  HMMA.16816.F32 R96, R12.reuse, R16, R96 ;  /* 0x000000100c60723c */ /* 0x050fe20000001860 */
[-C--:B------:R-:W-:Y:S01]  /*20090*/  FMUL.FTZ R72, R72, R2.reuse ;  /* 0x0000000248487220 */ /* 0x080fe20000410000 */
[----:B------:R-:W-:Y:S01]  /*200a0*/  FMUL.FTZ R73, R73, R2 ;  /* 0x0000000249497220 */ /* 0x000fe20000410000 */
[-C--:B------:R-:W-:Y:S01]  /*200b0*/  FMUL.FTZ R70, R70, R48.reuse ;  /* 0x0000003046467220 */ /* 0x080fe20000410000 */
[----:B------:R-:W-:Y:S01]  /*200c0*/  FMUL.FTZ R71, R71, R48 ;  /* 0x0000003047477220 */ /* 0x000fe20000410000 */
[-C--:B------:R-:W-:Y:S01]  /*200d0*/  FMUL.FTZ R68, R68, R2.reuse ;  /* 0x0000000244447220 */ /* 0x080fe20000410000 */
[C---:B------:R-:W-:Y:S01]  /*200e0*/  HMMA.16816.F32 R92, R12.reuse, R18, R92 ;  /* 0x000000120c5c723c */ /* 0x040fe2000000185c */
[----:B------:R-:W4:Y:S01]  /*200f0*/  LDSM.16.MT88.4 R16, [R228+0xc800] ;  /* 0x00c80000e410783b */ /* 0x000f220000004200 */
[----:B------:R-:W5:Y:S01]  /*20100*/  MUFU.EX2 R53, R53 ;  /* 0x0000003500357308 */ /* 0x000f620000000800 */
[-C--:B------:R-:W-:Y:S01]  /*20110*/  FMUL.FTZ R69, R69, R2.reuse ;  /* 0x0000000245457220 */ /* 0x080fe20000410000 */
[----:B------:R-:W-:Y:S01]  /*20120*/  FFMA.FTZ R2, R196, R2, R44 ;  /* 0x00000002c4027223 */ /* 0x000fe2000001002c */
[----:B------:R-:W-:Y:S01]  /*20130*/  FFMA.FTZ R47, R252, R48, R47 ;  /* 0x00000030fc2f7223 */ /* 0x000fe2000001002f */
[C---:B--2---:R-:W-:Y:S02]  /*20140*/  HMMA.16816.F32 R88, R12.reuse, R8, R88 ;  /* 0x000000080c58723c */ /* 0x044fe40000001858 */
[----:B------:R-:W-:Y:S01]  /*20150*/  FADD.FTZ R2, R43, R2 ;  /* 0x000000022b027221 */ /* 0x000fe20000010000 */
[----:B------:R-:W-:Y:S01]  /*20160*/  FADD.FTZ R47, R41, R47 ;  /* 0x0000002f292f7221 */ /* 0x000fe20000010000 */
[----:B------:R-:W-:Y:S02]  /*20170*/  MUFU.EX2 R58, R58 ;  /* 0x0000003a003a7308 */ /* 0x000fe40000000800 */
[----:B------:R-:W-:Y:S01]  /*20180*/  HMMA.16816.F32 R84, R12, R10, R84 ;  /* 0x0000000a0c54723c */ /* 0x000fe20000001854 */
[----:B------:R-:W2:Y:S01]  /*20190*/  LDSM.16.MT88.4 R8, [R225+0xc800] ;  /* 0x00c80000e108783b */ /* 0x000ea20000004200 */
[----:B------:R-:W-:Y:S01]  /*201a0*/  FADD.FTZ R2, R42, R2 ;  /* 0x000000022a027221 */ /* 0x000fe20000010000 */
[----:B------:R-:W-:-:S03]  /*201b0*/  FADD.FTZ R47, R40, R47 ;  /* 0x0000002f282f7221 */ /* 0x000fc60000010000 */
[----:B------:R-:W4:Y:S01]  /*201c0*/  MUFU.EX2 R57, R57 ;  /* 0x0000003900397308 */ /* 0x000f220000000800 */
[----:B------:R-:W-:Y:S01]  /*201d0*/  HMMA.16816.F32 R72, R12, R28, R72 ;  /* 0x0000001c0c48723c */ /* 0x000fe20000001848 */
[----:B------:R-:W-:Y:S01]  /*201e0*/  FADD.FTZ R2, R0, R2 ;  /* 0x0000000200027221 */ /* 0x000fe20000010000 */
[----:B------:R-:W-:Y:S01]  /*201f0*/  FADD.FTZ R47, R3, R47 ;  /* 0x0000002f032f7221 */ /* 0x000fe20000010000 */
[----:B------:R-:W-:-:S03]  /*20200*/  MOV R0, R45 ;  /* 0x0000002d00007202 */ /* 0x000fc60000000f00 */
[----:B---3--:R-:W-:Y:S01]  /*20210*/  FADD.FTZ R47, R50, R47 ;  /* 0x0000002f322f7221 */ /* 0x008fe20000010000 */
[----:B------:R-:W3:Y:S01]  /*20220*/  MUFU.EX2 R65, R65 ;  /* 0x0000004100417308 */ /* 0x000ee20000000800 */
[----:B-1----:R-:W-:Y:S02]  /*20230*/  HMMA.16816.F32 R80, R12, R4, R80 ;  /* 0x000000040c50723c */ /* 0x002fe40000001850 */
[----:B-----5:R-:W-:-:S05]  /*20240*/  FADD.FTZ R47, R49, R47 ;  /* 0x0000002f312f7221 */ /* 0x020fca0000010000 */
[----:B------:R-:W-:Y:S01]  /*20250*/  MUFU.EX2 R66, R66 ;  /* 0x0000004200427308 */ /* 0x000fe20000000800 */
[C---:B------:R-:W-:Y:S01]  /*20260*/  HMMA.16816.F32 R76, R12.reuse, R6, R76 ;  /* 0x000000060c4c723c */ /* 0x040fe2000000184c */
[----:B------:R-:W-:Y:S01]  /*20270*/  F2FP.F16.F32.PACK_AB R4, R53, R59 ;  /* 0x0000003b3504723e */ /* 0x000fe200000000ff */
[----:B------:R-:W-:Y:S01]  /*20280*/  FADD.FTZ R59, R59, R2 ;  /* 0x000000023b3b7221 */ /* 0x000fe20000010000 */
[----:B------:R-:W-:Y:S02]  /*20290*/  F2FP.F16.F32.PACK_AB R5, R49, R50 ;  /* 0x000000323105723e */ /* 0x000fe400000000ff */
[----:B------:R-:W-:Y:S01]  /*202a0*/  MOV R2, R46 ;  /* 0x0000002e00027202 */ /* 0x000fe20000000f00 */
[----:B------:R-:W-:Y:S01]  /*202b0*/  HMMA.16816.F32 R12, R12, R30, R68 ;  /* 0x0000001e0c0c723c */ /* 0x000fe20000001844 */
[----:B----4-:R-:W-:Y:S01]  /*202c0*/  F2FP.F16.F32.PACK_AB R6, R57, R58 ;  /* 0x0000003a3906723e */ /* 0x010fe200000000ff */
[----:B------:R-:W-:Y:S01]  /*202d0*/  LDSM.16.MT88.4 R28, [R226+0x10800] ;  /* 0x01080000e21c783b */ /* 0x000fe20000004200 */
[----:B------:R-:W-:Y:S01]  /*202e0*/  F2FP.F16.F32.PACK_AB R7, R51, R52 ;  /* 0x000000343307723e */ /* 0x000fe200000000ff */
[----:B------:R-:W-:Y:S01]  /*202f0*/  MUFU.EX2 R132, R132 ;  /* 0x0000008400847308 */ /* 0x000fe20000000800 */
[----:B------:R-:W-:Y:S01]  /*20300*/  FADD.FTZ R59, R53, R59 ;  /* 0x0000003b353b7221 */ /* 0x000fe20000010000 */
[----:B------:R-:W-:-:S03]  /*20310*/  FADD.FTZ R52, R52, R47 ;  /* 0x0000002f34347221 */ /* 0x000fc60000010000 */
[----:B------:R-:W-:Y:S01]  /*20320*/  FADD.FTZ R59, R58, R59 ;  /* 0x0000003b3a3b7221 */ /* 0x000fe20000010000 */
[C---:B------:R-:W-:Y:S01]  /*20330*/  HMMA.16816.F32 R128, R4.reuse, R16, R128 ;  /* 0x000000100480723c */ /* 0x040fe20000001880 */
[----:B------:R-:W-:Y:S01]  /*20340*/  FADD.FTZ R52, R51, R52 ;  /* 0x0000003433347221 */ /* 0x000fe20000010000 */
[----:B------:R-:W1:Y:S01]  /*20350*/  MUFU.EX2 R135, R135 ;  /* 0x0000008700877308 */ /* 0x000e620000000800 */
[----:B------:R-:W-:Y:S02]  /*20360*/  FADD.FTZ R57, R57, R59 ;  /* 0x0000003b39397221 */ /* 0x000fe40000010000 */
[----:B---3--:R-:W-:Y:S01]  /*20370*/  FADD.FTZ R52, R65, R52 ;  /* 0x0000003441347221 */ /* 0x008fe20000010000 */
[C---:B------:R-:W-:Y:S01]  /*20380*/  HMMA.16816.F32 R124, R4.reuse, R18, R124 ;  /* 0x00000012047c723c */ /* 0x040fe2000000187c */
[----:B------:R-:W3:Y:S03]  /*20390*/  LDSM.16.MT88.4 R16, [R228+0x10800] ;  /* 0x01080000e410783b */ /* 0x000ee60000004200 */
[----:B------:R-:W4:Y:S02]  /*203a0*/  MUFU.EX2 R136, R136 ;  /* 0x0000008800887308 */ /* 0x000f240000000800 */
[C---:B--2---:R-:W-:Y:S06]  /*203b0*/  HMMA.16816.F32 R112, R4.reuse, R8, R112 ;  /* 0x000000080470723c */ /* 0x044fec0000001870 */
[----:B------:R-:W-:Y:S01]  /*203c0*/  HMMA.16816.F32 R108, R4, R10, R108 ;  /* 0x0000000a046c723c */ /* 0x000fe2000000186c */
[----:B------:R-:W2:Y:S01]  /*203d0*/  LDSM.16.MT88.4 R8, [R225+0x10800] ;  /* 0x01080000e108783b */ /* 0x000ea20000004200 */
[----:B------:R-:W-:Y:S01]  /*203e0*/  MUFU.EX2 R137, R137 ;  /* 0x0000008900897308 */ /* 0x000fe20000000800 */
[----:B-1----:R-:W-:-:S03]  /*203f0*/  FADD.FTZ R57, R135, R57 ;  /* 0x0000003987397221 */ /* 0x002fc60000010000 */
[C---:B------:R-:W-:Y:S04]  /*20400*/  HMMA.16816.F32 R120, R4.reuse, R24, R120 ;  /* 0x000000180478723c */ /* 0x040fe80000001878 */
[----:B------:R-:W1:Y:S02]  /*20410*/  MUFU.EX2 R138, R138 ;  /* 0x0000008a008a7308 */ /* 0x000e640000000800 */
[C---:B------:R-:W-:Y:S01]  /*20420*/  HMMA.16816.F32 R116, R4.reuse, R26, R116 ;  /* 0x0000001a0474723c */ /* 0x040fe20000001874 */
[----:B------:R-:W5:Y:S05]  /*20430*/  LDSM.16.MT88.4 R24, [R226+0xd000] ;  /* 0x00d00000e218783b */ /* 0x000f6a0000004200 */
[C---:B------:R-:W-:Y:S01]  /*20440*/  HMMA.16816.F32 R104, R4.reuse, R20, R104 ;  /* 0x000000140468723c */ /* 0x040fe20000001868 */
[----:B------:R-:W1:Y:S05]  /*20450*/  MUFU.EX2 R139, R139 ;  /* 0x0000008b008b7308 */ /* 0x000e6a0000000800 */
[C---:B------:R-:W-:Y:S01]  /*20460*/  HMMA.16816.F32 R100, R4.reuse, R22, R100 ;  /* 0x000000160464723c */ /* 0x040fe20000001864 */
[----:B------:R-:W5:Y:S02]  /*20470*/  LDSM.16.MT88.4 R20, [R225+0xd000] ;  /* 0x00d00000e114783b */ /* 0x000f640000004200 */
[----:B------:R-:W-:Y:S03]  /*20480*/  MUFU.EX2 R150, R150 ;  /* 0x0000009600967308 */ /* 0x000fe60000000800 */
[C---:B---3--:R-:W-:Y:S05]  /*20490*/  HMMA.16816.F32 R96, R4.reuse, R16, R96 ;  /* 0x000000100460723c */ /* 0x048fea0000001860 */
[----:B------:R-:W-:Y:S01]  /*204a0*/  MUFU.EX2 R151, R151 ;  /* 0x0000009700977308 */ /* 0x000fe20000000800 */
[C---:B------:R-:W-:Y:S01]  /*204b0*/  HMMA.16816.F32 R92, R4.reuse, R18, R92 ;  /* 0x00000012045c723c */ /* 0x040fe2000000185c */
[----:B------:R-:W3:Y:S05]  /*204c0*/  LDSM.16.MT88.4 R16, [R224+0xd000] ;  /* 0x00d00000e010783b */ /* 0x000eea0000004200 */
[C---:B------:R-:W-:Y:S01]  /*204d0*/  HMMA.16816.F32 R88, R4.reuse, R28, R88 ;  /* 0x0000001c0458723c */ /* 0x040fe20000001858 */
[----:B------:R-:W-:Y:S05]  /*204e0*/  MUFU.EX2 R152, R152 ;  /* 0x0000009800987308 */ /* 0x000fea0000000800 */
[C---:B------:R-:W-:Y:S01]  /*204f0*/  HMMA.16816.F32 R84, R4.reuse, R30, R84 ;  /* 0x0000001e0454723c */ /* 0x040fe20000001854 */
[----:B------:R-:W3:Y:S02]  /*20500*/  LDSM.16.MT88.4 R28, [R228+0x11000] ;  /* 0x01100000e41c783b */ /* 0x000ee40000004200 */
[----:B------:R-:W5:Y:S03]  /*20510*/  MUFU.EX2 R160, R160 ;  /* 0x000000a000a07308 */ /* 0x000f660000000800 */
[C---:B--2---:R-:W-:Y:S05]  /*20520*/  HMMA.16816.F32 R80, R4.reuse, R8, R80 ;  /* 0x000000080450723c */ /* 0x044fea0000001850 */
[----:B------:R-:W2:Y:S01]  /*20530*/  MUFU.EX2 R161, R161 ;  /* 0x000000a100a17308 */ /* 0x000ea20000000800 */
[----:B------:R-:W-:Y:S01]  /*20540*/  HMMA.16816.F32 R76, R4, R10, R76 ;  /* 0x0000000a044c723c */ /* 0x000fe2000000184c */
[C---:B----4-:R-:W-:Y:S01]  /*20550*/  F2FP.F16.F32.PACK_AB R8, R136.reuse, R135 ;  /* 0x000000878808723e */ /* 0x050fe200000000ff */
[----:B------:R-:W-:Y:S01]  /*20560*/  FADD.FTZ R136, R136, R57 ;  /* 0x0000003988887221 */ /* 0x000fe20000010000 */
[C---:B------:R-:W-:Y:S01]  /*20570*/  F2FP.F16.F32.PACK_AB R9, R66.reuse, R65 ;  /* 0x000000414209723e */ /* 0x040fe200000000ff */
[----:B------:R-:W-:-:S02]  /*20580*/  FADD.FTZ R66, R66, R52 ;  /* 0x0000003442427221 */ /* 0x000fc40000010000 */
[C---:B------:R-:W-:Y:S01]  /*20590*/  HMMA.16816.F32 R72, R4.reuse, R36, R72 ;  /* 0x000000240448723c */ /* 0x040fe20000001848 */
[----:B-1----:R-:W-:Y:S01]  /*205a0*/  F2FP.F16.F32.PACK_AB R10, R138, R137 ;  /* 0x000000898a0a723e */ /* 0x002fe200000000ff */
        /* <DEDUP_REMOVED lines=8> */
[----:B------:R-:W1:Y:S01]  /*20630*/  MUFU.EX2 R164, R164 ;  /* 0x000000a400a47308 */ /* 0x000e620000000800 */
[----:B------:R-:W-:Y:S01]  /*20640*/  LDSM.16.MT88.4 R36, [R228+0x12800] ;  /* 0x01280000e424783b */ /* 0x000fe20000004200 */
[----:B-----5:R-:W-:Y:S01]  /*20650*/  HMMA.16816.F32 R120, R8, R24, R120 ;  /* 0x000000180878723c */ /* 0x020fe20000001878 */
[----:B------:R-:W-:Y:S01]  /*20660*/  FADD.FTZ R138, R160, R138 ;  /* 0x0000008aa08a7221 */ /* 0x000fe20000010000 */
[----:B------:R-:W-:-:S04]  /*20670*/  FADD.FTZ R139, R150, R139 ;  /* 0x0000008b968b7221 */ /* 0x000fc80000010000 */
[C---:B------:R-:W-:Y:S01]  /*20680*/  HMMA.16816.F32 R116, R8.reuse, R26, R116 ;  /* 0x0000001a0874723c */ /* 0x040fe20000001874 */
[----:B------:R-:W4:Y:S01]  /*20690*/  LDSM.16.MT88.4 R24, [R226+0x11000] ;  /* 0x01100000e218783b */ /* 0x000f220000004200 */
[----:B------:R-:W5:Y:S04]  /*206a0*/  MUFU.EX2 R165, R165 ;  /* 0x000000a500a57308 */ /* 0x000f680000000800 */
[C---:B------:R-:W-:Y:S04]  /*206b0*/  HMMA.16816.F32 R112, R8.reuse, R20, R112 ;  /* 0x000000140870723c */ /* 0x040fe80000001870 */
[----:B------:R-:W-:Y:S02]  /*206c0*/  MUFU.EX2 R171, R171 ;  /* 0x000000ab00ab7308 */ /* 0x000fe40000000800 */
[C---:B------:R-:W-:Y:S01]  /*206d0*/  HMMA.16816.F32 R108, R8.reuse, R22, R108 ;  /* 0x00000016086c723c */ /* 0x040fe2000000186c */
[----:B------:R-:W2:Y:S05]  /*206e0*/  LDSM.16.MT88.4 R20, [R225+0x11000] ;  /* 0x01100000e114783b */ /* 0x000eaa0000004200 */
[C---:B---3--:R-:W-:Y:S01]  /*206f0*/  HMMA.16816.F32 R104, R8.reuse, R16, R104 ;  /* 0x000000100868723c */ /* 0x048fe20000001868 */
[----:B------:R-:W-:Y:S05]  /*20700*/  MUFU.EX2 R172, R172 ;  /* 0x000000ac00ac7308 */ /* 0x000fea0000000800 */
[C---:B------:R-:W-:Y:S01]  /*20710*/  HMMA.16816.F32 R100, R8.reuse, R18, R100 ;  /* 0x000000120864723c */ /* 0x040fe20000001864 */
[----:B------:R-:W-:Y:S02]  /*20720*/  LDSM.16.MT88.4 R16, [R228+0x11800] ;  /* 0x01180000e410783b */ /* 0x000fe40000004200 */
[----:B------:R-:W-:Y:S03]  /*20730*/  MUFU.EX2 R173, R173 ;  /* 0x000000ad00ad7308 */ /* 0x000fe60000000800 */
[C---:B------:R-:W-:Y:S05]  /*20740*/  HMMA.16816.F32 R96, R8.reuse, R28, R96 ;  /* 0x0000001c0860723c */ /* 0x040fea0000001860 */
[----:B------:R-:W3:Y:S01]  /*20750*/  MUFU.EX2 R170, R170 ;  /* 0x000000aa00aa7308 */ /* 0x000ee20000000800 */
[C---:B------:R-:W-:Y:S01]  /*20760*/  HMMA.16816.F32 R92, R8.reuse, R30, R92 ;  /* 0x0000001e085c723c */ /* 0x040fe2000000185c */
[----:B------:R-:W3:Y:S05]  /*20770*/  LDSM.16.MT88.4 R28, [R226+0xd800] ;  /* 0x00d80000e21c783b */ /* 0x000eea0000004200 */
[C---:B------:R-:W-:Y:S01]  /*20780*/  HMMA.16816.F32 R128, R8.reuse, R32, R128 ;  /* 0x000000200880723c */ /* 0x040fe20000001880 */
[----:B------:R-:W3:Y:S05]  /*20790*/  MUFU.EX2 R168, R168 ;  /* 0x000000a800a87308 */ /* 0x000eea0000000800 */
[C---:B------:R-:W-:Y:S01]  /*207a0*/  HMMA.16816.F32 R124, R8.reuse, R34, R124 ;  /* 0x00000022087c723c */ /* 0x040fe2000000187c */
[----:B------:R-:W3:Y:S02]  /*207b0*/  LDSM.16.MT88.4 R32, [R228+0xd800] ;  /* 0x00d80000e420783b */ /* 0x000ee40000004200 */
[----:B------:R-:W-:Y:S03]  /*207c0*/  MUFU.EX2 R169, R169 ;  /* 0x000000a900a97308 */ /* 0x000fe60000000800 */
[C---:B----4-:R-:W-:Y:S05]  /*207d0*/  HMMA.16816.F32 R88, R8.reuse, R24, R88 ;  /* 0x000000180858723c */ /* 0x050fea0000001858 */
[----:B------:R-:W4:Y:S01]  /*207e0*/  MUFU.EX2 R167, R167 ;  /* 0x000000a700a77308 */ /* 0x000f220000000800 */
[C---:B------:R-:W-:Y:S01]  /*207f0*/  HMMA.16816.F32 R84, R8.reuse, R26, R84 ;  /* 0x0000001a0854723c */ /* 0x040fe20000001854 */
[----:B------:R-:W4:Y:S05]  /*20800*/  LDSM.16.MT88.4 R24, [R225+0xd800] ;  /* 0x00d80000e118783b */ /* 0x000f2a0000004200 */
[C---:B--2---:R-:W-:Y:S01]  /*20810*/  HMMA.16816.F32 R80, R8.reuse, R20, R80 ;  /* 0x000000140850723c */ /* 0x044fe20000001850 */
[----:B------:R-:W2:Y:S05]  /*20820*/  MUFU.EX2 R166, R166 ;  /* 0x000000a600a67308 */ /* 0x000eaa0000000800 */
        /* <DEDUP_REMOVED lines=10> */
[----:B------:R-:W-:-:S02]  /*208d0*/  FADD.FTZ R151, R151, R139 ;  /* 0x0000008b97977221 */ /* 0x000fc40000010000 */
[----:B-1----:R-:W-:Y:S01]  /*208e0*/  F2FP.F16.F32.PACK_AB R14, R164, R163 ;  /* 0x000000a3a40e723e */ /* 0x002fe200000000ff */
[----:B------:R-:W-:Y:S01]  /*208f0*/  MUFU.EX2 R158, R158 ;  /* 0x0000009e009e7308 */ /* 0x000fe20000000800 */
[----:B-----5:R-:W-:Y:S01]  /*20900*/  F2FP.F16.F32.PACK_AB R15, R165, R152 ;  /* 0x00000098a50f723e */ /* 0x020fe200000000ff */
[----:B------:R-:W-:Y:S01]  /*20910*/  FADD.FTZ R161, R163, R161 ;  /* 0x000000a1a3a17221 */ /* 0x000fe20000010000 */
[----:B------:R-:W-:-:S03]  /*20920*/  FADD.FTZ R151, R152, R151 ;  /* 0x0000009798977221 */ /* 0x000fc60000010000 */
[----:B------:R-:W-:Y:S01]  /*20930*/  FADD.FTZ R164, R164, R161 ;  /* 0x000000a1a4a47221 */ /* 0x000fe20000010000 */
[----:B------:R-:W-:Y:S01]  /*20940*/  FADD.FTZ R165, R165, R151 ;  /* 0x00000097a5a57221 */ /* 0x000fe20000010000 */
[----:B---3--:R-:W-:Y:S01]  /*20950*/  HMMA.16816.F32 R120, R12, R28, R120 ;  /* 0x0000001c0c78723c */ /* 0x008fe20000001878 */
[----:B------:R-:W1:Y:S01]  /*20960*/  MUFU.EX2 R157, R157 ;  /* 0x0000009d009d7308 */ /* 0x000e620000000800 */
[----:B------:R-:W-:Y:S01]  /*20970*/  FADD.FTZ R164, R170, R164 ;  /* 0x000000a4aaa47221 */ /* 0x000fe20000010000 */
[----:B------:R-:W-:-:S03]  /*20980*/  FADD.FTZ R165, R171, R165 ;  /* 0x000000a5aba57221 */ /* 0x000fc60000010000 */
[C---:B------:R-:W-:Y:S01]  /*20990*/  HMMA.16816.F32 R116, R12.reuse, R30, R116 ;  /* 0x0000001e0c74723c */ /* 0x040fe20000001874 */
[----:B------:R-:W3:Y:S02]  /*209a0*/  LDSM.16.MT88.4 R28, [R226+0x11800] ;  /* 0x01180000e21c783b */ /* 0x000ee40000004200 */
[----:B------:R-:W-:Y:S03]  /*209b0*/  MUFU.EX2 R156, R156 ;  /* 0x0000009c009c7308 */ /* 0x000fe60000000800 */
[C---:B------:R-:W-:Y:S05]  /*209c0*/  HMMA.16816.F32 R96, R12.reuse, R16, R96 ;  /* 0x000000100c60723c */ /* 0x040fea0000001860 */
[----:B------:R-:W-:Y:S01]  /*209d0*/  MUFU.EX2 R155, R155 ;  /* 0x0000009b009b7308 */ /* 0x000fe20000000800 */
        /* <DEDUP_REMOVED lines=8> */
[----:B------:R-:W-:Y:S01]  /*20a60*/  MUFU.EX2 R149, R149 ;  /* 0x0000009500957308 */ /* 0x000fe20000000800 */
[C---:B------:R-:W-:Y:S01]  /*20a70*/  HMMA.16816.F32 R108, R12.reuse, R26, R108 ;  /* 0x0000001a0c6c723c */ /* 0x040fe2000000186c */
[----:B------:R-:W4:Y:S05]  /*20a80*/  LDSM.16.MT88.4 R24, [R228+0xe000] ;  /* 0x00e00000e418783b */ /* 0x000f2a0000004200 */
[C---:B--2---:R-:W-:Y:S01]  /*20a90*/  HMMA.16816.F32 R80, R12.reuse, R8, R80 ;  /* 0x000000080c50723c */ /* 0x044fe20000001850 */
[----:B------:R-:W-:Y:S05]  /*20aa0*/  MUFU.EX2 R148, R148 ;  /* 0x0000009400947308 */ /* 0x000fea0000000800 */
[C---:B------:R-:W-:Y:S01]  /*20ab0*/  HMMA.16816.F32 R76, R12.reuse, R10, R76 ;  /* 0x0000000a0c4c723c */ /* 0x040fe2000000184c */
[C---:B------:R-:W-:Y:S01]  /*20ac0*/  F2FP.F16.F32.PACK_AB R8, R168.reuse, R170 ;  /* 0x000000aaa808723e */ /* 0x040fe200000000ff */
[----:B------:R-:W-:Y:S01]  /*20ad0*/  FADD.FTZ R168, R168, R164 ;  /* 0x000000a4a8a87221 */ /* 0x000fe20000010000 */
[C---:B------:R-:W-:Y:S01]  /*20ae0*/  F2FP.F16.F32.PACK_AB R9, R172.reuse, R171 ;  /* 0x000000abac09723e */ /* 0x040fe200000000ff */
        /* <DEDUP_REMOVED lines=13> */
[----:B-1----:R-:W-:Y:S01]  /*20bc0*/  FADD.FTZ R167, R157, R167 ;  /* 0x000000a79da77221 */ /* 0x002fe20000010000 */
[----:B------:R-:W-:Y:S02]  /*20bd0*/  FADD.FTZ R166, R162, R166 ;  /* 0x000000a6a2a67221 */ /* 0x000fe40000010000 */
[----:B------:R-:W-:Y:S02]  /*20be0*/  MUFU.EX2 R145, R145 ;  /* 0x0000009100917308 */ /* 0x000fe40000000800 */
[----:B------:R-:W-:Y:S01]  /*20bf0*/  HMMA.16816.F32 R84, R12, R30, R84 ;  /* 0x0000001e0c54723c */ /* 0x000fe20000001854 */
[----:B------:R-:W1:Y:S05]  /*20c00*/  LDSM.16.MT88.4 R28, [R225+0xe000] ;  /* 0x00e00000e11c783b */ /* 0x000e6a0000004200 */
[C---:B-----5:R-:W-:Y:S01]  /*20c10*/  HMMA.16816.F32 R120, R8.reuse, R16, R120 ;  /* 0x000000100878723c */ /* 0x060fe20000001878 */
[----:B------:R-:W-:Y:S05]  /*20c20*/  MUFU.EX2 R144, R144 ;  /* 0x0000009000907308 */ /* 0x000fea0000000800 */
[----:B------:R-:W-:Y:S01]  /*20c30*/  HMMA.16816.F32 R116, R8, R18, R116 ;  /* 0x000000120874723c */ /* 0x000fe20000001874 */
[----:B------:R-:W2:Y:S02]  /*20c40*/  LDSM.16.MT88.4 R16, [R225+0x12000] ;  /* 0x01200000e110783b */ /* 0x000ea40000004200 */
[----:B------:R-:W-:Y:S03]  /*20c50*/  MUFU.EX2 R143, R143 ;  /* 0x0000008f008f7308 */ /* 0x000fe60000000800 */
[C---:B------:R-:W-:Y:S05]  /*20c60*/  HMMA.16816.F32 R72, R12.reuse, R32, R72 ;  /* 0x000000200c48723c */ /* 0x040fea0000001848 */
[----:B------:R-:W-:Y:S01]  /*20c70*/  MUFU.EX2 R142, R142 ;  /* 0x0000008e008e7308 */ /* 0x000fe20000000800 */
[----:B------:R-:W-:Y:S01]  /*20c80*/  HMMA.16816.F32 R4, R12, R34, R4 ;  /* 0x000000220c04723c */ /* 0x000fe20000001804 */
[----:B------:R-:W3:Y:S04]  /*20c90*/  LDSM.16.MT88.4 R32, [R228+0x12000] ;  /* 0x01200000e420783b */ /* 0x000ee80000004200 */
[----:B------:R-:W-:Y:S01]  /*20ca0*/  LDSM.16.MT88.4 R12, [R224+0x12000] ;  /* 0x01200000e00c783b */ /* 0x000fe20000004200 */
[C---:B----4-:R-:W-:Y:S01]  /*20cb0*/  HMMA.16816.F32 R128, R8.reuse, R24, R128 ;  /* 0x000000180880723c */ /* 0x050fe20000001880 */
[----:B------:R-:W-:Y:S05]  /*20cc0*/  MUFU.EX2 R134, R134 ;  /* 0x0000008600867308 */ /* 0x000fea0000000800 */
[C---:B------:R-:W-:Y:S01]  /*20cd0*/  HMMA.16816.F32 R124, R8.reuse, R26, R124 ;  /* 0x0000001a087c723c */ /* 0x040fe2000000187c */
[----:B------:R-:W4:Y:S02]  /*20ce0*/  LDSM.16.MT88.4 R24, [R226+0x12000] ;  /* 0x01200000e218783b */ /* 0x000f240000004200 */
[----:B------:R-:W5:Y:S03]  /*20cf0*/  MUFU.EX2 R133, R133 ;  /* 0x0000008500857308 */ /* 0x000f660000000800 */
[C---:B-1----:R-:W-:Y:S05]  /*20d00*/  HMMA.16816.F32 R112, R8.reuse, R28, R112 ;  /* 0x0000001c0870723c */ /* 0x042fea0000001870 */
[----:B------:R-:W-:Y:S01]  /*20d10*/  MUFU.EX2 R67, R67 ;  /* 0x0000004300437308 */ /* 0x000fe20000000800 */
[C---:B------:R-:W-:Y:S01]  /*20d20*/  HMMA.16816.F32 R108, R8.reuse, R30, R108 ;  /* 0x0000001e086c723c */ /* 0x040fe2000000186c */
[----:B------:R-:W1:Y:S05]  /*20d30*/  LDSM.16.MT88.4 R28, [R228+0xe800] ;  /* 0x00e80000e41c783b */ /* 0x000e6a0000004200 */
[----:B------:R-:W-:Y:S01]  /*20d40*/  HMMA.16816.F32 R104, R8, R20, R104 ;  /* 0x000000140868723c */ /* 0x000fe20000001868 */
[----:B------:R-:W1:Y:S01]  /*20d50*/  MUFU.EX2 R64, R64 ;  /* 0x0000004000407308 */ /* 0x000e620000000800 */
[----:B-----5:R-:W-:-:S04]  /*20d60*/  F2FP.F16.F32.PACK_AB R69, R133, R134 ;  /* 0x000000868545723e */ /* 0x020fc800000000ff */
[C---:B------:R-:W-:Y:S01]  /*20d70*/  HMMA.16816.F32 R100, R8.reuse, R22, R100 ;  /* 0x000000160864723c */ /* 0x040fe20000001864 */
[----:B------:R-:W5:Y:S05]  /*20d80*/  LDSM.16.MT88.4 R20, [R226+0xe800] ;  /* 0x00e80000e214783b */ /* 0x000f6a0000004200 */
[C---:B--2---:R-:W-:Y:S06]  /*20d90*/  HMMA.16816.F32 R80, R8.reuse, R16, R80 ;  /* 0x000000100850723c */ /* 0x044fec0000001850 */
[C---:B------:R-:W-:Y:S01]  /*20da0*/  HMMA.16816.F32 R76, R8.reuse, R18, R76 ;  /* 0x00000012084c723c */ /* 0x040fe2000000184c */
[----:B------:R-:W2:Y:S05]  /*20db0*/  LDSM.16.MT88.4 R16, [R225+0xe800] ;  /* 0x00e80000e110783b */ /* 0x000eaa0000004200 */
[C---:B---3--:R-:W-:Y:S06]  /*20dc0*/  HMMA.16816.F32 R96, R8.reuse, R32, R96 ;  /* 0x000000200860723c */ /* 0x048fec0000001860 */
[C---:B------:R-:W-:Y:S01]  /*20dd0*/  HMMA.16816.F32 R92, R8.reuse, R34, R92 ;  /* 0x00000022085c723c */ /* 0x040fe2000000185c */
[----:B------:R-:W-:Y:S05]  /*20de0*/  LDSM.16.MT88.4 R32, [R226+0x12800] ;  /* 0x01280000e220783b */ /* 0x000fea0000004200 */
[C---:B----4-:R-:W-:Y:S06]  /*20df0*/  HMMA.16816.F32 R88, R8.reuse, R24, R88 ;  /* 0x000000180858723c */ /* 0x050fec0000001858 */
[----:B------:R-:W-:Y:S01]  /*20e00*/  HMMA.16816.F32 R84, R8, R26, R84 ;  /* 0x0000001a0854723c */ /* 0x000fe20000001854 */
[C---:B------:R-:W-:Y:S01]  /*20e10*/  F2FP.F16.F32.PACK_AB R24, R156.reuse, R157 ;  /* 0x0000009d9c18723e */ /* 0x040fe200000000ff */
[----:B------:R-:W-:Y:S01]  /*20e20*/  FADD.FTZ R156, R156, R167 ;  /* 0x000000a79c9c7221 */ /* 0x000fe20000010000 */
[C---:B------:R-:W-:Y:S01]  /*20e30*/  F2FP.F16.F32.PACK_AB R25, R159.reuse, R162 ;  /* 0x000000a29f19723e */ /* 0x040fe200000000ff */
[----:B------:R-:W-:-:S02]  /*20e40*/  FADD.FTZ R159, R159, R166 ;  /* 0x000000a69f9f7221 */ /* 0x000fc40000010000 */
[C---:B------:R-:W-:Y:S01]  /*20e50*/  HMMA.16816.F32 R72, R8.reuse, R12, R72 ;  /* 0x0000000c0848723c */ /* 0x040fe20000001848 */
[----:B------:R-:W-:Y:S01]  /*20e60*/  F2FP.F16.F32.PACK_AB R26, R154, R155 ;  /* 0x0000009b9a1a723e */ /* 0x000fe200000000ff */
[----:B------:R-:W-:Y:S01]  /*20e70*/  FADD.FTZ R156, R155, R156 ;  /* 0x0000009c9b9c7221 */ /* 0x000fe20000010000 */
[C---:B------:R-:W-:Y:S01]  /*20e80*/  F2FP.F16.F32.PACK_AB R27, R153.reuse, R158 ;  /* 0x0000009e991b723e */ /* 0x040fe200000000ff */
[----:B------:R-:W-:Y:S02]  /*20e90*/  FADD.FTZ R159, R158, R159 ;  /* 0x0000009f9e9f7221 */ /* 0x000fe40000010000 */
[----:B------:R-:W-:Y:S01]  /*20ea0*/  HMMA.16816.F32 R4, R8, R14, R4 ;  /* 0x0000000e0804723c */ /* 0x000fe20000001804 */
[----:B------:R-:W3:Y:S01]  /*20eb0*/  LDSM.16.MT88.4 R8, [R225+0x12800] ;  /* 0x01280000e108783b */ /* 0x000ee20000004200 */
[----:B------:R-:W-:Y:S01]  /*20ec0*/  FADD.FTZ R154, R154, R156 ;  /* 0x0000009c9a9a7221 */ /* 0x000fe20000010000 */
[----:B------:R-:W-:Y:S02]  /*20ed0*/  FADD.FTZ R153, R153, R159 ;  /* 0x0000009f99997221 */ /* 0x000fe40000010000 */
[----:B------:R-:W4:Y:S01]  /*20ee0*/  LDSM.16.MT88.4 R12, [R224+0xe800] ;  /* 0x00e80000e00c783b */ /* 0x000f220000004200 */
[----:B-1----:R-:W-:Y:S01]  /*20ef0*/  HMMA.16816.F32 R128, R24, R28, R128 ;  /* 0x0000001c1880723c */ /* 0x002fe20000001880 */
[----:B------:R-:W-:Y:S01]  /*20f00*/  FADD.FTZ R154, R146, R154 ;  /* 0x0000009a929a7221 */ /* 0x000fe20000010000 */
[----:B------:R-:W-:-:S04]  /*20f10*/  FADD.FTZ R153, R149, R153 ;  /* 0x0000009995997221 */ /* 0x000fc80000010000 */
[C---:B------:R-:W-:Y:S01]  /*20f20*/  HMMA.16816.F32 R124, R24.reuse, R30, R124 ;  /* 0x0000001e187c723c */ /* 0x040fe2000000187c */
[----:B------:R-:W1:Y:S05]  /*20f30*/  LDSM.16.MT88.4 R28, [R224+0x12800] ;  /* 0x01280000e01c783b */ /* 0x000e6a0000004200 */
[C---:B-----5:R-:W-:Y:S06]  /*20f40*/  HMMA.16816.F32 R120, R24.reuse, R20, R120 ;  /* 0x000000141878723c */ /* 0x060fec0000001878 */
[C---:B------:R-:W-:Y:S01]  /*20f50*/  HMMA.16816.F32 R116, R24.reuse, R22, R116 ;  /* 0x000000161874723c */ /* 0x040fe20000001874 */
[----:B------:R-:W5:Y:S05]  /*20f60*/  LDSM.16.MT88.4 R20, [R228+0xf000] ;  /* 0x00f00000e414783b */ /* 0x000f6a0000004200 */
[C---:B--2---:R-:W-:Y:S06]  /*20f70*/  HMMA.16816.F32 R112, R24.reuse, R16, R112 ;  /* 0x000000101870723c */ /* 0x044fec0000001870 */
[C---:B------:R-:W-:Y:S01]  /*20f80*/  HMMA.16816.F32 R108, R24.reuse, R18, R108 ;  /* 0x00000012186c723c */ /* 0x040fe2000000186c */
[----:B------:R-:W2:Y:S05]  /*20f90*/  LDSM.16.MT88.4 R16, [R226+0xf000] ;  /* 0x00f00000e210783b */ /* 0x000eaa0000004200 */
[C---:B---3--:R-:W-:Y:S06]  /*20fa0*/  HMMA.16816.F32 R80, R24.reuse, R8, R80 ;  /* 0x000000081850723c */ /* 0x048fec0000001850 */
[----:B------:R-:W-:Y:S01]  /*20fb0*/  HMMA.16816.F32 R76, R24, R10, R76 ;  /* 0x0000000a184c723c */ /* 0x000fe2000000184c */
[C---:B------:R-:W-:Y:S01]  /*20fc0*/  F2FP.F16.F32.PACK_AB R8, R145.reuse, R146 ;  /* 0x000000929108723e */ /* 0x040fe200000000ff */
[----:B------:R-:W-:Y:S01]  /*20fd0*/  FADD.FTZ R145, R145, R154 ;  /* 0x0000009a91917221 */ /* 0x000fe20000010000 */
[C---:B------:R-:W-:Y:S01]  /*20fe0*/  F2FP.F16.F32.PACK_AB R9, R148.reuse, R149 ;  /* 0x000000959409723e */ /* 0x040fe200000000ff */
[----:B------:R-:W-:-:S02]  /*20ff0*/  FADD.FTZ R148, R148, R153 ;  /* 0x0000009994947221 */ /* 0x000fc40000010000 */
[C---:B----4-:R-:W-:Y:S01]  /*21000*/  HMMA.16816.F32 R104, R24.reuse, R12, R104 ;  /* 0x0000000c1868723c */ /* 0x050fe20000001868 */
[----:B------:R-:W-:Y:S01]  /*21010*/  F2FP.F16.F32.PACK_AB R10, R143, R144 ;  /* 0x000000908f0a723e */ /* 0x000fe200000000ff */
[----:B------:R-:W-:Y:S01]  /*21020*/  FADD.FTZ R145, R144, R145 ;  /* 0x0000009190917221 */ /* 0x000fe20000010000 */
[C---:B------:R-:W-:Y:S01]  /*21030*/  F2FP.F16.F32.PACK_AB R11, R142.reuse, R147 ;  /* 0x000000938e0b723e */ /* 0x040fe200000000ff */
[----:B------:R-:W-:Y:S02]  /*21040*/  FADD.FTZ R148, R147, R148 ;  /* 0x0000009493947221 */ /* 0x000fe40000010000 */
[----:B------:R-:W-:Y:S01]  /*21050*/  HMMA.16816.F32 R100, R24, R14, R100 ;  /* 0x0000000e1864723c */ /* 0x000fe20000001864 */
[----:B------:R-:W3:Y:S01]  /*21060*/  LDSM.16.MT88.4 R12, [R225+0xf000] ;  /* 0x00f00000e10c783b */ /* 0x000ee20000004200 */
[----:B------:R-:W-:Y:S01]  /*21070*/  FADD.FTZ R143, R143, R145 ;  /* 0x000000918f8f7221 */ /* 0x000fe20000010000 */
[----:B------:R-:W-:-:S03]  /*21080*/  FADD.FTZ R142, R142, R148 ;  /* 0x000000948e8e7221 */ /* 0x000fc60000010000 */
[----:B------:R-:W-:Y:S01]  /*21090*/  HMMA.16816.F32 R96, R24, R36, R96 ;  /* 0x000000241860723c */ /* 0x000fe20000001860 */
[----:B------:R-:W-:Y:S01]  /*210a0*/  FADD.FTZ R143, R64, R143 ;  /* 0x0000008f408f7221 */ /* 0x000fe20000010000 */
[----:B------:R-:W-:-:S04]  /*210b0*/  FADD.FTZ R142, R134, R142 ;  /* 0x0000008e868e7221 */ /* 0x000fc80000010000 */
[----:B------:R-:W-:Y:S01]  /*210c0*/  HMMA.16816.F32 R92, R24, R38, R92 ;  /* 0x00000026185c723c */ /* 0x000fe2000000185c */
[----:B------:R-:W-:Y:S01]  /*210d0*/  LDSM.16.MT88.4 R36, [R226+0x13000] ;  /* 0x01300000e224783b */ /* 0x000fe20000004200 */
[----:B------:R-:W-:-:S04]  /*210e0*/  FADD.FTZ R142, R133, R142 ;  /* 0x0000008e858e7221 */ /* 0x000fc80000010000 */
[----:B------:R-:W-:Y:S01]  /*210f0*/  HMMA.16816.F32 R88, R24, R32, R88 ;  /* 0x000000201858723c */ /* 0x000fe20000001858 */
[----:B------:R-:W-:-:S05]  /*21100*/  FADD.FTZ R142, R67, R142 ;  /* 0x0000008e438e7221 */ /* 0x000fca0000010000 */
[C---:B------:R-:W-:Y:S01]  /*21110*/  HMMA.16816.F32 R84, R24.reuse, R34, R84 ;  /* 0x000000221854723c */ /* 0x040fe20000001854 */
[----:B------:R-:W4:Y:S05]  /*21120*/  LDSM.16.MT88.4 R32, [R224+0xf000] ;  /* 0x00f00000e020783b */ /* 0x000f2a0000004200 */
[C---:B-1----:R-:W-:Y:S06]  /*21130*/  HMMA.16816.F32 R72, R24.reuse, R28, R72 ;  /* 0x0000001c1848723c */ /* 0x042fec0000001848 */
[----:B------:R-:W-:Y:S01]  /*21140*/  HMMA.16816.F32 R4, R24, R30, R4 ;  /* 0x0000001e1804723c */ /* 0x000fe20000001804 */
[----:B------:R-:W-:Y:S04]  /*21150*/  LDSM.16.MT88.4 R28, [R225+0x13000] ;  /* 0x01300000e11c783b */ /* 0x000fe80000004200 */
[----:B------:R-:W-:Y:S01]  /*21160*/  LDSM.16.MT88.4 R24, [R228+0xf800] ;  /* 0x00f80000e418783b */ /* 0x000fe20000004200 */
[C---:B-----5:R-:W-:Y:S06]  /*21170*/  HMMA.16816.F32 R128, R8.reuse, R20, R128 ;  /* 0x000000140880723c */ /* 0x060fec0000001880 */
        /* <DEDUP_REMOVED lines=10> */
[-CC-:B------:R-:W-:Y:S01]  /*21220*/  FFMA.FTZ R32, R63, R56.reuse, -R61.reuse ;  /* 0x000000383f207223 */ /* 0x180fe2000001083d */
[----:B------:R-:W-:-:S04]  /*21230*/  FFMA.FTZ R33, R62, R56, -R61 ;  /* 0x000000383e217223 */ /* 0x000fc8000001083d */
[C---:B-1----:R-:W-:Y:S01]  /*21240*/  HMMA.16816.F32 R96, R8.reuse, R20, R96 ;  /* 0x000000140860723c */ /* 0x042fe20000001860 */
[-C--:B------:R-:W-:Y:S01]  /*21250*/  FFMA.FTZ R34, R60, R56.reuse, -R61 ;  /* 0x000000383c227223 */ /* 0x080fe2000001083d */
[----:B------:R-:W-:Y:S01]  /*21260*/  FFMA.FTZ R35, R54, R56, -R55 ;  /* 0x0000003836237223 */ /* 0x000fe20000010837 */
[----:B------:R-:W1:Y:S03]  /*21270*/  MUFU.EX2 R32, R32 ;  /* 0x0000002000207308 */ /* 0x000e660000000800 */
[C---:B------:R-:W-:Y:S01]  /*21280*/  HMMA.16816.F32 R92, R8.reuse, R22, R92 ;  /* 0x00000016085c723c */ /* 0x040fe2000000185c */
[----:B------:R-:W4:Y:S04]  /*21290*/  LDSM.16.MT88.4 R20, [R225+0xf800] ;  /* 0x00f80000e114783b */ /* 0x000f280000004200 */
[----:B------:R-:W5:Y:S01]  /*212a0*/  MUFU.EX2 R33, R33 ;  /* 0x0000002100217308 */ /* 0x000f620000000800 */
[C---:B------:R-:W-:Y:S06]  /*212b0*/  HMMA.16816.F32 R88, R8.reuse, R36, R88 ;  /* 0x000000240858723c */ /* 0x040fec0000001858 */
[----:B------:R-:W-:Y:S01]  /*212c0*/  HMMA.16816.F32 R84, R8, R38, R84 ;  /* 0x000000260854723c */ /* 0x000fe20000001854 */
[----:B------:R-:W3:Y:S01]  /*212d0*/  MUFU.EX2 R34, R34 ;  /* 0x0000002200227308 */ /* 0x000ee20000000800 */
[C---:B-1----:R-:W-:Y:S01]  /*212e0*/  F2FP.F16.F32.PACK_AB R68, R32.reuse, R64 ;  /* 0x000000402044723e */ /* 0x042fe200000000ff */
[----:B------:R-:W-:-:S03]  /*212f0*/  FADD.FTZ R143, R32, R143 ;  /* 0x0000008f208f7221 */ /* 0x000fc60000010000 */
[C---:B------:R-:W-:Y:S03]  /*21300*/  HMMA.16816.F32 R80, R8.reuse, R28, R80 ;  /* 0x0000001c0850723c */ /* 0x040fe60000001850 */
[----:B------:R-:W1:Y:S01]  /*21310*/  MUFU.EX2 R35, R35 ;  /* 0x0000002300237308 */ /* 0x000e620000000800 */
[----:B-----5:R-:W-:Y:S02]  /*21320*/  FADD.FTZ R143, R33, R143 ;  /* 0x0000008f218f7221 */ /* 0x020fe40000010000 */
[C---:B------:R-:W-:Y:S06]  /*21330*/  HMMA.16816.F32 R76, R8.reuse, R30, R76 ;  /* 0x0000001e084c723c */ /* 0x040fec000000184c */
[----:B--2---:R-:W-:Y:S01]  /*21340*/  HMMA.16816.F32 R72, R8, R16, R72 ;  /* 0x000000100848723c */ /* 0x004fe20000001848 */
[C---:B---3--:R-:W-:Y:S01]  /*21350*/  F2FP.F16.F32.PACK_AB R70, R34.reuse, R33 ;  /* 0x000000212246723e */ /* 0x048fe200000000ff */
[----:B------:R-:W-:-:S04]  /*21360*/  FADD.FTZ R3, R34, R143 ;  /* 0x0000008f22037221 */ /* 0x000fc80000010000 */
[----:B------:R-:W-:Y:S01]  /*21370*/  HMMA.16816.F32 R4, R8, R18, R4 ;  /* 0x000000120804723c */ /* 0x000fe20000001804 */
[----:B------:R-:W2:Y:S01]  /*21380*/  LDSM.16.MT88.4 R8, [R224+0xf800] ;  /* 0x00f80000e008783b */ /* 0x000ea20000004200 */
[C---:B-1----:R-:W-:Y:S01]  /*21390*/  F2FP.F16.F32.PACK_AB R71, R35.reuse, R67 ;  /* 0x000000432347723e */ /* 0x042fe200000000ff */
[----:B------:R-:W-:Y:S02]  /*213a0*/  FADD.FTZ R252, R35, R142 ;  /* 0x0000008e23fc7221 */ /* 0x000fe40000010000 */
[----:B------:R-:W1:Y:S04]  /*213b0*/  LDSM.16.MT88.4 R16, [R228+0x13800] ;  /* 0x01380000e410783b */ /* 0x000e680000004200 */
[C---:B------:R-:W-:Y:S01]  /*213c0*/  HMMA.16816.F32 R120, R68.reuse, R12, R120 ;  /* 0x0000000c4478723c */ /* 0x040fe20000001878 */
[----:B------:R-:W-:Y:S05]  /*213d0*/  STL [R1], R3 ;  /* 0x0000000301007387 */ /* 0x000fea0000100800 */
[C---:B------:R-:W-:Y:S01]  /*213e0*/  HMMA.16816.F32 R116, R68.reuse, R14, R116 ;  /* 0x0000000e4474723c */ /* 0x040fe20000001874 */
[----:B------:R-:W3:Y:S05]  /*213f0*/  LDSM.16.MT88.4 R12, [R226+0x13800] ;  /* 0x01380000e20c783b */ /* 0x000eea0000004200 */
[C---:B------:R-:W-:Y:S06]  /*21400*/  HMMA.16816.F32 R128, R68.reuse, R24, R128 ;  /* 0x000000184480723c */ /* 0x040fec0000001880 */
[C---:B------:R-:W-:Y:S06]  /*21410*/  HMMA.16816.F32 R124, R68.reuse, R26, R124 ;  /* 0x0000001a447c723c */ /* 0x040fec000000187c */
[C---:B----4-:R-:W-:Y:S06]  /*21420*/  HMMA.16816.F32 R112, R68.reuse, R20, R112 ;  /* 0x000000144470723c */ /* 0x050fec0000001870 */
[C---:B------:R-:W-:Y:S06]  /*21430*/  HMMA.16816.F32 R108, R68.reuse, R22, R108 ;  /* 0x00000016446c723c */ /* 0x040fec000000186c */
[C---:B--2---:R-:W-:Y:S06]  /*21440*/  HMMA.16816.F32 R104, R68.reuse, R8, R104 ;  /* 0x000000084468723c */ /* 0x044fec0000001868 */
[C---:B------:R-:W-:Y:S01]  /*21450*/  HMMA.16816.F32 R100, R68.reuse, R10, R100 ;  /* 0x0000000a4464723c */ /* 0x040fe20000001864 */
[----:B------:R-:W2:Y:S05]  /*21460*/  LDSM.16.MT88.4 R8, [R225+0x13800] ;  /* 0x01380000e108783b */ /* 0x000eaa0000004200 */
[C---:B-1----:R-:W-:Y:S06]  /*21470*/  HMMA.16816.F32 R96, R68.reuse, R16, R96 ;  /* 0x000000104460723c */ /* 0x042fec0000001860 */
[C---:B------:R-:W-:Y:S01]  /*21480*/  HMMA.16816.F32 R92, R68.reuse, R18, R92 ;  /* 0x00000012445c723c */ /* 0x040fe2000000185c */
[----:B------:R-:W1:Y:S05]  /*21490*/  LDSM.16.MT88.4 R16, [R224+0x13800] ;  /* 0x01380000e010783b */ /* 0x000e6a0000004200 */
[C---:B---3--:R-:W-:Y:S06]  /*214a0*/  HMMA.16816.F32 R88, R68.reuse, R12, R88 ;  /* 0x0000000c4458723c */ /* 0x048fec0000001858 */
[C---:B------:R-:W-:Y:S06]  /*214b0*/  HMMA.16816.F32 R84, R68.reuse, R14, R84 ;  /* 0x0000000e4454723c */ /* 0x040fec0000001854 */
[C---:B--2---:R-:W-:Y:S06]  /*214c0*/  HMMA.16816.F32 R80, R68.reuse, R8, R80 ;  /* 0x000000084450723c */ /* 0x044fec0000001850 */
[C---:B------:R-:W-:Y:S06]  /*214d0*/  HMMA.16816.F32 R76, R68.reuse, R10, R76 ;  /* 0x0000000a444c723c */ /* 0x040fec000000184c */
[C---:B-1----:R-:W-:Y:S06]  /*214e0*/  HMMA.16816.F32 R72, R68.reuse, R16, R72 ;  /* 0x000000104448723c */ /* 0x042fec0000001848 */
[----:B------:R-:W-:-:S15]  /*214f0*/  HMMA.16816.F32 R68, R68, R18, R4 ;  /* 0x000000124444723c */ /* 0x000fde0000001804 */
[----:B------:R-:W-:-:S09]  /*21500*/  NOP ;  /* 0x0000000000007918 */ /* 0x000fd20000000000 */
.L_x_1447:
[----:B------:R-:W-:-:S13]  /*21510*/  ISETP.GE.AND P0, PT, R250, 0x1, PT ;  /* 0x00000001fa00780c */ /* 0x000fda0003f06270 */
[----:B------:R-:W-:Y:S05]  /*21520*/  @!P0 BRA `(.L_x_1456) ;  /* 0x0000005400d08947 */ /* 0x000fea0003800000 */
[----:B------:R-:W-:Y:S02]  /*21530*/  MOV R133, R0 ;  /* 0x0000000000857202 */ /* 0x000fe40000000f00 */
[----:B------:R-:W-:Y:S02]  /*21540*/  MOV R132, R2 ;  /* 0x0000000200847202 */ /* 0x000fe40000000f00 */
.L_x_1465:
        /* <DEDUP_REMOVED lines=11> */
[C---:B-1----:R-:W-:Y:S02]  /*21600*/  R2UR UR4, R138.reuse ;  /* 0x000000008a0472ca */ /* 0x042fe400000e0000 */
[----:B------:R-:W-:Y:S01]  /*21610*/  R2UR UR5, R139 ;  /* 0x000000008b0572ca */ /* 0x000fe200000e0000 */
[----:B------:R-:W-:Y:S01]  /*21620*/  VIADD R0, R9, 0xffffff80 ;  /* 0xffffff8009007836 */ /* 0x000fe20000000000 */
[C---:B------:R-:W-:Y:S02]  /*21630*/  R2UR UR10, R138.reuse ;  /* 0x000000008a0a72ca */ /* 0x040fe400000e0000 */
[C---:B------:R-:W-:Y:S02]  /*21640*/  R2UR UR11, R139.reuse ;  /* 0x000000008b0b72ca */ /* 0x040fe400000e0000 */
[----:B------:R-:W-:Y:S02]  /*21650*/  IABS R2, R0 ;  /* 0x0000000000027213 */ /* 0x000fe40000000000 */
[C---:B------:R-:W-:Y:S02]  /*21660*/  R2UR UR12, R138.reuse ;  /* 0x000000008a0c72ca */ /* 0x040fe400000e0000 */
[C---:B------:R-:W-:Y:S02]  /*21670*/  R2UR UR13, R139.reuse ;  /* 0x000000008b0d72ca */ /* 0x040fe400000e0000 */
[----:B------:R-:W-:Y:S01]  /*21680*/  R2UR UR8, R138 ;  /* 0x000000008a0872ca */ /* 0x000fe200000e0000 */
[----:B--2---:R-:W2:Y:S01]  /*21690*/  LD.E R8, desc[UR4][R136.64+0x170] ;  /* 0x0001700488087980 */ /* 0x004ea2000c101900 */
[----:B------:R-:W-:Y:S03]  /*216a0*/  R2UR UR9, R139 ;  /* 0x000000008b0972ca */ /* 0x000fe600000e0000 */
[----:B------:R-:W3:Y:S10]  /*216b0*/  LD.E.64 R10, desc[UR4][R136.64+0x40] ;  /* 0x00004004880a7980 */ /* 0x000ef4000c101b00 */
[----:B------:R-:W4:Y:S01]  /*216c0*/  LD.E.64 R12, desc[UR8][R136.64+0x28] ;  /* 0x00002808880c7980 */ /* 0x000f22000c101b00 */
[-C--:B--2---:R-:W-:Y:S02]  /*216d0*/  IABS R5, R8.reuse ;  /* 0x0000000800057213 */ /* 0x084fe40000000000 */
[-C--:B------:R-:W-:Y:S02]  /*216e0*/  IABS R3, R8.reuse ;  /* 0x0000000800037213 */ /* 0x080fe40000000000 */
[----:B------:R-:W1:Y:S01]  /*216f0*/  I2F.RP R6, R5 ;  /* 0x0000000500067306 */ /* 0x000e620000209400 */
[-C--:B------:R-:W-:Y:S02]  /*21700*/  LOP3.LUT R0, R0, R8.reuse, RZ, 0x3c, !PT ;  /* 0x0000000800007212 */ /* 0x080fe400078e3cff */
[----:B------:R-:W-:Y:S02]  /*21710*/  IMAD.MOV R3, RZ, RZ, -R3 ;  /* 0x000000ffff037224 */ /* 0x000fe400078e0a03 */
[----:B------:R-:W-:Y:S02]  /*21720*/  ISETP.GE.AND P0, PT, R0, RZ, PT ;  /* 0x000000ff0000720c */ /* 0x000fe40003f06270 */
[----:B------:R-:W-:Y:S03]  /*21730*/  LOP3.LUT R0, RZ, R8, RZ, 0x33, !PT ;  /* 0x00000008ff007212 */ /* 0x000fe600078e33ff */
[----:B-1----:R-:W1:Y:S02]  /*21740*/  MUFU.RCP R6, R6 ;  /* 0x0000000600067308 */ /* 0x002e640000001000 */
[----:B-1----:R-:W-:Y:S08]  /*21750*/  VIADD R6, R6, 0xffffffe ;  /* 0x0ffffffe06067836 */ /* 0x002ff00000000000 */
[----:B------:R-:W1:Y:S02]  /*21760*/  F2I.FTZ.U32.TRUNC.NTZ R7, R6 ;  /* 0x0000000600077305 */ /* 0x000e64000021f000 */
[--C-:B-1----:R-:W-:Y:S02]  /*21770*/  IMAD.MOV R4, RZ, RZ, -R7.reuse ;  /* 0x000000ffff047224 */ /* 0x102fe400078e0a07 */
[----:B------:R-:W-:Y:S02]  /*21780*/  IMAD.MOV.U32 R6, RZ, RZ, RZ ;  /* 0x000000ffff067224 */ /* 0x000fe400078e00ff */
[----:B------:R-:W-:Y:S04]  /*21790*/  IMAD R4, R4, R5, RZ ;  /* 0x0000000504047224 */ /* 0x000fe800078e02ff */
[----:B------:R-:W-:Y:S01]  /*217a0*/  IMAD.HI.U32 R7, R7, R4, R6 ;  /* 0x0000000407077227 */ /* 0x000fe200078e0006 */
[----:B------:R-:W-:Y:S02]  /*217b0*/  IABS R4, R9 ;  /* 0x0000000900047213 */ /* 0x000fe40000000000 */
[----:B------:R-:W-:Y:S03]  /*217c0*/  LOP3.LUT R9, R9, R8, RZ, 0x3c, !PT ;  /* 0x0000000809097212 */ /* 0x000fe600078e3cff */
        /* <DEDUP_REMOVED lines=13> */
[----:B------:R-:W-:Y:S07]  /*218a0*/  ISETP.NE.AND P2, PT, R8, RZ, PT ;  /* 0x000000ff0800720c */ /* 0x000fee0003f45270 */
[----:B------:R-:W-:Y:S02]  /*218b0*/  @P3 VIADD R6, R6, 0x1 ;  /* 0x0000000106063836 */ /* 0x000fe40000000000 */
[----:B------:R-:W-:Y:S02]  /*218c0*/  @P4 VIADD R7, R7, 0x1 ;  /* 0x0000000107074836 */ /* 0x000fe40000000000 */
[----:B------:R-:W-:Y:S02]  /*218d0*/  @!P0 IMAD.MOV R6, RZ, RZ, -R6 ;  /* 0x000000ffff068224 */ /* 0x000fe400078e0a06 */
[----:B------:R-:W-:Y:S03]  /*218e0*/  @!P1 IMAD.MOV R7, RZ, RZ, -R7 ;  /* 0x000000ffff079224 */ /* 0x000fe600078e0a07 */
[C---:B------:R-:W-:Y:S02]  /*218f0*/  SEL R6, R0.reuse, R6, !P2 ;  /* 0x0000000600067207 */ /* 0x040fe40005000000 */
[----:B------:R-:W-:Y:S02]  /*21900*/  SEL R7, R0, R7, !P2 ;  /* 0x0000000700077207 */ /* 0x000fe40005000000 */
[CC--:B------:R-:W-:Y:S02]  /*21910*/  LEA R4, P1, R6.reuse, R248.reuse, 0x2 ;  /* 0x000000f806047211 */ /* 0x0c0fe400078210ff */
[C---:B------:R-:W-:Y:S02]  /*21920*/  LEA R2, P0, R7.reuse, R248, 0x2 ;  /* 0x000000f807027211 */ /* 0x040fe400078010ff */
[-C--:B------:R-:W-:Y:S02]  /*21930*/  LEA.HI.X.SX32 R5, R6, R249.reuse, 0x2, P1 ;  /* 0x000000f906057211 */ /* 0x080fe400008f16ff */
[C---:B------:R-:W-:Y:S02]  /*21940*/  LEA.HI.X.SX32 R3, R7.reuse, R249, 0x2, P0 ;  /* 0x000000f907037211 */ /* 0x040fe400000f16ff */
[----:B------:R-:W-:Y:S01]  /*21950*/  IADD3 R6, R7, -R6, RZ ;  /* 0x8000000607067210 */ /* 0x000fe20007ffe0ff */
[----:B------:R1:W2:Y:S04]  /*21960*/  LD.E R0, desc[UR10][R4.64] ;  /* 0x0000000a04007980 */ /* 0x0002a8000c101900 */
[----:B------:R-:W-:Y:S01]  /*21970*/  IMAD R8, R8, R6, -0x80 ;  /* 0xffffff8008087424 */ /* 0x000fe200078e0206 */
[----:B------:R3:W2:Y:S04]  /*21980*/  LD.E R2, desc[UR12][R2.64] ;  /* 0x0000000c02027980 */ /* 0x0006a8000c101900 */
[----:B-1----:R-:W-:Y:S01]  /*21990*/  SHF.R.S32.HI R4, RZ, 0x1f, R8 ;  /* 0x0000001fff047819 */ /* 0x002fe20000011408 */
[-C--:B---3--:R-:W-:Y:S02]  /*219a0*/  IMAD R3, R11, R8.reuse, RZ ;  /* 0x000000080b037224 */ /* 0x088fe400078e02ff */
[C---:B------:R-:W-:Y:S04]  /*219b0*/  IMAD.WIDE.U32 R8, R10.reuse, R8, RZ ;  /* 0x000000080a087225 */ /* 0x040fe800078e00ff */
[----:B------:R-:W-:Y:S04]  /*219c0*/  IMAD R3, R10, R4, R3 ;  /* 0x000000040a037224 */ /* 0x000fe800078e0203 */
[----:B------:R-:W-:Y:S02]  /*219d0*/  IMAD.IADD R9, R9, 0x1, R3 ;  /* 0x0000000109097824 */ /* 0x000fe400078e0203 */
[----:B--2---:R-:W-:Y:S04]  /*219e0*/  IMAD.IADD R0, R0, 0x1, -R2 ;  /* 0x0000000100007824 */ /* 0x004fe800078e0a02 */
[----:B----4-:R-:W-:Y:S01]  /*219f0*/  IMAD R2, R13, R0, RZ ;  /* 0x000000000d027224 */ /* 0x010fe200078e02ff */
[----:B------:R-:W-:Y:S01]  /*21a00*/  SHF.R.S32.HI R3, RZ, 0x1f, R0 ;  /* 0x0000001fff037819 */ /* 0x000fe20000011400 */
[----:B------:R-:W-:Y:S04]  /*21a10*/  IMAD.WIDE.U32 R8, R0, R12, R8 ;  /* 0x0000000c00087225 */ /* 0x000fe800078e0008 */
[----:B------:R-:W-:Y:S04]  /*21a20*/  IMAD R2, R12, R3, R2 ;  /* 0x000000030c027224 */ /* 0x000fe800078e0202 */
[----:B------:R-:W-:Y:S01]  /*21a30*/  IMAD.IADD R2, R9, 0x1, R2 ;  /* 0x0000000109027824 */ /* 0x000fe200078e0202 */
[----:B------:R-:W-:Y:S05]  /*21a40*/  BRA `(.L_x_1459) ;  /* 0x0000000000187947 */ /* 0x000fea0003800000 */
.L_x_1458:
[----:B-1----:R-:W-:Y:S02]  /*21a50*/  R2UR UR4, R138 ;  /* 0x000000008a0472ca */ /* 0x002fe400000e0000 */
[----:B------:R-:W-:Y:S11]  /*21a60*/  R2UR UR5, R139 ;  /* 0x000000008b0572ca */ /* 0x000ff600000e0000 */
[----:B------:R-:W-:Y:S02]  /*21a70*/  @!UPT UIADD3 URZ, URZ, URZ, URZ ;  /* 0x0000003f3f3ff290 */ /* 0x000fe4000fffe03f */
[----:B--2---:R-:W2:Y:S02]  /*21a80*/  LD.E R8, desc[UR4][R136.64+0x40] ;  /* 0x0000400488087980 */ /* 0x004ea4000c101900 */
[----:B--2---:R-:W-:Y:S05]  /*21a90*/  IMAD.U32 R8, R8, -0x80, RZ ;  /* 0xffffff8008087824 */ /* 0x004fea00078e00ff */
[----:B------:R-:W-:Y:S02]  /*21aa0*/  SHF.R.S32.HI R2, RZ, 0x1f, R8 ;  /* 0x0000001fff027819 */ /* 0x000fe40000011408 */
.L_x_1459:
[----:B------:R-:W-:Y:S05]  /*21ab0*/  BSYNC B0 ;  /* 0x0000000000007941 */ /* 0x000fea0003800000 */
.L_x_1457:
[C---:B------:R-:W-:Y:S01]  /*21ac0*/  LOP3.LUT P3, RZ, R251.reuse, 0x1, RZ, 0xc0, !PT ;  /* 0x00000001fbff7812 */ /* 0x040fe2000786c0ff */
[----:B------:R-:W-:Y:S01]  /*21ad0*/  BSSY B1, `(.L_x_1460) ;  /* 0x00002d6000017945 */ /* 0x000fe20003800000 */
[----:B------:R-:W-:Y:S02]  /*21ae0*/  LOP3.LUT P2, RZ, R251, 0x2, RZ, 0xc0, !PT ;  /* 0x00000002fbff7812 */ /* 0x000fe4000784c0ff */
[C---:B------:R-:W-:Y:S02]  /*21af0*/  LEA R134, P1, R8.reuse, R141, 0x1 ;  /* 0x0000008d08867211 */ /* 0x040fe400078208ff */
[CC--:B------:R-:W-:Y:S02]  /*21b00*/  IADD3 R0, P0, R8.reuse, R235.reuse, RZ ;  /* 0x000000eb08007210 */ /* 0x0c0fe40007f1e0ff */
[----:B------:R-:W-:Y:S02]  /*21b10*/  LEA.HI.X R135, R8, R140, R2, 0x1, P1 ;  /* 0x0000008c08877211 */ /* 0x000fe400008f0c02 */
[----:B------:R-:W-:Y:S02]  /*21b20*/  IADD3.X R2, R2, R236, RZ, P0, !PT ;  /* 0x000000ec02027210 */ /* 0x000fe400007fe4ff */
[----:B------:R-:W-:Y:S02]  /*21b30*/  IADD3 R3, P1, R0, R235, RZ ;  /* 0x000000eb00037210 */ /* 0x000fe40007f3e0ff */
[C---:B------:R-:W-:Y:S01]  /*21b40*/  @P3 R2UR UR8, R138.reuse ;  /* 0x000000008a0832ca */ /* 0x040fe200000e0000 */
[--C-:B------:R-:W-:Y:S01]  /*21b50*/  @P2 IMAD.MOV.U32 R7, RZ, RZ, R135.reuse ;  /* 0x000000ffff072224 */ /* 0x100fe200078e0087 */
[C---:B------:R-:W-:Y:S02]  /*21b60*/  @P3 R2UR UR9, R139.reuse ;  /* 0x000000008b0932ca */ /* 0x040fe400000e0000 */
[----:B------:R-:W-:Y:S02]  /*21b70*/  @P2 R2UR UR4, R138 ;  /* 0x000000008a0422ca */ /* 0x000fe400000e0000 */
[C---:B------:R-:W-:Y:S02]  /*21b80*/  @P2 R2UR UR5, R139.reuse ;  /* 0x000000008b0522ca */ /* 0x040fe400000e0000 */
[----:B------:R-:W-:Y:S02]  /*21b90*/  @P2 MOV R6, R134 ;  /* 0x0000008600062202 */ /* 0x000fe40000000f00 */
[-C--:B------:R-:W-:Y:S02]  /*21ba0*/  @P3 LEA R4, P4, R0, R141.reuse, 0x1 ;  /* 0x0000008d00043211 */ /* 0x080fe400078808ff */
[----:B------:R-:W-:Y:S02]  /*21bb0*/  @P2 R2UR UR12, R138 ;  /* 0x000000008a0c22ca */ /* 0x000fe400000e0000 */
[CCC-:B------:R-:W-:Y:S01]  /*21bc0*/  @P3 LEA.HI.X R5, R0.reuse, R140.reuse, R2.reuse, 0x1, P4 ;  /* 0x0000008c00053211 */ /* 0x1c0fe200020f0c02 */
[----:B------:R-:W-:Y:S01]  /*21bd0*/  @!PT LDS RZ, [RZ] ;  /* 0x00000000fffff984 */ /* 0x000fe20000000800 */
[----:B------:R-:W-:Y:S01]  /*21be0*/  @!PT LDS RZ, [RZ] ;  /* 0x00000000fffff984 */ /* 0x000fe20000000800 */
[----:B------:R-:W-:Y:S01]  /*21bf0*/  @!PT LDS RZ, [RZ] ;  /* 0x00000000fffff984 */ /* 0x000fe20000000800 */
[----:B------:R-:W-:Y:S01]  /*21c00*/  @P3 LDGSTS.E.BYPASS.LTC128B.128 [R247+0xc000], desc[UR8][R134.64] ;  /* 0x0c00000086f73fae */ /* 0x000fe2000b901d48 */
[C---:B------:R-:W-:Y:S02]  /*21c10*/  @P2 R2UR UR13, R139.reuse ;  /* 0x000000008b0d22ca */ /* 0x040fe400000e0000 */
[-C--:B------:R-:W-:Y:S02]  /*21c20*/  @P2 LEA R10, P0, R0, R141.reuse, 0x1 ;  /* 0x0000008d000a2211 */ /* 0x080fe400078008ff */
[----:B------:R-:W-:Y:S01]  /*21c30*/  @!P3 STS.128 [R247+0xc000], RZ ;  /* 0x00c000fff700b388 */ /* 0x000fe20000000c00 */
[----:B------:R-:W-:Y:S02]  /*21c40*/  @P3 R2UR UR10, R138 ;  /* 0x000000008a0a32ca */ /* 0x000fe400000e0000 */
[----:B------:R-:W-:Y:S02]  /*21c50*/  @P2 LEA.HI.X R11, R0, R140, R2, 0x1, P0 ;  /* 0x0000008c000b2211 */ /* 0x000fe400000f0c02 */
[----:B------:R-:W-:Y:S01]  /*21c60*/  @!PT LDS RZ, [RZ] ;  /* 0x00000000fffff984 */ /* 0x000fe20000000800 */
[----:B------:R-:W-:Y:S01]  /*21c70*/  @!PT LDS RZ, [RZ] ;  /* 0x00000000fffff984 */ /* 0x000fe20000000800 */
[----:B------:R-:W-:Y:S01]  /*21c80*/  @!PT LDS RZ, [RZ] ;  /* 0x00000000fffff984 */ /* 0x000fe20000000800 */
[----:B------:R1:W-:Y:S01]  /*21c90*/  @P2 LDGSTS.E.BYPASS.LTC128B.128 [R247+0x10000], desc[UR4][R6.64+0x80] ;  /* 0x1000008006f72fae */ /* 0x0003e2000b901d44 */
[----:B------:R-:W-:Y:S02]  /*21ca0*/  @P3 R2UR UR4, R138 ;  /* 0x000000008a0432ca */ /* 0x000fe400000e0000 */
[C---:B------:R-:W-:Y:S02]  /*21cb0*/  @P3 R2UR UR5, R139.reuse ;  /* 0x000000008b0532ca */ /* 0x040fe400000e0000 */
[----:B------:R-:W-:Y:S01]  /*21cc0*/  @!P2 STS.128 [R247+0x10000], RZ ;  /* 0x010000fff700a388 */ /* 0x000fe20000000c00 */
[----:B------:R-:W-:Y:S02]  /*21cd0*/  @P3 R2UR UR11, R139 ;  /* 0x000000008b0b32ca */ /* 0x000fe400000e0000 */
[CC--:B------:R-:W-:Y:S02]  /*21ce0*/  @P3 LEA R14, P4, R3.reuse, R141.reuse, 0x1 ;  /* 0x0000008d030e3211 */ /* 0x0c0fe400078808ff */
[----:B------:R-:W-:Y:S02]  /*21cf0*/  IADD3.X R2, R2, R236, RZ, P1, !PT ;  /* 0x000000ec02027210 */ /* 0x000fe40000ffe4ff */
[----:B------:R-:W-:Y:S02]  /*21d00*/  @P2 R2UR UR8, R138 ;  /* 0x000000008a0822ca */ /* 0x000fe400000e0000 */
[-CC-:B------:R-:W-:Y:S02]  /*21d10*/  @P3 LEA.HI.X R15, R3, R140.reuse, R2.reuse, 0x1, P4 ;  /* 0x0000008c030f3211 */ /* 0x180fe400020f0c02 */
[----:B------:R-:W-:Y:S01]  /*21d20*/  @P2 R2UR UR9, R139 ;  /* 0x000000008b0922ca */ /* 0x000fe200000e0000 */
[----:B------:R-:W-:Y:S01]  /*21d30*/  @!PT LDS RZ, [RZ] ;  /* 0x00000000fffff984 */ /* 0x000fe20000000800 */
[----:B------:R-:W-:Y:S01]  /*21d40*/  @!PT LDS RZ, [RZ] ;  /* 0x00000000fffff984 */ /* 0x000fe20000000800 */
[----:B------:R-:W-:Y:S01]  /*21d50*/  @!PT LDS RZ, [RZ] ;  /* 0x00000000fffff984 */ /* 0x000fe20000000800 */
[----:B------:R2:W-:Y:S01]  /*21d60*/  @P3 LDGSTS.E.BYPASS.LTC128B.128 [R247+0xc800], desc[UR4][R4.64] ;  /* 0x0c80000004f73fae */ /* 0x0005e2000b901d44 */
[C---:B------:R-:W-:Y:S02]  /*21d70*/  @P2 LEA R8, P0, R3.reuse, R141, 0x1 ;  /* 0x0000008d03082211 */ /* 0x040fe400078008ff */
[C---:B------:R-:W-:Y:S02]  /*21d80*/  IADD3 R0, P1, R3.reuse, R235, RZ ;  /* 0x000000eb03007210 */ /* 0x040fe40007f3e0ff */
[----:B------:R-:W-:Y:S01]  /*21d90*/  @!P3 STS.128 [R247+0xc800], RZ ;  /* 0x00c800fff700b388 */ /* 0x000fe20000000c00 */
[-C--:B------:R-:W-:Y:S02]  /*21da0*/  @P2 LEA.HI.X R9, R3, R140.reuse, R2, 0x1, P0 ;  /* 0x0000008c03092211 */ /* 0x080fe400000f0c02 */
[----:B------:R-:W-:Y:S02]  /*21db0*/  @P3 LEA R12, P4, R0, R141, 0x1 ;  /* 0x0000008d000c3211 */ /* 0x000fe400078808ff */
[----:B------:R-:W-:Y:S01]  /*21dc0*/  @!PT LDS RZ, [RZ] ;  /* 0x00000000fffff984 */ /* 0x000fe20000000800 */
[----:B------:R-:W-:Y:S01]  /*21dd0*/  @!PT LDS RZ, [RZ] ;  /* 0x00000000fffff984 */ /* 0x000fe20000000800 */
[----:B------:R-:W-:Y:S01]  /*21de0*/  @!PT LDS RZ, [RZ] ;  /* 0x00000000fffff984 */ /* 0x000fe20000000800 */
[----:B------:R-:W-:Y:S01]  /*21df0*/  @P2 LDGSTS.E.BYPASS.LTC128B.128 [R247+0x10800], desc[UR12][R10.64+0x80] ;  /* 0x108000800af72fae */ /* 0x000fe2000b901d4c */
[----:B------:R-:W-:Y:S01]  /*21e00*/  IMAD.X R2, R2, 0x1, R236, P1 ;  /* 0x0000000102027824 */ /* 0x000fe200008e06ec */
[C---:B------:R-:W-:Y:S03]  /*21e10*/  IADD3 R3, P1, R0.reuse, R235, RZ ;  /* 0x000000eb00037210 */ /* 0x040fe60007f3e0ff */
[----:B------:R-:W-:Y:S01]  /*21e20*/  @!P2 STS.128 [R247+0x10800], RZ ;  /* 0x010800fff700a388 */ /* 0x000fe20000000c00 */
[CC--:B-1----:R-:W-:Y:S02]  /*21e30*/  @P2 LEA R6, P0, R0.reuse, R141.reuse, 0x1 ;  /* 0x0000008d00062211 */ /* 0x0c2fe400078008ff */
[CCC-:B------:R-:W-:Y:S02]  /*21e40*/  @P3 LEA.HI.X R13, R0.reuse, R140.reuse, R2.reuse, 0x1, P4 ;  /* 0x0000008c000d3211 */ /* 0x1c0fe400020f0c02 */
[----:B------:R-:W-:Y:S01]  /*21e50*/  @!PT LDS RZ, [RZ] ;  /* 0x00000000fffff984 */ /* 0x000fe20000000800 */
[----:B------:R-:W-:Y:S01]  /*21e60*/  @!PT LDS RZ, [RZ] ;  /* 0x00000000fffff984 */ /* 0x000fe20000000800 */
[----:B------:R-:W-:Y:S01]  /*21e70*/  @!PT LDS RZ, [RZ] ;  /* 0x00000000fffff984 */ /* 0x000fe20000000800 */
[----:B------:R-:W-:Y:S01]  /*21e80*/  @P3 LDGSTS.E.BYPASS.LTC128B.128 [R247+0xd000], desc[UR10][R14.64] ;  /* 0x0d0000000ef73fae */ /* 0x000fe2000b901d4a */
[----:B------:R-:W-:Y:S02]  /*21e90*/  @P2 LEA.HI.X R7, R0, R140, R2, 0x1, P0 ;  /* 0x0000008c00072211 */ /* 0x000fe400000f0c02 */
[CC--:B------:R-:W-:Y:S02]  /*21ea0*/  @P3 LEA R18, P4, R3.reuse, R141.reuse, 0x1 ;  /* 0x0000008d03123211 */ /* 0x0c0fe400078808ff */
[----:B------:R-:W-:Y:S01]  /*21eb0*/  @!P3 STS.128 [R247+0xd000], RZ ;  /* 0x00d000fff700b388 */ /* 0x000fe20000000c00 */
[----:B------:R-:W-:Y:S02]  /*21ec0*/  IADD3.X R2, R2, R236, RZ, P1, !PT ;  /* 0x000000ec02027210 */ /* 0x000fe40000ffe4ff */
[C---:B------:R-:W-:Y:S02]  /*21ed0*/  @P2 LEA R16, P0, R3.reuse, R141, 0x1 ;  /* 0x0000008d03102211 */ /* 0x040fe400078008ff */
[----:B------:R-:W-:Y:S01]  /*21ee0*/  @!PT LDS RZ, [RZ] ;  /* 0x00000000fffff984 */ /* 0x000fe20000000800 */
[----:B------:R-:W-:Y:S01]  /*21ef0*/  @!PT LDS RZ, [RZ] ;  /* 0x00000000fffff984 */ /* 0x000fe20000000800 */
[----:B------:R-:W-:Y:S01]  /*21f00*/  @!PT LDS RZ, [RZ] ;  /* 0x00000000fffff984 */ /* 0x000fe20000000800 */
[----:B------:R1:W-:Y:S01]  /*21f10*/  @P2 LDGSTS.E.BYPASS.LTC128B.128 [R247+0x11000], desc[UR8][R8.64+0x80] ;  /* 0x1100008008f72fae */ /* 0x0003e2000b901d48 */
[CCC-:B------:R-:W-:Y:S02]  /*21f20*/  @P3 LEA.HI.X R19, R3.reuse, R140.reuse, R2.reuse, 0x1, P4 ;  /* 0x0000008c03133211 */ /* 0x1c0fe400020f0c02 */
[C---:B------:R-:W-:Y:S02]  /*21f30*/  IADD3 R0, P1, R3.reuse, R235, RZ ;  /* 0x000000eb03007210 */ /* 0x040fe40007f3e0ff */
[----:B------:R-:W-:Y:S01]  /*21f40*/  @!P2 STS.128 [R247+0x11000], RZ ;  /* 0x011000fff700a388 */ /* 0x000fe20000000c00 */
[-C--:B------:R-:W-:Y:S02]  /*21f50*/  @P2 LEA.HI.X R17, R3, R140.reuse, R2, 0x1, P0 ;  /* 0x0000008c03112211 */ /* 0x080fe400000f0c02 */
[-C--:B------:R-:W-:Y:S02]  /*21f60*/  @P3 LEA R22, P4, R0, R141.reuse, 0x1 ;  /* 0x0000008d00163211 */ /* 0x080fe400078808ff */
[----:B------:R-:W-:Y:S01]  /*21f70*/  @!PT LDS RZ, [RZ] ;  /* 0x00000000fffff984 */ /* 0x000fe20000000800 */
[----:B------:R-:W-:Y:S01]  /*21f80*/  @!PT LDS RZ, [RZ] ;  /* 0x00000000fffff984 */ /* 0x000fe20000000800 */
[----:B------:R-:W-:Y:S01]  /*21f90*/  @!PT LDS RZ, [RZ] ;  /* 0x00000000fffff984 */ /* 0x000fe20000000800 */
[----:B------:R-:W-:Y:S01]  /*21fa0*/  @P3 LDGSTS.E.BYPASS.LTC128B.128 [R247+0xd800], desc[UR4][R12.64] ;  /* 0x0d8000000cf73fae */ /* 0x000fe2000b901d44 */
[----:B------:R-:W-:Y:S01]  /*21fb0*/  IMAD.X R2, R2, 0x1, R236, P1 ;  /* 0x0000000102027824 */ /* 0x000fe200008e06ec */
[----:B------:R-:W-:Y:S03]  /*21fc0*/  @P2 R2UR UR14, R138 ;  /* 0x000000008a0e22ca */ /* 0x000fe600000e0000 */
[----:B------:R-:W-:Y:S01]  /*21fd0*/  @!P3 STS.128 [R247+0xd800], RZ ;  /* 0x00d800fff700b388 */ /* 0x000fe20000000c00 */
[C---:B------:R-:W-:Y:S02]  /*21fe0*/  @P2 R2UR UR15, R139.reuse ;  /* 0x000000008b0f22ca */ /* 0x040fe400000e0000 */
[CCC-:B------:R-:W-:Y:S02]  /*21ff0*/  @P3 LEA.HI.X R23, R0.reuse, R140.reuse, R2.reuse, 0x1, P4 ;  /* 0x0000008c00173211 */ /* 0x1c0fe400020f0c02 */
[----:B------:R-:W-:Y:S01]  /*22000*/  @!PT LDS RZ, [RZ] ;  /* 0x00000000fffff984 */ /* 0x000fe20000000800 */
[----:B------:R-:W-:Y:S01]  /*22010*/  @!PT LDS RZ, [RZ] ;  /* 0x00000000fffff984 */ /* 0x000fe20000000800 */
[----:B------:R-:W-:Y:S01]  /*22020*/  @!PT LDS RZ, [RZ] ;  /* 0x00000000fffff984 */ /* 0x000fe20000000800 */
[----:B------:R-:W-:Y:S01]  /*22030*/  @P2 LDGSTS.E.BYPASS.LTC128B.128 [R247+0x11800], desc[UR12][R6.64+0x80] ;  /* 0x1180008006f72fae */ /* 0x000fe2000b901d4c */
[C---:B------:R-:W-:Y:S02]  /*22040*/  @P2 LEA R20, P1, R0.reuse, R141, 0x1 ;  /* 0x0000008d00142211 */ /* 0x040fe400078208ff */
[C---:B------:R-:W-:Y:S02]  /*22050*/  IADD3 R3, P0, R0.reuse, R235, RZ ;  /* 0x000000eb00037210 */ /* 0x040fe40007f1e0ff */
[----:B------:R-:W-:Y:S01]  /*22060*/  @!P2 STS.128 [R247+0x11800], RZ ;  /* 0x011800fff700a388 */ /* 0x000fe20000000c00 */
[----:B------:R-:W-:Y:S02]  /*22070*/  @P2 LEA.HI.X R21, R0, R140, R2, 0x1, P1 ;  /* 0x0000008c00152211 */ /* 0x000fe400008f0c02 */
[----:B------:R-:W-:Y:S02]  /*22080*/  @P3 R2UR UR12, R138 ;  /* 0x000000008a0c32ca */ /* 0x000fe400000e0000 */
[----:B------:R-:W-:Y:S01]  /*22090*/  @!PT LDS RZ, [RZ] ;  /* 0x00000000fffff984 */ /* 0x000fe20000000800 */
[----:B------:R-:W-:Y:S01]  /*220a0*/  @!PT LDS RZ, [RZ] ;  /* 0x00000000fffff984 */ /* 0x000fe20000000800 */
[----:B------:R-:W-:Y:S01]  /*220b0*/  @!PT LDS RZ, [RZ] ;  /* 0x00000000fffff984 */ /* 0x000fe20000000800 */
[----:B------:R-:W-:Y:S01]  /*220c0*/  @P3 LDGSTS.E.BYPASS.LTC128B.128 [R247+0xe000], desc[UR10][R18.64] ;  /* 0x0e00000012f73fae */ /* 0x000fe2000b901d4a */
[----:B------:R-:W-:Y:S02]  /*220d0*/  @P3 R2UR UR13, R139 ;  /* 0x000000008b0d32ca */ /* 0x000fe400000e0000 */
[CC--:B------:R-:W-:Y:S02]  /*220e0*/  @P3 LEA R28, P6, R3.reuse, R141.reuse, 0x1 ;  /* 0x0000008d031c3211 */ /* 0x0c0fe400078c08ff */
[----:B------:R-:W-:Y:S01]  /*220f0*/  @!P3 STS.128 [R247+0xe000], RZ ;  /* 0x00e000fff700b388 */ /* 0x000fe20000000c00 */
[----:B------:R-:W-:Y:S02]  /*22100*/  IADD3.X R2, R2, R236, RZ, P0, !PT ;  /* 0x000000ec02027210 */ /* 0x000fe400007fe4ff */
[C---:B------:R-:W-:Y:S02]  /*22110*/  @P2 R2UR UR10, R138.reuse ;  /* 0x000000008a0a22ca */ /* 0x040fe400000e0000 */
[----:B------:R-:W-:Y:S01]  /*22120*/  @!PT LDS RZ, [RZ] ;  /* 0x00000000fffff984 */ /* 0x000fe20000000800 */
[----:B------:R-:W-:Y:S01]  /*22130*/  @!PT LDS RZ, [RZ] ;  /* 0x00000000fffff984 */ /* 0x000fe20000000800 */
[----:B------:R-:W-:Y:S01]  /*22140*/  @!PT LDS RZ, [RZ] ;  /* 0x00000000fffff984 */ /* 0x000fe20000000800 */
[----:B------:R3:W-:Y:S01]  /*22150*/  @P2 LDGSTS.E.BYPASS.LTC128B.128 [R247+0x12000], desc[UR8][R16.64+0x80] ;  /* 0x1200008010f72fae */ /* 0x0007e2000b901d48 */
[-CC-:B------:R-:W-:Y:S02]  /*22160*/  @P3 LEA.HI.X R29, R3, R140.reuse, R2.reuse, 0x1, P6 ;  /* 0x0000008c031d3211 */ /* 0x180fe400030f0c02 */
[----:B------:R-:W-:Y:S02]  /*22170*/  @P2 R2UR UR11, R139 ;  /* 0x000000008b0b22ca */ /* 0x000fe400000e0000 */
[----:B------:R-:W-:Y:S01]  /*22180*/  @!P2 STS.128 [R247+0x12000], RZ ;  /* 0x012000fff700a388 */ /* 0x000fe20000000c00 */
[C---:B------:R-:W-:Y:S02]  /*22190*/  @P2 LEA R24, P1, R3.reuse, R141, 0x1 ;  /* 0x0000008d03182211 */ /* 0x040fe400078208ff */
[C---:B------:R-:W-:Y:S02]  /*221a0*/  IADD3 R0, P5, R3.reuse, R235, RZ ;  /* 0x000000eb03007210 */ /* 0x040fe40007fbe0ff */
[----:B------:R-:W-:Y:S01]  /*221b0*/  @!PT LDS RZ, [RZ] ;  /* 0x00000000fffff984 */ /* 0x000fe20000000800 */
[----:B------:R-:W-:Y:S01]  /*221c0*/  @!PT LDS RZ, [RZ] ;  /* 0x00000000fffff984 */ /* 0x000fe20000000800 */
[----:B------:R-:W-:Y:S01]  /*221d0*/  @!PT LDS RZ, [RZ] ;  /* 0x00000000fffff984 */ /* 0x000fe20000000800 */
[----:B------:R-:W-:Y:S01]  /*221e0*/  @P3 LDGSTS.E.BYPASS.LTC128B.128 [R247+0xe800], desc[UR4][R22.64] ;  /* 0x0e80000016f73fae */ /* 0x000fe2000b901d44 */
[-C--:B------:R-:W-:Y:S02]  /*221f0*/  @P2 LEA.HI.X R25, R3, R140.reuse, R2, 0x1, P1 ;  /* 0x0000008c03192211 */ /* 0x080fe400008f0c02 */
[----:B------:R-:W-:Y:S02]  /*22200*/  @P3 R2UR UR8, R138 ;  /* 0x000000008a0832ca */ /* 0x000fe400000e0000 */
[----:B------:R-:W-:Y:S01]  /*22210*/  @!P3 STS.128 [R247+0xe800], RZ ;  /* 0x00e800fff700b388 */ /* 0x000fe20000000c00 */
[C---:B------:R-:W-:Y:S01]  /*22220*/  @P3 R2UR UR9, R139.reuse ;  /* 0x000000008b0932ca */ /* 0x040fe200000e0000 */
[----:B--2---:R-:W-:Y:S01]  /*22230*/  IMAD.X R4, R2, 0x1, R236, P5 ;  /* 0x0000000102047824 */ /* 0x004fe200028e06ec */
[-C--:B------:R-:W-:Y:S02]  /*22240*/  @P3 LEA R26, P4, R0, R141.reuse, 0x1 ;  /* 0x0000008d001a3211 */ /* 0x080fe400078808ff */
[----:B------:R-:W-:Y:S01]  /*22250*/  @!PT LDS RZ, [RZ] ;  /* 0x00000000fffff984 */ /* 0x000fe20000000800 */
[----:B------:R-:W-:Y:S01]  /*22260*/  @!PT LDS RZ, [RZ] ;  /* 0x00000000fffff984 */ /* 0x000fe20000000800 */
[----:B------:R-:W-:Y:S01]  /*22270*/  @!PT LDS RZ, [RZ] ;  /* 0x00000000fffff984 */ /* 0x000fe20000000800 */
[----:B------:R-:W-:Y:S01]  /*22280*/  @P2 LDGSTS.E.BYPASS.LTC128B.128 [R247+0x12800], desc[UR14][R20.64+0x80] ;  /* 0x1280008014f72fae */ /* 0x000fe2000b901d4e */
[----:B------:R-:W-:Y:S02]  /*22290*/  @P2 R2UR UR4, R138 ;  /* 0x000000008a0422ca */ /* 0x000fe400000e0000 */
[CCC-:B------:R-:W-:Y:S02]  /*222a0*/  @P3 LEA.HI.X R27, R0.reuse, R140.reuse, R4.reuse, 0x1, P4 ;  /* 0x0000008c001b3211 */ /* 0x1c0fe400020f0c04 */
[----:B------:R-:W-:Y:S01]  /*222b0*/  @!P2 STS.128 [R247+0x12800], RZ ;  /* 0x012800fff700a388 */ /* 0x000fe20000000c00 */
[C---:B------:R-:W-:Y:S02]  /*222c0*/  @P2 R2UR UR5, R139.reuse ;  /* 0x000000008b0522ca */ /* 0x040fe400000e0000 */
[C---:B------:R-:W-:Y:S02]  /*222d0*/  @P2 LEA R30, P0, R0.reuse, R141, 0x1 ;  /* 0x0000008d001e2211 */ /* 0x040fe400078008ff */
[----:B------:R-:W-:Y:S01]  /*222e0*/  @!PT LDS RZ, [RZ] ;  /* 0x00000000fffff984 */ /* 0x000fe20000000800 */
[----:B------:R-:W-:Y:S01]  /*222f0*/  @!PT LDS RZ, [RZ] ;  /* 0x00000000fffff984 */ /* 0x000fe20000000800 */
[----:B------:R-:W-:Y:S01]  /*22300*/  @!PT LDS RZ, [RZ] ;  /* 0x00000000fffff984 */ /* 0x000fe20000000800 */
[----:B------:R-:W-:Y:S02]  /*22310*/  @P3 LDGSTS.E.BYPASS.LTC128B.128 [R247+0xf000], desc[UR12][R28.64] ;  /* 0x0f0000001cf73fae */ /* 0x000fe4000b901d4c */
[----:B------:R-:W-:Y:S03]  /*22320*/  @P2 LEA.HI.X R31, R0, R140, R4, 0x1, P0 ;  /* 0x0000008c001f2211 */ /* 0x000fe600000f0c04 */
[----:B------:R-:W-:Y:S01]  /*22330*/  @!P3 STS.128 [R247+0xf000], RZ ;  /* 0x00f000fff700b388 */ /* 0x000fe20000000c00 */
[----:B------:R-:W-:Y:S04]  /*22340*/  ISETP.GE.AND P0, PT, R250, 0x2, PT ;  /* 0x00000002fa00780c */ /* 0x000fe80003f06270 */
[----:B------:R-:W-:Y:S01]  /*22350*/  @!PT LDS RZ, [RZ] ;  /* 0x00000000fffff984 */ /* 0x000fe20000000800 */
[----:B------:R-:W-:Y:S01]  /*22360*/  @!PT LDS RZ, [RZ] ;  /* 0x00000000fffff984 */ /* 0x000fe20000000800 */
[----:B------:R-:W-:Y:S01]  /*22370*/  @!PT LDS RZ, [RZ] ;  /* 0x00000000fffff984 */ /* 0x000fe20000000800 */
[----:B------:R-:W-:Y:S05]  /*22380*/  @P2 LDGSTS.E.BYPASS.LTC128B.128 [R247+0x13000], desc[UR10][R24.64+0x80] ;  /* 0x1300008018f72fae */ /* 0x000fea000b901d4a */
[----:B------:R-:W-:Y:S05]  /*22390*/  @!P2 STS.128 [R247+0x13000], RZ ;  /* 0x013000fff700a388 */ /* 0x000fea0000000c00 */
[----:B------:R-:W-:Y:S01]  /*223a0*/  @!PT LDS RZ, [RZ] ;  /* 0x00000000fffff984 */ /* 0x000fe20000000800 */
[----:B------:R-:W-:Y:S01]  /*223b0*/  @!PT LDS RZ, [RZ] ;  /* 0x00000000fffff984 */ /* 0x000fe20000000800 */
[----:B------:R-:W-:Y:S01]  /*223c0*/  @!PT LDS RZ, [RZ] ;  /* 0x00000000fffff984 */ /* 0x000fe20000000800 */
[----:B------:R2:W-:Y:S05]  /*223d0*/  @P3 LDGSTS.E.BYPASS.LTC128B.128 [R247+0xf800], desc[UR8][R26.64] ;  /* 0x0f8000001af73fae */ /* 0x0005ea000b901d48 */
[----:B------:R-:W-:Y:S05]  /*223e0*/  @!P3 STS.128 [R247+0xf800], RZ ;  /* 0x00f800fff700b388 */ /* 0x000fea0000000c00 */
[----:B------:R-:W-:Y:S01]  /*223f0*/  @!PT LDS RZ, [RZ] ;  /* 0x00000000fffff984 */ /* 0x000fe20000000800 */
[----:B------:R-:W-:Y:S01]  /*22400*/  @!PT LDS RZ, [RZ] ;  /* 0x00000000fffff984 */ /* 0x000fe20000000800 */
[----:B------:R-:W-:Y:S01]  /*22410*/  @!PT LDS RZ, [RZ] ;  /* 0x00000000fffff984 */ /* 0x000fe20000000800 */
[----:B------:R4:W-:Y:S01]  /*22420*/  @P2 LDGSTS.E.BYPASS.LTC128B.128 [R247+0x13800], desc[UR4][R30.64+0x80] ;  /* 0x138000801ef72fae */ /* 0x0009e2000b901d44 */
[----:B------:R-:W-:Y:S02]  /*22430*/  R2UR UR4, R138 ;  /* 0x000000008a0472ca */ /* 0x000fe400000e0000 */
[----:B------:R-:W-:Y:S02]  /*22440*/  R2UR UR5, R139 ;  /* 0x000000008b0572ca */ /* 0x000fe400000e0000 */
[----:B------:R-:W-:Y:S05]  /*22450*/  @!P2 STS.128 [R247+0x13800], RZ ;  /* 0x013800fff700a388 */ /* 0x000fea0000000c00 */
[----:B------:R-:W-:Y:S05]  /*22460*/  LDSM.16.M88.4 R64, [R234] ;  /* 0x00000000ea40783b */ /* 0x000fea0000000200 */
[----:B-1----:R-:W1:Y:S05]  /*22470*/  LDSM.16.M88.4 R8, [R233+0x4000] ;  /* 0x00400000e908783b */ /* 0x002e6a0000000200 */
[----:B---3--:R-:W3:Y:S05]  /*22480*/  LDSM.16.M88.4 R16, [R233+0x4800] ;  /* 0x00480000e910783b */ /* 0x008eea0000000200 */
[----:B--2---:R-:W2:Y:S05]  /*22490*/  LDSM.16.M88.4 R24, [R233+0x5000] ;  /* 0x00500000e918783b */ /* 0x004eaa0000000200 */
[----:B------:R-:W4:Y:S05]  /*224a0*/  LDSM.16.M88.4 R32, [R233+0x5800] ;  /* 0x00580000e920783b */ /* 0x000f2a0000000200 */
[----:B------:R-:W0:Y:S05]  /*224b0*/  LDGDEPBAR ;  /* 0x00000000000079af */ /* 0x000e2a0000000000 */
[----:B------:R-:W5:Y:S05]  /*224c0*/  LDSM.16.M88.4 R40, [R233+0x6000] ;  /* 0x00600000e928783b */ /* 0x000f6a0000000200 */
[----:B------:R-:W5:Y:S05]  /*224d0*/  LDSM.16.M88.4 R48, [R233+0x6800] ;  /* 0x00680000e930783b */ /* 0x000f6a0000000200 */
[----:B------:R-:W5:Y:S05]  /*224e0*/  LDSM.16.M88.4 R56, [R233+0x7000] ;  /* 0x00700000e938783b */ /* 0x000f6a0000000200 */
[----:B------:R-:W5:Y:S01]  /*224f0*/  LDSM.16.M88.4 R140, [R233+0x7800] ;  /* 0x00780000e98c783b */ /* 0x000f620000000200 */
[C---:B-1----:R-:W-:Y:S04]  /*22500*/  HMMA.16816.F32 R4, R64.reuse, R8, RZ ;  /* 0x000000084004723c */ /* 0x042fe800000018ff */
[----:B------:R-:W-:Y:S02]  /*22510*/  LDSM.16.M88.4 R144, [R232] ;  /* 0x00000000e890783b */ /* 0x000fe40000000200 */
[C---:B------:R-:W-:Y:S03]  /*22520*/  HMMA.16816.F32 R8, R64.reuse, R10, RZ ;  /* 0x0000000a4008723c */ /* 0x040fe600000018ff */
[----:B------:R-:W1:Y:S03]  /*22530*/  LDSM.16.M88.4 R148, [R231] ;  /* 0x00000000e794783b */ /* 0x000e660000000200 */
[C---:B---3--:R-:W-:Y:S02]  /*22540*/  HMMA.16816.F32 R12, R64.reuse, R16, RZ ;  /* 0x00000010400c723c */ /* 0x048fe400000018ff */
[----:B------:R-:W3:Y:S04]  /*22550*/  LDSM.16.M88.4 R152, [R223] ;  /* 0x00000000df98783b */ /* 0x000ee80000000200 */
[C---:B------:R-:W-:Y:S01]  /*22560*/  HMMA.16816.F32 R16, R64.reuse, R18, RZ ;  /* 0x000000124010723c */ /* 0x040fe200000018ff */
[----:B------:R-:W3:Y:S05]  /*22570*/  LDSM.16.M88.4 R156, [R222] ;  /* 0x00000000de9c783b */ /* 0x000eea0000000200 */
[C---:B--2---:R-:W-:Y:S01]  /*22580*/  HMMA.16816.F32 R20, R64.reuse, R24, RZ ;  /* 0x000000184014723c */ /* 0x044fe200000018ff */
[----:B------:R-:W2:Y:S05]  /*22590*/  LDSM.16.M88.4 R160, [R221] ;  /* 0x00000000dda0783b */ /* 0x000eaa0000000200 */
[C---:B------:R-:W-:Y:S01]  /*225a0*/  HMMA.16816.F32 R24, R64.reuse, R26, RZ ;  /* 0x0000001a4018723c */ /* 0x040fe200000018ff */
[----:B------:R-:W-:Y:S05]  /*225b0*/  LDSM.16.M88.4 R164, [R219] ;  /* 0x00000000dba4783b */ /* 0x000fea0000000200 */
[C---:B----4-:R-:W-:Y:S01]  /*225c0*/  HMMA.16816.F32 R28, R64.reuse, R32, RZ ;  /* 0x00000020401c723c */ /* 0x050fe200000018ff */
[----:B------:R-:W-:Y:S05]  /*225d0*/  LDSM.16.M88.4 R168, [R230] ;  /* 0x00000000e6a8783b */ /* 0x000fea0000000200 */
[C---:B------:R-:W-:Y:S01]  /*225e0*/  HMMA.16816.F32 R32, R64.reuse, R34, RZ ;  /* 0x000000224020723c */ /* 0x040fe200000018ff */
[----:B------:R-:W-:Y:S05]  /*225f0*/  LDSM.16.M88.4 R172, [R227+0x4000] ;  /* 0x00400000e3ac783b */ /* 0x000fea0000000200 */
[C---:B-----5:R-:W-:Y:S01]  /*22600*/  HMMA.16816.F32 R36, R64.reuse, R40, RZ ;  /* 0x000000284024723c */ /* 0x060fe200000018ff */
[----:B------:R-:W-:Y:S05]  /*22610*/  LDSM.16.M88.4 R176, [R216+0x1000] ;  /* 0x00100000d8b0783b */ /* 0x000fea0000000200 */
[C---:B------:R-:W-:Y:S01]  /*22620*/  HMMA.16816.F32 R40, R64.reuse, R42, RZ ;  /* 0x0000002a4028723c */ /* 0x040fe200000018ff */
[----:B------:R-:W-:Y:S05]  /*22630*/  LDSM.16.M88.4 R180, [R216+0x2000] ;  /* 0x00200000d8b4783b */ /* 0x000fea0000000200 */
[C---:B------:R-:W-:Y:S01]  /*22640*/  HMMA.16816.F32 R44, R64.reuse, R48, RZ ;  /* 0x00000030402c723c */ /* 0x040fe200000018ff */
[----:B------:R-:W4:Y:S05]  /*22650*/  LD.E R3, desc[UR4][R136.64+0x18c] ;  /* 0x00018c0488037980 */ /* 0x000f2a000c101900 */
[----:B------:R-:W-:Y:S01]  /*22660*/  LDSM.16.M88.4 R184, [R227+0x9800] ;  /* 0x00980000e3b8783b */ /* 0x000fe20000000200 */
[C---:B------:R-:W-:Y:S04]  /*22670*/  HMMA.16816.F32 R48, R64.reuse, R50, RZ ;  /* 0x000000324030723c */ /* 0x040fe800000018ff */
[----:B------:R-:W-:Y:S02]  /*22680*/  LDSM.16.M88.4 R188, [R227+0xa800] ;  /* 0x00a80000e3bc783b */ /* 0x000fe40000000200 */
[C---:B------:R-:W-:Y:S03]  /*22690*/  HMMA.16816.F32 R52, R64.reuse, R56, RZ ;  /* 0x000000384034723c */ /* 0x040fe600000018ff */
[----:B------:R-:W-:Y:S03]  /*226a0*/  LDSM.16.M88.4 R192, [R227+0xb000] ;  /* 0x00b00000e3c0783b */ /* 0x000fe60000000200 */
[C---:B------:R-:W-:Y:S02]  /*226b0*/  HMMA.16816.F32 R56, R64.reuse, R58, RZ ;  /* 0x0000003a4038723c */ /* 0x040fe400000018ff */
[----:B------:R-:W-:Y:S04]  /*226c0*/  LDSM.16.M88.4 R196, [R227+0xb800] ;  /* 0x00b80000e3c4783b */ /* 0x000fe80000000200 */
[C---:B------:R-:W-:Y:S01]  /*226d0*/  HMMA.16816.F32 R60, R64.reuse, R140, RZ ;  /* 0x0000008c403c723c */ /* 0x040fe200000018ff */
[----:B------:R-:W-:Y:S05]  /*226e0*/  LDSM.16.M88.4 R200, [R229+0x2000] ;  /* 0x00200000e5c8783b */ /* 0x000fea0000000200 */
[----:B------:R-:W-:Y:S01]  /*226f0*/  HMMA.16816.F32 R64, R64, R142, RZ ;  /* 0x0000008e4040723c */ /* 0x000fe200000018ff */
[----:B------:R-:W5:Y:S05]  /*22700*/  LDSM.16.M88.4 R140, [R220] ;  /* 0x00000000dc8c783b */ /* 0x000f6a0000000200 */
[C---:B-1----:R-:W-:Y:S01]  /*22710*/  HMMA.16816.F32 R4, R144.reuse, R148, R4 ;  /* 0x000000949004723c */ /* 0x042fe20000001804 */
[----:B------:R-:W-:Y:S05]  /*22720*/  LDSM.16.M88.4 R204, [R216+0x4000] ;  /* 0x00400000d8cc783b */ /* 0x000fea0000000200 */
[C---:B------:R-:W-:Y:S01]  /*22730*/  HMMA.16816.F32 R8, R144.reuse, R150, R8 ;  /* 0x000000969008723c */ /* 0x040fe20000001808 */
[----:B------:R-:W1:Y:S05]  /*22740*/  LDSM.16.M88.4 R148, [R218] ;  /* 0x00000000da94783b */ /* 0x000e6a0000000200 */
[C---:B---3--:R-:W-:Y:S06]  /*22750*/  HMMA.16816.F32 R12, R144.reuse, R152, R12 ;  /* 0x00000098900c723c */ /* 0x048fec000000180c */
[C---:B------:R-:W-:Y:S01]  /*22760*/  HMMA.16816.F32 R16, R144.reuse, R154, R16 ;  /* 0x0000009a9010723c */ /* 0x040fe20000001810 */
[----:B------:R-:W3:Y:S05]  /*22770*/  LDSM.16.M88.4 R152, [R217] ;  /* 0x00000000d998783b */ /* 0x000eea0000000200 */
[C---:B------:R-:W-:Y:S06]  /*22780*/  HMMA.16816.F32 R20, R144.reuse, R156, R20 ;  /* 0x0000009c9014723c */ /* 0x040fec0000001814 */
[C---:B------:R-:W-:Y:S01]  /*22790*/  HMMA.16816.F32 R24, R144.reuse, R158, R24 ;  /* 0x0000009e9018723c */ /* 0x040fe20000001818 */
[----:B------:R-:W3:Y:S05]  /*227a0*/  LDSM.16.M88.4 R156, [R227+0x4800] ;  /* 0x00480000e39c783b */ /* 0x000eea0000000200 */
[C---:B--2---:R-:W-:Y:S06]  /*227b0*/  HMMA.16816.F32 R28, R144.reuse, R160, R28 ;  /* 0x000000a0901c723c */ /* 0x044fec000000181c */
[C---:B------:R-:W-:Y:S01]  /*227c0*/  HMMA.16816.F32 R32, R144.reuse, R162, R32 ;  /* 0x000000a29020723c */ /* 0x040fe20000001820 */
[----:B------:R-:W2:Y:S05]  /*227d0*/  LDSM.16.M88.4 R160, [R227+0x5000] ;  /* 0x00500000e3a0783b */ /* 0x000eaa0000000200 */
[C---:B-----5:R-:W-:Y:S06]  /*227e0*/  HMMA.16816.F32 R36, R144.reuse, R140, R36 ;  /* 0x0000008c9024723c */ /* 0x060fec0000001824 */
[C---:B------:R-:W-:Y:S01]  /*227f0*/  HMMA.16816.F32 R40, R144.reuse, R142, R40 ;  /* 0x0000008e9028723c */ /* 0x040fe20000001828 */
[----:B------:R-:W5:Y:S05]  /*22800*/  LDSM.16.M88.4 R140, [R227+0x5800] ;  /* 0x00580000e38c783b */ /* 0x000f6a0000000200 */
[C---:B------:R-:W-:Y:S06]  /*22810*/  HMMA.16816.F32 R44, R144.reuse, R164, R44 ;  /* 0x000000a4902c723c */ /* 0x040fec000000182c */
[C---:B------:R-:W-:Y:S01]  /*22820*/  HMMA.16816.F32 R48, R144.reuse, R166, R48 ;  /* 0x000000a69030723c */ /* 0x040fe20000001830 */
[----:B------:R-:W-:Y:S05]  /*22830*/  LDSM.16.M88.4 R164, [R229] ;  /* 0x00000000e5a4783b */ /* 0x000fea0000000200 */
[C---:B-1----:R-:W-:Y:S06]  /*22840*/  HMMA.16816.F32 R52, R144.reuse, R148, R52 ;  /* 0x000000949034723c */ /* 0x042fec0000001834 */
[C---:B------:R-:W-:Y:S01]  /*22850*/  HMMA.16816.F32 R56, R144.reuse, R150, R56 ;  /* 0x000000969038723c */ /* 0x040fe20000001838 */
[----:B------:R-:W-:Y:S05]  /*22860*/  LDSM.16.M88.4 R148, [R227+0x6800] ;  /* 0x00680000e394783b */ /* 0x000fea0000000200 */
[C---:B---3--:R-:W-:Y:S06]  /*22870*/  HMMA.16816.F32 R60, R144.reuse, R152, R60 ;  /* 0x00000098903c723c */ /* 0x048fec000000183c */
[----:B------:R-:W-:Y:S01]  /*22880*/  HMMA.16816.F32 R64, R144, R154, R64 ;  /* 0x0000009a9040723c */ /* 0x000fe20000001840 */
[----:B------:R-:W1:Y:S05]  /*22890*/  LDSM.16.M88.4 R144, [R227+0x6000] ;  /* 0x00600000e390783b */ /* 0x000e6a0000000200 */
[C---:B------:R-:W-:Y:S01]  /*228a0*/  HMMA.16816.F32 R4, R168.reuse, R172, R4 ;  /* 0x000000aca804723c */ /* 0x040fe20000001804 */
[----:B------:R-:W3:Y:S05]  /*228b0*/  LDSM.16.M88.4 R152, [R227+0x7000] ;  /* 0x00700000e398783b */ /* 0x000eea0000000200 */
[C---:B------:R-:W-:Y:S01]  /*228c0*/  HMMA.16816.F32 R8, R168.reuse, R174, R8 ;  /* 0x000000aea808723c */ /* 0x040fe20000001808 */
[----:B------:R-:W-:Y:S05]  /*228d0*/  LDSM.16.M88.4 R172, [R216] ;  /* 0x00000000d8ac783b */ /* 0x000fea0000000200 */
        /* <DEDUP_REMOVED lines=15> */
[C---:B---3--:R-:W-:Y:S06]  /*229d0*/  HMMA.16816.F32 R52, R168.reuse, R152, R52 ;  /* 0x00000098a834723c */ /* 0x048fec0000001834 */
[C---:B------:R-:W-:Y:S01]  /*229e0*/  HMMA.16816.F32 R56, R168.reuse, R154, R56 ;  /* 0x0000009aa838723c */ /* 0x040fe20000001838 */
[----:B------:R-:W3:Y:S05]  /*229f0*/  LDSM.16.M88.4 R152, [R216+0x3800] ;  /* 0x00380000d898783b */ /* 0x000eea0000000200 */
[C---:B------:R-:W-:Y:S06]  /*22a00*/  HMMA.16816.F32 R60, R168.reuse, R156, R60 ;  /* 0x0000009ca83c723c */ /* 0x040fec000000183c */
[----:B------:R-:W-:Y:S01]  /*22a10*/  HMMA.16816.F32 R64, R168, R158, R64 ;  /* 0x0000009ea840723c */ /* 0x000fe20000001840 */
[----:B------:R-:W-:Y:S05]  /*22a20*/  LDSM.16.M88.4 R156, [R233+0x8000] ;  /* 0x00800000e99c783b */ /* 0x000fea0000000200 */
[C---:B------:R-:W-:Y:S01]  /*22a30*/  HMMA.16816.F32 R4, R164.reuse, R172, R4 ;  /* 0x000000aca404723c */ /* 0x040fe20000001804 */
[----:B------:R-:W-:Y:S05]  /*22a40*/  LDSM.16.M88.4 R168, [R233+0x9000] ;  /* 0x00900000e9a8783b */ /* 0x000fea0000000200 */
[C---:B------:R-:W-:Y:S01]  /*22a50*/  HMMA.16816.F32 R8, R164.reuse, R174, R8 ;  /* 0x000000aea408723c */ /* 0x040fe20000001808 */
[----:B------:R-:W-:Y:S05]  /*22a60*/  LDSM.16.M88.4 R172, [R233+0x9800] ;  /* 0x00980000e9ac783b */ /* 0x000fea0000000200 */
[C---:B--2---:R-:W-:Y:S06]  /*22a70*/  HMMA.16816.F32 R12, R164.reuse, R160, R12 ;  /* 0x000000a0a40c723c */ /* 0x044fec000000180c */
[C---:B------:R-:W-:Y:S01]  /*22a80*/  HMMA.16816.F32 R16, R164.reuse, R162, R16 ;  /* 0x000000a2a410723c */ /* 0x040fe20000001810 */
[----:B------:R-:W-:Y:S05]  /*22a90*/  LDSM.16.M88.4 R160, [R233+0x8800] ;  /* 0x00880000e9a0783b */ /* 0x000fea0000000200 */
[C---:B------:R-:W-:Y:S06]  /*22aa0*/  HMMA.16816.F32 R20, R164.reuse, R176, R20 ;  /* 0x000000b0a414723c */ /* 0x040fec0000001814 */
[C---:B------:R-:W-:Y:S01]  /*22ab0*/  HMMA.16816.F32 R24, R164.reuse, R178, R24 ;  /* 0x000000b2a418723c */ /* 0x040fe20000001818 */
[----:B------:R-:W-:Y:S05]  /*22ac0*/  LDSM.16.M88.4 R176, [R233+0xa000] ;  /* 0x00a00000e9b0783b */ /* 0x000fea0000000200 */
[C---:B-----5:R-:W-:Y:S06]  /*22ad0*/  HMMA.16816.F32 R28, R164.reuse, R140, R28 ;  /* 0x0000008ca41c723c */ /* 0x060fec000000181c */
[C---:B------:R-:W-:Y:S01]  /*22ae0*/  HMMA.16816.F32 R32, R164.reuse, R142, R32 ;  /* 0x0000008ea420723c */ /* 0x040fe20000001820 */
[----:B------:R-:W2:Y:S05]  /*22af0*/  LDSM.16.M88.4 R140, [R234+0x2000] ;  /* 0x00200000ea8c783b */ /* 0x000eaa0000000200 */
        /* <DEDUP_REMOVED lines=9> */
[C---:B---3--:R-:W-:Y:S06]  /*22b90*/  HMMA.16816.F32 R60, R164.reuse, R152, R60 ;  /* 0x00000098a43c723c */ /* 0x048fec000000183c */
[----:B------:R-:W-:Y:S01]  /*22ba0*/  HMMA.16816.F32 R64, R164, R154, R64 ;  /* 0x0000009aa440723c */ /* 0x000fe20000001840 */
[----:B------:R-:W-:Y:S05]  /*22bb0*/  LDSM.16.M88.4 R152, [R232+0x2000] ;  /* 0x00200000e898783b */ /* 0x000fea0000000200 */
[C---:B--2---:R-:W-:Y:S01]  /*22bc0*/  HMMA.16816.F32 R4, R140.reuse, R156, R4 ;  /* 0x0000009c8c04723c */ /* 0x044fe20000001804 */
[----:B------:R-:W2:Y:S05]  /*22bd0*/  LDSM.16.M88.4 R164, [R215] ;  /* 0x00000000d7a4783b */ /* 0x000eaa0000000200 */
[C---:B------:R-:W-:Y:S01]  /*22be0*/  HMMA.16816.F32 R8, R140.reuse, R158, R8 ;  /* 0x0000009e8c08723c */ /* 0x040fe20000001808 */
[----:B------:R-:W3:Y:S05]  /*22bf0*/  LDSM.16.M88.4 R156, [R214] ;  /* 0x00000000d69c783b */ /* 0x000eea0000000200 */
[C---:B------:R-:W-:Y:S06]  /*22c00*/  HMMA.16816.F32 R12, R140.reuse, R160, R12 ;  /* 0x000000a08c0c723c */ /* 0x040fec000000180c */
[C---:B------:R-:W-:Y:S01]  /*22c10*/  HMMA.16816.F32 R16, R140.reuse, R162, R16 ;  /* 0x000000a28c10723c */ /* 0x040fe20000001810 */
[----:B------:R-:W4:Y:S05]  /*22c20*/  LDSM.16.M88.4 R160, [R213] ;  /* 0x00000000d5a0783b */ /* 0x000f2a0000000200 */
[C---:B------:R-:W-:Y:S06]  /*22c30*/  HMMA.16816.F32 R20, R140.reuse, R168, R20 ;  /* 0x000000a88c14723c */ /* 0x040fec0000001814 */
[C---:B------:R-:W-:Y:S01]  /*22c40*/  HMMA.16816.F32 R24, R140.reuse, R170, R24 ;  /* 0x000000aa8c18723c */ /* 0x040fe20000001818 */
[----:B------:R-:W4:Y:S05]  /*22c50*/  LDSM.16.M88.4 R168, [R212] ;  /* 0x00000000d4a8783b */ /* 0x000f2a0000000200 */
[C---:B------:R-:W-:Y:S06]  /*22c60*/  HMMA.16816.F32 R28, R140.reuse, R172, R28 ;  /* 0x000000ac8c1c723c */ /* 0x040fec000000181c */
[C---:B------:R-:W-:Y:S01]  /*22c70*/  HMMA.16816.F32 R32, R140.reuse, R174, R32 ;  /* 0x000000ae8c20723c */ /* 0x040fe20000001820 */
[----:B------:R-:W-:Y:S05]  /*22c80*/  LDSM.16.M88.4 R172, [R208] ;  /* 0x00000000d0ac783b */ /* 0x000fea0000000200 */
[C---:B------:R-:W-:Y:S06]  /*22c90*/  HMMA.16816.F32 R36, R140.reuse, R176, R36 ;  /* 0x000000b08c24723c */ /* 0x040fec0000001824 */
[C---:B------:R-:W-:Y:S01]  /*22ca0*/  HMMA.16816.F32 R40, R140.reuse, R178, R40 ;  /* 0x000000b28c28723c */ /* 0x040fe20000001828 */
[----:B------:R-:W-:Y:S05]  /*22cb0*/  LDSM.16.M88.4 R176, [R230+0x2000] ;  /* 0x00200000e6b0783b */ /* 0x000fea0000000200 */
[C---:B-1----:R-:W-:Y:S06]  /*22cc0*/  HMMA.16816.F32 R44, R140.reuse, R144, R44 ;  /* 0x000000908c2c723c */ /* 0x042fec000000182c */
[C---:B------:R-:W-:Y:S01]  /*22cd0*/  HMMA.16816.F32 R48, R140.reuse, R146, R48 ;  /* 0x000000928c30723c */ /* 0x040fe20000001830 */
[----:B------:R-:W-:Y:S05]  /*22ce0*/  LDSM.16.M88.4 R144, [R210] ;  /* 0x00000000d290783b */ /* 0x000fea0000000200 */
[C---:B-----5:R-:W-:Y:S06]  /*22cf0*/  HMMA.16816.F32 R52, R140.reuse, R148, R52 ;  /* 0x000000948c34723c */ /* 0x060fec0000001834 */
[C---:B------:R-:W-:Y:S01]  /*22d00*/  HMMA.16816.F32 R56, R140.reuse, R150, R56 ;  /* 0x000000968c38723c */ /* 0x040fe20000001838 */
[----:B------:R-:W-:Y:S05]  /*22d10*/  LDSM.16.M88.4 R148, [R209] ;  /* 0x00000000d194783b */ /* 0x000fea0000000200 */
[C---:B------:R-:W-:Y:S06]  /*22d20*/  HMMA.16816.F32 R60, R140.reuse, R180, R60 ;  /* 0x000000b48c3c723c */ /* 0x040fec000000183c */
[----:B------:R-:W-:Y:S01]  /*22d30*/  HMMA.16816.F32 R64, R140, R182, R64 ;  /* 0x000000b68c40723c */ /* 0x000fe20000001840 */
[----:B------:R-:W1:Y:S05]  /*22d40*/  LDSM.16.M88.4 R140, [R211] ;  /* 0x00000000d38c783b */ /* 0x000e6a0000000200 */
[----:B------:R-:W5:Y:S01]  /*22d50*/  LDSM.16.M88.4 R180, [R227+0x8000] ;  /* 0x00800000e3b4783b */ /* 0x000f620000000200 */
        /* <DEDUP_REMOVED lines=9> */
[C---:B------:R-:W-:Y:S06]  /*22df0*/  HMMA.16816.F32 R28, R152.reuse, R168, R28 ;  /* 0x000000a8981c723c */ /* 0x040fec000000181c */
[C---:B------:R-:W-:Y:S05]  /*22e00*/  HMMA.16816.F32 R32, R152.reuse, R170, R32 ;  /* 0x000000aa9820723c */ /* 0x040fea0000001820 */
[----:B------:R-:W-:Y:S01]  /*22e10*/  MOV R168, R134 ;  /* 0x0000008600a87202 */ /* 0x000fe20000000f00 */
[C---:B-1----:R-:W-:Y:S05]  /*22e20*/  HMMA.16816.F32 R36, R152.reuse, R140, R36 ;  /* 0x0000008c9824723c */ /* 0x042fea0000001824 */
[----:B------:R-:W-:Y:S01]  /*22e30*/  IMAD.MOV.U32 R169, RZ, RZ, R135 ;  /* 0x000000ffffa97224 */ /* 0x000fe200078e0087 */
[C---:B------:R-:W-:Y:S01]  /*22e40*/  HMMA.16816.F32 R40, R152.reuse, R142, R40 ;  /* 0x0000008e9828723c */ /* 0x040fe20000001828 */
[----:B------:R-:W1:Y:S05]  /*22e50*/  LDSM.16.M88.4 R140, [R216+0x4800] ;  /* 0x00480000d88c783b */ /* 0x000e6a0000000200 */
[C---:B------:R-:W-:Y:S06]  /*22e60*/  HMMA.16816.F32 R44, R152.reuse, R144, R44 ;  /* 0x00000090982c723c */ /* 0x040fec000000182c */
[C---:B------:R-:W-:Y:S06]  /*22e70*/  HMMA.16816.F32 R48, R152.reuse, R146, R48 ;  /* 0x000000929830723c */ /* 0x040fec0000001830 */
[C---:B------:R-:W-:Y:S06]  /*22e80*/  HMMA.16816.F32 R52, R152.reuse, R148, R52 ;  /* 0x000000949834723c */ /* 0x040fec0000001834 */
[C---:B------:R-:W-:Y:S06]  /*22e90*/  HMMA.16816.F32 R56, R152.reuse, R150, R56 ;  /* 0x000000969838723c */ /* 0x040fec0000001838 */
[C---:B------:R-:W-:Y:S06]  /*22ea0*/  HMMA.16816.F32 R60, R152.reuse, R172, R60 ;  /* 0x000000ac983c723c */ /* 0x040fec000000183c */
[----:B------:R-:W-:Y:S06]  /*22eb0*/  HMMA.16816.F32 R64, R152, R174, R64 ;  /* 0x000000ae9840723c */ /* 0x000fec0000001840 */
[C---:B-----5:R-:W-:Y:S06]  /*22ec0*/  HMMA.16816.F32 R4, R176.reuse, R180, R4 ;  /* 0x000000b4b004723c */ /* 0x060fec0000001804 */
[C---:B------:R-:W-:Y:S06]  /*22ed0*/  HMMA.16816.F32 R8, R176.reuse, R182, R8 ;  /* 0x000000b6b008723c */ /* 0x040fec0000001808 */
[C---:B--2---:R-:W-:Y:S06]  /*22ee0*/  HMMA.16816.F32 R12, R176.reuse, R156, R12 ;  /* 0x0000009cb00c723c */ /* 0x044fec000000180c */
[C---:B------:R-:W-:Y:S06]  /*22ef0*/  HMMA.16816.F32 R16, R176.reuse, R158, R16 ;  /* 0x0000009eb010723c */ /* 0x040fec0000001810 */
[C---:B------:R-:W-:Y:S06]  /*22f00*/  HMMA.16816.F32 R20, R176.reuse, R164, R20 ;  /* 0x000000a4b014723c */ /* 0x040fec0000001814 */
[C---:B------:R-:W-:Y:S06]  /*22f10*/  HMMA.16816.F32 R24, R176.reuse, R166, R24 ;  /* 0x000000a6b018723c */ /* 0x040fec0000001818 */
[C---:B------:R-:W-:Y:S06]  /*22f20*/  HMMA.16816.F32 R28, R176.reuse, R184, R28 ;  /* 0x000000b8b01c723c */ /* 0x040fec000000181c */
[C---:B------:R-:W-:Y:S06]  /*22f30*/  HMMA.16816.F32 R32, R176.reuse, R186, R32 ;  /* 0x000000bab020723c */ /* 0x040fec0000001820 */
[C---:B---3--:R-:W-:Y:S06]  /*22f40*/  HMMA.16816.F32 R36, R176.reuse, R160, R36 ;  /* 0x000000a0b024723c */ /* 0x048fec0000001824 */
[C---:B------:R-:W-:Y:S06]  /*22f50*/  HMMA.16816.F32 R40, R176.reuse, R162, R40 ;  /* 0x000000a2b028723c */ /* 0x040fec0000001828 */
        /* <DEDUP_REMOVED lines=8> */
[C---:B-1----:R-:W-:Y:S06]  /*22fe0*/  HMMA.16816.F32 R12, R200.reuse, R140, R12 ;  /* 0x0000008cc80c723c */ /* 0x042fec000000180c */
[C---:B------:R-:W-:Y:S06]  /*22ff0*/  HMMA.16816.F32 R16, R200.reuse, R142, R16 ;  /* 0x0000008ec810723c */ /* 0x040fec0000001810 */
[-C--:B------:R-:W-:Y:S01]  /*23000*/  FMUL.FTZ R4, R4, R3.reuse ;  /* 0x0000000304047220 */ /* 0x080fe20000410000 */
[-C--:B------:R-:W-:Y:S01]  /*23010*/  FMUL.FTZ R5, R5, R3.reuse ;  /* 0x0000000305057220 */ /* 0x080fe20000410000 */
[-C--:B------:R-:W-:Y:S02]  /*23020*/  FMUL.FTZ R6, R6, R3.reuse ;  /* 0x0000000306067220 */ /* 0x080fe40000410000 */
[----:B------:R-:W1:Y:S01]  /*23030*/  MUFU.TANH R147, R4 ;  /* 0x0000000400937308 */ /* 0x000e620000002400 */
[-C--:B------:R-:W-:Y:S01]  /*23040*/  FMUL.FTZ R7, R7, R3.reuse ;  /* 0x0000000307077220 */ /* 0x080fe20000410000 */
[-C--:B------:R-:W-:Y:S01]  /*23050*/  FMUL.FTZ R8, R8, R3.reuse ;  /* 0x0000000308087220 */ /* 0x080fe20000410000 */
[-C--:B------:R-:W-:Y:S01]  /*23060*/  FMUL.FTZ R9, R9, R3.reuse ;  /* 0x0000000309097220 */ /* 0x080fe20000410000 */
[-C--:B------:R-:W-:Y:S01]  /*23070*/  FMUL.FTZ R10, R10, R3.reuse ;  /* 0x000000030a0a7220 */ /* 0x080fe20000410000 */
[-C--:B------:R-:W-:Y:S05]  /*23080*/  FMUL.FTZ R11, R11, R3.reuse ;  /* 0x000000030b0b7220 */ /* 0x080fea0000410000 */
[----:B------:R-:W2:Y:S01]  /*23090*/  MUFU.TANH R144, R5 ;  /* 0x0000000500907308 */ /* 0x000ea20000002400 */
[-C--:B------:R-:W-:Y:S01]  /*230a0*/  FMUL.FTZ R12, R12, R3.reuse ;  /* 0x000000030c0c7220 */ /* 0x080fe20000410000 */
[-C--:B------:R-:W-:Y:S01]  /*230b0*/  FMUL.FTZ R13, R13, R3.reuse ;  /* 0x000000030d0d7220 */ /* 0x080fe20000410000 */
[-C--:B------:R-:W-:Y:S01]  /*230c0*/  FMUL.FTZ R14, R14, R3.reuse ;  /* 0x000000030e0e7220 */ /* 0x080fe20000410000 */
[-C--:B------:R-:W-:Y:S01]  /*230d0*/  FMUL.FTZ R15, R15, R3.reuse ;  /* 0x000000030f0f7220 */ /* 0x080fe20000410000 */
[-C--:B------:R-:W-:Y:S01]  /*230e0*/  FMUL.FTZ R16, R16, R3.reuse ;  /* 0x0000000310107220 */ /* 0x080fe20000410000 */
[-C--:B------:R-:W-:Y:S04]  /*230f0*/  FMUL.FTZ R17, R17, R3.reuse ;  /* 0x0000000311117220 */ /* 0x080fe80000410000 */
[----:B------:R-:W3:Y:S01]  /*23100*/  MUFU.TANH R146, R6 ;  /* 0x0000000600927308 */ /* 0x000ee20000002400 */
[-C--:B------:R-:W-:Y:S01]  /*23110*/  FMUL.FTZ R18, R18, R3.reuse ;  /* 0x0000000312127220 */ /* 0x080fe20000410000 */
[-C--:B------:R-:W-:Y:S08]  /*23120*/  FMUL.FTZ R19, R19, R3.reuse ;  /* 0x0000000313137220 */ /* 0x080ff00000410000 */
[----:B------:R4:W1:Y:S10]  /*23130*/  MUFU.TANH R206, R7 ;  /* 0x0000000700ce7308 */ /* 0x0008740000002400 */
[----:B------:R-:W1:Y:S10]  /*23140*/  MUFU.TANH R152, R8 ;  /* 0x0000000800987308 */ /* 0x000e740000002400 */
[----:B------:R-:W1:Y:S01]  /*23150*/  MUFU.TANH R149, R9 ;  /* 0x0000000900957308 */ /* 0x000e620000002400 */
[----:B----4-:R-:W4:Y:S09]  /*23160*/  LDSM.16.M88.4 R4, [R216+0x5000] ;  /* 0x00500000d804783b */ /* 0x010f320000000200 */
[----:B------:R-:W1:Y:S10]  /*23170*/  MUFU.TANH R134, R10 ;  /* 0x0000000a00867308 */ /* 0x000e740000002400 */
[----:B------:R5:W1:Y:S10]  /*23180*/  MUFU.TANH R207, R11 ;  /* 0x0000000b00cf7308 */ /* 0x000a740000002400 */
[----:B------:R2:W1:Y:S10]  /*23190*/  MUFU.TANH R205, R12 ;  /* 0x0000000c00cd7308 */ /* 0x0004740000002400 */
[----:B------:R3:W1:Y:S01]  /*231a0*/  MUFU.TANH R204, R13 ;  /* 0x0000000d00cc7308 */ /* 0x0006620000002400 */
[----:B-----5:R-:W5:Y:S09]  /*231b0*/  LDSM.16.M88.4 R8, [R216+0x5800] ;  /* 0x00580000d808783b */ /* 0x020f720000000200 */
[----:B------:R1:W1:Y:S01]  /*231c0*/  MUFU.TANH R199, R14 ;  /* 0x0000000e00c77308 */ /* 0x0002620000002400 */
[C---:B----4-:R-:W-:Y:S03]  /*231d0*/  HMMA.16816.F32 R20, R200.reuse, R4, R20 ;  /* 0x00000004c814723c */ /* 0x050fe60000001814 */
[----:B--2---:R-:W-:Y:S03]  /*231e0*/  MOV R12, R168 ;  /* 0x000000a8000c7202 */ /* 0x004fe60000000f00 */
[C---:B------:R-:W-:Y:S03]  /*231f0*/  HMMA.16816.F32 R24, R200.reuse, R6, R24 ;  /* 0x00000006c818723c */ /* 0x040fe60000001818 */
[----:B------:R2:W4:Y:S01]  /*23200*/  MUFU.TANH R198, R15 ;  /* 0x0000000f00c67308 */ /* 0x0005220000002400 */
[----:B------:R-:W1:Y:S01]  /*23210*/  LDSM.16.M88.4 R4, [R216+0x6000] ;  /* 0x00600000d804783b */ /* 0x000e620000000200 */
[----:B---3--:R-:W-:Y:S01]  /*23220*/  IMAD.MOV.U32 R13, RZ, RZ, R169 ;  /* 0x000000ffff0d7224 */ /* 0x008fe200078e00a9 */
[----:B------:R-:W-:Y:S07]  /*23230*/  MOV R141, R12 ;  /* 0x0000000c008d7202 */ /* 0x000fee0000000f00 */
[----:B------:R2:W3:Y:S01]  /*23240*/  MUFU.TANH R197, R16 ;  /* 0x0000001000c57308 */ /* 0x0004e20000002400 */
[----:B------:R-:W-:Y:S09]  /*23250*/  IMAD.MOV.U32 R140, RZ, RZ, R13 ;  /* 0x000000ffff8c7224 */ /* 0x000ff200078e000d */
[----:B------:R2:W1:Y:S01]  /*23260*/  MUFU.TANH R196, R17 ;  /* 0x0000001100c47308 */ /* 0x0004620000002400 */
[-C--:B------:R-:W-:Y:S01]  /*23270*/  FMUL.FTZ R20, R20, R3.reuse ;  /* 0x0000000314147220 */ /* 0x080fe20000410000 */
[-C--:B------:R-:W-:Y:S01]  /*23280*/  FMUL.FTZ R21, R21, R3.reuse ;  /* 0x0000000315157220 */ /* 0x080fe20000410000 */
[-C--:B------:R-:W-:Y:S01]  /*23290*/  FMUL.FTZ R22, R22, R3.reuse ;  /* 0x0000000316167220 */ /* 0x080fe20000410000 */
[-C--:B------:R-:W-:Y:S01]  /*232a0*/  FMUL.FTZ R23, R23, R3.reuse ;  /* 0x0000000317177220 */ /* 0x080fe20000410000 */
[-C--:B------:R-:W-:Y:S05]  /*232b0*/  FMUL.FTZ R24, R24, R3.reuse ;  /* 0x0000000318187220 */ /* 0x080fea0000410000 */
[----:B------:R2:W1:Y:S01]  /*232c0*/  MUFU.TANH R195, R18 ;  /* 0x0000001200c37308 */ /* 0x0004620000002400 */
[C---:B-----5:R-:W-:Y:S03]  /*232d0*/  HMMA.16816.F32 R28, R200.reuse, R8, R28 ;  /* 0x00000008c81c723c */ /* 0x060fe6000000181c */
[-C--:B------:R-:W-:Y:S01]  /*232e0*/  FMUL.FTZ R25, R25, R3.reuse ;  /* 0x0000000319197220 */ /* 0x080fe20000410000 */
[-C--:B------:R-:W-:Y:S01]  /*232f0*/  FMUL.FTZ R26, R26, R3.reuse ;  /* 0x000000031a1a7220 */ /* 0x080fe20000410000 */
[-C--:B------:R-:W-:Y:S01]  /*23300*/  FMUL.FTZ R27, R27, R3.reuse ;  /* 0x000000031b1b7220 */ /* 0x080fe20000410000 */
[C---:B------:R-:W-:Y:S03]  /*23310*/  HMMA.16816.F32 R32, R200.reuse, R10, R32 ;  /* 0x0000000ac820723c */ /* 0x040fe60000001820 */
[----:B------:R2:W2:Y:S01]  /*23320*/  MUFU.TANH R194, R19 ;  /* 0x0000001300c27308 */ /* 0x0004a20000002400 */
[----:B------:R-:W5:Y:S09]  /*23330*/  LDSM.16.M88.4 R8, [R216+0x6800] ;  /* 0x00680000d808783b */ /* 0x000f720000000200 */
[----:B------:R2:W2:Y:S01]  /*23340*/  MUFU.TANH R193, R20 ;  /* 0x0000001400c17308 */ /* 0x0004a20000002400 */
[C---:B-1----:R-:W-:Y:S06]  /*23350*/  HMMA.16816.F32 R36, R200.reuse, R4, R36 ;  /* 0x00000004c824723c */ /* 0x042fec0000001824 */
[C---:B------:R-:W-:Y:S03]  /*23360*/  HMMA.16816.F32 R40, R200.reuse, R6, R40 ;  /* 0x00000006c828723c */ /* 0x040fe60000001828 */
[----:B------:R1:W1:Y:S01]  /*23370*/  MUFU.TANH R162, R21 ;  /* 0x0000001500a27308 */ /* 0x0002620000002400 */
[----:B------:R-:W4:Y:S01]  /*23380*/  LDSM.16.M88.4 R4, [R216+0x7000] ;  /* 0x00700000d804783b */ /* 0x000f220000000200 */
[-C--:B------:R-:W-:Y:S01]  /*23390*/  FMUL.FTZ R28, R28, R3.reuse ;  /* 0x000000031c1c7220 */ /* 0x080fe20000410000 */
[-C--:B------:R-:W-:Y:S01]  /*233a0*/  FMUL.FTZ R29, R29, R3.reuse ;  /* 0x000000031d1d7220 */ /* 0x080fe20000410000 */
[-C--:B------:R-:W-:Y:S01]  /*233b0*/  FMUL.FTZ R30, R30, R3.reuse ;  /* 0x000000031e1e7220 */ /* 0x080fe20000410000 */
[-C--:B------:R-:W-:Y:S05]  /*233c0*/  FMUL.FTZ R31, R31, R3.reuse ;  /* 0x000000031f1f7220 */ /* 0x080fea0000410000 */
[----:B------:R1:W1:Y:S01]  /*233d0*/  MUFU.TANH R192, R22 ;  /* 0x0000001600c07308 */ /* 0x0002620000002400 */
[-C--:B------:R-:W-:Y:S01]  /*233e0*/  FMUL.FTZ R32, R32, R3.reuse ;  /* 0x0000000320207220 */ /* 0x080fe20000410000 */
[-C--:B------:R-:W-:Y:S01]  /*233f0*/  FMUL.FTZ R33, R33, R3.reuse ;  /* 0x0000000321217220 */ /* 0x080fe20000410000 */
[-C--:B------:R-:W-:Y:S01]  /*23400*/  FMUL.FTZ R34, R34, R3.reuse ;  /* 0x0000000322227220 */ /* 0x080fe20000410000 */
[-C--:B------:R-:W-:Y:S06]  /*23410*/  FMUL.FTZ R35, R35, R3.reuse ;  /* 0x0000000323237220 */ /* 0x080fec0000410000 */
        /* <DEDUP_REMOVED lines=12> */
[----:B------:R1:W1:Y:S01]  /*234e0*/  MUFU.TANH R167, R25 ;  /* 0x0000001900a77308 */ /* 0x0002620000002400 */
[----:B------:R-:W5:Y:S02]  /*234f0*/  LDSM.16.M88.4 R8, [R216+0x7800] ;  /* 0x00780000d808783b */ /* 0x000f640000000200 */
[----:B------:R-:W-:Y:S07]  /*23500*/  DEPBAR.LE SB0, 0x0 ;  /* 0x000080000000791a */ /* 0x000fee0000000000 */
[----:B------:R1:W1:Y:S01]  /*23510*/  MUFU.TANH R172, R26 ;  /* 0x0000001a00ac7308 */ /* 0x0002620000002400 */
[----:B------:R-:W-:Y:S01]  /*23520*/  BAR.SYNC.DEFER_BLOCKING 0x0 ;  /* 0x0000000000007b1d */ /* 0x000fe20000010000 */
[C---:B----4-:R-:W-:Y:S08]  /*23530*/  HMMA.16816.F32 R52, R200.reuse, R4, R52 ;  /* 0x00000004c834723c */ /* 0x050ff00000001834 */
[----:B------:R4:W1:Y:S01]  /*23540*/  MUFU.TANH R171, R27 ;  /* 0x0000001b00ab7308 */ /* 0x0008620000002400 */
[C---:B------:R-:W-:Y:S03]  /*23550*/  HMMA.16816.F32 R56, R200.reuse, R6, R56 ;  /* 0x00000006c838723c */ /* 0x040fe60000001838 */
[-C--:B------:R-:W-:Y:S01]  /*23560*/  FMUL.FTZ R44, R44, R3.reuse ;  /* 0x000000032c2c7220 */ /* 0x080fe20000410000 */
[-C--:B------:R-:W-:Y:S01]  /*23570*/  FMUL.FTZ R45, R45, R3.reuse ;  /* 0x000000032d2d7220 */ /* 0x080fe20000410000 */
[-C--:B------:R-:W-:Y:S04]  /*23580*/  FMUL.FTZ R46, R46, R3.reuse ;  /* 0x000000032e2e7220 */ /* 0x080fe80000410000 */
[----:B------:R4:W1:Y:S02]  /*23590*/  MUFU.TANH R176, R28 ;  /* 0x0000001c00b07308 */ /* 0x0008640000002400 */
[-C--:B------:R-:W-:Y:S01]  /*235a0*/  FMUL.FTZ R47, R47, R3.reuse ;  /* 0x000000032f2f7220 */ /* 0x080fe20000410000 */
[-C--:B------:R-:W-:Y:S01]  /*235b0*/  FMUL.FTZ R48, R48, R3.reuse ;  /* 0x0000000330307220 */ /* 0x080fe20000410000 */
[-C--:B------:R-:W-:Y:S01]  /*235c0*/  FMUL.FTZ R49, R49, R3.reuse ;  /* 0x0000000331317220 */ /* 0x080fe20000410000 */
[-C--:B------:R-:W-:Y:S01]  /*235d0*/  FMUL.FTZ R50, R50, R3.reuse ;  /* 0x0000000332327220 */ /* 0x080fe20000410000 */
[-C--:B------:R-:W-:Y:S04]  /*235e0*/  FMUL.FTZ R51, R51, R3.reuse ;  /* 0x0000000333337220 */ /* 0x080fe80000410000 */
[----:B------:R4:W1:Y:S01]  /*235f0*/  MUFU.TANH R177, R29 ;  /* 0x0000001d00b17308 */ /* 0x0008620000002400 */
[-C--:B------:R-:W-:Y:S01]  /*23600*/  FMUL.FTZ R52, R52, R3.reuse ;  /* 0x0000000334347220 */ /* 0x080fe20000410000 */
[-C--:B------:R-:W-:Y:S01]  /*23610*/  FMUL.FTZ R53, R53, R3.reuse ;  /* 0x0000000335357220 */ /* 0x080fe20000410000 */
[-C--:B------:R-:W-:Y:S01]  /*23620*/  FMUL.FTZ R54, R54, R3.reuse ;  /* 0x0000000336367220 */ /* 0x080fe20000410000 */
[-C--:B------:R-:W-:Y:S06]  /*23630*/  FMUL.FTZ R55, R55, R3.reuse ;  /* 0x0000000337377220 */ /* 0x080fec0000410000 */
[----:B------:R4:W1:Y:S01]  /*23640*/  MUFU.TANH R181, R30 ;  /* 0x0000001e00b57308 */ /* 0x0008620000002400 */
[C---:B-----5:R-:W-:Y:S03]  /*23650*/  HMMA.16816.F32 R60, R200.reuse, R8, R60 ;  /* 0x00000008c83c723c */ /* 0x060fe6000000183c */
[-C--:B------:R-:W-:Y:S01]  /*23660*/  FMUL.FTZ R56, R56, R3.reuse ;  /* 0x0000000338387220 */ /* 0x080fe20000410000 */
[-C--:B------:R-:W-:Y:S01]  /*23670*/  FMUL.FTZ R57, R57, R3.reuse ;  /* 0x0000000339397220 */ /* 0x080fe20000410000 */
[-C--:B------:R-:W-:Y:S01]  /*23680*/  FMUL.FTZ R58, R58, R3.reuse ;  /* 0x000000033a3a7220 */ /* 0x080fe20000410000 */
[----:B------:R-:W-:Y:S03]  /*23690*/  HMMA.16816.F32 R64, R200, R10, R64 ;  /* 0x0000000ac840723c */ /* 0x000fe60000001840 */
[----:B------:R4:W1:Y:S02]  /*236a0*/  MUFU.TANH R183, R31 ;  /* 0x0000001f00b77308 */ /* 0x0008640000002400 */
[-C--:B------:R-:W-:Y:S08]  /*236b0*/  FMUL.FTZ R59, R59, R3.reuse ;  /* 0x000000033b3b7220 */ /* 0x080ff00000410000 */
[----:B------:R4:W1:Y:S10]  /*236c0*/  MUFU.TANH R182, R32 ;  /* 0x0000002000b67308 */ /* 0x0008740000002400 */
[----:B------:R4:W1:Y:S01]  /*236d0*/  MUFU.TANH R184, R33 ;  /* 0x0000002100b87308 */ /* 0x0008620000002400 */
[-C--:B------:R-:W-:Y:S01]  /*236e0*/  FMUL.FTZ R60, R60, R3.reuse ;  /* 0x000000033c3c7220 */ /* 0x080fe20000410000 */
[-C--:B------:R-:W-:Y:S01]  /*236f0*/  FMUL.FTZ R61, R61, R3.reuse ;  /* 0x000000033d3d7220 */ /* 0x080fe20000410000 */
[-C--:B------:R-:W-:Y:S01]  /*23700*/  FMUL.FTZ R62, R62, R3.reuse ;  /* 0x000000033e3e7220 */ /* 0x080fe20000410000 */
[-C--:B------:R-:W-:Y:S01]  /*23710*/  FMUL.FTZ R63, R63, R3.reuse ;  /* 0x000000033f3f7220 */ /* 0x080fe20000410000 */
[-C--:B------:R-:W-:Y:S05]  /*23720*/  FMUL.FTZ R64, R64, R3.reuse ;  /* 0x0000000340407220 */ /* 0x080fea0000410000 */
[----:B------:R4:W1:Y:S01]  /*23730*/  MUFU.TANH R187, R34 ;  /* 0x0000002200bb7308 */ /* 0x0008620000002400 */
[-C--:B------:R-:W-:Y:S01]  /*23740*/  FMUL.FTZ R65, R65, R3.reuse ;  /* 0x0000000341417220 */ /* 0x080fe20000410000 */
[-C--:B------:R-:W-:Y:S01]  /*23750*/  FMUL.FTZ R66, R66, R3.reuse ;  /* 0x0000000342427220 */ /* 0x080fe20000410000 */
[----:B------:R-:W-:Y:S07]  /*23760*/  FMUL.FTZ R3, R67, R3 ;  /* 0x0000000343037220 */ /* 0x000fee0000410000 */
        /* <DEDUP_REMOVED lines=32> */
[----:B------:R-:W1:Y:S01]  /*23970*/  MUFU.TANH R3, R3 ;  /* 0x0000000300037308 */ /* 0x000e620000002400 */
[----:B--23--:R-:W-:Y:S05]  /*23980*/  @!P0 BRA `(.L_x_1461) ;  /* 0x0000000c00a88947 */ /* 0x00cfea0003800000 */
        /* <DEDUP_REMOVED lines=12> */
[----:B------:R-:W-:Y:S02]  /*23a50*/  IABS R0, R7 ;  /* 0x0000000700007213 */ /* 0x000fe40000000000 */
[----:B------:R-:W-:Y:S02]  /*23a60*/  IABS R4, R10 ;  /* 0x0000000a00047213 */ /* 0x000fe40000000000 */
[C---:B------:R-:W-:Y:S02]  /*23a70*/  R2UR UR12, R138.reuse ;  /* 0x000000008a0c72ca */ /* 0x040fe400000e0000 */
[C---:B------:R-:W-:Y:S01]  /*23a80*/  R2UR UR13, R139.reuse ;  /* 0x000000008b0d72ca */ /* 0x040fe200000e0000 */
[----:B------:R-:W2:Y:S01]  /*23a90*/  LD.E R9, desc[UR4][R136.64+0x170] ;  /* 0x0001700488097980 */ /* 0x000ea2000c101900 */
[----:B------:R-:W-:Y:S02]  /*23aa0*/  R2UR UR8, R138 ;  /* 0x000000008a0872ca */ /* 0x000fe400000e0000 */
[----:B------:R-:W-:Y:S02]  /*23ab0*/  R2UR UR9, R139 ;  /* 0x000000008b0972ca */ /* 0x000fe400000e0000 */
[-C--:B--2---:R-:W-:Y:S02]  /*23ac0*/  IABS R5, R9.reuse ;  /* 0x0000000900057213 */ /* 0x084fe40000000000 */
[-C--:B------:R-:W-:Y:S02]  /*23ad0*/  IABS R2, R9.reuse ;  /* 0x0000000900027213 */ /* 0x080fe40000000000 */
[----:B------:R-:W2:Y:S01]  /*23ae0*/  I2F.RP R12, R5 ;  /* 0x00000005000c7306 */ /* 0x000ea20000209400 */
[-C--:B------:R-:W-:Y:S02]  /*23af0*/  LOP3.LUT R10, R10, R9.reuse, RZ, 0x3c, !PT ;  /* 0x000000090a0a7212 */ /* 0x080fe400078e3cff */
[----:B------:R-:W-:Y:S01]  /*23b00*/  IMAD.MOV R2, RZ, RZ, -R2 ;  /* 0x000000ffff027224 */ /* 0x000fe200078e0a02 */
[----:B------:R-:W-:Y:S04]  /*23b10*/  LOP3.LUT R7, R7, R9, RZ, 0x3c, !PT ;  /* 0x0000000907077212 */ /* 0x000fe800078e3cff */
[----:B------:R-:W-:Y:S02]  /*23b20*/  ISETP.GE.AND P0, PT, R7, RZ, PT ;  /* 0x000000ff0700720c */ /* 0x000fe40003f06270 */
[----:B--2---:R-:W2:Y:S02]  /*23b30*/  MUFU.RCP R12, R12 ;  /* 0x0000000c000c7308 */ /* 0x004ea40000001000 */
[----:B--2---:R-:W-:Y:S08]  /*23b40*/  VIADD R12, R12, 0xffffffe ;  /* 0x0ffffffe0c0c7836 */ /* 0x004ff00000000000 */
[----:B------:R-:W2:Y:S02]  /*23b50*/  F2I.FTZ.U32.TRUNC.NTZ R13, R12 ;  /* 0x0000000c000d7305 */ /* 0x000ea4000021f000 */
[--C-:B--2---:R-:W-:Y:S02]  /*23b60*/  IMAD.MOV R8, RZ, RZ, -R13.reuse ;  /* 0x000000ffff087224 */ /* 0x104fe400078e0a0d */
[----:B------:R-:W-:Y:S02]  /*23b70*/  IMAD.MOV.U32 R12, RZ, RZ, RZ ;  /* 0x000000ffff0c7224 */ /* 0x000fe400078e00ff */
[-C--:B------:R-:W-:Y:S04]  /*23b80*/  IMAD R8, R8, R5.reuse, RZ ;  /* 0x0000000508087224 */ /* 0x080fe800078e02ff */
[----:B------:R-:W-:Y:S06]  /*23b90*/  IMAD.HI.U32 R8, R13, R8, R12 ;  /* 0x000000080d087227 */ /* 0x000fec00078e000c */
[----:B------:R-:W-:Y:S04]  /*23ba0*/  IMAD.HI.U32 R6, R8, R0, RZ ;  /* 0x0000000008067227 */ /* 0x000fe800078e00ff */
[----:B------:R-:W-:Y:S02]  /*23bb0*/  IMAD R0, R6, R2, R0 ;  /* 0x0000000206007224 */ /* 0x000fe400078e0200 */
[----:B------:R-:W-:Y:S03]  /*23bc0*/  IMAD.HI.U32 R8, R8, R4, RZ ;  /* 0x0000000408087227 */ /* 0x000fe600078e00ff */
[C---:B------:R-:W-:Y:S01]  /*23bd0*/  ISETP.GT.U32.AND P1, PT, R5.reuse, R0, PT ;  /* 0x000000000500720c */ /* 0x040fe20003f24070 */
[----:B------:R-:W-:Y:S05]  /*23be0*/  IMAD R4, R8, R2, R4 ;  /* 0x0000000208047224 */ /* 0x000fea00078e0204 */
[----:B------:R-:W-:Y:S07]  /*23bf0*/  ISETP.GT.U32.AND P2, PT, R5, R4, PT ;  /* 0x000000040500720c */ /* 0x000fee0003f44070 */
[--C-:B------:R-:W-:Y:S01]  /*23c00*/  @!P1 IMAD.IADD R0, R0, 0x1, -R5.reuse ;  /* 0x0000000100009824 */ /* 0x100fe200078e0a05 */
[----:B------:R-:W-:Y:S02]  /*23c10*/  @!P1 IADD3 R6, R6, 0x1, RZ ;  /* 0x0000000106069810 */ /* 0x000fe40007ffe0ff */
[----:B------:R-:W-:Y:S02]  /*23c20*/  ISETP.GE.AND P1, PT, R10, RZ, PT ;  /* 0x000000ff0a00720c */ /* 0x000fe40003f26270 */
[----:B------:R-:W-:Y:S01]  /*23c30*/  ISETP.GE.U32.AND P3, PT, R0, R5, PT ;  /* 0x000000050000720c */ /* 0x000fe20003f66070 */
[----:B------:R-:W-:Y:S01]  /*23c40*/  @!P2 IMAD.IADD R4, R4, 0x1, -R5 ;  /* 0x000000010404a824 */ /* 0x000fe200078e0a05 */
[----:B------:R-:W2:Y:S01]  /*23c50*/  LD.E.64 R10, desc[UR4][R136.64+0x38] ;  /* 0x00003804880a7980 */ /* 0x000ea2000c101b00 */
[----:B------:R-:W-:Y:S01]  /*23c60*/  @!P2 VIADD R8, R8, 0x1 ;  /* 0x000000010808a836 */ /* 0x000fe20000000000 */
[----:B------:R-:W-:Y:S02]  /*23c70*/  LOP3.LUT R0, RZ, R9, RZ, 0x33, !PT ;  /* 0x00000009ff007212 */ /* 0x000fe400078e33ff */
[----:B------:R-:W-:Y:S02]  /*23c80*/  ISETP.GE.U32.AND P4, PT, R4, R5, PT ;  /* 0x000000050400720c */ /* 0x000fe40003f86070 */
[C---:B------:R-:W-:Y:S05]  /*23c90*/  ISETP.NE.AND P2, PT, R9.reuse, RZ, PT ;  /* 0x000000ff0900720c */ /* 0x040fea0003f45270 */
[----:B------:R-:W-:Y:S04]  /*23ca0*/  @P3 VIADD R6, R6, 0x1 ;  /* 0x0000000106063836 */ /* 0x000fe80000000000 */
[----:B------:R-:W-:Y:S02]  /*23cb0*/  @!P0 IMAD.MOV R6, RZ, RZ, -R6 ;  /* 0x000000ffff068224 */ /* 0x000fe400078e0a06 */
[----:B------:R-:W-:Y:S03]  /*23cc0*/  @P4 VIADD R8, R8, 0x1 ;  /* 0x0000000108084836 */ /* 0x000fe60000000000 */
[----:B------:R-:W-:Y:S01]  /*23cd0*/  SEL R6, R0, R6, !P2 ;  /* 0x0000000600067207 */ /* 0x000fe20005000000 */
[----:B------:R-:W-:Y:S03]  /*23ce0*/  @!P1 IMAD.MOV R8, RZ, RZ, -R8 ;  /* 0x000000ffff089224 */ /* 0x000fe600078e0a08 */
[----:B------:R-:W-:Y:S02]  /*23cf0*/  LEA R12, P1, R6, R248, 0x2 ;  /* 0x000000f8060c7211 */ /* 0x000fe400078210ff */
[----:B------:R-:W-:Y:S02]  /*23d00*/  SEL R8, R0, R8, !P2 ;  /* 0x0000000800087207 */ /* 0x000fe40005000000 */
[-C--:B------:R-:W-:Y:S02]  /*23d10*/  LEA.HI.X.SX32 R13, R6, R249.reuse, 0x2, P1 ;  /* 0x000000f9060d7211 */ /* 0x080fe400008f16ff */
[C---:B------:R-:W-:Y:S02]  /*23d20*/  LEA R4, P0, R8.reuse, R248, 0x2 ;  /* 0x000000f808047211 */ /* 0x040fe400078010ff */
[C---:B------:R-:W-:Y:S01]  /*23d30*/  IADD3 R6, R8.reuse, -R6, RZ ;  /* 0x8000000608067210 */ /* 0x040fe20007ffe0ff */
[----:B------:R-:W3:Y:S01]  /*23d40*/  LD.E R0, desc[UR10][R12.64] ;  /* 0x0000000a0c007980 */ /* 0x000ee2000c101900 */
[----:B------:R-:W-:Y:S03]  /*23d50*/  LEA.HI.X.SX32 R5, R8, R249, 0x2, P0 ;  /* 0x000000f908057211 */ /* 0x000fe600000f16ff */
[----:B------:R-:W-:Y:S02]  /*23d60*/  IMAD R9, R9, R6, -0x80 ;  /* 0xffffff8009097424 */ /* 0x000fe400078e0206 */
[----:B------:R5:W3:Y:S04]  /*23d70*/  LD.E R2, desc[UR12][R4.64] ;  /* 0x0000000c04027980 */ /* 0x000ae8000c101900 */
[----:B------:R-:W4:Y:S01]  /*23d80*/  LD.E.64 R12, desc[UR8][R136.64+0x20] ;  /* 0x00002008880c7980 */ /* 0x000f22000c101b00 */
[----:B-----5:R-:W-:Y:S01]  /*23d90*/  SHF.R.S32.HI R5, RZ, 0x1f, R9 ;  /* 0x0000001fff057819 */ /* 0x020fe20000011409 */
[-C--:B--2---:R-:W-:Y:S02]  /*23da0*/  IMAD R4, R11, R9.reuse, RZ ;  /* 0x000000090b047224 */ /* 0x084fe400078e02ff */
[C---:B------:R-:W-:Y:S04]  /*23db0*/  IMAD.WIDE.U32 R6, R10.reuse, R9, RZ ;  /* 0x000000090a067225 */ /* 0x040fe800078e00ff */
[----:B------:R-:W-:Y:S04]  /*23dc0*/  IMAD R4, R10, R5, R4 ;  /* 0x000000050a047224 */ /* 0x000fe800078e0204 */
[----:B------:R-:W-:Y:S02]  /*23dd0*/  IMAD.IADD R7, R7, 0x1, R4 ;  /* 0x0000000107077824 */ /* 0x000fe400078e0204 */
[----:B---3--:R-:W-:Y:S05]  /*23de0*/  IMAD.IADD R0, R0, 0x1, -R2 ;  /* 0x0000000100007824 */ /* 0x008fea00078e0a02 */
[----:B------:R-:W-:Y:S01]  /*23df0*/  SHF.R.S32.HI R4, RZ, 0x1f, R0 ;  /* 0x0000001fff047819 */ /* 0x000fe20000011400 */
[----:B----4-:R-:W-:Y:S02]  /*23e00*/  IMAD R2, R13, R0, RZ ;  /* 0x000000000d027224 */ /* 0x010fe400078e02ff */
[----:B------:R-:W-:Y:S04]  /*23e10*/  IMAD.WIDE.U32 R6, R0, R12, R6 ;  /* 0x0000000c00067225 */ /* 0x000fe800078e0006 */
[----:B------:R-:W-:Y:S04]  /*23e20*/  IMAD R2, R12, R4, R2 ;  /* 0x000000040c027224 */ /* 0x000fe800078e0202 */
[----:B------:R-:W-:Y:S01]  /*23e30*/  IMAD.IADD R2, R7, 0x1, R2 ;  /* 0x0000000107027824 */ /* 0x000fe200078e0202 */
[----:B------:R-:W-:Y:S05]  /*23e40*/  BRA `(.L_x_1464) ;  /* 0x0000000000187947 */ /* 0x000fea0003800000 */
.L_x_1463:
[----:B------:R-:W-:Y:S02]  /*23e50*/  R2UR UR4, R138 ;  /* 0x000000008a0472ca */ /* 0x000fe400000e0000 */
[----:B------:R-:W-:Y:S11]  /*23e60*/  R2UR UR5, R139 ;  /* 0x000000008b0572ca */ /* 0x000ff600000e0000 */
[----:B------:R-:W-:Y:S02]  /*23e70*/  @!UPT UIADD3 URZ, URZ, URZ, URZ ;  /* 0x0000003f3f3ff290 */ /* 0x000fe4000fffe03f */
[----:B------:R-:W2:Y:S02]  /*23e80*/  LD.E R6, desc[UR4][R136.64+0x38] ;  /* 0x0000380488067980 */ /* 0x000ea4000c101900 */
[----:B--2---:R-:W-:Y:S05]  /*23e90*/  IMAD.U32 R6, R6, -0x80, RZ ;  /* 0xffffff8006067824 */ /* 0x004fea00078e00ff */
[----:B------:R-:W-:Y:S02]  /*23ea0*/  SHF.R.S32.HI R2, RZ, 0x1f, R6 ;  /* 0x0000001fff027819 */ /* 0x000fe40000011406 */
.L_x_1464:
[----:B------:R-:W-:Y:S05]  /*23eb0*/  BSYNC B0 ;  /* 0x0000000000007941 */ /* 0x000fea0003800000 */
.L_x_1462:
[C---:B------:R-:W-:Y:S02]  /*23ec0*/  LOP3.LUT P1, RZ, R251.reuse, 0x1, RZ, 0xc0, !PT ;  /* 0x00000001fbff7812 */ /* 0x040fe4000782c0ff */
[----:B------:R-:W-:Y:S02]  /*23ed0*/  LOP3.LUT P0, RZ, R251, 0x2, RZ, 0xc0, !PT ;  /* 0x00000002fbff7812 */ /* 0x000fe4000780c0ff */
[CC--:B------:R-:W-:Y:S02]  /*23ee0*/  LEA R16, P3, R6.reuse, R240.reuse, 0x1 ;  /* 0x000000f006107211 */ /* 0x0c0fe400078608ff */
[C---:B------:R-:W-:Y:S02]  /*23ef0*/  IADD3 R0, P2, R6.reuse, R237, RZ ;  /* 0x000000ed06007210 */ /* 0x040fe40007f5e0ff */
[----:B------:R-:W-:Y:S02]  /*23f00*/  LEA.HI.X R17, R6, R239, R2, 0x1, P3 ;  /* 0x000000ef06117211 */ /* 0x000fe400018f0c02 */
[----:B------:R-:W-:Y:S01]  /*23f10*/  IADD3 R4, P3, R0, R237, RZ ;  /* 0x000000ed00047210 */ /* 0x000fe20007f7e0ff */
[----:B------:R-:W-:Y:S02]  /*23f20*/  IMAD.X R2, R2, 0x1, R238, P2 ;  /* 0x0000000102027824 */ /* 0x000fe400010e06ee */
[C---:B------:R-:W-:Y:S02]  /*23f30*/  @P1 R2UR UR8, R138.reuse ;  /* 0x000000008a0812ca */ /* 0x040fe400000e0000 */
[C---:B------:R-:W-:Y:S02]  /*23f40*/  @P1 R2UR UR9, R139.reuse ;  /* 0x000000008b0912ca */ /* 0x040fe400000e0000 */
[----:B------:R-:W-:Y:S02]  /*23f50*/  @P0 R2UR UR4, R138 ;  /* 0x000000008a0402ca */ /* 0x000fe400000e0000 */
[C---:B------:R-:W-:Y:S02]  /*23f60*/  @P0 R2UR UR5, R139.reuse ;  /* 0x000000008b0502ca */ /* 0x040fe400000e0000 */
[-C--:B------:R-:W-:Y:S02]  /*23f70*/  @P1 LEA R18, P4, R0, R240.reuse, 0x1 ;  /* 0x000000f000121211 */ /* 0x080fe400078808ff */
[----:B------:R-:W-:Y:S02]  /*23f80*/  @P0 R2UR UR12, R138 ;  /* 0x000000008a0c02ca */ /* 0x000fe400000e0000 */
[CCC-:B------:R-:W-:Y:S02]  /*23f90*/  @P1 LEA.HI.X R19, R0.reuse, R239.reuse, R2.reuse, 0x1, P4 ;  /* 0x000000ef00131211 */ /* 0x1c0fe400020f0c02 */
[C---:B------:R-:W-:Y:S01]  /*23fa0*/  @P0 R2UR UR13, R139.reuse ;  /* 0x000000008b0d02ca */ /* 0x040fe200000e0000 */
[----:B------:R-:W-:Y:S01]  /*23fb0*/  @!PT LDS RZ, [RZ] ;  /* 0x00000000fffff984 */ /* 0x000fe20000000800 */
[----:B------:R-:W-:Y:S01]  /*23fc0*/  @!PT LDS RZ, [RZ] ;  /* 0x00000000fffff984 */ /* 0x000fe20000000800 */
[----:B------:R-:W-:Y:S01]  /*23fd0*/  @!PT LDS RZ, [RZ] ;  /* 0x00000000fffff984 */ /* 0x000fe20000000800 */
[----:B------:R-:W-:Y:S01]  /*23fe0*/  @P1 LDGSTS.E.BYPASS.LTC128B.128 [R247+0x4000], desc[UR8][R16.64] ;  /* 0x0400000010f71fae */ /* 0x000fe2000b901d48 */
[-C--:B------:R-:W-:Y:S02]  /*23ff0*/  @P0 LEA R10, P2, R0, R240.reuse, 0x1 ;  /* 0x000000f0000a0211 */ /* 0x080fe400078408ff */
        /* <DEDUP_REMOVED lines=9> */
[----:B------:R-:W-:Y:S02]  /*24090*/  @P1 R2UR UR4, R138 ;  /* 0x000000008a0412ca */ /* 0x000fe400000e0000 */
[C---:B------:R-:W-:Y:S01]  /*240a0*/  @P1 R2UR UR5, R139.reuse ;  /* 0x000000008b0512ca */ /* 0x040fe200000e0000 */
[----:B------:R2:W-:Y:S01]  /*240b0*/  @!P0 STS.128 [R247+0x8000], RZ ;  /* 0x008000fff7008388 */ /* 0x0005e20000000c00 */
[-C--:B------:R-:W-:Y:S02]  /*240c0*/  @P1 LEA R14, P4, R4, R240.reuse, 0x1 ;  /* 0x000000f0040e1211 */ /* 0x080fe400078808ff */
[----:B------:R-:W-:Y:S02]  /*240d0*/  @P0 R2UR UR8, R138 ;  /* 0x000000008a0802ca */ /* 0x000fe400000e0000 */
[CCC-:B------:R-:W-:Y:S02]  /*240e0*/  @P1 LEA.HI.X R15, R4.reuse, R239.reuse, R2.reuse, 0x1, P4 ;  /* 0x000000ef040f1211 */ /* 0x1c0fe400020f0c02 */
[C---:B------:R-:W-:Y:S02]  /*240f0*/  @P0 R2UR UR9, R139.reuse ;  /* 0x000000008b0902ca */ /* 0x040fe400000e0000 */
[-C--:B------:R-:W-:Y:S02]  /*24100*/  @P0 LEA R8, P2, R4, R240.reuse, 0x1 ;  /* 0x000000f004080211 */ /* 0x080fe400078408ff */
[----:B------:R-:W-:Y:S01]  /*24110*/  @P0 R2UR UR14, R138 ;  /* 0x000000008a0e02ca */ /* 0x000fe200000e0000 */
[----:B------:R-:W-:Y:S01]  /*24120*/  @!PT LDS RZ, [RZ] ;  /* 0x00000000fffff984 */ /* 0x000fe20000000800 */
[----:B------:R-:W-:Y:S01]  /*24130*/  @!PT LDS RZ, [RZ] ;  /* 0x00000000fffff984 */ /* 0x000fe20000000800 */
[----:B------:R-:W-:Y:S01]  /*24140*/  @!PT LDS RZ, [RZ] ;  /* 0x00000000fffff984 */ /* 0x000fe20000000800 */
[----:B------:R3:W-:Y:S01]  /*24150*/  @P1 LDGSTS.E.BYPASS.LTC128B.128 [R247+0x4800], desc[UR4][R18.64] ;  /* 0x0480000012f71fae */ /* 0x0007e2000b901d44 */
[C---:B------:R-:W-:Y:S02]  /*24160*/  @P0 LEA.HI.X R9, R4.reuse, R239, R2, 0x1, P2 ;  /* 0x000000ef04090211 */ /* 0x040fe400010f0c02 */
[C---:B------:R-:W-:Y:S01]  /*24170*/  @P0 R2UR UR15, R139.reuse ;  /* 0x000000008b0f02ca */ /* 0x040fe200000e0000 */
[----:B------:R2:W-:Y:S01]  /*24180*/  @!P1 STS.128 [R247+0x4800], RZ ;  /* 0x004800fff7009388 */ /* 0x0005e20000000c00 */
[-C--:B------:R-:W-:Y:S03]  /*24190*/  IADD3 R0, P3, R4, R237.reuse, RZ ;  /* 0x000000ed04007210 */ /* 0x080fe60007f7e0ff */
[----:B------:R-:W-:Y:S01]  /*241a0*/  @!PT LDS RZ, [RZ] ;  /* 0x00000000fffff984 */ /* 0x000fe20000000800 */
[----:B------:R-:W-:Y:S01]  /*241b0*/  @!PT LDS RZ, [RZ] ;  /* 0x00000000fffff984 */ /* 0x000fe20000000800 */
[----:B------:R-:W-:Y:S01]  /*241c0*/  @!PT LDS RZ, [RZ] ;  /* 0x00000000fffff984 */ /* 0x000fe20000000800 */
[----:B------:R2:W-:Y:S01]  /*241d0*/  @P0 LDGSTS.E.BYPASS.LTC128B.128 [R247+0x8800], desc[UR12][R10.64+0x80] ;  /* 0x088000800af70fae */ /* 0x0005e2000b901d4c */
[-C--:B------:R-:W-:Y:S01]  /*241e0*/  @P1 LEA R12, P4, R0, R240.reuse, 0x1 ;  /* 0x000000f0000c1211 */ /* 0x080fe200078808ff */
        /* <DEDUP_REMOVED lines=9> */
[----:B------:R-:W-:Y:S01]  /*24280*/  @P0 LEA.HI.X R7, R0, R239, R2, 0x1, P2 ;  /* 0x000000ef00070211 */ /* 0x000fe200010f0c02 */
[----:B------:R-:W-:Y:S01]  /*24290*/  IMAD.X R2, R2, 0x1, R238, P3 ;  /* 0x0000000102027824 */ /* 0x000fe200018e06ee */
[CC--:B------:R-:W-:Y:S01]  /*242a0*/  @P1 LEA R20, P4, R4.reuse, R240.reuse, 0x1 ;  /* 0x000000f004141211 */ /* 0x0c0fe200078808ff */
[----:B------:R2:W-:Y:S01]  /*242b0*/  @!P1 STS.128 [R247+0x5000], RZ ;  /* 0x005000fff7009388 */ /* 0x0005e20000000c00 */
[C---:B------:R-:W-:Y:S02]  /*242c0*/  IADD3 R0, P3, R4.reuse, R237, RZ ;  /* 0x000000ed04007210 */ /* 0x040fe40007f7e0ff */
[-CC-:B-1----:R-:W-:Y:S01]  /*242d0*/  @P1 LEA.HI.X R21, R4, R239.reuse, R2.reuse, 0x1, P4 ;  /* 0x000000ef04151211 */ /* 0x182fe200020f0c02 */
[----:B------:R-:W-:Y:S01]  /*242e0*/  @!PT LDS RZ, [RZ] ;  /* 0x00000000fffff984 */ /* 0x000fe20000000800 */
[----:B------:R-:W-:Y:S01]  /*242f0*/  @!PT LDS RZ, [RZ] ;  /* 0x00000000fffff984 */ /* 0x000fe20000000800 */
[----:B------:R-:W-:Y:S01]  /*24300*/  @!PT LDS RZ, [RZ] ;  /* 0x00000000fffff984 */ /* 0x000fe20000000800 */
[----:B------:R2:W-:Y:S01]  /*24310*/  @P0 LDGSTS.E.BYPASS.LTC128B.128 [R247+0x9000], desc[UR8][R8.64+0x80] ;  /* 0x0900008008f70fae */ /* 0x0005e2000b901d48 */
[-C--:B------:R-:W-:Y:S02]  /*24320*/  @P1 LEA R24, P4, R0, R240.reuse, 0x1 ;  /* 0x000000f000181211 */ /* 0x080fe400078808ff */
[CC--:B---3--:R-:W-:Y:S01]  /*24330*/  @P0 LEA R18, P2, R4.reuse, R240.reuse, 0x1 ;  /* 0x000000f004120211 */ /* 0x0c8fe200078408ff */
[----:B------:R2:W-:Y:S03]  /*24340*/  @!P0 STS.128 [R247+0x9000], RZ ;  /* 0x009000fff7008388 */ /* 0x0005e60000000c00 */
        /* <DEDUP_REMOVED lines=16> */
[----:B------:R-:W-:Y:S01]  /*24450*/  @P1 R2UR UR12, R138 ;  /* 0x000000008a0c12ca */ /* 0x000fe200000e0000 */
[----:B------:R2:W-:Y:S01]  /*24460*/  @!P0 STS.128 [R247+0x9800], RZ ;  /* 0x009800fff7008388 */ /* 0x0005e20000000c00 */
[C---:B------:R-:W-:Y:S02]  /*24470*/  @P1 R2UR UR13, R139.reuse ;  /* 0x000000008b0d12ca */ /* 0x040fe400000e0000 */
[-C--:B----4-:R-:W-:Y:S01]  /*24480*/  @P1 LEA R30, P6, R4, R240.reuse, 0x1 ;  /* 0x000000f0041e1211 */ /* 0x090fe200078c08ff */
[----:B------:R-:W-:Y:S01]  /*24490*/  @!PT LDS RZ, [RZ] ;  /* 0x00000000fffff984 */ /* 0x000fe20000000800 */
[----:B------:R-:W-:Y:S01]  /*244a0*/  @!PT LDS RZ, [RZ] ;  /* 0x00000000fffff984 */ /* 0x000fe20000000800 */
[----:B------:R-:W-:Y:S01]  /*244b0*/  @!PT LDS RZ, [RZ] ;  /* 0x00000000fffff984 */ /* 0x000fe20000000800 */
[----:B------:R2:W-:Y:S01]  /*244c0*/  @P1 LDGSTS.E.BYPASS.LTC128B.128 [R247+0x6000], desc[UR10][R20.64] ;  /* 0x0600000014f71fae */ /* 0x0005e2000b901d4a */
[----:B------:R-:W-:Y:S02]  /*244d0*/  @P0 R2UR UR10, R138 ;  /* 0x000000008a0a02ca */ /* 0x000fe400000e0000 */
[CCC-:B------:R-:W-:Y:S01]  /*244e0*/  @P1 LEA.HI.X R31, R4.reuse, R239.reuse, R2.reuse, 0x1, P6 ;  /* 0x000000ef041f1211 */ /* 0x1c0fe200030f0c02 */
[----:B------:R2:W-:Y:S01]  /*244f0*/  @!P1 STS.128 [R247+0x6000], RZ ;  /* 0x006000fff7009388 */ /* 0x0005e20000000c00 */
[C---:B------:R-:W-:Y:S02]  /*24500*/  @P0 R2UR UR11, R139.reuse ;  /* 0x000000008b0b02ca */ /* 0x040fe400000e0000 */
[-C--:B------:R-:W-:Y:S01]  /*24510*/  @P0 LEA R26, P3, R4, R240.reuse, 0x1 ;  /* 0x000000f0041a0211 */ /* 0x080fe200078608ff */
[----:B------:R-:W-:Y:S01]  /*24520*/  @!PT LDS RZ, [RZ] ;  /* 0x00000000fffff984 */ /* 0x000fe20000000800 */
[----:B------:R-:W-:Y:S01]  /*24530*/  @!PT LDS RZ, [RZ] ;  /* 0x00000000fffff984 */ /* 0x000fe20000000800 */
[----:B------:R-:W-:Y:S01]  /*24540*/  @!PT LDS RZ, [RZ] ;  /* 0x00000000fffff984 */ /* 0x000fe20000000800 */
[----:B------:R2:W-:Y:S01]  /*24550*/  @P0 LDGSTS.E.BYPASS.LTC128B.128 [R247+0xa000], desc[UR8][R18.64+0x80] ;  /* 0x0a00008012f70fae */ /* 0x0005e2000b901d48 */
[----:B------:R-:W-:Y:S02]  /*24560*/  @P1 R2UR UR8, R138 ;  /* 0x000000008a0812ca */ /* 0x000fe400000e0000 */
[C---:B------:R-:W-:Y:S01]  /*24570*/  @P0 LEA.HI.X R27, R4.reuse, R239, R2, 0x1, P3 ;  /* 0x000000ef041b0211 */ /* 0x040fe200018f0c02 */
[----:B------:R2:W-:Y:S01]  /*24580*/  @!P0 STS.128 [R247+0xa000], RZ ;  /* 0x00a000fff7008388 */ /* 0x0005e20000000c00 */
[C---:B------:R-:W-:Y:S02]  /*24590*/  @P1 R2UR UR9, R139.reuse ;  /* 0x000000008b0912ca */ /* 0x040fe400000e0000 */
[----:B------:R-:W-:Y:S01]  /*245a0*/  IADD3 R0, P5, R4, R237, RZ ;  /* 0x000000ed04007210 */ /* 0x000fe20007fbe0ff */
[----:B------:R-:W-:Y:S01]  /*245b0*/  @!PT LDS RZ, [RZ] ;  /* 0x00000000fffff984 */ /* 0x000fe20000000800 */
[----:B------:R-:W-:Y:S01]  /*245c0*/  @!PT LDS RZ, [RZ] ;  /* 0x00000000fffff984 */ /* 0x000fe20000000800 */
[----:B------:R-:W-:Y:S01]  /*245d0*/  @!PT LDS RZ, [RZ] ;  /* 0x00000000fffff984 */ /* 0x000fe20000000800 */
[----:B------:R2:W-:Y:S01]  /*245e0*/  @P1 LDGSTS.E.BYPASS.LTC128B.128 [R247+0x6800], desc[UR4][R24.64] ;  /* 0x0680000018f71fae */ /* 0x0005e2000b901d44 */
[----:B------:R-:W-:Y:S02]  /*245f0*/  @P0 R2UR UR4, R138 ;  /* 0x000000008a0402ca */ /* 0x000fe400000e0000 */
[-C--:B------:R-:W-:Y:S01]  /*24600*/  @P1 LEA R28, P4, R0, R240.reuse, 0x1 ;  /* 0x000000f0001c1211 */ /* 0x080fe200078808ff */
[----:B------:R2:W-:Y:S01]  /*24610*/  @!P1 STS.128 [R247+0x6800], RZ ;  /* 0x006800fff7009388 */ /* 0x0005e20000000c00 */
[----:B------:R-:W-:Y:S01]  /*24620*/  @P0 R2UR UR5, R139 ;  /* 0x000000008b0502ca */ /* 0x000fe200000e0000 */
[----:B------:R-:W-:Y:S01]  /*24630*/  IMAD.X R5, R2, 0x1, R238, P5 ;  /* 0x0000000102057824 */ /* 0x000fe200028e06ee */
[C---:B------:R-:W-:Y:S01]  /*24640*/  @P0 LEA R32, P2, R0.reuse, R240, 0x1 ;  /* 0x000000f000200211 */ /* 0x040fe200078408ff */
[----:B------:R-:W-:Y:S01]  /*24650*/  @!PT LDS RZ, [RZ] ;  /* 0x00000000fffff984 */ /* 0x000fe20000000800 */
[----:B------:R-:W-:Y:S01]  /*24660*/  @!PT LDS RZ, [RZ] ;  /* 0x00000000fffff984 */ /* 0x000fe20000000800 */
[----:B------:R-:W-:Y:S01]  /*24670*/  @!PT LDS RZ, [RZ] ;  /* 0x00000000fffff984 */ /* 0x000fe20000000800 */
[----:B------:R2:W-:Y:S01]  /*24680*/  @P0 LDGSTS.E.BYPASS.LTC128B.128 [R247+0xa800], desc[UR14][R22.64+0x80] ;  /* 0x0a80008016f70fae */ /* 0x0005e2000b901d4e */
[----:B------:R-:W-:Y:S02]  /*24690*/  IMAD.MOV.U32 R240, RZ, RZ, R16 ;  /* 0x000000fffff07224 */ /* 0x000fe400078e0010 */
[CCC-:B------:R-:W-:Y:S01]  /*246a0*/  @P1 LEA.HI.X R29, R0.reuse, R239.reuse, R5.reuse, 0x1, P4 ;  /* 0x000000ef001d1211 */ /* 0x1c0fe200020f0c05 */
        /* <DEDUP_REMOVED lines=24> */
.L_x_1461:
[----:B------:R-:W-:Y:S05]  /*24830*/  BSYNC B1 ;  /* 0x0000000000017941 */ /* 0x000fea0003800000 */
.L_x_1460:
[----:B------:R-:W-:Y:S01]  /*24840*/  R2UR UR4, R138 ;  /* 0x000000008a0472ca */ /* 0x000fe200000e0000 */
[----:B--2---:R-:W-:Y:S01]  /*24850*/  LDSM.16.MT88.4 R12, [R228+0xc000] ;  /* 0x00c00000e40c783b */ /* 0x004fe20000004200 */
[----:B------:R-:W-:Y:S02]  /*24860*/  R2UR UR5, R139 ;  /* 0x000000008b0572ca */ /* 0x000fe400000e0000 */
[----:B------:R-:W-:Y:S02]  /*24870*/  MOV R7, R134 ;  /* 0x0000008600077202 */ /* 0x000fe40000000f00 */
[----:B------:R-:W-:Y:S02]  /*24880*/  FMNMX.FTZ R0, R146, R133, !PT ;  /* 0x0000008592007209 */ /* 0x000fe40007810000 */
[----:B------:R-:W-:Y:S01]  /*24890*/  FMNMX.FTZ R4, R147, R132, !PT ;  /* 0x0000008493047209 */ /* 0x000fe20007810000 */
[----:B-1----:R-:W-:Y:S01]  /*248a0*/  LDSM.16.MT88.4 R20, [R226+0xc000] ;  /* 0x00c00000e214783b */ /* 0x002fe20000004200 */
[----:B------:R-:W-:Y:S02]  /*248b0*/  FMNMX.FTZ R0, R206, R0, !PT ;  /* 0x00000000ce007209 */ /* 0x000fe40007810000 */
[----:B------:R-:W-:Y:S02]  /*248c0*/  MOV R9, R152 ;  /* 0x0000009800097202 */ /* 0x000fe40000000f00 */
[----:B------:R-:W-:Y:S02]  /*248d0*/  FMNMX.FTZ R4, R144, R4, !PT ;  /* 0x0000000490047209 */ /* 0x000fe40007810000 */
[----:B------:R-:W-:Y:S01]  /*248e0*/  FMNMX.FTZ R0, R7, R0, !PT ;  /* 0x0000000007007209 */ /* 0x000fe20007810000 */
[----:B------:R-:W2:Y:S01]  /*248f0*/  LD.E R134, desc[UR4][R136.64+0xdc] ;  /* 0x0000dc0488867980 */ /* 0x000ea2000c101900 */
[----:B------:R-:W-:Y:S02]  /*24900*/  MOV R8, R149 ;  /* 0x0000009500087202 */ /* 0x000fe40000000f00 */
[----:B------:R-:W-:Y:S01]  /*24910*/  FMNMX.FTZ R4, R9, R4, !PT ;  /* 0x0000000409047209 */ /* 0x000fe20007810000 */
[----:B----4-:R-:W-:Y:S01]  /*24920*/  LDSM.16.MT88.4 R28, [R225+0xc000] ;  /* 0x00c00000e11c783b */ /* 0x010fe20000004200 */
        /* <DEDUP_REMOVED lines=19> */
[----:B------:R-:W3:Y:S01]  /*24a60*/  LDL.LU R200, [R1] ;  /* 0x0000000001c87983 */ /* 0x000ee20000300800 */
        /* <DEDUP_REMOVED lines=43> */
[----:B------:R-:W1:Y:S08]  /*24d20*/  SHFL.BFLY PT, R2, R0, 0x2, 0x1f ;  /* 0x0c401f0000027f89 */ /* 0x000e7000000e0000 */
[----:B------:R-:W4:Y:S01]  /*24d30*/  SHFL.BFLY PT, R6, R4, 0x2, 0x1f ;  /* 0x0c401f0004067f89 */ /* 0x000f2200000e0000 */
[----:B-1----:R-:W-:Y:S02]  /*24d40*/  FMNMX.FTZ R2, R0, R2, !PT ;  /* 0x0000000200027209 */ /* 0x002fe40007810000 */
[----:B----4-:R-:W-:Y:S05]  /*24d50*/  FMNMX.FTZ R6, R4, R6, !PT ;  /* 0x0000000604067209 */ /* 0x010fea0007810000 */
[----:B------:R-:W1:Y:S08]  /*24d60*/  SHFL.BFLY PT, R0, R2, 0x1, 0x1f ;  /* 0x0c201f0002007f89 */ /* 0x000e7000000e0000 */
[----:B------:R-:W4:Y:S01]  /*24d70*/  SHFL.BFLY PT, R5, R6, 0x1, 0x1f ;  /* 0x0c201f0006057f89 */ /* 0x000f2200000e0000 */
[----:B-1----:R-:W-:Y:S02]  /*24d80*/  FMNMX.FTZ R0, R2, R0, !PT ;  /* 0x0000000002007209 */ /* 0x002fe40007810000 */
[----:B----4-:R-:W-:Y:S03]  /*24d90*/  FMNMX.FTZ R2, R6, R5, !PT ;  /* 0x0000000506027209 */ /* 0x010fe60007810000 */
[----:B------:R-:W-:Y:S01]  /*24da0*/  FADD.FTZ R4, -R0, R133 ;  /* 0x0000008500047221 */ /* 0x000fe20000010100 */
[C---:B------:R-:W-:Y:S01]  /*24db0*/  FSETP.NEU.FTZ.AND P0, PT, R2.reuse, -INF , PT ;  /* 0xff8000000200780b */ /* 0x040fe20003f1d000 */
[----:B------:R-:W-:Y:S01]  /*24dc0*/  FADD.FTZ R5, -R2, R132 ;  /* 0x0000008402057221 */ /* 0x000fe20000010100 */
[C---:B--2---:R-:W-:Y:S01]  /*24dd0*/  FMUL.FTZ R152, R134.reuse, R2 ;  /* 0x0000000286987220 */ /* 0x044fe20000410000 */
[C---:B------:R-:W-:Y:S01]  /*24de0*/  FMUL.FTZ R149, R134.reuse, R0 ;  /* 0x0000000086957220 */ /* 0x040fe20000410000 */
[C---:B------:R-:W-:Y:S01]  /*24df0*/  FMUL.FTZ R4, R134.reuse, R4 ;  /* 0x0000000486047220 */ /* 0x040fe20000410000 */
[----:B------:R-:W-:Y:S02]  /*24e00*/  FMUL.FTZ R5, R134, R5 ;  /* 0x0000000586057220 */ /* 0x000fe40000410000 */
[----:B------:R-:W-:Y:S01]  /*24e10*/  FSEL R152, R152, RZ, P0 ;  /* 0x000000ff98987208 */ /* 0x000fe20000000000 */
[----:B------:R-:W1:Y:S01]  /*24e20*/  MUFU.EX2 R132, R4 ;  /* 0x0000000400847308 */ /* 0x000e620000000800 */
[----:B------:R-:W-:Y:S03]  /*24e30*/  FSETP.NEU.FTZ.AND P0, PT, R0, -INF , PT ;  /* 0xff8000000000780b */ /* 0x000fe60003f1d000 */
[-CC-:B------:R-:W-:Y:S01]  /*24e40*/  FFMA.FTZ R138, R9, R134.reuse, -R152.reuse ;  /* 0x00000086098a7223 */ /* 0x180fe20000010898 */
[----:B------:R-:W-:Y:S01]  /*24e50*/  FSEL R149, R149, RZ, P0 ;  /* 0x000000ff95957208 */ /* 0x000fe20000000000 */
[-CC-:B------:R-:W-:Y:S01]  /*24e60*/  FFMA.FTZ R137, R8, R134.reuse, -R152.reuse ;  /* 0x0000008608897223 */ /* 0x180fe20000010898 */
[-CC-:B------:R-:W-:Y:S01]  /*24e70*/  FFMA.FTZ R147, R147, R134.reuse, -R152.reuse ;  /* 0x0000008693937223 */ /* 0x180fe20000010898 */
[-CC-:B------:R-:W-:Y:S02]  /*24e80*/  FFMA.FTZ R144, R144, R134.reuse, -R152.reuse ;  /* 0x0000008690907223 */ /* 0x180fe40000010898 */
[----:B------:R-:W2:Y:S01]  /*24e90*/  MUFU.EX2 R133, R5 ;  /* 0x0000000500857308 */ /* 0x000ea20000000800 */
[-CC-:B------:R-:W-:Y:S01]  /*24ea0*/  FFMA.FTZ R146, R146, R134.reuse, -R149.reuse ;  /* 0x0000008692927223 */ /* 0x180fe20000010895 */
[-CC-:B------:R-:W-:Y:S01]  /*24eb0*/  FFMA.FTZ R143, R206, R134.reuse, -R149.reuse ;  /* 0x00000086ce8f7223 */ /* 0x180fe20000010895 */
[-CC-:B------:R-:W-:Y:S01]  /*24ec0*/  FFMA.FTZ R139, R7, R134.reuse, -R149.reuse ;  /* 0x00000086078b7223 */ /* 0x180fe20000010895 */
[-CC-:B------:R-:W-:Y:S01]  /*24ed0*/  FFMA.FTZ R136, R207, R134.reuse, -R149.reuse ;  /* 0x00000086cf887223 */ /* 0x180fe20000010895 */
[-CC-:B------:R-:W-:Y:S01]  /*24ee0*/  FFMA.FTZ R162, R162, R134.reuse, -R152.reuse ;  /* 0x00000086a2a27223 */ /* 0x180fe20000010898 */
[-CC-:B------:R-:W-:Y:S01]  /*24ef0*/  FFMA.FTZ R165, R165, R134.reuse, -R149.reuse ;  /* 0x00000086a5a57223 */ /* 0x180fe20000010895 */
[--C-:B------:R-:W-:Y:S03]  /*24f00*/  FFMA.FTZ R166, R166, R134, -R152.reuse ;  /* 0x00000086a6a67223 */ /* 0x100fe60000010898 */
[----:B------:R-:W-:Y:S01]  /*24f10*/  MUFU.EX2 R147, R147 ;  /* 0x0000009300937308 */ /* 0x000fe20000000800 */
[C---:B-1----:R-:W-:Y:S01]  /*24f20*/  FMUL.FTZ R6, R132.reuse, R130 ;  /* 0x0000008284067220 */ /* 0x042fe20000410000 */
[C---:B------:R-:W-:Y:S01]  /*24f30*/  FMUL.FTZ R7, R132.reuse, R131 ;  /* 0x0000008384077220 */ /* 0x040fe20000410000 */
[C---:B------:R-:W-:Y:S01]  /*24f40*/  FMUL.FTZ R10, R132.reuse, R126 ;  /* 0x0000007e840a7220 */ /* 0x040fe20000410000 */
[C---:B------:R-:W-:Y:S01]  /*24f50*/  FMUL.FTZ R11, R132.reuse, R127 ;  /* 0x0000007f840b7220 */ /* 0x040fe20000410000 */
[C---:B------:R-:W-:Y:S01]  /*24f60*/  FMUL.FTZ R18, R132.reuse, R118 ;  /* 0x0000007684127220 */ /* 0x040fe20000410000 */
[C---:B------:R-:W-:Y:S01]  /*24f70*/  FMUL.FTZ R19, R132.reuse, R119 ;  /* 0x0000007784137220 */ /* 0x040fe20000410000 */
[C---:B------:R-:W-:Y:S03]  /*24f80*/  FMUL.FTZ R26, R132.reuse, R110 ;  /* 0x0000006e841a7220 */ /* 0x040fe60000410000 */
[----:B------:R-:W1:Y:S01]  /*24f90*/  MUFU.EX2 R144, R144 ;  /* 0x0000009000907308 */ /* 0x000e620000000800 */
        /* <DEDUP_REMOVED lines=11> */
[----:B------:R-:W-:Y:S01]  /*25050*/  FMUL.FTZ R35, R132, R103 ;  /* 0x0000006784237220 */ /* 0x000fe20000410000 */
[C---:B------:R-:W-:Y:S01]  /*25060*/  FMUL.FTZ R32, R133.reuse, R100 ;  /* 0x0000006485207220 */ /* 0x040fe20000410000 */
[C---:B------:R-:W-:Y:S01]  /*25070*/  FMUL.FTZ R33, R133.reuse, R101 ;  /* 0x0000006585217220 */ /* 0x040fe20000410000 */
[----:B------:R-:W-:Y:S03]  /*25080*/  LDSM.16.MT88.4 R124, [R228+0xf800] ;  /* 0x00f80000e47c783b */ /* 0x000fe60000004200 */
[----:B------:R-:W2:Y:S01]  /*25090*/  MUFU.EX2 R143, R143 ;  /* 0x0000008f008f7308 */ /* 0x000ea20000000800 */
[----:B-1----:R-:W-:Y:S01]  /*250a0*/  F2FP.F16.F32.PACK_AB R128, R144, R147 ;  /* 0x000000939080723e */ /* 0x002fe200000000ff */
[C---:B------:R-:W-:Y:S01]  /*250b0*/  FMUL.FTZ R42, R132.reuse, R94 ;  /* 0x0000005e842a7220 */ /* 0x040fe20000410000 */
[C---:B------:R-:W-:Y:S01]  /*250c0*/  FMUL.FTZ R43, R132.reuse, R95 ;  /* 0x0000005f842b7220 */ /* 0x040fe20000410000 */
[C---:B------:R-:W-:Y:S01]  /*250d0*/  FMUL.FTZ R40, R133.reuse, R92 ;  /* 0x0000005c85287220 */ /* 0x040fe20000410000 */
[C---:B------:R-:W-:Y:S01]  /*250e0*/  FMUL.FTZ R41, R133.reuse, R93 ;  /* 0x0000005d85297220 */ /* 0x040fe20000410000 */
[C---:B------:R-:W-:Y:S01]  /*250f0*/  FMUL.FTZ R46, R132.reuse, R90 ;  /* 0x0000005a842e7220 */ /* 0x040fe20000410000 */
[----:B------:R-:W-:Y:S03]  /*25100*/  LDSM.16.MT88.4 R92, [R225+0xc800] ;  /* 0x00c80000e15c783b */ /* 0x000fe60000004200 */
[----:B------:R-:W-:Y:S01]  /*25110*/  MUFU.EX2 R138, R138 ;  /* 0x0000008a008a7308 */ /* 0x000fe20000000800 */
[C---:B------:R-:W-:Y:S01]  /*25120*/  FMUL.FTZ R47, R132.reuse, R91 ;  /* 0x0000005b842f7220 */ /* 0x040fe20000410000 */
[C---:B------:R-:W-:Y:S01]  /*25130*/  FMUL.FTZ R44, R133.reuse, R88 ;  /* 0x00000058852c7220 */ /* 0x040fe20000410000 */
[C---:B------:R-:W-:Y:S01]  /*25140*/  FMUL.FTZ R45, R133.reuse, R89 ;  /* 0x00000059852d7220 */ /* 0x040fe20000410000 */
[C---:B------:R-:W-:Y:S01]  /*25150*/  FMUL.FTZ R54, R132.reuse, R82 ;  /* 0x0000005284367220 */ /* 0x040fe20000410000 */
[C---:B------:R-:W-:Y:S01]  /*25160*/  FMUL.FTZ R55, R132.reuse, R83 ;  /* 0x0000005384377220 */ /* 0x040fe20000410000 */
[----:B------:R-:W-:Y:S01]  /*25170*/  FMUL.FTZ R52, R133, R80 ;  /* 0x0000005085347220 */ /* 0x000fe20000410000 */
[----:B------:R-:W1:Y:S03]  /*25180*/  LDSM.16.MT88.4 R88, [R224+0x10000] ;  /* 0x01000000e058783b */ /* 0x000e660000004200 */
[----:B------:R-:W4:Y:S01]  /*25190*/  MUFU.EX2 R137, R137 ;  /* 0x0000008900897308 */ /* 0x000f220000000800 */
[----:B--2---:R-:W-:Y:S01]  /*251a0*/  F2FP.F16.F32.PACK_AB R129, R143, R146 ;  /* 0x000000928f81723e */ /* 0x004fe200000000ff */
[C---:B------:R-:W-:Y:S01]  /*251b0*/  FMUL.FTZ R53, R133.reuse, R81 ;  /* 0x0000005185357220 */ /* 0x040fe20000410000 */
[C---:B------:R-:W-:Y:S01]  /*251c0*/  FMUL.FTZ R62, R132.reuse, R74 ;  /* 0x0000004a843e7220 */ /* 0x040fe20000410000 */
[----:B------:R-:W-:Y:S01]  /*251d0*/  FMUL.FTZ R63, R132, R75 ;  /* 0x0000004b843f7220 */ /* 0x000fe20000410000 */
[C---:B------:R-:W-:Y:S01]  /*251e0*/  FMUL.FTZ R60, R133.reuse, R72 ;  /* 0x00000048853c7220 */ /* 0x040fe20000410000 */
[----:B------:R-:W-:Y:S01]  /*251f0*/  FMUL.FTZ R61, R133, R73 ;  /* 0x00000049853d7220 */ /* 0x000fe20000410000 */
[----:B------:R-:W2:Y:S03]  /*25200*/  LDSM.16.MT88.4 R80, [R228+0xc800] ;  /* 0x00c80000e450783b */ /* 0x000ea60000004200 */
[----:B------:R-:W-:Y:S01]  /*25210*/  MUFU.EX2 R139, R139 ;  /* 0x0000008b008b7308 */ /* 0x000fe20000000800 */
[-CC-:B------:R-:W-:Y:S01]  /*25220*/  FFMA.FTZ R167, R167, R134.reuse, -R152.reuse ;  /* 0x00000086a7a77223 */ /* 0x180fe20000010898 */
[-CC-:B------:R-:W-:Y:S01]  /*25230*/  FFMA.FTZ R172, R172, R134.reuse, -R149.reuse ;  /* 0x00000086acac7223 */ /* 0x180fe20000010895 */
[-CC-:B------:R-:W-:Y:S01]  /*25240*/  FFMA.FTZ R171, R171, R134.reuse, -R149.reuse ;  /* 0x00000086abab7223 */ /* 0x180fe20000010895 */
[-CC-:B------:R-:W-:Y:S01]  /*25250*/  FFMA.FTZ R176, R176, R134.reuse, -R152.reuse ;  /* 0x00000086b0b07223 */ /* 0x180fe20000010898 */
[-CC-:B------:R-:W-:Y:S01]  /*25260*/  FFMA.FTZ R177, R177, R134.reuse, -R152.reuse ;  /* 0x00000086b1b17223 */ /* 0x180fe20000010898 */
[--C-:B------:R-:W-:Y:S01]  /*25270*/  FFMA.FTZ R181, R181, R134, -R149.reuse ;  /* 0x00000086b5b57223 */ /* 0x100fe20000010895 */
[----:B------:R-:W-:Y:S03]  /*25280*/  LDSM.16.MT88.4 R72, [R224+0xc800] ;  /* 0x00c80000e048783b */ /* 0x000fe60000004200 */
[----:B------:R-:W5:Y:S01]  /*25290*/  MUFU.EX2 R136, R136 ;  /* 0x0000008800887308 */ /* 0x000f620000000800 */
[----:B----4-:R-:W-:Y:S01]  /*252a0*/  F2FP.F16.F32.PACK_AB R130, R137, R138 ;  /* 0x0000008a8982723e */ /* 0x010fe200000000ff */
[-CC-:B------:R-:W-:Y:S01]  /*252b0*/  FFMA.FTZ R183, R183, R134.reuse, -R149.reuse ;  /* 0x00000086b7b77223 */ /* 0x180fe20000010895 */
[-CC-:B------:R-:W-:Y:S01]  /*252c0*/  FFMA.FTZ R182, R182, R134.reuse, -R152.reuse ;  /* 0x00000086b6b67223 */ /* 0x180fe20000010898 */
[-CC-:B------:R-:W-:Y:S01]  /*252d0*/  FFMA.FTZ R184, R184, R134.reuse, -R152.reuse ;  /* 0x00000086b8b87223 */ /* 0x180fe20000010898 */
[-CC-:B------:R-:W-:Y:S01]  /*252e0*/  FFMA.FTZ R187, R187, R134.reuse, -R149.reuse ;  /* 0x00000086bbbb7223 */ /* 0x180fe20000010895 */
[-CC-:B------:R-:W-:Y:S01]  /*252f0*/  FFMA.FTZ R189, R189, R134.reuse, -R149.reuse ;  /* 0x00000086bdbd7223 */ /* 0x180fe20000010895 */
[----:B------:R-:W-:Y:S03]  /*25300*/  LDSM.16.MT88.4 R100, [R225+0xe800] ;  /* 0x00e80000e164783b */ /* 0x000fe60000004200 */
[----:B------:R-:W-:Y:S01]  /*25310*/  MUFU.EX2 R162, R162 ;  /* 0x000000a200a27308 */ /* 0x000fe20000000800 */
[-CC-:B------:R-:W-:Y:S01]  /*25320*/  FFMA.FTZ R191, R191, R134.reuse, -R152.reuse ;  /* 0x00000086bfbf7223 */ /* 0x180fe20000010898 */
[-CC-:B------:R-:W-:Y:S01]  /*25330*/  FFMA.FTZ R190, R190, R134.reuse, -R152.reuse ;  /* 0x00000086bebe7223 */ /* 0x180fe20000010898 */
[-CC-:B------:R-:W-:Y:S01]  /*25340*/  FFMA.FTZ R188, R188, R134.reuse, -R149.reuse ;  /* 0x00000086bcbc7223 */ /* 0x180fe20000010895 */
[-CC-:B------:R-:W-:Y:S01]  /*25350*/  FFMA.FTZ R186, R186, R134.reuse, -R149.reuse ;  /* 0x00000086baba7223 */ /* 0x180fe20000010895 */
[-CC-:B------:R-:W-:Y:S01]  /*25360*/  FFMA.FTZ R185, R185, R134.reuse, -R152.reuse ;  /* 0x00000086b9b97223 */ /* 0x180fe20000010898 */
[-CC-:B------:R-:W-:Y:S01]  /*25370*/  FFMA.FTZ R180, R180, R134.reuse, -R152.reuse ;  /* 0x00000086b4b47223 */ /* 0x180fe20000010898 */
[----:B------:R-:W-:Y:S03]  /*25380*/  LDSM.16.MT88.4 R116, [R226+0xf800] ;  /* 0x00f80000e274783b */ /* 0x000fe60000004200 */
[----:B------:R-:W-:Y:S01]  /*25390*/  MUFU.EX2 R165, R165 ;  /* 0x000000a500a57308 */ /* 0x000fe20000000800 */
[----:B-----5:R-:W-:Y:S01]  /*253a0*/  F2FP.F16.F32.PACK_AB R131, R136, R139 ;  /* 0x0000008b8883723e */ /* 0x020fe200000000ff */
[-CC-:B------:R-:W-:Y:S01]  /*253b0*/  FFMA.FTZ R178, R178, R134.reuse, -R149.reuse ;  /* 0x00000086b2b27223 */ /* 0x180fe20000010895 */
[-CC-:B------:R-:W-:Y:S01]  /*253c0*/  FFMA.FTZ R179, R179, R134.reuse, -R149.reuse ;  /* 0x00000086b3b37223 */ /* 0x180fe20000010895 */
[-CC-:B------:R-:W-:Y:S01]  /*253d0*/  FFMA.FTZ R175, R175, R134.reuse, -R152.reuse ;  /* 0x00000086afaf7223 */ /* 0x180fe20000010898 */
[-CC-:B------:R-:W-:Y:S01]  /*253e0*/  FFMA.FTZ R174, R174, R134.reuse, -R152.reuse ;  /* 0x00000086aeae7223 */ /* 0x180fe20000010898 */
[-CC-:B------:R-:W-:Y:S01]  /*253f0*/  FFMA.FTZ R173, R173, R134.reuse, -R149.reuse ;  /* 0x00000086adad7223 */ /* 0x180fe20000010895 */
[----:B------:R-:W-:Y:S01]  /*25400*/  LDSM.16.MT88.4 R108, [R225+0xf800] ;  /* 0x00f80000e16c783b */ /* 0x000fe20000004200 */
[C---:B------:R-:W-:Y:S02]  /*25410*/  HMMA.16816.F32 R4, R128.reuse, R12, R4 ;  /* 0x0000000c8004723c */ /* 0x040fe40000001804 */
[----:B------:R-:W-:Y:S03]  /*25420*/  MUFU.EX2 R166, R166 ;  /* 0x000000a600a67308 */ /* 0x000fe60000000800 */
[--C-:B------:R-:W-:Y:S01]  /*25430*/  FFMA.FTZ R170, R170, R134, -R149.reuse ;  /* 0x00000086aaaa7223 */ /* 0x100fe20000010895 */
[C---:B------:R-:W-:Y:S06]  /*25440*/  HMMA.16816.F32 R8, R128.reuse, R14, R8 ;  /* 0x0000000e8008723c */ /* 0x040fec0000001808 */
[----:B------:R-:W-:Y:S01]  /*25450*/  MUFU.EX2 R167, R167 ;  /* 0x000000a700a77308 */ /* 0x000fe20000000800 */
[----:B------:R-:W-:Y:S01]  /*25460*/  ISETP.GT.AND P0, PT, R250, 0x1, PT ;  /* 0x00000001fa00780c */ /* 0x000fe20003f04270 */
[C---:B------:R-:W-:Y:S03]  /*25470*/  FMUL.FTZ R12, R133.reuse, R120 ;  /* 0x00000078850c7220 */ /* 0x040fe60000410000 */
[----:B------:R-:W-:Y:S01]  /*25480*/  FMUL.FTZ R13, R133, R121 ;  /* 0x00000079850d7220 */ /* 0x000fe20000410000 */
[C---:B------:R-:W-:Y:S01]  /*25490*/  FMUL.FTZ R14, R132.reuse, R122 ;  /* 0x0000007a840e7220 */ /* 0x040fe20000410000 */
[----:B------:R-:W-:Y:S03]  /*254a0*/  FMUL.FTZ R15, R132, R123 ;  /* 0x0000007b840f7220 */ /* 0x000fe60000410000 */
[----:B------:R-:W-:Y:S01]  /*254b0*/  MUFU.EX2 R172, R172 ;  /* 0x000000ac00ac7308 */ /* 0x000fe20000000800 */
[-CC-:B------:R-:W-:Y:S01]  /*254c0*/  FFMA.FTZ R120, R193, R134.reuse, -R152.reuse ;  /* 0x00000086c1787223 */ /* 0x180fe20000010898 */
[-CC-:B------:R-:W-:Y:S01]  /*254d0*/  FFMA.FTZ R121, R192, R134.reuse, -R149.reuse ;  /* 0x00000086c0797223 */ /* 0x180fe20000010895 */
[-CC-:B------:R-:W-:Y:S01]  /*254e0*/  FFMA.FTZ R169, R169, R134.reuse, -R152.reuse ;  /* 0x00000086a9a97223 */ /* 0x180fe20000010898 */
[C---:B------:R-:W-:Y:S03]  /*254f0*/  HMMA.16816.F32 R12, R128.reuse, R20, R12 ;  /* 0x00000014800c723c */ /* 0x040fe6000000180c */
[-CC-:B------:R-:W-:Y:S03]  /*25500*/  FFMA.FTZ R168, R168, R134.reuse, -R152.reuse ;  /* 0x00000086a8a87223 */ /* 0x180fe60000010898 */
[----:B------:R-:W-:Y:S01]  /*25510*/  MUFU.EX2 R120, R120 ;  /* 0x0000007800787308 */ /* 0x000fe20000000800 */
[--C-:B------:R-:W-:Y:S01]  /*25520*/  FFMA.FTZ R164, R164, R134, -R149.reuse ;  /* 0x00000086a4a47223 */ /* 0x100fe20000010895 */
[C---:B------:R-:W-:Y:S03]  /*25530*/  HMMA.16816.F32 R16, R128.reuse, R22, R16 ;  /* 0x000000168010723c */ /* 0x040fe60000001810 */
[C---:B------:R-:W-:Y:S01]  /*25540*/  FMUL.FTZ R20, R133.reuse, R112 ;  /* 0x0000007085147220 */ /* 0x040fe20000410000 */
[----:B------:R-:W-:Y:S03]  /*25550*/  FMUL.FTZ R21, R133, R113 ;  /* 0x0000007185157220 */ /* 0x000fe60000410000 */
[C---:B------:R-:W-:Y:S01]  /*25560*/  FMUL.FTZ R22, R132.reuse, R114 ;  /* 0x0000007284167220 */ /* 0x040fe20000410000 */
[----:B------:R-:W-:Y:S01]  /*25570*/  FMUL.FTZ R23, R132, R115 ;  /* 0x0000007384177220 */ /* 0x000fe20000410000 */
[----:B------:R-:W-:Y:S02]  /*25580*/  MUFU.EX2 R121, R121 ;  /* 0x0000007900797308 */ /* 0x000fe40000000800 */
[-CC-:B------:R-:W-:Y:S01]  /*25590*/  FFMA.FTZ R163, R163, R134.reuse, -R149.reuse ;  /* 0x00000086a3a37223 */ /* 0x180fe20000010895 */
[-CC-:B------:R-:W-:Y:S01]  /*255a0*/  FFMA.FTZ R161, R161, R134.reuse, -R152.reuse ;  /* 0x00000086a1a17223 */ /* 0x180fe20000010898 */
[-CC-:B------:R-:W-:Y:S01]  /*255b0*/  FFMA.FTZ R160, R160, R134.reuse, -R152.reuse ;  /* 0x00000086a0a07223 */ /* 0x180fe20000010898 */
[-CC-:B------:R-:W-:Y:S01]  /*255c0*/  FFMA.FTZ R159, R159, R134.reuse, -R149.reuse ;  /* 0x000000869f9f7223 */ /* 0x180fe20000010895 */
[C---:B------:R-:W-:Y:S04]  /*255d0*/  HMMA.16816.F32 R20, R128.reuse, R28, R20 ;  /* 0x0000001c8014723c */ /* 0x040fe80000001814 */
[----:B------:R-:W-:Y:S01]  /*255e0*/  MUFU.EX2 R171, R171 ;  /* 0x000000ab00ab7308 */ /* 0x000fe20000000800 */
[-CC-:B------:R-:W-:Y:S01]  /*255f0*/  FFMA.FTZ R158, R158, R134.reuse, -R149.reuse ;  /* 0x000000869e9e7223 */ /* 0x180fe20000010895 */
[-CC-:B------:R-:W-:Y:S01]  /*25600*/  FFMA.FTZ R157, R157, R134.reuse, -R152.reuse ;  /* 0x000000869d9d7223 */ /* 0x180fe20000010898 */
[--C-:B------:R-:W-:Y:S01]  /*25610*/  FFMA.FTZ R156, R156, R134, -R152.reuse ;  /* 0x000000869c9c7223 */ /* 0x100fe20000010898 */
[C---:B------:R-:W-:Y:S06]  /*25620*/  HMMA.16816.F32 R24, R128.reuse, R30, R24 ;  /* 0x0000001e8018723c */ /* 0x040fec0000001818 */
[----:B------:R-:W-:Y:S01]  /*25630*/  MUFU.EX2 R176, R176 ;  /* 0x000000b000b07308 */ /* 0x000fe20000000800 */
[C---:B------:R-:W-:Y:S01]  /*25640*/  FMUL.FTZ R28, R133.reuse, R104 ;  /* 0x00000068851c7220 */ /* 0x040fe20000410000 */
[----:B------:R-:W-:Y:S03]  /*25650*/  FMUL.FTZ R29, R133, R105 ;  /* 0x00000069851d7220 */ /* 0x000fe60000410000 */
[C---:B------:R-:W-:Y:S01]  /*25660*/  FMUL.FTZ R30, R132.reuse, R106 ;  /* 0x0000006a841e7220 */ /* 0x040fe20000410000 */
[----:B------:R-:W-:Y:S01]  /*25670*/  FMUL.FTZ R31, R132, R107 ;  /* 0x0000006b841f7220 */ /* 0x000fe20000410000 */
[-CC-:B------:R-:W-:Y:S03]  /*25680*/  FFMA.FTZ R155, R155, R134.reuse, -R149.reuse ;  /* 0x000000869b9b7223 */ /* 0x180fe60000010895 */
[----:B------:R-:W-:Y:S01]  /*25690*/  MUFU.EX2 R177, R177 ;  /* 0x000000b100b17308 */ /* 0x000fe20000000800 */
[-CC-:B------:R-:W-:Y:S01]  /*256a0*/  FFMA.FTZ R154, R154, R134.reuse, -R149.reuse ;  /* 0x000000869a9a7223 */ /* 0x180fe20000010895 */
[-CC-:B------:R-:W-:Y:S01]  /*256b0*/  FFMA.FTZ R105, R205, R134.reuse, -R152.reuse ;  /* 0x00000086cd697223 */ /* 0x180fe20000010898 */
[C---:B------:R-:W-:Y:S03]  /*256c0*/  HMMA.16816.F32 R28, R128.reuse, R36, R28 ;  /* 0x00000024801c723c */ /* 0x040fe6000000181c */
[-CC-:B------:R-:W-:Y:S01]  /*256d0*/  FFMA.FTZ R104, R204, R134.reuse, -R152.reuse ;  /* 0x00000086cc687223 */ /* 0x180fe20000010898 */
[--C-:B------:R-:W-:Y:S03]  /*256e0*/  FFMA.FTZ R107, R199, R134, -R149.reuse ;  /* 0x00000086c76b7223 */ /* 0x100fe60000010895 */
        /* <DEDUP_REMOVED lines=8> */
[-CC-:B------:R-:W-:Y:S01]  /*25770*/  FFMA.FTZ R106, R198, R134.reuse, -R149.reuse ;  /* 0x00000086c66a7223 */ /* 0x180fe20000010895 */
[-CC-:B------:R-:W-:Y:S01]  /*25780*/  FFMA.FTZ R112, R197, R134.reuse, -R152.reuse ;  /* 0x00000086c5707223 */ /* 0x180fe20000010898 */
[-CC-:B------:R-:W-:Y:S01]  /*25790*/  FFMA.FTZ R113, R196, R134.reuse, -R152.reuse ;  /* 0x00000086c4717223 */ /* 0x180fe20000010898 */
[-CC-:B------:R-:W-:Y:S01]  /*257a0*/  FFMA.FTZ R114, R195, R134.reuse, -R149.reuse ;  /* 0x00000086c3727223 */ /* 0x180fe20000010895 */
[C---:B------:R-:W-:Y:S04]  /*257b0*/  HMMA.16816.F32 R36, R128.reuse, R48, R36 ;  /* 0x000000308024723c */ /* 0x040fe80000001824 */
[----:B------:R-:W-:Y:S01]  /*257c0*/  MUFU.EX2 R182, R182 ;  /* 0x000000b600b67308 */ /* 0x000fe20000000800 */
[----:B------:R-:W-:Y:S01]  /*257d0*/  FFMA.FTZ R115, R194, R134, -R149 ;  /* 0x00000086c2737223 */ /* 0x000fe20000010895 */
[----:B---3--:R-:W-:Y:S01]  /*257e0*/  FFMA.FTZ R147, R133, R200, R147 ;  /* 0x000000c885937223 */ /* 0x008fe20000010093 */
[--C-:B------:R-:W-:Y:S01]  /*257f0*/  FFMA.FTZ R153, R153, R134, -R152.reuse ;  /* 0x0000008699997223 */ /* 0x100fe20000010898 */
[C---:B------:R-:W-:Y:S06]  /*25800*/  HMMA.16816.F32 R40, R128.reuse, R50, R40 ;  /* 0x000000328028723c */ /* 0x040fec0000001828 */
[----:B------:R-:W-:Y:S01]  /*25810*/  MUFU.EX2 R184, R184 ;  /* 0x000000b800b87308 */ /* 0x000fe20000000800 */
[C---:B------:R-:W-:Y:S01]  /*25820*/  FMUL.FTZ R48, R133.reuse, R84 ;  /* 0x0000005485307220 */ /* 0x040fe20000410000 */
[C---:B------:R-:W-:Y:S03]  /*25830*/  HMMA.16816.F32 R44, R128.reuse, R56, R44 ;  /* 0x00000038802c723c */ /* 0x040fe6000000182c */
[C---:B------:R-:W-:Y:S01]  /*25840*/  FMUL.FTZ R50, R132.reuse, R86 ;  /* 0x0000005684327220 */ /* 0x040fe20000410000 */
[----:B------:R-:W-:Y:S01]  /*25850*/  FMUL.FTZ R51, R132, R87 ;  /* 0x0000005784337220 */ /* 0x000fe20000410000 */
[C---:B------:R-:W-:Y:S02]  /*25860*/  FMUL.FTZ R49, R133.reuse, R85 ;  /* 0x0000005585317220 */ /* 0x040fe40000410000 */
[C---:B------:R-:W-:Y:S01]  /*25870*/  FMUL.FTZ R56, R133.reuse, R76 ;  /* 0x0000004c85387220 */ /* 0x040fe20000410000 */
[----:B------:R-:W3:Y:S01]  /*25880*/  LDSM.16.MT88.4 R84, [R226+0xc800] ;  /* 0x00c80000e254783b */ /* 0x000ee20000004200 */
[----:B------:R-:W-:Y:S02]  /*25890*/  MUFU.EX2 R187, R187 ;  /* 0x000000bb00bb7308 */ /* 0x000fe40000000800 */
[----:B------:R-:W-:Y:S01]  /*258a0*/  FMUL.FTZ R57, R133, R77 ;  /* 0x0000004d85397220 */ /* 0x000fe20000410000 */
[-CC-:B------:R-:W-:Y:S01]  /*258b0*/  FFMA.FTZ R151, R151, R134.reuse, -R152.reuse ;  /* 0x0000008697977223 */ /* 0x180fe20000010898 */
[-CC-:B------:R-:W-:Y:S01]  /*258c0*/  FFMA.FTZ R145, R145, R134.reuse, -R152.reuse ;  /* 0x0000008691917223 */ /* 0x180fe20000010898 */
[C---:B------:R-:W-:Y:S03]  /*258d0*/  HMMA.16816.F32 R48, R128.reuse, R58, R48 ;  /* 0x0000003a8030723c */ /* 0x040fe60000001830 */
[-C--:B------:R-:W-:Y:S02]  /*258e0*/  FFMA.FTZ R152, R142, R134.reuse, -R152 ;  /* 0x000000868e987223 */ /* 0x080fe40000010898 */
[----:B------:R-:W-:Y:S01]  /*258f0*/  MUFU.EX2 R189, R189 ;  /* 0x000000bd00bd7308 */ /* 0x000fe20000000800 */
[--C-:B------:R-:W-:Y:S01]  /*25900*/  FFMA.FTZ R150, R150, R134, -R149.reuse ;  /* 0x0000008696967223 */ /* 0x100fe20000010895 */
[C---:B------:R-:W-:Y:S04]  /*25910*/  HMMA.16816.F32 R52, R128.reuse, R64, R52 ;  /* 0x000000408034723c */ /* 0x040fe80000001834 */
[C---:B------:R-:W-:Y:S01]  /*25920*/  FMUL.FTZ R58, R132.reuse, R78 ;  /* 0x0000004e843a7220 */ /* 0x040fe20000410000 */
[----:B------:R-:W-:Y:S03]  /*25930*/  FMUL.FTZ R59, R132, R79 ;  /* 0x0000004f843b7220 */ /* 0x000fe60000410000 */
[----:B------:R-:W-:Y:S01]  /*25940*/  MUFU.EX2 R105, R105 ;  /* 0x0000006900697308 */ /* 0x000fe20000000800 */
[----:B------:R-:W4:Y:S02]  /*25950*/  LDSM.16.MT88.4 R76, [R228+0x10800] ;  /* 0x01080000e44c783b */ /* 0x000f240000004200 */
[C---:B------:R-:W-:Y:S01]  /*25960*/  FMUL.FTZ R64, R133.reuse, R68 ;  /* 0x0000004485407220 */ /* 0x040fe20000410000 */
[----:B------:R-:W-:Y:S01]  /*25970*/  FMUL.FTZ R65, R133, R69 ;  /* 0x0000004585417220 */ /* 0x000fe20000410000 */
[C---:B------:R-:W-:Y:S05]  /*25980*/  HMMA.16816.F32 R56, R128.reuse, R66, R56 ;  /* 0x000000428038723c */ /* 0x040fea0000001838 */
[----:B------:R-:W5:Y:S01]  /*25990*/  MUFU.EX2 R104, R104 ;  /* 0x0000006800687308 */ /* 0x000f620000000800 */
[-CC-:B------:R-:W-:Y:S01]  /*259a0*/  FFMA.FTZ R148, R148, R134.reuse, -R149.reuse ;  /* 0x0000008694947223 */ /* 0x180fe20000010895 */
[-CC-:B------:R-:W-:Y:S01]  /*259b0*/  FFMA.FTZ R142, R135, R134.reuse, -R149.reuse ;  /* 0x00000086878e7223 */ /* 0x180fe20000010895 */
[----:B------:R-:W-:Y:S01]  /*259c0*/  FFMA.FTZ R149, R3, R134, -R149 ;  /* 0x0000008603957223 */ /* 0x000fe20000010895 */
[C---:B-1----:R-:W-:Y:S06]  /*259d0*/  HMMA.16816.F32 R60, R128.reuse, R88, R60 ;  /* 0x00000058803c723c */ /* 0x042fec000000183c */
[----:B------:R-:W-:Y:S01]  /*259e0*/  MUFU.EX2 R107, R107 ;  /* 0x0000006b006b7308 */ /* 0x000fe20000000800 */
[C---:B------:R-:W-:Y:S01]  /*259f0*/  FMUL.FTZ R66, R132.reuse, R70 ;  /* 0x0000004684427220 */ /* 0x040fe20000410000 */
[C---:B------:R-:W-:Y:S03]  /*25a00*/  FMUL.FTZ R67, R132.reuse, R71 ;  /* 0x0000004784437220 */ /* 0x040fe60000410000 */
[----:B------:R-:W-:Y:S01]  /*25a10*/  FFMA.FTZ R146, R132, R252, R146 ;  /* 0x000000fc84927223 */ /* 0x000fe20000010092 */
[----:B------:R-:W-:Y:S03]  /*25a20*/  FADD.FTZ R147, R144, R147 ;  /* 0x0000009390937221 */ /* 0x000fe60000010000 */
[----:B------:R-:W-:Y:S01]  /*25a30*/  FADD.FTZ R146, R143, R146 ;  /* 0x000000928f927221 */ /* 0x000fe20000010000 */
[----:B------:R-:W1:Y:S01]  /*25a40*/  MUFU.EX2 R106, R106 ;  /* 0x0000006a006a7308 */ /* 0x000e620000000800 */
[----:B------:R-:W-:Y:S01]  /*25a50*/  HMMA.16816.F32 R64, R128, R90, R64 ;  /* 0x0000005a8040723c */ /* 0x000fe20000001840 */
[----:B------:R-:W-:Y:S02]  /*25a60*/  LDSM.16.MT88.4 R88, [R226+0xd000] ;  /* 0x00d00000e258783b */ /* 0x000fe40000004200 */
[----:B-----5:R-:W-:Y:S01]  /*25a70*/  F2FP.F16.F32.PACK_AB R68, R104, R105 ;  /* 0x000000696844723e */ /* 0x020fe200000000ff */
[----:B------:R-:W-:Y:S01]  /*25a80*/  FADD.FTZ R147, R138, R147 ;  /* 0x000000938a937221 */ /* 0x000fe20000010000 */
[----:B------:R-:W-:Y:S04]  /*25a90*/  FADD.FTZ R139, R139, R146 ;  /* 0x000000928b8b7221 */ /* 0x000fe80000010000 */
[----:B------:R-:W5:Y:S02]  /*25aa0*/  MUFU.EX2 R112, R112 ;  /* 0x0000007000707308 */ /* 0x000f640000000800 */
[----:B------:R-:W-:Y:S01]  /*25ab0*/  FADD.FTZ R137, R137, R147 ;  /* 0x0000009389897221 */ /* 0x000fe20000010000 */
[----:B------:R-:W-:Y:S03]  /*25ac0*/  FADD.FTZ R139, R136, R139 ;  /* 0x0000008b888b7221 */ /* 0x000fe60000010000 */
[----:B------:R-:W-:Y:S04]  /*25ad0*/  FADD.FTZ R137, R105, R137 ;  /* 0x0000008969897221 */ /* 0x000fe80000010000 */
[----:B------:R-:W2:Y:S01]  /*25ae0*/  MUFU.EX2 R113, R113 ;  /* 0x0000007100717308 */ /* 0x000ea20000000800 */
[----:B-1----:R-:W-:Y:S01]  /*25af0*/  F2FP.F16.F32.PACK_AB R69, R106, R107 ;  /* 0x0000006b6a45723e */ /* 0x002fe200000000ff */
[----:B------:R-:W-:Y:S01]  /*25b00*/  FADD.FTZ R104, R104, R137 ;  /* 0x0000008968687221 */ /* 0x000fe20000010000 */
[----:B------:R-:W-:Y:S04]  /*25b10*/  FADD.FTZ R107, R107, R139 ;  /* 0x0000008b6b6b7221 */ /* 0x000fe80000010000 */
[----:B------:R-:W-:Y:S03]  /*25b20*/  FADD.FTZ R107, R106, R107 ;  /* 0x0000006b6a6b7221 */ /* 0x000fe60000010000 */
[----:B------:R-:W1:Y:S01]  /*25b30*/  MUFU.EX2 R114, R114 ;  /* 0x0000007200727308 */ /* 0x000e620000000800 */
[----:B-----5:R-:W-:Y:S09]  /*25b40*/  FADD.FTZ R104, R112, R104 ;  /* 0x0000006870687221 */ /* 0x020ff20000010000 */
[----:B------:R-:W5:Y:S01]  /*25b50*/  MUFU.EX2 R115, R115 ;  /* 0x0000007300737308 */ /* 0x000f620000000800 */
[C---:B--2---:R-:W-:Y:S01]  /*25b60*/  F2FP.F16.F32.PACK_AB R70, R113.reuse, R112 ;  /* 0x000000707146723e */ /* 0x044fe200000000ff */
[----:B------:R-:W-:Y:S04]  /*25b70*/  FADD.FTZ R3, R113, R104 ;  /* 0x0000006871037221 */ /* 0x000fe80000010000 */
[----:B------:R-:W-:Y:S04]  /*25b80*/  FADD.FTZ R3, R120, R3 ;  /* 0x0000000378037221 */ /* 0x000fe80000010000 */
[----:B------:R-:W2:Y:S01]  /*25b90*/  MUFU.EX2 R191, R191 ;  /* 0x000000bf00bf7308 */ /* 0x000ea20000000800 */
[----:B-1----:R-:W-:Y:S01]  /*25ba0*/  FADD.FTZ R107, R114, R107 ;  /* 0x0000006b726b7221 */ /* 0x002fe20000010000 */
[----:B------:R-:W-:Y:S04]  /*25bb0*/  FADD.FTZ R3, R162, R3 ;  /* 0x00000003a2037221 */ /* 0x000fe80000010000 */
[----:B------:R-:W-:Y:S04]  /*25bc0*/  FADD.FTZ R3, R166, R3 ;  /* 0x00000003a6037221 */ /* 0x000fe80000010000 */
[----:B------:R-:W-:Y:S01]  /*25bd0*/  MUFU.EX2 R190, R190 ;  /* 0x000000be00be7308 */ /* 0x000fe20000000800 */
[C---:B-----5:R-:W-:Y:S01]  /*25be0*/  F2FP.F16.F32.PACK_AB R71, R115.reuse, R114 ;  /* 0x000000727347723e */ /* 0x060fe200000000ff */
[----:B------:R-:W-:Y:S04]  /*25bf0*/  FADD.FTZ R115, R115, R107 ;  /* 0x0000006b73737221 */ /* 0x000fe80000010000 */
[----:B------:R-:W-:Y:S02]  /*25c00*/  FADD.FTZ R115, R121, R115 ;  /* 0x0000007379737221 */ /* 0x000fe40000010000 */
[C---:B------:R-:W-:Y:S02]  /*25c10*/  HMMA.16816.F32 R4, R68.reuse, R80, R4 ;  /* 0x000000504404723c */ /* 0x040fe40000001804 */
[----:B------:R-:W-:Y:S03]  /*25c20*/  MUFU.EX2 R188, R188 ;  /* 0x000000bc00bc7308 */ /* 0x000fe60000000800 */
[C---:B------:R-:W-:Y:S01]  /*25c30*/  FADD.FTZ R115, R165.reuse, R115 ;  /* 0x00000073a5737221 */ /* 0x040fe20000010000 */
[C---:B------:R-:W-:Y:S01]  /*25c40*/  HMMA.16816.F32 R8, R68.reuse, R82, R8 ;  /* 0x000000524408723c */ /* 0x040fe20000001808 */
[----:B------:R-:W1:Y:S05]  /*25c50*/  LDSM.16.MT88.4 R80, [R226+0x10800] ;  /* 0x01080000e250783b */ /* 0x000e6a0000004200 */
[----:B------:R-:W-:Y:S01]  /*25c60*/  MUFU.EX2 R186, R186 ;  /* 0x000000ba00ba7308 */ /* 0x000fe20000000800 */
[C---:B---3--:R-:W-:Y:S09]  /*25c70*/  HMMA.16816.F32 R12, R68.reuse, R84, R12 ;  /* 0x00000054440c723c */ /* 0x048ff2000000180c */
[----:B------:R-:W-:Y:S01]  /*25c80*/  MUFU.EX2 R185, R185 ;  /* 0x000000b900b97308 */ /* 0x000fe20000000800 */
[C---:B------:R-:W-:Y:S01]  /*25c90*/  HMMA.16816.F32 R16, R68.reuse, R86, R16 ;  /* 0x000000564410723c */ /* 0x040fe20000001810 */
[----:B------:R-:W3:Y:S05]  /*25ca0*/  LDSM.16.MT88.4 R84, [R225+0x10800] ;  /* 0x01080000e154783b */ /* 0x000eea0000004200 */
        /* <DEDUP_REMOVED lines=14> */
[C---:B-1----:R-:W-:Y:S09]  /*25d90*/  HMMA.16816.F32 R44, R68.reuse, R80, R44 ;  /* 0x00000050442c723c */ /* 0x042ff2000000182c */
[----:B------:R-:W-:Y:S01]  /*25da0*/  MUFU.EX2 R173, R173 ;  /* 0x000000ad00ad7308 */ /* 0x000fe20000000800 */
[C---:B------:R-:W-:Y:S01]  /*25db0*/  HMMA.16816.F32 R48, R68.reuse, R82, R48 ;  /* 0x000000524430723c */ /* 0x040fe20000001830 */
[----:B------:R-:W1:Y:S05]  /*25dc0*/  LDSM.16.MT88.4 R80, [R225+0xd000] ;  /* 0x00d00000e150783b */ /* 0x000e6a0000004200 */
[C---:B---3--:R-:W-:Y:S03]  /*25dd0*/  HMMA.16816.F32 R52, R68.reuse, R84, R52 ;  /* 0x000000544434723c */ /* 0x048fe60000001834 */
[----:B------:R-:W-:Y:S03]  /*25de0*/  MUFU.EX2 R170, R170 ;  /* 0x000000aa00aa7308 */ /* 0x000fe60000000800 */
[C---:B------:R-:W-:Y:S01]  /*25df0*/  HMMA.16816.F32 R56, R68.reuse, R86, R56 ;  /* 0x000000564438723c */ /* 0x040fe20000001838 */
[----:B------:R-:W3:Y:S06]  /*25e00*/  LDSM.16.MT88.4 R84, [R224+0xd000] ;  /* 0x00d00000e054783b */ /* 0x000eec0000004200 */
        /* <DEDUP_REMOVED lines=8> */
[C---:B------:R-:W-:Y:S01]  /*25e90*/  F2FP.F16.F32.PACK_AB R70, R167.reuse, R166 ;  /* 0x000000a6a746723e */ /* 0x040fe200000000ff */
[----:B------:R-:W-:Y:S01]  /*25ea0*/  FADD.FTZ R167, R167, R3 ;  /* 0x00000003a7a77221 */ /* 0x000fe20000010000 */
[----:B------:R-:W-:Y:S04]  /*25eb0*/  F2FP.F16.F32.PACK_AB R71, R171, R172 ;  /* 0x000000acab47723e */ /* 0x000fe800000000ff */
[----:B------:R-:W-:Y:S01]  /*25ec0*/  MUFU.EX2 R163, R163 ;  /* 0x000000a300a37308 */ /* 0x000fe20000000800 */
[----:B------:R-:W-:Y:S01]  /*25ed0*/  IADD3 R3, R250, -0x1, RZ ;  /* 0xfffffffffa037810 */ /* 0x000fe20007ffe0ff */
[----:B------:R-:W-:Y:S01]  /*25ee0*/  FADD.FTZ R167, R176, R167 ;  /* 0x000000a7b0a77221 */ /* 0x000fe20000010000 */
[----:B------:R-:W-:Y:S02]  /*25ef0*/  FADD.FTZ R172, R172, R115 ;  /* 0x00000073acac7221 */ /* 0x000fe40000010000 */
[----:B------:R-:W-:Y:S01]  /*25f00*/  MOV R250, R3 ;  /* 0x0000000300fa7202 */ /* 0x000fe20000000f00 */
[C---:B----4-:R-:W-:Y:S04]  /*25f10*/  HMMA.16816.F32 R4, R68.reuse, R76, R4 ;  /* 0x0000004c4404723c */ /* 0x050fe80000001804 */
[----:B------:R-:W-:Y:S01]  /*25f20*/  MUFU.EX2 R161, R161 ;  /* 0x000000a100a17308 */ /* 0x000fe20000000800 */
[----:B------:R-:W-:Y:S01]  /*25f30*/  FADD.FTZ R167, R177, R167 ;  /* 0x000000a7b1a77221 */ /* 0x000fe20000010000 */
[----:B------:R-:W-:Y:S01]  /*25f40*/  FADD.FTZ R172, R171, R172 ;  /* 0x000000acabac7221 */ /* 0x000fe20000010000 */
[C---:B------:R-:W-:Y:S01]  /*25f50*/  HMMA.16816.F32 R8, R68.reuse, R78, R8 ;  /* 0x0000004e4408723c */ /* 0x040fe20000001808 */
[----:B------:R-:W4:Y:S06]  /*25f60*/  LDSM.16.MT88.4 R76, [R226+0x11000] ;  /* 0x01100000e24c783b */ /* 0x000f2c0000004200 */
[----:B------:R-:W-:Y:S01]  /*25f70*/  MUFU.EX2 R160, R160 ;  /* 0x000000a000a07308 */ /* 0x000fe20000000800 */
[----:B------:R-:W-:Y:S01]  /*25f80*/  FADD.FTZ R172, R181, R172 ;  /* 0x000000acb5ac7221 */ /* 0x000fe20000010000 */
[C---:B------:R-:W-:Y:S06]  /*25f90*/  HMMA.16816.F32 R12, R68.reuse, R88, R12 ;  /* 0x00000058440c723c */ /* 0x040fec000000180c */
[C---:B------:R-:W-:Y:S01]  /*25fa0*/  HMMA.16816.F32 R16, R68.reuse, R90, R16 ;  /* 0x0000005a4410723c */ /* 0x040fe20000001810 */
[----:B------:R-:W-:Y:S01]  /*25fb0*/  LDSM.16.MT88.4 R88, [R224+0x11000] ;  /* 0x01100000e058783b */ /* 0x000fe20000004200 */
[----:B------:R-:W-:Y:S04]  /*25fc0*/  MUFU.EX2 R159, R159 ;  /* 0x0000009f009f7308 */ /* 0x000fe80000000800 */
[C---:B-1----:R-:W-:Y:S06]  /*25fd0*/  HMMA.16816.F32 R20, R68.reuse, R80, R20 ;  /* 0x000000504414723c */ /* 0x042fec0000001814 */
        /* <DEDUP_REMOVED lines=18> */
[----:B------:R-:W-:Y:S01]  /*26100*/  F2FP.F16.F32.PACK_AB R74, R184, R182 ;  /* 0x000000b6b84a723e */ /* 0x000fe200000000ff */
[C---:B-1----:R-:W-:Y:S03]  /*26110*/  HMMA.16816.F32 R52, R68.reuse, R80, R52 ;  /* 0x000000504434723c */ /* 0x042fe60000001834 */
[----:B------:R-:W-:Y:S03]  /*26120*/  F2FP.F16.F32.PACK_AB R75, R189, R187 ;  /* 0x000000bbbd4b723e */ /* 0x000fe600000000ff */
[C---:B------:R-:W-:Y:S01]  /*26130*/  HMMA.16816.F32 R56, R68.reuse, R82, R56 ;  /* 0x000000524438723c */ /* 0x040fe20000001838 */
[----:B------:R-:W1:Y:S01]  /*26140*/  LDSM.16.MT88.4 R80, [R224+0xd800] ;  /* 0x00d80000e050783b */ /* 0x000e620000004200 */
[----:B------:R-:W5:Y:S03]  /*26150*/  MUFU.EX2 R145, R145 ;  /* 0x0000009100917308 */ /* 0x000f660000000800 */
[----:B------:R-:W-:Y:S01]  /*26160*/  FADD.FTZ R182, R182, R167 ;  /* 0x000000a7b6b67221 */ /* 0x000fe20000010000 */
[C---:B------:R-:W-:Y:S06]  /*26170*/  HMMA.16816.F32 R60, R68.reuse, R88, R60 ;  /* 0x00000058443c723c */ /* 0x040fec000000183c */
[----:B------:R-:W-:Y:S01]  /*26180*/  MUFU.EX2 R153, R153 ;  /* 0x0000009900997308 */ /* 0x000fe20000000800 */
[----:B------:R-:W-:Y:S01]  /*26190*/  FADD.FTZ R182, R184, R182 ;  /* 0x000000b6b8b67221 */ /* 0x000fe20000010000 */
[----:B------:R-:W-:Y:S01]  /*261a0*/  HMMA.16816.F32 R64, R68, R90, R64 ;  /* 0x0000005a4440723c */ /* 0x000fe20000001840 */
[----:B------:R-:W1:Y:S02]  /*261b0*/  LDSM.16.MT88.4 R68, [R228+0x11800] ;  /* 0x01180000e444783b */ /* 0x000e640000004200 */
[----:B--2---:R-:W-:Y:S03]  /*261c0*/  FADD.FTZ R182, R191, R182 ;  /* 0x000000b6bfb67221 */ /* 0x004fe60000010000 */
[C---:B---3--:R-:W-:Y:S02]  /*261d0*/  HMMA.16816.F32 R4, R72.reuse, R84, R4 ;  /* 0x000000544804723c */ /* 0x048fe40000001804 */
[----:B------:R-:W2:Y:S01]  /*261e0*/  MUFU.EX2 R151, R151 ;  /* 0x0000009700977308 */ /* 0x000ea20000000800 */
[----:B------:R-:W-:Y:S02]  /*261f0*/  LDSM.16.MT88.4 R88, [R225+0x11800] ;  /* 0x01180000e158783b */ /* 0x000fe40000004200 */
[----:B-----5:R-:W-:Y:S01]  /*26200*/  F2FP.F16.F32.PACK_AB R134, R152, R145 ;  /* 0x000000919886723e */ /* 0x020fe200000000ff */
[C---:B------:R-:W-:Y:S06]  /*26210*/  HMMA.16816.F32 R8, R72.reuse, R86, R8 ;  /* 0x000000564808723c */ /* 0x040fec0000001808 */
[----:B------:R-:W-:Y:S01]  /*26220*/  MUFU.EX2 R150, R150 ;  /* 0x0000009600967308 */ /* 0x000fe20000000800 */
[----:B------:R-:W3:Y:S01]  /*26230*/  LDSM.16.MT88.4 R84, [R226+0x11800] ;  /* 0x01180000e254783b */ /* 0x000ee20000004200 */
[C---:B------:R-:W-:Y:S08]  /*26240*/  HMMA.16816.F32 R12, R72.reuse, R92, R12 ;  /* 0x0000005c480c723c */ /* 0x040ff0000000180c */
[----:B------:R-:W5:Y:S01]  /*26250*/  MUFU.EX2 R148, R148 ;  /* 0x0000009400947308 */ /* 0x000f620000000800 */
[C---:B------:R-:W-:Y:S01]  /*26260*/  HMMA.16816.F32 R16, R72.reuse, R94, R16 ;  /* 0x0000005e4810723c */ /* 0x040fe20000001810 */
[----:B------:R-:W3:Y:S02]  /*26270*/  LDSM.16.MT88.4 R92, [R224+0x11800] ;  /* 0x01180000e05c783b */ /* 0x000ee40000004200 */
[----:B--2---:R-:W-:Y:S03]  /*26280*/  F2FP.F16.F32.PACK_AB R132, R151, R153 ;  /* 0x000000999784723e */ /* 0x004fe600000000ff */
[C---:B----4-:R-:W-:Y:S03]  /*26290*/  HMMA.16816.F32 R20, R72.reuse, R76, R20 ;  /* 0x0000004c4814723c */ /* 0x050fe60000001814 */
[----:B------:R-:W-:Y:S02]  /*262a0*/  MUFU.EX2 R142, R142 ;  /* 0x0000008e008e7308 */ /* 0x000fe40000000800 */
[----:B------:R-:W-:Y:S01]  /*262b0*/  FADD.FTZ R183, R183, R172 ;  /* 0x000000acb7b77221 */ /* 0x000fe20000010000 */
[C---:B------:R-:W-:Y:S01]  /*262c0*/  HMMA.16816.F32 R24, R72.reuse, R78, R24 ;  /* 0x0000004e4818723c */ /* 0x040fe20000001818 */
[----:B------:R-:W2:Y:S06]  /*262d0*/  LDSM.16.MT88.4 R76, [R228+0xe000] ;  /* 0x00e00000e44c783b */ /* 0x000eac0000004200 */
[----:B------:R-:W4:Y:S01]  /*262e0*/  MUFU.EX2 R149, R149 ;  /* 0x0000009500957308 */ /* 0x000f220000000800 */
[----:B-----5:R-:W-:Y:S01]  /*262f0*/  F2FP.F16.F32.PACK_AB R133, R148, R150 ;  /* 0x000000969485723e */ /* 0x020fe200000000ff */
[C---:B-1----:R-:W-:Y:S03]  /*26300*/  HMMA.16816.F32 R28, R72.reuse, R80, R28 ;  /* 0x00000050481c723c */ /* 0x042fe6000000181c */
[----:B------:R-:W-:Y:S03]  /*26310*/  FADD.FTZ R183, R187, R183 ;  /* 0x000000b7bbb77221 */ /* 0x000fe60000010000 */
[C---:B------:R-:W-:Y:S01]  /*26320*/  HMMA.16816.F32 R32, R72.reuse, R82, R32 ;  /* 0x000000524820723c */ /* 0x040fe20000001820 */
[----:B------:R-:W1:Y:S04]  /*26330*/  LDSM.16.MT88.4 R80, [R226+0xe000] ;  /* 0x00e00000e250783b */ /* 0x000e680000004200 */
[----:B------:R-:W-:Y:S01]  /*26340*/  FADD.FTZ R183, R189, R183 ;  /* 0x000000b7bdb77221 */ /* 0x000fe20000010000 */
[C---:B------:R-:W-:Y:S05]  /*26350*/  HMMA.16816.F32 R36, R72.reuse, R68, R36 ;  /* 0x000000444824723c */ /* 0x040fea0000001824 */
[----:B----4-:R-:W-:Y:S01]  /*26360*/  F2FP.F16.F32.PACK_AB R135, R149, R142 ;  /* 0x0000008e9587723e */ /* 0x010fe200000000ff */
[C---:B------:R-:W-:Y:S05]  /*26370*/  HMMA.16816.F32 R40, R72.reuse, R70, R40 ;  /* 0x000000464828723c */ /* 0x040fea0000001828 */
[----:B------:R-:W-:Y:S01]  /*26380*/  F2FP.F16.F32.PACK_AB R68, R190, R191 ;  /* 0x000000bfbe44723e */ /* 0x000fe200000000ff */
[C---:B---3--:R-:W-:Y:S05]  /*26390*/  HMMA.16816.F32 R44, R72.reuse, R84, R44 ;  /* 0x00000054482c723c */ /* 0x048fea000000182c */
[----:B------:R-:W-:Y:S01]  /*263a0*/  F2FP.F16.F32.PACK_AB R69, R186, R188 ;  /* 0x000000bcba45723e */ /* 0x000fe200000000ff */
[C---:B------:R-:W-:Y:S01]  /*263b0*/  HMMA.16816.F32 R48, R72.reuse, R86, R48 ;  /* 0x000000564830723c */ /* 0x040fe20000001830 */
[----:B------:R-:W3:Y:S04]  /*263c0*/  LDSM.16.MT88.4 R84, [R225+0xe000] ;  /* 0x00e00000e154783b */ /* 0x000ee80000004200 */
[----:B------:R-:W-:Y:S01]  /*263d0*/  F2FP.F16.F32.PACK_AB R70, R180, R185 ;  /* 0x000000b9b446723e */ /* 0x000fe200000000ff */
[C---:B------:R-:W-:Y:S05]  /*263e0*/  HMMA.16816.F32 R52, R72.reuse, R88, R52 ;  /* 0x000000584834723c */ /* 0x040fea0000001834 */
        /* <DEDUP_REMOVED lines=9> */
[C---:B--2---:R-:W-:Y:S03]  /*26480*/  HMMA.16816.F32 R4, R68.reuse, R76, R4 ;  /* 0x0000004c4404723c */ /* 0x044fe60000001804 */
[----:B------:R-:W-:Y:S02]  /*26490*/  LDSM.16.MT88.4 R92, [R225+0x12000] ;  /* 0x01200000e15c783b */ /* 0x000fe40000004200 */
[----:B------:R-:W-:Y:S01]  /*264a0*/  FADD.FTZ R188, R188, R183 ;  /* 0x000000b7bcbc7221 */ /* 0x000fe20000010000 */
[C---:B------:R-:W-:Y:S05]  /*264b0*/  HMMA.16816.F32 R8, R68.reuse, R78, R8 ;  /* 0x0000004e4408723c */ /* 0x040fea0000001808 */
[----:B------:R-:W2:Y:S01]  /*264c0*/  LDSM.16.MT88.4 R76, [R228+0x12000] ;  /* 0x01200000e44c783b */ /* 0x000ea20000004200 */
[C---:B-1----:R-:W-:Y:S05]  /*264d0*/  HMMA.16816.F32 R12, R68.reuse, R80, R12 ;  /* 0x00000050440c723c */ /* 0x042fea000000180c */
[----:B------:R-:W-:Y:S01]  /*264e0*/  FADD.FTZ R188, R186, R188 ;  /* 0x000000bcbabc7221 */ /* 0x000fe20000010000 */
[C---:B------:R-:W-:Y:S01]  /*264f0*/  HMMA.16816.F32 R16, R68.reuse, R82, R16 ;  /* 0x000000524410723c */ /* 0x040fe20000001810 */
[----:B------:R-:W1:Y:S04]  /*26500*/  LDSM.16.MT88.4 R80, [R228+0xe800] ;  /* 0x00e80000e450783b */ /* 0x000e680000004200 */
[----:B------:R-:W-:Y:S01]  /*26510*/  FADD.FTZ R188, R178, R188 ;  /* 0x000000bcb2bc7221 */ /* 0x000fe20000010000 */
[C---:B---3--:R-:W-:Y:S05]  /*26520*/  HMMA.16816.F32 R20, R68.reuse, R84, R20 ;  /* 0x000000544414723c */ /* 0x048fea0000001814 */
[----:B------:R-:W-:Y:S01]  /*26530*/  FADD.FTZ R179, R179, R188 ;  /* 0x000000bcb3b37221 */ /* 0x000fe20000010000 */
[C---:B------:R-:W-:Y:S01]  /*26540*/  HMMA.16816.F32 R24, R68.reuse, R86, R24 ;  /* 0x000000564418723c */ /* 0x040fe20000001818 */
[----:B------:R-:W3:Y:S04]  /*26550*/  LDSM.16.MT88.4 R84, [R226+0xe800] ;  /* 0x00e80000e254783b */ /* 0x000ee80000004200 */
[----:B------:R-:W-:Y:S01]  /*26560*/  FADD.FTZ R179, R173, R179 ;  /* 0x000000b3adb37221 */ /* 0x000fe20000010000 */
[C---:B----4-:R-:W-:Y:S05]  /*26570*/  HMMA.16816.F32 R28, R68.reuse, R72, R28 ;  /* 0x00000048441c723c */ /* 0x050fea000000181c */
[----:B------:R-:W-:Y:S01]  /*26580*/  FADD.FTZ R179, R170, R179 ;  /* 0x000000b3aab37221 */ /* 0x000fe20000010000 */
[C---:B------:R-:W-:Y:S05]  /*26590*/  HMMA.16816.F32 R32, R68.reuse, R74, R32 ;  /* 0x0000004a4420723c */ /* 0x040fea0000001820 */
[----:B------:R-:W-:Y:S01]  /*265a0*/  F2FP.F16.F32.PACK_AB R72, R174, R175 ;  /* 0x000000afae48723e */ /* 0x000fe200000000ff */
[----:B------:R-:W-:Y:S01]  /*265b0*/  FADD.FTZ R175, R175, R190 ;  /* 0x000000beafaf7221 */ /* 0x000fe20000010000 */
[----:B------:R-:W-:Y:S01]  /*265c0*/  F2FP.F16.F32.PACK_AB R73, R170, R173 ;  /* 0x000000adaa49723e */ /* 0x000fe200000000ff */
[C---:B--2---:R-:W-:Y:S03]  /*265d0*/  HMMA.16816.F32 R36, R68.reuse, R76, R36 ;  /* 0x0000004c4424723c */ /* 0x044fe60000001824 */
[----:B------:R-:W-:Y:S01]  /*265e0*/  F2FP.F16.F32.PACK_AB R74, R168, R169 ;  /* 0x000000a9a84a723e */ /* 0x000fe200000000ff */
[----:B------:R-:W-:Y:S01]  /*265f0*/  FADD.FTZ R175, R174, R175 ;  /* 0x000000afaeaf7221 */ /* 0x000fe20000010000 */
[----:B------:R-:W-:Y:S01]  /*26600*/  F2FP.F16.F32.PACK_AB R75, R163, R164 ;  /* 0x000000a4a34b723e */ /* 0x000fe200000000ff */
[C---:B------:R-:W-:Y:S01]  /*26610*/  HMMA.16816.F32 R40, R68.reuse, R78, R40 ;  /* 0x0000004e4428723c */ /* 0x040fe20000001828 */
[----:B------:R-:W2:Y:S04]  /*26620*/  LDSM.16.MT88.4 R76, [R224+0xe800] ;  /* 0x00e80000e04c783b */ /* 0x000ea80000004200 */
[----:B------:R-:W-:Y:S01]  /*26630*/  FADD.FTZ R175, R169, R175 ;  /* 0x000000afa9af7221 */ /* 0x000fe20000010000 */
[C---:B------:R-:W-:Y:S05]  /*26640*/  HMMA.16816.F32 R44, R68.reuse, R88, R44 ;  /* 0x00000058442c723c */ /* 0x040fea000000182c */
[----:B------:R-:W-:Y:S01]  /*26650*/  FADD.FTZ R168, R168, R175 ;  /* 0x000000afa8a87221 */ /* 0x000fe20000010000 */
[C---:B------:R-:W-:Y:S01]  /*26660*/  HMMA.16816.F32 R48, R68.reuse, R90, R48 ;  /* 0x0000005a4430723c */ /* 0x040fe20000001830 */
[----:B------:R-:W-:Y:S04]  /*26670*/  LDSM.16.MT88.4 R88, [R224+0x12800] ;  /* 0x01280000e058783b */ /* 0x000fe80000004200 */
        /* <DEDUP_REMOVED lines=11> */
[C---:B-1----:R-:W-:Y:S03]  /*26730*/  HMMA.16816.F32 R4, R72.reuse, R80, R4 ;  /* 0x000000504804723c */ /* 0x042fe60000001804 */
[----:B------:R-:W-:Y:S03]  /*26740*/  LDSM.16.MT88.4 R96, [R225+0xf000] ;  /* 0x00f00000e160783b */ /* 0x000fe60000004200 */
[C---:B------:R-:W-:Y:S05]  /*26750*/  HMMA.16816.F32 R8, R72.reuse, R82, R8 ;  /* 0x000000524808723c */ /* 0x040fea0000001808 */
[----:B------:R-:W1:Y:S01]  /*26760*/  LDSM.16.MT88.4 R80, [R226+0x12800] ;  /* 0x01280000e250783b */ /* 0x000e620000004200 */
[C---:B---3--:R-:W-:Y:S06]  /*26770*/  HMMA.16816.F32 R12, R72.reuse, R84, R12 ;  /* 0x00000054480c723c */ /* 0x048fec000000180c */
[C---:B------:R-:W-:Y:S01]  /*26780*/  HMMA.16816.F32 R16, R72.reuse, R86, R16 ;  /* 0x000000564810723c */ /* 0x040fe20000001810 */
[----:B------:R-:W3:Y:S05]  /*26790*/  LDSM.16.MT88.4 R84, [R225+0x12800] ;  /* 0x01280000e154783b */ /* 0x000eea0000004200 */
[C---:B------:R-:W-:Y:S06]  /*267a0*/  HMMA.16816.F32 R20, R72.reuse, R100, R20 ;  /* 0x000000644814723c */ /* 0x040fec0000001814 */
[C---:B------:R-:W-:Y:S01]  /*267b0*/  HMMA.16816.F32 R24, R72.reuse, R102, R24 ;  /* 0x000000664818723c */ /* 0x040fe20000001818 */
[----:B------:R-:W-:Y:S05]  /*267c0*/  LDSM.16.MT88.4 R100, [R224+0xf800] ;  /* 0x00f80000e064783b */ /* 0x000fea0000004200 */
[C---:B--2---:R-:W-:Y:S06]  /*267d0*/  HMMA.16816.F32 R28, R72.reuse, R76, R28 ;  /* 0x0000004c481c723c */ /* 0x044fec000000181c */
[C---:B------:R-:W-:Y:S01]  /*267e0*/  HMMA.16816.F32 R32, R72.reuse, R78, R32 ;  /* 0x0000004e4820723c */ /* 0x040fe20000001820 */
[----:B------:R-:W2:Y:S05]  /*267f0*/  LDSM.16.MT88.4 R76, [R228+0xf000] ;  /* 0x00f00000e44c783b */ /* 0x000eaa0000004200 */
[C---:B----4-:R-:W-:Y:S06]  /*26800*/  HMMA.16816.F32 R36, R72.reuse, R68, R36 ;  /* 0x000000444824723c */ /* 0x050fec0000001824 */
[C---:B------:R-:W-:Y:S05]  /*26810*/  HMMA.16816.F32 R40, R72.reuse, R70, R40 ;  /* 0x000000464828723c */ /* 0x040fea0000001828 */
[----:B------:R-:W-:Y:S01]  /*26820*/  F2FP.F16.F32.PACK_AB R68, R160, R161 ;  /* 0x000000a1a044723e */ /* 0x000fe200000000ff */
[C---:B-1----:R-:W-:Y:S05]  /*26830*/  HMMA.16816.F32 R44, R72.reuse, R80, R44 ;  /* 0x00000050482c723c */ /* 0x042fea000000182c */
[----:B------:R-:W-:Y:S01]  /*26840*/  F2FP.F16.F32.PACK_AB R69, R158, R159 ;  /* 0x0000009f9e45723e */ /* 0x000fe200000000ff */
[C---:B------:R-:W-:Y:S01]  /*26850*/  HMMA.16816.F32 R48, R72.reuse, R82, R48 ;  /* 0x000000524830723c */ /* 0x040fe20000001830 */
[----:B------:R-:W1:Y:S04]  /*26860*/  LDSM.16.MT88.4 R80, [R224+0xf000] ;  /* 0x00f00000e050783b */ /* 0x000e680000004200 */
[----:B------:R-:W-:Y:S01]  /*26870*/  F2FP.F16.F32.PACK_AB R70, R156, R157 ;  /* 0x0000009d9c46723e */ /* 0x000fe200000000ff */
[C---:B---3--:R-:W-:Y:S05]  /*26880*/  HMMA.16816.F32 R52, R72.reuse, R84, R52 ;  /* 0x000000544834723c */ /* 0x048fea0000001834 */
        /* <DEDUP_REMOVED lines=8> */
[----:B------:R-:W-:Y:S01]  /*26910*/  FADD.FTZ R157, R153, R157 ;  /* 0x0000009d999d7221 */ /* 0x000fe20000010000 */
[C---:B--2---:R-:W-:Y:S05]  /*26920*/  HMMA.16816.F32 R4, R68.reuse, R76, R4 ;  /* 0x0000004c4404723c */ /* 0x044fea0000001804 */
[----:B------:R-:W-:Y:S01]  /*26930*/  FADD.FTZ R157, R151, R157 ;  /* 0x0000009d979d7221 */ /* 0x000fe20000010000 */
        /* <DEDUP_REMOVED lines=10> */
[C---:B------:R-:W-:Y:S05]  /*269e0*/  HMMA.16816.F32 R24, R68.reuse, R98, R24 ;  /* 0x000000624418723c */ /* 0x040fea0000001818 */
[----:B------:R-:W-:Y:S01]  /*269f0*/  FADD.FTZ R150, R150, R158 ;  /* 0x0000009e96967221 */ /* 0x000fe20000010000 */
        /* <DEDUP_REMOVED lines=8> */
[----:B------:R-:W3:Y:S05]  /*26a80*/  LDSM.16.MT88.4 R84, [R226+0x13800] ;  /* 0x01380000e254783b */ /* 0x000eea0000004200 */
[C---:B----4-:R-:W-:Y:S06]  /*26a90*/  HMMA.16816.F32 R44, R68.reuse, R72, R44 ;  /* 0x00000048442c723c */ /* 0x050fec000000182c */
[C---:B------:R-:W-:Y:S06]  /*26aa0*/  HMMA.16816.F32 R48, R68.reuse, R74, R48 ;  /* 0x0000004a4430723c */ /* 0x040fec0000001830 */
[C---:B--2---:R-:W-:Y:S06]  /*26ab0*/  HMMA.16816.F32 R52, R68.reuse, R76, R52 ;  /* 0x0000004c4434723c */ /* 0x044fec0000001834 */
[C---:B------:R-:W-:Y:S01]  /*26ac0*/  HMMA.16816.F32 R56, R68.reuse, R78, R56 ;  /* 0x0000004e4438723c */ /* 0x040fe20000001838 */
[----:B------:R-:W2:Y:S05]  /*26ad0*/  LDSM.16.MT88.4 R76, [R225+0x13800] ;  /* 0x01380000e14c783b */ /* 0x000eaa0000004200 */
[C---:B-1----:R-:W-:Y:S06]  /*26ae0*/  HMMA.16816.F32 R60, R68.reuse, R80, R60 ;  /* 0x00000050443c723c */ /* 0x042fec000000183c */
[----:B------:R-:W-:Y:S01]  /*26af0*/  HMMA.16816.F32 R64, R68, R82, R64 ;  /* 0x000000524440723c */ /* 0x000fe20000001840 */
[----:B------:R-:W1:Y:S05]  /*26b00*/  LDSM.16.MT88.4 R68, [R224+0x13800] ;  /* 0x01380000e044783b */ /* 0x000e6a0000004200 */
[C---:B------:R-:W-:Y:S06]  /*26b10*/  HMMA.16816.F32 R128, R132.reuse, R124, R4 ;  /* 0x0000007c8480723c */ /* 0x040fec0000001804 */
[C---:B------:R-:W-:Y:S05]  /*26b20*/  HMMA.16816.F32 R124, R132.reuse, R126, R8 ;  /* 0x0000007e847c723c */ /* 0x040fea0000001808 */
[----:B------:R-:W-:Y:S01]  /*26b30*/  FADD.FTZ R4, R152, R157 ;  /* 0x0000009d98047221 */ /* 0x000fe20000010000 */
[C---:B------:R-:W-:Y:S04]  /*26b40*/  HMMA.16816.F32 R120, R132.reuse, R116, R12 ;  /* 0x000000748478723c */ /* 0x040fe8000000180c */
[----:B------:R4:W-:Y:S02]  /*26b50*/  STL [R1], R4 ;  /* 0x0000000401007387 */ /* 0x0009e40000100800 */
        /* <DEDUP_REMOVED lines=8> */
[C---:B------:R-:W-:Y:S06]  /*26be0*/  HMMA.16816.F32 R84, R132.reuse, R86, R48 ;  /* 0x000000568454723c */ /* 0x040fec0000001830 */
[C---:B--2---:R-:W-:Y:S06]  /*26bf0*/  HMMA.16816.F32 R80, R132.reuse, R76, R52 ;  /* 0x0000004c8450723c */ /* 0x044fec0000001834 */
[C---:B------:R-:W-:Y:S06]  /*26c00*/  HMMA.16816.F32 R76, R132.reuse, R78, R56 ;  /* 0x0000004e844c723c */ /* 0x040fec0000001838 */
[C---:B-1----:R-:W-:Y:S06]  /*26c10*/  HMMA.16816.F32 R72, R132.reuse, R68, R60 ;  /* 0x000000448448723c */ /* 0x042fec000000183c */
[----:B------:R-:W-:Y:S07]  /*26c20*/  HMMA.16816.F32 R68, R132, R70, R64 ;  /* 0x000000468444723c */ /* 0x000fee0000001840 */
[----:B------:R-:W-:Y:S04]  /*26c30*/  MOV R133, R0 ;  /* 0x0000000000857202 */ /* 0x000fe80000000f00 */
[----:B------:R-:W-:Y:S01]  /*26c40*/  MOV R132, R2 ;  /* 0x0000000200847202 */ /* 0x000fe20000000f00 */
[----:B------:R-:W-:Y:S01]  /*26c50*/  @!UPT UIADD3 URZ, URZ, URZ, URZ ;  /* 0x0000003f3f3ff290 */ /* 0x000fe2000fffe03f */
[----:B----4-:R-:W-:Y:S11]  /*26c60*/  @P0 BRA `(.L_x_1465) ;  /* 0xffffffa800380947 */ /* 0x010ff6000383ffff */
.L_x_1456:
[----:B------:R1:W5:Y:S01]  /*26c70*/  LDL R14, [R1] ;  /* 0x00000000010e7983 */ /* 0x0003620000100800 */
[----:B------:R-:W2:Y:S08]  /*26c80*/  LDC.64 R12, c[0x0][0x208] ;  /* 0x00008200ff0c7b82 */ /* 0x000eb00000000a00 */
[----:B------:R-:W3:Y:S01]  /*26c90*/  LDC.64 R8, c[0x0][0x198] ;  /* 0x00006600ff087b82 */ /* 0x000ee20000000a00 */
[----:B--2---:R-:W-:-:S02]  /*26ca0*/  R2UR UR4, R12 ;  /* 0x000000000c0472ca */ /* 0x004fc400000e0000 */
[----:B------:R-:W-:-:S13]  /*26cb0*/  R2UR UR5, R13 ;  /* 0x000000000d0572ca */ /* 0x000fda00000e0000 */
[----:B---3--:R1:W5:Y:S01]  /*26cc0*/  LD.E R6, desc[UR4][R8.64+0xd8] ;  /* 0x0000d80408067980 */ /* 0x008362000c101900 */
[----:B------:R-:W-:-:S03]  /*26cd0*/  UMOV UR4, 0xffffffff ;  /* 0xffffffff00047882 */ /* 0x000fc60000000000 */
[----:B------:R-:W-:Y:S05]  /*26ce0*/  BRA.DIV UR4, `(.L_x_1466) ;  /* 0x0000001a04487947 */ /* 0x000fea000b800000 */
[----:B-----5:R-:W2:Y:S04]  /*26cf0*/  SHFL.BFLY PT, R11, R14, 0x2, 0x1f ;  /* 0x0c401f000e0b7f89 */ /* 0x020ea800000e0000 */
[----:B------:R-:W3:Y:S01]  /*26d00*/  SHFL.BFLY PT, R3, R252, 0x2, 0x1f ;  /* 0x0c401f00fc037f89 */ /* 0x000ee200000e0000 */
[----:B--2---:R-:W-:Y:S01]  /*26d10*/  FADD.FTZ R11, R11, R14 ;  /* 0x0000000e0b0b7221 */ /* 0x004fe20000010000 */
[----:B---3--:R-:W-:-:S04]  /*26d20*/  FADD.FTZ R252, R3, R252 ;  /* 0x000000fc03fc7221 */ /* 0x008fc80000010000 */
[----:B------:R-:W2:Y:S04]  /*26d30*/  SHFL.BFLY PT, R10, R11, 0x1, 0x1f ;  /* 0x0c201f000b0a7f89 */ /* 0x000ea800000e0000 */
[----:B------:R3:W4:Y:S01]  /*26d40*/  SHFL.BFLY PT, R3, R252, 0x1, 0x1f ;  /* 0x0c201f00fc037f89 */ /* 0x00072200000e0000 */
[----:B--2---:R-:W-:-:S07]  /*26d50*/  FADD.FTZ R10, R11, R10 ;  /* 0x0000000a0b0a7221 */ /* 0x004fce0000010000 */
.L_x_1482:
[----:B------:R-:W2:Y:S01]  /*26d60*/  S2R R7, SR_TID.X ;  /* 0x0000000000077919 */ /* 0x000ea20000002100 */
[----:B----4-:R-:W-:Y:S01]  /*26d70*/  FADD.FTZ R3, R252, R3 ;  /* 0x00000003fc037221 */ /* 0x010fe20000010000 */
[----:B------:R-:W-:Y:S01]  /*26d80*/  MOV R5, 0x3f800000 ;  /* 0x3f80000000057802 */ /* 0x000fe20000000f00 */
[----:B------:R-:W4:Y:S01]  /*26d90*/  S2UR UR4, SR_CgaCtaId ;  /* 0x00000000000479c3 */ /* 0x000f220000008800 */
[----:B------:R-:W-:Y:S01]  /*26da0*/  FSETP.NE.FTZ.AND P4, PT, R10, RZ, PT ;  /* 0x000000ff0a00720b */ /* 0x000fe20003f95000 */
[----:B------:R-:W-:Y:S01]  /*26db0*/  UMOV UR5, 0x400 ;  /* 0x0000040000057882 */ /* 0x000fe20000000000 */
[----:B------:R-:W-:Y:S02]  /*26dc0*/  FSETP.NE.FTZ.AND P3, PT, R3, RZ, PT ;  /* 0x000000ff0300720b */ /* 0x000fe40003f75000 */
[----:B------:R-:W-:Y:S02]  /*26dd0*/  MOV R4, 0x3f800000 ;  /* 0x3f80000000047802 */ /* 0x000fe40000000f00 */
[----:B------:R-:W-:-:S02]  /*26de0*/  R2UR UR10, R12 ;  /* 0x000000000c0a72ca */ /* 0x000fc400000e0000 */
[----:B------:R-:W-:-:S05]  /*26df0*/  R2UR UR11, R13 ;  /* 0x000000000d0b72ca */ /* 0x000fca00000e0000 */
[----:B------:R-:W1:Y:S08]  /*26e00*/  @P4 MUFU.RCP R4, R10 ;  /* 0x0000000a00044308 */ /* 0x000e700000001000 */
[----:B------:R-:W3:Y:S01]  /*26e10*/  @P3 MUFU.RCP R5, R3 ;  /* 0x0000000300053308 */ /* 0x000ee20000001000 */
[----:B----4-:R-:W-:Y:S01]  /*26e20*/  ULEA UR4, UR4, UR5, 0x18 ;  /* 0x0000000504047291 */ /* 0x010fe2000f8ec03f */
[----:B------:R-:W-:-:S02]  /*26e30*/  R2UR UR5, R13 ;  /* 0x000000000d0572ca */ /* 0x000fc400000e0000 */
[----:B--2---:R-:W-:Y:S01]  /*26e40*/  SHF.R.S32.HI R11, RZ, 0x1f, R7 ;  /* 0x0000001fff0b7819 */ /* 0x004fe20000011407 */
[C---:B-1----:R-:W-:Y:S01]  /*26e50*/  FMUL.FTZ R128, R4.reuse, R128 ;  /* 0x0000008004807220 */ /* 0x042fe20000410000 */
[C---:B------:R-:W-:Y:S02]  /*26e60*/  FMUL.FTZ R129, R4.reuse, R129 ;  /* 0x0000008104817220 */ /* 0x040fe40000410000 */
[----:B------:R-:W-:Y:S01]  /*26e70*/  LEA.HI R14, R11, R7, RZ, 0x2 ;  /* 0x000000070b0e7211 */ /* 0x000fe200078f10ff */
[C---:B------:R-:W-:Y:S01]  /*26e80*/  FMUL.FTZ R124, R4.reuse, R124 ;  /* 0x0000007c047c7220 */ /* 0x040fe20000410000 */
[C---:B------:R-:W-:Y:S01]  /*26e90*/  FMUL.FTZ R125, R4.reuse, R125 ;  /* 0x0000007d047d7220 */ /* 0x040fe20000410000 */
[C---:B------:R-:W-:Y:S01]  /*26ea0*/  FMUL.FTZ R120, R4.reuse, R120 ;  /* 0x0000007804787220 */ /* 0x040fe20000410000 */
[--C-:B------:R-:W-:Y:S01]  /*26eb0*/  SHF.R.S32.HI R15, RZ, 0x2, R14.reuse ;  /* 0x00000002ff0f7819 */ /* 0x100fe2000001140e */
[C---:B------:R-:W-:Y:S01]  /*26ec0*/  FMUL.FTZ R121, R4.reuse, R121 ;  /* 0x0000007904797220 */ /* 0x040fe20000410000 */
[C---:B---3--:R-:W-:Y:S01]  /*26ed0*/  FMUL.FTZ R131, R5.reuse, R131 ;  /* 0x0000008305837220 */ /* 0x048fe20000410000 */
        /* <DEDUP_REMOVED lines=37> */
[C---:B------:R-:W-:Y:S01]  /*27130*/  FMUL.FTZ R113, R4.reuse, R113 ;  /* 0x0000007104717220 */ /* 0x040fe20000410000 */
[----:B------:R-:W-:Y:S01]  /*27140*/  IMAD.IADD R14, R7, 0x1, -R14 ;  /* 0x00000001070e7824 */ /* 0x000fe200078e0a0e */
[----:B------:R-:W-:Y:S01]  /*27150*/  LOP3.LUT R5, R5, 0xfffffff8, RZ, 0xc0, !PT ;  /* 0xfffffff805057812 */ /* 0x000fe200078ec0ff */
[C---:B------:R-:W-:Y:S01]  /*27160*/  FMUL.FTZ R108, R4.reuse, R108 ;  /* 0x0000006c046c7220 */ /* 0x040fe20000410000 */
[C---:B------:R-:W-:Y:S01]  /*27170*/  FMUL.FTZ R109, R4.reuse, R109 ;  /* 0x0000006d046d7220 */ /* 0x040fe20000410000 */
[----:B------:R-:W-:Y:S01]  /*27180*/  F2FP.F16.F32.PACK_AB R128, R129, R128 ;  /* 0x000000808180723e */ /* 0x000fe200000000ff */
[C---:B------:R-:W-:Y:S01]  /*27190*/  FMUL.FTZ R104, R4.reuse, R104 ;  /* 0x0000006804687220 */ /* 0x040fe20000410000 */
[----:B------:R-:W-:Y:S01]  /*271a0*/  IADD3 R15, R15, -R5, RZ ;  /* 0x800000050f0f7210 */ /* 0x000fe20007ffe0ff */
[C---:B------:R-:W-:Y:S01]  /*271b0*/  FMUL.FTZ R105, R4.reuse, R105 ;  /* 0x0000006904697220 */ /* 0x040fe20000410000 */
[----:B------:R-:W-:Y:S01]  /*271c0*/  LEA.HI R5, R11, R7, RZ, 0x5 ;  /* 0x000000070b057211 */ /* 0x000fe200078f28ff */
[C---:B------:R-:W-:Y:S01]  /*271d0*/  FMUL.FTZ R100, R4.reuse, R100 ;  /* 0x0000006404647220 */ /* 0x040fe20000410000 */
[----:B------:R-:W-:Y:S01]  /*271e0*/  SHF.L.U32 R17, R15, 0x6, RZ ;  /* 0x000000060f117819 */ /* 0x000fe200000006ff */
[C---:B------:R-:W-:Y:S01]  /*271f0*/  FMUL.FTZ R101, R4.reuse, R101 ;  /* 0x0000006504657220 */ /* 0x040fe20000410000 */
[----:B------:R-:W-:Y:S01]  /*27200*/  SHF.R.S32.HI R16, RZ, 0x5, R5 ;  /* 0x00000005ff107819 */ /* 0x000fe20000011405 */
[C---:B------:R-:W-:Y:S01]  /*27210*/  FMUL.FTZ R96, R4.reuse, R96 ;  /* 0x0000006004607220 */ /* 0x040fe20000410000 */
[----:B------:R-:W-:Y:S01]  /*27220*/  LOP3.LUT R17, R17, 0x1c0, RZ, 0xc0, !PT ;  /* 0x000001c011117812 */ /* 0x000fe200078ec0ff */
[C---:B------:R-:W-:Y:S01]  /*27230*/  FMUL.FTZ R97, R4.reuse, R97 ;  /* 0x0000006104617220 */ /* 0x040fe20000410000 */
[----:B------:R-:W-:Y:S01]  /*27240*/  LOP3.LUT R18, R15, 0x1, RZ, 0xc0, !PT ;  /* 0x000000010f127812 */ /* 0x000fe200078ec0ff */
[----:B------:R-:W-:Y:S01]  /*27250*/  FMUL.FTZ R92, R4, R92 ;  /* 0x0000005c045c7220 */ /* 0x000fe20000410000 */
[----:B------:R-:W-:Y:S01]  /*27260*/  LEA R14, R16, R14, 0x9 ;  /* 0x0000000e100e7211 */ /* 0x000fe200078e48ff */
[C---:B------:R-:W-:Y:S01]  /*27270*/  FMUL.FTZ R93, R4.reuse, R93 ;  /* 0x0000005d045d7220 */ /* 0x040fe20000410000 */
[----:B------:R-:W-:Y:S01]  /*27280*/  LEA.HI R17, R17, R17, RZ, 0x1d ;  /* 0x0000001111117211 */ /* 0x000fe200078fe8ff */
[----:B------:R-:W-:Y:S01]  /*27290*/  FMUL.FTZ R88, R4, R88 ;  /* 0x0000005804587220 */ /* 0x000fe20000410000 */
[----:B------:R-:W-:Y:S01]  /*272a0*/  ISETP.NE.U32.AND P0, PT, R18, 0x1, PT ;  /* 0x000000011200780c */ /* 0x000fe20003f05070 */
[----:B------:R-:W-:Y:S01]  /*272b0*/  FMUL.FTZ R89, R4, R89 ;  /* 0x0000005904597220 */ /* 0x000fe20000410000 */
[----:B------:R-:W-:Y:S01]  /*272c0*/  LEA R14, R14, R17, 0x1 ;  /* 0x000000110e0e7211 */ /* 0x000fe200078e08ff */
[C---:B------:R-:W-:Y:S01]  /*272d0*/  FMUL.FTZ R84, R4.reuse, R84 ;  /* 0x0000005404547220 */ /* 0x040fe20000410000 */
[----:B------:R-:W-:Y:S01]  /*272e0*/  R2P PR, R15, 0x6 ;  /* 0x000000060f007804 */ /* 0x000fe20000000000 */
[----:B------:R-:W-:Y:S01]  /*272f0*/  FMUL.FTZ R85, R4, R85 ;  /* 0x0000005504557220 */ /* 0x000fe20000410000 */
[----:B------:R-:W-:Y:S01]  /*27300*/  LEA R14, R14, UR4, 0x1 ;  /* 0x000000040e0e7c11 */ /* 0x000fe2000f8e08ff */
[C---:B------:R-:W-:Y:S01]  /*27310*/  FMUL.FTZ R80, R4.reuse, R80 ;  /* 0x0000005004507220 */ /* 0x040fe20000410000 */
[----:B------:R-:W-:Y:S01]  /*27320*/  MOV R15, 0x20 ;  /* 0x00000020000f7802 */ /* 0x000fe20000000f00 */
[----:B------:R-:W-:Y:S01]  /*27330*/  FMUL.FTZ R81, R4, R81 ;  /* 0x0000005104517220 */ /* 0x000fe20000410000 */
[----:B------:R-:W-:Y:S01]  /*27340*/  MOV R18, 0x40 ;  /* 0x0000004000127802 */ /* 0x000fe20000000f00 */
[C---:B------:R-:W-:Y:S01]  /*27350*/  VIADD R17, R14.reuse, 0xfffffff0 ;  /* 0xfffffff00e117836 */ /* 0x040fe20000000000 */
[----:B------:R-:W-:Y:S01]  /*27360*/  SEL R15, R15, 0xffffffe0, !P1 ;  /* 0xffffffe00f0f7807 */ /* 0x000fe20004800000 */
[----:B------:R-:W-:Y:S01]  /*27370*/  STS [R14], R128 ;  /* 0x000000800e007388 */ /* 0x000fe20000000800 */
[----:B------:R-:W-:Y:S01]  /*27380*/  @P0 IADD3 R17, R14, 0x10, RZ ;  /* 0x000000100e110810 */ /* 0x000fe20007ffe0ff */
[----:B------:R-:W-:Y:S01]  /*27390*/  FMUL.FTZ R76, R4, R76 ;  /* 0x0000004c044c7220 */ /* 0x000fe20000410000 */
[----:B------:R-:W-:Y:S01]  /*273a0*/  SEL R18, R18, 0xffffffc0, !P2 ;  /* 0xffffffc012127807 */ /* 0x000fe20005000000 */
[----:B------:R-:W-:Y:S01]  /*273b0*/  FMUL.FTZ R77, R4, R77 ;  /* 0x0000004d044d7220 */ /* 0x000fe20000410000 */
[----:B------:R-:W-:Y:S01]  /*273c0*/  ISETP.NE.AND P0, PT, R246, -0x1, PT ;  /* 0xfffffffff600780c */ /* 0x000fe20003f05270 */
[----:B------:R-:W-:Y:S01]  /*273d0*/  FMUL.FTZ R72, R4, R72 ;  /* 0x0000004804487220 */ /* 0x000fe20000410000 */
[----:B------:R-:W-:Y:S01]  /*273e0*/  F2FP.F16.F32.PACK_AB R130, R131, R130 ;  /* 0x000000828382723e */ /* 0x000fe200000000ff */
[----:B------:R-:W-:Y:S01]  /*273f0*/  IMAD.IADD R20, R14, 0x1, R18 ;  /* 0x000000010e147824 */ /* 0x000fe200078e0212 */
[----:B------:R-:W-:Y:S01]  /*27400*/  F2FP.F16.F32.PACK_AB R124, R125, R124 ;  /* 0x0000007c7d7c723e */ /* 0x000fe200000000ff */
[C---:B------:R-:W-:Y:S01]  /*27410*/  FMUL.FTZ R73, R4.reuse, R73 ;  /* 0x0000004904497220 */ /* 0x040fe20000410000 */
[----:B------:R-:W-:Y:S01]  /*27420*/  F2FP.F16.F32.PACK_AB R126, R127, R126 ;  /* 0x0000007e7f7e723e */ /* 0x000fe200000000ff */
[----:B------:R-:W-:Y:S01]  /*27430*/  STS [R14+0x400], R130 ;  /* 0x000400820e007388 */ /* 0x000fe20000000800 */
[----:B------:R-:W-:Y:S01]  /*27440*/  F2FP.F16.F32.PACK_AB R120, R121, R120 ;  /* 0x000000787978723e */ /* 0x000fe200000000ff */
[----:B------:R-:W-:Y:S01]  /*27450*/  FMUL.FTZ R68, R4, R68 ;  /* 0x0000004404447220 */ /* 0x000fe20000410000 */
[----:B------:R-:W-:Y:S01]  /*27460*/  F2FP.F16.F32.PACK_AB R122, R123, R122 ;  /* 0x0000007a7b7a723e */ /* 0x000fe200000000ff */
[----:B------:R-:W-:Y:S01]  /*27470*/  STS [R17], R124 ;  /* 0x0000007c11007388 */ /* 0x000fe20000000800 */
[----:B------:R-:W-:Y:S01]  /*27480*/  IADD3 R19, R14, R15, RZ ;  /* 0x0000000f0e137210 */ /* 0x000fe20007ffe0ff */
[----:B------:R-:W-:Y:S01]  /*27490*/  FMUL.FTZ R4, R4, R69 ;  /* 0x0000004504047220 */ /* 0x000fe20000410000 */
[----:B------:R-:W-:Y:S01]  /*274a0*/  F2FP.F16.F32.PACK_AB R116, R117, R116 ;  /* 0x000000747574723e */ /* 0x000fe200000000ff */
[----:B------:R-:W-:Y:S01]  /*274b0*/  STS [R17+0x400], R126 ;  /* 0x0004007e11007388 */ /* 0x000fe20000000800 */
[----:B------:R-:W-:-:S02]  /*274c0*/  F2FP.F16.F32.PACK_AB R118, R119, R118 ;  /* 0x000000767776723e */ /* 0x000fc400000000ff */
[-C--:B------:R-:W-:Y:S01]  /*274d0*/  IADD3 R15, R15, R17.reuse, RZ ;  /* 0x000000110f0f7210 */ /* 0x080fe20007ffe0ff */
[----:B------:R-:W-:Y:S01]  /*274e0*/  STS [R19], R120 ;  /* 0x0000007813007388 */ /* 0x000fe20000000800 */
[----:B------:R-:W-:Y:S02]  /*274f0*/  F2FP.F16.F32.PACK_AB R112, R113, R112 ;  /* 0x000000707170723e */ /* 0x000fe400000000ff */
[----:B------:R-:W-:Y:S01]  /*27500*/  F2FP.F16.F32.PACK_AB R114, R115, R114 ;  /* 0x000000727372723e */ /* 0x000fe200000000ff */
[----:B------:R-:W-:Y:S01]  /*27510*/  STS [R19+0x400], R122 ;  /* 0x0004007a13007388 */ /* 0x000fe20000000800 */
[----:B------:R-:W-:Y:S02]  /*27520*/  F2FP.F16.F32.PACK_AB R108, R109, R108 ;  /* 0x0000006c6d6c723e */ /* 0x000fe400000000ff */
[----:B------:R-:W-:Y:S01]  /*27530*/  F2FP.F16.F32.PACK_AB R110, R111, R110 ;  /* 0x0000006e6f6e723e */ /* 0x000fe200000000ff */
[----:B------:R-:W-:Y:S01]  /*27540*/  STS [R15], R116 ;  /* 0x000000740f007388 */ /* 0x000fe20000000800 */
[----:B------:R-:W-:-:S02]  /*27550*/  IADD3 R21, R18, R17, RZ ;  /* 0x0000001112157210 */ /* 0x000fc40007ffe0ff */
[----:B------:R-:W-:Y:S01]  /*27560*/  F2FP.F16.F32.PACK_AB R104, R105, R104 ;  /* 0x000000686968723e */ /* 0x000fe200000000ff */
[----:B------:R-:W-:Y:S01]  /*27570*/  STS [R15+0x400], R118 ;  /* 0x000400760f007388 */ /* 0x000fe20000000800 */
[----:B------:R-:W-:Y:S02]  /*27580*/  F2FP.F16.F32.PACK_AB R106, R107, R106 ;  /* 0x0000006a6b6a723e */ /* 0x000fe400000000ff */
[----:B------:R-:W-:Y:S01]  /*27590*/  IADD3 R22, R19, R18, RZ ;  /* 0x0000001213167210 */ /* 0x000fe20007ffe0ff */
[----:B------:R-:W-:Y:S01]  /*275a0*/  STS [R20], R112 ;  /* 0x0000007014007388 */ /* 0x000fe20000000800 */
[----:B------:R-:W-:Y:S02]  /*275b0*/  F2FP.F16.F32.PACK_AB R100, R101, R100 ;  /* 0x000000646564723e */ /* 0x000fe400000000ff */
[----:B------:R-:W-:Y:S01]  /*275c0*/  F2FP.F16.F32.PACK_AB R102, R103, R102 ;  /* 0x000000666766723e */ /* 0x000fe200000000ff */
[----:B------:R-:W-:Y:S01]  /*275d0*/  STS [R20+0x400], R114 ;  /* 0x0004007214007388 */ /* 0x000fe20000000800 */
[----:B------:R-:W-:-:S02]  /*275e0*/  IADD3 R18, R15, R18, RZ ;  /* 0x000000120f127210 */ /* 0x000fc40007ffe0ff */
[----:B------:R-:W-:Y:S01]  /*275f0*/  F2FP.F16.F32.PACK_AB R96, R97, R96 ;  /* 0x000000606160723e */ /* 0x000fe200000000ff */
[----:B------:R-:W-:Y:S01]  /*27600*/  STS [R21], R108 ;  /* 0x0000006c15007388 */ /* 0x000fe20000000800 */
[----:B------:R-:W-:Y:S02]  /*27610*/  F2FP.F16.F32.PACK_AB R98, R99, R98 ;  /* 0x000000626362723e */ /* 0x000fe400000000ff */
[----:B------:R-:W-:Y:S01]  /*27620*/  R2UR UR4, R12 ;  /* 0x000000000c0472ca */ /* 0x000fe200000e0000 */
[----:B------:R-:W-:Y:S01]  /*27630*/  STS [R21+0x400], R110 ;  /* 0x0004006e15007388 */ /* 0x000fe20000000800 */
[----:B------:R-:W-:Y:S02]  /*27640*/  F2FP.F16.F32.PACK_AB R92, R93, R92 ;  /* 0x0000005c5d5c723e */ /* 0x000fe400000000ff */
        /* <DEDUP_REMOVED lines=11> */
[----:B------:R-:W-:-:S02]  /*27700*/  @!P0 R2UR UR8, R12 ;  /* 0x000000000c0882ca */ /* 0x000fc400000e0000 */
[----:B------:R-:W-:Y:S01]  /*27710*/  @!P0 R2UR UR9, R13 ;  /* 0x000000000d0982ca */ /* 0x000fe200000e0000 */
[----:B------:R-:W-:Y:S01]  /*27720*/  STS [R14+0x2000], R96 ;  /* 0x002000600e007388 */ /* 0x000fe20000000800 */
[----:B------:R-:W-:Y:S02]  /*27730*/  F2FP.F16.F32.PACK_AB R76, R77, R76 ;  /* 0x0000004c4d4c723e */ /* 0x000fe400000000ff */
[----:B------:R-:W-:Y:S01]  /*27740*/  F2FP.F16.F32.PACK_AB R78, R79, R78 ;  /* 0x0000004e4f4e723e */ /* 0x000fe200000000ff */
[----:B------:R-:W-:Y:S01]  /*27750*/  STS [R14+0x2400], R98 ;  /* 0x002400620e007388 */ /* 0x000fe20000000800 */
[----:B------:R-:W-:Y:S02]  /*27760*/  F2FP.F16.F32.PACK_AB R72, R73, R72 ;  /* 0x000000484948723e */ /* 0x000fe400000000ff */
[----:B------:R-:W-:Y:S01]  /*27770*/  F2FP.F16.F32.PACK_AB R74, R75, R74 ;  /* 0x0000004a4b4a723e */ /* 0x000fe200000000ff */
[----:B------:R-:W-:Y:S01]  /*27780*/  STS [R17+0x2000], R92 ;  /* 0x0020005c11007388 */ /* 0x000fe20000000800 */
[----:B------:R-:W-:-:S02]  /*27790*/  F2FP.F16.F32.PACK_AB R4, R4, R68 ;  /* 0x000000440404723e */ /* 0x000fc400000000ff */
[----:B------:R-:W-:Y:S01]  /*277a0*/  F2FP.F16.F32.PACK_AB R70, R71, R70 ;  /* 0x000000464746723e */ /* 0x000fe200000000ff */
[----:B------:R1:W-:Y:S04]  /*277b0*/  STS [R17+0x2400], R94 ;  /* 0x0024005e11007388 */ /* 0x0003e80000000800 */
[----:B------:R-:W-:Y:S04]  /*277c0*/  STS [R19+0x2000], R88 ;  /* 0x0020005813007388 */ /* 0x000fe80000000800 */
[----:B------:R-:W-:Y:S04]  /*277d0*/  STS [R19+0x2400], R90 ;  /* 0x0024005a13007388 */ /* 0x000fe80000000800 */
[----:B------:R-:W-:Y:S04]  /*277e0*/  STS [R15+0x2000], R84 ;  /* 0x002000540f007388 */ /* 0x000fe80000000800 */
[----:B------:R-:W-:Y:S04]  /*277f0*/  STS [R15+0x2400], R86 ;  /* 0x002400560f007388 */ /* 0x000fe80000000800 */
[----:B------:R-:W-:Y:S04]  /*27800*/  STS [R20+0x2000], R80 ;  /* 0x0020005014007388 */ /* 0x000fe80000000800 */
[----:B------:R-:W-:Y:S04]  /*27810*/  STS [R20+0x2400], R82 ;  /* 0x0024005214007388 */ /* 0x000fe80000000800 */
[----:B------:R-:W-:Y:S04]  /*27820*/  STS [R21+0x2000], R76 ;  /* 0x0020004c15007388 */ /* 0x000fe80000000800 */
[----:B------:R2:W-:Y:S04]  /*27830*/  STS [R21+0x2400], R78 ;  /* 0x0024004e15007388 */ /* 0x0005e80000000800 */
[----:B------:R-:W-:Y:S04]  /*27840*/  STS [R22+0x2000], R72 ;  /* 0x0020004816007388 */ /* 0x000fe80000000800 */
[----:B------:R-:W-:Y:S04]  /*27850*/  STS [R22+0x2400], R74 ;  /* 0x0024004a16007388 */ /* 0x000fe80000000800 */
[----:B------:R3:W-:Y:S04]  /*27860*/  STS [R18+0x2000], R4 ;  /* 0x0020000412007388 */ /* 0x0007e80000000800 */
[----:B------:R4:W-:Y:S04]  /*27870*/  STS [R18+0x2400], R70 ;  /* 0x0024004612007388 */ /* 0x0009e80000000800 */
[----:B------:R-:W4:Y:S01]  /*27880*/  LD.E.64 R50, desc[UR10][R8.64+0x88] ;  /* 0x0000880a08327980 */ /* 0x000f22000c101b00 */
[----:B-1----:R1:W1:Y:S01]  /*27890*/  @P3 MUFU.LG2 R17, R3 ;  /* 0x0000000300113308 */ /* 0x0022620000000c00 */
[----:B------:R-:W-:Y:S02]  /*278a0*/  BSSY B0, `(.L_x_1467) ;  /* 0x0000029000007945 */ /* 0x000fe40003800000 */
[----:B------:R1:W5:Y:S04]  /*278b0*/  LD.E.64 R48, desc[UR4][R8.64+0x90] ;  /* 0x0000900408307980 */ /* 0x000368000c101b00 */
[----:B--2---:R-:W2:Y:S04]  /*278c0*/  @!P0 LD.E.64 R20, desc[UR8][R8.64+0x80] ;  /* 0x0000800808148980 */ /* 0x004ea8000c101b00 */
[----:B---3--:R-:W3:Y:S01]  /*278d0*/  LD.E.U8 R4, desc[UR4][R8.64+0x1c8] ;  /* 0x0001c80408047980 */ /* 0x008ee2000c101100 */
[----:B----4-:R-:W4:Y:S01]  /*278e0*/  @P4 MUFU.LG2 R18, R10 ;  /* 0x0000000a00124308 */ /* 0x010f220000000c00 */
[----:B-1----:R-:W-:Y:S01]  /*278f0*/  @!P0 SHF.R.S32.HI R3, RZ, 0x1f, R243 ;  /* 0x0000001fff038819 */ /* 0x002fe200000114f3 */
[----:B------:R-:W-:Y:S01]  /*27900*/  @P3 FMUL.FTZ R17, R17, 0.69314718246459960938 ;  /* 0x3f31721811113820 */ /* 0x000fe20000410000 */
[----:B------:R-:W-:-:S03]  /*27910*/  IMAD.MOV.U32 R14, RZ, RZ, 0x7f800000 ;  /* 0x7f800000ff0e7424 */ /* 0x000fc600078e00ff */
[----:B------:R-:W-:Y:S01]  /*27920*/  @P3 FFMA.FTZ R14, R6, R0, R17 ;  /* 0x00000000060e3223 */ /* 0x000fe20000010011 */
[----:B----4-:R-:W-:Y:S01]  /*27930*/  @P4 FMUL.FTZ R18, R18, 0.69314718246459960938 ;  /* 0x3f31721812124820 */ /* 0x010fe20000410000 */
[----:B------:R-:W-:-:S03]  /*27940*/  MOV R10, 0x7f800000 ;  /* 0x7f800000000a7802 */ /* 0x000fc60000000f00 */
[----:B------:R-:W-:Y:S01]  /*27950*/  @P4 FFMA.FTZ R10, R6, R2, R18 ;  /* 0x00000002060a4223 */ /* 0x000fe20000010012 */
[----:B------:R-:W-:-:S04]  /*27960*/  @P0 IMAD.WIDE.U32 R22, R50, R246, RZ ;  /* 0x000000f632160225 */ /* 0x000fc800078e00ff */
[----:B--2---:R-:W-:Y:S01]  /*27970*/  @!P0 IMAD R15, R21, R243, RZ ;  /* 0x000000f3150f8224 */ /* 0x004fe200078e02ff */
[----:B---3--:R-:W-:-:S03]  /*27980*/  ISETP.NE.AND P1, PT, R4, RZ, PT ;  /* 0x000000ff0400720c */ /* 0x008fc60003f25270 */
[C---:B------:R-:W-:Y:S02]  /*27990*/  @!P0 IMAD R15, R20.reuse, R3, R15 ;  /* 0x00000003140f8224 */ /* 0x040fe400078e020f */
[----:B------:R-:W-:Y:S02]  /*279a0*/  @P0 IMAD R3, R51, R246, RZ ;  /* 0x000000f633030224 */ /* 0x000fe400078e02ff */
[----:B------:R-:W-:Y:S01]  /*279b0*/  @!P0 IMAD.WIDE.U32 R20, R20, R243, RZ ;  /* 0x000000f314148225 */ /* 0x000fe200078e00ff */
[----:B------:R-:W-:Y:S02]  /*279c0*/  @P0 MOV R4, R22 ;  /* 0x0000001600040202 */ /* 0x000fe40000000f00 */
[----:B------:R-:W-:Y:S02]  /*279d0*/  @P0 IADD3 R3, R23, R3, RZ ;  /* 0x0000000317030210 */ /* 0x000fe40007ffe0ff */
        /* <DEDUP_REMOVED lines=13> */
.L_x_1468:
        /* <DEDUP_REMOVED lines=8> */
.L_x_1469:
[----:B------:R-:W-:Y:S05]  /*27b30*/  BSYNC B0 ;  /* 0x0000000000007941 */ /* 0x000fea0003800000 */
.L_x_1467:
        /* <DEDUP_REMOVED lines=9> */
[----:B------:R-:W-:Y:S01]  /*27bd0*/  LOP3.LUT R6, R6, 0xffffffc, RZ, 0xc0, !PT ;  /* 0x0ffffffc06067812 */ /* 0x000fe200078ec0ff */
[----:B------:R-:W-:Y:S02]  /*27be0*/  IMAD.IADD R17, R7, 0x1, -R17 ;  /* 0x0000000107117824 */ /* 0x000fe400078e0a11 */
[----:B------:R2:W5:Y:S01]  /*27bf0*/  LD.E.64 R54, desc[UR4][R8.64+0xa0] ;  /* 0x0000a00408367980 */ /* 0x000562000c101b00 */
[----:B------:R-:W-:Y:S05]  /*27c00*/  WARPSYNC.ALL ;  /* 0x0000000000007948 */ /* 0x000fea0003800000 */
[----:B------:R-:W-:Y:S01]  /*27c10*/  BAR.SYNC.DEFER_BLOCKING 0x0 ;  /* 0x0000000000007b1d */ /* 0x000fe20000010000 */
[----:B------:R-:W-:Y:S01]  /*27c20*/  IMAD.IADD R16, R16, 0x1, -R6 ;  /* 0x0000000110107824 */ /* 0x000fe200078e0a06 */
[----:B------:R-:W-:-:S02]  /*27c30*/  LOP3.LUT P0, RZ, R17, 0x3, RZ, 0xc0, !PT ;  /* 0x0000000311ff7812 */ /* 0x000fc4000780c0ff */
[----:B-1----:R-:W-:-:S04]  /*27c40*/  SHF.R.S32.HI R0, RZ, 0x1f, R2 ;  /* 0x0000001fff007819 */ /* 0x002fc80000011402 */
[----:B------:R-:W-:-:S04]  /*27c50*/  LEA.HI R15, R0, R2, RZ, 0x5 ;  /* 0x00000002000f7211 */ /* 0x000fc800078f28ff */
[----:B------:R-:W-:-:S05]  /*27c60*/  LOP3.LUT R15, R15, 0xffffffe0, RZ, 0xc0, !PT ;  /* 0xffffffe00f0f7812 */ /* 0x000fca00078ec0ff */
[----:B------:R-:W-:-:S05]  /*27c70*/  IMAD.IADD R15, R2, 0x1, -R15 ;  /* 0x00000001020f7824 */ /* 0x000fca00078e0a0f */
[----:B------:R-:W-:Y:S01]  /*27c80*/  SHF.R.S32.HI R5, RZ, 0x1f, R15 ;  /* 0x0000001fff057819 */ /* 0x000fe2000001140f */
[----:B------:R2:W1:Y:S03]  /*27c90*/  LDS.128 R40, [R247] ;  /* 0x00000000f7287984 */ /* 0x0004660000000c00 */
[----:B------:R-:W-:Y:S01]  /*27ca0*/  LEA.HI R5, R5, R15, RZ, 0x2 ;  /* 0x0000000f05057211 */ /* 0x000fe200078f10ff */
[----:B------:R2:W3:Y:S03]  /*27cb0*/  LDS.128 R36, [R247+0x800] ;  /* 0x00080000f7247984 */ /* 0x0004e60000000c00 */
[----:B------:R-:W-:Y:S01]  /*27cc0*/  SHF.R.S32.HI R5, RZ, 0x2, R5 ;  /* 0x00000002ff057819 */ /* 0x000fe20000011405 */
[----:B------:R2:W4:Y:S04]  /*27cd0*/  LDS.128 R32, [R247+0x1000] ;  /* 0x00100000f7207984 */ /* 0x0005280000000c00 */
[----:B------:R-:W-:Y:S01]  /*27ce0*/  IMAD R5, R16, 0x10, R5 ;  /* 0x0000001010057824 */ /* 0x000fe200078e0205 */
[----:B------:R2:W1:Y:S04]  /*27cf0*/  LDS.128 R28, [R247+0x1800] ;  /* 0x00180000f71c7984 */ /* 0x0004680000000c00 */
[----:B------:R2:W1:Y:S04]  /*27d00*/  LDS.128 R24, [R247+0x2000] ;  /* 0x00200000f7187984 */ /* 0x0004680000000c00 */
[----:B------:R2:W1:Y:S04]  /*27d10*/  LDS.128 R20, [R247+0x2800] ;  /* 0x00280000f7147984 */ /* 0x0004680000000c00 */
[----:B------:R2:W1:Y:S04]  /*27d20*/  LDS.128 R16, [R247+0x3000] ;  /* 0x00300000f7107984 */ /* 0x0004680000000c00 */
[----:B------:R2:W1:Y:S01]  /*27d30*/  LDS.128 R44, [R247+0x3800] ;  /* 0x00380000f72c7984 */ /* 0x0004620000000c00 */
[----:B------:R-:W-:Y:S04]  /*27d40*/  BSSY B0, `(.L_x_1470) ;  /* 0x0000012000007945 */ /* 0x000fe80003800000 */
[----:B------:R-:W-:Y:S05]  /*27d50*/  @P0 BRA `(.L_x_1471) ;  /* 0x0000000000400947 */ /* 0x000fea0003800000 */
[C---:B------:R-:W-:Y:S02]  /*27d60*/  IMAD R6, R244.reuse, -0x40, R245 ;  /* 0xffffffc0f4067824 */ /* 0x040fe400078e02f5 */
[C---:B------:R-:W-:Y:S02]  /*27d70*/  VIADD R15, R5.reuse, 0x8 ;  /* 0x00000008050f7836 */ /* 0x040fe40000000000 */
        /* <DEDUP_REMOVED lines=14> */
.L_x_1471:
[----:B------:R-:W-:Y:S05]  /*27e60*/  BSYNC B0 ;  /* 0x0000000000007941 */ /* 0x000fea0003800000 */
.L_x_1470:
[----:B------:R-:W-:Y:S02]  /*27e70*/  LEA.HI R5, R11, R7, RZ, 0x3 ;  /* 0x000000070b057211 */ /* 0x000fe400078f18ff */
[----:B------:R-:W-:Y:S02]  /*27e80*/  R2UR UR4, R12 ;  /* 0x000000000c0472ca */ /* 0x000fe400000e0000 */
[----:B------:R-:W-:Y:S02]  /*27e90*/  LOP3.LUT R5, R5, 0xfffffff8, RZ, 0xc0, !PT ;  /* 0xfffffff805057812 */ /* 0x000fe400078ec0ff */
[----:B------:R-:W-:-:S03]  /*27ea0*/  R2UR UR5, R13 ;  /* 0x000000000d0572ca */ /* 0x000fc600000e0000 */
[----:B------:R-:W-:-:S04]  /*27eb0*/  IMAD.IADD R5, R7, 0x1, -R5 ;  /* 0x0000000107057824 */ /* 0x000fc800078e0a05 */
[----:B-1----:R-:W-:Y:S02]  /*27ec0*/  IMAD.SHL.U32 R10, R5, 0x8, RZ ;  /* 0x00000008050a7824 */ /* 0x002fe400078e00ff */
[----:B------:R-:W-:-:S03]  /*27ed0*/  IMAD.SHL.U32 R244, R244, 0x40, RZ ;  /* 0x00000040f4f47824 */ /* 0x000fc600078e00ff */
[----:B------:R-:W-:Y:S01]  /*27ee0*/  SHF.R.S32.HI R11, RZ, 0x1f, R10 ;  /* 0x0000001fff0b7819 */ /* 0x000fe2000001140a */
[----:B------:R-:W-:Y:S01]  /*27ef0*/  IMAD.IADD R245, R245, 0x1, -R244 ;  /* 0x00000001f5f57824 */ /* 0x000fe200078e0af4 */
[----:B------:R-:W-:Y:S01]  /*27f00*/  SHF.R.S32.HI R6, RZ, 0x1f, R242 ;  /* 0x0000001fff067819 */ /* 0x000fe200000114f2 */
[----:B-----5:R-:W-:Y:S01]  /*27f10*/  IMAD R5, R49, R242, RZ ;  /* 0x000000f231057224 */ /* 0x020fe200078e02ff */
[----:B------:R-:W-:Y:S01]  /*27f20*/  SHF.R.S32.HI R7, RZ, 0x1f, R244 ;  /* 0x0000001fff077819 */ /* 0x000fe200000114f4 */
[----:B------:R-:W-:Y:S01]  /*27f30*/  IMAD.WIDE.U32 R14, R50, R244, R10 ;  /* 0x000000f4320e7225 */ /* 0x000fe200078e000a */
[----:B------:R-:W-:Y:S01]  /*27f40*/  LEA.HI R0, R0, R2, RZ, 0x3 ;  /* 0x0000000200007211 */ /* 0x000fe200078f18ff */
[----:B--2---:R1:W5:Y:S01]  /*27f50*/  LD.E R8, desc[UR4][R8.64+0xc0] ;  /* 0x0000c00408087980 */ /* 0x004362000c101900 */
[----:B------:R-:W-:Y:S01]  /*27f60*/  BSSY B0, `(.L_x_1472) ;  /* 0x0000025000007945 */ /* 0x000fe20003800000 */
[----:B------:R-:W-:Y:S01]  /*27f70*/  IMAD R244, R51, R244, RZ ;  /* 0x000000f433f47224 */ /* 0x000fe200078e02ff */
[----:B------:R-:W-:Y:S01]  /*27f80*/  IADD3 R14, P0, R4, R14, RZ ;  /* 0x0000000e040e7210 */ /* 0x000fe20007f1e0ff */
[----:B------:R-:W-:Y:S01]  /*27f90*/  IMAD R6, R48, R6, R5 ;  /* 0x0000000630067224 */ /* 0x000fe200078e0205 */
[----:B------:R-:W-:Y:S01]  /*27fa0*/  LOP3.LUT R5, R0, 0xfffffff8, RZ, 0xc0, !PT ;  /* 0xfffffff800057812 */ /* 0x000fe200078ec0ff */
[----:B------:R-:W-:Y:S01]  /*27fb0*/  IMAD R7, R50, R7, R244 ;  /* 0x0000000732077224 */ /* 0x000fe200078e02f4 */
[----:B------:R-:W-:-:S03]  /*27fc0*/  SHF.R.S32.HI R0, RZ, 0x3, R0 ;  /* 0x00000003ff007819 */ /* 0x000fc60000011400 */
[----:B------:R-:W-:Y:S01]  /*27fd0*/  IMAD.IADD R5, R2, 0x1, -R5 ;  /* 0x0000000102057824 */ /* 0x000fe200078e0a05 */
[----:B------:R-:W-:Y:S01]  /*27fe0*/  IADD3.X R15, R3, R15, R7, P0, !PT ;  /* 0x0000000f030f7210 */ /* 0x000fe200007fe407 */
[C---:B------:R-:W-:Y:S01]  /*27ff0*/  VIADD R3, R0.reuse, 0x30 ;  /* 0x0000003000037836 */ /* 0x040fe20000000000 */
[CC--:B------:R-:W-:Y:S01]  /*28000*/  ISETP.GE.AND P0, PT, R0.reuse, R245.reuse, PT ;  /* 0x000000f50000720c */ /* 0x0c0fe20003f06270 */
[C---:B------:R-:W-:Y:S02]  /*28010*/  VIADD R2, R0.reuse, 0x20 ;  /* 0x0000002000027836 */ /* 0x040fe40000000000 */
[----:B------:R-:W-:Y:S01]  /*28020*/  VIADD R4, R0, 0x10 ;  /* 0x0000001000047836 */ /* 0x000fe20000000000 */
[-C--:B------:R-:W-:Y:S01]  /*28030*/  ISETP.GE.AND P1, PT, R3, R245.reuse, PT ;  /* 0x000000f50300720c */ /* 0x080fe20003f26270 */
[----:B------:R-:W-:Y:S01]  /*28040*/  IMAD.WIDE.U32 R48, R48, R242, R14 ;  /* 0x000000f230307225 */ /* 0x000fe200078e000e */
[-C--:B------:R-:W-:Y:S02]  /*28050*/  ISETP.GE.AND P2, PT, R2, R245.reuse, PT ;  /* 0x000000f50200720c */ /* 0x080fe40003f46270 */
[----:B------:R-:W-:Y:S01]  /*28060*/  ISETP.GE.AND P3, PT, R4, R245, PT ;  /* 0x000000f50400720c */ /* 0x000fe20003f66270 */
[----:B------:R-:W-:Y:S01]  /*28070*/  IMAD.SHL.U32 R3, R5, 0x8, RZ ;  /* 0x0000000805037824 */ /* 0x000fe200078e00ff */
[----:B------:R-:W-:Y:S01]  /*28080*/  SHF.R.S32.HI R2, RZ, 0x1f, R0 ;  /* 0x0000001fff027819 */ /* 0x000fe20000011400 */
[----:B------:R-:W-:-:S02]  /*28090*/  IMAD.IADD R7, R49, 0x1, R6 ;  /* 0x0000000131077824 */ /* 0x000fc400078e0206 */
[----:B------:R-:W-:Y:S01]  /*280a0*/  VIADD R3, R3, 0x40 ;  /* 0x0000004003037836 */ /* 0x000fe20000000000 */
[----:B-1----:R-:W-:Y:S07]  /*280b0*/  @P0 BRA `(.L_x_1473) ;  /* 0x00000000003c0947 */ /* 0x002fee0003800000 */
[----:B-----5:R-:W-:Y:S01]  /*280c0*/  ISETP.GE.AND P5, PT, R10, R8, PT ;  /* 0x000000080a00720c */ /* 0x020fe20003fa6270 */
        /* <DEDUP_REMOVED lines=14> */
.L_x_1473:
[----:B------:R-:W-:Y:S05]  /*281b0*/  BSYNC B0 ;  /* 0x0000000000007941 */ /* 0x000fea0003800000 */
.L_x_1472:
[----:B------:R-:W-:Y:S04]  /*281c0*/  BSSY B0, `(.L_x_1474) ;  /* 0x0000014000007945 */ /* 0x000fe80003800000 */
[----:B------:R-:W-:Y:S05]  /*281d0*/  @P3 BRA `(.L_x_1475) ;  /* 0x0000000000483947 */ /* 0x000fea0003800000 */
[----:B------:R-:W-:Y:S01]  /*281e0*/  IADD3 R5, P3, R0, 0x10, RZ ;  /* 0x0000001000057810 */ /* 0x000fe20007f7e0ff */
[----:B------:R-:W-:Y:S01]  /*281f0*/  IMAD.MOV.U32 R14, RZ, RZ, R48 ;  /* 0x000000ffff0e7224 */ /* 0x000fe200078e0030 */
[-C--:B-----5:R-:W-:Y:S01]  /*28200*/  ISETP.GE.AND P4, PT, R10, R8.reuse, PT ;  /* 0x000000080a00720c */ /* 0x0a0fe20003f86270 */
[----:B------:R-:W-:Y:S01]  /*28210*/  IMAD.MOV.U32 R15, RZ, RZ, R7 ;  /* 0x000000ffff0f7224 */ /* 0x000fe200078e0007 */
[----:B------:R-:W-:Y:S01]  /*28220*/  ISETP.GE.AND P0, PT, R3, R8, PT ;  /* 0x000000080300720c */ /* 0x000fe20003f06270 */
[----:B------:R-:W-:Y:S02]  /*28230*/  IMAD.X R4, RZ, RZ, R2, P3 ;  /* 0x000000ffff047224 */ /* 0x000fe400018e0602 */
[----:B------:R-:W-:-:S04]  /*28240*/  IMAD.WIDE.U32 R14, R50, R5, R14 ;  /* 0x00000005320e7225 */ /* 0x000fc800078e000e */
[----:B------:R-:W-:Y:S01]  /*28250*/  IMAD R4, R4, R50, RZ ;  /* 0x0000003204047224 */ /* 0x000fe200078e02ff */
[----:B-1----:R-:W-:-:S03]  /*28260*/  LEA R24, P3, R14, R52, 0x1 ;  /* 0x000000340e187211 */ /* 0x002fc600078608ff */
        /* <DEDUP_REMOVED lines=9> */
.L_x_1475:
[----:B------:R-:W-:Y:S05]  /*28300*/  BSYNC B0 ;  /* 0x0000000000007941 */ /* 0x000fea0003800000 */
.L_x_1474:
        /* <DEDUP_REMOVED lines=10> */
[----:B--2---:R-:W-:-:S03]  /*283b0*/  LEA R20, P2, R14, R52, 0x1 ;  /* 0x000000340e147211 */ /* 0x004fc600078408ff */
        /* <DEDUP_REMOVED lines=9> */
.L_x_1477:
[----:B------:R-:W-:Y:S05]  /*28450*/  BSYNC B0 ;  /* 0x0000000000007941 */ /* 0x000fea0003800000 */
.L_x_1476:
[----:B------:R-:W-:Y:S02]  /*28460*/  MOV R4, R241 ;  /* 0x000000f100047202 */ /* 0x000fe40000000f00 */
[----:B------:R-:W-:-:S04]  /*28470*/  MOV R5, 0x0 ;  /* 0x0000000000057802 */ /* 0x000fc80000000f00 */
[----:B-12345:R-:W-:Y:S05]  /*28480*/  @P1 RET.REL.NODEC R4 `(_ZN5flash24flash_fwd_splitkv_kernelI23Flash_fwd_kernel_traitsILi128ELi64ELi128ELi4ELb0ELb0EN7cutlass6half_tE19Flash_kernel_traitsILi128ELi64ELi128ELi4ES3_EELb1ELb0ELb0ELb0ELb0ELb1ELb0ELb1EEEvNS_16Flash_fwd_paramsE) ;  /* 0xfffffd7804dc1950 */ /* 0x03efea0003c3ffff */
[----:B------:R-:W-:Y:S01]  /*28490*/  IADD3 R0, P0, R0, 0x30, RZ ;  /* 0x0000003000007810 */ /* 0x000fe20007f1e0ff */
[----:B------:R-:W-:Y:S01]  /*284a0*/  IMAD.MOV.U32 R4, RZ, RZ, R48 ;  /* 0x000000ffff047224 */ /* 0x000fe200078e0030 */
[-C--:B------:R-:W-:Y:S01]  /*284b0*/  ISETP.GE.AND P1, PT, R10, R8.reuse, PT ;  /* 0x000000080a00720c */ /* 0x080fe20003f26270 */
[----:B------:R-:W-:Y:S02]  /*284c0*/  IMAD.MOV.U32 R5, RZ, RZ, R7 ;  /* 0x000000ffff057224 */ /* 0x000fe400078e0007 */
[----:B------:R-:W-:Y:S01]  /*284d0*/  IMAD.X R2, RZ, RZ, R2, P0 ;  /* 0x000000ffff027224 */ /* 0x000fe200000e0602 */
[----:B------:R-:W-:Y:S01]  /*284e0*/  ISETP.GE.AND P0, PT, R3, R8, PT ;  /* 0x000000080300720c */ /* 0x000fe20003f06270 */
[----:B------:R-:W-:Y:S01]  /*284f0*/  IMAD.WIDE.U32 R4, R50, R0, R4 ;  /* 0x0000000032047225 */ /* 0x000fe200078e0004 */
[----:B------:R-:W-:-:S03]  /*28500*/  MOV R3, 0x0 ;  /* 0x0000000000037802 */ /* 0x000fc60000000f00 */
[----:B------:R-:W-:Y:S01]  /*28510*/  IMAD R2, R2, R50, RZ ;  /* 0x0000003202027224 */ /* 0x000fe200078e02ff */
[----:B------:R-:W-:-:S03]  /*28520*/  LEA R6, P2, R4, R52, 0x1 ;  /* 0x0000003404067211 */ /* 0x000fc600078408ff */
[----:B------:R-:W-:Y:S01]  /*28530*/  IMAD R2, R51, R0, R2 ;  /* 0x0000000033027224 */ /* 0x000fe200078e0202 */
[----:B------:R-:W-:Y:S02]  /*28540*/  @!P1 R2UR UR4, R12 ;  /* 0x000000000c0492ca */ /* 0x000fe400000e0000 */
[----:B------:R-:W-:Y:S02]  /*28550*/  @!P1 R2UR UR5, R13 ;  /* 0x000000000d0592ca */ /* 0x000fe400000e0000 */
[----:B------:R-:W-:-:S04]  /*28560*/  IADD3 R2, R5, R2, RZ ;  /* 0x0000000205027210 */ /* 0x000fc80007ffe0ff */
[----:B------:R-:W-:Y:S01]  /*28570*/  LEA.HI.X R7, R4, R53, R2, 0x1, P2 ;  /* 0x0000003504077211 */ /* 0x000fe200010f0c02 */
[----:B------:R-:W-:-:S06]  /*28580*/  IMAD.MOV.U32 R2, RZ, RZ, R241 ;  /* 0x000000ffff027224 */ /* 0x000fcc00078e00f1 */
[----:B------:R1:W-:Y:S02]  /*28590*/  @!P1 ST.E.128 desc[UR4][R6.64], R28 ;  /* 0x0000001c06009985 */ /* 0x0003e4000c101d04 */
[----:B-1----:R-:W-:Y:S05]  /*285a0*/  @P0 RET.REL.NODEC R2 `(_ZN5flash24flash_fwd_splitkv_kernelI23Flash_fwd_kernel_traitsILi128ELi64ELi128ELi4ELb0ELb0EN7cutlass6half_tE19Flash_kernel_traitsILi128ELi64ELi128ELi4ES3_EELb1ELb0ELb0ELb0ELb0ELb1ELb0ELb1EEEvNS_16Flash_fwd_paramsE) ;  /* 0xfffffd7802940950 */ /* 0x002fea0003c3ffff */
[----:B------:R-:W-:Y:S01]  /*285b0*/  R2UR UR4, R12 ;  /* 0x000000000c0472ca */ /* 0x000fe200000e0000 */
[----:B------:R-:W-:Y:S01]  /*285c0*/  IMAD.MOV.U32 R2, RZ, RZ, R241 ;  /* 0x000000ffff027224 */ /* 0x000fe200078e00f1 */
[----:B------:R-:W-:Y:S01]  /*285d0*/  R2UR UR5, R13 ;  /* 0x000000000d0572ca */ /* 0x000fe200000e0000 */
[----:B------:R-:W-:-:S12]  /*285e0*/  IMAD.MOV.U32 R3, RZ, RZ, 0x0 ;  /* 0x00000000ff037424 */ /* 0x000fd800078e00ff */
[----:B------:R1:W-:Y:S02]  /*285f0*/  ST.E.128 desc[UR4][R6.64+0x80], R44 ;  /* 0x0000802c06007985 */ /* 0x0003e4000c101d04 */
[----:B-1----:R-:W-:Y:S05]  /*28600*/  RET.REL.NODEC R2 `(_ZN5flash24flash_fwd_splitkv_kernelI23Flash_fwd_kernel_traitsILi128ELi64ELi128ELi4ELb0ELb0EN7cutlass6half_tE19Flash_kernel_traitsILi128ELi64ELi128ELi4ES3_EELb1ELb0ELb0ELb0ELb0ELb1ELb0ELb1EEEvNS_16Flash_fwd_paramsE) ;  /* 0xfffffd78027c7950 */ /* 0x002fea0003c3ffff */
.L_x_1466:
[----:B------:R-:W-:Y:S01]  /*28610*/  MOV R3, 0x1f ;  /* 0x0000001f00037802 */ /* 0x000fe20000000f00 */
[----:B------:R-:W-:Y:S01]  /*28620*/  IMAD.MOV.U32 R4, RZ, RZ, 0x2 ;  /* 0x00000002ff047424 */ /* 0x000fe200078e00ff */
[----:B-----5:R-:W-:Y:S01]  /*28630*/  MOV R7, R14 ;  /* 0x0000000e00077202 */ /* 0x020fe20000000f00 */
[----:B------:R-:W-:-:S07]  /*28640*/  IMAD.MOV.U32 R5, RZ, RZ, -0x1 ;  /* 0xffffffffff057424 */ /* 0x000fce00078e00ff */
[----:B-1----:R-:W-:Y:S05]  /*28650*/  WARPSYNC.COLLECTIVE R5, `(.L_x_1478) ;  /* 0x0000000005087348 */ /* 0x002fea0003c00000 */
[----:B------:R2:W3:Y:S02]  /*28660*/  SHFL.BFLY P0, R3, R7, R4, R3 ;  /* 0x0c00000407037389 */ /* 0x0004e40000000003 */
[----:B-123--:R-:W-:Y:S01]  /*28670*/  ENDCOLLECTIVE ;  /* 0x000000000000791b */ /* 0x00efe20003800000 */
.L_x_1478:
[----:B------:R-:W-:Y:S01]  /*28680*/  MOV R11, R3 ;  /* 0x00000003000b7202 */ /* 0x000fe20000000f00 */
[----:B------:R-:W-:Y:S01]  /*28690*/  IMAD.MOV.U32 R3, RZ, RZ, 0x1f ;  /* 0x0000001fff037424 */ /* 0x000fe200078e00ff */
[----:B------:R-:W-:-:S03]  /*286a0*/  MOV R4, 0x1 ;  /* 0x0000000100047802 */ /* 0x000fc60000000f00 */
[----:B------:R-:W-:-:S04]  /*286b0*/  FADD.FTZ R11, R11, R14 ;  /* 0x0000000e0b0b7221 */ /* 0x000fc80000010000 */
[----:B------:R-:W-:-:S07]  /*286c0*/  IMAD.MOV.U32 R7, RZ, RZ, R11 ;  /* 0x000000ffff077224 */ /* 0x000fce00078e000b */
[----:B------:R-:W-:Y:S05]  /*286d0*/  WARPSYNC.COLLECTIVE R5, `(.L_x_1479) ;  /* 0x0000000005087348 */ /* 0x000fea0003c00000 */
[----:B------:R1:W2:Y:S02]  /*286e0*/  SHFL.BFLY P0, R3, R7, R4, R3 ;  /* 0x0c00000407037389 */ /* 0x0002a40000000003 */
[----:B-12---:R-:W-:Y:S01]  /*286f0*/  ENDCOLLECTIVE ;  /* 0x000000000000791b */ /* 0x006fe20003800000 */
.L_x_1479:
[----:B------:R-:W-:Y:S01]  /*28700*/  MOV R10, R3 ;  /* 0x00000003000a7202 */ /* 0x000fe20000000f00 */
[----:B------:R-:W-:Y:S01]  /*28710*/  IMAD.MOV.U32 R7, RZ, RZ, R252 ;  /* 0x000000ffff077224 */ /* 0x000fe200078e00fc */
[----:B------:R-:W-:Y:S02]  /*28720*/  MOV R3, 0x1f ;  /* 0x0000001f00037802 */ /* 0x000fe40000000f00 */
[----:B------:R-:W-:Y:S01]  /*28730*/  MOV R4, 0x2 ;  /* 0x0000000200047802 */ /* 0x000fe20000000f00 */
[----:B------:R-:W-:-:S07]  /*28740*/  FADD.FTZ R10, R11, R10 ;  /* 0x0000000a0b0a7221 */ /* 0x000fce0000010000 */
[----:B------:R-:W-:Y:S05]  /*28750*/  WARPSYNC.COLLECTIVE R5, `(.L_x_1480) ;  /* 0x0000000005087348 */ /* 0x000fea0003c00000 */
[----:B------:R1:W2:Y:S02]  /*28760*/  SHFL.BFLY P0, R3, R7, R4, R3 ;  /* 0x0c00000407037389 */ /* 0x0002a40000000003 */
[----:B-12---:R-:W-:Y:S01]  /*28770*/  ENDCOLLECTIVE ;  /* 0x000000000000791b */ /* 0x006fe20003800000 */
.L_x_1480:
[----:B------:R-:W-:Y:S01]  /*28780*/  FADD.FTZ R252, R3, R252 ;  /* 0x000000fc03fc7221 */ /* 0x000fe20000010000 */
[----:B------:R-:W-:Y:S02]  /*28790*/  MOV R3, 0x1f ;  /* 0x0000001f00037802 */ /* 0x000fe40000000f00 */
[----:B------:R-:W-:Y:S01]  /*287a0*/  MOV R4, 0x1 ;  /* 0x0000000100047802 */ /* 0x000fe20000000f00 */
[----:B------:R-:W-:-:S07]  /*287b0*/  IMAD.MOV.U32 R7, RZ, RZ, R252 ;  /* 0x000000ffff077224 */ /* 0x000fce00078e00fc */
[----:B------:R-:W-:Y:S05]  /*287c0*/  WARPSYNC.COLLECTIVE R5, `(.L_x_1481) ;  /* 0x0000000005087348 */ /* 0x000fea0003c00000 */
[----:B------:R1:W2:Y:S02]  /*287d0*/  SHFL.BFLY P0, R3, R7, R4, R3 ;  /* 0x0c00000407037389 */ /* 0x0002a40000000003 */
[----:B-12---:R-:W-:Y:S01]  /*287e0*/  ENDCOLLECTIVE ;  /* 0x000000000000791b */ /* 0x006fe20003800000 */
.L_x_1481:
[----:B------:R-:W-:Y:S05]  /*287f0*/  BRA `(.L_x_1482) ;  /* 0xffffffe400587947 */ /* 0x000fea000383ffff */
.L_x_1483:
        /* <DEDUP_REMOVED lines=16> */
.L_x_8327:


//--------------------- .text._ZN5flash24flash_fwd_splitkv_kernelI23Flash_fwd_kernel_traitsILi128ELi64ELi128ELi4ELb0ELb0EN7cutlass6half_tE19Flash_kernel_traitsILi128ELi64ELi128ELi4ES3_EELb1ELb0ELb0ELb0ELb0ELb0ELb1ELb0EEEvNS_16Flash_fwd_paramsE --------------------------
	.section	.text._ZN5flash24flash_fwd_splitkv_kernelI23Flash_fwd_kernel_traitsILi128ELi64ELi128ELi4ELb0ELb0EN7cutlass6half_tE19Flash_kernel_traitsILi128ELi64ELi128ELi4ES3_EELb1ELb0ELb0ELb0ELb0ELb0ELb1ELb0EEEvNS_16Flash_fwd_paramsE,"ax",@progbits
	.align	128
        .global         _ZN5flash24flash_fwd_splitkv_kernelI23Flash_fwd_kernel_traitsILi128ELi64ELi128ELi4ELb0ELb0EN7cutlass6half_tE19Flash_kernel_traitsILi128ELi64ELi128ELi4ES3_EELb1ELb0ELb0ELb0ELb0ELb0ELb1ELb0EEEvNS_16Flash_fwd_paramsE
        .type           _ZN5flash24flash_fwd_splitkv_kernelI23Flash_fwd_kernel_traitsILi128ELi64ELi128ELi4ELb0ELb0EN7cutlass6half_tE19Flash_kernel_traitsILi128ELi64ELi128ELi4ES3_EELb1ELb0ELb0ELb0ELb0ELb0ELb1ELb0EEEvNS_16Flash_fwd_paramsE,@function
        .size           _ZN5flash24flash_fwd_splitkv_kernelI23Flash_fwd_kernel_traitsILi128ELi64ELi128ELi4ELb0ELb0EN7cutlass6half_tE19Flash_kernel_traitsILi128ELi64ELi128ELi4ES3_EELb1ELb0ELb0ELb0ELb0ELb0ELb1ELb0EEEvNS_16Flash_fwd_paramsE,(.L_x_8366 - _ZN5flash24flash_fwd_splitkv_kernelI23Flash_fwd_kernel_traitsILi128ELi64ELi128ELi4ELb0ELb0EN7cutlass6half_tE19Flash_kernel_traitsILi128ELi64ELi128ELi4ES3_EELb1ELb0ELb0ELb0ELb0ELb0ELb1ELb0EEEvNS_16Flash_fwd_paramsE)
        .other          _ZN5flash24flash_fwd_splitkv_kernelI23Flash_fwd_kernel_traitsILi128ELi64ELi128ELi4ELb0ELb0EN7cutlass6half_tE19Flash_kernel_traitsILi128ELi64ELi128ELi4ES3_EELb1ELb0ELb0ELb0ELb0ELb0ELb1ELb0EEEvNS_16Flash_fwd_paramsE,@"STO_CUDA_ENTRY STV_DEFAULT"
_ZN5flash24flash_fwd_splitkv_kernelI23Flash_fwd_kernel_traitsILi128ELi64ELi128ELi4ELb0ELb0EN7cutlass6half_tE19Flash_kernel_traitsILi128ELi64ELi128ELi4ES3_EELb1ELb0ELb0ELb0ELb0ELb0ELb1ELb0EEEvNS_16Flash_fwd_paramsE:
.text._ZN5flash24flash_fwd_splitkv_kernelI23Flash_fwd_kernel_traitsILi128ELi64ELi128ELi4ELb0ELb0EN7cutlass6half_tE19Flash_kernel_traitsILi128ELi64ELi128ELi4ES3_EELb1ELb0ELb0ELb0ELb0ELb0ELb1ELb0EEEvNS_16Flash_fwd_paramsE:
[----:B------:R-:W-:Y:S08]  /*0000*/  LDC R1, c[0x0][0x28] ;  /* 0x00000a00ff017b82 */ /* 0x000ff00000000800 */
[----:B------:R-:W1:Y:S01]  /*0010*/  LDC R5, c[0x0][0x270] ;  /* 0x00009c00ff057b82 */ /* 0x000e620000000800 */
[----:B------:R-:W2:Y:S01]  /*0020*/  S2R R20, SR_CTAID.Z ;  /* 0x0000000000147919 */ /* 0x000ea20000002700 */
[----:B------:R-:W-:Y:S01]  /*0030*/  MOV R2, RZ ;  /* 0x000000ff00027202 */ /* 0x000fe20000000f00 */
[----:B------:R-:W-:-:S05]  /*0040*/  ULDC.64 UR12, c[0x0][0x208] ;  /* 0x00008200000c7ab9 */ /* 0x000fca0000000a00 */
[----:B------:R-:W3:Y:S08]  /*0050*/  LDC.64 R8, c[0x0][0x2f0] ;  /* 0x0000bc00ff087b82 */ /* 0x000ef00000000a00 */
[----:B------:R-:W4:Y:S01]  /*0060*/  LDC.64 R12, c[0x0][0x2f8] ;  /* 0x0000be00ff0c7b82 */ /* 0x000f220000000a00 */
[----:B-1----:R-:W1:Y:S01]  /*0070*/  I2F.U32.RP R6, R5 ;  /* 0x0000000500067306 */ /* 0x002e620000209000 */
[----:B------:R-:W-:-:S07]  /*0080*/  ISETP.NE.U32.AND P2, PT, R5, RZ, PT ;  /* 0x000000ff0500720c */ /* 0x000fce0003f45070 */
[----:B-1----:R-:W1:Y:S02]  /*0090*/  MUFU.RCP R4, R6 ;  /* 0x0000000600047308 */ /* 0x002e640000001000 */
[----:B-1----:R-:W-:-:S06]  /*00a0*/  VIADD R4, R4, 0xffffffe ;  /* 0x0ffffffe04047836 */ /* 0x002fcc0000000000 */
[----:B------:R-:W1:Y:S02]  /*00b0*/  F2I.FTZ.U32.TRUNC.NTZ R3, R4 ;  /* 0x0000000400037305 */ /* 0x000e64000021f000 */
[----:B-1----:R-:W-:-:S04]  /*00c0*/  IMAD.MOV R0, RZ, RZ, -R3 ;  /* 0x000000ffff007224 */ /* 0x002fc800078e0a03 */
[----:B------:R-:W-:-:S04]  /*00d0*/  IMAD R7, R0, R5, RZ ;  /* 0x0000000500077224 */ /* 0x000fc800078e02ff */
[----:B------:R-:W-:Y:S02]  /*00e0*/  IMAD.HI.U32 R7, R3, R7, R2 ;  /* 0x0000000703077227 */ /* 0x000fe400078e0002 */
[----:B------:R-:W1:Y:S04]  /*00f0*/  LDC.64 R2, c[0x0][0x300] ;  /* 0x0000c000ff027b82 */ /* 0x000e680000000a00 */
[----:B--2---:R-:W-:-:S04]  /*0100*/  IMAD.HI.U32 R237, R7, R20, RZ ;  /* 0x0000001407ed7227 */ /* 0x004fc800078e00ff */
[----:B------:R-:W-:Y:S01]  /*0110*/  IMAD.MOV R0, RZ, RZ, -R237 ;  /* 0x000000ffff007224 */ /* 0x000fe200078e0aed */
[----:B------:R-:W2:Y:S03]  /*0120*/  LDC.64 R6, c[0x0][0x2f0] ;  /* 0x0000bc00ff067b82 */ /* 0x000ea60000000a00 */
[----:B------:R-:W-:-:S05]  /*0130*/  IMAD R0, R5, R0, R20 ;  /* 0x0000000005007224 */ /* 0x000fca00078e0214 */
[----:B------:R-:W-:Y:S02]  /*0140*/  ISETP.GE.U32.AND P4, PT, R0, R5, PT ;  /* 0x000000050000720c */ /* 0x000fe40003f86070 */
[----:B-1----:R-:W-:-:S04]  /*0150*/  ISETP.NE.U32.AND P0, PT, R2, RZ, PT ;  /* 0x000000ff0200720c */ /* 0x002fc80003f05070 */
[----:B------:R-:W-:-:S07]  /*0160*/  ISETP.NE.AND.EX P0, PT, R3, RZ, PT, P0 ;  /* 0x000000ff0300720c */ /* 0x000fce0003f05300 */
[----:B------:R-:W-:Y:S01]  /*0170*/  @P4 IMAD.IADD R0, R0, 0x1, -R5 ;  /* 0x0000000100004824 */ /* 0x000fe200078e0a05 */
[----:B------:R-:W-:Y:S01]  /*0180*/  @P4 IADD3 R237, R237, 0x1, RZ ;  /* 0x00000001eded4810 */ /* 0x000fe20007ffe0ff */
[----:B------:R-:W1:Y:S01]  /*0190*/  LDC.64 R2, c[0x0][0x2f8] ;  /* 0x0000be00ff027b82 */ /* 0x000e620000000a00 */
[----:B--2---:R-:W-:Y:S02]  /*01a0*/  ISETP.NE.U32.AND P1, PT, R6, RZ, PT ;  /* 0x000000ff0600720c */ /* 0x004fe40003f25070 */
[-C--:B------:R-:W-:Y:S02]  /*01b0*/  ISETP.GE.U32.AND P3, PT, R0, R5.reuse, PT ;  /* 0x000000050000720c */ /* 0x080fe40003f66070 */
[----:B------:R-:W-:Y:S02]  /*01c0*/  ISETP.NE.AND.EX P1, PT, R7, RZ, PT, P1 ;  /* 0x000000ff0700720c */ /* 0x000fe40003f25310 */
[----:B------:R-:W-:Y:S01]  /*01d0*/  MOV R7, 0xffffffff ;  /* 0xffffffff00077802 */ /* 0x000fe20000000f00 */
[----:B------:R-:W2:Y:S08]  /*01e0*/  LDC.U8 R0, c[0x0][0x3c2] ;  /* 0x0000f080ff007b82 */ /* 0x000eb00000000000 */
[----:B------:R-:W-:Y:S01]  /*01f0*/  @P3 VIADD R237, R237, 0x1 ;  /* 0x00000001eded3836 */ /* 0x000fe20000000000 */
[----:B------:R-:W-:-:S05]  /*0200*/  @!P2 LOP3.LUT R237, RZ, R5, RZ, 0x33, !PT ;  /* 0x00000005ffeda212 */ /* 0x000fca00078e33ff */
[----:B---3--:R-:W-:Y:S02]  /*0210*/  IMAD.WIDE R16, R237, 0x4, R8 ;  /* 0x00000004ed107825 */ /* 0x008fe400078e0208 */
[----:B------:R-:W3:Y:S03]  /*0220*/  @P0 LDC.64 R8, c[0x0][0x300] ;  /* 0x0000c000ff080b82 */ /* 0x000ee60000000a00 */
[----:B------:R-:W4:Y:S04]  /*0230*/  @P1 LDG.E R7, desc[UR12][R16.64] ;  /* 0x0000000c10071981 */ /* 0x000f28000c1e1900 */
[----:B------:R-:W4:Y:S01]  /*0240*/  @P1 LDG.E R142, desc[UR12][R16.64+0x4] ;  /* 0x0000040c108e1981 */ /* 0x000f22000c1e1900 */
[----:B--2---:R-:W-:Y:S01]  /*0250*/  ISETP.NE.AND P3, PT, R0, RZ, PT ;  /* 0x000000ff0000720c */ /* 0x004fe20003f65270 */
[----:B------:R-:W-:Y:S01]  /*0260*/  IMAD.MOV.U32 R11, RZ, RZ, RZ ;  /* 0x000000ffff0b7224 */ /* 0x000fe200078e00ff */
[----:B-1----:R-:W-:-:S02]  /*0270*/  ISETP.EQ.U32.AND P2, PT, R2, RZ, PT ;  /* 0x000000ff0200720c */ /* 0x002fc40003f42070 */
[----:B------:R-:W-:Y:S02]  /*0280*/  MOV R10, 0xffffffff ;  /* 0xffffffff000a7802 */ /* 0x000fe40000000f00 */
[----:B------:R-:W-:Y:S01]  /*0290*/  ISETP.EQ.OR.EX P2, PT, R3, RZ, !P3, P2 ;  /* 0x000000ff0300720c */ /* 0x000fe20005f42720 */
[----:B---3--:R-:W-:-:S04]  /*02a0*/  @P0 IMAD.WIDE R14, R237, 0x4, R8 ;  /* 0x00000004ed0e0825 */ /* 0x008fc800078e0208 */
[C---:B----4-:R-:W-:Y:S01]  /*02b0*/  IMAD.WIDE R8, R237.reuse, 0x4, R12 ;  /* 0x00000004ed087825 */ /* 0x050fe200078e020c */
[----:B------:R1:W5:Y:S07]  /*02c0*/  @P0 LDG.E R11, desc[UR12][R14.64] ;  /* 0x0000000c0e0b0981 */ /* 0x00036e000c1e1900 */
[----:B------:R1:W5:Y:S01]  /*02d0*/  @!P2 LDG.E R10, desc[UR12][R8.64] ;  /* 0x0000000c080aa981 */ /* 0x000362000c1e1900 */
[----:B------:R-:W-:Y:S02]  /*02e0*/  ISETP.NE.U32.AND P0, PT, R2, RZ, PT ;  /* 0x000000ff0200720c */ /* 0x000fe40003f05070 */
[----:B------:R-:W-:Y:S01]  /*02f0*/  IADD3 R2, -R237, RZ, RZ ;  /* 0x000000ffed027210 */ /* 0x000fe20007ffe1ff */
[----:B------:R-:W2:Y:S01]  /*0300*/  S2R R35, SR_CTAID.X ;  /* 0x0000000000237919 */ /* 0x000ea20000002500 */
[----:B------:R-:W-:Y:S01]  /*0310*/  ISETP.NE.AND.EX P0, PT, R3, RZ, PT, P0 ;  /* 0x000000ff0300720c */ /* 0x000fe20003f05300 */
[----:B------:R-:W3:Y:S02]  /*0320*/  S2R R0, SR_CTAID.Y ;  /* 0x0000000000007919 */ /* 0x000ee40000002600 */
[----:B------:R-:W-:-:S02]  /*0330*/  IMAD R20, R5, R2, R20 ;  /* 0x0000000205147224 */ /* 0x000fc400078e0214 */
[----:B------:R-:W-:-:S06]  /*0340*/  @P1 IMAD.IADD R142, R142, 0x1, -R7 ;  /* 0x000000018e8e1824 */ /* 0x000fcc00078e0a07 */
[----:B------:R-:W4:Y:S02]  /*0350*/  @!P1 LDC R142, c[0x0][0x2c4] ;  /* 0x0000b100ff8e9b82 */ /* 0x000f240000000800 */
[----:B-123--:R-:W-:Y:S05]  /*0360*/  @!P0 BRA `(.L_x_1484) ;  /* 0x0000000000108947 */ /* 0x00efea0003800000 */
[----:B------:R-:W2:Y:S02]  /*0370*/  @P3 LDG.E R3, desc[UR12][R8.64+0x4] ;  /* 0x0000040c08033981 */ /* 0x000ea4000c1e1900 */
[----:B--2--5:R-:W-:-:S06]  /*0380*/  @P3 IADD3 R4, R3, -R10, RZ ;  /* 0x8000000a03043210 */ /* 0x024fcc0007ffe0ff */
[----:B------:R2:W5:Y:S01]  /*0390*/  @!P3 LDG.E R4, desc[UR12][R8.64] ;  /* 0x0000000c0804b981 */ /* 0x000562000c1e1900 */
[----:B------:R-:W-:Y:S05]  /*03a0*/  BRA `(.L_x_1485) ;  /* 0x0000000000047947 */ /* 0x000fea0003800000 */
.L_x_1484:
[----:B------:R-:W1:Y:S02]  /*03b0*/  LDC R4, c[0x0][0x2c8] ;  /* 0x0000b200ff047b82 */ /* 0x000e640000000800 */
.L_x_1485:
[----:B------:R-:W3:Y:S02]  /*03c0*/  LDC.64 R2, c[0x0][0x308] ;  /* 0x0000c200ff027b82 */ /* 0x000ee40000000a00 */
[----:B---3--:R-:W-:-:S04]  /*03d0*/  ISETP.NE.U32.AND P3, PT, R2, RZ, PT ;  /* 0x000000ff0200720c */ /* 0x008fc80003f65070 */
[----:B------:R-:W-:-:S13]  /*03e0*/  ISETP.NE.AND.EX P3, PT, R3, RZ, PT, P3 ;  /* 0x000000ff0300720c */ /* 0x000fda0003f65330 */
[----:B------:R-:W3:Y:S02]  /*03f0*/  @P3 LDC.64 R2, c[0x0][0x308] ;  /* 0x0000c200ff023b82 */ /* 0x000ee40000000a00 */
[----:B---3--:R-:W-:-:S05]  /*0400*/  @P3 IMAD.WIDE R2, R237, 0x4, R2 ;  /* 0x00000004ed023825 */ /* 0x008fca00078e0202 */
[----:B------:R3:W5:Y:S01]  /*0410*/  @P3 LDG.E R18, desc[UR12][R2.64] ;  /* 0x0000000c02123981 */ /* 0x000762000c1e1900 */
[----:B------:R-:W-:-:S05]  /*0420*/  IMAD.SHL.U32 R141, R35, 0x40, RZ ;  /* 0x00000040238d7824 */ /* 0x000fca00078e00ff */
[----:B----4-:R-:W-:-:S13]  /*0430*/  ISETP.GT.AND P0, PT, R142, R141, PT ;  /* 0x0000008d8e00720c */ /* 0x010fda0003f04270 */
[----:B------:R-:W-:Y:S05]  /*0440*/  @!P0 EXIT ;  /* 0x000000000000894d */ /* 0x000fea0003800000 */
[----:B--2---:R-:W2:Y:S01]  /*0450*/  LDC R9, c[0x0][0x10] ;  /* 0x00000400ff097b82 */ /* 0x004ea20000000800 */
[----:B-----5:R-:W-:Y:S01]  /*0460*/  @P3 IMAD.IADD R39, R18, 0x1, -R11 ;  /* 0x0000000112273824 */ /* 0x020fe200078e0a0b */
[----:B------:R-:W4:Y:S06]  /*0470*/  S2R R42, SR_TID.X ;  /* 0x00000000002a7919 */ /* 0x000f2c0000002100 */
[----:B---3--:R-:W3:Y:S08]  /*0480*/  LDC R3, c[0x0][0x2c8] ;  /* 0x0000b200ff037b82 */ /* 0x008ef00000000800 */
[----:B------:R-:W1:Y:S01]  /*0490*/  @!P3 LDC R8, c[0x0][0x2cc] ;  /* 0x0000b300ff08bb82 */ /* 0x000e620000000800 */
[----:B--2---:R-:W-:-:S04]  /*04a0*/  IABS R13, R9 ;  /* 0x00000009000d7213 */ /* 0x004fc80000000000 */
[----:B------:R-:W2:Y:S01]  /*04b0*/  I2F.RP R2, R13 ;  /* 0x0000000d00027306 */ /* 0x000ea20000209400 */
[----:B---3--:R-:W-:-:S05]  /*04c0*/  VIADD R3, R3, 0x7f ;  /* 0x0000007f03037836 */ /* 0x008fca0000000000 */
[----:B------:R-:W-:-:S04]  /*04d0*/  SHF.R.S32.HI R16, RZ, 0x1f, R3 ;  /* 0x0000001fff107819 */ /* 0x000fc80000011403 */
[----:B------:R-:W-:Y:S01]  /*04e0*/  LEA.HI R16, R16, R3, RZ, 0x7 ;  /* 0x0000000310107211 */ /* 0x000fe200078f38ff */
[----:B--2---:R-:W2:Y:S03]  /*04f0*/  MUFU.RCP R14, R2 ;  /* 0x00000002000e7308 */ /* 0x004ea60000001000 */
[----:B------:R-:W-:-:S05]  /*0500*/  LEA.HI.SX32 R16, R16, R9, 0x19 ;  /* 0x0000000910107211 */ /* 0x000fca00078fcaff */
[----:B------:R-:W-:-:S05]  /*0510*/  VIADD R16, R16, 0xffffffff ;  /* 0xffffffff10107836 */ /* 0x000fca0000000000 */
[----:B------:R-:W-:Y:S02]  /*0520*/  IABS R3, R16 ;  /* 0x0000001000037213 */ /* 0x000fe40000000000 */
[-C--:B------:R-:W-:Y:S01]  /*0530*/  LOP3.LUT R16, R16, R9.reuse, RZ, 0x3c, !PT ;  /* 0x0000000910107212 */ /* 0x080fe200078e3cff */
[----:B--2---:R-:W-:Y:S01]  /*0540*/  VIADD R14, R14, 0xffffffe ;  /* 0x0ffffffe0e0e7836 */ /* 0x004fe20000000000 */
[----:B------:R-:W-:Y:S02]  /*0550*/  IABS R2, R9 ;  /* 0x0000000900027213 */ /* 0x000fe40000000000 */
[----:B------:R-:W-:Y:S01]  /*0560*/  ISETP.GE.AND P0, PT, R16, RZ, PT ;  /* 0x000000ff1000720c */ /* 0x000fe20003f06270 */
[----:B------:R-:W2:Y:S02]  /*0570*/  F2I.FTZ.U32.TRUNC.NTZ R15, R14 ;  /* 0x0000000e000f7305 */ /* 0x000ea4000021f000 */
[----:B------:R-:W-:Y:S02]  /*0580*/  IMAD.MOV R2, RZ, RZ, -R2 ;  /* 0x000000ffff027224 */ /* 0x000fe400078e0a02 */
[----:B--2---:R-:W-:-:S02]  /*0590*/  IMAD.MOV R6, RZ, RZ, -R15 ;  /* 0x000000ffff067224 */ /* 0x004fc400078e0a0f */
[----:B------:R-:W-:Y:S02]  /*05a0*/  IMAD.MOV.U32 R14, RZ, RZ, RZ ;  /* 0x000000ffff0e7224 */ /* 0x000fe400078e00ff */
[----:B------:R-:W-:-:S04]  /*05b0*/  IMAD R6, R6, R13, RZ ;  /* 0x0000000d06067224 */ /* 0x000fc800078e02ff */
[----:B------:R-:W-:-:S06]  /*05c0*/  IMAD.HI.U32 R6, R15, R6, R14 ;  /* 0x000000060f067227 */ /* 0x000fcc00078e000e */
[----:B------:R-:W-:Y:S02]  /*05d0*/  IMAD.HI.U32 R12, R6, R3, RZ ;  /* 0x00000003060c7227 */ /* 0x000fe400078e00ff */
[----:B------:R-:W2:Y:S02]  /*05e0*/  LDC R6, c[0x0][0x398] ;  /* 0x0000e600ff067b82 */ /* 0x000ea40000000800 */
[----:B------:R-:W-:-:S05]  /*05f0*/  IMAD R14, R12, R2, R3 ;  /* 0x000000020c0e7224 */ /* 0x000fca00078e0203 */
[----:B------:R-:W-:Y:S01]  /*0600*/  ISETP.GT.U32.AND P1, PT, R13, R14, PT ;  /* 0x0000000e0d00720c */ /* 0x000fe20003f24070 */
[----:B------:R-:W3:-:S12]  /*0610*/  @!P3 LDC.64 R2, c[0x0][0x318] ;  /* 0x0000c600ff02bb82 */ /* 0x000ed80000000a00 */
[----:B------:R-:W-:Y:S02]  /*0620*/  @!P1 IMAD.IADD R14, R14, 0x1, -R13 ;  /* 0x000000010e0e9824 */ /* 0x000fe400078e0a0d */
[----:B------:R-:W-:Y:S01]  /*0630*/  @!P1 VIADD R12, R12, 0x1 ;  /* 0x000000010c0c9836 */ /* 0x000fe20000000000 */
[----:B------:R-:W-:Y:S02]  /*0640*/  ISETP.NE.AND P1, PT, R9, RZ, PT ;  /* 0x000000ff0900720c */ /* 0x000fe40003f25270 */
[----:B------:R-:W-:Y:S02]  /*0650*/  ISETP.GE.U32.AND P4, PT, R14, R13, PT ;  /* 0x0000000d0e00720c */ /* 0x000fe40003f86070 */
[----:B---3--:R-:W-:Y:S02]  /*0660*/  @!P3 ISETP.NE.U32.AND P2, PT, R2, RZ, PT ;  /* 0x000000ff0200b20c */ /* 0x008fe40003f45070 */
[----:B------:R-:W-:Y:S02]  /*0670*/  IADD3 R2, -R142, 0xbf, R141 ;  /* 0x000000bf8e027810 */ /* 0x000fe40007ffe18d */
[----:B------:R-:W-:-:S07]  /*0680*/  @!P3 ISETP.NE.AND.EX P2, PT, R3, RZ, PT, P2 ;  /* 0x000000ff0300b20c */ /* 0x000fce0003f45320 */
[----:B------:R-:W-:Y:S01]  /*0690*/  @P4 VIADD R12, R12, 0x1 ;  /* 0x000000010c0c4836 */ /* 0x000fe20000000000 */
[----:B-1----:R-:W-:-:S03]  /*06a0*/  @!P3 SEL R8, R8, RZ, P2 ;  /* 0x000000ff0808b207 */ /* 0x002fc60001000000 */
[----:B------:R-:W-:Y:S01]  /*06b0*/  @!P0 IMAD.MOV R12, RZ, RZ, -R12 ;  /* 0x000000ffff0c8224 */ /* 0x000fe200078e0a0c */
[----:B------:R-:W-:Y:S02]  /*06c0*/  @!P1 LOP3.LUT R12, RZ, R9, RZ, 0x33, !PT ;  /* 0x00000009ff0c9212 */ /* 0x000fe400078e33ff */
[----:B------:R-:W-:-:S03]  /*06d0*/  @!P3 IADD3 R39, R8, R4, -R11 ;  /* 0x000000040827b210 */ /* 0x000fc60007ffe80b */
[----:B------:R-:W-:Y:S01]  /*06e0*/  IMAD R228, R12, R0, RZ ;  /* 0x000000000ce47224 */ /* 0x000fe200078e02ff */
[----:B--2---:R-:W-:Y:S01]  /*06f0*/  IADD3 R2, R2, R6, R39 ;  /* 0x0000000602027210 */ /* 0x004fe20007ffe027 */
[----:B------:R-:W-:-:S03]  /*0700*/  VIADD R4, R39, 0x7f ;  /* 0x0000007f27047836 */ /* 0x000fc60000000000 */
[----:B------:R-:W-:Y:S02]  /*0710*/  SHF.R.S32.HI R9, RZ, 0x1f, R2 ;  /* 0x0000001fff097819 */ /* 0x000fe40000011402 */
[----:B------:R-:W-:Y:S02]  /*0720*/  SHF.R.S32.HI R3, RZ, 0x1f, R4 ;  /* 0x0000001fff037819 */ /* 0x000fe40000011404 */
[----:B------:R-:W-:Y:S02]  /*0730*/  LEA.HI R9, R9, R2, RZ, 0x7 ;  /* 0x0000000209097211 */ /* 0x000fe400078f38ff */
[----:B------:R-:W-:Y:S02]  /*0740*/  LEA.HI R3, R3, R4, RZ, 0x7 ;  /* 0x0000000403037211 */ /* 0x000fe400078f38ff */
[----:B------:R-:W-:Y:S02]  /*0750*/  SHF.R.S32.HI R9, RZ, 0x7, R9 ;  /* 0x00000007ff097819 */ /* 0x000fe40000011409 */
[----:B------:R-:W-:-:S04]  /*0760*/  SHF.R.S32.HI R3, RZ, 0x7, R3 ;  /* 0x00000007ff037819 */ /* 0x000fc80000011403 */
[----:B------:R-:W-:-:S04]  /*0770*/  VIADDMNMX R12, R228, R12, R3, PT ;  /* 0x0000000ce40c7246 */ /* 0x000fc80003800103 */
[----:B------:R-:W-:-:S04]  /*0780*/  VIMNMX R37, R12, R9, PT ;  /* 0x000000090c257248 */ /* 0x000fc80003fe0100 */
[----:B------:R-:W-:-:S13]  /*0790*/  ISETP.GE.AND P0, PT, R228, R37, PT ;  /* 0x00000025e400720c */ /* 0x000fda0003f06270 */
[----:B----4-:R-:W-:Y:S05]  /*07a0*/  @!P0 BRA `(.L_x_1486) ;  /* 0x0000000800148947 */ /* 0x010fea0003800000 */
[----:B------:R-:W1:Y:S01]  /*07b0*/  LDC.64 R2, c[0x0][0x2c0] ;  /* 0x0000b000ff027b82 */ /* 0x000e620000000a00 */
[----:B------:R-:W-:Y:S01]  /*07c0*/  SHF.R.S32.HI R7, RZ, 0x1f, R42 ;  /* 0x0000001fff077819 */ /* 0x000fe2000001142a */
[----:B------:R-:W-:Y:S01]  /*07d0*/  IMAD.IADD R142, R142, 0x1, -R141 ;  /* 0x000000018e8e7824 */ /* 0x000fe200078e0a8d */
[----:B------:R-:W-:Y:S01]  /*07e0*/  ULDC UR4, c[0x0][0x2dc] ;  /* 0x0000b70000047ab9 */ /* 0x000fe20000000800 */
[----:B------:R-:W-:Y:S01]  /*07f0*/  BSSY B0, `(.L_x_1487) ;  /* 0x0000025000007945 */ /* 0x000fe20003800000 */
[----:B------:R-:W-:-:S04]  /*0800*/  LEA.HI R4, R7, R42, RZ, 0x4 ;  /* 0x0000002a07047211 */ /* 0x000fc800078f20ff */
[----:B------:R-:W-:-:S05]  /*0810*/  LOP3.LUT R7, R4, 0xfffffff0, RZ, 0xc0, !PT ;  /* 0xfffffff004077812 */ /* 0x000fca00078ec0ff */
[----:B------:R-:W-:-:S05]  /*0820*/  IMAD.IADD R42, R42, 0x1, -R7 ;  /* 0x000000012a2a7824 */ /* 0x000fca00078e0a07 */
[----:B------:R-:W-:Y:S01]  /*0830*/  ISETP.NE.AND P6, PT, R42, RZ, PT ;  /* 0x000000ff2a00720c */ /* 0x000fe20003fc5270 */
[----:B-1----:R-:W-:-:S04]  /*0840*/  IMAD R2, R0, R2, R237 ;  /* 0x0000000200027224 */ /* 0x002fc800078e02ed */
[----:B------:R-:W-:Y:S01]  /*0850*/  IMAD R0, R2, R5, R20 ;  /* 0x0000000502007224 */ /* 0x000fe200078e0214 */
[----:B------:R-:W-:Y:S01]  /*0860*/  SHF.R.S32.HI R5, RZ, 0x4, R4 ;  /* 0x00000004ff057819 */ /* 0x000fe20000011404 */
[----:B------:R-:W-:Y:S02]  /*0870*/  IMAD.SHL.U32 R2, R42, 0x4, RZ ;  /* 0x000000042a027824 */ /* 0x000fe400078e00ff */
[----:B------:R-:W-:Y:S01]  /*0880*/  IMAD R0, R0, R3, R141 ;  /* 0x0000000300007224 */ /* 0x000fe200078e028d */
[CC--:B------:R-:W-:Y:S01]  /*0890*/  ISETP.GE.AND P4, PT, R5.reuse, R142.reuse, PT ;  /* 0x0000008e0500720c */ /* 0x0c0fe20003f86270 */
[C---:B------:R-:W-:Y:S01]  /*08a0*/  VIADD R19, R5.reuse, 0x8 ;  /* 0x0000000805137836 */ /* 0x040fe20000000000 */
[--C-:B------:R-:W-:Y:S01]  /*08b0*/  SHF.R.S32.HI R3, RZ, 0x1f, R2.reuse ;  /* 0x0000001fff037819 */ /* 0x100fe20000011402 */
[----:B------:R-:W-:Y:S01]  /*08c0*/  IMAD R7, R0, UR4, RZ ;  /* 0x0000000400077c24 */ /* 0x000fe2000f8e02ff */
[----:B------:R-:W-:Y:S01]  /*08d0*/  ULDC.64 UR4, c[0x0][0x288] ;  /* 0x0000a20000047ab9 */ /* 0x000fe20000000a00 */
[----:B------:R-:W-:Y:S01]  /*08e0*/  VIADD R17, R5, 0x10 ;  /* 0x0000001005117836 */ /* 0x000fe20000000000 */
[----:B------:R-:W-:Y:S01]  /*08f0*/  ISETP.GE.AND P3, PT, R19, R142, PT ;  /* 0x0000008e1300720c */ /* 0x000fe20003f66270 */
[----:B------:R-:W-:-:S03]  /*0900*/  IMAD.WIDE R8, R5, 0x80, R2 ;  /* 0x0000008005087825 */ /* 0x000fc600078e0202 */
[----:B------:R-:W-:Y:S01]  /*0910*/  ISETP.GE.AND P2, PT, R17, R142, PT ;  /* 0x0000008e1100720c */ /* 0x000fe20003f46270 */
[----:B------:R-:W-:Y:S01]  /*0920*/  VIADD R15, R5, 0x18 ;  /* 0x00000018050f7836 */ /* 0x000fe20000000000 */
[----:B------:R-:W-:Y:S01]  /*0930*/  IADD3 R4, P0, R7, R8, RZ ;  /* 0x0000000807047210 */ /* 0x000fe20007f1e0ff */
[C---:B------:R-:W-:Y:S02]  /*0940*/  VIADD R13, R5.reuse, 0x20 ;  /* 0x00000020050d7836 */ /* 0x040fe40000000000 */
[----:B------:R-:W-:Y:S01]  /*0950*/  VIADD R11, R5, 0x28 ;  /* 0x00000028050b7836 */ /* 0x000fe20000000000 */
[----:B------:R-:W-:Y:S01]  /*0960*/  LEA.HI.X.SX32 R7, R7, R9, 0x1, P0 ;  /* 0x0000000907077211 */ /* 0x000fe200000f0eff */
[----:B------:R-:W-:Y:S01]  /*0970*/  VIADD R9, R5, 0x30 ;  /* 0x0000003005097836 */ /* 0x000fe20000000000 */
[----:B------:R-:W-:Y:S01]  /*0980*/  LEA R20, P0, R4, UR4, 0x2 ;  /* 0x0000000404147c11 */ /* 0x000fe2000f8010ff */
[----:B------:R-:W-:Y:S01]  /*0990*/  VIADD R6, R2, 0x40 ;  /* 0x0000004002067836 */ /* 0x000fe20000000000 */
[----:B------:R-:W-:-:S02]  /*09a0*/  ISETP.GE.AND P5, PT, R15, R142, PT ;  /* 0x0000008e0f00720c */ /* 0x000fc40003fa6270 */
[----:B------:R-:W-:Y:S02]  /*09b0*/  LEA.HI.X R21, R4, UR5, R7, 0x2, P0 ;  /* 0x0000000504157c11 */ /* 0x000fe400080f1407 */
[-C--:B------:R-:W-:Y:S02]  /*09c0*/  ISETP.GE.AND P0, PT, R13, R142.reuse, PT ;  /* 0x0000008e0d00720c */ /* 0x080fe40003f06270 */
[----:B------:R-:W-:Y:S01]  /*09d0*/  ISETP.GE.AND P1, PT, R11, R142, PT ;  /* 0x0000008e0b00720c */ /* 0x000fe20003f26270 */
[----:B------:R-:W-:-:S12]  /*09e0*/  @P4 BRA `(.L_x_1488) ;  /* 0x0000000000144947 */ /* 0x000fd80003800000 */
[----:B------:R-:W-:Y:S02]  /*09f0*/  ULDC UR4, c[0x0][0x2d0] ;  /* 0x0000b40000047ab9 */ /* 0x000fe40000000800 */
[----:B------:R-:W-:-:S13]  /*0a00*/  ISETP.GE.AND P4, PT, R2, UR4, PT ;  /* 0x0000000402007c0c */ /* 0x000fda000bf86270 */
[----:B------:R1:W-:Y:S01]  /*0a10*/  @!P4 STG.E.128 desc[UR12][R20.64], RZ ;  /* 0x000000ff1400c986 */ /* 0x0003e2000c101d0c */
[----:B------:R-:W-:-:S13]  /*0a20*/  ISETP.GE.AND P4, PT, R6, UR4, PT ;  /* 0x0000000406007c0c */ /* 0x000fda000bf86270 */
[----:B------:R1:W-:Y:S02]  /*0a30*/  @!P4 STG.E.128 desc[UR12][R20.64+0x100], RZ ;  /* 0x000100ff1400c986 */ /* 0x0003e4000c101d0c */
.L_x_1488:
[----:B------:R-:W-:Y:S05]  /*0a40*/  BSYNC B0 ;  /* 0x0000000000007941 */ /* 0x000fea0003800000 */
.L_x_1487:
[----:B------:R-:W-:Y:S01]  /*0a50*/  BSSY B0, `(.L_x_1489) ;  /* 0x0000009000007945 */ /* 0x000fe20003800000 */
[----:B------:R-:W-:Y:S02]  /*0a60*/  ISETP.GE.AND P4, PT, R9, R142, PT ;  /* 0x0000008e0900720c */ /* 0x000fe40003f86270 */
[----:B------:R-:W-:Y:S01]  /*0a70*/  IADD3 R7, R5, 0x38, RZ ;  /* 0x0000003805077810 */ /* 0x000fe20007ffe0ff */
[----:B------:R-:W-:Y:S05]  /*0a80*/  @P3 BRA `(.L_x_1490) ;  /* 0x0000000000143947 */ /* 0x000fea0003800000 */
[----:B------:R-:W-:Y:S02]  /*0a90*/  ULDC UR4, c[0x0][0x2d0] ;  /* 0x0000b40000047ab9 */ /* 0x000fe40000000800 */
[----:B------:R-:W-:-:S13]  /*0aa0*/  ISETP.GE.AND P3, PT, R2, UR4, PT ;  /* 0x0000000402007c0c */ /* 0x000fda000bf66270 */
[----:B------:R2:W-:Y:S01]  /*0ab0*/  @!P3 STG.E.128 desc[UR12][R20.64+0x1000], RZ ;  /* 0x001000ff1400b986 */ /* 0x0005e2000c101d0c */
[----:B------:R-:W-:-:S13]  /*0ac0*/  ISETP.GE.AND P3, PT, R6, UR4, PT ;  /* 0x0000000406007c0c */ /* 0x000fda000bf66270 */
[----:B------:R2:W-:Y:S02]  /*0ad0*/  @!P3 STG.E.128 desc[UR12][R20.64+0x1100], RZ ;  /* 0x001100ff1400b986 */ /* 0x0005e4000c101d0c */
.L_x_1490:
[----:B------:R-:W-:Y:S05]  /*0ae0*/  BSYNC B0 ;  /* 0x0000000000007941 */ /* 0x000fea0003800000 */
.L_x_1489:
[----:B------:R-:W-:Y:S01]  /*0af0*/  BSSY B0, `(.L_x_1491) ;  /* 0x0000008000007945 */ /* 0x000fe20003800000 */
[----:B------:R-:W-:-:S03]  /*0b00*/  ISETP.GE.AND P3, PT, R7, R142, PT ;  /* 0x0000008e0700720c */ /* 0x000fc60003f66270 */
[----:B------:R-:W-:Y:S10]  /*0b10*/  @P2 BRA `(.L_x_1492) ;  /* 0x0000000000142947 */ /* 0x000ff40003800000 */
[----:B------:R-:W-:Y:S02]  /*0b20*/  ULDC UR4, c[0x0][0x2d0] ;  /* 0x0000b40000047ab9 */ /* 0x000fe40000000800 */
[----:B------:R-:W-:-:S13]  /*0b30*/  ISETP.GE.AND P2, PT, R2, UR4, PT ;  /* 0x0000000402007c0c */ /* 0x000fda000bf46270 */
[----:B------:R3:W-:Y:S01]  /*0b40*/  @!P2 STG.E.128 desc[UR12][R20.64+0x2000], RZ ;  /* 0x002000ff1400a986 */ /* 0x0007e2000c101d0c */
[----:B------:R-:W-:-:S13]  /*0b50*/  ISETP.GE.AND P2, PT, R6, UR4, PT ;  /* 0x0000000406007c0c */ /* 0x000fda000bf46270 */
[----:B------:R3:W-:Y:S02]  /*0b60*/  @!P2 STG.E.128 desc[UR12][R20.64+0x2100], RZ ;  /* 0x002100ff1400a986 */ /* 0x0007e4000c101d0c */
.L_x_1492:
[----:B------:R-:W-:Y:S05]  /*0b70*/  BSYNC B0 ;  /* 0x0000000000007941 */ /* 0x000fea0003800000 */
.L_x_1491:
[----:B------:R-:W-:Y:S01]  /*0b80*/  BSSY B0, `(.L_x_1493) ;  /* 0x0000008000007945 */ /* 0x000fe20003800000 */
[----:B------:R-:W-:-:S03]  /*0b90*/  IADD3 R4, P2, R0, R5, RZ ;  /* 0x0000000500047210 */ /* 0x000fc60007f5e0ff */
[----:B------:R-:W-:Y:S10]  /*0ba0*/  @P5 BRA `(.L_x_1494) ;  /* 0x0000000000145947 */ /* 0x000ff40003800000 */
[----:B------:R-:W-:Y:S02]  /*0bb0*/  ULDC UR4, c[0x0][0x2d0] ;  /* 0x0000b40000047ab9 */ /* 0x000fe40000000800 */
[----:B------:R-:W-:-:S13]  /*0bc0*/  ISETP.GE.AND P5, PT, R2, UR4, PT ;  /* 0x0000000402007c0c */ /* 0x000fda000bfa6270 */
[----:B------:R4:W-:Y:S01]  /*0bd0*/  @!P5 STG.E.128 desc[UR12][R20.64+0x3000], RZ ;  /* 0x003000ff1400d986 */ /* 0x0009e2000c101d0c */
[----:B------:R-:W-:-:S13]  /*0be0*/  ISETP.GE.AND P5, PT, R6, UR4, PT ;  /* 0x0000000406007c0c */ /* 0x000fda000bfa6270 */
[----:B------:R4:W-:Y:S02]  /*0bf0*/  @!P5 STG.E.128 desc[UR12][R20.64+0x3100], RZ ;  /* 0x003100ff1400d986 */ /* 0x0009e4000c101d0c */
.L_x_1494:
[----:B------:R-:W-:Y:S05]  /*0c00*/  BSYNC B0 ;  /* 0x0000000000007941 */ /* 0x000fea0003800000 */
.L_x_1493:
[----:B------:R-:W-:Y:S01]  /*0c10*/  BSSY B0, `(.L_x_1495) ;  /* 0x0000009000007945 */ /* 0x000fe20003800000 */
[----:B------:R-:W-:Y:S02]  /*0c20*/  ISETP.GE.OR P5, PT, R5, R142, P6 ;  /* 0x0000008e0500720c */ /* 0x000fe400037a6670 */
[----:B------:R-:W-:Y:S01]  /*0c30*/  SHF.R.S32.HI R0, RZ, 0x1f, R0 ;  /* 0x0000001fff007819 */ /* 0x000fe20000011400 */
[----:B------:R-:W-:Y:S05]  /*0c40*/  @P0 BRA `(.L_x_1496) ;  /* 0x0000000000140947 */ /* 0x000fea0003800000 */
[----:B------:R-:W-:Y:S02]  /*0c50*/  ULDC UR4, c[0x0][0x2d0] ;  /* 0x0000b40000047ab9 */ /* 0x000fe40000000800 */
[----:B------:R-:W-:-:S13]  /*0c60*/  ISETP.GE.AND P0, PT, R2, UR4, PT ;  /* 0x0000000402007c0c */ /* 0x000fda000bf06270 */
[----:B------:R1:W-:Y:S01]  /*0c70*/  @!P0 STG.E.128 desc[UR12][R20.64+0x4000], RZ ;  /* 0x004000ff14008986 */ /* 0x0003e2000c101d0c */
[----:B------:R-:W-:-:S13]  /*0c80*/  ISETP.GE.AND P0, PT, R6, UR4, PT ;  /* 0x0000000406007c0c */ /* 0x000fda000bf06270 */
[----:B------:R1:W-:Y:S02]  /*0c90*/  @!P0 STG.E.128 desc[UR12][R20.64+0x4100], RZ ;  /* 0x004100ff14008986 */ /* 0x0003e4000c101d0c */
.L_x_1496:
[----:B------:R-:W-:Y:S05]  /*0ca0*/  BSYNC B0 ;  /* 0x0000000000007941 */ /* 0x000fea0003800000 */
.L_x_1495:
[----:B------:R-:W-:Y:S04]  /*0cb0*/  BSSY B0, `(.L_x_1497) ;  /* 0x0000007000007945 */ /* 0x000fe80003800000 */
[----:B------:R-:W-:Y:S05]  /*0cc0*/  @P1 BRA `(.L_x_1498) ;  /* 0x0000000000141947 */ /* 0x000fea0003800000 */
[----:B------:R-:W-:Y:S02]  /*0cd0*/  ULDC UR4, c[0x0][0x2d0] ;  /* 0x0000b40000047ab9 */ /* 0x000fe40000000800 */
[----:B------:R-:W-:Y:S02]  /*0ce0*/  ISETP.GE.AND P1, PT, R2, UR4, PT ;  /* 0x0000000402007c0c */ /* 0x000fe4000bf26270 */
[----:B------:R-:W-:-:S11]  /*0cf0*/  ISETP.GE.AND P0, PT, R6, UR4, PT ;  /* 0x0000000406007c0c */ /* 0x000fd6000bf06270 */
[----:B------:R1:W-:Y:S04]  /*0d00*/  @!P1 STG.E.128 desc[UR12][R20.64+0x5000], RZ ;  /* 0x005000ff14009986 */ /* 0x0003e8000c101d0c */
[----:B------:R1:W-:Y:S02]  /*0d10*/  @!P0 STG.E.128 desc[UR12][R20.64+0x5100], RZ ;  /* 0x005100ff14008986 */ /* 0x0003e4000c101d0c */
.L_x_1498:
[----:B------:R-:W-:Y:S05]  /*0d20*/  BSYNC B0 ;  /* 0x0000000000007941 */ /* 0x000fea0003800000 */
.L_x_1497:
[----:B------:R-:W-:Y:S04]  /*0d30*/  BSSY B0, `(.L_x_1499) ;  /* 0x0000007000007945 */ /* 0x000fe80003800000 */
[----:B------:R-:W-:Y:S05]  /*0d40*/  @P4 BRA `(.L_x_1500) ;  /* 0x0000000000144947 */ /* 0x000fea0003800000 */
[----:B------:R-:W-:Y:S02]  /*0d50*/  ULDC UR4, c[0x0][0x2d0] ;  /* 0x0000b40000047ab9 */ /* 0x000fe40000000800 */
[----:B------:R-:W-:Y:S02]  /*0d60*/  ISETP.GE.AND P1, PT, R2, UR4, PT ;  /* 0x0000000402007c0c */ /* 0x000fe4000bf26270 */
[----:B------:R-:W-:-:S11]  /*0d70*/  ISETP.GE.AND P0, PT, R6, UR4, PT ;  /* 0x0000000406007c0c */ /* 0x000fd6000bf06270 */
[----:B------:R1:W-:Y:S04]  /*0d80*/  @!P1 STG.E.128 desc[UR12][R20.64+0x6000], RZ ;  /* 0x006000ff14009986 */ /* 0x0003e8000c101d0c */
[----:B------:R1:W-:Y:S02]  /*0d90*/  @!P0 STG.E.128 desc[UR12][R20.64+0x6100], RZ ;  /* 0x006100ff14008986 */ /* 0x0003e4000c101d0c */
.L_x_1500:
[----:B------:R-:W-:Y:S05]  /*0da0*/  BSYNC B0 ;  /* 0x0000000000007941 */ /* 0x000fea0003800000 */
.L_x_1499:
[----:B------:R-:W-:Y:S04]  /*0db0*/  BSSY B0, `(.L_x_1501) ;  /* 0x0000007000007945 */ /* 0x000fe80003800000 */
[----:B------:R-:W-:Y:S05]  /*0dc0*/  @P3 BRA `(.L_x_1502) ;  /* 0x0000000000143947 */ /* 0x000fea0003800000 */
[----:B------:R-:W-:Y:S02]  /*0dd0*/  ULDC UR4, c[0x0][0x2d0] ;  /* 0x0000b40000047ab9 */ /* 0x000fe40000000800 */
[----:B------:R-:W-:Y:S02]  /*0de0*/  ISETP.GE.AND P1, PT, R2, UR4, PT ;  /* 0x0000000402007c0c */ /* 0x000fe4000bf26270 */
[----:B------:R-:W-:-:S11]  /*0df0*/  ISETP.GE.AND P0, PT, R6, UR4, PT ;  /* 0x0000000406007c0c */ /* 0x000fd6000bf06270 */
[----:B------:R1:W-:Y:S04]  /*0e00*/  @!P1 STG.E.128 desc[UR12][R20.64+0x7000], RZ ;  /* 0x007000ff14009986 */ /* 0x0003e8000c101d0c */
[----:B------:R1:W-:Y:S02]  /*0e10*/  @!P0 STG.E.128 desc[UR12][R20.64+0x7100], RZ ;  /* 0x007100ff14008986 */ /* 0x0003e4000c101d0c */
.L_x_1502:
[----:B------:R-:W-:Y:S05]  /*0e20*/  BSYNC B0 ;  /* 0x0000000000007941 */ /* 0x000fea0003800000 */
.L_x_1501:
[----:B------:R-:W-:Y:S01]  /*0e30*/  ULDC.64 UR4, c[0x0][0x2b8] ;  /* 0x0000ae0000047ab9 */ /* 0x000fe20000000a00 */
[----:B------:R-:W-:Y:S02]  /*0e40*/  LEA.HI.X.SX32 R5, R5, R0, 0x1, P2 ;  /* 0x0000000005057211 */ /* 0x000fe400010f0eff */
[C---:B------:R-:W-:Y:S02]  /*0e50*/  LEA R2, P0, R4.reuse, UR4, 0x2 ;  /* 0x0000000404027c11 */ /* 0x040fe4000f8010ff */
[-C--:B------:R-:W-:Y:S02]  /*0e60*/  ISETP.GE.OR P4, PT, R19, R142.reuse, P6 ;  /* 0x0000008e1300720c */ /* 0x080fe40003786670 */
[----:B------:R-:W-:Y:S01]  /*0e70*/  LEA.HI.X R3, R4, UR5, R5, 0x2, P0 ;  /* 0x0000000504037c11 */ /* 0x000fe200080f1405 */
[----:B------:R-:W-:Y:S01]  /*0e80*/  @!P5 IMAD.MOV.U32 R5, RZ, RZ, -0x800000 ;  /* 0xff800000ff05d424 */ /* 0x000fe200078e00ff */
[-C--:B------:R-:W-:Y:S02]  /*0e90*/  ISETP.GE.OR P3, PT, R17, R142.reuse, P6 ;  /* 0x0000008e1100720c */ /* 0x080fe40003766670 */
[----:B------:R-:W-:-:S02]  /*0ea0*/  ISETP.GE.OR P2, PT, R15, R142, P6 ;  /* 0x0000008e0f00720c */ /* 0x000fc40003746670 */
[----:B------:R1:W-:Y:S01]  /*0eb0*/  @!P5 STG.E desc[UR12][R2.64], R5 ;  /* 0x000000050200d986 */ /* 0x0003e2000c10190c */
[-C--:B------:R-:W-:Y:S02]  /*0ec0*/  ISETP.GE.OR P1, PT, R13, R142.reuse, P6 ;  /* 0x0000008e0d00720c */ /* 0x080fe40003726670 */
[-C--:B------:R-:W-:Y:S02]  /*0ed0*/  ISETP.GE.OR P0, PT, R11, R142.reuse, P6 ;  /* 0x0000008e0b00720c */ /* 0x080fe40003706670 */
[-C--:B------:R-:W-:Y:S01]  /*0ee0*/  ISETP.GE.OR P5, PT, R9, R142.reuse, P6 ;  /* 0x0000008e0900720c */ /* 0x080fe200037a6670 */
[----:B------:R-:W-:Y:S01]  /*0ef0*/  @!P4 IMAD.MOV.U32 R17, RZ, RZ, -0x800000 ;  /* 0xff800000ff11c424 */ /* 0x000fe200078e00ff */
[----:B------:R-:W-:Y:S02]  /*0f00*/  ISETP.GE.OR P6, PT, R7, R142, P6 ;  /* 0x0000008e0700720c */ /* 0x000fe400037c6670 */
[----:B------:R-:W-:Y:S02]  /*0f10*/  @!P3 IMAD.MOV.U32 R15, RZ, RZ, -0x800000 ;  /* 0xff800000ff0fb424 */ /* 0x000fe400078e00ff */
[----:B------:R-:W-:Y:S01]  /*0f20*/  @!P2 IMAD.MOV.U32 R13, RZ, RZ, -0x800000 ;  /* 0xff800000ff0da424 */ /* 0x000fe200078e00ff */
[----:B------:R1:W-:Y:S02]  /*0f30*/  @!P4 STG.E desc[UR12][R2.64+0x20], R17 ;  /* 0x000020110200c986 */ /* 0x0003e4000c10190c */
[----:B------:R-:W-:-:S02]  /*0f40*/  @!P1 IMAD.MOV.U32 R11, RZ, RZ, -0x800000 ;  /* 0xff800000ff0b9424 */ /* 0x000fc400078e00ff */
[----:B------:R-:W-:Y:S01]  /*0f50*/  @!P0 IMAD.MOV.U32 R9, RZ, RZ, -0x800000 ;  /* 0xff800000ff098424 */ /* 0x000fe200078e00ff */
[----:B------:R1:W-:Y:S01]  /*0f60*/  @!P3 STG.E desc[UR12][R2.64+0x40], R15 ;  /* 0x0000400f0200b986 */ /* 0x0003e2000c10190c */
[----:B------:R-:W-:-:S03]  /*0f70*/  @!P5 IMAD.MOV.U32 R7, RZ, RZ, -0x800000 ;  /* 0xff800000ff07d424 */ /* 0x000fc600078e00ff */
[----:B------:R1:W-:Y:S04]  /*0f80*/  @!P2 STG.E desc[UR12][R2.64+0x60], R13 ;  /* 0x0000600d0200a986 */ /* 0x0003e8000c10190c */
[----:B------:R1:W-:Y:S04]  /*0f90*/  @!P1 STG.E desc[UR12][R2.64+0x80], R11 ;  /* 0x0000800b02009986 */ /* 0x0003e8000c10190c */
[----:B------:R1:W-:Y:S04]  /*0fa0*/  @!P0 STG.E desc[UR12][R2.64+0xa0], R9 ;  /* 0x0000a00902008986 */ /* 0x0003e8000c10190c */
[----:B------:R1:W-:Y:S01]  /*0fb0*/  @!P5 STG.E desc[UR12][R2.64+0xc0], R7 ;  /* 0x0000c0070200d986 */ /* 0x0003e2000c10190c */
[----:B------:R-:W-:Y:S05]  /*0fc0*/  @P6 EXIT ;  /* 0x000000000000694d */ /* 0x000fea0003800000 */
[----:B-1----:R-:W-:-:S05]  /*0fd0*/  MOV R5, 0xff800000 ;  /* 0xff80000000057802 */ /* 0x002fca0000000f00 */
[----:B------:R-:W-:Y:S01]  /*0fe0*/  STG.E desc[UR12][R2.64+0xe0], R5 ;  /* 0x0000e00502007986 */ /* 0x000fe2000c10190c */
[----:B------:R-:W-:Y:S05]  /*0ff0*/  EXIT ;  /* 0x000000000000794d */ /* 0x000fea0003800000 */
.L_x_1486:
        /* <DEDUP_REMOVED lines=24> */
.L_x_1503:
        /* <DEDUP_REMOVED lines=36> */
[----:B------:R-:W-:Y:S01]  /*13c0*/  SHF.R.S32.HI R29, RZ, 0x1f, R31 ;  /* 0x0000001fff1d7819 */ /* 0x000fe2000001141f */
[----:B--2---:R-:W2:Y:S02]  /*13d0*/  MUFU.RCP R8, R5 ;  /* 0x0000000500087308 */ /* 0x004ea40000001000 */
[----:B--2---:R-:W-:-:S06]  /*13e0*/  VIADD R8, R8, 0xffffffe ;  /* 0x0ffffffe08087836 */ /* 0x004fcc0000000000 */
[----:B------:R-:W2:Y:S02]  /*13f0*/  F2I.FTZ.U32.TRUNC.NTZ R9, R8 ;  /* 0x0000000800097305 */ /* 0x000ea4000021f000 */
[----:B--2---:R-:W-:Y:S01]  /*1400*/  IADD3 R3, RZ, -R9, RZ ;  /* 0x80000009ff037210 */ /* 0x004fe20007ffe0ff */
        /* <DEDUP_REMOVED lines=8> */
[----:B------:R-:W2:Y:S03]  /*1490*/  LDC.64 R4, c[0x0][0x230] ;  /* 0x00008c00ff047b82 */ /* 0x000ea60000000a00 */
[----:B------:R-:W-:-:S13]  /*14a0*/  ISETP.GT.U32.AND P2, PT, R2, R3, PT ;  /* 0x000000030200720c */ /* 0x000fda0003f44070 */
[-C--:B------:R-:W-:Y:S01]  /*14b0*/  @!P2 IADD3 R3, R3, -R2.reuse, RZ ;  /* 0x800000020303a210 */ /* 0x080fe20007ffe0ff */
[----:B------:R-:W-:Y:S01]  /*14c0*/  @!P2 VIADD R22, R22, 0x1 ;  /* 0x000000011616a836 */ /* 0x000fe20000000000 */
[----:B------:R-:W-:Y:S02]  /*14d0*/  ISETP.NE.AND P2, PT, R11, RZ, PT ;  /* 0x000000ff0b00720c */ /* 0x000fe40003f45270 */
[----:B------:R-:W-:Y:S02]  /*14e0*/  ISETP.GE.U32.AND P3, PT, R3, R2, PT ;  /* 0x000000020300720c */ /* 0x000fe40003f66070 */
[----:B------:R-:W-:-:S04]  /*14f0*/  LOP3.LUT R2, R20, R11, RZ, 0x3c, !PT ;  /* 0x0000000b14027212 */ /* 0x000fc800078e3cff */
[----:B------:R-:W-:Y:S02]  /*1500*/  ISETP.GE.AND P1, PT, R2, RZ, PT ;  /* 0x000000ff0200720c */ /* 0x000fe40003f26270 */
[----:B------:R-:W3:Y:S05]  /*1510*/  LDC.64 R2, c[0x0][0x238] ;  /* 0x00008e00ff027b82 */ /* 0x000eea0000000a00 */
[----:B------:R-:W-:-:S06]  /*1520*/  @P3 VIADD R22, R22, 0x1 ;  /* 0x0000000116163836 */ /* 0x000fcc0000000000 */
[----:B------:R-:W-:Y:S02]  /*1530*/  @!P1 IADD3 R22, -R22, RZ, RZ ;  /* 0x000000ff16169210 */ /* 0x000fe40007ffe1ff */
[----:B------:R-:W-:-:S04]  /*1540*/  @!P2 LOP3.LUT R22, RZ, R11, RZ, 0x33, !PT ;  /* 0x0000000bff16a212 */ /* 0x000fc800078e33ff */
[----:B-1----:R-:W-:Y:S02]  /*1550*/  SHF.R.S32.HI R15, RZ, 0x1f, R22 ;  /* 0x0000001fff0f7819 */ /* 0x002fe40000011416 */
[----:B----4-:R-:W-:Y:S01]  /*1560*/  SHF.R.S32.HI R9, RZ, 0x1f, R0 ;  /* 0x0000001fff097819 */ /* 0x010fe20000011400 */
[----:B--2---:R-:W-:-:S04]  /*1570*/  IMAD.WIDE.U32 R12, R0, R4, RZ ;  /* 0x00000004000c7225 */ /* 0x004fc800078e00ff */
[----:B------:R-:W-:Y:S02]  /*1580*/  IMAD R8, R9, R4, RZ ;  /* 0x0000000409087224 */ /* 0x000fe400078e02ff */
[----:B---3--:R-:W-:Y:S02]  /*1590*/  IMAD R4, R29, R184, RZ ;  /* 0x000000b81d047224 */ /* 0x008fe400078e02ff */
[----:B------:R-:W-:Y:S02]  /*15a0*/  IMAD R5, R0, R5, R8 ;  /* 0x0000000500057224 */ /* 0x000fe400078e0208 */
[----:B------:R-:W-:Y:S02]  /*15b0*/  IMAD R4, R31, R185, R4 ;  /* 0x000000b91f047224 */ /* 0x000fe400078e0204 */
[----:B------:R-:W-:Y:S02]  /*15c0*/  IMAD.IADD R13, R13, 0x1, R5 ;  /* 0x000000010d0d7824 */ /* 0x000fe400078e0205 */
[----:B------:R-:W-:-:S02]  /*15d0*/  IMAD R9, R9, R2, RZ ;  /* 0x0000000209097224 */ /* 0x000fc400078e02ff */
        /* <DEDUP_REMOVED lines=11> */
.L_x_1504:
        /* <DEDUP_REMOVED lines=49> */
.L_x_1506:
[----:B------:R-:W-:Y:S01]  /*19a0*/  @!P1 LOP3.LUT R22, RZ, R13, RZ, 0x33, !PT ;  /* 0x0000000dff169212 */ /* 0x000fe200078e33ff */
[----:B------:R-:W-:Y:S01]  /*19b0*/  IMAD R4, R29, R184, RZ ;  /* 0x000000b81d047224 */ /* 0x000fe200078e02ff */
[----:B------:R-:W-:Y:S02]  /*19c0*/  MOV R13, R5 ;  /* 0x00000005000d7202 */ /* 0x000fe40000000f00 */
[----:B------:R-:W-:Y:S01]  /*19d0*/  SHF.R.S32.HI R15, RZ, 0x1f, R22 ;  /* 0x0000001fff0f7819 */ /* 0x000fe20000011416 */
[-C--:B------:R-:W-:Y:S01]  /*19e0*/  IMAD R5, R185, R31.reuse, R4 ;  /* 0x0000001fb9057224 */ /* 0x080fe200078e0204 */
[----:B------:R-:W-:Y:S01]  /*19f0*/  @P4 IADD3 R10, R11, R10, RZ ;  /* 0x0000000a0b0a4210 */ /* 0x000fe20007ffe0ff */
[----:B------:R-:W-:-:S04]  /*1a00*/  IMAD.WIDE.U32 R16, R184, R31, R12 ;  /* 0x0000001fb8107225 */ /* 0x000fc800078e000c */
[----:B--2---:R-:W-:Y:S01]  /*1a10*/  IMAD R12, R15, R2, RZ ;  /* 0x000000020f0c7224 */ /* 0x004fe200078e02ff */
[----:B------:R-:W-:Y:S01]  /*1a20*/  IADD3 R17, R17, R5, RZ ;  /* 0x0000000511117210 */ /* 0x000fe20007ffe0ff */
[----:B-1----:R-:W-:-:S04]  /*1a30*/  @P4 IMAD.WIDE.U32 R4, R10, R8, RZ ;  /* 0x000000080a044225 */ /* 0x002fc800078e00ff */
[----:B------:R-:W-:-:S04]  /*1a40*/  IMAD.WIDE.U32 R26, R22, R2, R16 ;  /* 0x00000002161a7225 */ /* 0x000fc800078e0010 */
[----:B------:R-:W-:Y:S02]  /*1a50*/  IMAD R3, R22, R3, R12 ;  /* 0x0000000316037224 */ /* 0x000fe400078e020c */
[----:B------:R-:W-:Y:S01]  /*1a60*/  @P4 IMAD R9, R10, R9, R5 ;  /* 0x000000090a094224 */ /* 0x000fe200078e0205 */
[----:B------:R-:W-:Y:S02]  /*1a70*/  @P4 MOV R10, R4 ;  /* 0x00000004000a4202 */ /* 0x000fe40000000f00 */
        /* <DEDUP_REMOVED lines=14> */
.L_x_1505:
[----:B------:R-:W-:Y:S01]  /*1b60*/  ISETP.NE.AND P1, PT, R7, -0x1, PT ;  /* 0xffffffff0700780c */ /* 0x000fe20003f25270 */
[----:B------:R-:W1:Y:S01]  /*1b70*/  S2UR UR8, SR_CgaCtaId ;  /* 0x00000000000879c3 */ /* 0x000e620000008800 */
[----:B------:R-:W-:Y:S01]  /*1b80*/  SHF.R.S32.HI R43, RZ, 0x1f, R42 ;  /* 0x0000001fff2b7819 */ /* 0x000fe2000001142a */
[----:B------:R-:W-:Y:S01]  /*1b90*/  ULDC.64 UR6, c[0x0][0x268] ;  /* 0x00009a0000067ab9 */ /* 0x000fe20000000a00 */
[----:B------:R-:W-:Y:S01]  /*1ba0*/  ULDC.64 UR4, c[0x0][0x258] ;  /* 0x0000960000047ab9 */ /* 0x000fe20000000a00 */
[----:B------:R-:W-:Y:S01]  /*1bb0*/  IMAD R15, R15, UR6, RZ ;  /* 0x000000060f0f7c24 */ /* 0x000fe2000f8e02ff */
[----:B------:R-:W-:Y:S01]  /*1bc0*/  LEA.HI R11, R43, R42, RZ, 0x3 ;  /* 0x0000002a2b0b7211 */ /* 0x000fe200078f18ff */
[----:B------:R-:W-:Y:S01]  /*1bd0*/  IMAD.IADD R227, R142, 0x1, -R141 ;  /* 0x000000018ee37824 */ /* 0x000fe200078e0a8d */
[----:B------:R-:W-:Y:S01]  /*1be0*/  IADD3 R233, R37, -0x1, RZ ;  /* 0xffffffff25e97810 */ /* 0x000fe20007ffe0ff */
[----:B------:R-:W2:Y:S01]  /*1bf0*/  LDC.64 R186, c[0x0][0x250] ;  /* 0x00009400ffba7b82 */ /* 0x000ea20000000a00 */
[----:B------:R-:W-:Y:S01]  /*1c00*/  SHF.R.S32.HI R12, RZ, 0x3, R11 ;  /* 0x00000003ff0c7819 */ /* 0x000fe2000001140b */
[----:B------:R-:W-:Y:S01]  /*1c10*/  BSSY B0, `(.L_x_1507) ;  /* 0x000005b000007945 */ /* 0x000fe20003800000 */
[----:B------:R-:W-:-:S02]  /*1c20*/  LOP3.LUT R11, R11, 0xfffffff8, RZ, 0xc0, !PT ;  /* 0xfffffff80b0b7812 */ /* 0x000fc400078ec0ff */
[----:B------:R-:W-:Y:S01]  /*1c30*/  @!P1 SHF.R.S32.HI R13, RZ, 0x1f, R237 ;  /* 0x0000001fff0d9819 */ /* 0x000fe200000114ed */
[C---:B------:R-:W-:Y:S01]  /*1c40*/  IMAD.SHL.U32 R234, R12.reuse, 0x40, RZ ;  /* 0x000000400cea7824 */ /* 0x040fe200078e00ff */
[----:B------:R-:W-:Y:S01]  /*1c50*/  ISETP.GE.AND P6, PT, R12, R227, PT ;  /* 0x000000e30c00720c */ /* 0x000fe20003fc6270 */
[----:B------:R-:W3:Y:S01]  /*1c60*/  @P1 LDC.64 R4, c[0x0][0x240] ;  /* 0x00009000ff041b82 */ /* 0x000ee20000000a00 */
[----:B-----5:R-:W-:Y:S01]  /*1c70*/  IMAD.IADD R0, R42, 0x1, -R11 ;  /* 0x000000012a007824 */ /* 0x020fe200078e0a0b */
[----:B------:R-:W-:Y:S02]  /*1c80*/  LEA.HI R11, R43, R42, RZ, 0x4 ;  /* 0x0000002a2b0b7211 */ /* 0x000fe400078f20ff */
[----:B------:R-:W-:Y:S01]  /*1c90*/  LOP3.LUT R234, R234, 0x1c0, RZ, 0xc0, !PT ;  /* 0x000001c0eaea7812 */ /* 0x000fe200078ec0ff */
[----:B------:R-:W-:Y:S01]  /*1ca0*/  IMAD.SHL.U32 R235, R0, 0x8, RZ ;  /* 0x0000000800eb7824 */ /* 0x000fe200078e00ff */
[----:B------:R-:W-:Y:S02]  /*1cb0*/  LOP3.LUT R21, R11, 0xfffffff0, RZ, 0xc0, !PT ;  /* 0xfffffff00b157812 */ /* 0x000fe400078ec0ff */
[----:B------:R-:W4:Y:S01]  /*1cc0*/  @!P1 LDC.64 R2, c[0x0][0x228] ;  /* 0x00008a00ff029b82 */ /* 0x000f220000000a00 */
[----:B------:R-:W-:Y:S01]  /*1cd0*/  VIADD R38, R235, 0x40 ;  /* 0x00000040eb267836 */ /* 0x000fe20000000000 */
[----:B------:R-:W-:-:S02]  /*1ce0*/  LOP3.LUT R19, R234, 0x38, R235, 0xf8, !PT ;  /* 0x00000038ea137812 */ /* 0x000fc400078ef8eb */
[----:B------:R-:W-:Y:S02]  /*1cf0*/  SHF.R.U32.HI R234, RZ, 0x3, R234 ;  /* 0x00000003ffea7819 */ /* 0x000fe400000116ea */
[----:B------:R-:W-:Y:S02]  /*1d00*/  IADD3 R18, P2, R235, R10, RZ ;  /* 0x0000000aeb127210 */ /* 0x000fe40007f5e0ff */
[----:B------:R-:W-:Y:S02]  /*1d10*/  LOP3.LUT R234, R19, R234, RZ, 0x3c, !PT ;  /* 0x000000ea13ea7212 */ /* 0x000fe400078e3cff */
[----:B------:R-:W-:Y:S02]  /*1d20*/  LEA.HI R19, R43, R42, RZ, 0x6 ;  /* 0x0000002a2b137211 */ /* 0x000fe400078f30ff */
[----:B------:R-:W-:Y:S02]  /*1d30*/  SHF.R.S32.HI R10, RZ, 0x1f, R235 ;  /* 0x0000001fff0a7819 */ /* 0x000fe400000114eb */
[----:B------:R-:W-:Y:S01]  /*1d40*/  IADD3 R26, P3, R235, R26, RZ ;  /* 0x0000001aeb1a7210 */ /* 0x000fe20007f7e0ff */
[----:B------:R-:W-:-:S02]  /*1d50*/  IMAD.SHL.U32 R19, R19, 0x8, RZ ;  /* 0x0000000813137824 */ /* 0x000fc400078e00ff */
[----:B---3--:R-:W-:-:S03]  /*1d60*/  @P1 IMAD.WIDE.U32 R16, R7, R4, RZ ;  /* 0x0000000407101225 */ /* 0x008fc600078e00ff */
[----:B------:R-:W-:Y:S01]  /*1d70*/  LOP3.LUT R234, R234, 0xfffffe00, R19, 0xf8, !PT ;  /* 0xfffffe00eaea7812 */ /* 0x000fe200078ef813 */
[----:B------:R-:W-:Y:S02]  /*1d80*/  IMAD.IADD R4, R42, 0x1, -R21 ;  /* 0x000000012a047824 */ /* 0x000fe400078e0a15 */
[----:B------:R-:W-:Y:S02]  /*1d90*/  @P1 IMAD R5, R7, R5, R17 ;  /* 0x0000000507051224 */ /* 0x000fe400078e0211 */
[-C--:B----4-:R-:W-:Y:S01]  /*1da0*/  @!P1 IMAD R14, R13, R2.reuse, RZ ;  /* 0x000000020d0e9224 */ /* 0x090fe200078e02ff */
[----:B------:R-:W-:Y:S01]  /*1db0*/  SHF.R.S32.HI R7, RZ, 0x1f, R4 ;  /* 0x0000001fff077819 */ /* 0x000fe20000011404 */
[----:B------:R-:W-:Y:S01]  /*1dc0*/  @!P1 IMAD.WIDE.U32 R24, R237, R2, RZ ;  /* 0x00000002ed189225 */ /* 0x000fe200078e00ff */
[----:B------:R-:W-:Y:S02]  /*1dd0*/  SHF.R.S32.HI R13, RZ, 0x1f, R12 ;  /* 0x0000001fff0d7819 */ /* 0x000fe4000001140c */
[----:B------:R-:W-:Y:S01]  /*1de0*/  LEA.HI R7, R7, R4, RZ, 0x3 ;  /* 0x0000000407077211 */ /* 0x000fe200078f18ff */
[----:B------:R-:W-:-:S02]  /*1df0*/  @!P1 IMAD R3, R237, R3, R14 ;  /* 0x00000003ed039224 */ /* 0x000fc400078e020e */
[----:B------:R-:W-:Y:S01]  /*1e00*/  @P1 IMAD.MOV.U32 R2, RZ, RZ, R16 ;  /* 0x000000ffff021224 */ /* 0x000fe200078e0010 */
[----:B------:R-:W-:Y:S01]  /*1e10*/  LOP3.LUT R17, R7, 0xfffffff8, RZ, 0xc0, !PT ;  /* 0xfffffff807117812 */ /* 0x000fe200078ec0ff */
[----:B------:R-:W-:Y:S01]  /*1e20*/  @!P1 IMAD.MOV.U32 R2, RZ, RZ, R24 ;  /* 0x000000ffff029224 */ /* 0x000fe200078e0018 */
[----:B------:R-:W-:Y:S01]  /*1e30*/  @!P1 IADD3 R5, R25, R3, RZ ;  /* 0x0000000319059210 */ /* 0x000fe20007ffe0ff */
[----:B------:R-:W-:Y:S01]  /*1e40*/  IMAD.X R19, R10, 0x1, R9, P2 ;  /* 0x000000010a137824 */ /* 0x000fe200010e0609 */
[----:B------:R-:W-:Y:S01]  /*1e50*/  SHF.R.S32.HI R3, RZ, 0x1f, R20 ;  /* 0x0000001fff037819 */ /* 0x000fe20000011414 */
[----:B------:R-:W-:Y:S01]  /*1e60*/  IMAD.IADD R4, R4, 0x1, -R17 ;  /* 0x0000000104047824 */ /* 0x000fe200078e0a11 */
[----:B------:R-:W-:Y:S01]  /*1e70*/  IADD3 R16, P1, R235, R2, RZ ;  /* 0x00000002eb107210 */ /* 0x000fe20007f3e0ff */
[----:B------:R-:W-:Y:S02]  /*1e80*/  IMAD R14, R22, UR7, R15 ;  /* 0x00000007160e7c24 */ /* 0x000fe4000f8e020f */
[----:B------:R-:W-:-:S02]  /*1e90*/  IMAD R3, R3, UR4, RZ ;  /* 0x0000000403037c24 */ /* 0x000fc4000f8e02ff */
[----:B------:R-:W-:Y:S02]  /*1ea0*/  IMAD.X R17, R10, 0x1, R5, P1 ;  /* 0x000000010a117824 */ /* 0x000fe400008e0605 */
[----:B------:R-:W-:Y:S01]  /*1eb0*/  IMAD R25, R20, UR5, R3 ;  /* 0x0000000514197c24 */ /* 0x000fe2000f8e0203 */
[----:B------:R-:W-:Y:S01]  /*1ec0*/  MOV R3, 0x20 ;  /* 0x0000002000037802 */ /* 0x000fe20000000f00 */
[----:B------:R-:W-:-:S04]  /*1ed0*/  IMAD.WIDE.U32 R22, R22, UR6, R18 ;  /* 0x0000000616167c25 */ /* 0x000fc8000f8e0012 */
[----:B------:R-:W-:Y:S01]  /*1ee0*/  IMAD.WIDE.U32 R20, R20, UR4, R16 ;  /* 0x0000000414147c25 */ /* 0x000fe2000f8e0010 */
[----:B------:R-:W-:Y:S02]  /*1ef0*/  UMOV UR4, 0x400 ;  /* 0x0000040000047882 */ /* 0x000fe40000000000 */
[----:B-1----:R-:W-:Y:S01]  /*1f00*/  ULEA UR4, UR8, UR4, 0x18 ;  /* 0x0000000408047291 */ /* 0x002fe2000f8ec03f */
[C---:B------:R-:W-:Y:S02]  /*1f10*/  VIADD R19, R12.reuse, 0x10 ;  /* 0x000000100c137836 */ /* 0x040fe40000000000 */
[C---:B------:R-:W-:Y:S02]  /*1f20*/  VIADD R17, R12.reuse, 0x20 ;  /* 0x000000200c117836 */ /* 0x040fe40000000000 */
[----:B------:R-:W-:Y:S01]  /*1f30*/  VIADD R15, R12, 0x30 ;  /* 0x000000300c0f7836 */ /* 0x000fe20000000000 */
[-C--:B------:R-:W-:Y:S01]  /*1f40*/  ISETP.GE.AND P5, PT, R19, R227.reuse, PT ;  /* 0x000000e31300720c */ /* 0x080fe20003fa6270 */
[----:B------:R-:W-:Y:S01]  /*1f50*/  IMAD.X R27, R10, 0x1, R8, P3 ;  /* 0x000000010a1b7824 */ /* 0x000fe200018e0608 */
[-C--:B------:R-:W-:Y:S01]  /*1f60*/  ISETP.GE.AND P4, PT, R17, R227.reuse, PT ;  /* 0x000000e31100720c */ /* 0x080fe20003f86270 */
[----:B------:R-:W-:Y:S01]  /*1f70*/  IMAD.MOV.U32 R5, RZ, RZ, 0x10 ;  /* 0x00000010ff057424 */ /* 0x000fe200078e00ff */
[----:B------:R-:W-:Y:S01]  /*1f80*/  ISETP.GE.AND P3, PT, R15, R227, PT ;  /* 0x000000e30f00720c */ /* 0x000fe20003f66270 */
[----:B------:R-:W-:Y:S01]  /*1f90*/  IMAD.SHL.U32 R2, R233, 0x80, RZ ;  /* 0x00000080e9027824 */ /* 0x000fe200078e00ff */
[----:B------:R-:W-:Y:S01]  /*1fa0*/  LEA R234, R234, UR4, 0x1 ;  /* 0x00000004eaea7c11 */ /* 0x000fe2000f8e08ff */
[----:B------:R-:W-:Y:S01]  /*1fb0*/  IMAD.WIDE R34, R35, 0x40, R12 ;  /* 0x0000004023227825 */ /* 0x000fe200078e020c */
[----:B------:R-:W-:-:S03]  /*1fc0*/  R2P PR, R4, 0x6 ;  /* 0x0000000604007804 */ /* 0x000fc60000000000 */
[----:B------:R-:W-:Y:S02]  /*1fd0*/  IMAD.IADD R10, R39, 0x1, -R2 ;  /* 0x00000001270a7824 */ /* 0x000fe400078e0a02 */
[----:B------:R-:W-:Y:S01]  /*1fe0*/  SEL R5, R5, 0xfffffff0, !P1 ;  /* 0xfffffff005057807 */ /* 0x000fe20004800000 */
[----:B------:R-:W-:Y:S01]  /*1ff0*/  IMAD.IADD R25, R21, 0x1, R25 ;  /* 0x0000000115197824 */ /* 0x000fe200078e0219 */
        /* <DEDUP_REMOVED lines=28> */
.L_x_1508:
[----:B------:R-:W-:Y:S05]  /*21c0*/  BSYNC B0 ;  /* 0x0000000000007941 */ /* 0x000fea0003800000 */
.L_x_1507:
        /* <DEDUP_REMOVED lines=31> */
.L_x_1510:
[----:B------:R-:W-:Y:S05]  /*23c0*/  BSYNC B0 ;  /* 0x0000000000007941 */ /* 0x000fea0003800000 */
.L_x_1509:
        /* <DEDUP_REMOVED lines=31> */
.L_x_1512:
[----:B------:R-:W-:Y:S05]  /*25c0*/  BSYNC B0 ;  /* 0x0000000000007941 */ /* 0x000fea0003800000 */
.L_x_1511:
        /* <DEDUP_REMOVED lines=30> */
.L_x_1514:
[----:B------:R-:W-:Y:S05]  /*27b0*/  BSYNC B0 ;  /* 0x0000000000007941 */ /* 0x000fea0003800000 */
.L_x_1513:
[C---:B------:R-:W-:Y:S01]  /*27c0*/  ISETP.GE.AND P3, PT, R12.reuse, R10, PT ;  /* 0x0000000a0c00720c */ /* 0x040fe20003f66270 */
[-C--:B------:R-:W-:Y:S01]  /*27d0*/  IMAD R191, R13, R184.reuse, RZ ;  /* 0x000000b80dbf7224 */ /* 0x080fe200078e02ff */
[----:B------:R-:W-:Y:S01]  /*27e0*/  BSSY B0, `(.L_x_1515) ;  /* 0x0000020000007945 */ /* 0x000fe20003800000 */
[C---:B------:R-:W-:Y:S01]  /*27f0*/  IMAD.WIDE.U32 R26, R12.reuse, R184, R26 ;  /* 0x000000b80c1a7225 */ /* 0x040fe200078e001a */
[-C--:B------:R-:W-:Y:S02]  /*2800*/  ISETP.GE.AND P6, PT, R19, R10.reuse, PT ;  /* 0x0000000a1300720c */ /* 0x080fe40003fc6270 */
[-C--:B------:R-:W-:Y:S01]  /*2810*/  ISETP.GE.AND P2, PT, R17, R10.reuse, PT ;  /* 0x0000000a1100720c */ /* 0x080fe20003f46270 */
        /* <DEDUP_REMOVED lines=28> */
.L_x_1516:
[----:B------:R-:W-:Y:S05]  /*29e0*/  BSYNC B0 ;  /* 0x0000000000007941 */ /* 0x000fea0003800000 */
.L_x_1515:
[----:B------:R-:W-:Y:S04]  /*29f0*/  BSSY B0, `(.L_x_1517) ;  /* 0x0000018000007945 */ /* 0x000fe80003800000 */
[----:B------:R-:W-:Y:S05]  /*2a00*/  @P6 BRA `(.L_x_1518) ;  /* 0x0000000000586947 */ /* 0x000fea0003800000 */
[----:B------:R-:W-:Y:S01]  /*2a10*/  ULDC UR5, c[0x0][0x2d0] ;  /* 0x0000b40000057ab9 */ /* 0x000fe20000000800 */
[----:B-12---:R-:W-:Y:S02]  /*2a20*/  IADD3 R21, P5, R230, R190, RZ ;  /* 0x000000bee6157210 */ /* 0x006fe40007fbe0ff */
[----:B------:R-:W-:Y:S02]  /*2a30*/  ISETP.GE.AND P4, PT, R235, UR5, PT ;  /* 0x00000005eb007c0c */ /* 0x000fe4000bf86270 */
[----:B------:R-:W-:Y:S01]  /*2a40*/  ISETP.GE.AND P3, PT, R38, UR5, PT ;  /* 0x0000000526007c0c */ /* 0x000fe2000bf66270 */
[----:B------:R-:W-:-:S10]  /*2a50*/  IMAD.X R16, R229, 0x1, R191, P5 ;  /* 0x00000001e5107824 */ /* 0x000fd400028e06bf */
[----:B---34-:R-:W1:Y:S01]  /*2a60*/  @!P4 LDC.64 R8, c[0x0][0x218] ;  /* 0x00008600ff08cb82 */ /* 0x018e620000000a00 */
        /* <DEDUP_REMOVED lines=16> */
.L_x_1518:
[----:B------:R-:W-:Y:S05]  /*2b70*/  BSYNC B0 ;  /* 0x0000000000007941 */ /* 0x000fea0003800000 */
.L_x_1517:
[----:B------:R-:W-:Y:S01]  /*2b80*/  BSSY B0, `(.L_x_1519) ;  /* 0x000001b000007945 */ /* 0x000fe20003800000 */
[----:B------:R-:W-:Y:S01]  /*2b90*/  ISETP.GE.AND P6, PT, R33, R10, PT ;  /* 0x0000000a2100720c */ /* 0x000fe20003fc6270 */
[C---:B------:R-:W-:Y:S01]  /*2ba0*/  VIADD R27, R12.reuse, 0x50 ;  /* 0x000000500c1b7836 */ /* 0x040fe20000000000 */
[----:B-12---:R-:W-:Y:S01]  /*2bb0*/  IADD3 R21, R12, 0x60, RZ ;  /* 0x000000600c157810 */ /* 0x006fe20007ffe0ff */
[----:B------:R-:W-:Y:S05]  /*2bc0*/  @P2 BRA `(.L_x_1520) ;  /* 0x0000000000582947 */ /* 0x000fea0003800000 */
[----:B------:R-:W-:Y:S01]  /*2bd0*/  ULDC UR5, c[0x0][0x2d0] ;  /* 0x0000b40000057ab9 */ /* 0x000fe20000000800 */
[----:B------:R-:W-:Y:S02]  /*2be0*/  LEA R25, P4, R184, R190, 0x5 ;  /* 0x000000beb8197211 */ /* 0x000fe400078828ff */
[----:B------:R-:W-:Y:S02]  /*2bf0*/  ISETP.GE.AND P3, PT, R235, UR5, PT ;  /* 0x00000005eb007c0c */ /* 0x000fe4000bf66270 */
[----:B------:R-:W-:Y:S02]  /*2c00*/  ISETP.GE.AND P2, PT, R38, UR5, PT ;  /* 0x0000000526007c0c */ /* 0x000fe4000bf46270 */
[----:B------:R-:W-:-:S09]  /*2c10*/  LEA.HI.X R16, R184, R191, R185, 0x5, P4 ;  /* 0x000000bfb8107211 */ /* 0x000fd200020f2cb9 */
        /* <DEDUP_REMOVED lines=17> */
.L_x_1520:
[----:B------:R-:W-:Y:S05]  /*2d30*/  BSYNC B0 ;  /* 0x0000000000007941 */ /* 0x000fea0003800000 */
.L_x_1519:
        /* <DEDUP_REMOVED lines=28> */
.L_x_1522:
[----:B------:R-:W-:Y:S05]  /*2f00*/  BSYNC B0 ;  /* 0x0000000000007941 */ /* 0x000fea0003800000 */
.L_x_1521:
        /* <DEDUP_REMOVED lines=24> */
.L_x_1524:
[----:B------:R-:W-:Y:S05]  /*3090*/  BSYNC B0 ;  /* 0x0000000000007941 */ /* 0x000fea0003800000 */
.L_x_1523:
        /* <DEDUP_REMOVED lines=28> */
.L_x_1526:
[----:B------:R-:W-:Y:S05]  /*3260*/  BSYNC B0 ;  /* 0x0000000000007941 */ /* 0x000fea0003800000 */
.L_x_1525:
        /* <DEDUP_REMOVED lines=25> */
.L_x_1528:
[----:B------:R-:W-:Y:S05]  /*3400*/  BSYNC B0 ;  /* 0x0000000000007941 */ /* 0x000fea0003800000 */
.L_x_1527:
        /* <DEDUP_REMOVED lines=25> */
.L_x_1530:
[----:B------:R-:W-:Y:S05]  /*35a0*/  BSYNC B0 ;  /* 0x0000000000007941 */ /* 0x000fea0003800000 */
.L_x_1529:
[----:B------:R-:W0:Y:S01]  /*35b0*/  LDGDEPBAR ;  /* 0x00000000000079af */ /* 0x000e220000000000 */
[----:B------:R-:W-:Y:S01]  /*35c0*/  ISETP.GE.AND P5, PT, R12, R10, PT ;  /* 0x0000000a0c00720c */ /* 0x000fe20003fa6270 */
[----:B------:R-:W-:Y:S01]  /*35d0*/  IMAD.IADD R23, R23, 0x1, R14 ;  /* 0x0000000117177824 */ /* 0x000fe200078e020e */
[----:B------:R-:W-:Y:S01]  /*35e0*/  SHF.R.S32.HI R11, RZ, 0x4, R11 ;  /* 0x00000004ff0b7819 */ /* 0x000fe2000001140b */
[-C--:B-1234-:R-:W-:Y:S01]  /*35f0*/  IMAD R8, R29, R186.reuse, RZ ;  /* 0x000000ba1d087224 */ /* 0x09efe200078e02ff */
[----:B------:R-:W-:Y:S01]  /*3600*/  ULDC.64 UR6, c[0x0][0x220] ;  /* 0x0000880000067ab9 */ /* 0x000fe20000000a00 */
[----:B------:R-:W-:Y:S01]  /*3610*/  IMAD.WIDE.U32 R40, R31, R186, R22 ;  /* 0x000000ba1f287225 */ /* 0x000fe200078e0016 */
[----:B------:R-:W-:Y:S01]  /*3620*/  BSSY B0, `(.L_x_1531) ;  /* 0x0000021000007945 */ /* 0x000fe20003800000 */
[-C--:B------:R-:W-:Y:S02]  /*3630*/  ISETP.GE.AND P6, PT, R19, R10.reuse, PT ;  /* 0x0000000a1300720c */ /* 0x080fe40003fc6270 */
[----:B------:R-:W-:Y:S01]  /*3640*/  IMAD R9, R31, R187, R8 ;  /* 0x000000bb1f097224 */ /* 0x000fe200078e0208 */
[----:B------:R-:W-:Y:S01]  /*3650*/  LEA.HI R8, R11, R11, RZ, 0x1 ;  /* 0x0000000b0b087211 */ /* 0x000fe200078f08ff */
[----:B------:R-:W-:Y:S01]  /*3660*/  IMAD.SHL.U32 R232, R186, 0x10, RZ ;  /* 0x00000010bae87824 */ /* 0x000fe200078e00ff */
[----:B------:R-:W-:Y:S01]  /*3670*/  LEA R188, P4, R40, UR6, 0x1 ;  /* 0x0000000628bc7c11 */ /* 0x000fe2000f8808ff */
[----:B------:R-:W-:Y:S01]  /*3680*/  IMAD.IADD R36, R41, 0x1, R9 ;  /* 0x0000000129247824 */ /* 0x000fe200078e0209 */
[----:B------:R-:W-:-:S02]  /*3690*/  ISETP.GE.AND P2, PT, R17, R10, PT ;  /* 0x0000000a1100720c */ /* 0x000fc40003f46270 */
[-C--:B------:R-:W-:Y:S02]  /*36a0*/  ISETP.GE.AND P1, PT, R15, R10.reuse, PT ;  /* 0x0000000a0f00720c */ /* 0x080fe40003f26270 */
[----:B------:R-:W-:Y:S02]  /*36b0*/  ISETP.GE.AND P3, PT, R33, R10, PT ;  /* 0x0000000a2100720c */ /* 0x000fe40003f66270 */
[----:B------:R-:W-:Y:S02]  /*36c0*/  LEA.HI R43, R43, R42, RZ, 0x5 ;  /* 0x0000002a2b2b7211 */ /* 0x000fe400078f28ff */
[----:B------:R-:W-:Y:S01]  /*36d0*/  SHF.L.U64.HI R231, R186, 0x4, R187 ;  /* 0x00000004bae77819 */ /* 0x000fe200000102bb */
[----:B------:R-:W-:-:S04]  /*36e0*/  DEPBAR.LE SB0, 0x0 ;  /* 0x000080000000791a */ /* 0x000fc80000000000 */
[----:B------:R-:W-:Y:S01]  /*36f0*/  BAR.SYNC.DEFER_BLOCKING 0x0 ;  /* 0x0000000000007b1d */ /* 0x000fe20000010000 */
[----:B------:R-:W-:Y:S02]  /*3700*/  LOP3.LUT R8, R8, 0xfffffffe, RZ, 0xc0, !PT ;  /* 0xfffffffe08087812 */ /* 0x000fe400078ec0ff */
[----:B------:R-:W-:-:S03]  /*3710*/  LEA.HI.X R189, R40, UR7, R36, 0x1, P4 ;  /* 0x0000000728bd7c11 */ /* 0x000fc6000a0f0c24 */
        /* <DEDUP_REMOVED lines=17> */
.L_x_1532:
[----:B------:R-:W-:Y:S05]  /*3830*/  BSYNC B0 ;  /* 0x0000000000007941 */ /* 0x000fea0003800000 */
.L_x_1531:
        /* <DEDUP_REMOVED lines=22> */
.L_x_1534:
[----:B------:R-:W-:Y:S05]  /*39a0*/  BSYNC B0 ;  /* 0x0000000000007941 */ /* 0x000fea0003800000 */
.L_x_1533:
[----:B------:R1:W-:Y:S01]  /*39b0*/  @P2 STS.128 [R234+0xd000], RZ ;  /* 0x00d000ffea002388 */ /* 0x0003e20000000c00 */
[----:B------:R-:W-:Y:S01]  /*39c0*/  IMAD.IADD R225, R11, 0x1, -R8 ;  /* 0x000000010be17824 */ /* 0x000fe200078e0a08 */
[----:B------:R-:W-:Y:S01]  /*39d0*/  SHF.R.S32.HI R140, RZ, 0x5, R43 ;  /* 0x00000005ff8c7819 */ /* 0x000fe2000001142b */
[----:B------:R-:W-:Y:S01]  /*39e0*/  IMAD.SHL.U32 R8, R0, 0x40, RZ ;  /* 0x0000004000087824 */ /* 0x000fe200078e00ff */
        /* <DEDUP_REMOVED lines=15> */
[----:B------:R-:W-:-:S02]  /*3ae0*/  ISETP.GE.AND P6, PT, R27, R10, PT ;  /* 0x0000000a1b00720c */ /* 0x000fc40003fc6270 */
[----:B------:R-:W-:Y:S01]  /*3af0*/  LOP3.LUT R4, R4, R11, RZ, 0x3c, !PT ;  /* 0x0000000b04047212 */ /* 0x000fe200078e3cff */
[----:B-1----:R-:W-:Y:S10]  /*3b00*/  @P2 BRA `(.L_x_1536) ;  /* 0x0000000000502947 */ /* 0x002ff40003800000 */
        /* <DEDUP_REMOVED lines=20> */
.L_x_1536:
[----:B------:R-:W-:Y:S05]  /*3c50*/  BSYNC B0 ;  /* 0x0000000000007941 */ /* 0x000fea0003800000 */
.L_x_1535:
        /* <DEDUP_REMOVED lines=30> */
.L_x_1538:
[----:B------:R-:W-:Y:S05]  /*3e40*/  BSYNC B0 ;  /* 0x0000000000007941 */ /* 0x000fea0003800000 */
.L_x_1537:
        /* <DEDUP_REMOVED lines=24> */
.L_x_1540:
[----:B------:R-:W-:Y:S05]  /*3fd0*/  BSYNC B0 ;  /* 0x0000000000007941 */ /* 0x000fea0003800000 */
.L_x_1539:
        /* <DEDUP_REMOVED lines=24> */
.L_x_1542:
[----:B------:R-:W-:Y:S05]  /*4160*/  BSYNC B0 ;  /* 0x0000000000007941 */ /* 0x000fea0003800000 */
.L_x_1541:
        /* <DEDUP_REMOVED lines=24> */
.L_x_1544:
[----:B------:R-:W-:Y:S05]  /*42f0*/  BSYNC B0 ;  /* 0x0000000000007941 */ /* 0x000fea0003800000 */
.L_x_1543:
        /* <DEDUP_REMOVED lines=24> */
.L_x_1546:
[----:B------:R-:W-:Y:S05]  /*4480*/  BSYNC B0 ;  /* 0x0000000000007941 */ /* 0x000fea0003800000 */
.L_x_1545:
[----:B------:R-:W-:Y:S01]  /*4490*/  LDSM.16.M88.4 R100, [R226] ;  /* 0x00000000e264783b */ /* 0x000fe20000000200 */
[----:B------:R-:W-:Y:S01]  /*44a0*/  R2P PR, R0, 0x6 ;  /* 0x0000000600007804 */ /* 0x000fe20000000000 */
[----:B------:R-:W-:Y:S01]  /*44b0*/  VIADD R0, R225, 0x4000 ;  /* 0x00004000e1007836 */ /* 0x000fe20000000000 */
[----:B------:R-:W-:Y:S01]  /*44c0*/  LOP3.LUT R43, R43, 0xffffffe0, RZ, 0xc0, !PT ;  /* 0xffffffe02b2b7812 */ /* 0x000fe200078ec0ff */
[----:B------:R-:W5:Y:S01]  /*44d0*/  LDSM.16.M88.4 R56, [R225+0x4000] ;  /* 0x00400000e138783b */ /* 0x000f620000000200 */
[----:B------:R-:W-:Y:S01]  /*44e0*/  VIADD R223, R225, 0x4020 ;  /* 0x00004020e1df7836 */ /* 0x000fe20000000000 */
[----:B------:R-:W-:Y:S01]  /*44f0*/  LOP3.LUT R4, R4, R7, RZ, 0xfc, !PT ;  /* 0x0000000704047212 */ /* 0x000fe200078efcff */
[--C-:B------:R-:W-:Y:S01]  /*4500*/  IMAD R224, R5, 0x2, R226.reuse ;  /* 0x0000000205e07824 */ /* 0x100fe200078e02e2 */
[----:B------:R-:W5:Y:S01]  /*4510*/  LDSM.16.M88.4 R48, [R225+0x4800] ;  /* 0x00480000e130783b */ /* 0x000f620000000200 */
[C---:B------:R-:W-:Y:S02]  /*4520*/  IMAD R222, R3.reuse, 0x2, R226 ;  /* 0x0000000203de7824 */ /* 0x040fe400078e02e2 */
[----:B------:R-:W-:Y:S01]  /*4530*/  IMAD R221, R3, 0x2, R224 ;  /* 0x0000000203dd7824 */ /* 0x000fe200078e02e0 */
[----:B------:R-:W5:Y:S02]  /*4540*/  LDSM.16.M88.4 R32, [R225+0x5000] ;  /* 0x00500000e120783b */ /* 0x000f640000000200 */
[----:B------:R-:W-:-:S02]  /*4550*/  @P1 VIADD R223, R0, 0xffffffe0 ;  /* 0xffffffe000df1836 */ /* 0x000fc40000000000 */
[----:B------:R-:W5:Y:S01]  /*4560*/  LDSM.16.M88.4 R24, [R225+0x5800] ;  /* 0x00580000e118783b */ /* 0x000f620000000200 */
[----:B------:R-:W-:Y:S02]  /*4570*/  IMAD.MOV.U32 R0, RZ, RZ, 0x40 ;  /* 0x00000040ff007424 */ /* 0x000fe400078e00ff */
[C---:B------:R-:W-:Y:S01]  /*4580*/  VIADD R215, R223.reuse, 0x800 ;  /* 0x00000800dfd77836 */ /* 0x040fe20000000000 */
[----:B------:R-:W5:Y:S01]  /*4590*/  LDSM.16.M88.4 R16, [R225+0x6000] ;  /* 0x00600000e110783b */ /* 0x000f620000000200 */
[C---:B------:R-:W-:Y:S01]  /*45a0*/  VIADD R214, R223.reuse, 0x1000 ;  /* 0x00001000dfd67836 */ /* 0x040fe20000000000 */
[----:B------:R-:W-:Y:S01]  /*45b0*/  SEL R0, R0, 0xffffffc0, !P2 ;  /* 0xffffffc000007807 */ /* 0x000fe20005000000 */
[C---:B------:R-:W-:Y:S01]  /*45c0*/  VIADD R213, R223.reuse, 0x1800 ;  /* 0x00001800dfd57836 */ /* 0x040fe20000000000 */
[----:B------:R-:W5:Y:S01]  /*45d0*/  LDSM.16.M88.4 R116, [R225+0x6800] ;  /* 0x00680000e174783b */ /* 0x000f620000000200 */
[----:B------:R-:W-:Y:S02]  /*45e0*/  VIADD R212, R223, 0x2000 ;  /* 0x00002000dfd47836 */ /* 0x000fe40000000000 */
[----:B------:R-:W-:Y:S01]  /*45f0*/  IMAD.IADD R219, R225, 0x1, R0 ;  /* 0x00000001e1db7824 */ /* 0x000fe200078e0200 */
[----:B------:R-:W5:Y:S01]  /*4600*/  LDSM.16.M88.4 R108, [R225+0x7000] ;  /* 0x00700000e16c783b */ /* 0x000f620000000200 */
[----:B------:R-:W-:-:S02]  /*4610*/  IMAD.IADD R208, R0, 0x1, R223 ;  /* 0x0000000100d07824 */ /* 0x000fc400078e02df */
[----:B------:R-:W-:Y:S01]  /*4620*/  IMAD.IADD R0, R42, 0x1, -R43 ;  /* 0x000000012a007824 */ /* 0x000fe200078e0a2b */
[----:B------:R-:W5:Y:S01]  /*4630*/  LDSM.16.M88.4 R76, [R225+0x7800] ;  /* 0x00780000e14c783b */ /* 0x000f620000000200 */
[C---:B------:R-:W-:Y:S02]  /*4640*/  VIADD R211, R223.reuse, 0x2800 ;  /* 0x00002800dfd37836 */ /* 0x040fe40000000000 */
[C---:B------:R-:W-:Y:S01]  /*4650*/  VIADD R210, R223.reuse, 0x3000 ;  /* 0x00003000dfd27836 */ /* 0x040fe20000000000 */
[----:B-1234-:R-:W-:Y:S01]  /*4660*/  LDSM.16.M88.4 R8, [R224] ;  /* 0x00000000e008783b */ /* 0x01efe20000000200 */
[C---:B------:R-:W-:Y:S02]  /*4670*/  VIADD R209, R223.reuse, 0x3800 ;  /* 0x00003800dfd17836 */ /* 0x040fe40000000000 */
[C---:B------:R-:W-:Y:S01]  /*4680*/  VIADD R207, R223.reuse, 0x4000 ;  /* 0x00004000dfcf7836 */ /* 0x040fe20000000000 */
[----:B------:R-:W1:Y:S01]  /*4690*/  LDSM.16.M88.4 R68, [R223] ;  /* 0x00000000df44783b */ /* 0x000e620000000200 */
[----:B------:R-:W-:-:S02]  /*46a0*/  VIADD R206, R223, 0x4800 ;  /* 0x00004800dfce7836 */ /* 0x000fc40000000000 */
[C---:B------:R-:W-:Y:S01]  /*46b0*/  VIADD R205, R223.reuse, 0x5000 ;  /* 0x00005000dfcd7836 */ /* 0x040fe20000000000 */
[----:B------:R-:W2:Y:S01]  /*46c0*/  LDSM.16.M88.4 R72, [R223+0x800] ;  /* 0x00080000df48783b */ /* 0x000ea20000000200 */
[C---:B-----5:R-:W-:Y:S01]  /*46d0*/  HMMA.16816.F32 R60, R100.reuse, R56, RZ ;  /* 0x00000038643c723c */ /* 0x060fe200000018ff */
[C---:B------:R-:W-:Y:S02]  /*46e0*/  VIADD R204, R223.reuse, 0x5800 ;  /* 0x00005800dfcc7836 */ /* 0x040fe40000000000 */
[----:B------:R-:W3:Y:S01]  /*46f0*/  LDSM.16.M88.4 R64, [R223+0x1000] ;  /* 0x00100000df40783b */ /* 0x000ee20000000200 */
[C---:B------:R-:W-:Y:S02]  /*4700*/  VIADD R203, R223.reuse, 0x6000 ;  /* 0x00006000dfcb7836 */ /* 0x040fe40000000000 */
[----:B------:R-:W-:Y:S01]  /*4710*/  HMMA.16816.F32 R52, R100, R48, RZ ;  /* 0x000000306434723c */ /* 0x000fe200000018ff */
[----:B------:R-:W4:Y:S01]  /*4720*/  LDSM.16.M88.4 R12, [R223+0x1800] ;  /* 0x00180000df0c783b */ /* 0x000f220000000200 */
[----:B------:R-:W-:-:S02]  /*4730*/  VIADD R202, R223, 0x6800 ;  /* 0x00006800dfca7836 */ /* 0x000fc40000000000 */
[C---:B------:R-:W-:Y:S01]  /*4740*/  VIADD R201, R223.reuse, 0x7000 ;  /* 0x00007000dfc97836 */ /* 0x040fe20000000000 */
[----:B------:R-:W5:Y:S01]  /*4750*/  LDSM.16.M88.4 R92, [R223+0x2000] ;  /* 0x00200000df5c783b */ /* 0x000f620000000200 */
[C---:B------:R-:W-:Y:S01]  /*4760*/  HMMA.16816.F32 R56, R100.reuse, R58, RZ ;  /* 0x0000003a6438723c */ /* 0x040fe200000018ff */
[----:B------:R-:W-:Y:S02]  /*4770*/  VIADD R200, R223, 0x7800 ;  /* 0x00007800dfc87836 */ /* 0x000fe40000000000 */
[----:B------:R-:W5:Y:S03]  /*4780*/  LDSM.16.M88.4 R88, [R223+0x2800] ;  /* 0x00280000df58783b */ /* 0x000f660000000200 */
[C---:B------:R-:W-:Y:S01]  /*4790*/  HMMA.16816.F32 R48, R100.reuse, R50, RZ ;  /* 0x000000326430723c */ /* 0x040fe200000018ff */
[----:B------:R-:W5:Y:S04]  /*47a0*/  LDSM.16.M88.4 R84, [R223+0x3000] ;  /* 0x00300000df54783b */ /* 0x000f680000000200 */
[----:B------:R-:W5:Y:S01]  /*47b0*/  LDSM.16.M88.4 R80, [R223+0x3800] ;  /* 0x00380000df50783b */ /* 0x000f620000000200 */
[C---:B------:R-:W-:Y:S03]  /*47c0*/  HMMA.16816.F32 R44, R100.reuse, R32, RZ ;  /* 0x00000020642c723c */ /* 0x040fe600000018ff */
[----:B------:R-:W-:Y:S03]  /*47d0*/  LDSM.16.M88.4 R124, [R219+0x7800] ;  /* 0x00780000db7c783b */ /* 0x000fe60000000200 */
[C---:B------:R-:W-:Y:S01]  /*47e0*/  HMMA.16816.F32 R28, R100.reuse, R24, RZ ;  /* 0x00000018641c723c */ /* 0x040fe200000018ff */
[----:B------:R-:W-:Y:S04]  /*47f0*/  LDSM.16.M88.4 R96, [R208] ;  /* 0x00000000d060783b */ /* 0x000fe80000000200 */
        /* <DEDUP_REMOVED lines=17> */
[----:B------:R-:W-:Y:S05]  /*4910*/  LDSM.16.M88.4 R68, [R222] ;  /* 0x00000000de44783b */ /* 0x000fea0000000200 */
[C---:B--2---:R-:W-:Y:S06]  /*4920*/  HMMA.16816.F32 R52, R8.reuse, R72, R52 ;  /* 0x000000480834723c */ /* 0x044fec0000001834 */
[C---:B------:R-:W-:Y:S01]  /*4930*/  HMMA.16816.F32 R48, R8.reuse, R74, R48 ;  /* 0x0000004a0830723c */ /* 0x040fe20000001830 */
[----:B------:R-:W1:Y:S05]  /*4940*/  LDSM.16.M88.4 R72, [R219+0x4800] ;  /* 0x00480000db48783b */ /* 0x000e6a0000000200 */
[C---:B---3--:R-:W-:Y:S06]  /*4950*/  HMMA.16816.F32 R44, R8.reuse, R64, R44 ;  /* 0x00000040082c723c */ /* 0x048fec000000182c */
[C---:B------:R-:W-:Y:S01]  /*4960*/  HMMA.16816.F32 R32, R8.reuse, R66, R32 ;  /* 0x000000420820723c */ /* 0x040fe20000001820 */
[----:B------:R-:W-:Y:S05]  /*4970*/  LDSM.16.M88.4 R64, [R219+0x5000] ;  /* 0x00500000db40783b */ /* 0x000fea0000000200 */
[C---:B----4-:R-:W-:Y:S06]  /*4980*/  HMMA.16816.F32 R28, R8.reuse, R12, R28 ;  /* 0x0000000c081c723c */ /* 0x050fec000000181c */
[C---:B------:R-:W-:Y:S01]  /*4990*/  HMMA.16816.F32 R24, R8.reuse, R14, R24 ;  /* 0x0000000e0818723c */ /* 0x040fe20000001818 */
[----:B------:R-:W2:Y:S05]  /*49a0*/  LDSM.16.M88.4 R12, [R219+0x5800] ;  /* 0x00580000db0c783b */ /* 0x000eaa0000000200 */
        /* <DEDUP_REMOVED lines=11> */
[----:B------:R-:W3:Y:S04]  /*4a60*/  LDSM.16.M88.4 R8, [R219+0x6000] ;  /* 0x00600000db08783b */ /* 0x000ee80000000200 */
[----:B------:R-:W4:Y:S01]  /*4a70*/  LDSM.16.M88.4 R80, [R219+0x6800] ;  /* 0x00680000db50783b */ /* 0x000f220000000200 */
[C---:B-1----:R-:W-:Y:S06]  /*4a80*/  HMMA.16816.F32 R52, R68.reuse, R72, R52 ;  /* 0x000000484434723c */ /* 0x042fec0000001834 */
[C---:B------:R-:W-:Y:S01]  /*4a90*/  HMMA.16816.F32 R48, R68.reuse, R74, R48 ;  /* 0x0000004a4430723c */ /* 0x040fe20000001830 */
[----:B------:R-:W1:Y:S05]  /*4aa0*/  LDSM.16.M88.4 R72, [R219+0x7000] ;  /* 0x00700000db48783b */ /* 0x000e6a0000000200 */
[C---:B------:R-:W-:Y:S06]  /*4ab0*/  HMMA.16816.F32 R60, R68.reuse, R76, R60 ;  /* 0x0000004c443c723c */ /* 0x040fec000000183c */
[C---:B------:R-:W-:Y:S01]  /*4ac0*/  HMMA.16816.F32 R56, R68.reuse, R78, R56 ;  /* 0x0000004e4438723c */ /* 0x040fe20000001838 */
[----:B------:R-:W-:Y:S05]  /*4ad0*/  LDSM.16.M88.4 R76, [R221] ;  /* 0x00000000dd4c783b */ /* 0x000fea0000000200 */
[C---:B--2---:R-:W-:Y:S06]  /*4ae0*/  HMMA.16816.F32 R28, R68.reuse, R12, R28 ;  /* 0x0000000c441c723c */ /* 0x044fec000000181c */
[C---:B------:R-:W-:Y:S01]  /*4af0*/  HMMA.16816.F32 R24, R68.reuse, R14, R24 ;  /* 0x0000000e4418723c */ /* 0x040fe20000001818 */
[----:B------:R-:W2:Y:S05]  /*4b00*/  LDSM.16.M88.4 R12, [R208+0x2000] ;  /* 0x00200000d00c783b */ /* 0x000eaa0000000200 */
[C---:B---3--:R-:W-:Y:S06]  /*4b10*/  HMMA.16816.F32 R20, R68.reuse, R8, R20 ;  /* 0x000000084414723c */ /* 0x048fec0000001814 */
[C---:B------:R-:W-:Y:S01]  /*4b20*/  HMMA.16816.F32 R16, R68.reuse, R10, R16 ;  /* 0x0000000a4410723c */ /* 0x040fe20000001810 */
[----:B------:R-:W3:Y:S05]  /*4b30*/  LDSM.16.M88.4 R8, [R208+0x2800] ;  /* 0x00280000d008783b */ /* 0x000eea0000000200 */
[C---:B------:R-:W-:Y:S06]  /*4b40*/  HMMA.16816.F32 R44, R68.reuse, R64, R44 ;  /* 0x00000040442c723c */ /* 0x040fec000000182c */
[C---:B------:R-:W-:Y:S01]  /*4b50*/  HMMA.16816.F32 R32, R68.reuse, R66, R32 ;  /* 0x000000424420723c */ /* 0x040fe20000001820 */
[----:B------:R-:W5:Y:S05]  /*4b60*/  LDSM.16.M88.4 R64, [R208+0x1800] ;  /* 0x00180000d040783b */ /* 0x000f6a0000000200 */
[C---:B----4-:R-:W-:Y:S06]  /*4b70*/  HMMA.16816.F32 R120, R68.reuse, R80, R120 ;  /* 0x000000504478723c */ /* 0x050fec0000001878 */
[C---:B------:R-:W-:Y:S01]  /*4b80*/  HMMA.16816.F32 R116, R68.reuse, R82, R116 ;  /* 0x000000524474723c */ /* 0x040fe20000001874 */
[----:B------:R-:W4:Y:S05]  /*4b90*/  LDSM.16.M88.4 R80, [R208+0x3800] ;  /* 0x00380000d050783b */ /* 0x000f2a0000000200 */
        /* <DEDUP_REMOVED lines=13> */
[C---:B-----5:R-:W-:Y:S06]  /*4c70*/  HMMA.16816.F32 R28, R76.reuse, R64, R28 ;  /* 0x000000404c1c723c */ /* 0x060fec000000181c */
[C---:B------:R-:W-:Y:S01]  /*4c80*/  HMMA.16816.F32 R24, R76.reuse, R66, R24 ;  /* 0x000000424c18723c */ /* 0x040fe20000001818 */
[----:B------:R-:W5:Y:S05]  /*4c90*/  LDSM.16.M88.4 R64, [R225+0x9000] ;  /* 0x00900000e140783b */ /* 0x000f6a0000000200 */
[C---:B------:R-:W-:Y:S06]  /*4ca0*/  HMMA.16816.F32 R60, R76.reuse, R96, R60 ;  /* 0x000000604c3c723c */ /* 0x040fec000000183c */
[C---:B------:R-:W-:Y:S06]  /*4cb0*/  HMMA.16816.F32 R52, R76.reuse, R92, R52 ;  /* 0x0000005c4c34723c */ /* 0x040fec0000001834 */
[C---:B------:R-:W-:Y:S01]  /*4cc0*/  HMMA.16816.F32 R48, R76.reuse, R94, R48 ;  /* 0x0000005e4c30723c */ /* 0x040fe20000001830 */
[----:B------:R-:W-:Y:S05]  /*4cd0*/  LDSM.16.M88.4 R92, [R223+0x4000] ;  /* 0x00400000df5c783b */ /* 0x000fea0000000200 */
[C---:B------:R-:W-:Y:S01]  /*4ce0*/  HMMA.16816.F32 R56, R76.reuse, R98, R56 ;  /* 0x000000624c38723c */ /* 0x040fe20000001838 */
[----:B------:R-:W5:Y:S05]  /*4cf0*/  LDSM.16.M88.4 R96, [R224+0x2000] ;  /* 0x00200000e060783b */ /* 0x000f6a0000000200 */
[C---:B------:R-:W-:Y:S06]  /*4d00*/  HMMA.16816.F32 R44, R76.reuse, R88, R44 ;  /* 0x000000584c2c723c */ /* 0x040fec000000182c */
[C---:B------:R-:W-:Y:S01]  /*4d10*/  HMMA.16816.F32 R32, R76.reuse, R90, R32 ;  /* 0x0000005a4c20723c */ /* 0x040fe20000001820 */
[----:B------:R-:W-:Y:S05]  /*4d20*/  LDSM.16.M88.4 R88, [R223+0x4800] ;  /* 0x00480000df58783b */ /* 0x000fea0000000200 */
[C---:B------:R-:W-:Y:S06]  /*4d30*/  HMMA.16816.F32 R112, R76.reuse, R84, R112 ;  /* 0x000000544c70723c */ /* 0x040fec0000001870 */
[C---:B------:R-:W-:Y:S01]  /*4d40*/  HMMA.16816.F32 R108, R76.reuse, R86, R108 ;  /* 0x000000564c6c723c */ /* 0x040fe2000000186c */
[----:B------:R-:W5:Y:S05]  /*4d50*/  LDSM.16.M88.4 R84, [R223+0x5000] ;  /* 0x00500000df54783b */ /* 0x000f6a0000000200 */
[C---:B----4-:R-:W-:Y:S06]  /*4d60*/  HMMA.16816.F32 R104, R76.reuse, R80, R104 ;  /* 0x000000504c68723c */ /* 0x050fec0000001868 */
[----:B------:R-:W-:Y:S01]  /*4d70*/  HMMA.16816.F32 R100, R76, R82, R100 ;  /* 0x000000524c64723c */ /* 0x000fe20000001864 */
[----:B------:R-:W4:Y:S04]  /*4d80*/  LDSM.16.M88.4 R76, [R223+0x6000] ;  /* 0x00600000df4c783b */ /* 0x000f280000000200 */
[----:B------:R-:W4:Y:S01]  /*4d90*/  LDSM.16.M88.4 R80, [R223+0x5800] ;  /* 0x00580000df50783b */ /* 0x000f220000000200 */
[C---:B-1----:R-:W-:Y:S06]  /*4da0*/  HMMA.16816.F32 R60, R136.reuse, R72, R60 ;  /* 0x00000048883c723c */ /* 0x042fec000000183c */
[C---:B------:R-:W-:Y:S06]  /*4db0*/  HMMA.16816.F32 R52, R136.reuse, R68, R52 ;  /* 0x000000448834723c */ /* 0x040fec0000001834 */
[C---:B------:R-:W-:Y:S01]  /*4dc0*/  HMMA.16816.F32 R48, R136.reuse, R70, R48 ;  /* 0x000000468830723c */ /* 0x040fe20000001830 */
[----:B------:R-:W1:Y:S05]  /*4dd0*/  LDSM.16.M88.4 R68, [R223+0x7000] ;  /* 0x00700000df44783b */ /* 0x000e6a0000000200 */
[C---:B--2---:R-:W-:Y:S06]  /*4de0*/  HMMA.16816.F32 R28, R136.reuse, R12, R28 ;  /* 0x0000000c881c723c */ /* 0x044fec000000181c */
[C---:B------:R-:W-:Y:S01]  /*4df0*/  HMMA.16816.F32 R24, R136.reuse, R14, R24 ;  /* 0x0000000e8818723c */ /* 0x040fe20000001818 */
[----:B------:R-:W-:Y:S05]  /*4e00*/  LDSM.16.M88.4 R12, [R219+0x8000] ;  /* 0x00800000db0c783b */ /* 0x000fea0000000200 */
[C---:B---3--:R-:W-:Y:S06]  /*4e10*/  HMMA.16816.F32 R20, R136.reuse, R8, R20 ;  /* 0x000000088814723c */ /* 0x048fec0000001814 */
[C---:B------:R-:W-:Y:S01]  /*4e20*/  HMMA.16816.F32 R16, R136.reuse, R10, R16 ;  /* 0x0000000a8810723c */ /* 0x040fe20000001810 */
[----:B------:R-:W2:Y:S05]  /*4e30*/  LDSM.16.M88.4 R8, [R222+0x2000] ;  /* 0x00200000de08783b */ /* 0x000eaa0000000200 */
[C---:B------:R-:W-:Y:S01]  /*4e40*/  HMMA.16816.F32 R56, R136.reuse, R74, R56 ;  /* 0x0000004a8838723c */ /* 0x040fe20000001838 */
[----:B------:R-:W-:Y:S05]  /*4e50*/  LDSM.16.M88.4 R72, [R223+0x6800] ;  /* 0x00680000df48783b */ /* 0x000fea0000000200 */
[C---:B-----5:R-:W-:Y:S06]  /*4e60*/  HMMA.16816.F32 R44, R136.reuse, R64, R44 ;  /* 0x00000040882c723c */ /* 0x060fec000000182c */
[C---:B------:R-:W-:Y:S01]  /*4e70*/  HMMA.16816.F32 R32, R136.reuse, R66, R32 ;  /* 0x000000428820723c */ /* 0x040fe20000001820 */
[----:B------:R-:W3:Y:S05]  /*4e80*/  LDSM.16.M88.4 R64, [R223+0x7800] ;  /* 0x00780000df40783b */ /* 0x000eea0000000200 */
[C---:B------:R-:W-:Y:S06]  /*4e90*/  HMMA.16816.F32 R112, R136.reuse, R128, R112 ;  /* 0x000000808870723c */ /* 0x040fec0000001870 */
[----:B------:R-:W-:Y:S06]  /*4ea0*/  HMMA.16816.F32 R108, R136, R130, R108 ;  /* 0x00000082886c723c */ /* 0x000fec000000186c */
[----:B------:R-:W-:Y:S06]  /*4eb0*/  HMMA.16816.F32 R60, R96, R92, R60 ;  /* 0x0000005c603c723c */ /* 0x000fec000000183c */
[C---:B------:R-:W-:Y:S06]  /*4ec0*/  HMMA.16816.F32 R104, R136.reuse, R124, R104 ;  /* 0x0000007c8868723c */ /* 0x040fec0000001868 */
[----:B------:R-:W-:Y:S06]  /*4ed0*/  HMMA.16816.F32 R100, R136, R126, R100 ;  /* 0x0000007e8864723c */ /* 0x000fec0000001864 */
[C---:B------:R-:W-:Y:S06]  /*4ee0*/  HMMA.16816.F32 R56, R96.reuse, R94, R56 ;  /* 0x0000005e6038723c */ /* 0x040fec0000001838 */
[C---:B------:R-:W-:Y:S06]  /*4ef0*/  HMMA.16816.F32 R44, R96.reuse, R84, R44 ;  /* 0x00000054602c723c */ /* 0x040fec000000182c */
[C---:B------:R-:W-:Y:S01]  /*4f00*/  HMMA.16816.F32 R32, R96.reuse, R86, R32 ;  /* 0x000000566020723c */ /* 0x040fe20000001820 */
[----:B------:R-:W5:Y:S05]  /*4f10*/  LDSM.16.M88.4 R84, [R219+0x8800] ;  /* 0x00880000db54783b */ /* 0x000f6a0000000200 */
[C---:B----4-:R-:W-:Y:S06]  /*4f20*/  HMMA.16816.F32 R20, R96.reuse, R76, R20 ;  /* 0x0000004c6014723c */ /* 0x050fec0000001814 */
[C---:B------:R-:W-:Y:S06]  /*4f30*/  HMMA.16816.F32 R28, R96.reuse, R80, R28 ;  /* 0x00000050601c723c */ /* 0x040fec000000181c */
[C---:B------:R-:W-:Y:S01]  /*4f40*/  HMMA.16816.F32 R24, R96.reuse, R82, R24 ;  /* 0x000000526018723c */ /* 0x040fe20000001818 */
[----:B------:R-:W-:Y:S05]  /*4f50*/  LDSM.16.M88.4 R80, [R208+0x4000] ;  /* 0x00400000d050783b */ /* 0x000fea0000000200 */
[C---:B------:R-:W-:Y:S01]  /*4f60*/  HMMA.16816.F32 R76, R96.reuse, R78, R16 ;  /* 0x0000004e604c723c */ /* 0x040fe20000001810 */
[----:B------:R-:W4:Y:S05]  /*4f70*/  LDSM.16.M88.4 R16, [R221+0x2000] ;  /* 0x00200000dd10783b */ /* 0x000f2a0000000200 */
[C---:B-1----:R-:W-:Y:S06]  /*4f80*/  HMMA.16816.F32 R112, R96.reuse, R68, R112 ;  /* 0x000000446070723c */ /* 0x042fec0000001870 */
[----:B------:R-:W-:Y:S06]  /*4f90*/  HMMA.16816.F32 R108, R96, R70, R108 ;  /* 0x00000046606c723c */ /* 0x000fec000000186c */
[C---:B------:R-:W-:Y:S06]  /*4fa0*/  HMMA.16816.F32 R120, R136.reuse, R132, R120 ;  /* 0x000000848878723c */ /* 0x040fec0000001878 */
[----:B------:R-:W-:Y:S06]  /*4fb0*/  HMMA.16816.F32 R116, R136, R134, R116 ;  /* 0x000000868874723c */ /* 0x000fec0000001874 */
[----:B--2---:R-:W-:Y:S01]  /*4fc0*/  HMMA.16816.F32 R68, R8, R12, R60 ;  /* 0x0000000c0844723c */ /* 0x004fe2000000183c */
[----:B------:R-:W1:Y:S05]  /*4fd0*/  LDSM.16.M88.4 R60, [R219+0x9000] ;  /* 0x00900000db3c783b */ /* 0x000e6a0000000200 */
[----:B------:R-:W-:Y:S01]  /*4fe0*/  HMMA.16816.F32 R52, R96, R88, R52 ;  /* 0x000000586034723c */ /* 0x000fe20000001834 */
[----:B------:R-:W-:-:S04]  /*4ff0*/  SHF.R.S32.HI R13, RZ, 0x1f, R0 ;  /* 0x0000001fff0d7819 */ /* 0x000fc80000011400 */
[----:B------:R-:W-:Y:S01]  /*5000*/  LEA.HI R13, R13, R0, RZ, 0x2 ;  /* 0x000000000d0d7211 */ /* 0x000fe200078f10ff */
[----:B------:R-:W-:Y:S01]  /*5010*/  HMMA.16816.F32 R48, R96, R90, R48 ;  /* 0x0000005a6030723c */ /* 0x000fe20000001830 */
[----:B------:R-:W-:Y:S02]  /*5020*/  IMAD R0, R140, 0x10, R141 ;  /* 0x000000108c007824 */ /* 0x000fe400078e028d */
[----:B------:R-:W-:-:S03]  /*5030*/  SHF.R.S32.HI R43, RZ, 0x2, R13 ;  /* 0x00000002ff2b7819 */ /* 0x000fc6000001140d */
[----:B---3--:R-:W-:Y:S01]  /*5040*/  HMMA.16816.F32 R104, R96, R64, R104 ;  /* 0x000000406068723c */ /* 0x008fe20000001868 */
[----:B------:R-:W-:Y:S01]  /*5050*/  IADD3 R0, R0, 0x1, R43 ;  /* 0x0000000100007810 */ /* 0x000fe20007ffe02b */
[----:B------:R-:W-:-:S04]  /*5060*/  IMAD.SHL.U32 R43, R42, 0x2, RZ ;  /* 0x000000022a2b7824 */ /* 0x000fc800078e00ff */
[----:B------:R-:W-:Y:S01]  /*5070*/  HMMA.16816.F32 R100, R96, R66, R100 ;  /* 0x000000426064723c */ /* 0x000fe20000001864 */
[----:B------:R-:W2:Y:S01]  /*5080*/  LDSM.16.M88.4 R64, [R208+0x4800] ;  /* 0x00480000d040783b */ /* 0x000ea20000000200 */
[----:B------:R-:W-:-:S04]  /*5090*/  LOP3.LUT R43, R43, 0x6, RZ, 0xc0, !PT ;  /* 0x000000062b2b7812 */ /* 0x000fc800078ec0ff */
[----:B------:R-:W-:Y:S01]  /*50a0*/  HMMA.16816.F32 R56, R8, R14, R56 ;  /* 0x0000000e0838723c */ /* 0x000fe20000001838 */
[----:B------:R-:W3:Y:S05]  /*50b0*/  LDSM.16.M88.4 R12, [R219+0x9800] ;  /* 0x00980000db0c783b */ /* 0x000eea0000000200 */
[C---:B------:R-:W-:Y:S06]  /*50c0*/  HMMA.16816.F32 R120, R96.reuse, R72, R120 ;  /* 0x000000486078723c */ /* 0x040fec0000001878 */
[----:B------:R-:W-:Y:S01]  /*50d0*/  HMMA.16816.F32 R116, R96, R74, R116 ;  /* 0x0000004a6074723c */ /* 0x000fe20000001874 */
[----:B------:R-:W3:Y:S05]  /*50e0*/  LDSM.16.M88.4 R72, [R208+0x5000] ;  /* 0x00500000d048783b */ /* 0x000eea0000000200 */
[----:B-----5:R-:W-:Y:S06]  /*50f0*/  HMMA.16816.F32 R52, R8, R84, R52 ;  /* 0x000000540834723c */ /* 0x020fec0000001834 */
[----:B----4-:R-:W-:Y:S06]  /*5100*/  HMMA.16816.F32 R68, R16, R80, R68 ;  /* 0x000000501044723c */ /* 0x010fec0000001844 */
[----:B------:R-:W-:Y:S01]  /*5110*/  HMMA.16816.F32 R48, R8, R86, R48 ;  /* 0x000000560830723c */ /* 0x000fe20000001830 */
[----:B------:R-:W-:Y:S01]  /*5120*/  IADD3 R81, R39, R0, -R142 ;  /* 0x0000000027517210 */ /* 0x000fe20007ffe88e */
[----:B------:R-:W-:-:S04]  /*5130*/  IMAD.IADD R0, R2, 0x1, R43 ;  /* 0x0000000102007824 */ /* 0x000fc800078e022b */
[----:B------:R-:W-:Y:S01]  /*5140*/  HMMA.16816.F32 R56, R16, R82, R56 ;  /* 0x000000521038723c */ /* 0x000fe20000001838 */
[----:B------:R-:W-:Y:S02]  /*5150*/  IMAD.IADD R6, R81, 0x1, R6 ;  /* 0x0000000151067824 */ /* 0x000fe400078e0206 */
[----:B------:R-:W4:Y:S01]  /*5160*/  LDSM.16.M88.4 R80, [R219+0xa000] ;  /* 0x00a00000db50783b */ /* 0x000f220000000200 */
[----:B------:R-:W-:Y:S02]  /*5170*/  VIADD R42, R0, 0x1 ;  /* 0x00000001002a7836 */ /* 0x000fe40000000000 */
[C---:B-1----:R-:W-:Y:S01]  /*5180*/  HMMA.16816.F32 R44, R8.reuse, R60, R44 ;  /* 0x0000003c082c723c */ /* 0x042fe2000000182c */
[----:B------:R-:W-:Y:S01]  /*5190*/  VIMNMX R193, R6, R39, PT ;  /* 0x0000002706c17248 */ /* 0x000fe20003fe0100 */
[----:B------:R-:W-:Y:S01]  /*51a0*/  VIADD R43, R0, 0x28 ;  /* 0x00000028002b7836 */ /* 0x000fe20000000000 */
[----:B------:R-:W-:Y:S01]  /*51b0*/  VIADDMNMX R192, R6, 0x8, R39, PT ;  /* 0x0000000806c07846 */ /* 0x000fe20003800127 */
[----:B------:R-:W-:Y:S01]  /*51c0*/  VIADD R6, R0, 0x8 ;  /* 0x0000000800067836 */ /* 0x000fe20000000000 */
[-C--:B------:R-:W-:Y:S01]  /*51d0*/  ISETP.GE.AND P5, PT, R42, R193.reuse, PT ;  /* 0x000000c12a00720c */ /* 0x080fe20003fa6270 */
[----:B------:R-:W-:Y:S01]  /*51e0*/  HMMA.16816.F32 R32, R8, R62, R32 ;  /* 0x0000003e0820723c */ /* 0x000fe20000001820 */
[----:B------:R-:W1:Y:S01]  /*51f0*/  LDSM.16.M88.4 R60, [R208+0x5800] ;  /* 0x00580000d03c783b */ /* 0x000e620000000200 */
[----:B------:R-:W-:Y:S01]  /*5200*/  VIADD R39, R0, 0x9 ;  /* 0x0000000900277836 */ /* 0x000fe20000000000 */
[----:B------:R-:W-:-:S02]  /*5210*/  ISETP.GE.AND P3, PT, R6, R193, PT ;  /* 0x000000c10600720c */ /* 0x000fc40003f66270 */
[-C--:B------:R-:W-:Y:S01]  /*5220*/  ISETP.GE.AND P2, PT, R6, R192.reuse, PT ;  /* 0x000000c00600720c */ /* 0x080fe20003f46270 */
[C---:B--2---:R-:W-:Y:S01]  /*5230*/  HMMA.16816.F32 R52, R16.reuse, R64, R52 ;  /* 0x000000401034723c */ /* 0x044fe20000001834 */
[C---:B------:R-:W-:Y:S01]  /*5240*/  VIADD R6, R0.reuse, 0x10 ;  /* 0x0000001000067836 */ /* 0x040fe20000000000 */
[CC--:B------:R-:W-:Y:S02]  /*5250*/  ISETP.GE.AND P1, PT, R39.reuse, R193.reuse, PT ;  /* 0x000000c12700720c */ /* 0x0c0fe40003f26270 */
[----:B------:R-:W-:Y:S01]  /*5260*/  ISETP.GE.AND P4, PT, R39, R192, PT ;  /* 0x000000c02700720c */ /* 0x000fe20003f86270 */
[----:B------:R-:W-:Y:S01]  /*5270*/  VIADD R39, R0, 0x11 ;  /* 0x0000001100277836 */ /* 0x000fe20000000000 */
[----:B------:R-:W-:Y:S01]  /*5280*/  HMMA.16816.F32 R48, R16, R66, R48 ;  /* 0x000000421030723c */ /* 0x000fe20000001830 */
[----:B------:R-:W-:Y:S02]  /*5290*/  FSEL R84, R69, -INF , !P5 ;  /* 0xff80000045547808 */ /* 0x000fe40006800000 */
[----:B------:R-:W-:-:S02]  /*52a0*/  ISETP.GE.AND P5, PT, R6, R193, PT ;  /* 0x000000c10600720c */ /* 0x000fc40003fa6270 */
[----:B------:R-:W-:Y:S01]  /*52b0*/  FSEL R85, R58, -INF , !P2 ;  /* 0xff8000003a557808 */ /* 0x000fe20005000000 */
[C---:B---3--:R-:W-:Y:S01]  /*52c0*/  HMMA.16816.F32 R28, R8.reuse, R12, R28 ;  /* 0x0000000c081c723c */ /* 0x048fe2000000181c */
[----:B------:R-:W-:Y:S02]  /*52d0*/  FSEL R66, R56, -INF , !P3 ;  /* 0xff80000038427808 */ /* 0x000fe40005800000 */
[-C--:B------:R-:W-:Y:S01]  /*52e0*/  ISETP.GE.AND P3, PT, R6, R192.reuse, PT ;  /* 0x000000c00600720c */ /* 0x080fe20003f66270 */
[C---:B------:R-:W-:Y:S01]  /*52f0*/  VIADD R6, R0.reuse, 0x18 ;  /* 0x0000001800067836 */ /* 0x040fe20000000000 */
[----:B------:R-:W-:Y:S01]  /*5300*/  FSEL R86, R57, -INF , !P1 ;  /* 0xff80000039567808 */ /* 0x000fe20004800000 */
[----:B------:R-:W-:Y:S01]  /*5310*/  HMMA.16816.F32 R24, R8, R14, R24 ;  /* 0x0000000e0818723c */ /* 0x000fe20000001818 */
[----:B------:R-:W-:Y:S01]  /*5320*/  LDSM.16.M88.4 R12, [R208+0x6000] ;  /* 0x00600000d00c783b */ /* 0x000fe20000000200 */
[C---:B------:R-:W-:Y:S02]  /*5330*/  ISETP.GE.AND P2, PT, R39.reuse, R193, PT ;  /* 0x000000c12700720c */ /* 0x040fe40003f46270 */
[-C--:B------:R-:W-:Y:S01]  /*5340*/  ISETP.GE.AND P1, PT, R39, R192.reuse, PT ;  /* 0x000000c02700720c */ /* 0x080fe20003f26270 */
[----:B------:R-:W-:Y:S01]  /*5350*/  VIADD R39, R0, 0x19 ;  /* 0x0000001900277836 */ /* 0x000fe20000000000 */
[----:B------:R-:W-:Y:S01]  /*5360*/  HMMA.16816.F32 R44, R16, R72, R44 ;  /* 0x00000048102c723c */ /* 0x000fe2000000182c */
[----:B------:R-:W-:Y:S01]  /*5370*/  ISETP.GE.AND P6, PT, R42, R192, PT ;  /* 0x000000c02a00720c */ /* 0x000fe20003fc6270 */
[----:B------:R-:W-:Y:S01]  /*5380*/  VIADD R42, R0, 0x21 ;  /* 0x00000021002a7836 */ /* 0x000fe20000000000 */
[----:B------:R-:W-:-:S02]  /*5390*/  FSEL R91, R54, -INF , !P3 ;  /* 0xff800000365b7808 */ /* 0x000fc40005800000 */
[-C--:B------:R-:W-:Y:S01]  /*53a0*/  ISETP.GE.AND P3, PT, R39, R193.reuse, PT ;  /* 0x000000c12700720c */ /* 0x080fe20003f66270 */
[----:B------:R-:W-:Y:S01]  /*53b0*/  HMMA.16816.F32 R32, R16, R74, R32 ;  /* 0x0000004a1020723c */ /* 0x000fe20000001820 */
[----:B------:R-:W-:Y:S02]  /*53c0*/  FSEL R73, R59, -INF , !P4 ;  /* 0xff8000003b497808 */ /* 0x000fe40006000000 */
[----:B------:R-:W2:Y:S01]  /*53d0*/  LDSM.16.M88.4 R56, [R219+0xa800] ;  /* 0x00a80000db38783b */ /* 0x000ea20000000200 */
[----:B------:R-:W-:Y:S02]  /*53e0*/  FSEL R72, R52, -INF , !P5 ;  /* 0xff80000034487808 */ /* 0x000fe40006800000 */
[----:B----4-:R-:W-:Y:S01]  /*53f0*/  HMMA.16816.F32 R20, R8, R80, R20 ;  /* 0x000000500814723c */ /* 0x010fe20000001814 */
[C---:B------:R-:W-:Y:S02]  /*5400*/  ISETP.GE.AND P4, PT, R6.reuse, R193, PT ;  /* 0x000000c10600720c */ /* 0x040fe40003f86270 */
[----:B------:R-:W-:Y:S01]  /*5410*/  ISETP.GE.AND P5, PT, R6, R192, PT ;  /* 0x000000c00600720c */ /* 0x000fe20003fa6270 */
[----:B------:R-:W-:Y:S01]  /*5420*/  VIADD R6, R0, 0x20 ;  /* 0x0000002000067836 */ /* 0x000fe20000000000 */
[----:B------:R-:W-:Y:S01]  /*5430*/  FSEL R88, R53, -INF , !P2 ;  /* 0xff80000035587808 */ /* 0x000fe20005000000 */
[----:B-1----:R-:W-:Y:S01]  /*5440*/  HMMA.16816.F32 R28, R16, R60, R28 ;  /* 0x0000003c101c723c */ /* 0x002fe2000000181c */
[----:B------:R-:W-:-:S02]  /*5450*/  FSEL R89, R55, -INF , !P1 ;  /* 0xff80000037597808 */ /* 0x000fc40004800000 */
[-C--:B------:R-:W-:Y:S01]  /*5460*/  ISETP.GE.AND P2, PT, R39, R192.reuse, PT ;  /* 0x000000c02700720c */ /* 0x080fe20003f46270 */
[----:B------:R-:W1:Y:S01]  /*5470*/  LDSM.16.M88.4 R52, [R208+0x6800] ;  /* 0x00680000d034783b */ /* 0x000e620000000200 */
[----:B------:R-:W-:Y:S01]  /*5480*/  ISETP.GE.AND P1, PT, R6, R193, PT ;  /* 0x000000c10600720c */ /* 0x000fe20003f26270 */
[----:B------:R-:W-:Y:S01]  /*5490*/  HMMA.16816.F32 R24, R16, R62, R24 ;  /* 0x0000003e1018723c */ /* 0x000fe20000001818 */
[----:B------:R-:W-:Y:S01]  /*54a0*/  FSEL R74, R48, -INF , !P4 ;  /* 0xff800000304a7808 */ /* 0x000fe20006000000 */
[----:B------:R-:W-:Y:S01]  /*54b0*/  VIADD R60, R0, 0x29 ;  /* 0x00000029003c7836 */ /* 0x000fe20000000000 */
[----:B------:R-:W-:Y:S02]  /*54c0*/  ISETP.GE.AND P4, PT, R6, R192, PT ;  /* 0x000000c00600720c */ /* 0x000fe40003f86270 */
[----:B------:R-:W-:Y:S01]  /*54d0*/  FSEL R39, R50, -INF , !P5 ;  /* 0xff80000032277808 */ /* 0x000fe20006800000 */
[----:B------:R-:W-:Y:S01]  /*54e0*/  HMMA.16816.F32 R76, R8, R82, R76 ;  /* 0x00000052084c723c */ /* 0x000fe2000000184c */
[----:B------:R-:W-:-:S02]  /*54f0*/  FSEL R6, R49, -INF , !P3 ;  /* 0xff80000031067808 */ /* 0x000fc40005800000 */
[CC--:B------:R-:W-:Y:S02]  /*5500*/  ISETP.GE.AND P5, PT, R42.reuse, R193.reuse, PT ;  /* 0x000000c12a00720c */ /* 0x0c0fe40003fa6270 */
[-C--:B------:R-:W-:Y:S02]  /*5510*/  ISETP.GE.AND P3, PT, R42, R192.reuse, PT ;  /* 0x000000c02a00720c */ /* 0x080fe40003f66270 */
[----:B------:R-:W-:Y:S02]  /*5520*/  FSEL R97, R51, -INF , !P2 ;  /* 0xff80000033617808 */ /* 0x000fe40005000000 */
[----:B------:R-:W-:Y:S01]  /*5530*/  FSEL R42, R44, -INF , !P1 ;  /* 0xff8000002c2a7808 */ /* 0x000fe20004800000 */
[----:B------:R-:W-:Y:S01]  /*5540*/  VIADD R44, R0, 0x30 ;  /* 0x00000030002c7836 */ /* 0x000fe20000000000 */
[C---:B------:R-:W-:Y:S01]  /*5550*/  ISETP.GE.AND P2, PT, R43.reuse, R193, PT ;  /* 0x000000c12b00720c */ /* 0x040fe20003f46270 */
[----:B------:R-:W3:Y:S01]  /*5560*/  LDSM.16.M88.4 R48, [R219+0xb000] ;  /* 0x00b00000db30783b */ /* 0x000ee20000000200 */
[----:B------:R-:W-:-:S02]  /*5570*/  ISETP.GE.AND P1, PT, R43, R192, PT ;  /* 0x000000c02b00720c */ /* 0x000fc40003f26270 */
[----:B------:R-:W-:Y:S02]  /*5580*/  FSEL R169, R47, -INF , !P3 ;  /* 0xff8000002fa97808 */ /* 0x000fe40005800000 */
[----:B------:R-:W-:Y:S01]  /*5590*/  FSEL R168, R32, -INF , !P2 ;  /* 0xff80000020a87808 */ /* 0x000fe20005000000 */
[----:B------:R-:W-:Y:S01]  /*55a0*/  VIADD R32, R0, 0x38 ;  /* 0x0000003800207836 */ /* 0x000fe20000000000 */
[----:B------:R-:W-:Y:S01]  /*55b0*/  FSEL R43, R46, -INF , !P4 ;  /* 0xff8000002e2b7808 */ /* 0x000fe20006000000 */
[C---:B--2---:R-:W-:Y:S01]  /*55c0*/  HMMA.16816.F32 R120, R8.reuse, R56, R120 ;  /* 0x000000380878723c */ /* 0x044fe20000001878 */
[CC--:B------:R-:W-:Y:S02]  /*55d0*/  ISETP.GE.AND P3, PT, R44.reuse, R193.reuse, PT ;  /* 0x000000c12c00720c */ /* 0x0c0fe40003f66270 */
[----:B------:R-:W-:Y:S01]  /*55e0*/  ISETP.GE.AND P2, PT, R44, R192, PT ;  /* 0x000000c02c00720c */ /* 0x000fe20003f46270 */
[----:B------:R-:W-:Y:S01]  /*55f0*/  VIADD R44, R0, 0x31 ;  /* 0x00000031002c7836 */ /* 0x000fe20000000000 */
[----:B------:R-:W-:Y:S01]  /*5600*/  ISETP.GE.AND P4, PT, R60, R193, PT ;  /* 0x000000c13c00720c */ /* 0x000fe20003f86270 */
[----:B------:R-:W-:Y:S01]  /*5610*/  HMMA.16816.F32 R116, R8, R58, R116 ;  /* 0x0000003a0874723c */ /* 0x000fe20000001874 */
[----:B------:R-:W-:Y:S01]  /*5620*/  FSEL R139, R34, -INF , !P1 ;  /* 0xff800000228b7808 */ /* 0x000fe20004800000 */
[----:B------:R-:W-:Y:S01]  /*5630*/  LDSM.16.M88.4 R56, [R208+0x7000] ;  /* 0x00700000d038783b */ /* 0x000fe20000000200 */
[----:B------:R-:W-:-:S02]  /*5640*/  FSEL R172, R33, -INF , !P4 ;  /* 0xff80000021ac7808 */ /* 0x000fc40006000000 */
[----:B------:R-:W-:Y:S01]  /*5650*/  FSEL R170, R45, -INF , !P5 ;  /* 0xff8000002daa7808 */ /* 0x000fe20006800000 */
[C---:B------:R-:W-:Y:S01]  /*5660*/  HMMA.16816.F32 R76, R16.reuse, R14, R76 ;  /* 0x0000000e104c723c */ /* 0x040fe2000000184c */
[C---:B------:R-:W-:Y:S02]  /*5670*/  ISETP.GE.AND P1, PT, R44.reuse, R193, PT ;  /* 0x000000c12c00720c */ /* 0x040fe40003f26270 */
[-C--:B------:R-:W-:Y:S02]  /*5680*/  ISETP.GE.AND P4, PT, R44, R192.reuse, PT ;  /* 0x000000c02c00720c */ /* 0x080fe40003f86270 */
[----:B------:R-:W-:Y:S01]  /*5690*/  ISETP.GE.AND P5, PT, R60, R192, PT ;  /* 0x000000c03c00720c */ /* 0x000fe20003fa6270 */
[----:B------:R-:W-:Y:S01]  /*56a0*/  HMMA.16816.F32 R44, R16, R12, R20 ;  /* 0x0000000c102c723c */ /* 0x000fe20000001814 */
[----:B------:R-:W2:Y:S01]  /*56b0*/  LDSM.16.M88.4 R20, [R219+0xb800] ;  /* 0x00b80000db14783b */ /* 0x000ea20000000200 */
[----:B------:R-:W-:Y:S02]  /*56c0*/  FSEL R141, R30, -INF , !P2 ;  /* 0xff8000001e8d7808 */ /* 0x000fe40005000000 */
[----:B------:R-:W-:-:S02]  /*56d0*/  FSEL R137, R35, -INF , !P5 ;  /* 0xff80000023897808 */ /* 0x000fc40006800000 */
[-C--:B------:R-:W-:Y:S01]  /*56e0*/  ISETP.GE.AND P5, PT, R32, R193.reuse, PT ;  /* 0x000000c12000720c */ /* 0x080fe20003fa6270 */
[C---:B------:R-:W-:Y:S01]  /*56f0*/  VIADD R13, R0.reuse, 0x39 ;  /* 0x00000039000d7836 */ /* 0x040fe20000000000 */
[----:B------:R-:W-:Y:S01]  /*5700*/  FSEL R140, R29, -INF , !P1 ;  /* 0xff8000001d8c7808 */ /* 0x000fe20004800000 */
[----:B------:R-:W-:Y:S01]  /*5710*/  VIADD R12, R0, 0x40 ;  /* 0x00000040000c7836 */ /* 0x000fe20000000000 */
[----:B------:R-:W-:Y:S01]  /*5720*/  FSEL R155, R31, -INF , !P4 ;  /* 0xff8000001f9b7808 */ /* 0x000fe20006000000 */
[----:B-1----:R-:W-:Y:S01]  /*5730*/  HMMA.16816.F32 R120, R16, R52, R120 ;  /* 0x000000341078723c */ /* 0x002fe20000001878 */
[----:B------:R-:W-:Y:S01]  /*5740*/  FSEL R142, R24, -INF , !P5 ;  /* 0xff800000188e7808 */ /* 0x000fe20006800000 */
[----:B------:R-:W-:Y:S01]  /*5750*/  VIADD R24, R0, 0x49 ;  /* 0x0000004900187836 */ /* 0x000fe20000000000 */
[----:B------:R-:W-:Y:S02]  /*5760*/  FSEL R144, R28, -INF , !P3 ;  /* 0xff8000001c907808 */ /* 0x000fe40005800000 */
[CC--:B------:R-:W-:Y:S01]  /*5770*/  ISETP.GE.AND P2, PT, R13.reuse, R193.reuse, PT ;  /* 0x000000c10d00720c */ /* 0x0c0fe20003f46270 */
[----:B---3--:R-:W-:Y:S01]  /*5780*/  HMMA.16816.F32 R112, R8, R48, R112 ;  /* 0x000000300870723c */ /* 0x008fe20000001870 */
[----:B------:R-:W-:Y:S01]  /*5790*/  ISETP.GE.AND P1, PT, R13, R192, PT ;  /* 0x000000c00d00720c */ /* 0x000fe20003f26270 */
[----:B------:R-:W-:Y:S01]  /*57a0*/  VIADD R13, R0, 0x41 ;  /* 0x00000041000d7836 */ /* 0x000fe20000000000 */
[----:B------:R-:W-:-:S02]  /*57b0*/  ISETP.GE.AND P4, PT, R12, R193, PT ;  /* 0x000000c10c00720c */ /* 0x000fc40003f86270 */
[-C--:B------:R-:W-:Y:S01]  /*57c0*/  ISETP.GE.AND P5, PT, R12, R192.reuse, PT ;  /* 0x000000c00c00720c */ /* 0x080fe20003fa6270 */
[----:B------:R-:W-:Y:S01]  /*57d0*/  VIADD R12, R0, 0x48 ;  /* 0x00000048000c7836 */ /* 0x000fe20000000000 */
[----:B------:R-:W-:Y:S01]  /*57e0*/  ISETP.GE.AND P3, PT, R32, R192, PT ;  /* 0x000000c02000720c */ /* 0x000fe20003f66270 */
[----:B------:R-:W-:Y:S01]  /*57f0*/  HMMA.16816.F32 R108, R8, R50, R108 ;  /* 0x00000032086c723c */ /* 0x000fe2000000186c */
[----:B------:R-:W-:Y:S01]  /*5800*/  FSEL R146, R25, -INF , !P2 ;  /* 0xff80000019927808 */ /* 0x000fe20005000000 */
[----:B------:R-:W-:Y:S01]  /*5810*/  VIADD R25, R0, 0x51 ;  /* 0x0000005100197836 */ /* 0x000fe20000000000 */
[----:B------:R-:W-:Y:S02]  /*5820*/  FSEL R143, R26, -INF , !P3 ;  /* 0xff8000001a8f7808 */ /* 0x000fe40005800000 */
[----:B------:R-:W-:Y:S01]  /*5830*/  FSEL R153, R27, -INF , !P1 ;  /* 0xff8000001b997808 */ /* 0x000fe20004800000 */
[----:B------:R-:W-:Y:S01]  /*5840*/  HMMA.16816.F32 R116, R16, R54, R116 ;  /* 0x000000361074723c */ /* 0x000fe20000001874 */
[----:B------:R-:W-:-:S02]  /*5850*/  FSEL R162, R44, -INF , !P4 ;  /* 0xff8000002ca27808 */ /* 0x000fc40006000000 */
[CC--:B------:R-:W-:Y:S02]  /*5860*/  ISETP.GE.AND P3, PT, R13.reuse, R193.reuse, PT ;  /* 0x000000c10d00720c */ /* 0x0c0fe40003f66270 */
[-C--:B------:R-:W-:Y:S02]  /*5870*/  ISETP.GE.AND P2, PT, R13, R192.reuse, PT ;  /* 0x000000c00d00720c */ /* 0x080fe40003f46270 */
[C---:B------:R-:W-:Y:S02]  /*5880*/  ISETP.GE.AND P1, PT, R12.reuse, R193, PT ;  /* 0x000000c10c00720c */ /* 0x040fe40003f26270 */
[----:B------:R-:W-:Y:S01]  /*5890*/  ISETP.GE.AND P4, PT, R12, R192, PT ;  /* 0x000000c00c00720c */ /* 0x000fe20003f86270 */
[----:B--2---:R-:W-:Y:S01]  /*58a0*/  HMMA.16816.F32 R104, R8, R20, R104 ;  /* 0x000000140868723c */ /* 0x004fe20000001868 */
[----:B------:R-:W1:Y:S01]  /*58b0*/  LDSM.16.M88.4 R12, [R208+0x7800] ;  /* 0x00780000d00c783b */ /* 0x000e620000000200 */
[----:B------:R-:W-:Y:S01]  /*58c0*/  FSEL R157, R46, -INF , !P5 ;  /* 0xff8000002e9d7808 */ /* 0x000fe20006800000 */
[----:B------:R-:W-:-:S04]  /*58d0*/  DEPBAR.LE SB0, 0x0 ;  /* 0x000080000000791a */ /* 0x000fc80000000000 */
[----:B------:R-:W-:Y:S01]  /*58e0*/  HMMA.16816.F32 R112, R16, R56, R112 ;  /* 0x000000381070723c */ /* 0x000fe20000001870 */
[----:B------:R-:W-:Y:S01]  /*58f0*/  FSEL R156, R45, -INF , !P3 ;  /* 0xff8000002d9c7808 */ /* 0x000fe20005800000 */
[----:B------:R-:W-:Y:S01]  /*5900*/  VIADD R20, R0, 0x58 ;  /* 0x0000005800147836 */ /* 0x000fe20000000000 */
[----:B------:R-:W-:Y:S01]  /*5910*/  ISETP.GE.AND P5, PT, R24, R193, PT ;  /* 0x000000c11800720c */ /* 0x000fe20003fa6270 */
[----:B------:R-:W-:Y:S01]  /*5920*/  VIADD R21, R0, 0x59 ;  /* 0x0000005900157836 */ /* 0x000fe20000000000 */
[----:B------:R-:W-:Y:S01]  /*5930*/  ISETP.GE.AND P3, PT, R24, R192, PT ;  /* 0x000000c01800720c */ /* 0x000fe20003f66270 */
[----:B------:R-:W-:Y:S01]  /*5940*/  HMMA.16816.F32 R100, R8, R22, R100 ;  /* 0x000000160864723c */ /* 0x000fe20000001864 */
[----:B------:R-:W-:Y:S01]  /*5950*/  VIADD R24, R0, 0x50 ;  /* 0x0000005000187836 */ /* 0x000fe20000000000 */
[----:B------:R-:W-:Y:S02]  /*5960*/  FSEL R159, R47, -INF , !P2 ;  /* 0xff8000002f9f7808 */ /* 0x000fe40005000000 */
[----:B------:R-:W-:-:S02]  /*5970*/  FSEL R160, R76, -INF , !P1 ;  /* 0xff8000004ca07808 */ /* 0x000fc40004800000 */
[----:B------:R-:W-:Y:S01]  /*5980*/  HMMA.16816.F32 R108, R16, R58, R108 ;  /* 0x0000003a106c723c */ /* 0x000fe2000000186c */
[----:B------:R-:W-:Y:S01]  /*5990*/  ISETP.GE.AND P2, PT, R24, R193, PT ;  /* 0x000000c11800720c */ /* 0x000fe20003f46270 */
[----:B------:R-:W-:Y:S01]  /*59a0*/  VIADD R9, R0, 0x61 ;  /* 0x0000006100097836 */ /* 0x000fe20000000000 */
[-C--:B------:R-:W-:Y:S01]  /*59b0*/  ISETP.GE.AND P1, PT, R24, R192.reuse, PT ;  /* 0x000000c01800720c */ /* 0x080fe20003f26270 */
[----:B------:R-:W-:Y:S01]  /*59c0*/  VIADD R8, R0, 0x60 ;  /* 0x0000006000087836 */ /* 0x000fe20000000000 */
[----:B------:R-:W-:Y:S02]  /*59d0*/  FSEL R166, R120, -INF , !P2 ;  /* 0xff80000078a67808 */ /* 0x000fe40005000000 */
[----:B------:R-:W-:Y:S02]  /*59e0*/  FSEL R167, R122, -INF , !P1 ;  /* 0xff8000007aa77808 */ /* 0x000fe40004800000 */
[----:B------:R-:W-:Y:S02]  /*59f0*/  FSEL R33, R79, -INF , !P3 ;  /* 0xff8000004f217808 */ /* 0x000fe40005800000 */
[----:B------:R-:W-:-:S02]  /*5a00*/  ISETP.GE.AND P2, PT, R20, R192, PT ;  /* 0x000000c01400720c */ /* 0x000fc40003f46270 */
[-C--:B------:R-:W-:Y:S02]  /*5a10*/  ISETP.GE.AND P1, PT, R21, R193.reuse, PT ;  /* 0x000000c11500720c */ /* 0x080fe40003f26270 */
[----:B------:R-:W-:Y:S02]  /*5a20*/  ISETP.GE.AND P3, PT, R20, R193, PT ;  /* 0x000000c11400720c */ /* 0x000fe40003f66270 */
[----:B------:R-:W-:Y:S02]  /*5a30*/  FSEL R158, R77, -INF , !P5 ;  /* 0xff8000004d9e7808 */ /* 0x000fe40006800000 */
[----:B------:R-:W-:Y:S02]  /*5a40*/  FSEL R35, R78, -INF , !P4 ;  /* 0xff8000004e237808 */ /* 0x000fe40006000000 */
[----:B------:R-:W-:Y:S01]  /*5a50*/  ISETP.GE.AND P5, PT, R25, R192, PT ;  /* 0x000000c01900720c */ /* 0x000fe20003fa6270 */
[----:B-1----:R-:W-:Y:S01]  /*5a60*/  HMMA.16816.F32 R104, R16, R12, R104 ;  /* 0x0000000c1068723c */ /* 0x002fe20000001868 */
[----:B------:R-:W-:-:S02]  /*5a70*/  FSEL R163, R118, -INF , !P2 ;  /* 0xff80000076a37808 */ /* 0x000fc40005000000 */
[----:B------:R-:W-:Y:S01]  /*5a80*/  FSEL R164, R117, -INF , !P1 ;  /* 0xff80000075a47808 */ /* 0x000fe20004800000 */
[----:B------:R-:W-:Y:S01]  /*5a90*/  BAR.SYNC.DEFER_BLOCKING 0x0 ;  /* 0x0000000000007b1d */ /* 0x000fe20000010000 */
[-C--:B------:R-:W-:Y:S01]  /*5aa0*/  ISETP.GE.AND P4, PT, R25, R193.reuse, PT ;  /* 0x000000c11900720c */ /* 0x080fe20003f86270 */
[----:B------:R-:W-:Y:S01]  /*5ab0*/  HMMA.16816.F32 R100, R16, R14, R100 ;  /* 0x0000000e1064723c */ /* 0x000fe20000001864 */
[----:B------:R-:W-:Y:S02]  /*5ac0*/  FSEL R32, R116, -INF , !P3 ;  /* 0xff80000074207808 */ /* 0x000fe40005800000 */
[C---:B------:R-:W-:Y:S02]  /*5ad0*/  ISETP.GE.AND P2, PT, R9.reuse, R193, PT ;  /* 0x000000c10900720c */ /* 0x040fe40003f46270 */
[-C--:B------:R-:W-:Y:S01]  /*5ae0*/  ISETP.GE.AND P1, PT, R9, R192.reuse, PT ;  /* 0x000000c00900720c */ /* 0x080fe20003f26270 */
[----:B------:R-:W-:Y:S01]  /*5af0*/  VIADD R9, R0, 0x69 ;  /* 0x0000006900097836 */ /* 0x000fe20000000000 */
[----:B------:R-:W-:-:S02]  /*5b00*/  ISETP.GE.AND P3, PT, R8, R192, PT ;  /* 0x000000c00800720c */ /* 0x000fc40003f66270 */
[----:B------:R-:W-:Y:S02]  /*5b10*/  FSEL R165, R123, -INF , !P5 ;  /* 0xff8000007ba57808 */ /* 0x000fe40006800000 */
[----:B------:R-:W-:Y:S02]  /*5b20*/  FSEL R34, R121, -INF , !P4 ;  /* 0xff80000079227808 */ /* 0x000fe40006000000 */
[----:B------:R-:W-:Y:S01]  /*5b30*/  ISETP.GE.AND P5, PT, R8, R193, PT ;  /* 0x000000c10800720c */ /* 0x000fe20003fa6270 */
        /* <DEDUP_REMOVED lines=16> */
[C---:B------:R-:W-:Y:S02]  /*5c40*/  ISETP.GE.AND P1, PT, R8.reuse, R193, PT ;  /* 0x000000c10800720c */ /* 0x040fe40003f26270 */
[----:B------:R-:W-:Y:S01]  /*5c50*/  ISETP.GE.AND P4, PT, R8, R192, PT ;  /* 0x000000c00800720c */ /* 0x000fe20003f86270 */
[----:B------:R-:W-:Y:S01]  /*5c60*/  VIADD R8, R0, 0x78 ;  /* 0x0000007800087836 */ /* 0x000fe20000000000 */
[----:B------:R-:W-:-:S02]  /*5c70*/  FSEL R67, R107, -INF , !P3 ;  /* 0xff8000006b437808 */ /* 0x000fc40005800000 */
[----:B------:R-:W-:Y:S02]  /*5c80*/  ISETP.GT.AND P3, PT, R233, R228, PT ;  /* 0x000000e4e900720c */ /* 0x000fe40003f64270 */
[----:B------:R-:W-:Y:S02]  /*5c90*/  FSEL R145, R111, -INF , !P2 ;  /* 0xff8000006f917808 */ /* 0x000fe40005000000 */
[----:B------:R-:W-:Y:S02]  /*5ca0*/  FSEL R71, R71, -INF , !P6 ;  /* 0xff80000047477808 */ /* 0x000fe40007000000 */
[----:B------:R-:W-:Y:S02]  /*5cb0*/  FSEL R147, R110, -INF , !P5 ;  /* 0xff8000006e937808 */ /* 0x000fe40006800000 */
[C---:B------:R-:W-:Y:S02]  /*5cc0*/  ISETP.GE.AND P6, PT, R8.reuse, R193, PT ;  /* 0x000000c10800720c */ /* 0x040fe40003fc6270 */
[----:B------:R-:W-:Y:S01]  /*5cd0*/  ISETP.GE.AND P2, PT, R8, R192, PT ;  /* 0x000000c00800720c */ /* 0x000fe20003f46270 */
[----:B------:R-:W-:Y:S01]  /*5ce0*/  VIADD R8, R0, 0x79 ;  /* 0x0000007900087836 */ /* 0x000fe20000000000 */
[----:B------:R-:W-:-:S02]  /*5cf0*/  FSEL R138, R104, -INF , !P1 ;  /* 0xff800000688a7808 */ /* 0x000fc40004800000 */
[-C--:B------:R-:W-:Y:S02]  /*5d00*/  ISETP.GE.AND P5, PT, R9, R193.reuse, PT ;  /* 0x000000c10900720c */ /* 0x080fe40003fa6270 */
[----:B------:R-:W-:Y:S02]  /*5d10*/  ISETP.GE.AND P1, PT, R0, R193, PT ;  /* 0x000000c10000720c */ /* 0x000fe40003f26270 */
[----:B------:R-:W-:Y:S02]  /*5d20*/  FSEL R133, R106, -INF , !P4 ;  /* 0xff8000006a857808 */ /* 0x000fe40006000000 */
[----:B------:R-:W-:Y:S02]  /*5d30*/  FSEL R136, R105, -INF , !P5 ;  /* 0xff80000069887808 */ /* 0x000fe40006800000 */
[----:B------:R-:W-:Y:S02]  /*5d40*/  FSEL R68, R68, -INF , !P1 ;  /* 0xff80000044447808 */ /* 0x000fe40004800000 */
[----:B------:R-:W-:-:S02]  /*5d50*/  ISETP.GE.AND P4, PT, R0, R192, PT ;  /* 0x000000c00000720c */ /* 0x000fc40003f86270 */
[C---:B------:R-:W-:Y:S02]  /*5d60*/  ISETP.GE.AND P5, PT, R8.reuse, R193, PT ;  /* 0x000000c10800720c */ /* 0x040fe40003fa6270 */
[----:B------:R-:W-:Y:S02]  /*5d70*/  ISETP.GE.AND P1, PT, R8, R192, PT ;  /* 0x000000c00800720c */ /* 0x000fe40003f26270 */
[----:B------:R-:W-:Y:S02]  /*5d80*/  FSEL R7, R70, -INF , !P4 ;  /* 0xff80000046077808 */ /* 0x000fe40006000000 */
[----:B------:R-:W-:Y:S02]  /*5d90*/  FSEL R134, R100, -INF , !P6 ;  /* 0xff80000064867808 */ /* 0x000fe40007000000 */
[----:B------:R-:W-:Y:S02]  /*5da0*/  FSEL R65, R102, -INF , !P2 ;  /* 0xff80000066417808 */ /* 0x000fe40005000000 */
[----:B------:R-:W-:-:S02]  /*5db0*/  FSEL R132, R101, -INF , !P5 ;  /* 0xff80000065847808 */ /* 0x000fc40006800000 */
[----:B------:R-:W-:Y:S01]  /*5dc0*/  FSEL R63, R103, -INF , !P1 ;  /* 0xff800000673f7808 */ /* 0x000fe20004800000 */
[----:B------:R-:W-:Y:S06]  /*5dd0*/  @!P3 BRA `(.L_x_1547) ;  /* 0x0000000c00d4b947 */ /* 0x000fec0003800000 */
[----:B------:R-:W-:Y:S05]  /*5de0*/  @!P0 BRA `(.L_x_1548) ;  /* 0x0000000000ec8947 */ /* 0x000fea0003800000 */
[----:B------:R-:W1:Y:S01]  /*5df0*/  LDC R9, c[0x0][0x380] ;  /* 0x0000e000ff097b82 */ /* 0x000e620000000800 */
[----:B------:R-:W-:Y:S01]  /*5e00*/  VIADD R14, R2, 0xffffff80 ;  /* 0xffffff80020e7836 */ /* 0x000fe20000000000 */
[----:B------:R-:W-:Y:S01]  /*5e10*/  IABS R10, R2 ;  /* 0x00000002000a7213 */ /* 0x000fe20000000000 */
[----:B------:R-:W-:-:S03]  /*5e20*/  ULDC.64 UR8, c[0x0][0x230] ;  /* 0x00008c0000087ab9 */ /* 0x000fc60000000a00 */
[----:B------:R-:W-:Y:S02]  /*5e30*/  IABS R8, R14 ;  /* 0x0000000e00087213 */ /* 0x000fe40000000000 */
[-C--:B-1----:R-:W-:Y:S02]  /*5e40*/  IABS R0, R9.reuse ;  /* 0x0000000900007213 */ /* 0x082fe40000000000 */
[-C--:B------:R-:W-:Y:S02]  /*5e50*/  LOP3.LUT R2, R2, R9.reuse, RZ, 0x3c, !PT ;  /* 0x0000000902027212 */ /* 0x080fe400078e3cff */
[----:B------:R-:W1:Y:S01]  /*5e60*/  I2F.RP R15, R0 ;  /* 0x00000000000f7306 */ /* 0x000e620000209400 */
[----:B------:R-:W-:Y:S02]  /*5e70*/  LOP3.LUT R14, R14, R9, RZ, 0x3c, !PT ;  /* 0x000000090e0e7212 */ /* 0x000fe400078e3cff */
[----:B------:R-:W-:-:S05]  /*5e80*/  ISETP.GE.AND P4, PT, R2, RZ, PT ;  /* 0x000000ff0200720c */ /* 0x000fca0003f86270 */
        /* <DEDUP_REMOVED lines=8> */
[----:B------:R-:W-:-:S04]  /*5f10*/  IMAD.HI.U32 R12, R11, R8, RZ ;  /* 0x000000080b0c7227 */ /* 0x000fc800078e00ff */
[----:B------:R-:W-:Y:S01]  /*5f20*/  IMAD.MOV R13, RZ, RZ, -R15 ;  /* 0x000000ffff0d7224 */ /* 0x000fe200078e0a0f */
[----:B------:R-:W-:-:S03]  /*5f30*/  IADD3 R11, -R12, RZ, RZ ;  /* 0x000000ff0c0b7210 */ /* 0x000fc60007ffe1ff */
[C---:B------:R-:W-:Y:S02]  /*5f40*/  IMAD R13, R0.reuse, R13, R10 ;  /* 0x0000000d000d7224 */ /* 0x040fe400078e020a */
        /* <DEDUP_REMOVED lines=17> */
[----:B------:R-:W-:-:S03]  /*6060*/  SEL R0, R0, R12, !P2 ;  /* 0x0000000c00007207 */ /* 0x000fc60005000000 */
[----:B------:R-:W-:-:S04]  /*6070*/  IMAD.WIDE R12, R11, 0x4, R238 ;  /* 0x000000040b0c7825 */ /* 0x000fc800078e02ee */
[----:B------:R-:W-:Y:S02]  /*6080*/  IMAD.WIDE R14, R0, 0x4, R238 ;  /* 0x00000004000e7825 */ /* 0x000fe400078e02ee */
[----:B------:R-:W2:Y:S04]  /*6090*/  LDG.E R13, desc[UR12][R12.64] ;  /* 0x0000000c0c0d7981 */ /* 0x000ea8000c1e1900 */
[----:B------:R-:W2:Y:S01]  /*60a0*/  LDG.E R8, desc[UR12][R14.64] ;  /* 0x0000000c0e087981 */ /* 0x000ea2000c1e1900 */
[----:B------:R-:W-:-:S04]  /*60b0*/  IMAD.IADD R0, R11, 0x1, -R0 ;  /* 0x000000010b007824 */ /* 0x000fc800078e0a00 */
[----:B------:R-:W-:-:S05]  /*60c0*/  IMAD R9, R0, R9, -0x80 ;  /* 0xffffff8000097424 */ /* 0x000fca00078e0209 */
[----:B------:R-:W-:-:S05]  /*60d0*/  SHF.R.S32.HI R11, RZ, 0x1f, R9 ;  /* 0x0000001fff0b7819 */ /* 0x000fca0000011409 */
[-C--:B------:R-:W-:Y:S02]  /*60e0*/  IMAD R0, R11, R184.reuse, RZ ;  /* 0x000000b80b007224 */ /* 0x080fe400078e02ff */
[----:B------:R-:W-:-:S04]  /*60f0*/  IMAD.WIDE.U32 R10, R9, R184, RZ ;  /* 0x000000b8090a7225 */ /* 0x000fc800078e00ff */
        /* <DEDUP_REMOVED lines=10> */
.L_x_1548:
[----:B------:R-:W-:-:S04]  /*61a0*/  LEA R17, -R184, RZ, 0x7 ;  /* 0x000000ffb8117211 */ /* 0x000fc800078e39ff */
[----:B------:R-:W-:-:S07]  /*61b0*/  SHF.R.S32.HI R0, RZ, 0x1f, R17 ;  /* 0x0000001fff007819 */ /* 0x000fce0000011411 */
.L_x_1549:
        /* <DEDUP_REMOVED lines=44> */
[----:B-----5:R-:W-:Y:S01]  /*6480*/  @!P4 LEA R28, P1, R16, R12, 0x1 ;  /* 0x0000000c101cc211 */ /* 0x020fe200078208ff */
        /* <DEDUP_REMOVED lines=134> */
.L_x_1551:
[----:B------:R-:W-:Y:S05]  /*6cf0*/  BSYNC B0 ;  /* 0x0000000000007941 */ /* 0x000fea0003800000 */
.L_x_1550:
[----:B------:R-:W0:Y:S01]  /*6d00*/  LDGDEPBAR ;  /* 0x00000000000079af */ /* 0x000e220000000000 */
[----:B------:R-:W-:-:S04]  /*6d10*/  IADD3 R190, P1, R17, R190, RZ ;  /* 0x000000be11be7210 */ /* 0x000fc80007f3e0ff */
[----:B------:R-:W-:-:S09]  /*6d20*/  IADD3.X R191, R0, R191, RZ, P1, !PT ;  /* 0x000000bf00bf7210 */ /* 0x000fd20000ffe4ff */
.L_x_1547:
[----:B-12---:R-:W-:Y:S01]  /*6d30*/  FMNMX.FTZ R9, R68, R84, !PT ;  /* 0x0000005444097209 */ /* 0x006fe20007810000 */
[----:B------:R-:W-:Y:S01]  /*6d40*/  ULDC UR10, c[0x0][0x2ec] ;  /* 0x0000bb00000a7ab9 */ /* 0x000fe20000000800 */
[----:B------:R-:W-:Y:S01]  /*6d50*/  FMNMX.FTZ R8, R7, R71, !PT ;  /* 0x0000004707087209 */ /* 0x000fe20007810000 */
[----:B------:R-:W-:Y:S01]  /*6d60*/  ULDC.64 UR8, c[0x0][0x218] ;  /* 0x0000860000087ab9 */ /* 0x000fe20000000a00 */
        /* <DEDUP_REMOVED lines=61> */
[----:B------:R-:W1:Y:S03]  /*7140*/  SHFL.BFLY PT, R11, R10, 0x2, 0x1f ;  /* 0x0c401f000a0b7f89 */ /* 0x000e6600000e0000 */
[-C--:B------:R-:W-:Y:S01]  /*7150*/  LEA R218, R5, R220.reuse, 0x1 ;  /* 0x000000dc05da7211 */ /* 0x080fe200078e08ff */
[----:B------:R-:W2:Y:S01]  /*7160*/  SHFL.BFLY PT, R9, R8, 0x2, 0x1f ;  /* 0x0c401f0008097f89 */ /* 0x000ea200000e0000 */
        /* <DEDUP_REMOVED lines=8> */
[----:B--2---:R-:W-:-:S03]  /*71f0*/  FMNMX.FTZ R9, R8, R9, !PT ;  /* 0x0000000908097209 */ /* 0x004fc60007810000 */
[----:B------:R-:W1:Y:S04]  /*7200*/  SHFL.BFLY PT, R2, R11, 0x1, 0x1f ;  /* 0x0c201f000b027f89 */ /* 0x000e6800000e0000 */
[----:B------:R-:W2:Y:S04]  /*7210*/  SHFL.BFLY PT, R0, R9, 0x1, 0x1f ;  /* 0x0c201f0009007f89 */ /* 0x000ea800000e0000 */
[----:B------:R-:W-:Y:S04]  /*7220*/  LDSM.16.MT88.4 R92, [R216+0xc000] ;  /* 0x00c00000d85c783b */ /* 0x000fe80000004200 */
[----:B------:R-:W-:Y:S04]  /*7230*/  LDSM.16.MT88.4 R120, [R217+0x10000] ;  /* 0x01000000d978783b */ /* 0x000fe80000004200 */
[----:B------:R-:W-:Y:S04]  /*7240*/  LDSM.16.MT88.4 R28, [R216+0x10000] ;  /* 0x01000000d81c783b */ /* 0x000fe80000004200 */
[----:B------:R-:W-:Y:S01]  /*7250*/  LDSM.16.MT88.4 R20, [R216+0xc800] ;  /* 0x00c80000d814783b */ /* 0x000fe20000004200 */
[----:B-1----:R-:W-:-:S04]  /*7260*/  FMNMX.FTZ R2, R11, R2, !PT ;  /* 0x000000020b027209 */ /* 0x002fc80007810000 */
[C---:B------:R-:W-:Y:S01]  /*7270*/  FSETP.NEU.FTZ.AND P1, PT, R2.reuse, -INF , PT ;  /* 0xff8000000200780b */ /* 0x040fe20003f3d000 */
[----:B------:R-:W-:Y:S01]  /*7280*/  FMUL.FTZ R135, R2, UR10 ;  /* 0x0000000a02877c20 */ /* 0x000fe20008410000 */
[----:B--2---:R-:W-:-:S04]  /*7290*/  FMNMX.FTZ R0, R9, R0, !PT ;  /* 0x0000000009007209 */ /* 0x004fc80007810000 */
[----:B------:R-:W-:Y:S01]  /*72a0*/  FSEL R135, R135, RZ, P1 ;  /* 0x000000ff87877208 */ /* 0x000fe20000800000 */
[C---:B------:R-:W-:Y:S01]  /*72b0*/  FMUL.FTZ R8, R0.reuse, UR10 ;  /* 0x0000000a00087c20 */ /* 0x040fe20008410000 */
[----:B------:R-:W-:-:S03]  /*72c0*/  FSETP.NEU.FTZ.AND P1, PT, R0, -INF , PT ;  /* 0xff8000000000780b */ /* 0x000fc60003f3d000 */
[--C-:B------:R-:W-:Y:S01]  /*72d0*/  FFMA.FTZ R58, R66, UR10, -R135.reuse ;  /* 0x0000000a423a7c23 */ /* 0x100fe20008010887 */
[----:B------:R-:W-:Y:S01]  /*72e0*/  FSEL R66, R8, RZ, P1 ;  /* 0x000000ff08427208 */ /* 0x000fe20000800000 */
[--C-:B------:R-:W-:Y:S01]  /*72f0*/  FFMA.FTZ R64, R68, UR10, -R135.reuse ;  /* 0x0000000a44407c23 */ /* 0x100fe20008010887 */
[--C-:B------:R-:W-:Y:S01]  /*7300*/  FFMA.FTZ R61, R84, UR10, -R135.reuse ;  /* 0x0000000a543d7c23 */ /* 0x100fe20008010887 */
[--C-:B------:R-:W-:Y:S01]  /*7310*/  FFMA.FTZ R57, R86, UR10, -R135.reuse ;  /* 0x0000000a56397c23 */ /* 0x100fe20008010887 */
[----:B------:R-:W-:Y:S01]  /*7320*/  LDSM.16.MT88.4 R8, [R218+0xc800] ;  /* 0x00c80000da08783b */ /* 0x000fe20000004200 */
[--C-:B------:R-:W-:Y:S01]  /*7330*/  FFMA.FTZ R62, R71, UR10, -R66.reuse ;  /* 0x0000000a473e7c23 */ /* 0x100fe20008010842 */
[--C-:B------:R-:W-:Y:S01]  /*7340*/  FFMA.FTZ R60, R85, UR10, -R66.reuse ;  /* 0x0000000a553c7c23 */ /* 0x100fe20008010842 */
[--C-:B------:R-:W-:Y:S01]  /*7350*/  FFMA.FTZ R59, R7, UR10, -R66.reuse ;  /* 0x0000000a073b7c23 */ /* 0x100fe20008010842 */
[----:B------:R-:W1:Y:S01]  /*7360*/  LDSM.16.MT88.4 R68, [R220+0xc000] ;  /* 0x00c00000dc44783b */ /* 0x000e620000004200 */
[--C-:B------:R-:W-:Y:S01]  /*7370*/  FFMA.FTZ R55, R73, UR10, -R66.reuse ;  /* 0x0000000a49377c23 */ /* 0x100fe20008010842 */
[----:B------:R-:W-:Y:S01]  /*7380*/  MUFU.EX2 R64, R64 ;  /* 0x0000004000407308 */ /* 0x000fe20000000800 */
[--C-:B------:R-:W-:Y:S01]  /*7390*/  FFMA.FTZ R54, R72, UR10, -R135.reuse ;  /* 0x0000000a48367c23 */ /* 0x100fe20008010887 */
[----:B------:R-:W2:Y:S01]  /*73a0*/  LDSM.16.MT88.4 R84, [R217+0xc000] ;  /* 0x00c00000d954783b */ /* 0x000ea20000004200 */
        /* <DEDUP_REMOVED lines=8> */
[----:B------:R-:W4:Y:S01]  /*7430*/  LDSM.16.MT88.4 R4, [R220+0x10800] ;  /* 0x01080000dc04783b */ /* 0x000f220000004200 */
        /* <DEDUP_REMOVED lines=13> */
[----:B---3--:R-:W-:Y:S01]  /*7510*/  F2FP.F16.F32.PACK_AB R116, R61, R64 ;  /* 0x000000403d74723e */ /* 0x008fe200000000ff */
        /* <DEDUP_REMOVED lines=25> */
[----:B------:R-:W-:Y:S01]  /*76b0*/  LDSM.16.MT88.4 R32, [R220+0x12000] ;  /* 0x01200000dc20783b */ /* 0x000fe20000004200 */
[--C-:B------:R-:W-:Y:S01]  /*76c0*/  FFMA.FTZ R161, R152, UR10, -R135.reuse ;  /* 0x0000000a98a17c23 */ /* 0x100fe20008010887 */
[--C-:B------:R-:W-:Y:S01]  /*76d0*/  FFMA.FTZ R167, R148, UR10, -R135.reuse ;  /* 0x0000000a94a77c23 */ /* 0x100fe20008010887 */
[--C-:B------:R-:W-:Y:S01]  /*76e0*/  FFMA.FTZ R154, R154, UR10, -R135.reuse ;  /* 0x0000000a9a9a7c23 */ /* 0x100fe20008010887 */
[----:B------:R-:W-:Y:S01]  /*76f0*/  FFMA.FTZ R150, R150, UR10, -R135 ;  /* 0x0000000a96967c23 */ /* 0x000fe20008010887 */
[----:B------:R-:W5:Y:S01]  /*7700*/  MUFU.EX2 R55, R55 ;  /* 0x0000003700377308 */ /* 0x000f620000000800 */
[----:B---3--:R-:W-:Y:S01]  /*7710*/  F2FP.F16.F32.PACK_AB R117, R62, R59 ;  /* 0x0000003b3e75723e */ /* 0x008fe200000000ff */
[--C-:B------:R-:W-:Y:S01]  /*7720*/  FFMA.FTZ R148, R151, UR10, -R66.reuse ;  /* 0x0000000a97947c23 */ /* 0x100fe20008010842 */
[--C-:B------:R-:W-:Y:S01]  /*7730*/  FFMA.FTZ R149, R149, UR10, -R66.reuse ;  /* 0x0000000a95957c23 */ /* 0x100fe20008010842 */
[--C-:B------:R-:W-:Y:S01]  /*7740*/  FFMA.FTZ R147, R147, UR10, -R66.reuse ;  /* 0x0000000a93937c23 */ /* 0x100fe20008010842 */
[----:B------:R-:W-:Y:S01]  /*7750*/  FFMA.FTZ R152, R145, UR10, -R66 ;  /* 0x0000000a91987c23 */ /* 0x000fe20008010842 */
[----:B------:R-:W-:Y:S01]  /*7760*/  FADD.FTZ R61, R64, R61 ;  /* 0x0000003d403d7221 */ /* 0x000fe20000010000 */
[----:B------:R-:W-:Y:S01]  /*7770*/  FADD.FTZ R59, R59, R62 ;  /* 0x0000003e3b3b7221 */ /* 0x000fe20000010000 */
[----:B------:R-:W-:Y:S01]  /*7780*/  MUFU.EX2 R54, R54 ;  /* 0x0000003600367308 */ /* 0x000fe20000000800 */
[----:B------:R-:W-:Y:S01]  /*7790*/  FFMA.FTZ R245, R132, UR10, -R135 ;  /* 0x0000000a84f57c23 */ /* 0x000fe20008010887 */
[----:B------:R-:W-:Y:S01]  /*77a0*/  FADD.FTZ R58, R58, R61 ;  /* 0x0000003d3a3a7221 */ /* 0x000fe20000010000 */
[----:B------:R-:W-:Y:S01]  /*77b0*/  FFMA.FTZ R246, R63, UR10, -R66 ;  /* 0x0000000a3ff67c23 */ /* 0x000fe20008010842 */
[----:B------:R-:W-:-:S02]  /*77c0*/  LEA R244, P1, R190, UR8, 0x1 ;  /* 0x00000008bef47c11 */ /* 0x000fc4000f8208ff */
[----:B------:R-:W-:Y:S02]  /*77d0*/  FADD.FTZ R57, R57, R58 ;  /* 0x0000003a39397221 */ /* 0x000fe40000010000 */
[----:B------:R-:W3:Y:S01]  /*77e0*/  MUFU.EX2 R53, R53 ;  /* 0x0000003500357308 */ /* 0x000ee20000000800 */
[----:B-----5:R-:W-:Y:S01]  /*77f0*/  F2FP.F16.F32.PACK_AB R119, R55, R60 ;  /* 0x0000003c3777723e */ /* 0x020fe200000000ff */
[----:B------:R-:W-:Y:S01]  /*7800*/  FADD.FTZ R60, R60, R59 ;  /* 0x0000003b3c3c7221 */ /* 0x000fe20000010000 */
[----:B------:R-:W-:-:S03]  /*7810*/  LEA.HI.X R243, R190, UR9, R191, 0x1, P1 ;  /* 0x00000009bef37c11 */ /* 0x000fc600088f0cbf */
[----:B------:R-:W-:Y:S02]  /*7820*/  FADD.FTZ R55, R55, R60 ;  /* 0x0000003c37377221 */ /* 0x000fe40000010000 */
[C---:B------:R-:W-:Y:S01]  /*7830*/  HMMA.16816.F32 R72, R116.reuse, R76, RZ ;  /* 0x0000004c7448723c */ /* 0x040fe200000018ff */
[----:B------:R-:W-:Y:S05]  /*7840*/  MUFU.EX2 R52, R52 ;  /* 0x0000003400347308 */ /* 0x000fea0000000800 */
[C---:B------:R-:W-:Y:S03]  /*7850*/  HMMA.16816.F32 R76, R116.reuse, R78, RZ ;  /* 0x0000004e744c723c */ /* 0x040fe600000018ff */
[----:B------:R-:W5:Y:S01]  /*7860*/  MUFU.EX2 R49, R49 ;  /* 0x0000003100317308 */ /* 0x000f620000000800 */
[C---:B---3--:R-:W-:Y:S01]  /*7870*/  F2FP.F16.F32.PACK_AB R12, R53.reuse, R54 ;  /* 0x00000036350c723e */ /* 0x048fe200000000ff */
[----:B------:R-:W-:Y:S01]  /*7880*/  FADD.FTZ R54, R54, R57 ;  /* 0x0000003936367221 */ /* 0x000fe20000010000 */
[----:B-1----:R-:W-:Y:S03]  /*7890*/  HMMA.16816.F32 R128, R116, R68, RZ ;  /* 0x000000447480723c */ /* 0x002fe600000018ff */
[----:B------:R-:W-:-:S02]  /*78a0*/  FADD.FTZ R53, R53, R54 ;  /* 0x0000003635357221 */ /* 0x000fc40000010000 */
[----:B------:R-:W-:Y:S01]  /*78b0*/  MUFU.EX2 R56, R56 ;  /* 0x0000003800387308 */ /* 0x000fe20000000800 */
[C---:B--2---:R-:W-:Y:S06]  /*78c0*/  HMMA.16816.F32 R80, R116.reuse, R84, RZ ;  /* 0x000000547450723c */ /* 0x044fec00000018ff */
[----:B------:R-:W-:Y:S01]  /*78d0*/  HMMA.16816.F32 R68, R116, R70, RZ ;  /* 0x000000467444723c */ /* 0x000fe200000018ff */
[----:B------:R-:W1:Y:S01]  /*78e0*/  MUFU.EX2 R51, R51 ;  /* 0x0000003300337308 */ /* 0x000e620000000800 */
[----:B-----5:R-:W-:Y:S01]  /*78f0*/  F2FP.F16.F32.PACK_AB R14, R49, R52 ;  /* 0x00000034310e723e */ /* 0x020fe200000000ff */
[----:B------:R-:W-:-:S03]  /*7900*/  FADD.FTZ R52, R52, R53 ;  /* 0x0000003534347221 */ /* 0x000fc60000010000 */
[C---:B------:R-:W-:Y:S01]  /*7910*/  HMMA.16816.F32 R84, R116.reuse, R86, RZ ;  /* 0x000000567454723c */ /* 0x040fe200000018ff */
[----:B------:R-:W-:Y:S02]  /*7920*/  FADD.FTZ R49, R49, R52 ;  /* 0x0000003431317221 */ /* 0x000fe40000010000 */
[----:B------:R-:W-:Y:S03]  /*7930*/  MUFU.EX2 R50, R50 ;  /* 0x0000003200327308 */ /* 0x000fe60000000800 */
[C---:B------:R-:W-:Y:S05]  /*7940*/  HMMA.16816.F32 R96, R116.reuse, R100, RZ ;  /* 0x000000647460723c */ /* 0x040fea00000018ff */
[----:B------:R-:W2:Y:S01]  /*7950*/  MUFU.EX2 R47, R47 ;  /* 0x0000002f002f7308 */ /* 0x000ea20000000800 */
[----:B-1----:R-:W-:Y:S01]  /*7960*/  F2FP.F16.F32.PACK_AB R13, R51, R56 ;  /* 0x00000038330d723e */ /* 0x002fe200000000ff */
[----:B------:R-:W-:Y:S01]  /*7970*/  HMMA.16816.F32 R100, R116, R102, RZ ;  /* 0x000000667464723c */ /* 0x000fe200000018ff */
[----:B------:R-:W-:-:S04]  /*7980*/  FADD.FTZ R56, R56, R55 ;  /* 0x0000003738387221 */ /* 0x000fc80000010000 */
[----:B------:R-:W-:Y:S01]  /*7990*/  FADD.FTZ R51, R51, R56 ;  /* 0x0000003833337221 */ /* 0x000fe20000010000 */
[C---:B------:R-:W-:Y:S01]  /*79a0*/  HMMA.16816.F32 R124, R116.reuse, R104, RZ ;  /* 0x00000068747c723c */ /* 0x040fe200000018ff */
[----:B------:R-:W-:Y:S05]  /*79b0*/  MUFU.EX2 R48, R48 ;  /* 0x0000003000307308 */ /* 0x000fea0000000800 */
[----:B------:R-:W-:Y:S01]  /*79c0*/  HMMA.16816.F32 R104, R116, R106, RZ ;  /* 0x0000006a7468723c */ /* 0x000fe200000018ff */
[----:B--2---:R-:W-:Y:S02]  /*79d0*/  F2FP.F16.F32.PACK_AB R15, R47, R50 ;  /* 0x000000322f0f723e */ /* 0x004fe400000000ff */
[----:B------:R-:W1:Y:S01]  /*79e0*/  MUFU.EX2 R45, R45 ;  /* 0x0000002d002d7308 */ /* 0x000e620000000800 */
[----:B------:R-:W-:-:S02]  /*79f0*/  FADD.FTZ R50, R50, R51 ;  /* 0x0000003332327221 */ /* 0x000fc40000010000 */
[----:B------:R-:W-:Y:S02]  /*7a00*/  HMMA.16816.F32 R88, R116, R92, RZ ;  /* 0x0000005c7458723c */ /* 0x000fe400000018ff */
[----:B------:R-:W-:-:S04]  /*7a10*/  FADD.FTZ R47, R47, R50 ;  /* 0x000000322f2f7221 */ /* 0x000fc80000010000 */
[C---:B------:R-:W-:Y:S01]  /*7a20*/  HMMA.16816.F32 R72, R12.reuse, R8, R72 ;  /* 0x000000080c48723c */ /* 0x040fe20000001848 */
[----:B------:R-:W-:Y:S05]  /*7a30*/  MUFU.EX2 R44, R44 ;  /* 0x0000002c002c7308 */ /* 0x000fea0000000800 */
[C---:B------:R-:W-:Y:S01]  /*7a40*/  HMMA.16816.F32 R76, R12.reuse, R10, R76 ;  /* 0x0000000a0c4c723c */ /* 0x040fe2000000184c */
[----:B------:R-:W2:Y:S02]  /*7a50*/  LDSM.16.MT88.4 R8, [R218+0x10800] ;  /* 0x01080000da08783b */ /* 0x000ea40000004200 */
[----:B------:R-:W-:Y:S03]  /*7a60*/  MUFU.EX2 R39, R39 ;  /* 0x0000002700277308 */ /* 0x000fe60000000800 */
[C---:B------:R-:W-:Y:S05]  /*7a70*/  HMMA.16816.F32 R128, R12.reuse, R24, R128 ;  /* 0x000000180c80723c */ /* 0x040fea0000001880 */
[----:B------:R-:W-:Y:S01]  /*7a80*/  MUFU.EX2 R46, R46 ;  /* 0x0000002e002e7308 */ /* 0x000fe20000000800 */
[C---:B------:R-:W-:Y:S01]  /*7a90*/  HMMA.16816.F32 R68, R12.reuse, R26, R68 ;  /* 0x0000001a0c44723c */ /* 0x040fe20000001844 */
[----:B------:R-:W-:Y:S05]  /*7aa0*/  LDSM.16.MT88.4 R24, [R216+0x10800] ;  /* 0x01080000d818783b */ /* 0x000fea0000004200 */
[C---:B------:R-:W-:Y:S01]  /*7ab0*/  HMMA.16816.F32 R80, R12.reuse, R16, R80 ;  /* 0x000000100c50723c */ /* 0x040fe20000001850 */
[----:B------:R-:W3:Y:S05]  /*7ac0*/  MUFU.EX2 R43, R43 ;  /* 0x0000002b002b7308 */ /* 0x000eea0000000800 */
[----:B------:R-:W-:Y:S01]  /*7ad0*/  HMMA.16816.F32 R84, R12, R18, R84 ;  /* 0x000000120c54723c */ /* 0x000fe20000001854 */
[----:B------:R-:W5:Y:S02]  /*7ae0*/  LDSM.16.MT88.4 R16, [R217+0x10800] ;  /* 0x01080000d910783b */ /* 0x000f640000004200 */
[----:B------:R-:W-:Y:S03]  /*7af0*/  MUFU.EX2 R42, R42 ;  /* 0x0000002a002a7308 */ /* 0x000fe60000000800 */
[C---:B------:R-:W-:Y:S05]  /*7b00*/  HMMA.16816.F32 R108, R116.reuse, R120, RZ ;  /* 0x00000078746c723c */ /* 0x040fea00000018ff */
[----:B------:R-:W3:Y:S01]  /*7b10*/  MUFU.EX2 R3, R3 ;  /* 0x0000000300037308 */ /* 0x000ee20000000800 */
[C---:B------:R-:W-:Y:S06]  /*7b20*/  HMMA.16816.F32 R92, R116.reuse, R94, RZ ;  /* 0x0000005e745c723c */ /* 0x040fec00000018ff */
[C---:B------:R-:W-:Y:S01]  /*7b30*/  HMMA.16816.F32 R120, R116.reuse, R122, RZ ;  /* 0x0000007a7478723c */ /* 0x040fe200000018ff */
[----:B------:R-:W-:Y:S05]  /*7b40*/  MUFU.EX2 R137, R137 ;  /* 0x0000008900897308 */ /* 0x000fea0000000800 */
[C---:B------:R-:W-:Y:S03]  /*7b50*/  HMMA.16816.F32 R112, R116.reuse, R28, RZ ;  /* 0x0000001c7470723c */ /* 0x040fe600000018ff */
[----:B------:R-:W3:Y:S03]  /*7b60*/  MUFU.EX2 R140, R140 ;  /* 0x0000008c008c7308 */ /* 0x000ee60000000800 */
[----:B------:R-:W-:Y:S01]  /*7b70*/  HMMA.16816.F32 R116, R116, R30, RZ ;  /* 0x0000001e7474723c */ /* 0x000fe200000018ff */
[----:B------:R-:W-:Y:S04]  /*7b80*/  LDSM.16.MT88.4 R28, [R216+0x11000] ;  /* 0x01100000d81c783b */ /* 0x000fe80000004200 */
[----:B------:R-:W-:Y:S01]  /*7b90*/  MUFU.EX2 R139, R139 ;  /* 0x0000008b008b7308 */ /* 0x000fe20000000800 */
[C---:B----4-:R-:W-:Y:S06]  /*7ba0*/  HMMA.16816.F32 R96, R12.reuse, R4, R96 ;  /* 0x000000040c60723c */ /* 0x050fec0000001860 */
[C---:B------:R-:W-:Y:S01]  /*7bb0*/  HMMA.16816.F32 R100, R12.reuse, R6, R100 ;  /* 0x000000060c64723c */ /* 0x040fe20000001864 */
[----:B------:R-:W4:Y:S01]  /*7bc0*/  LDSM.16.MT88.4 R4, [R218+0xd000] ;  /* 0x00d00000da04783b */ /* 0x000f220000004200 */
        /* <DEDUP_REMOVED lines=10> */
[C---:B-----5:R-:W-:Y:S05]  /*7c70*/  HMMA.16816.F32 R108, R12.reuse, R16, R108 ;  /* 0x000000100c6c723c */ /* 0x060fea000000186c */
[----:B------:R-:W5:Y:S01]  /*7c80*/  MUFU.EX2 R146, R146 ;  /* 0x0000009200927308 */ /* 0x000f620000000800 */
[C---:B------:R-:W-:Y:S01]  /*7c90*/  HMMA.16816.F32 R120, R12.reuse, R18, R120 ;  /* 0x000000120c78723c */ /* 0x040fe20000001878 */
[----:B------:R-:W-:Y:S05]  /*7ca0*/  LDSM.16.MT88.4 R16, [R216+0xd000] ;  /* 0x00d00000d810783b */ /* 0x000fea0000004200 */
[C---:B------:R-:W-:Y:S01]  /*7cb0*/  HMMA.16816.F32 R112, R12.reuse, R24, R112 ;  /* 0x000000180c70723c */ /* 0x040fe20000001870 */
[----:B------:R-:W-:Y:S05]  /*7cc0*/  MUFU.EX2 R153, R153 ;  /* 0x0000009900997308 */ /* 0x000fea0000000800 */
[----:B------:R-:W-:Y:S01]  /*7cd0*/  HMMA.16816.F32 R116, R12, R26, R116 ;  /* 0x0000001a0c74723c */ /* 0x000fe20000001874 */
[----:B------:R-:W5:Y:S01]  /*7ce0*/  LDSM.16.MT88.4 R12, [R220+0x11000] ;  /* 0x01100000dc0c783b */ /* 0x000f620000004200 */
[----:B-1----:R-:W-:Y:S01]  /*7cf0*/  F2FP.F16.F32.PACK_AB R24, R45, R48 ;  /* 0x000000302d18723e */ /* 0x002fe200000000ff */
[----:B------:R-:W1:Y:S01]  /*7d00*/  MUFU.EX2 R156, R156 ;  /* 0x0000009c009c7308 */ /* 0x000e620000000800 */
[----:B---3--:R-:W-:Y:S01]  /*7d10*/  F2FP.F16.F32.PACK_AB R25, R43, R46 ;  /* 0x0000002e2b19723e */ /* 0x008fe200000000ff */
[----:B------:R-:W-:Y:S01]  /*7d20*/  FADD.FTZ R48, R48, R49 ;  /* 0x0000003130307221 */ /* 0x000fe20000010000 */
[----:B------:R-:W-:Y:S01]  /*7d30*/  FADD.FTZ R46, R46, R47 ;  /* 0x0000002f2e2e7221 */ /* 0x000fe20000010000 */
[----:B------:R-:W-:-:S02]  /*7d40*/  F2FP.F16.F32.PACK_AB R26, R39, R44 ;  /* 0x0000002c271a723e */ /* 0x000fc400000000ff */
[----:B------:R-:W-:Y:S01]  /*7d50*/  F2FP.F16.F32.PACK_AB R27, R3, R42 ;  /* 0x0000002a031b723e */ /* 0x000fe200000000ff */
[----:B------:R-:W-:Y:S01]  /*7d60*/  FADD.FTZ R45, R45, R48 ;  /* 0x000000302d2d7221 */ /* 0x000fe20000010000 */
[----:B------:R-:W-:Y:S01]  /*7d70*/  MUFU.EX2 R155, R155 ;  /* 0x0000009b009b7308 */ /* 0x000fe20000000800 */
[----:B------:R-:W-:Y:S02]  /*7d80*/  FADD.FTZ R43, R43, R46 ;  /* 0x0000002e2b2b7221 */ /* 0x000fe40000010000 */
[----:B------:R-:W-:Y:S02]  /*7d90*/  FADD.FTZ R44, R44, R45 ;  /* 0x0000002d2c2c7221 */ /* 0x000fe40000010000 */
[C---:B----4-:R-:W-:Y:S01]  /*7da0*/  HMMA.16816.F32 R72, R24.reuse, R4, R72 ;  /* 0x000000041848723c */ /* 0x050fe20000001848 */
[----:B------:R-:W-:Y:S01]  /*7db0*/  FADD.FTZ R42, R42, R43 ;  /* 0x0000002b2a2a7221 */ /* 0x000fe20000010000 */
[----:B------:R-:W-:Y:S01]  /*7dc0*/  FADD.FTZ R44, R39, R44 ;  /* 0x0000002c272c7221 */ /* 0x000fe20000010000 */
[----:B------:R-:W-:Y:S02]  /*7dd0*/  MUFU.EX2 R158, R158 ;  /* 0x0000009e009e7308 */ /* 0x000fe40000000800 */
[----:B------:R-:W-:Y:S01]  /*7de0*/  FADD.FTZ R42, R3, R42 ;  /* 0x0000002a032a7221 */ /* 0x000fe20000010000 */
[C---:B------:R-:W-:Y:S01]  /*7df0*/  HMMA.16816.F32 R76, R24.reuse, R6, R76 ;  /* 0x00000006184c723c */ /* 0x040fe2000000184c */
[----:B------:R-:W3:Y:S04]  /*7e00*/  LDSM.16.MT88.4 R4, [R218+0x11000] ;  /* 0x01100000da04783b */ /* 0x000ee80000004200 */
[----:B------:R-:W-:Y:S01]  /*7e10*/  MUFU.EX2 R157, R157 ;  /* 0x0000009d009d7308 */ /* 0x000fe20000000800 */
[C---:B--2---:R-:W-:Y:S06]  /*7e20*/  HMMA.16816.F32 R80, R24.reuse, R8, R80 ;  /* 0x000000081850723c */ /* 0x044fec0000001850 */
[C---:B------:R-:W-:Y:S01]  /*7e30*/  HMMA.16816.F32 R84, R24.reuse, R10, R84 ;  /* 0x0000000a1854723c */ /* 0x040fe20000001854 */
[----:B------:R-:W2:Y:S01]  /*7e40*/  LDSM.16.MT88.4 R8, [R217+0x11000] ;  /* 0x01100000d908783b */ /* 0x000ea20000004200 */
[----:B------:R-:W4:Y:S04]  /*7e50*/  MUFU.EX2 R160, R160 ;  /* 0x000000a000a07308 */ /* 0x000f280000000800 */
[C---:B------:R-:W-:Y:S04]  /*7e60*/  HMMA.16816.F32 R128, R24.reuse, R20, R128 ;  /* 0x000000141880723c */ /* 0x040fe80000001880 */
[----:B------:R-:W-:Y:S02]  /*7e70*/  MUFU.EX2 R159, R159 ;  /* 0x0000009f009f7308 */ /* 0x000fe40000000800 */
[C---:B------:R-:W-:Y:S01]  /*7e80*/  HMMA.16816.F32 R68, R24.reuse, R22, R68 ;  /* 0x000000161844723c */ /* 0x040fe20000001844 */
[----:B------:R-:W1:Y:S05]  /*7e90*/  LDSM.16.MT88.4 R20, [R220+0xd800] ;  /* 0x00d80000dc14783b */ /* 0x000e6a0000004200 */
[C---:B-----5:R-:W-:Y:S01]  /*7ea0*/  HMMA.16816.F32 R96, R24.reuse, R12, R96 ;  /* 0x0000000c1860723c */ /* 0x060fe20000001860 */
[----:B------:R-:W5:Y:S05]  /*7eb0*/  MUFU.EX2 R162, R162 ;  /* 0x000000a200a27308 */ /* 0x000f6a0000000800 */
[C---:B------:R-:W-:Y:S01]  /*7ec0*/  HMMA.16816.F32 R100, R24.reuse, R14, R100 ;  /* 0x0000000e1864723c */ /* 0x040fe20000001864 */
[----:B------:R-:W4:Y:S02]  /*7ed0*/  LDSM.16.MT88.4 R12, [R218+0xd800] ;  /* 0x00d80000da0c783b */ /* 0x000f240000004200 */
[----:B------:R-:W-:Y:S03]  /*7ee0*/  MUFU.EX2 R166, R166 ;  /* 0x000000a600a67308 */ /* 0x000fe60000000800 */
[C---:B---3--:R-:W-:Y:S05]  /*7ef0*/  HMMA.16816.F32 R124, R24.reuse, R4, R124 ;  /* 0x00000004187c723c */ /* 0x048fea000000187c */
[----:B------:R-:W3:Y:S01]  /*7f00*/  MUFU.EX2 R169, R169 ;  /* 0x000000a900a97308 */ /* 0x000ee20000000800 */
[C---:B------:R-:W-:Y:S01]  /*7f10*/  HMMA.16816.F32 R104, R24.reuse, R6, R104 ;  /* 0x000000061868723c */ /* 0x040fe20000001868 */
[----:B------:R-:W5:Y:S05]  /*7f20*/  LDSM.16.MT88.4 R4, [R217+0xd800] ;  /* 0x00d80000d904783b */ /* 0x000f6a0000004200 */
        /* <DEDUP_REMOVED lines=14> */
[----:B------:R-:W2:Y:S01]  /*8010*/  LDSM.16.MT88.4 R16, [R216+0xd800] ;  /* 0x00d80000d810783b */ /* 0x000ea20000004200 */
[----:B------:R-:W-:Y:S01]  /*8020*/  MUFU.EX2 R164, R164 ;  /* 0x000000a400a47308 */ /* 0x000fe20000000800 */
[----:B------:R-:W-:Y:S01]  /*8030*/  FADD.FTZ R139, R139, R140 ;  /* 0x0000008c8b8b7221 */ /* 0x000fe20000010000 */
[----:B------:R-:W-:Y:S02]  /*8040*/  FADD.FTZ R143, R143, R144 ;  /* 0x000000908f8f7221 */ /* 0x000fe40000010000 */
[C---:B------:R-:W-:Y:S01]  /*8050*/  HMMA.16816.F32 R112, R24.reuse, R28, R112 ;  /* 0x0000001c1870723c */ /* 0x040fe20000001870 */
[----:B------:R-:W-:Y:S01]  /*8060*/  FADD.FTZ R142, R142, R139 ;  /* 0x0000008b8e8e7221 */ /* 0x000fe20000010000 */
[----:B------:R-:W-:Y:S02]  /*8070*/  FADD.FTZ R146, R146, R143 ;  /* 0x0000008f92927221 */ /* 0x000fe40000010000 */
[----:B------:R-:W3:Y:S02]  /*8080*/  MUFU.EX2 R165, R165 ;  /* 0x000000a500a57308 */ /* 0x000ee40000000800 */
[----:B------:R-:W-:Y:S01]  /*8090*/  HMMA.16816.F32 R116, R24, R30, R116 ;  /* 0x0000001e1874723c */ /* 0x000fe20000001874 */
[----:B------:R-:W3:Y:S04]  /*80a0*/  LDSM.16.MT88.4 R28, [R220+0x11800] ;  /* 0x01180000dc1c783b */ /* 0x000ee80000004200 */
[----:B------:R-:W-:Y:S01]  /*80b0*/  LDSM.16.MT88.4 R24, [R216+0x11800] ;  /* 0x01180000d818783b */ /* 0x000fe20000004200 */
[C---:B-1----:R-:W-:Y:S01]  /*80c0*/  HMMA.16816.F32 R128, R8.reuse, R20, R128 ;  /* 0x000000140880723c */ /* 0x042fe20000001880 */
[----:B------:R-:W-:Y:S05]  /*80d0*/  MUFU.EX2 R163, R163 ;  /* 0x000000a300a37308 */ /* 0x000fea0000000800 */
[C---:B------:R-:W-:Y:S01]  /*80e0*/  HMMA.16816.F32 R68, R8.reuse, R22, R68 ;  /* 0x000000160844723c */ /* 0x040fe20000001844 */
[----:B------:R-:W1:Y:S02]  /*80f0*/  LDSM.16.MT88.4 R20, [R218+0x11800] ;  /* 0x01180000da14783b */ /* 0x000e640000004200 */
[----:B------:R-:W1:Y:S03]  /*8100*/  MUFU.EX2 R170, R170 ;  /* 0x000000aa00aa7308 */ /* 0x000e660000000800 */
[C---:B----4-:R-:W-:Y:S05]  /*8110*/  HMMA.16816.F32 R72, R8.reuse, R12, R72 ;  /* 0x0000000c0848723c */ /* 0x050fea0000001848 */
[----:B------:R-:W-:Y:S01]  /*8120*/  MUFU.EX2 R154, R154 ;  /* 0x0000009a009a7308 */ /* 0x000fe20000000800 */
[C---:B------:R-:W-:Y:S01]  /*8130*/  HMMA.16816.F32 R76, R8.reuse, R14, R76 ;  /* 0x0000000e084c723c */ /* 0x040fe2000000184c */
[----:B------:R-:W4:Y:S05]  /*8140*/  LDSM.16.MT88.4 R12, [R217+0x11800] ;  /* 0x01180000d90c783b */ /* 0x000f2a0000004200 */
[C---:B-----5:R-:W-:Y:S01]  /*8150*/  HMMA.16816.F32 R80, R8.reuse, R4, R80 ;  /* 0x000000040850723c */ /* 0x060fe20000001850 */
[----:B------:R-:W5:Y:S05]  /*8160*/  MUFU.EX2 R161, R161 ;  /* 0x000000a100a17308 */ /* 0x000f6a0000000800 */
[C---:B------:R-:W-:Y:S01]  /*8170*/  HMMA.16816.F32 R84, R8.reuse, R6, R84 ;  /* 0x000000060854723c */ /* 0x040fe20000001854 */
[----:B------:R-:W5:Y:S02]  /*8180*/  LDSM.16.MT88.4 R4, [R220+0xe000] ;  /* 0x00e00000dc04783b */ /* 0x000f640000004200 */
[----:B------:R-:W-:Y:S03]  /*8190*/  MUFU.EX2 R150, R150 ;  /* 0x0000009600967308 */ /* 0x000fe60000000800 */
[C---:B--2---:R-:W-:Y:S05]  /*81a0*/  HMMA.16816.F32 R88, R8.reuse, R16, R88 ;  /* 0x000000100858723c */ /* 0x044fea0000001858 */
[----:B------:R-:W-:Y:S01]  /*81b0*/  MUFU.EX2 R167, R167 ;  /* 0x000000a700a77308 */ /* 0x000fe20000000800 */
[C---:B------:R-:W-:Y:S01]  /*81c0*/  HMMA.16816.F32 R92, R8.reuse, R18, R92 ;  /* 0x00000012085c723c */ /* 0x040fe2000000185c */
[----:B------:R-:W2:Y:S05]  /*81d0*/  LDSM.16.MT88.4 R16, [R218+0xe000] ;  /* 0x00e00000da10783b */ /* 0x000eaa0000004200 */
[C---:B---3--:R-:W-:Y:S01]  /*81e0*/  HMMA.16816.F32 R96, R8.reuse, R28, R96 ;  /* 0x0000001c0860723c */ /* 0x048fe20000001860 */
[----:B------:R-:W-:Y:S05]  /*81f0*/  MUFU.EX2 R148, R148 ;  /* 0x0000009400947308 */ /* 0x000fea0000000800 */
[C---:B------:R-:W-:Y:S01]  /*8200*/  HMMA.16816.F32 R100, R8.reuse, R30, R100 ;  /* 0x0000001e0864723c */ /* 0x040fe20000001864 */
[----:B------:R-:W-:Y:S02]  /*8210*/  LDSM.16.MT88.4 R28, [R218+0x12000] ;  /* 0x01200000da1c783b */ /* 0x000fe40000004200 */
[----:B------:R-:W3:Y:S03]  /*8220*/  MUFU.EX2 R149, R149 ;  /* 0x0000009500957308 */ /* 0x000ee60000000800 */
[C---:B-1----:R-:W-:Y:S05]  /*8230*/  HMMA.16816.F32 R124, R8.reuse, R20, R124 ;  /* 0x00000014087c723c */ /* 0x042fea000000187c */
[----:B------:R-:W-:Y:S01]  /*8240*/  MUFU.EX2 R147, R147 ;  /* 0x0000009300937308 */ /* 0x000fe20000000800 */
[----:B------:R-:W-:Y:S01]  /*8250*/  HMMA.16816.F32 R104, R8, R22, R104 ;  /* 0x000000160868723c */ /* 0x000fe20000001868 */
[----:B------:R-:W-:Y:S01]  /*8260*/  F2FP.F16.F32.PACK_AB R20, R156, R153 ;  /* 0x000000999c14723e */ /* 0x000fe200000000ff */
[----:B------:R-:W-:Y:S01]  /*8270*/  FADD.FTZ R153, R153, R142 ;  /* 0x0000008e99997221 */ /* 0x000fe20000010000 */
[----:B------:R-:W-:Y:S01]  /*8280*/  F2FP.F16.F32.PACK_AB R21, R160, R157 ;  /* 0x0000009da015723e */ /* 0x000fe200000000ff */
[----:B------:R-:W-:-:S02]  /*8290*/  FADD.FTZ R157, R157, R146 ;  /* 0x000000929d9d7221 */ /* 0x000fc40000010000 */
[C---:B----4-:R-:W-:Y:S01]  /*82a0*/  HMMA.16816.F32 R108, R8.reuse, R12, R108 ;  /* 0x0000000c086c723c */ /* 0x050fe2000000186c */
[----:B------:R-:W-:Y:S01]  /*82b0*/  F2FP.F16.F32.PACK_AB R22, R158, R155 ;  /* 0x0000009b9e16723e */ /* 0x000fe200000000ff */
[----:B------:R-:W1:Y:S01]  /*82c0*/  MUFU.EX2 R152, R152 ;  /* 0x0000009800987308 */ /* 0x000e620000000800 */
[----:B------:R-:W-:Y:S01]  /*82d0*/  F2FP.F16.F32.PACK_AB R23, R162, R159 ;  /* 0x0000009fa217723e */ /* 0x000fe200000000ff */
[----:B------:R-:W-:Y:S01]  /*82e0*/  FADD.FTZ R156, R156, R153 ;  /* 0x000000999c9c7221 */ /* 0x000fe20000010000 */
[----:B------:R-:W-:Y:S01]  /*82f0*/  FADD.FTZ R160, R160, R157 ;  /* 0x0000009da0a07221 */ /* 0x000fe20000010000 */
[C---:B------:R-:W-:Y:S01]  /*8300*/  HMMA.16816.F32 R120, R8.reuse, R14, R120 ;  /* 0x0000000e0878723c */ /* 0x040fe20000001878 */
[----:B------:R-:W4:Y:S01]  /*8310*/  LDSM.16.MT88.4 R12, [R217+0xe000] ;  /* 0x00e00000d90c783b */ /* 0x000f220000004200 */
[----:B------:R-:W-:Y:S01]  /*8320*/  FADD.FTZ R155, R155, R156 ;  /* 0x0000009c9b9b7221 */ /* 0x000fe20000010000 */
[----:B------:R-:W-:Y:S01]  /*8330*/  FADD.FTZ R3, R159, R160 ;  /* 0x000000a09f037221 */ /* 0x000fe20000010000 */
[----:B------:R-:W-:Y:S02]  /*8340*/  MUFU.EX2 R245, R245 ;  /* 0x000000f500f57308 */ /* 0x000fe40000000800 */
[----:B------:R-:W-:Y:S01]  /*8350*/  HMMA.16816.F32 R112, R8, R24, R112 ;  /* 0x000000180870723c */ /* 0x000fe20000001870 */
[----:B------:R-:W-:Y:S01]  /*8360*/  FADD.FTZ R155, R158, R155 ;  /* 0x0000009b9e9b7221 */ /* 0x000fe20000010000 */
[----:B------:R-:W-:-:S04]  /*8370*/  FADD.FTZ R3, R162, R3 ;  /* 0x00000003a2037221 */ /* 0x000fc80000010000 */
[----:B------:R-:W-:Y:S01]  /*8380*/  HMMA.16816.F32 R116, R8, R26, R116 ;  /* 0x0000001a0874723c */ /* 0x000fe20000001874 */
[----:B------:R-:W3:Y:S01]  /*8390*/  LDSM.16.MT88.4 R8, [R216+0xe000] ;  /* 0x00e00000d808783b */ /* 0x000ee20000004200 */
[----:B------:R-:W-:Y:S03]  /*83a0*/  MUFU.EX2 R246, R246 ;  /* 0x000000f600f67308 */ /* 0x000fe60000000800 */
[----:B------:R-:W-:Y:S01]  /*83b0*/  LDSM.16.MT88.4 R24, [R216+0x12000] ;  /* 0x01200000d818783b */ /* 0x000fe20000004200 */
[C---:B-----5:R-:W-:Y:S06]  /*83c0*/  HMMA.16816.F32 R128, R20.reuse, R4, R128 ;  /* 0x000000041480723c */ /* 0x060fec0000001880 */
[C---:B------:R-:W-:Y:S01]  /*83d0*/  HMMA.16816.F32 R68, R20.reuse, R6, R68 ;  /* 0x000000061444723c */ /* 0x040fe20000001844 */
[----:B------:R-:W5:Y:S05]  /*83e0*/  LDSM.16.MT88.4 R4, [R217+0x12000] ;  /* 0x01200000d904783b */ /* 0x000f6a0000004200 */
[C---:B--2---:R-:W-:Y:S06]  /*83f0*/  HMMA.16816.F32 R72, R20.reuse, R16, R72 ;  /* 0x000000101448723c */ /* 0x044fec0000001848 */
[C---:B------:R-:W-:Y:S01]  /*8400*/  HMMA.16816.F32 R76, R20.reuse, R18, R76 ;  /* 0x00000012144c723c */ /* 0x040fe2000000184c */
[----:B------:R-:W-:Y:S05]  /*8410*/  LDSM.16.MT88.4 R16, [R220+0xe800] ;  /* 0x00e80000dc10783b */ /* 0x000fea0000004200 */
[C---:B----4-:R-:W-:Y:S06]  /*8420*/  HMMA.16816.F32 R80, R20.reuse, R12, R80 ;  /* 0x0000000c1450723c */ /* 0x050fec0000001850 */
[C---:B------:R-:W-:Y:S01]  /*8430*/  HMMA.16816.F32 R84, R20.reuse, R14, R84 ;  /* 0x0000000e1454723c */ /* 0x040fe20000001854 */
[----:B------:R-:W-:Y:S05]  /*8440*/  LDSM.16.MT88.4 R12, [R218+0xe800] ;  /* 0x00e80000da0c783b */ /* 0x000fea0000004200 */
[C---:B---3--:R-:W-:Y:S06]  /*8450*/  HMMA.16816.F32 R88, R20.reuse, R8, R88 ;  /* 0x000000081458723c */ /* 0x048fec0000001858 */
[C---:B------:R-:W-:Y:S01]  /*8460*/  HMMA.16816.F32 R92, R20.reuse, R10, R92 ;  /* 0x0000000a145c723c */ /* 0x040fe2000000185c */
[----:B------:R-:W2:Y:S05]  /*8470*/  LDSM.16.MT88.4 R8, [R217+0xe800] ;  /* 0x00e80000d908783b */ /* 0x000eaa0000004200 */
[C---:B-----5:R-:W-:Y:S06]  /*8480*/  HMMA.16816.F32 R108, R20.reuse, R4, R108 ;  /* 0x00000004146c723c */ /* 0x060fec000000186c */
[C---:B------:R-:W-:Y:S01]  /*8490*/  HMMA.16816.F32 R120, R20.reuse, R6, R120 ;  /* 0x000000061478723c */ /* 0x040fe20000001878 */
[----:B------:R-:W3:Y:S05]  /*84a0*/  LDSM.16.MT88.4 R4, [R216+0xe800] ;  /* 0x00e80000d804783b */ /* 0x000eea0000004200 */
[C---:B------:R-:W-:Y:S06]  /*84b0*/  HMMA.16816.F32 R124, R20.reuse, R28, R124 ;  /* 0x0000001c147c723c */ /* 0x040fec000000187c */
        /* <DEDUP_REMOVED lines=14> */
[----:B--2---:R-:W-:Y:S01]  /*85a0*/  HMMA.16816.F32 R80, R28, R8, R80 ;  /* 0x000000081c50723c */ /* 0x004fe20000001850 */
[----:B------:R-:W-:Y:S01]  /*85b0*/  FADD.FTZ R171, R171, R168 ;  /* 0x000000a8abab7221 */ /* 0x000fe20000010000 */
[----:B------:R-:W-:-:S04]  /*85c0*/  FADD.FTZ R163, R170, R163 ;  /* 0x000000a3aaa37221 */ /* 0x000fc80000010000 */
[----:B------:R-:W-:Y:S01]  /*85d0*/  HMMA.16816.F32 R84, R28, R10, R84 ;  /* 0x0000000a1c54723c */ /* 0x000fe20000001854 */
[----:B------:R-:W2:Y:S05]  /*85e0*/  LDSM.16.MT88.4 R8, [R217+0x12800] ;  /* 0x01280000d908783b */ /* 0x000eaa0000004200 */
[C---:B------:R-:W-:Y:S06]  /*85f0*/  HMMA.16816.F32 R112, R20.reuse, R24, R112 ;  /* 0x000000181470723c */ /* 0x040fec0000001870 */
[----:B------:R-:W-:Y:S01]  /*8600*/  HMMA.16816.F32 R116, R20, R26, R116 ;  /* 0x0000001a1474723c */ /* 0x000fe20000001874 */
[----:B------:R-:W4:Y:S04]  /*8610*/  LDSM.16.MT88.4 R20, [R220+0x12800] ;  /* 0x01280000dc14783b */ /* 0x000f280000004200 */
[----:B------:R-:W-:Y:S01]  /*8620*/  LDSM.16.MT88.4 R24, [R220+0xf000] ;  /* 0x00f00000dc18783b */ /* 0x000fe20000004200 */
[C---:B------:R-:W-:Y:S06]  /*8630*/  HMMA.16816.F32 R72, R28.reuse, R12, R72 ;  /* 0x0000000c1c48723c */ /* 0x040fec0000001848 */
[C---:B------:R-:W-:Y:S01]  /*8640*/  HMMA.16816.F32 R76, R28.reuse, R14, R76 ;  /* 0x0000000e1c4c723c */ /* 0x040fe2000000184c */
[----:B------:R-:W5:Y:S05]  /*8650*/  LDSM.16.MT88.4 R12, [R218+0x12800] ;  /* 0x01280000da0c783b */ /* 0x000f6a0000004200 */
        /* <DEDUP_REMOVED lines=10> */
[C---:B------:R-:W-:Y:S01]  /*8700*/  HMMA.16816.F32 R100, R28.reuse, R22, R100 ;  /* 0x000000161c64723c */ /* 0x040fe20000001864 */
[----:B------:R-:W4:Y:S05]  /*8710*/  LDSM.16.MT88.4 R20, [R216+0xf000] ;  /* 0x00f00000d814783b */ /* 0x000f2a0000004200 */
[C---:B-----5:R-:W-:Y:S06]  /*8720*/  HMMA.16816.F32 R124, R28.reuse, R12, R124 ;  /* 0x0000000c1c7c723c */ /* 0x060fec000000187c */
[----:B------:R-:W-:Y:S01]  /*8730*/  HMMA.16816.F32 R104, R28, R14, R104 ;  /* 0x0000000e1c68723c */ /* 0x000fe20000001868 */
[----:B------:R-:W-:Y:S01]  /*8740*/  F2FP.F16.F32.PACK_AB R12, R161, R154 ;  /* 0x0000009aa10c723e */ /* 0x000fe200000000ff */
[----:B------:R-:W-:Y:S01]  /*8750*/  FADD.FTZ R154, R154, R171 ;  /* 0x000000ab9a9a7221 */ /* 0x000fe20000010000 */
[----:B------:R-:W-:-:S03]  /*8760*/  F2FP.F16.F32.PACK_AB R13, R149, R148 ;  /* 0x00000094950d723e */ /* 0x000fc600000000ff */
[----:B------:R-:W-:Y:S01]  /*8770*/  HMMA.16816.F32 R112, R28, R32, R112 ;  /* 0x000000201c70723c */ /* 0x000fe20000001870 */
[----:B------:R-:W-:Y:S01]  /*8780*/  F2FP.F16.F32.PACK_AB R14, R167, R150 ;  /* 0x00000096a70e723e */ /* 0x000fe200000000ff */
[----:B------:R-:W-:Y:S01]  /*8790*/  FADD.FTZ R161, R161, R154 ;  /* 0x0000009aa1a17221 */ /* 0x000fe20000010000 */
[----:B-1----:R-:W-:-:S03]  /*87a0*/  F2FP.F16.F32.PACK_AB R15, R152, R147 ;  /* 0x00000093980f723e */ /* 0x002fc600000000ff */
[----:B------:R-:W-:Y:S01]  /*87b0*/  HMMA.16816.F32 R116, R28, R34, R116 ;  /* 0x000000221c74723c */ /* 0x000fe20000001874 */
[--C-:B------:R-:W-:Y:S01]  /*87c0*/  FFMA.FTZ R32, R67, UR10, -R66.reuse ;  /* 0x0000000a43207c23 */ /* 0x100fe20008010842 */
[----:B------:R-:W-:Y:S01]  /*87d0*/  FFMA.FTZ R33, R65, UR10, -R66 ;  /* 0x0000000a41217c23 */ /* 0x000fe20008010842 */
[----:B------:R-:W-:-:S03]  /*87e0*/  FADD.FTZ R150, R150, R161 ;  /* 0x000000a196967221 */ /* 0x000fc60000010000 */
[C---:B------:R-:W-:Y:S01]  /*87f0*/  HMMA.16816.F32 R128, R12.reuse, R24, R128 ;  /* 0x000000180c80723c */ /* 0x040fe20000001880 */
[--C-:B------:R-:W-:Y:S01]  /*8800*/  FFMA.FTZ R28, R138, UR10, -R135.reuse ;  /* 0x0000000a8a1c7c23 */ /* 0x100fe20008010887 */
[--C-:B------:R-:W-:Y:S01]  /*8810*/  FFMA.FTZ R29, R136, UR10, -R135.reuse ;  /* 0x0000000a881d7c23 */ /* 0x100fe20008010887 */
[----:B------:R-:W-:Y:S01]  /*8820*/  FFMA.FTZ R30, R134, UR10, -R135 ;  /* 0x0000000a861e7c23 */ /* 0x000fe20008010887 */
[----:B------:R-:W-:Y:S01]  /*8830*/  FFMA.FTZ R31, R133, UR10, -R66 ;  /* 0x0000000a851f7c23 */ /* 0x000fe20008010842 */
[----:B------:R-:W-:Y:S01]  /*8840*/  MUFU.EX2 R32, R32 ;  /* 0x0000002000207308 */ /* 0x000fe20000000800 */
[----:B------:R-:W-:Y:S01]  /*8850*/  HMMA.16816.F32 R68, R12, R26, R68 ;  /* 0x0000001a0c44723c */ /* 0x000fe20000001844 */
[----:B------:R-:W-:Y:S01]  /*8860*/  LDSM.16.MT88.4 R24, [R216+0x13000] ;  /* 0x01300000d818783b */ /* 0x000fe20000004200 */
[----:B------:R-:W-:-:S04]  /*8870*/  FADD.FTZ R167, R167, R150 ;  /* 0x00000096a7a77221 */ /* 0x000fc80000010000 */
[C---:B------:R-:W-:Y:S01]  /*8880*/  HMMA.16816.F32 R72, R12.reuse, R16, R72 ;  /* 0x000000100c48723c */ /* 0x040fe20000001848 */
[----:B------:R-:W-:Y:S05]  /*8890*/  MUFU.EX2 R28, R28 ;  /* 0x0000001c001c7308 */ /* 0x000fea0000000800 */
[C---:B------:R-:W-:Y:S01]  /*88a0*/  HMMA.16816.F32 R76, R12.reuse, R18, R76 ;  /* 0x000000120c4c723c */ /* 0x040fe2000000184c */
[----:B------:R-:W1:Y:S02]  /*88b0*/  LDSM.16.MT88.4 R16, [R218+0x13000] ;  /* 0x01300000da10783b */ /* 0x000e640000004200 */
[----:B------:R-:W5:Y:S03]  /*88c0*/  MUFU.EX2 R29, R29 ;  /* 0x0000001d001d7308 */ /* 0x000f660000000800 */
[C---:B---3--:R-:W-:Y:S05]  /*88d0*/  HMMA.16816.F32 R80, R12.reuse, R4, R80 ;  /* 0x000000040c50723c */ /* 0x048fea0000001850 */
[----:B------:R-:W-:Y:S01]  /*88e0*/  MUFU.EX2 R30, R30 ;  /* 0x0000001e001e7308 */ /* 0x000fe20000000800 */
[C---:B------:R-:W-:Y:S01]  /*88f0*/  HMMA.16816.F32 R84, R12.reuse, R6, R84 ;  /* 0x000000060c54723c */ /* 0x040fe20000001854 */
[----:B------:R-:W3:Y:S05]  /*8900*/  LDSM.16.MT88.4 R4, [R217+0x13000] ;  /* 0x01300000d904783b */ /* 0x000eea0000004200 */
[C---:B--2---:R-:W-:Y:S01]  /*8910*/  HMMA.16816.F32 R96, R12.reuse, R8, R96 ;  /* 0x000000080c60723c */ /* 0x044fe20000001860 */
[----:B------:R-:W2:Y:S05]  /*8920*/  MUFU.EX2 R31, R31 ;  /* 0x0000001f001f7308 */ /* 0x000eaa0000000800 */
[C---:B------:R-:W-:Y:S01]  /*8930*/  HMMA.16816.F32 R100, R12.reuse, R10, R100 ;  /* 0x0000000a0c64723c */ /* 0x040fe20000001864 */
[----:B------:R-:W2:Y:S02]  /*8940*/  LDSM.16.MT88.4 R8, [R220+0xf800] ;  /* 0x00f80000dc08783b */ /* 0x000ea40000004200 */
[----:B------:R-:W2:Y:S03]  /*8950*/  MUFU.EX2 R33, R33 ;  /* 0x0000002100217308 */ /* 0x000ea60000000800 */
[C---:B----4-:R-:W-:Y:S06]  /*8960*/  HMMA.16816.F32 R88, R12.reuse, R20, R88 ;  /* 0x000000140c58723c */ /* 0x050fec0000001858 */
[C---:B------:R-:W-:Y:S01]  /*8970*/  HMMA.16816.F32 R92, R12.reuse, R22, R92 ;  /* 0x000000160c5c723c */ /* 0x040fe2000000185c */
[----:B------:R-:W4:Y:S05]  /*8980*/  LDSM.16.MT88.4 R20, [R218+0xf800] ;  /* 0x00f80000da14783b */ /* 0x000f2a0000004200 */
[C---:B-1----:R-:W-:Y:S06]  /*8990*/  HMMA.16816.F32 R124, R12.reuse, R16, R124 ;  /* 0x000000100c7c723c */ /* 0x042fec000000187c */
[C---:B------:R-:W-:Y:S01]  /*89a0*/  HMMA.16816.F32 R104, R12.reuse, R18, R104 ;  /* 0x000000120c68723c */ /* 0x040fe20000001868 */
[----:B------:R-:W1:Y:S05]  /*89b0*/  LDSM.16.MT88.4 R16, [R217+0xf800] ;  /* 0x00f80000d910783b */ /* 0x000e6a0000004200 */
[C---:B---3--:R-:W-:Y:S06]  /*89c0*/  HMMA.16816.F32 R108, R12.reuse, R4, R108 ;  /* 0x000000040c6c723c */ /* 0x048fec000000186c */
[----:B------:R-:W-:Y:S01]  /*89d0*/  HMMA.16816.F32 R120, R12, R6, R120 ;  /* 0x000000060c78723c */ /* 0x000fe20000001878 */
[----:B-----5:R-:W-:Y:S01]  /*89e0*/  F2FP.F16.F32.PACK_AB R4, R29, R28 ;  /* 0x0000001c1d04723e */ /* 0x020fe200000000ff */
[----:B------:R-:W-:Y:S01]  /*89f0*/  FADD.FTZ R28, R28, R167 ;  /* 0x000000a71c1c7221 */ /* 0x000fe20000010000 */
[----:B--2---:R-:W-:-:S03]  /*8a00*/  F2FP.F16.F32.PACK_AB R5, R32, R31 ;  /* 0x0000001f2005723e */ /* 0x004fc600000000ff */
[----:B------:R-:W-:Y:S01]  /*8a10*/  HMMA.16816.F32 R112, R12, R24, R112 ;  /* 0x000000180c70723c */ /* 0x000fe20000001870 */
[----:B------:R-:W-:Y:S01]  /*8a20*/  F2FP.F16.F32.PACK_AB R6, R245, R30 ;  /* 0x0000001ef506723e */ /* 0x000fe200000000ff */
[----:B------:R-:W-:Y:S01]  /*8a30*/  FADD.FTZ R29, R29, R28 ;  /* 0x0000001c1d1d7221 */ /* 0x000fe20000010000 */
[----:B------:R-:W-:-:S03]  /*8a40*/  F2FP.F16.F32.PACK_AB R7, R246, R33 ;  /* 0x00000021f607723e */ /* 0x000fc600000000ff */
[----:B------:R-:W-:Y:S01]  /*8a50*/  HMMA.16816.F32 R116, R12, R26, R116 ;  /* 0x0000001a0c74723c */ /* 0x000fe20000001874 */
[----:B------:R-:W2:Y:S01]  /*8a60*/  LDSM.16.MT88.4 R12, [R216+0xf800] ;  /* 0x00f80000d80c783b */ /* 0x000ea20000004200 */
[----:B------:R-:W-:-:S04]  /*8a70*/  FADD.FTZ R30, R30, R29 ;  /* 0x0000001d1e1e7221 */ /* 0x000fc80000010000 */
[----:B------:R-:W-:Y:S01]  /*8a80*/  HMMA.16816.F32 R128, R4, R8, R128 ;  /* 0x000000080480723c */ /* 0x000fe20000001880 */
[----:B------:R-:W-:-:S05]  /*8a90*/  FADD.FTZ R245, R245, R30 ;  /* 0x0000001ef5f57221 */ /* 0x000fca0000010000 */
[C---:B------:R-:W-:Y:S01]  /*8aa0*/  HMMA.16816.F32 R68, R4.reuse, R10, R68 ;  /* 0x0000000a0444723c */ /* 0x040fe20000001844 */
[----:B------:R-:W3:Y:S05]  /*8ab0*/  LDSM.16.MT88.4 R8, [R220+0x13800] ;  /* 0x01380000dc08783b */ /* 0x000eea0000004200 */
        /* <DEDUP_REMOVED lines=9> */
[C---:B---3--:R-:W-:Y:S06]  /*8b50*/  HMMA.16816.F32 R96, R4.reuse, R8, R96 ;  /* 0x000000080460723c */ /* 0x048fec0000001860 */
[----:B------:R-:W-:Y:S01]  /*8b60*/  HMMA.16816.F32 R100, R4, R10, R100 ;  /* 0x0000000a0464723c */ /* 0x000fe20000001864 */
[----:B------:R-:W-:-:S04]  /*8b70*/  FADD.FTZ R8, R148, R163 ;  /* 0x000000a394087221 */ /* 0x000fc80000010000 */
[----:B------:R-:W-:Y:S01]  /*8b80*/  FADD.FTZ R8, R149, R8 ;  /* 0x0000000895087221 */ /* 0x000fe20000010000 */
[----:B----4-:R-:W-:Y:S03]  /*8b90*/  HMMA.16816.F32 R124, R4, R20, R124 ;  /* 0x00000014047c723c */ /* 0x010fe6000000187c */
[----:B------:R-:W-:-:S03]  /*8ba0*/  FADD.FTZ R147, R147, R8 ;  /* 0x0000000893937221 */ /* 0x000fc60000010000 */
[----:B------:R-:W-:Y:S01]  /*8bb0*/  HMMA.16816.F32 R104, R4, R22, R104 ;  /* 0x000000160468723c */ /* 0x000fe20000001868 */
[----:B------:R-:W-:-:S04]  /*8bc0*/  FADD.FTZ R152, R152, R147 ;  /* 0x0000009398987221 */ /* 0x000fc80000010000 */
[----:B------:R-:W-:Y:S01]  /*8bd0*/  FADD.FTZ R31, R31, R152 ;  /* 0x000000981f1f7221 */ /* 0x000fe20000010000 */
[----:B-1----:R-:W-:Y:S03]  /*8be0*/  HMMA.16816.F32 R108, R4, R16, R108 ;  /* 0x00000010046c723c */ /* 0x002fe6000000186c */
[----:B------:R-:W-:-:S03]  /*8bf0*/  FADD.FTZ R32, R32, R31 ;  /* 0x0000001f20207221 */ /* 0x000fc60000010000 */
[----:B------:R-:W-:Y:S01]  /*8c00*/  HMMA.16816.F32 R120, R4, R18, R120 ;  /* 0x000000120478723c */ /* 0x000fe20000001878 */
[----:B------:R-:W-:-:S04]  /*8c10*/  FADD.FTZ R33, R33, R32 ;  /* 0x0000002021217221 */ /* 0x000fc80000010000 */
[----:B------:R-:W-:Y:S01]  /*8c20*/  FADD.FTZ R246, R246, R33 ;  /* 0x00000021f6f67221 */ /* 0x000fe20000010000 */
        /* <DEDUP_REMOVED lines=9> */
[----:B------:R-:W-:Y:S01]  /*8cc0*/  SHF.L.U32 R5, R233, 0x7, RZ ;  /* 0x00000007e9057819 */ /* 0x000fe200000006ff */
[----:B------:R-:W-:-:S03]  /*8cd0*/  ULDC.64 UR4, c[0x0][0x238] ;  /* 0x00008e0000047ab9 */ /* 0x000fc60000000a00 */
[----:B------:R-:W-:Y:S01]  /*8ce0*/  IABS R7, R5 ;  /* 0x0000000500077213 */ /* 0x000fe20000000000 */
[----:B------:R-:W-:-:S05]  /*8cf0*/  VIADD R13, R5, 0x80 ;  /* 0x00000080050d7836 */ /* 0x000fca0000000000 */
[----:B------:R-:W-:Y:S02]  /*8d00*/  IABS R9, R13 ;  /* 0x0000000d00097213 */ /* 0x000fe40000000000 */
[-C--:B-1----:R-:W-:Y:S02]  /*8d10*/  IABS R3, R4.reuse ;  /* 0x0000000400037213 */ /* 0x082fe40000000000 */
[-C--:B------:R-:W-:Y:S02]  /*8d20*/  LOP3.LUT R13, R13, R4.reuse, RZ, 0x3c, !PT ;  /* 0x000000040d0d7212 */ /* 0x080fe400078e3cff */
[----:B------:R-:W1:Y:S01]  /*8d30*/  I2F.RP R6, R3 ;  /* 0x0000000300067306 */ /* 0x000e620000209400 */
[----:B------:R-:W-:Y:S02]  /*8d40*/  LOP3.LUT R5, R5, R4, RZ, 0x3c, !PT ;  /* 0x0000000405057212 */ /* 0x000fe400078e3cff */
[----:B------:R-:W-:Y:S02]  /*8d50*/  ISETP.GE.AND P3, PT, R13, RZ, PT ;  /* 0x000000ff0d00720c */ /* 0x000fe40003f66270 */
[----:B------:R-:W-:-:S03]  /*8d60*/  ISETP.GE.AND P1, PT, R5, RZ, PT ;  /* 0x000000ff0500720c */ /* 0x000fc60003f26270 */
        /* <DEDUP_REMOVED lines=12> */
[C---:B------:R-:W-:Y:S01]  /*8e30*/  IMAD R6, R3.reuse, R6, R7 ;  /* 0x0000000603067224 */ /* 0x040fe200078e0207 */
        /* <DEDUP_REMOVED lines=15> */
[----:B------:R-:W-:-:S03]  /*8f30*/  SEL R7, R7, R10, !P2 ;  /* 0x0000000a07077207 */ /* 0x000fc60005000000 */
[----:B------:R-:W-:-:S04]  /*8f40*/  IMAD.WIDE R12, R3, 0x4, R238 ;  /* 0x00000004030c7825 */ /* 0x000fc800078e02ee */
[----:B------:R-:W-:Y:S01]  /*8f50*/  IMAD.WIDE R10, R7, 0x4, R238 ;  /* 0x00000004070a7825 */ /* 0x000fe200078e02ee */
        /* <DEDUP_REMOVED lines=17> */
.L_x_1553:
[----:B------:R-:W-:-:S04]  /*9070*/  LEA R7, -R186, RZ, 0x7 ;  /* 0x000000ffba077211 */ /* 0x000fc800078e39ff */
[----:B------:R-:W-:-:S07]  /*9080*/  SHF.R.S32.HI R4, RZ, 0x1f, R7 ;  /* 0x0000001fff047819 */ /* 0x000fce0000011407 */
.L_x_1554:
[----:B------:R-:W-:Y:S01]  /*9090*/  ULDC UR4, c[0x0][0x2d0] ;  /* 0x0000b40000047ab9 */ /* 0x000fe20000000800 */
[----:B------:R-:W-:Y:S02]  /*90a0*/  LEA R194, P3, R7, R188, 0x1 ;  /* 0x000000bc07c27211 */ /* 0x000fe400078608ff */
[----:B------:R-:W-:Y:S02]  /*90b0*/  ISETP.GE.AND P1, PT, R38, UR4, PT ;  /* 0x0000000426007c0c */ /* 0x000fe4000bf26270 */
[----:B------:R-:W-:Y:S02]  /*90c0*/  ISETP.GE.AND P2, PT, R235, UR4, PT ;  /* 0x00000004eb007c0c */ /* 0x000fe4000bf46270 */
[----:B------:R-:W-:-:S09]  /*90d0*/  LEA.HI.X R195, R7, R189, R4, 0x1, P3 ;  /* 0x000000bd07c37211 */ /* 0x000fd200018f0c04 */
[-C--:B------:R-:W-:Y:S02]  /*90e0*/  @!P1 IADD3 R8, P4, R7, R40.reuse, RZ ;  /* 0x0000002807089210 */ /* 0x080fe40007f9e0ff */
[----:B------:R-:W-:Y:S01]  /*90f0*/  IADD3 R7, P3, R232, R7, RZ ;  /* 0x00000007e8077210 */ /* 0x000fe20007f7e0ff */
[----:B------:R-:W-:Y:S02]  /*9100*/  @P2 STS.128 [R234+0xc000], RZ ;  /* 0x00c000ffea002388 */ /* 0x000fe40000000c00 */
[----:B------:R-:W-:Y:S01]  /*9110*/  @!P1 IMAD.X R3, R4, 0x1, R36, P4 ;  /* 0x0000000104039824 */ /* 0x000fe200020e0624 */
[C---:B------:R-:W-:Y:S01]  /*9120*/  @!P1 LEA R28, P4, R8.reuse, UR6, 0x1 ;  /* 0x00000006081c9c11 */ /* 0x040fe2000f8808ff */
        /* <DEDUP_REMOVED lines=11> */
[C---:B------:R-:W-:Y:S02]  /*91e0*/  @!P1 LEA R20, P3, R6.reuse, UR6, 0x1 ;  /* 0x0000000606149c11 */ /* 0x040fe4000f8608ff */
        /* <DEDUP_REMOVED lines=47> */
[----:B------:R-:W-:Y:S01]  /*94e0*/  @!P1 LEA R24, P4, R5, UR6, 0x1 ;  /* 0x0000000605189c11 */ /* 0x000fe2000f8808ff */
[----:B------:R-:W-:Y:S01]  /*94f0*/  @!P1 IMAD.X R6, R4, 0x1, R36, P3 ;  /* 0x0000000104069824 */ /* 0x000fe200018e0624 */
[-C--:B------:R-:W-:Y:S01]  /*9500*/  @!P2 LEA R26, P5, R3, R188.reuse, 0x1 ;  /* 0x000000bc031aa211 */ /* 0x080fe200078a08ff */
[----:B------:R-:W-:Y:S01]  /*9510*/  @P1 STS.128 [R234+0x11000], RZ ;  /* 0x011000ffea001388 */ /* 0x000fe20000000c00 */
[C---:B------:R-:W-:Y:S02]  /*9520*/  IADD3 R7, P3, R232.reuse, R3, RZ ;  /* 0x00000003e8077210 */ /* 0x040fe40007f7e0ff */
[----:B------:R-:W-:Y:S01]  /*9530*/  @!P1 LEA.HI.X R25, R5, UR7, R6, 0x1, P4 ;  /* 0x0000000705199c11 */ /* 0x000fe2000a0f0c06 */
[----:B------:R-:W-:Y:S01]  /*9540*/  @!PT LDS RZ, [RZ] ;  /* 0x00000000fffff984 */ /* 0x000fe20000000800 */
[----:B------:R-:W-:Y:S01]  /*9550*/  @!PT LDS RZ, [RZ] ;  /* 0x00000000fffff984 */ /* 0x000fe20000000800 */
[----:B------:R-:W-:Y:S01]  /*9560*/  @!PT LDS RZ, [RZ] ;  /* 0x00000000fffff984 */ /* 0x000fe20000000800 */
[----:B------:R-:W-:Y:S01]  /*9570*/  @!P1 LDGSTS.E.BYPASS.LTC128B.128 [R234+0x11000], desc[UR12][R16.64+0x80] ;  /* 0x1100008010ea9fae */ /* 0x000fe2000b901d4c */
[--C-:B------:R-:W-:Y:S01]  /*9580*/  @!P2 LEA.HI.X R27, R3, R189, R4.reuse, 0x1, P5 ;  /* 0x000000bd031ba211 */ /* 0x100fe200028f0c04 */
[----:B------:R-:W-:Y:S01]  /*9590*/  IMAD.X R4, R231, 0x1, R4, P3 ;  /* 0x00000001e7047824 */ /* 0x000fe200018e0604 */
[----:B------:R-:W-:Y:S01]  /*95a0*/  IADD3 R3, P4, R232, R7, RZ ;  /* 0x00000007e8037210 */ /* 0x000fe20007f9e0ff */
[----:B------:R-:W-:Y:S01]  /*95b0*/  @P2 STS.128 [R234+0xd800], RZ ;  /* 0x00d800ffea002388 */ /* 0x000fe20000000c00 */
[----:B------:R-:W-:-:S02]  /*95c0*/  @!P2 LEA R30, P6, R7, R188, 0x1 ;  /* 0x000000bc071ea211 */ /* 0x000fc400078c08ff */
[-C--:B------:R-:W-:Y:S01]  /*95d0*/  @!P1 IADD3 R5, P5, R7, R40.reuse, RZ ;  /* 0x0000002807059210 */ /* 0x080fe20007fbe0ff */
[----:B------:R-:W-:Y:S01]  /*95e0*/  @!PT LDS RZ, [RZ] ;  /* 0x00000000fffff984 */ /* 0x000fe20000000800 */
[----:B------:R-:W-:Y:S01]  /*95f0*/  @!PT LDS RZ, [RZ] ;  /* 0x00000000fffff984 */ /* 0x000fe20000000800 */
[----:B------:R-:W-:Y:S01]  /*9600*/  @!PT LDS RZ, [RZ] ;  /* 0x00000000fffff984 */ /* 0x000fe20000000800 */
[----:B------:R-:W-:Y:S01]  /*9610*/  @!P2 LDGSTS.E.BYPASS.LTC128B.128 [R234+0xd800], desc[UR12][R14.64] ;  /* 0x0d8000000eeaafae */ /* 0x000fe2000b901d4c */
[----:B------:R-:W-:Y:S01]  /*9620*/  @!P1 IADD3 R40, P3, R3, R40, RZ ;  /* 0x0000002803289210 */ /* 0x000fe20007f7e0ff */
[--C-:B------:R-:W-:Y:S01]  /*9630*/  IMAD.X R6, R231, 0x1, R4.reuse, P4 ;  /* 0x00000001e7067824 */ /* 0x100fe200020e0604 */
[----:B------:R-:W-:Y:S01]  /*9640*/  @!P2 LEA.HI.X R31, R7, R189, R4, 0x1, P6 ;  /* 0x000000bd071fa211 */ /* 0x000fe200030f0c04 */
        /* <DEDUP_REMOVED lines=8> */
[----:B-1----:R-:W-:Y:S01]  /*96d0*/  @!P2 LEA R28, P4, R3, R188, 0x1 ;  /* 0x000000bc031ca211 */ /* 0x002fe200078808ff */
[----:B------:R-:W-:Y:S01]  /*96e0*/  IMAD.MOV.U32 R188, RZ, RZ, R194 ;  /* 0x000000ffffbc7224 */ /* 0x000fe200078e00c2 */
[----:B------:R-:W-:Y:S01]  /*96f0*/  @!P1 LEA R36, P3, R40, UR6, 0x1 ;  /* 0x0000000628249c11 */ /* 0x000fe2000f8608ff */
[----:B------:R-:W-:Y:S01]  /*9700*/  @P2 STS.128 [R234+0xe000], RZ ;  /* 0x00e000ffea002388 */ /* 0x000fe20000000c00 */
[----:B------:R-:W-:-:S02]  /*9710*/  @!P1 LEA.HI.X R39, R5, UR7, R4, 0x1, P5 ;  /* 0x0000000705279c11 */ /* 0x000fc4000a8f0c04 */
[----:B------:R-:W-:Y:S01]  /*9720*/  @!P2 LEA.HI.X R29, R3, R189, R6, 0x1, P4 ;  /* 0x000000bd031da211 */ /* 0x000fe200020f0c06 */
[----:B------:R-:W-:Y:S01]  /*9730*/  @!PT LDS RZ, [RZ] ;  /* 0x00000000fffff984 */ /* 0x000fe20000000800 */
[----:B------:R-:W-:Y:S01]  /*9740*/  @!PT LDS RZ, [RZ] ;  /* 0x00000000fffff984 */ /* 0x000fe20000000800 */
[----:B------:R-:W-:Y:S01]  /*9750*/  @!PT LDS RZ, [RZ] ;  /* 0x00000000fffff984 */ /* 0x000fe20000000800 */
[----:B------:R-:W-:Y:S01]  /*9760*/  @!P2 LDGSTS.E.BYPASS.LTC128B.128 [R234+0xe000], desc[UR12][R10.64] ;  /* 0x0e0000000aeaafae */ /* 0x000fe2000b901d4c */
[----:B------:R-:W-:Y:S01]  /*9770*/  @!P1 LEA.HI.X R37, R40, UR7, R7, 0x1, P3 ;  /* 0x0000000728259c11 */ /* 0x000fe200098f0c07 */
[----:B------:R-:W-:Y:S02]  /*9780*/  IMAD.MOV.U32 R189, RZ, RZ, R195 ;  /* 0x000000ffffbd7224 */ /* 0x000fe400078e00c3 */
        /* <DEDUP_REMOVED lines=36> */
[----:B------:R-:W3:Y:S04]  /*99d0*/  LDSM.16.M88.4 R64, [R225+0x4000] ;  /* 0x00400000e140783b */ /* 0x000ee80000000200 */
[----:B------:R-:W4:Y:S04]  /*99e0*/  LDSM.16.M88.4 R56, [R225+0x4800] ;  /* 0x00480000e138783b */ /* 0x000f280000000200 */
[----:B------:R-:W5:Y:S04]  /*99f0*/  LDSM.16.M88.4 R48, [R225+0x5000] ;  /* 0x00500000e130783b */ /* 0x000f680000000200 */
[----:B------:R-:W2:Y:S04]  /*9a00*/  LDSM.16.M88.4 R40, [R225+0x5800] ;  /* 0x00580000e128783b */ /* 0x000ea80000000200 */
[----:B------:R-:W2:Y:S04]  /*9a10*/  LDSM.16.M88.4 R32, [R225+0x6000] ;  /* 0x00600000e120783b */ /* 0x000ea80000000200 */
[----:B-1----:R-:W1:Y:S04]  /*9a20*/  LDSM.16.M88.4 R24, [R225+0x6800] ;  /* 0x00680000e118783b */ /* 0x002e680000000200 */
        /* <DEDUP_REMOVED lines=17> */
[C---:B------:R-:W-:Y:S03]  /*9b40*/  HMMA.16816.F32 R36, R172.reuse, R32, RZ ;  /* 0x00000020ac24723c */ /* 0x040fe600000018ff */
[----:B------:R-:W-:Y:S03]  /*9b50*/  LDSM.16.M88.4 R164, [R208] ;  /* 0x00000000d0a4783b */ /* 0x000fe60000000200 */
[C---:B-1----:R-:W-:Y:S01]  /*9b60*/  HMMA.16816.F32 R28, R172.reuse, R24, RZ ;  /* 0x00000018ac1c723c */ /* 0x042fe200000018ff */
[----:B------:R-:W-:Y:S01]  /*9b70*/  LDSM.16.M88.4 R160, [R208+0x800] ;  /* 0x00080000d0a0783b */ /* 0x000fe20000000200 */
[----:B------:R-:W1:Y:S04]  /*9b80*/  S2R R3, SR_TID.X ;  /* 0x0000000000037919 */ /* 0x000e680000002100 */
[C---:B------:R-:W-:Y:S01]  /*9b90*/  HMMA.16816.F32 R20, R172.reuse, R16, RZ ;  /* 0x00000010ac14723c */ /* 0x040fe200000018ff */
[----:B------:R-:W0:Y:S05]  /*9ba0*/  LDGDEPBAR ;  /* 0x00000000000079af */ /* 0x000e2a0000000000 */
[C---:B------:R-:W-:Y:S06]  /*9bb0*/  HMMA.16816.F32 R56, R172.reuse, R58, RZ ;  /* 0x0000003aac38723c */ /* 0x040fec00000018ff */
[C---:B------:R-:W-:Y:S06]  /*9bc0*/  HMMA.16816.F32 R48, R172.reuse, R50, RZ ;  /* 0x00000032ac30723c */ /* 0x040fec00000018ff */
[C---:B------:R-:W-:Y:S06]  /*9bd0*/  HMMA.16816.F32 R40, R172.reuse, R42, RZ ;  /* 0x0000002aac28723c */ /* 0x040fec00000018ff */
[C---:B------:R-:W-:Y:S06]  /*9be0*/  HMMA.16816.F32 R32, R172.reuse, R34, RZ ;  /* 0x00000022ac20723c */ /* 0x040fec00000018ff */
[----:B------:R-:W-:Y:S01]  /*9bf0*/  HMMA.16816.F32 R24, R172, R26, RZ ;  /* 0x0000001aac18723c */ /* 0x000fe200000018ff */
[----:B-1----:R-:W-:-:S05]  /*9c00*/  IMAD.SHL.U32 R3, R3, 0x2, RZ ;  /* 0x0000000203037824 */ /* 0x002fca00078e00ff */
[C---:B------:R-:W-:Y:S06]  /*9c10*/  HMMA.16816.F32 R16, R172.reuse, R18, RZ ;  /* 0x00000012ac10723c */ /* 0x040fec00000018ff */
[C---:B------:R-:W-:Y:S06]  /*9c20*/  HMMA.16816.F32 R12, R172.reuse, R140, RZ ;  /* 0x0000008cac0c723c */ /* 0x040fec00000018ff */
        /* <DEDUP_REMOVED lines=73> */
[----:B------:R-:W5:Y:S05]  /*a0c0*/  LDSM.16.M88.4 R152, [R204] ;  /* 0x00000000cc98783b */ /* 0x000f6a0000000200 */
[C---:B---3--:R-:W-:Y:S06]  /*a0d0*/  HMMA.16816.F32 R132, R8.reuse, R4, R132 ;  /* 0x000000040884723c */ /* 0x048fec0000001884 */
[----:B------:R-:W-:Y:S01]  /*a0e0*/  HMMA.16816.F32 R64, R8, R6, R64 ;  /* 0x000000060840723c */ /* 0x000fe20000001840 */
[----:B------:R-:W3:Y:S05]  /*a0f0*/  LDSM.16.M88.4 R4, [R207] ;  /* 0x00000000cf04783b */ /* 0x000eea0000000200 */
[C---:B------:R-:W-:Y:S06]  /*a100*/  HMMA.16816.F32 R60, R168.reuse, R160, R60 ;  /* 0x000000a0a83c723c */ /* 0x040fec000000183c */
[----:B------:R-:W-:Y:S01]  /*a110*/  HMMA.16816.F32 R56, R168, R162, R56 ;  /* 0x000000a2a838723c */ /* 0x000fe20000001838 */
[----:B------:R-:W3:Y:S04]  /*a120*/  LDSM.16.M88.4 R160, [R225+0xb800] ;  /* 0x00b80000e1a0783b */ /* 0x000ee80000000200 */
[----:B------:R-:W-:Y:S01]  /*a130*/  LDSM.16.M88.4 R168, [R206] ;  /* 0x00000000cea8783b */ /* 0x000fe20000000200 */
[C---:B----4-:R-:W-:Y:S06]  /*a140*/  HMMA.16816.F32 R44, R8.reuse, R144, R44 ;  /* 0x00000090082c723c */ /* 0x050fec000000182c */
[C---:B------:R-:W-:Y:S01]  /*a150*/  HMMA.16816.F32 R40, R8.reuse, R146, R40 ;  /* 0x000000920828723c */ /* 0x040fe20000001828 */
[----:B------:R-:W4:Y:S05]  /*a160*/  LDSM.16.M88.4 R144, [R203] ;  /* 0x00000000cb90783b */ /* 0x000f2a0000000200 */
[C---:B-1----:R-:W-:Y:S06]  /*a170*/  HMMA.16816.F32 R20, R8.reuse, R136, R20 ;  /* 0x000000880814723c */ /* 0x042fec0000001814 */
[C---:B------:R-:W-:Y:S01]  /*a180*/  HMMA.16816.F32 R16, R8.reuse, R138, R16 ;  /* 0x0000008a0810723c */ /* 0x040fe20000001810 */
[----:B------:R-:W1:Y:S05]  /*a190*/  LDSM.16.M88.4 R136, [R202] ;  /* 0x00000000ca88783b */ /* 0x000e6a0000000200 */
[C---:B------:R-:W-:Y:S06]  /*a1a0*/  HMMA.16816.F32 R60, R8.reuse, R156, R60 ;  /* 0x0000009c083c723c */ /* 0x040fec000000183c */
        /* <DEDUP_REMOVED lines=22> */
[C---:B-1----:R-:W-:Y:S06]  /*a310*/  HMMA.16816.F32 R28, R164.reuse, R136, R28 ;  /* 0x00000088a41c723c */ /* 0x042fec000000181c */
[C---:B------:R-:W-:Y:S01]  /*a320*/  HMMA.16816.F32 R24, R164.reuse, R138, R24 ;  /* 0x0000008aa418723c */ /* 0x040fe20000001818 */
[----:B------:R-:W1:Y:S05]  /*a330*/  LDSM.16.M88.4 R136, [R208+0x4800] ;  /* 0x00480000d088783b */ /* 0x000e6a0000000200 */
[C---:B------:R-:W-:Y:S06]  /*a340*/  HMMA.16816.F32 R52, R164.reuse, R156, R52 ;  /* 0x0000009ca434723c */ /* 0x040fec0000001834 */
[----:B------:R-:W-:Y:S01]  /*a350*/  HMMA.16816.F32 R48, R164, R158, R48 ;  /* 0x0000009ea430723c */ /* 0x000fe20000001830 */
[----:B------:R-:W1:Y:S05]  /*a360*/  LDSM.16.M88.4 R156, [R219+0x9000] ;  /* 0x00900000db9c783b */ /* 0x000e6a0000000200 */
[C---:B--2---:R-:W-:Y:S06]  /*a370*/  HMMA.16816.F32 R132, R148.reuse, R140, R132 ;  /* 0x0000008c9484723c */ /* 0x044fec0000001884 */
[----:B------:R-:W-:Y:S01]  /*a380*/  HMMA.16816.F32 R64, R148, R142, R64 ;  /* 0x0000008e9440723c */ /* 0x000fe20000001840 */
[----:B------:R-:W-:Y:S05]  /*a390*/  LDSM.16.M88.4 R140, [R219+0xa000] ;  /* 0x00a00000db8c783b */ /* 0x000fea0000000200 */
[----:B------:R-:W-:Y:S06]  /*a3a0*/  HMMA.16816.F32 R56, R164, R170, R56 ;  /* 0x000000aaa438723c */ /* 0x000fec0000001838 */
[----:B-----5:R-:W-:Y:S06]  /*a3b0*/  HMMA.16816.F32 R60, R148, R152, R60 ;  /* 0x00000098943c723c */ /* 0x020fec000000183c */
[C---:B---3--:R-:W-:Y:S06]  /*a3c0*/  HMMA.16816.F32 R12, R164.reuse, R4, R12 ;  /* 0x00000004a40c723c */ /* 0x048fec000000180c */
[C---:B------:R-:W-:Y:S01]  /*a3d0*/  HMMA.16816.F32 R172, R164.reuse, R6, R172 ;  /* 0x00000006a4ac723c */ /* 0x040fe200000018ac */
[----:B------:R-:W2:Y:S05]  /*a3e0*/  LDSM.16.M88.4 R4, [R219+0x9800] ;  /* 0x00980000db04783b */ /* 0x000eaa0000000200 */
[C---:B------:R-:W-:Y:S06]  /*a3f0*/  HMMA.16816.F32 R20, R164.reuse, R8, R20 ;  /* 0x00000008a414723c */ /* 0x040fec0000001814 */
[----:B------:R-:W-:Y:S01]  /*a400*/  HMMA.16816.F32 R16, R164, R10, R16 ;  /* 0x0000000aa410723c */ /* 0x000fe20000001810 */
[----:B------:R-:W3:Y:S05]  /*a410*/  LDSM.16.M88.4 R8, [R208+0x5000] ;  /* 0x00500000d008783b */ /* 0x000eea0000000200 */
[C---:B----4-:R-:W-:Y:S06]  /*a420*/  HMMA.16816.F32 R132, R144.reuse, R32, R132 ;  /* 0x000000209084723c */ /* 0x050fec0000001884 */
[----:B------:R-:W-:Y:S01]  /*a430*/  HMMA.16816.F32 R64, R144, R34, R64 ;  /* 0x000000229040723c */ /* 0x000fe20000001840 */
[----:B------:R-:W-:-:S05]  /*a440*/  LOP3.LUT R32, R3, 0x6, RZ, 0xc0, !PT ;  /* 0x0000000603207812 */ /* 0x000fca00078ec0ff */
[----:B------:R-:W-:Y:S01]  /*a450*/  IMAD R3, R233, 0x80, R32 ;  /* 0x00000080e9037824 */ /* 0x000fe200078e0220 */
[----:B------:R-:W-:Y:S03]  /*a460*/  HMMA.16816.F32 R56, R148, R154, R56 ;  /* 0x0000009a9438723c */ /* 0x000fe60000001838 */
[----:B------:R-:W-:-:S03]  /*a470*/  VIADD R32, R3, 0x1 ;  /* 0x0000000103207836 */ /* 0x000fc60000000000 */
[----:B-1----:R-:W-:Y:S02]  /*a480*/  HMMA.16816.F32 R60, R144, R136, R60 ;  /* 0x00000088903c723c */ /* 0x002fe4000000183c */
[CC--:B------:R-:W-:Y:S02]  /*a490*/  ISETP.GE.AND P6, PT, R32.reuse, R193.reuse, PT ;  /* 0x000000c12000720c */ /* 0x0c0fe40003fc6270 */
[----:B------:R-:W-:Y:S02]  /*a4a0*/  ISETP.GE.AND P5, PT, R32, R192, PT ;  /* 0x000000c02000720c */ /* 0x000fe40003fa6270 */
[C---:B------:R-:W-:Y:S01]  /*a4b0*/  HMMA.16816.F32 R52, R148.reuse, R156, R52 ;  /* 0x0000009c9434723c */ /* 0x040fe20000001834 */
[----:B------:R-:W1:Y:S01]  /*a4c0*/  LDSM.16.M88.4 R32, [R208+0x5800] ;  /* 0x00580000d020783b */ /* 0x000e620000000200 */
[----:B------:R-:W-:Y:S01]  /*a4d0*/  VIADD R137, R3, 0x8 ;  /* 0x0000000803897836 */ /* 0x000fe20000000000 */
[----:B------:R-:W-:Y:S01]  /*a4e0*/  FSEL R252, R133, -INF , !P6 ;  /* 0xff80000085fc7808 */ /* 0x000fe20007000000 */
[----:B------:R-:W-:Y:S01]  /*a4f0*/  VIADD R136, R3, 0x9 ;  /* 0x0000000903887836 */ /* 0x000fe20000000000 */
[----:B------:R-:W-:Y:S01]  /*a500*/  FSEL R135, R135, -INF , !P5 ;  /* 0xff80000087877808 */ /* 0x000fe20006800000 */
[----:B------:R-:W-:Y:S01]  /*a510*/  HMMA.16816.F32 R48, R148, R158, R48 ;  /* 0x0000009e9430723c */ /* 0x000fe20000001830 */
[----:B------:R-:W-:-:S02]  /*a520*/  ISETP.GE.AND P4, PT, R137, R193, PT ;  /* 0x000000c18900720c */ /* 0x000fc40003f86270 */
[-C--:B------:R-:W-:Y:S02]  /*a530*/  ISETP.GE.AND P3, PT, R137, R192.reuse, PT ;  /* 0x000000c08900720c */ /* 0x080fe40003f66270 */
[----:B------:R-:W-:Y:S01]  /*a540*/  FSEL R250, R64, -INF , !P4 ;  /* 0xff80000040fa7808 */ /* 0x000fe20006000000 */
[C---:B------:R-:W-:Y:S01]  /*a550*/  VIADD R64, R3.reuse, 0x10 ;  /* 0x0000001003407836 */ /* 0x040fe20000000000 */
[----:B--2---:R-:W-:Y:S01]  /*a560*/  HMMA.16816.F32 R44, R148, R4, R44 ;  /* 0x00000004942c723c */ /* 0x004fe2000000182c */
[----:B------:R-:W-:Y:S02]  /*a570*/  FSEL R247, R66, -INF , !P3 ;  /* 0xff80000042f77808 */ /* 0x000fe40005800000 */
[----:B------:R-:W-:Y:S02]  /*a580*/  ISETP.GE.AND P4, PT, R136, R192, PT ;  /* 0x000000c08800720c */ /* 0x000fe40003f86270 */
[----:B------:R-:W-:Y:S01]  /*a590*/  ISETP.GE.AND P3, PT, R64, R193, PT ;  /* 0x000000c14000720c */ /* 0x000fe20003f66270 */
[----:B------:R-:W-:Y:S01]  /*a5a0*/  HMMA.16816.F32 R56, R144, R138, R56 ;  /* 0x0000008a9038723c */ /* 0x000fe20000001838 */
[----:B------:R-:W-:Y:S01]  /*a5b0*/  VIADD R4, R3, 0x11 ;  /* 0x0000001103047836 */ /* 0x000fe20000000000 */
[----:B------:R-:W-:-:S02]  /*a5c0*/  FSEL R249, R67, -INF , !P4 ;  /* 0xff80000043f97808 */ /* 0x000fc40006000000 */
[----:B------:R-:W-:Y:S02]  /*a5d0*/  FSEL R248, R60, -INF , !P3 ;  /* 0xff8000003cf87808 */ /* 0x000fe40005800000 */
[CC--:B------:R-:W-:Y:S01]  /*a5e0*/  ISETP.GE.AND P4, PT, R4.reuse, R193.reuse, PT ;  /* 0x000000c10400720c */ /* 0x0c0fe20003f86270 */
[----:B------:R-:W-:Y:S01]  /*a5f0*/  HMMA.16816.F32 R40, R148, R6, R40 ;  /* 0x000000069428723c */ /* 0x000fe20000001828 */
[----:B------:R-:W-:Y:S02]  /*a600*/  ISETP.GE.AND P3, PT, R4, R192, PT ;  /* 0x000000c00400720c */ /* 0x000fe40003f66270 */
[----:B------:R-:W2:Y:S01]  /*a610*/  LDSM.16.M88.4 R4, [R208+0x6000] ;  /* 0x00600000d004783b */ /* 0x000ea20000000200 */
[----:B------:R-:W-:Y:S02]  /*a620*/  ISETP.GE.AND P6, PT, R136, R193, PT ;  /* 0x000000c18800720c */ /* 0x000fe40003fc6270 */
[----:B---3--:R-:W-:Y:S01]  /*a630*/  HMMA.16816.F32 R52, R144, R8, R52 ;  /* 0x000000089034723c */ /* 0x008fe20000001834 */
[----:B------:R-:W-:-:S02]  /*a640*/  FSEL R240, R61, -INF , !P4 ;  /* 0xff8000003df07808 */ /* 0x000fc40006000000 */
[----:B------:R-:W-:Y:S02]  /*a650*/  FSEL R251, R65, -INF , !P6 ;  /* 0xff80000041fb7808 */ /* 0x000fe40007000000 */
[----:B------:R-:W-:Y:S01]  /*a660*/  ISETP.GE.AND P6, PT, R64, R192, PT ;  /* 0x000000c04000720c */ /* 0x000fe20003fc6270 */
[----:B------:R-:W-:Y:S01]  /*a670*/  HMMA.16816.F32 R48, R144, R10, R48 ;  /* 0x0000000a9030723c */ /* 0x000fe20000001830 */
[C---:B------:R-:W-:Y:S01]  /*a680*/  VIADD R9, R3.reuse, 0x18 ;  /* 0x0000001803097836 */ /* 0x040fe20000000000 */
[----:B------:R-:W3:Y:S01]  /*a690*/  LDSM.16.M88.4 R64, [R219+0xa800] ;  /* 0x00a80000db40783b */ /* 0x000ee20000000200 */
[----:B------:R-:W-:Y:S01]  /*a6a0*/  FSEL R241, R62, -INF , !P6 ;  /* 0xff8000003ef17808 */ /* 0x000fe20007000000 */
[----:B------:R-:W-:Y:S01]  /*a6b0*/  VIADD R8, R3, 0x19 ;  /* 0x0000001903087836 */ /* 0x000fe20000000000 */
[----:B------:R-:W-:Y:S01]  /*a6c0*/  FSEL R199, R63, -INF , !P3 ;  /* 0xff8000003fc77808 */ /* 0x000fe20005800000 */
[----:B------:R-:W-:Y:S01]  /*a6d0*/  HMMA.16816.F32 R36, R148, R140, R36 ;  /* 0x0000008c9424723c */ /* 0x000fe20000001824 */
[----:B------:R-:W-:-:S02]  /*a6e0*/  ISETP.GE.AND P6, PT, R9, R193, PT ;  /* 0x000000c10900720c */ /* 0x000fc40003fc6270 */
[-C--:B------:R-:W-:Y:S01]  /*a6f0*/  ISETP.GE.AND P4, PT, R9, R192.reuse, PT ;  /* 0x000000c00900720c */ /* 0x080fe20003f86270 */
[C---:B------:R-:W-:Y:S01]  /*a700*/  VIADD R9, R3.reuse, 0x20 ;  /* 0x0000002003097836 */ /* 0x040fe20000000000 */
[----:B------:R-:W-:Y:S01]  /*a710*/  FSEL R242, R56, -INF , !P6 ;  /* 0xff80000038f27808 */ /* 0x000fe20007000000 */
[C---:B-1----:R-:W-:Y:S01]  /*a720*/  HMMA.16816.F32 R44, R144.reuse, R32, R44 ;  /* 0x00000020902c723c */ /* 0x042fe2000000182c */
[CC--:B------:R-:W-:Y:S02]  /*a730*/  ISETP.GE.AND P3, PT, R8.reuse, R193.reuse, PT ;  /* 0x000000c10800720c */ /* 0x0c0fe40003f66270 */
[-C--:B------:R-:W-:Y:S01]  /*a740*/  ISETP.GE.AND P6, PT, R8, R192.reuse, PT ;  /* 0x000000c00800720c */ /* 0x080fe20003fc6270 */
        /* <DEDUP_REMOVED lines=9> */
[----:B------:R-:W-:Y:S01]  /*a7e0*/  FSEL R62, R52, -INF , !P4 ;  /* 0xff800000343e7808 */ /* 0x000fe20006000000 */
[----:B------:R-:W1:Y:S01]  /*a7f0*/  LDSM.16.M88.4 R56, [R208+0x6800] ;  /* 0x00680000d038783b */ /* 0x000e620000000200 */
[----:B------:R-:W-:-:S02]  /*a800*/  ISETP.GE.AND P3, PT, R9, R192, PT ;  /* 0x000000c00900720c */ /* 0x000fc40003f66270 */
[CC--:B------:R-:W-:Y:S02]  /*a810*/  ISETP.GE.AND P6, PT, R8.reuse, R193.reuse, PT ;  /* 0x000000c10800720c */ /* 0x0c0fe40003fc6270 */
[-C--:B------:R-:W-:Y:S01]  /*a820*/  ISETP.GE.AND P4, PT, R8, R192.reuse, PT ;  /* 0x000000c00800720c */ /* 0x080fe20003f86270 */
[----:B--2---:R-:W-:Y:S01]  /*a830*/  HMMA.16816.F32 R36, R144, R4, R36 ;  /* 0x000000049024723c */ /* 0x004fe20000001824 */
[----:B------:R-:W2:Y:S01]  /*a840*/  LDSM.16.M88.4 R8, [R219+0xb000] ;  /* 0x00b00000db08783b */ /* 0x000ea20000000200 */
[----:B------:R-:W-:Y:S02]  /*a850*/  FSEL R183, R54, -INF , !P3 ;  /* 0xff80000036b77808 */ /* 0x000fe40005800000 */
[----:B------:R-:W-:Y:S02]  /*a860*/  FSEL R198, R53, -INF , !P6 ;  /* 0xff80000035c67808 */ /* 0x000fe40007000000 */
[-C--:B------:R-:W-:Y:S01]  /*a870*/  ISETP.GE.AND P3, PT, R33, R193.reuse, PT ;  /* 0x000000c12100720c */ /* 0x080fe20003f66270 */
[----:B------:R-:W-:Y:S01]  /*a880*/  VIADD R5, R3, 0x38 ;  /* 0x0000003803057836 */ /* 0x000fe20000000000 */
[----:B------:R-:W-:Y:S01]  /*a890*/  ISETP.GE.AND P6, PT, R33, R192, PT ;  /* 0x000000c02100720c */ /* 0x000fe20003fc6270 */
[----:B------:R-:W-:Y:S01]  /*a8a0*/  VIADD R33, R3, 0x30 ;  /* 0x0000003003217836 */ /* 0x000fe20000000000 */
[----:B------:R-:W-:Y:S01]  /*a8b0*/  FSEL R187, R55, -INF , !P4 ;  /* 0xff80000037bb7808 */ /* 0x000fe20006000000 */
[----:B---3--:R-:W-:Y:S01]  /*a8c0*/  HMMA.16816.F32 R28, R148, R64, R28 ;  /* 0x00000040941c723c */ /* 0x008fe2000000181c */
[----:B------:R-:W-:Y:S01]  /*a8d0*/  FSEL R196, R48, -INF , !P3 ;  /* 0xff80000030c47808 */ /* 0x000fe20005800000 */
[----:B------:R-:W-:Y:S01]  /*a8e0*/  VIADD R4, R3, 0x39 ;  /* 0x0000003903047836 */ /* 0x000fe20000000000 */
[----:B------:R-:W-:-:S02]  /*a8f0*/  ISETP.GE.AND P4, PT, R32, R193, PT ;  /* 0x000000c12000720c */ /* 0x000fc40003f86270 */
[-C--:B------:R-:W-:Y:S01]  /*a900*/  ISETP.GE.AND P3, PT, R32, R192.reuse, PT ;  /* 0x000000c02000720c */ /* 0x080fe20003f66270 */
[----:B------:R-:W-:Y:S01]  /*a910*/  VIADD R32, R3, 0x31 ;  /* 0x0000003103207836 */ /* 0x000fe20000000000 */
[----:B------:R-:W-:Y:S01]  /*a920*/  FSEL R137, R50, -INF , !P6 ;  /* 0xff80000032897808 */ /* 0x000fe20007000000 */
[----:B------:R-:W-:Y:S01]  /*a930*/  HMMA.16816.F32 R24, R148, R66, R24 ;  /* 0x000000429418723c */ /* 0x000fe20000001818 */
[----:B------:R-:W-:Y:S02]  /*a940*/  ISETP.GE.AND P6, PT, R33, R193, PT ;  /* 0x000000c12100720c */ /* 0x000fe40003fc6270 */
[----:B------:R-:W-:Y:S02]  /*a950*/  FSEL R182, R49, -INF , !P4 ;  /* 0xff80000031b67808 */ /* 0x000fe40006000000 */
[----:B------:R-:W-:Y:S01]  /*a960*/  FSEL R181, R51, -INF , !P3 ;  /* 0xff80000033b57808 */ /* 0x000fe20005800000 */
[----:B------:R-:W-:Y:S01]  /*a970*/  HMMA.16816.F32 R160, R144, R6, R160 ;  /* 0x0000000690a0723c */ /* 0x000fe200000018a0 */
[----:B------:R-:W-:Y:S01]  /*a980*/  FSEL R170, R44, -INF , !P6 ;  /* 0xff8000002caa7808 */ /* 0x000fe20007000000 */
[----:B------:R-:W3:Y:S01]  /*a990*/  LDSM.16.M88.4 R48, [R208+0x7000] ;  /* 0x00700000d030783b */ /* 0x000ee20000000200 */
[----:B------:R-:W-:-:S02]  /*a9a0*/  ISETP.GE.AND P4, PT, R33, R192, PT ;  /* 0x000000c02100720c */ /* 0x000fc40003f86270 */
[CC--:B------:R-:W-:Y:S02]  /*a9b0*/  ISETP.GE.AND P3, PT, R32.reuse, R193.reuse, PT ;  /* 0x000000c12000720c */ /* 0x0c0fe40003f66270 */
[-C--:B------:R-:W-:Y:S02]  /*a9c0*/  ISETP.GE.AND P6, PT, R32, R192.reuse, PT ;  /* 0x000000c02000720c */ /* 0x080fe40003fc6270 */
[----:B------:R-:W4:Y:S01]  /*a9d0*/  LDSM.16.M88.4 R32, [R219+0xb800] ;  /* 0x00b80000db20783b */ /* 0x000f220000000200 */
[----:B------:R-:W-:Y:S01]  /*a9e0*/  FSEL R177, R46, -INF , !P4 ;  /* 0xff8000002eb17808 */ /* 0x000fe20006000000 */
[----:B-1----:R-:W-:Y:S01]  /*a9f0*/  HMMA.16816.F32 R28, R144, R56, R28 ;  /* 0x00000038901c723c */ /* 0x002fe2000000181c */
[----:B------:R-:W-:Y:S02]  /*aa00*/  FSEL R178, R45, -INF , !P3 ;  /* 0xff8000002db27808 */ /* 0x000fe40005800000 */
[C---:B------:R-:W-:Y:S02]  /*aa10*/  ISETP.GE.AND P4, PT, R5.reuse, R193, PT ;  /* 0x000000c10500720c */ /* 0x040fe40003f86270 */
[----:B------:R-:W-:Y:S01]  /*aa20*/  ISETP.GE.AND P3, PT, R5, R192, PT ;  /* 0x000000c00500720c */ /* 0x000fe20003f66270 */
[----:B------:R-:W-:Y:S01]  /*aa30*/  VIADD R5, R3, 0x40 ;  /* 0x0000004003057836 */ /* 0x000fe20000000000 */
[----:B------:R-:W-:Y:S01]  /*aa40*/  FSEL R179, R47, -INF , !P6 ;  /* 0xff8000002fb37808 */ /* 0x000fe20007000000 */
[----:B--2---:R-:W-:Y:S01]  /*aa50*/  HMMA.16816.F32 R20, R148, R8, R20 ;  /* 0x000000089414723c */ /* 0x004fe20000001814 */
        /* <DEDUP_REMOVED lines=21> */
[----:B----4-:R-:W-:Y:S01]  /*abb0*/  HMMA.16816.F32 R12, R148, R32, R12 ;  /* 0x00000020940c723c */ /* 0x010fe2000000180c */
[----:B------:R-:W-:Y:S01]  /*abc0*/  BAR.SYNC.DEFER_BLOCKING 0x0 ;  /* 0x0000000000007b1d */ /* 0x000fe20000010000 */
[CC--:B------:R-:W-:Y:S02]  /*abd0*/  ISETP.GE.AND P6, PT, R8.reuse, R193.reuse, PT ;  /* 0x000000c10800720c */ /* 0x0c0fe40003fc6270 */
[----:B------:R-:W-:Y:S01]  /*abe0*/  ISETP.GE.AND P4, PT, R8, R192, PT ;  /* 0x000000c00800720c */ /* 0x000fe20003f86270 */
[----:B------:R-:W-:Y:S01]  /*abf0*/  VIADD R8, R3, 0x49 ;  /* 0x0000004903087836 */ /* 0x000fe20000000000 */
[----:B------:R-:W-:Y:S01]  /*ac00*/  FSEL R167, R39, -INF , !P3 ;  /* 0xff80000027a77808 */ /* 0x000fe20005800000 */
[----:B------:R-:W-:Y:S01]  /*ac10*/  HMMA.16816.F32 R16, R144, R50, R16 ;  /* 0x000000329010723c */ /* 0x000fe20000001810 */
[----:B------:R-:W-:Y:S02]  /*ac20*/  FSEL R164, R160, -INF , !P6 ;  /* 0xff800000a0a47808 */ /* 0x000fe40007000000 */
[----:B------:R-:W-:-:S02]  /*ac30*/  ISETP.GE.AND P3, PT, R8, R193, PT ;  /* 0x000000c10800720c */ /* 0x000fc40003f66270 */
[-C--:B------:R-:W-:Y:S01]  /*ac40*/  ISETP.GE.AND P6, PT, R8, R192.reuse, PT ;  /* 0x000000c00800720c */ /* 0x080fe20003fc6270 */
[----:B------:R-:W-:Y:S01]  /*ac50*/  VIADD R8, R3, 0x51 ;  /* 0x0000005103087836 */ /* 0x000fe20000000000 */
[----:B------:R-:W-:Y:S01]  /*ac60*/  FSEL R165, R162, -INF , !P4 ;  /* 0xff800000a2a57808 */ /* 0x000fe20006000000 */
[----:B------:R-:W-:Y:S01]  /*ac70*/  HMMA.16816.F32 R172, R148, R34, R172 ;  /* 0x0000002294ac723c */ /* 0x000fe200000018ac */
[----:B------:R-:W-:Y:S02]  /*ac80*/  ISETP.GE.AND P4, PT, R9, R193, PT ;  /* 0x000000c10900720c */ /* 0x000fe40003f86270 */
[----:B------:R-:W-:Y:S02]  /*ac90*/  FSEL R162, R161, -INF , !P3 ;  /* 0xff800000a1a27808 */ /* 0x000fe40005800000 */
        /* <DEDUP_REMOVED lines=8> */
[----:B------:R-:W-:Y:S01]  /*ad20*/  FSEL R156, R29, -INF , !P6 ;  /* 0xff8000001d9c7808 */ /* 0x000fe20007000000 */
[----:B-1----:R-:W-:Y:S01]  /*ad30*/  HMMA.16816.F32 R12, R144, R4, R12 ;  /* 0x00000004900c723c */ /* 0x002fe2000000180c */
[----:B------:R-:W-:-:S02]  /*ad40*/  ISETP.GE.AND P3, PT, R9, R193, PT ;  /* 0x000000c10900720c */ /* 0x000fc40003f66270 */
[-C--:B------:R-:W-:Y:S01]  /*ad50*/  ISETP.GE.AND P6, PT, R9, R192.reuse, PT ;  /* 0x000000c00900720c */ /* 0x080fe20003fc6270 */
[----:B------:R-:W-:Y:S01]  /*ad60*/  VIADD R9, R3, 0x60 ;  /* 0x0000006003097836 */ /* 0x000fe20000000000 */
[----:B------:R-:W-:Y:S01]  /*ad70*/  FSEL R155, R31, -INF , !P4 ;  /* 0xff8000001f9b7808 */ /* 0x000fe20006000000 */
[----:B------:R-:W-:Y:S01]  /*ad80*/  HMMA.16816.F32 R172, R144, R6, R172 ;  /* 0x0000000690ac723c */ /* 0x000fe200000018ac */
[----:B------:R-:W-:Y:S01]  /*ad90*/  ISETP.GE.AND P4, PT, R8, R193, PT ;  /* 0x000000c10800720c */ /* 0x000fe20003f86270 */
[C---:B------:R-:W-:Y:S01]  /*ada0*/  VIADD R5, R3.reuse, 0x68 ;  /* 0x0000006803057836 */ /* 0x040fe20000000000 */
        /* <DEDUP_REMOVED lines=28> */
[----:B------:R-:W-:Y:S02]  /*af70*/  ISETP.GE.AND P3, PT, R5, R192, PT ;  /* 0x000000c00500720c */ /* 0x000fe40003f66270 */
[----:B------:R-:W-:Y:S02]  /*af80*/  FSEL R139, R19, -INF , !P4 ;  /* 0xff800000138b7808 */ /* 0x000fe40006000000 */
[----:B------:R-:W-:Y:S02]  /*af90*/  FSEL R57, R15, -INF , !P3 ;  /* 0xff8000000f397808 */ /* 0x000fe40005800000 */
[----:B------:R-:W-:-:S02]  /*afa0*/  ISETP.GE.AND P3, PT, R3, R193, PT ;  /* 0x000000c10300720c */ /* 0x000fc40003f66270 */
[-C--:B------:R-:W-:Y:S02]  /*afb0*/  ISETP.GE.AND P4, PT, R5, R193.reuse, PT ;  /* 0x000000c10500720c */ /* 0x080fe40003f86270 */
[----:B------:R-:W-:Y:S02]  /*afc0*/  FSEL R132, R132, -INF , !P3 ;  /* 0xff80000084847808 */ /* 0x000fe40005800000 */
[----:B------:R-:W-:Y:S02]  /*afd0*/  ISETP.GT.AND P3, PT, R233, R228, PT ;  /* 0x000000e4e900720c */ /* 0x000fe40003f64270 */
[----:B------:R-:W-:Y:S02]  /*afe0*/  FSEL R63, R14, -INF , !P6 ;  /* 0xff8000000e3f7808 */ /* 0x000fe40007000000 */
[----:B------:R-:W-:Y:S02]  /*aff0*/  FSEL R136, R13, -INF , !P4 ;  /* 0xff8000000d887808 */ /* 0x000fe40006000000 */
[----:B------:R-:W-:-:S02]  /*b000*/  ISETP.GE.AND P6, PT, R4, R193, PT ;  /* 0x000000c10400720c */ /* 0x000fc40003fc6270 */
[-C--:B------:R-:W-:Y:S01]  /*b010*/  ISETP.GE.AND P4, PT, R4, R192.reuse, PT ;  /* 0x000000c00400720c */ /* 0x080fe20003f86270 */
[C---:B------:R-:W-:Y:S01]  /*b020*/  VIADD R4, R3.reuse, 0x79 ;  /* 0x0000007903047836 */ /* 0x040fe20000000000 */
[----:B------:R-:W-:Y:S02]  /*b030*/  FSEL R64, R172, -INF , !P6 ;  /* 0xff800000ac407808 */ /* 0x000fe40007000000 */
[----:B------:R-:W-:Y:S02]  /*b040*/  FSEL R55, R174, -INF , !P4 ;  /* 0xff800000ae377808 */ /* 0x000fe40006000000 */
[-C--:B------:R-:W-:Y:S02]  /*b050*/  ISETP.GE.AND P5, PT, R3, R192.reuse, PT ;  /* 0x000000c00300720c */ /* 0x080fe40003fa6270 */
[C---:B------:R-:W-:Y:S02]  /*b060*/  ISETP.GE.AND P6, PT, R4.reuse, R193, PT ;  /* 0x000000c10400720c */ /* 0x040fe40003fc6270 */
[----:B------:R-:W-:-:S02]  /*b070*/  ISETP.GE.AND P4, PT, R4, R192, PT ;  /* 0x000000c00400720c */ /* 0x000fc40003f86270 */
[----:B------:R-:W-:Y:S02]  /*b080*/  FSEL R3, R134, -INF , !P5 ;  /* 0xff80000086037808 */ /* 0x000fe40006800000 */
[----:B------:R-:W-:Y:S02]  /*b090*/  FSEL R60, R173, -INF , !P6 ;  /* 0xff800000ad3c7808 */ /* 0x000fe40007000000 */
[----:B------:R-:W-:Y:S01]  /*b0a0*/  FSEL R53, R175, -INF , !P4 ;  /* 0xff800000af357808 */ /* 0x000fe20006000000 */
[----:B------:R-:W-:Y:S06]  /*b0b0*/  @!P3 BRA `(.L_x_1555) ;  /* 0x0000000c0050b947 */ /* 0x000fec0003800000 */
[----:B------:R-:W-:Y:S05]  /*b0c0*/  @!P0 BRA `(.L_x_1556) ;  /* 0x0000000000f48947 */ /* 0x000fea0003800000 */
[----:B------:R-:W1:Y:S01]  /*b0d0*/  LDC R6, c[0x0][0x380] ;  /* 0x0000e000ff067b82 */ /* 0x000e620000000800 */
[----:B------:R-:W-:-:S05]  /*b0e0*/  IMAD.SHL.U32 R7, R233, 0x80, RZ ;  /* 0x00000080e9077824 */ /* 0x000fca00078e00ff */
[----:B------:R-:W-:Y:S02]  /*b0f0*/  IABS R9, R7 ;  /* 0x0000000700097213 */ /* 0x000fe40000000000 */
[C---:B------:R-:W-:Y:S02]  /*b100*/  IADD3 R11, R7.reuse, -0x80, RZ ;  /* 0xffffff80070b7810 */ /* 0x040fe40007ffe0ff */
        /* <DEDUP_REMOVED lines=8> */
[----:B-1----:R-:W-:Y:S01]  /*b190*/  IADD3 R4, RZ, -R13, RZ ;  /* 0x8000000dff047210 */ /* 0x002fe20007ffe0ff */
[----:B------:R-:W-:-:S04]  /*b1a0*/  IMAD.MOV.U32 R12, RZ, RZ, RZ ;  /* 0x000000ffff0c7224 */ /* 0x000fc800078e00ff */
[----:B------:R-:W-:-:S04]  /*b1b0*/  IMAD R4, R4, R5, RZ ;  /* 0x0000000504047224 */ /* 0x000fc800078e02ff */
[----:B------:R-:W-:-:S06]  /*b1c0*/  IMAD.HI.U32 R4, R13, R4, R12 ;  /* 0x000000040d047227 */ /* 0x000fcc00078e000c */
[----:B------:R-:W-:-:S04]  /*b1d0*/  IMAD.HI.U32 R12, R4, R9, RZ ;  /* 0x00000009040c7227 */ /* 0x000fc800078e00ff */
[----:B------:R-:W-:Y:S01]  /*b1e0*/  IMAD.HI.U32 R4, R4, R8, RZ ;  /* 0x0000000804047227 */ /* 0x000fe200078e00ff */
[----:B------:R-:W-:-:S05]  /*b1f0*/  IADD3 R10, -R12, RZ, RZ ;  /* 0x000000ff0c0a7210 */ /* 0x000fca0007ffe1ff */
[----:B------:R-:W-:Y:S02]  /*b200*/  IMAD R10, R5, R10, R9 ;  /* 0x0000000a050a7224 */ /* 0x000fe400078e0209 */
[----:B------:R-:W-:-:S03]  /*b210*/  IMAD.MOV R9, RZ, RZ, -R4 ;  /* 0x000000ffff097224 */ /* 0x000fc600078e0a04 */
[C---:B------:R-:W-:Y:S01]  /*b220*/  ISETP.GT.U32.AND P4, PT, R5.reuse, R10, PT ;  /* 0x0000000a0500720c */ /* 0x040fe20003f84070 */
[----:B------:R-:W-:-:S05]  /*b230*/  IMAD R8, R5, R9, R8 ;  /* 0x0000000905087224 */ /* 0x000fca00078e0208 */
[----:B------:R-:W-:-:S07]  /*b240*/  ISETP.GT.U32.AND P5, PT, R5, R8, PT ;  /* 0x000000080500720c */ /* 0x000fce0003fa4070 */
[-C--:B------:R-:W-:Y:S02]  /*b250*/  @!P4 IADD3 R10, R10, -R5.reuse, RZ ;  /* 0x800000050a0ac210 */ /* 0x080fe40007ffe0ff */
[----:B------:R-:W-:Y:S02]  /*b260*/  @!P4 IADD3 R12, R12, 0x1, RZ ;  /* 0x000000010c0cc810 */ /* 0x000fe40007ffe0ff */
[-C--:B------:R-:W-:Y:S02]  /*b270*/  ISETP.GE.U32.AND P6, PT, R10, R5.reuse, PT ;  /* 0x000000050a00720c */ /* 0x080fe40003fc6070 */
[----:B------:R-:W-:Y:S01]  /*b280*/  @!P5 IMAD.IADD R8, R8, 0x1, -R5 ;  /* 0x000000010808d824 */ /* 0x000fe200078e0a05 */
[----:B------:R-:W-:Y:S02]  /*b290*/  @!P5 IADD3 R4, R4, 0x1, RZ ;  /* 0x000000010404d810 */ /* 0x000fe40007ffe0ff */
[----:B------:R-:W-:Y:S02]  /*b2a0*/  ISETP.GE.AND P5, PT, R11, RZ, PT ;  /* 0x000000ff0b00720c */ /* 0x000fe40003fa6270 */
[----:B------:R-:W-:-:S06]  /*b2b0*/  ISETP.GE.U32.AND P4, PT, R8, R5, PT ;  /* 0x000000050800720c */ /* 0x000fcc0003f86070 */
[----:B------:R-:W-:Y:S01]  /*b2c0*/  @P6 VIADD R12, R12, 0x1 ;  /* 0x000000010c0c6836 */ /* 0x000fe20000000000 */
[----:B------:R-:W-:-:S06]  /*b2d0*/  ISETP.GE.AND P6, PT, R7, RZ, PT ;  /* 0x000000ff0700720c */ /* 0x000fcc0003fc6270 */
[----:B------:R-:W-:Y:S01]  /*b2e0*/  @P4 VIADD R4, R4, 0x1 ;  /* 0x0000000104044836 */ /* 0x000fe20000000000 */
[----:B------:R-:W-:-:S04]  /*b2f0*/  ISETP.NE.AND P4, PT, R6, RZ, PT ;  /* 0x000000ff0600720c */ /* 0x000fc80003f85270 */
[----:B------:R-:W-:Y:S02]  /*b300*/  MOV R5, R4 ;  /* 0x0000000400057202 */ /* 0x000fe40000000f00 */
[----:B------:R-:W-:Y:S01]  /*b310*/  @!P6 IMAD.MOV R12, RZ, RZ, -R12 ;  /* 0x000000ffff0ce224 */ /* 0x000fe200078e0a0c */
[----:B------:R-:W-:Y:S02]  /*b320*/  LOP3.LUT R4, RZ, R6, RZ, 0x33, !PT ;  /* 0x00000006ff047212 */ /* 0x000fe400078e33ff */
[----:B------:R-:W-:Y:S02]  /*b330*/  @!P5 IADD3 R5, -R5, RZ, RZ ;  /* 0x000000ff0505d210 */ /* 0x000fe40007ffe1ff */
[C---:B------:R-:W-:Y:S02]  /*b340*/  SEL R9, R4.reuse, R12, !P4 ;  /* 0x0000000c04097207 */ /* 0x040fe40006000000 */
[----:B------:R-:W-:-:S03]  /*b350*/  SEL R4, R4, R5, !P4 ;  /* 0x0000000504047207 */ /* 0x000fc60006000000 */
[----:B------:R-:W-:-:S04]  /*b360*/  IMAD.WIDE R16, R9, 0x4, R238 ;  /* 0x0000000409107825 */ /* 0x000fc800078e02ee */
[----:B------:R-:W-:Y:S01]  /*b370*/  IMAD.WIDE R14, R4, 0x4, R238 ;  /* 0x00000004040e7825 */ /* 0x000fe200078e02ee */
[----:B------:R-:W2:Y:S04]  /*b380*/  LDG.E R8, desc[UR12][R16.64] ;  /* 0x0000000c10087981 */ /* 0x000ea8000c1e1900 */
[----:B------:R-:W2:Y:S01]  /*b390*/  LDG.E R7, desc[UR12][R14.64] ;  /* 0x0000000c0e077981 */ /* 0x000ea2000c1e1900 */
[----:B------:R-:W-:Y:S02]  /*b3a0*/  IMAD.IADD R9, R9, 0x1, -R4 ;  /* 0x0000000109097824 */ /* 0x000fe400078e0a04 */
[----:B------:R-:W1:Y:S02]  /*b3b0*/  LDC.64 R4, c[0x0][0x230] ;  /* 0x00008c00ff047b82 */ /* 0x000e640000000a00 */
[----:B------:R-:W-:-:S04]  /*b3c0*/  IMAD R6, R9, R6, -0x80 ;  /* 0xffffff8009067424 */ /* 0x000fc800078e0206 */
[----:B------:R-:W-:Y:S01]  /*b3d0*/  IMAD.WIDE.U32 R12, R6, R184, RZ ;  /* 0x000000b8060c7225 */ /* 0x000fe200078e00ff */
[----:B------:R-:W-:-:S05]  /*b3e0*/  SHF.R.S32.HI R9, RZ, 0x1f, R6 ;  /* 0x0000001fff097819 */ /* 0x000fca0000011406 */
[----:B------:R-:W-:-:S04]  /*b3f0*/  IMAD R9, R9, R184, RZ ;  /* 0x000000b809097224 */ /* 0x000fc800078e02ff */
[----:B------:R-:W-:-:S04]  /*b400*/  IMAD R9, R6, R185, R9 ;  /* 0x000000b906097224 */ /* 0x000fc800078e0209 */
[----:B------:R-:W-:Y:S01]  /*b410*/  IMAD.IADD R13, R13, 0x1, R9 ;  /* 0x000000010d0d7824 */ /* 0x000fe200078e0209 */
[----:B--2---:R-:W-:-:S04]  /*b420*/  IADD3 R7, -R8, R7, RZ ;  /* 0x0000000708077210 */ /* 0x004fc80007ffe1ff */
[----:B------:R-:W-:-:S05]  /*b430*/  SHF.R.S32.HI R11, RZ, 0x1f, R7 ;  /* 0x0000001fff0b7819 */ /* 0x000fca0000011407 */
[----:B-1----:R-:W-:-:S04]  /*b440*/  IMAD R6, R11, R4, RZ ;  /* 0x000000040b067224 */ /* 0x002fc800078e02ff */
[C---:B------:R-:W-:Y:S02]  /*b450*/  IMAD R6, R7.reuse, R5, R6 ;  /* 0x0000000507067224 */ /* 0x040fe400078e0206 */
[----:B------:R-:W-:-:S04]  /*b460*/  IMAD.WIDE.U32 R4, R7, R4, R12 ;  /* 0x0000000407047225 */ /* 0x000fc800078e000c */
[----:B------:R-:W-:Y:S01]  /*b470*/  IMAD.MOV.U32 R9, RZ, RZ, R4 ;  /* 0x000000ffff097224 */ /* 0x000fe200078e0004 */
[----:B------:R-:W-:Y:S01]  /*b480*/  IADD3 R6, R5, R6, RZ ;  /* 0x0000000605067210 */ /* 0x000fe20007ffe0ff */
[----:B------:R-:W-:Y:S06]  /*b490*/  BRA `(.L_x_1557) ;  /* 0x0000000000087947 */ /* 0x000fec0003800000 */
.L_x_1556:
[----:B------:R-:W-:-:S04]  /*b4a0*/  LEA R9, -R184, RZ, 0x7 ;  /* 0x000000ffb8097211 */ /* 0x000fc800078e39ff */
[----:B------:R-:W-:-:S07]  /*b4b0*/  SHF.R.S32.HI R6, RZ, 0x1f, R9 ;  /* 0x0000001fff067819 */ /* 0x000fce0000011409 */
.L_x_1557:
[-C--:B------:R-:W-:Y:S01]  /*b4c0*/  @!P1 IADD3 R5, P4, R190, R9.reuse, RZ ;  /* 0x00000009be059210 */ /* 0x080fe20007f9e0ff */
[----:B------:R1:W-:Y:S01]  /*b4d0*/  @P2 STS.128 [R234+0x4000], RZ ;  /* 0x004000ffea002388 */ /* 0x0003e20000000c00 */
[----:B------:R-:W-:Y:S01]  /*b4e0*/  @!P2 IADD3 R11, P6, R230, R9, RZ ;  /* 0x00000009e60ba210 */ /* 0x000fe20007fde0ff */
[----:B------:R-:W-:Y:S02]  /*b4f0*/  BSSY B0, `(.L_x_1558) ;  /* 0x000008d000007945 */ /* 0x000fe40003800000 */
[----:B------:R-:W-:Y:S01]  /*b500*/  @!P1 IMAD.X R4, R191, 0x1, R6, P4 ;  /* 0x00000001bf049824 */ /* 0x000fe200020e0606 */
[----:B------:R-:W-:-:S04]  /*b510*/  @!P1 LEA R28, P4, R5, UR8, 0x1 ;  /* 0x00000008051c9c11 */ /* 0x000fc8000f8808ff */
[----:B------:R-:W-:Y:S01]  /*b520*/  @!P1 LEA.HI.X R29, R5, UR9, R4, 0x1, P4 ;  /* 0x00000009051d9c11 */ /* 0x000fe2000a0f0c04 */
[----:B------:R-:W-:Y:S01]  /*b530*/  @!P2 IMAD.X R4, R229, 0x1, R6, P6 ;  /* 0x00000001e504a824 */ /* 0x000fe200030e0606 */
[-CC-:B------:R-:W-:Y:S02]  /*b540*/  @!P1 IADD3 R8, P5, P4, R190, R9.reuse, R230.reuse ;  /* 0x00000009be089210 */ /* 0x180fe40007cbe0e6 */
[----:B------:R-:W-:Y:S02]  /*b550*/  @!P2 LEA R26, P6, R11, R244, 0x1 ;  /* 0x000000f40b1aa211 */ /* 0x000fe400078c08ff */
[----:B------:R-:W-:Y:S02]  /*b560*/  @!P1 IADD3.X R5, R191, R6, R229, P5, P4 ;  /* 0x00000006bf059210 */ /* 0x000fe40002fe84e5 */
[----:B------:R-:W-:Y:S02]  /*b570*/  IADD3 R7, P5, P4, R230, R9, R230 ;  /* 0x00000009e6077210 */ /* 0x000fe40007cbe0e6 */
[----:B------:R-:W-:-:S02]  /*b580*/  @!P2 LEA.HI.X R27, R11, R243, R4, 0x1, P6 ;  /* 0x000000f30b1ba211 */ /* 0x000fc400030f0c04 */
[----:B------:R-:W-:Y:S02]  /*b590*/  IADD3.X R4, R229, R6, R229, P5, P4 ;  /* 0x00000006e5047210 */ /* 0x000fe40002fe84e5 */
[----:B------:R-:W-:Y:S02]  /*b5a0*/  @!P1 LEA R24, P6, R8, UR8, 0x1 ;  /* 0x0000000808189c11 */ /* 0x000fe4000f8c08ff */
[----:B------:R-:W-:Y:S02]  /*b5b0*/  @!P1 IADD3 R11, P4, R190, R7, RZ ;  /* 0x00000007be0b9210 */ /* 0x000fe40007f9e0ff */
[----:B------:R-:W-:Y:S02]  /*b5c0*/  @!P2 LEA R20, P5, R9, R244, 0x1 ;  /* 0x000000f40914a211 */ /* 0x000fe400078a08ff */
[----:B------:R-:W-:Y:S01]  /*b5d0*/  @!P1 LEA.HI.X R25, R8, UR9, R5, 0x1, P6 ;  /* 0x0000000908199c11 */ /* 0x000fe2000b0f0c05 */
[----:B------:R-:W-:Y:S01]  /*b5e0*/  @!P1 IMAD.X R8, R191, 0x1, R4, P4 ;  /* 0x00000001bf089824 */ /* 0x000fe200020e0604 */
[----:B------:R-:W-:-:S02]  /*b5f0*/  @!P2 LEA.HI.X R21, R9, R243, R6, 0x1, P5 ;  /* 0x000000f30915a211 */ /* 0x000fc400028f0c06 */
[-C--:B------:R-:W-:Y:S02]  /*b600*/  @!P2 LEA R22, P6, R7, R244.reuse, 0x1 ;  /* 0x000000f40716a211 */ /* 0x080fe400078c08ff */
[----:B------:R-:W-:Y:S01]  /*b610*/  IADD3 R5, P4, R230, R7, RZ ;  /* 0x00000007e6057210 */ /* 0x000fe20007f9e0ff */
[----:B------:R-:W-:Y:S01]  /*b620*/  @!PT LDS RZ, [RZ] ;  /* 0x00000000fffff984 */ /* 0x000fe20000000800 */
[----:B------:R-:W-:Y:S01]  /*b630*/  @!PT LDS RZ, [RZ] ;  /* 0x00000000fffff984 */ /* 0x000fe20000000800 */
[----:B------:R-:W-:Y:S01]  /*b640*/  @!PT LDS RZ, [RZ] ;  /* 0x00000000fffff984 */ /* 0x000fe20000000800 */
[----:B------:R2:W-:Y:S01]  /*b650*/  @!P2 LDGSTS.E.BYPASS.LTC128B.128 [R234+0x4000], desc[UR12][R20.64] ;  /* 0x0400000014eaafae */ /* 0x0005e2000b901d4c */
[----:B------:R-:W-:Y:S02]  /*b660*/  @!P1 LEA R18, P5, R11, UR8, 0x1 ;  /* 0x000000080b129c11 */ /* 0x000fe4000f8a08ff */
[--C-:B------:R-:W-:Y:S01]  /*b670*/  @!P2 LEA.HI.X R23, R7, R243, R4.reuse, 0x1, P6 ;  /* 0x000000f30717a211 */ /* 0x100fe200030f0c04 */
[----:B------:R-:W-:Y:S01]  /*b680*/  IMAD.X R4, R229, 0x1, R4, P4 ;  /* 0x00000001e5047824 */ /* 0x000fe200020e0604 */
[----:B------:R-:W-:Y:S01]  /*b690*/  @!P1 LEA.HI.X R19, R11, UR9, R8, 0x1, P5 ;  /* 0x000000090b139c11 */ /* 0x000fe2000a8f0c08 */
[----:B------:R1:W-:Y:S01]  /*b6a0*/  @P1 STS.128 [R234+0x8000], RZ ;  /* 0x008000ffea001388 */ /* 0x0003e20000000c00 */
[----:B------:R-:W-:-:S02]  /*b6b0*/  @!P2 LEA R16, P6, R5, R244, 0x1 ;  /* 0x000000f40510a211 */ /* 0x000fc400078c08ff */
[-C--:B------:R-:W-:Y:S01]  /*b6c0*/  @!P1 IADD3 R8, P5, R190, R5.reuse, RZ ;  /* 0x00000005be089210 */ /* 0x080fe20007fbe0ff */
[----:B------:R-:W-:Y:S01]  /*b6d0*/  @!PT LDS RZ, [RZ] ;  /* 0x00000000fffff984 */ /* 0x000fe20000000800 */
[----:B------:R-:W-:Y:S01]  /*b6e0*/  @!PT LDS RZ, [RZ] ;  /* 0x00000000fffff984 */ /* 0x000fe20000000800 */
[----:B------:R-:W-:Y:S01]  /*b6f0*/  @!PT LDS RZ, [RZ] ;  /* 0x00000000fffff984 */ /* 0x000fe20000000800 */
[----:B------:R-:W-:Y:S01]  /*b700*/  @!P1 LDGSTS.E.BYPASS.LTC128B.128 [R234+0x8000], desc[UR12][R28.64+0x80] ;  /* 0x080000801cea9fae */ /* 0x000fe2000b901d4c */
[----:B------:R-:W-:Y:S02]  /*b710*/  IADD3 R7, P4, R230, R5, RZ ;  /* 0x00000005e6077210 */ /* 0x000fe40007f9e0ff */
[--C-:B------:R-:W-:Y:S01]  /*b720*/  @!P2 LEA.HI.X R17, R5, R243, R4.reuse, 0x1, P6 ;  /* 0x000000f30511a211 */ /* 0x100fe200030f0c04 */
[--C-:B------:R-:W-:Y:S01]  /*b730*/  @!P1 IMAD.X R5, R191, 0x1, R4.reuse, P5 ;  /* 0x00000001bf059824 */ /* 0x100fe200028e0604 */
[----:B------:R-:W-:Y:S01]  /*b740*/  @!P1 LEA R14, P5, R8, UR8, 0x1 ;  /* 0x00000008080e9c11 */ /* 0x000fe2000f8a08ff */
[----:B------:R-:W-:Y:S01]  /*b750*/  IMAD.X R4, R229, 0x1, R4, P4 ;  /* 0x00000001e5047824 */ /* 0x000fe200020e0604 */
[----:B------:R-:W-:Y:S01]  /*b760*/  @!P1 IADD3 R11, P4, R190, R7, RZ ;  /* 0x00000007be0b9210 */ /* 0x000fe20007f9e0ff */
[----:B------:R1:W-:Y:S01]  /*b770*/  @P2 STS.128 [R234+0x4800], RZ ;  /* 0x004800ffea002388 */ /* 0x0003e20000000c00 */
[----:B------:R-:W-:-:S02]  /*b780*/  @!P1 LEA.HI.X R15, R8, UR9, R5, 0x1, P5 ;  /* 0x00000009080f9c11 */ /* 0x000fc4000a8f0c05 */
[-C--:B------:R-:W-:Y:S01]  /*b790*/  @!P2 LEA R12, P6, R7, R244.reuse, 0x1 ;  /* 0x000000f4070ca211 */ /* 0x080fe200078c08ff */
[--C-:B------:R-:W-:Y:S01]  /*b7a0*/  @!P1 IMAD.X R8, R191, 0x1, R4.reuse, P4 ;  /* 0x00000001bf089824 */ /* 0x100fe200020e0604 */
[----:B------:R-:W-:Y:S01]  /*b7b0*/  IADD3 R5, P4, R230, R7, RZ ;  /* 0x00000007e6057210 */ /* 0x000fe20007f9e0ff */
[----:B------:R-:W-:Y:S01]  /*b7c0*/  @!PT LDS RZ, [RZ] ;  /* 0x00000000fffff984 */ /* 0x000fe20000000800 */
[----:B------:R-:W-:Y:S01]  /*b7d0*/  @!PT LDS RZ, [RZ] ;  /* 0x00000000fffff984 */ /* 0x000fe20000000800 */
[----:B------:R-:W-:Y:S01]  /*b7e0*/  @!PT LDS RZ, [RZ] ;  /* 0x00000000fffff984 */ /* 0x000fe20000000800 */
[----:B------:R-:W-:Y:S01]  /*b7f0*/  @!P2 LDGSTS.E.BYPASS.LTC128B.128 [R234+0x4800], desc[UR12][R26.64] ;  /* 0x048000001aeaafae */ /* 0x000fe2000b901d4c */
        /* <DEDUP_REMOVED lines=16> */
[----:B--2---:R-:W-:Y:S01]  /*b900*/  @!P1 IADD3 R20, P4, R190, R7, RZ ;  /* 0x00000007be149210 */ /* 0x004fe20007f9e0ff */
[----:B------:R1:W-:Y:S01]  /*b910*/  @P2 STS.128 [R234+0x5000], RZ ;  /* 0x005000ffea002388 */ /* 0x0003e20000000c00 */
[----:B------:R-:W-:-:S03]  /*b920*/  @!P1 LEA.HI.X R33, R8, UR9, R5, 0x1, P5 ;  /* 0x0000000908219c11 */ /* 0x000fc6000a8f0c05 */
[--C-:B------:R-:W-:Y:S01]  /*b930*/  @!P1 IMAD.X R5, R191, 0x1, R4.reuse, P4 ;  /* 0x00000001bf059824 */ /* 0x100fe200020e0604 */
[C---:B------:R-:W-:Y:S01]  /*b940*/  @!P1 LEA R34, P4, R20.reuse, UR8, 0x1 ;  /* 0x0000000814229c11 */ /* 0x040fe2000f8808ff */
[----:B------:R-:W-:Y:S01]  /*b950*/  @!PT LDS RZ, [RZ] ;  /* 0x00000000fffff984 */ /* 0x000fe20000000800 */
[----:B------:R-:W-:Y:S01]  /*b960*/  @!PT LDS RZ, [RZ] ;  /* 0x00000000fffff984 */ /* 0x000fe20000000800 */
[----:B------:R-:W-:Y:S01]  /*b970*/  @!PT LDS RZ, [RZ] ;  /* 0x00000000fffff984 */ /* 0x000fe20000000800 */
[----:B------:R-:W-:Y:S03]  /*b980*/  @!P2 LDGSTS.E.BYPASS.LTC128B.128 [R234+0x5000], desc[UR12][R22.64] ;  /* 0x0500000016eaafae */ /* 0x000fe6000b901d4c */
[----:B------:R-:W-:Y:S01]  /*b990*/  @!P1 LEA.HI.X R35, R20, UR9, R5, 0x1, P4 ;  /* 0x0000000914239c11 */ /* 0x000fe2000a0f0c05 */
[----:B------:R1:W-:Y:S01]  /*b9a0*/  @P1 STS.128 [R234+0x9000], RZ ;  /* 0x009000ffea001388 */ /* 0x0003e20000000c00 */
[C---:B------:R-:W-:Y:S02]  /*b9b0*/  @!P2 LEA R20, P5, R7.reuse, R244, 0x1 ;  /* 0x000000f40714a211 */ /* 0x040fe400078a08ff */
[----:B------:R-:W-:Y:S01]  /*b9c0*/  IADD3 R5, P4, R230, R7, RZ ;  /* 0x00000007e6057210 */ /* 0x000fe20007f9e0ff */
[----:B------:R-:W-:Y:S01]  /*b9d0*/  @!PT LDS RZ, [RZ] ;  /* 0x00000000fffff984 */ /* 0x000fe20000000800 */
[----:B------:R-:W-:Y:S01]  /*b9e0*/  @!PT LDS RZ, [RZ] ;  /* 0x00000000fffff984 */ /* 0x000fe20000000800 */
[----:B------:R-:W-:Y:S01]  /*b9f0*/  @!PT LDS RZ, [RZ] ;  /* 0x00000000fffff984 */ /* 0x000fe20000000800 */
[----:B------:R-:W-:Y:S01]  /*ba00*/  @!P1 LDGSTS.E.BYPASS.LTC128B.128 [R234+0x9000], desc[UR12][R18.64+0x80] ;  /* 0x0900008012ea9fae */ /* 0x000fe2000b901d4c */
        /* <DEDUP_REMOVED lines=59> */
.L_x_1559:
[----:B------:R-:W-:Y:S05]  /*bdc0*/  BSYNC B0 ;  /* 0x0000000000007941 */ /* 0x000fea0003800000 */
.L_x_1558:
[----:B------:R-:W0:Y:S01]  /*bdd0*/  LDGDEPBAR ;  /* 0x00000000000079af */ /* 0x000e220000000000 */
[----:B------:R-:W-:-:S04]  /*bde0*/  LEA R244, P1, R9, R244, 0x1 ;  /* 0x000000f409f47211 */ /* 0x000fc800078208ff */
[----:B------:R-:W-:-:S09]  /*bdf0*/  LEA.HI.X R243, R9, R243, R6, 0x1, P1 ;  /* 0x000000f309f37211 */ /* 0x000fd200008f0c06 */
.L_x_1555:
[----:B------:R-:W-:Y:S01]  /*be00*/  FMNMX.FTZ R5, R2, R132, !PT ;  /* 0x0000008402057209 */ /* 0x000fe20007810000 */
[----:B-1----:R-:W-:Y:S03]  /*be10*/  LDSM.16.MT88.4 R16, [R218+0xc000] ;  /* 0x00c00000da10783b */ /* 0x002fe60000004200 */
[----:B------:R-:W-:Y:S01]  /*be20*/  FMNMX.FTZ R5, R252, R5, !PT ;  /* 0x00000005fc057209 */ /* 0x000fe20007810000 */
[----:B------:R-:W-:Y:S03]  /*be30*/  LDSM.16.MT88.4 R28, [R216+0x10000] ;  /* 0x01000000d81c783b */ /* 0x000fe60000004200 */
[----:B------:R-:W-:Y:S01]  /*be40*/  FMNMX.FTZ R4, R250, R5, !PT ;  /* 0x00000005fa047209 */ /* 0x000fe20007810000 */
[----:B------:R-:W-:Y:S03]  /*be50*/  LDSM.16.MT88.4 R24, [R218+0xc800] ;  /* 0x00c80000da18783b */ /* 0x000fe60000004200 */
        /* <DEDUP_REMOVED lines=60> */
[----:B------:R-:W-:-:S03]  /*c220*/  FMNMX.FTZ R4, R63, R4, !PT ;  /* 0x000000043f047209 */ /* 0x000fc60007810000 */
[----:B------:R-:W1:Y:S01]  /*c230*/  SHFL.BFLY PT, R5, R6, 0x2, 0x1f ;  /* 0x0c401f0006057f89 */ /* 0x000e6200000e0000 */
        /* <DEDUP_REMOVED lines=9> */
[C---:B------:R-:W-:Y:S01]  /*c2d0*/  FSETP.NEU.FTZ.AND P2, PT, R46.reuse, -INF , PT ;  /* 0xff8000002e00780b */ /* 0x040fe20003f5d000 */
[----:B------:R-:W-:-:S03]  /*c2e0*/  FMUL.FTZ R65, R46, UR10 ;  /* 0x0000000a2e417c20 */ /* 0x000fc60008410000 */
[----:B------:R-:W-:Y:S02]  /*c2f0*/  FSEL R5, R46, RZ, P2 ;  /* 0x000000ff2e057208 */ /* 0x000fe40001000000 */
[----:B------:R-:W-:-:S03]  /*c300*/  FSEL R65, R65, RZ, P2 ;  /* 0x000000ff41417208 */ /* 0x000fc60001000000 */
[----:B------:R-:W-:Y:S01]  /*c310*/  FADD.FTZ R8, R2, -R5 ;  /* 0x8000000502087221 */ /* 0x000fe20000010000 */
[----:B---3--:R-:W-:Y:S01]  /*c320*/  FMNMX.FTZ R45, R4, R45, !PT ;  /* 0x0000002d042d7209 */ /* 0x008fe20007810000 */
[--C-:B------:R-:W-:Y:S01]  /*c330*/  FFMA.FTZ R48, R132, UR10, -R65.reuse ;  /* 0x0000000a84307c23 */ /* 0x100fe20008010841 */
[----:B------:R-:W1:Y:S01]  /*c340*/  LDSM.16.MT88.4 R4, [R220+0xc000] ;  /* 0x00c00000dc04783b */ /* 0x000e620000004200 */
[--C-:B------:R-:W-:Y:S01]  /*c350*/  FFMA.FTZ R44, R252, UR10, -R65.reuse ;  /* 0x0000000afc2c7c23 */ /* 0x100fe20008010841 */
[C---:B------:R-:W-:Y:S01]  /*c360*/  FSETP.NEU.FTZ.AND P1, PT, R45.reuse, -INF , PT ;  /* 0xff8000002d00780b */ /* 0x040fe20003f3d000 */
[----:B------:R-:W-:Y:S01]  /*c370*/  FMUL.FTZ R56, R45, UR10 ;  /* 0x0000000a2d387c20 */ /* 0x000fe20008410000 */
[--C-:B------:R-:W-:Y:S01]  /*c380*/  FFMA.FTZ R43, R250, UR10, -R65.reuse ;  /* 0x0000000afa2b7c23 */ /* 0x100fe20008010841 */
[--C-:B------:R-:W-:Y:S01]  /*c390*/  FFMA.FTZ R42, R251, UR10, -R65.reuse ;  /* 0x0000000afb2a7c23 */ /* 0x100fe20008010841 */
[----:B------:R-:W-:Y:S01]  /*c3a0*/  FSEL R9, R45, RZ, P1 ;  /* 0x000000ff2d097208 */ /* 0x000fe20000800000 */
[----:B------:R-:W-:Y:S01]  /*c3b0*/  FMUL.FTZ R47, R8, UR10 ;  /* 0x0000000a082f7c20 */ /* 0x000fe20008410000 */
[----:B------:R-:W-:Y:S01]  /*c3c0*/  FSEL R56, R56, RZ, P1 ;  /* 0x000000ff38387208 */ /* 0x000fe20000800000 */
[----:B------:R-:W-:Y:S01]  /*c3d0*/  MUFU.EX2 R48, R48 ;  /* 0x0000003000307308 */ /* 0x000fe20000000800 */
[----:B------:R-:W-:Y:S01]  /*c3e0*/  FFMA.FTZ R50, R248, UR10, -R65 ;  /* 0x0000000af8327c23 */ /* 0x000fe20008010841 */
[----:B------:R-:W-:Y:S01]  /*c3f0*/  FADD.FTZ R9, R0, -R9 ;  /* 0x8000000900097221 */ /* 0x000fe20000010000 */
[--C-:B------:R-:W-:Y:S01]  /*c400*/  FFMA.FTZ R49, R240, UR10, -R65.reuse ;  /* 0x0000000af0317c23 */ /* 0x100fe20008010841 */
[--C-:B------:R-:W-:Y:S01]  /*c410*/  FFMA.FTZ R41, R3, UR10, -R56.reuse ;  /* 0x0000000a03297c23 */ /* 0x100fe20008010838 */
[--C-:B------:R-:W-:Y:S01]  /*c420*/  FFMA.FTZ R40, R135, UR10, -R56.reuse ;  /* 0x0000000a87287c23 */ /* 0x100fe20008010838 */
[--C-:B------:R-:W-:Y:S01]  /*c430*/  FFMA.FTZ R3, R247, UR10, -R56.reuse ;  /* 0x0000000af7037c23 */ /* 0x100fe20008010838 */
[--C-:B------:R-:W-:Y:S01]  /*c440*/  FFMA.FTZ R2, R249, UR10, -R56.reuse ;  /* 0x0000000af9027c23 */ /* 0x100fe20008010838 */
[----:B------:R-:W-:Y:S01]  /*c450*/  FMUL.FTZ R0, R9, UR10 ;  /* 0x0000000a09007c20 */ /* 0x000fe20008410000 */
[----:B------:R-:W3:Y:S01]  /*c460*/  MUFU.EX2 R44, R44 ;  /* 0x0000002c002c7308 */ /* 0x000ee20000000800 */
[----:B--2---:R-:W2:Y:S01]  /*c470*/  LDSM.16.MT88.4 R8, [R217+0xc000] ;  /* 0x00c00000d908783b */ /* 0x004ea20000004200 */
        /* <DEDUP_REMOVED lines=14> */
[----:B------:R-:W4:Y:S01]  /*c560*/  MUFU.EX2 R42, R42 ;  /* 0x0000002a002a7308 */ /* 0x000f220000000800 */
        /* <DEDUP_REMOVED lines=16> */
[----:B----4-:R-:W-:Y:S01]  /*c670*/  F2FP.F16.F32.PACK_AB R14, R42, R43 ;  /* 0x0000002b2a0e723e */ /* 0x010fe200000000ff */
        /* <DEDUP_REMOVED lines=22> */
[----:B------:R-:W3:Y:S01]  /*c7e0*/  MUFU.EX2 R47, R47 ;  /* 0x0000002f002f7308 */ /* 0x000ee20000000800 */
[----:B------:R-:W-:Y:S01]  /*c7f0*/  FFMA.FTZ R148, R139, UR10, -R56 ;  /* 0x0000000a8b947c23 */ /* 0x000fe20008010838 */
[--C-:B------:R-:W-:Y:S01]  /*c800*/  FFMA.FTZ R138, R138, UR10, -R65.reuse ;  /* 0x0000000a8a8a7c23 */ /* 0x100fe20008010841 */
[--C-:B------:R-:W-:Y:S01]  /*c810*/  FFMA.FTZ R139, R136, UR10, -R65.reuse ;  /* 0x0000000a888b7c23 */ /* 0x100fe20008010841 */
[--C-:B------:R-:W-:Y:S01]  /*c820*/  FFMA.FTZ R64, R64, UR10, -R65.reuse ;  /* 0x0000000a40407c23 */ /* 0x100fe20008010841 */
[----:B------:R-:W-:-:S03]  /*c830*/  FFMA.FTZ R65, R60, UR10, -R65 ;  /* 0x0000000a3c417c23 */ /* 0x000fc60008010841 */
        /* <DEDUP_REMOVED lines=19> */
[C---:B-1----:R-:W-:Y:S01]  /*c970*/  HMMA.16816.F32 R128, R12.reuse, R4, R128 ;  /* 0x000000040c80723c */ /* 0x042fe20000001880 */
        /* <DEDUP_REMOVED lines=58> */
[C---:B---3--:R-:W-:Y:S01]  /*cd20*/  HMMA.16816.F32 R96, R12.reuse, R16, R96 ;  /* 0x000000100c60723c */ /* 0x048fe20000001860 */
[-C--:B------:R-:W-:Y:S01]  /*cd30*/  FMUL.FTZ R115, R115, R0.reuse ;  /* 0x0000000073737220 */ /* 0x080fe20000410000 */
[-C--:B------:R-:W-:Y:S01]  /*cd40*/  FMUL.FTZ R116, R116, R47.reuse ;  /* 0x0000002f74747220 */ /* 0x080fe20000410000 */
[-C--:B------:R-:W-:Y:S01]  /*cd50*/  FMUL.FTZ R117, R117, R47.reuse ;  /* 0x0000002f75757220 */ /* 0x080fe20000410000 */
[-C--:B------:R-:W-:Y:S01]  /*cd60*/  FMUL.FTZ R118, R118, R0.reuse ;  /* 0x0000000076767220 */ /* 0x080fe20000410000 */
[-C--:B------:R-:W-:Y:S01]  /*cd70*/  FMUL.FTZ R119, R119, R0.reuse ;  /* 0x0000000077777220 */ /* 0x080fe20000410000 */
[----:B------:R-:W-:Y:S01]  /*cd80*/  HMMA.16816.F32 R100, R12, R18, R100 ;  /* 0x000000120c64723c */ /* 0x000fe20000001864 */
[----:B------:R-:W3:Y:S01]  /*cd90*/  LDSM.16.MT88.4 R16, [R220+0xc800] ;  /* 0x00c80000dc10783b */ /* 0x000ee20000004200 */
[----:B------:R-:W5:Y:S01]  /*cda0*/  MUFU.EX2 R54, R54 ;  /* 0x0000003600367308 */ /* 0x000f620000000800 */
[----:B------:R-:W-:Y:S01]  /*cdb0*/  FFMA.FTZ R47, R245, R47, R48 ;  /* 0x0000002ff52f7223 */ /* 0x000fe20000010030 */
[----:B------:R-:W-:-:S02]  /*cdc0*/  FFMA.FTZ R41, R246, R0, R41 ;  /* 0x00000000f6297223 */ /* 0x000fc40000010029 */
[C---:B--2---:R-:W-:Y:S01]  /*cdd0*/  HMMA.16816.F32 R124, R12.reuse, R8, R124 ;  /* 0x000000080c7c723c */ /* 0x044fe2000000187c */
[----:B------:R-:W-:Y:S01]  /*cde0*/  FADD.FTZ R44, R44, R47 ;  /* 0x0000002f2c2c7221 */ /* 0x000fe20000010000 */
[----:B------:R-:W-:Y:S02]  /*cdf0*/  FADD.FTZ R40, R40, R41 ;  /* 0x0000002928287221 */ /* 0x000fe40000010000 */
[----:B------:R-:W-:Y:S01]  /*ce00*/  MUFU.EX2 R59, R59 ;  /* 0x0000003b003b7308 */ /* 0x000fe20000000800 */
[----:B------:R-:W-:Y:S01]  /*ce10*/  FADD.FTZ R43, R43, R44 ;  /* 0x0000002c2b2b7221 */ /* 0x000fe20000010000 */
[----:B------:R-:W-:Y:S01]  /*ce20*/  HMMA.16816.F32 R104, R12, R10, R104 ;  /* 0x0000000a0c68723c */ /* 0x000fe20000001868 */
[----:B------:R-:W2:Y:S01]  /*ce30*/  LDSM.16.MT88.4 R8, [R217+0xc800] ;  /* 0x00c80000d908783b */ /* 0x000ea20000004200 */
[----:B------:R-:W-:Y:S01]  /*ce40*/  FADD.FTZ R3, R3, R40 ;  /* 0x0000002803037221 */ /* 0x000fe20000010000 */
[----:B------:R-:W-:-:S03]  /*ce50*/  FADD.FTZ R43, R42, R43 ;  /* 0x0000002b2a2b7221 */ /* 0x000fc60000010000 */
[----:B------:R-:W3:Y:S01]  /*ce60*/  MUFU.EX2 R58, R58 ;  /* 0x0000003a003a7308 */ /* 0x000ee20000000800 */
[----:B------:R-:W-:Y:S01]  /*ce70*/  HMMA.16816.F32 R112, R12, R28, R112 ;  /* 0x0000001c0c70723c */ /* 0x000fe20000001870 */
[----:B------:R-:W-:-:S06]  /*ce80*/  FADD.FTZ R2, R2, R3 ;  /* 0x0000000302027221 */ /* 0x000fcc0000010000 */
[----:B------:R-:W-:Y:S01]  /*ce90*/  MUFU.EX2 R62, R62 ;  /* 0x0000003e003e7308 */ /* 0x000fe20000000800 */
[C---:B-1----:R-:W-:Y:S07]  /*cea0*/  HMMA.16816.F32 R108, R12.reuse, R4, R108 ;  /* 0x000000040c6c723c */ /* 0x042fee000000186c */
[----:B------:R-:W1:Y:S01]  /*ceb0*/  MUFU.EX2 R67, R67 ;  /* 0x0000004300437308 */ /* 0x000e620000000800 */
[C---:B------:R-:W-:Y:S01]  /*cec0*/  HMMA.16816.F32 R120, R12.reuse, R6, R120 ;  /* 0x000000060c78723c */ /* 0x040fe20000001878 */
[----:B----4-:R-:W-:Y:S01]  /*ced0*/  F2FP.F16.F32.PACK_AB R4, R49, R50 ;  /* 0x000000323104723e */ /* 0x010fe200000000ff */
[----:B------:R-:W-:Y:S01]  /*cee0*/  FADD.FTZ R50, R50, R43 ;  /* 0x0000002b32327221 */ /* 0x000fe20000010000 */
[----:B-----5:R-:W-:Y:S01]  /*cef0*/  F2FP.F16.F32.PACK_AB R5, R54, R61 ;  /* 0x0000003d3605723e */ /* 0x020fe200000000ff */
[----:B------:R-:W-:Y:S01]  /*cf00*/  FADD.FTZ R61, R61, R2 ;  /* 0x000000023d3d7221 */ /* 0x000fe20000010000 */
[----:B------:R-:W-:Y:S01]  /*cf10*/  MOV R2, R46 ;  /* 0x0000002e00027202 */ /* 0x000fe20000000f00 */
[----:B------:R-:W-:Y:S01]  /*cf20*/  HMMA.16816.F32 R12, R12, R30, R116 ;  /* 0x0000001e0c0c723c */ /* 0x000fe20000001874 */
[----:B------:R-:W-:Y:S01]  /*cf30*/  F2FP.F16.F32.PACK_AB R6, R51, R52 ;  /* 0x000000343306723e */ /* 0x000fe200000000ff */
[----:B------:R-:W-:Y:S01]  /*cf40*/  LDSM.16.MT88.4 R28, [R218+0x10800] ;  /* 0x01080000da1c783b */ /* 0x000fe20000004200 */
[----:B---3--:R-:W-:Y:S01]  /*cf50*/  F2FP.F16.F32.PACK_AB R7, R58, R59 ;  /* 0x0000003b3a07723e */ /* 0x008fe200000000ff */
        /* <DEDUP_REMOVED lines=10> */
[----:B------:R-:W3:Y:S03]  /*d000*/  LDSM.16.MT88.4 R16, [R220+0x10800] ;  /* 0x01080000dc10783b */ /* 0x000ee60000004200 */
[----:B------:R-:W-:Y:S02]  /*d010*/  MUFU.EX2 R132, R132 ;  /* 0x0000008400847308 */ /* 0x000fe40000000800 */
[C---:B--2---:R-:W-:Y:S06]  /*d020*/  HMMA.16816.F32 R80, R4.reuse, R8, R80 ;  /* 0x000000080450723c */ /* 0x044fec0000001850 */
[C---:B------:R-:W-:Y:S01]  /*d030*/  HMMA.16816.F32 R84, R4.reuse, R10, R84 ;  /* 0x0000000a0454723c */ /* 0x040fe20000001854 */
[----:B------:R-:W2:Y:S01]  /*d040*/  LDSM.16.MT88.4 R8, [R217+0x10800] ;  /* 0x01080000d908783b */ /* 0x000ea20000004200 */
        /* <DEDUP_REMOVED lines=18> */
[----:B------:R-:W-:Y:S03]  /*d170*/  MUFU.EX2 R147, R147 ;  /* 0x0000009300937308 */ /* 0x000fe60000000800 */
[C---:B--2---:R-:W-:Y:S05]  /*d180*/  HMMA.16816.F32 R108, R4.reuse, R8, R108 ;  /* 0x00000008046c723c */ /* 0x044fea000000186c */
[----:B------:R-:W2:Y:S01]  /*d190*/  MUFU.EX2 R160, R160 ;  /* 0x000000a000a07308 */ /* 0x000ea20000000800 */
        /* <DEDUP_REMOVED lines=19> */
[----:B------:R-:W-:-:S04]  /*d2d0*/  FADD.FTZ R137, R137, R134 ;  /* 0x0000008689897221 */ /* 0x000fc80000010000 */
[----:B------:R-:W-:Y:S01]  /*d2e0*/  HMMA.16816.F32 R76, R8, R26, R76 ;  /* 0x0000001a084c723c */ /* 0x000fe2000000184c */
[----:B------:R-:W4:Y:S01]  /*d2f0*/  LDSM.16.MT88.4 R24, [R218+0x11000] ;  /* 0x01100000da18783b */ /* 0x000f220000004200 */
[----:B------:R-:W5:Y:S01]  /*d300*/  MUFU.EX2 R170, R170 ;  /* 0x000000aa00aa7308 */ /* 0x000f620000000800 */
[----:B--2---:R-:W-:-:S03]  /*d310*/  FADD.FTZ R0, R160, R137 ;  /* 0x00000089a0007221 */ /* 0x004fc60000010000 */
[----:B------:R-:W-:Y:S01]  /*d320*/  HMMA.16816.F32 R80, R8, R20, R80 ;  /* 0x000000140850723c */ /* 0x000fe20000001850 */
[----:B-1----:R-:W-:-:S03]  /*d330*/  FADD.FTZ R0, R161, R0 ;  /* 0x00000000a1007221 */ /* 0x002fc60000010000 */
[----:B------:R-:W-:Y:S02]  /*d340*/  MUFU.EX2 R168, R168 ;  /* 0x000000a800a87308 */ /* 0x000fe40000000800 */
[C---:B------:R-:W-:Y:S01]  /*d350*/  HMMA.16816.F32 R84, R8.reuse, R22, R84 ;  /* 0x000000160854723c */ /* 0x040fe20000001854 */
[----:B------:R-:W1:Y:S05]  /*d360*/  LDSM.16.MT88.4 R20, [R217+0x11000] ;  /* 0x01100000d914783b */ /* 0x000e6a0000004200 */
[C---:B---3--:R-:W-:Y:S01]  /*d370*/  HMMA.16816.F32 R88, R8.reuse, R16, R88 ;  /* 0x000000100858723c */ /* 0x048fe20000001858 */
[----:B------:R-:W2:Y:S05]  /*d380*/  MUFU.EX2 R171, R171 ;  /* 0x000000ab00ab7308 */ /* 0x000eaa0000000800 */
[C---:B------:R-:W-:Y:S01]  /*d390*/  HMMA.16816.F32 R92, R8.reuse, R18, R92 ;  /* 0x00000012085c723c */ /* 0x040fe2000000185c */
[----:B------:R-:W-:Y:S02]  /*d3a0*/  LDSM.16.MT88.4 R16, [R220+0x11800] ;  /* 0x01180000dc10783b */ /* 0x000fe40000004200 */
[----:B------:R-:W-:Y:S03]  /*d3b0*/  MUFU.EX2 R164, R164 ;  /* 0x000000a400a47308 */ /* 0x000fe60000000800 */
[C---:B------:R-:W-:Y:S05]  /*d3c0*/  HMMA.16816.F32 R96, R8.reuse, R28, R96 ;  /* 0x0000001c0860723c */ /* 0x040fea0000001860 */
[----:B------:R-:W-:Y:S01]  /*d3d0*/  MUFU.EX2 R173, R173 ;  /* 0x000000ad00ad7308 */ /* 0x000fe20000000800 */
[C---:B------:R-:W-:Y:S01]  /*d3e0*/  HMMA.16816.F32 R100, R8.reuse, R30, R100 ;  /* 0x0000001e0864723c */ /* 0x040fe20000001864 */
[----:B------:R-:W3:Y:S05]  /*d3f0*/  LDSM.16.MT88.4 R28, [R218+0xd800] ;  /* 0x00d80000da1c783b */ /* 0x000eea0000004200 */
[C---:B------:R-:W-:Y:S01]  /*d400*/  HMMA.16816.F32 R128, R8.reuse, R32, R128 ;  /* 0x000000200880723c */ /* 0x040fe20000001880 */
        /* <DEDUP_REMOVED lines=18> */
[----:B------:R-:W-:Y:S01]  /*d530*/  F2FP.F16.F32.PACK_AB R13, R161, R160 ;  /* 0x000000a0a10d723e */ /* 0x000fe200000000ff */
[----:B------:R-:W-:-:S03]  /*d540*/  FADD.FTZ R144, R144, R133 ;  /* 0x0000008590907221 */ /* 0x000fc60000010000 */
[----:B------:R-:W-:Y:S01]  /*d550*/  F2FP.F16.F32.PACK_AB R14, R147, R146 ;  /* 0x00000092930e723e */ /* 0x000fe200000000ff */
[----:B------:R-:W-:Y:S01]  /*d560*/  MUFU.EX2 R156, R156 ;  /* 0x0000009c009c7308 */ /* 0x000fe20000000800 */
[----:B-----5:R-:W-:Y:S01]  /*d570*/  F2FP.F16.F32.PACK_AB R15, R170, R169 ;  /* 0x000000a9aa0f723e */ /* 0x020fe200000000ff */
[----:B------:R-:W-:Y:S01]  /*d580*/  FADD.FTZ R145, R145, R144 ;  /* 0x0000009091917221 */ /* 0x000fe20000010000 */
[----:B------:R-:W-:-:S03]  /*d590*/  FADD.FTZ R169, R169, R0 ;  /* 0x00000000a9a97221 */ /* 0x000fc60000010000 */
[----:B------:R-:W-:Y:S01]  /*d5a0*/  FADD.FTZ R146, R146, R145 ;  /* 0x0000009192927221 */ /* 0x000fe20000010000 */
[----:B------:R-:W-:Y:S01]  /*d5b0*/  FADD.FTZ R170, R170, R169 ;  /* 0x000000a9aaaa7221 */ /* 0x000fe20000010000 */
[----:B---3--:R-:W-:Y:S01]  /*d5c0*/  HMMA.16816.F32 R72, R12, R28, R72 ;  /* 0x0000001c0c48723c */ /* 0x008fe20000001848 */
[----:B------:R-:W-:Y:S01]  /*d5d0*/  MUFU.EX2 R167, R167 ;  /* 0x000000a700a77308 */ /* 0x000fe20000000800 */
[----:B------:R-:W-:-:S04]  /*d5e0*/  FADD.FTZ R147, R147, R146 ;  /* 0x0000009293937221 */ /* 0x000fc80000010000 */
[C---:B------:R-:W-:Y:S01]  /*d5f0*/  HMMA.16816.F32 R76, R12.reuse, R30, R76 ;  /* 0x0000001e0c4c723c */ /* 0x040fe2000000184c */
[----:B------:R-:W3:Y:S02]  /*d600*/  LDSM.16.MT88.4 R28, [R218+0x11800] ;  /* 0x01180000da1c783b */ /* 0x000ee40000004200 */
[----:B------:R-:W5:Y:S03]  /*d610*/  MUFU.EX2 R152, R152 ;  /* 0x0000009800987308 */ /* 0x000f660000000800 */
[C---:B------:R-:W-:Y:S05]  /*d620*/  HMMA.16816.F32 R96, R12.reuse, R16, R96 ;  /* 0x000000100c60723c */ /* 0x040fea0000001860 */
[----:B------:R-:W5:Y:S01]  /*d630*/  MUFU.EX2 R155, R155 ;  /* 0x0000009b009b7308 */ /* 0x000f620000000800 */
[C---:B------:R-:W-:Y:S01]  /*d640*/  HMMA.16816.F32 R100, R12.reuse, R18, R100 ;  /* 0x000000120c64723c */ /* 0x040fe20000001864 */
[----:B------:R-:W5:Y:S05]  /*d650*/  LDSM.16.MT88.4 R16, [R218+0xe000] ;  /* 0x00e00000da10783b */ /* 0x000f6a0000004200 */
[C---:B--2---:R-:W-:Y:S01]  /*d660*/  HMMA.16816.F32 R128, R12.reuse, R32, R128 ;  /* 0x000000200c80723c */ /* 0x044fe20000001880 */
[----:B------:R-:W2:Y:S05]  /*d670*/  MUFU.EX2 R153, R153 ;  /* 0x0000009900997308 */ /* 0x000eaa0000000800 */
        /* <DEDUP_REMOVED lines=28> */
[----:B------:R-:W1:Y:S02]  /*d840*/  MUFU.EX2 R140, R140 ;  /* 0x0000008c008c7308 */ /* 0x000e640000000800 */
[----:B------:R-:W-:Y:S01]  /*d850*/  HMMA.16816.F32 R104, R12, R30, R104 ;  /* 0x0000001e0c68723c */ /* 0x000fe20000001868 */
[----:B------:R-:W3:Y:S01]  /*d860*/  LDSM.16.MT88.4 R28, [R217+0xe000] ;  /* 0x00e00000d91c783b */ /* 0x000ee20000004200 */
[----:B-----5:R-:W-:-:S04]  /*d870*/  FADD.FTZ R0, R152, R3 ;  /* 0x0000000398007221 */ /* 0x020fc80000010000 */
[----:B------:R-:W-:Y:S01]  /*d880*/  HMMA.16816.F32 R72, R8, R16, R72 ;  /* 0x000000100848723c */ /* 0x000fe20000001848 */
[----:B------:R-:W5:Y:S01]  /*d890*/  MUFU.EX2 R143, R143 ;  /* 0x0000008f008f7308 */ /* 0x000f620000000800 */
[----:B------:R-:W-:-:S04]  /*d8a0*/  FADD.FTZ R0, R155, R0 ;  /* 0x000000009b007221 */ /* 0x000fc80000010000 */
[----:B------:R-:W-:Y:S01]  /*d8b0*/  HMMA.16816.F32 R76, R8, R18, R76 ;  /* 0x00000012084c723c */ /* 0x000fe2000000184c */
[----:B------:R-:W3:Y:S01]  /*d8c0*/  LDSM.16.MT88.4 R16, [R217+0x12000] ;  /* 0x01200000d910783b */ /* 0x000ee20000004200 */
[----:B--2---:R-:W-:Y:S01]  /*d8d0*/  FADD.FTZ R3, R153, R0 ;  /* 0x0000000099037221 */ /* 0x004fe20000010000 */
[----:B------:R-:W2:Y:S03]  /*d8e0*/  MUFU.EX2 R141, R141 ;  /* 0x0000008d008d7308 */ /* 0x000ea60000000800 */
[----:B------:R-:W-:Y:S01]  /*d8f0*/  HMMA.16816.F32 R112, R12, R32, R112 ;  /* 0x000000200c70723c */ /* 0x000fe20000001870 */
[----:B------:R-:W-:-:S04]  /*d900*/  FADD.FTZ R3, R158, R3 ;  /* 0x000000039e037221 */ /* 0x000fc80000010000 */
[----:B------:R-:W3:Y:S01]  /*d910*/  MUFU.EX2 R148, R148 ;  /* 0x0000009400947308 */ /* 0x000ee20000000800 */
[----:B------:R-:W-:Y:S01]  /*d920*/  HMMA.16816.F32 R4, R12, R34, R4 ;  /* 0x000000220c04723c */ /* 0x000fe20000001804 */
[----:B------:R-:W3:Y:S01]  /*d930*/  LDSM.16.MT88.4 R32, [R220+0x12000] ;  /* 0x01200000dc20783b */ /* 0x000ee20000004200 */
[----:B-1----:R-:W-:-:S03]  /*d940*/  FADD.FTZ R0, R140, R3 ;  /* 0x000000038c007221 */ /* 0x002fc60000010000 */
[----:B------:R-:W-:Y:S01]  /*d950*/  LDSM.16.MT88.4 R12, [R216+0x12000] ;  /* 0x01200000d80c783b */ /* 0x000fe20000004200 */
[----:B----4-:R-:W-:Y:S01]  /*d960*/  HMMA.16816.F32 R128, R8, R24, R128 ;  /* 0x000000180880723c */ /* 0x010fe20000001880 */
[----:B------:R-:W-:Y:S01]  /*d970*/  MUFU.EX2 R138, R138 ;  /* 0x0000008a008a7308 */ /* 0x000fe20000000800 */
[----:B-----5:R-:W-:-:S04]  /*d980*/  FADD.FTZ R0, R143, R0 ;  /* 0x000000008f007221 */ /* 0x020fc80000010000 */
[C---:B------:R-:W-:Y:S01]  /*d990*/  HMMA.16816.F32 R68, R8.reuse, R26, R68 ;  /* 0x0000001a0844723c */ /* 0x040fe20000001844 */
[----:B------:R-:W1:Y:S01]  /*d9a0*/  LDSM.16.MT88.4 R24, [R218+0x12000] ;  /* 0x01200000da18783b */ /* 0x000e620000004200 */
[----:B--2---:R-:W-:Y:S01]  /*d9b0*/  FADD.FTZ R3, R141, R0 ;  /* 0x000000008d037221 */ /* 0x004fe20000010000 */
[----:B------:R-:W2:Y:S01]  /*d9c0*/  MUFU.EX2 R139, R139 ;  /* 0x0000008b008b7308 */ /* 0x000ea20000000800 */
[----:B------:R-:W-:Y:S02]  /*d9d0*/  MOV R0, R45 ;  /* 0x0000002d00007202 */ /* 0x000fe40000000f00 */
[----:B---3--:R-:W-:Y:S01]  /*d9e0*/  HMMA.16816.F32 R80, R8, R28, R80 ;  /* 0x0000001c0850723c */ /* 0x008fe20000001850 */
[----:B------:R-:W-:-:S04]  /*d9f0*/  FADD.FTZ R3, R148, R3 ;  /* 0x0000000394037221 */ /* 0x000fc80000010000 */
[----:B------:R-:W-:Y:S01]  /*da00*/  MUFU.EX2 R64, R64 ;  /* 0x0000004000407308 */ /* 0x000fe20000000800 */
[C---:B------:R-:W-:Y:S01]  /*da10*/  HMMA.16816.F32 R84, R8.reuse, R30, R84 ;  /* 0x0000001e0854723c */ /* 0x040fe20000001854 */
[----:B------:R-:W3:Y:S05]  /*da20*/  LDSM.16.MT88.4 R28, [R220+0xe800] ;  /* 0x00e80000dc1c783b */ /* 0x000eea0000004200 */
[----:B------:R-:W-:Y:S01]  /*da30*/  HMMA.16816.F32 R88, R8, R20, R88 ;  /* 0x000000140858723c */ /* 0x000fe20000001858 */
[----:B------:R-:W4:Y:S01]  /*da40*/  MUFU.EX2 R65, R65 ;  /* 0x0000004100417308 */ /* 0x000f220000000800 */
[----:B--2---:R-:W-:-:S04]  /*da50*/  F2FP.F16.F32.PACK_AB R116, R139, R138 ;  /* 0x0000008a8b74723e */ /* 0x004fc800000000ff */
[C---:B------:R-:W-:Y:S01]  /*da60*/  HMMA.16816.F32 R92, R8.reuse, R22, R92 ;  /* 0x00000016085c723c */ /* 0x040fe2000000185c */
[----:B------:R-:W2:Y:S05]  /*da70*/  LDSM.16.MT88.4 R20, [R218+0xe800] ;  /* 0x00e80000da14783b */ /* 0x000eaa0000004200 */
[C---:B------:R-:W-:Y:S06]  /*da80*/  HMMA.16816.F32 R108, R8.reuse, R16, R108 ;  /* 0x00000010086c723c */ /* 0x040fec000000186c */
[----:B------:R-:W-:Y:S01]  /*da90*/  HMMA.16816.F32 R120, R8, R18, R120 ;  /* 0x000000120878723c */ /* 0x000fe20000001878 */
[----:B------:R-:W5:Y:S01]  /*daa0*/  LDSM.16.MT88.4 R16, [R217+0xe800] ;  /* 0x00e80000d910783b */ /* 0x000f620000004200 */
[----:B----4-:R-:W-:-:S04]  /*dab0*/  F2FP.F16.F32.PACK_AB R118, R65, R64 ;  /* 0x000000404176723e */ /* 0x010fc800000000ff */
        /* <DEDUP_REMOVED lines=15> */
[----:B------:R-:W4:Y:S01]  /*dbb0*/  LDSM.16.MT88.4 R12, [R216+0xe800] ;  /* 0x00e80000d80c783b */ /* 0x000f220000004200 */
[----:B---3--:R-:W-:Y:S01]  /*dbc0*/  HMMA.16816.F32 R128, R24, R28, R128 ;  /* 0x0000001c1880723c */ /* 0x008fe20000001880 */
[----:B------:R-:W-:-:S05]  /*dbd0*/  FADD.FTZ R167, R167, R156 ;  /* 0x0000009ca7a77221 */ /* 0x000fca0000010000 */
[C---:B------:R-:W-:Y:S01]  /*dbe0*/  HMMA.16816.F32 R68, R24.reuse, R30, R68 ;  /* 0x0000001e1844723c */ /* 0x040fe20000001844 */
[----:B------:R-:W3:Y:S05]  /*dbf0*/  LDSM.16.MT88.4 R28, [R216+0x12800] ;  /* 0x01280000d81c783b */ /* 0x000eea0000004200 */
[C---:B--2---:R-:W-:Y:S06]  /*dc00*/  HMMA.16816.F32 R72, R24.reuse, R20, R72 ;  /* 0x000000141848723c */ /* 0x044fec0000001848 */
[C---:B------:R-:W-:Y:S01]  /*dc10*/  HMMA.16816.F32 R76, R24.reuse, R22, R76 ;  /* 0x00000016184c723c */ /* 0x040fe2000000184c */
[----:B------:R-:W2:Y:S05]  /*dc20*/  LDSM.16.MT88.4 R20, [R220+0xf000] ;  /* 0x00f00000dc14783b */ /* 0x000eaa0000004200 */
        /* <DEDUP_REMOVED lines=8> */
[----:B----4-:R-:W-:Y:S01]  /*dcb0*/  HMMA.16816.F32 R88, R24, R12, R88 ;  /* 0x0000000c1858723c */ /* 0x010fe20000001858 */
        /* <DEDUP_REMOVED lines=16> */
[----:B------:R-:W4:Y:S05]  /*ddc0*/  LDSM.16.MT88.4 R32, [R216+0xf000] ;  /* 0x00f00000d820783b */ /* 0x000f2a0000004200 */
[C---:B---3--:R-:W-:Y:S06]  /*ddd0*/  HMMA.16816.F32 R112, R24.reuse, R28, R112 ;  /* 0x0000001c1870723c */ /* 0x048fec0000001870 */
[----:B------:R-:W-:Y:S01]  /*dde0*/  HMMA.16816.F32 R4, R24, R30, R4 ;  /* 0x0000001e1804723c */ /* 0x000fe20000001804 */
[----:B------:R-:W-:Y:S04]  /*ddf0*/  LDSM.16.MT88.4 R28, [R217+0x13000] ;  /* 0x01300000d91c783b */ /* 0x000fe80000004200 */
[----:B------:R-:W-:Y:S01]  /*de00*/  LDSM.16.MT88.4 R24, [R220+0xf800] ;  /* 0x00f80000dc18783b */ /* 0x000fe20000004200 */
[C---:B--2---:R-:W-:Y:S06]  /*de10*/  HMMA.16816.F32 R128, R8.reuse, R20, R128 ;  /* 0x000000140880723c */ /* 0x044fec0000001880 */
[C---:B------:R-:W-:Y:S01]  /*de20*/  HMMA.16816.F32 R68, R8.reuse, R22, R68 ;  /* 0x000000160844723c */ /* 0x040fe20000001844 */
[----:B------:R-:W2:Y:S05]  /*de30*/  LDSM.16.MT88.4 R20, [R220+0x13000] ;  /* 0x01300000dc14783b */ /* 0x000eaa0000004200 */
[C---:B-----5:R-:W-:Y:S06]  /*de40*/  HMMA.16816.F32 R72, R8.reuse, R16, R72 ;  /* 0x000000100848723c */ /* 0x060fec0000001848 */
[C---:B------:R-:W-:Y:S01]  /*de50*/  HMMA.16816.F32 R76, R8.reuse, R18, R76 ;  /* 0x00000012084c723c */ /* 0x040fe2000000184c */
[----:B------:R-:W3:Y:S05]  /*de60*/  LDSM.16.MT88.4 R16, [R216+0x13000] ;  /* 0x01300000d810783b */ /* 0x000eea0000004200 */
[C---:B-1----:R-:W-:Y:S06]  /*de70*/  HMMA.16816.F32 R80, R8.reuse, R12, R80 ;  /* 0x0000000c0850723c */ /* 0x042fec0000001850 */
[C---:B------:R-:W-:Y:S01]  /*de80*/  HMMA.16816.F32 R84, R8.reuse, R14, R84 ;  /* 0x0000000e0854723c */ /* 0x040fe20000001854 */
[----:B------:R-:W1:Y:S05]  /*de90*/  LDSM.16.MT88.4 R12, [R218+0xf800] ;  /* 0x00f80000da0c783b */ /* 0x000e6a0000004200 */
[C---:B----4-:R-:W-:Y:S06]  /*dea0*/  HMMA.16816.F32 R88, R8.reuse, R32, R88 ;  /* 0x000000200858723c */ /* 0x050fec0000001858 */
[----:B------:R-:W-:Y:S01]  /*deb0*/  HMMA.16816.F32 R92, R8, R34, R92 ;  /* 0x00000022085c723c */ /* 0x000fe2000000185c */
[--C-:B------:R-:W-:Y:S01]  /*dec0*/  FFMA.FTZ R32, R63, UR10, -R56.reuse ;  /* 0x0000000a3f207c23 */ /* 0x100fe20008010838 */
[----:B------:R-:W-:-:S04]  /*ded0*/  FFMA.FTZ R33, R57, UR10, -R56 ;  /* 0x0000000a39217c23 */ /* 0x000fc80008010838 */
[C---:B--2---:R-:W-:Y:S01]  /*dee0*/  HMMA.16816.F32 R96, R8.reuse, R20, R96 ;  /* 0x000000140860723c */ /* 0x044fe20000001860 */
[--C-:B------:R-:W-:Y:S01]  /*def0*/  FFMA.FTZ R34, R55, UR10, -R56.reuse ;  /* 0x0000000a37227c23 */ /* 0x100fe20008010838 */
[----:B------:R-:W-:Y:S01]  /*df00*/  FFMA.FTZ R35, R53, UR10, -R56 ;  /* 0x0000000a35237c23 */ /* 0x000fe20008010838 */
[----:B------:R-:W-:Y:S03]  /*df10*/  MUFU.EX2 R32, R32 ;  /* 0x0000002000207308 */ /* 0x000fe60000000800 */
[C---:B------:R-:W-:Y:S01]  /*df20*/  HMMA.16816.F32 R100, R8.reuse, R22, R100 ;  /* 0x000000160864723c */ /* 0x040fe20000001864 */
[----:B------:R-:W2:Y:S04]  /*df30*/  LDSM.16.MT88.4 R20, [R217+0xf800] ;  /* 0x00f80000d914783b */ /* 0x000ea80000004200 */
[----:B------:R-:W4:Y:S01]  /*df40*/  MUFU.EX2 R33, R33 ;  /* 0x0000002100217308 */ /* 0x000f220000000800 */
[C---:B------:R-:W-:Y:S06]  /*df50*/  HMMA.16816.F32 R124, R8.reuse, R36, R124 ;  /* 0x00000024087c723c */ /* 0x040fec000000187c */
[C---:B------:R-:W-:Y:S01]  /*df60*/  HMMA.16816.F32 R104, R8.reuse, R38, R104 ;  /* 0x000000260868723c */ /* 0x040fe20000001868 */
[----:B------:R-:W-:Y:S05]  /*df70*/  MUFU.EX2 R34, R34 ;  /* 0x0000002200227308 */ /* 0x000fea0000000800 */
[C---:B------:R-:W-:Y:S03]  /*df80*/  HMMA.16816.F32 R108, R8.reuse, R28, R108 ;  /* 0x0000001c086c723c */ /* 0x040fe6000000186c */
[----:B------:R-:W5:Y:S01]  /*df90*/  MUFU.EX2 R35, R35 ;  /* 0x0000002300237308 */ /* 0x000f620000000800 */
[C---:B----4-:R-:W-:Y:S01]  /*dfa0*/  F2FP.F16.F32.PACK_AB R117, R33.reuse, R32 ;  /* 0x000000202175723e */ /* 0x050fe200000000ff */
[----:B------:R-:W-:Y:S01]  /*dfb0*/  FADD.FTZ R32, R32, R3 ;  /* 0x0000000320207221 */ /* 0x000fe20000010000 */
[----:B------:R-:W-:Y:S03]  /*dfc0*/  HMMA.16816.F32 R120, R8, R30, R120 ;  /* 0x0000001e0878723c */ /* 0x000fe60000001878 */
[----:B------:R-:W-:-:S03]  /*dfd0*/  FADD.FTZ R33, R33, R32 ;  /* 0x0000002021217221 */ /* 0x000fc60000010000 */
[C---:B---3--:R-:W-:Y:S06]  /*dfe0*/  HMMA.16816.F32 R112, R8.reuse, R16, R112 ;  /* 0x000000100870723c */ /* 0x048fec0000001870 */
        /* <DEDUP_REMOVED lines=26> */
.L_x_1552:
        /* <DEDUP_REMOVED lines=13> */
.L_x_1564:
[----:B------:R-:W-:Y:S04]  /*e260*/  DEPBAR.LE SB0, 0x0 ;  /* 0x000080000000791a */ /* 0x000fe80000000000 */
[----:B------:R-:W-:Y:S01]  /*e270*/  BAR.SYNC.DEFER_BLOCKING 0x0 ;  /* 0x0000000000007b1d */ /* 0x000fe20000010000 */
[C---:B------:R-:W-:Y:S01]  /*e280*/  ISETP.GE.AND P4, PT, R235.reuse, UR5, PT ;  /* 0x00000005eb007c0c */ /* 0x040fe2000bf86270 */
[----:B------:R-:W-:Y:S01]  /*e290*/  VIADD R0, R235, 0x40 ;  /* 0x00000040eb007836 */ /* 0x000fe20000000000 */
[----:B------:R-:W-:Y:S01]  /*e2a0*/  MOV R8, R242 ;  /* 0x000000f200087202 */ /* 0x000fe20000000f00 */
[----:B------:R-:W-:Y:S03]  /*e2b0*/  VIADD R233, R233, 0xffffffff ;  /* 0xffffffffe9e97836 */ /* 0x000fe60000000000 */
[----:B------:R-:W-:Y:S01]  /*e2c0*/  ISETP.GE.AND P3, PT, R0, UR5, PT ;  /* 0x0000000500007c0c */ /* 0x000fe2000bf66270 */
[----:B------:R-:W-:Y:S01]  /*e2d0*/  IMAD.MOV.U32 R0, RZ, RZ, R241 ;  /* 0x000000ffff007224 */ /* 0x000fe200078e00f1 */
[----:B------:R-:W-:Y:S01]  /*e2e0*/  UMOV UR15, UR6 ;  /* 0x00000006000f7c82 */ /* 0x000fe20008000000 */
[----:B------:R-:W-:Y:S01]  /*e2f0*/  UMOV UR14, UR7 ;  /* 0x00000007000e7c82 */ /* 0x000fe20008000000 */
[----:B------:R-:W-:Y:S09]  /*e300*/  @!P0 BRA `(.L_x_1561) ;  /* 0x0000000000f88947 */ /* 0x000ff20003800000 */
[----:B------:R-:W1:Y:S01]  /*e310*/  LDC R0, c[0x0][0x380] ;  /* 0x0000e000ff007b82 */ /* 0x000e620000000800 */
[----:B------:R-:W-:Y:S01]  /*e320*/  SHF.L.U32 R5, R233, 0x7, RZ ;  /* 0x00000007e9057819 */ /* 0x000fe200000006ff */
[----:B------:R-:W-:Y:S01]  /*e330*/  UMOV UR15, UR11 ;  /* 0x0000000b000f7c82 */ /* 0x000fe20008000000 */
[----:B------:R-:W-:Y:S03]  /*e340*/  UMOV UR14, UR10 ;  /* 0x0000000a000e7c82 */ /* 0x000fe60008000000 */
        /* <DEDUP_REMOVED lines=50> */
[----:B------:R-:W-:Y:S04]  /*e670*/  IMAD.WIDE.U32 R8, R6, UR11, RZ ;  /* 0x0000000b06087c25 */ /* 0x000fe8000f8e00ff */
[----:B------:R-:W-:Y:S01]  /*e680*/  IMAD.IADD R9, R9, 0x1, R0 ;  /* 0x0000000109097824 */ /* 0x000fe200078e0200 */
[----:B--2---:R-:W-:Y:S04]  /*e690*/  IADD3 R2, -R7, R2, RZ ;  /* 0x0000000207027210 */ /* 0x004fe80007ffe1ff */
[----:B------:R-:W-:Y:S01]  /*e6a0*/  SHF.R.S32.HI R7, RZ, 0x1f, R2 ;  /* 0x0000001fff077819 */ /* 0x000fe20000011402 */
[CC--:B-1----:R-:W-:Y:S04]  /*e6b0*/  IMAD.WIDE.U32 R8, R2.reuse, R4.reuse, R8 ;  /* 0x0000000402087225 */ /* 0x0c2fe800078e0008 */
[----:B------:R-:W-:Y:S04]  /*e6c0*/  IMAD R7, R7, R4, RZ ;  /* 0x0000000407077224 */ /* 0x000fe800078e02ff */
[----:B------:R-:W-:Y:S05]  /*e6d0*/  IMAD R7, R2, R5, R7 ;  /* 0x0000000502077224 */ /* 0x000fea00078e0207 */
[----:B------:R-:W-:Y:S07]  /*e6e0*/  IADD3 R0, R9, R7, RZ ;  /* 0x0000000709007210 */ /* 0x000fee0007ffe0ff */
.L_x_1561:
[----:B------:R-:W-:Y:S01]  /*e6f0*/  LEA R134, P2, R8, R188, 0x1 ;  /* 0x000000bc08867211 */ /* 0x000fe200078408ff */
[----:B------:R-:W-:Y:S01]  /*e700*/  @P4 STS.128 [R234+0xc000], RZ ;  /* 0x00c000ffea004388 */ /* 0x000fe20000000c00 */
[----:B------:R-:W-:Y:S02]  /*e710*/  IADD3 R49, P1, R232, R8, RZ ;  /* 0x00000008e8317210 */ /* 0x000fe40007f3e0ff */
[--C-:B------:R-:W-:Y:S02]  /*e720*/  LEA.HI.X R135, R8, R189, R0.reuse, 0x1, P2 ;  /* 0x000000bd08877211 */ /* 0x100fe400010f0c00 */
[-C--:B------:R-:W-:Y:S01]  /*e730*/  @!P4 LEA R62, P5, R49, R188.reuse, 0x1 ;  /* 0x000000bc313ec211 */ /* 0x080fe200078a08ff */
[----:B------:R-:W-:Y:S01]  /*e740*/  IMAD.X R2, R231, 0x1, R0, P1 ;  /* 0x00000001e7027824 */ /* 0x000fe200008e0600 */
[CC--:B------:R-:W-:Y:S01]  /*e750*/  @!P3 LEA R56, P1, R49.reuse, R188.reuse, 0x1 ;  /* 0x000000bc3138b211 */ /* 0x0c0fe200078208ff */
[----:B------:R-:W-:Y:S01]  /*e760*/  @!PT LDS RZ, [RZ] ;  /* 0x00000000fffff984 */ /* 0x000fe20000000800 */
[----:B------:R-:W-:Y:S01]  /*e770*/  @!PT LDS RZ, [RZ] ;  /* 0x00000000fffff984 */ /* 0x000fe20000000800 */
[----:B------:R-:W-:Y:S01]  /*e780*/  @!PT LDS RZ, [RZ] ;  /* 0x00000000fffff984 */ /* 0x000fe20000000800 */
[----:B------:R-:W-:Y:S01]  /*e790*/  @!P4 LDGSTS.E.BYPASS.LTC128B.128 [R234+0xc000], desc[UR12][R134.64] ;  /* 0x0c00000086eacfae */ /* 0x000fe2000b901d4c */
[C---:B------:R-:W-:Y:S02]  /*e7a0*/  IADD3 R51, P2, R232.reuse, R49, RZ ;  /* 0x00000031e8337210 */ /* 0x040fe40007f5e0ff */
[CCC-:B------:R-:W-:Y:S01]  /*e7b0*/  @!P4 LEA.HI.X R63, R49.reuse, R189.reuse, R2.reuse, 0x1, P5 ;  /* 0x000000bd313fc211 */ /* 0x1c0fe200028f0c02 */
[----:B------:R-:W-:Y:S01]  /*e7c0*/  @P3 STS.128 [R234+0x10000], RZ ;  /* 0x010000ffea003388 */ /* 0x000fe20000000c00 */
[-CC-:B------:R-:W-:Y:S01]  /*e7d0*/  @!P3 LEA.HI.X R57, R49, R189.reuse, R2.reuse, 0x1, P1 ;  /* 0x000000bd3139b211 */ /* 0x180fe200008f0c02 */
[----:B------:R-:W-:Y:S01]  /*e7e0*/  IMAD.X R2, R231, 0x1, R2, P2 ;  /* 0x00000001e7027824 */ /* 0x000fe200010e0602 */
[CC--:B------:R-:W-:Y:S01]  /*e7f0*/  @!P4 LEA R60, P5, R51.reuse, R188.reuse, 0x1 ;  /* 0x000000bc333cc211 */ /* 0x0c0fe200078a08ff */
[----:B------:R-:W-:Y:S01]  /*e800*/  @!PT LDS RZ, [RZ] ;  /* 0x00000000fffff984 */ /* 0x000fe20000000800 */
[----:B------:R-:W-:Y:S01]  /*e810*/  @!PT LDS RZ, [RZ] ;  /* 0x00000000fffff984 */ /* 0x000fe20000000800 */
[----:B------:R-:W-:Y:S01]  /*e820*/  @!PT LDS RZ, [RZ] ;  /* 0x00000000fffff984 */ /* 0x000fe20000000800 */
[----:B------:R-:W-:Y:S01]  /*e830*/  @!P3 LDGSTS.E.BYPASS.LTC128B.128 [R234+0x10000], desc[UR12][R134.64+0x80] ;  /* 0x1000008086eabfae */ /* 0x000fe2000b901d4c */
[CC--:B------:R-:W-:Y:S02]  /*e840*/  @!P3 LEA R54, P1, R51.reuse, R188.reuse, 0x1 ;  /* 0x000000bc3336b211 */ /* 0x0c0fe400078208ff */
[C-C-:B------:R-:W-:Y:S01]  /*e850*/  @!P4 LEA.HI.X R61, R51.reuse, R189, R2.reuse, 0x1, P5 ;  /* 0x000000bd333dc211 */ /* 0x140fe200028f0c02 */
[----:B------:R-:W-:Y:S01]  /*e860*/  @P4 STS.128 [R234+0xc800], RZ ;  /* 0x00c800ffea004388 */ /* 0x000fe20000000c00 */
[C---:B------:R-:W-:Y:S02]  /*e870*/  IADD3 R49, P2, R232.reuse, R51, RZ ;  /* 0x00000033e8317210 */ /* 0x040fe40007f5e0ff */
[--C-:B------:R-:W-:Y:S01]  /*e880*/  @!P3 LEA.HI.X R55, R51, R189, R2.reuse, 0x1, P1 ;  /* 0x000000bd3337b211 */ /* 0x100fe200008f0c02 */
[----:B------:R-:W-:Y:S01]  /*e890*/  @!PT LDS RZ, [RZ] ;  /* 0x00000000fffff984 */ /* 0x000fe20000000800 */
[----:B------:R-:W-:Y:S01]  /*e8a0*/  @!PT LDS RZ, [RZ] ;  /* 0x00000000fffff984 */ /* 0x000fe20000000800 */
[----:B------:R-:W-:Y:S01]  /*e8b0*/  @!PT LDS RZ, [RZ] ;  /* 0x00000000fffff984 */ /* 0x000fe20000000800 */
[----:B------:R-:W-:Y:S01]  /*e8c0*/  @!P4 LDGSTS.E.BYPASS.LTC128B.128 [R234+0xc800], desc[UR12][R62.64] ;  /* 0x0c8000003eeacfae */ /* 0x000fe2000b901d4c */
[-C--:B------:R-:W-:Y:S01]  /*e8d0*/  @!P4 LEA R58, P5, R49, R188.reuse, 0x1 ;  /* 0x000000bc313ac211 */ /* 0x080fe200078a08ff */
[----:B------:R-:W-:Y:S01]  /*e8e0*/  IMAD.X R2, R231, 0x1, R2, P2 ;  /* 0x00000001e7027824 */ /* 0x000fe200010e0602 */
[CC--:B------:R-:W-:Y:S01]  /*e8f0*/  @!P3 LEA R52, P1, R49.reuse, R188.reuse, 0x1 ;  /* 0x000000bc3134b211 */ /* 0x0c0fe200078208ff */
[----:B------:R-:W-:Y:S01]  /*e900*/  @P3 STS.128 [R234+0x10800], RZ ;  /* 0x010800ffea003388 */ /* 0x000fe20000000c00 */
[C---:B------:R-:W-:Y:S02]  /*e910*/  IADD3 R51, P2, R232.reuse, R49, RZ ;  /* 0x00000031e8337210 */ /* 0x040fe40007f5e0ff */
[CCC-:B------:R-:W-:Y:S01]  /*e920*/  @!P4 LEA.HI.X R59, R49.reuse, R189.reuse, R2.reuse, 0x1, P5 ;  /* 0x000000bd313bc211 */ /* 0x1c0fe200028f0c02 */
[----:B------:R-:W-:Y:S01]  /*e930*/  @!PT LDS RZ, [RZ] ;  /* 0x00000000fffff984 */ /* 0x000fe20000000800 */
[----:B------:R-:W-:Y:S01]  /*e940*/  @!PT LDS RZ, [RZ] ;  /* 0x00000000fffff984 */ /* 0x000fe20000000800 */
[----:B------:R-:W-:Y:S01]  /*e950*/  @!PT LDS RZ, [RZ] ;  /* 0x00000000fffff984 */ /* 0x000fe20000000800 */
[----:B------:R-:W-:Y:S01]  /*e960*/  @!P3 LDGSTS.E.BYPASS.LTC128B.128 [R234+0x10800], desc[UR12][R56.64+0x80] ;  /* 0x1080008038eabfae */ /* 0x000fe2000b901d4c */
[-CC-:B------:R-:W-:Y:S01]  /*e970*/  @!P3 LEA.HI.X R53, R49, R189.reuse, R2.reuse, 0x1, P1 ;  /* 0x000000bd3135b211 */ /* 0x180fe200008f0c02 */
[----:B------:R-:W-:Y:S01]  /*e980*/  IMAD.X R2, R231, 0x1, R2, P2 ;  /* 0x00000001e7027824 */ /* 0x000fe200010e0602 */
[CC--:B------:R-:W-:Y:S01]  /*e990*/  @!P4 LEA R66, P5, R51.reuse, R188.reuse, 0x1 ;  /* 0x000000bc3342c211 */ /* 0x0c0fe200078a08ff */
[----:B------:R-:W-:Y:S01]  /*e9a0*/  @P4 STS.128 [R234+0xd000], RZ ;  /* 0x00d000ffea004388 */ /* 0x000fe20000000c00 */
[CC--:B------:R-:W-:Y:S02]  /*e9b0*/  @!P3 LEA R64, P1, R51.reuse, R188.reuse, 0x1 ;  /* 0x000000bc3340b211 */ /* 0x0c0fe400078208ff */
[C-C-:B------:R-:W-:Y:S01]  /*e9c0*/  @!P4 LEA.HI.X R67, R51.reuse, R189, R2.reuse, 0x1, P5 ;  /* 0x000000bd3343c211 */ /* 0x140fe200028f0c02 */
[----:B------:R-:W-:Y:S01]  /*e9d0*/  @!PT LDS RZ, [RZ] ;  /* 0x00000000fffff984 */ /* 0x000fe20000000800 */
[----:B------:R-:W-:Y:S01]  /*e9e0*/  @!PT LDS RZ, [RZ] ;  /* 0x00000000fffff984 */ /* 0x000fe20000000800 */
[----:B------:R-:W-:Y:S01]  /*e9f0*/  @!PT LDS RZ, [RZ] ;  /* 0x00000000fffff984 */ /* 0x000fe20000000800 */
[----:B------:R-:W-:Y:S01]  /*ea00*/  @!P4 LDGSTS.E.BYPASS.LTC128B.128 [R234+0xd000], desc[UR12][R60.64] ;  /* 0x0d0000003ceacfae */ /* 0x000fe2000b901d4c */
[C---:B------:R-:W-:Y:S02]  /*ea10*/  IADD3 R49, P2, R232.reuse, R51, RZ ;  /* 0x00000033e8317210 */ /* 0x040fe40007f5e0ff */
[--C-:B------:R-:W-:Y:S01]  /*ea20*/  @!P3 LEA.HI.X R65, R51, R189, R2.reuse, 0x1, P1 ;  /* 0x000000bd3341b211 */ /* 0x100fe200008f0c02 */
[----:B------:R-:W-:Y:S01]  /*ea30*/  @P3 STS.128 [R234+0x11000], RZ ;  /* 0x011000ffea003388 */ /* 0x000fe20000000c00 */
        /* <DEDUP_REMOVED lines=20> */
[----:B------:R-:W-:Y:S02]  /*eb80*/  IADD3 R49, P1, R232, R51, RZ ;  /* 0x00000033e8317210 */ /* 0x000fe40007f3e0ff */
[-CC-:B------:R-:W-:Y:S01]  /*eb90*/  @!P3 LEA.HI.X R51, R51, R189.reuse, R2.reuse, 0x1, P2 ;  /* 0x000000bd3333b211 */ /* 0x180fe200010f0c02 */
[----:B------:R-:W-:Y:S01]  /*eba0*/  @!PT LDS RZ, [RZ] ;  /* 0x00000000fffff984 */ /* 0x000fe20000000800 */
[----:B------:R-:W-:Y:S01]  /*ebb0*/  @!PT LDS RZ, [RZ] ;  /* 0x00000000fffff984 */ /* 0x000fe20000000800 */
[----:B------:R-:W-:Y:S01]  /*ebc0*/  @!PT LDS RZ, [RZ] ;  /* 0x00000000fffff984 */ /* 0x000fe20000000800 */
[----:B------:R-:W-:Y:S01]  /*ebd0*/  @!P3 LDGSTS.E.BYPASS.LTC128B.128 [R234+0x11800], desc[UR12][R52.64+0x80] ;  /* 0x1180008034eabfae */ /* 0x000fe2000b901d4c */
[-C--:B------:R-:W-:Y:S01]  /*ebe0*/  @!P4 LEA R194, P5, R49, R188.reuse, 0x1 ;  /* 0x000000bc31c2c211 */ /* 0x080fe200078a08ff */
        /* <DEDUP_REMOVED lines=9> */
[----:B------:R-:W-:Y:S01]  /*ec80*/  ISETP.GT.AND P1, PT, R233, R228, PT ;  /* 0x000000e4e900720c */ /* 0x000fe20003f24270 */
        /* <DEDUP_REMOVED lines=48> */
[----:B------:R-:W-:Y:S01]  /*ef90*/  LDSM.16.M88.4 R180, [R214] ;  /* 0x00000000d6b4783b */ /* 0x000fe20000000200 */
[C---:B------:R-:W-:Y:S03]  /*efa0*/  HMMA.16816.F32 R8, R136.reuse, R142, RZ ;  /* 0x0000008e8808723c */ /* 0x040fe600000018ff */
[----:B------:R-:W4:Y:S03]  /*efb0*/  LDSM.16.M88.4 R140, [R215] ;  /* 0x00000000d78c783b */ /* 0x000f260000000200 */
[C---:B-----5:R-:W-:Y:S01]  /*efc0*/  HMMA.16816.F32 R12, R136.reuse, R144, RZ ;  /* 0x00000090880c723c */ /* 0x060fe200000018ff */
[----:B------:R-:W5:Y:S04]  /*efd0*/  LDSM.16.M88.4 R184, [R213] ;  /* 0x00000000d5b8783b */ /* 0x000f680000000200 */
[----:B-1----:R-:W-:Y:S01]  /*efe0*/  LDSM.16.M88.4 R188, [R208+0x6000] ;  /* 0x00600000d0bc783b */ /* 0x002fe20000000200 */
[C---:B------:R-:W-:Y:S03]  /*eff0*/  HMMA.16816.F32 R16, R136.reuse, R146, RZ ;  /* 0x000000928810723c */ /* 0x040fe600000018ff */
[----:B------:R-:W1:Y:S03]  /*f000*/  LDSM.16.M88.4 R144, [R212] ;  /* 0x00000000d490783b */ /* 0x000e660000000200 */
[C---:B--2---:R-:W-:Y:S01]  /*f010*/  HMMA.16816.F32 R20, R136.reuse, R148, RZ ;  /* 0x000000948814723c */ /* 0x044fe200000018ff */
[----:B------:R-:W-:Y:S04]  /*f020*/  LDSM.16.M88.4 R192, [R208+0x6800] ;  /* 0x00680000d0c0783b */ /* 0x000fe80000000200 */
[----:B------:R-:W-:Y:S01]  /*f030*/  LDSM.16.M88.4 R196, [R208+0x7000] ;  /* 0x00700000d0c4783b */ /* 0x000fe20000000200 */
[C---:B------:R-:W-:Y:S03]  /*f040*/  HMMA.16816.F32 R24, R136.reuse, R150, RZ ;  /* 0x000000968818723c */ /* 0x040fe600000018ff */
[----:B------:R-:W2:Y:S03]  /*f050*/  LDSM.16.M88.4 R148, [R211] ;  /* 0x00000000d394783b */ /* 0x000ea60000000200 */
[C---:B---3--:R-:W-:Y:S06]  /*f060*/  HMMA.16816.F32 R28, R136.reuse, R152, RZ ;  /* 0x00000098881c723c */ /* 0x048fec00000018ff */
[C---:B------:R-:W-:Y:S01]  /*f070*/  HMMA.16816.F32 R32, R136.reuse, R154, RZ ;  /* 0x0000009a8820723c */ /* 0x040fe200000018ff */
[----:B------:R-:W3:Y:S05]  /*f080*/  LDSM.16.M88.4 R152, [R210] ;  /* 0x00000000d298783b */ /* 0x000eea0000000200 */
        /* <DEDUP_REMOVED lines=11> */
[----:B------:R-:W3:Y:S04]  /*f140*/  LDSM.16.M88.4 R136, [R209] ;  /* 0x00000000d188783b */ /* 0x000ee80000000200 */
        /* <DEDUP_REMOVED lines=25> */
[----:B------:R-:W-:Y:S01]  /*f2e0*/  LDSM.16.M88.4 R172, [R207] ;  /* 0x00000000cfac783b */ /* 0x000fe20000000200 */
        /* <DEDUP_REMOVED lines=14> */
[----:B------:R-:W-:Y:S05]  /*f3d0*/  LDSM.16.M88.4 R176, [R202] ;  /* 0x00000000cab0783b */ /* 0x000fea0000000200 */
        /* <DEDUP_REMOVED lines=34> */
[----:B------:R-:W-:Y:S01]  /*f600*/  LDSM.16.M88.4 R180, [R201] ;  /* 0x00000000c9b4783b */ /* 0x000fe20000000200 */
[C---:B--2---:R-:W-:Y:S06]  /*f610*/  HMMA.16816.F32 R4, R136.reuse, R152, R4 ;  /* 0x000000988804723c */ /* 0x044fec0000001804 */
[C---:B------:R-:W-:Y:S01]  /*f620*/  HMMA.16816.F32 R8, R136.reuse, R154, R8 ;  /* 0x0000009a8808723c */ /* 0x040fe20000001808 */
[----:B------:R-:W2:Y:S05]  /*f630*/  LDSM.16.M88.4 R152, [R225+0xb800] ;  /* 0x00b80000e198783b */ /* 0x000eaa0000000200 */
[C---:B---3--:R-:W-:Y:S06]  /*f640*/  HMMA.16816.F32 R12, R136.reuse, R156, R12 ;  /* 0x0000009c880c723c */ /* 0x048fec000000180c */
[C---:B------:R-:W-:Y:S01]  /*f650*/  HMMA.16816.F32 R16, R136.reuse, R158, R16 ;  /* 0x0000009e8810723c */ /* 0x040fe20000001810 */
[----:B------:R-:W3:Y:S05]  /*f660*/  LDSM.16.M88.4 R156, [R206] ;  /* 0x00000000ce9c783b */ /* 0x000eea0000000200 */
[C---:B----4-:R-:W-:Y:S06]  /*f670*/  HMMA.16816.F32 R20, R136.reuse, R160, R20 ;  /* 0x000000a08814723c */ /* 0x050fec0000001814 */
[C---:B------:R-:W-:Y:S01]  /*f680*/  HMMA.16816.F32 R24, R136.reuse, R162, R24 ;  /* 0x000000a28818723c */ /* 0x040fe20000001818 */
[----:B------:R-:W4:Y:S05]  /*f690*/  LDSM.16.M88.4 R160, [R205] ;  /* 0x00000000cda0783b */ /* 0x000f2a0000000200 */
[C---:B-----5:R-:W-:Y:S06]  /*f6a0*/  HMMA.16816.F32 R28, R136.reuse, R164, R28 ;  /* 0x000000a4881c723c */ /* 0x060fec000000181c */
[C---:B------:R-:W-:Y:S01]  /*f6b0*/  HMMA.16816.F32 R32, R136.reuse, R166, R32 ;  /* 0x000000a68820723c */ /* 0x040fe20000001820 */
[----:B------:R-:W5:Y:S05]  /*f6c0*/  LDSM.16.M88.4 R164, [R204] ;  /* 0x00000000cca4783b */ /* 0x000f6a0000000200 */
[C---:B-1----:R-:W-:Y:S06]  /*f6d0*/  HMMA.16816.F32 R36, R136.reuse, R140, R36 ;  /* 0x0000008c8824723c */ /* 0x042fec0000001824 */
[C---:B------:R-:W-:Y:S01]  /*f6e0*/  HMMA.16816.F32 R40, R136.reuse, R142, R40 ;  /* 0x0000008e8828723c */ /* 0x040fe20000001828 */
[----:B------:R-:W1:Y:S05]  /*f6f0*/  LDSM.16.M88.4 R140, [R203] ;  /* 0x00000000cb8c783b */ /* 0x000e6a0000000200 */
        /* <DEDUP_REMOVED lines=8> */
[----:B------:R-:W2:Y:S04]  /*f780*/  LDSM.16.M88.4 R136, [R200] ;  /* 0x00000000c888783b */ /* 0x000ea80000000200 */
        /* <DEDUP_REMOVED lines=133> */
.L_x_1563:
[----:B------:R1:W-:Y:S01]  /*ffe0*/  @P4 STS.128 [R234+0x4000], RZ ;  /* 0x004000ffea004388 */ /* 0x0003e20000000c00 */
[----:B------:R-:W-:Y:S01]  /*fff0*/  LEA R148, P2, R138, R244, 0x1 ;  /* 0x000000f48a947211 */ /* 0x000fe200078408ff */
[----:B------:R-:W-:Y:S01]  /*10000*/  UMOV UR8, UR10 ;  /* 0x0000000a00087c82 */ /* 0x000fe20008000000 */
[----:B------:R-:W-:Y:S01]  /*10010*/  IADD3 R135, P1, R230, R138, RZ ;  /* 0x0000008ae6877210 */ /* 0x000fe20007f3e0ff */
[----:B------:R-:W-:Y:S01]  /*10020*/  UMOV UR9, UR11 ;  /* 0x0000000b00097c82 */ /* 0x000fe20008000000 */
[--C-:B------:R-:W-:Y:S02]  /*10030*/  LEA.HI.X R149, R138, R243, R0.reuse, 0x1, P2 ;  /* 0x000000f38a957211 */ /* 0x100fe400010f0c00 */
[-C--:B------:R-:W-:Y:S01]  /*10040*/  @!P4 LEA R150, P5, R135, R244.reuse, 0x1 ;  /* 0x000000f48796c211 */ /* 0x080fe200078a08ff */
[----:B------:R-:W-:Y:S01]  /*10050*/  IMAD.X R2, R229, 0x1, R0, P1 ;  /* 0x00000001e5027824 */ /* 0x000fe200008e0600 */
[CC--:B------:R-:W-:Y:S01]  /*10060*/  @!P3 LEA R142, P1, R135.reuse, R244.reuse, 0x1 ;  /* 0x000000f4878eb211 */ /* 0x0c0fe200078208ff */
[----:B------:R-:W-:Y:S01]  /*10070*/  @!PT LDS RZ, [RZ] ;  /* 0x00000000fffff984 */ /* 0x000fe20000000800 */
[----:B------:R-:W-:Y:S01]  /*10080*/  @!PT LDS RZ, [RZ] ;  /* 0x00000000fffff984 */ /* 0x000fe20000000800 */
[----:B------:R-:W-:Y:S01]  /*10090*/  @!PT LDS RZ, [RZ] ;  /* 0x00000000fffff984 */ /* 0x000fe20000000800 */
[----:B------:R1:W-:Y:S01]  /*100a0*/  @!P4 LDGSTS.E.BYPASS.LTC128B.128 [R234+0x4000], desc[UR12][R148.64] ;  /* 0x0400000094eacfae */ /* 0x0003e2000b901d4c */
[C---:B------:R-:W-:Y:S02]  /*100b0*/  IADD3 R137, P2, R230.reuse, R135, RZ ;  /* 0x00000087e6897210 */ /* 0x040fe40007f5e0ff */
[CCC-:B------:R-:W-:Y:S01]  /*100c0*/  @!P4 LEA.HI.X R151, R135.reuse, R243.reuse, R2.reuse, 0x1, P5 ;  /* 0x000000f38797c211 */ /* 0x1c0fe200028f0c02 */
[----:B------:R1:W-:Y:S01]  /*100d0*/  @P3 STS.128 [R234+0x8000], RZ ;  /* 0x008000ffea003388 */ /* 0x0003e20000000c00 */
[-CC-:B------:R-:W-:Y:S01]  /*100e0*/  @!P3 LEA.HI.X R143, R135, R243.reuse, R2.reuse, 0x1, P1 ;  /* 0x000000f3878fb211 */ /* 0x180fe200008f0c02 */
[----:B------:R-:W-:Y:S01]  /*100f0*/  IMAD.X R2, R229, 0x1, R2, P2 ;  /* 0x00000001e5027824 */ /* 0x000fe200010e0602 */
        /* <DEDUP_REMOVED lines=9> */
[C---:B------:R-:W-:Y:S01]  /*10190*/  IADD3 R135, P2, R230.reuse, R137, RZ ;  /* 0x00000089e6877210 */ /* 0x040fe20007f5e0ff */
[----:B------:R-:W-:Y:S01]  /*101a0*/  @!PT LDS RZ, [RZ] ;  /* 0x00000000fffff984 */ /* 0x000fe20000000800 */
[----:B------:R-:W-:Y:S01]  /*101b0*/  @!PT LDS RZ, [RZ] ;  /* 0x00000000fffff984 */ /* 0x000fe20000000800 */
[----:B------:R-:W-:Y:S01]  /*101c0*/  @!PT LDS RZ, [RZ] ;  /* 0x00000000fffff984 */ /* 0x000fe20000000800 */
[----:B------:R1:W-:Y:S03]  /*101d0*/  @!P4 LDGSTS.E.BYPASS.LTC128B.128 [R234+0x4800], desc[UR12][R150.64] ;  /* 0x0480000096eacfae */ /* 0x0003e6000b901d4c */
[CC--:B------:R-:W-:Y:S01]  /*101e0*/  @!P4 LEA R144, P5, R135.reuse, R244.reuse, 0x1 ;  /* 0x000000f48790c211 */ /* 0x0c0fe200078a08ff */
[----:B------:R1:W-:Y:S01]  /*101f0*/  @P3 STS.128 [R234+0x8800], RZ ;  /* 0x008800ffea003388 */ /* 0x0003e20000000c00 */
[-C--:B------:R-:W-:Y:S01]  /*10200*/  @!P3 LEA R138, P1, R135, R244.reuse, 0x1 ;  /* 0x000000f4878ab211 */ /* 0x080fe200078208ff */
[----:B------:R-:W-:Y:S01]  /*10210*/  IMAD.X R2, R229, 0x1, R2, P2 ;  /* 0x00000001e5027824 */ /* 0x000fe200010e0602 */
[C---:B------:R-:W-:Y:S01]  /*10220*/  IADD3 R137, P2, R230.reuse, R135, RZ ;  /* 0x00000087e6897210 */ /* 0x040fe20007f5e0ff */
[----:B------:R-:W-:Y:S01]  /*10230*/  @!PT LDS RZ, [RZ] ;  /* 0x00000000fffff984 */ /* 0x000fe20000000800 */
[----:B------:R-:W-:Y:S01]  /*10240*/  @!PT LDS RZ, [RZ] ;  /* 0x00000000fffff984 */ /* 0x000fe20000000800 */
[----:B------:R-:W-:Y:S01]  /*10250*/  @!PT LDS RZ, [RZ] ;  /* 0x00000000fffff984 */ /* 0x000fe20000000800 */
[----:B------:R1:W-:Y:S03]  /*10260*/  @!P3 LDGSTS.E.BYPASS.LTC128B.128 [R234+0x8800], desc[UR12][R142.64+0x80] ;  /* 0x088000808eeabfae */ /* 0x0003e6000b901d4c */
        /* <DEDUP_REMOVED lines=37> */
[C-C-:B------:R-:W-:Y:S01]  /*104c0*/  @!P4 LEA.HI.X R163, R137.reuse, R243, R2.reuse, 0x1, P6 ;  /* 0x000000f389a3c211 */ /* 0x140fe200030f0c02 */
[----:B------:R1:W-:Y:S01]  /*104d0*/  @P4 STS.128 [R234+0x6000], RZ ;  /* 0x006000ffea004388 */ /* 0x0003e20000000c00 */
[----:B------:R-:W-:Y:S02]  /*104e0*/  IADD3 R135, P1, R230, R137, RZ ;  /* 0x00000089e6877210 */ /* 0x000fe40007f3e0ff */
[-CC-:B------:R-:W-:Y:S01]  /*104f0*/  @!P3 LEA.HI.X R137, R137, R243.reuse, R2.reuse, 0x1, P2 ;  /* 0x000000f38989b211 */ /* 0x180fe200010f0c02 */
[----:B------:R-:W-:Y:S01]  /*10500*/  @!PT LDS RZ, [RZ] ;  /* 0x00000000fffff984 */ /* 0x000fe20000000800 */
[----:B------:R-:W-:Y:S01]  /*10510*/  @!PT LDS RZ, [RZ] ;  /* 0x00000000fffff984 */ /* 0x000fe20000000800 */
[----:B------:R-:W-:Y:S01]  /*10520*/  @!PT LDS RZ, [RZ] ;  /* 0x00000000fffff984 */ /* 0x000fe20000000800 */
[----:B------:R1:W-:Y:S01]  /*10530*/  @!P4 LDGSTS.E.BYPASS.LTC128B.128 [R234+0x6000], desc[UR12][R154.64] ;  /* 0x060000009aeacfae */ /* 0x0003e2000b901d4c */
[-C--:B------:R-:W-:Y:S01]  /*10540*/  @!P4 LEA R160, P5, R135, R244.reuse, 0x1 ;  /* 0x000000f487a0c211 */ /* 0x080fe200078a08ff */
        /* <DEDUP_REMOVED lines=42> */
.L_x_1562:
        /* <DEDUP_REMOVED lines=75> */
[----:B-1----:R-:W-:Y:S02]  /*10ca0*/  FMNMX.FTZ R0, R135, R0, !PT ;  /* 0x0000000087007209 */ /* 0x002fe40007810000 */
[----:B--2---:R-:W-:Y:S03]  /*10cb0*/  FMNMX.FTZ R2, R141, R2, !PT ;  /* 0x000000028d027209 */ /* 0x004fe60007810000 */
[C---:B------:R-:W-:Y:S01]  /*10cc0*/  FADD.FTZ R3, -R0.reuse, R3 ;  /* 0x0000000300037221 */ /* 0x040fe20000010100 */
[----:B------:R-:W-:Y:S01]  /*10cd0*/  FMUL.FTZ R135, R0, UR4 ;  /* 0x0000000400877c20 */ /* 0x000fe20008410000 */
[----:B------:R-:W1:Y:S01]  /*10ce0*/  LDSM.16.MT88.4 R140, [R218+0xc000] ;  /* 0x00c00000da8c783b */ /* 0x000e620000004200 */
[C---:B------:R-:W-:Y:S01]  /*10cf0*/  FSETP.NEU.FTZ.AND P1, PT, R2.reuse, -INF , PT ;  /* 0xff8000000200780b */ /* 0x040fe20003f3d000 */
[----:B------:R-:W-:Y:S01]  /*10d00*/  FMUL.FTZ R134, R3, UR4 ;  /* 0x0000000403867c20 */ /* 0x000fe20008410000 */
[C---:B------:R-:W-:Y:S01]  /*10d10*/  FMUL.FTZ R152, R2.reuse, UR4 ;  /* 0x0000000402987c20 */ /* 0x040fe20008410000 */
[----:B------:R-:W-:Y:S02]  /*10d20*/  FADD.FTZ R132, -R2, R133 ;  /* 0x0000008502847221 */ /* 0x000fe40000010100 */
[----:B------:R2:W3:Y:S02]  /*10d30*/  MUFU.EX2 R3, R134 ;  /* 0x0000008600037308 */ /* 0x0004e40000000800 */
[----:B------:R-:W-:Y:S01]  /*10d40*/  FSEL R152, R152, RZ, P1 ;  /* 0x000000ff98987208 */ /* 0x000fe20000800000 */
[----:B------:R-:W-:Y:S01]  /*10d50*/  FMUL.FTZ R133, R132, UR4 ;  /* 0x0000000484857c20 */ /* 0x000fe20008410000 */
[----:B------:R-:W-:Y:S03]  /*10d60*/  FSETP.NEU.FTZ.AND P1, PT, R0, -INF , PT ;  /* 0xff8000000000780b */ /* 0x000fe60003f3d000 */
[--C-:B------:R-:W-:Y:S01]  /*10d70*/  FFMA.FTZ R153, R5, UR4, -R152.reuse ;  /* 0x0000000405997c23 */ /* 0x100fe20008010898 */
[----:B------:R-:W-:Y:S01]  /*10d80*/  FSEL R135, R135, RZ, P1 ;  /* 0x000000ff87877208 */ /* 0x000fe20000800000 */
[--C-:B------:R-:W-:Y:S01]  /*10d90*/  FFMA.FTZ R155, R4, UR4, -R152.reuse ;  /* 0x00000004049b7c23 */ /* 0x100fe20008010898 */
[--C-:B------:R-:W-:Y:S01]  /*10da0*/  FFMA.FTZ R5, R9, UR4, -R152.reuse ;  /* 0x0000000409057c23 */ /* 0x100fe20008010898 */
[----:B------:R-:W4:Y:S01]  /*10db0*/  MUFU.EX2 R132, R133 ;  /* 0x0000008500847308 */ /* 0x000f220000000800 */
[--C-:B------:R-:W-:Y:S01]  /*10dc0*/  FFMA.FTZ R166, R20, UR4, -R152.reuse ;  /* 0x0000000414a67c23 */ /* 0x100fe20008010898 */
[--C-:B------:R-:W-:Y:S01]  /*10dd0*/  FFMA.FTZ R156, R6, UR4, -R135.reuse ;  /* 0x00000004069c7c23 */ /* 0x100fe20008010887 */
[--C-:B------:R-:W-:Y:S01]  /*10de0*/  FFMA.FTZ R154, R7, UR4, -R135.reuse ;  /* 0x00000004079a7c23 */ /* 0x100fe20008010887 */
[--C-:B------:R-:W-:Y:S01]  /*10df0*/  FFMA.FTZ R6, R10, UR4, -R135.reuse ;  /* 0x000000040a067c23 */ /* 0x100fe20008010887 */
[--C-:B------:R-:W-:Y:S01]  /*10e00*/  FFMA.FTZ R7, R11, UR4, -R135.reuse ;  /* 0x000000040b077c23 */ /* 0x100fe20008010887 */
[--C-:B--2---:R-:W-:Y:S01]  /*10e10*/  FFMA.FTZ R134, R8, UR4, -R152.reuse ;  /* 0x0000000408867c23 */ /* 0x104fe20008010898 */
[C---:B---3--:R-:W-:Y:S03]  /*10e20*/  FMUL.FTZ R10, R3.reuse, R130 ;  /* 0x00000082030a7220 */ /* 0x048fe60000410000 */
        /* <DEDUP_REMOVED lines=9> */
[C---:B----4-:R-:W-:Y:S01]  /*10ec0*/  FMUL.FTZ R8, R132.reuse, R128 ;  /* 0x0000008084087220 */ /* 0x050fe20000410000 */
        /* <DEDUP_REMOVED lines=10> */
[C---:B------:R-:W-:Y:S01]  /*10f70*/  FMUL.FTZ R82, R3.reuse, R82 ;  /* 0x0000005203527220 */ /* 0x040fe20000410000 */
[----:B------:R-:W-:Y:S01]  /*10f80*/  FMUL.FTZ R83, R3, R83 ;  /* 0x0000005303537220 */ /* 0x000fe20000410000 */
[C---:B------:R-:W-:Y:S01]  /*10f90*/  FMUL.FTZ R84, R132.reuse, R84 ;  /* 0x0000005484547220 */ /* 0x040fe20000410000 */
[C---:B------:R-:W-:Y:S03]  /*10fa0*/  FMUL.FTZ R85, R132.reuse, R85 ;  /* 0x0000005584557220 */ /* 0x040fe60000410000 */
[----:B------:R-:W3:Y:S01]  /*10fb0*/  MUFU.EX2 R154, R154 ;  /* 0x0000009a009a7308 */ /* 0x000ee20000000800 */
[----:B--2---:R-:W-:Y:S01]  /*10fc0*/  F2FP.F16.F32.PACK_AB R128, R153, R155 ;  /* 0x0000009b9980723e */ /* 0x004fe200000000ff */
[C---:B------:R-:W-:Y:S01]  /*10fd0*/  FMUL.FTZ R86, R3.reuse, R86 ;  /* 0x0000005603567220 */ /* 0x040fe20000410000 */
[C---:B------:R-:W-:Y:S01]  /*10fe0*/  FMUL.FTZ R87, R3.reuse, R87 ;  /* 0x0000005703577220 */ /* 0x040fe20000410000 */
[C---:B------:R-:W-:Y:S01]  /*10ff0*/  FMUL.FTZ R88, R132.reuse, R88 ;  /* 0x0000005884587220 */ /* 0x040fe20000410000 */
[----:B------:R-:W-:Y:S01]  /*11000*/  FMUL.FTZ R89, R132, R89 ;  /* 0x0000005984597220 */ /* 0x000fe20000410000 */
[C---:B------:R-:W-:Y:S01]  /*11010*/  FMUL.FTZ R90, R3.reuse, R90 ;  /* 0x0000005a035a7220 */ /* 0x040fe20000410000 */
[----:B------:R-:W-:Y:S03]  /*11020*/  FMUL.FTZ R91, R3, R91 ;  /* 0x0000005b035b7220 */ /* 0x000fe60000410000 */
[----:B------:R-:W-:Y:S01]  /*11030*/  MUFU.EX2 R134, R134 ;  /* 0x0000008600867308 */ /* 0x000fe20000000800 */
[--C-:B------:R-:W-:Y:S01]  /*11040*/  FFMA.FTZ R165, R21, UR4, -R152.reuse ;  /* 0x0000000415a57c23 */ /* 0x100fe20008010898 */
[--C-:B------:R-:W-:Y:S01]  /*11050*/  FFMA.FTZ R168, R22, UR4, -R135.reuse ;  /* 0x0000000416a87c23 */ /* 0x100fe20008010887 */
[--C-:B------:R-:W-:Y:S01]  /*11060*/  FFMA.FTZ R167, R23, UR4, -R135.reuse ;  /* 0x0000000417a77c23 */ /* 0x100fe20008010887 */
[--C-:B------:R-:W-:Y:S01]  /*11070*/  FFMA.FTZ R170, R29, UR4, -R152.reuse ;  /* 0x000000041daa7c23 */ /* 0x100fe20008010898 */
[----:B------:R-:W-:Y:S01]  /*11080*/  LDSM.16.MT88.4 R20, [R216+0x10800] ;  /* 0x01080000d814783b */ /* 0x000fe20000004200 */
[--C-:B------:R-:W-:Y:S01]  /*11090*/  FFMA.FTZ R171, R30, UR4, -R135.reuse ;  /* 0x000000041eab7c23 */ /* 0x100fe20008010887 */
[--C-:B------:R-:W-:Y:S03]  /*110a0*/  FFMA.FTZ R172, R34, UR4, -R135.reuse ;  /* 0x0000000422ac7c23 */ /* 0x100fe60008010887 */
[----:B------:R-:W2:Y:S01]  /*110b0*/  MUFU.EX2 R5, R5 ;  /* 0x0000000500057308 */ /* 0x000ea20000000800 */
[----:B---3--:R-:W-:Y:S01]  /*110c0*/  F2FP.F16.F32.PACK_AB R129, R154, R156 ;  /* 0x0000009c9a81723e */ /* 0x008fe200000000ff */
[--C-:B------:R-:W-:Y:S01]  /*110d0*/  FFMA.FTZ R173, R48, UR4, -R152.reuse ;  /* 0x0000000430ad7c23 */ /* 0x100fe20008010898 */
[--C-:B------:R-:W-:Y:S01]  /*110e0*/  FFMA.FTZ R174, R49, UR4, -R152.reuse ;  /* 0x0000000431ae7c23 */ /* 0x100fe20008010898 */
[--C-:B------:R-:W-:Y:S01]  /*110f0*/  FFMA.FTZ R175, R50, UR4, -R135.reuse ;  /* 0x0000000432af7c23 */ /* 0x100fe20008010887 */
[--C-:B------:R-:W-:Y:S01]  /*11100*/  FFMA.FTZ R176, R51, UR4, -R135.reuse ;  /* 0x0000000433b07c23 */ /* 0x100fe20008010887 */
        /* <DEDUP_REMOVED lines=10> */
[----:B------:R-:W3:Y:S01]  /*111b0*/  MUFU.EX2 R7, R7 ;  /* 0x0000000700077308 */ /* 0x000ee20000000800 */
[----:B--2---:R-:W-:Y:S01]  /*111c0*/  F2FP.F16.F32.PACK_AB R130, R5, R134 ;  /* 0x000000860582723e */ /* 0x004fe200000000ff */
[C---:B------:R-:W-:Y:S01]  /*111d0*/  FMUL.FTZ R100, R132.reuse, R100 ;  /* 0x0000006484647220 */ /* 0x040fe20000410000 */
[----:B------:R-:W-:Y:S01]  /*111e0*/  FMUL.FTZ R101, R132, R101 ;  /* 0x0000006584657220 */ /* 0x000fe20000410000 */
[C---:B------:R-:W-:Y:S01]  /*111f0*/  FMUL.FTZ R102, R3.reuse, R102 ;  /* 0x0000006603667220 */ /* 0x040fe20000410000 */
[----:B------:R-:W-:Y:S01]  /*11200*/  FMUL.FTZ R103, R3, R103 ;  /* 0x0000006703677220 */ /* 0x000fe20000410000 */
[--C-:B------:R-:W-:Y:S01]  /*11210*/  FFMA.FTZ R157, R12, UR4, -R152.reuse ;  /* 0x000000040c9d7c23 */ /* 0x100fe20008010898 */
[C---:B------:R-:W-:Y:S01]  /*11220*/  FMUL.FTZ R12, R132.reuse, R124 ;  /* 0x0000007c840c7220 */ /* 0x040fe20000410000 */
[--C-:B------:R-:W-:Y:S01]  /*11230*/  FFMA.FTZ R158, R13, UR4, -R152.reuse ;  /* 0x000000040d9e7c23 */ /* 0x100fe20008010898 */
[----:B------:R-:W-:Y:S01]  /*11240*/  FMUL.FTZ R13, R132, R125 ;  /* 0x0000007d840d7220 */ /* 0x000fe20000410000 */
[--C-:B------:R-:W-:Y:S01]  /*11250*/  FFMA.FTZ R159, R14, UR4, -R135.reuse ;  /* 0x000000040e9f7c23 */ /* 0x100fe20008010887 */
[----:B------:R-:W-:Y:S01]  /*11260*/  FMUL.FTZ R14, R3, R126 ;  /* 0x0000007e030e7220 */ /* 0x000fe20000410000 */
[--C-:B------:R-:W-:Y:S01]  /*11270*/  FFMA.FTZ R160, R15, UR4, -R135.reuse ;  /* 0x000000040fa07c23 */ /* 0x100fe20008010887 */
[----:B------:R-:W-:Y:S01]  /*11280*/  FMUL.FTZ R15, R3, R127 ;  /* 0x0000007f030f7220 */ /* 0x000fe20000410000 */
[C---:B------:R-:W-:Y:S01]  /*11290*/  FMUL.FTZ R104, R132.reuse, R104 ;  /* 0x0000006884687220 */ /* 0x040fe20000410000 */
[----:B------:R-:W-:Y:S01]  /*112a0*/  LDSM.16.MT88.4 R124, [R220+0xc800] ;  /* 0x00c80000dc7c783b */ /* 0x000fe20000004200 */
[C---:B------:R-:W-:Y:S01]  /*112b0*/  FMUL.FTZ R105, R132.reuse, R105 ;  /* 0x0000006984697220 */ /* 0x040fe20000410000 */
[----:B---3--:R-:W-:Y:S01]  /*112c0*/  F2FP.F16.F32.PACK_AB R131, R7, R6 ;  /* 0x000000060783723e */ /* 0x008fe200000000ff */
[C---:B------:R-:W-:Y:S01]  /*112d0*/  FMUL.FTZ R106, R3.reuse, R106 ;  /* 0x0000006a036a7220 */ /* 0x040fe20000410000 */
[C---:B------:R-:W-:Y:S01]  /*112e0*/  FMUL.FTZ R107, R3.reuse, R107 ;  /* 0x0000006b036b7220 */ /* 0x040fe20000410000 */
[C---:B------:R-:W-:Y:S01]  /*112f0*/  FMUL.FTZ R108, R132.reuse, R108 ;  /* 0x0000006c846c7220 */ /* 0x040fe20000410000 */
[C---:B------:R-:W-:Y:S01]  /*11300*/  FMUL.FTZ R109, R132.reuse, R109 ;  /* 0x0000006d846d7220 */ /* 0x040fe20000410000 */
[C---:B------:R-:W-:Y:S01]  /*11310*/  FMUL.FTZ R110, R3.reuse, R110 ;  /* 0x0000006e036e7220 */ /* 0x040fe20000410000 */
[----:B------:R-:W-:Y:S01]  /*11320*/  FMUL.FTZ R111, R3, R111 ;  /* 0x0000006f036f7220 */ /* 0x000fe20000410000 */
[C---:B------:R-:W-:Y:S01]  /*11330*/  HMMA.16816.F32 R8, R128.reuse, R136, R8 ;  /* 0x000000888008723c */ /* 0x040fe20000001808 */
[----:B------:R-:W-:Y:S04]  /*11340*/  MUFU.EX2 R157, R157 ;  /* 0x0000009d009d7308 */ /* 0x000fe80000000800 */
[C---:B------:R-:W-:Y:S01]  /*11350*/  FMUL.FTZ R112, R132.reuse, R112 ;  /* 0x0000007084707220 */ /* 0x040fe20000410000 */
[C---:B------:R-:W-:Y:S01]  /*11360*/  HMMA.16816.F32 R68, R128.reuse, R138, R68 ;  /* 0x0000008a8044723c */ /* 0x040fe20000001844 */
[----:B------:R-:W2:Y:S04]  /*11370*/  LDSM.16.MT88.4 R136, [R220+0x10000] ;  /* 0x01000000dc88783b */ /* 0x000ea80000004200 */
[----:B------:R-:W-:Y:S01]  /*11380*/  MUFU.EX2 R158, R158 ;  /* 0x0000009e009e7308 */ /* 0x000fe20000000800 */
[----:B------:R-:W-:Y:S01]  /*11390*/  ISETP.GT.AND P1, PT, R233, R228, PT ;  /* 0x000000e4e900720c */ /* 0x000fe20003f24270 */
[C---:B------:R-:W-:Y:S01]  /*113a0*/  FMUL.FTZ R113, R132.reuse, R113 ;  /* 0x0000007184717220 */ /* 0x040fe20000410000 */
[C---:B-1----:R-:W-:Y:S07]  /*113b0*/  HMMA.16816.F32 R72, R128.reuse, R140, R72 ;  /* 0x0000008c8048723c */ /* 0x042fee0000001848 */
[----:B------:R-:W-:Y:S01]  /*113c0*/  MUFU.EX2 R159, R159 ;  /* 0x0000009f009f7308 */ /* 0x000fe20000000800 */
[C---:B------:R-:W-:Y:S01]  /*113d0*/  HMMA.16816.F32 R76, R128.reuse, R142, R76 ;  /* 0x0000008e804c723c */ /* 0x040fe2000000184c */
[----:B------:R-:W1:Y:S02]  /*113e0*/  LDSM.16.MT88.4 R140, [R218+0x10000] ;  /* 0x01000000da8c783b */ /* 0x000e640000004200 */
[C---:B------:R-:W-:Y:S03]  /*113f0*/  FMUL.FTZ R114, R3.reuse, R114 ;  /* 0x0000007203727220 */ /* 0x040fe60000410000 */
[C---:B------:R-:W-:Y:S03]  /*11400*/  HMMA.16816.F32 R80, R128.reuse, R144, R80 ;  /* 0x000000908050723c */ /* 0x040fe60000001850 */
[----:B------:R-:W-:Y:S02]  /*11410*/  MUFU.EX2 R160, R160 ;  /* 0x000000a000a07308 */ /* 0x000fe40000000800 */
[C---:B------:R-:W-:Y:S01]  /*11420*/  FMUL.FTZ R115, R3.reuse, R115 ;  /* 0x0000007303737220 */ /* 0x040fe20000410000 */
[C---:B------:R-:W-:Y:S01]  /*11430*/  HMMA.16816.F32 R84, R128.reuse, R146, R84 ;  /* 0x000000928054723c */ /* 0x040fe20000001854 */
[----:B------:R-:W3:Y:S06]  /*11440*/  LDSM.16.MT88.4 R144, [R217+0x10000] ;  /* 0x01000000d990783b */ /* 0x000eec0000004200 */
[----:B------:R-:W-:Y:S01]  /*11450*/  MUFU.EX2 R166, R166 ;  /* 0x000000a600a67308 */ /* 0x000fe20000000800 */
[C---:B------:R-:W-:Y:S01]  /*11460*/  FMUL.FTZ R116, R132.reuse, R116 ;  /* 0x0000007484747220 */ /* 0x040fe20000410000 */
[C---:B------:R-:W-:Y:S03]  /*11470*/  HMMA.16816.F32 R88, R128.reuse, R148, R88 ;  /* 0x000000948058723c */ /* 0x040fe60000001858 */
[----:B------:R-:W-:Y:S03]  /*11480*/  FMUL.FTZ R117, R132, R117 ;  /* 0x0000007584757220 */ /* 0x000fe60000410000 */
[C---:B------:R-:W-:Y:S01]  /*11490*/  HMMA.16816.F32 R92, R128.reuse, R150, R92 ;  /* 0x00000096805c723c */ /* 0x040fe2000000185c */
[----:B------:R-:W-:Y:S01]  /*114a0*/  LDSM.16.MT88.4 R148, [R216+0xc800] ;  /* 0x00c80000d894783b */ /* 0x000fe20000004200 */
[----:B------:R-:W4:Y:S03]  /*114b0*/  MUFU.EX2 R165, R165 ;  /* 0x000000a500a57308 */ /* 0x000f260000000800 */
[C---:B------:R-:W-:Y:S01]  /*114c0*/  FMUL.FTZ R118, R3.reuse, R118 ;  /* 0x0000007603767220 */ /* 0x040fe20000410000 */
[C---:B--2---:R-:W-:Y:S06]  /*114d0*/  HMMA.16816.F32 R96, R128.reuse, R136, R96 ;  /* 0x000000888060723c */ /* 0x044fec0000001860 */
[----:B------:R-:W-:Y:S01]  /*114e0*/  MUFU.EX2 R168, R168 ;  /* 0x000000a800a87308 */ /* 0x000fe20000000800 */
[----:B------:R-:W-:Y:S01]  /*114f0*/  FMUL.FTZ R119, R3, R119 ;  /* 0x0000007703777220 */ /* 0x000fe20000410000 */
[C---:B------:R-:W-:Y:S01]  /*11500*/  HMMA.16816.F32 R100, R128.reuse, R138, R100 ;  /* 0x0000008a8064723c */ /* 0x040fe20000001864 */
[----:B------:R-:W2:Y:S02]  /*11510*/  LDSM.16.MT88.4 R136, [R216+0x10000] ;  /* 0x01000000d888783b */ /* 0x000ea40000004200 */
[--C-:B------:R-:W-:Y:S03]  /*11520*/  FFMA.FTZ R169, R24, UR4, -R152.reuse ;  /* 0x0000000418a97c23 */ /* 0x100fe60008010898 */
[C---:B-1----:R-:W-:Y:S02]  /*11530*/  HMMA.16816.F32 R12, R128.reuse, R140, R12 ;  /* 0x0000008c800c723c */ /* 0x042fe4000000180c */
[----:B------:R-:W-:Y:S03]  /*11540*/  MUFU.EX2 R167, R167 ;  /* 0x000000a700a77308 */ /* 0x000fe60000000800 */
[----:B----4-:R-:W-:Y:S01]  /*11550*/  F2FP.F16.F32.PACK_AB R24, R165, R166 ;  /* 0x000000a6a518723e */ /* 0x010fe200000000ff */
[C---:B------:R-:W-:Y:S01]  /*11560*/  HMMA.16816.F32 R104, R128.reuse, R142, R104 ;  /* 0x0000008e8068723c */ /* 0x040fe20000001868 */
[----:B------:R-:W1:Y:S05]  /*11570*/  LDSM.16.MT88.4 R140, [R218+0xc800] ;  /* 0x00c80000da8c783b */ /* 0x000e6a0000004200 */
[----:B------:R-:W-:Y:S01]  /*11580*/  MUFU.EX2 R169, R169 ;  /* 0x000000a900a97308 */ /* 0x000fe20000000800 */
[--C-:B------:R-:W-:Y:S01]  /*11590*/  FFMA.FTZ R162, R16, UR4, -R152.reuse ;  /* 0x0000000410a27c23 */ /* 0x100fe20008010898 */
[C---:B---3--:R-:W-:Y:S03]  /*115a0*/  HMMA.16816.F32 R108, R128.reuse, R144, R108 ;  /* 0x00000090806c723c */ /* 0x048fe6000000186c */
[----:B------:R-:W-:Y:S01]  /*115b0*/  FFMA.FTZ R161, R17, UR4, -R152 ;  /* 0x0000000411a17c23 */ /* 0x000fe20008010898 */
[--C-:B------:R-:W-:Y:S01]  /*115c0*/  FFMA.FTZ R163, R18, UR4, -R135.reuse ;  /* 0x0000000412a37c23 */ /* 0x100fe20008010887 */
[--C-:B------:R-:W-:Y:S01]  /*115d0*/  FFMA.FTZ R164, R19, UR4, -R135.reuse ;  /* 0x0000000413a47c23 */ /* 0x100fe20008010887 */
[C---:B------:R-:W-:Y:S02]  /*115e0*/  FMUL.FTZ R16, R132.reuse, R120 ;  /* 0x0000007884107220 */ /* 0x040fe40000410000 */
[----:B------:R-:W-:Y:S03]  /*115f0*/  MUFU.EX2 R162, R162 ;  /* 0x000000a200a27308 */ /* 0x000fe60000000800 */
[----:B------:R-:W-:Y:S01]  /*11600*/  FMUL.FTZ R17, R132, R121 ;  /* 0x0000007984117220 */ /* 0x000fe20000410000 */
[C---:B------:R-:W-:Y:S01]  /*11610*/  FMUL.FTZ R18, R3.reuse, R122 ;  /* 0x0000007a03127220 */ /* 0x040fe20000410000 */
[C---:B------:R-:W-:Y:S01]  /*11620*/  FMUL.FTZ R19, R3.reuse, R123 ;  /* 0x0000007b03137220 */ /* 0x040fe20000410000 */
[----:B------:R-:W-:Y:S01]  /*11630*/  F2FP.F16.F32.PACK_AB R120, R158, R157 ;  /* 0x0000009d9e78723e */ /* 0x000fe200000000ff */
[----:B------:R-:W-:Y:S01]  /*11640*/  FFMA.FTZ R156, R3, R246, R156 ;  /* 0x000000f6039c7223 */ /* 0x000fe2000001009c */
[----:B------:R-:W-:Y:S02]  /*11650*/  F2FP.F16.F32.PACK_AB R121, R160, R159 ;  /* 0x0000009fa079723e */ /* 0x000fe400000000ff */
[----:B------:R-:W3:Y:S01]  /*11660*/  MUFU.EX2 R161, R161 ;  /* 0x000000a100a17308 */ /* 0x000ee20000000800 */
[--C-:B------:R-:W-:Y:S01]  /*11670*/  FFMA.FTZ R52, R52, UR4, -R152.reuse ;  /* 0x0000000434347c23 */ /* 0x100fe20008010898 */
[--C-:B------:R-:W-:Y:S01]  /*11680*/  FFMA.FTZ R53, R53, UR4, -R152.reuse ;  /* 0x0000000435357c23 */ /* 0x100fe20008010898 */
[C---:B------:R-:W-:Y:S01]  /*11690*/  HMMA.16816.F32 R16, R128.reuse, R146, R16 ;  /* 0x000000928010723c */ /* 0x040fe20000001810 */
[----:B------:R-:W4:Y:S02]  /*116a0*/  LDSM.16.MT88.4 R144, [R217+0xc800] ;  /* 0x00c80000d990783b */ /* 0x000f240000004200 */
[--C-:B------:R-:W-:Y:S01]  /*116b0*/  FFMA.FTZ R54, R54, UR4, -R135.reuse ;  /* 0x0000000436367c23 */ /* 0x100fe20008010887 */
[--C-:B------:R-:W-:Y:S03]  /*116c0*/  FFMA.FTZ R55, R55, UR4, -R135.reuse ;  /* 0x0000000437377c23 */ /* 0x100fe60008010887 */
[----:B------:R-:W-:Y:S01]  /*116d0*/  MUFU.EX2 R163, R163 ;  /* 0x000000a300a37308 */ /* 0x000fe20000000800 */
[C---:B--2---:R-:W-:Y:S03]  /*116e0*/  HMMA.16816.F32 R112, R128.reuse, R136, R112 ;  /* 0x000000888070723c */ /* 0x044fe60000001870 */
[--C-:B------:R-:W-:Y:S03]  /*116f0*/  FFMA.FTZ R56, R56, UR4, -R152.reuse ;  /* 0x0000000438387c23 */ /* 0x100fe60008010898 */
[----:B------:R-:W-:Y:S03]  /*11700*/  HMMA.16816.F32 R116, R128, R138, R116 ;  /* 0x0000008a8074723c */ /* 0x000fe60000001874 */
[----:B------:R-:W2:Y:S01]  /*11710*/  MUFU.EX2 R164, R164 ;  /* 0x000000a400a47308 */ /* 0x000ea20000000800 */
[----:B------:R-:W-:Y:S01]  /*11720*/  LDSM.16.MT88.4 R128, [R218+0x10800] ;  /* 0x01080000da80783b */ /* 0x000fe20000004200 */
[----:B---3--:R-:W-:Y:S01]  /*11730*/  F2FP.F16.F32.PACK_AB R122, R161, R162 ;  /* 0x000000a2a17a723e */ /* 0x008fe200000000ff */
[--C-:B------:R-:W-:Y:S01]  /*11740*/  FFMA.FTZ R57, R57, UR4, -R152.reuse ;  /* 0x0000000439397c23 */ /* 0x100fe20008010898 */
[--C-:B------:R-:W-:Y:S01]  /*11750*/  FFMA.FTZ R58, R58, UR4, -R135.reuse ;  /* 0x000000043a3a7c23 */ /* 0x100fe20008010887 */
[----:B------:R-:W-:Y:S05]  /*11760*/  FFMA.FTZ R59, R59, UR4, -R135 ;  /* 0x000000043b3b7c23 */ /* 0x000fea0008010887 */
[----:B------:R-:W-:Y:S01]  /*11770*/  MUFU.EX2 R173, R173 ;  /* 0x000000ad00ad7308 */ /* 0x000fe20000000800 */
[----:B------:R-:W-:Y:S01]  /*11780*/  LDSM.16.MT88.4 R136, [R217+0x10800] ;  /* 0x01080000d988783b */ /* 0x000fe20000004200 */
[----:B------:R-:W-:Y:S01]  /*11790*/  FFMA.FTZ R155, R132, R245, R155 ;  /* 0x000000f5849b7223 */ /* 0x000fe2000001009b */
[--C-:B------:R-:W-:Y:S01]  /*117a0*/  FFMA.FTZ R60, R60, UR4, -R152.reuse ;  /* 0x000000043c3c7c23 */ /* 0x100fe20008010898 */
[--C-:B------:R-:W-:Y:S01]  /*117b0*/  FFMA.FTZ R61, R61, UR4, -R152.reuse ;  /* 0x000000043d3d7c23 */ /* 0x100fe20008010898 */
[--C-:B------:R-:W-:Y:S01]  /*117c0*/  FFMA.FTZ R62, R62, UR4, -R135.reuse ;  /* 0x000000043e3e7c23 */ /* 0x100fe20008010887 */
[--C-:B------:R-:W-:Y:S01]  /*117d0*/  FFMA.FTZ R63, R63, UR4, -R135.reuse ;  /* 0x000000043f3f7c23 */ /* 0x100fe20008010887 */
[----:B------:R-:W-:Y:S03]  /*117e0*/  FFMA.FTZ R64, R64, UR4, -R152 ;  /* 0x0000000440407c23 */ /* 0x000fe60008010898 */
[----:B------:R-:W-:Y:S01]  /*117f0*/  MUFU.EX2 R174, R174 ;  /* 0x000000ae00ae7308 */ /* 0x000fe20000000800 */
[----:B--2---:R-:W-:Y:S01]  /*11800*/  F2FP.F16.F32.PACK_AB R123, R164, R163 ;  /* 0x000000a3a47b723e */ /* 0x004fe200000000ff */
[----:B------:R-:W-:Y:S01]  /*11810*/  FFMA.FTZ R66, R66, UR4, -R135 ;  /* 0x0000000442427c23 */ /* 0x000fe20008010887 */
[----:B------:R-:W-:Y:S01]  /*11820*/  FADD.FTZ R155, R153, R155 ;  /* 0x0000009b999b7221 */ /* 0x000fe20000010000 */
[----:B------:R-:W-:Y:S03]  /*11830*/  MOV R133, R2 ;  /* 0x0000000200857202 */ /* 0x000fe60000000f00 */
[----:B------:R-:W-:Y:S01]  /*11840*/  FADD.FTZ R134, R134, R155 ;  /* 0x0000009b86867221 */ /* 0x000fe20000010000 */
[C---:B------:R-:W-:Y:S02]  /*11850*/  HMMA.16816.F32 R8, R120.reuse, R124, R8 ;  /* 0x0000007c7808723c */ /* 0x040fe40000001808 */
[----:B------:R-:W-:Y:S03]  /*11860*/  MUFU.EX2 R175, R175 ;  /* 0x000000af00af7308 */ /* 0x000fe60000000800 */
[----:B------:R-:W-:Y:S01]  /*11870*/  FADD.FTZ R134, R5, R134 ;  /* 0x0000008605867221 */ /* 0x000fe20000010000 */
[C---:B------:R-:W-:Y:S01]  /*11880*/  HMMA.16816.F32 R68, R120.reuse, R126, R68 ;  /* 0x0000007e7844723c */ /* 0x040fe20000001844 */
[----:B------:R-:W2:Y:S05]  /*11890*/  LDSM.16.MT88.4 R124, [R220+0x10800] ;  /* 0x01080000dc7c783b */ /* 0x000eaa0000004200 */
[----:B------:R-:W-:Y:S01]  /*118a0*/  MUFU.EX2 R176, R176 ;  /* 0x000000b000b07308 */ /* 0x000fe20000000800 */
[----:B------:R-:W-:Y:S01]  /*118b0*/  FADD.FTZ R5, R157, R134 ;  /* 0x000000869d057221 */ /* 0x000fe20000010000 */
[C---:B-1----:R-:W-:Y:S08]  /*118c0*/  HMMA.16816.F32 R72, R120.reuse, R140, R72 ;  /* 0x0000008c7848723c */ /* 0x042ff00000001848 */
[----:B------:R-:W-:Y:S01]  /*118d0*/  MUFU.EX2 R52, R52 ;  /* 0x0000003400347308 */ /* 0x000fe20000000800 */
[C---:B------:R-:W-:Y:S01]  /*118e0*/  HMMA.16816.F32 R76, R120.reuse, R142, R76 ;  /* 0x0000008e784c723c */ /* 0x040fe2000000184c */
[----:B------:R-:W1:Y:S02]  /*118f0*/  LDSM.16.MT88.4 R140, [R220+0xd000] ;  /* 0x00d00000dc8c783b */ /* 0x000e640000004200 */
[----:B------:R-:W-:Y:S03]  /*11900*/  FADD.FTZ R5, R158, R5 ;  /* 0x000000059e057221 */ /* 0x000fe60000010000 */
[C---:B----4-:R-:W-:Y:S03]  /*11910*/  HMMA.16816.F32 R80, R120.reuse, R144, R80 ;  /* 0x000000907850723c */ /* 0x050fe60000001850 */
[----:B------:R-:W-:Y:S02]  /*11920*/  MUFU.EX2 R53, R53 ;  /* 0x0000003500357308 */ /* 0x000fe40000000800 */
[----:B------:R-:W-:Y:S01]  /*11930*/  FADD.FTZ R162, R162, R5 ;  /* 0x00000005a2a27221 */ /* 0x000fe20000010000 */
[C---:B------:R-:W-:Y:S01]  /*11940*/  HMMA.16816.F32 R84, R120.reuse, R146, R84 ;  /* 0x000000927854723c */ /* 0x040fe20000001854 */
[----:B------:R-:W3:Y:S06]  /*11950*/  LDSM.16.MT88.4 R144, [R218+0xd000] ;  /* 0x00d00000da90783b */ /* 0x000eec0000004200 */
[----:B------:R-:W-:Y:S01]  /*11960*/  MUFU.EX2 R54, R54 ;  /* 0x0000003600367308 */ /* 0x000fe20000000800 */
[----:B------:R-:W-:Y:S01]  /*11970*/  FADD.FTZ R161, R161, R162 ;  /* 0x000000a2a1a17221 */ /* 0x000fe20000010000 */
[C---:B------:R-:W-:Y:S08]  /*11980*/  HMMA.16816.F32 R88, R120.reuse, R148, R88 ;  /* 0x000000947858723c */ /* 0x040ff00000001858 */
[----:B------:R-:W-:Y:S01]  /*11990*/  MUFU.EX2 R55, R55 ;  /* 0x0000003700377308 */ /* 0x000fe20000000800 */
[C---:B------:R-:W-:Y:S03]  /*119a0*/  HMMA.16816.F32 R92, R120.reuse, R150, R92 ;  /* 0x00000096785c723c */ /* 0x040fe6000000185c */
[--C-:B------:R-:W-:Y:S03]  /*119b0*/  FFMA.FTZ R148, R25, UR4, -R152.reuse ;  /* 0x0000000419947c23 */ /* 0x100fe60008010898 */
[C---:B--2---:R-:W-:Y:S03]  /*119c0*/  HMMA.16816.F32 R96, R120.reuse, R124, R96 ;  /* 0x0000007c7860723c */ /* 0x044fe60000001860 */
[----:B------:R-:W-:Y:S02]  /*119d0*/  MUFU.EX2 R56, R56 ;  /* 0x0000003800387308 */ /* 0x000fe40000000800 */
[----:B------:R-:W-:Y:S01]  /*119e0*/  F2FP.F16.F32.PACK_AB R25, R167, R168 ;  /* 0x000000a8a719723e */ /* 0x000fe200000000ff */
[C---:B------:R-:W-:Y:S01]  /*119f0*/  HMMA.16816.F32 R100, R120.reuse, R126, R100 ;  /* 0x0000007e7864723c */ /* 0x040fe20000001864 */
[----:B------:R-:W2:Y:S06]  /*11a00*/  LDSM.16.MT88.4 R124, [R217+0xd000] ;  /* 0x00d00000d97c783b */ /* 0x000eac0000004200 */
[----:B------:R-:W4:Y:S01]  /*11a10*/  MUFU.EX2 R148, R148 ;  /* 0x0000009400947308 */ /* 0x000f220000000800 */
[----:B------:R-:W-:Y:S01]  /*11a20*/  FFMA.FTZ R151, R28, UR4, -R152 ;  /* 0x000000041c977c23 */ /* 0x000fe20008010898 */
[C---:B------:R-:W-:Y:S03]  /*11a30*/  HMMA.16816.F32 R12, R120.reuse, R128, R12 ;  /* 0x00000080780c723c */ /* 0x040fe6000000180c */
[--C-:B------:R-:W-:Y:S03]  /*11a40*/  FFMA.FTZ R149, R26, UR4, -R135.reuse ;  /* 0x000000041a957c23 */ /* 0x100fe60008010887 */
[C---:B------:R-:W-:Y:S01]  /*11a50*/  HMMA.16816.F32 R104, R120.reuse, R130, R104 ;  /* 0x000000827868723c */ /* 0x040fe20000001868 */
[----:B------:R-:W-:Y:S01]  /*11a60*/  LDSM.16.MT88.4 R128, [R218+0x11000] ;  /* 0x01100000da80783b */ /* 0x000fe20000004200 */
[----:B------:R-:W-:Y:S03]  /*11a70*/  MUFU.EX2 R57, R57 ;  /* 0x0000003900397308 */ /* 0x000fe60000000800 */
[----:B------:R-:W-:Y:S01]  /*11a80*/  FFMA.FTZ R150, R27, UR4, -R135 ;  /* 0x000000041b967c23 */ /* 0x000fe20008010887 */
[C---:B------:R-:W-:Y:S06]  /*11a90*/  HMMA.16816.F32 R108, R120.reuse, R136, R108 ;  /* 0x00000088786c723c */ /* 0x040fec000000186c */
[----:B------:R-:W-:Y:S01]  /*11aa0*/  MUFU.EX2 R149, R149 ;  /* 0x0000009500957308 */ /* 0x000fe20000000800 */
[----:B----4-:R-:W-:Y:S01]  /*11ab0*/  F2FP.F16.F32.PACK_AB R26, R148, R169 ;  /* 0x000000a9941a723e */ /* 0x010fe200000000ff */
[C---:B------:R-:W-:Y:S01]  /*11ac0*/  HMMA.16816.F32 R16, R120.reuse, R138, R16 ;  /* 0x0000008a7810723c */ /* 0x040fe20000001810 */
[----:B------:R-:W-:Y:S02]  /*11ad0*/  LDSM.16.MT88.4 R136, [R217+0x11000] ;  /* 0x01100000d988783b */ /* 0x000fe40000004200 */
[----:B------:R-:W-:Y:S03]  /*11ae0*/  FADD.FTZ R166, R166, R161 ;  /* 0x000000a1a6a67221 */ /* 0x000fe60000010000 */
[C---:B------:R-:W-:Y:S02]  /*11af0*/  HMMA.16816.F32 R112, R120.reuse, R20, R112 ;  /* 0x000000147870723c */ /* 0x040fe40000001870 */
[----:B------:R-:W4:Y:S03]  /*11b00*/  MUFU.EX2 R150, R150 ;  /* 0x0000009600967308 */ /* 0x000f260000000800 */
[----:B------:R-:W-:Y:S01]  /*11b10*/  FADD.FTZ R166, R165, R166 ;  /* 0x000000a6a5a67221 */ /* 0x000fe20000010000 */
[----:B------:R-:W-:Y:S01]  /*11b20*/  HMMA.16816.F32 R116, R120, R22, R116 ;  /* 0x000000167874723c */ /* 0x000fe20000001874 */
[----:B------:R-:W5:Y:S05]  /*11b30*/  LDSM.16.MT88.4 R20, [R216+0xd000] ;  /* 0x00d00000d814783b */ /* 0x000f6a0000004200 */
[----:B------:R-:W-:Y:S01]  /*11b40*/  MUFU.EX2 R58, R58 ;  /* 0x0000003a003a7308 */ /* 0x000fe20000000800 */
[----:B------:R-:W-:Y:S02]  /*11b50*/  FADD.FTZ R169, R169, R166 ;  /* 0x000000a6a9a97221 */ /* 0x000fe40000010000 */
[----:B------:R-:W5:Y:S07]  /*11b60*/  LDSM.16.MT88.4 R120, [R220+0x11000] ;  /* 0x01100000dc78783b */ /* 0x000f6e0000004200 */
[----:B------:R-:W-:Y:S01]  /*11b70*/  MUFU.EX2 R59, R59 ;  /* 0x0000003b003b7308 */ /* 0x000fe20000000800 */
[----:B----4-:R-:W-:Y:S01]  /*11b80*/  F2FP.F16.F32.PACK_AB R27, R150, R149 ;  /* 0x00000095961b723e */ /* 0x010fe200000000ff */
[----:B------:R-:W-:Y:S06]  /*11b90*/  FADD.FTZ R148, R148, R169 ;  /* 0x000000a994947221 */ /* 0x000fec0000010000 */
[C---:B-1----:R-:W-:Y:S02]  /*11ba0*/  HMMA.16816.F32 R8, R24.reuse, R140, R8 ;  /* 0x0000008c1808723c */ /* 0x042fe40000001808 */
[----:B------:R-:W-:Y:S04]  /*11bb0*/  MUFU.EX2 R151, R151 ;  /* 0x0000009700977308 */ /* 0x000fe80000000800 */
[C---:B------:R-:W-:Y:S01]  /*11bc0*/  HMMA.16816.F32 R68, R24.reuse, R142, R68 ;  /* 0x0000008e1844723c */ /* 0x040fe20000001844 */
[----:B------:R-:W-:Y:S05]  /*11bd0*/  LDSM.16.MT88.4 R140, [R220+0xd800] ;  /* 0x00d80000dc8c783b */ /* 0x000fea0000004200 */
[----:B------:R-:W1:Y:S01]  /*11be0*/  MUFU.EX2 R170, R170 ;  /* 0x000000aa00aa7308 */ /* 0x000e620000000800 */
[C---:B---3--:R-:W-:Y:S09]  /*11bf0*/  HMMA.16816.F32 R72, R24.reuse, R144, R72 ;  /* 0x000000901848723c */ /* 0x048ff20000001848 */
[----:B------:R-:W-:Y:S01]  /*11c00*/  MUFU.EX2 R171, R171 ;  /* 0x000000ab00ab7308 */ /* 0x000fe20000000800 */
[C---:B------:R-:W-:Y:S03]  /*11c10*/  HMMA.16816.F32 R76, R24.reuse, R146, R76 ;  /* 0x00000092184c723c */ /* 0x040fe6000000184c */
[--C-:B------:R-:W-:Y:S03]  /*11c20*/  FFMA.FTZ R144, R31, UR4, -R135.reuse ;  /* 0x000000041f907c23 */ /* 0x100fe60008010887 */
[C---:B--2---:R-:W-:Y:S01]  /*11c30*/  HMMA.16816.F32 R80, R24.reuse, R124, R80 ;  /* 0x0000007c1850723c */ /* 0x044fe20000001850 */
[----:B------:R-:W2:Y:S02]  /*11c40*/  LDSM.16.MT88.4 R28, [R216+0x11000] ;  /* 0x01100000d81c783b */ /* 0x000ea40000004200 */
[----:B------:R-:W-:Y:S02]  /*11c50*/  MUFU.EX2 R172, R172 ;  /* 0x000000ac00ac7308 */ /* 0x000fe40000000800 */
[--C-:B------:R-:W-:Y:S01]  /*11c60*/  FFMA.FTZ R145, R32, UR4, -R152.reuse ;  /* 0x0000000420917c23 */ /* 0x100fe20008010898 */
[C---:B------:R-:W-:Y:S03]  /*11c70*/  HMMA.16816.F32 R84, R24.reuse, R126, R84 ;  /* 0x0000007e1854723c */ /* 0x040fe60000001854 */
[----:B------:R-:W3:Y:S04]  /*11c80*/  LDSM.16.MT88.4 R124, [R218+0xd800] ;  /* 0x00d80000da7c783b */ /* 0x000ee80000004200 */
[----:B------:R-:W4:Y:S01]  /*11c90*/  MUFU.EX2 R144, R144 ;  /* 0x0000009000907308 */ /* 0x000f220000000800 */
[----:B------:R-:W-:Y:S01]  /*11ca0*/  FFMA.FTZ R146, R33, UR4, -R152 ;  /* 0x0000000421927c23 */ /* 0x000fe20008010898 */
[C---:B-----5:R-:W-:Y:S03]  /*11cb0*/  HMMA.16816.F32 R88, R24.reuse, R20, R88 ;  /* 0x000000141858723c */ /* 0x060fe60000001858 */
[----:B------:R-:W-:Y:S03]  /*11cc0*/  FFMA.FTZ R147, R35, UR4, -R135 ;  /* 0x0000000423937c23 */ /* 0x000fe60008010887 */
[C---:B------:R-:W-:Y:S01]  /*11cd0*/  HMMA.16816.F32 R92, R24.reuse, R22, R92 ;  /* 0x00000016185c723c */ /* 0x040fe2000000185c */
[----:B------:R-:W5:Y:S01]  /*11ce0*/  LDSM.16.MT88.4 R32, [R217+0xd800] ;  /* 0x00d80000d920783b */ /* 0x000f620000004200 */
[----:B------:R-:W-:Y:S03]  /*11cf0*/  MUFU.EX2 R145, R145 ;  /* 0x0000009100917308 */ /* 0x000fe60000000800 */
[----:B-1----:R-:W-:Y:S01]  /*11d00*/  F2FP.F16.F32.PACK_AB R20, R170, R151 ;  /* 0x00000097aa14723e */ /* 0x002fe200000000ff */
[C---:B------:R-:W-:Y:S06]  /*11d10*/  HMMA.16816.F32 R96, R24.reuse, R120, R96 ;  /* 0x000000781860723c */ /* 0x040fec0000001860 */
[----:B------:R-:W1:Y:S01]  /*11d20*/  MUFU.EX2 R146, R146 ;  /* 0x0000009200927308 */ /* 0x000e620000000800 */
[----:B----4-:R-:W-:Y:S01]  /*11d30*/  F2FP.F16.F32.PACK_AB R21, R144, R171 ;  /* 0x000000ab9015723e */ /* 0x010fe200000000ff */
[C---:B------:R-:W-:Y:S01]  /*11d40*/  HMMA.16816.F32 R100, R24.reuse, R122, R100 ;  /* 0x0000007a1864723c */ /* 0x040fe20000001864 */
[----:B------:R-:W4:Y:S02]  /*11d50*/  LDSM.16.MT88.4 R120, [R216+0xd800] ;  /* 0x00d80000d878783b */ /* 0x000f240000004200 */
[----:B------:R-:W-:Y:S03]  /*11d60*/  FADD.FTZ R151, R151, R148 ;  /* 0x0000009497977221 */ /* 0x000fe60000010000 */
[C---:B------:R-:W-:Y:S02]  /*11d70*/  HMMA.16816.F32 R12, R24.reuse, R128, R12 ;  /* 0x00000080180c723c */ /* 0x040fe4000000180c */
[----:B------:R-:W3:Y:S03]  /*11d80*/  MUFU.EX2 R147, R147 ;  /* 0x0000009300937308 */ /* 0x000ee60000000800 */
[----:B------:R-:W-:Y:S01]  /*11d90*/  FADD.FTZ R170, R170, R151 ;  /* 0x00000097aaaa7221 */ /* 0x000fe20000010000 */
[C---:B------:R-:W-:Y:S01]  /*11da0*/  HMMA.16816.F32 R104, R24.reuse, R130, R104 ;  /* 0x000000821868723c */ /* 0x040fe20000001868 */
[----:B------:R-:W-:Y:S05]  /*11db0*/  LDSM.16.MT88.4 R128, [R216+0x11800] ;  /* 0x01180000d880783b */ /* 0x000fea0000004200 */
[----:B------:R-:W-:Y:S01]  /*11dc0*/  MUFU.EX2 R60, R60 ;  /* 0x0000003c003c7308 */ /* 0x000fe20000000800 */
[----:B-1----:R-:W-:Y:S01]  /*11dd0*/  F2FP.F16.F32.PACK_AB R22, R146, R145 ;  /* 0x000000919216723e */ /* 0x002fe200000000ff */
[C---:B------:R-:W-:Y:S08]  /*11de0*/  HMMA.16816.F32 R108, R24.reuse, R136, R108 ;  /* 0x00000088186c723c */ /* 0x040ff0000000186c */
[----:B------:R-:W-:Y:S01]  /*11df0*/  MUFU.EX2 R61, R61 ;  /* 0x0000003d003d7308 */ /* 0x000fe20000000800 */
[C---:B------:R-:W-:Y:S03]  /*11e00*/  HMMA.16816.F32 R16, R24.reuse, R138, R16 ;  /* 0x0000008a1810723c */ /* 0x040fe60000001810 */
[--C-:B------:R-:W-:Y:S03]  /*11e10*/  FFMA.FTZ R137, R36, UR4, -R152.reuse ;  /* 0x0000000424897c23 */ /* 0x100fe60008010898 */
[C---:B--2---:R-:W-:Y:S03]  /*11e20*/  HMMA.16816.F32 R112, R24.reuse, R28, R112 ;  /* 0x0000001c1870723c */ /* 0x044fe60000001870 */
[----:B------:R-:W-:Y:S02]  /*11e30*/  MUFU.EX2 R62, R62 ;  /* 0x0000003e003e7308 */ /* 0x000fe40000000800 */
[----:B---3--:R-:W-:Y:S01]  /*11e40*/  F2FP.F16.F32.PACK_AB R23, R147, R172 ;  /* 0x000000ac9317723e */ /* 0x008fe200000000ff */
[----:B------:R-:W-:Y:S01]  /*11e50*/  HMMA.16816.F32 R116, R24, R30, R116 ;  /* 0x0000001e1874723c */ /* 0x000fe20000001874 */
[----:B------:R-:W1:Y:S06]  /*11e60*/  LDSM.16.MT88.4 R24, [R220+0x11800] ;  /* 0x01180000dc18783b */ /* 0x000e6c0000004200 */
[----:B------:R-:W-:Y:S01]  /*11e70*/  MUFU.EX2 R137, R137 ;  /* 0x0000008900897308 */ /* 0x000fe20000000800 */
[--C-:B------:R-:W-:Y:S01]  /*11e80*/  FFMA.FTZ R136, R37, UR4, -R152.reuse ;  /* 0x0000000425887c23 */ /* 0x100fe20008010898 */
[C---:B------:R-:W-:Y:S01]  /*11e90*/  HMMA.16816.F32 R8, R20.reuse, R140, R8 ;  /* 0x0000008c1408723c */ /* 0x040fe20000001808 */
[----:B------:R-:W2:Y:S04]  /*11ea0*/  LDSM.16.MT88.4 R28, [R218+0x11800] ;  /* 0x01180000da1c783b */ /* 0x000ea80000004200 */
[--C-:B------:R-:W-:Y:S01]  /*11eb0*/  FFMA.FTZ R139, R38, UR4, -R135.reuse ;  /* 0x00000004268b7c23 */ /* 0x100fe20008010887 */
[C---:B------:R-:W-:Y:S02]  /*11ec0*/  HMMA.16816.F32 R68, R20.reuse, R142, R68 ;  /* 0x0000008e1444723c */ /* 0x040fe40000001844 */
[----:B------:R-:W3:Y:S03]  /*11ed0*/  MUFU.EX2 R136, R136 ;  /* 0x0000008800887308 */ /* 0x000ee60000000800 */
[--C-:B------:R-:W-:Y:S01]  /*11ee0*/  FFMA.FTZ R138, R39, UR4, -R135.reuse ;  /* 0x00000004278a7c23 */ /* 0x100fe20008010887 */
[C---:B------:R-:W-:Y:S01]  /*11ef0*/  HMMA.16816.F32 R72, R20.reuse, R124, R72 ;  /* 0x0000007c1448723c */ /* 0x040fe20000001848 */
[----:B------:R-:W-:Y:S05]  /*11f00*/  LDSM.16.MT88.4 R36, [R218+0xe000] ;  /* 0x00e00000da24783b */ /* 0x000fea0000004200 */
[----:B------:R-:W-:Y:S01]  /*11f10*/  MUFU.EX2 R139, R139 ;  /* 0x0000008b008b7308 */ /* 0x000fe20000000800 */
[--C-:B------:R-:W-:Y:S01]  /*11f20*/  FFMA.FTZ R140, R40, UR4, -R152.reuse ;  /* 0x00000004288c7c23 */ /* 0x100fe20008010898 */
[C---:B------:R-:W-:Y:S01]  /*11f30*/  HMMA.16816.F32 R76, R20.reuse, R126, R76 ;  /* 0x0000007e144c723c */ /* 0x040fe2000000184c */
[----:B------:R-:W3:Y:S02]  /*11f40*/  LDSM.16.MT88.4 R124, [R217+0x11800] ;  /* 0x01180000d97c783b */ /* 0x000ee40000004200 */
[----:B------:R-:W-:Y:S03]  /*11f50*/  FFMA.FTZ R141, R41, UR4, -R152 ;  /* 0x00000004298d7c23 */ /* 0x000fe60008010898 */
[C---:B-----5:R-:W-:Y:S02]  /*11f60*/  HMMA.16816.F32 R80, R20.reuse, R32, R80 ;  /* 0x000000201450723c */ /* 0x060fe40000001850 */
[----:B------:R-:W5:Y:S03]  /*11f70*/  MUFU.EX2 R138, R138 ;  /* 0x0000008a008a7308 */ /* 0x000f660000000800 */
[--C-:B------:R-:W-:Y:S01]  /*11f80*/  FFMA.FTZ R142, R42, UR4, -R135.reuse ;  /* 0x000000042a8e7c23 */ /* 0x100fe20008010887 */
[C---:B------:R-:W-:Y:S01]  /*11f90*/  HMMA.16816.F32 R84, R20.reuse, R34, R84 ;  /* 0x000000221454723c */ /* 0x040fe20000001854 */
[----:B------:R-:W5:Y:S05]  /*11fa0*/  LDSM.16.MT88.4 R32, [R220+0xe000] ;  /* 0x00e00000dc20783b */ /* 0x000f6a0000004200 */
[----:B------:R-:W-:Y:S01]  /*11fb0*/  MUFU.EX2 R140, R140 ;  /* 0x0000008c008c7308 */ /* 0x000fe20000000800 */
[----:B------:R-:W-:Y:S01]  /*11fc0*/  FFMA.FTZ R143, R43, UR4, -R135 ;  /* 0x000000042b8f7c23 */ /* 0x000fe20008010887 */
[C---:B----4-:R-:W-:Y:S01]  /*11fd0*/  HMMA.16816.F32 R88, R20.reuse, R120, R88 ;  /* 0x000000781458723c */ /* 0x050fe20000001858 */
[----:B------:R-:W-:Y:S07]  /*11fe0*/  LDSM.16.MT88.4 R40, [R220+0x12000] ;  /* 0x01200000dc28783b */ /* 0x000fee0000004200 */
[----:B------:R-:W4:Y:S01]  /*11ff0*/  MUFU.EX2 R141, R141 ;  /* 0x0000008d008d7308 */ /* 0x000f220000000800 */
[C---:B------:R-:W-:Y:S01]  /*12000*/  HMMA.16816.F32 R92, R20.reuse, R122, R92 ;  /* 0x0000007a145c723c */ /* 0x040fe2000000185c */
[----:B------:R-:W-:Y:S05]  /*12010*/  LDSM.16.MT88.4 R120, [R218+0xe800] ;  /* 0x00e80000da78783b */ /* 0x000fea0000004200 */
[C---:B-1----:R-:W-:Y:S03]  /*12020*/  HMMA.16816.F32 R96, R20.reuse, R24, R96 ;  /* 0x000000181460723c */ /* 0x042fe60000001860 */
[----:B------:R-:W-:Y:S02]  /*12030*/  MUFU.EX2 R142, R142 ;  /* 0x0000008e008e7308 */ /* 0x000fe40000000800 */
[----:B------:R-:W-:Y:S01]  /*12040*/  FADD.FTZ R145, R145, R170 ;  /* 0x000000aa91917221 */ /* 0x000fe20000010000 */
[C---:B------:R-:W-:Y:S01]  /*12050*/  HMMA.16816.F32 R100, R20.reuse, R26, R100 ;  /* 0x0000001a1464723c */ /* 0x040fe20000001864 */
[----:B------:R-:W1:Y:S06]  /*12060*/  LDSM.16.MT88.4 R24, [R217+0xe000] ;  /* 0x00e00000d918783b */ /* 0x000e6c0000004200 */
[----:B------:R-:W4:Y:S01]  /*12070*/  MUFU.EX2 R143, R143 ;  /* 0x0000008f008f7308 */ /* 0x000f220000000800 */
[----:B------:R-:W-:Y:S01]  /*12080*/  FADD.FTZ R146, R146, R145 ;  /* 0x0000009192927221 */ /* 0x000fe20000010000 */
[C---:B--2---:R-:W-:Y:S08]  /*12090*/  HMMA.16816.F32 R12, R20.reuse, R28, R12 ;  /* 0x0000001c140c723c */ /* 0x044ff0000000180c */
[----:B------:R-:W-:Y:S01]  /*120a0*/  MUFU.EX2 R3, R63 ;  /* 0x0000003f00037308 */ /* 0x000fe20000000800 */
[C---:B------:R-:W-:Y:S01]  /*120b0*/  HMMA.16816.F32 R104, R20.reuse, R30, R104 ;  /* 0x0000001e1468723c */ /* 0x040fe20000001868 */
[----:B------:R-:W2:Y:S05]  /*120c0*/  LDSM.16.MT88.4 R28, [R216+0xe000] ;  /* 0x00e00000d81c783b */ /* 0x000eaa0000004200 */
[C---:B---3--:R-:W-:Y:S03]  /*120d0*/  HMMA.16816.F32 R108, R20.reuse, R124, R108 ;  /* 0x0000007c146c723c */ /* 0x048fe6000000186c */
[----:B------:R-:W-:Y:S03]  /*120e0*/  MUFU.EX2 R5, R66 ;  /* 0x0000004200057308 */ /* 0x000fe60000000800 */
[C---:B------:R-:W-:Y:S05]  /*120f0*/  HMMA.16816.F32 R16, R20.reuse, R126, R16 ;  /* 0x0000007e1410723c */ /* 0x040fea0000001810 */
[--C-:B------:R-:W-:Y:S01]  /*12100*/  FFMA.FTZ R124, R44, UR4, -R152.reuse ;  /* 0x000000042c7c7c23 */ /* 0x100fe20008010898 */
[C---:B------:R-:W-:Y:S05]  /*12110*/  HMMA.16816.F32 R112, R20.reuse, R128, R112 ;  /* 0x000000801470723c */ /* 0x040fea0000001870 */
[--C-:B------:R-:W-:Y:S01]  /*12120*/  FFMA.FTZ R125, R45, UR4, -R152.reuse ;  /* 0x000000042d7d7c23 */ /* 0x100fe20008010898 */
[----:B------:R-:W-:Y:S01]  /*12130*/  HMMA.16816.F32 R116, R20, R130, R116 ;  /* 0x000000821474723c */ /* 0x000fe20000001874 */
[----:B------:R-:W-:Y:S04]  /*12140*/  MUFU.EX2 R124, R124 ;  /* 0x0000007c007c7308 */ /* 0x000fe80000000800 */
[--C-:B------:R-:W-:Y:S01]  /*12150*/  FFMA.FTZ R126, R46, UR4, -R135.reuse ;  /* 0x000000042e7e7c23 */ /* 0x100fe20008010887 */
[--C-:B------:R-:W-:Y:S01]  /*12160*/  FFMA.FTZ R127, R47, UR4, -R135.reuse ;  /* 0x000000042f7f7c23 */ /* 0x100fe20008010887 */
[----:B------:R-:W-:Y:S01]  /*12170*/  F2FP.F16.F32.PACK_AB R20, R136, R137 ;  /* 0x000000898814723e */ /* 0x000fe200000000ff */
[----:B------:R-:W-:Y:S03]  /*12180*/  LDSM.16.MT88.4 R44, [R220+0xe800] ;  /* 0x00e80000dc2c783b */ /* 0x000fe60000004200 */
[----:B------:R-:W3:Y:S01]  /*12190*/  MUFU.EX2 R125, R125 ;  /* 0x0000007d007d7308 */ /* 0x000ee20000000800 */
[----:B-----5:R-:W-:Y:S01]  /*121a0*/  F2FP.F16.F32.PACK_AB R21, R138, R139 ;  /* 0x0000008b8a15723e */ /* 0x020fe200000000ff */
[----:B------:R-:W-:Y:S01]  /*121b0*/  FFMA.FTZ R152, R65, UR4, -R152 ;  /* 0x0000000441987c23 */ /* 0x000fe20008010898 */
[----:B----4-:R-:W-:Y:S01]  /*121c0*/  F2FP.F16.F32.PACK_AB R22, R141, R140 ;  /* 0x0000008c8d16723e */ /* 0x010fe200000000ff */
[----:B------:R-:W-:Y:S01]  /*121d0*/  FFMA.FTZ R135, R67, UR4, -R135 ;  /* 0x0000000443877c23 */ /* 0x000fe20008010887 */
[----:B------:R-:W-:Y:S01]  /*121e0*/  F2FP.F16.F32.PACK_AB R23, R143, R142 ;  /* 0x0000008e8f17723e */ /* 0x000fe200000000ff */
[----:B------:R-:W-:Y:S04]  /*121f0*/  FADD.FTZ R137, R137, R146 ;  /* 0x0000009289897221 */ /* 0x000fe80000010000 */
[----:B------:R-:W-:Y:S01]  /*12200*/  MUFU.EX2 R126, R126 ;  /* 0x0000007e007e7308 */ /* 0x000fe20000000800 */
[----:B------:R-:W-:Y:S01]  /*12210*/  FADD.FTZ R137, R136, R137 ;  /* 0x0000008988897221 */ /* 0x000fe20000010000 */
[C---:B------:R-:W-:Y:S08]  /*12220*/  HMMA.16816.F32 R8, R20.reuse, R32, R8 ;  /* 0x000000201408723c */ /* 0x040ff00000001808 */
[----:B------:R-:W4:Y:S03]  /*12230*/  MUFU.EX2 R127, R127 ;  /* 0x0000007f007f7308 */ /* 0x000f260000000800 */
[----:B------:R-:W-:Y:S01]  /*12240*/  FADD.FTZ R140, R140, R137 ;  /* 0x000000898c8c7221 */ /* 0x000fe20000010000 */
[C---:B------:R-:W-:Y:S01]  /*12250*/  HMMA.16816.F32 R68, R20.reuse, R34, R68 ;  /* 0x000000221444723c */ /* 0x040fe20000001844 */
[----:B------:R-:W5:Y:S05]  /*12260*/  LDSM.16.MT88.4 R32, [R218+0x12000] ;  /* 0x01200000da20783b */ /* 0x000f6a0000004200 */
[----:B------:R-:W-:Y:S01]  /*12270*/  MUFU.EX2 R245, R152 ;  /* 0x0000009800f57308 */ /* 0x000fe20000000800 */
[C---:B------:R-:W-:Y:S04]  /*12280*/  HMMA.16816.F32 R72, R20.reuse, R36, R72 ;  /* 0x000000241448723c */ /* 0x040fe80000001848 */
[----:B------:R-:W-:Y:S02]  /*12290*/  FADD.FTZ R141, R141, R140 ;  /* 0x0000008c8d8d7221 */ /* 0x000fe40000010000 */
[C---:B------:R-:W-:Y:S01]  /*122a0*/  HMMA.16816.F32 R76, R20.reuse, R38, R76 ;  /* 0x00000026144c723c */ /* 0x040fe2000000184c */
[----:B------:R-:W5:Y:S02]  /*122b0*/  LDSM.16.MT88.4 R36, [R217+0x12000] ;  /* 0x01200000d924783b */ /* 0x000f640000004200 */
[----:B------:R-:W-:Y:S03]  /*122c0*/  MUFU.EX2 R246, R135 ;  /* 0x0000008700f67308 */ /* 0x000fe60000000800 */
[C---:B-1----:R-:W-:Y:S06]  /*122d0*/  HMMA.16816.F32 R80, R20.reuse, R24, R80 ;  /* 0x000000181450723c */ /* 0x042fec0000001850 */
[C---:B------:R-:W-:Y:S01]  /*122e0*/  HMMA.16816.F32 R84, R20.reuse, R26, R84 ;  /* 0x0000001a1454723c */ /* 0x040fe20000001854 */
[----:B------:R-:W1:Y:S05]  /*122f0*/  LDSM.16.MT88.4 R24, [R216+0x12000] ;  /* 0x01200000d818783b */ /* 0x000e6a0000004200 */
[C---:B--2---:R-:W-:Y:S06]  /*12300*/  HMMA.16816.F32 R88, R20.reuse, R28, R88 ;  /* 0x0000001c1458723c */ /* 0x044fec0000001858 */
[C---:B------:R-:W-:Y:S05]  /*12310*/  HMMA.16816.F32 R92, R20.reuse, R30, R92 ;  /* 0x0000001e145c723c */ /* 0x040fea000000185c */
[----:B---3--:R-:W-:Y:S01]  /*12320*/  F2FP.F16.F32.PACK_AB R28, R125, R124 ;  /* 0x0000007c7d1c723e */ /* 0x008fe200000000ff */
[C---:B------:R-:W-:Y:S05]  /*12330*/  HMMA.16816.F32 R96, R20.reuse, R40, R96 ;  /* 0x000000281460723c */ /* 0x040fea0000001860 */
[----:B----4-:R-:W-:Y:S01]  /*12340*/  F2FP.F16.F32.PACK_AB R29, R127, R126 ;  /* 0x0000007e7f1d723e */ /* 0x010fe200000000ff */
[C---:B------:R-:W-:Y:S01]  /*12350*/  HMMA.16816.F32 R100, R20.reuse, R42, R100 ;  /* 0x0000002a1464723c */ /* 0x040fe20000001864 */
[----:B------:R-:W2:Y:S04]  /*12360*/  LDSM.16.MT88.4 R40, [R217+0xe800] ;  /* 0x00e80000d928783b */ /* 0x000ea80000004200 */
[----:B------:R-:W-:Y:S01]  /*12370*/  F2FP.F16.F32.PACK_AB R30, R174, R173 ;  /* 0x000000adae1e723e */ /* 0x000fe200000000ff */
[C---:B-----5:R-:W-:Y:S05]  /*12380*/  HMMA.16816.F32 R12, R20.reuse, R32, R12 ;  /* 0x00000020140c723c */ /* 0x060fea000000180c */
[----:B------:R-:W-:Y:S01]  /*12390*/  F2FP.F16.F32.PACK_AB R31, R176, R175 ;  /* 0x000000afb01f723e */ /* 0x000fe200000000ff */
[C---:B------:R-:W-:Y:S01]  /*123a0*/  HMMA.16816.F32 R104, R20.reuse, R34, R104 ;  /* 0x000000221468723c */ /* 0x040fe20000001868 */
[----:B------:R-:W3:Y:S04]  /*123b0*/  LDSM.16.MT88.4 R32, [R216+0xe800] ;  /* 0x00e80000d820783b */ /* 0x000ee80000004200 */
[----:B------:R-:W-:Y:S01]  /*123c0*/  FADD.FTZ R124, R124, R141 ;  /* 0x0000008d7c7c7221 */ /* 0x000fe20000010000 */
[C---:B------:R-:W-:Y:S05]  /*123d0*/  HMMA.16816.F32 R108, R20.reuse, R36, R108 ;  /* 0x00000024146c723c */ /* 0x040fea000000186c */
[----:B------:R-:W-:Y:S01]  /*123e0*/  FADD.FTZ R124, R125, R124 ;  /* 0x0000007c7d7c7221 */ /* 0x000fe20000010000 */
[C---:B------:R-:W-:Y:S01]  /*123f0*/  HMMA.16816.F32 R16, R20.reuse, R38, R16 ;  /* 0x000000261410723c */ /* 0x040fe20000001810 */
[----:B------:R-:W4:Y:S04]  /*12400*/  LDSM.16.MT88.4 R36, [R220+0x12800] ;  /* 0x01280000dc24783b */ /* 0x000f280000004200 */
[----:B------:R-:W-:Y:S01]  /*12410*/  FADD.FTZ R173, R173, R124 ;  /* 0x0000007cadad7221 */ /* 0x000fe20000010000 */
[C---:B-1----:R-:W-:Y:S05]  /*12420*/  HMMA.16816.F32 R112, R20.reuse, R24, R112 ;  /* 0x000000181470723c */ /* 0x042fea0000001870 */
[----:B------:R-:W-:Y:S01]  /*12430*/  FADD.FTZ R173, R174, R173 ;  /* 0x000000adaead7221 */ /* 0x000fe20000010000 */
[----:B------:R-:W-:Y:S01]  /*12440*/  HMMA.16816.F32 R116, R20, R26, R116 ;  /* 0x0000001a1474723c */ /* 0x000fe20000001874 */
[----:B------:R-:W1:Y:S05]  /*12450*/  LDSM.16.MT88.4 R20, [R218+0x12800] ;  /* 0x01280000da14783b */ /* 0x000e6a0000004200 */
[C---:B------:R-:W-:Y:S03]  /*12460*/  HMMA.16816.F32 R8, R28.reuse, R44, R8 ;  /* 0x0000002c1c08723c */ /* 0x040fe60000001808 */
[----:B------:R-:W5:Y:S03]  /*12470*/  LDSM.16.MT88.4 R24, [R217+0x12800] ;  /* 0x01280000d918783b */ /* 0x000f660000004200 */
[C---:B------:R-:W-:Y:S05]  /*12480*/  HMMA.16816.F32 R68, R28.reuse, R46, R68 ;  /* 0x0000002e1c44723c */ /* 0x040fea0000001844 */
[----:B------:R-:W-:Y:S01]  /*12490*/  LDSM.16.MT88.4 R44, [R217+0xf000] ;  /* 0x00f00000d92c783b */ /* 0x000fe20000004200 */
[C---:B------:R-:W-:Y:S06]  /*124a0*/  HMMA.16816.F32 R72, R28.reuse, R120, R72 ;  /* 0x000000781c48723c */ /* 0x040fec0000001848 */
[C---:B------:R-:W-:Y:S01]  /*124b0*/  HMMA.16816.F32 R76, R28.reuse, R122, R76 ;  /* 0x0000007a1c4c723c */ /* 0x040fe2000000184c */
[----:B------:R-:W-:Y:S05]  /*124c0*/  LDSM.16.MT88.4 R120, [R217+0x13800] ;  /* 0x01380000d978783b */ /* 0x000fea0000004200 */
[C---:B--2---:R-:W-:Y:S06]  /*124d0*/  HMMA.16816.F32 R80, R28.reuse, R40, R80 ;  /* 0x000000281c50723c */ /* 0x044fec0000001850 */
[C---:B------:R-:W-:Y:S01]  /*124e0*/  HMMA.16816.F32 R84, R28.reuse, R42, R84 ;  /* 0x0000002a1c54723c */ /* 0x040fe20000001854 */
[----:B------:R-:W-:Y:S05]  /*124f0*/  LDSM.16.MT88.4 R40, [R218+0xf000] ;  /* 0x00f00000da28783b */ /* 0x000fea0000004200 */
[C---:B---3--:R-:W-:Y:S06]  /*12500*/  HMMA.16816.F32 R88, R28.reuse, R32, R88 ;  /* 0x000000201c58723c */ /* 0x048fec0000001858 */
[C---:B------:R-:W-:Y:S01]  /*12510*/  HMMA.16816.F32 R92, R28.reuse, R34, R92 ;  /* 0x000000221c5c723c */ /* 0x040fe2000000185c */
[----:B------:R-:W2:Y:S05]  /*12520*/  LDSM.16.MT88.4 R32, [R216+0x12800] ;  /* 0x01280000d820783b */ /* 0x000eaa0000004200 */
[C---:B----4-:R-:W-:Y:S06]  /*12530*/  HMMA.16816.F32 R96, R28.reuse, R36, R96 ;  /* 0x000000241c60723c */ /* 0x050fec0000001860 */
[C---:B------:R-:W-:Y:S01]  /*12540*/  HMMA.16816.F32 R100, R28.reuse, R38, R100 ;  /* 0x000000261c64723c */ /* 0x040fe20000001864 */
[----:B------:R-:W3:Y:S05]  /*12550*/  LDSM.16.MT88.4 R36, [R220+0xf000] ;  /* 0x00f00000dc24783b */ /* 0x000eea0000004200 */
[C---:B-1----:R-:W-:Y:S06]  /*12560*/  HMMA.16816.F32 R12, R28.reuse, R20, R12 ;  /* 0x000000141c0c723c */ /* 0x042fec000000180c */
[C---:B------:R-:W-:Y:S05]  /*12570*/  HMMA.16816.F32 R104, R28.reuse, R22, R104 ;  /* 0x000000161c68723c */ /* 0x040fea0000001868 */
[----:B------:R-:W-:Y:S01]  /*12580*/  F2FP.F16.F32.PACK_AB R20, R53, R52 ;  /* 0x000000343514723e */ /* 0x000fe200000000ff */
[C---:B-----5:R-:W-:Y:S05]  /*12590*/  HMMA.16816.F32 R108, R28.reuse, R24, R108 ;  /* 0x000000181c6c723c */ /* 0x060fea000000186c */
[----:B------:R-:W-:Y:S01]  /*125a0*/  F2FP.F16.F32.PACK_AB R21, R55, R54 ;  /* 0x000000363715723e */ /* 0x000fe200000000ff */
[C---:B------:R-:W-:Y:S01]  /*125b0*/  HMMA.16816.F32 R16, R28.reuse, R26, R16 ;  /* 0x0000001a1c10723c */ /* 0x040fe20000001810 */
[----:B------:R-:W1:Y:S04]  /*125c0*/  LDSM.16.MT88.4 R24, [R216+0xf000] ;  /* 0x00f00000d818783b */ /* 0x000e680000004200 */
[----:B------:R-:W-:Y:S01]  /*125d0*/  F2FP.F16.F32.PACK_AB R22, R57, R56 ;  /* 0x000000383916723e */ /* 0x000fe200000000ff */
[C---:B--2---:R-:W-:Y:S05]  /*125e0*/  HMMA.16816.F32 R112, R28.reuse, R32, R112 ;  /* 0x000000201c70723c */ /* 0x044fea0000001870 */
[----:B------:R-:W-:Y:S01]  /*125f0*/  F2FP.F16.F32.PACK_AB R23, R59, R58 ;  /* 0x0000003a3b17723e */ /* 0x000fe200000000ff */
[----:B------:R-:W-:Y:S01]  /*12600*/  HMMA.16816.F32 R116, R28, R34, R116 ;  /* 0x000000221c74723c */ /* 0x000fe20000001874 */
[----:B------:R-:W2:Y:S04]  /*12610*/  LDSM.16.MT88.4 R28, [R218+0x13000] ;  /* 0x01300000da1c783b */ /* 0x000ea80000004200 */
[----:B------:R-:W-:Y:S01]  /*12620*/  FADD.FTZ R52, R52, R173 ;  /* 0x000000ad34347221 */ /* 0x000fe20000010000 */
[C---:B---3--:R-:W-:Y:S03]  /*12630*/  HMMA.16816.F32 R8, R20.reuse, R36, R8 ;  /* 0x000000241408723c */ /* 0x048fe60000001808 */
[----:B------:R-:W3:Y:S02]  /*12640*/  LDSM.16.MT88.4 R32, [R217+0x13000] ;  /* 0x01300000d920783b */ /* 0x000ee40000004200 */
[----:B------:R-:W-:Y:S01]  /*12650*/  FADD.FTZ R53, R53, R52 ;  /* 0x0000003435357221 */ /* 0x000fe20000010000 */
[C---:B------:R-:W-:Y:S05]  /*12660*/  HMMA.16816.F32 R68, R20.reuse, R38, R68 ;  /* 0x000000261444723c */ /* 0x040fea0000001844 */
[----:B------:R-:W-:Y:S01]  /*12670*/  FADD.FTZ R37, R154, R156 ;  /* 0x0000009c9a257221 */ /* 0x000fe20000010000 */
[C---:B------:R-:W-:Y:S05]  /*12680*/  HMMA.16816.F32 R72, R20.reuse, R40, R72 ;  /* 0x000000281448723c */ /* 0x040fea0000001848 */
[----:B------:R-:W-:Y:S01]  /*12690*/  FADD.FTZ R56, R56, R53 ;  /* 0x0000003538387221 */ /* 0x000fe20000010000 */
[C---:B------:R-:W-:Y:S05]  /*126a0*/  HMMA.16816.F32 R76, R20.reuse, R42, R76 ;  /* 0x0000002a144c723c */ /* 0x040fea000000184c */
[----:B------:R-:W-:Y:S01]  /*126b0*/  FADD.FTZ R40, R6, R37 ;  /* 0x0000002506287221 */ /* 0x000fe20000010000 */
[C---:B------:R-:W-:Y:S01]  /*126c0*/  HMMA.16816.F32 R80, R20.reuse, R44, R80 ;  /* 0x0000002c1450723c */ /* 0x040fe20000001850 */
[----:B------:R-:W-:Y:S01]  /*126d0*/  LDSM.16.MT88.4 R36, [R220+0xf800] ;  /* 0x00f80000dc24783b */ /* 0x000fe20000004200 */
[----:B------:R-:W4:Y:S03]  /*126e0*/  MUFU.EX2 R6, R64 ;  /* 0x0000004000067308 */ /* 0x000f260000000800 */
[----:B------:R-:W-:Y:S01]  /*126f0*/  FADD.FTZ R40, R7, R40 ;  /* 0x0000002807287221 */ /* 0x000fe20000010000 */
[C---:B------:R-:W-:Y:S03]  /*12700*/  HMMA.16816.F32 R84, R20.reuse, R46, R84 ;  /* 0x0000002e1454723c */ /* 0x040fe60000001854 */
[----:B------:R-:W-:Y:S02]  /*12710*/  LDSM.16.MT88.4 R44, [R216+0xf800] ;  /* 0x00f80000d82c783b */ /* 0x000fe40000004200 */
[----:B------:R-:W-:Y:S01]  /*12720*/  FADD.FTZ R159, R159, R40 ;  /* 0x000000289f9f7221 */ /* 0x000fe20000010000 */
[C---:B-1----:R-:W-:Y:S05]  /*12730*/  HMMA.16816.F32 R88, R20.reuse, R24, R88 ;  /* 0x000000181458723c */ /* 0x042fea0000001858 */
[----:B------:R-:W-:Y:S01]  /*12740*/  LDSM.16.MT88.4 R40, [R218+0xf800] ;  /* 0x00f80000da28783b */ /* 0x000fe20000004200 */
[C---:B------:R-:W-:Y:S05]  /*12750*/  HMMA.16816.F32 R92, R20.reuse, R26, R92 ;  /* 0x0000001a145c723c */ /* 0x040fea000000185c */
[----:B------:R-:W-:Y:S01]  /*12760*/  FADD.FTZ R160, R160, R159 ;  /* 0x0000009fa0a07221 */ /* 0x000fe20000010000 */
[C---:B------:R-:W-:Y:S01]  /*12770*/  HMMA.16816.F32 R96, R20.reuse, R48, R96 ;  /* 0x000000301460723c */ /* 0x040fe20000001860 */
[----:B------:R-:W1:Y:S04]  /*12780*/  LDSM.16.MT88.4 R24, [R216+0x13000] ;  /* 0x01300000d818783b */ /* 0x000e680000004200 */
[----:B------:R-:W-:Y:S01]  /*12790*/  FADD.FTZ R7, R163, R160 ;  /* 0x000000a0a3077221 */ /* 0x000fe20000010000 */
[C---:B------:R-:W-:Y:S05]  /*127a0*/  HMMA.16816.F32 R100, R20.reuse, R50, R100 ;  /* 0x000000321464723c */ /* 0x040fea0000001864 */
[----:B------:R-:W-:Y:S01]  /*127b0*/  FADD.FTZ R7, R164, R7 ;  /* 0x00000007a4077221 */ /* 0x000fe20000010000 */
[C---:B--2---:R-:W-:Y:S05]  /*127c0*/  HMMA.16816.F32 R12, R20.reuse, R28, R12 ;  /* 0x0000001c140c723c */ /* 0x044fea000000180c */
[----:B------:R-:W-:Y:S01]  /*127d0*/  FADD.FTZ R48, R168, R7 ;  /* 0x00000007a8307221 */ /* 0x000fe20000010000 */
[C---:B------:R-:W-:Y:S05]  /*127e0*/  HMMA.16816.F32 R104, R20.reuse, R30, R104 ;  /* 0x0000001e1468723c */ /* 0x040fea0000001868 */
[----:B------:R-:W-:Y:S01]  /*127f0*/  F2FP.F16.F32.PACK_AB R28, R61, R60 ;  /* 0x0000003c3d1c723e */ /* 0x000fe200000000ff */
[C---:B---3--:R-:W-:Y:S05]  /*12800*/  HMMA.16816.F32 R108, R20.reuse, R32, R108 ;  /* 0x00000020146c723c */ /* 0x048fea000000186c */
[----:B------:R-:W-:Y:S01]  /*12810*/  F2FP.F16.F32.PACK_AB R29, R3, R62 ;  /* 0x0000003e031d723e */ /* 0x000fe200000000ff */
[C---:B------:R-:W-:Y:S01]  /*12820*/  HMMA.16816.F32 R16, R20.reuse, R34, R16 ;  /* 0x000000221410723c */ /* 0x040fe20000001810 */
[----:B------:R-:W2:Y:S04]  /*12830*/  LDSM.16.MT88.4 R32, [R217+0xf800] ;  /* 0x00f80000d920783b */ /* 0x000ea80000004200 */
[----:B----4-:R-:W-:Y:S01]  /*12840*/  F2FP.F16.F32.PACK_AB R30, R245, R6 ;  /* 0x00000006f51e723e */ /* 0x010fe200000000ff */
[----:B------:R-:W-:Y:S01]  /*12850*/  FADD.FTZ R48, R167, R48 ;  /* 0x00000030a7307221 */ /* 0x000fe20000010000 */
[----:B------:R-:W-:Y:S01]  /*12860*/  F2FP.F16.F32.PACK_AB R31, R246, R5 ;  /* 0x00000005f61f723e */ /* 0x000fe200000000ff */
[----:B------:R-:W-:Y:S01]  /*12870*/  FADD.FTZ R57, R57, R56 ;  /* 0x0000003839397221 */ /* 0x000fe20000010000 */
[C---:B-1----:R-:W-:Y:S03]  /*12880*/  HMMA.16816.F32 R112, R20.reuse, R24, R112 ;  /* 0x000000181470723c */ /* 0x042fe60000001870 */
[----:B------:R-:W-:Y:S01]  /*12890*/  FADD.FTZ R149, R149, R48 ;  /* 0x0000003095957221 */ /* 0x000fe20000010000 */
[----:B------:R-:W-:Y:S02]  /*128a0*/  FADD.FTZ R60, R60, R57 ;  /* 0x000000393c3c7221 */ /* 0x000fe40000010000 */
[----:B------:R-:W-:Y:S01]  /*128b0*/  HMMA.16816.F32 R116, R20, R26, R116 ;  /* 0x0000001a1474723c */ /* 0x000fe20000001874 */
[----:B------:R-:W1:Y:S04]  /*128c0*/  LDSM.16.MT88.4 R20, [R220+0x13800] ;  /* 0x01380000dc14783b */ /* 0x000e680000004200 */
[----:B------:R-:W-:Y:S01]  /*128d0*/  FADD.FTZ R150, R150, R149 ;  /* 0x0000009596967221 */ /* 0x000fe20000010000 */
[C---:B------:R-:W-:Y:S03]  /*128e0*/  HMMA.16816.F32 R128, R28.reuse, R36, R8 ;  /* 0x000000241c80723c */ /* 0x040fe60000001808 */
[----:B------:R-:W3:Y:S02]  /*128f0*/  LDSM.16.MT88.4 R8, [R218+0x13800] ;  /* 0x01380000da08783b */ /* 0x000ee40000004200 */
[----:B------:R-:W-:Y:S01]  /*12900*/  FADD.FTZ R171, R171, R150 ;  /* 0x00000096abab7221 */ /* 0x000fe20000010000 */
[C---:B------:R-:W-:Y:S05]  /*12910*/  HMMA.16816.F32 R68, R28.reuse, R38, R68 ;  /* 0x000000261c44723c */ /* 0x040fea0000001844 */
[----:B------:R-:W4:Y:S01]  /*12920*/  LDSM.16.MT88.4 R24, [R216+0x13800] ;  /* 0x01380000d818783b */ /* 0x000f220000004200 */
[C---:B------:R-:W-:Y:S05]  /*12930*/  HMMA.16816.F32 R72, R28.reuse, R40, R72 ;  /* 0x000000281c48723c */ /* 0x040fea0000001848 */
[----:B------:R-:W-:Y:S01]  /*12940*/  FADD.FTZ R171, R144, R171 ;  /* 0x000000ab90ab7221 */ /* 0x000fe20000010000 */
[C---:B------:R-:W-:Y:S05]  /*12950*/  HMMA.16816.F32 R76, R28.reuse, R42, R76 ;  /* 0x0000002a1c4c723c */ /* 0x040fea000000184c */
[----:B------:R-:W-:Y:S01]  /*12960*/  FADD.FTZ R172, R172, R171 ;  /* 0x000000abacac7221 */ /* 0x000fe20000010000 */
[C---:B--2---:R-:W-:Y:S05]  /*12970*/  HMMA.16816.F32 R80, R28.reuse, R32, R80 ;  /* 0x000000201c50723c */ /* 0x044fea0000001850 */
[----:B------:R-:W-:Y:S01]  /*12980*/  FADD.FTZ R172, R147, R172 ;  /* 0x000000ac93ac7221 */ /* 0x000fe20000010000 */
[C---:B------:R-:W-:Y:S05]  /*12990*/  HMMA.16816.F32 R84, R28.reuse, R34, R84 ;  /* 0x000000221c54723c */ /* 0x040fea0000001854 */
[----:B------:R-:W-:Y:S01]  /*129a0*/  FADD.FTZ R139, R139, R172 ;  /* 0x000000ac8b8b7221 */ /* 0x000fe20000010000 */
[C---:B------:R-:W-:Y:S05]  /*129b0*/  HMMA.16816.F32 R88, R28.reuse, R44, R88 ;  /* 0x0000002c1c58723c */ /* 0x040fea0000001858 */
[----:B------:R-:W-:Y:S01]  /*129c0*/  FADD.FTZ R139, R138, R139 ;  /* 0x0000008b8a8b7221 */ /* 0x000fe20000010000 */
[C---:B------:R-:W-:Y:S05]  /*129d0*/  HMMA.16816.F32 R92, R28.reuse, R46, R92 ;  /* 0x0000002e1c5c723c */ /* 0x040fea000000185c */
[----:B------:R-:W-:Y:S01]  /*129e0*/  FADD.FTZ R142, R142, R139 ;  /* 0x0000008b8e8e7221 */ /* 0x000fe20000010000 */
[C---:B-1----:R-:W-:Y:S05]  /*129f0*/  HMMA.16816.F32 R96, R28.reuse, R20, R96 ;  /* 0x000000141c60723c */ /* 0x042fea0000001860 */
        /* <DEDUP_REMOVED lines=8> */
[C---:B---3--:R-:W-:Y:S03]  /*12a80*/  HMMA.16816.F32 R124, R28.reuse, R8, R12 ;  /* 0x000000081c7c723c */ /* 0x048fe6000000180c */
[----:B------:R-:W-:Y:S03]  /*12a90*/  FADD.FTZ R175, R176, R175 ;  /* 0x000000afb0af7221 */ /* 0x000fe60000010000 */
[C---:B------:R-:W-:Y:S05]  /*12aa0*/  HMMA.16816.F32 R104, R28.reuse, R10, R104 ;  /* 0x0000000a1c68723c */ /* 0x040fea0000001868 */
[----:B------:R-:W-:Y:S01]  /*12ab0*/  FADD.FTZ R54, R54, R175 ;  /* 0x000000af36367221 */ /* 0x000fe20000010000 */
[C---:B------:R-:W-:Y:S05]  /*12ac0*/  HMMA.16816.F32 R108, R28.reuse, R120, R108 ;  /* 0x000000781c6c723c */ /* 0x040fea000000186c */
[----:B------:R-:W-:Y:S01]  /*12ad0*/  FADD.FTZ R55, R55, R54 ;  /* 0x0000003637377221 */ /* 0x000fe20000010000 */
[C---:B------:R-:W-:Y:S05]  /*12ae0*/  HMMA.16816.F32 R120, R28.reuse, R122, R16 ;  /* 0x0000007a1c78723c */ /* 0x040fea0000001810 */
[----:B------:R-:W-:Y:S01]  /*12af0*/  FADD.FTZ R58, R58, R55 ;  /* 0x000000373a3a7221 */ /* 0x000fe20000010000 */
[C---:B----4-:R-:W-:Y:S05]  /*12b00*/  HMMA.16816.F32 R112, R28.reuse, R24, R112 ;  /* 0x000000181c70723c */ /* 0x050fea0000001870 */
[----:B------:R-:W-:Y:S01]  /*12b10*/  FADD.FTZ R59, R59, R58 ;  /* 0x0000003a3b3b7221 */ /* 0x000fe20000010000 */
[----:B------:R-:W-:Y:S05]  /*12b20*/  HMMA.16816.F32 R116, R28, R26, R116 ;  /* 0x0000001a1c74723c */ /* 0x000fea0000001874 */
[----:B------:R-:W-:Y:S06]  /*12b30*/  FADD.FTZ R62, R62, R59 ;  /* 0x0000003b3e3e7221 */ /* 0x000fec0000010000 */
[----:B------:R-:W-:Y:S01]  /*12b40*/  FADD.FTZ R62, R3, R62 ;  /* 0x0000003e033e7221 */ /* 0x000fe20000010000 */
[----:B------:R-:W-:Y:S03]  /*12b50*/  MOV R3, R0 ;  /* 0x0000000000037202 */ /* 0x000fe60000000f00 */
[----:B------:R-:W-:Y:S04]  /*12b60*/  FADD.FTZ R5, R5, R62 ;  /* 0x0000003e05057221 */ /* 0x000fe80000010000 */
[----:B------:R-:W-:Y:S01]  /*12b70*/  FADD.FTZ R246, R246, R5 ;  /* 0x00000005f6f67221 */ /* 0x000fe20000010000 */
[----:B------:R-:W-:Y:S06]  /*12b80*/  @P1 BRA `(.L_x_1564) ;  /* 0xffffffb400b41947 */ /* 0x000fec000383ffff */
.L_x_1560:
[----:B------:R-:W1:Y:S01]  /*12b90*/  SHFL.BFLY PT, R4, R245, 0x2, 0x1f ;  /* 0x0c401f00f5047f89 */ /* 0x000e6200000e0000 */
[----:B------:R-:W2:Y:S01]  /*12ba0*/  S2UR UR5, SR_CgaCtaId ;  /* 0x00000000000579c3 */ /* 0x000ea20000008800 */
[----:B------:R-:W-:Y:S01]  /*12bb0*/  MOV R9, 0x3f800000 ;  /* 0x3f80000000097802 */ /* 0x000fe20000000f00 */
[----:B------:R-:W-:Y:S01]  /*12bc0*/  UMOV UR4, 0x400 ;  /* 0x0000040000047882 */ /* 0x000fe20000000000 */
[----:B------:R-:W3:Y:S01]  /*12bd0*/  SHFL.BFLY PT, R5, R246, 0x2, 0x1f ;  /* 0x0c401f00f6057f89 */ /* 0x000ee200000e0000 */
[----:B------:R-:W-:Y:S01]  /*12be0*/  MOV R8, 0x3f800000 ;  /* 0x3f80000000087802 */ /* 0x000fe20000000f00 */
[----:B------:R-:W-:Y:S03]  /*12bf0*/  BSSY B0, `(.L_x_1565) ;  /* 0x00000d5000007945 */ /* 0x000fe60003800000 */
[----:B------:R-:W-:Y:S01]  /*12c00*/  BAR.SYNC.DEFER_BLOCKING 0x0 ;  /* 0x0000000000007b1d */ /* 0x000fe20000010000 */
[----:B-1----:R-:W-:Y:S01]  /*12c10*/  FADD.FTZ R3, R4, R245 ;  /* 0x000000f504037221 */ /* 0x002fe20000010000 */
[----:B--2---:R-:W-:-:S04]  /*12c20*/  ULEA UR5, UR5, UR4, 0x18 ;  /* 0x0000000405057291 */ /* 0x004fc8000f8ec03f */
[----:B------:R-:W1:Y:S02]  /*12c30*/  S2R R4, SR_TID.X ;  /* 0x0000000000047919 */ /* 0x000e640000002100 */
[----:B------:R-:W2:Y:S01]  /*12c40*/  S2UR UR4, SR_CTAID.Z ;  /* 0x00000000000479c3 */ /* 0x000ea20000002700 */
[----:B---3--:R-:W-:Y:S01]  /*12c50*/  FADD.FTZ R10, R5, R246 ;  /* 0x000000f6050a7221 */ /* 0x008fe20000010000 */
[----:B------:R-:W3:Y:S04]  /*12c60*/  SHFL.BFLY PT, R6, R3, 0x1, 0x1f ;  /* 0x0c201f0003067f89 */ /* 0x000ee800000e0000 */
[----:B------:R-:W4:Y:S01]  /*12c70*/  SHFL.BFLY PT, R5, R10, 0x1, 0x1f ;  /* 0x0c201f000a057f89 */ /* 0x000f2200000e0000 */
[----:B---3--:R-:W-:Y:S01]  /*12c80*/  FADD.FTZ R6, R3, R6 ;  /* 0x0000000603067221 */ /* 0x008fe20000010000 */
[----:B-1----:R-:W-:Y:S01]  /*12c90*/  SHF.R.S32.HI R11, RZ, 0x1f, R4 ;  /* 0x0000001fff0b7819 */ /* 0x002fe20000011404 */
[----:B----4-:R-:W-:-:S03]  /*12ca0*/  FADD.FTZ R5, R10, R5 ;  /* 0x000000050a057221 */ /* 0x010fc60000010000 */
[----:B------:R-:W-:Y:S02]  /*12cb0*/  FSETP.NE.FTZ.AND P4, PT, R6, RZ, PT ;  /* 0x000000ff0600720b */ /* 0x000fe40003f95000 */
[CC--:B------:R-:W-:Y:S02]  /*12cc0*/  LEA.HI R13, R11.reuse, R4.reuse, RZ, 0x2 ;  /* 0x000000040b0d7211 */ /* 0x0c0fe400078f10ff */
[----:B------:R-:W-:Y:S02]  /*12cd0*/  LEA.HI R3, R11, R4, RZ, 0x5 ;  /* 0x000000040b037211 */ /* 0x000fe400078f28ff */
[--C-:B------:R-:W-:Y:S02]  /*12ce0*/  SHF.R.S32.HI R12, RZ, 0x2, R13.reuse ;  /* 0x00000002ff0c7819 */ /* 0x100fe4000001140d */
[----:B------:R-:W-:Y:S02]  /*12cf0*/  SHF.R.S32.HI R7, RZ, 0x1f, R13 ;  /* 0x0000001fff077819 */ /* 0x000fe4000001140d */
[----:B------:R-:W-:-:S02]  /*12d00*/  LOP3.LUT R13, R13, 0x1ffffffc, RZ, 0xc0, !PT ;  /* 0x1ffffffc0d0d7812 */ /* 0x000fc400078ec0ff */
[----:B------:R-:W-:Y:S01]  /*12d10*/  LEA.HI R7, R7, R12, RZ, 0x3 ;  /* 0x0000000c07077211 */ /* 0x000fe200078f18ff */
[----:B------:R-:W1:Y:S01]  /*12d20*/  @P4 MUFU.RCP R9, R6 ;  /* 0x0000000600094308 */ /* 0x000e620000001000 */
[----:B------:R-:W-:Y:S01]  /*12d30*/  FSETP.NE.FTZ.AND P3, PT, R5, RZ, PT ;  /* 0x000000ff0500720b */ /* 0x000fe20003f75000 */
[----:B------:R-:W3:Y:S01]  /*12d40*/  @P4 LDC R29, c[0x0][0x2e8] ;  /* 0x0000ba00ff1d4b82 */ /* 0x000ee20000000800 */
[----:B------:R-:W-:Y:S02]  /*12d50*/  LOP3.LUT R7, R7, 0xfffffff8, RZ, 0xc0, !PT ;  /* 0xfffffff807077812 */ /* 0x000fe400078ec0ff */
[----:B------:R-:W-:Y:S02]  /*12d60*/  SHF.R.S32.HI R10, RZ, 0x5, R3 ;  /* 0x00000005ff0a7819 */ /* 0x000fe40000011403 */
[----:B------:R-:W-:Y:S01]  /*12d70*/  IADD3 R7, R12, -R7, RZ ;  /* 0x800000070c077210 */ /* 0x000fe20007ffe0ff */
[----:B------:R-:W-:Y:S01]  /*12d80*/  @P4 MUFU.LG2 R6, R6 ;  /* 0x0000000600064308 */ /* 0x000fe20000000c00 */
[----:B------:R-:W4:Y:S01]  /*12d90*/  S2R R12, SR_TID.X ;  /* 0x00000000000c7919 */ /* 0x000f220000002100 */
[----:B------:R-:W-:-:S02]  /*12da0*/  IADD3 R13, -R13, R4, RZ ;  /* 0x000000040d0d7210 */ /* 0x000fc40007ffe1ff */
[----:B------:R-:W-:Y:S02]  /*12db0*/  LEA.HI R11, R11, R4, RZ, 0x4 ;  /* 0x000000040b0b7211 */ /* 0x000fe400078f20ff */
[----:B------:R-:W-:Y:S01]  /*12dc0*/  LEA R10, R10, R13, 0x9 ;  /* 0x0000000d0a0a7211 */ /* 0x000fe200078e48ff */
[----:B------:R-:W5:Y:S01]  /*12dd0*/  @P3 LDC R27, c[0x0][0x2e8] ;  /* 0x0000ba00ff1b3b82 */ /* 0x000f620000000800 */
[----:B------:R-:W-:Y:S01]  /*12de0*/  SHF.L.U32 R17, R7, 0x6, RZ ;  /* 0x0000000607117819 */ /* 0x000fe200000006ff */
[----:B------:R-:W2:Y:S01]  /*12df0*/  @P3 MUFU.RCP R8, R5 ;  /* 0x0000000500083308 */ /* 0x000ea20000001000 */
[----:B------:R-:W-:Y:S01]  /*12e00*/  LOP3.LUT R11, R11, 0xfffffff0, RZ, 0xc0, !PT ;  /* 0xfffffff00b0b7812 */ /* 0x000fe200078ec0ff */
[----:B-1----:R-:W-:Y:S01]  /*12e10*/  FMUL.FTZ R128, R9, R128 ;  /* 0x0000008009807220 */ /* 0x002fe20000410000 */
[----:B------:R-:W-:Y:S01]  /*12e20*/  LOP3.LUT R17, R17, 0x1c0, RZ, 0xc0, !PT ;  /* 0x000001c011117812 */ /* 0x000fe200078ec0ff */
[----:B------:R-:W-:Y:S01]  /*12e30*/  FMUL.FTZ R129, R9, R129 ;  /* 0x0000008109817220 */ /* 0x000fe20000410000 */
[----:B------:R-:W-:Y:S01]  /*12e40*/  LOP3.LUT R15, R7, 0x1, RZ, 0xc0, !PT ;  /* 0x00000001070f7812 */ /* 0x000fe200078ec0ff */
[----:B------:R-:W-:Y:S01]  /*12e50*/  FMUL.FTZ R68, R9, R68 ;  /* 0x0000004409447220 */ /* 0x000fe20000410000 */
[----:B------:R-:W-:Y:S01]  /*12e60*/  IADD3 R11, -R11, R4, RZ ;  /* 0x000000040b0b7210 */ /* 0x000fe20007ffe1ff */
[----:B------:R-:W-:Y:S01]  /*12e70*/  FMUL.FTZ R69, R9, R69 ;  /* 0x0000004509457220 */ /* 0x000fe20000410000 */
[----:B------:R-:W-:Y:S01]  /*12e80*/  LEA.HI R17, R17, R17, RZ, 0x1d ;  /* 0x0000001111117211 */ /* 0x000fe200078fe8ff */
[----:B------:R-:W-:Y:S01]  /*12e90*/  FMUL.FTZ R72, R9, R72 ;  /* 0x0000004809487220 */ /* 0x000fe20000410000 */
[----:B------:R-:W-:Y:S01]  /*12ea0*/  ISETP.NE.U32.AND P0, PT, R15, 0x1, PT ;  /* 0x000000010f00780c */ /* 0x000fe20003f05070 */
[----:B------:R-:W-:Y:S01]  /*12eb0*/  FMUL.FTZ R73, R9, R73 ;  /* 0x0000004909497220 */ /* 0x000fe20000410000 */
[----:B------:R-:W-:Y:S01]  /*12ec0*/  LEA.HI R15, R11, R11, RZ, 0x1 ;  /* 0x0000000b0b0f7211 */ /* 0x000fe200078f08ff */
[C---:B------:R-:W-:Y:S01]  /*12ed0*/  FMUL.FTZ R76, R9.reuse, R76 ;  /* 0x0000004c094c7220 */ /* 0x040fe20000410000 */
[----:B------:R-:W-:Y:S01]  /*12ee0*/  LEA R10, R10, R17, 0x1 ;  /* 0x000000110a0a7211 */ /* 0x000fe200078e08ff */
[----:B------:R-:W-:Y:S01]  /*12ef0*/  FMUL.FTZ R77, R9, R77 ;  /* 0x0000004d094d7220 */ /* 0x000fe20000410000 */
[----:B------:R-:W-:Y:S01]  /*12f00*/  SHF.L.U32 R17, R15, 0x2, RZ ;  /* 0x000000020f117819 */ /* 0x000fe200000006ff */
[----:B------:R-:W-:Y:S01]  /*12f10*/  FMUL.FTZ R80, R9, R80 ;  /* 0x0000005009507220 */ /* 0x000fe20000410000 */
[----:B------:R-:W-:Y:S01]  /*12f20*/  LOP3.LUT R18, R15, 0xffffffe, RZ, 0xc0, !PT ;  /* 0x0ffffffe0f127812 */ /* 0x000fe200078ec0ff */
[----:B------:R-:W-:Y:S01]  /*12f30*/  FMUL.FTZ R81, R9, R81 ;  /* 0x0000005109517220 */ /* 0x000fe20000410000 */
[----:B------:R-:W-:Y:S01]  /*12f40*/  R2P PR, R7, 0x6 ;  /* 0x0000000607007804 */ /* 0x000fe20000000000 */
[C---:B------:R-:W-:Y:S01]  /*12f50*/  FMUL.FTZ R84, R9.reuse, R84 ;  /* 0x0000005409547220 */ /* 0x040fe20000410000 */
[----:B------:R-:W-:Y:S01]  /*12f60*/  LEA R10, R10, UR5, 0x2 ;  /* 0x000000050a0a7c11 */ /* 0x000fe2000f8e10ff */
[C---:B------:R-:W-:Y:S01]  /*12f70*/  FMUL.FTZ R85, R9.reuse, R85 ;  /* 0x0000005509557220 */ /* 0x040fe20000410000 */
[----:B----4-:R-:W-:Y:S01]  /*12f80*/  SHF.R.S32.HI R13, RZ, 0x1f, R12 ;  /* 0x0000001fff0d7819 */ /* 0x010fe2000001140c */
[C---:B------:R-:W-:Y:S01]  /*12f90*/  FMUL.FTZ R88, R9.reuse, R88 ;  /* 0x0000005809587220 */ /* 0x040fe20000410000 */
[----:B------:R-:W-:Y:S01]  /*12fa0*/  MOV R7, 0x40 ;  /* 0x0000004000077802 */ /* 0x000fe20000000f00 */
[----:B------:R-:W-:Y:S01]  /*12fb0*/  FMUL.FTZ R89, R9, R89 ;  /* 0x0000005909597220 */ /* 0x000fe20000410000 */
[----:B------:R-:W-:Y:S01]  /*12fc0*/  LEA.HI R14, R13, R12, RZ, 0x4 ;  /* 0x0000000c0d0e7211 */ /* 0x000fe200078f20ff */
[C---:B------:R-:W-:Y:S01]  /*12fd0*/  FMUL.FTZ R92, R9.reuse, R92 ;  /* 0x0000005c095c7220 */ /* 0x040fe20000410000 */
[C---:B------:R-:W-:Y:S01]  /*12fe0*/  FMUL.FTZ R93, R9.reuse, R93 ;  /* 0x0000005d095d7220 */ /* 0x040fe20000410000 */
[C---:B------:R-:W-:Y:S01]  /*12ff0*/  FMUL.FTZ R96, R9.reuse, R96 ;  /* 0x0000006009607220 */ /* 0x040fe20000410000 */
[----:B------:R-:W-:Y:S01]  /*13000*/  SHF.R.S32.HI R14, RZ, 0x4, R14 ;  /* 0x00000004ff0e7819 */ /* 0x000fe2000001140e */
[C---:B------:R-:W-:Y:S01]  /*13010*/  FMUL.FTZ R97, R9.reuse, R97 ;  /* 0x0000006109617220 */ /* 0x040fe20000410000 */
[C---:B------:R-:W-:Y:S01]  /*13020*/  FMUL.FTZ R100, R9.reuse, R100 ;  /* 0x0000006409647220 */ /* 0x040fe20000410000 */
[C---:B------:R-:W-:Y:S01]  /*13030*/  FMUL.FTZ R101, R9.reuse, R101 ;  /* 0x0000006509657220 */ /* 0x040fe20000410000 */
[----:B------:R-:W-:Y:S01]  /*13040*/  SHF.L.U32 R16, R14, 0x6, RZ ;  /* 0x000000060e107819 */ /* 0x000fe200000006ff */
[C---:B------:R-:W-:Y:S01]  /*13050*/  FMUL.FTZ R124, R9.reuse, R124 ;  /* 0x0000007c097c7220 */ /* 0x040fe20000410000 */
[C---:B------:R-:W-:Y:S01]  /*13060*/  FMUL.FTZ R125, R9.reuse, R125 ;  /* 0x0000007d097d7220 */ /* 0x040fe20000410000 */
[C---:B------:R-:W-:Y:S01]  /*13070*/  FMUL.FTZ R104, R9.reuse, R104 ;  /* 0x0000006809687220 */ /* 0x040fe20000410000 */
[----:B------:R-:W-:Y:S01]  /*13080*/  LOP3.LUT R16, R16, 0x1c0, RZ, 0xc0, !PT ;  /* 0x000001c010107812 */ /* 0x000fe200078ec0ff */
[C---:B------:R-:W-:Y:S01]  /*13090*/  FMUL.FTZ R105, R9.reuse, R105 ;  /* 0x0000006909697220 */ /* 0x040fe20000410000 */
[C---:B------:R-:W-:Y:S01]  /*130a0*/  FMUL.FTZ R108, R9.reuse, R108 ;  /* 0x0000006c096c7220 */ /* 0x040fe20000410000 */
[C---:B------:R-:W-:Y:S01]  /*130b0*/  FMUL.FTZ R109, R9.reuse, R109 ;  /* 0x0000006d096d7220 */ /* 0x040fe20000410000 */
[----:B------:R-:W-:Y:S01]  /*130c0*/  LOP3.LUT R17, R16, 0x38, R17, 0xf8, !PT ;  /* 0x0000003810117812 */ /* 0x000fe200078ef811 */
[C---:B------:R-:W-:Y:S01]  /*130d0*/  FMUL.FTZ R120, R9.reuse, R120 ;  /* 0x0000007809787220 */ /* 0x040fe20000410000 */
[----:B------:R-:W-:Y:S01]  /*130e0*/  SHF.R.U32.HI R16, RZ, 0x3, R16 ;  /* 0x00000003ff107819 */ /* 0x000fe20000011610 */
[C---:B------:R-:W-:Y:S01]  /*130f0*/  FMUL.FTZ R121, R9.reuse, R121 ;  /* 0x0000007909797220 */ /* 0x040fe20000410000 */
[C---:B------:R-:W-:Y:S01]  /*13100*/  FMUL.FTZ R112, R9.reuse, R112 ;  /* 0x0000007009707220 */ /* 0x040fe20000410000 */
[C---:B------:R-:W-:Y:S01]  /*13110*/  FMUL.FTZ R113, R9.reuse, R113 ;  /* 0x0000007109717220 */ /* 0x040fe20000410000 */
[C---:B------:R-:W-:Y:S01]  /*13120*/  FMUL.FTZ R116, R9.reuse, R116 ;  /* 0x0000007409747220 */ /* 0x040fe20000410000 */
[----:B------:R-:W-:Y:S01]  /*13130*/  FMUL.FTZ R117, R9, R117 ;  /* 0x0000007509757220 */ /* 0x000fe20000410000 */
[----:B------:R-:W-:Y:S01]  /*13140*/  MOV R15, 0x80 ;  /* 0x00000080000f7802 */ /* 0x000fe20000000f00 */
[C---:B--2---:R-:W-:Y:S01]  /*13150*/  FMUL.FTZ R131, R8.reuse, R131 ;  /* 0x0000008308837220 */ /* 0x044fe20000410000 */
        /* <DEDUP_REMOVED lines=31> */
[----:B------:R-:W-:Y:S01]  /*13350*/  LOP3.LUT R16, R17, R16, RZ, 0x3c, !PT ;  /* 0x0000001011107212 */ /* 0x000fe200078e3cff */
[----:B------:R-:W-:Y:S01]  /*13360*/  STS.64 [R10], R128 ;  /* 0x000000800a007388 */ /* 0x000fe20000000a00 */
[----:B------:R-:W-:Y:S01]  /*13370*/  IADD3 R9, R11, -R18, RZ ;  /* 0x800000120b097210 */ /* 0x000fe20007ffe0ff */
[----:B------:R-:W1:Y:S01]  /*13380*/  @P3 MUFU.LG2 R5, R5 ;  /* 0x0000000500053308 */ /* 0x000e620000000c00 */
[----:B------:R-:W-:Y:S01]  /*13390*/  IADD3 R8, R10, -0x20, RZ ;  /* 0xffffffe00a087810 */ /* 0x000fe20007ffe0ff */
[----:B------:R-:W-:Y:S01]  /*133a0*/  STS.64 [R10+0x800], R130 ;  /* 0x000800820a007388 */ /* 0x000fe20000000a00 */
[----:B------:R-:W-:-:S02]  /*133b0*/  SEL R7, R7, 0xffffffc0, !P1 ;  /* 0xffffffc007077807 */ /* 0x000fc40004800000 */
[C---:B------:R-:W-:Y:S02]  /*133c0*/  @P0 IADD3 R8, R10.reuse, 0x20, RZ ;  /* 0x000000200a080810 */ /* 0x040fe40007ffe0ff */
[----:B------:R-:W-:Y:S02]  /*133d0*/  SEL R15, R15, 0xffffff80, !P2 ;  /* 0xffffff800f0f7807 */ /* 0x000fe40005000000 */
[----:B------:R-:W-:Y:S01]  /*133e0*/  LEA R9, R9, R16, 0x2 ;  /* 0x0000001009097211 */ /* 0x000fe200078e10ff */
[----:B------:R-:W-:Y:S01]  /*133f0*/  STS.64 [R8], R68 ;  /* 0x0000004408007388 */ /* 0x000fe20000000a00 */
[C---:B------:R-:W-:Y:S02]  /*13400*/  IADD3 R16, R10.reuse, R7, RZ ;  /* 0x000000070a107210 */ /* 0x040fe40007ffe0ff */
[----:B------:R-:W-:Y:S01]  /*13410*/  IADD3 R18, R7, R8, RZ ;  /* 0x0000000807127210 */ /* 0x000fe20007ffe0ff */
[----:B------:R-:W-:Y:S01]  /*13420*/  STS.64 [R8+0x800], R70 ;  /* 0x0008004608007388 */ /* 0x000fe20000000a00 */
[----:B------:R-:W-:-:S02]  /*13430*/  IADD3 R7, R10, R15, RZ ;  /* 0x0000000f0a077210 */ /* 0x000fc40007ffe0ff */
[----:B------:R-:W-:Y:S01]  /*13440*/  IADD3 R17, R15, R8, RZ ;  /* 0x000000080f117210 */ /* 0x000fe20007ffe0ff */
[----:B------:R-:W-:Y:S01]  /*13450*/  STS.64 [R16], R72 ;  /* 0x0000004810007388 */ /* 0x000fe20000000a00 */
[-C--:B------:R-:W-:Y:S01]  /*13460*/  IADD3 R19, R16, R15.reuse, RZ ;  /* 0x0000000f10137210 */ /* 0x080fe20007ffe0ff */
[----:B-1----:R-:W-:Y:S01]  /*13470*/  @P3 FMUL.FTZ R5, R5, 0.69314718246459960938 ;  /* 0x3f31721805053820 */ /* 0x002fe20000410000 */
[----:B------:R-:W-:Y:S01]  /*13480*/  IADD3 R15, R18, R15, RZ ;  /* 0x0000000f120f7210 */ /* 0x000fe20007ffe0ff */
[----:B------:R-:W-:Y:S01]  /*13490*/  STS.64 [R16+0x800], R74 ;  /* 0x0008004a10007388 */ /* 0x000fe20000000a00 */
[----:B------:R-:W-:Y:S02]  /*134a0*/  LEA R24, R9, UR5, 0x2 ;  /* 0x0000000509187c11 */ /* 0x000fe4000f8e10ff */
[----:B------:R-:W-:Y:S01]  /*134b0*/  LOP3.LUT R3, R3, 0xffffffe0, RZ, 0xc0, !PT ;  /* 0xffffffe003037812 */ /* 0x000fe200078ec0ff */
[----:B------:R-:W-:Y:S03]  /*134c0*/  STS.64 [R18], R76 ;  /* 0x0000004c12007388 */ /* 0x000fe60000000a00 */
[----:B------:R-:W-:Y:S01]  /*134d0*/  IADD3 R3, -R3, R4, RZ ;  /* 0x0000000403037210 */ /* 0x000fe20007ffe1ff */
[----:B------:R-:W-:Y:S01]  /*134e0*/  STS.64 [R18+0x800], R78 ;  /* 0x0008004e12007388 */ /* 0x000fe20000000a00 */
[----:B------:R-:W-:-:S02]  /*134f0*/  IADD3 R4, -R237, RZ, RZ ;  /* 0x000000ffed047210 */ /* 0x000fc40007ffe1ff */
[----:B------:R-:W-:Y:S01]  /*13500*/  LOP3.LUT P0, RZ, R3, 0x3, RZ, 0xc0, !PT ;  /* 0x0000000303ff7812 */ /* 0x000fe2000780c0ff */
[----:B------:R-:W-:Y:S01]  /*13510*/  STS.64 [R7], R80 ;  /* 0x0000005007007388 */ /* 0x000fe20000000a00 */
[----:B------:R-:W-:-:S03]  /*13520*/  MOV R3, 0xff800000 ;  /* 0xff80000000037802 */ /* 0x000fc60000000f00 */
[----:B------:R-:W-:Y:S04]  /*13530*/  STS.64 [R7+0x800], R82 ;  /* 0x0008005207007388 */ /* 0x000fe80000000a00 */
[----:B------:R-:W-:Y:S04]  /*13540*/  STS.64 [R17], R84 ;  /* 0x0000005411007388 */ /* 0x000fe80000000a00 */
[----:B------:R-:W-:Y:S04]  /*13550*/  STS.64 [R17+0x800], R86 ;  /* 0x0008005611007388 */ /* 0x000fe80000000a00 */
[----:B------:R-:W-:Y:S04]  /*13560*/  STS.64 [R19], R88 ;  /* 0x0000005813007388 */ /* 0x000fe80000000a00 */
[----:B------:R-:W-:Y:S04]  /*13570*/  STS.64 [R19+0x800], R90 ;  /* 0x0008005a13007388 */ /* 0x000fe80000000a00 */
[----:B------:R-:W-:Y:S04]  /*13580*/  STS.64 [R15], R92 ;  /* 0x0000005c0f007388 */ /* 0x000fe80000000a00 */
[----:B------:R-:W-:Y:S04]  /*13590*/  STS.64 [R15+0x800], R94 ;  /* 0x0008005e0f007388 */ /* 0x000fe80000000a00 */
[----:B------:R-:W-:Y:S04]  /*135a0*/  STS.64 [R10+0x4000], R96 ;  /* 0x004000600a007388 */ /* 0x000fe80000000a00 */
[----:B------:R-:W-:Y:S04]  /*135b0*/  STS.64 [R10+0x4800], R98 ;  /* 0x004800620a007388 */ /* 0x000fe80000000a00 */
[----:B------:R-:W-:Y:S04]  /*135c0*/  STS.64 [R8+0x4000], R100 ;  /* 0x0040006408007388 */ /* 0x000fe80000000a00 */
[----:B------:R1:W-:Y:S04]  /*135d0*/  STS.64 [R8+0x4800], R102 ;  /* 0x0048006608007388 */ /* 0x0003e80000000a00 */
[----:B------:R-:W-:Y:S04]  /*135e0*/  STS.64 [R16+0x4000], R124 ;  /* 0x0040007c10007388 */ /* 0x000fe80000000a00 */
[----:B------:R2:W-:Y:S04]  /*135f0*/  STS.64 [R16+0x4800], R126 ;  /* 0x0048007e10007388 */ /* 0x0005e80000000a00 */
[----:B------:R-:W-:Y:S04]  /*13600*/  STS.64 [R18+0x4000], R104 ;  /* 0x0040006812007388 */ /* 0x000fe80000000a00 */
[----:B------:R-:W-:Y:S04]  /*13610*/  STS.64 [R18+0x4800], R106 ;  /* 0x0048006a12007388 */ /* 0x000fe80000000a00 */
[----:B------:R-:W-:Y:S04]  /*13620*/  STS.64 [R7+0x4000], R108 ;  /* 0x0040006c07007388 */ /* 0x000fe80000000a00 */
[----:B------:R4:W-:Y:S01]  /*13630*/  STS.64 [R7+0x4800], R110 ;  /* 0x0048006e07007388 */ /* 0x0009e20000000a00 */
[----:B-1----:R-:W1:Y:S03]  /*13640*/  LDC.64 R8, c[0x0][0x2c0] ;  /* 0x0000b000ff087b82 */ /* 0x002e660000000a00 */
[----:B------:R-:W-:Y:S04]  /*13650*/  STS.64 [R17+0x4000], R120 ;  /* 0x0040007811007388 */ /* 0x000fe80000000a00 */
[----:B------:R-:W-:Y:S01]  /*13660*/  STS.64 [R17+0x4800], R122 ;  /* 0x0048007a11007388 */ /* 0x000fe20000000a00 */
[----:B--2---:R-:W-:-:S03]  /*13670*/  LEA.HI R16, R13, R12, RZ, 0x5 ;  /* 0x0000000c0d107211 */ /* 0x004fc600078f28ff */
[----:B------:R-:W-:Y:S01]  /*13680*/  STS.64 [R19+0x4000], R112 ;  /* 0x0040007013007388 */ /* 0x000fe20000000a00 */
[----:B------:R-:W-:-:S03]  /*13690*/  LOP3.LUT R25, R16, 0xffffffe0, RZ, 0xc0, !PT ;  /* 0xffffffe010197812 */ /* 0x000fc600078ec0ff */
[----:B------:R-:W-:Y:S01]  /*136a0*/  STS.64 [R19+0x4800], R114 ;  /* 0x0048007213007388 */ /* 0x000fe20000000a00 */
[----:B------:R-:W-:-:S03]  /*136b0*/  IADD3 R26, -R25, R12, RZ ;  /* 0x0000000c191a7210 */ /* 0x000fc60007ffe1ff */
[----:B------:R-:W-:Y:S01]  /*136c0*/  STS.64 [R15+0x4000], R116 ;  /* 0x004000740f007388 */ /* 0x000fe20000000a00 */
[----:B------:R-:W-:-:S03]  /*136d0*/  SHF.R.S32.HI R25, RZ, 0x1f, R26 ;  /* 0x0000001fff197819 */ /* 0x000fc6000001141a */
[----:B------:R2:W-:Y:S01]  /*136e0*/  STS.64 [R15+0x4800], R118 ;  /* 0x004800760f007388 */ /* 0x0005e20000000a00 */
[----:B----4-:R-:W-:Y:S01]  /*136f0*/  SHF.R.S32.HI R7, RZ, 0x5, R16 ;  /* 0x00000005ff077819 */ /* 0x010fe20000011410 */
[----:B------:R-:W-:Y:S01]  /*13700*/  BAR.SYNC.DEFER_BLOCKING 0x0 ;  /* 0x0000000000007b1d */ /* 0x000fe20000010000 */
[----:B------:R-:W-:Y:S02]  /*13710*/  LEA.HI R25, R25, R26, RZ, 0x2 ;  /* 0x0000001a19197211 */ /* 0x000fe400078f10ff */
[----:B------:R-:W-:Y:S02]  /*13720*/  SHF.R.S32.HI R28, RZ, 0x1f, R7 ;  /* 0x0000001fff1c7819 */ /* 0x000fe40000011407 */
[----:B------:R-:W-:Y:S02]  /*13730*/  SHF.R.S32.HI R25, RZ, 0x2, R25 ;  /* 0x00000002ff197819 */ /* 0x000fe40000011419 */
[----:B------:R-:W-:Y:S01]  /*13740*/  LEA.HI R12, R28, R7, RZ, 0x2 ;  /* 0x000000071c0c7211 */ /* 0x000fe200078f10ff */
[----:B------:R-:W1:Y:S01]  /*13750*/  S2R R10, SR_CTAID.Y ;  /* 0x00000000000a7919 */ /* 0x000e620000002600 */
[----:B------:R-:W-:-:S02]  /*13760*/  SHF.L.U32 R26, R11, 0x2, RZ ;  /* 0x000000020b1a7819 */ /* 0x000fc400000006ff */
[----:B------:R-:W-:Y:S01]  /*13770*/  LOP3.LUT R12, R12, 0xfffffffc, RZ, 0xc0, !PT ;  /* 0xfffffffc0c0c7812 */ /* 0x000fe200078ec0ff */
[----:B------:R-:W4:Y:S03]  /*13780*/  S2R R13, SR_CTAID.X ;  /* 0x00000000000d7919 */ /* 0x000f260000002500 */
[----:B------:R-:W-:Y:S02]  /*13790*/  IADD3 R12, R7, -R12, RZ ;  /* 0x8000000c070c7210 */ /* 0x000fe40007ffe0ff */
[----:B------:R-:W-:Y:S01]  /*137a0*/  MOV R7, 0xff800000 ;  /* 0xff80000000077802 */ /* 0x000fe20000000f00 */
[----:B-----5:R-:W-:Y:S01]  /*137b0*/  @P3 FFMA.FTZ R7, R0, R27, R5 ;  /* 0x0000001b00073223 */ /* 0x020fe20000010005 */
[----:B------:R-:W-:Y:S02]  /*137c0*/  LEA R12, R12, R25, 0x4 ;  /* 0x000000190c0c7211 */ /* 0x000fe400078e20ff */
[----:B------:R-:W-:Y:S01]  /*137d0*/  SHF.R.S32.HI R27, RZ, 0x1f, R26 ;  /* 0x0000001fff1b7819 */ /* 0x000fe2000001141a */
[----:B--2---:R-:W2:Y:S01]  /*137e0*/  LDC R15, c[0x0][0x270] ;  /* 0x00009c00ff0f7b82 */ /* 0x004ea20000000800 */
[----:B------:R2:W2:Y:S04]  /*137f0*/  LDS.128 R20, [R24+0x3800] ;  /* 0x0038000018147984 */ /* 0x0004a80000000c00 */
[----:B------:R2:W2:Y:S01]  /*13800*/  LDS.128 R16, [R24+0x7800] ;  /* 0x0078000018107984 */ /* 0x0004a20000000c00 */
[----:B-1----:R-:W-:Y:S01]  /*13810*/  IMAD R8, R10, R8, R237 ;  /* 0x000000080a087224 */ /* 0x002fe200078e02ed */
[----:B----4-:R-:W-:Y:S01]  /*13820*/  SHF.L.U32 R10, R13, 0x6, RZ ;  /* 0x000000060d0a7819 */ /* 0x010fe200000006ff */
[----:B------:R-:W-:Y:S01]  /*13830*/  @P4 FMUL.FTZ R13, R6, 0.69314718246459960938 ;  /* 0x3f317218060d4820 */ /* 0x000fe20000410000 */
[----:B--2---:R-:W-:-:S03]  /*13840*/  IMAD R4, R15, R4, UR4 ;  /* 0x000000040f047e24 */ /* 0x004fc6000f8e0204 */
[----:B---3--:R-:W-:Y:S01]  /*13850*/  @P4 FFMA.FTZ R3, R2, R29, R13 ;  /* 0x0000001d02034223 */ /* 0x008fe2000001000d */
[----:B------:R-:W-:-:S04]  /*13860*/  IMAD R4, R8, R15, R4 ;  /* 0x0000000f08047224 */ /* 0x000fc800078e0204 */
[----:B------:R-:W-:Y:S01]  /*13870*/  IMAD R9, R4, R9, R10 ;  /* 0x0000000904097224 */ /* 0x000fe200078e020a */
[----:B------:R-:W-:Y:S06]  /*13880*/  @P0 BRA `(.L_x_1566) ;  /* 0x00000000002c0947 */ /* 0x000fec0003800000 */
[C---:B------:R-:W-:Y:S01]  /*13890*/  VIADD R4, R12.reuse, 0x8 ;  /* 0x000000080c047836 */ /* 0x040fe20000000000 */
[----:B------:R-:W-:Y:S01]  /*138a0*/  SHF.R.S32.HI R2, RZ, 0x1f, R12 ;  /* 0x0000001fff027819 */ /* 0x000fe2000001140c */
[----:B------:R-:W-:Y:S01]  /*138b0*/  ULDC.64 UR4, c[0x0][0x2b8] ;  /* 0x0000ae0000047ab9 */ /* 0x000fe20000000a00 */
[C---:B------:R-:W-:Y:S02]  /*138c0*/  IADD3 R0, P0, R9.reuse, R12, RZ ;  /* 0x0000000c09007210 */ /* 0x040fe40007f1e0ff */
[-C--:B------:R-:W-:Y:S02]  /*138d0*/  ISETP.GE.AND P2, PT, R12, R227.reuse, PT ;  /* 0x000000e30c00720c */ /* 0x080fe40003f46270 */
[----:B------:R-:W-:Y:S02]  /*138e0*/  ISETP.GE.AND P1, PT, R4, R227, PT ;  /* 0x000000e30400720c */ /* 0x000fe40003f26270 */
[----:B------:R-:W-:Y:S02]  /*138f0*/  LEA.HI.X.SX32 R5, R9, R2, 0x1, P0 ;  /* 0x0000000209057211 */ /* 0x000fe400000f0eff */
[----:B------:R-:W-:-:S04]  /*13900*/  LEA R4, P0, R0, UR4, 0x2 ;  /* 0x0000000400047c11 */ /* 0x000fc8000f8010ff */
[----:B------:R-:W-:-:S05]  /*13910*/  LEA.HI.X R5, R0, UR5, R5, 0x2, P0 ;  /* 0x0000000500057c11 */ /* 0x000fca00080f1405 */
[----:B------:R1:W-:Y:S04]  /*13920*/  @!P2 STG.E desc[UR12][R4.64], R3 ;  /* 0x000000030400a986 */ /* 0x0003e8000c10190c */
[----:B------:R1:W-:Y:S02]  /*13930*/  @!P1 STG.E desc[UR12][R4.64+0x20], R7 ;  /* 0x0000200704009986 */ /* 0x0003e4000c10190c */
.L_x_1566:
[----:B------:R-:W-:Y:S05]  /*13940*/  BSYNC B0 ;  /* 0x0000000000007941 */ /* 0x000fea0003800000 */
.L_x_1565:
[----:B------:R-:W-:Y:S01]  /*13950*/  ULDC UR4, c[0x0][0x2dc] ;  /* 0x0000b70000047ab9 */ /* 0x000fe20000000800 */
[C---:B-1----:R-:W-:Y:S01]  /*13960*/  IMAD.WIDE R6, R14.reuse, 0x80, R26 ;  /* 0x000000800e067825 */ /* 0x042fe200078e021a */
[----:B------:R-:W-:Y:S03]  /*13970*/  BSSY B0, `(.L_x_1567) ;  /* 0x000001f000007945 */ /* 0x000fe60003800000 */
[----:B------:R-:W-:Y:S01]  /*13980*/  IMAD R3, R9, UR4, RZ ;  /* 0x0000000409037c24 */ /* 0x000fe2000f8e02ff */
[----:B------:R-:W-:Y:S01]  /*13990*/  ULDC.64 UR4, c[0x0][0x288] ;  /* 0x0000a20000047ab9 */ /* 0x000fe20000000a00 */
[C---:B------:R-:W-:Y:S01]  /*139a0*/  VIADD R4, R14.reuse, 0x8 ;  /* 0x000000080e047836 */ /* 0x040fe20000000000 */
[----:B------:R1:W2:Y:S01]  /*139b0*/  LDS.128 R8, [R24] ;  /* 0x0000000018087984 */ /* 0x0002a20000000c00 */
[C---:B------:R-:W-:Y:S01]  /*139c0*/  VIADD R2, R14.reuse, 0x10 ;  /* 0x000000100e027836 */ /* 0x040fe20000000000 */
[----:B------:R-:W-:Y:S01]  /*139d0*/  IADD3 R6, P2, R3, R6, RZ ;  /* 0x0000000603067210 */ /* 0x000fe20007f5e0ff */
[----:B------:R-:W-:Y:S01]  /*139e0*/  VIADD R0, R14, 0x18 ;  /* 0x000000180e007836 */ /* 0x000fe20000000000 */
[-C--:B------:R-:W-:Y:S01]  /*139f0*/  ISETP.GE.AND P0, PT, R4, R227.reuse, PT ;  /* 0x000000e30400720c */ /* 0x080fe20003f06270 */
[----:B------:R-:W-:Y:S01]  /*13a00*/  VIADD R4, R14, 0x28 ;  /* 0x000000280e047836 */ /* 0x000fe20000000000 */
[----:B------:R-:W-:-:S02]  /*13a10*/  ISETP.GE.AND P1, PT, R2, R227, PT ;  /* 0x000000e30200720c */ /* 0x000fc40003f26270 */
[----:B------:R-:W-:Y:S02]  /*13a20*/  LEA.HI.X.SX32 R3, R3, R7, 0x1, P2 ;  /* 0x0000000703037211 */ /* 0x000fe400010f0eff */
[----:B------:R-:W-:Y:S02]  /*13a30*/  LEA R2, P2, R6, UR4, 0x2 ;  /* 0x0000000406027c11 */ /* 0x000fe4000f8410ff */
[-C--:B------:R-:W-:Y:S02]  /*13a40*/  ISETP.GE.AND P4, PT, R4, R227.reuse, PT ;  /* 0x000000e30400720c */ /* 0x080fe40003f86270 */
[----:B------:R-:W-:Y:S02]  /*13a50*/  LEA.HI.X R3, R6, UR5, R3, 0x2, P2 ;  /* 0x0000000506037c11 */ /* 0x000fe400090f1403 */
[----:B------:R1:W3:Y:S01]  /*13a60*/  LDS.128 R4, [R24+0x4000] ;  /* 0x0040000018047984 */ /* 0x0002e20000000c00 */
[-C--:B------:R-:W-:Y:S02]  /*13a70*/  ISETP.GE.AND P2, PT, R14, R227.reuse, PT ;  /* 0x000000e30e00720c */ /* 0x080fe40003f46270 */
[----:B------:R-:W-:Y:S01]  /*13a80*/  ISETP.GE.AND P6, PT, R0, R227, PT ;  /* 0x000000e30000720c */ /* 0x000fe20003fc6270 */
[----:B------:R-:W-:-:S05]  /*13a90*/  VIADD R0, R14, 0x20 ;  /* 0x000000200e007836 */ /* 0x000fca0000000000 */
[----:B------:R-:W-:Y:S01]  /*13aa0*/  ISETP.GE.AND P5, PT, R0, R227, PT ;  /* 0x000000e30000720c */ /* 0x000fe20003fa6270 */
[C---:B------:R-:W-:Y:S02]  /*13ab0*/  VIADD R0, R14.reuse, 0x30 ;  /* 0x000000300e007836 */ /* 0x040fe40000000000 */
[----:B------:R-:W-:-:S03]  /*13ac0*/  VIADD R14, R14, 0x38 ;  /* 0x000000380e0e7836 */ /* 0x000fc60000000000 */
[----:B------:R-:W-:Y:S01]  /*13ad0*/  ISETP.GE.AND P3, PT, R0, R227, PT ;  /* 0x000000e30000720c */ /* 0x000fe20003f66270 */
[----:B------:R-:W-:Y:S01]  /*13ae0*/  VIADD R0, R26, 0x40 ;  /* 0x000000401a007836 */ /* 0x000fe20000000000 */
[----:B------:R-:W-:Y:S11]  /*13af0*/  @P2 BRA `(.L_x_1568) ;  /* 0x0000000000182947 */ /* 0x000ff60003800000 */
[----:B------:R-:W-:Y:S02]  /*13b00*/  ULDC UR4, c[0x0][0x2d0] ;  /* 0x0000b40000047ab9 */ /* 0x000fe40000000800 */
[----:B------:R-:W-:-:S13]  /*13b10*/  ISETP.GE.AND P2, PT, R26, UR4, PT ;  /* 0x000000041a007c0c */ /* 0x000fda000bf46270 */
[----:B--2---:R4:W-:Y:S04]  /*13b20*/  @!P2 STG.E.64 desc[UR12][R2.64], R8 ;  /* 0x000000080200a986 */ /* 0x0049e8000c101b0c */
[----:B------:R4:W-:Y:S01]  /*13b30*/  @!P2 STG.E.64 desc[UR12][R2.64+0x8], R10 ;  /* 0x0000080a0200a986 */ /* 0x0009e2000c101b0c */
[----:B------:R-:W-:-:S13]  /*13b40*/  ISETP.GE.AND P2, PT, R0, UR4, PT ;  /* 0x0000000400007c0c */ /* 0x000fda000bf46270 */
[----:B---3--:R4:W-:Y:S02]  /*13b50*/  @!P2 STG.E.128 desc[UR12][R2.64+0x100], R4 ;  /* 0x000100040200a986 */ /* 0x0089e4000c101d0c */
.L_x_1568:
[----:B------:R-:W-:Y:S05]  /*13b60*/  BSYNC B0 ;  /* 0x0000000000007941 */ /* 0x000fea0003800000 */
.L_x_1567:
[----:B--2-4-:R2:W4:Y:S01]  /*13b70*/  LDS.128 R8, [R24+0x800] ;  /* 0x0008000018087984 */ /* 0x0145220000000c00 */
[----:B------:R-:W-:Y:S01]  /*13b80*/  BSSY B0, `(.L_x_1569) ;  /* 0x0000009000007945 */ /* 0x000fe20003800000 */
[----:B------:R-:W-:Y:S02]  /*13b90*/  ISETP.GE.AND P2, PT, R14, R227, PT ;  /* 0x000000e30e00720c */ /* 0x000fe40003f46270 */
[----:B---3--:R2:W3:Y:S01]  /*13ba0*/  LDS.128 R4, [R24+0x4800] ;  /* 0x0048000018047984 */ /* 0x0084e20000000c00 */
[----:B------:R-:W-:Y:S05]  /*13bb0*/  @P0 BRA `(.L_x_1570) ;  /* 0x0000000000140947 */ /* 0x000fea0003800000 */
[----:B------:R-:W-:Y:S02]  /*13bc0*/  ULDC UR4, c[0x0][0x2d0] ;  /* 0x0000b40000047ab9 */ /* 0x000fe40000000800 */
[----:B------:R-:W-:-:S13]  /*13bd0*/  ISETP.GE.AND P0, PT, R26, UR4, PT ;  /* 0x000000041a007c0c */ /* 0x000fda000bf06270 */
[----:B----4-:R4:W-:Y:S01]  /*13be0*/  @!P0 STG.E.128 desc[UR12][R2.64+0x1000], R8 ;  /* 0x0010000802008986 */ /* 0x0109e2000c101d0c */
[----:B------:R-:W-:-:S13]  /*13bf0*/  ISETP.GE.AND P0, PT, R0, UR4, PT ;  /* 0x0000000400007c0c */ /* 0x000fda000bf06270 */
[----:B---3--:R4:W-:Y:S02]  /*13c00*/  @!P0 STG.E.128 desc[UR12][R2.64+0x1100], R4 ;  /* 0x0011000402008986 */ /* 0x0089e4000c101d0c */
.L_x_1570:
[----:B------:R-:W-:Y:S05]  /*13c10*/  BSYNC B0 ;  /* 0x0000000000007941 */ /* 0x000fea0003800000 */
.L_x_1569:
[----:B----4-:R4:W1:Y:S01]  /*13c20*/  LDS.128 R8, [R24+0x1000] ;  /* 0x0010000018087984 */ /* 0x0108620000000c00 */
[----:B------:R-:W-:Y:S03]  /*13c30*/  BSSY B0, `(.L_x_1571) ;  /* 0x0000008000007945 */ /* 0x000fe60003800000 */
[----:B---3--:R4:W3:Y:S01]  /*13c40*/  LDS.128 R4, [R24+0x5000] ;  /* 0x0050000018047984 */ /* 0x0088e20000000c00 */
[----:B------:R-:W-:Y:S05]  /*13c50*/  @P1 BRA `(.L_x_1572) ;  /* 0x0000000000141947 */ /* 0x000fea0003800000 */
[----:B------:R-:W-:Y:S02]  /*13c60*/  ULDC UR4, c[0x0][0x2d0] ;  /* 0x0000b40000047ab9 */ /* 0x000fe40000000800 */
[----:B------:R-:W-:Y:S02]  /*13c70*/  ISETP.GE.AND P1, PT, R26, UR4, PT ;  /* 0x000000041a007c0c */ /* 0x000fe4000bf26270 */
[----:B------:R-:W-:-:S11]  /*13c80*/  ISETP.GE.AND P0, PT, R0, UR4, PT ;  /* 0x0000000400007c0c */ /* 0x000fd6000bf06270 */
[----:B-1----:R1:W-:Y:S04]  /*13c90*/  @!P1 STG.E.128 desc[UR12][R2.64+0x2000], R8 ;  /* 0x0020000802009986 */ /* 0x0023e8000c101d0c */
[----:B---3--:R1:W-:Y:S02]  /*13ca0*/  @!P0 STG.E.128 desc[UR12][R2.64+0x2100], R4 ;  /* 0x0021000402008986 */ /* 0x0083e4000c101d0c */
.L_x_1572:
[----:B------:R-:W-:Y:S05]  /*13cb0*/  BSYNC B0 ;  /* 0x0000000000007941 */ /* 0x000fea0003800000 */
.L_x_1571:
[----:B-1----:R1:W1:Y:S01]  /*13cc0*/  LDS.128 R8, [R24+0x1800] ;  /* 0x0018000018087984 */ /* 0x0022620000000c00 */
[----:B------:R-:W-:Y:S03]  /*13cd0*/  BSSY B0, `(.L_x_1573) ;  /* 0x0000008000007945 */ /* 0x000fe60003800000 */
[----:B---3--:R3:W1:Y:S01]  /*13ce0*/  LDS.128 R4, [R24+0x5800] ;  /* 0x0058000018047984 */ /* 0x0086620000000c00 */
[----:B------:R-:W-:Y:S05]  /*13cf0*/  @P6 BRA `(.L_x_1574) ;  /* 0x0000000000146947 */ /* 0x000fea0003800000 */
[----:B------:R-:W-:Y:S02]  /*13d00*/  ULDC UR4, c[0x0][0x2d0] ;  /* 0x0000b40000047ab9 */ /* 0x000fe40000000800 */
[----:B------:R-:W-:Y:S02]  /*13d10*/  ISETP.GE.AND P1, PT, R26, UR4, PT ;  /* 0x000000041a007c0c */ /* 0x000fe4000bf26270 */
[----:B------:R-:W-:-:S11]  /*13d20*/  ISETP.GE.AND P0, PT, R0, UR4, PT ;  /* 0x0000000400007c0c */ /* 0x000fd6000bf06270 */
[----:B-1----:R1:W-:Y:S04]  /*13d30*/  @!P1 STG.E.128 desc[UR12][R2.64+0x3000], R8 ;  /* 0x0030000802009986 */ /* 0x0023e8000c101d0c */
[----:B------:R1:W-:Y:S02]  /*13d40*/  @!P0 STG.E.128 desc[UR12][R2.64+0x3100], R4 ;  /* 0x0031000402008986 */ /* 0x0003e4000c101d0c */
.L_x_1574:
[----:B------:R-:W-:Y:S05]  /*13d50*/  BSYNC B0 ;  /* 0x0000000000007941 */ /* 0x000fea0003800000 */
.L_x_1573:
[----:B-1----:R1:W1:Y:S01]  /*13d60*/  LDS.128 R8, [R24+0x2000] ;  /* 0x0020000018087984 */ /* 0x0022620000000c00 */
[----:B------:R-:W-:Y:S03]  /*13d70*/  BSSY B0, `(.L_x_1575) ;  /* 0x0000008000007945 */ /* 0x000fe60003800000 */
[----:B------:R1:W1:Y:S01]  /*13d80*/  LDS.128 R4, [R24+0x6000] ;  /* 0x0060000018047984 */ /* 0x0002620000000c00 */
[----:B------:R-:W-:Y:S05]  /*13d90*/  @P5 BRA `(.L_x_1576) ;  /* 0x0000000000145947 */ /* 0x000fea0003800000 */
[----:B------:R-:W-:Y:S02]  /*13da0*/  ULDC UR4, c[0x0][0x2d0] ;  /* 0x0000b40000047ab9 */ /* 0x000fe40000000800 */
[----:B------:R-:W-:Y:S02]  /*13db0*/  ISETP.GE.AND P1, PT, R26, UR4, PT ;  /* 0x000000041a007c0c */ /* 0x000fe4000bf26270 */
[----:B------:R-:W-:-:S11]  /*13dc0*/  ISETP.GE.AND P0, PT, R0, UR4, PT ;  /* 0x0000000400007c0c */ /* 0x000fd6000bf06270 */
[----:B-1----:R1:W-:Y:S04]  /*13dd0*/  @!P1 STG.E.128 desc[UR12][R2.64+0x4000], R8 ;  /* 0x0040000802009986 */ /* 0x0023e8000c101d0c */
[----:B------:R1:W-:Y:S02]  /*13de0*/  @!P0 STG.E.128 desc[UR12][R2.64+0x4100], R4 ;  /* 0x0041000402008986 */ /* 0x0003e4000c101d0c */
.L_x_1576:
[----:B------:R-:W-:Y:S05]  /*13df0*/  BSYNC B0 ;  /* 0x0000000000007941 */ /* 0x000fea0003800000 */
.L_x_1575:
        /* <DEDUP_REMOVED lines=9> */
.L_x_1578:
[----:B------:R-:W-:Y:S05]  /*13e90*/  BSYNC B0 ;  /* 0x0000000000007941 */ /* 0x000fea0003800000 */
.L_x_1577:
        /* <DEDUP_REMOVED lines=9> */
.L_x_1580:
[----:B------:R-:W-:Y:S05]  /*13f30*/  BSYNC B0 ;  /* 0x0000000000007941 */ /* 0x000fea0003800000 */
.L_x_1579:
[----:B------:R-:W-:Y:S05]  /*13f40*/  @P2 EXIT ;  /* 0x000000000000294d */ /* 0x000fea0003800000 */
[----:B------:R-:W-:Y:S02]  /*13f50*/  ULDC UR4, c[0x0][0x2d0] ;  /* 0x0000b40000047ab9 */ /* 0x000fe40000000800 */
[----:B------:R-:W-:Y:S02]  /*13f60*/  ISETP.GE.AND P1, PT, R26, UR4, PT ;  /* 0x000000041a007c0c */ /* 0x000fe4000bf26270 */
[----:B------:R-:W-:-:S11]  /*13f70*/  ISETP.GE.AND P0, PT, R0, UR4, PT ;  /* 0x0000000400007c0c */ /* 0x000fd6000bf06270 */
[----:B------:R1:W-:Y:S02]  /*13f80*/  @!P1 STG.E.128 desc[UR12][R2.64+0x7000], R20 ;  /* 0x0070001402009986 */ /* 0x0003e4000c101d0c */
[----:B------:R-:W-:Y:S05]  /*13f90*/  @P0 EXIT ;  /* 0x000000000000094d */ /* 0x000fea0003800000 */
[----:B------:R-:W-:Y:S01]  /*13fa0*/  STG.E.128 desc[UR12][R2.64+0x7100], R16 ;  /* 0x0071001002007986 */ /* 0x000fe2000c101d0c */
[----:B------:R-:W-:Y:S05]  /*13fb0*/  EXIT ;  /* 0x000000000000794d */ /* 0x000fea0003800000 */
.L_x_1581:
        /* <DEDUP_REMOVED lines=12> */
.L_x_8366:


//--------------------- .text._ZN5flash24flash_fwd_splitkv_kernelI23Flash_fwd_kernel_traitsILi128ELi64ELi128ELi4ELb0ELb0EN7cutlass6half_tE19Flash_kernel_traitsILi128ELi64ELi128ELi4ES3_EELb1ELb0ELb0ELb0ELb0ELb1ELb1ELb0EEEvNS_16Flash_fwd_paramsE --------------------------
	.section	.text._ZN5flash24flash_fwd_splitkv_kernelI23Flash_fwd_kernel_traitsILi128ELi64ELi128ELi4ELb0ELb0EN7cutlass6half_tE19Flash_kernel_traitsILi128ELi64ELi128ELi4ES3_EELb1ELb0ELb0ELb0ELb0ELb1ELb1ELb0EEEvNS_16Flash_fwd_paramsE,"ax",@progbits
	.align	128
        .global         _ZN5flash24flash_fwd_splitkv_kernelI23Flash_fwd_kernel_traitsILi128ELi64ELi128ELi4ELb0ELb0EN7cutlass6half_tE19Flash_kernel_traitsILi128ELi64ELi128ELi4ES3_EELb1ELb0ELb0ELb0ELb0ELb1ELb1ELb0EEEvNS_16Flash_fwd_paramsE
        .type           _ZN5flash24flash_fwd_splitkv_kernelI23Flash_fwd_kernel_traitsILi128ELi64ELi128ELi4ELb0ELb0EN7cutlass6half_tE19Flash_kernel_traitsILi128ELi64ELi128ELi4ES3_EELb1ELb0ELb0ELb0ELb0ELb1ELb1ELb0EEEvNS_16Flash_fwd_paramsE,@function
        .size           _ZN5flash24flash_fwd_splitkv_kernelI23Flash_fwd_kernel_traitsILi128ELi64ELi128ELi4ELb0ELb0EN7cutlass6half_tE19Flash_kernel_traitsILi128ELi64ELi128ELi4ES3_EELb1ELb0ELb0ELb0ELb0ELb1ELb1ELb0EEEvNS_16Flash_fwd_paramsE,(.L_x_8367 - _ZN5flash24flash_fwd_splitkv_kernelI23Flash_fwd_kernel_traitsILi128ELi64ELi128ELi4ELb0ELb0EN7cutlass6half_tE19Flash_kernel_traitsILi128ELi64ELi128ELi4ES3_EELb1ELb0ELb0ELb0ELb0ELb1ELb1ELb0EEEvNS_16Flash_fwd_paramsE)
        .other          _ZN5flash24flash_fwd_splitkv_kernelI23Flash_fwd_kernel_traitsILi128ELi64ELi128ELi4ELb0ELb0EN7cutlass6half_tE19Flash_kernel_traitsILi128ELi64ELi128ELi4ES3_EELb1ELb0ELb0ELb0ELb0ELb1ELb1ELb0EEEvNS_16Flash_fwd_paramsE,@"STO_CUDA_ENTRY STV_DEFAULT"
_ZN5flash24flash_fwd_splitkv_kernelI23Flash_fwd_kernel_traitsILi128ELi64ELi128ELi4ELb0ELb0EN7cutlass6half_tE19Flash_kernel_traitsILi128ELi64ELi128ELi4ES3_EELb1ELb0ELb0ELb0ELb0ELb1ELb1ELb0EEEvNS_16Flash_fwd_paramsE:
.text._ZN5flash24flash_fwd_splitkv_kernelI23Flash_fwd_kernel_traitsILi128ELi64ELi128ELi4ELb0ELb0EN7cutlass6half_tE19Flash_kernel_traitsILi128ELi64ELi128ELi4ES3_EELb1ELb0ELb0ELb0ELb0ELb1ELb1ELb0EEEvNS_16Flash_fwd_paramsE:
[----:B------:R-:W-:Y:S08]  /*0000*/  LDC R1, c[0x0][0x28] ;  /* 0x00000a00ff017b82 */ /* 0x000ff00000000800 */
[----:B------:R-:W1:Y:S01]  /*0010*/  LDC R0, c[0x0][0x270] ;  /* 0x00009c00ff007b82 */ /* 0x000e620000000800 */
[----:B------:R-:W2:Y:S01]  /*0020*/  S2R R18, SR_CTAID.Z ;  /* 0x0000000000127919 */ /* 0x000ea20000002700 */
[----:B------:R-:W-:-:S06]  /*0030*/  ULDC.64 UR12, c[0x0][0x208] ;  /* 0x00008200000c7ab9 */ /* 0x000fcc0000000a00 */
[----:B------:R-:W3:Y:S08]  /*0040*/  LDC.64 R8, c[0x0][0x2f0] ;  /* 0x0000bc00ff087b82 */ /* 0x000ef00000000a00 */
[----:B------:R-:W4:Y:S01]  /*0050*/  LDC.U8 R7, c[0x0][0x3c2] ;  /* 0x0000f080ff077b82 */ /* 0x000f220000000000 */
[----:B-1----:R-:W1:Y:S01]  /*0060*/  I2F.U32.RP R2, R0 ;  /* 0x0000000000027306 */ /* 0x002e620000209000 */
[----:B------:R-:W-:-:S07]  /*0070*/  ISETP.NE.U32.AND P2, PT, R0, RZ, PT ;  /* 0x000000ff0000720c */ /* 0x000fce0003f45070 */
[----:B-1----:R-:W1:Y:S02]  /*0080*/  MUFU.RCP R2, R2 ;  /* 0x0000000200027308 */ /* 0x002e640000001000 */
[----:B-1----:R-:W-:-:S06]  /*0090*/  VIADD R2, R2, 0xffffffe ;  /* 0x0ffffffe02027836 */ /* 0x002fcc0000000000 */
[----:B------:R-:W1:Y:S02]  /*00a0*/  F2I.FTZ.U32.TRUNC.NTZ R3, R2 ;  /* 0x0000000200037305 */ /* 0x000e64000021f000 */
[----:B-1----:R-:W-:-:S04]  /*00b0*/  IMAD.MOV R2, RZ, RZ, -R3 ;  /* 0x000000ffff027224 */ /* 0x002fc800078e0a03 */
[----:B------:R-:W-:Y:S01]  /*00c0*/  IMAD R4, R2, R0, RZ ;  /* 0x0000000002047224 */ /* 0x000fe200078e02ff */
[----:B------:R-:W-:-:S05]  /*00d0*/  MOV R2, RZ ;  /* 0x000000ff00027202 */ /* 0x000fca0000000f00 */
        /* <DEDUP_REMOVED lines=15> */
[----:B------:R-:W-:Y:S02]  /*01d0*/  MOV R6, 0xffffffff ;  /* 0xffffffff00067802 */ /* 0x000fe40000000f00 */
[----:B------:R-:W-:Y:S01]  /*01e0*/  MOV R12, 0xffffffff ;  /* 0xffffffff000c7802 */ /* 0x000fe20000000f00 */
[----:B------:R-:W2:Y:S06]  /*01f0*/  @P0 LDC.64 R4, c[0x0][0x300] ;  /* 0x0000c000ff040b82 */ /* 0x000eac0000000a00 */
[----:B------:R-:W-:Y:S01]  /*0200*/  @P3 VIADD R239, R239, 0x1 ;  /* 0x00000001efef3836 */ /* 0x000fe20000000000 */
[----:B------:R-:W-:-:S05]  /*0210*/  @!P2 LOP3.LUT R239, RZ, R0, RZ, 0x33, !PT ;  /* 0x00000000ffefa212 */ /* 0x000fca00078e33ff */
[----:B---3--:R-:W-:Y:S02]  /*0220*/  IMAD.WIDE R10, R239, 0x4, R8 ;  /* 0x00000004ef0a7825 */ /* 0x008fe400078e0208 */
[----:B------:R-:W3:Y:S03]  /*0230*/  LDC.64 R8, c[0x0][0x2f8] ;  /* 0x0000be00ff087b82 */ /* 0x000ee60000000a00 */
[----:B------:R-:W3:Y:S04]  /*0240*/  @P1 LDG.E R6, desc[UR12][R10.64] ;  /* 0x0000000c0a061981 */ /* 0x000ee8000c1e1900 */
[----:B------:R3:W3:Y:S01]  /*0250*/  @P1 LDG.E R139, desc[UR12][R10.64+0x4] ;  /* 0x0000040c0a8b1981 */ /* 0x0006e2000c1e1900 */
[----:B----4-:R-:W-:-:S02]  /*0260*/  ISETP.NE.AND P3, PT, R7, RZ, PT ;  /* 0x000000ff0700720c */ /* 0x010fc40003f65270 */
[----:B-1----:R-:W-:Y:S01]  /*0270*/  ISETP.EQ.U32.AND P2, PT, R2, RZ, PT ;  /* 0x000000ff0200720c */ /* 0x002fe20003f42070 */
[----:B--2---:R-:W-:-:S03]  /*0280*/  @P0 IMAD.WIDE R4, R239, 0x4, R4 ;  /* 0x00000004ef040825 */ /* 0x004fc600078e0204 */
[----:B------:R-:W-:Y:S01]  /*0290*/  ISETP.EQ.OR.EX P2, PT, R3, RZ, !P3, P2 ;  /* 0x000000ff0300720c */ /* 0x000fe20005f42720 */
[----:B---3--:R-:W-:-:S12]  /*02a0*/  IMAD.WIDE R8, R239, 0x4, R8 ;  /* 0x00000004ef087825 */ /* 0x008fd800078e0208 */
[----:B------:R-:W5:Y:S01]  /*02b0*/  @!P2 LDG.E R12, desc[UR12][R8.64] ;  /* 0x0000000c080ca981 */ /* 0x000f62000c1e1900 */
[----:B------:R-:W-:Y:S01]  /*02c0*/  IMAD.MOV.U32 R11, RZ, RZ, RZ ;  /* 0x000000ffff0b7224 */ /* 0x000fe200078e00ff */
[----:B------:R-:W1:Y:S05]  /*02d0*/  S2R R30, SR_CTAID.X ;  /* 0x00000000001e7919 */ /* 0x000e6a0000002500 */
[----:B------:R2:W5:Y:S01]  /*02e0*/  @P0 LDG.E R11, desc[UR12][R4.64] ;  /* 0x0000000c040b0981 */ /* 0x000562000c1e1900 */
[----:B------:R-:W-:-:S04]  /*02f0*/  ISETP.NE.U32.AND P0, PT, R2, RZ, PT ;  /* 0x000000ff0200720c */ /* 0x000fc80003f05070 */
[----:B------:R-:W-:Y:S02]  /*0300*/  ISETP.NE.AND.EX P0, PT, R3, RZ, PT, P0 ;  /* 0x000000ff0300720c */ /* 0x000fe40003f05300 */
[----:B------:R-:W-:Y:S01]  /*0310*/  IADD3 R2, -R239, RZ, RZ ;  /* 0x000000ffef027210 */ /* 0x000fe20007ffe1ff */
[----:B--2---:R-:W2:Y:S04]  /*0320*/  S2R R4, SR_CTAID.Y ;  /* 0x0000000000047919 */ /* 0x004ea80000002600 */
[----:B------:R-:W-:Y:S02]  /*0330*/  IMAD R18, R0, R2, R18 ;  /* 0x0000000200127224 */ /* 0x000fe400078e0212 */
[----:B------:R-:W-:-:S06]  /*0340*/  @P1 IMAD.IADD R139, R139, 0x1, -R6 ;  /* 0x000000018b8b1824 */ /* 0x000fcc00078e0a06 */
[----:B------:R-:W3:Y:S01]  /*0350*/  @!P1 LDC R139, c[0x0][0x2c4] ;  /* 0x0000b100ff8b9b82 */ /* 0x000ee20000000800 */
[----:B-12---:R-:W-:Y:S05]  /*0360*/  @!P0 BRA `(.L_x_1582) ;  /* 0x0000000000108947 */ /* 0x006fea0003800000 */
[----:B------:R-:W2:Y:S02]  /*0370*/  @P3 LDG.E R5, desc[UR12][R8.64+0x4] ;  /* 0x0000040c08053981 */ /* 0x000ea4000c1e1900 */
[----:B--2--5:R-:W-:-:S06]  /*0380*/  @P3 IADD3 R5, R5, -R12, RZ ;  /* 0x8000000c05053210 */ /* 0x024fcc0007ffe0ff */
[----:B------:R2:W5:Y:S01]  /*0390*/  @!P3 LDG.E R5, desc[UR12][R8.64] ;  /* 0x0000000c0805b981 */ /* 0x000562000c1e1900 */
[----:B------:R-:W-:Y:S05]  /*03a0*/  BRA `(.L_x_1583) ;  /* 0x0000000000047947 */ /* 0x000fea0003800000 */
.L_x_1582:
[----:B------:R-:W1:Y:S02]  /*03b0*/  LDC R5, c[0x0][0x2c8] ;  /* 0x0000b200ff057b82 */ /* 0x000e640000000800 */
.L_x_1583:
[----:B------:R-:W4:Y:S02]  /*03c0*/  LDC.64 R2, c[0x0][0x308] ;  /* 0x0000c200ff027b82 */ /* 0x000f240000000a00 */
[----:B----4-:R-:W-:-:S04]  /*03d0*/  ISETP.NE.U32.AND P3, PT, R2, RZ, PT ;  /* 0x000000ff0200720c */ /* 0x010fc80003f65070 */
[----:B------:R-:W-:-:S13]  /*03e0*/  ISETP.NE.AND.EX P3, PT, R3, RZ, PT, P3 ;  /* 0x000000ff0300720c */ /* 0x000fda0003f65330 */
[----:B------:R-:W4:Y:S02]  /*03f0*/  @P3 LDC.64 R2, c[0x0][0x308] ;  /* 0x0000c200ff023b82 */ /* 0x000f240000000a00 */
[----:B----4-:R-:W-:-:S05]  /*0400*/  @P3 IMAD.WIDE R2, R239, 0x4, R2 ;  /* 0x00000004ef023825 */ /* 0x010fca00078e0202 */
[----:B------:R4:W5:Y:S01]  /*0410*/  @P3 LDG.E R15, desc[UR12][R2.64] ;  /* 0x0000000c020f3981 */ /* 0x000962000c1e1900 */
[----:B------:R-:W-:-:S05]  /*0420*/  IMAD.SHL.U32 R138, R30, 0x40, RZ ;  /* 0x000000401e8a7824 */ /* 0x000fca00078e00ff */
[----:B---3--:R-:W-:-:S13]  /*0430*/  ISETP.GT.AND P0, PT, R139, R138, PT ;  /* 0x0000008a8b00720c */ /* 0x008fda0003f04270 */
[----:B------:R-:W-:Y:S05]  /*0440*/  @!P0 EXIT ;  /* 0x000000000000894d */ /* 0x000fea0003800000 */
[----:B--2---:R-:W2:Y:S01]  /*0450*/  LDC R9, c[0x0][0x10] ;  /* 0x00000400ff097b82 */ /* 0x004ea20000000800 */
[----:B------:R-:W3:Y:S07]  /*0460*/  S2R R42, SR_TID.X ;  /* 0x00000000002a7919 */ /* 0x000eee0000002100 */
[----:B----4-:R-:W4:Y:S08]  /*0470*/  LDC R2, c[0x0][0x2c8] ;  /* 0x0000b200ff027b82 */ /* 0x010f300000000800 */
[----:B------:R-:W3:Y:S01]  /*0480*/  LDC R39, c[0x0][0x398] ;  /* 0x0000e600ff277b82 */ /* 0x000ee20000000800 */
[----:B--2---:R-:W-:-:S04]  /*0490*/  IABS R7, R9 ;  /* 0x0000000900077213 */ /* 0x004fc80000000000 */
[----:B------:R-:W2:Y:S01]  /*04a0*/  I2F.RP R16, R7 ;  /* 0x0000000700107306 */ /* 0x000ea20000209400 */
[----:B----4-:R-:W-:-:S05]  /*04b0*/  VIADD R2, R2, 0x7f ;  /* 0x0000007f02027836 */ /* 0x010fca0000000000 */
[----:B------:R-:W-:-:S04]  /*04c0*/  SHF.R.S32.HI R14, RZ, 0x1f, R2 ;  /* 0x0000001fff0e7819 */ /* 0x000fc80000011402 */
[----:B------:R-:W-:Y:S01]  /*04d0*/  LEA.HI R14, R14, R2, RZ, 0x7 ;  /* 0x000000020e0e7211 */ /* 0x000fe200078f38ff */
[----:B--2---:R-:W2:Y:S01]  /*04e0*/  MUFU.RCP R16, R16 ;  /* 0x0000001000107308 */ /* 0x004ea20000001000 */
[-C--:B------:R-:W-:Y:S02]  /*04f0*/  IABS R2, R9.reuse ;  /* 0x0000000900027213 */ /* 0x080fe40000000000 */
[----:B------:R-:W-:-:S03]  /*0500*/  LEA.HI.SX32 R14, R14, R9, 0x19 ;  /* 0x000000090e0e7211 */ /* 0x000fc600078fcaff */
[----:B------:R-:W-:Y:S02]  /*0510*/  IMAD.MOV R2, RZ, RZ, -R2 ;  /* 0x000000ffff027224 */ /* 0x000fe400078e0a02 */
[----:B------:R-:W-:-:S05]  /*0520*/  VIADD R14, R14, 0xffffffff ;  /* 0xffffffff0e0e7836 */ /* 0x000fca0000000000 */
[----:B------:R-:W-:Y:S02]  /*0530*/  IABS R3, R14 ;  /* 0x0000000e00037213 */ /* 0x000fe40000000000 */
[----:B------:R-:W-:Y:S01]  /*0540*/  LOP3.LUT R14, R14, R9, RZ, 0x3c, !PT ;  /* 0x000000090e0e7212 */ /* 0x000fe200078e3cff */
[----:B--2---:R-:W-:-:S03]  /*0550*/  VIADD R16, R16, 0xffffffe ;  /* 0x0ffffffe10107836 */ /* 0x004fc60000000000 */
[----:B------:R-:W-:Y:S01]  /*0560*/  ISETP.GE.AND P0, PT, R14, RZ, PT ;  /* 0x000000ff0e00720c */ /* 0x000fe20003f06270 */
[----:B------:R-:W2:Y:S02]  /*0570*/  F2I.FTZ.U32.TRUNC.NTZ R17, R16 ;  /* 0x0000001000117305 */ /* 0x000ea4000021f000 */
[----:B--2---:R-:W-:Y:S02]  /*0580*/  IMAD.MOV R8, RZ, RZ, -R17 ;  /* 0x000000ffff087224 */ /* 0x004fe400078e0a11 */
[----:B------:R-:W-:Y:S02]  /*0590*/  IMAD.MOV.U32 R16, RZ, RZ, RZ ;  /* 0x000000ffff107224 */ /* 0x000fe400078e00ff */
[----:B------:R-:W-:-:S04]  /*05a0*/  IMAD R8, R8, R7, RZ ;  /* 0x0000000708087224 */ /* 0x000fc800078e02ff */
[----:B------:R-:W-:-:S06]  /*05b0*/  IMAD.HI.U32 R8, R17, R8, R16 ;  /* 0x0000000811087227 */ /* 0x000fcc00078e0010 */
[----:B------:R-:W-:Y:S02]  /*05c0*/  IMAD.HI.U32 R10, R8, R3, RZ ;  /* 0x00000003080a7227 */ /* 0x000fe400078e00ff */
[----:B------:R-:W2:Y:S02]  /*05d0*/  @!P3 LDC R8, c[0x0][0x2cc] ;  /* 0x0000b300ff08bb82 */ /* 0x000ea40000000800 */
[----:B------:R-:W-:-:S05]  /*05e0*/  IMAD R13, R10, R2, R3 ;  /* 0x000000020a0d7224 */ /* 0x000fca00078e0203 */
[----:B------:R-:W-:Y:S01]  /*05f0*/  ISETP.GT.U32.AND P1, PT, R7, R13, PT ;  /* 0x0000000d0700720c */ /* 0x000fe20003f24070 */
[----:B------:R-:W4:-:S12]  /*0600*/  @!P3 LDC.64 R2, c[0x0][0x318] ;  /* 0x0000c600ff02bb82 */ /* 0x000f180000000a00 */
[----:B------:R-:W-:Y:S02]  /*0610*/  @!P1 IMAD.IADD R13, R13, 0x1, -R7 ;  /* 0x000000010d0d9824 */ /* 0x000fe400078e0a07 */
[----:B------:R-:W-:Y:S01]  /*0620*/  @!P1 VIADD R10, R10, 0x1 ;  /* 0x000000010a0a9836 */ /* 0x000fe20000000000 */
[----:B------:R-:W-:Y:S02]  /*0630*/  ISETP.NE.AND P1, PT, R9, RZ, PT ;  /* 0x000000ff0900720c */ /* 0x000fe40003f25270 */
[----:B------:R-:W-:Y:S01]  /*0640*/  ISETP.GE.U32.AND P4, PT, R13, R7, PT ;  /* 0x000000070d00720c */ /* 0x000fe20003f86070 */
[----:B-----5:R-:W-:Y:S01]  /*0650*/  @P3 IMAD.IADD R7, R15, 0x1, -R11 ;  /* 0x000000010f073824 */ /* 0x020fe200078e0a0b */
[----:B----4-:R-:W-:Y:S02]  /*0660*/  @!P3 ISETP.NE.U32.AND P2, PT, R2, RZ, PT ;  /* 0x000000ff0200b20c */ /* 0x010fe40003f45070 */
[----:B------:R-:W-:Y:S02]  /*0670*/  IADD3 R2, -R139, 0xbf, R138 ;  /* 0x000000bf8b027810 */ /* 0x000fe40007ffe18a */
[----:B------:R-:W-:-:S07]  /*0680*/  @!P3 ISETP.NE.AND.EX P2, PT, R3, RZ, PT, P2 ;  /* 0x000000ff0300b20c */ /* 0x000fce0003f45320 */
[----:B------:R-:W-:Y:S01]  /*0690*/  @P4 VIADD R10, R10, 0x1 ;  /* 0x000000010a0a4836 */ /* 0x000fe20000000000 */
[----:B--2---:R-:W-:-:S03]  /*06a0*/  @!P3 SEL R8, R8, RZ, P2 ;  /* 0x000000ff0808b207 */ /* 0x004fc60001000000 */
[----:B------:R-:W-:Y:S01]  /*06b0*/  @!P0 IMAD.MOV R10, RZ, RZ, -R10 ;  /* 0x000000ffff0a8224 */ /* 0x000fe200078e0a0a */
[----:B------:R-:W-:Y:S02]  /*06c0*/  @!P1 LOP3.LUT R10, RZ, R9, RZ, 0x33, !PT ;  /* 0x00000009ff0a9212 */ /* 0x000fe400078e33ff */
[----:B-1----:R-:W-:-:S03]  /*06d0*/  @!P3 IADD3 R7, R8, R5, -R11 ;  /* 0x000000050807b210 */ /* 0x002fc60007ffe80b */
[----:B------:R-:W-:Y:S01]  /*06e0*/  IMAD R231, R10, R4, RZ ;  /* 0x000000040ae77224 */ /* 0x000fe200078e02ff */
[----:B---3--:R-:W-:Y:S01]  /*06f0*/  IADD3 R2, R2, R39, R7 ;  /* 0x0000002702027210 */ /* 0x008fe20007ffe007 */
        /* <DEDUP_REMOVED lines=10> */
[----:B------:R-:W-:Y:S05]  /*07a0*/  @!P0 BRA `(.L_x_1584) ;  /* 0x0000000800148947 */ /* 0x000fea0003800000 */
[----:B------:R-:W1:Y:S01]  /*07b0*/  LDC.64 R2, c[0x0][0x2c0] ;  /* 0x0000b000ff027b82 */ /* 0x000e620000000a00 */
[----:B------:R-:W-:Y:S01]  /*07c0*/  SHF.R.S32.HI R5, RZ, 0x1f, R42 ;  /* 0x0000001fff057819 */ /* 0x000fe2000001142a */
[----:B------:R-:W-:Y:S01]  /*07d0*/  ULDC UR4, c[0x0][0x2dc] ;  /* 0x0000b70000047ab9 */ /* 0x000fe20000000800 */
[----:B------:R-:W-:Y:S02]  /*07e0*/  BSSY B0, `(.L_x_1585) ;  /* 0x0000026000007945 */ /* 0x000fe40003800000 */
        /* <DEDUP_REMOVED lines=8> */
[--C-:B------:R-:W-:Y:S02]  /*0870*/  IMAD R4, R4, R3, R138.reuse ;  /* 0x0000000304047224 */ /* 0x100fe400078e028a */
[----:B------:R-:W-:Y:S01]  /*0880*/  IMAD.IADD R138, R139, 0x1, -R138 ;  /* 0x000000018b8a7824 */ /* 0x000fe200078e0a8a */
[--C-:B------:R-:W-:Y:S01]  /*0890*/  SHF.R.S32.HI R3, RZ, 0x1f, R2.reuse ;  /* 0x0000001fff037819 */ /* 0x100fe20000011402 */
[----:B------:R-:W-:Y:S01]  /*08a0*/  IMAD R6, R4, UR4, RZ ;  /* 0x0000000404067c24 */ /* 0x000fe2000f8e02ff */
[----:B------:R-:W-:Y:S01]  /*08b0*/  ULDC.64 UR4, c[0x0][0x288] ;  /* 0x0000a20000047ab9 */ /* 0x000fe20000000a00 */
[C---:B------:R-:W-:Y:S01]  /*08c0*/  VIADD R12, R0.reuse, 0x8 ;  /* 0x00000008000c7836 */ /* 0x040fe20000000000 */
[C---:B------:R-:W-:Y:S01]  /*08d0*/  ISETP.GE.AND P4, PT, R0.reuse, R138, PT ;  /* 0x0000008a0000720c */ /* 0x040fe20003f86270 */
[----:B------:R-:W-:-:S03]  /*08e0*/  IMAD.WIDE R8, R0, 0x80, R2 ;  /* 0x0000008000087825 */ /* 0x000fc600078e0202 */
[----:B------:R-:W-:Y:S01]  /*08f0*/  ISETP.GE.AND P3, PT, R12, R138, PT ;  /* 0x0000008a0c00720c */ /* 0x000fe20003f66270 */
[----:B------:R-:W-:Y:S01]  /*0900*/  VIADD R11, R0, 0x10 ;  /* 0x00000010000b7836 */ /* 0x000fe20000000000 */
[----:B------:R-:W-:Y:S01]  /*0910*/  IADD3 R5, P0, R6, R8, RZ ;  /* 0x0000000806057210 */ /* 0x000fe20007f1e0ff */
[C---:B------:R-:W-:Y:S02]  /*0920*/  VIADD R10, R0.reuse, 0x18 ;  /* 0x00000018000a7836 */ /* 0x040fe40000000000 */
[----:B------:R-:W-:Y:S01]  /*0930*/  VIADD R8, R0, 0x28 ;  /* 0x0000002800087836 */ /* 0x000fe20000000000 */
[----:B------:R-:W-:Y:S01]  /*0940*/  LEA.HI.X.SX32 R6, R6, R9, 0x1, P0 ;  /* 0x0000000906067211 */ /* 0x000fe200000f0eff */
[C---:B------:R-:W-:Y:S01]  /*0950*/  VIADD R9, R0.reuse, 0x20 ;  /* 0x0000002000097836 */ /* 0x040fe20000000000 */
[----:B------:R-:W-:Y:S01]  /*0960*/  LEA R14, P0, R5, UR4, 0x2 ;  /* 0x00000004050e7c11 */ /* 0x000fe2000f8010ff */
[----:B------:R-:W-:Y:S01]  /*0970*/  VIADD R7, R0, 0x30 ;  /* 0x0000003000077836 */ /* 0x000fe20000000000 */
[----:B------:R-:W-:Y:S01]  /*0980*/  ISETP.GE.AND P2, PT, R11, R138, PT ;  /* 0x0000008a0b00720c */ /* 0x000fe20003f46270 */
[----:B------:R-:W-:Y:S01]  /*0990*/  VIADD R13, R2, 0x40 ;  /* 0x00000040020d7836 */ /* 0x000fe20000000000 */
[----:B------:R-:W-:-:S02]  /*09a0*/  LEA.HI.X R15, R5, UR5, R6, 0x2, P0 ;  /* 0x00000005050f7c11 */ /* 0x000fc400080f1406 */
[-C--:B------:R-:W-:Y:S02]  /*09b0*/  ISETP.GE.AND P5, PT, R10, R138.reuse, PT ;  /* 0x0000008a0a00720c */ /* 0x080fe40003fa6270 */
        /* <DEDUP_REMOVED lines=8> */
.L_x_1586:
[----:B------:R-:W-:Y:S05]  /*0a40*/  BSYNC B0 ;  /* 0x0000000000007941 */ /* 0x000fea0003800000 */
.L_x_1585:
        /* <DEDUP_REMOVED lines=9> */
.L_x_1588:
[----:B------:R-:W-:Y:S05]  /*0ae0*/  BSYNC B0 ;  /* 0x0000000000007941 */ /* 0x000fea0003800000 */
.L_x_1587:
        /* <DEDUP_REMOVED lines=8> */
.L_x_1590:
[----:B------:R-:W-:Y:S05]  /*0b70*/  BSYNC B0 ;  /* 0x0000000000007941 */ /* 0x000fea0003800000 */
.L_x_1589:
        /* <DEDUP_REMOVED lines=8> */
.L_x_1592:
[----:B------:R-:W-:Y:S05]  /*0c00*/  BSYNC B0 ;  /* 0x0000000000007941 */ /* 0x000fea0003800000 */
.L_x_1591:
        /* <DEDUP_REMOVED lines=9> */
.L_x_1594:
[----:B------:R-:W-:Y:S05]  /*0ca0*/  BSYNC B0 ;  /* 0x0000000000007941 */ /* 0x000fea0003800000 */
.L_x_1593:
[----:B------:R-:W-:Y:S04]  /*0cb0*/  BSSY B0, `(.L_x_1595) ;  /* 0x0000007000007945 */ /* 0x000fe80003800000 */
[----:B------:R-:W-:Y:S05]  /*0cc0*/  @P1 BRA `(.L_x_1596) ;  /* 0x0000000000141947 */ /* 0x000fea0003800000 */
[----:B------:R-:W-:Y:S02]  /*0cd0*/  ULDC UR4, c[0x0][0x2d0] ;  /* 0x0000b40000047ab9 */ /* 0x000fe40000000800 */
[----:B------:R-:W-:Y:S02]  /*0ce0*/  ISETP.GE.AND P1, PT, R2, UR4, PT ;  /* 0x0000000402007c0c */ /* 0x000fe4000bf26270 */
[----:B------:R-:W-:-:S11]  /*0cf0*/  ISETP.GE.AND P0, PT, R13, UR4, PT ;  /* 0x000000040d007c0c */ /* 0x000fd6000bf06270 */
[----:B------:R1:W-:Y:S04]  /*0d00*/  @!P1 STG.E.128 desc[UR12][R14.64+0x5000], RZ ;  /* 0x005000ff0e009986 */ /* 0x0003e8000c101d0c */
[----:B------:R1:W-:Y:S02]  /*0d10*/  @!P0 STG.E.128 desc[UR12][R14.64+0x5100], RZ ;  /* 0x005100ff0e008986 */ /* 0x0003e4000c101d0c */
.L_x_1596:
[----:B------:R-:W-:Y:S05]  /*0d20*/  BSYNC B0 ;  /* 0x0000000000007941 */ /* 0x000fea0003800000 */
.L_x_1595:
[----:B------:R-:W-:Y:S04]  /*0d30*/  BSSY B0, `(.L_x_1597) ;  /* 0x0000007000007945 */ /* 0x000fe80003800000 */
[----:B------:R-:W-:Y:S05]  /*0d40*/  @P4 BRA `(.L_x_1598) ;  /* 0x0000000000144947 */ /* 0x000fea0003800000 */
[----:B------:R-:W-:Y:S02]  /*0d50*/  ULDC UR4, c[0x0][0x2d0] ;  /* 0x0000b40000047ab9 */ /* 0x000fe40000000800 */
[----:B------:R-:W-:Y:S02]  /*0d60*/  ISETP.GE.AND P1, PT, R2, UR4, PT ;  /* 0x0000000402007c0c */ /* 0x000fe4000bf26270 */
[----:B------:R-:W-:-:S11]  /*0d70*/  ISETP.GE.AND P0, PT, R13, UR4, PT ;  /* 0x000000040d007c0c */ /* 0x000fd6000bf06270 */
[----:B------:R1:W-:Y:S04]  /*0d80*/  @!P1 STG.E.128 desc[UR12][R14.64+0x6000], RZ ;  /* 0x006000ff0e009986 */ /* 0x0003e8000c101d0c */
[----:B------:R1:W-:Y:S02]  /*0d90*/  @!P0 STG.E.128 desc[UR12][R14.64+0x6100], RZ ;  /* 0x006100ff0e008986 */ /* 0x0003e4000c101d0c */
.L_x_1598:
[----:B------:R-:W-:Y:S05]  /*0da0*/  BSYNC B0 ;  /* 0x0000000000007941 */ /* 0x000fea0003800000 */
.L_x_1597:
[----:B------:R-:W-:Y:S04]  /*0db0*/  BSSY B0, `(.L_x_1599) ;  /* 0x0000007000007945 */ /* 0x000fe80003800000 */
[----:B------:R-:W-:Y:S05]  /*0dc0*/  @P3 BRA `(.L_x_1600) ;  /* 0x0000000000143947 */ /* 0x000fea0003800000 */
[----:B------:R-:W-:Y:S02]  /*0dd0*/  ULDC UR4, c[0x0][0x2d0] ;  /* 0x0000b40000047ab9 */ /* 0x000fe40000000800 */
[----:B------:R-:W-:Y:S02]  /*0de0*/  ISETP.GE.AND P1, PT, R2, UR4, PT ;  /* 0x0000000402007c0c */ /* 0x000fe4000bf26270 */
[----:B------:R-:W-:-:S11]  /*0df0*/  ISETP.GE.AND P0, PT, R13, UR4, PT ;  /* 0x000000040d007c0c */ /* 0x000fd6000bf06270 */
[----:B------:R1:W-:Y:S04]  /*0e00*/  @!P1 STG.E.128 desc[UR12][R14.64+0x7000], RZ ;  /* 0x007000ff0e009986 */ /* 0x0003e8000c101d0c */
[----:B------:R1:W-:Y:S02]  /*0e10*/  @!P0 STG.E.128 desc[UR12][R14.64+0x7100], RZ ;  /* 0x007100ff0e008986 */ /* 0x0003e4000c101d0c */
.L_x_1600:
[----:B------:R-:W-:Y:S05]  /*0e20*/  BSYNC B0 ;  /* 0x0000000000007941 */ /* 0x000fea0003800000 */
.L_x_1599:
[----:B------:R-:W-:Y:S01]  /*0e30*/  ULDC.64 UR4, c[0x0][0x2b8] ;  /* 0x0000ae0000047ab9 */ /* 0x000fe20000000a00 */
[----:B------:R-:W-:Y:S01]  /*0e40*/  LEA.HI.X.SX32 R4, R0, R4, 0x1, P2 ;  /* 0x0000000400047211 */ /* 0x000fe200010f0eff */
[----:B------:R-:W-:Y:S01]  /*0e50*/  @!P5 IMAD.MOV.U32 R0, RZ, RZ, -0x800000 ;  /* 0xff800000ff00d424 */ /* 0x000fe200078e00ff */
[C---:B------:R-:W-:Y:S02]  /*0e60*/  LEA R2, P0, R5.reuse, UR4, 0x2 ;  /* 0x0000000405027c11 */ /* 0x040fe4000f8010ff */
[-C--:B------:R-:W-:Y:S02]  /*0e70*/  ISETP.GE.OR P4, PT, R12, R138.reuse, P6 ;  /* 0x0000008a0c00720c */ /* 0x080fe40003786670 */
[----:B------:R-:W-:Y:S02]  /*0e80*/  LEA.HI.X R3, R5, UR5, R4, 0x2, P0 ;  /* 0x0000000505037c11 */ /* 0x000fe400080f1404 */
[-C--:B------:R-:W-:Y:S02]  /*0e90*/  ISETP.GE.OR P3, PT, R11, R138.reuse, P6 ;  /* 0x0000008a0b00720c */ /* 0x080fe40003766670 */
[-C--:B------:R-:W-:Y:S01]  /*0ea0*/  ISETP.GE.OR P2, PT, R10, R138.reuse, P6 ;  /* 0x0000008a0a00720c */ /* 0x080fe20003746670 */
[----:B------:R5:W-:Y:S01]  /*0eb0*/  @!P5 STG.E desc[UR12][R2.64], R0 ;  /* 0x000000000200d986 */ /* 0x000be2000c10190c */
[----:B------:R-:W-:-:S02]  /*0ec0*/  ISETP.GE.OR P1, PT, R9, R138, P6 ;  /* 0x0000008a0900720c */ /* 0x000fc40003726670 */
[-C--:B------:R-:W-:Y:S02]  /*0ed0*/  ISETP.GE.OR P0, PT, R8, R138.reuse, P6 ;  /* 0x0000008a0800720c */ /* 0x080fe40003706670 */
[-C--:B------:R-:W-:Y:S02]  /*0ee0*/  ISETP.GE.OR P5, PT, R7, R138.reuse, P6 ;  /* 0x0000008a0700720c */ /* 0x080fe400037a6670 */
[----:B------:R-:W-:-:S03]  /*0ef0*/  ISETP.GE.OR P6, PT, R6, R138, P6 ;  /* 0x0000008a0600720c */ /* 0x000fc600037c6670 */
[----:B------:R-:W-:Y:S02]  /*0f00*/  @!P3 IMAD.MOV.U32 R7, RZ, RZ, -0x800000 ;  /* 0xff800000ff07b424 */ /* 0x000fe400078e00ff */
[----:B------:R-:W-:Y:S02]  /*0f10*/  @!P2 IMAD.MOV.U32 R6, RZ, RZ, -0x800000 ;  /* 0xff800000ff06a424 */ /* 0x000fe400078e00ff */
[----:B------:R-:W-:Y:S01]  /*0f20*/  @!P1 IMAD.MOV.U32 R5, RZ, RZ, -0x800000 ;  /* 0xff800000ff059424 */ /* 0x000fe200078e00ff */
[----:B------:R-:W-:Y:S01]  /*0f30*/  @!P3 STG.E desc[UR12][R2.64+0x40], R7 ;  /* 0x000040070200b986 */ /* 0x000fe2000c10190c */
[----:B------:R-:W-:-:S03]  /*0f40*/  @!P0 IMAD.MOV.U32 R4, RZ, RZ, -0x800000 ;  /* 0xff800000ff048424 */ /* 0x000fc600078e00ff */
[----:B------:R-:W-:Y:S04]  /*0f50*/  @!P2 STG.E desc[UR12][R2.64+0x60], R6 ;  /* 0x000060060200a986 */ /* 0x000fe8000c10190c */
[----:B------:R-:W-:Y:S01]  /*0f60*/  @!P1 STG.E desc[UR12][R2.64+0x80], R5 ;  /* 0x0000800502009986 */ /* 0x000fe2000c10190c */
[----:B-----5:R-:W-:-:S03]  /*0f70*/  @!P4 IMAD.MOV.U32 R0, RZ, RZ, -0x800000 ;  /* 0xff800000ff00c424 */ /* 0x020fc600078e00ff */
[----:B------:R-:W-:Y:S04]  /*0f80*/  @!P0 STG.E desc[UR12][R2.64+0xa0], R4 ;  /* 0x0000a00402008986 */ /* 0x000fe8000c10190c */
[----:B------:R5:W-:Y:S02]  /*0f90*/  @!P4 STG.E desc[UR12][R2.64+0x20], R0 ;  /* 0x000020000200c986 */ /* 0x000be4000c10190c */
[----:B-----5:R-:W-:-:S05]  /*0fa0*/  @!P5 IMAD.MOV.U32 R0, RZ, RZ, -0x800000 ;  /* 0xff800000ff00d424 */ /* 0x020fca00078e00ff */
[----:B------:R1:W-:Y:S01]  /*0fb0*/  @!P5 STG.E desc[UR12][R2.64+0xc0], R0 ;  /* 0x0000c0000200d986 */ /* 0x0003e2000c10190c */
[----:B------:R-:W-:Y:S05]  /*0fc0*/  @P6 EXIT ;  /* 0x000000000000694d */ /* 0x000fea0003800000 */
[----:B-1----:R-:W-:-:S05]  /*0fd0*/  MOV R0, 0xff800000 ;  /* 0xff80000000007802 */ /* 0x002fca0000000f00 */
[----:B------:R-:W-:Y:S01]  /*0fe0*/  STG.E desc[UR12][R2.64+0xe0], R0 ;  /* 0x0000e00002007986 */ /* 0x000fe2000c10190c */
[----:B------:R-:W-:Y:S05]  /*0ff0*/  EXIT ;  /* 0x000000000000794d */ /* 0x000fea0003800000 */
.L_x_1584:
        /* <DEDUP_REMOVED lines=24> */
.L_x_1601:
        /* <DEDUP_REMOVED lines=29> */
[----:B------:R-:W-:-:S06]  /*1350*/  IMAD.WIDE R8, R11, 0x4, R240 ;  /* 0x000000040b087825 */ /* 0x000fcc00078e02f0 */
[----:B------:R1:W3:Y:S01]  /*1360*/  LDG.E R8, desc[UR12][R8.64] ;  /* 0x0000000c08087981 */ /* 0x0002e2000c1e1900 */
[----:B------:R-:W-:-:S05]  /*1370*/  IADD3 R11, -R11, RZ, RZ ;  /* 0x000000ff0b0b7210 */ /* 0x000fca0007ffe1ff */
[----:B------:R-:W-:-:S05]  /*1380*/  IMAD R24, R12, R11, R24 ;  /* 0x0000000b0c187224 */ /* 0x000fca00078e0218 */
[----:B------:R-:W-:Y:S01]  /*1390*/  SHF.R.S32.HI R23, RZ, 0x1f, R24 ;  /* 0x0000001fff177819 */ /* 0x000fe20000011418 */
[----:B-1----:R-:W1:Y:S02]  /*13a0*/  LDC R9, c[0x0][0x278] ;  /* 0x00009e00ff097b82 */ /* 0x002e640000000800 */
[----:B-1----:R-:W-:-:S04]  /*13b0*/  IABS R0, R9 ;  /* 0x0000000900007213 */ /* 0x002fc80000000000 */
[----:B------:R-:W1:Y:S08]  /*13c0*/  I2F.RP R4, R0 ;  /* 0x0000000000047306 */ /* 0x000e700000209400 */
        /* <DEDUP_REMOVED lines=9> */
[----:B------:R-:W-:Y:S02]  /*1460*/  IMAD.HI.U32 R20, R4, R3, RZ ;  /* 0x0000000304147227 */ /* 0x000fe400078e00ff */
[----:B------:R-:W1:Y:S02]  /*1470*/  LDC.64 R4, c[0x0][0x230] ;  /* 0x00008c00ff047b82 */ /* 0x000e640000000a00 */
[----:B------:R-:W-:-:S04]  /*1480*/  IMAD.MOV R2, RZ, RZ, -R20 ;  /* 0x000000ffff027224 */ /* 0x000fc800078e0a14 */
[----:B------:R-:W-:-:S05]  /*1490*/  IMAD R2, R0, R2, R3 ;  /* 0x0000000200027224 */ /* 0x000fca00078e0203 */
[----:B------:R-:W-:-:S13]  /*14a0*/  ISETP.GT.U32.AND P2, PT, R0, R2, PT ;  /* 0x000000020000720c */ /* 0x000fda0003f44070 */
[-C--:B------:R-:W-:Y:S01]  /*14b0*/  @!P2 IADD3 R2, R2, -R0.reuse, RZ ;  /* 0x800000000202a210 */ /* 0x080fe20007ffe0ff */
[----:B------:R-:W-:Y:S01]  /*14c0*/  @!P2 VIADD R20, R20, 0x1 ;  /* 0x000000011414a836 */ /* 0x000fe20000000000 */
[----:B------:R-:W-:Y:S02]  /*14d0*/  ISETP.NE.AND P2, PT, R9, RZ, PT ;  /* 0x000000ff0900720c */ /* 0x000fe40003f45270 */
[----:B------:R-:W-:Y:S02]  /*14e0*/  ISETP.GE.U32.AND P3, PT, R2, R0, PT ;  /* 0x000000000200720c */ /* 0x000fe40003f66070 */
[----:B------:R-:W-:Y:S01]  /*14f0*/  LOP3.LUT R0, R18, R9, RZ, 0x3c, !PT ;  /* 0x0000000912007212 */ /* 0x000fe200078e3cff */
[----:B------:R-:W4:Y:S03]  /*1500*/  LDC.64 R2, c[0x0][0x238] ;  /* 0x00008e00ff027b82 */ /* 0x000f260000000a00 */
[----:B------:R-:W-:-:S07]  /*1510*/  ISETP.GE.AND P1, PT, R0, RZ, PT ;  /* 0x000000ff0000720c */ /* 0x000fce0003f26270 */
[----:B------:R-:W-:-:S06]  /*1520*/  @P3 VIADD R20, R20, 0x1 ;  /* 0x0000000114143836 */ /* 0x000fcc0000000000 */
[----:B------:R-:W-:Y:S02]  /*1530*/  @!P1 IADD3 R20, -R20, RZ, RZ ;  /* 0x000000ff14149210 */ /* 0x000fe40007ffe1ff */
[----:B------:R-:W-:Y:S02]  /*1540*/  @!P2 LOP3.LUT R20, RZ, R9, RZ, 0x33, !PT ;  /* 0x00000009ff14a212 */ /* 0x000fe400078e33ff */
[----:B---3--:R-:W-:-:S05]  /*1550*/  SHF.R.S32.HI R0, RZ, 0x1f, R8 ;  /* 0x0000001fff007819 */ /* 0x008fca0000011408 */
[C---:B-1----:R-:W-:Y:S02]  /*1560*/  IMAD R10, R0.reuse, R4, RZ ;  /* 0x00000004000a7224 */ /* 0x042fe400078e02ff */
[----:B----4-:R-:W-:Y:S02]  /*1570*/  IMAD R0, R0, R2, RZ ;  /* 0x0000000200007224 */ /* 0x010fe400078e02ff */
[C---:B------:R-:W-:Y:S02]  /*1580*/  IMAD R5, R8.reuse, R5, R10 ;  /* 0x0000000508057224 */ /* 0x040fe400078e020a */
[----:B------:R-:W-:-:S04]  /*1590*/  IMAD.WIDE.U32 R10, R8, R4, RZ ;  /* 0x00000004080a7225 */ /* 0x000fc800078e00ff */
[----:B------:R-:W-:Y:S02]  /*15a0*/  IMAD.IADD R11, R11, 0x1, R5 ;  /* 0x000000010b0b7824 */ /* 0x000fe400078e0205 */
[-C--:B--2---:R-:W-:Y:S02]  /*15b0*/  IMAD R4, R23, R132.reuse, RZ ;  /* 0x0000008417047224 */ /* 0x084fe400078e02ff */
[----:B------:R-:W-:Y:S01]  /*15c0*/  IMAD.WIDE.U32 R12, R24, R132, R10 ;  /* 0x00000084180c7225 */ /* 0x000fe200078e000a */
[----:B------:R-:W-:-:S03]  /*15d0*/  SHF.R.S32.HI R10, RZ, 0x1f, R20 ;  /* 0x0000001fff0a7819 */ /* 0x000fc60000011414 */
[----:B------:R-:W-:Y:S02]  /*15e0*/  IMAD R4, R24, R133, R4 ;  /* 0x0000008518047224 */ /* 0x000fe400078e0204 */
[C---:B------:R-:W-:Y:S02]  /*15f0*/  IMAD R0, R8.reuse, R3, R0 ;  /* 0x0000000308007224 */ /* 0x040fe400078e0200 */
[----:B------:R-:W-:Y:S01]  /*1600*/  IMAD.WIDE.U32 R2, R8, R2, RZ ;  /* 0x0000000208027225 */ /* 0x000fe200078e00ff */
[----:B------:R-:W-:-:S03]  /*1610*/  IADD3 R13, R13, R4, RZ ;  /* 0x000000040d0d7210 */ /* 0x000fc60007ffe0ff */
[----:B------:R-:W-:Y:S01]  /*1620*/  IMAD R4, R10, UR4, RZ ;  /* 0x000000040a047c24 */ /* 0x000fe2000f8e02ff */
[----:B------:R-:W-:Y:S01]  /*1630*/  MOV R14, R2 ;  /* 0x00000002000e7202 */ /* 0x000fe20000000f00 */
[----:B------:R-:W-:-:S04]  /*1640*/  IMAD.WIDE.U32 R12, R20, UR4, R12 ;  /* 0x00000004140c7c25 */ /* 0x000fc8000f8e000c */
[----:B------:R-:W-:Y:S01]  /*1650*/  IMAD R4, R20, UR5, R4 ;  /* 0x0000000514047c24 */ /* 0x000fe2000f8e0204 */
[----:B------:R-:W-:Y:S01]  /*1660*/  MOV R28, R12 ;  /* 0x0000000c001c7202 */ /* 0x000fe20000000f00 */
[----:B------:R-:W-:-:S03]  /*1670*/  IMAD.IADD R9, R3, 0x1, R0 ;  /* 0x0000000103097824 */ /* 0x000fc600078e0200 */
[----:B------:R-:W-:Y:S01]  /*1680*/  IADD3 R8, R13, R4, RZ ;  /* 0x000000040d087210 */ /* 0x000fe20007ffe0ff */
[----:B------:R-:W-:Y:S06]  /*1690*/  BRA `(.L_x_1603) ;  /* 0x0000000400407947 */ /* 0x000fec0003800000 */
.L_x_1602:
[----:B------:R-:W1:Y:S01]  /*16a0*/  LDC R10, c[0x0][0x278] ;  /* 0x00009e00ff0a7b82 */ /* 0x000e620000000800 */
[----:B------:R-:W-:Y:S02]  /*16b0*/  ISETP.NE.AND P4, PT, R12, -0x1, PT ;  /* 0xffffffff0c00780c */ /* 0x000fe40003f85270 */
[----:B------:R-:W-:-:S04]  /*16c0*/  LEA R24, R37, 0xffffff80, 0x7 ;  /* 0xffffff8025187811 */ /* 0x000fc800078e38ff */
[----:B------:R-:W-:-:S07]  /*16d0*/  SHF.R.S32.HI R23, RZ, 0x1f, R24 ;  /* 0x0000001fff177819 */ /* 0x000fce0000011418 */
[----:B------:R-:W2:Y:S01]  /*16e0*/  @P4 LDC.64 R132, c[0x0][0x248] ;  /* 0x00009200ff844b82 */ /* 0x000ea20000000a00 */
[----:B------:R-:W-:Y:S01]  /*16f0*/  @P4 IMAD.IADD R14, R11, 0x1, R12 ;  /* 0x000000010b0e4824 */ /* 0x000fe200078e020c */
[----:B-1----:R-:W-:-:S04]  /*1700*/  IABS R3, R10 ;  /* 0x0000000a00037213 */ /* 0x002fc80000000000 */
[----:B------:R-:W1:Y:S01]  /*1710*/  I2F.RP R8, R3 ;  /* 0x0000000300087306 */ /* 0x000e620000209400 */
[C---:B--2---:R-:W-:Y:S02]  /*1720*/  @P4 IMAD R5, R14.reuse, R133, RZ ;  /* 0x000000850e054224 */ /* 0x044fe400078e02ff */
[----:B------:R-:W-:-:S05]  /*1730*/  @P4 IMAD.WIDE.U32 R14, R14, R132, RZ ;  /* 0x000000840e0e4225 */ /* 0x000fca00078e00ff */
[----:B-1----:R-:W1:Y:S01]  /*1740*/  MUFU.RCP R8, R8 ;  /* 0x0000000800087308 */ /* 0x002e620000001000 */
[----:B------:R-:W-:Y:S02]  /*1750*/  @P4 IADD3 R5, R15, R5, RZ ;  /* 0x000000050f054210 */ /* 0x000fe40007ffe0ff */
[----:B------:R-:W-:Y:S01]  /*1760*/  @P4 MOV R13, R14 ;  /* 0x0000000e000d4202 */ /* 0x000fe20000000f00 */
[----:B-1----:R-:W-:-:S04]  /*1770*/  VIADD R8, R8, 0xffffffe ;  /* 0x0ffffffe08087836 */ /* 0x002fc80000000000 */
[----:B------:R-:W1:Y:S02]  /*1780*/  F2I.FTZ.U32.TRUNC.NTZ R9, R8 ;  /* 0x0000000800097305 */ /* 0x000e64000021f000 */
        /* <DEDUP_REMOVED lines=22> */
[----:B------:R-:W-:Y:S02]  /*18f0*/  SHF.R.S32.HI R14, RZ, 0x1f, R11 ;  /* 0x0000001fff0e7819 */ /* 0x000fe4000001140b */
[----:B-----5:R-:W-:-:S05]  /*1900*/  SHF.R.S32.HI R13, RZ, 0x1f, R0 ;  /* 0x0000001fff0d7819 */ /* 0x020fca0000011400 */
[----:B------:R-:W4:Y:S01]  /*1910*/  LDC.64 R4, c[0x0][0x230] ;  /* 0x00008c00ff047b82 */ /* 0x000f220000000a00 */
[-C--:B---3--:R-:W-:Y:S02]  /*1920*/  IMAD R14, R14, R132.reuse, RZ ;  /* 0x000000840e0e7224 */ /* 0x088fe400078e02ff */
[----:B------:R-:W-:-:S04]  /*1930*/  IMAD.WIDE.U32 R16, R11, R132, RZ ;  /* 0x000000840b107225 */ /* 0x000fc800078e00ff */
[----:B------:R-:W-:Y:S02]  /*1940*/  IMAD R14, R11, R133, R14 ;  /* 0x000000850b0e7224 */ /* 0x000fe400078e020e */
[----:B----4-:R-:W-:-:S03]  /*1950*/  IMAD R13, R13, R4, RZ ;  /* 0x000000040d0d7224 */ /* 0x010fc600078e02ff */
[----:B------:R-:W-:Y:S01]  /*1960*/  IADD3 R15, R17, R14, RZ ;  /* 0x0000000e110f7210 */ /* 0x000fe20007ffe0ff */
[----:B------:R-:W-:Y:S01]  /*1970*/  IMAD R5, R0, R5, R13 ;  /* 0x0000000500057224 */ /* 0x000fe200078e020d */
[----:B------:R-:W-:-:S05]  /*1980*/  MOV R14, R16 ;  /* 0x00000010000e7202 */ /* 0x000fca0000000f00 */
[----:B------:R-:W-:-:S05]  /*1990*/  IMAD.WIDE.U32 R14, R0, R4, R14 ;  /* 0x00000004000e7225 */ /* 0x000fca00078e000e */
[----:B------:R-:W-:Y:S02]  /*19a0*/  IADD3 R5, R15, R5, RZ ;  /* 0x000000050f057210 */ /* 0x000fe40007ffe0ff */
[----:B------:R-:W-:-:S07]  /*19b0*/  MOV R13, R14 ;  /* 0x0000000e000d7202 */ /* 0x000fce0000000f00 */
.L_x_1604:
        /* <DEDUP_REMOVED lines=12> */
[----:B------:R-:W-:Y:S01]  /*1a80*/  IMAD R3, R20, R3, R4 ;  /* 0x0000000314037224 */ /* 0x000fe200078e0204 */
[----:B------:R-:W-:Y:S01]  /*1a90*/  MOV R28, R16 ;  /* 0x00000010001c7202 */ /* 0x000fe20000000f00 */
[----:B------:R-:W-:-:S03]  /*1aa0*/  @P4 IMAD R9, R12, R9, R15 ;  /* 0x000000090c094224 */ /* 0x000fc600078e020f */
[----:B------:R-:W-:Y:S01]  /*1ab0*/  IADD3 R8, R17, R3, RZ ;  /* 0x0000000311087210 */ /* 0x000fe20007ffe0ff */
[----:B------:R-:W-:Y:S06]  /*1ac0*/  @P4 BRA `(.L_x_1603) ;  /* 0x0000000000344947 */ /* 0x000fec0003800000 */
[----:B------:R-:W1:Y:S01]  /*1ad0*/  LDC.64 R4, c[0x0][0x250] ;  /* 0x00009400ff047b82 */ /* 0x000e620000000a00 */
[----:B------:R-:W-:Y:S02]  /*1ae0*/  SHF.R.S32.HI R12, RZ, 0x1f, R11 ;  /* 0x0000001fff0c7819 */ /* 0x000fe4000001140b */
[----:B-----5:R-:W-:-:S05]  /*1af0*/  SHF.R.S32.HI R9, RZ, 0x1f, R0 ;  /* 0x0000001fff097819 */ /* 0x020fca0000011400 */
[----:B------:R-:W2:Y:S01]  /*1b00*/  LDC.64 R2, c[0x0][0x238] ;  /* 0x00008e00ff027b82 */ /* 0x000ea20000000a00 */
[----:B-1----:R-:W-:-:S04]  /*1b10*/  IMAD R12, R12, R4, RZ ;  /* 0x000000040c0c7224 */ /* 0x002fc800078e02ff */
[C---:B------:R-:W-:Y:S02]  /*1b20*/  IMAD R5, R11.reuse, R5, R12 ;  /* 0x000000050b057224 */ /* 0x040fe400078e020c */
[----:B------:R-:W-:-:S04]  /*1b30*/  IMAD.WIDE.U32 R12, R11, R4, RZ ;  /* 0x000000040b0c7225 */ /* 0x000fc800078e00ff */
[----:B--2---:R-:W-:Y:S01]  /*1b40*/  IMAD R9, R9, R2, RZ ;  /* 0x0000000209097224 */ /* 0x004fe200078e02ff */
[----:B------:R-:W-:-:S03]  /*1b50*/  IADD3 R13, R13, R5, RZ ;  /* 0x000000050d0d7210 */ /* 0x000fc60007ffe0ff */
[C---:B------:R-:W-:Y:S02]  /*1b60*/  IMAD R9, R0.reuse, R3, R9 ;  /* 0x0000000300097224 */ /* 0x040fe400078e0209 */
[----:B------:R-:W-:-:S05]  /*1b70*/  IMAD.WIDE.U32 R2, R0, R2, R12 ;  /* 0x0000000200027225 */ /* 0x000fca00078e000c */
[----:B------:R-:W-:Y:S02]  /*1b80*/  IADD3 R9, R3, R9, RZ ;  /* 0x0000000903097210 */ /* 0x000fe40007ffe0ff */
[----:B------:R-:W-:-:S07]  /*1b90*/  MOV R14, R2 ;  /* 0x00000002000e7202 */ /* 0x000fce0000000f00 */
.L_x_1603:
[----:B------:R-:W-:Y:S01]  /*1ba0*/  ISETP.NE.AND P1, PT, R6, -0x1, PT ;  /* 0xffffffff0600780c */ /* 0x000fe20003f25270 */
[----:B------:R-:W1:Y:S01]  /*1bb0*/  S2UR UR8, SR_CgaCtaId ;  /* 0x00000000000879c3 */ /* 0x000e620000008800 */
[----:B------:R-:W-:Y:S01]  /*1bc0*/  SHF.R.S32.HI R135, RZ, 0x1f, R42 ;  /* 0x0000001fff877819 */ /* 0x000fe2000001142a */
[----:B------:R-:W-:Y:S01]  /*1bd0*/  ULDC.64 UR6, c[0x0][0x268] ;  /* 0x00009a0000067ab9 */ /* 0x000fe20000000a00 */
[----:B------:R-:W-:Y:S01]  /*1be0*/  ULDC.64 UR4, c[0x0][0x258] ;  /* 0x0000960000047ab9 */ /* 0x000fe20000000a00 */
[----:B------:R-:W-:Y:S01]  /*1bf0*/  IMAD R10, R10, UR6, RZ ;  /* 0x000000060a0a7c24 */ /* 0x000fe2000f8e02ff */
[-C--:B-----5:R-:W-:Y:S01]  /*1c00*/  LEA.HI R0, R135, R42.reuse, RZ, 0x3 ;  /* 0x0000002a87007211 */ /* 0x0a0fe200078f18ff */
[----:B------:R-:W-:Y:S01]  /*1c10*/  IMAD.IADD R230, R139, 0x1, -R138 ;  /* 0x000000018be67824 */ /* 0x000fe200078e0a8a */
[----:B------:R-:W-:Y:S01]  /*1c20*/  LEA.HI R11, R135, R42, RZ, 0x4 ;  /* 0x0000002a870b7211 */ /* 0x000fe200078f20ff */
[----:B------:R-:W2:Y:S01]  /*1c30*/  LDC.64 R192, c[0x0][0x250] ;  /* 0x00009400ffc07b82 */ /* 0x000ea20000000a00 */
[----:B------:R-:W-:Y:S01]  /*1c40*/  SHF.R.S32.HI R12, RZ, 0x3, R0 ;  /* 0x00000003ff0c7819 */ /* 0x000fe20000011400 */
[----:B------:R-:W-:Y:S01]  /*1c50*/  BSSY B0, `(.L_x_1605) ;  /* 0x000005b000007945 */ /* 0x000fe20003800000 */
[----:B------:R-:W-:-:S02]  /*1c60*/  LOP3.LUT R0, R0, 0xfffffff8, RZ, 0xc0, !PT ;  /* 0xfffffff800007812 */ /* 0x000fc400078ec0ff */
[----:B------:R-:W-:Y:S01]  /*1c70*/  @!P1 SHF.R.S32.HI R13, RZ, 0x1f, R239 ;  /* 0x0000001fff0d9819 */ /* 0x000fe200000114ef */
[----:B------:R-:W-:Y:S01]  /*1c80*/  IMAD.SHL.U32 R237, R12, 0x40, RZ ;  /* 0x000000400ced7824 */ /* 0x000fe200078e00ff */
[----:B------:R-:W-:Y:S01]  /*1c90*/  LOP3.LUT R15, R11, 0xfffffff0, RZ, 0xc0, !PT ;  /* 0xfffffff00b0f7812 */ /* 0x000fe200078ec0ff */
[----:B------:R-:W3:Y:S01]  /*1ca0*/  @P1 LDC.64 R4, c[0x0][0x240] ;  /* 0x00009000ff041b82 */ /* 0x000ee20000000a00 */
[----:B------:R-:W-:Y:S01]  /*1cb0*/  IMAD.IADD R0, R42, 0x1, -R0 ;  /* 0x000000012a007824 */ /* 0x000fe200078e0a00 */
[----:B------:R-:W-:Y:S02]  /*1cc0*/  ISETP.GE.AND P6, PT, R12, R230, PT ;  /* 0x000000e60c00720c */ /* 0x000fe40003fc6270 */
[----:B------:R-:W-:Y:S01]  /*1cd0*/  LOP3.LUT R237, R237, 0x1c0, RZ, 0xc0, !PT ;  /* 0x000001c0eded7812 */ /* 0x000fe200078ec0ff */
[----:B------:R-:W-:Y:S01]  /*1ce0*/  IMAD.SHL.U32 R238, R0, 0x8, RZ ;  /* 0x0000000800ee7824 */ /* 0x000fe200078e00ff */
[----:B------:R-:W-:Y:S01]  /*1cf0*/  IADD3 R236, R37, -0x1, RZ ;  /* 0xffffffff25ec7810 */ /* 0x000fe20007ffe0ff */
[----:B------:R-:W-:Y:S01]  /*1d00*/  IMAD.IADD R15, R42, 0x1, -R15 ;  /* 0x000000012a0f7824 */ /* 0x000fe200078e0a0f */
[----:B------:R-:W4:Y:S01]  /*1d10*/  @!P1 LDC.64 R2, c[0x0][0x228] ;  /* 0x00008a00ff029b82 */ /* 0x000f220000000a00 */
[----:B------:R-:W-:Y:S01]  /*1d20*/  VIADD R38, R238, 0x40 ;  /* 0x00000040ee267836 */ /* 0x000fe20000000000 */
[----:B------:R-:W-:-:S02]  /*1d30*/  LOP3.LUT R16, R237, 0x38, R238, 0xf8, !PT ;  /* 0x00000038ed107812 */ /* 0x000fc400078ef8ee */
[----:B------:R-:W-:Y:S02]  /*1d40*/  SHF.R.U32.HI R237, RZ, 0x3, R237 ;  /* 0x00000003ffed7819 */ /* 0x000fe400000116ed */
[----:B------:R-:W-:Y:S02]  /*1d50*/  IADD3 R28, P3, R238, R28, RZ ;  /* 0x0000001cee1c7210 */ /* 0x000fe40007f7e0ff */
[----:B------:R-:W-:Y:S02]  /*1d60*/  LOP3.LUT R237, R16, R237, RZ, 0x3c, !PT ;  /* 0x000000ed10ed7212 */ /* 0x000fe400078e3cff */
[----:B------:R-:W-:-:S05]  /*1d70*/  LEA.HI R16, R135, R42, RZ, 0x6 ;  /* 0x0000002a87107211 */ /* 0x000fca00078f30ff */
[----:B------:R-:W-:Y:S02]  /*1d80*/  IMAD.SHL.U32 R16, R16, 0x8, RZ ;  /* 0x0000000810107824 */ /* 0x000fe400078e00ff */
[----:B---3--:R-:W-:-:S03]  /*1d90*/  @P1 IMAD.WIDE.U32 R26, R6, R4, RZ ;  /* 0x00000004061a1225 */ /* 0x008fc600078e00ff */
[----:B------:R-:W-:Y:S01]  /*1da0*/  LOP3.LUT R237, R237, 0xfffffe00, R16, 0xf8, !PT ;  /* 0xfffffe00eded7812 */ /* 0x000fe200078ef810 */
[----:B------:R-:W-:Y:S01]  /*1db0*/  @P1 IMAD R4, R6, R5, R27 ;  /* 0x0000000506041224 */ /* 0x000fe200078e021b */
[----:B------:R-:W-:Y:S01]  /*1dc0*/  SHF.R.S32.HI R6, RZ, 0x1f, R15 ;  /* 0x0000001fff067819 */ /* 0x000fe2000001140f */
[-C--:B----4-:R-:W-:Y:S01]  /*1dd0*/  @!P1 IMAD R5, R13, R2.reuse, RZ ;  /* 0x000000020d059224 */ /* 0x090fe200078e02ff */
[----:B------:R-:W-:Y:S01]  /*1de0*/  SHF.R.S32.HI R13, RZ, 0x1f, R12 ;  /* 0x0000001fff0d7819 */ /* 0x000fe2000001140c */
[----:B------:R-:W-:Y:S01]  /*1df0*/  @!P1 IMAD.WIDE.U32 R32, R239, R2, RZ ;  /* 0x00000002ef209225 */ /* 0x000fe200078e00ff */
[----:B------:R-:W-:-:S03]  /*1e00*/  LEA.HI R6, R6, R15, RZ, 0x3 ;  /* 0x0000000f06067211 */ /* 0x000fc600078f18ff */
[----:B------:R-:W-:Y:S01]  /*1e10*/  @!P1 IMAD R3, R239, R3, R5 ;  /* 0x00000003ef039224 */ /* 0x000fe200078e0205 */
[----:B------:R-:W-:Y:S01]  /*1e20*/  LOP3.LUT R5, R6, 0xfffffff8, RZ, 0xc0, !PT ;  /* 0xfffffff806057812 */ /* 0x000fe200078ec0ff */
[----:B------:R-:W-:Y:S01]  /*1e30*/  @P1 IMAD.MOV.U32 R2, RZ, RZ, R26 ;  /* 0x000000ffff021224 */ /* 0x000fe200078e001a */
[----:B------:R-:W-:Y:S01]  /*1e40*/  IADD3 R26, P2, R238, R14, RZ ;  /* 0x0000000eee1a7210 */ /* 0x000fe20007f5e0ff */
[----:B------:R-:W-:Y:S01]  /*1e50*/  @!P1 IMAD.MOV.U32 R2, RZ, RZ, R32 ;  /* 0x000000ffff029224 */ /* 0x000fe200078e0020 */
[----:B------:R-:W-:Y:S01]  /*1e60*/  @!P1 IADD3 R4, R33, R3, RZ ;  /* 0x0000000321049210 */ /* 0x000fe20007ffe0ff */
[----:B------:R-:W-:Y:S01]  /*1e70*/  IMAD.IADD R5, R15, 0x1, -R5 ;  /* 0x000000010f057824 */ /* 0x000fe200078e0a05 */
[----:B------:R-:W-:Y:S01]  /*1e80*/  SHF.R.S32.HI R14, RZ, 0x1f, R238 ;  /* 0x0000001fff0e7819 */ /* 0x000fe200000114ee */
[----:B------:R-:W-:Y:S01]  /*1e90*/  VIADD R15, R12, 0x30 ;  /* 0x000000300c0f7836 */ /* 0x000fe20000000000 */
[----:B------:R-:W-:Y:S01]  /*1ea0*/  SHF.R.S32.HI R3, RZ, 0x1f, R18 ;  /* 0x0000001fff037819 */ /* 0x000fe20000011412 */
[----:B------:R-:W-:Y:S01]  /*1eb0*/  IMAD.WIDE R30, R30, 0x40, R12 ;  /* 0x000000401e1e7825 */ /* 0x000fe200078e020c */
[----:B------:R-:W-:-:S03]  /*1ec0*/  IADD3 R16, P1, R238, R2, RZ ;  /* 0x00000002ee107210 */ /* 0x000fc60007f3e0ff */
[C---:B------:R-:W-:Y:S02]  /*1ed0*/  IMAD.X R27, R14.reuse, 0x1, R9, P2 ;  /* 0x000000010e1b7824 */ /* 0x040fe400010e0609 */
[----:B------:R-:W-:Y:S02]  /*1ee0*/  IMAD R3, R3, UR4, RZ ;  /* 0x0000000403037c24 */ /* 0x000fe4000f8e02ff */
[C---:B------:R-:W-:Y:S01]  /*1ef0*/  IMAD.X R29, R14.reuse, 0x1, R8, P3 ;  /* 0x000000010e1d7824 */ /* 0x040fe200018e0608 */
[----:B------:R-:W-:Y:S01]  /*1f00*/  ISETP.GE.AND P3, PT, R15, R230, PT ;  /* 0x000000e60f00720c */ /* 0x000fe20003f66270 */
[----:B------:R-:W-:Y:S02]  /*1f10*/  IMAD.X R17, R14, 0x1, R4, P1 ;  /* 0x000000010e117824 */ /* 0x000fe400008e0604 */
[C---:B------:R-:W-:Y:S02]  /*1f20*/  IMAD R14, R20.reuse, UR7, R10 ;  /* 0x00000007140e7c24 */ /* 0x040fe4000f8e020a */
[----:B------:R-:W-:-:S04]  /*1f30*/  IMAD.WIDE.U32 R20, R20, UR6, R26 ;  /* 0x0000000614147c25 */ /* 0x000fc8000f8e001a */
[C---:B------:R-:W-:Y:S01]  /*1f40*/  IMAD R26, R18.reuse, UR5, R3 ;  /* 0x00000005121a7c24 */ /* 0x040fe2000f8e0203 */
[----:B------:R-:W-:Y:S01]  /*1f50*/  MOV R3, 0x20 ;  /* 0x0000002000037802 */ /* 0x000fe20000000f00 */
[----:B------:R-:W-:Y:S01]  /*1f60*/  IMAD.WIDE.U32 R18, R18, UR4, R16 ;  /* 0x0000000412127c25 */ /* 0x000fe2000f8e0010 */
[----:B------:R-:W-:Y:S02]  /*1f70*/  UMOV UR4, 0x400 ;  /* 0x0000040000047882 */ /* 0x000fe40000000000 */
[----:B-1----:R-:W-:Y:S01]  /*1f80*/  ULEA UR4, UR8, UR4, 0x18 ;  /* 0x0000000408047291 */ /* 0x002fe2000f8ec03f */
[C---:B------:R-:W-:Y:S02]  /*1f90*/  VIADD R17, R12.reuse, 0x10 ;  /* 0x000000100c117836 */ /* 0x040fe40000000000 */
[----:B------:R-:W-:Y:S02]  /*1fa0*/  VIADD R16, R12, 0x20 ;  /* 0x000000200c107836 */ /* 0x000fe40000000000 */
[----:B------:R-:W-:Y:S01]  /*1fb0*/  IMAD.MOV.U32 R4, RZ, RZ, 0x10 ;  /* 0x00000010ff047424 */ /* 0x000fe200078e00ff */
[-C--:B------:R-:W-:Y:S01]  /*1fc0*/  ISETP.GE.AND P5, PT, R17, R230.reuse, PT ;  /* 0x000000e61100720c */ /* 0x080fe20003fa6270 */
[----:B------:R-:W-:Y:S01]  /*1fd0*/  IMAD.SHL.U32 R2, R236, 0x80, RZ ;  /* 0x00000080ec027824 */ /* 0x000fe200078e00ff */
[----:B------:R-:W-:Y:S01]  /*1fe0*/  ISETP.GE.AND P4, PT, R16, R230, PT ;  /* 0x000000e61000720c */ /* 0x000fe20003f86270 */
[----:B------:R-:W-:Y:S01]  /*1ff0*/  IMAD.IADD R27, R19, 0x1, R26 ;  /* 0x00000001131b7824 */ /* 0x000fe200078e021a */
[----:B------:R-:W-:Y:S01]  /*2000*/  LEA R237, R237, UR4, 0x1 ;  /* 0x00000004eded7c11 */ /* 0x000fe2000f8e08ff */
[----:B------:R-:W-:Y:S01]  /*2010*/  IMAD.IADD R10, R7, 0x1, -R2 ;  /* 0x00000001070a7824 */ /* 0x000fe200078e0a02 */
[----:B------:R-:W-:-:S05]  /*2020*/  R2P PR, R5, 0x6 ;  /* 0x0000000605007804 */ /* 0x000fca0000000000 */
        /* <DEDUP_REMOVED lines=29> */
.L_x_1606:
[----:B------:R-:W-:Y:S05]  /*2200*/  BSYNC B0 ;  /* 0x0000000000007941 */ /* 0x000fea0003800000 */
.L_x_1605:
        /* <DEDUP_REMOVED lines=31> */
.L_x_1608:
[----:B------:R-:W-:Y:S05]  /*2400*/  BSYNC B0 ;  /* 0x0000000000007941 */ /* 0x000fea0003800000 */
.L_x_1607:
        /* <DEDUP_REMOVED lines=31> */
.L_x_1610:
[----:B------:R-:W-:Y:S05]  /*2600*/  BSYNC B0 ;  /* 0x0000000000007941 */ /* 0x000fea0003800000 */
.L_x_1609:
        /* <DEDUP_REMOVED lines=30> */
.L_x_1612:
[----:B------:R-:W-:Y:S05]  /*27f0*/  BSYNC B0 ;  /* 0x0000000000007941 */ /* 0x000fea0003800000 */
.L_x_1611:
[C---:B------:R-:W-:Y:S01]  /*2800*/  ISETP.GE.AND P3, PT, R12.reuse, R10, PT ;  /* 0x0000000a0c00720c */ /* 0x040fe20003f66270 */
[-C--:B------:R-:W-:Y:S01]  /*2810*/  IMAD R134, R13, R132.reuse, RZ ;  /* 0x000000840d867224 */ /* 0x080fe200078e02ff */
[----:B------:R-:W-:Y:S01]  /*2820*/  BSSY B0, `(.L_x_1613) ;  /* 0x0000020000007945 */ /* 0x000fe20003800000 */
[----:B------:R-:W-:Y:S01]  /*2830*/  IMAD.WIDE.U32 R28, R12, R132, R28 ;  /* 0x000000840c1c7225 */ /* 0x000fe200078e001c */
        /* <DEDUP_REMOVED lines=30> */
.L_x_1614:
[----:B------:R-:W-:Y:S05]  /*2a20*/  BSYNC B0 ;  /* 0x0000000000007941 */ /* 0x000fea0003800000 */
.L_x_1613:
        /* <DEDUP_REMOVED lines=24> */
.L_x_1616:
[----:B------:R-:W-:Y:S05]  /*2bb0*/  BSYNC B0 ;  /* 0x0000000000007941 */ /* 0x000fea0003800000 */
.L_x_1615:
        /* <DEDUP_REMOVED lines=27> */
.L_x_1618:
[----:B------:R-:W-:Y:S05]  /*2d70*/  BSYNC B0 ;  /* 0x0000000000007941 */ /* 0x000fea0003800000 */
.L_x_1617:
[----:B------:R-:W-:Y:S01]  /*2d80*/  BSSY B0, `(.L_x_1619) ;  /* 0x000001e000007945 */ /* 0x000fe20003800000 */
[-C--:B------:R-:W-:Y:S01]  /*2d90*/  ISETP.GE.AND P5, PT, R22, R10.reuse, PT ;  /* 0x0000000a1600720c */ /* 0x080fe20003fa6270 */
[----:B------:R-:W-:Y:S01]  /*2da0*/  VIADD R19, R12, 0x70 ;  /* 0x000000700c137836 */ /* 0x000fe20000000000 */
[----:B------:R-:W-:Y:S01]  /*2db0*/  ISETP.GE.AND P4, PT, R18, R10, PT ;  /* 0x0000000a1200720c */ /* 0x000fe20003f86270 */
[----:B------:R-:W-:-:S12]  /*2dc0*/  @P1 BRA `(.L_x_1620) ;  /* 0x0000000000641947 */ /* 0x000fd80003800000 */
[----:B------:R-:W-:Y:S01]  /*2dd0*/  ULDC UR5, c[0x0][0x2d0] ;  /* 0x0000b40000057ab9 */ /* 0x000fe20000000800 */
[----:B------:R-:W-:Y:S01]  /*2de0*/  MOV R29, R134 ;  /* 0x00000086001d7202 */ /* 0x000fe20000000f00 */
        /* <DEDUP_REMOVED lines=23> */
.L_x_1620:
[----:B------:R-:W-:Y:S05]  /*2f60*/  BSYNC B0 ;  /* 0x0000000000007941 */ /* 0x000fea0003800000 */
.L_x_1619:
        /* <DEDUP_REMOVED lines=24> */
.L_x_1622:
[----:B------:R-:W-:Y:S05]  /*30f0*/  BSYNC B0 ;  /* 0x0000000000007941 */ /* 0x000fea0003800000 */
.L_x_1621:
[----:B------:R-:W-:Y:S01]  /*3100*/  IADD3 R24, P2, R12, R24, RZ ;  /* 0x000000180c187210 */ /* 0x000fe20007f5e0ff */
[----:B------:R-:W-:Y:S01]  /*3110*/  BSSY B0, `(.L_x_1623) ;  /* 0x000001d000007945 */ /* 0x000fe20003800000 */
[----:B------:R-:W-:-:S03]  /*3120*/  ISETP.GE.AND P1, PT, R19, R10, PT ;  /* 0x0000000a1300720c */ /* 0x000fc60003f26270 */
[----:B------:R-:W-:Y:S01]  /*3130*/  IMAD.X R23, R13, 0x1, R23, P2 ;  /* 0x000000010d177824 */ /* 0x000fe200010e0617 */
[----:B------:R-:W-:Y:S09]  /*3140*/  @P5 BRA `(.L_x_1624) ;  /* 0x0000000000645947 */ /* 0x000ff20003800000 */
        /* <DEDUP_REMOVED lines=25> */
.L_x_1624:
[----:B------:R-:W-:Y:S05]  /*32e0*/  BSYNC B0 ;  /* 0x0000000000007941 */ /* 0x000fea0003800000 */
.L_x_1623:
[----:B------:R-:W-:Y:S04]  /*32f0*/  BSSY B0, `(.L_x_1625) ;  /* 0x000001b000007945 */ /* 0x000fe80003800000 */
[----:B------:R-:W-:Y:S05]  /*3300*/  @P4 BRA `(.L_x_1626) ;  /* 0x0000000000644947 */ /* 0x000fea0003800000 */
        /* <DEDUP_REMOVED lines=25> */
.L_x_1626:
[----:B------:R-:W-:Y:S05]  /*34a0*/  BSYNC B0 ;  /* 0x0000000000007941 */ /* 0x000fea0003800000 */
.L_x_1625:
        /* <DEDUP_REMOVED lines=27> */
.L_x_1628:
[----:B------:R-:W-:Y:S05]  /*3660*/  BSYNC B0 ;  /* 0x0000000000007941 */ /* 0x000fea0003800000 */
.L_x_1627:
[----:B------:R-:W0:Y:S01]  /*3670*/  LDGDEPBAR ;  /* 0x00000000000079af */ /* 0x000e220000000000 */
[----:B------:R-:W-:Y:S01]  /*3680*/  ISETP.GE.AND P5, PT, R12, R10, PT ;  /* 0x0000000a0c00720c */ /* 0x000fe20003fa6270 */
[----:B------:R-:W-:Y:S01]  /*3690*/  IMAD.IADD R21, R21, 0x1, R14 ;  /* 0x0000000115157824 */ /* 0x000fe200078e020e */
[----:B------:R-:W-:Y:S01]  /*36a0*/  SHF.R.S32.HI R11, RZ, 0x4, R11 ;  /* 0x00000004ff0b7819 */ /* 0x000fe2000001140b */
[-C--:B------:R-:W-:Y:S01]  /*36b0*/  IMAD R23, R23, R192.reuse, RZ ;  /* 0x000000c017177224 */ /* 0x080fe200078e02ff */
[----:B------:R-:W-:Y:S01]  /*36c0*/  ULDC.64 UR6, c[0x0][0x220] ;  /* 0x0000880000067ab9 */ /* 0x000fe20000000a00 */
[C---:B------:R-:W-:Y:S01]  /*36d0*/  IMAD.WIDE.U32 R40, R24.reuse, R192, R20 ;  /* 0x000000c018287225 */ /* 0x040fe200078e0014 */
[----:B------:R-:W-:Y:S01]  /*36e0*/  LEA.HI R228, R11, R11, RZ, 0x1 ;  /* 0x0000000b0be47211 */ /* 0x000fe200078f08ff */
[----:B------:R-:W-:Y:S01]  /*36f0*/  BSSY B0, `(.L_x_1629) ;  /* 0x0000024000007945 */ /* 0x000fe20003800000 */
[-C--:B------:R-:W-:Y:S01]  /*3700*/  ISETP.GE.AND P6, PT, R17, R10.reuse, PT ;  /* 0x0000000a1100720c */ /* 0x080fe20003fc6270 */
        /* <DEDUP_REMOVED lines=19> */
[----:B-1234-:R-:W-:Y:S01]  /*3840*/  @!P5 IMAD.MOV.U32 R8, RZ, RZ, R137 ;  /* 0x000000ffff08d224 */ /* 0x01efe200078e0089 */
[----:B------:R1:W-:Y:S01]  /*3850*/  @P5 STS.128 [R237+0xc000], RZ ;  /* 0x00c000ffed005388 */ /* 0x0003e20000000c00 */
[----:B------:R-:W-:-:S05]  /*3860*/  @!P5 IMAD.MOV.U32 R9, RZ, RZ, R136 ;  /* 0x000000ffff09d224 */ /* 0x000fca00078e0088 */
[----:B------:R-:W-:Y:S01]  /*3870*/  @!PT LDS RZ, [RZ] ;  /* 0x00000000fffff984 */ /* 0x000fe20000000800 */
[----:B------:R-:W-:Y:S01]  /*3880*/  @!PT LDS RZ, [RZ] ;  /* 0x00000000fffff984 */ /* 0x000fe20000000800 */
[----:B------:R-:W-:Y:S01]  /*3890*/  @!PT LDS RZ, [RZ] ;  /* 0x00000000fffff984 */ /* 0x000fe20000000800 */
[----:B------:R1:W-:Y:S04]  /*38a0*/  @!P5 LDGSTS.E.BYPASS.LTC128B.128 [R237+0xc000], desc[UR12][R8.64] ;  /* 0x0c00000008eddfae */ /* 0x0003e8000b901d4c */
[----:B------:R1:W-:Y:S01]  /*38b0*/  @P4 STS.128 [R237+0x10000], RZ ;  /* 0x010000ffed004388 */ /* 0x0003e20000000c00 */
[----:B------:R-:W-:Y:S05]  /*38c0*/  @P4 BRA `(.L_x_1630) ;  /* 0x0000000000184947 */ /* 0x000fea0003800000 */
[----:B-1----:R-:W-:Y:S02]  /*38d0*/  MOV R8, R137 ;  /* 0x0000008900087202 */ /* 0x002fe40000000f00 */
[----:B------:R-:W-:-:S05]  /*38e0*/  MOV R9, R136 ;  /* 0x0000008800097202 */ /* 0x000fca0000000f00 */
[----:B------:R-:W-:Y:S01]  /*38f0*/  @!PT LDS RZ, [RZ] ;  /* 0x00000000fffff984 */ /* 0x000fe20000000800 */
[----:B------:R-:W-:Y:S01]  /*3900*/  @!PT LDS RZ, [RZ] ;  /* 0x00000000fffff984 */ /* 0x000fe20000000800 */
[----:B------:R-:W-:Y:S01]  /*3910*/  @!PT LDS RZ, [RZ] ;  /* 0x00000000fffff984 */ /* 0x000fe20000000800 */
[----:B------:R1:W-:Y:S02]  /*3920*/  LDGSTS.E.BYPASS.LTC128B.128 [R237+0x10000], desc[UR12][R8.64+0x80] ;  /* 0x1000008008ed7fae */ /* 0x0003e4000b901d4c */
.L_x_1630:
[----:B------:R-:W-:Y:S05]  /*3930*/  BSYNC B0 ;  /* 0x0000000000007941 */ /* 0x000fea0003800000 */
.L_x_1629:
[----:B------:R1:W-:Y:S01]  /*3940*/  @P6 STS.128 [R237+0xc800], RZ ;  /* 0x00c800ffed006388 */ /* 0x0003e20000000c00 */
[----:B------:R-:W-:Y:S03]  /*3950*/  BSSY B0, `(.L_x_1631) ;  /* 0x0000015000007945 */ /* 0x000fe60003800000 */
[----:B------:R1:W-:Y:S01]  /*3960*/  @P6 STS.128 [R237+0x10800], RZ ;  /* 0x010800ffed006388 */ /* 0x0003e20000000c00 */
[----:B------:R-:W-:Y:S05]  /*3970*/  @P6 BRA `(.L_x_1632) ;  /* 0x0000000000486947 */ /* 0x000fea0003800000 */
[----:B------:R-:W-:Y:S02]  /*3980*/  ULDC UR5, c[0x0][0x2d0] ;  /* 0x0000b40000057ab9 */ /* 0x000fe40000000800 */
[----:B------:R-:W-:Y:S02]  /*3990*/  ISETP.GE.AND P5, PT, R238, UR5, PT ;  /* 0x00000005ee007c0c */ /* 0x000fe4000bfa6270 */
[----:B------:R-:W-:-:S11]  /*39a0*/  ISETP.GE.AND P4, PT, R38, UR5, PT ;  /* 0x0000000526007c0c */ /* 0x000fd6000bf86270 */
[C---:B-1234-:R-:W-:Y:S01]  /*39b0*/  @!P5 LEA R8, P6, R235.reuse, R137, 0x1 ;  /* 0x00000089eb08d211 */ /* 0x05efe200078c08ff */
        /* <DEDUP_REMOVED lines=14> */
.L_x_1632:
[----:B------:R-:W-:Y:S05]  /*3aa0*/  BSYNC B0 ;  /* 0x0000000000007941 */ /* 0x000fea0003800000 */
.L_x_1631:
[----:B------:R1:W-:Y:S01]  /*3ab0*/  @P2 STS.128 [R237+0xd000], RZ ;  /* 0x00d000ffed002388 */ /* 0x0003e20000000c00 */
[----:B------:R-:W-:Y:S01]  /*3ac0*/  IMAD.IADD R228, R11, 0x1, -R228 ;  /* 0x000000010be47824 */ /* 0x000fe200078e0ae4 */
[----:B------:R-:W-:Y:S01]  /*3ad0*/  SHF.R.S32.HI R43, RZ, 0x5, R135 ;  /* 0x00000005ff2b7819 */ /* 0x000fe20000011487 */
[----:B-1234-:R-:W-:Y:S01]  /*3ae0*/  IMAD.SHL.U32 R8, R0, 0x40, RZ ;  /* 0x0000004000087824 */ /* 0x01efe200078e00ff */
        /* <DEDUP_REMOVED lines=17> */
[----:B-1----:R-:W-:Y:S08]  /*3c00*/  @P2 BRA `(.L_x_1634) ;  /* 0x0000000000502947 */ /* 0x002ff00003800000 */
        /* <DEDUP_REMOVED lines=20> */
.L_x_1634:
[----:B------:R-:W-:Y:S05]  /*3d50*/  BSYNC B0 ;  /* 0x0000000000007941 */ /* 0x000fea0003800000 */
.L_x_1633:
        /* <DEDUP_REMOVED lines=13> */
[----:B------:R-:W-:Y:S01]  /*3e30*/  @!P2 IMAD.MOV.U32 R10, RZ, RZ, R137 ;  /* 0x000000ffff0aa224 */ /* 0x000fe200078e0089 */
[----:B------:R4:W-:Y:S01]  /*3e40*/  @P2 STS.128 [R237+0xd800], RZ ;  /* 0x00d800ffed002388 */ /* 0x0009e20000000c00 */
[----:B------:R-:W-:Y:S02]  /*3e50*/  @!P2 IMAD.MOV.U32 R11, RZ, RZ, R136 ;  /* 0x000000ffff0ba224 */ /* 0x000fe400078e0088 */
[----:B------:R-:W-:Y:S02]  /*3e60*/  @!P2 IMAD R8, R193, 0x60, RZ ;  /* 0x00000060c108a824 */ /* 0x000fe400078e02ff */
[----:B------:R-:W-:-:S05]  /*3e70*/  @!P2 IMAD.WIDE.U32 R10, R192, 0x60, R10 ;  /* 0x00000060c00aa825 */ /* 0x000fca00078e000a */
[----:B------:R-:W-:Y:S02]  /*3e80*/  @!P2 IADD3 R9, R11, R8, RZ ;  /* 0x000000080b09a210 */ /* 0x000fe40007ffe0ff */
[----:B------:R-:W-:-:S05]  /*3e90*/  @!P2 MOV R8, R10 ;  /* 0x0000000a0008a202 */ /* 0x000fca0000000f00 */
[----:B------:R-:W-:Y:S01]  /*3ea0*/  @!PT LDS RZ, [RZ] ;  /* 0x00000000fffff984 */ /* 0x000fe20000000800 */
[----:B------:R-:W-:Y:S01]  /*3eb0*/  @!PT LDS RZ, [RZ] ;  /* 0x00000000fffff984 */ /* 0x000fe20000000800 */
[----:B------:R-:W-:Y:S01]  /*3ec0*/  @!PT LDS RZ, [RZ] ;  /* 0x00000000fffff984 */ /* 0x000fe20000000800 */
[----:B------:R4:W-:Y:S04]  /*3ed0*/  @!P2 LDGSTS.E.BYPASS.LTC128B.128 [R237+0xd800], desc[UR12][R8.64] ;  /* 0x0d80000008edafae */ /* 0x0009e8000b901d4c */
[----:B------:R4:W-:Y:S01]  /*3ee0*/  @P1 STS.128 [R237+0x11800], RZ ;  /* 0x011800ffed001388 */ /* 0x0009e20000000c00 */
[----:B------:R-:W-:Y:S05]  /*3ef0*/  @P1 BRA `(.L_x_1636) ;  /* 0x0000000000281947 */ /* 0x000fea0003800000 */
[----:B------:R-:W-:Y:S01]  /*3f00*/  MOV R10, R137 ;  /* 0x00000089000a7202 */ /* 0x000fe20000000f00 */
[----:B----4-:R-:W-:Y:S01]  /*3f10*/  IMAD R8, R193, 0x60, RZ ;  /* 0x00000060c1087824 */ /* 0x010fe200078e02ff */
[----:B------:R-:W-:-:S03]  /*3f20*/  MOV R11, R136 ;  /* 0x00000088000b7202 */ /* 0x000fc60000000f00 */
[----:B------:R-:W-:-:S05]  /*3f30*/  IMAD.WIDE.U32 R10, R192, 0x60, R10 ;  /* 0x00000060c00a7825 */ /* 0x000fca00078e000a */
[----:B------:R-:W-:Y:S02]  /*3f40*/  IADD3 R9, R11, R8, RZ ;  /* 0x000000080b097210 */ /* 0x000fe40007ffe0ff */
[----:B------:R-:W-:-:S05]  /*3f50*/  MOV R8, R10 ;  /* 0x0000000a00087202 */ /* 0x000fca0000000f00 */
[----:B------:R-:W-:Y:S01]  /*3f60*/  @!PT LDS RZ, [RZ] ;  /* 0x00000000fffff984 */ /* 0x000fe20000000800 */
[----:B------:R-:W-:Y:S01]  /*3f70*/  @!PT LDS RZ, [RZ] ;  /* 0x00000000fffff984 */ /* 0x000fe20000000800 */
[----:B------:R-:W-:Y:S01]  /*3f80*/  @!PT LDS RZ, [RZ] ;  /* 0x00000000fffff984 */ /* 0x000fe20000000800 */
[----:B------:R4:W-:Y:S02]  /*3f90*/  LDGSTS.E.BYPASS.LTC128B.128 [R237+0x11800], desc[UR12][R8.64+0x80] ;  /* 0x1180008008ed7fae */ /* 0x0009e4000b901d4c */
.L_x_1636:
[----:B------:R-:W-:Y:S05]  /*3fa0*/  BSYNC B0 ;  /* 0x0000000000007941 */ /* 0x000fea0003800000 */
.L_x_1635:
[----:B------:R1:W-:Y:S01]  /*3fb0*/  @P3 STS.128 [R237+0xe000], RZ ;  /* 0x00e000ffed003388 */ /* 0x0003e20000000c00 */
[----:B------:R-:W-:Y:S03]  /*3fc0*/  BSSY B0, `(.L_x_1637) ;  /* 0x0000017000007945 */ /* 0x000fe60003800000 */
[----:B------:R1:W-:Y:S01]  /*3fd0*/  @P3 STS.128 [R237+0x12000], RZ ;  /* 0x012000ffed003388 */ /* 0x0003e20000000c00 */
[----:B------:R-:W-:Y:S05]  /*3fe0*/  @P3 BRA `(.L_x_1638) ;  /* 0x0000000000503947 */ /* 0x000fea0003800000 */
[----:B------:R-:W-:Y:S01]  /*3ff0*/  ULDC UR5, c[0x0][0x2d0] ;  /* 0x0000b40000057ab9 */ /* 0x000fe20000000800 */
[----:B----4-:R-:W-:Y:S01]  /*4000*/  IMAD.SHL.U32 R9, R192, 0x40, RZ ;  /* 0x00000040c0097824 */ /* 0x010fe200078e00ff */
        /* <DEDUP_REMOVED lines=18> */
.L_x_1638:
[----:B------:R-:W-:Y:S05]  /*4130*/  BSYNC B0 ;  /* 0x0000000000007941 */ /* 0x000fea0003800000 */
.L_x_1637:
[----:B------:R1:W-:Y:S01]  /*4140*/  @P6 STS.128 [R237+0xe800], RZ ;  /* 0x00e800ffed006388 */ /* 0x0003e20000000c00 */
[----:B------:R-:W-:Y:S03]  /*4150*/  BSSY B0, `(.L_x_1639) ;  /* 0x000001d000007945 */ /* 0x000fe60003800000 */
[----:B------:R1:W-:Y:S01]  /*4160*/  @P6 STS.128 [R237+0x12800], RZ ;  /* 0x012800ffed006388 */ /* 0x0003e20000000c00 */
[----:B------:R-:W-:Y:S05]  /*4170*/  @P6 BRA `(.L_x_1640) ;  /* 0x0000000000686947 */ /* 0x000fea0003800000 */
[----:B------:R-:W-:Y:S02]  /*4180*/  ULDC UR5, c[0x0][0x2d0] ;  /* 0x0000b40000057ab9 */ /* 0x000fe40000000800 */
[----:B------:R-:W-:Y:S02]  /*4190*/  ISETP.GE.AND P2, PT, R238, UR5, PT ;  /* 0x00000005ee007c0c */ /* 0x000fe4000bf46270 */
[----:B------:R-:W-:-:S11]  /*41a0*/  ISETP.GE.AND P1, PT, R38, UR5, PT ;  /* 0x0000000526007c0c */ /* 0x000fd6000bf26270 */
[----:B----4-:R-:W-:Y:S01]  /*41b0*/  @!P2 IMAD.MOV.U32 R10, RZ, RZ, R137 ;  /* 0x000000ffff0aa224 */ /* 0x010fe200078e0089 */
        /* <DEDUP_REMOVED lines=22> */
.L_x_1640:
[----:B------:R-:W-:Y:S05]  /*4320*/  BSYNC B0 ;  /* 0x0000000000007941 */ /* 0x000fea0003800000 */
.L_x_1639:
        /* <DEDUP_REMOVED lines=30> */
.L_x_1642:
[----:B------:R-:W-:Y:S05]  /*4510*/  BSYNC B0 ;  /* 0x0000000000007941 */ /* 0x000fea0003800000 */
.L_x_1641:
        /* <DEDUP_REMOVED lines=30> */
.L_x_1644:
[----:B------:R-:W-:Y:S05]  /*4700*/  BSYNC B0 ;  /* 0x0000000000007941 */ /* 0x000fea0003800000 */
.L_x_1643:
[----:B----4-:R-:W-:Y:S01]  /*4710*/  LDSM.16.M88.4 R8, [R229] ;  /* 0x00000000e508783b */ /* 0x010fe20000000200 */
[----:B------:R-:W-:Y:S01]  /*4720*/  R2P PR, R0, 0x6 ;  /* 0x0000000600007804 */ /* 0x000fe20000000000 */
[C---:B------:R-:W-:Y:S01]  /*4730*/  VIADD R0, R228.reuse, 0x4000 ;  /* 0x00004000e4007836 */ /* 0x040fe20000000000 */
[----:B------:R-:W-:Y:S01]  /*4740*/  ULDC UR10, c[0x0][0x39c] ;  /* 0x0000e700000a7ab9 */ /* 0x000fe20000000800 */
[----:B------:R-:W4:Y:S01]  /*4750*/  LDSM.16.M88.4 R32, [R228+0x4000] ;  /* 0x00400000e420783b */ /* 0x000f220000000200 */
[----:B------:R-:W-:Y:S01]  /*4760*/  VIADD R226, R228, 0x4020 ;  /* 0x00004020e4e27836 */ /* 0x000fe20000000000 */
[----:B------:R-:W-:Y:S01]  /*4770*/  LOP3.LUT R223, R5, R6, RZ, 0xfc, !PT ;  /* 0x0000000605df7212 */ /* 0x000fe200078efcff */
[--C-:B------:R-:W-:Y:S01]  /*4780*/  IMAD R227, R4, 0x2, R229.reuse ;  /* 0x0000000204e37824 */ /* 0x100fe200078e02e5 */
[----:B------:R-:W5:Y:S01]  /*4790*/  LDSM.16.M88.4 R76, [R228+0x4800] ;  /* 0x00480000e44c783b */ /* 0x000f620000000200 */
[C---:B------:R-:W-:Y:S02]  /*47a0*/  IMAD R225, R3.reuse, 0x2, R229 ;  /* 0x0000000203e17824 */ /* 0x040fe400078e02e5 */
[----:B------:R-:W-:Y:S01]  /*47b0*/  IMAD R224, R3, 0x2, R227 ;  /* 0x0000000203e07824 */ /* 0x000fe200078e02e3 */
[----:B------:R-:W3:Y:S01]  /*47c0*/  LDSM.16.M88.4 R68, [R228+0x5000] ;  /* 0x00500000e444783b */ /* 0x000ee20000000200 */
[----:B------:R-:W-:-:S02]  /*47d0*/  IMAD R43, R43, 0x10, R138 ;  /* 0x000000102b2b7824 */ /* 0x000fc400078e028a */
[----:B------:R-:W-:Y:S01]  /*47e0*/  @P1 VIADD R226, R0, 0xffffffe0 ;  /* 0xffffffe000e21836 */ /* 0x000fe20000000000 */
[----:B------:R-:W3:Y:S01]  /*47f0*/  LDSM.16.M88.4 R60, [R228+0x5800] ;  /* 0x00580000e43c783b */ /* 0x000ee20000000200 */
[----:B------:R-:W-:Y:S02]  /*4800*/  IMAD.MOV.U32 R0, RZ, RZ, 0x40 ;  /* 0x00000040ff007424 */ /* 0x000fe400078e00ff */
[C---:B------:R-:W-:Y:S01]  /*4810*/  VIADD R218, R226.reuse, 0x800 ;  /* 0x00000800e2da7836 */ /* 0x040fe20000000000 */
[----:B------:R-:W3:Y:S01]  /*4820*/  LDSM.16.M88.4 R108, [R228+0x6000] ;  /* 0x00600000e46c783b */ /* 0x000ee20000000200 */
[----:B------:R-:W-:Y:S01]  /*4830*/  VIADD R217, R226, 0x1000 ;  /* 0x00001000e2d97836 */ /* 0x000fe20000000000 */
[----:B------:R-:W-:Y:S01]  /*4840*/  SEL R0, R0, 0xffffffc0, !P2 ;  /* 0xffffffc000007807 */ /* 0x000fe20005000000 */
[C---:B------:R-:W-:Y:S01]  /*4850*/  VIADD R216, R226.reuse, 0x1800 ;  /* 0x00001800e2d87836 */ /* 0x040fe20000000000 */
[----:B------:R-:W3:Y:S01]  /*4860*/  LDSM.16.M88.4 R100, [R228+0x6800] ;  /* 0x00680000e464783b */ /* 0x000ee20000000200 */
[----:B------:R-:W-:-:S02]  /*4870*/  VIADD R215, R226, 0x2000 ;  /* 0x00002000e2d77836 */ /* 0x000fc40000000000 */
[----:B------:R-:W-:Y:S01]  /*4880*/  IMAD.IADD R222, R228, 0x1, R0 ;  /* 0x00000001e4de7824 */ /* 0x000fe200078e0200 */
[----:B------:R-:W3:Y:S01]  /*4890*/  LDSM.16.M88.4 R92, [R228+0x7000] ;  /* 0x00700000e45c783b */ /* 0x000ee20000000200 */
[----:B------:R-:W-:Y:S02]  /*48a0*/  IMAD.IADD R211, R0, 0x1, R226 ;  /* 0x0000000100d37824 */ /* 0x000fe400078e02e2 */
[C---:B------:R-:W-:Y:S01]  /*48b0*/  VIADD R214, R226.reuse, 0x2800 ;  /* 0x00002800e2d67836 */ /* 0x040fe20000000000 */
[----:B------:R-:W3:Y:S01]  /*48c0*/  LDSM.16.M88.4 R16, [R228+0x7800] ;  /* 0x00780000e410783b */ /* 0x000ee20000000200 */
[C---:B------:R-:W-:Y:S02]  /*48d0*/  VIADD R213, R226.reuse, 0x3000 ;  /* 0x00003000e2d57836 */ /* 0x040fe40000000000 */
[C---:B------:R-:W-:Y:S01]  /*48e0*/  VIADD R212, R226.reuse, 0x3800 ;  /* 0x00003800e2d47836 */ /* 0x040fe20000000000 */
[----:B------:R-:W-:Y:S01]  /*48f0*/  LDSM.16.M88.4 R52, [R227] ;  /* 0x00000000e334783b */ /* 0x000fe20000000200 */
[----:B------:R-:W-:-:S02]  /*4900*/  VIADD R210, R226, 0x4000 ;  /* 0x00004000e2d27836 */ /* 0x000fc40000000000 */
[C---:B------:R-:W-:Y:S01]  /*4910*/  VIADD R209, R226.reuse, 0x4800 ;  /* 0x00004800e2d17836 */ /* 0x040fe20000000000 */
[----:B------:R-:W3:Y:S01]  /*4920*/  LDSM.16.M88.4 R28, [R226] ;  /* 0x00000000e21c783b */ /* 0x000ee20000000200 */
[C---:B------:R-:W-:Y:S02]  /*4930*/  VIADD R208, R226.reuse, 0x5000 ;  /* 0x00005000e2d07836 */ /* 0x040fe40000000000 */
[C---:B------:R-:W-:Y:S01]  /*4940*/  VIADD R207, R226.reuse, 0x5800 ;  /* 0x00005800e2cf7836 */ /* 0x040fe20000000000 */
[----:B------:R-:W3:Y:S01]  /*4950*/  LDSM.16.M88.4 R20, [R226+0x800] ;  /* 0x00080000e214783b */ /* 0x000ee20000000200 */
[----:B----4-:R-:W-:Y:S01]  /*4960*/  HMMA.16816.F32 R24, R8, R32, RZ ;  /* 0x000000200818723c */ /* 0x010fe200000018ff */
[C---:B------:R-:W-:Y:S02]  /*4970*/  VIADD R206, R226.reuse, 0x6000 ;  /* 0x00006000e2ce7836 */ /* 0x040fe40000000000 */
[----:B-12---:R-:W1:Y:S01]  /*4980*/  LDSM.16.M88.4 R12, [R226+0x1000] ;  /* 0x00100000e20c783b */ /* 0x006e620000000200 */
[----:B------:R-:W-:-:S02]  /*4990*/  VIADD R205, R226, 0x6800 ;  /* 0x00006800e2cd7836 */ /* 0x000fc40000000000 */
[----:B-----5:R-:W-:Y:S01]  /*49a0*/  HMMA.16816.F32 R48, R8, R76, RZ ;  /* 0x0000004c0830723c */ /* 0x020fe200000018ff */
[----:B------:R-:W2:Y:S01]  /*49b0*/  LDSM.16.M88.4 R112, [R226+0x1800] ;  /* 0x00180000e270783b */ /* 0x000ea20000000200 */
[----:B------:R-:W-:-:S03]  /*49c0*/  VIADD R204, R226, 0x7000 ;  /* 0x00007000e2cc7836 */ /* 0x000fc60000000000 */
[----:B------:R-:W-:Y:S01]  /*49d0*/  LDSM.16.M88.4 R80, [R226+0x2000] ;  /* 0x00200000e250783b */ /* 0x000fe20000000200 */
[C---:B---3--:R-:W-:Y:S03]  /*49e0*/  HMMA.16816.F32 R72, R8.reuse, R68, RZ ;  /* 0x000000440848723c */ /* 0x048fe600000018ff */
[----:B------:R-:W-:Y:S03]  /*49f0*/  LDSM.16.M88.4 R44, [R226+0x2800] ;  /* 0x00280000e22c783b */ /* 0x000fe60000000200 */
[C---:B------:R-:W-:Y:S01]  /*4a00*/  HMMA.16816.F32 R64, R8.reuse, R60, RZ ;  /* 0x0000003c0840723c */ /* 0x040fe200000018ff */
[----:B------:R-:W-:Y:S04]  /*4a10*/  LDSM.16.M88.4 R84, [R225] ;  /* 0x00000000e154783b */ /* 0x000fe80000000200 */
[----:B------:R-:W-:Y:S01]  /*4a20*/  LDSM.16.M88.4 R124, [R222+0x4000] ;  /* 0x00400000de7c783b */ /* 0x000fe20000000200 */
        /* <DEDUP_REMOVED lines=27> */
[C---:B--2---:R-:W-:Y:S06]  /*4be0*/  HMMA.16816.F32 R64, R52.reuse, R112, R64 ;  /* 0x000000703440723c */ /* 0x044fec0000001840 */
[C---:B------:R-:W-:Y:S01]  /*4bf0*/  HMMA.16816.F32 R60, R52.reuse, R114, R60 ;  /* 0x00000072343c723c */ /* 0x040fe2000000183c */
[----:B------:R-:W-:Y:S05]  /*4c00*/  LDSM.16.M88.4 R112, [R222+0x6800] ;  /* 0x00680000de70783b */ /* 0x000fea0000000200 */
[C---:B---3--:R-:W-:Y:S06]  /*4c10*/  HMMA.16816.F32 R96, R52.reuse, R16, R96 ;  /* 0x000000103460723c */ /* 0x048fec0000001860 */
[C---:B------:R-:W-:Y:S01]  /*4c20*/  HMMA.16816.F32 R92, R52.reuse, R18, R92 ;  /* 0x00000012345c723c */ /* 0x040fe2000000185c */
[----:B------:R-:W2:Y:S05]  /*4c30*/  LDSM.16.M88.4 R16, [R211] ;  /* 0x00000000d310783b */ /* 0x000eaa0000000200 */
[C---:B------:R-:W-:Y:S06]  /*4c40*/  HMMA.16816.F32 R56, R52.reuse, R80, R56 ;  /* 0x000000503438723c */ /* 0x040fec0000001838 */
[C---:B------:R-:W-:Y:S01]  /*4c50*/  HMMA.16816.F32 R108, R52.reuse, R82, R108 ;  /* 0x00000052346c723c */ /* 0x040fe2000000186c */
[----:B------:R-:W3:Y:S05]  /*4c60*/  LDSM.16.M88.4 R80, [R222+0x7000] ;  /* 0x00700000de50783b */ /* 0x000eea0000000200 */
[C---:B------:R-:W-:Y:S06]  /*4c70*/  HMMA.16816.F32 R104, R52.reuse, R44, R104 ;  /* 0x0000002c3468723c */ /* 0x040fec0000001868 */
[----:B------:R-:W-:Y:S01]  /*4c80*/  HMMA.16816.F32 R100, R52, R46, R100 ;  /* 0x0000002e3464723c */ /* 0x000fe20000001864 */
[----:B------:R-:W3:Y:S05]  /*4c90*/  LDSM.16.M88.4 R44, [R222+0x7800] ;  /* 0x00780000de2c783b */ /* 0x000eea0000000200 */
[C---:B------:R-:W-:Y:S06]  /*4ca0*/  HMMA.16816.F32 R24, R84.reuse, R124, R24 ;  /* 0x0000007c5418723c */ /* 0x040fec0000001818 */
[----:B------:R-:W-:Y:S01]  /*4cb0*/  HMMA.16816.F32 R32, R84, R126, R32 ;  /* 0x0000007e5420723c */ /* 0x000fe20000001820 */
[----:B------:R-:W-:Y:S05]  /*4cc0*/  LDSM.16.M88.4 R124, [R222+0x8000] ;  /* 0x00800000de7c783b */ /* 0x000fea0000000200 */
[C---:B------:R-:W-:Y:S06]  /*4cd0*/  HMMA.16816.F32 R88, R52.reuse, R128, R88 ;  /* 0x000000803458723c */ /* 0x040fec0000001858 */
[----:B------:R-:W-:Y:S01]  /*4ce0*/  HMMA.16816.F32 R8, R52, R130, R8 ;  /* 0x000000823408723c */ /* 0x000fe20000001808 */
[----:B------:R-:W-:Y:S04]  /*4cf0*/  LDSM.16.M88.4 R52, [R211+0x800] ;  /* 0x00080000d334783b */ /* 0x000fe80000000200 */
[----:B------:R-:W-:Y:S01]  /*4d00*/  LDSM.16.M88.4 R128, [R228+0x8800] ;  /* 0x00880000e480783b */ /* 0x000fe20000000200 */
[C---:B----4-:R-:W-:Y:S06]  /*4d10*/  HMMA.16816.F32 R48, R84.reuse, R28, R48 ;  /* 0x0000001c5430723c */ /* 0x050fec0000001830 */
[C---:B------:R-:W-:Y:S01]  /*4d20*/  HMMA.16816.F32 R76, R84.reuse, R30, R76 ;  /* 0x0000001e544c723c */ /* 0x040fe2000000184c */
[----:B------:R-:W-:Y:S05]  /*4d30*/  LDSM.16.M88.4 R28, [R228+0x8000] ;  /* 0x00800000e41c783b */ /* 0x000fea0000000200 */
[C---:B-----5:R-:W-:Y:S06]  /*4d40*/  HMMA.16816.F32 R64, R84.reuse, R20, R64 ;  /* 0x000000145440723c */ /* 0x060fec0000001840 */
[C---:B------:R-:W-:Y:S01]  /*4d50*/  HMMA.16816.F32 R60, R84.reuse, R22, R60 ;  /* 0x00000016543c723c */ /* 0x040fe2000000183c */
[----:B------:R-:W4:Y:S05]  /*4d60*/  LDSM.16.M88.4 R20, [R229+0x2000] ;  /* 0x00200000e514783b */ /* 0x000f2a0000000200 */
[C---:B-1----:R-:W-:Y:S06]  /*4d70*/  HMMA.16816.F32 R72, R84.reuse, R12, R72 ;  /* 0x0000000c5448723c */ /* 0x042fec0000001848 */
[----:B------:R-:W-:Y:S01]  /*4d80*/  HMMA.16816.F32 R68, R84, R14, R68 ;  /* 0x0000000e5444723c */ /* 0x000fe20000001844 */
[----:B------:R-:W1:Y:S05]  /*4d90*/  LDSM.16.M88.4 R12, [R211+0x1000] ;  /* 0x00100000d30c783b */ /* 0x000e6a0000000200 */
[C---:B--2---:R-:W-:Y:S06]  /*4da0*/  HMMA.16816.F32 R24, R120.reuse, R16, R24 ;  /* 0x000000107818723c */ /* 0x044fec0000001818 */
[----:B------:R-:W-:Y:S01]  /*4db0*/  HMMA.16816.F32 R32, R120, R18, R32 ;  /* 0x000000127820723c */ /* 0x000fe20000001820 */
        /* <DEDUP_REMOVED lines=8> */
[C---:B------:R-:W-:Y:S01]  /*4e40*/  HMMA.16816.F32 R92, R84.reuse, R82, R92 ;  /* 0x00000052545c723c */ /* 0x040fe2000000185c */
[----:B------:R-:W-:Y:S05]  /*4e50*/  LDSM.16.M88.4 R80, [R228+0x9000] ;  /* 0x00900000e450783b */ /* 0x000fea0000000200 */
[C---:B------:R-:W-:Y:S06]  /*4e60*/  HMMA.16816.F32 R88, R84.reuse, R44, R88 ;  /* 0x0000002c5458723c */ /* 0x040fec0000001858 */
[----:B------:R-:W-:Y:S01]  /*4e70*/  HMMA.16816.F32 R84, R84, R46, R8 ;  /* 0x0000002e5454723c */ /* 0x000fe20000001808 */
[----:B------:R-:W2:Y:S04]  /*4e80*/  LDSM.16.M88.4 R44, [R226+0x4000] ;  /* 0x00400000e22c783b */ /* 0x000ea80000000200 */
[----:B------:R-:W3:Y:S01]  /*4e90*/  LDSM.16.M88.4 R8, [R211+0x1800] ;  /* 0x00180000d308783b */ /* 0x000ee20000000200 */
[C---:B----4-:R-:W-:Y:S06]  /*4ea0*/  HMMA.16816.F32 R24, R20.reuse, R28, R24 ;  /* 0x0000001c1418723c */ /* 0x050fec0000001818 */
[----:B------:R-:W-:Y:S01]  /*4eb0*/  HMMA.16816.F32 R32, R20, R30, R32 ;  /* 0x0000001e1420723c */ /* 0x000fe20000001820 */
[----:B------:R-:W-:Y:S05]  /*4ec0*/  LDSM.16.M88.4 R28, [R211+0x4000] ;  /* 0x00400000d31c783b */ /* 0x000fea0000000200 */
[C---:B-1----:R-:W-:Y:S06]  /*4ed0*/  HMMA.16816.F32 R72, R120.reuse, R12, R72 ;  /* 0x0000000c7848723c */ /* 0x042fec0000001848 */
[C---:B------:R-:W-:Y:S01]  /*4ee0*/  HMMA.16816.F32 R68, R120.reuse, R14, R68 ;  /* 0x0000000e7844723c */ /* 0x040fe20000001844 */
[----:B------:R-:W1:Y:S05]  /*4ef0*/  LDSM.16.M88.4 R12, [R225+0x2000] ;  /* 0x00200000e10c783b */ /* 0x000e6a0000000200 */
[C---:B------:R-:W-:Y:S06]  /*4f00*/  HMMA.16816.F32 R76, R120.reuse, R54, R76 ;  /* 0x00000036784c723c */ /* 0x040fec000000184c */
[----:B------:R-:W-:Y:S01]  /*4f10*/  HMMA.16816.F32 R48, R120, R52, R48 ;  /* 0x000000347830723c */ /* 0x000fe20000001830 */
[----:B------:R-:W-:Y:S05]  /*4f20*/  LDSM.16.M88.4 R52, [R226+0x4800] ;  /* 0x00480000e234783b */ /* 0x000fea0000000200 */
[C---:B--2---:R-:W-:Y:S06]  /*4f30*/  HMMA.16816.F32 R24, R16.reuse, R44, R24 ;  /* 0x0000002c1018723c */ /* 0x044fec0000001818 */
[----:B------:R-:W-:Y:S01]  /*4f40*/  HMMA.16816.F32 R32, R16, R46, R32 ;  /* 0x0000002e1020723c */ /* 0x000fe20000001820 */
[----:B------:R-:W-:Y:S05]  /*4f50*/  LDSM.16.M88.4 R44, [R222+0x8800] ;  /* 0x00880000de2c783b */ /* 0x000fea0000000200 */
[C---:B---3--:R-:W-:Y:S06]  /*4f60*/  HMMA.16816.F32 R64, R120.reuse, R8, R64 ;  /* 0x000000087840723c */ /* 0x048fec0000001840 */
[----:B------:R-:W-:Y:S01]  /*4f70*/  HMMA.16816.F32 R60, R120, R10, R60 ;  /* 0x0000000a783c723c */ /* 0x000fe2000000183c */
[----:B------:R-:W2:Y:S05]  /*4f80*/  LDSM.16.M88.4 R8, [R224+0x2000] ;  /* 0x00200000e008783b */ /* 0x000eaa0000000200 */
[----:B-1----:R-:W-:Y:S06]  /*4f90*/  HMMA.16816.F32 R24, R12, R124, R24 ;  /* 0x0000007c0c18723c */ /* 0x002fec0000001818 */
[C---:B------:R-:W-:Y:S06]  /*4fa0*/  HMMA.16816.F32 R104, R120.reuse, R116, R104 ;  /* 0x000000747868723c */ /* 0x040fec0000001868 */
[----:B------:R-:W-:Y:S01]  /*4fb0*/  HMMA.16816.F32 R100, R120, R118, R100 ;  /* 0x000000767864723c */ /* 0x000fe20000001864 */
[----:B------:R-:W1:Y:S05]  /*4fc0*/  LDSM.16.M88.4 R116, [R226+0x5000] ;  /* 0x00500000e274783b */ /* 0x000e6a0000000200 */
[----:B------:R-:W-:Y:S01]  /*4fd0*/  HMMA.16816.F32 R32, R12, R126, R32 ;  /* 0x0000007e0c20723c */ /* 0x000fe20000001820 */
[----:B------:R-:W-:Y:S05]  /*4fe0*/  LDSM.16.M88.4 R124, [R211+0x4800] ;  /* 0x00480000d37c783b */ /* 0x000fea0000000200 */
[C---:B------:R-:W-:Y:S06]  /*4ff0*/  HMMA.16816.F32 R76, R20.reuse, R130, R76 ;  /* 0x00000082144c723c */ /* 0x040fec000000184c */
[C---:B------:R-:W-:Y:S01]  /*5000*/  HMMA.16816.F32 R48, R20.reuse, R128, R48 ;  /* 0x000000801430723c */ /* 0x040fe20000001830 */
[----:B------:R-:W-:Y:S05]  /*5010*/  LDSM.16.M88.4 R128, [R228+0x9800] ;  /* 0x00980000e480783b */ /* 0x000fea0000000200 */
[C---:B------:R-:W-:Y:S06]  /*5020*/  HMMA.16816.F32 R72, R20.reuse, R80, R72 ;  /* 0x000000501448723c */ /* 0x040fec0000001848 */
[----:B------:R-:W-:Y:S01]  /*5030*/  HMMA.16816.F32 R68, R20, R82, R68 ;  /* 0x000000521444723c */ /* 0x000fe20000001844 */
[----:B------:R-:W-:Y:S05]  /*5040*/  LDSM.16.M88.4 R80, [R228+0xa000] ;  /* 0x00a00000e450783b */ /* 0x000fea0000000200 */
[C---:B--2---:R-:W-:Y:S06]  /*5050*/  HMMA.16816.F32 R24, R8.reuse, R28, R24 ;  /* 0x0000001c0818723c */ /* 0x044fec0000001818 */
[----:B------:R-:W-:Y:S01]  /*5060*/  HMMA.16816.F32 R32, R8, R30, R32 ;  /* 0x0000001e0820723c */ /* 0x000fe20000001820 */
[----:B------:R-:W2:Y:S05]  /*5070*/  LDSM.16.M88.4 R28, [R222+0x9000] ;  /* 0x00900000de1c783b */ /* 0x000eaa0000000200 */
[C---:B------:R-:W-:Y:S06]  /*5080*/  HMMA.16816.F32 R76, R16.reuse, R54, R76 ;  /* 0x00000036104c723c */ /* 0x040fec000000184c */
[C---:B------:R-:W-:Y:S01]  /*5090*/  HMMA.16816.F32 R48, R16.reuse, R52, R48 ;  /* 0x000000341030723c */ /* 0x040fe20000001830 */
[----:B------:R-:W3:Y:S05]  /*50a0*/  LDSM.16.M88.4 R52, [R211+0x5000] ;  /* 0x00500000d334783b */ /* 0x000eea0000000200 */
[----:B-1----:R-:W-:Y:S01]  /*50b0*/  HMMA.16816.F32 R72, R16, R116, R72 ;  /* 0x000000741048723c */ /* 0x002fe20000001848 */
        /* <DEDUP_REMOVED lines=10> */
[----:B------:R-:W-:Y:S06]  /*5160*/  HMMA.16816.F32 R56, R120, R140, R56 ;  /* 0x0000008c7838723c */ /* 0x000fec0000001838 */
[C---:B------:R-:W-:Y:S01]  /*5170*/  HMMA.16816.F32 R76, R12.reuse, R46, R76 ;  /* 0x0000002e0c4c723c */ /* 0x040fe2000000184c */
[----:B------:R-:W-:Y:S05]  /*5180*/  MUFU.TANH R117, R35 ;  /* 0x0000002300757308 */ /* 0x000fea0000002400 */
[C---:B------:R-:W-:Y:S01]  /*5190*/  HMMA.16816.F32 R48, R12.reuse, R44, R48 ;  /* 0x0000002c0c30723c */ /* 0x040fe20000001830 */
[----:B------:R-:W1:Y:S02]  /*51a0*/  LDSM.16.M88.4 R44, [R226+0x5800] ;  /* 0x00580000e22c783b */ /* 0x000e640000000200 */
[----:B------:R-:W-:Y:S03]  /*51b0*/  MUFU.TANH R27, R27 ;  /* 0x0000001b001b7308 */ /* 0x000fe60000002400 */
[C---:B--2---:R-:W-:Y:S05]  /*51c0*/  HMMA.16816.F32 R72, R12.reuse, R28, R72 ;  /* 0x0000001c0c48723c */ /* 0x044fea0000001848 */
[----:B------:R-:W2:Y:S01]  /*51d0*/  MUFU.TANH R25, R25 ;  /* 0x0000001900197308 */ /* 0x000ea20000002400 */
[----:B------:R-:W-:Y:S01]  /*51e0*/  HMMA.16816.F32 R68, R12, R30, R68 ;  /* 0x0000001e0c44723c */ /* 0x000fe20000001844 */
[----:B------:R-:W4:Y:S05]  /*51f0*/  LDSM.16.M88.4 R28, [R226+0x6000] ;  /* 0x00600000e21c783b */ /* 0x000f2a0000000200 */
[C---:B------:R-:W-:Y:S01]  /*5200*/  HMMA.16816.F32 R64, R20.reuse, R128, R64 ;  /* 0x000000801440723c */ /* 0x040fe20000001840 */
[----:B------:R-:W-:Y:S05]  /*5210*/  MUFU.TANH R0, R0 ;  /* 0x0000000000007308 */ /* 0x000fea0000002400 */
[----:B------:R-:W-:Y:S06]  /*5220*/  HMMA.16816.F32 R60, R20, R130, R60 ;  /* 0x00000082143c723c */ /* 0x000fec000000183c */
[----:B------:R-:W-:Y:S01]  /*5230*/  HMMA.16816.F32 R96, R120, R112, R96 ;  /* 0x000000707860723c */ /* 0x000fe20000001860 */
[----:B------:R-:W-:Y:S05]  /*5240*/  MUFU.TANH R112, R33 ;  /* 0x0000002100707308 */ /* 0x000fea0000002400 */
[----:B------:R-:W-:Y:S03]  /*5250*/  HMMA.16816.F32 R76, R8, R126, R76 ;  /* 0x0000007e084c723c */ /* 0x000fe6000000184c */
[----:B------:R5:W2:Y:S03]  /*5260*/  MUFU.TANH R113, R34 ;  /* 0x0000002200717308 */ /* 0x000aa60000002400 */
[----:B------:R-:W-:Y:S06]  /*5270*/  HMMA.16816.F32 R56, R20, R80, R56 ;  /* 0x000000501438723c */ /* 0x000fec0000001838 */
[C---:B---3--:R-:W-:Y:S06]  /*5280*/  HMMA.16816.F32 R72, R8.reuse, R52, R72 ;  /* 0x000000340848723c */ /* 0x048fec0000001848 */
[C---:B------:R-:W-:Y:S01]  /*5290*/  HMMA.16816.F32 R68, R8.reuse, R54, R68 ;  /* 0x000000360844723c */ /* 0x040fe20000001844 */
[----:B------:R-:W-:Y:S04]  /*52a0*/  LDSM.16.M88.4 R52, [R222+0xa000] ;  /* 0x00a00000de34783b */ /* 0x000fe80000000200 */
[----:B-----5:R-:W3:Y:S01]  /*52b0*/  LDSM.16.M88.4 R32, [R222+0x9800] ;  /* 0x00980000de20783b */ /* 0x020ee20000000200 */
[----:B------:R-:W-:Y:S01]  /*52c0*/  HMMA.16816.F32 R48, R8, R124, R48 ;  /* 0x0000007c0830723c */ /* 0x000fe20000001830 */
[----:B------:R-:W-:Y:S01]  /*52d0*/  FMUL.FTZ R76, R76, UR10 ;  /* 0x0000000a4c4c7c20 */ /* 0x000fe20008410000 */
[----:B------:R-:W-:-:S03]  /*52e0*/  FMUL.FTZ R78, R78, UR10 ;  /* 0x0000000a4e4e7c20 */ /* 0x000fc60008410000 */
[----:B------:R5:W-:Y:S01]  /*52f0*/  MUFU.TANH R125, R76 ;  /* 0x0000004c007d7308 */ /* 0x000be20000002400 */
[C---:B-1----:R-:W-:Y:S06]  /*5300*/  HMMA.16816.F32 R64, R16.reuse, R44, R64 ;  /* 0x0000002c1040723c */ /* 0x042fec0000001840 */
[C---:B------:R-:W-:Y:S01]  /*5310*/  HMMA.16816.F32 R60, R16.reuse, R46, R60 ;  /* 0x0000002e103c723c */ /* 0x040fe2000000183c */
[----:B------:R-:W-:Y:S01]  /*5320*/  FMUL.FTZ R72, R72, UR10 ;  /* 0x0000000a48487c20 */ /* 0x000fe20008410000 */
[----:B------:R-:W-:Y:S01]  /*5330*/  FMUL.FTZ R73, R73, UR10 ;  /* 0x0000000a49497c20 */ /* 0x000fe20008410000 */
[----:B------:R-:W-:Y:S01]  /*5340*/  FMUL.FTZ R74, R74, UR10 ;  /* 0x0000000a4a4a7c20 */ /* 0x000fe20008410000 */
[----:B------:R-:W-:Y:S01]  /*5350*/  FMUL.FTZ R75, R75, UR10 ;  /* 0x0000000a4b4b7c20 */ /* 0x000fe20008410000 */
[----:B------:R-:W-:Y:S01]  /*5360*/  MUFU.TANH R174, R72 ;  /* 0x0000004800ae7308 */ /* 0x000fe20000002400 */
[----:B----4-:R-:W-:Y:S01]  /*5370*/  HMMA.16816.F32 R56, R16, R28, R56 ;  /* 0x0000001c1038723c */ /* 0x010fe20000001838 */
[----:B------:R-:W-:Y:S01]  /*5380*/  FMUL.FTZ R68, R68, UR10 ;  /* 0x0000000a44447c20 */ /* 0x000fe20008410000 */
[----:B------:R-:W-:Y:S01]  /*5390*/  FMUL.FTZ R69, R69, UR10 ;  /* 0x0000000a45457c20 */ /* 0x000fe20008410000 */
[----:B------:R-:W-:Y:S01]  /*53a0*/  FMUL.FTZ R70, R70, UR10 ;  /* 0x0000000a46467c20 */ /* 0x000fe20008410000 */
[----:B-----5:R-:W-:Y:S01]  /*53b0*/  FMUL.FTZ R76, R77, UR10 ;  /* 0x0000000a4d4c7c20 */ /* 0x020fe20008410000 */
[----:B------:R-:W-:Y:S01]  /*53c0*/  FMUL.FTZ R77, R79, UR10 ;  /* 0x0000000a4f4d7c20 */ /* 0x000fe20008410000 */
[----:B------:R-:W-:Y:S01]  /*53d0*/  FMUL.FTZ R48, R48, UR10 ;  /* 0x0000000a30307c20 */ /* 0x000fe20008410000 */
[----:B------:R-:W-:Y:S01]  /*53e0*/  MUFU.TANH R79, R73 ;  /* 0x00000049004f7308 */ /* 0x000fe20000002400 */
[----:B------:R-:W-:Y:S01]  /*53f0*/  FMUL.FTZ R49, R49, UR10 ;  /* 0x0000000a31317c20 */ /* 0x000fe20008410000 */
[----:B------:R-:W-:Y:S01]  /*5400*/  FMUL.FTZ R50, R50, UR10 ;  /* 0x0000000a32327c20 */ /* 0x000fe20008410000 */
[----:B------:R-:W-:Y:S01]  /*5410*/  FMUL.FTZ R51, R51, UR10 ;  /* 0x0000000a33337c20 */ /* 0x000fe20008410000 */
[C---:B------:R-:W-:Y:S01]  /*5420*/  HMMA.16816.F32 R108, R120.reuse, R142, R108 ;  /* 0x0000008e786c723c */ /* 0x040fe2000000186c */
[----:B------:R-:W-:Y:S01]  /*5430*/  FMUL.FTZ R167, R71, UR10 ;  /* 0x0000000a47a77c20 */ /* 0x000fe20008410000 */
[----:B------:R-:W1:Y:S02]  /*5440*/  LDSM.16.M88.4 R44, [R211+0x3800] ;  /* 0x00380000d32c783b */ /* 0x000e640000000200 */
[----:B------:R-:W-:Y:S02]  /*5450*/  MUFU.TANH R80, R74 ;  /* 0x0000004a00507308 */ /* 0x000fe40000002400 */
[----:B------:R-:W-:Y:S06]  /*5460*/  HMMA.16816.F32 R92, R120, R114, R92 ;  /* 0x00000072785c723c */ /* 0x000fec000000185c */
[----:B------:R4:W-:Y:S01]  /*5470*/  MUFU.TANH R172, R75 ;  /* 0x0000004b00ac7308 */ /* 0x0009e20000002400 */
[C---:B---3--:R-:W-:Y:S06]  /*5480*/  HMMA.16816.F32 R64, R12.reuse, R32, R64 ;  /* 0x000000200c40723c */ /* 0x048fec0000001840 */
[C---:B------:R-:W-:Y:S01]  /*5490*/  HMMA.16816.F32 R60, R12.reuse, R34, R60 ;  /* 0x000000220c3c723c */ /* 0x040fe2000000183c */
[----:B------:R-:W3:Y:S01]  /*54a0*/  MUFU.TANH R116, R48 ;  /* 0x0000003000747308 */ /* 0x000ee20000002400 */
[----:B------:R-:W5:Y:S04]  /*54b0*/  LDSM.16.M88.4 R32, [R228+0xa800] ;  /* 0x00a80000e420783b */ /* 0x000f680000000200 */
[----:B------:R-:W-:Y:S03]  /*54c0*/  HMMA.16816.F32 R56, R12, R52, R56 ;  /* 0x000000340c38723c */ /* 0x000fe60000001838 */
[----:B------:R-:W-:Y:S01]  /*54d0*/  MUFU.TANH R118, R49 ;  /* 0x0000003100767308 */ /* 0x000fe20000002400 */
[----:B----4-:R-:W4:Y:S02]  /*54e0*/  LDSM.16.M88.4 R72, [R211+0x6000] ;  /* 0x00600000d348783b */ /* 0x010f240000000200 */
[----:B------:R-:W-:Y:S05]  /*54f0*/  HMMA.16816.F32 R108, R20, R82, R108 ;  /* 0x00000052146c723c */ /* 0x000fea000000186c */
[----:B------:R-:W3:Y:S01]  /*5500*/  MUFU.TANH R119, R50 ;  /* 0x0000003200777308 */ /* 0x000ee20000002400 */
[C---:B-1----:R-:W-:Y:S07]  /*5510*/  HMMA.16816.F32 R88, R120.reuse, R44, R88 ;  /* 0x0000002c7858723c */ /* 0x042fee0000001858 */
[----:B------:R1:W-:Y:S01]  /*5520*/  MUFU.TANH R124, R51 ;  /* 0x00000033007c7308 */ /* 0x0003e20000002400 */
[----:B------:R-:W-:Y:S01]  /*5530*/  HMMA.16816.F32 R84, R120, R46, R84 ;  /* 0x0000002e7854723c */ /* 0x000fe20000001854 */
[----:B------:R-:W-:Y:S06]  /*5540*/  LDSM.16.M88.4 R44, [R211+0x6800] ;  /* 0x00680000d32c783b */ /* 0x000fec0000000200 */
[----:B------:R-:W-:Y:S03]  /*5550*/  MUFU.TANH R81, R68 ;  /* 0x0000004400517308 */ /* 0x000fe60000002400 */
[----:B------:R-:W-:Y:S01]  /*5560*/  HMMA.16816.F32 R108, R16, R30, R108 ;  /* 0x0000001e106c723c */ /* 0x000fe2000000186c */
[----:B------:R-:W-:Y:S04]  /*5570*/  LDSM.16.M88.4 R28, [R222+0xa800] ;  /* 0x00a80000de1c783b */ /* 0x000fe80000000200 */
[----:B------:R-:W-:Y:S01]  /*5580*/  MUFU.TANH R82, R69 ;  /* 0x0000004500527308 */ /* 0x000fe20000002400 */
[----:B-1----:R-:W1:Y:S01]  /*5590*/  LDSM.16.M88.4 R48, [R211+0x5800] ;  /* 0x00580000d330783b */ /* 0x002e620000000200 */
[----:B-----5:R-:W-:Y:S06]  /*55a0*/  HMMA.16816.F32 R104, R20, R32, R104 ;  /* 0x000000201468723c */ /* 0x020fec0000001868 */
[----:B------:R5:W-:Y:S01]  /*55b0*/  MUFU.TANH R83, R70 ;  /* 0x0000004600537308 */ /* 0x000be20000002400 */
[----:B----4-:R-:W-:Y:S06]  /*55c0*/  HMMA.16816.F32 R56, R8, R72, R56 ;  /* 0x000000480838723c */ /* 0x010fec0000001838 */
[----:B------:R-:W-:Y:S01]  /*55d0*/  HMMA.16816.F32 R100, R20, R34, R100 ;  /* 0x000000221464723c */ /* 0x000fe20000001864 */
[----:B------:R-:W4:Y:S01]  /*55e0*/  LDSM.16.M88.4 R32, [R228+0xb000] ;  /* 0x00b00000e420783b */ /* 0x000f220000000200 */
[----:B------:R-:W3:Y:S04]  /*55f0*/  MUFU.TANH R76, R76 ;  /* 0x0000004c004c7308 */ /* 0x000ee80000002400 */
[----:B------:R-:W-:Y:S01]  /*5600*/  HMMA.16816.F32 R108, R12, R54, R108 ;  /* 0x000000360c6c723c */ /* 0x000fe2000000186c */
[----:B------:R-:W-:Y:S03]  /*5610*/  LDSM.16.M88.4 R52, [R226+0x7000] ;  /* 0x00700000e234783b */ /* 0x000fe60000000200 */
[----:B------:R-:W3:Y:S01]  /*5620*/  MUFU.TANH R77, R77 ;  /* 0x0000004d004d7308 */ /* 0x000ee20000002400 */
[----:B-----5:R-:W5:Y:S07]  /*5630*/  LDSM.16.M88.4 R68, [R226+0x6800] ;  /* 0x00680000e244783b */ /* 0x020f6e0000000200 */
[----:B------:R-:W-:Y:S01]  /*5640*/  FMUL.FTZ R56, R56, UR10 ;  /* 0x0000000a38387c20 */ /* 0x000fe20008410000 */
[----:B------:R-:W-:Y:S01]  /*5650*/  FMUL.FTZ R57, R57, UR10 ;  /* 0x0000000a39397c20 */ /* 0x000fe20008410000 */
[----:B------:R-:W-:Y:S01]  /*5660*/  FMUL.FTZ R58, R58, UR10 ;  /* 0x0000000a3a3a7c20 */ /* 0x000fe20008410000 */
[----:B------:R-:W3:Y:S01]  /*5670*/  MUFU.TANH R78, R78 ;  /* 0x0000004e004e7308 */ /* 0x000ee20000002400 */
[----:B------:R-:W-:Y:S01]  /*5680*/  FMUL.FTZ R59, R59, UR10 ;  /* 0x0000000a3b3b7c20 */ /* 0x000fe20008410000 */
[C---:B-1----:R-:W-:Y:S06]  /*5690*/  HMMA.16816.F32 R64, R8.reuse, R48, R64 ;  /* 0x000000300840723c */ /* 0x042fec0000001840 */
[----:B------:R1:W-:Y:S01]  /*56a0*/  MUFU.TANH R160, R56 ;  /* 0x0000003800a07308 */ /* 0x0003e20000002400 */
[----:B------:R-:W-:Y:S01]  /*56b0*/  HMMA.16816.F32 R60, R8, R50, R60 ;  /* 0x00000032083c723c */ /* 0x000fe2000000183c */
[----:B------:R-:W-:Y:S01]  /*56c0*/  LOP3.LUT R48, R135, 0xffffffe0, RZ, 0xc0, !PT ;  /* 0xffffffe087307812 */ /* 0x000fe200078ec0ff */
[----:B------:R-:W-:-:S05]  /*56d0*/  VIADD R135, R226, 0x7800 ;  /* 0x00007800e2877836 */ /* 0x000fca0000000000 */
[----:B------:R-:W-:Y:S01]  /*56e0*/  MUFU.TANH R161, R57 ;  /* 0x0000003900a17308 */ /* 0x000fe20000002400 */
[C---:B------:R-:W-:Y:S01]  /*56f0*/  IMAD.IADD R48, R42.reuse, 0x1, -R48 ;  /* 0x000000012a307824 */ /* 0x040fe200078e0a30 */
[----:B------:R-:W-:Y:S04]  /*5700*/  HMMA.16816.F32 R108, R8, R74, R108 ;  /* 0x0000004a086c723c */ /* 0x000fe8000000186c */
[----:B------:R-:W-:Y:S02]  /*5710*/  SHF.R.S32.HI R49, RZ, 0x1f, R48 ;  /* 0x0000001fff317819 */ /* 0x000fe40000011430 */
[----:B----4-:R-:W-:Y:S01]  /*5720*/  HMMA.16816.F32 R96, R20, R32, R96 ;  /* 0x000000201460723c */ /* 0x010fe20000001860 */
[----:B-1----:R-:W-:Y:S01]  /*5730*/  IMAD.SHL.U32 R56, R42, 0x2, RZ ;  /* 0x000000022a387824 */ /* 0x002fe200078e00ff */
[----:B------:R-:W-:Y:S01]  /*5740*/  LEA.HI R48, R49, R48, RZ, 0x2 ;  /* 0x0000003031307211 */ /* 0x000fe200078f10ff */
[----:B------:R2:W-:Y:S01]  /*5750*/  MUFU.TANH R164, R58 ;  /* 0x0000003a00a47308 */ /* 0x0005e20000002400 */
[----:B------:R-:W-:-:S02]  /*5760*/  FMUL.FTZ R64, R64, UR10 ;  /* 0x0000000a40407c20 */ /* 0x000fc40008410000 */
[----:B------:R-:W-:Y:S01]  /*5770*/  SHF.R.S32.HI R42, RZ, 0x2, R48 ;  /* 0x00000002ff2a7819 */ /* 0x000fe20000011430 */
[C---:B-----5:R-:W-:Y:S01]  /*5780*/  HMMA.16816.F32 R104, R16.reuse, R68, R104 ;  /* 0x000000441068723c */ /* 0x060fe20000001868 */
[----:B------:R-:W1:Y:S01]  /*5790*/  LDSM.16.M88.4 R48, [R228+0xb800] ;  /* 0x00b80000e430783b */ /* 0x000e620000000200 */
[----:B------:R-:W-:Y:S01]  /*57a0*/  LOP3.LUT R56, R56, 0x6, RZ, 0xc0, !PT ;  /* 0x0000000638387812 */ /* 0x000fe200078ec0ff */
[----:B------:R-:W-:Y:S01]  /*57b0*/  FMUL.FTZ R66, R66, UR10 ;  /* 0x0000000a42427c20 */ /* 0x000fe20008410000 */
[----:B------:R-:W-:Y:S01]  /*57c0*/  IADD3 R43, R43, 0x1, R42 ;  /* 0x000000012b2b7810 */ /* 0x000fe20007ffe02a */
[----:B------:R-:W4:Y:S01]  /*57d0*/  MUFU.TANH R167, R167 ;  /* 0x000000a700a77308 */ /* 0x000f220000002400 */
[----:B------:R-:W-:Y:S01]  /*57e0*/  HMMA.16816.F32 R100, R16, R70, R100 ;  /* 0x000000461064723c */ /* 0x000fe20000001864 */
[----:B------:R-:W-:Y:S01]  /*57f0*/  IMAD.IADD R56, R2, 0x1, R56 ;  /* 0x0000000102387824 */ /* 0x000fe200078e0238 */
[----:B------:R-:W-:Y:S01]  /*5800*/  IADD3 R43, R7, R43, -R139 ;  /* 0x0000002b072b7210 */ /* 0x000fe20007ffe88b */
[----:B------:R-:W-:Y:S01]  /*5810*/  FMUL.FTZ R61, R61, UR10 ;  /* 0x0000000a3d3d7c20 */ /* 0x000fe20008410000 */
[----:B------:R-:W-:Y:S01]  /*5820*/  FMUL.FTZ R63, R63, UR10 ;  /* 0x0000000a3f3f7c20 */ /* 0x000fe20008410000 */
[----:B------:R-:W-:Y:S01]  /*5830*/  FMUL.FTZ R60, R60, UR10 ;  /* 0x0000000a3c3c7c20 */ /* 0x000fe20008410000 */
[----:B------:R-:W-:Y:S01]  /*5840*/  HMMA.16816.F32 R92, R20, R34, R92 ;  /* 0x00000022145c723c */ /* 0x000fe2000000185c */
[----:B------:R-:W5:Y:S01]  /*5850*/  LDSM.16.M88.4 R32, [R226+0x7800] ;  /* 0x00780000e220783b */ /* 0x000f620000000200 */
[----:B------:R-:W-:Y:S01]  /*5860*/  IMAD.IADD R39, R43, 0x1, R39 ;  /* 0x000000012b277824 */ /* 0x000fe200078e0227 */
[----:B------:R-:W4:Y:S01]  /*5870*/  MUFU.TANH R144, R64 ;  /* 0x0000004000907308 */ /* 0x000f220000002400 */
[----:B------:R-:W-:Y:S01]  /*5880*/  FMUL.FTZ R62, R62, UR10 ;  /* 0x0000000a3e3e7c20 */ /* 0x000fe20008410000 */
[----:B------:R-:W-:Y:S01]  /*5890*/  FMUL.FTZ R65, R65, UR10 ;  /* 0x0000000a41417c20 */ /* 0x000fe20008410000 */
[----:B------:R-:W-:Y:S01]  /*58a0*/  HMMA.16816.F32 R96, R16, R52, R96 ;  /* 0x000000341060723c */ /* 0x000fe20000001860 */
[----:B------:R-:W-:Y:S01]  /*58b0*/  VIMNMX R196, R39, R7, PT ;  /* 0x0000000727c47248 */ /* 0x000fe20003fe0100 */
[----:B------:R-:W-:Y:S01]  /*58c0*/  FMUL.FTZ R67, R67, UR10 ;  /* 0x0000000a43437c20 */ /* 0x000fe20008410000 */
[----:B------:R-:W-:Y:S01]  /*58d0*/  VIADDMNMX R195, R39, 0x8, R7, PT ;  /* 0x0000000827c37846 */ /* 0x000fe20003800107 */
[C---:B------:R-:W-:Y:S01]  /*58e0*/  VIADD R7, R56.reuse, 0x8 ;  /* 0x0000000838077836 */ /* 0x040fe20000000000 */
[----:B------:R-:W4:Y:S01]  /*58f0*/  MUFU.TANH R148, R66 ;  /* 0x0000004200947308 */ /* 0x000f220000002400 */
[----:B------:R-:W-:Y:S01]  /*5900*/  HMMA.16816.F32 R104, R12, R28, R104 ;  /* 0x0000001c0c68723c */ /* 0x000fe20000001868 */
[----:B------:R-:W-:-:S02]  /*5910*/  VIADD R39, R56, 0x21 ;  /* 0x0000002138277836 */ /* 0x000fc40000000000 */
[----:B------:R-:W-:Y:S01]  /*5920*/  FMUL.FTZ R109, R109, UR10 ;  /* 0x0000000a6d6d7c20 */ /* 0x000fe20008410000 */
[CC--:B------:R-:W-:Y:S01]  /*5930*/  ISETP.GE.AND P5, PT, R7.reuse, R196.reuse, PT ;  /* 0x000000c40700720c */ /* 0x0c0fe20003fa6270 */
[----:B------:R-:W-:Y:S01]  /*5940*/  FMUL.FTZ R108, R108, UR10 ;  /* 0x0000000a6c6c7c20 */ /* 0x000fe20008410000 */
[-C--:B------:R-:W-:Y:S01]  /*5950*/  ISETP.GE.AND P1, PT, R7, R195.reuse, PT ;  /* 0x000000c30700720c */ /* 0x080fe20003f26270 */
[----:B------:R-:W-:Y:S01]  /*5960*/  HMMA.16816.F32 R100, R12, R30, R100 ;  /* 0x0000001e0c64723c */ /* 0x000fe20000001864 */
[C---:B------:R-:W-:Y:S01]  /*5970*/  VIADD R28, R56.reuse, 0x1 ;  /* 0x00000001381c7836 */ /* 0x040fe20000000000 */
[----:B--2---:R-:W-:Y:S01]  /*5980*/  FSEL R58, R25, -INF , !P5 ;  /* 0xff800000193a7808 */ /* 0x004fe20006800000 */
[----:B------:R-:W-:Y:S01]  /*5990*/  VIADD R7, R56, 0x10 ;  /* 0x0000001038077836 */ /* 0x000fe20000000000 */
[----:B------:R-:W-:Y:S01]  /*59a0*/  FSEL R113, R113, -INF , !P1 ;  /* 0xff80000071717808 */ /* 0x000fe20004800000 */
[----:B------:R-:W2:Y:S01]  /*59b0*/  MUFU.TANH R147, R61 ;  /* 0x0000003d00937308 */ /* 0x000ea20000002400 */
[CC--:B------:R-:W-:Y:S01]  /*59c0*/  ISETP.GE.AND P6, PT, R28.reuse, R196.reuse, PT ;  /* 0x000000c41c00720c */ /* 0x0c0fe20003fc6270 */
[----:B------:R-:W-:Y:S01]  /*59d0*/  HMMA.16816.F32 R92, R16, R54, R92 ;  /* 0x00000036105c723c */ /* 0x000fe2000000185c */
[-C--:B------:R-:W-:Y:S01]  /*59e0*/  ISETP.GE.AND P4, PT, R28, R195.reuse, PT ;  /* 0x000000c31c00720c */ /* 0x080fe20003f86270 */
[----:B------:R-:W-:Y:S01]  /*59f0*/  VIADD R28, R56, 0x9 ;  /* 0x00000009381c7836 */ /* 0x000fe20000000000 */
[----:B------:R-:W-:Y:S01]  /*5a00*/  LDSM.16.M88.4 R52, [R222+0xb800] ;  /* 0x00b80000de34783b */ /* 0x000fe20000000200 */
[----:B------:R-:W-:Y:S01]  /*5a10*/  FSEL R57, R24, -INF , !P6 ;  /* 0xff80000018397808 */ /* 0x000fe20007000000 */
[----:B------:R-:W-:Y:S01]  /*5a20*/  FMUL.FTZ R110, R110, UR10 ;  /* 0x0000000a6e6e7c20 */ /* 0x000fe20008410000 */
[----:B-1----:R-:W-:Y:S01]  /*5a30*/  HMMA.16816.F32 R88, R20, R48, R88 ;  /* 0x000000301458723c */ /* 0x002fe20000001858 */
[C---:B------:R-:W-:Y:S01]  /*5a40*/  ISETP.GE.AND P3, PT, R28.reuse, R196, PT ;  /* 0x000000c41c00720c */ /* 0x040fe20003f66270 */
[----:B------:R-:W1:Y:S01]  /*5a50*/  MUFU.TANH R153, R63 ;  /* 0x0000003f00997308 */ /* 0x000e620000002400 */
[----:B------:R-:W-:-:S02]  /*5a60*/  ISETP.GE.AND P2, PT, R28, R195, PT ;  /* 0x000000c31c00720c */ /* 0x000fc40003f46270 */
[----:B------:R-:W4:Y:S01]  /*5a70*/  LDSM.16.M88.4 R28, [R222+0xb000] ;  /* 0x00b00000de1c783b */ /* 0x000f220000000200 */
[----:B------:R-:W-:Y:S01]  /*5a80*/  HMMA.16816.F32 R84, R20, R50, R84 ;  /* 0x000000321454723c */ /* 0x000fe20000001854 */
[----:B------:R-:W-:Y:S02]  /*5a90*/  FSEL R27, R27, -INF , !P4 ;  /* 0xff8000001b1b7808 */ /* 0x000fe40006000000 */
[----:B------:R-:W-:Y:S01]  /*5aa0*/  LDSM.16.M88.4 R20, [R211+0x7800] ;  /* 0x00780000d314783b */ /* 0x000fe20000000200 */
[C---:B------:R-:W-:Y:S01]  /*5ab0*/  ISETP.GE.AND P6, PT, R7.reuse, R196, PT ;  /* 0x000000c40700720c */ /* 0x040fe20003fc6270 */
[----:B------:R2:W1:Y:S01]  /*5ac0*/  MUFU.TANH R146, R60 ;  /* 0x0000003c00927308 */ /* 0x0004620000002400 */
[----:B------:R-:W-:Y:S01]  /*5ad0*/  HMMA.16816.F32 R104, R8, R44, R104 ;  /* 0x0000002c0868723c */ /* 0x000fe20000001868 */
[----:B------:R-:W-:Y:S01]  /*5ae0*/  ISETP.GE.AND P4, PT, R7, R195, PT ;  /* 0x000000c30700720c */ /* 0x000fe20003f86270 */
[----:B------:R-:W-:Y:S01]  /*5af0*/  VIADD R7, R56, 0x11 ;  /* 0x0000001138077836 */ /* 0x000fe20000000000 */
[----:B------:R-:W-:-:S02]  /*5b00*/  FSEL R112, R112, -INF , !P3 ;  /* 0xff80000070707808 */ /* 0x000fc40005800000 */
[----:B------:R-:W-:Y:S01]  /*5b10*/  FSEL R49, R117, -INF , !P2 ;  /* 0xff80000075317808 */ /* 0x000fe20005000000 */
[----:B------:R-:W-:Y:S01]  /*5b20*/  HMMA.16816.F32 R100, R8, R46, R100 ;  /* 0x0000002e0864723c */ /* 0x000fe20000001864 */
[----:B------:R-:W1:Y:S01]  /*5b30*/  LDSM.16.M88.4 R44, [R211+0x7000] ;  /* 0x00700000d32c783b */ /* 0x000e620000000200 */
[C---:B------:R-:W-:Y:S01]  /*5b40*/  ISETP.GE.AND P5, PT, R7.reuse, R196, PT ;  /* 0x000000c40700720c */ /* 0x040fe20003fa6270 */
[----:B------:R-:W1:Y:S01]  /*5b50*/  MUFU.TANH R150, R62 ;  /* 0x0000003e00967308 */ /* 0x000e620000002400 */
[----:B------:R-:W-:Y:S01]  /*5b60*/  ISETP.GE.AND P1, PT, R7, R195, PT ;  /* 0x000000c30700720c */ /* 0x000fe20003f26270 */
[----:B------:R-:W-:Y:S01]  /*5b70*/  VIADD R7, R56, 0x18 ;  /* 0x0000001838077836 */ /* 0x000fe20000000000 */
[----:B-----5:R-:W-:Y:S01]  /*5b80*/  HMMA.16816.F32 R88, R16, R32, R88 ;  /* 0x000000201058723c */ /* 0x020fe20000001858 */
[----:B---3--:R-:W-:Y:S01]  /*5b90*/  FSEL R68, R116, -INF , !P6 ;  /* 0xff80000074447808 */ /* 0x008fe20007000000 */
[----:B------:R-:W-:-:S04]  /*5ba0*/  DEPBAR.LE SB0, 0x0 ;  /* 0x000080000000791a */ /* 0x000fc80000000000 */
[----:B------:R-:W-:Y:S01]  /*5bb0*/  HMMA.16816.F32 R84, R16, R34, R84 ;  /* 0x000000221054723c */ /* 0x000fe20000001854 */
[CC--:B------:R-:W-:Y:S01]  /*5bc0*/  ISETP.GE.AND P3, PT, R7.reuse, R196.reuse, PT ;  /* 0x000000c40700720c */ /* 0x0c0fe20003f66270 */
[----:B------:R-:W3:Y:S01]  /*5bd0*/  MUFU.TANH R145, R65 ;  /* 0x0000004100917308 */ /* 0x000ee20000002400 */
[-C--:B------:R-:W-:Y:S01]  /*5be0*/  ISETP.GE.AND P2, PT, R7, R195.reuse, PT ;  /* 0x000000c30700720c */ /* 0x080fe20003f46270 */
[----:B------:R-:W-:Y:S01]  /*5bf0*/  VIADD R7, R56, 0x19 ;  /* 0x0000001938077836 */ /* 0x000fe20000000000 */
[----:B------:R-:W-:Y:S01]  /*5c00*/  FSEL R25, R119, -INF , !P4 ;  /* 0xff80000077197808 */ /* 0x000fe20006000000 */
[----:B--2---:R-:W-:Y:S01]  /*5c10*/  FMUL.FTZ R60, R104, UR10 ;  /* 0x0000000a683c7c20 */ /* 0x004fe20008410000 */
[----:B------:R-:W-:Y:S01]  /*5c20*/  FSEL R69, R118, -INF , !P5 ;  /* 0xff80000076457808 */ /* 0x000fe20006800000 */
[----:B------:R-:W-:Y:S01]  /*5c30*/  FMUL.FTZ R106, R106, UR10 ;  /* 0x0000000a6a6a7c20 */ /* 0x000fe20008410000 */
[CC--:B------:R-:W-:Y:S01]  /*5c40*/  ISETP.GE.AND P6, PT, R7.reuse, R196.reuse, PT ;  /* 0x000000c40700720c */ /* 0x0c0fe20003fc6270 */
[----:B------:R-:W2:Y:S01]  /*5c50*/  MUFU.TANH R149, R67 ;  /* 0x0000004300957308 */ /* 0x000ea20000002400 */
[-C--:B------:R-:W-:Y:S01]  /*5c60*/  ISETP.GE.AND P4, PT, R7, R195.reuse, PT ;  /* 0x000000c30700720c */ /* 0x080fe20003f86270 */
[----:B------:R-:W-:Y:S01]  /*5c70*/  VIADD R7, R56, 0x20 ;  /* 0x0000002038077836 */ /* 0x000fe20000000000 */
[----:B------:R-:W-:Y:S01]  /*5c80*/  FSEL R76, R76, -INF , !P6 ;  /* 0xff8000004c4c7808 */ /* 0x000fe20007000000 */
[----:B------:R-:W-:Y:S01]  /*5c90*/  FMUL.FTZ R32, R100, UR10 ;  /* 0x0000000a64207c20 */ /* 0x000fe20008410000 */
[C---:B----4-:R-:W-:Y:S01]  /*5ca0*/  HMMA.16816.F32 R96, R12.reuse, R28, R96 ;  /* 0x0000001c0c60723c */ /* 0x050fe20000001860 */
[----:B------:R-:W-:Y:S01]  /*5cb0*/  FSEL R48, R77, -INF , !P4 ;  /* 0xff8000004d307808 */ /* 0x000fe20006000000 */
[----:B------:R-:W-:Y:S01]  /*5cc0*/  FMUL.FTZ R61, R105, UR10 ;  /* 0x0000000a693d7c20 */ /* 0x000fe20008410000 */
[----:B------:R-:W-:Y:S01]  /*5cd0*/  FSEL R24, R124, -INF , !P1 ;  /* 0xff8000007c187808 */ /* 0x000fe20004800000 */
[----:B------:R4:W5:Y:S01]  /*5ce0*/  MUFU.TANH R165, R59 ;  /* 0x0000003b00a57308 */ /* 0x0009620000002400 */
[CC--:B------:R-:W-:Y:S01]  /*5cf0*/  ISETP.GE.AND P5, PT, R7.reuse, R196.reuse, PT ;  /* 0x000000c40700720c */ /* 0x0c0fe20003fa6270 */
[C---:B------:R-:W-:Y:S01]  /*5d00*/  HMMA.16816.F32 R92, R12.reuse, R30, R92 ;  /* 0x0000001e0c5c723c */ /* 0x040fe2000000185c */
[----:B------:R-:W-:Y:S01]  /*5d10*/  VIADD R29, R56, 0x28 ;  /* 0x00000028381d7836 */ /* 0x000fe20000000000 */
[-C--:B------:R-:W-:Y:S01]  /*5d20*/  ISETP.GE.AND P1, PT, R7, R195.reuse, PT ;  /* 0x000000c30700720c */ /* 0x080fe20003f26270 */
[----:B------:R-:W-:Y:S01]  /*5d30*/  FMUL.FTZ R102, R102, UR10 ;  /* 0x0000000a66667c20 */ /* 0x000fe20008410000 */
[----:B------:R-:W-:Y:S01]  /*5d40*/  FSEL R174, R174, -INF , !P5 ;  /* 0xff800000aeae7808 */ /* 0x000fe20006800000 */
[C---:B------:R-:W-:Y:S01]  /*5d50*/  VIADD R17, R56.reuse, 0x48 ;  /* 0x0000004838117836 */ /* 0x040fe20000000000 */
[C---:B------:R-:W-:Y:S01]  /*5d60*/  HMMA.16816.F32 R88, R12.reuse, R52, R88 ;  /* 0x000000340c58723c */ /* 0x040fe20000001858 */
[CC--:B------:R-:W-:Y:S01]  /*5d70*/  ISETP.GE.AND P6, PT, R29.reuse, R196.reuse, PT ;  /* 0x000000c41d00720c */ /* 0x0c0fe20003fc6270 */
[C---:B------:R-:W-:Y:S01]  /*5d80*/  VIADD R30, R56.reuse, 0x30 ;  /* 0x00000030381e7836 */ /* 0x040fe20000000000 */
[-C--:B------:R-:W-:Y:S01]  /*5d90*/  ISETP.GE.AND P4, PT, R29, R195.reuse, PT ;  /* 0x000000c31d00720c */ /* 0x080fe20003f86270 */
[----:B------:R-:W-:Y:S01]  /*5da0*/  VIADD R29, R56, 0x29 ;  /* 0x00000029381d7836 */ /* 0x000fe20000000000 */
[----:B------:R-:W-:Y:S01]  /*5db0*/  FSEL R43, R80, -INF , !P1 ;  /* 0xff800000502b7808 */ /* 0x000fe20004800000 */
[----:B------:R-:W-:Y:S01]  /*5dc0*/  HMMA.16816.F32 R84, R12, R54, R84 ;  /* 0x000000360c54723c */ /* 0x000fe20000001854 */
[----:B------:R-:W-:Y:S01]  /*5dd0*/  FSEL R28, R125, -INF , !P3 ;  /* 0xff8000007d1c7808 */ /* 0x000fe20005800000 */
[----:B------:R-:W5:Y:S01]  /*5de0*/  MUFU.TANH R60, R60 ;  /* 0x0000003c003c7308 */ /* 0x000f620000002400 */
[-C--:B------:R-:W-:Y:S01]  /*5df0*/  ISETP.GE.AND P5, PT, R29, R196.reuse, PT ;  /* 0x000000c41d00720c */ /* 0x080fe20003fa6270 */
[----:B----4-:R-:W-:Y:S01]  /*5e00*/  FMUL.FTZ R59, R111, UR10 ;  /* 0x0000000a6f3b7c20 */ /* 0x010fe20008410000 */
[-C--:B------:R-:W-:Y:S01]  /*5e10*/  ISETP.GE.AND P1, PT, R29, R195.reuse, PT ;  /* 0x000000c31d00720c */ /* 0x080fe20003f26270 */
[C---:B-1----:R-:W-:Y:S01]  /*5e20*/  HMMA.16816.F32 R96, R8.reuse, R44, R96 ;  /* 0x0000002c0860723c */ /* 0x042fe20000001860 */
[----:B------:R-:W-:Y:S01]  /*5e30*/  VIADD R29, R56, 0x31 ;  /* 0x00000031381d7836 */ /* 0x000fe20000000000 */
[----:B------:R-:W-:Y:S01]  /*5e40*/  FSEL R7, R78, -INF , !P2 ;  /* 0xff8000004e077808 */ /* 0x000fe20005000000 */
[----:B------:R-:W-:Y:S01]  /*5e50*/  FMUL.FTZ R107, R107, UR10 ;  /* 0x0000000a6b6b7c20 */ /* 0x000fe20008410000 */
[CC--:B------:R-:W-:Y:S01]  /*5e60*/  ISETP.GE.AND P3, PT, R39.reuse, R196.reuse, PT ;  /* 0x000000c42700720c */ /* 0x0c0fe20003f66270 */
[----:B------:R-:W1:Y:S01]  /*5e70*/  MUFU.TANH R171, R106 ;  /* 0x0000006a00ab7308 */ /* 0x000e620000002400 */
[-C--:B------:R-:W-:Y:S01]  /*5e80*/  ISETP.GE.AND P2, PT, R39, R195.reuse, PT ;  /* 0x000000c32700720c */ /* 0x080fe20003f46270 */
[C---:B------:R-:W-:Y:S01]  /*5e90*/  HMMA.16816.F32 R92, R8.reuse, R46, R92 ;  /* 0x0000002e085c723c */ /* 0x040fe2000000185c */
[----:B------:R-:W-:Y:S01]  /*5ea0*/  FSEL R39, R81, -INF , !P6 ;  /* 0xff80000051277808 */ /* 0x000fe20007000000 */
[C---:B------:R-:W-:Y:S01]  /*5eb0*/  VIADD R16, R56.reuse, 0x49 ;  /* 0x0000004938107836 */ /* 0x040fe20000000000 */
[----:B------:R-:W-:Y:S01]  /*5ec0*/  FSEL R42, R83, -INF , !P4 ;  /* 0xff800000532a7808 */ /* 0x000fe20006000000 */
[C---:B------:R-:W-:Y:S01]  /*5ed0*/  VIADD R12, R56.reuse, 0x59 ;  /* 0x00000059380c7836 */ /* 0x040fe20000000000 */
[CC--:B------:R-:W-:Y:S01]  /*5ee0*/  ISETP.GE.AND P6, PT, R29.reuse, R196.reuse, PT ;  /* 0x000000c41d00720c */ /* 0x0c0fe20003fc6270 */
[C---:B------:R-:W-:Y:S01]  /*5ef0*/  HMMA.16816.F32 R88, R8.reuse, R20, R88 ;  /* 0x000000140858723c */ /* 0x040fe20000001858 */
[-C--:B------:R-:W-:Y:S01]  /*5f00*/  ISETP.GE.AND P4, PT, R29, R195.reuse, PT ;  /* 0x000000c31d00720c */ /* 0x080fe20003f86270 */
[----:B------:R-:W-:Y:S01]  /*5f10*/  VIADD R29, R56, 0x38 ;  /* 0x00000038381d7836 */ /* 0x000fe20000000000 */
[----:B------:R-:W-:Y:S01]  /*5f20*/  FSEL R45, R82, -INF , !P5 ;  /* 0xff800000522d7808 */ /* 0x000fe20006800000 */
[----:B------:R-:W4:Y:S01]  /*5f30*/  MUFU.TANH R163, R109 ;  /* 0x0000006d00a37308 */ /* 0x000f220000002400 */
[----:B------:R-:W-:Y:S01]  /*5f40*/  FSEL R167, R167, -INF , !P1 ;  /* 0xff800000a7a77808 */ /* 0x000fe20004800000 */
[----:B------:R-:W-:Y:S01]  /*5f50*/  HMMA.16816.F32 R8, R8, R22, R84 ;  /* 0x000000160808723c */ /* 0x000fe20000001854 */
[----:B------:R-:W-:Y:S01]  /*5f60*/  FSEL R44, R79, -INF , !P3 ;  /* 0xff8000004f2c7808 */ /* 0x000fe20005800000 */
[----:B------:R-:W-:Y:S01]  /*5f70*/  VIADD R13, R56, 0x58 ;  /* 0x00000058380d7836 */ /* 0x000fe20000000000 */
[----:B------:R-:W-:Y:S01]  /*5f80*/  FSEL R172, R172, -INF , !P2 ;  /* 0xff800000acac7808 */ /* 0x000fe20005000000 */
[----:B------:R-:W-:Y:S01]  /*5f90*/  FMUL.FTZ R101, R101, UR10 ;  /* 0x0000000a65657c20 */ /* 0x000fe20008410000 */
[CC--:B------:R-:W-:Y:S01]  /*5fa0*/  ISETP.GE.AND P5, PT, R29.reuse, R196.reuse, PT ;  /* 0x000000c41d00720c */ /* 0x0c0fe20003fa6270 */
[----:B------:R-:W4:Y:S01]  /*5fb0*/  MUFU.TANH R59, R59 ;  /* 0x0000003b003b7308 */ /* 0x000f220000002400 */
[-C--:B------:R-:W-:Y:S01]  /*5fc0*/  ISETP.GE.AND P1, PT, R29, R195.reuse, PT ;  /* 0x000000c31d00720c */ /* 0x080fe20003f26270 */
[----:B------:R-:W-:Y:S01]  /*5fd0*/  VIADD R29, R56, 0x39 ;  /* 0x00000039381d7836 */ /* 0x000fe20000000000 */
[-C--:B------:R-:W-:Y:S01]  /*5fe0*/  ISETP.GE.AND P3, PT, R30, R196.reuse, PT ;  /* 0x000000c41e00720c */ /* 0x080fe20003f66270 */
[----:B------:R-:W-:Y:S01]  /*5ff0*/  FMUL.FTZ R96, R96, UR10 ;  /* 0x0000000a60607c20 */ /* 0x000fe20008410000 */
[-C--:B------:R-:W-:Y:S01]  /*6000*/  ISETP.GE.AND P2, PT, R30, R195.reuse, PT ;  /* 0x000000c31e00720c */ /* 0x080fe20003f46270 */
[----:B------:R-:W-:Y:S01]  /*6010*/  VIADD R30, R56, 0x40 ;  /* 0x00000040381e7836 */ /* 0x000fe20000000000 */
[----:B------:R-:W-:Y:S01]  /*6020*/  FSEL R144, R144, -INF , !P3 ;  /* 0xff80000090907808 */ /* 0x000fe20005800000 */
[----:B------:R-:W4:Y:S01]  /*6030*/  MUFU.TANH R162, R108 ;  /* 0x0000006c00a27308 */ /* 0x000f220000002400 */
[----:B------:R-:W-:Y:S01]  /*6040*/  FSEL R148, R148, -INF , !P2 ;  /* 0xff80000094947808 */ /* 0x000fe20005000000 */
[----:B------:R-:W-:Y:S01]  /*6050*/  FMUL.FTZ R98, R98, UR10 ;  /* 0x0000000a62627c20 */ /* 0x000fe20008410000 */
        /* <DEDUP_REMOVED lines=8> */
[----:B------:R-:W-:Y:S01]  /*60e0*/  FSEL R146, R146, -INF , !P5 ;  /* 0xff80000092927808 */ /* 0x000fe20006800000 */
[----:B------:R-:W-:Y:S01]  /*60f0*/  FMUL.FTZ R141, R8, UR10 ;  /* 0x0000000a088d7c20 */ /* 0x000fe20008410000 */
[----:B------:R-:W-:Y:S01]  /*6100*/  FSEL R150, R150, -INF , !P1 ;  /* 0xff80000096967808 */ /* 0x000fe20004800000 */
[----:B------:R-:W-:Y:S01]  /*6110*/  FMUL.FTZ R103, R103, UR10 ;  /* 0x0000000a67677c20 */ /* 0x000fe20008410000 */
[CC--:B------:R-:W-:Y:S01]  /*6120*/  ISETP.GE.AND P3, PT, R17.reuse, R196.reuse, PT ;  /* 0x000000c41100720c */ /* 0x0c0fe20003f66270 */
[----:B------:R-:W4:Y:S01]  /*6130*/  MUFU.TANH R32, R32 ;  /* 0x0000002000207308 */ /* 0x000f220000002400 */
[-C--:B------:R-:W-:Y:S01]  /*6140*/  ISETP.GE.AND P2, PT, R17, R195.reuse, PT ;  /* 0x000000c31100720c */ /* 0x080fe20003f46270 */
[----:B------:R-:W-:Y:S01]  /*6150*/  VIADD R17, R56, 0x50 ;  /* 0x0000005038117836 */ /* 0x000fe20000000000 */
[----:B---3--:R-:W-:Y:S01]  /*6160*/  FSEL R145, R145, -INF , !P6 ;  /* 0xff80000091917808 */ /* 0x008fe20007000000 */
[----:B------:R-:W-:Y:S01]  /*6170*/  FMUL.FTZ R92, R92, UR10 ;  /* 0x0000000a5c5c7c20 */ /* 0x000fe20008410000 */
[----:B--2---:R-:W-:Y:S01]  /*6180*/  FSEL R149, R149, -INF , !P4 ;  /* 0xff80000095957808 */ /* 0x004fe20006000000 */
[----:B------:R-:W-:Y:S01]  /*6190*/  FMUL.FTZ R94, R94, UR10 ;  /* 0x0000000a5e5e7c20 */ /* 0x000fe20008410000 */
[CC--:B------:R-:W-:Y:S01]  /*61a0*/  ISETP.GE.AND P5, PT, R29.reuse, R196.reuse, PT ;  /* 0x000000c41d00720c */ /* 0x0c0fe20003fa6270 */
[----:B------:R-:W2:Y:S01]  /*61b0*/  MUFU.TANH R169, R102 ;  /* 0x0000006600a97308 */ /* 0x000ea20000002400 */
[-C--:B------:R-:W-:Y:S01]  /*61c0*/  ISETP.GE.AND P1, PT, R29, R195.reuse, PT ;  /* 0x000000c31d00720c */ /* 0x080fe20003f26270 */
[----:B------:R-:W-:Y:S01]  /*61d0*/  FMUL.FTZ R97, R97, UR10 ;  /* 0x0000000a61617c20 */ /* 0x000fe20008410000 */
[CC--:B------:R-:W-:Y:S01]  /*61e0*/  ISETP.GE.AND P6, PT, R30.reuse, R196.reuse, PT ;  /* 0x000000c41e00720c */ /* 0x0c0fe20003fc6270 */
[----:B------:R-:W-:Y:S01]  /*61f0*/  FMUL.FTZ R99, R99, UR10 ;  /* 0x0000000a63637c20 */ /* 0x000fe20008410000 */
[-C--:B------:R-:W-:Y:S01]  /*6200*/  ISETP.GE.AND P4, PT, R30, R195.reuse, PT ;  /* 0x000000c31e00720c */ /* 0x080fe20003f86270 */
[----:B------:R-:W-:Y:S01]  /*6210*/  FMUL.FTZ R67, R91, UR10 ;  /* 0x0000000a5b437c20 */ /* 0x000fe20008410000 */
[----:B------:R-:W-:Y:S01]  /*6220*/  FSEL R161, R161, -INF , !P5 ;  /* 0xff800000a1a17808 */ /* 0x000fe20006800000 */
[----:B------:R-:W3:Y:S01]  /*6230*/  MUFU.TANH R61, R61 ;  /* 0x0000003d003d7308 */ /* 0x000ee20000002400 */
[----:B-----5:R-:W-:Y:S01]  /*6240*/  FSEL R165, R165, -INF , !P1 ;  /* 0xff800000a5a57808 */ /* 0x020fe20004800000 */
[----:B------:R-:W-:Y:S01]  /*6250*/  FMUL.FTZ R88, R88, UR10 ;  /* 0x0000000a58587c20 */ /* 0x000fe20008410000 */
[----:B------:R-:W-:Y:S01]  /*6260*/  FSEL R160, R160, -INF , !P6 ;  /* 0xff800000a0a07808 */ /* 0x000fe20007000000 */
[----:B------:R-:W-:Y:S01]  /*6270*/  FMUL.FTZ R89, R89, UR10 ;  /* 0x0000000a59597c20 */ /* 0x000fe20008410000 */
[----:B------:R-:W-:Y:S01]  /*6280*/  FSEL R164, R164, -INF , !P4 ;  /* 0xff800000a4a47808 */ /* 0x000fe20006000000 */
[----:B------:R-:W-:Y:S01]  /*6290*/  FMUL.FTZ R90, R90, UR10 ;  /* 0x0000000a5a5a7c20 */ /* 0x000fe20008410000 */
[CC--:B------:R-:W-:Y:S01]  /*62a0*/  ISETP.GE.AND P5, PT, R17.reuse, R196.reuse, PT ;  /* 0x000000c41100720c */ /* 0x0c0fe20003fa6270 */
[----:B------:R-:W5:Y:S01]  /*62b0*/  MUFU.TANH R170, R107 ;  /* 0x0000006b00aa7308 */ /* 0x000f620000002400 */
[-C--:B------:R-:W-:Y:S01]  /*62c0*/  ISETP.GE.AND P1, PT, R17, R195.reuse, PT ;  /* 0x000000c31100720c */ /* 0x080fe20003f26270 */
[----:B------:R-:W-:Y:S01]  /*62d0*/  VIADD R8, R56, 0x78 ;  /* 0x0000007838087836 */ /* 0x000fe20000000000 */
[C---:B------:R-:W-:Y:S01]  /*62e0*/  ISETP.GE.AND P6, PT, R16.reuse, R196, PT ;  /* 0x000000c41000720c */ /* 0x040fe20003fc6270 */
[----:B------:R-:W-:Y:S01]  /*62f0*/  FMUL.FTZ R9, R9, UR10 ;  /* 0x0000000a09097c20 */ /* 0x000fe20008410000 */
[----:B------:R-:W-:Y:S01]  /*6300*/  ISETP.GE.AND P4, PT, R16, R195, PT ;  /* 0x000000c31000720c */ /* 0x000fe20003f86270 */
[----:B------:R-:W-:Y:S01]  /*6310*/  VIADD R16, R56, 0x51 ;  /* 0x0000005138107836 */ /* 0x000fe20000000000 */
[----:B------:R-:W-:Y:S01]  /*6320*/  FSEL R34, R60, -INF , !P5 ;  /* 0xff8000003c227808 */ /* 0x000fe20006800000 */
[----:B------:R-:W5:Y:S01]  /*6330*/  MUFU.TANH R159, R96 ;  /* 0x00000060009f7308 */ /* 0x000f620000002400 */
[----:B-1----:R-:W-:Y:S01]  /*6340*/  FSEL R171, R171, -INF , !P1 ;  /* 0xff800000abab7808 */ /* 0x002fe20004800000 */
[----:B------:R-:W-:Y:S01]  /*6350*/  FMUL.FTZ R10, R10, UR10 ;  /* 0x0000000a0a0a7c20 */ /* 0x000fe20008410000 */
[----:B----4-:R-:W-:Y:S01]  /*6360*/  FSEL R163, R163, -INF , !P6 ;  /* 0xff800000a3a37808 */ /* 0x010fe20007000000 */
[----:B------:R-:W-:Y:S01]  /*6370*/  FMUL.FTZ R11, R11, UR10 ;  /* 0x0000000a0b0b7c20 */ /* 0x000fe20008410000 */
[----:B------:R-:W-:-:S02]  /*6380*/  FSEL R35, R59, -INF , !P4 ;  /* 0xff8000003b237808 */ /* 0x000fc40006000000 */
[CC--:B------:R-:W-:Y:S01]  /*6390*/  ISETP.GE.AND P5, PT, R12.reuse, R196.reuse, PT ;  /* 0x000000c40c00720c */ /* 0x0c0fe20003fa6270 */
[----:B------:R-:W1:Y:S01]  /*63a0*/  MUFU.TANH R155, R98 ;  /* 0x00000062009b7308 */ /* 0x000e620000002400 */
[-C--:B------:R-:W-:Y:S01]  /*63b0*/  ISETP.GE.AND P1, PT, R12, R195.reuse, PT ;  /* 0x000000c30c00720c */ /* 0x080fe20003f26270 */
[----:B------:R-:W-:Y:S01]  /*63c0*/  VIADD R12, R56, 0x61 ;  /* 0x00000061380c7836 */ /* 0x000fe20000000000 */
[----:B------:R-:W-:Y:S02]  /*63d0*/  FSEL R162, R162, -INF , !P3 ;  /* 0xff800000a2a27808 */ /* 0x000fe40005800000 */
[CC--:B------:R-:W-:Y:S02]  /*63e0*/  ISETP.GE.AND P6, PT, R13.reuse, R196.reuse, PT ;  /* 0x000000c40d00720c */ /* 0x0c0fe40003fc6270 */
[----:B------:R-:W-:Y:S01]  /*63f0*/  ISETP.GE.AND P4, PT, R13, R195, PT ;  /* 0x000000c30d00720c */ /* 0x000fe20003f86270 */
[----:B------:R-:W4:Y:S01]  /*6400*/  MUFU.TANH R156, R93 ;  /* 0x0000005d009c7308 */ /* 0x000f220000002400 */
[----:B------:R-:W-:Y:S01]  /*6410*/  ISETP.GE.AND P3, PT, R16, R196, PT ;  /* 0x000000c41000720c */ /* 0x000fe20003f66270 */
[----:B------:R-:W-:Y:S01]  /*6420*/  VIADD R13, R56, 0x60 ;  /* 0x00000060380d7836 */ /* 0x000fe20000000000 */
[----:B------:R-:W-:-:S02]  /*6430*/  FSEL R166, R166, -INF , !P2 ;  /* 0xff800000a6a67808 */ /* 0x000fc40005000000 */
[-C--:B------:R-:W-:Y:S02]  /*6440*/  ISETP.GE.AND P2, PT, R16, R195.reuse, PT ;  /* 0x000000c31000720c */ /* 0x080fe40003f46270 */
[----:B------:R-:W-:Y:S01]  /*6450*/  FSEL R32, R32, -INF , !P6 ;  /* 0xff80000020207808 */ /* 0x000fe20007000000 */
[----:B------:R-:W4:Y:S01]  /*6460*/  MUFU.TANH R151, R95 ;  /* 0x0000005f00977308 */ /* 0x000f220000002400 */
[----:B--2---:R-:W-:Y:S02]  /*6470*/  FSEL R169, R169, -INF , !P4 ;  /* 0xff800000a9a97808 */ /* 0x004fe40006000000 */
[----:B---3--:R-:W-:Y:S02]  /*6480*/  FSEL R33, R61, -INF , !P3 ;  /* 0xff8000003d217808 */ /* 0x008fe40005800000 */
[CC--:B------:R-:W-:Y:S02]  /*6490*/  ISETP.GE.AND P6, PT, R12.reuse, R196.reuse, PT ;  /* 0x000000c40c00720c */ /* 0x0c0fe40003fc6270 */
[----:B------:R-:W-:Y:S01]  /*64a0*/  ISETP.GE.AND P4, PT, R12, R195, PT ;  /* 0x000000c30c00720c */ /* 0x000fe20003f86270 */
[----:B------:R-:W2:Y:S01]  /*64b0*/  MUFU.TANH R173, R101 ;  /* 0x0000006500ad7308 */ /* 0x000ea20000002400 */
[----:B------:R-:W-:Y:S01]  /*64c0*/  ISETP.GE.AND P3, PT, R13, R196, PT ;  /* 0x000000c40d00720c */ /* 0x000fe20003f66270 */
[----:B------:R-:W-:Y:S01]  /*64d0*/  VIADD R12, R56, 0x69 ;  /* 0x00000069380c7836 */ /* 0x000fe20000000000 */
[----:B-----5:R-:W-:-:S02]  /*64e0*/  FSEL R170, R170, -INF , !P2 ;  /* 0xff800000aaaa7808 */ /* 0x020fc40005000000 */
[-C--:B------:R-:W-:Y:S01]  /*64f0*/  ISETP.GE.AND P2, PT, R13, R195.reuse, PT ;  /* 0x000000c30d00720c */ /* 0x080fe20003f46270 */
[----:B------:R-:W-:Y:S01]  /*6500*/  VIADD R13, R56, 0x68 ;  /* 0x00000068380d7836 */ /* 0x000fe20000000000 */
[----:B------:R-:W-:Y:S01]  /*6510*/  FSEL R159, R159, -INF , !P3 ;  /* 0xff8000009f9f7808 */ /* 0x000fe20005800000 */
[----:B------:R-:W3:Y:S01]  /*6520*/  MUFU.TANH R168, R103 ;  /* 0x0000006700a87308 */ /* 0x000ee20000002400 */
[CC--:B------:R-:W-:Y:S02]  /*6530*/  ISETP.GE.AND P3, PT, R12.reuse, R196.reuse, PT ;  /* 0x000000c40c00720c */ /* 0x0c0fe40003f66270 */
[----:B-1----:R-:W-:Y:S02]  /*6540*/  FSEL R155, R155, -INF , !P2 ;  /* 0xff8000009b9b7808 */ /* 0x002fe40005000000 */
[----:B------:R-:W-:Y:S01]  /*6550*/  ISETP.GE.AND P2, PT, R12, R195, PT ;  /* 0x000000c30c00720c */ /* 0x000fe20003f46270 */
[----:B------:R-:W-:Y:S01]  /*6560*/  VIADD R12, R56, 0x71 ;  /* 0x00000071380c7836 */ /* 0x000fe20000000000 */
[----:B----4-:R-:W-:Y:S01]  /*6570*/  FSEL R156, R156, -INF , !P3 ;  /* 0xff8000009c9c7808 */ /* 0x010fe20005800000 */
[----:B------:R-:W1:Y:S01]  /*6580*/  MUFU.TANH R141, R141 ;  /* 0x0000008d008d7308 */ /* 0x000e620000002400 */
[----:B------:R-:W-:-:S02]  /*6590*/  ISETP.GE.AND P3, PT, R8, R196, PT ;  /* 0x000000c40800720c */ /* 0x000fc40003f66270 */
[----:B------:R-:W-:Y:S02]  /*65a0*/  FSEL R151, R151, -INF , !P2 ;  /* 0xff80000097977808 */ /* 0x000fe40005000000 */
[-C--:B------:R-:W-:Y:S02]  /*65b0*/  ISETP.GE.AND P2, PT, R8, R195.reuse, PT ;  /* 0x000000c30800720c */ /* 0x080fe40003f46270 */
[----:B--2---:R-:W-:Y:S01]  /*65c0*/  FSEL R173, R173, -INF , !P5 ;  /* 0xff800000adad7808 */ /* 0x004fe20006800000 */
[----:B------:R-:W2:Y:S01]  /*65d0*/  MUFU.TANH R157, R92 ;  /* 0x0000005c009d7308 */ /* 0x000ea20000002400 */
[----:B---3--:R-:W-:Y:S02]  /*65e0*/  FSEL R168, R168, -INF , !P1 ;  /* 0xff800000a8a87808 */ /* 0x008fe40004800000 */
[C---:B------:R-:W-:Y:S02]  /*65f0*/  ISETP.GE.AND P5, PT, R13.reuse, R196, PT ;  /* 0x000000c40d00720c */ /* 0x040fe40003fa6270 */
[----:B------:R-:W-:Y:S01]  /*6600*/  ISETP.GE.AND P1, PT, R13, R195, PT ;  /* 0x000000c30d00720c */ /* 0x000fe20003f26270 */
[----:B------:R-:W-:-:S02]  /*6610*/  VIADD R13, R56, 0x70 ;  /* 0x00000070380d7836 */ /* 0x000fc40000000000 */
[----:B------:R-:W3:Y:S01]  /*6620*/  MUFU.TANH R152, R94 ;  /* 0x0000005e00987308 */ /* 0x000ee20000002400 */
[----:B-1----:R-:W-:Y:S02]  /*6630*/  FSEL R141, R141, -INF , !P3 ;  /* 0xff8000008d8d7808 */ /* 0x002fe40005800000 */
[----:B------:R-:W-:-:S05]  /*6640*/  ISETP.GT.AND P3, PT, R236, R231, PT ;  /* 0x000000e7ec00720c */ /* 0x000fca0003f64270 */
[----:B------:R-:W1:Y:S01]  /*6650*/  MUFU.TANH R158, R97 ;  /* 0x00000061009e7308 */ /* 0x000e620000002400 */
[----:B--2---:R-:W-:Y:S02]  /*6660*/  FSEL R157, R157, -INF , !P5 ;  /* 0xff8000009d9d7808 */ /* 0x004fe40006800000 */
[----:B------:R-:W-:-:S05]  /*6670*/  ISETP.GE.AND P5, PT, R12, R196, PT ;  /* 0x000000c40c00720c */ /* 0x000fca0003fa6270 */
[----:B------:R-:W2:Y:S01]  /*6680*/  MUFU.TANH R154, R99 ;  /* 0x00000063009a7308 */ /* 0x000ea20000002400 */
[----:B---3--:R-:W-:Y:S02]  /*6690*/  FSEL R152, R152, -INF , !P1 ;  /* 0xff80000098987808 */ /* 0x008fe40004800000 */
[----:B------:R-:W-:Y:S01]  /*66a0*/  ISETP.GE.AND P1, PT, R12, R195, PT ;  /* 0x000000c30c00720c */ /* 0x000fe20003f26270 */
[----:B------:R-:W-:-:S04]  /*66b0*/  VIADD R12, R56, 0x79 ;  /* 0x00000079380c7836 */ /* 0x000fc80000000000 */
[----:B------:R-:W3:Y:S01]  /*66c0*/  MUFU.TANH R143, R88 ;  /* 0x00000058008f7308 */ /* 0x000ee20000002400 */
[----:B-1----:R-:W-:Y:S02]  /*66d0*/  FSEL R158, R158, -INF , !P6 ;  /* 0xff8000009e9e7808 */ /* 0x002fe40007000000 */
[----:B------:R-:W-:-:S05]  /*66e0*/  ISETP.GE.AND P6, PT, R13, R196, PT ;  /* 0x000000c40d00720c */ /* 0x000fca0003fc6270 */
[----:B------:R-:W1:Y:S01]  /*66f0*/  MUFU.TANH R142, R89 ;  /* 0x00000059008e7308 */ /* 0x000e620000002400 */
[----:B--2---:R-:W-:Y:S02]  /*6700*/  FSEL R154, R154, -INF , !P4 ;  /* 0xff8000009a9a7808 */ /* 0x004fe40006000000 */
[----:B------:R-:W-:-:S05]  /*6710*/  ISETP.GE.AND P4, PT, R13, R195, PT ;  /* 0x000000c30d00720c */ /* 0x000fca0003f86270 */
[----:B------:R-:W2:Y:S01]  /*6720*/  MUFU.TANH R138, R90 ;  /* 0x0000005a008a7308 */ /* 0x000ea20000002400 */
[----:B---3--:R-:W-:Y:S02]  /*6730*/  FSEL R143, R143, -INF , !P6 ;  /* 0xff8000008f8f7808 */ /* 0x008fe40007000000 */
[----:B------:R-:W-:-:S04]  /*6740*/  ISETP.GE.AND P6, PT, R56, R196, PT ;  /* 0x000000c43800720c */ /* 0x000fc80003fc6270 */
[----:B------:R-:W-:Y:S01]  /*6750*/  FSEL R0, R0, -INF , !P6 ;  /* 0xff80000000007808 */ /* 0x000fe20007000000 */
[----:B------:R-:W3:Y:S01]  /*6760*/  MUFU.TANH R67, R67 ;  /* 0x0000004300437308 */ /* 0x000ee20000002400 */
[----:B-1----:R-:W-:Y:S01]  /*6770*/  FSEL R142, R142, -INF , !P5 ;  /* 0xff8000008e8e7808 */ /* 0x002fe20006800000 */
[----:B------:R-:W-:Y:S01]  /*6780*/  BAR.SYNC.DEFER_BLOCKING 0x0 ;  /* 0x0000000000007b1d */ /* 0x000fe20000010000 */
[----:B------:R-:W-:-:S05]  /*6790*/  ISETP.GE.AND P5, PT, R12, R196, PT ;  /* 0x000000c40c00720c */ /* 0x000fca0003fa6270 */
[----:B------:R-:W1:Y:S01]  /*67a0*/  MUFU.TANH R8, R26 ;  /* 0x0000001a00087308 */ /* 0x000e620000002400 */
[----:B--2---:R-:W-:Y:S02]  /*67b0*/  FSEL R138, R138, -INF , !P4 ;  /* 0xff8000008a8a7808 */ /* 0x004fe40006000000 */
[----:B------:R-:W-:-:S05]  /*67c0*/  ISETP.GE.AND P4, PT, R56, R195, PT ;  /* 0x000000c33800720c */ /* 0x000fca0003f86270 */
[----:B------:R-:W2:Y:S01]  /*67d0*/  MUFU.TANH R139, R9 ;  /* 0x00000009008b7308 */ /* 0x000ea20000002400 */
[----:B---3--:R-:W-:Y:S02]  /*67e0*/  FSEL R67, R67, -INF , !P1 ;  /* 0xff80000043437808 */ /* 0x008fe40004800000 */
[----:B------:R-:W-:-:S05]  /*67f0*/  ISETP.GE.AND P1, PT, R12, R195, PT ;  /* 0x000000c30c00720c */ /* 0x000fca0003f26270 */
[----:B------:R-:W3:Y:S01]  /*6800*/  MUFU.TANH R66, R10 ;  /* 0x0000000a00427308 */ /* 0x000ee20000002400 */
[----:B-1----:R-:W-:-:S07]  /*6810*/  FSEL R5, R8, -INF , !P4 ;  /* 0xff80000008057808 */ /* 0x002fce0006000000 */
[----:B------:R-:W1:Y:S01]  /*6820*/  MUFU.TANH R64, R11 ;  /* 0x0000000b00407308 */ /* 0x000e620000002400 */
[----:B--2---:R-:W-:Y:S02]  /*6830*/  FSEL R139, R139, -INF , !P5 ;  /* 0xff8000008b8b7808 */ /* 0x004fe40006800000 */
[----:B---3--:R-:W-:Y:S02]  /*6840*/  FSEL R66, R66, -INF , !P2 ;  /* 0xff80000042427808 */ /* 0x008fe40005000000 */
[----:B-1----:R-:W-:Y:S01]  /*6850*/  FSEL R64, R64, -INF , !P1 ;  /* 0xff80000040407808 */ /* 0x002fe20004800000 */
[----:B------:R-:W-:Y:S06]  /*6860*/  @!P3 BRA `(.L_x_1645) ;  /* 0x0000000c00d8b947 */ /* 0x000fec0003800000 */
[----:B------:R-:W-:Y:S05]  /*6870*/  @!P0 BRA `(.L_x_1646) ;  /* 0x0000000000f08947 */ /* 0x000fea0003800000 */
[----:B------:R-:W1:Y:S01]  /*6880*/  LDC R8, c[0x0][0x380] ;  /* 0x0000e000ff087b82 */ /* 0x000e620000000800 */
[----:B------:R-:W-:Y:S01]  /*6890*/  IABS R12, R2 ;  /* 0x00000002000c7213 */ /* 0x000fe20000000000 */
[----:B------:R-:W-:Y:S01]  /*68a0*/  ULDC.64 UR8, c[0x0][0x230] ;  /* 0x00008c0000087ab9 */ /* 0x000fe20000000a00 */
[----:B------:R-:W-:-:S04]  /*68b0*/  IADD3 R14, R2, -0x80, RZ ;  /* 0xffffff80020e7810 */ /* 0x000fc80007ffe0ff */
        /* <DEDUP_REMOVED lines=28> */
[----:B------:R-:W-:Y:S02]  /*6a80*/  ISETP.GE.AND P1, PT, R14, RZ, PT ;  /* 0x000000ff0e00720c */ /* 0x000fe40003f26270 */
[----:B------:R-:W-:-:S07]  /*6a90*/  ISETP.NE.AND P2, PT, R8, RZ, PT ;  /* 0x000000ff0800720c */ /* 0x000fce0003f45270 */
[----:B------:R-:W-:Y:S02]  /*6aa0*/  @P6 IADD3 R15, R15, 0x1, RZ ;  /* 0x000000010f0f6810 */ /* 0x000fe40007ffe0ff */
[----:B------:R-:W-:Y:S02]  /*6ab0*/  @P5 VIADD R13, R13, 0x1 ;  /* 0x000000010d0d5836 */ /* 0x000fe40000000000 */
[----:B------:R-:W-:-:S03]  /*6ac0*/  MOV R2, R15 ;  /* 0x0000000f00027202 */ /* 0x000fc60000000f00 */
        /* <DEDUP_REMOVED lines=18> */
[----:B------:R-:W-:-:S04]  /*6bf0*/  IMAD R6, R6, UR8, RZ ;  /* 0x0000000806067c24 */ /* 0x000fc8000f8e02ff */
[----:B------:R-:W-:-:S05]  /*6c00*/  IMAD R6, R9, UR9, R6 ;  /* 0x0000000909067c24 */ /* 0x000fca000f8e0206 */
[----:B------:R-:W-:Y:S01]  /*6c10*/  IADD3 R2, R11, R6, RZ ;  /* 0x000000060b027210 */ /* 0x000fe20007ffe0ff */
[----:B------:R-:W-:Y:S01]  /*6c20*/  IMAD.MOV.U32 R6, RZ, RZ, R10 ;  /* 0x000000ffff067224 */ /* 0x000fe200078e000a */
[----:B------:R-:W-:Y:S06]  /*6c30*/  BRA `(.L_x_1647) ;  /* 0x0000000000087947 */ /* 0x000fec0003800000 */
.L_x_1646:
[----:B------:R-:W-:-:S04]  /*6c40*/  LEA R6, -R132, RZ, 0x7 ;  /* 0x000000ff84067211 */ /* 0x000fc800078e39ff */
[----:B------:R-:W-:-:S07]  /*6c50*/  SHF.R.S32.HI R2, RZ, 0x1f, R6 ;  /* 0x0000001fff027819 */ /* 0x000fce0000011406 */
.L_x_1647:
        /* <DEDUP_REMOVED lines=10> */
[----:B------:R-:W4:Y:S08]  /*6d00*/  @!P4 LDC.64 R8, c[0x0][0x218] ;  /* 0x00008600ff08cb82 */ /* 0x000f300000000a00 */
[----:B------:R-:W5:Y:S01]  /*6d10*/  @!P2 LDC.64 R14, c[0x0][0x218] ;  /* 0x00008600ff0eab82 */ /* 0x000f620000000a00 */
[----:B-1----:R-:W-:-:S04]  /*6d20*/  @!P4 LEA R46, P5, R18, R12, 0x1 ;  /* 0x0000000c122ec211 */ /* 0x002fc800078a08ff */
[----:B------:R-:W-:Y:S01]  /*6d30*/  @!P4 LEA.HI.X R47, R18, R13, R16, 0x1, P5 ;  /* 0x0000000d122fc211 */ /* 0x000fe200028f0c10 */
[----:B------:R-:W-:Y:S01]  /*6d40*/  IMAD.X R16, R232, 0x1, R2, P1 ;  /* 0x00000001e8107824 */ /* 0x000fe200008e0602 */
[-C--:B------:R-:W-:Y:S01]  /*6d50*/  @!P2 IADD3 R19, P1, R6, R194.reuse, RZ ;  /* 0x000000c20613a210 */ /* 0x080fe20007f3e0ff */
[----:B------:R-:W1:Y:S01]  /*6d60*/  @!P4 LDC.64 R12, c[0x0][0x218] ;  /* 0x00008600ff0ccb82 */ /* 0x000e620000000a00 */
[----:B------:R-:W-:Y:S01]  /*6d70*/  @!P4 IADD3 R21, P5, R17, R194, RZ ;  /* 0x000000c21115c210 */ /* 0x000fe20007fbe0ff */
[----:B------:R-:W-:Y:S01]  /*6d80*/  @!PT LDS RZ, [RZ] ;  /* 0x00000000fffff984 */ /* 0x000fe20000000800 */
[----:B------:R-:W-:Y:S01]  /*6d90*/  @!PT LDS RZ, [RZ] ;  /* 0x00000000fffff984 */ /* 0x000fe20000000800 */
[----:B------:R-:W-:Y:S01]  /*6da0*/  @!PT LDS RZ, [RZ] ;  /* 0x00000000fffff984 */ /* 0x000fe20000000800 */
[----:B------:R-:W-:Y:S02]  /*6db0*/  @!P4 LDGSTS.E.BYPASS.LTC128B.128 [R237+0x4000], desc[UR12][R46.64] ;  /* 0x040000002eedcfae */ /* 0x000fe4000b901d4c */
[--C-:B------:R-:W-:Y:S01]  /*6dc0*/  @!P2 IMAD.X R18, R2, 0x1, R134.reuse, P1 ;  /* 0x000000010212a824 */ /* 0x100fe200008e0686 */
[----:B---3--:R-:W-:Y:S01]  /*6dd0*/  @!P2 LEA R30, P1, R19, R10, 0x1 ;  /* 0x0000000a131ea211 */ /* 0x008fe200078208ff */
[----:B------:R-:W-:Y:S01]  /*6de0*/  @!P4 IMAD.X R20, R16, 0x1, R134, P5 ;  /* 0x000000011014c824 */ /* 0x000fe200028e0686 */
[----:B------:R2:W-:Y:S01]  /*6df0*/  @P2 STS.128 [R237+0x8000], RZ ;  /* 0x008000ffed002388 */ /* 0x0005e20000000c00 */
[----:B----4-:R-:W-:-:S02]  /*6e00*/  @!P4 LEA R22, P5, R21, R8, 0x1 ;  /* 0x000000081516c211 */ /* 0x010fc400078a08ff */
[----:B------:R-:W-:Y:S02]  /*6e10*/  @!P2 LEA.HI.X R31, R19, R11, R18, 0x1, P1 ;  /* 0x0000000b131fa211 */ /* 0x000fe400008f0c12 */
[----:B------:R-:W-:Y:S01]  /*6e20*/  @!P4 LEA.HI.X R23, R21, R9, R20, 0x1, P5 ;  /* 0x000000091517c211 */ /* 0x000fe200028f0c14 */
[----:B------:R-:W3:Y:S01]  /*6e30*/  @!P2 LDC.64 R10, c[0x0][0x218] ;  /* 0x00008600ff0aab82 */ /* 0x000ee20000000a00 */
[----:B------:R-:W-:Y:S01]  /*6e40*/  @!P2 IADD3 R20, P5, R17, R194, RZ ;  /* 0x000000c21114a210 */ /* 0x000fe20007fbe0ff */
[----:B------:R-:W-:Y:S01]  /*6e50*/  @!PT LDS RZ, [RZ] ;  /* 0x00000000fffff984 */ /* 0x000fe20000000800 */
[----:B------:R-:W-:Y:S01]  /*6e60*/  @!PT LDS RZ, [RZ] ;  /* 0x00000000fffff984 */ /* 0x000fe20000000800 */
[----:B------:R-:W-:Y:S01]  /*6e70*/  @!PT LDS RZ, [RZ] ;  /* 0x00000000fffff984 */ /* 0x000fe20000000800 */
[----:B------:R1:W-:Y:S01]  /*6e80*/  @!P2 LDGSTS.E.BYPASS.LTC128B.128 [R237+0x8000], desc[UR12][R30.64+0x80] ;  /* 0x080000801eedafae */ /* 0x0003e2000b901d4c */
[----:B------:R-:W-:-:S03]  /*6e90*/  IADD3 R17, P1, R233, R17, RZ ;  /* 0x00000011e9117210 */ /* 0x000fc60007f3e0ff */
[----:B------:R-:W-:Y:S01]  /*6ea0*/  @!P2 IMAD.X R19, R16, 0x1, R134, P5 ;  /* 0x000000011013a824 */ /* 0x000fe200028e0686 */
[----:B-----5:R-:W-:Y:S01]  /*6eb0*/  @!P2 LEA R50, P5, R20, R14, 0x1 ;  /* 0x0000000e1432a211 */ /* 0x020fe200078a08ff */
[----:B------:R-:W4:Y:S01]  /*6ec0*/  @!P4 LDC.64 R8, c[0x0][0x218] ;  /* 0x00008600ff08cb82 */ /* 0x000f220000000a00 */
[----:B------:R-:W-:Y:S01]  /*6ed0*/  IMAD.X R16, R232, 0x1, R16, P1 ;  /* 0x00000001e8107824 */ /* 0x000fe200008e0610 */
[----:B------:R-:W-:Y:S01]  /*6ee0*/  @!P4 IADD3 R18, P1, R17, R194, RZ ;  /* 0x000000c21112c210 */ /* 0x000fe20007f3e0ff */
[----:B------:R2:W-:Y:S01]  /*6ef0*/  @P4 STS.128 [R237+0x4800], RZ ;  /* 0x004800ffed004388 */ /* 0x0005e20000000c00 */
[----:B------:R-:W-:Y:S02]  /*6f00*/  @!P2 LEA.HI.X R51, R20, R15, R19, 0x1, P5 ;  /* 0x0000000f1433a211 */ /* 0x000fe400028f0c13 */
[----:B------:R-:W-:Y:S01]  /*6f10*/  IADD3 R21, P5, R233, R17, RZ ;  /* 0x00000011e9157210 */ /* 0x000fe20007fbe0ff */
[----:B------:R-:W-:Y:S01]  /*6f20*/  @!P4 IMAD.X R19, R16, 0x1, R134, P1 ;  /* 0x000000011013c824 */ /* 0x000fe200008e0686 */
[----:B------:R-:W5:Y:S01]  /*6f30*/  @!P2 LDC.64 R14, c[0x0][0x218] ;  /* 0x00008600ff0eab82 */ /* 0x000f620000000a00 */
        /* <DEDUP_REMOVED lines=8> */
[----:B------:R-:W-:Y:S01]  /*6fc0*/  @!P2 LDGSTS.E.BYPASS.LTC128B.128 [R237+0x8800], desc[UR12][R50.64+0x80] ;  /* 0x0880008032edafae */ /* 0x000fe2000b901d4c */
[----:B-1----:R-:W-:-:S03]  /*6fd0*/  @!P4 LEA R30, P1, R18, R12, 0x1 ;  /* 0x0000000c121ec211 */ /* 0x002fc600078208ff */
[----:B------:R2:W-:Y:S01]  /*6fe0*/  @P4 STS.128 [R237+0x5000], RZ ;  /* 0x005000ffed004388 */ /* 0x0005e20000000c00 */
        /* <DEDUP_REMOVED lines=8> */
[----:B------:R1:W-:Y:S02]  /*7070*/  @!P4 LDGSTS.E.BYPASS.LTC128B.128 [R237+0x5000], desc[UR12][R30.64] ;  /* 0x050000001eedcfae */ /* 0x0003e4000b901d4c */
[--C-:B------:R-:W-:Y:S01]  /*7080*/  @!P2 IMAD.X R16, R16, 0x1, R134.reuse, P1 ;  /* 0x000000011010a824 */ /* 0x100fe200008e0686 */
[----:B---3--:R-:W-:Y:S01]  /*7090*/  @!P2 LEA R46, P1, R17, R10, 0x1 ;  /* 0x0000000a112ea211 */ /* 0x008fe200078208ff */
[----:B------:R-:W-:Y:S01]  /*70a0*/  @!P4 IMAD.X R10, R19, 0x1, R134, P5 ;  /* 0x00000001130ac824 */ /* 0x000fe200028e0686 */
[----:B------:R2:W-:Y:S01]  /*70b0*/  @P2 STS.128 [R237+0x9000], RZ ;  /* 0x009000ffed002388 */ /* 0x0005e20000000c00 */
[----:B----4-:R-:W-:-:S02]  /*70c0*/  @!P4 LEA R22, P5, R18, R8, 0x1 ;  /* 0x000000081216c211 */ /* 0x010fc400078a08ff */
[----:B------:R-:W-:Y:S02]  /*70d0*/  @!P2 LEA.HI.X R47, R17, R11, R16, 0x1, P1 ;  /* 0x0000000b112fa211 */ /* 0x000fe400008f0c10 */
[----:B------:R-:W-:Y:S02]  /*70e0*/  @!P4 LEA.HI.X R23, R18, R9, R10, 0x1, P5 ;  /* 0x000000091217c211 */ /* 0x000fe400028f0c0a */
[----:B------:R-:W-:Y:S01]  /*70f0*/  @!P2 IADD3 R17, P5, R21, R194, RZ ;  /* 0x000000c21511a210 */ /* 0x000fe20007fbe0ff */
[----:B------:R-:W3:Y:S01]  /*7100*/  @!P2 LDC.64 R10, c[0x0][0x218] ;  /* 0x00008600ff0aab82 */ /* 0x000ee20000000a00 */
[----:B------:R-:W-:Y:S01]  /*7110*/  IADD3 R21, P1, R233, R21, RZ ;  /* 0x00000015e9157210 */ /* 0x000fe20007f3e0ff */
[----:B------:R-:W-:Y:S01]  /*7120*/  @!PT LDS RZ, [RZ] ;  /* 0x00000000fffff984 */ /* 0x000fe20000000800 */
[----:B------:R-:W-:Y:S01]  /*7130*/  @!PT LDS RZ, [RZ] ;  /* 0x00000000fffff984 */ /* 0x000fe20000000800 */
[----:B------:R-:W-:Y:S01]  /*7140*/  @!PT LDS RZ, [RZ] ;  /* 0x00000000fffff984 */ /* 0x000fe20000000800 */
[----:B------:R3:W-:Y:S02]  /*7150*/  @!P2 LDGSTS.E.BYPASS.LTC128B.128 [R237+0x9000], desc[UR12][R46.64+0x80] ;  /* 0x090000802eedafae */ /* 0x0007e4000b901d4c */
[----:B------:R-:W-:Y:S01]  /*7160*/  @!P2 IMAD.X R20, R19, 0x1, R134, P5 ;  /* 0x000000011314a824 */ /* 0x000fe200028e0686 */
[----:B-----5:R-:W-:Y:S01]  /*7170*/  @!P2 LEA R16, P5, R17, R14, 0x1 ;  /* 0x0000000e1110a211 */ /* 0x020fe200078a08ff */
[----:B------:R-:W-:Y:S01]  /*7180*/  IMAD.X R19, R232, 0x1, R19, P1 ;  /* 0x00000001e8137824 */ /* 0x000fe200008e0613 */
[----:B------:R-:W-:Y:S01]  /*7190*/  @!P4 IADD3 R18, P1, R21, R194, RZ ;  /* 0x000000c21512c210 */ /* 0x000fe20007f3e0ff */
[----:B------:R-:W4:Y:S01]  /*71a0*/  @!P4 LDC.64 R8, c[0x0][0x218] ;  /* 0x00008600ff08cb82 */ /* 0x000f220000000a00 */
[----:B------:R-:W-:Y:S01]  /*71b0*/  @!P2 LEA.HI.X R17, R17, R15, R20, 0x1, P5 ;  /* 0x0000000f1111a211 */ /* 0x000fe200028f0c14 */
[----:B------:R2:W-:Y:S01]  /*71c0*/  @P4 STS.128 [R237+0x5800], RZ ;  /* 0x005800ffed004388 */ /* 0x0005e20000000c00 */
[----:B------:R-:W-:Y:S01]  /*71d0*/  IADD3 R20, P5, R233, R21, RZ ;  /* 0x00000015e9147210 */ /* 0x000fe20007fbe0ff */
[----:B------:R-:W-:Y:S01]  /*71e0*/  @!P4 IMAD.X R26, R19, 0x1, R134, P1 ;  /* 0x00000001131ac824 */ /* 0x000fe200008e0686 */
[C---:B-1----:R-:W-:Y:S01]  /*71f0*/  @!P4 LEA R30, P1, R18.reuse, R12, 0x1 ;  /* 0x0000000c121ec211 */ /* 0x042fe200078208ff */
[----:B------:R-:W-:Y:S01]  /*7200*/  @!PT LDS RZ, [RZ] ;  /* 0x00000000fffff984 */ /* 0x000fe20000000800 */
[----:B------:R-:W-:Y:S01]  /*7210*/  @!PT LDS RZ, [RZ] ;  /* 0x00000000fffff984 */ /* 0x000fe20000000800 */
[----:B------:R-:W-:Y:S01]  /*7220*/  @!PT LDS RZ, [RZ] ;  /* 0x00000000fffff984 */ /* 0x000fe20000000800 */
[----:B------:R1:W-:Y:S02]  /*7230*/  @!P4 LDGSTS.E.BYPASS.LTC128B.128 [R237+0x5800], desc[UR12][R22.64] ;  /* 0x0580000016edcfae */ /* 0x0003e4000b901d4c */
[----:B------:R-:W5:Y:S01]  /*7240*/  @!P2 LDC.64 R14, c[0x0][0x218] ;  /* 0x00008600ff0eab82 */ /* 0x000f620000000a00 */
[----:B------:R-:W-:Y:S01]  /*7250*/  @!P4 LEA.HI.X R31, R18, R13, R26, 0x1, P1 ;  /* 0x0000000d121fc211 */ /* 0x000fe200008f0c1a */
[----:B------:R-:W-:Y:S01]  /*7260*/  IMAD.X R18, R232, 0x1, R19, P5 ;  /* 0x00000001e8127824 */ /* 0x000fe200028e0613 */
[-C--:B------:R-:W-:Y:S01]  /*7270*/  @!P2 IADD3 R21, P1, R21, R194.reuse, RZ ;  /* 0x000000c21515a210 */ /* 0x080fe20007f3e0ff */
[----:B------:R2:W-:Y:S01]  /*7280*/  @P2 STS.128 [R237+0x9800], RZ ;  /* 0x009800ffed002388 */ /* 0x0005e20000000c00 */
[----:B------:R-:W-:-:S03]  /*7290*/  @!P4 IADD3 R26, P5, R20, R194, RZ ;  /* 0x000000c2141ac210 */ /* 0x000fc60007fbe0ff */
[----:B------:R-:W2:Y:S01]  /*72a0*/  @!P4 LDC.64 R12, c[0x0][0x218] ;  /* 0x00008600ff0ccb82 */ /* 0x000ea20000000a00 */
[--C-:B------:R-:W-:Y:S01]  /*72b0*/  @!P2 IMAD.X R19, R19, 0x1, R134.reuse, P1 ;  /* 0x000000011313a824 */ /* 0x100fe200008e0686 */
[----:B------:R-:W-:Y:S01]  /*72c0*/  @!PT LDS RZ, [RZ] ;  /* 0x00000000fffff984 */ /* 0x000fe20000000800 */
[----:B------:R-:W-:Y:S01]  /*72d0*/  @!PT LDS RZ, [RZ] ;  /* 0x00000000fffff984 */ /* 0x000fe20000000800 */
[----:B------:R-:W-:Y:S01]  /*72e0*/  @!PT LDS RZ, [RZ] ;  /* 0x00000000fffff984 */ /* 0x000fe20000000800 */
[----:B------:R2:W-:Y:S01]  /*72f0*/  @!P2 LDGSTS.E.BYPASS.LTC128B.128 [R237+0x9800], desc[UR12][R16.64+0x80] ;  /* 0x0980008010edafae */ /* 0x0005e2000b901d4c */
[C---:B---3--:R-:W-:Y:S01]  /*7300*/  @!P2 LEA R46, P1, R21.reuse, R10, 0x1 ;  /* 0x0000000a152ea211 */ /* 0x048fe200078208ff */
[----:B------:R-:W-:Y:S02]  /*7310*/  @!P4 IMAD.X R10, R18, 0x1, R134, P5 ;  /* 0x00000001120ac824 */ /* 0x000fe400028e0686 */
[----:B------:R3:W-:Y:S01]  /*7320*/  @P4 STS.128 [R237+0x6000], RZ ;  /* 0x006000ffed004388 */ /* 0x0007e20000000c00 */
[C---:B----4-:R-:W-:Y:S02]  /*7330*/  @!P4 LEA R50, P5, R26.reuse, R8, 0x1 ;  /* 0x000000081a32c211 */ /* 0x050fe400078a08ff */
[----:B------:R-:W-:Y:S01]  /*7340*/  @!P2 LEA.HI.X R47, R21, R11, R19, 0x1, P1 ;  /* 0x0000000b152fa211 */ /* 0x000fe200008f0c13 */
[----:B------:R-:W-:Y:S01]  /*7350*/  @!PT LDS RZ, [RZ] ;  /* 0x00000000fffff984 */ /* 0x000fe20000000800 */
[----:B------:R-:W-:Y:S01]  /*7360*/  @!PT LDS RZ, [RZ] ;  /* 0x00000000fffff984 */ /* 0x000fe20000000800 */
[----:B------:R-:W-:Y:S01]  /*7370*/  @!PT LDS RZ, [RZ] ;  /* 0x00000000fffff984 */ /* 0x000fe20000000800 */
[----:B------:R3:W-:Y:S01]  /*7380*/  @!P4 LDGSTS.E.BYPASS.LTC128B.128 [R237+0x6000], desc[UR12][R30.64] ;  /* 0x060000001eedcfae */ /* 0x0007e2000b901d4c */
[----:B------:R-:W-:-:S02]  /*7390*/  @!P4 LEA.HI.X R51, R26, R9, R10, 0x1, P5 ;  /* 0x000000091a33c211 */ /* 0x000fc400028f0c0a */
[----:B------:R-:W-:Y:S01]  /*73a0*/  @!P2 IADD3 R19, P1, R20, R194, RZ ;  /* 0x000000c21413a210 */ /* 0x000fe20007f3e0ff */
[----:B------:R-:W4:Y:S01]  /*73b0*/  @!P2 LDC.64 R10, c[0x0][0x218] ;  /* 0x00008600ff0aab82 */ /* 0x000f220000000a00 */
[----:B------:R-:W-:Y:S01]  /*73c0*/  IADD3 R21, P5, R233, R20, RZ ;  /* 0x00000014e9157210 */ /* 0x000fe20007fbe0ff */
[----:B------:R3:W-:Y:S02]  /*73d0*/  @P2 STS.128 [R237+0xa000], RZ ;  /* 0x00a000ffed002388 */ /* 0x0007e40000000c00 */
[----:B------:R-:W-:Y:S01]  /*73e0*/  @!P2 IMAD.X R20, R18, 0x1, R134, P1 ;  /* 0x000000011214a824 */ /* 0x000fe200008e0686 */
[----:B-1----:R-:W-:Y:S01]  /*73f0*/  @!P4 IADD3 R22, P1, R21, R194, RZ ;  /* 0x000000c21516c210 */ /* 0x002fe20007f3e0ff */
[----:B------:R-:W-:Y:S01]  /*7400*/  IMAD.X R18, R232, 0x1, R18, P5 ;  /* 0x00000001e8127824 */ /* 0x000fe200028e0612 */
[C---:B-----5:R-:W-:Y:S01]  /*7410*/  @!P2 LEA R52, P5, R19.reuse, R14, 0x1 ;  /* 0x0000000e1334a211 */ /* 0x060fe200078a08ff */
[----:B------:R-:W1:Y:S01]  /*7420*/  @!P4 LDC.64 R8, c[0x0][0x218] ;  /* 0x00008600ff08cb82 */ /* 0x000e620000000a00 */
[----:B------:R-:W-:Y:S01]  /*7430*/  @!PT LDS RZ, [RZ] ;  /* 0x00000000fffff984 */ /* 0x000fe20000000800 */
[----:B------:R-:W-:Y:S01]  /*7440*/  @!PT LDS RZ, [RZ] ;  /* 0x00000000fffff984 */ /* 0x000fe20000000800 */
[----:B------:R-:W-:Y:S01]  /*7450*/  @!PT LDS RZ, [RZ] ;  /* 0x00000000fffff984 */ /* 0x000fe20000000800 */
[----:B------:R3:W-:Y:S02]  /*7460*/  @!P2 LDGSTS.E.BYPASS.LTC128B.128 [R237+0xa000], desc[UR12][R46.64+0x80] ;  /* 0x0a0000802eedafae */ /* 0x0007e4000b901d4c */
[----:B------:R-:W-:Y:S01]  /*7470*/  @!P2 LEA.HI.X R53, R19, R15, R20, 0x1, P5 ;  /* 0x0000000f1335a211 */ /* 0x000fe200028f0c14 */
[----:B------:R-:W-:Y:S01]  /*7480*/  @!P4 IMAD.X R15, R18, 0x1, R134, P1 ;  /* 0x00000001120fc824 */ /* 0x000fe200008e0686 */
[----:B------:R-:W-:Y:S01]  /*7490*/  IADD3 R14, P5, R233, R21, RZ ;  /* 0x00000015e90e7210 */ /* 0x000fe20007fbe0ff */
[----:B------:R3:W-:Y:S01]  /*74a0*/  @P4 STS.128 [R237+0x6800], RZ ;  /* 0x006800ffed004388 */ /* 0x0007e20000000c00 */
[----:B--2---:R-:W-:-:S03]  /*74b0*/  @!P4 LEA R16, P1, R22, R12, 0x1 ;  /* 0x0000000c1610c211 */ /* 0x004fc600078208ff */
[----:B------:R-:W-:Y:S01]  /*74c0*/  IMAD.X R12, R232, 0x1, R18, P5 ;  /* 0x00000001e80c7824 */ /* 0x000fe200028e0612 */
[----:B------:R-:W-:Y:S01]  /*74d0*/  @!P4 LEA.HI.X R17, R22, R13, R15, 0x1, P1 ;  /* 0x0000000d1611c211 */ /* 0x000fe200008f0c0f */
[----:B------:R-:W-:Y:S01]  /*74e0*/  @!PT LDS RZ, [RZ] ;  /* 0x00000000fffff984 */ /* 0x000fe20000000800 */
[----:B------:R-:W-:Y:S01]  /*74f0*/  @!PT LDS RZ, [RZ] ;  /* 0x00000000fffff984 */ /* 0x000fe20000000800 */
[----:B------:R-:W-:Y:S01]  /*7500*/  @!PT LDS RZ, [RZ] ;  /* 0x00000000fffff984 */ /* 0x000fe20000000800 */
[----:B------:R3:W-:Y:S01]  /*7510*/  @!P4 LDGSTS.E.BYPASS.LTC128B.128 [R237+0x6800], desc[UR12][R50.64] ;  /* 0x0680000032edcfae */ /* 0x0007e2000b901d4c */
[-C--:B------:R-:W-:Y:S02]  /*7520*/  @!P2 IADD3 R21, P1, R21, R194.reuse, RZ ;  /* 0x000000c21515a210 */ /* 0x080fe40007f3e0ff */
[----:B------:R-:W-:Y:S01]  /*7530*/  @!P4 IADD3 R13, P5, R14, R194, RZ ;  /* 0x000000c20e0dc210 */ /* 0x000fe20007fbe0ff */
[----:B------:R3:W-:Y:S02]  /*7540*/  @P2 STS.128 [R237+0xa800], RZ ;  /* 0x00a800ffed002388 */ /* 0x0007e40000000c00 */
[--C-:B------:R-:W-:Y:S01]  /*7550*/  @!P2 IMAD.X R18, R18, 0x1, R134.reuse, P1 ;  /* 0x000000011212a824 */ /* 0x100fe200008e0686 */
[C---:B----4-:R-:W-:Y:S01]  /*7560*/  @!P2 LEA R20, P1, R21.reuse, R10, 0x1 ;  /* 0x0000000a1514a211 */ /* 0x050fe200078208ff */
[----:B------:R-:W-:Y:S01]  /*7570*/  @!P4 IMAD.X R10, R12, 0x1, R134, P5 ;  /* 0x000000010c0ac824 */ /* 0x000fe200028e0686 */
[----:B------:R-:W-:Y:S01]  /*7580*/  @!PT LDS RZ, [RZ] ;  /* 0x00000000fffff984 */ /* 0x000fe20000000800 */
[----:B------:R-:W-:Y:S01]  /*7590*/  @!PT LDS RZ, [RZ] ;  /* 0x00000000fffff984 */ /* 0x000fe20000000800 */
[----:B------:R-:W-:Y:S01]  /*75a0*/  @!PT LDS RZ, [RZ] ;  /* 0x00000000fffff984 */ /* 0x000fe20000000800 */
[----:B------:R3:W-:Y:S02]  /*75b0*/  @!P2 LDGSTS.E.BYPASS.LTC128B.128 [R237+0xa800], desc[UR12][R52.64+0x80] ;  /* 0x0a80008034edafae */ /* 0x0007e4000b901d4c */
[----:B------:R-:W-:-:S02]  /*75c0*/  @!P2 LEA.HI.X R21, R21, R11, R18, 0x1, P1 ;  /* 0x0000000b1515a211 */ /* 0x000fc400008f0c12 */
[C---:B-1----:R-:W-:Y:S01]  /*75d0*/  @!P4 LEA R8, P5, R13.reuse, R8, 0x1 ;  /* 0x000000080d08c211 */ /* 0x042fe200078a08ff */
[----:B------:R3:W-:Y:S03]  /*75e0*/  @P4 STS.128 [R237+0x7000], RZ ;  /* 0x007000ffed004388 */ /* 0x0007e60000000c00 */
[----:B------:R-:W-:Y:S01]  /*75f0*/  @!P4 LEA.HI.X R9, R13, R9, R10, 0x1, P5 ;  /* 0x000000090d09c211 */ /* 0x000fe200028f0c0a */
        /* <DEDUP_REMOVED lines=25> */
.L_x_1649:
[----:B------:R-:W-:Y:S05]  /*7790*/  BSYNC B0 ;  /* 0x0000000000007941 */ /* 0x000fea0003800000 */
.L_x_1648:
[----:B------:R-:W0:Y:S01]  /*77a0*/  LDGDEPBAR ;  /* 0x00000000000079af */ /* 0x000e220000000000 */
[----:B------:R-:W-:-:S04]  /*77b0*/  IADD3 R194, P1, R6, R194, RZ ;  /* 0x000000c206c27210 */ /* 0x000fc80007f3e0ff */
[----:B------:R-:W-:-:S09]  /*77c0*/  IADD3.X R134, R2, R134, RZ, P1, !PT ;  /* 0x0000008602867210 */ /* 0x000fd20000ffe4ff */
.L_x_1645:
[----:B------:R-:W-:Y:S01]  /*77d0*/  FMNMX.FTZ R2, R0, R57, !PT ;  /* 0x0000003900027209 */ /* 0x000fe20007810000 */
        /* <DEDUP_REMOVED lines=64> */
[----:B-1-3--:R-:W1:Y:S03]  /*7be0*/  SHFL.BFLY PT, R9, R2, 0x2, 0x1f ;  /* 0x0c401f0002097f89 */ /* 0x00ae6600000e0000 */
        /* <DEDUP_REMOVED lines=13> */
[----:B------:R-:W3:Y:S04]  /*7cc0*/  LDSM.16.MT88.4 R84, [R221+0x10000] ;  /* 0x01000000dd54783b */ /* 0x000ee80000004200 */
[----:B------:R-:W4:Y:S04]  /*7cd0*/  LDSM.16.MT88.4 R100, [R219+0xc000] ;  /* 0x00c00000db64783b */ /* 0x000f280000004200 */
[----:B------:R-:W-:Y:S01]  /*7ce0*/  LDSM.16.MT88.4 R20, [R219+0xc800] ;  /* 0x00c80000db14783b */ /* 0x000fe20000004200 */
[----:B-1----:R-:W-:-:S04]  /*7cf0*/  FMNMX.FTZ R2, R9, R2, !PT ;  /* 0x0000000209027209 */ /* 0x002fc80007810000 */
[C---:B------:R-:W-:Y:S01]  /*7d00*/  FSETP.NEU.FTZ.AND P1, PT, R2.reuse, -INF , PT ;  /* 0xff8000000200780b */ /* 0x040fe20003f3d000 */
[----:B------:R-:W-:-:S05]  /*7d10*/  FMUL.FTZ R140, R2, UR11 ;  /* 0x0000000b028c7c20 */ /* 0x000fca0008410000 */
[----:B------:R-:W-:-:S05]  /*7d20*/  FSEL R140, R140, RZ, P1 ;  /* 0x000000ff8c8c7208 */ /* 0x000fca0000800000 */
[--C-:B------:R-:W-:Y:S01]  /*7d30*/  FFMA.FTZ R63, R0, UR11, -R140.reuse ;  /* 0x0000000b003f7c23 */ /* 0x100fe2000801088c */
[----:B--2---:R-:W-:Y:S01]  /*7d40*/  FMNMX.FTZ R0, R8, R6, !PT ;  /* 0x0000000608007209 */ /* 0x004fe20007810000 */
[--C-:B------:R-:W-:Y:S01]  /*7d50*/  FFMA.FTZ R62, R57, UR11, -R140.reuse ;  /* 0x0000000b393e7c23 */ /* 0x100fe2000801088c */
[--C-:B------:R-:W-:Y:S01]  /*7d60*/  FFMA.FTZ R58, R58, UR11, -R140.reuse ;  /* 0x0000000b3a3a7c23 */ /* 0x100fe2000801088c */
[--C-:B------:R-:W-:Y:S01]  /*7d70*/  FFMA.FTZ R57, R112, UR11, -R140.reuse ;  /* 0x0000000b70397c23 */ /* 0x100fe2000801088c */
[C---:B------:R-:W-:Y:S01]  /*7d80*/  FSETP.NEU.FTZ.AND P1, PT, R0.reuse, -INF , PT ;  /* 0xff8000000000780b */ /* 0x040fe20003f3d000 */
[----:B------:R-:W-:Y:S01]  /*7d90*/  FMUL.FTZ R65, R0, UR11 ;  /* 0x0000000b00417c20 */ /* 0x000fe20008410000 */
[----:B------:R-:W-:Y:S01]  /*7da0*/  MUFU.EX2 R63, R63 ;  /* 0x0000003f003f7308 */ /* 0x000fe20000000800 */
[----:B------:R-:W1:Y:S01]  /*7db0*/  LDSM.16.MT88.4 R8, [R221+0xc800] ;  /* 0x00c80000dd08783b */ /* 0x000e620000004200 */
[--C-:B------:R-:W-:Y:S01]  /*7dc0*/  FFMA.FTZ R54, R68, UR11, -R140.reuse ;  /* 0x0000000b44367c23 */ /* 0x100fe2000801088c */
[--C-:B------:R-:W-:Y:S01]  /*7dd0*/  FFMA.FTZ R53, R69, UR11, -R140.reuse ;  /* 0x0000000b45357c23 */ /* 0x100fe2000801088c */
[----:B------:R-:W-:Y:S01]  /*7de0*/  FSEL R65, R65, RZ, P1 ;  /* 0x000000ff41417208 */ /* 0x000fe20000800000 */
[--C-:B------:R-:W-:Y:S01]  /*7df0*/  FFMA.FTZ R52, R28, UR11, -R140.reuse ;  /* 0x0000000b1c347c23 */ /* 0x100fe2000801088c */
[--C-:B------:R-:W-:Y:S01]  /*7e00*/  FFMA.FTZ R46, R44, UR11, -R140.reuse ;  /* 0x0000000b2c2e7c23 */ /* 0x100fe2000801088c */
[----:B------:R-:W-:Y:S01]  /*7e10*/  LDSM.16.MT88.4 R28, [R219+0x10000] ;  /* 0x01000000db1c783b */ /* 0x000fe20000004200 */
[----:B------:R-:W2:Y:S01]  /*7e20*/  MUFU.EX2 R62, R62 ;  /* 0x0000003e003e7308 */ /* 0x000ea20000000800 */
[--C-:B------:R-:W-:Y:S01]  /*7e30*/  FFMA.FTZ R60, R5, UR11, -R65.reuse ;  /* 0x0000000b053c7c23 */ /* 0x100fe20008010841 */
[--C-:B------:R-:W-:Y:S01]  /*7e40*/  FFMA.FTZ R61, R27, UR11, -R65.reuse ;  /* 0x0000000b1b3d7c23 */ /* 0x100fe20008010841 */
[--C-:B------:R-:W-:Y:S01]  /*7e50*/  FFMA.FTZ R59, R113, UR11, -R65.reuse ;  /* 0x0000000b713b7c23 */ /* 0x100fe20008010841 */
[--C-:B------:R-:W-:Y:S01]  /*7e60*/  FFMA.FTZ R56, R49, UR11, -R65.reuse ;  /* 0x0000000b31387c23 */ /* 0x100fe20008010841 */
[--C-:B------:R-:W-:Y:S01]  /*7e70*/  FFMA.FTZ R55, R25, UR11, -R65.reuse ;  /* 0x0000000b19377c23 */ /* 0x100fe20008010841 */
[--C-:B------:R-:W-:Y:S01]  /*7e80*/  FFMA.FTZ R51, R24, UR11, -R65.reuse ;  /* 0x0000000b18337c23 */ /* 0x100fe20008010841 */
[--C-:B------:R-:W-:Y:S01]  /*7e90*/  FFMA.FTZ R49, R76, UR11, -R140.reuse ;  /* 0x0000000b4c317c23 */ /* 0x100fe2000801088c */
[----:B------:R-:W-:Y:S01]  /*7ea0*/  MUFU.EX2 R58, R58 ;  /* 0x0000003a003a7308 */ /* 0x000fe20000000800 */
[----:B------:R-:W5:Y:S01]  /*7eb0*/  LDSM.16.MT88.4 R24, [R223+0xc800] ;  /* 0x00c80000df18783b */ /* 0x000f620000004200 */
[--C-:B------:R-:W-:Y:S01]  /*7ec0*/  FFMA.FTZ R50, R7, UR11, -R65.reuse ;  /* 0x0000000b07327c23 */ /* 0x100fe20008010841 */
[--C-:B------:R-:W-:Y:S01]  /*7ed0*/  FFMA.FTZ R48, R48, UR11, -R65.reuse ;  /* 0x0000000b30307c23 */ /* 0x100fe20008010841 */
[--C-:B------:R-:W-:Y:S01]  /*7ee0*/  FFMA.FTZ R44, R39, UR11, -R140.reuse ;  /* 0x0000000b272c7c23 */ /* 0x100fe2000801088c */
[----:B------:R-:W5:Y:S01]  /*7ef0*/  LDSM.16.MT88.4 R4, [R223+0x10800] ;  /* 0x01080000df04783b */ /* 0x000f620000004200 */
[--C-:B------:R-:W-:Y:S01]  /*7f00*/  FFMA.FTZ R39, R45, UR11, -R140.reuse ;  /* 0x0000000b2d277c23 */ /* 0x100fe2000801088c */
[--C-:B------:R-:W-:Y:S01]  /*7f10*/  FFMA.FTZ R45, R43, UR11, -R65.reuse ;  /* 0x0000000b2b2d7c23 */ /* 0x100fe20008010841 */
[----:B------:R-:W3:Y:S01]  /*7f20*/  MUFU.EX2 R57, R57 ;  /* 0x0000003900397308 */ /* 0x000ee20000000800 */
[----:B--2---:R-:W-:Y:S01]  /*7f30*/  F2FP.F16.F32.PACK_AB R68, R62, R63 ;  /* 0x0000003f3e44723e */ /* 0x004fe200000000ff */
[----:B------:R-:W2:Y:S01]  /*7f40*/  LDSM.16.MT88.4 R76, [R220+0x10000] ;  /* 0x01000000dc4c783b */ /* 0x000ea20000004200 */
        /* <DEDUP_REMOVED lines=28> */
[----:B------:R-:W-:Y:S01]  /*8110*/  LDSM.16.MT88.4 R32, [R223+0x12000] ;  /* 0x01200000df20783b */ /* 0x000fe20000004200 */
        /* <DEDUP_REMOVED lines=15> */
[----:B------:R-:W-:Y:S01]  /*8210*/  FADD.FTZ R62, R63, R62 ;  /* 0x0000003e3f3e7221 */ /* 0x000fe20000010000 */
[----:B------:R-:W1:Y:S01]  /*8220*/  MUFU.EX2 R53, R53 ;  /* 0x0000003500357308 */ /* 0x000e620000000800 */
        /* <DEDUP_REMOVED lines=10> */
[----:B----4-:R-:W-:Y:S01]  /*82d0*/  FADD.FTZ R57, R54, R57 ;  /* 0x0000003936397221 */ /* 0x010fe20000010000 */
[----:B------:R-:W-:-:S02]  /*82e0*/  LEA R247, P1, R194, UR8, 0x1 ;  /* 0x00000008c2f77c11 */ /* 0x000fc4000f8208ff */
[C---:B------:R-:W-:Y:S02]  /*82f0*/  HMMA.16816.F32 R116, R68.reuse, R118, RZ ;  /* 0x000000764474723c */ /* 0x040fe400000018ff */
[----:B------:R-:W-:Y:S01]  /*8300*/  LEA.HI.X R246, R194, UR9, R134, 0x1, P1 ;  /* 0x00000009c2f67c11 */ /* 0x000fe200088f0c86 */
[----:B------:R-:W3:Y:S01]  /*8310*/  MUFU.EX2 R49, R49 ;  /* 0x0000003100317308 */ /* 0x000ee20000000800 */
[C---:B-1----:R-:W-:Y:S01]  /*8320*/  F2FP.F16.F32.PACK_AB R12, R53.reuse, R54 ;  /* 0x00000036350c723e */ /* 0x042fe200000000ff */
[----:B------:R-:W-:Y:S01]  /*8330*/  FADD.FTZ R57, R53, R57 ;  /* 0x0000003935397221 */ /* 0x000fe20000010000 */
[C---:B------:R-:W-:Y:S05]  /*8340*/  HMMA.16816.F32 R128, R68.reuse, R124, RZ ;  /* 0x0000007c4480723c */ /* 0x040fea00000018ff */
[----:B------:R-:W-:Y:S01]  /*8350*/  MUFU.EX2 R55, R55 ;  /* 0x0000003700377308 */ /* 0x000fe20000000800 */
[C---:B------:R-:W-:Y:S06]  /*8360*/  HMMA.16816.F32 R112, R68.reuse, R108, RZ ;  /* 0x0000006c4470723c */ /* 0x040fec00000018ff */
[----:B------:R-:W-:Y:S01]  /*8370*/  HMMA.16816.F32 R124, R68, R126, RZ ;  /* 0x0000007e447c723c */ /* 0x000fe200000018ff */
[----:B------:R-:W1:Y:S01]  /*8380*/  MUFU.EX2 R51, R51 ;  /* 0x0000003300337308 */ /* 0x000e620000000800 */
[----:B---3--:R-:W-:Y:S01]  /*8390*/  F2FP.F16.F32.PACK_AB R14, R49, R52 ;  /* 0x00000034310e723e */ /* 0x008fe200000000ff */
[----:B------:R-:W-:-:S03]  /*83a0*/  FADD.FTZ R52, R52, R57 ;  /* 0x0000003934347221 */ /* 0x000fc60000010000 */
[C---:B------:R-:W-:Y:S01]  /*83b0*/  HMMA.16816.F32 R108, R68.reuse, R110, RZ ;  /* 0x0000006e446c723c */ /* 0x040fe200000018ff */
[----:B------:R-:W-:Y:S02]  /*83c0*/  FADD.FTZ R52, R49, R52 ;  /* 0x0000003431347221 */ /* 0x000fe40000010000 */
[----:B------:R-:W3:Y:S03]  /*83d0*/  MUFU.EX2 R50, R50 ;  /* 0x0000003200327308 */ /* 0x000ee60000000800 */
[C---:B------:R-:W-:Y:S05]  /*83e0*/  HMMA.16816.F32 R96, R68.reuse, R92, RZ ;  /* 0x0000005c4460723c */ /* 0x040fea00000018ff */
[----:B------:R-:W4:Y:S01]  /*83f0*/  MUFU.EX2 R48, R48 ;  /* 0x0000003000307308 */ /* 0x000f220000000800 */
[----:B------:R-:W-:Y:S01]  /*8400*/  HMMA.16816.F32 R92, R68, R94, RZ ;  /* 0x0000005e445c723c */ /* 0x000fe200000018ff */
[----:B-1----:R-:W-:Y:S01]  /*8410*/  F2FP.F16.F32.PACK_AB R13, R51, R55 ;  /* 0x00000037330d723e */ /* 0x002fe200000000ff */
[----:B------:R-:W-:-:S04]  /*8420*/  FADD.FTZ R55, R55, R59 ;  /* 0x0000003b37377221 */ /* 0x000fc80000010000 */
[----:B------:R-:W-:Y:S01]  /*8430*/  HMMA.16816.F32 R88, R68, R84, RZ ;  /* 0x000000544458723c */ /* 0x000fe200000018ff */
[----:B------:R-:W1:Y:S01]  /*8440*/  MUFU.EX2 R47, R47 ;  /* 0x0000002f002f7308 */ /* 0x000e620000000800 */
[----:B------:R-:W-:-:S04]  /*8450*/  FADD.FTZ R55, R51, R55 ;  /* 0x0000003733377221 */ /* 0x000fc80000010000 */
[C---:B------:R-:W-:Y:S01]  /*8460*/  HMMA.16816.F32 R84, R68.reuse, R86, RZ ;  /* 0x000000564454723c */ /* 0x040fe200000018ff */
[----:B---3--:R-:W-:Y:S02]  /*8470*/  FADD.FTZ R55, R50, R55 ;  /* 0x0000003732377221 */ /* 0x008fe40000010000 */
[----:B------:R-:W-:Y:S01]  /*8480*/  MUFU.EX2 R46, R46 ;  /* 0x0000002e002e7308 */ /* 0x000fe20000000800 */
[C---:B----4-:R-:W-:Y:S01]  /*8490*/  F2FP.F16.F32.PACK_AB R15, R48.reuse, R50 ;  /* 0x00000032300f723e */ /* 0x050fe200000000ff */
[----:B------:R-:W-:Y:S01]  /*84a0*/  FADD.FTZ R48, R48, R55 ;  /* 0x0000003730307221 */ /* 0x000fe20000010000 */
[----:B------:R-:W-:Y:S05]  /*84b0*/  HMMA.16816.F32 R104, R68, R100, RZ ;  /* 0x000000644468723c */ /* 0x000fea00000018ff */
[----:B------:R-:W-:Y:S01]  /*84c0*/  MUFU.EX2 R44, R44 ;  /* 0x0000002c002c7308 */ /* 0x000fe20000000800 */
[----:B------:R-:W-:Y:S01]  /*84d0*/  HMMA.16816.F32 R120, R12, R8, R120 ;  /* 0x000000080c78723c */ /* 0x000fe20000001878 */
[----:B-1----:R-:W-:-:S05]  /*84e0*/  FADD.FTZ R52, R47, R52 ;  /* 0x000000342f347221 */ /* 0x002fca0000010000 */
[C---:B------:R-:W-:Y:S01]  /*84f0*/  HMMA.16816.F32 R116, R12.reuse, R10, R116 ;  /* 0x0000000a0c74723c */ /* 0x040fe20000001874 */
[----:B------:R-:W1:Y:S01]  /*8500*/  LDSM.16.MT88.4 R8, [R221+0x10800] ;  /* 0x01080000dd08783b */ /* 0x000e620000004200 */
[----:B------:R-:W-:Y:S04]  /*8510*/  MUFU.EX2 R39, R39 ;  /* 0x0000002700277308 */ /* 0x000fe80000000800 */
[C---:B-----5:R-:W-:Y:S04]  /*8520*/  HMMA.16816.F32 R128, R12.reuse, R24, R128 ;  /* 0x000000180c80723c */ /* 0x060fe80000001880 */
[----:B------:R-:W3:Y:S02]  /*8530*/  MUFU.EX2 R45, R45 ;  /* 0x0000002d002d7308 */ /* 0x000ee40000000800 */
[C---:B------:R-:W-:Y:S01]  /*8540*/  HMMA.16816.F32 R124, R12.reuse, R26, R124 ;  /* 0x0000001a0c7c723c */ /* 0x040fe2000000187c */
[----:B------:R-:W-:Y:S05]  /*8550*/  LDSM.16.MT88.4 R24, [R219+0x10800] ;  /* 0x01080000db18783b */ /* 0x000fea0000004200 */
[C---:B------:R-:W-:Y:S01]  /*8560*/  HMMA.16816.F32 R112, R12.reuse, R16, R112 ;  /* 0x000000100c70723c */ /* 0x040fe20000001870 */
[----:B------:R-:W4:Y:S05]  /*8570*/  MUFU.EX2 R43, R43 ;  /* 0x0000002b002b7308 */ /* 0x000f2a0000000800 */
[----:B------:R-:W-:Y:S01]  /*8580*/  HMMA.16816.F32 R108, R12, R18, R108 ;  /* 0x000000120c6c723c */ /* 0x000fe2000000186c */
[----:B------:R-:W5:Y:S02]  /*8590*/  LDSM.16.MT88.4 R16, [R220+0x10800] ;  /* 0x01080000dc10783b */ /* 0x000f640000004200 */
[----:B------:R-:W-:Y:S01]  /*85a0*/  MUFU.EX2 R42, R42 ;  /* 0x0000002a002a7308 */ /* 0x000fe20000000800 */
[----:B---3--:R-:W-:-:S02]  /*85b0*/  FADD.FTZ R48, R45, R48 ;  /* 0x000000302d307221 */ /* 0x008fc40000010000 */
[C---:B------:R-:W-:Y:S05]  /*85c0*/  HMMA.16816.F32 R96, R12.reuse, R4, R96 ;  /* 0x000000040c60723c */ /* 0x040fea0000001860 */
[----:B------:R-:W3:Y:S01]  /*85d0*/  MUFU.EX2 R3, R3 ;  /* 0x0000000300037308 */ /* 0x000ee20000000800 */
[----:B------:R-:W-:Y:S01]  /*85e0*/  HMMA.16816.F32 R92, R12, R6, R92 ;  /* 0x000000060c5c723c */ /* 0x000fe2000000185c */
[----:B------:R-:W3:Y:S01]  /*85f0*/  LDSM.16.MT88.4 R4, [R221+0xd000] ;  /* 0x00d00000dd04783b */ /* 0x000ee20000004200 */
[----:B----4-:R-:W-:-:S04]  /*8600*/  FADD.FTZ R48, R43, R48 ;  /* 0x000000302b307221 */ /* 0x010fc80000010000 */
[C---:B--2---:R-:W-:Y:S01]  /*8610*/  HMMA.16816.F32 R80, R68.reuse, R76, RZ ;  /* 0x0000004c4450723c */ /* 0x044fe200000018ff */
[----:B------:R-:W-:Y:S05]  /*8620*/  MUFU.EX2 R144, R144 ;  /* 0x0000009000907308 */ /* 0x000fea0000000800 */
[C---:B------:R-:W-:Y:S03]  /*8630*/  HMMA.16816.F32 R100, R68.reuse, R102, RZ ;  /* 0x000000664464723c */ /* 0x040fe600000018ff */
[----:B------:R-:W-:Y:S03]  /*8640*/  MUFU.EX2 R145, R145 ;  /* 0x0000009100917308 */ /* 0x000fe60000000800 */
[C---:B------:R-:W-:Y:S05]  /*8650*/  HMMA.16816.F32 R76, R68.reuse, R78, RZ ;  /* 0x0000004e444c723c */ /* 0x040fea00000018ff */
[----:B------:R-:W-:Y:S01]  /*8660*/  MUFU.EX2 R146, R146 ;  /* 0x0000009200927308 */ /* 0x000fe20000000800 */
[C---:B------:R-:W-:Y:S06]  /*8670*/  HMMA.16816.F32 R72, R68.reuse, R28, RZ ;  /* 0x0000001c4448723c */ /* 0x040fec00000018ff */
[----:B------:R-:W-:Y:S01]  /*8680*/  HMMA.16816.F32 R68, R68, R30, RZ ;  /* 0x0000001e4444723c */ /* 0x000fe200000018ff */
[----:B------:R-:W-:Y:S01]  /*8690*/  LDSM.16.MT88.4 R28, [R219+0x11000] ;  /* 0x01100000db1c783b */ /* 0x000fe20000004200 */
[----:B------:R-:W-:Y:S04]  /*86a0*/  MUFU.EX2 R147, R147 ;  /* 0x0000009300937308 */ /* 0x000fe80000000800 */
[C---:B-1----:R-:W-:Y:S04]  /*86b0*/  HMMA.16816.F32 R88, R12.reuse, R8, R88 ;  /* 0x000000080c58723c */ /* 0x042fe80000001858 */
[----:B------:R-:W1:Y:S02]  /*86c0*/  MUFU.EX2 R148, R148 ;  /* 0x0000009400947308 */ /* 0x000e640000000800 */
[C---:B------:R-:W-:Y:S01]  /*86d0*/  HMMA.16816.F32 R84, R12.reuse, R10, R84 ;  /* 0x0000000a0c54723c */ /* 0x040fe20000001854 */
[----:B------:R-:W2:Y:S05]  /*86e0*/  LDSM.16.MT88.4 R8, [R220+0xd000] ;  /* 0x00d00000dc08783b */ /* 0x000eaa0000004200 */
[C---:B------:R-:W-:Y:S01]  /*86f0*/  HMMA.16816.F32 R104, R12.reuse, R20, R104 ;  /* 0x000000140c68723c */ /* 0x040fe20000001868 */
[----:B------:R-:W4:Y:S05]  /*8700*/  MUFU.EX2 R149, R149 ;  /* 0x0000009500957308 */ /* 0x000f2a0000000800 */
[C---:B------:R-:W-:Y:S01]  /*8710*/  HMMA.16816.F32 R100, R12.reuse, R22, R100 ;  /* 0x000000160c64723c */ /* 0x040fe20000001864 */
[----:B------:R-:W4:Y:S02]  /*8720*/  LDSM.16.MT88.4 R20, [R223+0xd000] ;  /* 0x00d00000df14783b */ /* 0x000f240000004200 */
[----:B------:R-:W-:Y:S03]  /*8730*/  MUFU.EX2 R150, R150 ;  /* 0x0000009600967308 */ /* 0x000fe60000000800 */
[C---:B-----5:R-:W-:Y:S05]  /*8740*/  HMMA.16816.F32 R80, R12.reuse, R16, R80 ;  /* 0x000000100c50723c */ /* 0x060fea0000001850 */
[----:B------:R-:W5:Y:S01]  /*8750*/  MUFU.EX2 R153, R153 ;  /* 0x0000009900997308 */ /* 0x000f620000000800 */
[C---:B------:R-:W-:Y:S01]  /*8760*/  HMMA.16816.F32 R76, R12.reuse, R18, R76 ;  /* 0x000000120c4c723c */ /* 0x040fe2000000184c */
[----:B------:R-:W-:Y:S05]  /*8770*/  LDSM.16.MT88.4 R16, [R219+0xd000] ;  /* 0x00d00000db10783b */ /* 0x000fea0000004200 */
[C---:B------:R-:W-:Y:S01]  /*8780*/  HMMA.16816.F32 R72, R12.reuse, R24, R72 ;  /* 0x000000180c48723c */ /* 0x040fe20000001848 */
[----:B------:R-:W5:Y:S05]  /*8790*/  MUFU.EX2 R160, R160 ;  /* 0x000000a000a07308 */ /* 0x000f6a0000000800 */
[----:B------:R-:W-:Y:S01]  /*87a0*/  HMMA.16816.F32 R68, R12, R26, R68 ;  /* 0x0000001a0c44723c */ /* 0x000fe20000001844 */
[C---:B------:R-:W-:Y:S01]  /*87b0*/  F2FP.F16.F32.PACK_AB R24, R46.reuse, R47 ;  /* 0x0000002f2e18723e */ /* 0x040fe200000000ff */
[----:B------:R-:W5:Y:S01]  /*87c0*/  LDSM.16.MT88.4 R12, [R223+0x11000] ;  /* 0x01100000df0c783b */ /* 0x000f620000004200 */
[----:B------:R-:W-:Y:S01]  /*87d0*/  F2FP.F16.F32.PACK_AB R25, R43, R45 ;  /* 0x0000002d2b19723e */ /* 0x000fe200000000ff */
[----:B------:R-:W5:Y:S01]  /*87e0*/  MUFU.EX2 R161, R161 ;  /* 0x000000a100a17308 */ /* 0x000f620000000800 */
[----:B------:R-:W-:-:S02]  /*87f0*/  FADD.FTZ R46, R46, R52 ;  /* 0x000000342e2e7221 */ /* 0x000fc40000010000 */
[----:B------:R-:W-:Y:S02]  /*8800*/  F2FP.F16.F32.PACK_AB R26, R39, R44 ;  /* 0x0000002c271a723e */ /* 0x000fe400000000ff */
[----:B---3--:R-:W-:Y:S01]  /*8810*/  F2FP.F16.F32.PACK_AB R27, R3, R42 ;  /* 0x0000002a031b723e */ /* 0x008fe200000000ff */
[----:B------:R-:W-:Y:S01]  /*8820*/  FADD.FTZ R46, R44, R46 ;  /* 0x0000002e2c2e7221 */ /* 0x000fe20000010000 */
[----:B------:R-:W-:Y:S01]  /*8830*/  FADD.FTZ R42, R42, R48 ;  /* 0x000000302a2a7221 */ /* 0x000fe20000010000 */
[----:B------:R-:W-:Y:S02]  /*8840*/  MUFU.EX2 R162, R162 ;  /* 0x000000a200a27308 */ /* 0x000fe40000000800 */
[----:B------:R-:W-:Y:S01]  /*8850*/  FADD.FTZ R46, R39, R46 ;  /* 0x0000002e272e7221 */ /* 0x000fe20000010000 */
[----:B------:R-:W-:Y:S01]  /*8860*/  FADD.FTZ R42, R3, R42 ;  /* 0x0000002a032a7221 */ /* 0x000fe20000010000 */
[C---:B------:R-:W-:Y:S03]  /*8870*/  HMMA.16816.F32 R120, R24.reuse, R4, R120 ;  /* 0x000000041878723c */ /* 0x040fe60000001878 */
[----:B-1----:R-:W-:Y:S01]  /*8880*/  FADD.FTZ R42, R148, R42 ;  /* 0x0000002a942a7221 */ /* 0x002fe20000010000 */
[----:B------:R-:W-:Y:S02]  /*8890*/  MUFU.EX2 R163, R163 ;  /* 0x000000a300a37308 */ /* 0x000fe40000000800 */
[C---:B------:R-:W-:Y:S01]  /*88a0*/  HMMA.16816.F32 R116, R24.reuse, R6, R116 ;  /* 0x000000061874723c */ /* 0x040fe20000001874 */
[----:B------:R-:W1:Y:S05]  /*88b0*/  LDSM.16.MT88.4 R4, [R221+0x11000] ;  /* 0x01100000dd04783b */ /* 0x000e6a0000004200 */
[C---:B--2---:R-:W-:Y:S01]  /*88c0*/  HMMA.16816.F32 R112, R24.reuse, R8, R112 ;  /* 0x000000081870723c */ /* 0x044fe20000001870 */
[----:B------:R-:W-:Y:S05]  /*88d0*/  MUFU.EX2 R164, R164 ;  /* 0x000000a400a47308 */ /* 0x000fea0000000800 */
[C---:B------:R-:W-:Y:S01]  /*88e0*/  HMMA.16816.F32 R108, R24.reuse, R10, R108 ;  /* 0x0000000a186c723c */ /* 0x040fe2000000186c */
[----:B------:R-:W2:Y:S02]  /*88f0*/  LDSM.16.MT88.4 R8, [R220+0x11000] ;  /* 0x01100000dc08783b */ /* 0x000ea40000004200 */
[----:B------:R-:W3:Y:S03]  /*8900*/  MUFU.EX2 R165, R165 ;  /* 0x000000a500a57308 */ /* 0x000ee60000000800 */
[C---:B----4-:R-:W-:Y:S05]  /*8910*/  HMMA.16816.F32 R128, R24.reuse, R20, R128 ;  /* 0x000000141880723c */ /* 0x050fea0000001880 */
[----:B------:R-:W-:Y:S01]  /*8920*/  MUFU.EX2 R166, R166 ;  /* 0x000000a600a67308 */ /* 0x000fe20000000800 */
[C---:B------:R-:W-:Y:S01]  /*8930*/  HMMA.16816.F32 R124, R24.reuse, R22, R124 ;  /* 0x00000016187c723c */ /* 0x040fe2000000187c */
[----:B------:R-:W4:Y:S05]  /*8940*/  LDSM.16.MT88.4 R20, [R223+0xd800] ;  /* 0x00d80000df14783b */ /* 0x000f2a0000004200 */
[C---:B-----5:R-:W-:Y:S01]  /*8950*/  HMMA.16816.F32 R96, R24.reuse, R12, R96 ;  /* 0x0000000c1860723c */ /* 0x060fe20000001860 */
[----:B------:R-:W5:Y:S05]  /*8960*/  MUFU.EX2 R167, R167 ;  /* 0x000000a700a77308 */ /* 0x000f6a0000000800 */
[C---:B------:R-:W-:Y:S01]  /*8970*/  HMMA.16816.F32 R92, R24.reuse, R14, R92 ;  /* 0x0000000e185c723c */ /* 0x040fe2000000185c */
[----:B------:R-:W3:Y:S02]  /*8980*/  LDSM.16.MT88.4 R12, [R221+0xd800] ;  /* 0x00d80000dd0c783b */ /* 0x000ee40000004200 */
[----:B------:R-:W5:Y:S03]  /*8990*/  MUFU.EX2 R172, R172 ;  /* 0x000000ac00ac7308 */ /* 0x000f660000000800 */
        /* <DEDUP_REMOVED lines=19> */
[----:B------:R-:W2:Y:S01]  /*8ad0*/  MUFU.EX2 R171, R171 ;  /* 0x000000ab00ab7308 */ /* 0x000ea20000000800 */
[----:B------:R-:W-:Y:S01]  /*8ae0*/  FADD.FTZ R144, R146, R144 ;  /* 0x0000009092907221 */ /* 0x000fe20000010000 */
[----:B------:R-:W-:Y:S02]  /*8af0*/  FADD.FTZ R149, R153, R149 ;  /* 0x0000009599957221 */ /* 0x000fe40000010000 */
[----:B----4-:R-:W-:Y:S01]  /*8b00*/  HMMA.16816.F32 R128, R8, R20, R128 ;  /* 0x000000140880723c */ /* 0x010fe20000001880 */
[----:B------:R-:W-:-:S03]  /*8b10*/  FADD.FTZ R147, R147, R144 ;  /* 0x0000009093937221 */ /* 0x000fc60000010000 */
[----:B------:R-:W4:Y:S01]  /*8b20*/  MUFU.EX2 R170, R170 ;  /* 0x000000aa00aa7308 */ /* 0x000f220000000800 */
[----:B------:R-:W-:Y:S01]  /*8b30*/  FADD.FTZ R147, R160, R147 ;  /* 0x00000093a0937221 */ /* 0x000fe20000010000 */
[----:B------:R-:W-:Y:S01]  /*8b40*/  HMMA.16816.F32 R124, R8, R22, R124 ;  /* 0x00000016087c723c */ /* 0x000fe2000000187c */
[----:B------:R-:W5:Y:S02]  /*8b50*/  LDSM.16.MT88.4 R20, [R221+0x11800] ;  /* 0x01180000dd14783b */ /* 0x000f640000004200 */
[----:B------:R-:W-:-:S03]  /*8b60*/  FADD.FTZ R147, R161, R147 ;  /* 0x00000093a1937221 */ /* 0x000fc60000010000 */
[C---:B---3--:R-:W-:Y:S01]  /*8b70*/  HMMA.16816.F32 R120, R8.reuse, R12, R120 ;  /* 0x0000000c0878723c */ /* 0x048fe20000001878 */
[----:B------:R-:W-:Y:S05]  /*8b80*/  MUFU.EX2 R169, R169 ;  /* 0x000000a900a97308 */ /* 0x000fea0000000800 */
[----:B------:R-:W-:Y:S01]  /*8b90*/  HMMA.16816.F32 R116, R8, R14, R116 ;  /* 0x0000000e0874723c */ /* 0x000fe20000001874 */
[----:B------:R-:W3:Y:S02]  /*8ba0*/  LDSM.16.MT88.4 R12, [R220+0x11800] ;  /* 0x01180000dc0c783b */ /* 0x000ee40000004200 */
[----:B------:R-:W4:Y:S03]  /*8bb0*/  MUFU.EX2 R168, R168 ;  /* 0x000000a800a87308 */ /* 0x000f260000000800 */
[C---:B------:R-:W-:Y:S05]  /*8bc0*/  HMMA.16816.F32 R72, R24.reuse, R28, R72 ;  /* 0x0000001c1848723c */ /* 0x040fea0000001848 */
[----:B------:R-:W-:Y:S01]  /*8bd0*/  MUFU.EX2 R159, R159 ;  /* 0x0000009f009f7308 */ /* 0x000fe20000000800 */
[----:B------:R-:W-:Y:S01]  /*8be0*/  HMMA.16816.F32 R68, R24, R30, R68 ;  /* 0x0000001e1844723c */ /* 0x000fe20000001844 */
[----:B------:R-:W4:Y:S04]  /*8bf0*/  LDSM.16.MT88.4 R28, [R223+0x11800] ;  /* 0x01180000df1c783b */ /* 0x000f280000004200 */
[----:B------:R-:W4:Y:S01]  /*8c00*/  LDSM.16.MT88.4 R24, [R219+0x11800] ;  /* 0x01180000db18783b */ /* 0x000f220000004200 */
[C---:B-1----:R-:W-:Y:S01]  /*8c10*/  HMMA.16816.F32 R112, R8.reuse, R4, R112 ;  /* 0x000000040870723c */ /* 0x042fe20000001870 */
[----:B------:R-:W-:Y:S05]  /*8c20*/  MUFU.EX2 R158, R158 ;  /* 0x0000009e009e7308 */ /* 0x000fea0000000800 */
[C---:B------:R-:W-:Y:S01]  /*8c30*/  HMMA.16816.F32 R108, R8.reuse, R6, R108 ;  /* 0x00000006086c723c */ /* 0x040fe2000000186c */
[----:B------:R-:W1:Y:S02]  /*8c40*/  LDSM.16.MT88.4 R4, [R223+0xe000] ;  /* 0x00e00000df04783b */ /* 0x000e640000004200 */
[----:B------:R-:W-:Y:S03]  /*8c50*/  MUFU.EX2 R157, R157 ;  /* 0x0000009d009d7308 */ /* 0x000fe60000000800 */
[C---:B-----5:R-:W-:Y:S05]  /*8c60*/  HMMA.16816.F32 R88, R8.reuse, R20, R88 ;  /* 0x000000140858723c */ /* 0x060fea0000001858 */
[----:B------:R-:W-:Y:S01]  /*8c70*/  MUFU.EX2 R156, R156 ;  /* 0x0000009c009c7308 */ /* 0x000fe20000000800 */
[----:B------:R-:W-:Y:S01]  /*8c80*/  HMMA.16816.F32 R84, R8, R22, R84 ;  /* 0x000000160854723c */ /* 0x000fe20000001854 */
[----:B------:R-:W-:-:S02]  /*8c90*/  F2FP.F16.F32.PACK_AB R20, R161, R160 ;  /* 0x000000a0a114723e */ /* 0x000fc400000000ff */
[----:B------:R-:W-:Y:S01]  /*8ca0*/  F2FP.F16.F32.PACK_AB R21, R165, R164 ;  /* 0x000000a4a515723e */ /* 0x000fe200000000ff */
[----:B------:R-:W-:Y:S02]  /*8cb0*/  FADD.FTZ R164, R164, R149 ;  /* 0x00000095a4a47221 */ /* 0x000fe40000010000 */
[C---:B---3--:R-:W-:Y:S01]  /*8cc0*/  HMMA.16816.F32 R80, R8.reuse, R12, R80 ;  /* 0x0000000c0850723c */ /* 0x048fe20000001850 */
[----:B------:R-:W-:Y:S01]  /*8cd0*/  F2FP.F16.F32.PACK_AB R22, R163, R162 ;  /* 0x000000a2a316723e */ /* 0x000fe200000000ff */
[----:B------:R-:W3:Y:S01]  /*8ce0*/  MUFU.EX2 R155, R155 ;  /* 0x0000009b009b7308 */ /* 0x000ee20000000800 */
[----:B------:R-:W-:Y:S01]  /*8cf0*/  F2FP.F16.F32.PACK_AB R23, R167, R166 ;  /* 0x000000a6a717723e */ /* 0x000fe200000000ff */
[----:B------:R-:W-:Y:S01]  /*8d00*/  FADD.FTZ R164, R165, R164 ;  /* 0x000000a4a5a47221 */ /* 0x000fe20000010000 */
[----:B------:R-:W-:Y:S01]  /*8d10*/  FADD.FTZ R162, R162, R147 ;  /* 0x00000093a2a27221 */ /* 0x000fe20000010000 */
[C---:B------:R-:W-:Y:S01]  /*8d20*/  HMMA.16816.F32 R76, R8.reuse, R14, R76 ;  /* 0x0000000e084c723c */ /* 0x040fe2000000184c */
[----:B------:R-:W5:Y:S01]  /*8d30*/  LDSM.16.MT88.4 R12, [R220+0xe000] ;  /* 0x00e00000dc0c783b */ /* 0x000f620000004200 */
[----:B------:R-:W-:Y:S01]  /*8d40*/  FADD.FTZ R164, R166, R164 ;  /* 0x000000a4a6a47221 */ /* 0x000fe20000010000 */
[----:B------:R-:W-:Y:S01]  /*8d50*/  FADD.FTZ R162, R163, R162 ;  /* 0x000000a2a3a27221 */ /* 0x000fe20000010000 */
[----:B------:R-:W3:Y:S02]  /*8d60*/  MUFU.EX2 R154, R154 ;  /* 0x0000009a009a7308 */ /* 0x000ee40000000800 */
[----:B------:R-:W-:Y:S01]  /*8d70*/  HMMA.16816.F32 R104, R8, R16, R104 ;  /* 0x000000100868723c */ /* 0x000fe20000001868 */
[----:B------:R-:W-:Y:S01]  /*8d80*/  FADD.FTZ R167, R167, R164 ;  /* 0x000000a4a7a77221 */ /* 0x000fe20000010000 */
[----:B------:R-:W-:-:S03]  /*8d90*/  FADD.FTZ R162, R172, R162 ;  /* 0x000000a2aca27221 */ /* 0x000fc60000010000 */
[----:B--2---:R-:W-:Y:S01]  /*8da0*/  FADD.FTZ R167, R171, R167 ;  /* 0x000000a7aba77221 */ /* 0x004fe20000010000 */
[----:B------:R-:W-:Y:S01]  /*8db0*/  HMMA.16816.F32 R100, R8, R18, R100 ;  /* 0x000000120864723c */ /* 0x000fe20000001864 */
[----:B------:R-:W2:Y:S01]  /*8dc0*/  LDSM.16.MT88.4 R16, [R221+0xe000] ;  /* 0x00e00000dd10783b */ /* 0x000ea20000004200 */
[----:B------:R-:W-:Y:S01]  /*8dd0*/  MUFU.EX2 R152, R152 ;  /* 0x0000009800987308 */ /* 0x000fe20000000800 */
[----:B----4-:R-:W-:-:S03]  /*8de0*/  FADD.FTZ R167, R170, R167 ;  /* 0x000000a7aaa77221 */ /* 0x010fc60000010000 */
[C---:B------:R-:W-:Y:S04]  /*8df0*/  HMMA.16816.F32 R96, R8.reuse, R28, R96 ;  /* 0x0000001c0860723c */ /* 0x040fe80000001860 */
[----:B------:R-:W4:Y:S02]  /*8e00*/  MUFU.EX2 R151, R151 ;  /* 0x0000009700977308 */ /* 0x000f240000000800 */
[C---:B------:R-:W-:Y:S01]  /*8e10*/  HMMA.16816.F32 R92, R8.reuse, R30, R92 ;  /* 0x0000001e085c723c */ /* 0x040fe2000000185c */
[----:B------:R-:W-:Y:S05]  /*8e20*/  LDSM.16.MT88.4 R28, [R221+0x12000] ;  /* 0x01200000dd1c783b */ /* 0x000fea0000004200 */
[C---:B------:R-:W-:Y:S01]  /*8e30*/  HMMA.16816.F32 R72, R8.reuse, R24, R72 ;  /* 0x000000180848723c */ /* 0x040fe20000001848 */
[----:B------:R-:W-:Y:S05]  /*8e40*/  MUFU.EX2 R249, R249 ;  /* 0x000000f900f97308 */ /* 0x000fea0000000800 */
[----:B------:R-:W-:Y:S01]  /*8e50*/  HMMA.16816.F32 R68, R8, R26, R68 ;  /* 0x0000001a0844723c */ /* 0x000fe20000001844 */
[----:B------:R-:W3:Y:S02]  /*8e60*/  LDSM.16.MT88.4 R8, [R219+0xe000] ;  /* 0x00e00000db08783b */ /* 0x000ee40000004200 */
[----:B------:R-:W-:Y:S02]  /*8e70*/  MUFU.EX2 R248, R248 ;  /* 0x000000f800f87308 */ /* 0x000fe40000000800 */
[----:B------:R-:W-:Y:S01]  /*8e80*/  LDSM.16.MT88.4 R24, [R219+0x12000] ;  /* 0x01200000db18783b */ /* 0x000fe20000004200 */
[C---:B-1----:R-:W-:Y:S06]  /*8e90*/  HMMA.16816.F32 R128, R20.reuse, R4, R128 ;  /* 0x000000041480723c */ /* 0x042fec0000001880 */
        /* <DEDUP_REMOVED lines=14> */
[C---:B------:R-:W-:Y:S06]  /*8f80*/  HMMA.16816.F32 R88, R20.reuse, R28, R88 ;  /* 0x0000001c1458723c */ /* 0x040fec0000001858 */
[----:B------:R-:W-:Y:S01]  /*8f90*/  HMMA.16816.F32 R84, R20, R30, R84 ;  /* 0x0000001e1454723c */ /* 0x000fe20000001854 */
[C---:B------:R-:W-:Y:S01]  /*8fa0*/  F2FP.F16.F32.PACK_AB R28, R174.reuse, R172 ;  /* 0x000000acae1c723e */ /* 0x040fe200000000ff */
[----:B------:R-:W-:Y:S01]  /*8fb0*/  FADD.FTZ R174, R174, R162 ;  /* 0x000000a2aeae7221 */ /* 0x000fe20000010000 */
[----:B------:R-:W-:-:S03]  /*8fc0*/  F2FP.F16.F32.PACK_AB R29, R170, R171 ;  /* 0x000000abaa1d723e */ /* 0x000fc600000000ff */
[C---:B------:R-:W-:Y:S01]  /*8fd0*/  HMMA.16816.F32 R96, R20.reuse, R32, R96 ;  /* 0x000000201460723c */ /* 0x040fe20000001860 */
[----:B------:R-:W-:Y:S01]  /*8fe0*/  F2FP.F16.F32.PACK_AB R30, R173, R175 ;  /* 0x000000afad1e723e */ /* 0x000fe200000000ff */
[----:B------:R-:W-:Y:S01]  /*8ff0*/  FADD.FTZ R174, R175, R174 ;  /* 0x000000aeafae7221 */ /* 0x000fe20000010000 */
[C---:B------:R-:W-:Y:S01]  /*9000*/  F2FP.F16.F32.PACK_AB R31, R168.reuse, R169 ;  /* 0x000000a9a81f723e */ /* 0x040fe200000000ff */
[----:B------:R-:W-:Y:S02]  /*9010*/  FADD.FTZ R169, R169, R167 ;  /* 0x000000a7a9a97221 */ /* 0x000fe40000010000 */
[----:B------:R-:W-:Y:S01]  /*9020*/  HMMA.16816.F32 R92, R20, R34, R92 ;  /* 0x00000022145c723c */ /* 0x000fe2000000185c */
[----:B------:R-:W-:Y:S01]  /*9030*/  LDSM.16.MT88.4 R32, [R219+0x12800] ;  /* 0x01280000db20783b */ /* 0x000fe20000004200 */
[----:B------:R-:W-:Y:S01]  /*9040*/  FADD.FTZ R174, R173, R174 ;  /* 0x000000aeadae7221 */ /* 0x000fe20000010000 */
[----:B------:R-:W-:-:S03]  /*9050*/  FADD.FTZ R169, R168, R169 ;  /* 0x000000a9a8a97221 */ /* 0x000fc60000010000 */
[----:B-----5:R-:W-:Y:S01]  /*9060*/  HMMA.16816.F32 R120, R28, R12, R120 ;  /* 0x0000000c1c78723c */ /* 0x020fe20000001878 */
[----:B------:R-:W-:-:S05]  /*9070*/  FADD.FTZ R169, R155, R169 ;  /* 0x000000a99ba97221 */ /* 0x000fca0000010000 */
[----:B------:R-:W-:Y:S01]  /*9080*/  HMMA.16816.F32 R116, R28, R14, R116 ;  /* 0x0000000e1c74723c */ /* 0x000fe20000001874 */
[----:B------:R-:W5:Y:S05]  /*9090*/  LDSM.16.MT88.4 R12, [R221+0x12800] ;  /* 0x01280000dd0c783b */ /* 0x000f6a0000004200 */
[C---:B------:R-:W-:Y:S06]  /*90a0*/  HMMA.16816.F32 R72, R20.reuse, R24, R72 ;  /* 0x000000181448723c */ /* 0x040fec0000001848 */
[----:B------:R-:W-:Y:S01]  /*90b0*/  HMMA.16816.F32 R68, R20, R26, R68 ;  /* 0x0000001a1444723c */ /* 0x000fe20000001844 */
[----:B------:R-:W4:Y:S04]  /*90c0*/  LDSM.16.MT88.4 R20, [R223+0x12800] ;  /* 0x01280000df14783b */ /* 0x000f280000004200 */
[----:B------:R-:W-:Y:S01]  /*90d0*/  LDSM.16.MT88.4 R24, [R223+0xf000] ;  /* 0x00f00000df18783b */ /* 0x000fe20000004200 */
[C---:B--2---:R-:W-:Y:S06]  /*90e0*/  HMMA.16816.F32 R128, R28.reuse, R16, R128 ;  /* 0x000000101c80723c */ /* 0x044fec0000001880 */
[C---:B------:R-:W-:Y:S01]  /*90f0*/  HMMA.16816.F32 R124, R28.reuse, R18, R124 ;  /* 0x000000121c7c723c */ /* 0x040fe2000000187c */
[----:B------:R-:W-:Y:S05]  /*9100*/  LDSM.16.MT88.4 R16, [R221+0xf000] ;  /* 0x00f00000dd10783b */ /* 0x000fea0000004200 */
[C---:B---3--:R-:W-:Y:S06]  /*9110*/  HMMA.16816.F32 R112, R28.reuse, R8, R112 ;  /* 0x000000081c70723c */ /* 0x048fec0000001870 */
[C---:B------:R-:W-:Y:S01]  /*9120*/  HMMA.16816.F32 R108, R28.reuse, R10, R108 ;  /* 0x0000000a1c6c723c */ /* 0x040fe2000000186c */
[----:B------:R-:W2:Y:S05]  /*9130*/  LDSM.16.MT88.4 R8, [R220+0x12800] ;  /* 0x01280000dc08783b */ /* 0x000eaa0000004200 */
[C---:B-1----:R-:W-:Y:S06]  /*9140*/  HMMA.16816.F32 R104, R28.reuse, R4, R104 ;  /* 0x000000041c68723c */ /* 0x042fec0000001868 */
[C---:B------:R-:W-:Y:S01]  /*9150*/  HMMA.16816.F32 R100, R28.reuse, R6, R100 ;  /* 0x000000061c64723c */ /* 0x040fe20000001864 */
[----:B------:R-:W1:Y:S05]  /*9160*/  LDSM.16.MT88.4 R4, [R220+0xf000] ;  /* 0x00f00000dc04783b */ /* 0x000e6a0000004200 */
[C---:B-----5:R-:W-:Y:S06]  /*9170*/  HMMA.16816.F32 R88, R28.reuse, R12, R88 ;  /* 0x0000000c1c58723c */ /* 0x060fec0000001858 */
[----:B------:R-:W-:Y:S01]  /*9180*/  HMMA.16816.F32 R84, R28, R14, R84 ;  /* 0x0000000e1c54723c */ /* 0x000fe20000001854 */
[----:B------:R-:W-:Y:S01]  /*9190*/  F2FP.F16.F32.PACK_AB R12, R158, R159 ;  /* 0x0000009f9e0c723e */ /* 0x000fe200000000ff */
[----:B------:R-:W-:Y:S01]  /*91a0*/  FADD.FTZ R159, R159, R174 ;  /* 0x000000ae9f9f7221 */ /* 0x000fe20000010000 */
[C---:B------:R-:W-:Y:S01]  /*91b0*/  F2FP.F16.F32.PACK_AB R13, R154.reuse, R155 ;  /* 0x0000009b9a0d723e */ /* 0x040fe200000000ff */
[----:B------:R-:W-:-:S02]  /*91c0*/  FADD.FTZ R154, R154, R169 ;  /* 0x000000a99a9a7221 */ /* 0x000fc40000010000 */
[C---:B----4-:R-:W-:Y:S01]  /*91d0*/  HMMA.16816.F32 R96, R28.reuse, R20, R96 ;  /* 0x000000141c60723c */ /* 0x050fe20000001860 */
[----:B------:R-:W-:Y:S01]  /*91e0*/  F2FP.F16.F32.PACK_AB R14, R156, R157 ;  /* 0x0000009d9c0e723e */ /* 0x000fe200000000ff */
[----:B------:R-:W-:Y:S01]  /*91f0*/  FADD.FTZ R159, R158, R159 ;  /* 0x0000009f9e9f7221 */ /* 0x000fe20000010000 */
[----:B------:R-:W-:Y:S01]  /*9200*/  F2FP.F16.F32.PACK_AB R15, R151, R152 ;  /* 0x00000098970f723e */ /* 0x000fe200000000ff */
[----:B------:R-:W-:Y:S02]  /*9210*/  FADD.FTZ R154, R152, R154 ;  /* 0x0000009a989a7221 */ /* 0x000fe40000010000 */
[----:B------:R-:W-:Y:S01]  /*9220*/  HMMA.16816.F32 R92, R28, R22, R92 ;  /* 0x000000161c5c723c */ /* 0x000fe2000000185c */
[----:B------:R-:W3:Y:S01]  /*9230*/  LDSM.16.MT88.4 R20, [R219+0xf000] ;  /* 0x00f00000db14783b */ /* 0x000ee20000004200 */
[----:B------:R-:W-:Y:S01]  /*9240*/  FADD.FTZ R159, R157, R159 ;  /* 0x0000009f9d9f7221 */ /* 0x000fe20000010000 */
[----:B------:R-:W-:-:S03]  /*9250*/  FADD.FTZ R154, R151, R154 ;  /* 0x0000009a979a7221 */ /* 0x000fc60000010000 */
[----:B--2---:R-:W-:Y:S01]  /*9260*/  HMMA.16816.F32 R80, R28, R8, R80 ;  /* 0x000000081c50723c */ /* 0x004fe20000001850 */
[----:B------:R-:W-:-:S05]  /*9270*/  FADD.FTZ R156, R156, R159 ;  /* 0x0000009f9c9c7221 */ /* 0x000fca0000010000 */
[----:B------:R-:W-:Y:S01]  /*9280*/  HMMA.16816.F32 R76, R28, R10, R76 ;  /* 0x0000000a1c4c723c */ /* 0x000fe2000000184c */
[----:B------:R-:W2:Y:S05]  /*9290*/  LDSM.16.MT88.4 R8, [R223+0x13000] ;  /* 0x01300000df08783b */ /* 0x000eaa0000004200 */
[C---:B------:R-:W-:Y:S06]  /*92a0*/  HMMA.16816.F32 R128, R12.reuse, R24, R128 ;  /* 0x000000180c80723c */ /* 0x040fec0000001880 */
[C---:B------:R-:W-:Y:S01]  /*92b0*/  HMMA.16816.F32 R124, R12.reuse, R26, R124 ;  /* 0x0000001a0c7c723c */ /* 0x040fe2000000187c */
[----:B------:R-:W-:Y:S05]  /*92c0*/  LDSM.16.MT88.4 R24, [R219+0x13000] ;  /* 0x01300000db18783b */ /* 0x000fea0000004200 */
[C---:B------:R-:W-:Y:S06]  /*92d0*/  HMMA.16816.F32 R120, R12.reuse, R16, R120 ;  /* 0x000000100c78723c */ /* 0x040fec0000001878 */
[C---:B------:R-:W-:Y:S01]  /*92e0*/  HMMA.16816.F32 R116, R12.reuse, R18, R116 ;  /* 0x000000120c74723c */ /* 0x040fe20000001874 */
[----:B------:R-:W4:Y:S05]  /*92f0*/  LDSM.16.MT88.4 R16, [R221+0x13000] ;  /* 0x01300000dd10783b */ /* 0x000f2a0000004200 */
[C---:B-1----:R-:W-:Y:S06]  /*9300*/  HMMA.16816.F32 R112, R12.reuse, R4, R112 ;  /* 0x000000040c70723c */ /* 0x042fec0000001870 */
[----:B------:R-:W-:Y:S01]  /*9310*/  HMMA.16816.F32 R108, R12, R6, R108 ;  /* 0x000000060c6c723c */ /* 0x000fe2000000186c */
[----:B------:R-:W1:Y:S05]  /*9320*/  LDSM.16.MT88.4 R4, [R220+0x13000] ;  /* 0x01300000dc04783b */ /* 0x000e6a0000004200 */
        /* <DEDUP_REMOVED lines=13> */
[----:B------:R-:W2:Y:S05]  /*9400*/  MUFU.EX2 R28, R28 ;  /* 0x0000001c001c7308 */ /* 0x000eaa0000000800 */
[C---:B------:R-:W-:Y:S01]  /*9410*/  HMMA.16816.F32 R92, R12.reuse, R10, R92 ;  /* 0x0000000a0c5c723c */ /* 0x040fe2000000185c */
[----:B------:R-:W3:Y:S02]  /*9420*/  LDSM.16.MT88.4 R8, [R223+0xf800] ;  /* 0x00f80000df08783b */ /* 0x000ee40000004200 */
[----:B------:R-:W5:Y:S03]  /*9430*/  MUFU.EX2 R29, R29 ;  /* 0x0000001d001d7308 */ /* 0x000f660000000800 */
[C---:B----4-:R-:W-:Y:S05]  /*9440*/  HMMA.16816.F32 R88, R12.reuse, R16, R88 ;  /* 0x000000100c58723c */ /* 0x050fea0000001858 */
[----:B------:R-:W4:Y:S01]  /*9450*/  MUFU.EX2 R30, R30 ;  /* 0x0000001e001e7308 */ /* 0x000f220000000800 */
[----:B------:R-:W-:Y:S01]  /*9460*/  HMMA.16816.F32 R84, R12, R18, R84 ;  /* 0x000000120c54723c */ /* 0x000fe20000001854 */
[----:B------:R-:W3:Y:S01]  /*9470*/  LDSM.16.MT88.4 R16, [R220+0xf800] ;  /* 0x00f80000dc10783b */ /* 0x000ee20000004200 */
[----:B--2---:R-:W-:-:S04]  /*9480*/  FADD.FTZ R156, R28, R156 ;  /* 0x0000009c1c9c7221 */ /* 0x004fc80000010000 */
[----:B-1----:R-:W-:Y:S01]  /*9490*/  HMMA.16816.F32 R80, R12, R4, R80 ;  /* 0x000000040c50723c */ /* 0x002fe20000001850 */
[----:B------:R-:W1:Y:S01]  /*94a0*/  MUFU.EX2 R31, R31 ;  /* 0x0000001f001f7308 */ /* 0x000e620000000800 */
[----:B-----5:R-:W-:-:S04]  /*94b0*/  FADD.FTZ R156, R29, R156 ;  /* 0x0000009c1d9c7221 */ /* 0x020fc80000010000 */
[C---:B------:R-:W-:Y:S01]  /*94c0*/  HMMA.16816.F32 R76, R12.reuse, R6, R76 ;  /* 0x000000060c4c723c */ /* 0x040fe2000000184c */
[----:B------:R-:W-:Y:S02]  /*94d0*/  F2FP.F16.F32.PACK_AB R4, R29, R28 ;  /* 0x0000001c1d04723e */ /* 0x000fe400000000ff */
[----:B------:R-:W2:Y:S01]  /*94e0*/  MUFU.EX2 R33, R33 ;  /* 0x0000002100217308 */ /* 0x000ea20000000800 */
[----:B----4-:R-:W-:Y:S02]  /*94f0*/  FADD.FTZ R156, R30, R156 ;  /* 0x0000009c1e9c7221 */ /* 0x010fe40000010000 */
[----:B------:R-:W-:Y:S01]  /*9500*/  HMMA.16816.F32 R72, R12, R24, R72 ;  /* 0x000000180c48723c */ /* 0x000fe20000001848 */
[C---:B------:R-:W-:Y:S01]  /*9510*/  F2FP.F16.F32.PACK_AB R6, R249.reuse, R30 ;  /* 0x0000001ef906723e */ /* 0x040fe200000000ff */
[----:B------:R-:W-:-:S04]  /*9520*/  FADD.FTZ R249, R249, R156 ;  /* 0x0000009cf9f97221 */ /* 0x000fc80000010000 */
[----:B------:R-:W-:Y:S01]  /*9530*/  HMMA.16816.F32 R68, R12, R26, R68 ;  /* 0x0000001a0c44723c */ /* 0x000fe20000001844 */
[----:B------:R-:W4:Y:S01]  /*9540*/  LDSM.16.MT88.4 R12, [R219+0xf800] ;  /* 0x00f80000db0c783b */ /* 0x000f220000004200 */
[----:B-1----:R-:W-:Y:S01]  /*9550*/  F2FP.F16.F32.PACK_AB R5, R32, R31 ;  /* 0x0000001f2005723e */ /* 0x002fe200000000ff */
[----:B------:R-:W-:-:S04]  /*9560*/  FADD.FTZ R154, R31, R154 ;  /* 0x0000009a1f9a7221 */ /* 0x000fc80000010000 */
[----:B------:R-:W-:Y:S01]  /*9570*/  FADD.FTZ R154, R32, R154 ;  /* 0x0000009a209a7221 */ /* 0x000fe20000010000 */
[----:B--2---:R-:W-:-:S03]  /*9580*/  F2FP.F16.F32.PACK_AB R7, R248, R33 ;  /* 0x00000021f807723e */ /* 0x004fc600000000ff */
[----:B------:R-:W-:-:S04]  /*9590*/  FADD.FTZ R154, R33, R154 ;  /* 0x0000009a219a7221 */ /* 0x000fc80000010000 */
[----:B---3--:R-:W-:Y:S01]  /*95a0*/  HMMA.16816.F32 R128, R4, R8, R128 ;  /* 0x000000080480723c */ /* 0x008fe20000001880 */
[----:B------:R-:W-:-:S05]  /*95b0*/  FADD.FTZ R248, R248, R154 ;  /* 0x0000009af8f87221 */ /* 0x000fca0000010000 */
[C---:B------:R-:W-:Y:S01]  /*95c0*/  HMMA.16816.F32 R124, R4.reuse, R10, R124 ;  /* 0x0000000a047c723c */ /* 0x040fe2000000187c */
[----:B------:R-:W1:Y:S05]  /*95d0*/  LDSM.16.MT88.4 R8, [R223+0x13800] ;  /* 0x01380000df08783b */ /* 0x000e6a0000004200 */
[C---:B------:R-:W-:Y:S06]  /*95e0*/  HMMA.16816.F32 R120, R4.reuse, R20, R120 ;  /* 0x000000140478723c */ /* 0x040fec0000001878 */
[C---:B------:R-:W-:Y:S01]  /*95f0*/  HMMA.16816.F32 R116, R4.reuse, R22, R116 ;  /* 0x000000160474723c */ /* 0x040fe20000001874 */
[----:B------:R-:W2:Y:S05]  /*9600*/  LDSM.16.MT88.4 R20, [R221+0x13800] ;  /* 0x01380000dd14783b */ /* 0x000eaa0000004200 */
[C---:B------:R-:W-:Y:S06]  /*9610*/  HMMA.16816.F32 R112, R4.reuse, R16, R112 ;  /* 0x000000100470723c */ /* 0x040fec0000001870 */
[C---:B------:R-:W-:Y:S01]  /*9620*/  HMMA.16816.F32 R108, R4.reuse, R18, R108 ;  /* 0x00000012046c723c */ /* 0x040fe2000000186c */
[----:B------:R-:W3:Y:S05]  /*9630*/  LDSM.16.MT88.4 R16, [R220+0x13800] ;  /* 0x01380000dc10783b */ /* 0x000eea0000004200 */
[C---:B----4-:R-:W-:Y:S06]  /*9640*/  HMMA.16816.F32 R104, R4.reuse, R12, R104 ;  /* 0x0000000c0468723c */ /* 0x050fec0000001868 */
[C---:B------:R-:W-:Y:S01]  /*9650*/  HMMA.16816.F32 R100, R4.reuse, R14, R100 ;  /* 0x0000000e0464723c */ /* 0x040fe20000001864 */
[----:B------:R-:W4:Y:S05]  /*9660*/  LDSM.16.MT88.4 R12, [R219+0x13800] ;  /* 0x01380000db0c783b */ /* 0x000f2a0000004200 */
[C---:B-1----:R-:W-:Y:S06]  /*9670*/  HMMA.16816.F32 R96, R4.reuse, R8, R96 ;  /* 0x000000080460723c */ /* 0x042fec0000001860 */
[C---:B------:R-:W-:Y:S06]  /*9680*/  HMMA.16816.F32 R92, R4.reuse, R10, R92 ;  /* 0x0000000a045c723c */ /* 0x040fec000000185c */
[C---:B--2---:R-:W-:Y:S06]  /*9690*/  HMMA.16816.F32 R88, R4.reuse, R20, R88 ;  /* 0x000000140458723c */ /* 0x044fec0000001858 */
[C---:B------:R-:W-:Y:S06]  /*96a0*/  HMMA.16816.F32 R84, R4.reuse, R22, R84 ;  /* 0x000000160454723c */ /* 0x040fec0000001854 */
[C---:B---3--:R-:W-:Y:S06]  /*96b0*/  HMMA.16816.F32 R80, R4.reuse, R16, R80 ;  /* 0x000000100450723c */ /* 0x048fec0000001850 */
[C---:B------:R-:W-:Y:S06]  /*96c0*/  HMMA.16816.F32 R76, R4.reuse, R18, R76 ;  /* 0x00000012044c723c */ /* 0x040fec000000184c */
[C---:B----4-:R-:W-:Y:S06]  /*96d0*/  HMMA.16816.F32 R72, R4.reuse, R12, R72 ;  /* 0x0000000c0448723c */ /* 0x050fec0000001848 */
        /* <DEDUP_REMOVED lines=52> */
[----:B------:R1:W2:Y:S01]  /*9a20*/  LDG.E R5, desc[UR12][R8.64] ;  /* 0x0000000c08057981 */ /* 0x0002a2000c1e1900 */
[----:B------:R-:W-:-:S04]  /*9a30*/  IMAD.IADD R3, R3, 0x1, -R7 ;  /* 0x0000000103037824 */ /* 0x000fc800078e0a07 */
[----:B------:R-:W-:-:S05]  /*9a40*/  IMAD R4, R3, R4, -0x80 ;  /* 0xffffff8003047424 */ /* 0x000fca00078e0204 */
[----:B------:R-:W-:-:S05]  /*9a50*/  SHF.R.S32.HI R3, RZ, 0x1f, R4 ;  /* 0x0000001fff037819 */ /* 0x000fca0000011404 */
[----:B------:R-:W-:-:S04]  /*9a60*/  IMAD R3, R3, R192, RZ ;  /* 0x000000c003037224 */ /* 0x000fc800078e02ff */
[C---:B------:R-:W-:Y:S02]  /*9a70*/  IMAD R3, R4.reuse, R193, R3 ;  /* 0x000000c104037224 */ /* 0x040fe400078e0203 */
[----:B-1----:R-:W-:-:S04]  /*9a80*/  IMAD.WIDE.U32 R8, R4, R192, RZ ;  /* 0x000000c004087225 */ /* 0x002fc800078e00ff */
[----:B------:R-:W-:Y:S01]  /*9a90*/  IMAD.IADD R9, R9, 0x1, R3 ;  /* 0x0000000109097824 */ /* 0x000fe200078e0203 */
[----:B--2---:R-:W-:-:S04]  /*9aa0*/  IADD3 R5, -R6, R5, RZ ;  /* 0x0000000506057210 */ /* 0x004fc80007ffe1ff */
[----:B------:R-:W-:Y:S01]  /*9ab0*/  SHF.R.S32.HI R6, RZ, 0x1f, R5 ;  /* 0x0000001fff067819 */ /* 0x000fe20000011405 */
[----:B------:R-:W-:-:S04]  /*9ac0*/  IMAD.WIDE.U32 R8, R5, UR4, R8 ;  /* 0x0000000405087c25 */ /* 0x000fc8000f8e0008 */
[----:B------:R-:W-:-:S04]  /*9ad0*/  IMAD R6, R6, UR4, RZ ;  /* 0x0000000406067c24 */ /* 0x000fc8000f8e02ff */
[----:B------:R-:W-:Y:S02]  /*9ae0*/  IMAD R6, R5, UR5, R6 ;  /* 0x0000000505067c24 */ /* 0x000fe4000f8e0206 */
[----:B------:R-:W-:-:S03]  /*9af0*/  IMAD.MOV.U32 R5, RZ, RZ, R8 ;  /* 0x000000ffff057224 */ /* 0x000fc600078e0008 */
[----:B------:R-:W-:Y:S01]  /*9b00*/  IADD3 R4, R9, R6, RZ ;  /* 0x0000000609047210 */ /* 0x000fe20007ffe0ff */
[----:B------:R-:W-:Y:S06]  /*9b10*/  BRA `(.L_x_1652) ;  /* 0x0000000000087947 */ /* 0x000fec0003800000 */
.L_x_1651:
[----:B------:R-:W-:-:S04]  /*9b20*/  LEA R5, -R192, RZ, 0x7 ;  /* 0x000000ffc0057211 */ /* 0x000fc800078e39ff */
[----:B------:R-:W-:-:S07]  /*9b30*/  SHF.R.S32.HI R4, RZ, 0x1f, R5 ;  /* 0x0000001fff047819 */ /* 0x000fce0000011405 */
.L_x_1652:
[----:B------:R-:W-:Y:S01]  /*9b40*/  ULDC UR4, c[0x0][0x2d0] ;  /* 0x0000b40000047ab9 */ /* 0x000fe20000000800 */
[C---:B------:R-:W-:Y:S02]  /*9b50*/  LEA R198, P3, R5.reuse, R137, 0x1 ;  /* 0x0000008905c67211 */ /* 0x040fe400078608ff */
[----:B------:R-:W-:Y:S02]  /*9b60*/  ISETP.GE.AND P1, PT, R38, UR4, PT ;  /* 0x0000000426007c0c */ /* 0x000fe4000bf26270 */
[----:B------:R-:W-:Y:S02]  /*9b70*/  ISETP.GE.AND P2, PT, R238, UR4, PT ;  /* 0x00000004ee007c0c */ /* 0x000fe4000bf46270 */
[----:B------:R-:W-:-:S09]  /*9b80*/  LEA.HI.X R199, R5, R136, R4, 0x1, P3 ;  /* 0x0000008805c77211 */ /* 0x000fd200018f0c04 */
[-C--:B------:R-:W-:Y:S02]  /*9b90*/  @!P1 IADD3 R6, P4, R5, R40.reuse, RZ ;  /* 0x0000002805069210 */ /* 0x080fe40007f9e0ff */
        /* <DEDUP_REMOVED lines=24> */
[----:B------:R-:W-:Y:S01]  /*9d20*/  @!P2 LEA R18, P5, R6, R137, 0x1 ;  /* 0x000000890612a211 */ /* 0x000fe200078a08ff */
        /* <DEDUP_REMOVED lines=49> */
[----:B------:R2:W-:Y:S01]  /*a040*/  @!P1 LDGSTS.E.BYPASS.LTC128B.128 [R237+0x11000], desc[UR12][R16.64+0x80] ;  /* 0x1100008010ed9fae */ /* 0x0005e2000b901d4c */
[----:B------:R-:W-:-:S02]  /*a050*/  IADD3 R3, P4, R235, R6, RZ ;  /* 0x00000006eb037210 */ /* 0x000fc40007f9e0ff */
[CC--:B-1----:R-:W-:Y:S01]  /*a060*/  @!P2 LEA R28, P6, R6.reuse, R137.reuse, 0x1 ;  /* 0x00000089061ca211 */ /* 0x0c2fe200078c08ff */
[----:B------:R-:W-:Y:S01]  /*a070*/  @P2 STS.128 [R237+0xd800], RZ ;  /* 0x00d800ffed002388 */ /* 0x000fe20000000c00 */
[C---:B------:R-:W-:Y:S02]  /*a080*/  @!P1 IADD3 R5, P5, R6.reuse, R40, RZ ;  /* 0x0000002806059210 */ /* 0x040fe40007fbe0ff */
        /* <DEDUP_REMOVED lines=61> */
[----:B--2---:R-:W2:Y:S04]  /*a460*/  LDSM.16.M88.4 R16, [R228+0x4000] ;  /* 0x00400000e410783b */ /* 0x004ea80000000200 */
[----:B------:R-:W3:Y:S04]  /*a470*/  LDSM.16.M88.4 R48, [R228+0x4800] ;  /* 0x00480000e430783b */ /* 0x000ee80000000200 */
[----:B------:R-:W4:Y:S04]  /*a480*/  LDSM.16.M88.4 R40, [R228+0x5000] ;  /* 0x00500000e428783b */ /* 0x000f280000000200 */
[----:B------:R-:W5:Y:S04]  /*a490*/  LDSM.16.M88.4 R144, [R228+0x6800] ;  /* 0x00680000e490783b */ /* 0x000f680000000200 */
[----:B------:R-:W-:Y:S04]  /*a4a0*/  LDSM.16.M88.4 R172, [R227] ;  /* 0x00000000e3ac783b */ /* 0x000fe80000000200 */
[----:B-1----:R-:W1:Y:S04]  /*a4b0*/  LDSM.16.M88.4 R32, [R226] ;  /* 0x00000000e220783b */ /* 0x002e680000000200 */
[----:B------:R-:W1:Y:S04]  /*a4c0*/  LDSM.16.M88.4 R24, [R218] ;  /* 0x00000000da18783b */ /* 0x000e680000000200 */
[----:B------:R-:W1:Y:S04]  /*a4d0*/  LDSM.16.M88.4 R12, [R217] ;  /* 0x00000000d90c783b */ /* 0x000e680000000200 */
[----:B------:R-:W1:Y:S04]  /*a4e0*/  LDSM.16.M88.4 R152, [R228+0x6000] ;  /* 0x00600000e498783b */ /* 0x000e680000000200 */
[----:B------:R-:W1:Y:S01]  /*a4f0*/  LDSM.16.M88.4 R160, [R228+0x5800] ;  /* 0x00580000e4a0783b */ /* 0x000e620000000200 */
[C---:B--2---:R-:W-:Y:S03]  /*a500*/  HMMA.16816.F32 R4, R60.reuse, R16, RZ ;  /* 0x000000103c04723c */ /* 0x044fe600000018ff */
[----:B------:R-:W2:Y:S04]  /*a510*/  LDSM.16.M88.4 R168, [R214] ;  /* 0x00000000d6a8783b */ /* 0x000ea80000000200 */
[----:B------:R-:W2:Y:S01]  /*a520*/  LDSM.16.M88.4 R136, [R228+0x7000] ;  /* 0x00700000e488783b */ /* 0x000ea20000000200 */
[C---:B---3--:R-:W-:Y:S03]  /*a530*/  HMMA.16816.F32 R28, R60.reuse, R48, RZ ;  /* 0x000000303c1c723c */ /* 0x048fe600000018ff */
[----:B------:R-:W3:Y:S03]  /*a540*/  LDSM.16.M88.4 R36, [R228+0x7800] ;  /* 0x00780000e424783b */ /* 0x000ee60000000200 */
[C---:B------:R-:W-:Y:S01]  /*a550*/  HMMA.16816.F32 R16, R60.reuse, R18, RZ ;  /* 0x000000123c10723c */ /* 0x040fe200000018ff */
[----:B------:R-:W3:Y:S04]  /*a560*/  LDSM.16.M88.4 R8, [R215] ;  /* 0x00000000d708783b */ /* 0x000ee80000000200 */
[----:B------:R-:W-:Y:S01]  /*a570*/  LDSM.16.M88.4 R20, [R216] ;  /* 0x00000000d814783b */ /* 0x000fe20000000200 */
[C---:B------:R-:W-:Y:S03]  /*a580*/  HMMA.16816.F32 R48, R60.reuse, R50, RZ ;  /* 0x000000323c30723c */ /* 0x040fe600000018ff */
[----:B------:R-:W-:Y:S03]  /*a590*/  LDSM.16.M88.4 R56, [R222+0x4800] ;  /* 0x00480000de38783b */ /* 0x000fe60000000200 */
[C---:B----4-:R-:W-:Y:S01]  /*a5a0*/  HMMA.16816.F32 R44, R60.reuse, R40, RZ ;  /* 0x000000283c2c723c */ /* 0x050fe200000018ff */
[----:B------:R-:W-:Y:S04]  /*a5b0*/  LDSM.16.M88.4 R180, [R224] ;  /* 0x00000000e0b4783b */ /* 0x000fe80000000200 */
[----:B------:R-:W-:Y:S01]  /*a5c0*/  LDSM.16.M88.4 R184, [R213] ;  /* 0x00000000d5b8783b */ /* 0x000fe20000000200 */
[C---:B------:R-:W-:Y:S03]  /*a5d0*/  HMMA.16816.F32 R40, R60.reuse, R42, RZ ;  /* 0x0000002a3c28723c */ /* 0x040fe600000018ff */
[----:B------:R-:W-:Y:S03]  /*a5e0*/  LDSM.16.M88.4 R176, [R212] ;  /* 0x00000000d4b0783b */ /* 0x000fe60000000200 */
[C---:B-----5:R-:W-:Y:S01]  /*a5f0*/  HMMA.16816.F32 R148, R60.reuse, R144, RZ ;  /* 0x000000903c94723c */ /* 0x060fe200000018ff */
[----:B------:R-:W-:Y:S04]  /*a600*/  LDSM.16.M88.4 R52, [R222+0x5800] ;  /* 0x00580000de34783b */ /* 0x000fe80000000200 */
[----:B------:R-:W-:Y:S01]  /*a610*/  LDSM.16.M88.4 R188, [R228+0x8800] ;  /* 0x00880000e4bc783b */ /* 0x000fe20000000200 */
[----:B------:R-:W-:Y:S03]  /*a620*/  HMMA.16816.F32 R144, R60, R146, RZ ;  /* 0x000000923c90723c */ /* 0x000fe600000018ff */
[----:B------:R-:W0:Y:S03]  /*a630*/  LDGDEPBAR ;  /* 0x00000000000079af */ /* 0x000e260000000000 */
[C---:B-1----:R-:W-:Y:S06]  /*a640*/  HMMA.16816.F32 R4, R172.reuse, R32, R4 ;  /* 0x00000020ac04723c */ /* 0x042fec0000001804 */
[C---:B------:R-:W-:Y:S01]  /*a650*/  HMMA.16816.F32 R16, R172.reuse, R34, R16 ;  /* 0x00000022ac10723c */ /* 0x040fe20000001810 */
[----:B------:R-:W-:Y:S05]  /*a660*/  LDSM.16.M88.4 R32, [R222+0x4000] ;  /* 0x00400000de20783b */ /* 0x000fea0000000200 */
[C---:B------:R-:W-:Y:S06]  /*a670*/  HMMA.16816.F32 R28, R172.reuse, R24, R28 ;  /* 0x00000018ac1c723c */ /* 0x040fec000000181c */
[C---:B------:R-:W-:Y:S01]  /*a680*/  HMMA.16816.F32 R48, R172.reuse, R26, R48 ;  /* 0x0000001aac30723c */ /* 0x040fe20000001830 */
[----:B------:R-:W1:Y:S05]  /*a690*/  LDSM.16.M88.4 R24, [R225] ;  /* 0x00000000e118783b */ /* 0x000e6a0000000200 */
[C---:B------:R-:W-:Y:S06]  /*a6a0*/  HMMA.16816.F32 R44, R172.reuse, R12, R44 ;  /* 0x0000000cac2c723c */ /* 0x040fec000000182c */
[----:B------:R-:W-:Y:S01]  /*a6b0*/  HMMA.16816.F32 R40, R172, R14, R40 ;  /* 0x0000000eac28723c */ /* 0x000fe20000001828 */
[----:B------:R-:W4:Y:S05]  /*a6c0*/  LDSM.16.M88.4 R12, [R222+0x5000] ;  /* 0x00500000de0c783b */ /* 0x000f2a0000000200 */
[C---:B------:R-:W-:Y:S06]  /*a6d0*/  HMMA.16816.F32 R156, R60.reuse, R152, RZ ;  /* 0x000000983c9c723c */ /* 0x040fec00000018ff */
[C---:B------:R-:W-:Y:S06]  /*a6e0*/  HMMA.16816.F32 R152, R60.reuse, R154, RZ ;  /* 0x0000009a3c98723c */ /* 0x040fec00000018ff */
[C---:B------:R-:W-:Y:S06]  /*a6f0*/  HMMA.16816.F32 R164, R60.reuse, R160, RZ ;  /* 0x000000a03ca4723c */ /* 0x040fec00000018ff */
[----:B------:R-:W-:Y:S06]  /*a700*/  HMMA.16816.F32 R160, R60, R162, RZ ;  /* 0x000000a23ca0723c */ /* 0x000fec00000018ff */
[C---:B--2---:R-:W-:Y:S06]  /*a710*/  HMMA.16816.F32 R148, R172.reuse, R168, R148 ;  /* 0x000000a8ac94723c */ /* 0x044fec0000001894 */
[----:B------:R-:W-:Y:S01]  /*a720*/  HMMA.16816.F32 R144, R172, R170, R144 ;  /* 0x000000aaac90723c */ /* 0x000fe20000001890 */
[----:B------:R-:W2:Y:S05]  /*a730*/  LDSM.16.M88.4 R168, [R211] ;  /* 0x00000000d3a8783b */ /* 0x000eaa0000000200 */
[C---:B------:R-:W-:Y:S06]  /*a740*/  HMMA.16816.F32 R140, R60.reuse, R136, RZ ;  /* 0x000000883c8c723c */ /* 0x040fec00000018ff */
[C---:B------:R-:W-:Y:S06]  /*a750*/  HMMA.16816.F32 R136, R60.reuse, R138, RZ ;  /* 0x0000008a3c88723c */ /* 0x040fec00000018ff */
[C---:B---3--:R-:W-:Y:S06]  /*a760*/  HMMA.16816.F32 R64, R60.reuse, R36, RZ ;  /* 0x000000243c40723c */ /* 0x048fec00000018ff */
[----:B------:R-:W-:Y:S01]  /*a770*/  HMMA.16816.F32 R60, R60, R38, RZ ;  /* 0x000000263c3c723c */ /* 0x000fe200000018ff */
[----:B------:R-:W3:Y:S05]  /*a780*/  LDSM.16.M88.4 R36, [R222+0x6000] ;  /* 0x00600000de24783b */ /* 0x000eea0000000200 */
[C---:B------:R-:W-:Y:S06]  /*a790*/  HMMA.16816.F32 R156, R172.reuse, R8, R156 ;  /* 0x00000008ac9c723c */ /* 0x040fec000000189c */
[----:B------:R-:W-:Y:S01]  /*a7a0*/  HMMA.16816.F32 R152, R172, R10, R152 ;  /* 0x0000000aac98723c */ /* 0x000fe20000001898 */
[----:B------:R-:W5:Y:S05]  /*a7b0*/  LDSM.16.M88.4 R8, [R222+0x6800] ;  /* 0x00680000de08783b */ /* 0x000f6a0000000200 */
[----:B-1----:R-:W-:Y:S06]  /*a7c0*/  HMMA.16816.F32 R4, R24, R32, R4 ;  /* 0x000000201804723c */ /* 0x002fec0000001804 */
[C---:B------:R-:W-:Y:S06]  /*a7d0*/  HMMA.16816.F32 R164, R172.reuse, R20, R164 ;  /* 0x00000014aca4723c */ /* 0x040fec00000018a4 */
[----:B------:R-:W-:Y:S01]  /*a7e0*/  HMMA.16816.F32 R160, R172, R22, R160 ;  /* 0x00000016aca0723c */ /* 0x000fe200000018a0 */
[----:B------:R-:W-:Y:S05]  /*a7f0*/  LDSM.16.M88.4 R20, [R222+0x7000] ;  /* 0x00700000de14783b */ /* 0x000fea0000000200 */
[C---:B------:R-:W-:Y:S01]  /*a800*/  HMMA.16816.F32 R16, R24.reuse, R34, R16 ;  /* 0x000000221810723c */ /* 0x040fe20000001810 */
[----:B------:R-:W-:Y:S05]  /*a810*/  LDSM.16.M88.4 R32, [R222+0x7800] ;  /* 0x00780000de20783b */ /* 0x000fea0000000200 */
[C---:B------:R-:W-:Y:S06]  /*a820*/  HMMA.16816.F32 R28, R24.reuse, R56, R28 ;  /* 0x00000038181c723c */ /* 0x040fec000000181c */
[C---:B------:R-:W-:Y:S01]  /*a830*/  HMMA.16816.F32 R48, R24.reuse, R58, R48 ;  /* 0x0000003a1830723c */ /* 0x040fe20000001830 */
[----:B------:R-:W-:Y:S05]  /*a840*/  LDSM.16.M88.4 R56, [R229+0x2000] ;  /* 0x00200000e538783b */ /* 0x000fea0000000200 */
[C---:B----4-:R-:W-:Y:S06]  /*a850*/  HMMA.16816.F32 R44, R24.reuse, R12, R44 ;  /* 0x0000000c182c723c */ /* 0x050fec000000182c */
[----:B------:R-:W-:Y:S01]  /*a860*/  HMMA.16816.F32 R40, R24, R14, R40 ;  /* 0x0000000e1828723c */ /* 0x000fe20000001828 */
[----:B------:R-:W1:Y:S05]  /*a870*/  LDSM.16.M88.4 R12, [R228+0x8000] ;  /* 0x00800000e40c783b */ /* 0x000e6a0000000200 */
[----:B--2---:R-:W-:Y:S06]  /*a880*/  HMMA.16816.F32 R4, R180, R168, R4 ;  /* 0x000000a8b404723c */ /* 0x004fec0000001804 */
[C---:B------:R-:W-:Y:S06]  /*a890*/  HMMA.16816.F32 R140, R172.reuse, R184, R140 ;  /* 0x000000b8ac8c723c */ /* 0x040fec000000188c */
[C---:B------:R-:W-:Y:S01]  /*a8a0*/  HMMA.16816.F32 R136, R172.reuse, R186, R136 ;  /* 0x000000baac88723c */ /* 0x040fe20000001888 */
[----:B------:R-:W-:Y:S05]  /*a8b0*/  LDSM.16.M88.4 R184, [R222+0x8000] ;  /* 0x00800000deb8783b */ /* 0x000fea0000000200 */
[C---:B------:R-:W-:Y:S06]  /*a8c0*/  HMMA.16816.F32 R64, R172.reuse, R176, R64 ;  /* 0x000000b0ac40723c */ /* 0x040fec0000001840 */
[----:B------:R-:W-:Y:S01]  /*a8d0*/  HMMA.16816.F32 R60, R172, R178, R60 ;  /* 0x000000b2ac3c723c */ /* 0x000fe2000000183c */
[----:B------:R-:W-:Y:S04]  /*a8e0*/  LDSM.16.M88.4 R172, [R211+0x2000] ;  /* 0x00200000d3ac783b */ /* 0x000fe80000000200 */
[----:B------:R-:W-:Y:S01]  /*a8f0*/  LDSM.16.M88.4 R176, [R211+0x1800] ;  /* 0x00180000d3b0783b */ /* 0x000fe20000000200 */
[C---:B------:R-:W-:Y:S06]  /*a900*/  HMMA.16816.F32 R164, R24.reuse, R52, R164 ;  /* 0x0000003418a4723c */ /* 0x040fec00000018a4 */
[C---:B------:R-:W-:Y:S01]  /*a910*/  HMMA.16816.F32 R160, R24.reuse, R54, R160 ;  /* 0x0000003618a0723c */ /* 0x040fe200000018a0 */
[----:B------:R-:W-:Y:S05]  /*a920*/  LDSM.16.M88.4 R52, [R210] ;  /* 0x00000000d234783b */ /* 0x000fea0000000200 */
[C---:B---3--:R-:W-:Y:S06]  /*a930*/  HMMA.16816.F32 R156, R24.reuse, R36, R156 ;  /* 0x00000024189c723c */ /* 0x048fec000000189c */
[----:B------:R-:W-:Y:S01]  /*a940*/  HMMA.16816.F32 R152, R24, R38, R152 ;  /* 0x000000261898723c */ /* 0x000fe20000001898 */
[----:B------:R-:W2:Y:S05]  /*a950*/  LDSM.16.M88.4 R36, [R227+0x2000] ;  /* 0x00200000e324783b */ /* 0x000eaa0000000200 */
[----:B------:R-:W-:Y:S01]  /*a960*/  HMMA.16816.F32 R16, R180, R170, R16 ;  /* 0x000000aab410723c */ /* 0x000fe20000001810 */
[----:B------:R-:W-:Y:S05]  /*a970*/  LDSM.16.M88.4 R168, [R211+0x2800] ;  /* 0x00280000d3a8783b */ /* 0x000fea0000000200 */
[C---:B-----5:R-:W-:Y:S06]  /*a980*/  HMMA.16816.F32 R148, R24.reuse, R8, R148 ;  /* 0x000000081894723c */ /* 0x060fec0000001894 */
[----:B------:R-:W-:Y:S01]  /*a990*/  HMMA.16816.F32 R144, R24, R10, R144 ;  /* 0x0000000a1890723c */ /* 0x000fe20000001890 */
[----:B------:R-:W3:Y:S05]  /*a9a0*/  LDSM.16.M88.4 R8, [R211+0x800] ;  /* 0x00080000d308783b */ /* 0x000eea0000000200 */
[----:B-1----:R-:W-:Y:S06]  /*a9b0*/  HMMA.16816.F32 R4, R56, R12, R4 ;  /* 0x0000000c3804723c */ /* 0x002fec0000001804 */
[C---:B------:R-:W-:Y:S06]  /*a9c0*/  HMMA.16816.F32 R140, R24.reuse, R20, R140 ;  /* 0x00000014188c723c */ /* 0x040fec000000188c */
[C---:B------:R-:W-:Y:S01]  /*a9d0*/  HMMA.16816.F32 R136, R24.reuse, R22, R136 ;  /* 0x000000161888723c */ /* 0x040fe20000001888 */
[----:B------:R-:W1:Y:S05]  /*a9e0*/  LDSM.16.M88.4 R20, [R211+0x1000] ;  /* 0x00100000d314783b */ /* 0x000e6a0000000200 */
[C---:B------:R-:W-:Y:S06]  /*a9f0*/  HMMA.16816.F32 R64, R24.reuse, R32, R64 ;  /* 0x000000201840723c */ /* 0x040fec0000001840 */
[----:B------:R-:W-:Y:S01]  /*aa00*/  HMMA.16816.F32 R60, R24, R34, R60 ;  /* 0x00000022183c723c */ /* 0x000fe2000000183c */
[----:B------:R-:W4:Y:S04]  /*aa10*/  LDSM.16.M88.4 R24, [R225+0x2000] ;  /* 0x00200000e118783b */ /* 0x000f280000000200 */
[----:B------:R-:W-:Y:S01]  /*aa20*/  LDSM.16.M88.4 R32, [R209] ;  /* 0x00000000d120783b */ /* 0x000fe20000000200 */
[----:B------:R-:W-:Y:S03]  /*aa30*/  HMMA.16816.F32 R16, R56, R14, R16 ;  /* 0x0000000e3810723c */ /* 0x000fe60000001810 */
[----:B------:R-:W-:Y:S03]  /*aa40*/  LDSM.16.M88.4 R12, [R224+0x2000] ;  /* 0x00200000e00c783b */ /* 0x000fe60000000200 */
[----:B--2---:R-:W-:Y:S06]  /*aa50*/  HMMA.16816.F32 R4, R36, R52, R4 ;  /* 0x000000342404723c */ /* 0x004fec0000001804 */
[C---:B---3--:R-:W-:Y:S06]  /*aa60*/  HMMA.16816.F32 R28, R180.reuse, R8, R28 ;  /* 0x00000008b41c723c */ /* 0x048fec000000181c */
[----:B------:R-:W-:Y:S01]  /*aa70*/  HMMA.16816.F32 R48, R180, R10, R48 ;  /* 0x0000000ab430723c */ /* 0x000fe20000001830 */
[----:B------:R-:W2:Y:S05]  /*aa80*/  LDSM.16.M88.4 R8, [R211+0x4000] ;  /* 0x00400000d308783b */ /* 0x000eaa0000000200 */
[----:B------:R-:W-:Y:S01]  /*aa90*/  HMMA.16816.F32 R16, R36, R54, R16 ;  /* 0x000000362410723c */ /* 0x000fe20000001810 */
[----:B------:R-:W3:Y:S05]  /*aaa0*/  LDSM.16.M88.4 R52, [R228+0x9000] ;  /* 0x00900000e434783b */ /* 0x000eea0000000200 */
[----:B-1----:R-:W-:Y:S06]  /*aab0*/  HMMA.16816.F32 R44, R180, R20, R44 ;  /* 0x00000014b42c723c */ /* 0x002fec000000182c */
[----:B----4-:R-:W-:Y:S06]  /*aac0*/  HMMA.16816.F32 R4, R24, R184, R4 ;  /* 0x000000b81804723c */ /* 0x010fec0000001804 */
[----:B------:R-:W-:Y:S01]  /*aad0*/  HMMA.16816.F32 R40, R180, R22, R40 ;  /* 0x00000016b428723c */ /* 0x000fe20000001828 */
[----:B------:R-:W-:Y:S05]  /*aae0*/  LDSM.16.M88.4 R20, [R222+0x8800] ;  /* 0x00880000de14783b */ /* 0x000fea0000000200 */
[----:B------:R-:W-:Y:S06]  /*aaf0*/  HMMA.16816.F32 R28, R56, R188, R28 ;  /* 0x000000bc381c723c */ /* 0x000fec000000181c */
[C---:B------:R-:W-:Y:S06]  /*ab00*/  HMMA.16816.F32 R156, R180.reuse, R172, R156 ;  /* 0x000000acb49c723c */ /* 0x040fec000000189c */
[----:B------:R-:W-:Y:S01]  /*ab10*/  HMMA.16816.F32 R152, R180, R174, R152 ;  /* 0x000000aeb498723c */ /* 0x000fe20000001898 */
[----:B------:R-:W1:Y:S05]  /*ab20*/  LDSM.16.M88.4 R172, [R208] ;  /* 0x00000000d0ac783b */ /* 0x000e6a0000000200 */
[----:B------:R-:W-:Y:S01]  /*ab30*/  HMMA.16816.F32 R16, R24, R186, R16 ;  /* 0x000000ba1810723c */ /* 0x000fe20000001810 */
[----:B------:R-:W4:Y:S05]  /*ab40*/  LDSM.16.M88.4 R184, [R228+0x9800] ;  /* 0x00980000e4b8783b */ /* 0x000f2a0000000200 */
[----:B------:R-:W-:Y:S06]  /*ab50*/  HMMA.16816.F32 R48, R56, R190, R48 ;  /* 0x000000be3830723c */ /* 0x000fec0000001830 */
[----:B--2---:R-:W-:Y:S06]  /*ab60*/  HMMA.16816.F32 R4, R12, R8, R4 ;  /* 0x000000080c04723c */ /* 0x004fec0000001804 */
[C---:B---3--:R-:W-:Y:S06]  /*ab70*/  HMMA.16816.F32 R44, R56.reuse, R52, R44 ;  /* 0x00000034382c723c */ /* 0x048fec000000182c */
[----:B------:R-:W-:Y:S06]  /*ab80*/  HMMA.16816.F32 R40, R56, R54, R40 ;  /* 0x000000363828723c */ /* 0x000fec0000001828 */
[----:B------:R-:W-:Y:S06]  /*ab90*/  HMMA.16816.F32 R28, R36, R32, R28 ;  /* 0x00000020241c723c */ /* 0x000fec000000181c */
[----:B------:R-:W-:Y:S01]  /*aba0*/  HMMA.16816.F32 R16, R12, R10, R16 ;  /* 0x0000000a0c10723c */ /* 0x000fe20000001810 */
[----:B------:R-:W2:Y:S01]  /*abb0*/  LDSM.16.M88.4 R8, [R222+0x9000] ;  /* 0x00900000de08783b */ /* 0x000ea20000000200 */
[----:B------:R-:W-:Y:S01]  /*abc0*/  FMUL.FTZ R5, R5, UR10 ;  /* 0x0000000a05057c20 */ /* 0x000fe20008410000 */
[----:B------:R-:W-:Y:S01]  /*abd0*/  FMUL.FTZ R6, R6, UR10 ;  /* 0x0000000a06067c20 */ /* 0x000fe20008410000 */
[----:B------:R-:W-:Y:S01]  /*abe0*/  FMUL.FTZ R3, R4, UR10 ;  /* 0x0000000a04037c20 */ /* 0x000fe20008410000 */
[----:B------:R-:W-:Y:S01]  /*abf0*/  FMUL.FTZ R54, R7, UR10 ;  /* 0x0000000a07367c20 */ /* 0x000fe20008410000 */
[C---:B------:R-:W-:Y:S01]  /*ac00*/  HMMA.16816.F32 R164, R180.reuse, R176, R164 ;  /* 0x000000b0b4a4723c */ /* 0x040fe200000018a4 */
[----:B------:R-:W3:Y:S05]  /*ac10*/  MUFU.TANH R53, R5 ;  /* 0x0000000500357308 */ /* 0x000eea0000002400 */
[C---:B------:R-:W-:Y:S03]  /*ac20*/  HMMA.16816.F32 R160, R180.reuse, R178, R160 ;  /* 0x000000b2b4a0723c */ /* 0x040fe600000018a0 */
[----:B------:R5:W-:Y:S03]  /*ac30*/  MUFU.TANH R52, R6 ;  /* 0x0000000600347308 */ /* 0x000be60000002400 */
[----:B------:R-:W-:Y:S01]  /*ac40*/  HMMA.16816.F32 R176, R180, R168, R148 ;  /* 0x000000a8b4b0723c */ /* 0x000fe20000001894 */
[----:B------:R-:W3:Y:S04]  /*ac50*/  LDSM.16.M88.4 R148, [R211+0x4800] ;  /* 0x00480000d394783b */ /* 0x000ee80000000200 */
[----:B------:R-:W3:Y:S01]  /*ac60*/  MUFU.TANH R54, R54 ;  /* 0x0000003600367308 */ /* 0x000ee20000002400 */
[C---:B------:R-:W-:Y:S01]  /*ac70*/  HMMA.16816.F32 R48, R36.reuse, R34, R48 ;  /* 0x000000222430723c */ /* 0x040fe20000001830 */
[----:B------:R-:W3:Y:S01]  /*ac80*/  LDSM.16.M88.4 R32, [R228+0xa000] ;  /* 0x00a00000e420783b */ /* 0x000ee20000000200 */
[----:B------:R-:W-:Y:S01]  /*ac90*/  FMUL.FTZ R16, R16, UR10 ;  /* 0x0000000a10107c20 */ /* 0x000fe20008410000 */
[----:B------:R-:W-:Y:S01]  /*aca0*/  FMUL.FTZ R17, R17, UR10 ;  /* 0x0000000a11117c20 */ /* 0x000fe20008410000 */
[----:B------:R-:W-:Y:S01]  /*acb0*/  FMUL.FTZ R18, R18, UR10 ;  /* 0x0000000a12127c20 */ /* 0x000fe20008410000 */
[----:B------:R-:W-:Y:S01]  /*acc0*/  FMUL.FTZ R19, R19, UR10 ;  /* 0x0000000a13137c20 */ /* 0x000fe20008410000 */
[C---:B-1----:R-:W-:Y:S01]  /*acd0*/  HMMA.16816.F32 R44, R36.reuse, R172, R44 ;  /* 0x000000ac242c723c */ /* 0x042fe2000000182c */
[----:B------:R-:W1:Y:S01]  /*ace0*/  MUFU.TANH R55, R17 ;  /* 0x0000001100377308 */ /* 0x000e620000002400 */
[----:B-----5:R-:W5:Y:S04]  /*acf0*/  LDSM.16.M88.4 R4, [R207] ;  /* 0x00000000cf04783b */ /* 0x020f680000000200 */
[----:B------:R-:W-:Y:S03]  /*ad00*/  HMMA.16816.F32 R40, R36, R174, R40 ;  /* 0x000000ae2428723c */ /* 0x000fe60000001828 */
[----:B------:R-:W-:Y:S03]  /*ad10*/  MUFU.TANH R169, R18 ;  /* 0x0000001200a97308 */ /* 0x000fe60000002400 */
[----:B------:R-:W-:Y:S05]  /*ad20*/  HMMA.16816.F32 R28, R24, R20, R28 ;  /* 0x00000014181c723c */ /* 0x000fea000000181c */
[----:B------:R-:W1:Y:S01]  /*ad30*/  MUFU.TANH R168, R19 ;  /* 0x0000001300a87308 */ /* 0x000e620000002400 */
[C---:B----4-:R-:W-:Y:S06]  /*ad40*/  HMMA.16816.F32 R164, R56.reuse, R184, R164 ;  /* 0x000000b838a4723c */ /* 0x050fec00000018a4 */
[----:B------:R-:W-:Y:S01]  /*ad50*/  HMMA.16816.F32 R160, R56, R186, R160 ;  /* 0x000000ba38a0723c */ /* 0x000fe200000018a0 */
[----:B------:R-:W-:Y:S05]  /*ad60*/  MUFU.TANH R3, R3 ;  /* 0x0000000300037308 */ /* 0x000fea0000002400 */
[C---:B--2---:R-:W-:Y:S06]  /*ad70*/  HMMA.16816.F32 R44, R24.reuse, R8, R44 ;  /* 0x00000008182c723c */ /* 0x044fec000000182c */
[----:B------:R-:W-:Y:S01]  /*ad80*/  HMMA.16816.F32 R40, R24, R10, R40 ;  /* 0x0000000a1828723c */ /* 0x000fe20000001828 */
[----:B------:R-:W2:Y:S05]  /*ad90*/  LDSM.16.M88.4 R8, [R206] ;  /* 0x00000000ce08783b */ /* 0x000eaa0000000200 */
[----:B---3--:R-:W-:Y:S01]  /*ada0*/  HMMA.16816.F32 R28, R12, R148, R28 ;  /* 0x000000940c1c723c */ /* 0x008fe2000000181c */
[----:B------:R3:W4:Y:S05]  /*adb0*/  MUFU.TANH R148, R16 ;  /* 0x0000001000947308 */ /* 0x00072a0000002400 */
[----:B------:R-:W-:Y:S06]  /*adc0*/  HMMA.16816.F32 R156, R56, R32, R156 ;  /* 0x00000020389c723c */ /* 0x000fec000000189c */
[C---:B-----5:R-:W-:Y:S01]  /*add0*/  HMMA.16816.F32 R164, R36.reuse, R4, R164 ;  /* 0x0000000424a4723c */ /* 0x060fe200000018a4 */
[----:B---3--:R-:W3:Y:S05]  /*ade0*/  LDSM.16.M88.4 R16, [R222+0x9800] ;  /* 0x00980000de10783b */ /* 0x008eea0000000200 */
[----:B------:R-:W-:Y:S01]  /*adf0*/  HMMA.16816.F32 R160, R36, R6, R160 ;  /* 0x0000000624a0723c */ /* 0x000fe200000018a0 */
[----:B------:R-:W5:Y:S05]  /*ae00*/  LDSM.16.M88.4 R4, [R222+0xa000] ;  /* 0x00a00000de04783b */ /* 0x000f6a0000000200 */
[----:B------:R-:W-:Y:S01]  /*ae10*/  FMUL.FTZ R28, R28, UR10 ;  /* 0x0000000a1c1c7c20 */ /* 0x000fe20008410000 */
[----:B------:R-:W-:Y:S01]  /*ae20*/  HMMA.16816.F32 R48, R24, R22, R48 ;  /* 0x000000161830723c */ /* 0x000fe20000001830 */
[----:B------:R-:W1:Y:S01]  /*ae30*/  LDSM.16.M88.4 R20, [R211+0x5000] ;  /* 0x00500000d314783b */ /* 0x000e620000000200 */
[----:B------:R-:W-:Y:S01]  /*ae40*/  FMUL.FTZ R29, R29, UR10 ;  /* 0x0000000a1d1d7c20 */ /* 0x000fe20008410000 */
[----:B------:R-:W-:Y:S01]  /*ae50*/  FMUL.FTZ R30, R30, UR10 ;  /* 0x0000000a1e1e7c20 */ /* 0x000fe20008410000 */
[----:B------:R-:W-:Y:S01]  /*ae60*/  FMUL.FTZ R31, R31, UR10 ;  /* 0x0000000a1f1f7c20 */ /* 0x000fe20008410000 */
[----:B------:R-:W4:Y:S01]  /*ae70*/  MUFU.TANH R149, R28 ;  /* 0x0000001c00957308 */ /* 0x000f220000002400 */
[----:B------:R-:W-:Y:S01]  /*ae80*/  HMMA.16816.F32 R152, R56, R34, R152 ;  /* 0x000000223898723c */ /* 0x000fe20000001898 */
[----:B------:R-:W4:Y:S05]  /*ae90*/  LDSM.16.M88.4 R32, [R211+0x6000] ;  /* 0x00600000d320783b */ /* 0x000f2a0000000200 */
[----:B--2---:R-:W-:Y:S01]  /*aea0*/  HMMA.16816.F32 R156, R36, R8, R156 ;  /* 0x00000008249c723c */ /* 0x004fe2000000189c */
[----:B------:R-:W-:Y:S05]  /*aeb0*/  MUFU.TANH R172, R31 ;  /* 0x0000001f00ac7308 */ /* 0x000fea0000002400 */
[----:B------:R-:W-:Y:S06]  /*aec0*/  HMMA.16816.F32 R144, R180, R170, R144 ;  /* 0x000000aab490723c */ /* 0x000fec0000001890 */
[----:B------:R-:W-:Y:S01]  /*aed0*/  HMMA.16816.F32 R48, R12, R150, R48 ;  /* 0x000000960c30723c */ /* 0x000fe20000001830 */
[----:B------:R-:W-:Y:S05]  /*aee0*/  MUFU.TANH R150, R29 ;  /* 0x0000001d00967308 */ /* 0x000fea0000002400 */
[----:B------:R-:W-:Y:S01]  /*aef0*/  HMMA.16816.F32 R152, R36, R10, R152 ;  /* 0x0000000a2498723c */ /* 0x000fe20000001898 */
[----:B------:R-:W-:Y:S02]  /*af00*/  LDSM.16.M88.4 R8, [R205] ;  /* 0x00000000cd08783b */ /* 0x000fe40000000200 */
[----:B------:R2:W4:Y:S03]  /*af10*/  MUFU.TANH R151, R30 ;  /* 0x0000001e00977308 */ /* 0x0005260000002400 */
[C---:B---3--:R-:W-:Y:S06]  /*af20*/  HMMA.16816.F32 R164, R24.reuse, R16, R164 ;  /* 0x0000001018a4723c */ /* 0x048fec00000018a4 */
[C---:B------:R-:W-:Y:S01]  /*af30*/  HMMA.16816.F32 R160, R24.reuse, R18, R160 ;  /* 0x0000001218a0723c */ /* 0x040fe200000018a0 */
[----:B------:R-:W3:Y:S05]  /*af40*/  LDSM.16.M88.4 R16, [R228+0xa800] ;  /* 0x00a80000e410783b */ /* 0x000eea0000000200 */
[----:B-----5:R-:W-:Y:S01]  /*af50*/  HMMA.16816.F32 R156, R24, R4, R156 ;  /* 0x00000004189c723c */ /* 0x020fe2000000189c */
[----:B------:R-:W-:Y:S01]  /*af60*/  FMUL.FTZ R48, R48, UR10 ;  /* 0x0000000a30307c20 */ /* 0x000fe20008410000 */
[----:B--2---:R-:W2:Y:S01]  /*af70*/  LDSM.16.M88.4 R28, [R211+0x5800] ;  /* 0x00580000d31c783b */ /* 0x004ea20000000200 */
[----:B------:R-:W-:-:S02]  /*af80*/  FMUL.FTZ R50, R50, UR10 ;  /* 0x0000000a32327c20 */ /* 0x000fc40008410000 */
[----:B------:R5:W-:Y:S01]  /*af90*/  MUFU.TANH R173, R48 ;  /* 0x0000003000ad7308 */ /* 0x000be20000002400 */
[C---:B-1----:R-:W-:Y:S06]  /*afa0*/  HMMA.16816.F32 R44, R12.reuse, R20, R44 ;  /* 0x000000140c2c723c */ /* 0x042fec000000182c */
[----:B------:R-:W-:Y:S01]  /*afb0*/  HMMA.16816.F32 R40, R12, R22, R40 ;  /* 0x000000160c28723c */ /* 0x000fe20000001828 */
[----:B------:R-:W1:Y:S01]  /*afc0*/  LDSM.16.M88.4 R20, [R211+0x3000] ;  /* 0x00300000d314783b */ /* 0x000e620000000200 */
[----:B------:R-:W1:Y:S04]  /*afd0*/  MUFU.TANH R50, R50 ;  /* 0x0000003200327308 */ /* 0x000e680000002400 */
[----:B------:R-:W-:Y:S01]  /*afe0*/  HMMA.16816.F32 R152, R24, R6, R152 ;  /* 0x000000061898723c */ /* 0x000fe20000001898 */
[----:B------:R-:W-:Y:S01]  /*aff0*/  LDSM.16.M88.4 R4, [R222+0xa800] ;  /* 0x00a80000de04783b */ /* 0x000fe20000000200 */
[----:B-----5:R-:W-:Y:S01]  /*b000*/  FMUL.FTZ R48, R49, UR10 ;  /* 0x0000000a31307c20 */ /* 0x020fe20008410000 */
[----:B------:R-:W-:-:S03]  /*b010*/  FMUL.FTZ R49, R51, UR10 ;  /* 0x0000000a33317c20 */ /* 0x000fc60008410000 */
[----:B----4-:R-:W-:Y:S01]  /*b020*/  HMMA.16816.F32 R156, R12, R32, R156 ;  /* 0x000000200c9c723c */ /* 0x010fe2000000189c */
[----:B------:R-:W4:Y:S01]  /*b030*/  S2R R32, SR_TID.X ;  /* 0x0000000000207919 */ /* 0x000f220000002100 */
[----:B------:R-:W5:Y:S04]  /*b040*/  MUFU.TANH R48, R48 ;  /* 0x0000003000307308 */ /* 0x000f680000002400 */
[----:B------:R-:W-:Y:S01]  /*b050*/  FMUL.FTZ R44, R44, UR10 ;  /* 0x0000000a2c2c7c20 */ /* 0x000fe20008410000 */
[----:B------:R-:W-:Y:S01]  /*b060*/  FMUL.FTZ R46, R46, UR10 ;  /* 0x0000000a2e2e7c20 */ /* 0x000fe20008410000 */
[----:B------:R-:W-:Y:S01]  /*b070*/  FMUL.FTZ R45, R45, UR10 ;  /* 0x0000000a2d2d7c20 */ /* 0x000fe20008410000 */
[----:B------:R-:W-:Y:S01]  /*b080*/  FMUL.FTZ R47, R47, UR10 ;  /* 0x0000000a2f2f7c20 */ /* 0x000fe20008410000 */
[----:B---3--:R-:W-:Y:S01]  /*b090*/  HMMA.16816.F32 R176, R56, R16, R176 ;  /* 0x0000001038b0723c */ /* 0x008fe200000018b0 */
[----:B------:R-:W3:Y:S01]  /*b0a0*/  MUFU.TANH R49, R49 ;  /* 0x0000003100317308 */ /* 0x000ee20000002400 */
[----:B------:R-:W-:Y:S01]  /*b0b0*/  FMUL.FTZ R40, R40, UR10 ;  /* 0x0000000a28287c20 */ /* 0x000fe20008410000 */
[----:B------:R-:W-:Y:S01]  /*b0c0*/  FMUL.FTZ R42, R42, UR10 ;  /* 0x0000000a2a2a7c20 */ /* 0x000fe20008410000 */
[----:B------:R-:W-:-:S02]  /*b0d0*/  FMUL.FTZ R41, R41, UR10 ;  /* 0x0000000a29297c20 */ /* 0x000fc40008410000 */
[----:B------:R-:W-:Y:S01]  /*b0e0*/  HMMA.16816.F32 R144, R56, R18, R144 ;  /* 0x000000123890723c */ /* 0x000fe20000001890 */
[----:B------:R-:W5:Y:S02]  /*b0f0*/  LDSM.16.M88.4 R16, [R228+0xb000] ;  /* 0x00b00000e410783b */ /* 0x000f640000000200 */
[----:B------:R-:W3:Y:S03]  /*b100*/  MUFU.TANH R44, R44 ;  /* 0x0000002c002c7308 */ /* 0x000ee60000002400 */
[C---:B--2---:R-:W-:Y:S02]  /*b110*/  HMMA.16816.F32 R164, R12.reuse, R28, R164 ;  /* 0x0000001c0ca4723c */ /* 0x044fe400000018a4 */
[----:B------:R-:W-:Y:S01]  /*b120*/  FMUL.FTZ R156, R156, UR10 ;  /* 0x0000000a9c9c7c20 */ /* 0x000fe20008410000 */
[----:B------:R-:W-:Y:S02]  /*b130*/  FMUL.FTZ R158, R158, UR10 ;  /* 0x0000000a9e9e7c20 */ /* 0x000fe40008410000 */
[----:B------:R-:W2:Y:S01]  /*b140*/  MUFU.TANH R46, R46 ;  /* 0x0000002e002e7308 */ /* 0x000ea20000002400 */
[----:B------:R-:W-:Y:S01]  /*b150*/  HMMA.16816.F32 R160, R12, R30, R160 ;  /* 0x0000001e0ca0723c */ /* 0x000fe200000018a0 */
[----:B------:R-:W3:Y:S01]  /*b160*/  LDSM.16.M88.4 R28, [R211+0x3800] ;  /* 0x00380000d31c783b */ /* 0x000ee20000000200 */
[----:B----4-:R-:W-:-:S04]  /*b170*/  IMAD.SHL.U32 R32, R32, 0x2, RZ ;  /* 0x0000000220207824 */ /* 0x010fc800078e00ff */
[----:B-1----:R-:W-:Y:S01]  /*b180*/  HMMA.16816.F32 R140, R180, R20, R140 ;  /* 0x00000014b48c723c */ /* 0x002fe2000000188c */
[----:B------:R-:W1:Y:S01]  /*b190*/  MUFU.TANH R45, R45 ;  /* 0x0000002d002d7308 */ /* 0x000e620000002400 */
[----:B------:R-:W-:-:S04]  /*b1a0*/  LOP3.LUT R32, R32, 0x6, RZ, 0xc0, !PT ;  /* 0x0000000620207812 */ /* 0x000fc800078ec0ff */
[C---:B------:R-:W-:Y:S01]  /*b1b0*/  HMMA.16816.F32 R176, R36.reuse, R8, R176 ;  /* 0x0000000824b0723c */ /* 0x040fe200000018b0 */
[----:B------:R-:W-:Y:S02]  /*b1c0*/  IMAD R184, R236, 0x80, R32 ;  /* 0x00000080ecb87824 */ /* 0x000fe400078e0220 */
[----:B------:R-:W4:Y:S03]  /*b1d0*/  MUFU.TANH R47, R47 ;  /* 0x0000002f002f7308 */ /* 0x000f260000002400 */
[----:B------:R-:W-:Y:S01]  /*b1e0*/  HMMA.16816.F32 R144, R36, R10, R144 ;  /* 0x0000000a2490723c */ /* 0x000fe20000001890 */
[----:B------:R-:W2:Y:S04]  /*b1f0*/  LDSM.16.M88.4 R8, [R204] ;  /* 0x00000000cc08783b */ /* 0x000ea80000000200 */
[----:B------:R-:W4:Y:S01]  /*b200*/  MUFU.TANH R40, R40 ;  /* 0x0000002800287308 */ /* 0x000f220000002400 */
[----:B------:R-:W-:Y:S01]  /*b210*/  HMMA.16816.F32 R136, R180, R22, R136 ;  /* 0x00000016b488723c */ /* 0x000fe20000001888 */
[----:B------:R-:W1:Y:S01]  /*b220*/  LDSM.16.M88.4 R20, [R211+0x6800] ;  /* 0x00680000d314783b */ /* 0x000e620000000200 */
[----:B------:R-:W-:Y:S01]  /*b230*/  FMUL.FTZ R160, R160, UR10 ;  /* 0x0000000aa0a07c20 */ /* 0x000fe20008410000 */
[----:B------:R-:W-:Y:S01]  /*b240*/  FMUL.FTZ R162, R162, UR10 ;  /* 0x0000000aa2a27c20 */ /* 0x000fe20008410000 */
[----:B------:R-:W-:Y:S01]  /*b250*/  FMUL.FTZ R161, R161, UR10 ;  /* 0x0000000aa1a17c20 */ /* 0x000fe20008410000 */
[----:B------:R-:W-:Y:S01]  /*b260*/  FMUL.FTZ R163, R163, UR10 ;  /* 0x0000000aa3a37c20 */ /* 0x000fe20008410000 */
[----:B-----5:R-:W-:Y:S01]  /*b270*/  HMMA.16816.F32 R140, R56, R16, R140 ;  /* 0x00000010388c723c */ /* 0x020fe2000000188c */
[----:B------:R5:W4:Y:S05]  /*b280*/  MUFU.TANH R175, R42 ;  /* 0x0000002a00af7308 */ /* 0x000b2a0000002400 */
[----:B------:R-:W-:Y:S01]  /*b290*/  HMMA.16816.F32 R176, R24, R4, R176 ;  /* 0x0000000418b0723c */ /* 0x000fe200000018b0 */
[----:B------:R-:W-:-:S02]  /*b2a0*/  VIADD R16, R184, 0x8 ;  /* 0x00000008b8107836 */ /* 0x000fc40000000000 */
[----:B------:R-:W4:Y:S03]  /*b2b0*/  MUFU.TANH R41, R41 ;  /* 0x0000002900297308 */ /* 0x000f260000002400 */
[C---:B---3--:R-:W-:Y:S01]  /*b2c0*/  HMMA.16816.F32 R64, R180.reuse, R28, R64 ;  /* 0x0000001cb440723c */ /* 0x048fe20000001840 */
[----:B------:R-:W-:Y:S01]  /*b2d0*/  VIADD R4, R184, 0x1 ;  /* 0x00000001b8047836 */ /* 0x000fe20000000000 */
[CC--:B------:R-:W-:Y:S02]  /*b2e0*/  ISETP.GE.AND P6, PT, R16.reuse, R196.reuse, PT ;  /* 0x000000c41000720c */ /* 0x0c0fe40003fc6270 */
[-C--:B------:R-:W-:Y:S01]  /*b2f0*/  ISETP.GE.AND P4, PT, R16, R195.reuse, PT ;  /* 0x000000c31000720c */ /* 0x080fe20003f86270 */
[----:B------:R-:W-:Y:S01]  /*b300*/  VIADD R16, R184, 0x9 ;  /* 0x00000009b8107836 */ /* 0x000fe20000000000 */
[----:B------:R-:W-:Y:S01]  /*b310*/  HMMA.16816.F32 R60, R180, R30, R60 ;  /* 0x0000001eb43c723c */ /* 0x000fe2000000183c */
[CC--:B------:R-:W-:Y:S01]  /*b320*/  ISETP.GE.AND P3, PT, R4.reuse, R196.reuse, PT ;  /* 0x000000c40400720c */ /* 0x0c0fe20003f66270 */
[----:B------:R-:W3:Y:S01]  /*b330*/  LDSM.16.M88.4 R28, [R228+0xb800] ;  /* 0x00b80000e41c783b */ /* 0x000ee20000000200 */
[-C--:B------:R-:W-:Y:S01]  /*b340*/  ISETP.GE.AND P5, PT, R4, R195.reuse, PT ;  /* 0x000000c30400720c */ /* 0x080fe20003fa6270 */
[----:B-----5:R-:W-:Y:S01]  /*b350*/  FMUL.FTZ R42, R43, UR10 ;  /* 0x0000000a2b2a7c20 */ /* 0x020fe20008410000 */
[----:B------:R-:W-:Y:S01]  /*b360*/  FSEL R185, R53, -INF , !P3 ;  /* 0xff80000035b97808 */ /* 0x000fe20005800000 */
[----:B------:R-:W-:Y:S01]  /*b370*/  HMMA.16816.F32 R144, R24, R6, R144 ;  /* 0x000000061890723c */ /* 0x000fe20000001890 */
[----:B------:R-:W5:Y:S01]  /*b380*/  LDSM.16.M88.4 R4, [R222+0xb000] ;  /* 0x00b00000de04783b */ /* 0x000f620000000200 */
[----:B------:R-:W-:Y:S01]  /*b390*/  FSEL R183, R54, -INF , !P5 ;  /* 0xff80000036b77808 */ /* 0x000fe20006800000 */
[----:B------:R-:W-:Y:S01]  /*b3a0*/  FMUL.FTZ R43, R164, UR10 ;  /* 0x0000000aa42b7c20 */ /* 0x000fe20008410000 */
[CC--:B------:R-:W-:Y:S01]  /*b3b0*/  ISETP.GE.AND P3, PT, R16.reuse, R196.reuse, PT ;  /* 0x000000c41000720c */ /* 0x0c0fe20003f66270 */
[----:B------:R-:W-:Y:S01]  /*b3c0*/  FMUL.FTZ R164, R165, UR10 ;  /* 0x0000000aa5a47c20 */ /* 0x000fe20008410000 */
[----:B--2---:R-:W-:Y:S01]  /*b3d0*/  HMMA.16816.F32 R140, R36, R8, R140 ;  /* 0x00000008248c723c */ /* 0x004fe2000000188c */
[-C--:B------:R-:W-:Y:S01]  /*b3e0*/  ISETP.GE.AND P5, PT, R16, R195.reuse, PT ;  /* 0x000000c31000720c */ /* 0x080fe20003fa6270 */
[----:B------:R-:W-:Y:S01]  /*b3f0*/  VIADD R16, R184, 0x10 ;  /* 0x00000010b8107836 */ /* 0x000fe20000000000 */
[----:B------:R-:W-:Y:S01]  /*b400*/  FSEL R189, R55, -INF , !P3 ;  /* 0xff80000037bd7808 */ /* 0x000fe20005800000 */
[----:B------:R-:W2:Y:S01]  /*b410*/  MUFU.TANH R42, R42 ;  /* 0x0000002a002a7308 */ /* 0x000ea20000002400 */
[----:B------:R-:W-:Y:S01]  /*b420*/  FSEL R187, R168, -INF , !P5 ;  /* 0xff800000a8bb7808 */ /* 0x000fe20006800000 */
[----:B-1----:R-:W-:Y:S01]  /*b430*/  HMMA.16816.F32 R176, R12, R20, R176 ;  /* 0x000000140cb0723c */ /* 0x002fe200000018b0 */
[----:B------:R-:W-:Y:S01]  /*b440*/  VIADD R8, R184, 0x11 ;  /* 0x00000011b8087836 */ /* 0x000fe20000000000 */
[----:B------:R-:W-:Y:S01]  /*b450*/  FSEL R188, R148, -INF , !P6 ;  /* 0xff80000094bc7808 */ /* 0x000fe20007000000 */
[----:B------:R-:W-:Y:S01]  /*b460*/  FMUL.FTZ R165, R166, UR10 ;  /* 0x0000000aa6a57c20 */ /* 0x000fe20008410000 */
[----:B------:R-:W-:Y:S01]  /*b470*/  FSEL R186, R169, -INF , !P4 ;  /* 0xff800000a9ba7808 */ /* 0x000fe20006000000 */
[----:B------:R-:W-:Y:S01]  /*b480*/  FMUL.FTZ R166, R167, UR10 ;  /* 0x0000000aa7a67c20 */ /* 0x000fe20008410000 */
[----:B------:R-:W-:Y:S01]  /*b490*/  HMMA.16816.F32 R136, R56, R18, R136 ;  /* 0x000000123888723c */ /* 0x000fe20000001888 */
[CC--:B------:R-:W-:Y:S01]  /*b4a0*/  ISETP.GE.AND P3, PT, R8.reuse, R196.reuse, PT ;  /* 0x000000c40800720c */ /* 0x0c0fe20003f66270 */
[----:B------:R-:W1:Y:S01]  /*b4b0*/  MUFU.TANH R43, R43 ;  /* 0x0000002b002b7308 */ /* 0x000e620000002400 */
[-C--:B------:R-:W-:Y:S01]  /*b4c0*/  ISETP.GE.AND P5, PT, R8, R195.reuse, PT ;  /* 0x000000c30800720c */ /* 0x080fe20003fa6270 */
[----:B------:R-:W-:Y:S01]  /*b4d0*/  VIADD R8, R184, 0x18 ;  /* 0x00000018b8087836 */ /* 0x000fe20000000000 */
[C---:B------:R-:W-:Y:S01]  /*b4e0*/  ISETP.GE.AND P6, PT, R16.reuse, R196, PT ;  /* 0x000000c41000720c */ /* 0x040fe20003fc6270 */
[----:B------:R-:W-:Y:S01]  /*b4f0*/  HMMA.16816.F32 R144, R12, R22, R144 ;  /* 0x000000160c90723c */ /* 0x000fe20000001890 */
[----:B------:R-:W4:Y:S01]  /*b500*/  LDSM.16.M88.4 R20, [R135] ;  /* 0x000000008714783b */ /* 0x000f220000000200 */
[----:B------:R-:W-:-:S02]  /*b510*/  ISETP.GE.AND P4, PT, R16, R195, PT ;  /* 0x000000c31000720c */ /* 0x000fc40003f86270 */
[----:B------:R-:W-:Y:S01]  /*b520*/  FSEL R182, R149, -INF , !P6 ;  /* 0xff80000095b67808 */ /* 0x000fe20007000000 */
[----:B------:R-:W1:Y:S01]  /*b530*/  LDSM.16.M88.4 R16, [R211+0x7000] ;  /* 0x00700000d310783b */ /* 0x000e620000000200 */
[----:B------:R-:W-:Y:S01]  /*b540*/  FSEL R181, R151, -INF , !P4 ;  /* 0xff80000097b57808 */ /* 0x000fe20006000000 */
[----:B------:R-:W-:Y:S01]  /*b550*/  HMMA.16816.F32 R152, R12, R34, R152 ;  /* 0x000000220c98723c */ /* 0x000fe20000001898 */
[CC--:B------:R-:W-:Y:S01]  /*b560*/  ISETP.GE.AND P6, PT, R8.reuse, R196.reuse, PT ;  /* 0x000000c40800720c */ /* 0x0c0fe20003fc6270 */
[----:B------:R-:W1:Y:S01]  /*b570*/  MUFU.TANH R165, R165 ;  /* 0x000000a500a57308 */ /* 0x000e620000002400 */
[-C--:B------:R-:W-:Y:S01]  /*b580*/  ISETP.GE.AND P4, PT, R8, R195.reuse, PT ;  /* 0x000000c30800720c */ /* 0x080fe20003f86270 */
[----:B------:R-:W-:Y:S01]  /*b590*/  VIADD R8, R184, 0x19 ;  /* 0x00000019b8087836 */ /* 0x000fe20000000000 */
[----:B------:R-:W-:Y:S01]  /*b5a0*/  FSEL R51, R150, -INF , !P3 ;  /* 0xff80000096337808 */ /* 0x000fe20005800000 */
[----:B---3--:R-:W-:Y:S01]  /*b5b0*/  HMMA.16816.F32 R64, R56, R28, R64 ;  /* 0x0000001c3840723c */ /* 0x008fe20000001840 */
[----:B------:R-:W-:Y:S01]  /*b5c0*/  FSEL R53, R172, -INF , !P5 ;  /* 0xff800000ac357808 */ /* 0x000fe20006800000 */
[----:B------:R-:W-:Y:S01]  /*b5d0*/  FMUL.FTZ R150, R178, UR10 ;  /* 0x0000000ab2967c20 */ /* 0x000fe20008410000 */
[----:B------:R-:W-:Y:S01]  /*b5e0*/  FSEL R180, R50, -INF , !P4 ;  /* 0xff80000032b47808 */ /* 0x000fe20006000000 */
[----:B------:R-:W-:Y:S01]  /*b5f0*/  FMUL.FTZ R50, R179, UR10 ;  /* 0x0000000ab3327c20 */ /* 0x000fe20008410000 */
[CC--:B------:R-:W-:Y:S01]  /*b600*/  ISETP.GE.AND P3, PT, R8.reuse, R196.reuse, PT ;  /* 0x000000c40800720c */ /* 0x0c0fe20003f66270 */
[----:B-----5:R-:W-:Y:S01]  /*b610*/  HMMA.16816.F32 R140, R24, R4, R140 ;  /* 0x00000004188c723c */ /* 0x020fe2000000188c */
[----:B------:R-:W-:Y:S01]  /*b620*/  FSEL R29, R173, -INF , !P6 ;  /* 0xff800000ad1d7808 */ /* 0x000fe20007000000 */
[----:B------:R-:W-:Y:S01]  /*b630*/  MUFU.TANH R164, R164 ;  /* 0x000000a400a47308 */ /* 0x000fe20000002400 */
[-C--:B------:R-:W-:Y:S01]  /*b640*/  ISETP.GE.AND P5, PT, R8, R195.reuse, PT ;  /* 0x000000c30800720c */ /* 0x080fe20003fa6270 */
[----:B------:R-:W-:Y:S01]  /*b650*/  FMUL.FTZ R55, R176, UR10 ;  /* 0x0000000ab0377c20 */ /* 0x000fe20008410000 */
[----:B------:R-:W-:Y:S01]  /*b660*/  FSEL R28, R48, -INF , !P3 ;  /* 0xff800000301c7808 */ /* 0x000fe20005800000 */
[----:B------:R-:W-:Y:S01]  /*b670*/  HMMA.16816.F32 R136, R36, R10, R136 ;  /* 0x0000000a2488723c */ /* 0x000fe20000001888 */
[----:B------:R-:W-:Y:S01]  /*b680*/  VIADD R4, R184, 0x20 ;  /* 0x00000020b8047836 */ /* 0x000fe20000000000 */
[----:B------:R-:W3:Y:S01]  /*b690*/  LDSM.16.M88.4 R8, [R222+0xb800] ;  /* 0x00b80000de08783b */ /* 0x000ee20000000200 */
[----:B------:R-:W-:Y:S01]  /*b6a0*/  FSEL R179, R49, -INF , !P5 ;  /* 0xff80000031b37808 */ /* 0x000fe20006800000 */
[----:B------:R-:W-:Y:S01]  /*b6b0*/  MUFU.TANH R166, R166 ;  /* 0x000000a600a67308 */ /* 0x000fe20000002400 */
[----:B------:R-:W-:Y:S01]  /*b6c0*/  FMUL.FTZ R149, R177, UR10 ;  /* 0x0000000ab1957c20 */ /* 0x000fe20008410000 */
[CC--:B------:R-:W-:Y:S01]  /*b6d0*/  ISETP.GE.AND P6, PT, R4.reuse, R196.reuse, PT ;  /* 0x000000c40400720c */ /* 0x0c0fe20003fc6270 */
[----:B------:R-:W-:Y:S01]  /*b6e0*/  HMMA.16816.F32 R60, R56, R30, R60 ;  /* 0x0000001e383c723c */ /* 0x000fe2000000183c */
[-C--:B------:R-:W-:Y:S01]  /*b6f0*/  ISETP.GE.AND P4, PT, R4, R195.reuse, PT ;  /* 0x000000c30400720c */ /* 0x080fe20003f86270 */
[----:B------:R-:W-:Y:S01]  /*b700*/  VIADD R4, R184, 0x21 ;  /* 0x00000021b8047836 */ /* 0x000fe20000000000 */
[----:B------:R-:W-:Y:S01]  /*b710*/  FSEL R34, R44, -INF , !P6 ;  /* 0xff8000002c227808 */ /* 0x000fe20007000000 */
[----:B------:R-:W-:Y:S01]  /*b720*/  FMUL.FTZ R152, R152, UR10 ;  /* 0x0000000a98987c20 */ /* 0x000fe20008410000 */
[----:B------:R-:W-:Y:S01]  /*b730*/  FSEL R32, R46, -INF , !P4 ;  /* 0xff8000002e207808 */ /* 0x000fe20006000000 */
[----:B------:R-:W-:Y:S01]  /*b740*/  MUFU.TANH R160, R160 ;  /* 0x000000a000a07308 */ /* 0x000fe20000002400 */
[-C--:B------:R-:W-:Y:S01]  /*b750*/  ISETP.GE.AND P3, PT, R4, R196.reuse, PT ;  /* 0x000000c40400720c */ /* 0x080fe20003f66270 */
[----:B------:R-:W-:Y:S01]  /*b760*/  FMUL.FTZ R154, R154, UR10 ;  /* 0x0000000a9a9a7c20 */ /* 0x000fe20008410000 */
[-C--:B------:R-:W-:Y:S01]  /*b770*/  ISETP.GE.AND P5, PT, R4, R195.reuse, PT ;  /* 0x000000c30400720c */ /* 0x080fe20003fa6270 */
[----:B------:R-:W-:Y:S01]  /*b780*/  VIADD R4, R184, 0x28 ;  /* 0x00000028b8047836 */ /* 0x000fe20000000000 */
[----:B----4-:R-:W-:Y:S01]  /*b790*/  HMMA.16816.F32 R64, R36, R20, R64 ;  /* 0x000000142440723c */ /* 0x010fe20000001840 */
[----:B------:R-:W-:Y:S01]  /*b7a0*/  FSEL R178, R45, -INF , !P3 ;  /* 0xff8000002db27808 */ /* 0x000fe20005800000 */
[----:B------:R-:W-:Y:S01]  /*b7b0*/  FMUL.FTZ R148, R155, UR10 ;  /* 0x0000000a9b947c20 */ /* 0x000fe20008410000 */
[----:B------:R-:W-:Y:S01]  /*b7c0*/  FSEL R33, R47, -INF , !P5 ;  /* 0xff8000002f217808 */ /* 0x000fe20006800000 */
[----:B------:R-:W4:Y:S01]  /*b7d0*/  MUFU.TANH R167, R162 ;  /* 0x000000a200a77308 */ /* 0x000f220000002400 */
[CC--:B------:R-:W-:Y:S01]  /*b7e0*/  ISETP.GE.AND P6, PT, R4.reuse, R196.reuse, PT ;  /* 0x000000c40400720c */ /* 0x0c0fe20003fc6270 */
[----:B------:R-:W-:Y:S01]  /*b7f0*/  HMMA.16816.F32 R136, R24, R6, R136 ;  /* 0x000000061888723c */ /* 0x000fe20000001888 */
[-C--:B------:R-:W-:Y:S01]  /*b800*/  ISETP.GE.AND P4, PT, R4, R195.reuse, PT ;  /* 0x000000c30400720c */ /* 0x080fe20003f86270 */
[----:B------:R-:W-:Y:S01]  /*b810*/  VIADD R4, R184, 0x29 ;  /* 0x00000029b8047836 */ /* 0x000fe20000000000 */
[----:B------:R-:W-:Y:S01]  /*b820*/  FSEL R35, R40, -INF , !P6 ;  /* 0xff80000028237808 */ /* 0x000fe20007000000 */
[----:B------:R-:W-:Y:S01]  /*b830*/  VIADD R20, R184, 0x31 ;  /* 0x00000031b8147836 */ /* 0x000fe20000000000 */
[----:B------:R-:W-:Y:S01]  /*b840*/  FSEL R175, R175, -INF , !P4 ;  /* 0xff800000afaf7808 */ /* 0x000fe20006000000 */
[----:B------:R5:W-:Y:S01]  /*b850*/  MUFU.TANH R171, R156 ;  /* 0x0000009c00ab7308 */ /* 0x000be20000002400 */
[CC--:B------:R-:W-:Y:S01]  /*b860*/  ISETP.GE.AND P3, PT, R4.reuse, R196.reuse, PT ;  /* 0x000000c40400720c */ /* 0x0c0fe20003f66270 */
[----:B------:R-:W-:Y:S01]  /*b870*/  HMMA.16816.F32 R60, R36, R22, R60 ;  /* 0x00000016243c723c */ /* 0x000fe2000000183c */
[-C--:B------:R-:W-:Y:S01]  /*b880*/  ISETP.GE.AND P5, PT, R4, R195.reuse, PT ;  /* 0x000000c30400720c */ /* 0x080fe20003fa6270 */
[----:B------:R-:W-:Y:S01]  /*b890*/  VIADD R4, R184, 0x30 ;  /* 0x00000030b8047836 */ /* 0x000fe20000000000 */
[----:B------:R-:W-:Y:S01]  /*b8a0*/  FSEL R177, R41, -INF , !P3 ;  /* 0xff80000029b17808 */ /* 0x000fe20005800000 */
[----:B------:R-:W-:Y:S01]  /*b8b0*/  FMUL.FTZ R153, R153, UR10 ;  /* 0x0000000a99997c20 */ /* 0x000fe20008410000 */
[----:B--2---:R-:W-:Y:S01]  /*b8c0*/  FSEL R176, R42, -INF , !P5 ;  /* 0xff8000002ab07808 */ /* 0x004fe20006800000 */
[----:B------:R-:W-:Y:S01]  /*b8d0*/  MUFU.TANH R161, R161 ;  /* 0x000000a100a17308 */ /* 0x000fe20000002400 */
[CC--:B------:R-:W-:Y:S01]  /*b8e0*/  ISETP.GE.AND P6, PT, R4.reuse, R196.reuse, PT ;  /* 0x000000c40400720c */ /* 0x0c0fe20003fc6270 */
[----:B-1----:R-:W-:Y:S01]  /*b8f0*/  HMMA.16816.F32 R140, R12, R16, R140 ;  /* 0x000000100c8c723c */ /* 0x002fe2000000188c */
[-C--:B------:R-:W-:Y:S01]  /*b900*/  ISETP.GE.AND P4, PT, R4, R195.reuse, PT ;  /* 0x000000c30400720c */ /* 0x080fe20003f86270 */
[----:B------:R-:W-:Y:S01]  /*b910*/  FMUL.FTZ R145, R145, UR10 ;  /* 0x0000000a91917c20 */ /* 0x000fe20008410000 */
[----:B------:R-:W1:Y:S01]  /*b920*/  LDSM.16.M88.4 R4, [R211+0x7800] ;  /* 0x00780000d304783b */ /* 0x000e620000000200 */
[CC--:B------:R-:W-:Y:S01]  /*b930*/  ISETP.GE.AND P3, PT, R20.reuse, R196.reuse, PT ;  /* 0x000000c41400720c */ /* 0x0c0fe20003f66270 */
[----:B------:R-:W-:Y:S01]  /*b940*/  FMUL.FTZ R147, R147, UR10 ;  /* 0x0000000a93937c20 */ /* 0x000fe20008410000 */
[----:B---3--:R-:W-:Y:S01]  /*b950*/  HMMA.16816.F32 R64, R24, R8, R64 ;  /* 0x000000081840723c */ /* 0x008fe20000001840 */
[----:B-----5:R-:W-:Y:S01]  /*b960*/  FMUL.FTZ R156, R157, UR10 ;  /* 0x0000000a9d9c7c20 */ /* 0x020fe20008410000 */
[----:B------:R-:W-:Y:S01]  /*b970*/  MUFU.TANH R163, R163 ;  /* 0x000000a300a37308 */ /* 0x000fe20000002400 */
[----:B------:R-:W-:Y:S01]  /*b980*/  FMUL.FTZ R157, R159, UR10 ;  /* 0x0000000a9f9d7c20 */ /* 0x000fe20008410000 */
[-C--:B------:R-:W-:Y:S01]  /*b990*/  ISETP.GE.AND P5, PT, R20, R195.reuse, PT ;  /* 0x000000c31400720c */ /* 0x080fe20003fa6270 */
[----:B------:R-:W-:Y:S01]  /*b9a0*/  VIADD R20, R184, 0x38 ;  /* 0x00000038b8147836 */ /* 0x000fe20000000000 */
[----:B------:R-:W-:Y:S01]  /*b9b0*/  FSEL R151, R43, -INF , !P6 ;  /* 0xff8000002b977808 */ /* 0x000fe20007000000 */
[----:B------:R-:W-:Y:S01]  /*b9c0*/  HMMA.16816.F32 R136, R12, R18, R136 ;  /* 0x000000120c88723c */ /* 0x000fe20000001888 */
[----:B------:R-:W-:Y:S01]  /*b9d0*/  FSEL R162, R165, -INF , !P4 ;  /* 0xff800000a5a27808 */ /* 0x000fe20006000000 */
[----:B------:R-:W-:Y:S01]  /*b9e0*/  FMUL.FTZ R17, R146, UR10 ;  /* 0x0000000a92117c20 */ /* 0x000fe20008410000 */
[----:B------:R-:W2:Y:S01]  /*b9f0*/  MUFU.TANH R170, R158 ;  /* 0x0000009e00aa7308 */ /* 0x000ea20000002400 */
[----:B------:R-:W-:Y:S01]  /*ba00*/  ISETP.GE.AND P6, PT, R20, R196, PT ;  /* 0x000000c41400720c */ /* 0x000fe20003fc6270 */
[----:B------:R-:W-:Y:S01]  /*ba10*/  FMUL.FTZ R144, R144, UR10 ;  /* 0x0000000a90907c20 */ /* 0x000fe20008410000 */
[-C--:B------:R-:W-:Y:S01]  /*ba20*/  ISETP.GE.AND P4, PT, R20, R195.reuse, PT ;  /* 0x000000c31400720c */ /* 0x080fe20003f86270 */
[C---:B------:R-:W-:Y:S01]  /*ba30*/  VIADD R19, R184.reuse, 0x39 ;  /* 0x00000039b8137836 */ /* 0x040fe20000000000 */
[----:B------:R-:W-:Y:S01]  /*ba40*/  HMMA.16816.F32 R60, R24, R10, R60 ;  /* 0x0000000a183c723c */ /* 0x000fe2000000183c */
[----:B------:R-:W-:Y:S01]  /*ba50*/  VIADD R18, R184, 0x40 ;  /* 0x00000040b8127836 */ /* 0x000fe20000000000 */
[----:B----4-:R-:W-:Y:S01]  /*ba60*/  FSEL R165, R167, -INF , !P4 ;  /* 0xff800000a7a57808 */ /* 0x010fe20006000000 */
[----:B------:R3:W-:Y:S01]  /*ba70*/  MUFU.TANH R158, R152 ;  /* 0x00000098009e7308 */ /* 0x0007e20000002400 */
[----:B------:R-:W-:Y:S01]  /*ba80*/  FMUL.FTZ R9, R141, UR10 ;  /* 0x0000000a8d097c20 */ /* 0x000fe20008410000 */
[----:B------:R-:W-:Y:S01]  /*ba90*/  FMUL.FTZ R140, R140, UR10 ;  /* 0x0000000a8c8c7c20 */ /* 0x000fe20008410000 */
[----:B------:R-:W-:Y:S01]  /*baa0*/  ISETP.GE.AND P4, PT, R18, R195, PT ;  /* 0x000000c31200720c */ /* 0x000fe20003f86270 */
[----:B------:R-:W-:Y:S01]  /*bab0*/  FMUL.FTZ R142, R142, UR10 ;  /* 0x0000000a8e8e7c20 */ /* 0x000fe20008410000 */
[----:B------:R-:W-:-:S02]  /*bac0*/  VIADD R10, R184, 0x61 ;  /* 0x00000061b80a7836 */ /* 0x000fc40000000000 */
[----:B------:R-:W-:Y:S01]  /*bad0*/  FMUL.FTZ R143, R143, UR10 ;  /* 0x0000000a8f8f7c20 */ /* 0x000fe20008410000 */
[----:B------:R-:W-:Y:S01]  /*bae0*/  VIADD R11, R184, 0x60 ;  /* 0x00000060b80b7836 */ /* 0x000fe20000000000 */
[----:B------:R4:W-:Y:S01]  /*baf0*/  MUFU.TANH R54, R154 ;  /* 0x0000009a00367308 */ /* 0x0009e20000002400 */
[----:B--2---:R-:W-:Y:S01]  /*bb00*/  FSEL R170, R170, -INF , !P4 ;  /* 0xff800000aaaa7808 */ /* 0x004fe20006000000 */
[----:B------:R-:W-:-:S04]  /*bb10*/  DEPBAR.LE SB0, 0x0 ;  /* 0x000080000000791a */ /* 0x000fc80000000000 */
[----:B------:R-:W-:Y:S01]  /*bb20*/  FMUL.FTZ R137, R137, UR10 ;  /* 0x0000000a89897c20 */ /* 0x000fe20008410000 */
[----:B------:R-:W-:Y:S01]  /*bb30*/  FMUL.FTZ R138, R138, UR10 ;  /* 0x0000000a8a8a7c20 */ /* 0x000fe20008410000 */
[----:B------:R-:W2:Y:S01]  /*bb40*/  MUFU.TANH R156, R156 ;  /* 0x0000009c009c7308 */ /* 0x000ea20000002400 */
[----:B---3--:R-:W-:Y:S01]  /*bb50*/  FSEL R152, R164, -INF , !P3 ;  /* 0xff800000a4987808 */ /* 0x008fe20005800000 */
[----:B------:R-:W-:Y:S01]  /*bb60*/  FMUL.FTZ R136, R136, UR10 ;  /* 0x0000000a88887c20 */ /* 0x000fe20008410000 */
[----:B------:R-:W-:Y:S01]  /*bb70*/  FSEL R164, R166, -INF , !P5 ;  /* 0xff800000a6a47808 */ /* 0x000fe20006800000 */
[----:B-1----:R-:W-:Y:S01]  /*bb80*/  HMMA.16816.F32 R64, R12, R4, R64 ;  /* 0x000000040c40723c */ /* 0x002fe20000001840 */
[-C--:B------:R-:W-:Y:S01]  /*bb90*/  ISETP.GE.AND P3, PT, R19, R196.reuse, PT ;  /* 0x000000c41300720c */ /* 0x080fe20003f66270 */
[----:B------:R-:W-:Y:S01]  /*bba0*/  FMUL.FTZ R139, R139, UR10 ;  /* 0x0000000a8b8b7c20 */ /* 0x000fe20008410000 */
[----:B------:R-:W-:Y:S01]  /*bbb0*/  ISETP.GE.AND P5, PT, R19, R195, PT ;  /* 0x000000c31300720c */ /* 0x000fe20003fa6270 */
[----:B------:R-:W1:Y:S01]  /*bbc0*/  MUFU.TANH R157, R157 ;  /* 0x0000009d009d7308 */ /* 0x000e620000002400 */
[C---:B------:R-:W-:Y:S01]  /*bbd0*/  VIADD R19, R184.reuse, 0x41 ;  /* 0x00000041b8137836 */ /* 0x040fe20000000000 */
[----:B----4-:R-:W-:Y:S01]  /*bbe0*/  FSEL R154, R161, -INF , !P3 ;  /* 0xff800000a19a7808 */ /* 0x010fe20005800000 */
[C---:B------:R-:W-:Y:S01]  /*bbf0*/  VIADD R4, R184.reuse, 0x50 ;  /* 0x00000050b8047836 */ /* 0x040fe20000000000 */
[----:B------:R-:W-:Y:S01]  /*bc00*/  FSEL R166, R163, -INF , !P5 ;  /* 0xff800000a3a67808 */ /* 0x000fe20006800000 */
[----:B------:R-:W-:Y:S01]  /*bc10*/  VIADD R5, R184, 0x58 ;  /* 0x00000058b8057836 */ /* 0x000fe20000000000 */
[----:B------:R-:W-:-:S02]  /*bc20*/  ISETP.GE.AND P3, PT, R19, R196, PT ;  /* 0x000000c41300720c */ /* 0x000fc40003f66270 */
[----:B------:R3:W4:Y:S01]  /*bc30*/  MUFU.TANH R174, R153 ;  /* 0x0000009900ae7308 */ /* 0x0007220000002400 */
[----:B------:R-:W-:Y:S01]  /*bc40*/  ISETP.GE.AND P5, PT, R19, R195, PT ;  /* 0x000000c31300720c */ /* 0x000fe20003fa6270 */
[----:B------:R-:W-:Y:S01]  /*bc50*/  VIADD R19, R184, 0x49 ;  /* 0x00000049b8137836 */ /* 0x000fe20000000000 */
[----:B--2---:R-:W-:-:S04]  /*bc60*/  FSEL R172, R156, -INF , !P3 ;  /* 0xff8000009cac7808 */ /* 0x004fc80005800000 */
[----:B------:R-:W-:Y:S01]  /*bc70*/  ISETP.GE.AND P3, PT, R19, R196, PT ;  /* 0x000000c41300720c */ /* 0x000fe20003f66270 */
[----:B------:R-:W2:Y:S01]  /*bc80*/  MUFU.TANH R148, R148 ;  /* 0x0000009400947308 */ /* 0x000ea20000002400 */
[----:B-1----:R-:W-:Y:S02]  /*bc90*/  FSEL R169, R157, -INF , !P5 ;  /* 0xff8000009da97808 */ /* 0x002fe40006800000 */
[----:B------:R-:W-:Y:S01]  /*bca0*/  ISETP.GE.AND P5, PT, R19, R195, PT ;  /* 0x000000c31300720c */ /* 0x000fe20003fa6270 */
[----:B------:R-:W-:Y:S01]  /*bcb0*/  FMUL.FTZ R65, R65, UR10 ;  /* 0x0000000a41417c20 */ /* 0x000fe20008410000 */
[----:B------:R-:W-:-:S03]  /*bcc0*/  FMUL.FTZ R64, R64, UR10 ;  /* 0x0000000a40407c20 */ /* 0x000fc60008410000 */
[----:B------:R-:W1:Y:S01]  /*bcd0*/  MUFU.TANH R55, R55 ;  /* 0x0000003700377308 */ /* 0x000e620000002400 */
[----:B---3--:R-:W-:Y:S02]  /*bce0*/  FSEL R153, R160, -INF , !P6 ;  /* 0xff800000a0997808 */ /* 0x008fe40007000000 */
[-C--:B------:R-:W-:Y:S01]  /*bcf0*/  ISETP.GE.AND P6, PT, R18, R196.reuse, PT ;  /* 0x000000c41200720c */ /* 0x080fe20003fc6270 */
[----:B------:R-:W-:Y:S01]  /*bd00*/  VIADD R18, R184, 0x48 ;  /* 0x00000048b8127836 */ /* 0x000fe20000000000 */
[----:B----4-:R-:W-:Y:S02]  /*bd10*/  FSEL R174, R174, -INF , !P3 ;  /* 0xff800000aeae7808 */ /* 0x010fe40005800000 */
[----:B------:R-:W-:Y:S01]  /*bd20*/  FSEL R171, R171, -INF , !P6 ;  /* 0xff800000abab7808 */ /* 0x000fe20007000000 */
[----:B------:R-:W3:Y:S01]  /*bd30*/  MUFU.TANH R149, R149 ;  /* 0x0000009500957308 */ /* 0x000ee20000002400 */
[C---:B------:R-:W-:Y:S02]  /*bd40*/  ISETP.GE.AND P6, PT, R18.reuse, R196, PT ;  /* 0x000000c41200720c */ /* 0x040fe40003fc6270 */
[----:B------:R-:W-:-:S02]  /*bd50*/  ISETP.GE.AND P4, PT, R18, R195, PT ;  /* 0x000000c31200720c */ /* 0x000fc40003f86270 */
[----:B------:R-:W-:Y:S02]  /*bd60*/  FSEL R173, R158, -INF , !P6 ;  /* 0xff8000009ead7808 */ /* 0x000fe40007000000 */
[----:B------:R-:W-:Y:S01]  /*bd70*/  FSEL R168, R54, -INF , !P4 ;  /* 0xff80000036a87808 */ /* 0x000fe20006000000 */
[----:B------:R-:W4:Y:S01]  /*bd80*/  MUFU.TANH R150, R150 ;  /* 0x0000009600967308 */ /* 0x000f220000002400 */
[CC--:B------:R-:W-:Y:S02]  /*bd90*/  ISETP.GE.AND P6, PT, R4.reuse, R196.reuse, PT ;  /* 0x000000c40400720c */ /* 0x0c0fe40003fc6270 */
[----:B------:R-:W-:Y:S01]  /*bda0*/  ISETP.GE.AND P4, PT, R4, R195, PT ;  /* 0x000000c30400720c */ /* 0x000fe20003f86270 */
[----:B------:R-:W-:Y:S01]  /*bdb0*/  VIADD R4, R184, 0x51 ;  /* 0x00000051b8047836 */ /* 0x000fe20000000000 */
[----:B--2---:R-:W-:Y:S02]  /*bdc0*/  FSEL R167, R148, -INF , !P5 ;  /* 0xff80000094a77808 */ /* 0x004fe40006800000 */
[----:B-1----:R-:W-:Y:S01]  /*bdd0*/  FSEL R163, R55, -INF , !P6 ;  /* 0xff80000037a37808 */ /* 0x002fe20007000000 */
[----:B------:R-:W1:Y:S01]  /*bde0*/  MUFU.TANH R50, R50 ;  /* 0x0000003200327308 */ /* 0x000e620000002400 */
[----:B------:R-:W-:-:S02]  /*bdf0*/  ISETP.GE.AND P3, PT, R4, R196, PT ;  /* 0x000000c40400720c */ /* 0x000fc40003f66270 */
[-C--:B------:R-:W-:Y:S01]  /*be00*/  ISETP.GE.AND P5, PT, R4, R195.reuse, PT ;  /* 0x000000c30400720c */ /* 0x080fe20003fa6270 */
[----:B------:R-:W-:Y:S01]  /*be10*/  VIADD R4, R184, 0x59 ;  /* 0x00000059b8047836 */ /* 0x000fe20000000000 */
[----:B---3--:R-:W-:Y:S02]  /*be20*/  FSEL R161, R149, -INF , !P3 ;  /* 0xff80000095a17808 */ /* 0x008fe40005800000 */
[CC--:B------:R-:W-:Y:S01]  /*be30*/  ISETP.GE.AND P6, PT, R5.reuse, R196.reuse, PT ;  /* 0x000000c40500720c */ /* 0x0c0fe20003fc6270 */
[----:B------:R-:W2:Y:S01]  /*be40*/  MUFU.TANH R159, R145 ;  /* 0x00000091009f7308 */ /* 0x000ea20000002400 */
[----:B----4-:R-:W-:Y:S02]  /*be50*/  FSEL R158, R150, -INF , !P4 ;  /* 0xff800000969e7808 */ /* 0x010fe40006000000 */
[----:B------:R-:W-:Y:S02]  /*be60*/  ISETP.GE.AND P4, PT, R5, R195, PT ;  /* 0x000000c30500720c */ /* 0x000fe40003f86270 */
[----:B------:R-:W-:-:S03]  /*be70*/  ISETP.GE.AND P3, PT, R4, R196, PT ;  /* 0x000000c40400720c */ /* 0x000fc60003f66270 */
[----:B------:R-:W3:Y:S01]  /*be80*/  MUFU.TANH R155, R147 ;  /* 0x00000093009b7308 */ /* 0x000ee20000002400 */
[----:B-1----:R-:W-:Y:S02]  /*be90*/  FSEL R157, R50, -INF , !P5 ;  /* 0xff800000329d7808 */ /* 0x002fe40006800000 */
[----:B------:R-:W-:Y:S02]  /*bea0*/  ISETP.GE.AND P5, PT, R4, R195, PT ;  /* 0x000000c30400720c */ /* 0x000fe40003fa6270 */
[----:B------:R-:W-:Y:S03]  /*beb0*/  HMMA.16816.F32 R4, R12, R6, R60 ;  /* 0x000000060c04723c */ /* 0x000fe6000000183c */
[----:B------:R-:W1:Y:S01]  /*bec0*/  MUFU.TANH R9, R9 ;  /* 0x0000000900097308 */ /* 0x000e620000002400 */
[----:B--2---:R-:W-:Y:S02]  /*bed0*/  FSEL R159, R159, -INF , !P3 ;  /* 0xff8000009f9f7808 */ /* 0x004fe40005800000 */
[----:B------:R-:W-:Y:S01]  /*bee0*/  ISETP.GE.AND P3, PT, R10, R196, PT ;  /* 0x000000c40a00720c */ /* 0x000fe20003f66270 */
[----:B------:R-:W-:Y:S01]  /*bef0*/  FMUL.FTZ R61, R66, UR10 ;  /* 0x0000000a423d7c20 */ /* 0x000fe20008410000 */
[----:B------:R-:W-:-:S03]  /*bf00*/  FMUL.FTZ R60, R67, UR10 ;  /* 0x0000000a433c7c20 */ /* 0x000fc60008410000 */
[----:B------:R-:W2:Y:S01]  /*bf10*/  MUFU.TANH R16, R144 ;  /* 0x0000009000107308 */ /* 0x000ea20000002400 */
[----:B---3--:R-:W-:Y:S02]  /*bf20*/  FSEL R155, R155, -INF , !P5 ;  /* 0xff8000009b9b7808 */ /* 0x008fe40006800000 */
[----:B------:R-:W-:Y:S01]  /*bf30*/  ISETP.GE.AND P5, PT, R10, R195, PT ;  /* 0x000000c30a00720c */ /* 0x000fe20003fa6270 */
[----:B------:R-:W-:-:S04]  /*bf40*/  VIADD R10, R184, 0x69 ;  /* 0x00000069b80a7836 */ /* 0x000fc80000000000 */
[----:B------:R-:W3:Y:S01]  /*bf50*/  MUFU.TANH R17, R17 ;  /* 0x0000001100117308 */ /* 0x000ee20000002400 */
[----:B-1----:R-:W-:Y:S02]  /*bf60*/  FSEL R149, R9, -INF , !P3 ;  /* 0xff80000009957808 */ /* 0x002fe40005800000 */
[-C--:B------:R-:W-:Y:S02]  /*bf70*/  ISETP.GE.AND P3, PT, R10, R196.reuse, PT ;  /* 0x000000c40a00720c */ /* 0x080fe40003f66270 */
[----:B------:R-:W-:Y:S01]  /*bf80*/  FMUL.FTZ R62, R5, UR10 ;  /* 0x0000000a053e7c20 */ /* 0x000fe20008410000 */
[----:B------:R-:W-:Y:S02]  /*bf90*/  VIADD R5, R184, 0x71 ;  /* 0x00000071b8057836 */ /* 0x000fe40000000000 */
[----:B------:R-:W-:Y:S01]  /*bfa0*/  FMUL.FTZ R6, R6, UR10 ;  /* 0x0000000a06067c20 */ /* 0x000fe20008410000 */
[----:B------:R-:W1:Y:S01]  /*bfb0*/  MUFU.TANH R147, R137 ;  /* 0x0000008900937308 */ /* 0x000e620000002400 */
[----:B--2---:R-:W-:Y:S01]  /*bfc0*/  FSEL R160, R16, -INF , !P6 ;  /* 0xff80000010a07808 */ /* 0x004fe20007000000 */
[----:B------:R-:W-:Y:S01]  /*bfd0*/  FMUL.FTZ R7, R7, UR10 ;  /* 0x0000000a07077c20 */ /* 0x000fe20008410000 */
[----:B------:R-:W-:-:S05]  /*bfe0*/  ISETP.GE.AND P6, PT, R11, R196, PT ;  /* 0x000000c40b00720c */ /* 0x000fca0003fc6270 */
[----:B------:R-:W2:Y:S01]  /*bff0*/  MUFU.TANH R8, R140 ;  /* 0x0000008c00087308 */ /* 0x000ea20000002400 */
[----:B---3--:R-:W-:Y:S02]  /*c000*/  FSEL R156, R17, -INF , !P4 ;  /* 0xff800000119c7808 */ /* 0x008fe40006000000 */
[----:B------:R-:W-:Y:S01]  /*c010*/  ISETP.GE.AND P4, PT, R11, R195, PT ;  /* 0x000000c30b00720c */ /* 0x000fe20003f86270 */
[----:B------:R-:W-:-:S04]  /*c020*/  VIADD R11, R184, 0x68 ;  /* 0x00000068b80b7836 */ /* 0x000fc80000000000 */
[----:B------:R-:W3:Y:S01]  /*c030*/  MUFU.TANH R146, R142 ;  /* 0x0000008e00927308 */ /* 0x000ee20000002400 */
[----:B-1----:R-:W-:Y:S01]  /*c040*/  FSEL R147, R147, -INF , !P3 ;  /* 0xff80000093937808 */ /* 0x002fe20005800000 */
[----:B------:R-:W-:Y:S01]  /*c050*/  IMAD.MOV.U32 R137, RZ, RZ, R198 ;  /* 0x000000ffff897224 */ /* 0x000fe200078e00c6 */
[----:B------:R-:W-:-:S05]  /*c060*/  ISETP.GE.AND P3, PT, R5, R196, PT ;  /* 0x000000c40500720c */ /* 0x000fca0003f66270 */
[----:B------:R-:W1:Y:S01]  /*c070*/  MUFU.TANH R144, R138 ;  /* 0x0000008a00907308 */ /* 0x000e620000002400 */
[----:B--2---:R-:W-:Y:S02]  /*c080*/  FSEL R150, R8, -INF , !P6 ;  /* 0xff80000008967808 */ /* 0x004fe40007000000 */
[----:B------:R-:W-:-:S05]  /*c090*/  ISETP.GE.AND P6, PT, R11, R196, PT ;  /* 0x000000c40b00720c */ /* 0x000fca0003fc6270 */
[----:B------:R2:W4:Y:S01]  /*c0a0*/  MUFU.TANH R138, R65 ;  /* 0x00000041008a7308 */ /* 0x0005220000002400 */
[----:B---3--:R-:W-:Y:S02]  /*c0b0*/  FSEL R146, R146, -INF , !P4 ;  /* 0xff80000092927808 */ /* 0x008fe40006000000 */
[----:B------:R-:W-:-:S05]  /*c0c0*/  ISETP.GE.AND P4, PT, R11, R195, PT ;  /* 0x000000c30b00720c */ /* 0x000fca0003f86270 */
[----:B------:R-:W3:Y:S01]  /*c0d0*/  MUFU.TANH R18, R136 ;  /* 0x0000008800127308 */ /* 0x000ee20000002400 */
[----:B-1----:R-:W-:-:S07]  /*c0e0*/  FSEL R144, R144, -INF , !P4 ;  /* 0xff80000090907808 */ /* 0x002fce0006000000 */
[----:B------:R-:W1:Y:S01]  /*c0f0*/  MUFU.TANH R145, R143 ;  /* 0x0000008f00917308 */ /* 0x000e620000002400 */
[----:B--2---:R-:W-:Y:S01]  /*c100*/  FMUL.FTZ R65, R4, UR10 ;  /* 0x0000000a04417c20 */ /* 0x004fe20008410000 */
[----:B------:R-:W-:Y:S01]  /*c110*/  VIADD R4, R184, 0x70 ;  /* 0x00000070b8047836 */ /* 0x000fe20000000000 */
[----:B----4-:R-:W-:Y:S02]  /*c120*/  FSEL R138, R138, -INF , !P3 ;  /* 0xff8000008a8a7808 */ /* 0x010fe40005800000 */
[-C--:B------:R-:W-:Y:S02]  /*c130*/  ISETP.GE.AND P3, PT, R184, R196.reuse, PT ;  /* 0x000000c4b800720c */ /* 0x080fe40003f66270 */
[----:B------:R-:W-:Y:S01]  /*c140*/  ISETP.GE.AND P4, PT, R4, R195, PT ;  /* 0x000000c30400720c */ /* 0x000fe20003f86270 */
[----:B------:R-:W2:Y:S01]  /*c150*/  MUFU.TANH R143, R139 ;  /* 0x0000008b008f7308 */ /* 0x000ea20000002400 */
[----:B---3--:R-:W-:Y:S01]  /*c160*/  FSEL R148, R18, -INF , !P6 ;  /* 0xff80000012947808 */ /* 0x008fe20007000000 */
[----:B------:R-:W-:Y:S01]  /*c170*/  IMAD.MOV.U32 R136, RZ, RZ, R199 ;  /* 0x000000ffff887224 */ /* 0x000fe200078e00c7 */
[----:B------:R-:W-:Y:S01]  /*c180*/  ISETP.GE.AND P6, PT, R4, R196, PT ;  /* 0x000000c40400720c */ /* 0x000fe20003fc6270 */
[----:B------:R-:W-:Y:S01]  /*c190*/  VIADD R4, R184, 0x78 ;  /* 0x00000078b8047836 */ /* 0x000fe20000000000 */
[----:B------:R-:W-:-:S02]  /*c1a0*/  FSEL R3, R3, -INF , !P3 ;  /* 0xff80000003037808 */ /* 0x000fc40005800000 */
[----:B------:R-:W-:Y:S01]  /*c1b0*/  ISETP.GT.AND P3, PT, R236, R231, PT ;  /* 0x000000e7ec00720c */ /* 0x000fe20003f64270 */
        /* <DEDUP_REMOVED lines=20> */
[----:B------:R-:W-:-:S05]  /*c300*/  ISETP.GE.AND P6, PT, R4, R196, PT ;  /* 0x000000c40400720c */ /* 0x000fca0003fc6270 */
[----:B------:R-:W3:Y:S01]  /*c310*/  MUFU.TANH R54, R7 ;  /* 0x0000000700367308 */ /* 0x000ee20000002400 */
[----:B-1----:R-:W-:Y:S02]  /*c320*/  FSEL R59, R59, -INF , !P4 ;  /* 0xff8000003b3b7808 */ /* 0x002fe40006000000 */
[----:B------:R-:W-:Y:S02]  /*c330*/  ISETP.GE.AND P4, PT, R4, R195, PT ;  /* 0x000000c30400720c */ /* 0x000fe40003f86270 */
[----:B--2---:R-:W-:Y:S02]  /*c340*/  FSEL R62, R62, -INF , !P6 ;  /* 0xff8000003e3e7808 */ /* 0x004fe40007000000 */
[----:B---3--:R-:W-:Y:S01]  /*c350*/  FSEL R54, R54, -INF , !P4 ;  /* 0xff80000036367808 */ /* 0x008fe20006000000 */
[----:B------:R-:W-:Y:S08]  /*c360*/  @!P3 BRA `(.L_x_1653) ;  /* 0x0000000c0050b947 */ /* 0x000ff00003800000 */
        /* <DEDUP_REMOVED lines=9> */
[----:B-1----:R-:W-:-:S06]  /*c400*/  VIADD R8, R8, 0xffffffe ;  /* 0x0ffffffe08087836 */ /* 0x002fcc0000000000 */
[----:B------:R-:W1:Y:S02]  /*c410*/  F2I.FTZ.U32.TRUNC.NTZ R9, R8 ;  /* 0x0000000800097305 */ /* 0x000e64000021f000 */
[----:B-1----:R-:W-:Y:S01]  /*c420*/  IADD3 R4, RZ, -R9, RZ ;  /* 0x80000009ff047210 */ /* 0x002fe20007ffe0ff */
[----:B------:R-:W-:-:S04]  /*c430*/  IMAD.MOV.U32 R8, RZ, RZ, RZ ;  /* 0x000000ffff087224 */ /* 0x000fc800078e00ff */
[----:B------:R-:W-:-:S04]  /*c440*/  IMAD R4, R4, R5, RZ ;  /* 0x0000000504047224 */ /* 0x000fc800078e02ff */
[----:B------:R-:W-:Y:S01]  /*c450*/  IMAD.HI.U32 R4, R9, R4, R8 ;  /* 0x0000000409047227 */ /* 0x000fe200078e0008 */
[----:B------:R-:W-:Y:S02]  /*c460*/  IABS R8, R11 ;  /* 0x0000000b00087213 */ /* 0x000fe40000000000 */
[----:B------:R-:W-:-:S03]  /*c470*/  LOP3.LUT R11, R11, R6, RZ, 0x3c, !PT ;  /* 0x000000060b0b7212 */ /* 0x000fc600078e3cff */
        /* <DEDUP_REMOVED lines=16> */
[----:B------:R-:W-:-:S04]  /*c580*/  ISETP.GE.AND P6, PT, R7, RZ, PT ;  /* 0x000000ff0700720c */ /* 0x000fc80003fc6270 */
[----:B------:R-:W-:Y:S02]  /*c590*/  MOV R9, R12 ;  /* 0x0000000c00097202 */ /* 0x000fe40000000f00 */
[----:B------:R-:W-:Y:S01]  /*c5a0*/  @P4 VIADD R4, R4, 0x1 ;  /* 0x0000000104044836 */ /* 0x000fe20000000000 */
[----:B------:R-:W-:-:S03]  /*c5b0*/  ISETP.NE.AND P4, PT, R6, RZ, PT ;  /* 0x000000ff0600720c */ /* 0x000fc60003f85270 */
[----:B------:R-:W-:Y:S01]  /*c5c0*/  IMAD.MOV.U32 R5, RZ, RZ, R4 ;  /* 0x000000ffff057224 */ /* 0x000fe200078e0004 */
[----:B------:R-:W-:Y:S02]  /*c5d0*/  LOP3.LUT R4, RZ, R6, RZ, 0x33, !PT ;  /* 0x00000006ff047212 */ /* 0x000fe400078e33ff */
[----:B------:R-:W-:Y:S01]  /*c5e0*/  @!P6 IADD3 R9, -R9, RZ, RZ ;  /* 0x000000ff0909e210 */ /* 0x000fe20007ffe1ff */
[----:B------:R-:W-:-:S03]  /*c5f0*/  @!P5 IMAD.MOV R5, RZ, RZ, -R5 ;  /* 0x000000ffff05d224 */ /* 0x000fc600078e0a05 */
[C---:B------:R-:W-:Y:S02]  /*c600*/  SEL R9, R4.reuse, R9, !P4 ;  /* 0x0000000904097207 */ /* 0x040fe40006000000 */
[----:B------:R-:W-:-:S03]  /*c610*/  SEL R4, R4, R5, !P4 ;  /* 0x0000000504047207 */ /* 0x000fc60006000000 */
[----:B------:R-:W-:-:S04]  /*c620*/  IMAD.WIDE R12, R9, 0x4, R240 ;  /* 0x00000004090c7825 */ /* 0x000fc800078e02f0 */
[----:B------:R-:W-:Y:S01]  /*c630*/  IMAD.WIDE R10, R4, 0x4, R240 ;  /* 0x00000004040a7825 */ /* 0x000fe200078e02f0 */
[----:B------:R-:W2:Y:S04]  /*c640*/  LDG.E R8, desc[UR12][R12.64] ;  /* 0x0000000c0c087981 */ /* 0x000ea8000c1e1900 */
[----:B------:R1:W2:Y:S01]  /*c650*/  LDG.E R7, desc[UR12][R10.64] ;  /* 0x0000000c0a077981 */ /* 0x0002a2000c1e1900 */
[----:B------:R-:W-:Y:S02]  /*c660*/  IADD3 R9, R9, -R4, RZ ;  /* 0x8000000409097210 */ /* 0x000fe40007ffe0ff */
[----:B------:R-:W3:Y:S03]  /*c670*/  LDC.64 R4, c[0x0][0x230] ;  /* 0x00008c00ff047b82 */ /* 0x000ee60000000a00 */
[----:B------:R-:W-:-:S05]  /*c680*/  IMAD R9, R9, R6, -0x80 ;  /* 0xffffff8009097424 */ /* 0x000fca00078e0206 */
[----:B------:R-:W-:-:S05]  /*c690*/  SHF.R.S32.HI R6, RZ, 0x1f, R9 ;  /* 0x0000001fff067819 */ /* 0x000fca0000011409 */
[----:B------:R-:W-:-:S04]  /*c6a0*/  IMAD R6, R6, R132, RZ ;  /* 0x0000008406067224 */ /* 0x000fc800078e02ff */
[C---:B------:R-:W-:Y:S02]  /*c6b0*/  IMAD R6, R9.reuse, R133, R6 ;  /* 0x0000008509067224 */ /* 0x040fe400078e0206 */
[----:B-1----:R-:W-:-:S05]  /*c6c0*/  IMAD.WIDE.U32 R10, R9, R132, RZ ;  /* 0x00000084090a7225 */ /* 0x002fca00078e00ff */
[----:B------:R-:W-:Y:S01]  /*c6d0*/  IADD3 R11, R11, R6, RZ ;  /* 0x000000060b0b7210 */ /* 0x000fe20007ffe0ff */
[----:B--2---:R-:W-:-:S05]  /*c6e0*/  IMAD.IADD R7, R7, 0x1, -R8 ;  /* 0x0000000107077824 */ /* 0x004fca00078e0a08 */
[----:B------:R-:W-:-:S05]  /*c6f0*/  SHF.R.S32.HI R8, RZ, 0x1f, R7 ;  /* 0x0000001fff087819 */ /* 0x000fca0000011407 */
[----:B---3--:R-:W-:-:S04]  /*c700*/  IMAD R8, R8, R4, RZ ;  /* 0x0000000408087224 */ /* 0x008fc800078e02ff */
[C---:B------:R-:W-:Y:S02]  /*c710*/  IMAD R5, R7.reuse, R5, R8 ;  /* 0x0000000507057224 */ /* 0x040fe400078e0208 */
[----:B------:R-:W-:-:S04]  /*c720*/  IMAD.WIDE.U32 R8, R7, R4, R10 ;  /* 0x0000000407087225 */ /* 0x000fc800078e000a */
[----:B------:R-:W-:Y:S01]  /*c730*/  IMAD.IADD R7, R9, 0x1, R5 ;  /* 0x0000000109077824 */ /* 0x000fe200078e0205 */
[----:B------:R-:W-:Y:S06]  /*c740*/  BRA `(.L_x_1655) ;  /* 0x0000000000087947 */ /* 0x000fec0003800000 */
.L_x_1654:
[----:B------:R-:W-:-:S04]  /*c750*/  LEA R8, -R132, RZ, 0x7 ;  /* 0x000000ff84087211 */ /* 0x000fc800078e39ff */
[----:B------:R-:W-:-:S07]  /*c760*/  SHF.R.S32.HI R7, RZ, 0x1f, R8 ;  /* 0x0000001fff077819 */ /* 0x000fce0000011408 */
.L_x_1655:
        /* <DEDUP_REMOVED lines=14> */
[C---:B------:R-:W-:Y:S02]  /*c850*/  @!P1 LEA R24, P6, R9.reuse, UR8, 0x1 ;  /* 0x0000000809189c11 */ /* 0x040fe4000f8c08ff */
        /* <DEDUP_REMOVED lines=21> */
[----:B------:R3:W-:Y:S01]  /*c9b0*/  @!P1 LDGSTS.E.BYPASS.LTC128B.128 [R237+0x8000], desc[UR12][R30.64+0x80] ;  /* 0x080000801eed9fae */ /* 0x0007e2000b901d4c */
[----:B------:R-:W-:Y:S02]  /*c9c0*/  IADD3 R6, P4, R233, R4, RZ ;  /* 0x00000004e9067210 */ /* 0x000fe40007f9e0ff */
[--C-:B------:R-:W-:Y:S01]  /*c9d0*/  @!P2 LEA.HI.X R19, R4, R246, R5.reuse, 0x1, P6 ;  /* 0x000000f60413a211 */ /* 0x100fe200030f0c05 */
[--C-:B------:R-:W-:Y:S01]  /*c9e0*/  @!P1 IMAD.X R4, R134, 0x1, R5.reuse, P5 ;  /* 0x0000000186049824 */ /* 0x100fe200028e0605 */
[C---:B------:R-:W-:Y:S01]  /*c9f0*/  @!P1 LEA R16, P5, R9.reuse, UR8, 0x1 ;  /* 0x0000000809109c11 */ /* 0x040fe2000f8a08ff */
        /* <DEDUP_REMOVED lines=16> */
[----:B--2---:R-:W-:-:S02]  /*cb00*/  @!P2 LEA R36, P6, R4, R247, 0x1 ;  /* 0x000000f70424a211 */ /* 0x004fc400078c08ff */
        /* <DEDUP_REMOVED lines=8> */
[C---:B------:R-:W-:Y:S01]  /*cb90*/  @!P1 LEA R38, P5, R9.reuse, UR8, 0x1 ;  /* 0x0000000809269c11 */ /* 0x040fe2000f8a08ff */
[----:B------:R-:W-:Y:S01]  /*cba0*/  IMAD.X R6, R232, 0x1, R6, P4 ;  /* 0x00000001e8067824 */ /* 0x000fe200020e0606 */
[----:B------:R-:W-:Y:S01]  /*cbb0*/  @!P1 IADD3 R10, P4, R194, R5, RZ ;  /* 0x00000005c20a9210 */ /* 0x000fe20007f9e0ff */
[----:B------:R1:W-:Y:S01]  /*cbc0*/  @P2 STS.128 [R237+0x5000], RZ ;  /* 0x005000ffed002388 */ /* 0x0003e20000000c00 */
[----:B------:R-:W-:-:S03]  /*cbd0*/  @!P1 LEA.HI.X R39, R9, UR9, R4, 0x1, P5 ;  /* 0x0000000909279c11 */ /* 0x000fc6000a8f0c04 */
[----:B------:R-:W-:Y:S01]  /*cbe0*/  @!P1 IMAD.X R4, R134, 0x1, R6, P4 ;  /* 0x0000000186049824 */ /* 0x000fe200020e0606 */
[C---:B---3--:R-:W-:Y:S01]  /*cbf0*/  @!P1 LEA R30, P4, R10.reuse, UR8, 0x1 ;  /* 0x000000080a1e9c11 */ /* 0x048fe2000f8808ff */
[----:B------:R-:W-:Y:S01]  /*cc00*/  @!PT LDS RZ, [RZ] ;  /* 0x00000000fffff984 */ /* 0x000fe20000000800 */
[----:B------:R-:W-:Y:S01]  /*cc10*/  @!PT LDS RZ, [RZ] ;  /* 0x00000000fffff984 */ /* 0x000fe20000000800 */
[----:B------:R-:W-:Y:S01]  /*cc20*/  @!PT LDS RZ, [RZ] ;  /* 0x00000000fffff984 */ /* 0x000fe20000000800 */
[----:B------:R-:W-:Y:S03]  /*cc30*/  @!P2 LDGSTS.E.BYPASS.LTC128B.128 [R237+0x5000], desc[UR12][R22.64] ;  /* 0x0500000016edafae */ /* 0x000fe6000b901d4c */
[----:B------:R-:W-:Y:S01]  /*cc40*/  @!P1 LEA.HI.X R31, R10, UR9, R4, 0x1, P4 ;  /* 0x000000090a1f9c11 */ /* 0x000fe2000a0f0c04 */
[----:B------:R1:W-:Y:S01]  /*cc50*/  @P1 STS.128 [R237+0x9000], RZ ;  /* 0x009000ffed001388 */ /* 0x0003e20000000c00 */
[----:B------:R-:W-:Y:S02]  /*cc60*/  @!P2 LEA R10, P5, R5, R247, 0x1 ;  /* 0x000000f7050aa211 */ /* 0x000fe400078a08ff */
        /* <DEDUP_REMOVED lines=11> */
[----:B------:R-:W-:Y:S04]  /*cd20*/  @!P2 LDGSTS.E.BYPASS.LTC128B.128 [R237+0x5800], desc[UR12][R18.64] ;  /* 0x0580000012edafae */ /* 0x000fe8000b901d4c */
[----:B------:R1:W-:Y:S04]  /*cd30*/  @P1 STS.128 [R237+0x9800], RZ ;  /* 0x009800ffed001388 */ /* 0x0003e80000000c00 */
        /* <DEDUP_REMOVED lines=51> */
.L_x_1657:
[----:B------:R-:W-:Y:S05]  /*d070*/  BSYNC B0 ;  /* 0x0000000000007941 */ /* 0x000fea0003800000 */
.L_x_1656:
[----:B------:R-:W0:Y:S01]  /*d080*/  LDGDEPBAR ;  /* 0x00000000000079af */ /* 0x000e220000000000 */
[----:B------:R-:W-:-:S04]  /*d090*/  LEA R247, P1, R8, R247, 0x1 ;  /* 0x000000f708f77211 */ /* 0x000fc800078208ff */
[----:B------:R-:W-:-:S09]  /*d0a0*/  LEA.HI.X R246, R8, R246, R7, 0x1, P1 ;  /* 0x000000f608f67211 */ /* 0x000fd200008f0c07 */
.L_x_1653:
        /* <DEDUP_REMOVED lines=10> */
[----:B-1----:R-:W-:Y:S01]  /*d150*/  LDSM.16.MT88.4 R36, [R219+0x10800] ;  /* 0x01080000db24783b */ /* 0x002fe20000004200 */
        /* <DEDUP_REMOVED lines=63> */
[----:B-1----:R-:W-:Y:S02]  /*d550*/  FMNMX.FTZ R45, R4, R45, !PT ;  /* 0x0000002d042d7209 */ /* 0x002fe40007810000 */
[----:B---3--:R-:W-:-:S03]  /*d560*/  FMNMX.FTZ R46, R5, R46, !PT ;  /* 0x0000002e052e7209 */ /* 0x008fc60007810000 */
[C---:B------:R-:W-:Y:S01]  /*d570*/  FMUL.FTZ R55, R45.reuse, UR11 ;  /* 0x0000000b2d377c20 */ /* 0x040fe20008410000 */
[C---:B------:R-:W-:Y:S01]  /*d580*/  FSETP.NEU.FTZ.AND P1, PT, R45.reuse, -INF , PT ;  /* 0xff8000002d00780b */ /* 0x040fe20003f3d000 */
[----:B------:R-:W1:Y:S01]  /*d590*/  LDSM.16.MT88.4 R4, [R223+0xc000] ;  /* 0x00c00000df04783b */ /* 0x000e620000004200 */
[C---:B------:R-:W-:Y:S01]  /*d5a0*/  FSETP.NEU.FTZ.AND P2, PT, R46.reuse, -INF , PT ;  /* 0xff8000002e00780b */ /* 0x040fe20003f5d000 */
[C---:B------:R-:W-:Y:S01]  /*d5b0*/  FMUL.FTZ R64, R46.reuse, UR11 ;  /* 0x0000000b2e407c20 */ /* 0x040fe20008410000 */
[----:B------:R-:W-:Y:S02]  /*d5c0*/  FSEL R9, R45, RZ, P1 ;  /* 0x000000ff2d097208 */ /* 0x000fe40000800000 */
[----:B------:R-:W-:Y:S02]  /*d5d0*/  FSEL R8, R46, RZ, P2 ;  /* 0x000000ff2e087208 */ /* 0x000fe40001000000 */
[----:B------:R-:W-:Y:S01]  /*d5e0*/  FSEL R64, R64, RZ, P2 ;  /* 0x000000ff40407208 */ /* 0x000fe20001000000 */
[----:B------:R-:W-:Y:S01]  /*d5f0*/  FADD.FTZ R9, R0, -R9 ;  /* 0x8000000900097221 */ /* 0x000fe20000010000 */
[----:B------:R-:W-:Y:S01]  /*d600*/  FSEL R55, R55, RZ, P1 ;  /* 0x000000ff37377208 */ /* 0x000fe20000800000 */
[----:B------:R-:W-:-:S02]  /*d610*/  FADD.FTZ R8, R2, -R8 ;  /* 0x8000000802087221 */ /* 0x000fc40000010000 */
        /* <DEDUP_REMOVED lines=8> */
[----:B------:R-:W-:Y:S01]  /*d6a0*/  FMUL.FTZ R0, R9, UR11 ;  /* 0x0000000b09007c20 */ /* 0x000fe20008410000 */
[----:B------:R-:W-:Y:S01]  /*d6b0*/  FMUL.FTZ R8, R8, UR11 ;  /* 0x0000000b08087c20 */ /* 0x000fe20008410000 */
[----:B------:R-:W-:Y:S01]  /*d6c0*/  MUFU.EX2 R47, R47 ;  /* 0x0000002f002f7308 */ /* 0x000fe20000000800 */
[--C-:B------:R-:W-:Y:S01]  /*d6d0*/  FFMA.FTZ R49, R51, UR11, -R64.reuse ;  /* 0x0000000b33317c23 */ /* 0x100fe20008010840 */
[--C-:B------:R-:W-:Y:S01]  /*d6e0*/  FFMA.FTZ R52, R29, UR11, -R64.reuse ;  /* 0x0000000b1d347c23 */ /* 0x100fe20008010840 */
[--C-:B------:R-:W-:Y:S01]  /*d6f0*/  FFMA.FTZ R51, R28, UR11, -R64.reuse ;  /* 0x0000000b1c337c23 */ /* 0x100fe20008010840 */
[--C-:B------:R-:W-:Y:S01]  /*d700*/  FFMA.FTZ R50, R182, UR11, -R64.reuse ;  /* 0x0000000bb6327c23 */ /* 0x100fe20008010840 */
[----:B------:R-:W-:Y:S01]  /*d710*/  LDSM.16.MT88.4 R28, [R219+0x10000] ;  /* 0x01000000db1c783b */ /* 0x000fe20000004200 */
[--C-:B------:R-:W-:Y:S01]  /*d720*/  FFMA.FTZ R58, R181, UR11, -R55.reuse ;  /* 0x0000000bb53a7c23 */ /* 0x100fe20008010837 */
[--C-:B------:R-:W-:Y:S01]  /*d730*/  FFMA.FTZ R53, R53, UR11, -R55.reuse ;  /* 0x0000000b35357c23 */ /* 0x100fe20008010837 */
[----:B------:R-:W3:Y:S01]  /*d740*/  MUFU.EX2 R44, R44 ;  /* 0x0000002c002c7308 */ /* 0x000ee20000000800 */
        /* <DEDUP_REMOVED lines=11> */
[----:B------:R-:W-:Y:S01]  /*d800*/  LDSM.16.MT88.4 R32, [R223+0xd000] ;  /* 0x00d00000df20783b */ /* 0x000fe20000004200 */
        /* <DEDUP_REMOVED lines=39> */
[----:B------:R-:W-:Y:S01]  /*da80*/  FFMA.FTZ R143, R143, UR11, -R55 ;  /* 0x0000000b8f8f7c23 */ /* 0x000fe20008010837 */
[--C-:B------:R-:W-:Y:S01]  /*da90*/  FFMA.FTZ R139, R139, UR11, -R64.reuse ;  /* 0x0000000b8b8b7c23 */ /* 0x100fe20008010840 */
[--C-:B------:R-:W-:Y:S01]  /*daa0*/  FFMA.FTZ R138, R138, UR11, -R64.reuse ;  /* 0x0000000b8a8a7c23 */ /* 0x100fe20008010840 */
[--C-:B------:R-:W-:Y:S01]  /*dab0*/  FFMA.FTZ R65, R65, UR11, -R64.reuse ;  /* 0x0000000b41417c23 */ /* 0x100fe20008010840 */
[----:B------:R2:W3:Y:S01]  /*dac0*/  MUFU.EX2 R48, R8 ;  /* 0x0000000800307308 */ /* 0x0004e20000000800 */
[----:B------:R-:W-:-:S07]  /*dad0*/  FFMA.FTZ R62, R62, UR11, -R64 ;  /* 0x0000000b3e3e7c23 */ /* 0x000fce0008010840 */
[----:B------:R-:W5:Y:S01]  /*dae0*/  MUFU.EX2 R0, R0 ;  /* 0x0000000000007308 */ /* 0x000f620000000800 */
[----:B----4-:R-:W-:-:S07]  /*daf0*/  F2FP.F16.F32.PACK_AB R15, R2, R3 ;  /* 0x00000003020f723e */ /* 0x010fce00000000ff */
[----:B------:R-:W4:Y:S01]  /*db00*/  MUFU.EX2 R50, R50 ;  /* 0x0000003200327308 */ /* 0x000f220000000800 */
[----:B--2---:R-:W2:Y:S01]  /*db10*/  LDSM.16.MT88.4 R8, [R220+0xc000] ;  /* 0x00c00000dc08783b */ /* 0x004ea20000004200 */
[-C--:B---3--:R-:W-:Y:S01]  /*db20*/  FMUL.FTZ R128, R128, R48.reuse ;  /* 0x0000003080807220 */ /* 0x088fe20000410000 */
        /* <DEDUP_REMOVED lines=33> */
[----:B------:R-:W3:Y:S01]  /*dd40*/  LDSM.16.MT88.4 R16, [R223+0x10000] ;  /* 0x01000000df10783b */ /* 0x000ee20000004200 */
        /* <DEDUP_REMOVED lines=39> */
[C---:B---3--:R-:W-:Y:S01]  /*dfc0*/  HMMA.16816.F32 R96, R12.reuse, R16, R96 ;  /* 0x000000100c60723c */ /* 0x048fe20000001860 */
[-C--:B------:R-:W-:Y:S01]  /*dfd0*/  FMUL.FTZ R74, R74, R0.reuse ;  /* 0x000000004a4a7220 */ /* 0x080fe20000410000 */
[----:B------:R-:W-:Y:S01]  /*dfe0*/  FMUL.FTZ R75, R75, R0 ;  /* 0x000000004b4b7220 */ /* 0x000fe20000410000 */
[-C--:B------:R-:W-:Y:S01]  /*dff0*/  FMUL.FTZ R68, R68, R48.reuse ;  /* 0x0000003044447220 */ /* 0x080fe20000410000 */
[----:B------:R-:W-:Y:S01]  /*e000*/  FMUL.FTZ R69, R69, R48 ;  /* 0x0000003045457220 */ /* 0x000fe20000410000 */
[-C--:B------:R-:W-:Y:S01]  /*e010*/  FMUL.FTZ R70, R70, R0.reuse ;  /* 0x0000000046467220 */ /* 0x080fe20000410000 */
[C---:B------:R-:W-:Y:S01]  /*e020*/  HMMA.16816.F32 R92, R12.reuse, R18, R92 ;  /* 0x000000120c5c723c */ /* 0x040fe2000000185c */
[----:B------:R-:W3:Y:S01]  /*e030*/  LDSM.16.MT88.4 R16, [R223+0xc800] ;  /* 0x00c80000df10783b */ /* 0x000ee20000004200 */
[----:B------:R-:W1:Y:S01]  /*e040*/  MUFU.EX2 R53, R53 ;  /* 0x0000003500357308 */ /* 0x000e620000000800 */
[----:B------:R-:W-:Y:S01]  /*e050*/  FMUL.FTZ R71, R71, R0 ;  /* 0x0000000047477220 */ /* 0x000fe20000410000 */
        /* <DEDUP_REMOVED lines=10> */
[----:B------:R-:W3:Y:S01]  /*e100*/  MUFU.EX2 R56, R56 ;  /* 0x0000003800387308 */ /* 0x000ee20000000800 */
[C---:B------:R-:W-:Y:S01]  /*e110*/  HMMA.16816.F32 R72, R12.reuse, R28, R72 ;  /* 0x0000001c0c48723c */ /* 0x040fe20000001848 */
[----:B------:R-:W-:Y:S01]  /*e120*/  FADD.FTZ R47, R42, R47 ;  /* 0x0000002f2a2f7221 */ /* 0x000fe20000010000 */
[----:B------:R-:W-:Y:S01]  /*e130*/  FADD.FTZ R0, R2, R0 ;  /* 0x0000000002007221 */ /* 0x000fe20000010000 */
[----:B------:R-:W-:Y:S02]  /*e140*/  MOV R2, R46 ;  /* 0x0000002e00027202 */ /* 0x000fe40000000f00 */
[----:B----4-:R-:W-:Y:S02]  /*e150*/  FADD.FTZ R47, R50, R47 ;  /* 0x0000002f322f7221 */ /* 0x010fe40000010000 */
[----:B------:R-:W4:Y:S02]  /*e160*/  MUFU.EX2 R63, R63 ;  /* 0x0000003f003f7308 */ /* 0x000f240000000800 */
[C---:B-----5:R-:W-:Y:S01]  /*e170*/  FADD.FTZ R47, R49.reuse, R47 ;  /* 0x0000002f312f7221 */ /* 0x060fe20000010000 */
[C---:B-1----:R-:W-:Y:S05]  /*e180*/  HMMA.16816.F32 R80, R12.reuse, R4, R80 ;  /* 0x000000040c50723c */ /* 0x042fea0000001850 */
[----:B------:R-:W-:Y:S01]  /*e190*/  MUFU.EX2 R66, R66 ;  /* 0x0000004200427308 */ /* 0x000fe20000000800 */
[----:B------:R-:W-:Y:S01]  /*e1a0*/  HMMA.16816.F32 R76, R12, R6, R76 ;  /* 0x000000060c4c723c */ /* 0x000fe2000000184c */
[----:B------:R-:W-:-:S02]  /*e1b0*/  F2FP.F16.F32.PACK_AB R4, R49, R50 ;  /* 0x000000323104723e */ /* 0x000fc400000000ff */
[----:B------:R-:W-:Y:S01]  /*e1c0*/  F2FP.F16.F32.PACK_AB R5, R53, R58 ;  /* 0x0000003a3505723e */ /* 0x000fe200000000ff */
        /* <DEDUP_REMOVED lines=14> */
[----:B----4-:R-:W-:Y:S01]  /*e2b0*/  FADD.FTZ R52, R63, R52 ;  /* 0x000000343f347221 */ /* 0x010fe20000010000 */
[C---:B------:R-:W-:Y:S01]  /*e2c0*/  HMMA.16816.F32 R124, R4.reuse, R18, R124 ;  /* 0x00000012047c723c */ /* 0x040fe2000000187c */
[----:B------:R-:W1:Y:S03]  /*e2d0*/  LDSM.16.MT88.4 R16, [R223+0x10800] ;  /* 0x01080000df10783b */ /* 0x000e660000004200 */
[----:B------:R-:W3:Y:S02]  /*e2e0*/  MUFU.EX2 R134, R134 ;  /* 0x0000008600867308 */ /* 0x000ee40000000800 */
[C---:B--2---:R-:W-:Y:S06]  /*e2f0*/  HMMA.16816.F32 R112, R4.reuse, R8, R112 ;  /* 0x000000080470723c */ /* 0x044fec0000001870 */
[C---:B------:R-:W-:Y:S01]  /*e300*/  HMMA.16816.F32 R108, R4.reuse, R10, R108 ;  /* 0x0000000a046c723c */ /* 0x040fe2000000186c */
[----:B------:R-:W2:Y:S01]  /*e310*/  LDSM.16.MT88.4 R8, [R220+0x10800] ;  /* 0x01080000dc08783b */ /* 0x000ea20000004200 */
[----:B------:R-:W4:Y:S04]  /*e320*/  MUFU.EX2 R140, R140 ;  /* 0x0000008c008c7308 */ /* 0x000f280000000800 */
[----:B------:R-:W-:Y:S01]  /*e330*/  HMMA.16816.F32 R120, R4, R24, R120 ;  /* 0x000000180478723c */ /* 0x000fe20000001878 */
[----:B---3--:R-:W-:-:S03]  /*e340*/  FADD.FTZ R56, R134, R56 ;  /* 0x0000003886387221 */ /* 0x008fc60000010000 */
[----:B------:R-:W-:Y:S02]  /*e350*/  MUFU.EX2 R141, R141 ;  /* 0x0000008d008d7308 */ /* 0x000fe40000000800 */
[C---:B------:R-:W-:Y:S01]  /*e360*/  HMMA.16816.F32 R116, R4.reuse, R26, R116 ;  /* 0x0000001a0474723c */ /* 0x040fe20000001874 */
[----:B------:R-:W3:Y:S05]  /*e370*/  LDSM.16.MT88.4 R24, [R221+0xd000] ;  /* 0x00d00000dd18783b */ /* 0x000eea0000004200 */
[C---:B------:R-:W-:Y:S01]  /*e380*/  HMMA.16816.F32 R104, R4.reuse, R20, R104 ;  /* 0x000000140468723c */ /* 0x040fe20000001868 */
[----:B------:R-:W5:Y:S05]  /*e390*/  MUFU.EX2 R142, R142 ;  /* 0x0000008e008e7308 */ /* 0x000f6a0000000800 */
[C---:B------:R-:W-:Y:S01]  /*e3a0*/  HMMA.16816.F32 R100, R4.reuse, R22, R100 ;  /* 0x000000160464723c */ /* 0x040fe20000001864 */
[----:B------:R-:W3:Y:S02]  /*e3b0*/  LDSM.16.MT88.4 R20, [R220+0xd000] ;  /* 0x00d00000dc14783b */ /* 0x000ee40000004200 */
[----:B------:R-:W3:Y:S03]  /*e3c0*/  MUFU.EX2 R151, R151 ;  /* 0x0000009700977308 */ /* 0x000ee60000000800 */
[C---:B-1----:R-:W-:Y:S05]  /*e3d0*/  HMMA.16816.F32 R96, R4.reuse, R16, R96 ;  /* 0x000000100460723c */ /* 0x042fea0000001860 */
[----:B------:R-:W-:Y:S01]  /*e3e0*/  MUFU.EX2 R152, R152 ;  /* 0x0000009800987308 */ /* 0x000fe20000000800 */
[C---:B------:R-:W-:Y:S01]  /*e3f0*/  HMMA.16816.F32 R92, R4.reuse, R18, R92 ;  /* 0x00000012045c723c */ /* 0x040fe2000000185c */
[----:B------:R-:W1:Y:S05]  /*e400*/  LDSM.16.MT88.4 R16, [R219+0xd000] ;  /* 0x00d00000db10783b */ /* 0x000e6a0000004200 */
[C---:B------:R-:W-:Y:S01]  /*e410*/  HMMA.16816.F32 R88, R4.reuse, R28, R88 ;  /* 0x0000001c0458723c */ /* 0x040fe20000001858 */
[----:B------:R-:W-:Y:S05]  /*e420*/  MUFU.EX2 R153, R153 ;  /* 0x0000009900997308 */ /* 0x000fea0000000800 */
[C---:B------:R-:W-:Y:S01]  /*e430*/  HMMA.16816.F32 R84, R4.reuse, R30, R84 ;  /* 0x0000001e0454723c */ /* 0x040fe20000001854 */
[----:B------:R-:W1:Y:S02]  /*e440*/  LDSM.16.MT88.4 R28, [R223+0x11000] ;  /* 0x01100000df1c783b */ /* 0x000e640000004200 */
[----:B------:R-:W-:Y:S03]  /*e450*/  MUFU.EX2 R154, R154 ;  /* 0x0000009a009a7308 */ /* 0x000fe60000000800 */
[C---:B--2---:R-:W-:Y:S05]  /*e460*/  HMMA.16816.F32 R80, R4.reuse, R8, R80 ;  /* 0x000000080450723c */ /* 0x044fea0000001850 */
[----:B------:R-:W2:Y:S01]  /*e470*/  MUFU.EX2 R162, R162 ;  /* 0x000000a200a27308 */ /* 0x000ea20000000800 */
[----:B------:R-:W-:Y:S01]  /*e480*/  HMMA.16816.F32 R76, R4, R10, R76 ;  /* 0x0000000a044c723c */ /* 0x000fe2000000184c */
[C---:B------:R-:W-:Y:S01]  /*e490*/  F2FP.F16.F32.PACK_AB R8, R66.reuse, R63 ;  /* 0x0000003f4208723e */ /* 0x040fe200000000ff */
[----:B------:R-:W-:Y:S01]  /*e4a0*/  FADD.FTZ R66, R66, R52 ;  /* 0x0000003442427221 */ /* 0x000fe20000010000 */
[C---:B----4-:R-:W-:Y:S01]  /*e4b0*/  F2FP.F16.F32.PACK_AB R9, R140.reuse, R134 ;  /* 0x000000868c09723e */ /* 0x050fe200000000ff */
[----:B------:R-:W-:-:S02]  /*e4c0*/  FADD.FTZ R140, R140, R56 ;  /* 0x000000388c8c7221 */ /* 0x000fc40000010000 */
[C---:B------:R-:W-:Y:S01]  /*e4d0*/  HMMA.16816.F32 R72, R4.reuse, R36, R72 ;  /* 0x000000240448723c */ /* 0x040fe20000001848 */
[----:B------:R-:W-:Y:S01]  /*e4e0*/  F2FP.F16.F32.PACK_AB R10, R133, R67 ;  /* 0x00000043850a723e */ /* 0x000fe200000000ff */
[----:B------:R-:W4:Y:S01]  /*e4f0*/  MUFU.EX2 R164, R164 ;  /* 0x000000a400a47308 */ /* 0x000f220000000800 */
[C---:B-----5:R-:W-:Y:S01]  /*e500*/  F2FP.F16.F32.PACK_AB R11, R142.reuse, R141 ;  /* 0x0000008d8e0b723e */ /* 0x060fe200000000ff */
        /* <DEDUP_REMOVED lines=8> */
[----:B---3--:R-:W-:Y:S01]  /*e590*/  HMMA.16816.F32 R120, R8, R24, R120 ;  /* 0x000000180878723c */ /* 0x008fe20000001878 */
[----:B------:R-:W-:Y:S01]  /*e5a0*/  FADD.FTZ R133, R151, R133 ;  /* 0x0000008597857221 */ /* 0x000fe20000010000 */
[----:B--2---:R-:W-:-:S04]  /*e5b0*/  FADD.FTZ R142, R162, R142 ;  /* 0x0000008ea28e7221 */ /* 0x004fc80000010000 */
[C---:B------:R-:W-:Y:S01]  /*e5c0*/  HMMA.16816.F32 R116, R8.reuse, R26, R116 ;  /* 0x0000001a0874723c */ /* 0x040fe20000001874 */
[----:B------:R-:W2:Y:S01]  /*e5d0*/  LDSM.16.MT88.4 R24, [R221+0x11000] ;  /* 0x01100000dd18783b */ /* 0x000ea20000004200 */
[----:B------:R-:W3:Y:S04]  /*e5e0*/  MUFU.EX2 R166, R166 ;  /* 0x000000a600a67308 */ /* 0x000ee80000000800 */
[C---:B------:R-:W-:Y:S04]  /*e5f0*/  HMMA.16816.F32 R112, R8.reuse, R20, R112 ;  /* 0x000000140870723c */ /* 0x040fe80000001870 */
[----:B------:R-:W5:Y:S02]  /*e600*/  MUFU.EX2 R171, R171 ;  /* 0x000000ab00ab7308 */ /* 0x000f640000000800 */
[C---:B------:R-:W-:Y:S01]  /*e610*/  HMMA.16816.F32 R108, R8.reuse, R22, R108 ;  /* 0x00000016086c723c */ /* 0x040fe2000000186c */
[----:B------:R-:W4:Y:S05]  /*e620*/  LDSM.16.MT88.4 R20, [R220+0x11000] ;  /* 0x01100000dc14783b */ /* 0x000f2a0000004200 */
[C---:B-1----:R-:W-:Y:S01]  /*e630*/  HMMA.16816.F32 R104, R8.reuse, R16, R104 ;  /* 0x000000100868723c */ /* 0x042fe20000001868 */
[----:B------:R-:W-:Y:S05]  /*e640*/  MUFU.EX2 R172, R172 ;  /* 0x000000ac00ac7308 */ /* 0x000fea0000000800 */
[C---:B------:R-:W-:Y:S01]  /*e650*/  HMMA.16816.F32 R100, R8.reuse, R18, R100 ;  /* 0x000000120864723c */ /* 0x040fe20000001864 */
[----:B------:R-:W-:Y:S02]  /*e660*/  LDSM.16.MT88.4 R16, [R223+0x11800] ;  /* 0x01180000df10783b */ /* 0x000fe40000004200 */
[----:B------:R-:W-:Y:S03]  /*e670*/  MUFU.EX2 R173, R173 ;  /* 0x000000ad00ad7308 */ /* 0x000fe60000000800 */
[C---:B------:R-:W-:Y:S05]  /*e680*/  HMMA.16816.F32 R96, R8.reuse, R28, R96 ;  /* 0x0000001c0860723c */ /* 0x040fea0000001860 */
[----:B------:R-:W-:Y:S01]  /*e690*/  MUFU.EX2 R174, R174 ;  /* 0x000000ae00ae7308 */ /* 0x000fe20000000800 */
[C---:B------:R-:W-:Y:S01]  /*e6a0*/  HMMA.16816.F32 R92, R8.reuse, R30, R92 ;  /* 0x0000001e085c723c */ /* 0x040fe2000000185c */
[----:B------:R-:W1:Y:S05]  /*e6b0*/  LDSM.16.MT88.4 R28, [R221+0xd800] ;  /* 0x00d80000dd1c783b */ /* 0x000e6a0000004200 */
[C---:B------:R-:W-:Y:S01]  /*e6c0*/  HMMA.16816.F32 R128, R8.reuse, R32, R128 ;  /* 0x000000200880723c */ /* 0x040fe20000001880 */
[----:B------:R-:W5:Y:S05]  /*e6d0*/  MUFU.EX2 R170, R170 ;  /* 0x000000aa00aa7308 */ /* 0x000f6a0000000800 */
[C---:B------:R-:W-:Y:S01]  /*e6e0*/  HMMA.16816.F32 R124, R8.reuse, R34, R124 ;  /* 0x00000022087c723c */ /* 0x040fe2000000187c */
[----:B------:R-:W5:Y:S02]  /*e6f0*/  LDSM.16.MT88.4 R32, [R223+0xd800] ;  /* 0x00d80000df20783b */ /* 0x000f640000004200 */
[----:B------:R-:W5:Y:S03]  /*e700*/  MUFU.EX2 R169, R169 ;  /* 0x000000a900a97308 */ /* 0x000f660000000800 */
[C---:B--2---:R-:W-:Y:S05]  /*e710*/  HMMA.16816.F32 R88, R8.reuse, R24, R88 ;  /* 0x000000180858723c */ /* 0x044fea0000001858 */
[----:B------:R-:W-:Y:S01]  /*e720*/  MUFU.EX2 R168, R168 ;  /* 0x000000a800a87308 */ /* 0x000fe20000000800 */
[C---:B------:R-:W-:Y:S01]  /*e730*/  HMMA.16816.F32 R84, R8.reuse, R26, R84 ;  /* 0x0000001a0854723c */ /* 0x040fe20000001854 */
[----:B------:R-:W2:Y:S05]  /*e740*/  LDSM.16.MT88.4 R24, [R220+0xd800] ;  /* 0x00d80000dc18783b */ /* 0x000eaa0000004200 */
[C---:B----4-:R-:W-:Y:S01]  /*e750*/  HMMA.16816.F32 R80, R8.reuse, R20, R80 ;  /* 0x000000140850723c */ /* 0x050fe20000001850 */
[----:B------:R-:W4:Y:S05]  /*e760*/  MUFU.EX2 R167, R167 ;  /* 0x000000a700a77308 */ /* 0x000f2a0000000800 */
[C---:B------:R-:W-:Y:S01]  /*e770*/  HMMA.16816.F32 R76, R8.reuse, R22, R76 ;  /* 0x00000016084c723c */ /* 0x040fe2000000184c */
[----:B------:R-:W-:Y:S02]  /*e780*/  LDSM.16.MT88.4 R20, [R219+0xd800] ;  /* 0x00d80000db14783b */ /* 0x000fe40000004200 */
[----:B------:R-:W4:Y:S03]  /*e790*/  MUFU.EX2 R163, R163 ;  /* 0x000000a300a37308 */ /* 0x000f260000000800 */
[C---:B------:R-:W-:Y:S05]  /*e7a0*/  HMMA.16816.F32 R72, R8.reuse, R12, R72 ;  /* 0x0000000c0848723c */ /* 0x040fea0000001848 */
[----:B------:R-:W-:Y:S01]  /*e7b0*/  MUFU.EX2 R161, R161 ;  /* 0x000000a100a17308 */ /* 0x000fe20000000800 */
[----:B------:R-:W-:Y:S01]  /*e7c0*/  HMMA.16816.F32 R4, R8, R14, R4 ;  /* 0x0000000e0804723c */ /* 0x000fe20000001804 */
[----:B------:R-:W-:Y:S01]  /*e7d0*/  F2FP.F16.F32.PACK_AB R12, R152, R151 ;  /* 0x00000097980c723e */ /* 0x000fe200000000ff */
[----:B------:R-:W4:Y:S01]  /*e7e0*/  LDSM.16.MT88.4 R8, [R220+0x11800] ;  /* 0x01180000dc08783b */ /* 0x000f220000004200 */
[----:B------:R-:W-:Y:S01]  /*e7f0*/  F2FP.F16.F32.PACK_AB R13, R164, R162 ;  /* 0x000000a2a40d723e */ /* 0x000fe200000000ff */
[----:B------:R-:W-:Y:S01]  /*e800*/  FADD.FTZ R152, R152, R133 ;  /* 0x0000008598987221 */ /* 0x000fe20000010000 */
[----:B------:R-:W-:-:S02]  /*e810*/  FADD.FTZ R164, R164, R142 ;  /* 0x0000008ea4a47221 */ /* 0x000fc40000010000 */
[----:B------:R-:W-:Y:S01]  /*e820*/  F2FP.F16.F32.PACK_AB R14, R154, R153 ;  /* 0x000000999a0e723e */ /* 0x000fe200000000ff */
[----:B------:R-:W-:Y:S01]  /*e830*/  MUFU.EX2 R160, R160 ;  /* 0x000000a000a07308 */ /* 0x000fe20000000800 */
[----:B---3--:R-:W-:Y:S01]  /*e840*/  F2FP.F16.F32.PACK_AB R15, R166, R165 ;  /* 0x000000a5a60f723e */ /* 0x008fe200000000ff */
[----:B------:R-:W-:Y:S01]  /*e850*/  FADD.FTZ R152, R153, R152 ;  /* 0x0000009899987221 */ /* 0x000fe20000010000 */
[----:B------:R-:W-:-:S03]  /*e860*/  FADD.FTZ R164, R165, R164 ;  /* 0x000000a4a5a47221 */ /* 0x000fc60000010000 */
[----:B------:R-:W-:Y:S01]  /*e870*/  FADD.FTZ R154, R154, R152 ;  /* 0x000000989a9a7221 */ /* 0x000fe20000010000 */
[----:B------:R-:W-:Y:S01]  /*e880*/  FADD.FTZ R166, R166, R164 ;  /* 0x000000a4a6a67221 */ /* 0x000fe20000010000 */
[----:B-1----:R-:W-:Y:S01]  /*e890*/  HMMA.16816.F32 R120, R12, R28, R120 ;  /* 0x0000001c0c78723c */ /* 0x002fe20000001878 */
[----:B------:R-:W-:Y:S01]  /*e8a0*/  MUFU.EX2 R159, R159 ;  /* 0x0000009f009f7308 */ /* 0x000fe20000000800 */
[----:B-----5:R-:W-:Y:S01]  /*e8b0*/  FADD.FTZ R154, R171, R154 ;  /* 0x0000009aab9a7221 */ /* 0x020fe20000010000 */
[----:B------:R-:W-:-:S03]  /*e8c0*/  FADD.FTZ R166, R170, R166 ;  /* 0x000000a6aaa67221 */ /* 0x000fc60000010000 */
[C---:B------:R-:W-:Y:S01]  /*e8d0*/  HMMA.16816.F32 R116, R12.reuse, R30, R116 ;  /* 0x0000001e0c74723c */ /* 0x040fe20000001874 */
[----:B------:R-:W1:Y:S02]  /*e8e0*/  LDSM.16.MT88.4 R28, [R221+0x11800] ;  /* 0x01180000dd1c783b */ /* 0x000e640000004200 */
[----:B------:R-:W3:Y:S03]  /*e8f0*/  MUFU.EX2 R158, R158 ;  /* 0x0000009e009e7308 */ /* 0x000ee60000000800 */
        /* <DEDUP_REMOVED lines=9> */
[C---:B--2---:R-:W-:Y:S05]  /*e990*/  HMMA.16816.F32 R112, R12.reuse, R24, R112 ;  /* 0x000000180c70723c */ /* 0x044fea0000001870 */
[----:B------:R-:W-:Y:S01]  /*e9a0*/  MUFU.EX2 R150, R150 ;  /* 0x0000009600967308 */ /* 0x000fe20000000800 */
[C---:B------:R-:W-:Y:S01]  /*e9b0*/  HMMA.16816.F32 R108, R12.reuse, R26, R108 ;  /* 0x0000001a0c6c723c */ /* 0x040fe2000000186c */
[----:B------:R-:W2:Y:S05]  /*e9c0*/  LDSM.16.MT88.4 R24, [R223+0xe000] ;  /* 0x00e00000df18783b */ /* 0x000eaa0000004200 */
[C---:B----4-:R-:W-:Y:S01]  /*e9d0*/  HMMA.16816.F32 R80, R12.reuse, R8, R80 ;  /* 0x000000080c50723c */ /* 0x050fe20000001850 */
        /* <DEDUP_REMOVED lines=17> */
[C---:B-1----:R-:W-:Y:S01]  /*eaf0*/  HMMA.16816.F32 R88, R12.reuse, R28, R88 ;  /* 0x0000001c0c58723c */ /* 0x042fe20000001858 */
[----:B------:R-:W-:Y:S01]  /*eb00*/  FADD.FTZ R174, R163, R174 ;  /* 0x000000aea3ae7221 */ /* 0x000fe20000010000 */
[----:B---3--:R-:W-:Y:S02]  /*eb10*/  FADD.FTZ R167, R158, R167 ;  /* 0x000000a79ea77221 */ /* 0x008fe40000010000 */
[----:B------:R-:W-:Y:S02]  /*eb20*/  MUFU.EX2 R146, R146 ;  /* 0x0000009200927308 */ /* 0x000fe40000000800 */
[----:B------:R-:W-:Y:S01]  /*eb30*/  HMMA.16816.F32 R84, R12, R30, R84 ;  /* 0x0000001e0c54723c */ /* 0x000fe20000001854 */
[----:B------:R-:W1:Y:S05]  /*eb40*/  LDSM.16.MT88.4 R28, [R220+0xe000] ;  /* 0x00e00000dc1c783b */ /* 0x000e6a0000004200 */
[C---:B-----5:R-:W-:Y:S01]  /*eb50*/  HMMA.16816.F32 R120, R8.reuse, R16, R120 ;  /* 0x000000100878723c */ /* 0x060fe20000001878 */
[----:B------:R-:W-:Y:S05]  /*eb60*/  MUFU.EX2 R145, R145 ;  /* 0x0000009100917308 */ /* 0x000fea0000000800 */
[----:B------:R-:W-:Y:S01]  /*eb70*/  HMMA.16816.F32 R116, R8, R18, R116 ;  /* 0x000000120874723c */ /* 0x000fe20000001874 */
[----:B------:R-:W3:Y:S02]  /*eb80*/  LDSM.16.MT88.4 R16, [R220+0x12000] ;  /* 0x01200000dc10783b */ /* 0x000ee40000004200 */
[----:B------:R-:W-:Y:S03]  /*eb90*/  MUFU.EX2 R144, R144 ;  /* 0x0000009000907308 */ /* 0x000fe60000000800 */
[C---:B------:R-:W-:Y:S05]  /*eba0*/  HMMA.16816.F32 R72, R12.reuse, R32, R72 ;  /* 0x000000200c48723c */ /* 0x040fea0000001848 */
[----:B------:R-:W-:Y:S01]  /*ebb0*/  MUFU.EX2 R143, R143 ;  /* 0x0000008f008f7308 */ /* 0x000fe20000000800 */
[----:B------:R-:W-:Y:S01]  /*ebc0*/  HMMA.16816.F32 R4, R12, R34, R4 ;  /* 0x000000220c04723c */ /* 0x000fe20000001804 */
[----:B------:R-:W4:Y:S04]  /*ebd0*/  LDSM.16.MT88.4 R32, [R223+0x12000] ;  /* 0x01200000df20783b */ /* 0x000f280000004200 */
[----:B------:R-:W-:Y:S01]  /*ebe0*/  LDSM.16.MT88.4 R12, [R219+0x12000] ;  /* 0x01200000db0c783b */ /* 0x000fe20000004200 */
[C---:B--2---:R-:W-:Y:S01]  /*ebf0*/  HMMA.16816.F32 R128, R8.reuse, R24, R128 ;  /* 0x000000180880723c */ /* 0x044fe20000001880 */
[----:B------:R-:W-:Y:S05]  /*ec00*/  MUFU.EX2 R139, R139 ;  /* 0x0000008b008b7308 */ /* 0x000fea0000000800 */
[C---:B------:R-:W-:Y:S01]  /*ec10*/  HMMA.16816.F32 R124, R8.reuse, R26, R124 ;  /* 0x0000001a087c723c */ /* 0x040fe2000000187c */
[----:B------:R-:W2:Y:S02]  /*ec20*/  LDSM.16.MT88.4 R24, [R221+0x12000] ;  /* 0x01200000dd18783b */ /* 0x000ea40000004200 */
[----:B------:R-:W5:Y:S03]  /*ec30*/  MUFU.EX2 R138, R138 ;  /* 0x0000008a008a7308 */ /* 0x000f660000000800 */
[C---:B-1----:R-:W-:Y:S05]  /*ec40*/  HMMA.16816.F32 R112, R8.reuse, R28, R112 ;  /* 0x0000001c0870723c */ /* 0x042fea0000001870 */
[----:B------:R-:W-:Y:S01]  /*ec50*/  MUFU.EX2 R65, R65 ;  /* 0x0000004100417308 */ /* 0x000fe20000000800 */
[C---:B------:R-:W-:Y:S01]  /*ec60*/  HMMA.16816.F32 R108, R8.reuse, R30, R108 ;  /* 0x0000001e086c723c */ /* 0x040fe2000000186c */
[----:B------:R-:W1:Y:S05]  /*ec70*/  LDSM.16.MT88.4 R28, [R223+0xe800] ;  /* 0x00e80000df1c783b */ /* 0x000e6a0000004200 */
[----:B------:R-:W-:Y:S01]  /*ec80*/  HMMA.16816.F32 R104, R8, R20, R104 ;  /* 0x000000140868723c */ /* 0x000fe20000001868 */
[----:B------:R-:W4:Y:S01]  /*ec90*/  MUFU.EX2 R62, R62 ;  /* 0x0000003e003e7308 */ /* 0x000f220000000800 */
[----:B-----5:R-:W-:-:S04]  /*eca0*/  F2FP.F16.F32.PACK_AB R68, R138, R139 ;  /* 0x0000008b8a44723e */ /* 0x020fc800000000ff */
[C---:B------:R-:W-:Y:S01]  /*ecb0*/  HMMA.16816.F32 R100, R8.reuse, R22, R100 ;  /* 0x000000160864723c */ /* 0x040fe20000001864 */
[----:B------:R-:W5:Y:S05]  /*ecc0*/  LDSM.16.MT88.4 R20, [R221+0xe800] ;  /* 0x00e80000dd14783b */ /* 0x000f6a0000004200 */
[C---:B---3--:R-:W-:Y:S06]  /*ecd0*/  HMMA.16816.F32 R80, R8.reuse, R16, R80 ;  /* 0x000000100850723c */ /* 0x048fec0000001850 */
[----:B------:R-:W-:Y:S01]  /*ece0*/  HMMA.16816.F32 R76, R8, R18, R76 ;  /* 0x00000012084c723c */ /* 0x000fe2000000184c */
[----:B------:R-:W3:Y:S01]  /*ecf0*/  LDSM.16.MT88.4 R16, [R220+0xe800] ;  /* 0x00e80000dc10783b */ /* 0x000ee20000004200 */
[----:B----4-:R-:W-:-:S04]  /*ed00*/  F2FP.F16.F32.PACK_AB R70, R62, R65 ;  /* 0x000000413e46723e */ /* 0x010fc800000000ff */
[C---:B------:R-:W-:Y:S06]  /*ed10*/  HMMA.16816.F32 R96, R8.reuse, R32, R96 ;  /* 0x000000200860723c */ /* 0x040fec0000001860 */
[C---:B------:R-:W-:Y:S01]  /*ed20*/  HMMA.16816.F32 R92, R8.reuse, R34, R92 ;  /* 0x00000022085c723c */ /* 0x040fe2000000185c */
[----:B------:R-:W-:Y:S05]  /*ed30*/  LDSM.16.MT88.4 R32, [R221+0x12800] ;  /* 0x01280000dd20783b */ /* 0x000fea0000004200 */
[C---:B--2---:R-:W-:Y:S06]  /*ed40*/  HMMA.16816.F32 R88, R8.reuse, R24, R88 ;  /* 0x000000180858723c */ /* 0x044fec0000001858 */
        /* <DEDUP_REMOVED lines=8> */
[----:B------:R-:W-:Y:S01]  /*edd0*/  F2FP.F16.F32.PACK_AB R27, R155, R156 ;  /* 0x0000009c9b1b723e */ /* 0x000fe200000000ff */
[----:B------:R-:W-:Y:S02]  /*ede0*/  FADD.FTZ R157, R156, R157 ;  /* 0x0000009d9c9d7221 */ /* 0x000fe40000010000 */
[----:B------:R-:W-:Y:S01]  /*edf0*/  HMMA.16816.F32 R4, R8, R14, R4 ;  /* 0x0000000e0804723c */ /* 0x000fe20000001804 */
[----:B------:R-:W2:Y:S01]  /*ee00*/  LDSM.16.MT88.4 R8, [R220+0x12800] ;  /* 0x01280000dc08783b */ /* 0x000ea20000004200 */
        /* <DEDUP_REMOVED lines=11> */
[C---:B---3--:R-:W-:Y:S06]  /*eec0*/  HMMA.16816.F32 R112, R24.reuse, R16, R112 ;  /* 0x000000101870723c */ /* 0x048fec0000001870 */
[C---:B------:R-:W-:Y:S01]  /*eed0*/  HMMA.16816.F32 R108, R24.reuse, R18, R108 ;  /* 0x00000012186c723c */ /* 0x040fe2000000186c */
[----:B------:R-:W3:Y:S05]  /*eee0*/  LDSM.16.MT88.4 R16, [R221+0xf000] ;  /* 0x00f00000dd10783b */ /* 0x000eea0000004200 */
[C---:B--2---:R-:W-:Y:S06]  /*eef0*/  HMMA.16816.F32 R80, R24.reuse, R8, R80 ;  /* 0x000000081850723c */ /* 0x044fec0000001850 */
        /* <DEDUP_REMOVED lines=11> */
[----:B------:R-:W2:Y:S01]  /*efb0*/  LDSM.16.MT88.4 R12, [R220+0xf000] ;  /* 0x00f00000dc0c783b */ /* 0x000ea20000004200 */
[----:B------:R-:W-:Y:S01]  /*efc0*/  FADD.FTZ R147, R147, R149 ;  /* 0x0000009593937221 */ /* 0x000fe20000010000 */
[----:B------:R-:W-:-:S03]  /*efd0*/  FADD.FTZ R143, R143, R145 ;  /* 0x000000918f8f7221 */ /* 0x000fc60000010000 */
[----:B------:R-:W-:Y:S01]  /*efe0*/  HMMA.16816.F32 R96, R24, R36, R96 ;  /* 0x000000241860723c */ /* 0x000fe20000001860 */
[----:B------:R-:W-:-:S04]  /*eff0*/  FADD.FTZ R147, R139, R147 ;  /* 0x000000938b937221 */ /* 0x000fc80000010000 */
[----:B------:R-:W-:Y:S01]  /*f000*/  FADD.FTZ R147, R138, R147 ;  /* 0x000000938a937221 */ /* 0x000fe20000010000 */
[----:B------:R-:W-:Y:S01]  /*f010*/  HMMA.16816.F32 R92, R24, R38, R92 ;  /* 0x00000026185c723c */ /* 0x000fe2000000185c */
[----:B------:R-:W-:Y:S02]  /*f020*/  LDSM.16.MT88.4 R36, [R221+0x13000] ;  /* 0x01300000dd24783b */ /* 0x000fe40000004200 */
[----:B------:R-:W-:-:S03]  /*f030*/  FADD.FTZ R147, R65, R147 ;  /* 0x0000009341937221 */ /* 0x000fc60000010000 */
        /* <DEDUP_REMOVED lines=19> */
[--C-:B------:R-:W-:Y:S01]  /*f170*/  FFMA.FTZ R32, R61, UR11, -R55.reuse ;  /* 0x0000000b3d207c23 */ /* 0x100fe20008010837 */
[----:B------:R-:W-:-:S04]  /*f180*/  FFMA.FTZ R33, R60, UR11, -R55 ;  /* 0x0000000b3c217c23 */ /* 0x000fc80008010837 */
[C---:B-1----:R-:W-:Y:S01]  /*f190*/  HMMA.16816.F32 R96, R8.reuse, R20, R96 ;  /* 0x000000140860723c */ /* 0x042fe20000001860 */
[--C-:B------:R-:W-:Y:S01]  /*f1a0*/  FFMA.FTZ R34, R59, UR11, -R55.reuse ;  /* 0x0000000b3b227c23 */ /* 0x100fe20008010837 */
[----:B------:R-:W-:Y:S01]  /*f1b0*/  FFMA.FTZ R35, R54, UR11, -R55 ;  /* 0x0000000b36237c23 */ /* 0x000fe20008010837 */
[----:B------:R-:W1:Y:S03]  /*f1c0*/  MUFU.EX2 R32, R32 ;  /* 0x0000002000207308 */ /* 0x000e660000000800 */
[C---:B------:R-:W-:Y:S01]  /*f1d0*/  HMMA.16816.F32 R92, R8.reuse, R22, R92 ;  /* 0x00000016085c723c */ /* 0x040fe2000000185c */
[----:B------:R-:W4:Y:S04]  /*f1e0*/  LDSM.16.MT88.4 R20, [R220+0xf800] ;  /* 0x00f80000dc14783b */ /* 0x000f280000004200 */
[----:B------:R-:W5:Y:S01]  /*f1f0*/  MUFU.EX2 R33, R33 ;  /* 0x0000002100217308 */ /* 0x000f620000000800 */
[C---:B------:R-:W-:Y:S06]  /*f200*/  HMMA.16816.F32 R88, R8.reuse, R36, R88 ;  /* 0x000000240858723c */ /* 0x040fec0000001858 */
[----:B------:R-:W-:Y:S01]  /*f210*/  HMMA.16816.F32 R84, R8, R38, R84 ;  /* 0x000000260854723c */ /* 0x000fe20000001854 */
[----:B------:R-:W2:Y:S01]  /*f220*/  MUFU.EX2 R34, R34 ;  /* 0x0000002200227308 */ /* 0x000ea20000000800 */
[----:B-1----:R-:W-:-:S04]  /*f230*/  FADD.FTZ R143, R32, R143 ;  /* 0x0000008f208f7221 */ /* 0x002fc80000010000 */
[C---:B------:R-:W-:Y:S03]  /*f240*/  HMMA.16816.F32 R80, R8.reuse, R28, R80 ;  /* 0x0000001c0850723c */ /* 0x040fe60000001850 */
[----:B------:R-:W1:Y:S01]  /*f250*/  MUFU.EX2 R35, R35 ;  /* 0x0000002300237308 */ /* 0x000e620000000800 */
[C---:B-----5:R-:W-:Y:S01]  /*f260*/  F2FP.F16.F32.PACK_AB R69, R33.reuse, R32 ;  /* 0x000000202145723e */ /* 0x060fe200000000ff */
[----:B------:R-:W-:Y:S01]  /*f270*/  FADD.FTZ R143, R33, R143 ;  /* 0x0000008f218f7221 */ /* 0x000fe20000010000 */
[C---:B------:R-:W-:Y:S06]  /*f280*/  HMMA.16816.F32 R76, R8.reuse, R30, R76 ;  /* 0x0000001e084c723c */ /* 0x040fec000000184c */
[----:B---3--:R-:W-:Y:S01]  /*f290*/  HMMA.16816.F32 R72, R8, R16, R72 ;  /* 0x000000100848723c */ /* 0x008fe20000001848 */
[----:B--2---:R-:W-:-:S05]  /*f2a0*/  FADD.FTZ R143, R34, R143 ;  /* 0x0000008f228f7221 */ /* 0x004fca0000010000 */
[----:B------:R-:W-:Y:S01]  /*f2b0*/  HMMA.16816.F32 R4, R8, R18, R4 ;  /* 0x000000120804723c */ /* 0x000fe20000001804 */
[----:B------:R-:W2:Y:S01]  /*f2c0*/  LDSM.16.MT88.4 R8, [R219+0xf800] ;  /* 0x00f80000db08783b */ /* 0x000ea20000004200 */
[C---:B-1----:R-:W-:Y:S01]  /*f2d0*/  F2FP.F16.F32.PACK_AB R71, R35.reuse, R34 ;  /* 0x000000222347723e */ /* 0x042fe200000000ff */
[----:B------:R-:W-:Y:S02]  /*f2e0*/  FADD.FTZ R248, R35, R143 ;  /* 0x0000008f23f87221 */ /* 0x000fe40000010000 */
[----:B------:R-:W1:Y:S04]  /*f2f0*/  LDSM.16.MT88.4 R16, [R223+0x13800] ;  /* 0x01380000df10783b */ /* 0x000e680000004200 */
[C---:B------:R-:W-:Y:S06]  /*f300*/  HMMA.16816.F32 R120, R68.reuse, R12, R120 ;  /* 0x0000000c4478723c */ /* 0x040fec0000001878 */
        /* <DEDUP_REMOVED lines=19> */
.L_x_1650:
        /* <DEDUP_REMOVED lines=14> */
.L_x_1662:
[----:B------:R-:W-:Y:S04]  /*f520*/  DEPBAR.LE SB0, 0x0 ;  /* 0x000080000000791a */ /* 0x000fe80000000000 */
[----:B------:R-:W-:Y:S01]  /*f530*/  BAR.SYNC.DEFER_BLOCKING 0x0 ;  /* 0x0000000000007b1d */ /* 0x000fe20000010000 */
[C---:B------:R-:W-:Y:S01]  /*f540*/  ISETP.GE.AND P4, PT, R238.reuse, UR14, PT ;  /* 0x0000000eee007c0c */ /* 0x040fe2000bf86270 */
[----:B------:R-:W-:Y:S01]  /*f550*/  VIADD R0, R238, 0x40 ;  /* 0x00000040ee007836 */ /* 0x000fe20000000000 */
[----:B------:R-:W-:Y:S01]  /*f560*/  MOV R6, R245 ;  /* 0x000000f500067202 */ /* 0x000fe20000000f00 */
[----:B------:R-:W-:Y:S02]  /*f570*/  VIADD R236, R236, 0xffffffff ;  /* 0xffffffffecec7836 */ /* 0x000fe40000000000 */
[----:B------:R-:W-:Y:S01]  /*f580*/  IMAD.MOV.U32 R5, RZ, RZ, R244 ;  /* 0x000000ffff057224 */ /* 0x000fe200078e00f4 */
[----:B------:R-:W-:Y:S01]  /*f590*/  ISETP.GE.AND P3, PT, R0, UR14, PT ;  /* 0x0000000e00007c0c */ /* 0x000fe2000bf66270 */
[----:B------:R-:W-:Y:S01]  /*f5a0*/  UMOV UR16, UR6 ;  /* 0x0000000600107c82 */ /* 0x000fe20008000000 */
[----:B------:R-:W-:Y:S01]  /*f5b0*/  UMOV UR15, UR7 ;  /* 0x00000007000f7c82 */ /* 0x000fe20008000000 */
[----:B------:R-:W-:Y:S10]  /*f5c0*/  @!P0 BRA `(.L_x_1659) ;  /* 0x0000000000f88947 */ /* 0x000ff40003800000 */
[----:B------:R-:W1:Y:S01]  /*f5d0*/  LDC R0, c[0x0][0x380] ;  /* 0x0000e000ff007b82 */ /* 0x000e620000000800 */
[----:B------:R-:W-:Y:S01]  /*f5e0*/  SHF.L.U32 R3, R236, 0x7, RZ ;  /* 0x00000007ec037819 */ /* 0x000fe200000006ff */
[----:B------:R-:W-:Y:S01]  /*f5f0*/  UMOV UR16, UR11 ;  /* 0x0000000b00107c82 */ /* 0x000fe20008000000 */
[----:B------:R-:W-:Y:S02]  /*f600*/  UMOV UR15, UR10 ;  /* 0x0000000a000f7c82 */ /* 0x000fe40008000000 */
[----:B------:R-:W-:Y:S01]  /*f610*/  IABS R5, R3 ;  /* 0x0000000300057213 */ /* 0x000fe20000000000 */
[C---:B------:R-:W-:Y:S05]  /*f620*/  VIADD R10, R3.reuse, 0x80 ;  /* 0x00000080030a7836 */ /* 0x040fea0000000000 */
[----:B------:R-:W-:Y:S02]  /*f630*/  IABS R7, R10 ;  /* 0x0000000a00077213 */ /* 0x000fe40000000000 */
[-C--:B-1----:R-:W-:Y:S02]  /*f640*/  IABS R2, R0.reuse ;  /* 0x0000000000027213 */ /* 0x082fe40000000000 */
[-C--:B------:R-:W-:Y:S02]  /*f650*/  LOP3.LUT R3, R3, R0.reuse, RZ, 0x3c, !PT ;  /* 0x0000000003037212 */ /* 0x080fe400078e3cff */
[----:B------:R-:W1:Y:S01]  /*f660*/  I2F.RP R8, R2 ;  /* 0x0000000200087306 */ /* 0x000e620000209400 */
[----:B------:R-:W-:Y:S09]  /*f670*/  LOP3.LUT R10, R10, R0, RZ, 0x3c, !PT ;  /* 0x000000000a0a7212 */ /* 0x000ff200078e3cff */
[----:B-1----:R-:W1:Y:S02]  /*f680*/  MUFU.RCP R8, R8 ;  /* 0x0000000800087308 */ /* 0x002e640000001000 */
[----:B-1----:R-:W-:Y:S08]  /*f690*/  VIADD R8, R8, 0xffffffe ;  /* 0x0ffffffe08087836 */ /* 0x002ff00000000000 */
        /* <DEDUP_REMOVED lines=10> */
[C---:B------:R-:W-:Y:S03]  /*f740*/  IMAD R7, R2.reuse, R6, R7 ;  /* 0x0000000602077224 */ /* 0x040fe600078e0207 */
        /* <DEDUP_REMOVED lines=9> */
[----:B------:R-:W-:Y:S02]  /*f7e0*/  ISETP.GE.AND P2, PT, R10, RZ, PT ;  /* 0x000000ff0a00720c */ /* 0x000fe40003f46270 */
[----:B------:R-:W-:Y:S07]  /*f7f0*/  LOP3.LUT R7, RZ, R0, RZ, 0x33, !PT ;  /* 0x00000000ff077212 */ /* 0x000fee00078e33ff */
[----:B------:R-:W-:Y:S02]  /*f800*/  @P5 IADD3 R8, R8, 0x1, RZ ;  /* 0x0000000108085810 */ /* 0x000fe40007ffe0ff */
[----:B------:R-:W-:Y:S01]  /*f810*/  @P6 VIADD R9, R9, 0x1 ;  /* 0x0000000109096836 */ /* 0x000fe20000000000 */
[----:B------:R-:W-:Y:S02]  /*f820*/  ISETP.NE.AND P5, PT, R0, RZ, PT ;  /* 0x000000ff0000720c */ /* 0x000fe40003fa5270 */
[----:B------:R-:W-:Y:S02]  /*f830*/  @!P1 IMAD.MOV R8, RZ, RZ, -R8 ;  /* 0x000000ffff089224 */ /* 0x000fe400078e0a08 */
[----:B------:R-:W-:Y:S03]  /*f840*/  @!P2 IADD3 R9, -R9, RZ, RZ ;  /* 0x000000ff0909a210 */ /* 0x000fe60007ffe1ff */
[C---:B------:R-:W-:Y:S02]  /*f850*/  SEL R8, R7.reuse, R8, !P5 ;  /* 0x0000000807087207 */ /* 0x040fe40006800000 */
[----:B------:R-:W-:Y:S02]  /*f860*/  SEL R7, R7, R9, !P5 ;  /* 0x0000000907077207 */ /* 0x000fe40006800000 */
[CC--:B------:R-:W-:Y:S02]  /*f870*/  LEA R4, P2, R8.reuse, R240.reuse, 0x2 ;  /* 0x000000f008047211 */ /* 0x0c0fe400078410ff */
[C---:B------:R-:W-:Y:S02]  /*f880*/  LEA R2, P1, R7.reuse, R240, 0x2 ;  /* 0x000000f007027211 */ /* 0x040fe400078210ff */
[-C--:B------:R-:W-:Y:S02]  /*f890*/  LEA.HI.X.SX32 R5, R8, R241.reuse, 0x2, P2 ;  /* 0x000000f108057211 */ /* 0x080fe400010f16ff */
[C---:B------:R-:W-:Y:S01]  /*f8a0*/  LEA.HI.X.SX32 R3, R7.reuse, R241, 0x2, P1 ;  /* 0x000000f107037211 */ /* 0x040fe200008f16ff */
[----:B------:R-:W-:Y:S02]  /*f8b0*/  IMAD.IADD R7, R7, 0x1, -R8 ;  /* 0x0000000107077824 */ /* 0x000fe400078e0a08 */
[----:B------:R-:W2:Y:S02]  /*f8c0*/  LDG.E R4, desc[UR12][R4.64] ;  /* 0x0000000c04047981 */ /* 0x000ea4000c1e1900 */
[----:B------:R-:W-:Y:S04]  /*f8d0*/  IMAD R7, R7, R0, -0x80 ;  /* 0xffffff8007077424 */ /* 0x000fe800078e0200 */
[C---:B------:R-:W-:Y:S01]  /*f8e0*/  IMAD R0, R7.reuse, UR10, RZ ;  /* 0x0000000a07007c24 */ /* 0x040fe2000f8e02ff */
[----:B------:R-:W-:Y:S05]  /*f8f0*/  SHF.R.S32.HI R6, RZ, 0x1f, R7 ;  /* 0x0000001fff067819 */ /* 0x000fea0000011407 */
[----:B------:R-:W-:Y:S02]  /*f900*/  IMAD R0, R6, UR11, R0 ;  /* 0x0000000b06007c24 */ /* 0x000fe4000f8e0200 */
[----:B------:R-:W-:Y:S04]  /*f910*/  IMAD.WIDE.U32 R6, R7, UR11, RZ ;  /* 0x0000000b07067c25 */ /* 0x000fe8000f8e00ff */
[----:B------:R-:W-:Y:S01]  /*f920*/  IMAD.IADD R7, R7, 0x1, R0 ;  /* 0x0000000107077824 */ /* 0x000fe200078e0200 */
[----:B------:R1:W2:Y:S02]  /*f930*/  LDG.E R5, desc[UR12][R2.64] ;  /* 0x0000000c02057981 */ /* 0x0002a4000c1e1900 */
[----:B-1----:R-:W1:Y:S01]  /*f940*/  LDC.64 R2, c[0x0][0x238] ;  /* 0x00008e00ff027b82 */ /* 0x002e620000000a00 */
[----:B--2---:R-:W-:Y:S04]  /*f950*/  IADD3 R4, -R5, R4, RZ ;  /* 0x0000000405047210 */ /* 0x004fe80007ffe1ff */
[----:B------:R-:W-:Y:S01]  /*f960*/  SHF.R.S32.HI R5, RZ, 0x1f, R4 ;  /* 0x0000001fff057819 */ /* 0x000fe20000011404 */
[CC--:B-1----:R-:W-:Y:S04]  /*f970*/  IMAD.WIDE.U32 R6, R4.reuse, R2.reuse, R6 ;  /* 0x0000000204067225 */ /* 0x0c2fe800078e0006 */
[----:B------:R-:W-:Y:S04]  /*f980*/  IMAD R5, R5, R2, RZ ;  /* 0x0000000205057224 */ /* 0x000fe800078e02ff */
[----:B------:R-:W-:Y:S05]  /*f990*/  IMAD R5, R4, R3, R5 ;  /* 0x0000000304057224 */ /* 0x000fea00078e0205 */
[----:B------:R-:W-:Y:S07]  /*f9a0*/  IADD3 R5, R7, R5, RZ ;  /* 0x0000000507057210 */ /* 0x000fee0007ffe0ff */
.L_x_1659:
[CC--:B------:R-:W-:Y:S01]  /*f9b0*/  LEA R250, P2, R6.reuse, R137.reuse, 0x1 ;  /* 0x0000008906fa7211 */ /* 0x0c0fe200078408ff */
[----:B------:R-:W-:Y:S01]  /*f9c0*/  @P4 STS.128 [R237+0xc000], RZ ;  /* 0x00c000ffed004388 */ /* 0x000fe20000000c00 */
[C---:B------:R-:W-:Y:S02]  /*f9d0*/  IADD3 R0, P1, R235.reuse, R6, RZ ;  /* 0x00000006eb007210 */ /* 0x040fe40007f3e0ff */
[-C--:B------:R-:W-:Y:S02]  /*f9e0*/  LEA.HI.X R251, R6, R136.reuse, R5, 0x1, P2 ;  /* 0x0000008806fb7211 */ /* 0x080fe400010f0c05 */
[----:B------:R-:W-:Y:S02]  /*f9f0*/  @!P4 LEA R16, P5, R0, R137, 0x1 ;  /* 0x000000890010c211 */ /* 0x000fe400078a08ff */
[----:B------:R-:W-:Y:S01]  /*fa00*/  IADD3.X R3, R234, R5, RZ, P1, !PT ;  /* 0x00000005ea037210 */ /* 0x000fe20000ffe4ff */
        /* <DEDUP_REMOVED lines=8> */
[C---:B------:R-:W-:Y:S02]  /*fa90*/  IADD3 R2, P2, R235.reuse, R0, RZ ;  /* 0x00000000eb027210 */ /* 0x040fe40007f5e0ff */
[----:B------:R-:W-:Y:S01]  /*faa0*/  @!PT LDS RZ, [RZ] ;  /* 0x00000000fffff984 */ /* 0x000fe20000000800 */
[----:B------:R-:W-:Y:S01]  /*fab0*/  @!PT LDS RZ, [RZ] ;  /* 0x00000000fffff984 */ /* 0x000fe20000000800 */
[----:B------:R-:W-:Y:S01]  /*fac0*/  @!PT LDS RZ, [RZ] ;  /* 0x00000000fffff984 */ /* 0x000fe20000000800 */
[----:B------:R-:W-:Y:S02]  /*fad0*/  @!P3 LDGSTS.E.BYPASS.LTC128B.128 [R237+0x10000], desc[UR12][R250.64+0x80] ;  /* 0x10000080faedbfae */ /* 0x000fe4000b901d4c */
[----:B------:R-:W-:Y:S03]  /*fae0*/  @!P4 LEA R14, P5, R2, R137, 0x1 ;  /* 0x00000089020ec211 */ /* 0x000fe600078a08ff */
[----:B------:R-:W-:Y:S01]  /*faf0*/  @P4 STS.128 [R237+0xc800], RZ ;  /* 0x00c800ffed004388 */ /* 0x000fe20000000c00 */
[----:B------:R-:W-:Y:S02]  /*fb00*/  IADD3.X R3, R234, R3, RZ, P2, !PT ;  /* 0x00000003ea037210 */ /* 0x000fe400017fe4ff */
[CC--:B------:R-:W-:Y:S02]  /*fb10*/  @!P3 LEA R8, P1, R2.reuse, R137.reuse, 0x1 ;  /* 0x000000890208b211 */ /* 0x0c0fe400078208ff */
[----:B------:R-:W-:Y:S01]  /*fb20*/  @!PT LDS RZ, [RZ] ;  /* 0x00000000fffff984 */ /* 0x000fe20000000800 */
[----:B------:R-:W-:Y:S01]  /*fb30*/  @!PT LDS RZ, [RZ] ;  /* 0x00000000fffff984 */ /* 0x000fe20000000800 */
[----:B------:R-:W-:Y:S01]  /*fb40*/  @!PT LDS RZ, [RZ] ;  /* 0x00000000fffff984 */ /* 0x000fe20000000800 */
[----:B------:R1:W-:Y:S01]  /*fb50*/  @!P4 LDGSTS.E.BYPASS.LTC128B.128 [R237+0xc800], desc[UR12][R16.64] ;  /* 0x0c80000010edcfae */ /* 0x0003e2000b901d4c */
[CCC-:B------:R-:W-:Y:S02]  /*fb60*/  @!P4 LEA.HI.X R15, R2.reuse, R136.reuse, R3.reuse, 0x1, P5 ;  /* 0x00000088020fc211 */ /* 0x1c0fe400028f0c03 */
[----:B------:R-:W-:Y:S02]  /*fb70*/  @!P3 LEA.HI.X R9, R2, R136, R3, 0x1, P1 ;  /* 0x000000880209b211 */ /* 0x000fe400008f0c03 */
[----:B------:R-:W-:Y:S01]  /*fb80*/  @P3 STS.128 [R237+0x10800], RZ ;  /* 0x010800ffed003388 */ /* 0x000fe20000000c00 */
[C---:B------:R-:W-:Y:S04]  /*fb90*/  IADD3 R0, P2, R235.reuse, R2, RZ ;  /* 0x00000002eb007210 */ /* 0x040fe80007f5e0ff */
[----:B------:R-:W-:Y:S01]  /*fba0*/  @!PT LDS RZ, [RZ] ;  /* 0x00000000fffff984 */ /* 0x000fe20000000800 */
[----:B------:R-:W-:Y:S01]  /*fbb0*/  @!PT LDS RZ, [RZ] ;  /* 0x00000000fffff984 */ /* 0x000fe20000000800 */
[----:B------:R-:W-:Y:S01]  /*fbc0*/  @!PT LDS RZ, [RZ] ;  /* 0x00000000fffff984 */ /* 0x000fe20000000800 */
[----:B------:R-:W-:Y:S01]  /*fbd0*/  @!P3 LDGSTS.E.BYPASS.LTC128B.128 [R237+0x10800], desc[UR12][R10.64+0x80] ;  /* 0x108000800aedbfae */ /* 0x000fe2000b901d4c */
[----:B------:R-:W-:Y:S02]  /*fbe0*/  @!P4 LEA R12, P5, R0, R137, 0x1 ;  /* 0x00000089000cc211 */ /* 0x000fe400078a08ff */
[----:B------:R-:W-:Y:S02]  /*fbf0*/  IADD3.X R3, R234, R3, RZ, P2, !PT ;  /* 0x00000003ea037210 */ /* 0x000fe400017fe4ff */
        /* <DEDUP_REMOVED lines=8> */
[C---:B------:R-:W-:Y:S02]  /*fc80*/  IADD3 R2, P2, R235.reuse, R0, RZ ;  /* 0x00000000eb027210 */ /* 0x040fe40007f5e0ff */
[----:B------:R-:W-:Y:S02]  /*fc90*/  @P3 STS.128 [R237+0x11000], RZ ;  /* 0x011000ffed003388 */ /* 0x000fe40000000c00 */
[----:B------:R-:W-:Y:S03]  /*fca0*/  @!P4 LEA R20, P5, R2, R137, 0x1 ;  /* 0x000000890214c211 */ /* 0x000fe600078a08ff */
[----:B------:R-:W-:Y:S01]  /*fcb0*/  @!PT LDS RZ, [RZ] ;  /* 0x00000000fffff984 */ /* 0x000fe20000000800 */
[----:B------:R-:W-:Y:S01]  /*fcc0*/  @!PT LDS RZ, [RZ] ;  /* 0x00000000fffff984 */ /* 0x000fe20000000800 */
[----:B------:R-:W-:Y:S01]  /*fcd0*/  @!PT LDS RZ, [RZ] ;  /* 0x00000000fffff984 */ /* 0x000fe20000000800 */
[----:B------:R2:W-:Y:S01]  /*fce0*/  @!P3 LDGSTS.E.BYPASS.LTC128B.128 [R237+0x11000], desc[UR12][R8.64+0x80] ;  /* 0x1100008008edbfae */ /* 0x0005e2000b901d4c */
[----:B------:R-:W-:Y:S02]  /*fcf0*/  IADD3.X R3, R234, R3, RZ, P2, !PT ;  /* 0x00000003ea037210 */ /* 0x000fe400017fe4ff */
        /* <DEDUP_REMOVED lines=8> */
[C---:B------:R-:W-:Y:S04]  /*fd80*/  IADD3 R0, P2, R235.reuse, R2, RZ ;  /* 0x00000002eb007210 */ /* 0x040fe80007f5e0ff */
[----:B------:R-:W-:Y:S01]  /*fd90*/  @P3 STS.128 [R237+0x11800], RZ ;  /* 0x011800ffed003388 */ /* 0x000fe20000000c00 */
[----:B------:R-:W-:Y:S02]  /*fda0*/  @!P4 LEA R24, P5, R0, R137, 0x1 ;  /* 0x000000890018c211 */ /* 0x000fe400078a08ff */
[----:B------:R-:W-:Y:S02]  /*fdb0*/  IADD3.X R3, R234, R3, RZ, P2, !PT ;  /* 0x00000003ea037210 */ /* 0x000fe400017fe4ff */
        /* <DEDUP_REMOVED lines=16> */
[CC--:B-1----:R-:W-:Y:S02]  /*fec0*/  @!P3 LEA R16, P2, R4.reuse, R137.reuse, 0x1 ;  /* 0x000000890410b211 */ /* 0x0c2fe400078408ff */
        /* <DEDUP_REMOVED lines=12> */
[----:B------:R-:W-:Y:S02]  /*ff90*/  @!P4 LEA R26, P5, R2, R137, 0x1 ;  /* 0x00000089021ac211 */ /* 0x000fe400078a08ff */
[----:B------:R-:W-:Y:S02]  /*ffa0*/  IADD3.X R0, R234, R3, RZ, P1, !PT ;  /* 0x00000003ea007210 */ /* 0x000fe40000ffe4ff */
[----:B------:R-:W-:Y:S01]  /*ffb0*/  @P3 STS.128 [R237+0x12800], RZ ;  /* 0x012800ffed003388 */ /* 0x000fe20000000c00 */
[C---:B------:R-:W-:Y:S02]  /*ffc0*/  @!P3 LEA R30, P1, R2.reuse, R137, 0x1 ;  /* 0x00000089021eb211 */ /* 0x040fe400078208ff */
[CCC-:B------:R-:W-:Y:S02]  /*ffd0*/  @!P4 LEA.HI.X R27, R2.reuse, R136.reuse, R0.reuse, 0x1, P5 ;  /* 0x00000088021bc211 */ /* 0x1c0fe400028f0c00 */
[----:B------:R-:W-:Y:S01]  /*ffe0*/  @!PT LDS RZ, [RZ] ;  /* 0x00000000fffff984 */ /* 0x000fe20000000800 */
[----:B------:R-:W-:Y:S01]  /*fff0*/  @!PT LDS RZ, [RZ] ;  /* 0x00000000fffff984 */ /* 0x000fe20000000800 */
[----:B------:R-:W-:Y:S01]  /*10000*/  @!PT LDS RZ, [RZ] ;  /* 0x00000000fffff984 */ /* 0x000fe20000000800 */
[----:B------:R-:W-:Y:S01]  /*10010*/  @!P3 LDGSTS.E.BYPASS.LTC128B.128 [R237+0x12800], desc[UR12][R22.64+0x80] ;  /* 0x1280008016edbfae */ /* 0x000fe2000b901d4c */
[----:B------:R-:W-:Y:S02]  /*10020*/  @!P3 LEA.HI.X R31, R2, R136, R0, 0x1, P1 ;  /* 0x00000088021fb211 */ /* 0x000fe400008f0c00 */
[----:B------:R-:W-:Y:S02]  /*10030*/  ISETP.GT.AND P1, PT, R236, R231, PT ;  /* 0x000000e7ec00720c */ /* 0x000fe40003f24270 */
        /* <DEDUP_REMOVED lines=20> */
[----:B------:R-:W-:Y:S05]  /*10180*/  LDSM.16.M88.4 R64, [R229] ;  /* 0x00000000e540783b */ /* 0x000fea0000000200 */
[----:B--2---:R-:W2:Y:S05]  /*10190*/  LDSM.16.M88.4 R8, [R228+0x4000] ;  /* 0x00400000e408783b */ /* 0x004eaa0000000200 */
[----:B-1----:R-:W1:Y:S05]  /*101a0*/  LDSM.16.M88.4 R16, [R228+0x4800] ;  /* 0x00480000e410783b */ /* 0x002e6a0000000200 */
[----:B---3--:R-:W3:Y:S05]  /*101b0*/  LDSM.16.M88.4 R24, [R228+0x5000] ;  /* 0x00500000e418783b */ /* 0x008eea0000000200 */
[----:B------:R-:W4:Y:S05]  /*101c0*/  LDSM.16.M88.4 R32, [R228+0x5800] ;  /* 0x00580000e420783b */ /* 0x000f2a0000000200 */
[----:B------:R-:W0:Y:S05]  /*101d0*/  LDGDEPBAR ;  /* 0x00000000000079af */ /* 0x000e2a0000000000 */
[----:B------:R-:W5:Y:S05]  /*101e0*/  LDSM.16.M88.4 R40, [R228+0x6000] ;  /* 0x00600000e428783b */ /* 0x000f6a0000000200 */
[----:B------:R-:W5:Y:S05]  /*101f0*/  LDSM.16.M88.4 R48, [R228+0x6800] ;  /* 0x00680000e430783b */ /* 0x000f6a0000000200 */
[----:B------:R-:W5:Y:S05]  /*10200*/  LDSM.16.M88.4 R56, [R228+0x7000] ;  /* 0x00700000e438783b */ /* 0x000f6a0000000200 */
[----:B------:R-:W5:Y:S01]  /*10210*/  LDSM.16.M88.4 R136, [R228+0x7800] ;  /* 0x00780000e488783b */ /* 0x000f620000000200 */
[C---:B--2---:R-:W-:Y:S04]  /*10220*/  HMMA.16816.F32 R4, R64.reuse, R8, RZ ;  /* 0x000000084004723c */ /* 0x044fe800000018ff */
[----:B------:R-:W-:Y:S02]  /*10230*/  LDSM.16.M88.4 R140, [R227] ;  /* 0x00000000e38c783b */ /* 0x000fe40000000200 */
[C---:B------:R-:W-:Y:S03]  /*10240*/  HMMA.16816.F32 R8, R64.reuse, R10, RZ ;  /* 0x0000000a4008723c */ /* 0x040fe600000018ff */
[----:B------:R-:W2:Y:S03]  /*10250*/  LDSM.16.M88.4 R144, [R226] ;  /* 0x00000000e290783b */ /* 0x000ea60000000200 */
[C---:B-1----:R-:W-:Y:S02]  /*10260*/  HMMA.16816.F32 R12, R64.reuse, R16, RZ ;  /* 0x00000010400c723c */ /* 0x042fe400000018ff */
[----:B------:R-:W1:Y:S04]  /*10270*/  LDSM.16.M88.4 R148, [R218] ;  /* 0x00000000da94783b */ /* 0x000e680000000200 */
[C---:B------:R-:W-:Y:S01]  /*10280*/  HMMA.16816.F32 R16, R64.reuse, R18, RZ ;  /* 0x000000124010723c */ /* 0x040fe200000018ff */
[----:B------:R-:W1:Y:S05]  /*10290*/  LDSM.16.M88.4 R152, [R217] ;  /* 0x00000000d998783b */ /* 0x000e6a0000000200 */
[C---:B---3--:R-:W-:Y:S01]  /*102a0*/  HMMA.16816.F32 R20, R64.reuse, R24, RZ ;  /* 0x000000184014723c */ /* 0x048fe200000018ff */
[----:B------:R-:W3:Y:S05]  /*102b0*/  LDSM.16.M88.4 R156, [R216] ;  /* 0x00000000d89c783b */ /* 0x000eea0000000200 */
[C---:B------:R-:W-:Y:S01]  /*102c0*/  HMMA.16816.F32 R24, R64.reuse, R26, RZ ;  /* 0x0000001a4018723c */ /* 0x040fe200000018ff */
[----:B------:R-:W3:Y:S05]  /*102d0*/  LDSM.16.M88.4 R160, [R215] ;  /* 0x00000000d7a0783b */ /* 0x000eea0000000200 */
[C---:B----4-:R-:W-:Y:S01]  /*102e0*/  HMMA.16816.F32 R28, R64.reuse, R32, RZ ;  /* 0x00000020401c723c */ /* 0x050fe200000018ff */
[----:B------:R-:W4:Y:S05]  /*102f0*/  LDSM.16.M88.4 R164, [R214] ;  /* 0x00000000d6a4783b */ /* 0x000f2a0000000200 */
[C---:B------:R-:W-:Y:S01]  /*10300*/  HMMA.16816.F32 R32, R64.reuse, R34, RZ ;  /* 0x000000224020723c */ /* 0x040fe200000018ff */
[----:B------:R-:W4:Y:S05]  /*10310*/  LDSM.16.M88.4 R168, [R213] ;  /* 0x00000000d5a8783b */ /* 0x000f2a0000000200 */
[C---:B-----5:R-:W-:Y:S01]  /*10320*/  HMMA.16816.F32 R36, R64.reuse, R40, RZ ;  /* 0x000000284024723c */ /* 0x060fe200000018ff */
[----:B------:R-:W5:Y:S05]  /*10330*/  LDSM.16.M88.4 R172, [R212] ;  /* 0x00000000d4ac783b */ /* 0x000f6a0000000200 */
[C---:B------:R-:W-:Y:S01]  /*10340*/  HMMA.16816.F32 R40, R64.reuse, R42, RZ ;  /* 0x0000002a4028723c */ /* 0x040fe200000018ff */
[----:B------:R-:W-:Y:S05]  /*10350*/  LDSM.16.M88.4 R176, [R225] ;  /* 0x00000000e1b0783b */ /* 0x000fea0000000200 */
[C---:B------:R-:W-:Y:S01]  /*10360*/  HMMA.16816.F32 R44, R64.reuse, R48, RZ ;  /* 0x00000030402c723c */ /* 0x040fe200000018ff */
[----:B------:R-:W5:Y:S05]  /*10370*/  LDSM.16.M88.4 R180, [R222+0x4000] ;  /* 0x00400000deb4783b */ /* 0x000f6a0000000200 */
[C---:B------:R-:W-:Y:S01]  /*10380*/  HMMA.16816.F32 R48, R64.reuse, R50, RZ ;  /* 0x000000324030723c */ /* 0x040fe200000018ff */
[----:B------:R-:W-:Y:S05]  /*10390*/  LDSM.16.M88.4 R184, [R211+0x3000] ;  /* 0x00300000d3b8783b */ /* 0x000fea0000000200 */
[C---:B------:R-:W-:Y:S01]  /*103a0*/  HMMA.16816.F32 R52, R64.reuse, R56, RZ ;  /* 0x000000384034723c */ /* 0x040fe200000018ff */
[----:B------:R-:W-:Y:S05]  /*103b0*/  LDSM.16.M88.4 R188, [R222+0xb000] ;  /* 0x00b00000debc783b */ /* 0x000fea0000000200 */
[C---:B------:R-:W-:Y:S01]  /*103c0*/  HMMA.16816.F32 R56, R64.reuse, R58, RZ ;  /* 0x0000003a4038723c */ /* 0x040fe200000018ff */
[----:B------:R-:W-:Y:S05]  /*103d0*/  LDSM.16.M88.4 R192, [R222+0xb800] ;  /* 0x00b80000dec0783b */ /* 0x000fea0000000200 */
[C---:B------:R-:W-:Y:S01]  /*103e0*/  HMMA.16816.F32 R60, R64.reuse, R136, RZ ;  /* 0x00000088403c723c */ /* 0x040fe200000018ff */
[----:B------:R-:W-:Y:S05]  /*103f0*/  LDSM.16.M88.4 R196, [R224+0x2000] ;  /* 0x00200000e0c4783b */ /* 0x000fea0000000200 */
[----:B------:R-:W-:Y:S01]  /*10400*/  HMMA.16816.F32 R64, R64, R138, RZ ;  /* 0x0000008a4040723c */ /* 0x000fe200000018ff */
[----:B------:R-:W5:Y:S05]  /*10410*/  LDSM.16.M88.4 R136, [R222+0x4800] ;  /* 0x00480000de88783b */ /* 0x000f6a0000000200 */
[C---:B--2---:R-:W-:Y:S01]  /*10420*/  HMMA.16816.F32 R4, R140.reuse, R144, R4 ;  /* 0x000000908c04723c */ /* 0x044fe20000001804 */
[----:B------:R-:W-:Y:S05]  /*10430*/  LDSM.16.M88.4 R200, [R211+0x4000] ;  /* 0x00400000d3c8783b */ /* 0x000fea0000000200 */
[C---:B------:R-:W-:Y:S01]  /*10440*/  HMMA.16816.F32 R8, R140.reuse, R146, R8 ;  /* 0x000000928c08723c */ /* 0x040fe20000001808 */
[----:B------:R-:W2:Y:S05]  /*10450*/  LDSM.16.M88.4 R144, [R222+0x5000] ;  /* 0x00500000de90783b */ /* 0x000eaa0000000200 */
        /* <DEDUP_REMOVED lines=14> */
[----:B------:R-:W-:Y:S05]  /*10540*/  LDSM.16.M88.4 R164, [R211] ;  /* 0x00000000d3a4783b */ /* 0x000fea0000000200 */
[C---:B------:R-:W-:Y:S06]  /*10550*/  HMMA.16816.F32 R52, R140.reuse, R168, R52 ;  /* 0x000000a88c34723c */ /* 0x040fec0000001834 */
[C---:B------:R-:W-:Y:S01]  /*10560*/  HMMA.16816.F32 R56, R140.reuse, R170, R56 ;  /* 0x000000aa8c38723c */ /* 0x040fe20000001838 */
[----:B------:R-:W-:Y:S05]  /*10570*/  LDSM.16.M88.4 R168, [R211+0x800] ;  /* 0x00080000d3a8783b */ /* 0x000fea0000000200 */
[C---:B-----5:R-:W-:Y:S06]  /*10580*/  HMMA.16816.F32 R60, R140.reuse, R172, R60 ;  /* 0x000000ac8c3c723c */ /* 0x060fec000000183c */
[----:B------:R-:W-:Y:S01]  /*10590*/  HMMA.16816.F32 R64, R140, R174, R64 ;  /* 0x000000ae8c40723c */ /* 0x000fe20000001840 */
[----:B------:R-:W3:Y:S05]  /*105a0*/  LDSM.16.M88.4 R140, [R222+0x6800] ;  /* 0x00680000de8c783b */ /* 0x000eea0000000200 */
[C---:B------:R-:W-:Y:S01]  /*105b0*/  HMMA.16816.F32 R4, R176.reuse, R180, R4 ;  /* 0x000000b4b004723c */ /* 0x040fe20000001804 */
[----:B------:R-:W-:Y:S05]  /*105c0*/  LDSM.16.M88.4 R172, [R211+0x1000] ;  /* 0x00100000d3ac783b */ /* 0x000fea0000000200 */
[C---:B------:R-:W-:Y:S01]  /*105d0*/  HMMA.16816.F32 R8, R176.reuse, R182, R8 ;  /* 0x000000b6b008723c */ /* 0x040fe20000001808 */
[----:B------:R-:W-:Y:S05]  /*105e0*/  LDSM.16.M88.4 R180, [R211+0x1800] ;  /* 0x00180000d3b4783b */ /* 0x000fea0000000200 */
[C---:B------:R-:W-:Y:S06]  /*105f0*/  HMMA.16816.F32 R12, R176.reuse, R136, R12 ;  /* 0x00000088b00c723c */ /* 0x040fec000000180c */
[C---:B------:R-:W-:Y:S01]  /*10600*/  HMMA.16816.F32 R16, R176.reuse, R138, R16 ;  /* 0x0000008ab010723c */ /* 0x040fe20000001810 */
[----:B------:R-:W4:Y:S05]  /*10610*/  LDSM.16.M88.4 R136, [R224] ;  /* 0x00000000e088783b */ /* 0x000f2a0000000200 */
[C---:B--2---:R-:W-:Y:S06]  /*10620*/  HMMA.16816.F32 R20, R176.reuse, R144, R20 ;  /* 0x00000090b014723c */ /* 0x044fec0000001814 */
[C---:B------:R-:W-:Y:S01]  /*10630*/  HMMA.16816.F32 R24, R176.reuse, R146, R24 ;  /* 0x00000092b018723c */ /* 0x040fe20000001818 */
[----:B------:R-:W2:Y:S05]  /*10640*/  LDSM.16.M88.4 R144, [R211+0x2000] ;  /* 0x00200000d390783b */ /* 0x000eaa0000000200 */
[C---:B-1----:R-:W-:Y:S06]  /*10650*/  HMMA.16816.F32 R28, R176.reuse, R148, R28 ;  /* 0x00000094b01c723c */ /* 0x042fec000000181c */
[C---:B------:R-:W-:Y:S01]  /*10660*/  HMMA.16816.F32 R32, R176.reuse, R150, R32 ;  /* 0x00000096b020723c */ /* 0x040fe20000001820 */
[----:B------:R-:W1:Y:S05]  /*10670*/  LDSM.16.M88.4 R148, [R211+0x2800] ;  /* 0x00280000d394783b */ /* 0x000e6a0000000200 */
[C---:B------:R-:W-:Y:S06]  /*10680*/  HMMA.16816.F32 R36, R176.reuse, R152, R36 ;  /* 0x00000098b024723c */ /* 0x040fec0000001824 */
[C---:B------:R-:W-:Y:S01]  /*10690*/  HMMA.16816.F32 R40, R176.reuse, R154, R40 ;  /* 0x0000009ab028723c */ /* 0x040fe20000001828 */
[----:B------:R-:W-:Y:S05]  /*106a0*/  LDSM.16.M88.4 R152, [R229+0x2000] ;  /* 0x00200000e598783b */ /* 0x000fea0000000200 */
[C---:B---3--:R-:W-:Y:S06]  /*106b0*/  HMMA.16816.F32 R44, R176.reuse, R140, R44 ;  /* 0x0000008cb02c723c */ /* 0x048fec000000182c */
[C---:B------:R-:W-:Y:S01]  /*106c0*/  HMMA.16816.F32 R48, R176.reuse, R142, R48 ;  /* 0x0000008eb030723c */ /* 0x040fe20000001830 */
[----:B------:R-:W3:Y:S05]  /*106d0*/  LDSM.16.M88.4 R140, [R211+0x3800] ;  /* 0x00380000d38c783b */ /* 0x000eea0000000200 */
[C---:B------:R-:W-:Y:S06]  /*106e0*/  HMMA.16816.F32 R52, R176.reuse, R156, R52 ;  /* 0x0000009cb034723c */ /* 0x040fec0000001834 */
[C---:B------:R-:W-:Y:S01]  /*106f0*/  HMMA.16816.F32 R56, R176.reuse, R158, R56 ;  /* 0x0000009eb038723c */ /* 0x040fe20000001838 */
[----:B------:R-:W5:Y:S05]  /*10700*/  LDSM.16.M88.4 R156, [R228+0x8000] ;  /* 0x00800000e49c783b */ /* 0x000f6a0000000200 */
[C---:B------:R-:W-:Y:S06]  /*10710*/  HMMA.16816.F32 R60, R176.reuse, R160, R60 ;  /* 0x000000a0b03c723c */ /* 0x040fec000000183c */
[----:B------:R-:W-:Y:S01]  /*10720*/  HMMA.16816.F32 R64, R176, R162, R64 ;  /* 0x000000a2b040723c */ /* 0x000fe20000001840 */
[----:B------:R-:W5:Y:S05]  /*10730*/  LDSM.16.M88.4 R160, [R228+0x8800] ;  /* 0x00880000e4a0783b */ /* 0x000f6a0000000200 */
[C---:B----4-:R-:W-:Y:S01]  /*10740*/  HMMA.16816.F32 R4, R136.reuse, R164, R4 ;  /* 0x000000a48804723c */ /* 0x050fe20000001804 */
[----:B------:R-:W-:Y:S05]  /*10750*/  LDSM.16.M88.4 R176, [R222+0x8000] ;  /* 0x00800000deb0783b */ /* 0x000fea0000000200 */
        /* <DEDUP_REMOVED lines=8> */
[C---:B------:R-:W-:Y:S06]  /*107e0*/  HMMA.16816.F32 R28, R136.reuse, R180, R28 ;  /* 0x000000b4881c723c */ /* 0x040fec000000181c */
[C---:B------:R-:W-:Y:S01]  /*107f0*/  HMMA.16816.F32 R32, R136.reuse, R182, R32 ;  /* 0x000000b68820723c */ /* 0x040fe20000001820 */
[----:B------:R-:W-:Y:S05]  /*10800*/  LDSM.16.M88.4 R180, [R222+0x9800] ;  /* 0x00980000deb4783b */ /* 0x000fea0000000200 */
        /* <DEDUP_REMOVED lines=10> */
[----:B------:R-:W-:Y:S01]  /*108b0*/  HMMA.16816.F32 R64, R136, R142, R64 ;  /* 0x0000008e8840723c */ /* 0x000fe20000001840 */
[----:B------:R-:W3:Y:S05]  /*108c0*/  LDSM.16.M88.4 R136, [R228+0xb000] ;  /* 0x00b00000e488783b */ /* 0x000eea0000000200 */
[C---:B-----5:R-:W-:Y:S01]  /*108d0*/  HMMA.16816.F32 R4, R152.reuse, R156, R4 ;  /* 0x0000009c9804723c */ /* 0x060fe20000001804 */
[----:B------:R-:W5:Y:S05]  /*108e0*/  LDSM.16.M88.4 R140, [R228+0xb800] ;  /* 0x00b80000e48c783b */ /* 0x000f6a0000000200 */
[C---:B------:R-:W-:Y:S01]  /*108f0*/  HMMA.16816.F32 R8, R152.reuse, R158, R8 ;  /* 0x0000009e9808723c */ /* 0x040fe20000001808 */
[----:B------:R-:W5:Y:S05]  /*10900*/  LDSM.16.M88.4 R156, [R227+0x2000] ;  /* 0x00200000e39c783b */ /* 0x000f6a0000000200 */
[C---:B------:R-:W-:Y:S06]  /*10910*/  HMMA.16816.F32 R12, R152.reuse, R160, R12 ;  /* 0x000000a0980c723c */ /* 0x040fec000000180c */
[C---:B------:R-:W-:Y:S01]  /*10920*/  HMMA.16816.F32 R16, R152.reuse, R162, R16 ;  /* 0x000000a29810723c */ /* 0x040fe20000001810 */
[----:B------:R-:W5:Y:S05]  /*10930*/  LDSM.16.M88.4 R160, [R209] ;  /* 0x00000000d1a0783b */ /* 0x000f6a0000000200 */
[C---:B----4-:R-:W-:Y:S06]  /*10940*/  HMMA.16816.F32 R20, R152.reuse, R164, R20 ;  /* 0x000000a49814723c */ /* 0x050fec0000001814 */
[C---:B------:R-:W-:Y:S01]  /*10950*/  HMMA.16816.F32 R24, R152.reuse, R166, R24 ;  /* 0x000000a69818723c */ /* 0x040fe20000001818 */
[----:B------:R-:W4:Y:S05]  /*10960*/  LDSM.16.M88.4 R164, [R208] ;  /* 0x00000000d0a4783b */ /* 0x000f2a0000000200 */
[C---:B--2---:R-:W-:Y:S06]  /*10970*/  HMMA.16816.F32 R28, R152.reuse, R144, R28 ;  /* 0x00000090981c723c */ /* 0x044fec000000181c */
[C---:B------:R-:W-:Y:S01]  /*10980*/  HMMA.16816.F32 R32, R152.reuse, R146, R32 ;  /* 0x000000929820723c */ /* 0x040fe20000001820 */
[----:B------:R-:W2:Y:S05]  /*10990*/  LDSM.16.M88.4 R144, [R207] ;  /* 0x00000000cf90783b */ /* 0x000eaa0000000200 */
[C---:B-1----:R-:W-:Y:S06]  /*109a0*/  HMMA.16816.F32 R36, R152.reuse, R148, R36 ;  /* 0x000000949824723c */ /* 0x042fec0000001824 */
[C---:B------:R-:W-:Y:S01]  /*109b0*/  HMMA.16816.F32 R40, R152.reuse, R150, R40 ;  /* 0x000000969828723c */ /* 0x040fe20000001828 */
[----:B------:R-:W-:Y:S05]  /*109c0*/  LDSM.16.M88.4 R148, [R204] ;  /* 0x00000000cc94783b */ /* 0x000fea0000000200 */
[C---:B------:R-:W-:Y:S06]  /*109d0*/  HMMA.16816.F32 R44, R152.reuse, R168, R44 ;  /* 0x000000a8982c723c */ /* 0x040fec000000182c */
[C---:B------:R-:W-:Y:S01]  /*109e0*/  HMMA.16816.F32 R48, R152.reuse, R170, R48 ;  /* 0x000000aa9830723c */ /* 0x040fe20000001830 */
[----:B------:R-:W-:Y:S05]  /*109f0*/  LDSM.16.M88.4 R168, [R225+0x2000] ;  /* 0x00200000e1a8783b */ /* 0x000fea0000000200 */
[C---:B---3--:R-:W-:Y:S06]  /*10a00*/  HMMA.16816.F32 R52, R152.reuse, R136, R52 ;  /* 0x000000889834723c */ /* 0x048fec0000001834 */
[C---:B------:R-:W-:Y:S01]  /*10a10*/  HMMA.16816.F32 R56, R152.reuse, R138, R56 ;  /* 0x0000008a9838723c */ /* 0x040fe20000001838 */
[----:B------:R-:W1:Y:S05]  /*10a20*/  LDSM.16.M88.4 R136, [R206] ;  /* 0x00000000ce88783b */ /* 0x000e6a0000000200 */
[C---:B-----5:R-:W-:Y:S06]  /*10a30*/  HMMA.16816.F32 R60, R152.reuse, R140, R60 ;  /* 0x0000008c983c723c */ /* 0x060fec000000183c */
[----:B------:R-:W-:Y:S01]  /*10a40*/  HMMA.16816.F32 R64, R152, R142, R64 ;  /* 0x0000008e9840723c */ /* 0x000fe20000001840 */
[----:B------:R-:W3:Y:S05]  /*10a50*/  LDSM.16.M88.4 R140, [R205] ;  /* 0x00000000cd8c783b */ /* 0x000eea0000000200 */
[----:B------:R-:W5:Y:S01]  /*10a60*/  LDSM.16.M88.4 R152, [R135] ;  /* 0x000000008798783b */ /* 0x000f620000000200 */
[C---:B------:R-:W-:Y:S06]  /*10a70*/  HMMA.16816.F32 R4, R156.reuse, R172, R4 ;  /* 0x000000ac9c04723c */ /* 0x040fec0000001804 */
[C---:B------:R-:W-:Y:S01]  /*10a80*/  HMMA.16816.F32 R8, R156.reuse, R174, R8 ;  /* 0x000000ae9c08723c */ /* 0x040fe20000001808 */
[----:B------:R-:W-:Y:S05]  /*10a90*/  LDSM.16.M88.4 R172, [R222+0x9000] ;  /* 0x00900000deac783b */ /* 0x000fea0000000200 */
[C---:B------:R-:W-:Y:S06]  /*10aa0*/  HMMA.16816.F32 R12, R156.reuse, R160, R12 ;  /* 0x000000a09c0c723c */ /* 0x040fec000000180c */
[C---:B------:R-:W-:Y:S01]  /*10ab0*/  HMMA.16816.F32 R16, R156.reuse, R162, R16 ;  /* 0x000000a29c10723c */ /* 0x040fe20000001810 */
[----:B------:R-:W5:Y:S05]  /*10ac0*/  LDSM.16.M88.4 R160, [R222+0x8800] ;  /* 0x00880000dea0783b */ /* 0x000f6a0000000200 */
[C---:B----4-:R-:W-:Y:S06]  /*10ad0*/  HMMA.16816.F32 R20, R156.reuse, R164, R20 ;  /* 0x000000a49c14723c */ /* 0x050fec0000001814 */
[C---:B------:R-:W-:Y:S01]  /*10ae0*/  HMMA.16816.F32 R24, R156.reuse, R166, R24 ;  /* 0x000000a69c18723c */ /* 0x040fe20000001818 */
[----:B------:R-:W4:Y:S05]  /*10af0*/  LDSM.16.M88.4 R164, [R222+0xa800] ;  /* 0x00a80000dea4783b */ /* 0x000f2a0000000200 */
[C---:B--2---:R-:W-:Y:S06]  /*10b00*/  HMMA.16816.F32 R28, R156.reuse, R144, R28 ;  /* 0x000000909c1c723c */ /* 0x044fec000000181c */
[C---:B------:R-:W-:Y:S06]  /*10b10*/  HMMA.16816.F32 R32, R156.reuse, R146, R32 ;  /* 0x000000929c20723c */ /* 0x040fec0000001820 */
[C---:B-1----:R-:W-:Y:S06]  /*10b20*/  HMMA.16816.F32 R36, R156.reuse, R136, R36 ;  /* 0x000000889c24723c */ /* 0x042fec0000001824 */
[C---:B------:R-:W-:Y:S01]  /*10b30*/  HMMA.16816.F32 R40, R156.reuse, R138, R40 ;  /* 0x0000008a9c28723c */ /* 0x040fe20000001828 */
[----:B------:R-:W1:Y:S05]  /*10b40*/  LDSM.16.M88.4 R136, [R211+0x4800] ;  /* 0x00480000d388783b */ /* 0x000e6a0000000200 */
[C---:B---3--:R-:W-:Y:S06]  /*10b50*/  HMMA.16816.F32 R44, R156.reuse, R140, R44 ;  /* 0x0000008c9c2c723c */ /* 0x048fec000000182c */
[C---:B------:R-:W-:Y:S06]  /*10b60*/  HMMA.16816.F32 R48, R156.reuse, R142, R48 ;  /* 0x0000008e9c30723c */ /* 0x040fec0000001830 */
[C---:B------:R-:W-:Y:S06]  /*10b70*/  HMMA.16816.F32 R52, R156.reuse, R148, R52 ;  /* 0x000000949c34723c */ /* 0x040fec0000001834 */
[C---:B------:R-:W-:Y:S06]  /*10b80*/  HMMA.16816.F32 R56, R156.reuse, R150, R56 ;  /* 0x000000969c38723c */ /* 0x040fec0000001838 */
[C---:B-----5:R-:W-:Y:S06]  /*10b90*/  HMMA.16816.F32 R60, R156.reuse, R152, R60 ;  /* 0x000000989c3c723c */ /* 0x060fec000000183c */
[----:B------:R-:W-:Y:S06]  /*10ba0*/  HMMA.16816.F32 R64, R156, R154, R64 ;  /* 0x0000009a9c40723c */ /* 0x000fec0000001840 */
        /* <DEDUP_REMOVED lines=19> */
[C---:B------:R-:W-:Y:S05]  /*10ce0*/  HMMA.16816.F32 R16, R196.reuse, R138, R16 ;  /* 0x0000008ac410723c */ /* 0x040fea0000001810 */
[----:B------:R-:W-:Y:S01]  /*10cf0*/  MOV R137, R250 ;  /* 0x000000fa00897202 */ /* 0x000fe20000000f00 */
[----:B------:R-:W-:Y:S01]  /*10d00*/  FMUL.FTZ R4, R4, UR5 ;  /* 0x0000000504047c20 */ /* 0x000fe20008410000 */
[----:B------:R-:W-:Y:S01]  /*10d10*/  FMUL.FTZ R5, R5, UR5 ;  /* 0x0000000505057c20 */ /* 0x000fe20008410000 */
[----:B------:R-:W-:Y:S02]  /*10d20*/  FMUL.FTZ R6, R6, UR5 ;  /* 0x0000000506067c20 */ /* 0x000fe40008410000 */
[----:B------:R-:W1:Y:S01]  /*10d30*/  MUFU.TANH R146, R4 ;  /* 0x0000000400927308 */ /* 0x000e620000002400 */
[----:B------:R-:W-:Y:S01]  /*10d40*/  FMUL.FTZ R7, R7, UR5 ;  /* 0x0000000507077c20 */ /* 0x000fe20008410000 */
[----:B------:R-:W-:Y:S01]  /*10d50*/  FMUL.FTZ R8, R8, UR5 ;  /* 0x0000000508087c20 */ /* 0x000fe20008410000 */
[----:B------:R-:W-:Y:S01]  /*10d60*/  FMUL.FTZ R9, R9, UR5 ;  /* 0x0000000509097c20 */ /* 0x000fe20008410000 */
[----:B------:R-:W-:Y:S01]  /*10d70*/  FMUL.FTZ R10, R10, UR5 ;  /* 0x000000050a0a7c20 */ /* 0x000fe20008410000 */
[----:B------:R-:W-:Y:S01]  /*10d80*/  FMUL.FTZ R11, R11, UR5 ;  /* 0x000000050b0b7c20 */ /* 0x000fe20008410000 */
[----:B------:R-:W-:Y:S04]  /*10d90*/  MOV R136, R251 ;  /* 0x000000fb00887202 */ /* 0x000fe80000000f00 */
[----:B------:R-:W2:Y:S01]  /*10da0*/  MUFU.TANH R145, R5 ;  /* 0x0000000500917308 */ /* 0x000ea20000002400 */
[----:B------:R-:W-:Y:S01]  /*10db0*/  FMUL.FTZ R12, R12, UR5 ;  /* 0x000000050c0c7c20 */ /* 0x000fe20008410000 */
[----:B------:R-:W-:Y:S01]  /*10dc0*/  FMUL.FTZ R13, R13, UR5 ;  /* 0x000000050d0d7c20 */ /* 0x000fe20008410000 */
[----:B------:R-:W-:Y:S01]  /*10dd0*/  FMUL.FTZ R14, R14, UR5 ;  /* 0x000000050e0e7c20 */ /* 0x000fe20008410000 */
[----:B------:R-:W-:Y:S01]  /*10de0*/  FMUL.FTZ R15, R15, UR5 ;  /* 0x000000050f0f7c20 */ /* 0x000fe20008410000 */
[----:B------:R-:W-:Y:S01]  /*10df0*/  FMUL.FTZ R16, R16, UR5 ;  /* 0x0000000510107c20 */ /* 0x000fe20008410000 */
[----:B------:R-:W-:Y:S04]  /*10e00*/  FMUL.FTZ R17, R17, UR5 ;  /* 0x0000000511117c20 */ /* 0x000fe80008410000 */
[----:B------:R-:W3:Y:S01]  /*10e10*/  MUFU.TANH R144, R6 ;  /* 0x0000000600907308 */ /* 0x000ee20000002400 */
[----:B------:R-:W-:Y:S01]  /*10e20*/  FMUL.FTZ R18, R18, UR5 ;  /* 0x0000000512127c20 */ /* 0x000fe20008410000 */
[----:B------:R-:W-:Y:S08]  /*10e30*/  FMUL.FTZ R19, R19, UR5 ;  /* 0x0000000513137c20 */ /* 0x000ff00008410000 */
        /* <DEDUP_REMOVED lines=10> */
[C---:B----4-:R-:W-:Y:S06]  /*10ee0*/  HMMA.16816.F32 R20, R196.reuse, R4, R20 ;  /* 0x00000004c414723c */ /* 0x050fec0000001814 */
[C---:B------:R-:W-:Y:S03]  /*10ef0*/  HMMA.16816.F32 R24, R196.reuse, R6, R24 ;  /* 0x00000006c418723c */ /* 0x040fe60000001818 */
[----:B------:R4:W1:Y:S01]  /*10f00*/  MUFU.TANH R202, R15 ;  /* 0x0000000f00ca7308 */ /* 0x0008620000002400 */
[----:B------:R-:W2:Y:S09]  /*10f10*/  LDSM.16.M88.4 R4, [R211+0x6000] ;  /* 0x00600000d304783b */ /* 0x000eb20000000200 */
[----:B------:R4:W1:Y:S10]  /*10f20*/  MUFU.TANH R201, R16 ;  /* 0x0000001000c97308 */ /* 0x0008740000002400 */
[----:B------:R4:W1:Y:S01]  /*10f30*/  MUFU.TANH R200, R17 ;  /* 0x0000001100c87308 */ /* 0x0008620000002400 */
[----:B------:R-:W-:Y:S01]  /*10f40*/  FMUL.FTZ R20, R20, UR5 ;  /* 0x0000000514147c20 */ /* 0x000fe20008410000 */
[----:B------:R-:W-:Y:S01]  /*10f50*/  FMUL.FTZ R21, R21, UR5 ;  /* 0x0000000515157c20 */ /* 0x000fe20008410000 */
[----:B------:R-:W-:Y:S01]  /*10f60*/  FMUL.FTZ R22, R22, UR5 ;  /* 0x0000000516167c20 */ /* 0x000fe20008410000 */
[----:B------:R-:W-:Y:S01]  /*10f70*/  FMUL.FTZ R23, R23, UR5 ;  /* 0x0000000517177c20 */ /* 0x000fe20008410000 */
[----:B------:R-:W-:Y:S05]  /*10f80*/  FMUL.FTZ R24, R24, UR5 ;  /* 0x0000000518187c20 */ /* 0x000fea0008410000 */
[----:B------:R4:W1:Y:S01]  /*10f90*/  MUFU.TANH R195, R18 ;  /* 0x0000001200c37308 */ /* 0x0008620000002400 */
[C---:B-----5:R-:W-:Y:S03]  /*10fa0*/  HMMA.16816.F32 R28, R196.reuse, R8, R28 ;  /* 0x00000008c41c723c */ /* 0x060fe6000000181c */
[----:B------:R-:W-:Y:S01]  /*10fb0*/  FMUL.FTZ R25, R25, UR5 ;  /* 0x0000000519197c20 */ /* 0x000fe20008410000 */
[----:B------:R-:W-:Y:S01]  /*10fc0*/  FMUL.FTZ R26, R26, UR5 ;  /* 0x000000051a1a7c20 */ /* 0x000fe20008410000 */
[----:B------:R-:W-:Y:S01]  /*10fd0*/  FMUL.FTZ R27, R27, UR5 ;  /* 0x000000051b1b7c20 */ /* 0x000fe20008410000 */
[C---:B------:R-:W-:Y:S03]  /*10fe0*/  HMMA.16816.F32 R32, R196.reuse, R10, R32 ;  /* 0x0000000ac420723c */ /* 0x040fe60000001820 */
[----:B------:R4:W1:Y:S01]  /*10ff0*/  MUFU.TANH R194, R19 ;  /* 0x0000001300c27308 */ /* 0x0008620000002400 */
[----:B------:R-:W5:Y:S09]  /*11000*/  LDSM.16.M88.4 R8, [R211+0x6800] ;  /* 0x00680000d308783b */ /* 0x000f720000000200 */
[----:B------:R4:W1:Y:S01]  /*11010*/  MUFU.TANH R193, R20 ;  /* 0x0000001400c17308 */ /* 0x0008620000002400 */
[C---:B--2---:R-:W-:Y:S06]  /*11020*/  HMMA.16816.F32 R36, R196.reuse, R4, R36 ;  /* 0x00000004c424723c */ /* 0x044fec0000001824 */
[C---:B------:R-:W-:Y:S03]  /*11030*/  HMMA.16816.F32 R40, R196.reuse, R6, R40 ;  /* 0x00000006c428723c */ /* 0x040fe60000001828 */
[----:B------:R4:W2:Y:S01]  /*11040*/  MUFU.TANH R192, R21 ;  /* 0x0000001500c07308 */ /* 0x0008a20000002400 */
[----:B------:R-:W3:Y:S01]  /*11050*/  LDSM.16.M88.4 R4, [R211+0x7000] ;  /* 0x00700000d304783b */ /* 0x000ee20000000200 */
[----:B------:R-:W-:Y:S01]  /*11060*/  FMUL.FTZ R28, R28, UR5 ;  /* 0x000000051c1c7c20 */ /* 0x000fe20008410000 */
[----:B------:R-:W-:Y:S01]  /*11070*/  FMUL.FTZ R29, R29, UR5 ;  /* 0x000000051d1d7c20 */ /* 0x000fe20008410000 */
[----:B------:R-:W-:Y:S01]  /*11080*/  FMUL.FTZ R30, R30, UR5 ;  /* 0x000000051e1e7c20 */ /* 0x000fe20008410000 */
[----:B------:R-:W-:Y:S05]  /*11090*/  FMUL.FTZ R31, R31, UR5 ;  /* 0x000000051f1f7c20 */ /* 0x000fea0008410000 */
[----:B------:R4:W1:Y:S01]  /*110a0*/  MUFU.TANH R191, R22 ;  /* 0x0000001600bf7308 */ /* 0x0008620000002400 */
[----:B------:R-:W-:Y:S01]  /*110b0*/  FMUL.FTZ R32, R32, UR5 ;  /* 0x0000000520207c20 */ /* 0x000fe20008410000 */
[----:B------:R-:W-:Y:S01]  /*110c0*/  FMUL.FTZ R33, R33, UR5 ;  /* 0x0000000521217c20 */ /* 0x000fe20008410000 */
[----:B------:R-:W-:Y:S01]  /*110d0*/  FMUL.FTZ R34, R34, UR5 ;  /* 0x0000000522227c20 */ /* 0x000fe20008410000 */
[----:B------:R-:W-:Y:S06]  /*110e0*/  FMUL.FTZ R35, R35, UR5 ;  /* 0x0000000523237c20 */ /* 0x000fec0008410000 */
        /* <DEDUP_REMOVED lines=13> */
[----:B------:R-:W5:Y:S02]  /*111c0*/  LDSM.16.M88.4 R8, [R211+0x7800] ;  /* 0x00780000d308783b */ /* 0x000f640000000200 */
[----:B------:R-:W-:Y:S07]  /*111d0*/  DEPBAR.LE SB0, 0x0 ;  /* 0x000080000000791a */ /* 0x000fee0000000000 */
[----:B------:R4:W1:Y:S01]  /*111e0*/  MUFU.TANH R187, R26 ;  /* 0x0000001a00bb7308 */ /* 0x0008620000002400 */
[----:B------:R-:W-:Y:S01]  /*111f0*/  BAR.SYNC.DEFER_BLOCKING 0x0 ;  /* 0x0000000000007b1d */ /* 0x000fe20000010000 */
[C---:B---3--:R-:W-:Y:S08]  /*11200*/  HMMA.16816.F32 R52, R196.reuse, R4, R52 ;  /* 0x00000004c434723c */ /* 0x048ff00000001834 */
[----:B------:R4:W3:Y:S01]  /*11210*/  MUFU.TANH R186, R27 ;  /* 0x0000001b00ba7308 */ /* 0x0008e20000002400 */
[C---:B------:R-:W-:Y:S03]  /*11220*/  HMMA.16816.F32 R56, R196.reuse, R6, R56 ;  /* 0x00000006c438723c */ /* 0x040fe60000001838 */
[----:B------:R-:W-:Y:S01]  /*11230*/  FMUL.FTZ R44, R44, UR5 ;  /* 0x000000052c2c7c20 */ /* 0x000fe20008410000 */
[----:B------:R-:W-:Y:S01]  /*11240*/  FMUL.FTZ R45, R45, UR5 ;  /* 0x000000052d2d7c20 */ /* 0x000fe20008410000 */
[----:B------:R-:W-:Y:S04]  /*11250*/  FMUL.FTZ R46, R46, UR5 ;  /* 0x000000052e2e7c20 */ /* 0x000fe80008410000 */
[----:B------:R4:W1:Y:S02]  /*11260*/  MUFU.TANH R170, R28 ;  /* 0x0000001c00aa7308 */ /* 0x0008640000002400 */
[----:B------:R-:W-:Y:S01]  /*11270*/  FMUL.FTZ R47, R47, UR5 ;  /* 0x000000052f2f7c20 */ /* 0x000fe20008410000 */
[----:B------:R-:W-:Y:S01]  /*11280*/  FMUL.FTZ R48, R48, UR5 ;  /* 0x0000000530307c20 */ /* 0x000fe20008410000 */
[----:B------:R-:W-:Y:S01]  /*11290*/  FMUL.FTZ R49, R49, UR5 ;  /* 0x0000000531317c20 */ /* 0x000fe20008410000 */
[----:B------:R-:W-:Y:S01]  /*112a0*/  FMUL.FTZ R50, R50, UR5 ;  /* 0x0000000532327c20 */ /* 0x000fe20008410000 */
[----:B------:R-:W-:Y:S04]  /*112b0*/  FMUL.FTZ R51, R51, UR5 ;  /* 0x0000000533337c20 */ /* 0x000fe80008410000 */
[----:B------:R4:W1:Y:S01]  /*112c0*/  MUFU.TANH R172, R29 ;  /* 0x0000001d00ac7308 */ /* 0x0008620000002400 */
[----:B------:R-:W-:Y:S01]  /*112d0*/  FMUL.FTZ R52, R52, UR5 ;  /* 0x0000000534347c20 */ /* 0x000fe20008410000 */
[----:B------:R-:W-:Y:S01]  /*112e0*/  FMUL.FTZ R53, R53, UR5 ;  /* 0x0000000535357c20 */ /* 0x000fe20008410000 */
[----:B------:R-:W-:Y:S01]  /*112f0*/  FMUL.FTZ R54, R54, UR5 ;  /* 0x0000000536367c20 */ /* 0x000fe20008410000 */
[----:B------:R-:W-:Y:S06]  /*11300*/  FMUL.FTZ R55, R55, UR5 ;  /* 0x0000000537377c20 */ /* 0x000fec0008410000 */
[----:B------:R4:W1:Y:S01]  /*11310*/  MUFU.TANH R175, R30 ;  /* 0x0000001e00af7308 */ /* 0x0008620000002400 */
[C---:B-----5:R-:W-:Y:S03]  /*11320*/  HMMA.16816.F32 R60, R196.reuse, R8, R60 ;  /* 0x00000008c43c723c */ /* 0x060fe6000000183c */
[----:B------:R-:W-:Y:S01]  /*11330*/  FMUL.FTZ R56, R56, UR5 ;  /* 0x0000000538387c20 */ /* 0x000fe20008410000 */
[----:B------:R-:W-:Y:S01]  /*11340*/  FMUL.FTZ R57, R57, UR5 ;  /* 0x0000000539397c20 */ /* 0x000fe20008410000 */
[----:B------:R-:W-:Y:S01]  /*11350*/  FMUL.FTZ R58, R58, UR5 ;  /* 0x000000053a3a7c20 */ /* 0x000fe20008410000 */
[----:B------:R-:W-:Y:S03]  /*11360*/  HMMA.16816.F32 R64, R196, R10, R64 ;  /* 0x0000000ac440723c */ /* 0x000fe60000001840 */
[----:B------:R4:W1:Y:S02]  /*11370*/  MUFU.TANH R174, R31 ;  /* 0x0000001f00ae7308 */ /* 0x0008640000002400 */
[----:B------:R-:W-:Y:S08]  /*11380*/  FMUL.FTZ R59, R59, UR5 ;  /* 0x000000053b3b7c20 */ /* 0x000ff00008410000 */
        /* <DEDUP_REMOVED lines=45> */
[----:B------:R-:W-:Y:S01]  /*11660*/  ULDC.64 UR10, c[0x0][0x248] ;  /* 0x00009200000a7ab9 */ /* 0x000fe20000000a00 */
[----:B------:R-:W-:Y:S02]  /*11670*/  MOV R8, R243 ;  /* 0x000000f300087202 */ /* 0x000fe40000000f00 */
[----:B------:R-:W-:Y:S01]  /*11680*/  MOV R6, R242 ;  /* 0x000000f200067202 */ /* 0x000fe20000000f00 */
[----:B------:R-:W-:Y:S06]  /*11690*/  @!P0 BRA `(.L_x_1661) ;  /* 0x0000000000f88947 */ /* 0x000fec0003800000 */
[----:B------:R-:W2:Y:S01]  /*116a0*/  LDC R0, c[0x0][0x380] ;  /* 0x0000e000ff007b82 */ /* 0x000ea20000000800 */
[----:B------:R-:W-:Y:S01]  /*116b0*/  SHF.L.U32 R4, R236, 0x7, RZ ;  /* 0x00000007ec047819 */ /* 0x000fe200000006ff */
[----:B------:R-:W-:Y:S01]  /*116c0*/  UMOV UR10, UR8 ;  /* 0x00000008000a7c82 */ /* 0x000fe20008000000 */
[----:B------:R-:W-:Y:S02]  /*116d0*/  UMOV UR11, UR9 ;  /* 0x00000009000b7c82 */ /* 0x000fe40008000000 */
[----:B------:R-:W-:Y:S01]  /*116e0*/  IABS R8, R4 ;  /* 0x0000000400087213 */ /* 0x000fe20000000000 */
[----:B------:R-:W-:Y:S05]  /*116f0*/  VIADD R10, R4, 0xffffff80 ;  /* 0xffffff80040a7836 */ /* 0x000fea0000000000 */
[----:B------:R-:W-:Y:S02]  /*11700*/  IABS R6, R10 ;  /* 0x0000000a00067213 */ /* 0x000fe40000000000 */
[-C--:B--2---:R-:W-:Y:S02]  /*11710*/  IABS R2, R0.reuse ;  /* 0x0000000000027213 */ /* 0x084fe40000000000 */
[-C--:B------:R-:W-:Y:S02]  /*11720*/  LOP3.LUT R10, R10, R0.reuse, RZ, 0x3c, !PT ;  /* 0x000000000a0a7212 */ /* 0x080fe400078e3cff */
[----:B-1----:R-:W1:Y:S01]  /*11730*/  I2F.RP R12, R2 ;  /* 0x00000002000c7306 */ /* 0x002e620000209400 */
        /* <DEDUP_REMOVED lines=10> */
[C---:B------:R-:W-:Y:S03]  /*117e0*/  IADD3 R5, -R9.reuse, RZ, RZ ;  /* 0x000000ff09057210 */ /* 0x040fe60007ffe1ff */
        /* <DEDUP_REMOVED lines=26> */
[----:B------:R1:W2:Y:S02]  /*11990*/  LDG.E R2, desc[UR12][R4.64] ;  /* 0x0000000c04027981 */ /* 0x0002a4000c1e1900 */
[----:B------:R-:W-:Y:S02]  /*119a0*/  IMAD R8, R8, R0, -0x80 ;  /* 0xffffff8008087424 */ /* 0x000fe400078e0200 */
[----:B------:R3:W2:Y:S02]  /*119b0*/  LDG.E R6, desc[UR12][R6.64] ;  /* 0x0000000c06067981 */ /* 0x0006a4000c1e1900 */
[C---:B------:R-:W-:Y:S01]  /*119c0*/  IMAD R0, R8.reuse, UR9, RZ ;  /* 0x0000000908007c24 */ /* 0x040fe2000f8e02ff */
[----:B-1----:R-:W1:Y:S01]  /*119d0*/  LDC.64 R4, c[0x0][0x230] ;  /* 0x00008c00ff047b82 */ /* 0x002e620000000a00 */
[----:B---3--:R-:W-:Y:S01]  /*119e0*/  SHF.R.S32.HI R7, RZ, 0x1f, R8 ;  /* 0x0000001fff077819 */ /* 0x008fe20000011408 */
[----:B------:R-:W-:Y:S04]  /*119f0*/  IMAD.WIDE.U32 R8, R8, UR8, RZ ;  /* 0x0000000808087c25 */ /* 0x000fe8000f8e00ff */
[----:B------:R-:W-:Y:S04]  /*11a00*/  IMAD R0, R7, UR8, R0 ;  /* 0x0000000807007c24 */ /* 0x000fe8000f8e0200 */
[----:B------:R-:W-:Y:S01]  /*11a10*/  IMAD.IADD R9, R9, 0x1, R0 ;  /* 0x0000000109097824 */ /* 0x000fe200078e0200 */
[----:B--2---:R-:W-:Y:S04]  /*11a20*/  IADD3 R2, -R6, R2, RZ ;  /* 0x0000000206027210 */ /* 0x004fe80007ffe1ff */
[----:B------:R-:W-:Y:S01]  /*11a30*/  SHF.R.S32.HI R6, RZ, 0x1f, R2 ;  /* 0x0000001fff067819 */ /* 0x000fe20000011402 */
[-C--:B-1----:R-:W-:Y:S04]  /*11a40*/  IMAD.WIDE.U32 R8, R2, R4.reuse, R8 ;  /* 0x0000000402087225 */ /* 0x082fe800078e0008 */
[----:B------:R-:W-:Y:S04]  /*11a50*/  IMAD R6, R6, R4, RZ ;  /* 0x0000000406067224 */ /* 0x000fe800078e02ff */
[----:B------:R-:W-:Y:S05]  /*11a60*/  IMAD R6, R2, R5, R6 ;  /* 0x0000000502067224 */ /* 0x000fea00078e0206 */
[----:B------:R-:W-:Y:S07]  /*11a70*/  IADD3 R6, R9, R6, RZ ;  /* 0x0000000609067210 */ /* 0x000fee0007ffe0ff */
.L_x_1661:
[----:B------:R2:W-:Y:S01]  /*11a80*/  @P4 STS.128 [R237+0x4000], RZ ;  /* 0x004000ffed004388 */ /* 0x0005e20000000c00 */
[CC--:B----4-:R-:W-:Y:S01]  /*11a90*/  LEA R16, P2, R8.reuse, R247.reuse, 0x1 ;  /* 0x000000f708107211 */ /* 0x0d0fe200078408ff */
[----:B------:R-:W-:Y:S01]  /*11aa0*/  UMOV UR8, UR10 ;  /* 0x0000000a00087c82 */ /* 0x000fe20008000000 */
[C---:B------:R-:W-:Y:S01]  /*11ab0*/  IADD3 R0, P1, R233.reuse, R8, RZ ;  /* 0x00000008e9007210 */ /* 0x040fe20007f3e0ff */
        /* <DEDUP_REMOVED lines=11> */
[----:B------:R2:W-:Y:S01]  /*11b70*/  @P3 STS.128 [R237+0x8000], RZ ;  /* 0x008000ffed003388 */ /* 0x0005e20000000c00 */
[-CC-:B------:R-:W-:Y:S01]  /*11b80*/  @!P3 LEA.HI.X R11, R0, R246.reuse, R4.reuse, 0x1, P1 ;  /* 0x000000f6000bb211 */ /* 0x180fe200008f0c04 */
[----:B------:R-:W-:Y:S01]  /*11b90*/  IMAD.X R4, R232, 0x1, R4, P2 ;  /* 0x00000001e8047824 */ /* 0x000fe200010e0604 */
[CC--:B-1----:R-:W-:Y:S01]  /*11ba0*/  @!P4 LEA R14, P5, R2.reuse, R247.reuse, 0x1 ;  /* 0x000000f7020ec211 */ /* 0x0c2fe200078a08ff */
[----:B------:R-:W-:Y:S01]  /*11bb0*/  @!PT LDS RZ, [RZ] ;  /* 0x00000000fffff984 */ /* 0x000fe20000000800 */
[----:B------:R-:W-:Y:S01]  /*11bc0*/  @!PT LDS RZ, [RZ] ;  /* 0x00000000fffff984 */ /* 0x000fe20000000800 */
[----:B------:R-:W-:Y:S01]  /*11bd0*/  @!PT LDS RZ, [RZ] ;  /* 0x00000000fffff984 */ /* 0x000fe20000000800 */
[----:B------:R-:W-:Y:S01]  /*11be0*/  @!P3 LDGSTS.E.BYPASS.LTC128B.128 [R237+0x8000], desc[UR12][R16.64+0x80] ;  /* 0x0800008010edbfae */ /* 0x000fe2000b901d4c */
        /* <DEDUP_REMOVED lines=54> */
[C---:B-1----:R-:W-:Y:S02]  /*11f50*/  @!P3 LEA R18, P2, R5.reuse, R247, 0x1 ;  /* 0x000000f70512b211 */ /* 0x042fe400078408ff */
[CCC-:B------:R-:W-:Y:S01]  /*11f60*/  @!P4 LEA.HI.X R31, R5.reuse, R246.reuse, R4.reuse, 0x1, P6 ;  /* 0x000000f6051fc211 */ /* 0x1c0fe200030f0c04 */
[----:B------:R2:W-:Y:S01]  /*11f70*/  @P4 STS.128 [R237+0x6000], RZ ;  /* 0x006000ffed004388 */ /* 0x0005e20000000c00 */
[-CC-:B------:R-:W-:Y:S02]  /*11f80*/  @!P3 LEA.HI.X R19, R5, R246.reuse, R4.reuse, 0x1, P2 ;  /* 0x000000f60513b211 */ /* 0x180fe400010f0c04 */
[----:B------:R-:W-:Y:S01]  /*11f90*/  IADD3 R2, P1, R233, R5, RZ ;  /* 0x00000005e9027210 */ /* 0x000fe20007f3e0ff */
[----:B------:R-:W-:Y:S01]  /*11fa0*/  @!PT LDS RZ, [RZ] ;  /* 0x00000000fffff984 */ /* 0x000fe20000000800 */
[----:B------:R-:W-:Y:S01]  /*11fb0*/  @!PT LDS RZ, [RZ] ;  /* 0x00000000fffff984 */ /* 0x000fe20000000800 */
[----:B------:R-:W-:Y:S01]  /*11fc0*/  @!PT LDS RZ, [RZ] ;  /* 0x00000000fffff984 */ /* 0x000fe20000000800 */
[----:B------:R2:W-:Y:S03]  /*11fd0*/  @!P4 LDGSTS.E.BYPASS.LTC128B.128 [R237+0x6000], desc[UR12][R22.64] ;  /* 0x0600000016edcfae */ /* 0x0005e6000b901d4c */
[-C--:B------:R-:W-:Y:S01]  /*11fe0*/  @!P4 LEA R28, P5, R2, R247.reuse, 0x1 ;  /* 0x000000f7021cc211 */ /* 0x080fe200078a08ff */
[----:B------:R2:W-:Y:S01]  /*11ff0*/  @P3 STS.128 [R237+0xa000], RZ ;  /* 0x00a000ffed003388 */ /* 0x0005e20000000c00 */
[----:B------:R-:W-:Y:S01]  /*12000*/  IMAD.X R0, R232, 0x1, R4, P1 ;  /* 0x00000001e8007824 */ /* 0x000fe200008e0604 */
[C---:B------:R-:W-:Y:S01]  /*12010*/  @!P3 LEA R32, P1, R2.reuse, R247, 0x1 ;  /* 0x000000f70220b211 */ /* 0x040fe200078208ff */
[----:B------:R-:W-:Y:S01]  /*12020*/  IMAD.MOV.U32 R247, RZ, RZ, R16 ;  /* 0x000000fffff77224 */ /* 0x000fe200078e0010 */
[----:B------:R-:W-:Y:S01]  /*12030*/  @!PT LDS RZ, [RZ] ;  /* 0x00000000fffff984 */ /* 0x000fe20000000800 */
[----:B------:R-:W-:Y:S01]  /*12040*/  @!PT LDS RZ, [RZ] ;  /* 0x00000000fffff984 */ /* 0x000fe20000000800 */
[----:B------:R-:W-:Y:S01]  /*12050*/  @!PT LDS RZ, [RZ] ;  /* 0x00000000fffff984 */ /* 0x000fe20000000800 */
[----:B------:R2:W-:Y:S02]  /*12060*/  @!P3 LDGSTS.E.BYPASS.LTC128B.128 [R237+0xa000], desc[UR12][R20.64+0x80] ;  /* 0x0a00008014edbfae */ /* 0x0005e4000b901d4c */
[CCC-:B------:R-:W-:Y:S02]  /*12070*/  @!P4 LEA.HI.X R29, R2.reuse, R246.reuse, R0.reuse, 0x1, P5 ;  /* 0x000000f6021dc211 */ /* 0x1c0fe400028f0c00 */
[----:B------:R2:W-:Y:S01]  /*12080*/  @P4 STS.128 [R237+0x6800], RZ ;  /* 0x006800ffed004388 */ /* 0x0005e20000000c00 */
[----:B------:R-:W-:Y:S01]  /*12090*/  @!P3 LEA.HI.X R33, R2, R246, R0, 0x1, P1 ;  /* 0x000000f60221b211 */ /* 0x000fe200008f0c00 */
[----:B------:R-:W-:Y:S02]  /*120a0*/  IMAD.MOV.U32 R246, RZ, RZ, R17 ;  /* 0x000000fffff67224 */ /* 0x000fe400078e0011 */
        /* <DEDUP_REMOVED lines=30> */
.L_x_1660:
[----:B-1----:R-:W-:Y:S01]  /*12290*/  FMNMX.FTZ R4, R146, R134, !PT ;  /* 0x0000008692047209 */ /* 0x002fe20007810000 */
[----:B--2-4-:R-:W-:Y:S01]  /*122a0*/  LDSM.16.MT88.4 R12, [R223+0xc000] ;  /* 0x00c00000df0c783b */ /* 0x014fe20000004200 */
[----:B------:R-:W-:Y:S01]  /*122b0*/  FMNMX.FTZ R0, R144, R133, !PT ;  /* 0x0000008590007209 */ /* 0x000fe20007810000 */
[----:B------:R-:W-:Y:S01]  /*122c0*/  UMOV UR11, UR16 ;  /* 0x00000010000b7c82 */ /* 0x000fe20008000000 */
[----:B------:R-:W-:Y:S01]  /*122d0*/  FMNMX.FTZ R4, R145, R4, !PT ;  /* 0x0000000491047209 */ /* 0x000fe20007810000 */
[----:B------:R-:W-:Y:S01]  /*122e0*/  UMOV UR10, UR15 ;  /* 0x0000000f000a7c82 */ /* 0x000fe20008000000 */
[----:B------:R-:W-:Y:S02]  /*122f0*/  MOV R8, R152 ;  /* 0x0000009800087202 */ /* 0x000fe40000000f00 */
[----:B------:R-:W-:Y:S01]  /*12300*/  FMNMX.FTZ R4, R148, R4, !PT ;  /* 0x0000000494047209 */ /* 0x000fe20007810000 */
[----:B------:R-:W-:Y:S01]  /*12310*/  LDSM.16.MT88.4 R20, [R221+0xc000] ;  /* 0x00c00000dd14783b */ /* 0x000fe20000004200 */
[----:B------:R-:W-:Y:S02]  /*12320*/  MOV R7, R153 ;  /* 0x0000009900077202 */ /* 0x000fe40000000f00 */
[----:B------:R-:W-:Y:S02]  /*12330*/  FMNMX.FTZ R0, R149, R0, !PT ;  /* 0x0000000095007209 */ /* 0x000fe40007810000 */
[----:B------:R-:W-:Y:S02]  /*12340*/  MOV R40, R143 ;  /* 0x0000008f00287202 */ /* 0x000fe40000000f00 */
[----:B------:R-:W-:Y:S01]  /*12350*/  FMNMX.FTZ R4, R8, R4, !PT ;  /* 0x0000000408047209 */ /* 0x000fe20007810000 */
[----:B------:R-:W-:Y:S01]  /*12360*/  LDSM.16.MT88.4 R28, [R220+0xc000] ;  /* 0x00c00000dc1c783b */ /* 0x000fe20000004200 */
[----:B------:R-:W-:Y:S02]  /*12370*/  MOV R6, R150 ;  /* 0x0000009600067202 */ /* 0x000fe40000000f00 */
        /* <DEDUP_REMOVED lines=61> */
[----:B------:R-:W-:Y:S01]  /*12750*/  SHFL.BFLY PT, R2, R4, 0x2, 0x1f ;  /* 0x0c401f0004027f89 */ /* 0x000fe200000e0000 */
[----:B------:R-:W-:Y:S07]  /*12760*/  FMNMX.FTZ R0, R3, R0, !PT ;  /* 0x0000000003007209 */ /* 0x000fee0007810000 */
[----:B------:R-:W1:Y:S02]  /*12770*/  SHFL.BFLY PT, R5, R0, 0x2, 0x1f ;  /* 0x0c401f0000057f89 */ /* 0x000e6400000e0000 */
[----:B-1----:R-:W-:Y:S02]  /*12780*/  FMNMX.FTZ R5, R0, R5, !PT ;  /* 0x0000000500057209 */ /* 0x002fe40007810000 */
[----:B------:R-:W-:Y:S04]  /*12790*/  FMNMX.FTZ R4, R4, R2, !PT ;  /* 0x0000000204047209 */ /* 0x000fe80007810000 */
[----:B------:R-:W1:Y:S08]  /*127a0*/  SHFL.BFLY PT, R0, R5, 0x1, 0x1f ;  /* 0x0c201f0005007f89 */ /* 0x000e7000000e0000 */
[----:B------:R-:W2:Y:S01]  /*127b0*/  SHFL.BFLY PT, R2, R4, 0x1, 0x1f ;  /* 0x0c201f0004027f89 */ /* 0x000ea200000e0000 */
[----:B-1----:R-:W-:Y:S02]  /*127c0*/  FMNMX.FTZ R0, R5, R0, !PT ;  /* 0x0000000005007209 */ /* 0x002fe40007810000 */
[----:B--2---:R-:W-:Y:S03]  /*127d0*/  FMNMX.FTZ R2, R4, R2, !PT ;  /* 0x0000000204027209 */ /* 0x004fe60007810000 */
[----:B------:R-:W-:Y:S01]  /*127e0*/  FMUL.FTZ R139, R0, UR4 ;  /* 0x00000004008b7c20 */ /* 0x000fe20008410000 */
[C---:B------:R-:W-:Y:S01]  /*127f0*/  FSETP.NEU.FTZ.AND P1, PT, R2.reuse, -INF , PT ;  /* 0xff8000000200780b */ /* 0x040fe20003f3d000 */
[C---:B------:R-:W-:Y:S01]  /*12800*/  FMUL.FTZ R143, R2.reuse, UR4 ;  /* 0x00000004028f7c20 */ /* 0x040fe20008410000 */
[----:B------:R-:W-:Y:S04]  /*12810*/  FADD.FTZ R4, -R2, R134 ;  /* 0x0000008602047221 */ /* 0x000fe80000010100 */
[----:B------:R-:W-:Y:S01]  /*12820*/  FSEL R143, R143, RZ, P1 ;  /* 0x000000ff8f8f7208 */ /* 0x000fe20000800000 */
[----:B------:R-:W-:Y:S01]  /*12830*/  FMUL.FTZ R134, R4, UR4 ;  /* 0x0000000404867c20 */ /* 0x000fe20008410000 */
[C---:B------:R-:W-:Y:S01]  /*12840*/  FSETP.NEU.FTZ.AND P1, PT, R0.reuse, -INF , PT ;  /* 0xff8000000000780b */ /* 0x040fe20003f3d000 */
[----:B------:R-:W-:Y:S02]  /*12850*/  FADD.FTZ R4, -R0, R133 ;  /* 0x0000008500047221 */ /* 0x000fe40000010100 */
[--C-:B------:R-:W-:Y:S01]  /*12860*/  FFMA.FTZ R153, R146, UR4, -R143.reuse ;  /* 0x0000000492997c23 */ /* 0x100fe2000801088f */
[----:B------:R-:W-:Y:S01]  /*12870*/  FSEL R139, R139, RZ, P1 ;  /* 0x000000ff8b8b7208 */ /* 0x000fe20000800000 */
[--C-:B------:R-:W-:Y:S01]  /*12880*/  FFMA.FTZ R150, R145, UR4, -R143.reuse ;  /* 0x0000000491967c23 */ /* 0x100fe2000801088f */
[--C-:B------:R-:W-:Y:S01]  /*12890*/  FFMA.FTZ R146, R8, UR4, -R143.reuse ;  /* 0x0000000408927c23 */ /* 0x100fe2000801088f */
[----:B------:R-:W-:Y:S01]  /*128a0*/  FFMA.FTZ R148, R148, UR4, -R143 ;  /* 0x0000000494947c23 */ /* 0x000fe2000801088f */
[----:B------:R-:W-:Y:S01]  /*128b0*/  FMUL.FTZ R4, R4, UR4 ;  /* 0x0000000404047c20 */ /* 0x000fe20008410000 */
[--C-:B------:R-:W-:Y:S01]  /*128c0*/  FFMA.FTZ R152, R144, UR4, -R139.reuse ;  /* 0x0000000490987c23 */ /* 0x100fe2000801088b */
[--C-:B------:R-:W-:Y:S01]  /*128d0*/  FFMA.FTZ R149, R149, UR4, -R139.reuse ;  /* 0x0000000495957c23 */ /* 0x100fe2000801088b */
[--C-:B------:R-:W-:Y:S01]  /*128e0*/  FFMA.FTZ R145, R7, UR4, -R139.reuse ;  /* 0x0000000407917c23 */ /* 0x100fe2000801088b */
[----:B------:R-:W-:Y:S01]  /*128f0*/  FFMA.FTZ R144, R6, UR4, -R139 ;  /* 0x0000000406907c23 */ /* 0x000fe2000801088b */
[----:B------:R-:W1:Y:S01]  /*12900*/  MUFU.EX2 R134, R134 ;  /* 0x0000008600867308 */ /* 0x000e620000000800 */
[--C-:B------:R-:W-:Y:S01]  /*12910*/  FFMA.FTZ R170, R170, UR4, -R143.reuse ;  /* 0x00000004aaaa7c23 */ /* 0x100fe2000801088f */
[----:B------:R-:W-:Y:S01]  /*12920*/  FFMA.FTZ R172, R172, UR4, -R143 ;  /* 0x00000004acac7c23 */ /* 0x000fe2000801088f */
[--C-:B------:R-:W-:Y:S01]  /*12930*/  FFMA.FTZ R175, R175, UR4, -R139.reuse ;  /* 0x00000004afaf7c23 */ /* 0x100fe2000801088b */
[----:B------:R-:W-:Y:S01]  /*12940*/  FFMA.FTZ R174, R174, UR4, -R139 ;  /* 0x00000004aeae7c23 */ /* 0x000fe2000801088b */
[--C-:B------:R-:W-:Y:S01]  /*12950*/  FFMA.FTZ R176, R176, UR4, -R143.reuse ;  /* 0x00000004b0b07c23 */ /* 0x100fe2000801088f */
[----:B------:R-:W-:Y:S01]  /*12960*/  FFMA.FTZ R178, R178, UR4, -R143 ;  /* 0x00000004b2b27c23 */ /* 0x000fe2000801088f */
[--C-:B------:R-:W-:Y:S03]  /*12970*/  FFMA.FTZ R180, R180, UR4, -R139.reuse ;  /* 0x00000004b4b47c23 */ /* 0x100fe6000801088b */
[----:B------:R2:W3:Y:S01]  /*12980*/  MUFU.EX2 R133, R4 ;  /* 0x0000000400857308 */ /* 0x0004e20000000800 */
[----:B------:R-:W-:Y:S01]  /*12990*/  FFMA.FTZ R182, R182, UR4, -R139 ;  /* 0x00000004b6b67c23 */ /* 0x000fe2000801088b */
[--C-:B------:R-:W-:Y:S01]  /*129a0*/  FFMA.FTZ R185, R185, UR4, -R143.reuse ;  /* 0x00000004b9b97c23 */ /* 0x100fe2000801088f */
[----:B------:R-:W-:Y:S01]  /*129b0*/  FFMA.FTZ R184, R184, UR4, -R143 ;  /* 0x00000004b8b87c23 */ /* 0x000fe2000801088f */
[--C-:B------:R-:W-:Y:S01]  /*129c0*/  FFMA.FTZ R183, R183, UR4, -R139.reuse ;  /* 0x00000004b7b77c23 */ /* 0x100fe2000801088b */
[----:B------:R-:W-:Y:S01]  /*129d0*/  FFMA.FTZ R181, R181, UR4, -R139 ;  /* 0x00000004b5b57c23 */ /* 0x000fe2000801088b */
[--C-:B------:R-:W-:Y:S01]  /*129e0*/  FFMA.FTZ R179, R179, UR4, -R143.reuse ;  /* 0x00000004b3b37c23 */ /* 0x100fe2000801088f */
[--C-:B------:R-:W-:Y:S03]  /*129f0*/  FFMA.FTZ R177, R177, UR4, -R143.reuse ;  /* 0x00000004b1b17c23 */ /* 0x100fe6000801088f */
        /* <DEDUP_REMOVED lines=10> */
[C---:B---3--:R-:W-:Y:S01]  /*12aa0*/  FMUL.FTZ R6, R133.reuse, R130 ;  /* 0x0000008285067220 */ /* 0x048fe20000410000 */
        /* <DEDUP_REMOVED lines=8> */
[----:B------:R-:W-:Y:S01]  /*12b30*/  LDSM.16.MT88.4 R124, [R223+0xf800] ;  /* 0x00f80000df7c783b */ /* 0x000fe20000004200 */
[C---:B------:R-:W-:Y:S01]  /*12b40*/  FMUL.FTZ R32, R134.reuse, R100 ;  /* 0x0000006486207220 */ /* 0x040fe20000410000 */
[----:B------:R-:W-:Y:S01]  /*12b50*/  FMUL.FTZ R33, R134, R101 ;  /* 0x0000006586217220 */ /* 0x000fe20000410000 */
[C---:B------:R-:W-:Y:S01]  /*12b60*/  FMUL.FTZ R34, R133.reuse, R102 ;  /* 0x0000006685227220 */ /* 0x040fe20000410000 */
[C---:B------:R-:W-:Y:S03]  /*12b70*/  FMUL.FTZ R35, R133.reuse, R103 ;  /* 0x0000006785237220 */ /* 0x040fe60000410000 */
[----:B------:R-:W2:Y:S01]  /*12b80*/  MUFU.EX2 R149, R149 ;  /* 0x0000009500957308 */ /* 0x000ea20000000800 */
[----:B-1----:R-:W-:Y:S01]  /*12b90*/  F2FP.F16.F32.PACK_AB R128, R150, R153 ;  /* 0x000000999680723e */ /* 0x002fe200000000ff */
[C---:B------:R-:W-:Y:S01]  /*12ba0*/  FMUL.FTZ R41, R134.reuse, R93 ;  /* 0x0000005d86297220 */ /* 0x040fe20000410000 */
[----:B------:R-:W-:Y:S01]  /*12bb0*/  LDSM.16.MT88.4 R100, [R220+0xe000] ;  /* 0x00e00000dc64783b */ /* 0x000fe20000004200 */
        /* <DEDUP_REMOVED lines=9> */
[C---:B------:R-:W-:Y:S01]  /*12c50*/  FMUL.FTZ R53, R134.reuse, R81 ;  /* 0x0000005186357220 */ /* 0x040fe20000410000 */
[C---:B------:R-:W-:Y:S01]  /*12c60*/  FMUL.FTZ R54, R133.reuse, R82 ;  /* 0x0000005285367220 */ /* 0x040fe20000410000 */
[----:B------:R-:W-:Y:S03]  /*12c70*/  FMUL.FTZ R55, R133, R83 ;  /* 0x0000005385377220 */ /* 0x000fe60000410000 */
[----:B------:R-:W1:Y:S01]  /*12c80*/  MUFU.EX2 R146, R146 ;  /* 0x0000009200927308 */ /* 0x000e620000000800 */
[----:B--2---:R-:W-:Y:S01]  /*12c90*/  F2FP.F16.F32.PACK_AB R129, R149, R152 ;  /* 0x000000989581723e */ /* 0x004fe200000000ff */
[C---:B------:R-:W-:Y:S01]  /*12ca0*/  FMUL.FTZ R60, R134.reuse, R72 ;  /* 0x00000048863c7220 */ /* 0x040fe20000410000 */
[----:B------:R-:W2:Y:S01]  /*12cb0*/  LDSM.16.MT88.4 R88, [R219+0x10000] ;  /* 0x01000000db58783b */ /* 0x000ea20000004200 */
[----:B------:R-:W-:Y:S01]  /*12cc0*/  FMUL.FTZ R61, R134, R73 ;  /* 0x00000049863d7220 */ /* 0x000fe20000410000 */
[C---:B------:R-:W-:Y:S01]  /*12cd0*/  FMUL.FTZ R62, R133.reuse, R74 ;  /* 0x0000004a853e7220 */ /* 0x040fe20000410000 */
[----:B------:R-:W-:Y:S01]  /*12ce0*/  FMUL.FTZ R63, R133, R75 ;  /* 0x0000004b853f7220 */ /* 0x000fe20000410000 */
[--C-:B------:R-:W-:Y:S03]  /*12cf0*/  FFMA.FTZ R108, R201, UR4, -R143.reuse ;  /* 0x00000004c96c7c23 */ /* 0x100fe6000801088f */
[----:B------:R-:W-:Y:S01]  /*12d00*/  MUFU.EX2 R145, R145 ;  /* 0x0000009100917308 */ /* 0x000fe20000000800 */
[----:B------:R-:W-:Y:S01]  /*12d10*/  FFMA.FTZ R109, R200, UR4, -R143 ;  /* 0x00000004c86d7c23 */ /* 0x000fe2000801088f */
[--C-:B------:R-:W-:Y:S01]  /*12d20*/  FFMA.FTZ R110, R195, UR4, -R139.reuse ;  /* 0x00000004c36e7c23 */ /* 0x100fe2000801088b */
[----:B------:R-:W3:Y:S01]  /*12d30*/  LDSM.16.MT88.4 R80, [R223+0xc800] ;  /* 0x00c80000df50783b */ /* 0x000ee20000004200 */
[--C-:B------:R-:W-:Y:S01]  /*12d40*/  FFMA.FTZ R111, R194, UR4, -R139.reuse ;  /* 0x00000004c26f7c23 */ /* 0x100fe2000801088b */
[--C-:B------:R-:W-:Y:S01]  /*12d50*/  FFMA.FTZ R171, R171, UR4, -R139.reuse ;  /* 0x00000004abab7c23 */ /* 0x100fe2000801088b */
[----:B------:R-:W-:Y:S01]  /*12d60*/  FFMA.FTZ R173, R173, UR4, -R139 ;  /* 0x00000004adad7c23 */ /* 0x000fe2000801088b */
[--C-:B------:R-:W-:Y:S03]  /*12d70*/  FFMA.FTZ R169, R169, UR4, -R143.reuse ;  /* 0x00000004a9a97c23 */ /* 0x100fe6000801088f */
[----:B------:R-:W4:Y:S01]  /*12d80*/  MUFU.EX2 R144, R144 ;  /* 0x0000009000907308 */ /* 0x000f220000000800 */
[----:B-1----:R-:W-:Y:S01]  /*12d90*/  F2FP.F16.F32.PACK_AB R130, R146, R148 ;  /* 0x000000949282723e */ /* 0x002fe200000000ff */
[----:B------:R-:W-:Y:S01]  /*12da0*/  FFMA.FTZ R168, R168, UR4, -R143 ;  /* 0x00000004a8a87c23 */ /* 0x000fe2000801088f */
[----:B------:R-:W-:Y:S01]  /*12db0*/  LDSM.16.MT88.4 R72, [R219+0xc800] ;  /* 0x00c80000db48783b */ /* 0x000fe20000004200 */
[--C-:B------:R-:W-:Y:S01]  /*12dc0*/  FFMA.FTZ R167, R167, UR4, -R139.reuse ;  /* 0x00000004a7a77c23 */ /* 0x100fe2000801088b */
[----:B------:R-:W-:Y:S01]  /*12dd0*/  FFMA.FTZ R166, R166, UR4, -R139 ;  /* 0x00000004a6a67c23 */ /* 0x000fe2000801088b */
[--C-:B------:R-:W-:Y:S01]  /*12de0*/  FFMA.FTZ R165, R165, UR4, -R143.reuse ;  /* 0x00000004a5a57c23 */ /* 0x100fe2000801088f */
[----:B------:R-:W-:Y:S03]  /*12df0*/  FFMA.FTZ R164, R164, UR4, -R143 ;  /* 0x00000004a4a47c23 */ /* 0x000fe6000801088f */
[----:B------:R-:W-:Y:S01]  /*12e00*/  MUFU.EX2 R108, R108 ;  /* 0x0000006c006c7308 */ /* 0x000fe20000000800 */
[--C-:B------:R-:W-:Y:S01]  /*12e10*/  FFMA.FTZ R163, R163, UR4, -R139.reuse ;  /* 0x00000004a3a37c23 */ /* 0x100fe2000801088b */
[----:B------:R-:W-:Y:S01]  /*12e20*/  FFMA.FTZ R162, R162, UR4, -R139 ;  /* 0x00000004a2a27c23 */ /* 0x000fe2000801088b */
[--C-:B------:R-:W-:Y:S01]  /*12e30*/  FFMA.FTZ R161, R161, UR4, -R143.reuse ;  /* 0x00000004a1a17c23 */ /* 0x100fe2000801088f */
[----:B------:R-:W-:Y:S01]  /*12e40*/  FFMA.FTZ R160, R160, UR4, -R143 ;  /* 0x00000004a0a07c23 */ /* 0x000fe2000801088f */
[--C-:B------:R-:W-:Y:S01]  /*12e50*/  FFMA.FTZ R159, R159, UR4, -R139.reuse ;  /* 0x000000049f9f7c23 */ /* 0x100fe2000801088b */
[----:B------:R-:W-:Y:S01]  /*12e60*/  FFMA.FTZ R158, R158, UR4, -R139 ;  /* 0x000000049e9e7c23 */ /* 0x000fe2000801088b */
[--C-:B------:R-:W-:Y:S03]  /*12e70*/  FFMA.FTZ R157, R157, UR4, -R143.reuse ;  /* 0x000000049d9d7c23 */ /* 0x100fe6000801088f */
[----:B------:R-:W-:Y:S01]  /*12e80*/  MUFU.EX2 R109, R109 ;  /* 0x0000006d006d7308 */ /* 0x000fe20000000800 */
[----:B----4-:R-:W-:Y:S01]  /*12e90*/  F2FP.F16.F32.PACK_AB R131, R144, R145 ;  /* 0x000000919083723e */ /* 0x010fe200000000ff */
[----:B------:R-:W-:Y:S01]  /*12ea0*/  FFMA.FTZ R156, R156, UR4, -R143 ;  /* 0x000000049c9c7c23 */ /* 0x000fe2000801088f */
[--C-:B------:R-:W-:Y:S01]  /*12eb0*/  FFMA.FTZ R155, R155, UR4, -R139.reuse ;  /* 0x000000049b9b7c23 */ /* 0x100fe2000801088b */
[----:B------:R-:W-:Y:S01]  /*12ec0*/  FFMA.FTZ R154, R154, UR4, -R139 ;  /* 0x000000049a9a7c23 */ /* 0x000fe2000801088b */
[----:B------:R-:W-:Y:S01]  /*12ed0*/  FFMA.FTZ R152, R133, R248, R152 ;  /* 0x000000f885987223 */ /* 0x000fe20000010098 */
[--C-:B------:R-:W-:Y:S01]  /*12ee0*/  FFMA.FTZ R151, R151, UR4, -R143.reuse ;  /* 0x0000000497977c23 */ /* 0x100fe2000801088f */
[----:B------:R-:W-:Y:S01]  /*12ef0*/  FFMA.FTZ R147, R147, UR4, -R143 ;  /* 0x0000000493937c23 */ /* 0x000fe2000801088f */
[C---:B------:R-:W-:Y:S02]  /*12f00*/  HMMA.16816.F32 R4, R128.reuse, R12, R4 ;  /* 0x0000000c8004723c */ /* 0x040fe40000001804 */
[----:B------:R-:W-:Y:S03]  /*12f10*/  MUFU.EX2 R110, R110 ;  /* 0x0000006e006e7308 */ /* 0x000fe60000000800 */
[--C-:B------:R-:W-:Y:S01]  /*12f20*/  FFMA.FTZ R142, R142, UR4, -R139.reuse ;  /* 0x000000048e8e7c23 */ /* 0x100fe2000801088b */
[C---:B------:R-:W-:Y:S06]  /*12f30*/  HMMA.16816.F32 R8, R128.reuse, R14, R8 ;  /* 0x0000000e8008723c */ /* 0x040fec0000001808 */
[----:B------:R-:W-:Y:S01]  /*12f40*/  MUFU.EX2 R111, R111 ;  /* 0x0000006f006f7308 */ /* 0x000fe20000000800 */
[----:B------:R-:W-:Y:S01]  /*12f50*/  ISETP.GT.AND P1, PT, R236, R231, PT ;  /* 0x000000e7ec00720c */ /* 0x000fe20003f24270 */
[C---:B------:R-:W-:Y:S03]  /*12f60*/  FMUL.FTZ R12, R134.reuse, R120 ;  /* 0x00000078860c7220 */ /* 0x040fe60000410000 */
[----:B------:R-:W-:Y:S01]  /*12f70*/  FMUL.FTZ R13, R134, R121 ;  /* 0x00000079860d7220 */ /* 0x000fe20000410000 */
[C---:B------:R-:W-:Y:S01]  /*12f80*/  FMUL.FTZ R14, R133.reuse, R122 ;  /* 0x0000007a850e7220 */ /* 0x040fe20000410000 */
[----:B------:R-:W-:Y:S03]  /*12f90*/  FMUL.FTZ R15, R133, R123 ;  /* 0x0000007b850f7220 */ /* 0x000fe60000410000 */
[----:B------:R-:W-:Y:S01]  /*12fa0*/  MUFU.EX2 R170, R170 ;  /* 0x000000aa00aa7308 */ /* 0x000fe20000000800 */
[----:B------:R-:W-:Y:S01]  /*12fb0*/  FFMA.FTZ R120, R191, UR4, -R139 ;  /* 0x00000004bf787c23 */ /* 0x000fe2000801088b */
[----:B------:R-:W-:Y:S01]  /*12fc0*/  FFMA.FTZ R122, R189, UR4, -R143 ;  /* 0x00000004bd7a7c23 */ /* 0x000fe2000801088f */
[--C-:B------:R-:W-:Y:S01]  /*12fd0*/  FFMA.FTZ R121, R187, UR4, -R139.reuse ;  /* 0x00000004bb797c23 */ /* 0x100fe2000801088b */
[C---:B------:R-:W-:Y:S03]  /*12fe0*/  HMMA.16816.F32 R12, R128.reuse, R20, R12 ;  /* 0x00000014800c723c */ /* 0x040fe6000000180c */
[--C-:B------:R-:W-:Y:S03]  /*12ff0*/  FFMA.FTZ R123, R186, UR4, -R139.reuse ;  /* 0x00000004ba7b7c23 */ /* 0x100fe6000801088b */
[----:B------:R-:W-:Y:S01]  /*13000*/  MUFU.EX2 R120, R120 ;  /* 0x0000007800787308 */ /* 0x000fe20000000800 */
[----:B------:R-:W-:Y:S01]  /*13010*/  FFMA.FTZ R141, R141, UR4, -R139 ;  /* 0x000000048d8d7c23 */ /* 0x000fe2000801088b */
[C---:B------:R-:W-:Y:S03]  /*13020*/  HMMA.16816.F32 R16, R128.reuse, R22, R16 ;  /* 0x000000168010723c */ /* 0x040fe60000001810 */
[C---:B------:R-:W-:Y:S01]  /*13030*/  FMUL.FTZ R20, R134.reuse, R112 ;  /* 0x0000007086147220 */ /* 0x040fe20000410000 */
[----:B------:R-:W-:Y:S03]  /*13040*/  FMUL.FTZ R21, R134, R113 ;  /* 0x0000007186157220 */ /* 0x000fe60000410000 */
[C---:B------:R-:W-:Y:S01]  /*13050*/  FMUL.FTZ R22, R133.reuse, R114 ;  /* 0x0000007285167220 */ /* 0x040fe20000410000 */
[----:B------:R-:W-:Y:S01]  /*13060*/  FMUL.FTZ R23, R133, R115 ;  /* 0x0000007385177220 */ /* 0x000fe20000410000 */
[----:B------:R-:W-:Y:S02]  /*13070*/  MUFU.EX2 R122, R122 ;  /* 0x0000007a007a7308 */ /* 0x000fe40000000800 */
[--C-:B------:R-:W-:Y:S01]  /*13080*/  FFMA.FTZ R113, R193, UR4, -R143.reuse ;  /* 0x00000004c1717c23 */ /* 0x100fe2000801088f */
[----:B------:R-:W-:Y:S01]  /*13090*/  FFMA.FTZ R112, R192, UR4, -R143 ;  /* 0x00000004c0707c23 */ /* 0x000fe2000801088f */
[----:B------:R-:W-:Y:S01]  /*130a0*/  FFMA.FTZ R115, R190, UR4, -R139 ;  /* 0x00000004be737c23 */ /* 0x000fe2000801088b */
[----:B------:R-:W-:Y:S01]  /*130b0*/  FFMA.FTZ R114, R188, UR4, -R143 ;  /* 0x00000004bc727c23 */ /* 0x000fe2000801088f */
[C---:B------:R-:W-:Y:S04]  /*130c0*/  HMMA.16816.F32 R20, R128.reuse, R28, R20 ;  /* 0x0000001c8014723c */ /* 0x040fe80000001814 */
[----:B------:R-:W-:Y:S01]  /*130d0*/  MUFU.EX2 R113, R113 ;  /* 0x0000007100717308 */ /* 0x000fe20000000800 */
[----:B------:R-:W-:Y:S01]  /*130e0*/  FFMA.FTZ R132, R132, UR4, -R139 ;  /* 0x0000000484847c23 */ /* 0x000fe2000801088b */
[C---:B------:R-:W-:Y:S01]  /*130f0*/  FFMA.FTZ R153, R134.reuse, R249, R153 ;  /* 0x000000f986997223 */ /* 0x040fe20000010099 */
[----:B------:R-:W-:Y:S01]  /*13100*/  FADD.FTZ R152, R149, R152 ;  /* 0x0000009895987221 */ /* 0x000fe20000010000 */
[C---:B------:R-:W-:Y:S06]  /*13110*/  HMMA.16816.F32 R24, R128.reuse, R30, R24 ;  /* 0x0000001e8018723c */ /* 0x040fec0000001818 */
[----:B------:R-:W-:Y:S01]  /*13120*/  MUFU.EX2 R112, R112 ;  /* 0x0000007000707308 */ /* 0x000fe20000000800 */
[C---:B------:R-:W-:Y:S01]  /*13130*/  FMUL.FTZ R28, R134.reuse, R104 ;  /* 0x00000068861c7220 */ /* 0x040fe20000410000 */
[----:B------:R-:W-:Y:S03]  /*13140*/  FMUL.FTZ R29, R134, R105 ;  /* 0x00000069861d7220 */ /* 0x000fe60000410000 */
[C---:B------:R-:W-:Y:S01]  /*13150*/  FMUL.FTZ R30, R133.reuse, R106 ;  /* 0x0000006a851e7220 */ /* 0x040fe20000410000 */
[----:B------:R-:W-:Y:S01]  /*13160*/  FMUL.FTZ R31, R133, R107 ;  /* 0x0000006b851f7220 */ /* 0x000fe20000410000 */
[--C-:B------:R-:W-:Y:S01]  /*13170*/  FFMA.FTZ R105, R40, UR4, -R143.reuse ;  /* 0x0000000428697c23 */ /* 0x100fe2000801088f */
[----:B------:R-:W-:Y:S02]  /*13180*/  FMUL.FTZ R40, R134, R92 ;  /* 0x0000005c86287220 */ /* 0x000fe40000410000 */
[----:B------:R-:W-:Y:S01]  /*13190*/  MUFU.EX2 R115, R115 ;  /* 0x0000007300737308 */ /* 0x000fe20000000800 */
[----:B------:R-:W-:Y:S02]  /*131a0*/  LDSM.16.MT88.4 R92, [R220+0xc800] ;  /* 0x00c80000dc5c783b */ /* 0x000fe40000004200 */
[C---:B------:R-:W-:Y:S03]  /*131b0*/  HMMA.16816.F32 R28, R128.reuse, R36, R28 ;  /* 0x00000024801c723c */ /* 0x040fe6000000181c */
[----:B------:R-:W-:Y:S01]  /*131c0*/  FFMA.FTZ R104, R252, UR4, -R143 ;  /* 0x00000004fc687c23 */ /* 0x000fe2000801088f */
[--C-:B------:R-:W-:Y:S01]  /*131d0*/  FFMA.FTZ R106, R203, UR4, -R139.reuse ;  /* 0x00000004cb6a7c23 */ /* 0x100fe2000801088b */
[--C-:B------:R-:W-:Y:S01]  /*131e0*/  FFMA.FTZ R107, R202, UR4, -R139.reuse ;  /* 0x00000004ca6b7c23 */ /* 0x100fe2000801088b */
[C---:B------:R-:W-:Y:S01]  /*131f0*/  HMMA.16816.F32 R32, R128.reuse, R38, R32 ;  /* 0x000000268020723c */ /* 0x040fe20000001820 */
[----:B------:R-:W-:Y:S04]  /*13200*/  MUFU.EX2 R105, R105 ;  /* 0x0000006900697308 */ /* 0x000fe80000000800 */
[C---:B------:R-:W-:Y:S01]  /*13210*/  FMUL.FTZ R36, R134.reuse, R96 ;  /* 0x0000006086247220 */ /* 0x040fe20000410000 */
[----:B------:R-:W-:Y:S01]  /*13220*/  FMUL.FTZ R37, R134, R97 ;  /* 0x0000006186257220 */ /* 0x000fe20000410000 */
[C---:B------:R-:W-:Y:S01]  /*13230*/  FMUL.FTZ R38, R133.reuse, R98 ;  /* 0x0000006285267220 */ /* 0x040fe20000410000 */
[----:B------:R-:W-:Y:S03]  /*13240*/  FMUL.FTZ R39, R133, R99 ;  /* 0x0000006385277220 */ /* 0x000fe60000410000 */
[----:B------:R-:W-:Y:S01]  /*13250*/  MUFU.EX2 R104, R104 ;  /* 0x0000006800687308 */ /* 0x000fe20000000800 */
[----:B------:R-:W-:Y:S01]  /*13260*/  LDSM.16.MT88.4 R96, [R221+0xd000] ;  /* 0x00d00000dd60783b */ /* 0x000fe20000004200 */
[----:B------:R-:W-:Y:S01]  /*13270*/  FFMA.FTZ R139, R3, UR4, -R139 ;  /* 0x00000004038b7c23 */ /* 0x000fe2000801088b */
[----:B------:R-:W-:Y:S01]  /*13280*/  FADD.FTZ R152, R145, R152 ;  /* 0x0000009891987221 */ /* 0x000fe20000010000 */
[----:B------:R-:W-:Y:S01]  /*13290*/  FADD.FTZ R153, R150, R153 ;  /* 0x0000009996997221 */ /* 0x000fe20000010000 */
[C---:B------:R-:W-:Y:S05]  /*132a0*/  HMMA.16816.F32 R36, R128.reuse, R48, R36 ;  /* 0x000000308024723c */ /* 0x040fea0000001824 */
[----:B------:R-:W1:Y:S01]  /*132b0*/  MUFU.EX2 R106, R106 ;  /* 0x0000006a006a7308 */ /* 0x000e620000000800 */
[----:B------:R-:W-:Y:S01]  /*132c0*/  FADD.FTZ R144, R144, R152 ;  /* 0x0000009890907221 */ /* 0x000fe20000010000 */
[----:B------:R-:W-:Y:S01]  /*132d0*/  FADD.FTZ R148, R148, R153 ;  /* 0x0000009994947221 */ /* 0x000fe20000010000 */
[C---:B------:R-:W-:Y:S07]  /*132e0*/  HMMA.16816.F32 R40, R128.reuse, R50, R40 ;  /* 0x000000328028723c */ /* 0x040fee0000001828 */
[----:B------:R-:W4:Y:S01]  /*132f0*/  MUFU.EX2 R107, R107 ;  /* 0x0000006b006b7308 */ /* 0x000f220000000800 */
[C---:B------:R-:W-:Y:S01]  /*13300*/  FMUL.FTZ R48, R134.reuse, R84 ;  /* 0x0000005486307220 */ /* 0x040fe20000410000 */
[C---:B------:R-:W-:Y:S03]  /*13310*/  HMMA.16816.F32 R44, R128.reuse, R56, R44 ;  /* 0x00000038802c723c */ /* 0x040fe6000000182c */
[C---:B------:R-:W-:Y:S01]  /*13320*/  FMUL.FTZ R49, R134.reuse, R85 ;  /* 0x0000005586317220 */ /* 0x040fe20000410000 */
[C---:B------:R-:W-:Y:S01]  /*13330*/  FMUL.FTZ R50, R133.reuse, R86 ;  /* 0x0000005685327220 */ /* 0x040fe20000410000 */
[----:B------:R-:W-:Y:S02]  /*13340*/  FMUL.FTZ R51, R133, R87 ;  /* 0x0000005785337220 */ /* 0x000fe40000410000 */
[C---:B------:R-:W-:Y:S01]  /*13350*/  FMUL.FTZ R56, R134.reuse, R76 ;  /* 0x0000004c86387220 */ /* 0x040fe20000410000 */
[----:B------:R-:W5:Y:S01]  /*13360*/  LDSM.16.MT88.4 R84, [R221+0xc800] ;  /* 0x00c80000dd54783b */ /* 0x000f620000004200 */
[----:B------:R-:W5:Y:S02]  /*13370*/  MUFU.EX2 R114, R114 ;  /* 0x0000007200727308 */ /* 0x000f640000000800 */
[----:B------:R-:W-:Y:S01]  /*13380*/  FMUL.FTZ R57, R134, R77 ;  /* 0x0000004d86397220 */ /* 0x000fe20000410000 */
[----:B-1----:R-:W-:Y:S01]  /*13390*/  FADD.FTZ R144, R106, R144 ;  /* 0x000000906a907221 */ /* 0x002fe20000010000 */
[----:B------:R-:W-:Y:S01]  /*133a0*/  FADD.FTZ R148, R146, R148 ;  /* 0x0000009492947221 */ /* 0x000fe20000010000 */
[C---:B------:R-:W-:Y:S03]  /*133b0*/  HMMA.16816.F32 R48, R128.reuse, R58, R48 ;  /* 0x0000003a8030723c */ /* 0x040fe60000001830 */
[----:B----4-:R-:W-:Y:S02]  /*133c0*/  FADD.FTZ R144, R107, R144 ;  /* 0x000000906b907221 */ /* 0x010fe40000010000 */
[----:B------:R-:W-:Y:S01]  /*133d0*/  MUFU.EX2 R121, R121 ;  /* 0x0000007900797308 */ /* 0x000fe20000000800 */
[----:B------:R-:W-:Y:S01]  /*133e0*/  FADD.FTZ R148, R105, R148 ;  /* 0x0000009469947221 */ /* 0x000fe20000010000 */
[C---:B------:R-:W-:Y:S04]  /*133f0*/  HMMA.16816.F32 R52, R128.reuse, R64, R52 ;  /* 0x000000408034723c */ /* 0x040fe80000001834 */
[C---:B------:R-:W-:Y:S01]  /*13400*/  FMUL.FTZ R58, R133.reuse, R78 ;  /* 0x0000004e853a7220 */ /* 0x040fe20000410000 */
[----:B------:R-:W-:Y:S01]  /*13410*/  FMUL.FTZ R59, R133, R79 ;  /* 0x0000004f853b7220 */ /* 0x000fe20000410000 */
[----:B------:R-:W-:Y:S01]  /*13420*/  FADD.FTZ R144, R110, R144 ;  /* 0x000000906e907221 */ /* 0x000fe20000010000 */
[----:B------:R-:W1:Y:S01]  /*13430*/  LDSM.16.MT88.4 R76, [R223+0x10800] ;  /* 0x01080000df4c783b */ /* 0x000e620000004200 */
[----:B------:R-:W4:Y:S03]  /*13440*/  MUFU.EX2 R123, R123 ;  /* 0x0000007b007b7308 */ /* 0x000f260000000800 */
[----:B------:R-:W-:Y:S01]  /*13450*/  FMUL.FTZ R64, R134, R68 ;  /* 0x0000004486407220 */ /* 0x000fe20000410000 */
[----:B------:R-:W-:Y:S01]  /*13460*/  F2FP.F16.F32.PACK_AB R68, R104, R105 ;  /* 0x000000696844723e */ /* 0x000fe200000000ff */
[C---:B------:R-:W-:Y:S03]  /*13470*/  HMMA.16816.F32 R56, R128.reuse, R66, R56 ;  /* 0x000000428038723c */ /* 0x040fe60000001838 */
[----:B------:R-:W-:Y:S01]  /*13480*/  FMUL.FTZ R65, R134, R69 ;  /* 0x0000004586417220 */ /* 0x000fe20000410000 */
[----:B------:R-:W-:Y:S01]  /*13490*/  F2FP.F16.F32.PACK_AB R69, R107, R106 ;  /* 0x0000006a6b45723e */ /* 0x000fe200000000ff */
[----:B------:R-:W-:Y:S01]  /*134a0*/  MUFU.EX2 R172, R172 ;  /* 0x000000ac00ac7308 */ /* 0x000fe20000000800 */
[C---:B--2---:R-:W-:Y:S05]  /*134b0*/  HMMA.16816.F32 R60, R128.reuse, R88, R60 ;  /* 0x00000058803c723c */ /* 0x044fea000000183c */
[C---:B------:R-:W-:Y:S01]  /*134c0*/  FMUL.FTZ R66, R133.reuse, R70 ;  /* 0x0000004685427220 */ /* 0x040fe20000410000 */
[----:B------:R-:W-:Y:S01]  /*134d0*/  FMUL.FTZ R67, R133, R71 ;  /* 0x0000004785437220 */ /* 0x000fe20000410000 */
[----:B------:R-:W-:Y:S02]  /*134e0*/  F2FP.F16.F32.PACK_AB R70, R109, R108 ;  /* 0x0000006c6d46723e */ /* 0x000fe400000000ff */
[----:B------:R-:W2:Y:S02]  /*134f0*/  MUFU.EX2 R175, R175 ;  /* 0x000000af00af7308 */ /* 0x000ea40000000800 */
[C---:B------:R-:W-:Y:S01]  /*13500*/  F2FP.F16.F32.PACK_AB R71, R111.reuse, R110 ;  /* 0x0000006e6f47723e */ /* 0x040fe200000000ff */
[----:B------:R-:W-:Y:S01]  /*13510*/  FADD.FTZ R111, R111, R144 ;  /* 0x000000906f6f7221 */ /* 0x000fe20000010000 */
[----:B------:R-:W-:Y:S01]  /*13520*/  HMMA.16816.F32 R64, R128, R90, R64 ;  /* 0x0000005a8040723c */ /* 0x000fe20000001840 */
[----:B------:R-:W-:Y:S05]  /*13530*/  LDSM.16.MT88.4 R88, [R219+0x10800] ;  /* 0x01080000db58783b */ /* 0x000fea0000004200 */
[----:B------:R-:W2:Y:S01]  /*13540*/  MUFU.EX2 R174, R174 ;  /* 0x000000ae00ae7308 */ /* 0x000ea20000000800 */
[----:B------:R-:W-:Y:S01]  /*13550*/  FADD.FTZ R104, R104, R148 ;  /* 0x0000009468687221 */ /* 0x000fe20000010000 */
[--C-:B------:R-:W-:Y:S01]  /*13560*/  FFMA.FTZ R134, R140, UR4, -R143.reuse ;  /* 0x000000048c867c23 */ /* 0x100fe2000801088f */
[C---:B---3--:R-:W-:Y:S05]  /*13570*/  HMMA.16816.F32 R4, R68.reuse, R80, R4 ;  /* 0x000000504404723c */ /* 0x048fea0000001804 */
[----:B------:R-:W-:Y:S01]  /*13580*/  FADD.FTZ R104, R108, R104 ;  /* 0x000000686c687221 */ /* 0x000fe20000010000 */
[C---:B------:R-:W-:Y:S01]  /*13590*/  HMMA.16816.F32 R8, R68.reuse, R82, R8 ;  /* 0x000000524408723c */ /* 0x040fe20000001808 */
[----:B------:R-:W3:Y:S01]  /*135a0*/  LDSM.16.MT88.4 R80, [R221+0x10800] ;  /* 0x01080000dd50783b */ /* 0x000ee20000004200 */
[----:B------:R-:W-:Y:S03]  /*135b0*/  MUFU.EX2 R176, R176 ;  /* 0x000000b000b07308 */ /* 0x000fe60000000800 */
[----:B------:R-:W-:Y:S01]  /*135c0*/  FADD.FTZ R104, R109, R104 ;  /* 0x000000686d687221 */ /* 0x000fe20000010000 */
[C---:B-----5:R-:W-:Y:S06]  /*135d0*/  HMMA.16816.F32 R12, R68.reuse, R84, R12 ;  /* 0x00000054440c723c */ /* 0x060fec000000180c */
[----:B------:R-:W5:Y:S01]  /*135e0*/  MUFU.EX2 R178, R178 ;  /* 0x000000b200b27308 */ /* 0x000f620000000800 */
[----:B------:R-:W-:Y:S01]  /*135f0*/  FFMA.FTZ R143, R138, UR4, -R143 ;  /* 0x000000048a8f7c23 */ /* 0x000fe2000801088f */
[C---:B------:R-:W-:Y:S01]  /*13600*/  HMMA.16816.F32 R16, R68.reuse, R86, R16 ;  /* 0x000000564410723c */ /* 0x040fe20000001810 */
[----:B------:R-:W4:Y:S02]  /*13610*/  LDSM.16.MT88.4 R84, [R220+0x10800] ;  /* 0x01080000dc54783b */ /* 0x000f240000004200 */
[----:B------:R-:W-:Y:S03]  /*13620*/  FADD.FTZ R104, R113, R104 ;  /* 0x0000006871687221 */ /* 0x000fe60000010000 */
[C---:B------:R-:W-:Y:S02]  /*13630*/  HMMA.16816.F32 R20, R68.reuse, R92, R20 ;  /* 0x0000005c4414723c */ /* 0x040fe40000001814 */
[----:B------:R-:W-:Y:S03]  /*13640*/  MUFU.EX2 R180, R180 ;  /* 0x000000b400b47308 */ /* 0x000fe60000000800 */
[C---:B------:R-:W-:Y:S01]  /*13650*/  FADD.FTZ R104, R112.reuse, R104 ;  /* 0x0000006870687221 */ /* 0x040fe20000010000 */
[C---:B------:R-:W-:Y:S01]  /*13660*/  HMMA.16816.F32 R24, R68.reuse, R94, R24 ;  /* 0x0000005e4418723c */ /* 0x040fe20000001818 */
[----:B------:R-:W2:Y:S05]  /*13670*/  LDSM.16.MT88.4 R92, [R223+0xd000] ;  /* 0x00d00000df5c783b */ /* 0x000eaa0000004200 */
[----:B------:R-:W5:Y:S01]  /*13680*/  MUFU.EX2 R182, R182 ;  /* 0x000000b600b67308 */ /* 0x000f620000000800 */
[C---:B------:R-:W-:Y:S09]  /*13690*/  HMMA.16816.F32 R28, R68.reuse, R72, R28 ;  /* 0x00000048441c723c */ /* 0x040ff2000000181c */
[----:B------:R-:W5:Y:S01]  /*136a0*/  MUFU.EX2 R185, R185 ;  /* 0x000000b900b97308 */ /* 0x000f620000000800 */
[C---:B------:R-:W-:Y:S03]  /*136b0*/  HMMA.16816.F32 R32, R68.reuse, R74, R32 ;  /* 0x0000004a4420723c */ /* 0x040fe60000001820 */
[----:B------:R-:W-:Y:S03]  /*136c0*/  F2FP.F16.F32.PACK_AB R72, R112, R113 ;  /* 0x000000717048723e */ /* 0x000fe600000000ff */
[C---:B-1----:R-:W-:Y:S03]  /*136d0*/  HMMA.16816.F32 R36, R68.reuse, R76, R36 ;  /* 0x0000004c4424723c */ /* 0x042fe60000001824 */
[----:B------:R-:W1:Y:S02]  /*136e0*/  MUFU.EX2 R184, R184 ;  /* 0x000000b800b87308 */ /* 0x000e640000000800 */
[----:B------:R-:W-:Y:S01]  /*136f0*/  F2FP.F16.F32.PACK_AB R73, R115, R120 ;  /* 0x000000787349723e */ /* 0x000fe200000000ff */
[C---:B------:R-:W-:Y:S01]  /*13700*/  HMMA.16816.F32 R40, R68.reuse, R78, R40 ;  /* 0x0000004e4428723c */ /* 0x040fe20000001828 */
[----:B------:R-:W5:Y:S06]  /*13710*/  LDSM.16.MT88.4 R76, [R220+0xd000] ;  /* 0x00d00000dc4c783b */ /* 0x000f6c0000004200 */
[----:B------:R-:W-:Y:S01]  /*13720*/  MUFU.EX2 R183, R183 ;  /* 0x000000b700b77308 */ /* 0x000fe20000000800 */
[----:B------:R-:W-:Y:S01]  /*13730*/  FADD.FTZ R120, R120, R111 ;  /* 0x0000006f78787221 */ /* 0x000fe20000010000 */
[C---:B---3--:R-:W-:Y:S01]  /*13740*/  HMMA.16816.F32 R44, R68.reuse, R80, R44 ;  /* 0x00000050442c723c */ /* 0x048fe2000000182c */
[----:B------:R-:W-:Y:S02]  /*13750*/  LDSM.16.MT88.4 R108, [R220+0xf800] ;  /* 0x00f80000dc6c783b */ /* 0x000fe40000004200 */
[----:B------:R-:W-:Y:S03]  /*13760*/  F2FP.F16.F32.PACK_AB R74, R114, R122 ;  /* 0x0000007a724a723e */ /* 0x000fe600000000ff */
[C---:B------:R-:W-:Y:S02]  /*13770*/  HMMA.16816.F32 R48, R68.reuse, R82, R48 ;  /* 0x000000524430723c */ /* 0x040fe40000001830 */
[----:B------:R-:W-:Y:S01]  /*13780*/  MUFU.EX2 R181, R181 ;  /* 0x000000b500b57308 */ /* 0x000fe20000000800 */
[----:B------:R-:W3:Y:S03]  /*13790*/  LDSM.16.MT88.4 R80, [R219+0xd000] ;  /* 0x00d00000db50783b */ /* 0x000ee60000004200 */
[C---:B----4-:R-:W-:Y:S06]  /*137a0*/  HMMA.16816.F32 R52, R68.reuse, R84, R52 ;  /* 0x000000544434723c */ /* 0x050fec0000001834 */
[----:B------:R-:W4:Y:S01]  /*137b0*/  MUFU.EX2 R179, R179 ;  /* 0x000000b300b37308 */ /* 0x000f220000000800 */
[----:B------:R-:W-:Y:S01]  /*137c0*/  F2FP.F16.F32.PACK_AB R75, R123, R121 ;  /* 0x000000797b4b723e */ /* 0x000fe200000000ff */
[C---:B------:R-:W-:Y:S01]  /*137d0*/  HMMA.16816.F32 R56, R68.reuse, R86, R56 ;  /* 0x000000564438723c */ /* 0x040fe20000001838 */
[----:B------:R-:W-:Y:S07]  /*137e0*/  LDSM.16.MT88.4 R84, [R221+0x11000] ;  /* 0x01100000dd54783b */ /* 0x000fee0000004200 */
[----:B------:R-:W4:Y:S01]  /*137f0*/  MUFU.EX2 R177, R177 ;  /* 0x000000b100b17308 */ /* 0x000f220000000800 */
[C---:B------:R-:W-:Y:S03]  /*13800*/  HMMA.16816.F32 R60, R68.reuse, R88, R60 ;  /* 0x00000058443c723c */ /* 0x040fe6000000183c */
[----:B------:R-:W-:Y:S03]  /*13810*/  FADD.FTZ R115, R115, R120 ;  /* 0x0000007873737221 */ /* 0x000fe60000010000 */
[----:B------:R-:W-:Y:S01]  /*13820*/  HMMA.16816.F32 R64, R68, R90, R64 ;  /* 0x0000005a4440723c */ /* 0x000fe20000001840 */
[----:B------:R-:W1:Y:S02]  /*13830*/  LDSM.16.MT88.4 R68, [R223+0x11000] ;  /* 0x01100000df44783b */ /* 0x000e640000004200 */
[----:B------:R-:W-:Y:S02]  /*13840*/  MUFU.EX2 R171, R171 ;  /* 0x000000ab00ab7308 */ /* 0x000fe40000000800 */
[----:B------:R-:W-:Y:S01]  /*13850*/  FADD.FTZ R122, R122, R104 ;  /* 0x000000687a7a7221 */ /* 0x000fe20000010000 */
[C---:B--2---:R-:W-:Y:S03]  /*13860*/  HMMA.16816.F32 R4, R72.reuse, R92, R4 ;  /* 0x0000005c4804723c */ /* 0x044fe60000001804 */
[----:B------:R-:W2:Y:S04]  /*13870*/  LDSM.16.MT88.4 R88, [R220+0x11000] ;  /* 0x01100000dc58783b */ /* 0x000ea80000004200 */
[----:B------:R-:W4:Y:S01]  /*13880*/  MUFU.EX2 R173, R173 ;  /* 0x000000ad00ad7308 */ /* 0x000f220000000800 */
[----:B------:R-:W-:Y:S01]  /*13890*/  FADD.FTZ R115, R121, R115 ;  /* 0x0000007379737221 */ /* 0x000fe20000010000 */
[C---:B------:R-:W-:Y:S02]  /*138a0*/  HMMA.16816.F32 R8, R72.reuse, R94, R8 ;  /* 0x0000005e4808723c */ /* 0x040fe40000001808 */
[----:B------:R-:W4:Y:S04]  /*138b0*/  LDSM.16.MT88.4 R92, [R219+0x11000] ;  /* 0x01100000db5c783b */ /* 0x000f280000004200 */
[C---:B------:R-:W-:Y:S02]  /*138c0*/  HMMA.16816.F32 R12, R72.reuse, R96, R12 ;  /* 0x00000060480c723c */ /* 0x040fe4000000180c */
[----:B------:R-:W4:Y:S03]  /*138d0*/  MUFU.EX2 R169, R169 ;  /* 0x000000a900a97308 */ /* 0x000f260000000800 */
[----:B------:R-:W-:Y:S01]  /*138e0*/  FADD.FTZ R122, R114, R122 ;  /* 0x0000007a727a7221 */ /* 0x000fe20000010000 */
[C---:B------:R-:W-:Y:S01]  /*138f0*/  HMMA.16816.F32 R16, R72.reuse, R98, R16 ;  /* 0x000000624810723c */ /* 0x040fe20000001810 */
[----:B------:R-:W-:Y:S05]  /*13900*/  LDSM.16.MT88.4 R96, [R221+0xe000] ;  /* 0x00e00000dd60783b */ /* 0x000fea0000004200 */
[----:B------:R-:W-:Y:S01]  /*13910*/  MUFU.EX2 R168, R168 ;  /* 0x000000a800a87308 */ /* 0x000fe20000000800 */
[----:B------:R-:W-:Y:S01]  /*13920*/  FADD.FTZ R115, R123, R115 ;  /* 0x000000737b737221 */ /* 0x000fe20000010000 */
[C---:B-----5:R-:W-:Y:S08]  /*13930*/  HMMA.16816.F32 R20, R72.reuse, R76, R20 ;  /* 0x0000004c4814723c */ /* 0x060ff00000001814 */
[----:B------:R-:W5:Y:S01]  /*13940*/  MUFU.EX2 R167, R167 ;  /* 0x000000a700a77308 */ /* 0x000f620000000800 */
[C---:B------:R-:W-:Y:S01]  /*13950*/  HMMA.16816.F32 R24, R72.reuse, R78, R24 ;  /* 0x0000004e4818723c */ /* 0x040fe20000001818 */
[----:B------:R-:W5:Y:S02]  /*13960*/  LDSM.16.MT88.4 R76, [R223+0xd800] ;  /* 0x00d80000df4c783b */ /* 0x000f640000004200 */
[----:B------:R-:W-:Y:S03]  /*13970*/  FADD.FTZ R122, R170, R122 ;  /* 0x0000007aaa7a7221 */ /* 0x000fe60000010000 */
[C---:B---3--:R-:W-:Y:S03]  /*13980*/  HMMA.16816.F32 R28, R72.reuse, R80, R28 ;  /* 0x00000050481c723c */ /* 0x048fe6000000181c */
[----:B------:R-:W3:Y:S02]  /*13990*/  MUFU.EX2 R166, R166 ;  /* 0x000000a600a67308 */ /* 0x000ee40000000800 */
[----:B------:R-:W-:Y:S01]  /*139a0*/  FADD.FTZ R115, R175, R115 ;  /* 0x00000073af737221 */ /* 0x000fe20000010000 */
[C---:B------:R-:W-:Y:S01]  /*139b0*/  HMMA.16816.F32 R32, R72.reuse, R82, R32 ;  /* 0x000000524820723c */ /* 0x040fe20000001820 */
[----:B------:R-:W3:Y:S06]  /*139c0*/  LDSM.16.MT88.4 R80, [R221+0xd800] ;  /* 0x00d80000dd50783b */ /* 0x000eec0000004200 */
[----:B------:R-:W3:Y:S01]  /*139d0*/  MUFU.EX2 R165, R165 ;  /* 0x000000a500a57308 */ /* 0x000ee20000000800 */
[----:B------:R-:W-:Y:S01]  /*139e0*/  FADD.FTZ R115, R174, R115 ;  /* 0x00000073ae737221 */ /* 0x000fe20000010000 */
[C---:B-1----:R-:W-:Y:S08]  /*139f0*/  HMMA.16816.F32 R36, R72.reuse, R68, R36 ;  /* 0x000000444824723c */ /* 0x042ff00000001824 */
[----:B------:R-:W-:Y:S01]  /*13a00*/  MUFU.EX2 R164, R164 ;  /* 0x000000a400a47308 */ /* 0x000fe20000000800 */
[C---:B------:R-:W-:Y:S03]  /*13a10*/  HMMA.16816.F32 R40, R72.reuse, R70, R40 ;  /* 0x000000464828723c */ /* 0x040fe60000001828 */
[----:B------:R-:W-:Y:S03]  /*13a20*/  F2FP.F16.F32.PACK_AB R68, R172, R170 ;  /* 0x000000aaac44723e */ /* 0x000fe600000000ff */
[C---:B------:R-:W-:Y:S03]  /*13a30*/  HMMA.16816.F32 R44, R72.reuse, R84, R44 ;  /* 0x00000054482c723c */ /* 0x040fe6000000182c */
[----:B------:R-:W1:Y:S02]  /*13a40*/  MUFU.EX2 R163, R163 ;  /* 0x000000a300a37308 */ /* 0x000e640000000800 */
[----:B------:R-:W-:Y:S01]  /*13a50*/  F2FP.F16.F32.PACK_AB R69, R174, R175 ;  /* 0x000000afae45723e */ /* 0x000fe200000000ff */
[C---:B------:R-:W-:Y:S01]  /*13a60*/  HMMA.16816.F32 R48, R72.reuse, R86, R48 ;  /* 0x000000564830723c */ /* 0x040fe20000001830 */
[----:B------:R-:W1:Y:S06]  /*13a70*/  LDSM.16.MT88.4 R84, [R220+0xd800] ;  /* 0x00d80000dc54783b */ /* 0x000e6c0000004200 */
[----:B------:R-:W1:Y:S01]  /*13a80*/  MUFU.EX2 R162, R162 ;  /* 0x000000a200a27308 */ /* 0x000e620000000800 */
[----:B------:R-:W-:Y:S01]  /*13a90*/  F2FP.F16.F32.PACK_AB R70, R178, R176 ;  /* 0x000000b0b246723e */ /* 0x000fe200000000ff */
[C---:B--2---:R-:W-:Y:S03]  /*13aa0*/  HMMA.16816.F32 R52, R72.reuse, R88, R52 ;  /* 0x000000584834723c */ /* 0x044fe60000001834 */
[----:B------:R-:W-:Y:S03]  /*13ab0*/  F2FP.F16.F32.PACK_AB R71, R182, R180 ;  /* 0x000000b4b647723e */ /* 0x000fe600000000ff */
[C---:B------:R-:W-:Y:S01]  /*13ac0*/  HMMA.16816.F32 R56, R72.reuse, R90, R56 ;  /* 0x0000005a4838723c */ /* 0x040fe20000001838 */
[----:B------:R-:W-:Y:S01]  /*13ad0*/  LDSM.16.MT88.4 R88, [R221+0x11800] ;  /* 0x01180000dd58783b */ /* 0x000fe20000004200 */
[----:B------:R-:W2:Y:S03]  /*13ae0*/  MUFU.EX2 R161, R161 ;  /* 0x000000a100a17308 */ /* 0x000ea60000000800 */
[----:B------:R-:W-:Y:S01]  /*13af0*/  FADD.FTZ R172, R172, R122 ;  /* 0x0000007aacac7221 */ /* 0x000fe20000010000 */
[C---:B----4-:R-:W-:Y:S06]  /*13b00*/  HMMA.16816.F32 R60, R72.reuse, R92, R60 ;  /* 0x0000005c483c723c */ /* 0x050fec000000183c */
[----:B------:R-:W-:Y:S01]  /*13b10*/  MUFU.EX2 R160, R160 ;  /* 0x000000a000a07308 */ /* 0x000fe20000000800 */
[----:B------:R-:W-:Y:S01]  /*13b20*/  FADD.FTZ R115, R180, R115 ;  /* 0x00000073b4737221 */ /* 0x000fe20000010000 */
[----:B------:R-:W-:Y:S01]  /*13b30*/  HMMA.16816.F32 R64, R72, R94, R64 ;  /* 0x0000005e4840723c */ /* 0x000fe20000001840 */
[----:B------:R-:W4:Y:S02]  /*13b40*/  LDSM.16.MT88.4 R72, [R219+0xd800] ;  /* 0x00d80000db48783b */ /* 0x000f240000004200 */
[----:B------:R-:W-:Y:S03]  /*13b50*/  FADD.FTZ R115, R182, R115 ;  /* 0x00000073b6737221 */ /* 0x000fe60000010000 */
[C---:B-----5:R-:W-:Y:S02]  /*13b60*/  HMMA.16816.F32 R4, R68.reuse, R76, R4 ;  /* 0x0000004c4404723c */ /* 0x060fe40000001804 */
[----:B------:R-:W5:Y:S01]  /*13b70*/  MUFU.EX2 R159, R159 ;  /* 0x0000009f009f7308 */ /* 0x000f620000000800 */
[----:B------:R-:W-:Y:S02]  /*13b80*/  LDSM.16.MT88.4 R92, [R219+0x11800] ;  /* 0x01180000db5c783b */ /* 0x000fe40000004200 */
[----:B------:R-:W-:Y:S01]  /*13b90*/  FADD.FTZ R172, R176, R172 ;  /* 0x000000acb0ac7221 */ /* 0x000fe20000010000 */
[C---:B------:R-:W-:Y:S06]  /*13ba0*/  HMMA.16816.F32 R8, R68.reuse, R78, R8 ;  /* 0x0000004e4408723c */ /* 0x040fec0000001808 */
[----:B------:R-:W5:Y:S01]  /*13bb0*/  MUFU.EX2 R158, R158 ;  /* 0x0000009e009e7308 */ /* 0x000f620000000800 */
[----:B------:R-:W2:Y:S01]  /*13bc0*/  LDSM.16.MT88.4 R76, [R223+0x11800] ;  /* 0x01180000df4c783b */ /* 0x000ea20000004200 */
[C---:B---3--:R-:W-:Y:S08]  /*13bd0*/  HMMA.16816.F32 R12, R68.reuse, R80, R12 ;  /* 0x00000050440c723c */ /* 0x048ff0000000180c */
[----:B------:R-:W3:Y:S01]  /*13be0*/  MUFU.EX2 R157, R157 ;  /* 0x0000009d009d7308 */ /* 0x000ee20000000800 */
[C---:B------:R-:W-:Y:S01]  /*13bf0*/  HMMA.16816.F32 R16, R68.reuse, R82, R16 ;  /* 0x000000524410723c */ /* 0x040fe20000001810 */
[----:B------:R-:W5:Y:S02]  /*13c00*/  LDSM.16.MT88.4 R80, [R220+0x11800] ;  /* 0x01180000dc50783b */ /* 0x000f640000004200 */
[----:B------:R-:W-:Y:S03]  /*13c10*/  FADD.FTZ R172, R178, R172 ;  /* 0x000000acb2ac7221 */ /* 0x000fe60000010000 */
[C---:B-1----:R-:W-:Y:S03]  /*13c20*/  HMMA.16816.F32 R20, R68.reuse, R84, R20 ;  /* 0x000000544414723c */ /* 0x042fe60000001814 */
[----:B------:R-:W-:Y:S02]  /*13c30*/  MUFU.EX2 R156, R156 ;  /* 0x0000009c009c7308 */ /* 0x000fe40000000800 */
[----:B------:R-:W-:Y:S01]  /*13c40*/  FADD.FTZ R172, R185, R172 ;  /* 0x000000acb9ac7221 */ /* 0x000fe20000010000 */
[C---:B------:R-:W-:Y:S01]  /*13c50*/  HMMA.16816.F32 R24, R68.reuse, R86, R24 ;  /* 0x000000564418723c */ /* 0x040fe20000001818 */
[----:B------:R-:W1:Y:S06]  /*13c60*/  LDSM.16.MT88.4 R84, [R223+0xe000] ;  /* 0x00e00000df54783b */ /* 0x000e6c0000004200 */
[----:B------:R-:W3:Y:S01]  /*13c70*/  MUFU.EX2 R155, R155 ;  /* 0x0000009b009b7308 */ /* 0x000ee20000000800 */
[C---:B------:R-:W-:Y:S01]  /*13c80*/  FADD.FTZ R172, R184.reuse, R172 ;  /* 0x000000acb8ac7221 */ /* 0x040fe20000010000 */
[C---:B----4-:R-:W-:Y:S08]  /*13c90*/  HMMA.16816.F32 R28, R68.reuse, R72, R28 ;  /* 0x00000048441c723c */ /* 0x050ff0000000181c */
[----:B------:R-:W4:Y:S01]  /*13ca0*/  MUFU.EX2 R154, R154 ;  /* 0x0000009a009a7308 */ /* 0x000f220000000800 */
[C---:B------:R-:W-:Y:S03]  /*13cb0*/  HMMA.16816.F32 R32, R68.reuse, R74, R32 ;  /* 0x0000004a4420723c */ /* 0x040fe60000001820 */
[----:B------:R-:W-:Y:S01]  /*13cc0*/  F2FP.F16.F32.PACK_AB R72, R184, R185 ;  /* 0x000000b9b848723e */ /* 0x000fe200000000ff */
[----:B------:R-:W-:Y:S01]  /*13cd0*/  FADD.FTZ R172, R179, R172 ;  /* 0x000000acb3ac7221 */ /* 0x000fe20000010000 */
[----:B------:R-:W-:Y:S04]  /*13ce0*/  F2FP.F16.F32.PACK_AB R73, R181, R183 ;  /* 0x000000b7b549723e */ /* 0x000fe800000000ff */
[----:B------:R-:W4:Y:S01]  /*13cf0*/  MUFU.EX2 R151, R151 ;  /* 0x0000009700977308 */ /* 0x000f220000000800 */
[C---:B--2---:R-:W-:Y:S03]  /*13d00*/  HMMA.16816.F32 R36, R68.reuse, R76, R36 ;  /* 0x0000004c4424723c */ /* 0x044fe60000001824 */
[----:B------:R-:W-:Y:S01]  /*13d10*/  F2FP.F16.F32.PACK_AB R74, R177, R179 ;  /* 0x000000b3b14a723e */ /* 0x000fe200000000ff */
[----:B------:R-:W-:Y:S01]  /*13d20*/  FADD.FTZ R183, R183, R115 ;  /* 0x00000073b7b77221 */ /* 0x000fe20000010000 */
[----:B------:R-:W-:Y:S01]  /*13d30*/  F2FP.F16.F32.PACK_AB R75, R173, R171 ;  /* 0x000000abad4b723e */ /* 0x000fe200000000ff */
[C---:B------:R-:W-:Y:S01]  /*13d40*/  HMMA.16816.F32 R40, R68.reuse, R78, R40 ;  /* 0x0000004e4428723c */ /* 0x040fe20000001828 */
[----:B------:R-:W2:Y:S02]  /*13d50*/  LDSM.16.MT88.4 R76, [R219+0xe000] ;  /* 0x00e00000db4c783b */ /* 0x000ea40000004200 */
[----:B------:R-:W-:Y:S02]  /*13d60*/  MUFU.EX2 R147, R147 ;  /* 0x0000009300937308 */ /* 0x000fe40000000800 */
[----:B------:R-:W-:Y:S01]  /*13d70*/  FADD.FTZ R183, R181, R183 ;  /* 0x000000b7b5b77221 */ /* 0x000fe20000010000 */
[C---:B------:R-:W-:Y:S07]  /*13d80*/  HMMA.16816.F32 R44, R68.reuse, R88, R44 ;  /* 0x00000058442c723c */ /* 0x040fee000000182c */
[----:B------:R-:W4:Y:S01]  /*13d90*/  MUFU.EX2 R142, R142 ;  /* 0x0000008e008e7308 */ /* 0x000f220000000800 */
[----:B------:R-:W-:Y:S01]  /*13da0*/  FADD.FTZ R183, R171, R183 ;  /* 0x000000b7abb77221 */ /* 0x000fe20000010000 */
[C---:B------:R-:W-:Y:S01]  /*13db0*/  HMMA.16816.F32 R48, R68.reuse, R90, R48 ;  /* 0x0000005a4430723c */ /* 0x040fe20000001830 */
[----:B------:R-:W-:Y:S02]  /*13dc0*/  LDSM.16.MT88.4 R88, [R219+0x12000] ;  /* 0x01200000db58783b */ /* 0x000fe40000004200 */
[----:B------:R-:W-:Y:S03]  /*13dd0*/  FADD.FTZ R172, R177, R172 ;  /* 0x000000acb1ac7221 */ /* 0x000fe60000010000 */
[C---:B-----5:R-:W-:Y:S02]  /*13de0*/  HMMA.16816.F32 R52, R68.reuse, R80, R52 ;  /* 0x000000504434723c */ /* 0x060fe40000001834 */
[----:B------:R-:W5:Y:S03]  /*13df0*/  MUFU.EX2 R133, R141 ;  /* 0x0000008d00857308 */ /* 0x000f660000000800 */
[----:B------:R-:W-:Y:S01]  /*13e00*/  FADD.FTZ R183, R173, R183 ;  /* 0x000000b7adb77221 */ /* 0x000fe20000010000 */
[C---:B------:R-:W-:Y:S01]  /*13e10*/  HMMA.16816.F32 R56, R68.reuse, R82, R56 ;  /* 0x000000524438723c */ /* 0x040fe20000001838 */
[----:B------:R-:W-:Y:S05]  /*13e20*/  LDSM.16.MT88.4 R80, [R221+0x12000] ;  /* 0x01200000dd50783b */ /* 0x000fea0000004200 */
[----:B------:R-:W5:Y:S01]  /*13e30*/  MUFU.EX2 R134, R134 ;  /* 0x0000008600867308 */ /* 0x000f620000000800 */
[----:B------:R-:W-:Y:S01]  /*13e40*/  FADD.FTZ R172, R169, R172 ;  /* 0x000000aca9ac7221 */ /* 0x000fe20000010000 */
[C---:B------:R-:W-:Y:S08]  /*13e50*/  HMMA.16816.F32 R60, R68.reuse, R92, R60 ;  /* 0x0000005c443c723c */ /* 0x040ff0000000183c */
[----:B------:R-:W-:Y:S01]  /*13e60*/  MUFU.EX2 R143, R143 ;  /* 0x0000008f008f7308 */ /* 0x000fe20000000800 */
[----:B------:R-:W-:Y:S01]  /*13e70*/  HMMA.16816.F32 R64, R68, R94, R64 ;  /* 0x0000005e4440723c */ /* 0x000fe20000001840 */
[----:B------:R-:W3:Y:S02]  /*13e80*/  LDSM.16.MT88.4 R68, [R223+0x12000] ;  /* 0x01200000df44783b */ /* 0x000ee40000004200 */
[----:B------:R-:W-:Y:S03]  /*13e90*/  FADD.FTZ R183, R167, R183 ;  /* 0x000000b7a7b77221 */ /* 0x000fe60000010000 */
[C---:B-1----:R-:W-:Y:S03]  /*13ea0*/  HMMA.16816.F32 R4, R72.reuse, R84, R4 ;  /* 0x000000544804723c */ /* 0x042fe60000001804 */
[----:B------:R-:W1:Y:S01]  /*13eb0*/  MUFU.EX2 R132, R132 ;  /* 0x0000008400847308 */ /* 0x000e620000000800 */
[----:B------:R-:W-:Y:S01]  /*13ec0*/  LDSM.16.MT88.4 R92, [R221+0xe800] ;  /* 0x00e80000dd5c783b */ /* 0x000fe20000004200 */
[----:B------:R-:W-:Y:S01]  /*13ed0*/  FADD.FTZ R172, R168, R172 ;  /* 0x000000aca8ac7221 */ /* 0x000fe20000010000 */
[C---:B------:R-:W-:Y:S07]  /*13ee0*/  HMMA.16816.F32 R8, R72.reuse, R86, R8 ;  /* 0x000000564808723c */ /* 0x040fee0000001808 */
[----:B------:R-:W1:Y:S01]  /*13ef0*/  MUFU.EX2 R139, R139 ;  /* 0x0000008b008b7308 */ /* 0x000e620000000800 */
[----:B------:R-:W4:Y:S01]  /*13f00*/  LDSM.16.MT88.4 R84, [R220+0x12000] ;  /* 0x01200000dc54783b */ /* 0x000f220000004200 */
[C---:B------:R-:W-:Y:S03]  /*13f10*/  HMMA.16816.F32 R12, R72.reuse, R96, R12 ;  /* 0x00000060480c723c */ /* 0x040fe6000000180c */
[----:B------:R-:W-:Y:S03]  /*13f20*/  FADD.FTZ R183, R166, R183 ;  /* 0x000000b7a6b77221 */ /* 0x000fe60000010000 */
        /* <DEDUP_REMOVED lines=8> */
[C---:B--2---:R-:W-:Y:S05]  /*13fb0*/  HMMA.16816.F32 R28, R72.reuse, R76, R28 ;  /* 0x0000004c481c723c */ /* 0x044fea000000181c */
[----:B------:R-:W-:Y:S01]  /*13fc0*/  FADD.FTZ R183, R162, R183 ;  /* 0x000000b7a2b77221 */ /* 0x000fe20000010000 */
[C---:B------:R-:W-:Y:S01]  /*13fd0*/  HMMA.16816.F32 R32, R72.reuse, R78, R32 ;  /* 0x0000004e4820723c */ /* 0x040fe20000001820 */
[----:B------:R-:W2:Y:S04]  /*13fe0*/  LDSM.16.MT88.4 R76, [R223+0xe800] ;  /* 0x00e80000df4c783b */ /* 0x000ea80000004200 */
[----:B------:R-:W-:Y:S01]  /*13ff0*/  FADD.FTZ R172, R161, R172 ;  /* 0x000000aca1ac7221 */ /* 0x000fe20000010000 */
[C---:B---3--:R-:W-:Y:S05]  /*14000*/  HMMA.16816.F32 R36, R72.reuse, R68, R36 ;  /* 0x000000444824723c */ /* 0x048fea0000001824 */
[----:B------:R-:W-:Y:S01]  /*14010*/  FADD.FTZ R183, R159, R183 ;  /* 0x000000b79fb77221 */ /* 0x000fe20000010000 */
[C---:B------:R-:W-:Y:S05]  /*14020*/  HMMA.16816.F32 R40, R72.reuse, R70, R40 ;  /* 0x000000464828723c */ /* 0x040fea0000001828 */
[----:B------:R-:W-:Y:S01]  /*14030*/  F2FP.F16.F32.PACK_AB R68, R168, R169 ;  /* 0x000000a9a844723e */ /* 0x000fe200000000ff */
[C---:B------:R-:W-:Y:S05]  /*14040*/  HMMA.16816.F32 R44, R72.reuse, R80, R44 ;  /* 0x00000050482c723c */ /* 0x040fea000000182c */
[----:B------:R-:W-:Y:S01]  /*14050*/  F2FP.F16.F32.PACK_AB R69, R166, R167 ;  /* 0x000000a7a645723e */ /* 0x000fe200000000ff */
[C---:B------:R-:W-:Y:S01]  /*14060*/  HMMA.16816.F32 R48, R72.reuse, R82, R48 ;  /* 0x000000524830723c */ /* 0x040fe20000001830 */
[----:B------:R-:W3:Y:S04]  /*14070*/  LDSM.16.MT88.4 R80, [R223+0x12800] ;  /* 0x01280000df50783b */ /* 0x000ee80000004200 */
        /* <DEDUP_REMOVED lines=30> */
[----:B-----5:R-:W-:Y:S01]  /*14260*/  FADD.FTZ R183, R133, R183 ;  /* 0x000000b785b77221 */ /* 0x020fe20000010000 */
[C---:B---3--:R-:W-:Y:S05]  /*14270*/  HMMA.16816.F32 R36, R68.reuse, R80, R36 ;  /* 0x000000504424723c */ /* 0x048fea0000001824 */
[----:B------:R-:W-:Y:S01]  /*14280*/  FADD.FTZ R172, R134, R172 ;  /* 0x000000ac86ac7221 */ /* 0x000fe20000010000 */
[C---:B------:R-:W-:Y:S01]  /*14290*/  HMMA.16816.F32 R40, R68.reuse, R82, R40 ;  /* 0x000000524428723c */ /* 0x040fe20000001828 */
[----:B------:R-:W3:Y:S04]  /*142a0*/  LDSM.16.MT88.4 R80, [R223+0xf000] ;  /* 0x00f00000df50783b */ /* 0x000ee80000004200 */
[----:B-1----:R-:W-:Y:S01]  /*142b0*/  FADD.FTZ R183, R132, R183 ;  /* 0x000000b784b77221 */ /* 0x002fe20000010000 */
[C---:B----4-:R-:W-:Y:S05]  /*142c0*/  HMMA.16816.F32 R44, R68.reuse, R72, R44 ;  /* 0x00000048442c723c */ /* 0x050fea000000182c */
[----:B------:R-:W-:Y:S01]  /*142d0*/  FADD.FTZ R249, R143, R172 ;  /* 0x000000ac8ff97221 */ /* 0x000fe20000010000 */
[C---:B------:R-:W-:Y:S05]  /*142e0*/  HMMA.16816.F32 R48, R68.reuse, R74, R48 ;  /* 0x0000004a4430723c */ /* 0x040fea0000001830 */
[----:B------:R-:W-:Y:S01]  /*142f0*/  F2FP.F16.F32.PACK_AB R72, R160, R161 ;  /* 0x000000a1a048723e */ /* 0x000fe200000000ff */
[C---:B--2---:R-:W-:Y:S05]  /*14300*/  HMMA.16816.F32 R52, R68.reuse, R76, R52 ;  /* 0x0000004c4434723c */ /* 0x044fea0000001834 */
[----:B------:R-:W-:Y:S01]  /*14310*/  F2FP.F16.F32.PACK_AB R73, R158, R159 ;  /* 0x0000009f9e49723e */ /* 0x000fe200000000ff */
[C---:B------:R-:W-:Y:S01]  /*14320*/  HMMA.16816.F32 R56, R68.reuse, R78, R56 ;  /* 0x0000004e4438723c */ /* 0x040fe20000001838 */
[----:B------:R-:W1:Y:S04]  /*14330*/  LDSM.16.MT88.4 R76, [R219+0xf000] ;  /* 0x00f00000db4c783b */ /* 0x000e680000004200 */
[----:B------:R-:W-:Y:S01]  /*14340*/  F2FP.F16.F32.PACK_AB R74, R156, R157 ;  /* 0x0000009d9c4a723e */ /* 0x000fe200000000ff */
[C---:B------:R-:W-:Y:S05]  /*14350*/  HMMA.16816.F32 R60, R68.reuse, R84, R60 ;  /* 0x00000054443c723c */ /* 0x040fea000000183c */
[----:B------:R-:W-:Y:S01]  /*14360*/  F2FP.F16.F32.PACK_AB R75, R154, R155 ;  /* 0x0000009b9a4b723e */ /* 0x000fe200000000ff */
[----:B------:R-:W-:Y:S01]  /*14370*/  HMMA.16816.F32 R64, R68, R86, R64 ;  /* 0x000000564440723c */ /* 0x000fe20000001840 */
[----:B------:R-:W2:Y:S04]  /*14380*/  LDSM.16.MT88.4 R68, [R221+0x13000] ;  /* 0x01300000dd44783b */ /* 0x000ea80000004200 */
[----:B------:R-:W-:Y:S01]  /*14390*/  FADD.FTZ R248, R139, R183 ;  /* 0x000000b78bf87221 */ /* 0x000fe20000010000 */
[C---:B---3--:R-:W-:Y:S03]  /*143a0*/  HMMA.16816.F32 R4, R72.reuse, R80, R4 ;  /* 0x000000504804723c */ /* 0x048fe60000001804 */
[----:B------:R-:W-:Y:S03]  /*143b0*/  LDSM.16.MT88.4 R84, [R221+0x13800] ;  /* 0x01380000dd54783b */ /* 0x000fe60000004200 */
[C---:B------:R-:W-:Y:S05]  /*143c0*/  HMMA.16816.F32 R8, R72.reuse, R82, R8 ;  /* 0x000000524808723c */ /* 0x040fea0000001808 */
[----:B------:R-:W3:Y:S01]  /*143d0*/  LDSM.16.MT88.4 R80, [R220+0x13000] ;  /* 0x01300000dc50783b */ /* 0x000ee20000004200 */
[C---:B------:R-:W-:Y:S06]  /*143e0*/  HMMA.16816.F32 R12, R72.reuse, R88, R12 ;  /* 0x00000058480c723c */ /* 0x040fec000000180c */
[C---:B------:R-:W-:Y:S06]  /*143f0*/  HMMA.16816.F32 R16, R72.reuse, R90, R16 ;  /* 0x0000005a4810723c */ /* 0x040fec0000001810 */
[C---:B------:R-:W-:Y:S06]  /*14400*/  HMMA.16816.F32 R20, R72.reuse, R92, R20 ;  /* 0x0000005c4814723c */ /* 0x040fec0000001814 */
[C---:B------:R-:W-:Y:S01]  /*14410*/  HMMA.16816.F32 R24, R72.reuse, R94, R24 ;  /* 0x0000005e4818723c */ /* 0x040fe20000001818 */
[----:B------:R-:W-:Y:S05]  /*14420*/  LDSM.16.MT88.4 R92, [R223+0x13800] ;  /* 0x01380000df5c783b */ /* 0x000fea0000004200 */
[C---:B-1----:R-:W-:Y:S06]  /*14430*/  HMMA.16816.F32 R28, R72.reuse, R76, R28 ;  /* 0x0000004c481c723c */ /* 0x042fec000000181c */
[C---:B------:R-:W-:Y:S01]  /*14440*/  HMMA.16816.F32 R32, R72.reuse, R78, R32 ;  /* 0x0000004e4820723c */ /* 0x040fe20000001820 */
[----:B------:R-:W1:Y:S05]  /*14450*/  LDSM.16.MT88.4 R76, [R219+0x13000] ;  /* 0x01300000db4c783b */ /* 0x000e6a0000004200 */
[C---:B------:R-:W-:Y:S06]  /*14460*/  HMMA.16816.F32 R36, R72.reuse, R96, R36 ;  /* 0x000000604824723c */ /* 0x040fec0000001824 */
[C---:B------:R-:W-:Y:S06]  /*14470*/  HMMA.16816.F32 R40, R72.reuse, R98, R40 ;  /* 0x000000624828723c */ /* 0x040fec0000001828 */
[C---:B--2---:R-:W-:Y:S06]  /*14480*/  HMMA.16816.F32 R44, R72.reuse, R68, R44 ;  /* 0x00000044482c723c */ /* 0x044fec000000182c */
[C---:B------:R-:W-:Y:S05]  /*14490*/  HMMA.16816.F32 R48, R72.reuse, R70, R48 ;  /* 0x000000464830723c */ /* 0x040fea0000001830 */
[----:B------:R-:W-:Y:S01]  /*144a0*/  F2FP.F16.F32.PACK_AB R68, R147, R151 ;  /* 0x000000979344723e */ /* 0x000fe200000000ff */
[C---:B---3--:R-:W-:Y:S05]  /*144b0*/  HMMA.16816.F32 R52, R72.reuse, R80, R52 ;  /* 0x000000504834723c */ /* 0x048fea0000001834 */
[----:B------:R-:W-:Y:S01]  /*144c0*/  F2FP.F16.F32.PACK_AB R69, R133, R142 ;  /* 0x0000008e8545723e */ /* 0x000fe200000000ff */
[C---:B------:R-:W-:Y:S05]  /*144d0*/  HMMA.16816.F32 R56, R72.reuse, R82, R56 ;  /* 0x000000524838723c */ /* 0x040fea0000001838 */
[----:B------:R-:W-:Y:S01]  /*144e0*/  F2FP.F16.F32.PACK_AB R70, R143, R134 ;  /* 0x000000868f46723e */ /* 0x000fe200000000ff */
[C---:B-1----:R-:W-:Y:S05]  /*144f0*/  HMMA.16816.F32 R60, R72.reuse, R76, R60 ;  /* 0x0000004c483c723c */ /* 0x042fea000000183c */
[----:B------:R-:W-:Y:S01]  /*14500*/  F2FP.F16.F32.PACK_AB R71, R139, R132 ;  /* 0x000000848b47723e */ /* 0x000fe200000000ff */
[----:B------:R-:W-:Y:S01]  /*14510*/  HMMA.16816.F32 R64, R72, R78, R64 ;  /* 0x0000004e4840723c */ /* 0x000fe20000001840 */
[----:B------:R-:W1:Y:S04]  /*14520*/  LDSM.16.MT88.4 R76, [R220+0x13800] ;  /* 0x01380000dc4c783b */ /* 0x000e680000004200 */
[----:B------:R-:W-:Y:S01]  /*14530*/  MOV R133, R0 ;  /* 0x0000000000857202 */ /* 0x000fe20000000f00 */
[C---:B------:R-:W-:Y:S03]  /*14540*/  HMMA.16816.F32 R128, R68.reuse, R124, R4 ;  /* 0x0000007c4480723c */ /* 0x040fe60000001804 */
[----:B------:R-:W2:Y:S02]  /*14550*/  LDSM.16.MT88.4 R4, [R219+0x13800] ;  /* 0x01380000db04783b */ /* 0x000ea40000004200 */
[----:B------:R-:W-:Y:S01]  /*14560*/  MOV R134, R2 ;  /* 0x0000000200867202 */ /* 0x000fe20000000f00 */
        /* <DEDUP_REMOVED lines=11> */
[C---:B-1----:R-:W-:Y:S06]  /*14620*/  HMMA.16816.F32 R80, R68.reuse, R76, R52 ;  /* 0x0000004c4450723c */ /* 0x042fec0000001834 */
[C---:B------:R-:W-:Y:S06]  /*14630*/  HMMA.16816.F32 R76, R68.reuse, R78, R56 ;  /* 0x0000004e444c723c */ /* 0x040fec0000001838 */
[C---:B--2---:R-:W-:Y:S06]  /*14640*/  HMMA.16816.F32 R72, R68.reuse, R4, R60 ;  /* 0x000000044448723c */ /* 0x044fec000000183c */
[----:B------:R-:W-:Y:S01]  /*14650*/  HMMA.16816.F32 R68, R68, R6, R64 ;  /* 0x000000064444723c */ /* 0x000fe20000001840 */
[----:B------:R-:W-:Y:S11]  /*14660*/  @!UPT UIADD3 URZ, URZ, URZ, URZ ;  /* 0x0000003f3f3ff290 */ /* 0x000ff6000fffe03f */
[----:B------:R-:W-:Y:S01]  /*14670*/  @!UPT UIADD3 URZ, URZ, URZ, URZ ;  /* 0x0000003f3f3ff290 */ /* 0x000fe2000fffe03f */
[----:B------:R-:W-:Y:S11]  /*14680*/  @P1 BRA `(.L_x_1662) ;  /* 0xffffffac00a41947 */ /* 0x000ff6000383ffff */
.L_x_1658:
        /* <DEDUP_REMOVED lines=26> */
[----:B------:R-:W-:Y:S01]  /*14830*/  SHF.R.S32.HI R10, RZ, 0x5, R3 ;  /* 0x00000005ff0a7819 */ /* 0x000fe20000011403 */
[----:B------:R-:W3:Y:S01]  /*14840*/  @P4 LDC R28, c[0x0][0x2e8] ;  /* 0x0000ba00ff1c4b82 */ /* 0x000ee20000000800 */
[----:B------:R-:W-:Y:S02]  /*14850*/  LOP3.LUT R7, R7, 0xfffffff8, RZ, 0xc0, !PT ;  /* 0xfffffff807077812 */ /* 0x000fe400078ec0ff */
[----:B------:R-:W-:Y:S02]  /*14860*/  IADD3 R13, -R13, R4, RZ ;  /* 0x000000040d0d7210 */ /* 0x000fe40007ffe1ff */
[----:B------:R-:W-:Y:S01]  /*14870*/  IADD3 R7, R12, -R7, RZ ;  /* 0x800000070c077210 */ /* 0x000fe20007ffe0ff */
[----:B------:R-:W-:Y:S01]  /*14880*/  @P4 MUFU.LG2 R6, R6 ;  /* 0x0000000600064308 */ /* 0x000fe20000000c00 */
[----:B------:R-:W4:Y:S01]  /*14890*/  S2R R12, SR_TID.X ;  /* 0x00000000000c7919 */ /* 0x000f220000002100 */
[----:B------:R-:W-:-:S02]  /*148a0*/  FSETP.NE.FTZ.AND P3, PT, R5, RZ, PT ;  /* 0x000000ff0500720b */ /* 0x000fc40003f75000 */
[----:B------:R-:W-:Y:S02]  /*148b0*/  LEA R10, R10, R13, 0x9 ;  /* 0x0000000d0a0a7211 */ /* 0x000fe400078e48ff */
[----:B------:R-:W-:Y:S02]  /*148c0*/  LEA.HI R11, R11, R4, RZ, 0x4 ;  /* 0x000000040b0b7211 */ /* 0x000fe400078f20ff */
[----:B------:R-:W-:Y:S01]  /*148d0*/  SHF.L.U32 R17, R7, 0x6, RZ ;  /* 0x0000000607117819 */ /* 0x000fe200000006ff */
[----:B-1----:R-:W-:Y:S01]  /*148e0*/  FMUL.FTZ R128, R9, R128 ;  /* 0x0000008009807220 */ /* 0x002fe20000410000 */
[----:B------:R-:W-:Y:S01]  /*148f0*/  LOP3.LUT R16, R11, 0xfffffff0, RZ, 0xc0, !PT ;  /* 0xfffffff00b107812 */ /* 0x000fe200078ec0ff */
[----:B------:R-:W-:Y:S01]  /*14900*/  FMUL.FTZ R129, R9, R129 ;  /* 0x0000008109817220 */ /* 0x000fe20000410000 */
[----:B------:R-:W-:Y:S01]  /*14910*/  LOP3.LUT R17, R17, 0x1c0, RZ, 0xc0, !PT ;  /* 0x000001c011117812 */ /* 0x000fe200078ec0ff */
[----:B------:R-:W-:Y:S01]  /*14920*/  FMUL.FTZ R124, R9, R124 ;  /* 0x0000007c097c7220 */ /* 0x000fe20000410000 */
[----:B------:R-:W-:Y:S01]  /*14930*/  LOP3.LUT R15, R7, 0x1, RZ, 0xc0, !PT ;  /* 0x00000001070f7812 */ /* 0x000fe200078ec0ff */
[----:B------:R-:W1:Y:S01]  /*14940*/  @P3 MUFU.RCP R8, R5 ;  /* 0x0000000500083308 */ /* 0x000e620000001000 */
[----:B------:R-:W-:Y:S01]  /*14950*/  LEA.HI R17, R17, R17, RZ, 0x1d ;  /* 0x0000001111117211 */ /* 0x000fe200078fe8ff */
[----:B------:R-:W-:Y:S01]  /*14960*/  FMUL.FTZ R125, R9, R125 ;  /* 0x0000007d097d7220 */ /* 0x000fe20000410000 */
        /* <DEDUP_REMOVED lines=9> */
[C---:B------:R-:W-:Y:S01]  /*14a00*/  FMUL.FTZ R112, R9.reuse, R112 ;  /* 0x0000007009707220 */ /* 0x040fe20000410000 */
[C---:B------:R-:W-:Y:S01]  /*14a10*/  FMUL.FTZ R113, R9.reuse, R113 ;  /* 0x0000007109717220 */ /* 0x040fe20000410000 */
[C---:B------:R-:W-:Y:S01]  /*14a20*/  FMUL.FTZ R108, R9.reuse, R108 ;  /* 0x0000006c096c7220 */ /* 0x040fe20000410000 */
[C---:B------:R-:W-:Y:S01]  /*14a30*/  FMUL.FTZ R109, R9.reuse, R109 ;  /* 0x0000006d096d7220 */ /* 0x040fe20000410000 */
[C---:B------:R-:W-:Y:S01]  /*14a40*/  FMUL.FTZ R104, R9.reuse, R104 ;  /* 0x0000006809687220 */ /* 0x040fe20000410000 */
[C---:B------:R-:W-:Y:S01]  /*14a50*/  FMUL.FTZ R105, R9.reuse, R105 ;  /* 0x0000006909697220 */ /* 0x040fe20000410000 */
[----:B----4-:R-:W-:Y:S01]  /*14a60*/  SHF.R.S32.HI R13, RZ, 0x1f, R12 ;  /* 0x0000001fff0d7819 */ /* 0x010fe2000001140c */
[C---:B------:R-:W-:Y:S01]  /*14a70*/  FMUL.FTZ R100, R9.reuse, R100 ;  /* 0x0000006409647220 */ /* 0x040fe20000410000 */
[C---:B------:R-:W-:Y:S01]  /*14a80*/  FMUL.FTZ R101, R9.reuse, R101 ;  /* 0x0000006509657220 */ /* 0x040fe20000410000 */
[----:B------:R-:W-:Y:S01]  /*14a90*/  FMUL.FTZ R96, R9, R96 ;  /* 0x0000006009607220 */ /* 0x000fe20000410000 */
[----:B------:R-:W-:Y:S01]  /*14aa0*/  LEA.HI R14, R13, R12, RZ, 0x4 ;  /* 0x0000000c0d0e7211 */ /* 0x000fe200078f20ff */
[C---:B------:R-:W-:Y:S01]  /*14ab0*/  FMUL.FTZ R97, R9.reuse, R97 ;  /* 0x0000006109617220 */ /* 0x040fe20000410000 */
[C---:B------:R-:W-:Y:S01]  /*14ac0*/  FMUL.FTZ R92, R9.reuse, R92 ;  /* 0x0000005c095c7220 */ /* 0x040fe20000410000 */
[C---:B------:R-:W-:Y:S01]  /*14ad0*/  FMUL.FTZ R93, R9.reuse, R93 ;  /* 0x0000005d095d7220 */ /* 0x040fe20000410000 */
[----:B------:R-:W-:Y:S01]  /*14ae0*/  SHF.R.S32.HI R11, RZ, 0x4, R14 ;  /* 0x00000004ff0b7819 */ /* 0x000fe2000001140e */
[C---:B------:R-:W-:Y:S01]  /*14af0*/  FMUL.FTZ R88, R9.reuse, R88 ;  /* 0x0000005809587220 */ /* 0x040fe20000410000 */
[----:B------:R-:W-:Y:S01]  /*14b00*/  IADD3 R14, -R16, R4, RZ ;  /* 0x00000004100e7210 */ /* 0x000fe20007ffe1ff */
[----:B------:R-:W-:Y:S01]  /*14b10*/  FMUL.FTZ R89, R9, R89 ;  /* 0x0000005909597220 */ /* 0x000fe20000410000 */
[----:B------:R-:W-:Y:S01]  /*14b20*/  SHF.L.U32 R16, R11, 0x6, RZ ;  /* 0x000000060b107819 */ /* 0x000fe200000006ff */
[C---:B------:R-:W-:Y:S01]  /*14b30*/  FMUL.FTZ R84, R9.reuse, R84 ;  /* 0x0000005409547220 */ /* 0x040fe20000410000 */
[----:B------:R-:W-:Y:S01]  /*14b40*/  LEA.HI R15, R14, R14, RZ, 0x1 ;  /* 0x0000000e0e0f7211 */ /* 0x000fe200078f08ff */
[C---:B------:R-:W-:Y:S01]  /*14b50*/  FMUL.FTZ R85, R9.reuse, R85 ;  /* 0x0000005509557220 */ /* 0x040fe20000410000 */
[----:B------:R-:W-:Y:S01]  /*14b60*/  LOP3.LUT R16, R16, 0x1c0, RZ, 0xc0, !PT ;  /* 0x000001c010107812 */ /* 0x000fe200078ec0ff */
[----:B------:R-:W-:Y:S01]  /*14b70*/  FMUL.FTZ R80, R9, R80 ;  /* 0x0000005009507220 */ /* 0x000fe20000410000 */
[----:B------:R-:W-:Y:S01]  /*14b80*/  SHF.L.U32 R17, R15, 0x2, RZ ;  /* 0x000000020f117819 */ /* 0x000fe200000006ff */
[----:B------:R-:W-:Y:S01]  /*14b90*/  FMUL.FTZ R81, R9, R81 ;  /* 0x0000005109517220 */ /* 0x000fe20000410000 */
[----:B------:R-:W-:Y:S01]  /*14ba0*/  LOP3.LUT R15, R15, 0xffffffe, RZ, 0xc0, !PT ;  /* 0x0ffffffe0f0f7812 */ /* 0x000fe200078ec0ff */
[C---:B------:R-:W-:Y:S01]  /*14bb0*/  FMUL.FTZ R76, R9.reuse, R76 ;  /* 0x0000004c094c7220 */ /* 0x040fe20000410000 */
[----:B------:R-:W-:Y:S01]  /*14bc0*/  LOP3.LUT R17, R16, 0x38, R17, 0xf8, !PT ;  /* 0x0000003810117812 */ /* 0x000fe200078ef811 */
[C---:B------:R-:W-:Y:S01]  /*14bd0*/  FMUL.FTZ R77, R9.reuse, R77 ;  /* 0x0000004d094d7220 */ /* 0x040fe20000410000 */
[----:B------:R-:W-:Y:S01]  /*14be0*/  SHF.R.U32.HI R16, RZ, 0x3, R16 ;  /* 0x00000003ff107819 */ /* 0x000fe20000011610 */
[C---:B------:R-:W-:Y:S01]  /*14bf0*/  FMUL.FTZ R72, R9.reuse, R72 ;  /* 0x0000004809487220 */ /* 0x040fe20000410000 */
[C---:B------:R-:W-:Y:S01]  /*14c00*/  FMUL.FTZ R73, R9.reuse, R73 ;  /* 0x0000004909497220 */ /* 0x040fe20000410000 */
[C---:B------:R-:W-:Y:S01]  /*14c10*/  FMUL.FTZ R68, R9.reuse, R68 ;  /* 0x0000004409447220 */ /* 0x040fe20000410000 */
[----:B------:R-:W-:Y:S01]  /*14c20*/  FMUL.FTZ R69, R9, R69 ;  /* 0x0000004509457220 */ /* 0x000fe20000410000 */
[----:B------:R-:W-:Y:S01]  /*14c30*/  MOV R9, 0x80 ;  /* 0x0000008000097802 */ /* 0x000fe20000000f00 */
        /* <DEDUP_REMOVED lines=35> */
[----:B------:R-:W1:Y:S01]  /*14e70*/  @P3 LDC R27, c[0x0][0x2e8] ;  /* 0x0000ba00ff1b3b82 */ /* 0x000e620000000800 */
[C---:B------:R-:W-:Y:S01]  /*14e80*/  IADD3 R8, R10.reuse, -0x20, RZ ;  /* 0xffffffe00a087810 */ /* 0x040fe20007ffe0ff */
[----:B------:R-:W-:Y:S01]  /*14e90*/  STS.64 [R10+0x800], R130 ;  /* 0x000800820a007388 */ /* 0x000fe20000000a00 */
[----:B------:R-:W-:Y:S01]  /*14ea0*/  SEL R7, R7, 0xffffffc0, !P1 ;  /* 0xffffffc007077807 */ /* 0x000fe20004800000 */
[----:B------:R-:W4:Y:S01]  /*14eb0*/  @P3 MUFU.LG2 R5, R5 ;  /* 0x0000000500053308 */ /* 0x000f220000000c00 */
[----:B------:R-:W-:Y:S01]  /*14ec0*/  @P0 IADD3 R8, R10, 0x20, RZ ;  /* 0x000000200a080810 */ /* 0x000fe20007ffe0ff */
[----:B------:R-:W-:Y:S01]  /*14ed0*/  @P4 FMUL.FTZ R6, R6, 0.69314718246459960938 ;  /* 0x3f31721806064820 */ /* 0x000fe20000410000 */
[----:B------:R-:W-:-:S02]  /*14ee0*/  SEL R9, R9, 0xffffff80, !P2 ;  /* 0xffffff8009097807 */ /* 0x000fc40005000000 */
[----:B------:R-:W-:Y:S01]  /*14ef0*/  LEA R15, R15, R16, 0x2 ;  /* 0x000000100f0f7211 */ /* 0x000fe200078e10ff */
[----:B------:R-:W-:Y:S01]  /*14f00*/  STS.64 [R8], R124 ;  /* 0x0000007c08007388 */ /* 0x000fe20000000a00 */
[C---:B------:R-:W-:Y:S02]  /*14f10*/  IADD3 R16, R10.reuse, R7, RZ ;  /* 0x000000070a107210 */ /* 0x040fe40007ffe0ff */
[-C--:B------:R-:W-:Y:S01]  /*14f20*/  IADD3 R7, R7, R8.reuse, RZ ;  /* 0x0000000807077210 */ /* 0x080fe20007ffe0ff */
[----:B------:R-:W-:Y:S01]  /*14f30*/  STS.64 [R8+0x800], R126 ;  /* 0x0008007e08007388 */ /* 0x000fe20000000a00 */
[-C--:B------:R-:W-:Y:S02]  /*14f40*/  IADD3 R17, R10, R9.reuse, RZ ;  /* 0x000000090a117210 */ /* 0x080fe40007ffe0ff */
[----:B------:R-:W-:Y:S01]  /*14f50*/  IADD3 R18, R9, R8, RZ ;  /* 0x0000000809127210 */ /* 0x000fe20007ffe0ff */
[----:B------:R-:W-:Y:S01]  /*14f60*/  STS.64 [R16], R120 ;  /* 0x0000007810007388 */ /* 0x000fe20000000a00 */
[----:B------:R-:W-:-:S02]  /*14f70*/  IADD3 R19, R16, R9, RZ ;  /* 0x0000000910137210 */ /* 0x000fc40007ffe0ff */
[----:B------:R-:W-:Y:S01]  /*14f80*/  IADD3 R9, R7, R9, RZ ;  /* 0x0000000907097210 */ /* 0x000fe20007ffe0ff */
[----:B------:R-:W-:Y:S01]  /*14f90*/  STS.64 [R16+0x800], R122 ;  /* 0x0008007a10007388 */ /* 0x000fe20000000a00 */
[----:B------:R-:W-:Y:S01]  /*14fa0*/  LEA R24, R15, UR5, 0x2 ;  /* 0x000000050f187c11 */ /* 0x000fe2000f8e10ff */
[----:B----4-:R-:W-:Y:S01]  /*14fb0*/  @P3 FMUL.FTZ R5, R5, 0.69314718246459960938 ;  /* 0x3f31721805053820 */ /* 0x010fe20000410000 */
[----:B------:R-:W2:Y:S01]  /*14fc0*/  LDC R15, c[0x0][0x270] ;  /* 0x00009c00ff0f7b82 */ /* 0x000ea20000000800 */
[----:B------:R-:W-:Y:S01]  /*14fd0*/  STS.64 [R7], R116 ;  /* 0x0000007407007388 */ /* 0x000fe20000000a00 */
[----:B------:R-:W-:Y:S02]  /*14fe0*/  LEA.HI R13, R13, R12, RZ, 0x5 ;  /* 0x0000000c0d0d7211 */ /* 0x000fe400078f28ff */
[----:B------:R-:W-:Y:S01]  /*14ff0*/  LOP3.LUT R3, R3, 0xffffffe0, RZ, 0xc0, !PT ;  /* 0xffffffe003037812 */ /* 0x000fe200078ec0ff */
[----:B------:R-:W-:Y:S01]  /*15000*/  STS.64 [R7+0x800], R118 ;  /* 0x0008007607007388 */ /* 0x000fe20000000a00 */
[----:B------:R-:W-:-:S02]  /*15010*/  LOP3.LUT R26, R13, 0xffffffe0, RZ, 0xc0, !PT ;  /* 0xffffffe00d1a7812 */ /* 0x000fc400078ec0ff */
[----:B------:R-:W-:Y:S01]  /*15020*/  SHF.R.S32.HI R13, RZ, 0x5, R13 ;  /* 0x00000005ff0d7819 */ /* 0x000fe2000001140d */
[----:B------:R-:W-:Y:S01]  /*15030*/  STS.64 [R17], R112 ;  /* 0x0000007011007388 */ /* 0x000fe20000000a00 */
[----:B------:R-:W-:Y:S02]  /*15040*/  IADD3 R3, -R3, R4, RZ ;  /* 0x0000000403037210 */ /* 0x000fe40007ffe1ff */
[----:B------:R-:W-:Y:S01]  /*15050*/  SHF.R.S32.HI R25, RZ, 0x1f, R13 ;  /* 0x0000001fff197819 */ /* 0x000fe2000001140d */
[----:B------:R-:W-:Y:S01]  /*15060*/  STS.64 [R17+0x800], R114 ;  /* 0x0008007211007388 */ /* 0x000fe20000000a00 */
[----:B------:R-:W-:Y:S02]  /*15070*/  IADD3 R26, -R26, R12, RZ ;  /* 0x0000000c1a1a7210 */ /* 0x000fe40007ffe1ff */
[----:B------:R-:W-:Y:S01]  /*15080*/  LOP3.LUT P0, RZ, R3, 0x3, RZ, 0xc0, !PT ;  /* 0x0000000303ff7812 */ /* 0x000fe2000780c0ff */
[----:B------:R-:W-:Y:S01]  /*15090*/  STS.64 [R18], R108 ;  /* 0x0000006c12007388 */ /* 0x000fe20000000a00 */
[----:B------:R-:W-:-:S02]  /*150a0*/  LEA.HI R12, R25, R13, RZ, 0x2 ;  /* 0x0000000d190c7211 */ /* 0x000fc400078f10ff */
[----:B------:R-:W-:Y:S01]  /*150b0*/  IADD3 R3, -R239, RZ, RZ ;  /* 0x000000ffef037210 */ /* 0x000fe20007ffe1ff */
[----:B------:R-:W-:Y:S01]  /*150c0*/  STS.64 [R18+0x800], R110 ;  /* 0x0008006e12007388 */ /* 0x000fe20000000a00 */
[----:B------:R-:W-:Y:S02]  /*150d0*/  SHF.R.S32.HI R25, RZ, 0x1f, R26 ;  /* 0x0000001fff197819 */ /* 0x000fe4000001141a */
[----:B------:R-:W-:Y:S01]  /*150e0*/  LOP3.LUT R12, R12, 0xfffffffc, RZ, 0xc0, !PT ;  /* 0xfffffffc0c0c7812 */ /* 0x000fe200078ec0ff */
[----:B------:R-:W-:Y:S01]  /*150f0*/  STS.64 [R19], R104 ;  /* 0x0000006813007388 */ /* 0x000fe20000000a00 */
[----:B------:R-:W-:Y:S01]  /*15100*/  LEA.HI R25, R25, R26, RZ, 0x2 ;  /* 0x0000001a19197211 */ /* 0x000fe200078f10ff */
[----:B--2---:R-:W-:Y:S01]  /*15110*/  IMAD R3, R15, R3, UR4 ;  /* 0x000000040f037e24 */ /* 0x004fe2000f8e0203 */
[----:B------:R-:W-:Y:S01]  /*15120*/  IADD3 R12, R13, -R12, RZ ;  /* 0x8000000c0d0c7210 */ /* 0x000fe20007ffe0ff */
[----:B------:R-:W-:Y:S01]  /*15130*/  STS.64 [R19+0x800], R106 ;  /* 0x0008006a13007388 */ /* 0x000fe20000000a00 */
[----:B------:R-:W-:-:S02]  /*15140*/  SHF.R.S32.HI R25, RZ, 0x2, R25 ;  /* 0x00000002ff197819 */ /* 0x000fc40000011419 */
[----:B------:R-:W-:Y:S01]  /*15150*/  SHF.L.U32 R14, R14, 0x2, RZ ;  /* 0x000000020e0e7819 */ /* 0x000fe200000006ff */
[----:B------:R-:W-:Y:S01]  /*15160*/  STS.64 [R9], R100 ;  /* 0x0000006409007388 */ /* 0x000fe20000000a00 */
[----:B------:R-:W-:Y:S01]  /*15170*/  MOV R4, 0xff800000 ;  /* 0xff80000000047802 */ /* 0x000fe20000000f00 */
[----:B---3--:R-:W-:Y:S01]  /*15180*/  @P4 FFMA.FTZ R4, R2, R28, R6 ;  /* 0x0000001c02044223 */ /* 0x008fe20000010006 */
[----:B------:R-:W-:Y:S01]  /*15190*/  LEA R12, R12, R25, 0x4 ;  /* 0x000000190c0c7211 */ /* 0x000fe200078e20ff */
[----:B------:R-:W-:Y:S04]  /*151a0*/  STS.64 [R9+0x800], R102 ;  /* 0x0008006609007388 */ /* 0x000fe80000000a00 */
[----:B------:R-:W-:Y:S04]  /*151b0*/  STS.64 [R10+0x4000], R96 ;  /* 0x004000600a007388 */ /* 0x000fe80000000a00 */
[----:B------:R-:W-:Y:S04]  /*151c0*/  STS.64 [R10+0x4800], R98 ;  /* 0x004800620a007388 */ /* 0x000fe80000000a00 */
[----:B------:R-:W-:Y:S04]  /*151d0*/  STS.64 [R8+0x4000], R92 ;  /* 0x0040005c08007388 */ /* 0x000fe80000000a00 */
[----:B------:R-:W-:Y:S04]  /*151e0*/  STS.64 [R8+0x4800], R94 ;  /* 0x0048005e08007388 */ /* 0x000fe80000000a00 */
[----:B------:R-:W-:Y:S04]  /*151f0*/  STS.64 [R16+0x4000], R88 ;  /* 0x0040005810007388 */ /* 0x000fe80000000a00 */
[----:B------:R-:W-:Y:S04]  /*15200*/  STS.64 [R16+0x4800], R90 ;  /* 0x0048005a10007388 */ /* 0x000fe80000000a00 */
[----:B------:R-:W-:Y:S04]  /*15210*/  STS.64 [R7+0x4000], R84 ;  /* 0x0040005407007388 */ /* 0x000fe80000000a00 */
[----:B------:R2:W-:Y:S04]  /*15220*/  STS.64 [R7+0x4800], R86 ;  /* 0x0048005607007388 */ /* 0x0005e80000000a00 */
[----:B------:R-:W-:Y:S04]  /*15230*/  STS.64 [R17+0x4000], R80 ;  /* 0x0040005011007388 */ /* 0x000fe80000000a00 */
[----:B------:R-:W-:Y:S04]  /*15240*/  STS.64 [R17+0x4800], R82 ;  /* 0x0048005211007388 */ /* 0x000fe80000000a00 */
[----:B------:R-:W-:Y:S04]  /*15250*/  STS.64 [R18+0x4000], R76 ;  /* 0x0040004c12007388 */ /* 0x000fe80000000a00 */
[----:B------:R-:W-:Y:S04]  /*15260*/  STS.64 [R18+0x4800], R78 ;  /* 0x0048004e12007388 */ /* 0x000fe80000000a00 */
[----:B------:R-:W-:Y:S04]  /*15270*/  STS.64 [R19+0x4000], R72 ;  /* 0x0040004813007388 */ /* 0x000fe80000000a00 */
[----:B------:R-:W-:Y:S04]  /*15280*/  STS.64 [R19+0x4800], R74 ;  /* 0x0048004a13007388 */ /* 0x000fe80000000a00 */
[----:B------:R-:W-:Y:S04]  /*15290*/  STS.64 [R9+0x4000], R68 ;  /* 0x0040004409007388 */ /* 0x000fe80000000a00 */
[----:B------:R3:W-:Y:S01]  /*152a0*/  STS.64 [R9+0x4800], R70 ;  /* 0x0048004609007388 */ /* 0x0007e20000000a00 */
[----:B------:R-:W-:Y:S06]  /*152b0*/  BAR.SYNC.DEFER_BLOCKING 0x0 ;  /* 0x0000000000007b1d */ /* 0x000fec0000010000 */
[----:B--2---:R-:W2:Y:S01]  /*152c0*/  S2R R7, SR_CTAID.Y ;  /* 0x0000000000077919 */ /* 0x004ea20000002600 */
[----:B------:R-:W4:Y:S01]  /*152d0*/  S2R R10, SR_CTAID.X ;  /* 0x00000000000a7919 */ /* 0x000f220000002500 */
[----:B---3--:R-:W2:Y:S01]  /*152e0*/  LDC.64 R8, c[0x0][0x2c0] ;  /* 0x0000b000ff087b82 */ /* 0x008ea20000000a00 */
[----:B------:R3:W1:Y:S04]  /*152f0*/  LDS.128 R20, [R24+0x3800] ;  /* 0x0038000018147984 */ /* 0x0006680000000c00 */
[----:B------:R3:W1:Y:S01]  /*15300*/  LDS.128 R16, [R24+0x7800] ;  /* 0x0078000018107984 */ /* 0x0006620000000c00 */
[----:B----4-:R-:W-:Y:S01]  /*15310*/  SHF.L.U32 R10, R10, 0x6, RZ ;  /* 0x000000060a0a7819 */ /* 0x010fe200000006ff */
[----:B--2---:R-:W-:Y:S01]  /*15320*/  IMAD R7, R7, R8, R239 ;  /* 0x0000000807077224 */ /* 0x004fe200078e02ef */
[----:B------:R-:W-:Y:S01]  /*15330*/  MOV R8, 0xff800000 ;  /* 0xff80000000087802 */ /* 0x000fe20000000f00 */
[----:B-1----:R-:W-:-:S02]  /*15340*/  @P3 FFMA.FTZ R8, R0, R27, R5 ;  /* 0x0000001b00083223 */ /* 0x002fc40000010005 */
[----:B------:R-:W-:Y:S01]  /*15350*/  IMAD R3, R7, R15, R3 ;  /* 0x0000000f07037224 */ /* 0x000fe200078e0203 */
[----:B------:R-:W-:-:S03]  /*15360*/  SHF.R.S32.HI R15, RZ, 0x1f, R14 ;  /* 0x0000001fff0f7819 */ /* 0x000fc6000001140e */
[----:B------:R-:W-:Y:S01]  /*15370*/  IMAD R3, R3, R9, R10 ;  /* 0x0000000903037224 */ /* 0x000fe200078e020a */
[----:B---3--:R-:W-:Y:S06]  /*15380*/  @P0 BRA `(.L_x_1664) ;  /* 0x00000000002c0947 */ /* 0x008fec0003800000 */
[C---:B------:R-:W-:Y:S01]  /*15390*/  VIADD R5, R12.reuse, 0x8 ;  /* 0x000000080c057836 */ /* 0x040fe20000000000 */
[----:B------:R-:W-:Y:S01]  /*153a0*/  SHF.R.S32.HI R2, RZ, 0x1f, R12 ;  /* 0x0000001fff027819 */ /* 0x000fe2000001140c */
[----:B------:R-:W-:Y:S01]  /*153b0*/  ULDC.64 UR4, c[0x0][0x2b8] ;  /* 0x0000ae0000047ab9 */ /* 0x000fe20000000a00 */
[----:B------:R-:W-:Y:S02]  /*153c0*/  IADD3 R0, P0, R3, R12, RZ ;  /* 0x0000000c03007210 */ /* 0x000fe40007f1e0ff */
[-C--:B------:R-:W-:Y:S02]  /*153d0*/  ISETP.GE.AND P2, PT, R12, R230.reuse, PT ;  /* 0x000000e60c00720c */ /* 0x080fe40003f46270 */
[----:B------:R-:W-:Y:S02]  /*153e0*/  ISETP.GE.AND P1, PT, R5, R230, PT ;  /* 0x000000e60500720c */ /* 0x000fe40003f26270 */
[----:B------:R-:W-:Y:S02]  /*153f0*/  LEA.HI.X.SX32 R2, R3, R2, 0x1, P0 ;  /* 0x0000000203027211 */ /* 0x000fe400000f0eff */
[----:B------:R-:W-:-:S04]  /*15400*/  LEA R6, P0, R0, UR4, 0x2 ;  /* 0x0000000400067c11 */ /* 0x000fc8000f8010ff */
[----:B------:R-:W-:-:S05]  /*15410*/  LEA.HI.X R7, R0, UR5, R2, 0x2, P0 ;  /* 0x0000000500077c11 */ /* 0x000fca00080f1402 */
[----:B------:R1:W-:Y:S04]  /*15420*/  @!P2 STG.E desc[UR12][R6.64], R4 ;  /* 0x000000040600a986 */ /* 0x0003e8000c10190c */
[----:B------:R1:W-:Y:S02]  /*15430*/  @!P1 STG.E desc[UR12][R6.64+0x20], R8 ;  /* 0x0000200806009986 */ /* 0x0003e4000c10190c */
.L_x_1664:
[----:B------:R-:W-:Y:S05]  /*15440*/  BSYNC B0 ;  /* 0x0000000000007941 */ /* 0x000fea0003800000 */
.L_x_1663:
[C---:B------:R-:W-:Y:S01]  /*15450*/  VIADD R0, R11.reuse, 0x18 ;  /* 0x000000180b007836 */ /* 0x040fe20000000000 */
[----:B------:R-:W-:Y:S01]  /*15460*/  ULDC UR4, c[0x0][0x2dc] ;  /* 0x0000b70000047ab9 */ /* 0x000fe20000000800 */
[----:B-1----:R-:W-:Y:S01]  /*15470*/  IMAD.WIDE R6, R11, 0x80, R14 ;  /* 0x000000800b067825 */ /* 0x002fe200078e020e */
[----:B------:R-:W-:Y:S02]  /*15480*/  BSSY B0, `(.L_x_1665) ;  /* 0x000001e000007945 */ /* 0x000fe40003800000 */
[----:B------:R-:W-:Y:S01]  /*15490*/  ISETP.GE.AND P6, PT, R0, R230, PT ;  /* 0x000000e60000720c */ /* 0x000fe20003fc6270 */
[----:B------:R-:W-:Y:S01]  /*154a0*/  IMAD R5, R3, UR4, RZ ;  /* 0x0000000403057c24 */ /* 0x000fe2000f8e02ff */
[----:B------:R-:W-:Y:S01]  /*154b0*/  ULDC.64 UR4, c[0x0][0x288] ;  /* 0x0000a20000047ab9 */ /* 0x000fe20000000a00 */
[C---:B------:R-:W-:Y:S02]  /*154c0*/  VIADD R3, R11.reuse, 0x8 ;  /* 0x000000080b037836 */ /* 0x040fe40000000000 */
[----:B------:R-:W-:Y:S01]  /*154d0*/  VIADD R0, R11, 0x20 ;  /* 0x000000200b007836 */ /* 0x000fe20000000000 */
[----:B------:R-:W-:Y:S01]  /*154e0*/  IADD3 R4, P2, R5, R6, RZ ;  /* 0x0000000605047210 */ /* 0x000fe20007f5e0ff */
[----:B------:R-:W-:Y:S01]  /*154f0*/  VIADD R2, R11, 0x10 ;  /* 0x000000100b027836 */ /* 0x000fe20000000000 */
[----:B------:R-:W-:-:S02]  /*15500*/  ISETP.GE.AND P0, PT, R3, R230, PT ;  /* 0x000000e60300720c */ /* 0x000fc40003f06270 */
[-C--:B------:R-:W-:Y:S01]  /*15510*/  ISETP.GE.AND P5, PT, R0, R230.reuse, PT ;  /* 0x000000e60000720c */ /* 0x080fe20003fa6270 */
[----:B------:R-:W-:Y:S01]  /*15520*/  VIADD R0, R11, 0x30 ;  /* 0x000000300b007836 */ /* 0x000fe20000000000 */
[----:B------:R-:W-:Y:S02]  /*15530*/  LEA.HI.X.SX32 R3, R5, R7, 0x1, P2 ;  /* 0x0000000705037211 */ /* 0x000fe400010f0eff */
[----:B------:R-:W-:Y:S02]  /*15540*/  LEA R12, P2, R4, UR4, 0x2 ;  /* 0x00000004040c7c11 */ /* 0x000fe4000f8410ff */
[-C--:B------:R-:W-:Y:S01]  /*15550*/  ISETP.GE.AND P1, PT, R2, R230.reuse, PT ;  /* 0x000000e60200720c */ /* 0x080fe20003f26270 */
[C---:B------:R-:W-:Y:S01]  /*15560*/  VIADD R2, R11.reuse, 0x28 ;  /* 0x000000280b027836 */ /* 0x040fe20000000000 */
[----:B------:R-:W-:Y:S02]  /*15570*/  LEA.HI.X R13, R4, UR5, R3, 0x2, P2 ;  /* 0x00000005040d7c11 */ /* 0x000fe400090f1403 */
[-C--:B------:R-:W-:Y:S01]  /*15580*/  ISETP.GE.AND P3, PT, R0, R230.reuse, PT ;  /* 0x000000e60000720c */ /* 0x080fe20003f66270 */
[C---:B------:R-:W-:Y:S01]  /*15590*/  VIADD R0, R11.reuse, 0x38 ;  /* 0x000000380b007836 */ /* 0x040fe20000000000 */
[-C--:B------:R-:W-:Y:S01]  /*155a0*/  ISETP.GE.AND P2, PT, R11, R230.reuse, PT ;  /* 0x000000e60b00720c */ /* 0x080fe20003f46270 */
[----:B------:R1:W2:Y:S01]  /*155b0*/  LDS.128 R4, [R24+0x4000] ;  /* 0x0040000018047984 */ /* 0x0002a20000000c00 */
[----:B------:R-:W-:Y:S01]  /*155c0*/  ISETP.GE.AND P4, PT, R2, R230, PT ;  /* 0x000000e60200720c */ /* 0x000fe20003f86270 */
[----:B------:R-:W-:-:S02]  /*155d0*/  VIADD R2, R14, 0x40 ;  /* 0x000000400e027836 */ /* 0x000fc40000000000 */
[----:B------:R1:W3:Y:S08]  /*155e0*/  LDS.128 R8, [R24] ;  /* 0x0000000018087984 */ /* 0x0002f00000000c00 */
[----:B------:R-:W-:Y:S05]  /*155f0*/  @P2 BRA `(.L_x_1666) ;  /* 0x0000000000182947 */ /* 0x000fea0003800000 */
[----:B------:R-:W-:Y:S02]  /*15600*/  ULDC UR4, c[0x0][0x2d0] ;  /* 0x0000b40000047ab9 */ /* 0x000fe40000000800 */
[----:B------:R-:W-:-:S13]  /*15610*/  ISETP.GE.AND P2, PT, R14, UR4, PT ;  /* 0x000000040e007c0c */ /* 0x000fda000bf46270 */
[----:B---3--:R4:W-:Y:S04]  /*15620*/  @!P2 STG.E.64 desc[UR12][R12.64], R8 ;  /* 0x000000080c00a986 */ /* 0x0089e8000c101b0c */
[----:B------:R4:W-:Y:S01]  /*15630*/  @!P2 STG.E.64 desc[UR12][R12.64+0x8], R10 ;  /* 0x0000080a0c00a986 */ /* 0x0009e2000c101b0c */
[----:B------:R-:W-:-:S13]  /*15640*/  ISETP.GE.AND P2, PT, R2, UR4, PT ;  /* 0x0000000402007c0c */ /* 0x000fda000bf46270 */
[----:B--2---:R4:W-:Y:S02]  /*15650*/  @!P2 STG.E.128 desc[UR12][R12.64+0x100], R4 ;  /* 0x000100040c00a986 */ /* 0x0049e4000c101d0c */
.L_x_1666:
[----:B------:R-:W-:Y:S05]  /*15660*/  BSYNC B0 ;  /* 0x0000000000007941 */ /* 0x000fea0003800000 */
.L_x_1665:
[----:B---34-:R3:W4:Y:S01]  /*15670*/  LDS.128 R8, [R24+0x800] ;  /* 0x0008000018087984 */ /* 0x0187220000000c00 */
[----:B------:R-:W-:Y:S01]  /*15680*/  BSSY B0, `(.L_x_1667) ;  /* 0x0000009000007945 */ /* 0x000fe20003800000 */
[----:B------:R-:W-:Y:S02]  /*15690*/  ISETP.GE.AND P2, PT, R0, R230, PT ;  /* 0x000000e60000720c */ /* 0x000fe40003f46270 */
[----:B--2---:R3:W2:Y:S01]  /*156a0*/  LDS.128 R4, [R24+0x4800] ;  /* 0x0048000018047984 */ /* 0x0046a20000000c00 */
[----:B------:R-:W-:Y:S05]  /*156b0*/  @P0 BRA `(.L_x_1668) ;  /* 0x0000000000140947 */ /* 0x000fea0003800000 */
[----:B------:R-:W-:Y:S02]  /*156c0*/  ULDC UR4, c[0x0][0x2d0] ;  /* 0x0000b40000047ab9 */ /* 0x000fe40000000800 */
[----:B------:R-:W-:-:S13]  /*156d0*/  ISETP.GE.AND P0, PT, R14, UR4, PT ;  /* 0x000000040e007c0c */ /* 0x000fda000bf06270 */
[----:B----4-:R4:W-:Y:S01]  /*156e0*/  @!P0 STG.E.128 desc[UR12][R12.64+0x1000], R8 ;  /* 0x001000080c008986 */ /* 0x0109e2000c101d0c */
[----:B------:R-:W-:-:S13]  /*156f0*/  ISETP.GE.AND P0, PT, R2, UR4, PT ;  /* 0x0000000402007c0c */ /* 0x000fda000bf06270 */
[----:B--2---:R4:W-:Y:S02]  /*15700*/  @!P0 STG.E.128 desc[UR12][R12.64+0x1100], R4 ;  /* 0x001100040c008986 */ /* 0x0049e4000c101d0c */
.L_x_1668:
[----:B------:R-:W-:Y:S05]  /*15710*/  BSYNC B0 ;  /* 0x0000000000007941 */ /* 0x000fea0003800000 */
.L_x_1667:
[----:B----4-:R4:W1:Y:S01]  /*15720*/  LDS.128 R8, [R24+0x1000] ;  /* 0x0010000018087984 */ /* 0x0108620000000c00 */
[----:B------:R-:W-:Y:S03]  /*15730*/  BSSY B0, `(.L_x_1669) ;  /* 0x0000008000007945 */ /* 0x000fe60003800000 */
[----:B--2---:R4:W2:Y:S01]  /*15740*/  LDS.128 R4, [R24+0x5000] ;  /* 0x0050000018047984 */ /* 0x0048a20000000c00 */
[----:B------:R-:W-:Y:S05]  /*15750*/  @P1 BRA `(.L_x_1670) ;  /* 0x0000000000141947 */ /* 0x000fea0003800000 */
[----:B------:R-:W-:Y:S02]  /*15760*/  ULDC UR4, c[0x0][0x2d0] ;  /* 0x0000b40000047ab9 */ /* 0x000fe40000000800 */
[----:B------:R-:W-:Y:S02]  /*15770*/  ISETP.GE.AND P1, PT, R14, UR4, PT ;  /* 0x000000040e007c0c */ /* 0x000fe4000bf26270 */
[----:B------:R-:W-:-:S11]  /*15780*/  ISETP.GE.AND P0, PT, R2, UR4, PT ;  /* 0x0000000402007c0c */ /* 0x000fd6000bf06270 */
[----:B-1----:R1:W-:Y:S04]  /*15790*/  @!P1 STG.E.128 desc[UR12][R12.64+0x2000], R8 ;  /* 0x002000080c009986 */ /* 0x0023e8000c101d0c */
[----:B--2---:R1:W-:Y:S02]  /*157a0*/  @!P0 STG.E.128 desc[UR12][R12.64+0x2100], R4 ;  /* 0x002100040c008986 */ /* 0x0043e4000c101d0c */
.L_x_1670:
[----:B------:R-:W-:Y:S05]  /*157b0*/  BSYNC B0 ;  /* 0x0000000000007941 */ /* 0x000fea0003800000 */
.L_x_1669:
[----:B-1----:R1:W1:Y:S01]  /*157c0*/  LDS.128 R8, [R24+0x1800] ;  /* 0x0018000018087984 */ /* 0x0022620000000c00 */
[----:B------:R-:W-:Y:S03]  /*157d0*/  BSSY B0, `(.L_x_1671) ;  /* 0x0000008000007945 */ /* 0x000fe60003800000 */
[----:B--2---:R2:W1:Y:S01]  /*157e0*/  LDS.128 R4, [R24+0x5800] ;  /* 0x0058000018047984 */ /* 0x0044620000000c00 */
[----:B------:R-:W-:Y:S05]  /*157f0*/  @P6 BRA `(.L_x_1672) ;  /* 0x0000000000146947 */ /* 0x000fea0003800000 */
[----:B------:R-:W-:Y:S02]  /*15800*/  ULDC UR4, c[0x0][0x2d0] ;  /* 0x0000b40000047ab9 */ /* 0x000fe40000000800 */
[----:B------:R-:W-:Y:S02]  /*15810*/  ISETP.GE.AND P1, PT, R14, UR4, PT ;  /* 0x000000040e007c0c */ /* 0x000fe4000bf26270 */
[----:B------:R-:W-:-:S11]  /*15820*/  ISETP.GE.AND P0, PT, R2, UR4, PT ;  /* 0x0000000402007c0c */ /* 0x000fd6000bf06270 */
[----:B-1----:R1:W-:Y:S04]  /*15830*/  @!P1 STG.E.128 desc[UR12][R12.64+0x3000], R8 ;  /* 0x003000080c009986 */ /* 0x0023e8000c101d0c */
[----:B------:R1:W-:Y:S02]  /*15840*/  @!P0 STG.E.128 desc[UR12][R12.64+0x3100], R4 ;  /* 0x003100040c008986 */ /* 0x0003e4000c101d0c */
.L_x_1672:
[----:B------:R-:W-:Y:S05]  /*15850*/  BSYNC B0 ;  /* 0x0000000000007941 */ /* 0x000fea0003800000 */
.L_x_1671:
        /* <DEDUP_REMOVED lines=9> */
.L_x_1674:
[----:B------:R-:W-:Y:S05]  /*158f0*/  BSYNC B0 ;  /* 0x0000000000007941 */ /* 0x000fea0003800000 */
.L_x_1673:
        /* <DEDUP_REMOVED lines=9> */
.L_x_1676:
[----:B------:R-:W-:Y:S05]  /*15990*/  BSYNC B0 ;  /* 0x0000000000007941 */ /* 0x000fea0003800000 */
.L_x_1675:
[----:B-1----:R1:W1:Y:S01]  /*159a0*/  LDS.128 R4, [R24+0x3000] ;  /* 0x0030000018047984 */ /* 0x0022620000000c00 */
[----:B------:R-:W-:Y:S03]  /*159b0*/  BSSY B0, `(.L_x_1677) ;  /* 0x0000008000007945 */ /* 0x000fe60003800000 */
[----:B--234-:R-:W2:Y:S01]  /*159c0*/  LDS.128 R24, [R24+0x7000] ;  /* 0x0070000018187984 */ /* 0x01cea20000000c00 */
[----:B------:R-:W-:Y:S05]  /*159d0*/  @P3 BRA `(.L_x_1678) ;  /* 0x0000000000143947 */ /* 0x000fea0003800000 */
[----:B------:R-:W-:Y:S02]  /*159e0*/  ULDC UR4, c[0x0][0x2d0] ;  /* 0x0000b40000047ab9 */ /* 0x000fe40000000800 */
[----:B------:R-:W-:Y:S02]  /*159f0*/  ISETP.GE.AND P1, PT, R14, UR4, PT ;  /* 0x000000040e007c0c */ /* 0x000fe4000bf26270 */
[----:B------:R-:W-:-:S11]  /*15a00*/  ISETP.GE.AND P0, PT, R2, UR4, PT ;  /* 0x0000000402007c0c */ /* 0x000fd6000bf06270 */
[----:B-1----:R3:W-:Y:S04]  /*15a10*/  @!P1 STG.E.128 desc[UR12][R12.64+0x6000], R4 ;  /* 0x006000040c009986 */ /* 0x0027e8000c101d0c */
[----:B--2---:R3:W-:Y:S02]  /*15a20*/  @!P0 STG.E.128 desc[UR12][R12.64+0x6100], R24 ;  /* 0x006100180c008986 */ /* 0x0047e4000c101d0c */
.L_x_1678:
[----:B------:R-:W-:Y:S05]  /*15a30*/  BSYNC B0 ;  /* 0x0000000000007941 */ /* 0x000fea0003800000 */
.L_x_1677:
        /* <DEDUP_REMOVED lines=8> */
.L_x_1679:
        /* <DEDUP_REMOVED lines=12> */
.L_x_8367:


//--------------------- .text._ZN5flash24flash_fwd_splitkv_kernelI23Flash_fwd_kernel_traitsILi128ELi64ELi128ELi4ELb0ELb0EN7cutlass6half_tE19Flash_kernel_traitsILi128ELi64ELi128ELi4ES3_EELb1ELb0ELb0ELb0ELb0ELb0ELb1ELb1EEEvNS_16Flash_fwd_paramsE --------------------------
	.section	.text._ZN5flash24flash_fwd_splitkv_kernelI23Flash_fwd_kernel_traitsILi128ELi64ELi128ELi4ELb0ELb0EN7cutlass6half_tE19Flash_kernel_traitsILi128ELi64ELi128ELi4ES3_EELb1ELb0ELb0ELb0ELb0ELb0ELb1ELb1EEEvNS_16Flash_fwd_paramsE,"ax",@progbits
	.align	128
        .global         _ZN5flash24flash_fwd_splitkv_kernelI23Flash_fwd_kernel_traitsILi128ELi64ELi128ELi4ELb0ELb0EN7cutlass6half_tE19Flash_kernel_traitsILi128ELi64ELi128ELi4ES3_EELb1ELb0ELb0ELb0ELb0ELb0ELb1ELb1EEEvNS_16Flash_fwd_paramsE
        .type           _ZN5flash24flash_fwd_splitkv_kernelI23Flash_fwd_kernel_traitsILi128ELi64ELi128ELi4ELb0ELb0EN7cutlass6half_tE19Flash_kernel_traitsILi128ELi64ELi128ELi4ES3_EELb1ELb0ELb0ELb0ELb0ELb0ELb1ELb1EEEvNS_16Flash_fwd_paramsE,@function
        .size           _ZN5flash24flash_fwd_splitkv_kernelI23Flash_fwd_kernel_traitsILi128ELi64ELi128ELi4ELb0ELb0EN7cutlass6half_tE19Flash_kernel_traitsILi128ELi64ELi128ELi4ES3_EELb1ELb0ELb0ELb0ELb0ELb0ELb1ELb1EEEvNS_16Flash_fwd_paramsE,(.L_x_8328 - _ZN5flash24flash_fwd_splitkv_kernelI23Flash_fwd_kernel_traitsILi128ELi64ELi128ELi4ELb0ELb0EN7cutlass6half_tE19Flash_kernel_traitsILi128ELi64ELi128ELi4ES3_EELb1ELb0ELb0ELb0ELb0ELb0ELb1ELb1EEEvNS_16Flash_fwd_paramsE)
        .other          _ZN5flash24flash_fwd_splitkv_kernelI23Flash_fwd_kernel_traitsILi128ELi64ELi128ELi4ELb0ELb0EN7cutlass6half_tE19Flash_kernel_traitsILi128ELi64ELi128ELi4ES3_EELb1ELb0ELb0ELb0ELb0ELb0ELb1ELb1EEEvNS_16Flash_fwd_paramsE,@"STO_CUDA_ENTRY STV_DEFAULT"
_ZN5flash24flash_fwd_splitkv_kernelI23Flash_fwd_kernel_traitsILi128ELi64ELi128ELi4ELb0ELb0EN7cutlass6half_tE19Flash_kernel_traitsILi128ELi64ELi128ELi4ES3_EELb1ELb0ELb0ELb0ELb0ELb0ELb1ELb1EEEvNS_16Flash_fwd_paramsE:
.text._ZN5flash24flash_fwd_splitkv_kernelI23Flash_fwd_kernel_traitsILi128ELi64ELi128ELi4ELb0ELb0EN7cutlass6half_tE19Flash_kernel_traitsILi128ELi64ELi128ELi4ES3_EELb1ELb0ELb0ELb0ELb0ELb0ELb1ELb1EEEvNS_16Flash_fwd_paramsE:
[----:B------:R-:W-:Y:S08]  /*0000*/  LDC R1, c[0x0][0x28] ;  /* 0x00000a00ff017b82 */ /* 0x000ff00000000800 */
[----:B------:R-:W1:Y:S01]  /*0010*/  LDC R0, c[0x0][0x270] ;  /* 0x00009c00ff007b82 */ /* 0x000e620000000800 */
[----:B------:R-:W2:Y:S01]  /*0020*/  S2R R237, SR_CTAID.X ;  /* 0x0000000000ed7919 */ /* 0x000ea20000002500 */
[----:B------:R-:W-:Y:S01]  /*0030*/  BSSY B4, `(.L_x_1680) ;  /* 0x000001b000047945 */ /* 0x000fe20003800000 */
[----:B------:R-:W-:-:S05]  /*0040*/  MOV R238, 0x1e0 ;  /* 0x000001e000ee7802 */ /* 0x000fca0000000f00 */
[----:B------:R-:W3:Y:S08]  /*0050*/  S2UR UR4, SR_CTAID.Z ;  /* 0x00000000000479c3 */ /* 0x000ef00000002700 */
[----:B------:R-:W4:Y:S01]  /*0060*/  S2UR UR8, SR_CTAID.Y ;  /* 0x00000000000879c3 */ /* 0x000f220000002600 */
[----:B-1----:R-:W1:Y:S01]  /*0070*/  I2F.U32.RP R6, R0 ;  /* 0x0000000000067306 */ /* 0x002e620000209000 */
[----:B------:R-:W-:-:S06]  /*0080*/  ISETP.NE.U32.AND P0, PT, R0, RZ, PT ;  /* 0x000000ff0000720c */ /* 0x000fcc0003f05070 */
[----:B------:R-:W2:Y:S01]  /*0090*/  LDC.64 R10, c[0x0][0x198] ;  /* 0x00006600ff0a7b82 */ /* 0x000ea20000000a00 */
[----:B-1----:R-:W1:Y:S02]  /*00a0*/  MUFU.RCP R4, R6 ;  /* 0x0000000600047308 */ /* 0x002e640000001000 */
[----:B-1----:R-:W-:-:S06]  /*00b0*/  VIADD R4, R4, 0xffffffe ;  /* 0x0ffffffe04047836 */ /* 0x002fcc0000000000 */
[----:B------:R-:W1:Y:S02]  /*00c0*/  F2I.FTZ.U32.TRUNC.NTZ R3, R4 ;  /* 0x0000000400037305 */ /* 0x000e64000021f000 */
[----:B-1----:R-:W-:Y:S01]  /*00d0*/  IMAD.MOV R2, RZ, RZ, -R3 ;  /* 0x000000ffff027224 */ /* 0x002fe200078e0a03 */
[----:B------:R-:W1:Y:S03]  /*00e0*/  LDC R4, c[0x0][0x10] ;  /* 0x00000400ff047b82 */ /* 0x000e660000000800 */
[----:B------:R-:W-:Y:S01]  /*00f0*/  IMAD R5, R2, R0, RZ ;  /* 0x0000000002057224 */ /* 0x000fe200078e02ff */
[----:B------:R-:W-:-:S05]  /*0100*/  MOV R2, RZ ;  /* 0x000000ff00027202 */ /* 0x000fca0000000f00 */
[----:B------:R-:W-:-:S06]  /*0110*/  IMAD.HI.U32 R5, R3, R5, R2 ;  /* 0x0000000503057227 */ /* 0x000fcc00078e0002 */
[----:B---3--:R-:W-:-:S04]  /*0120*/  IMAD.HI.U32 R241, R5, UR4, RZ ;  /* 0x0000000405f17c27 */ /* 0x008fc8000f8e00ff */
[----:B------:R-:W-:-:S04]  /*0130*/  IMAD.MOV R3, RZ, RZ, -R241 ;  /* 0x000000ffff037224 */ /* 0x000fc800078e0af1 */
[----:B------:R-:W-:-:S05]  /*0140*/  IMAD R3, R0, R3, UR4 ;  /* 0x0000000400037e24 */ /* 0x000fca000f8e0203 */
[----:B------:R-:W-:-:S13]  /*0150*/  ISETP.GE.U32.AND P2, PT, R3, R0, PT ;  /* 0x000000000300720c */ /* 0x000fda0003f46070 */
[----:B------:R-:W-:Y:S01]  /*0160*/  @P2 IADD3 R3, R3, -R0, RZ ;  /* 0x8000000003032210 */ /* 0x000fe20007ffe0ff */
[----:B------:R-:W-:-:S03]  /*0170*/  @P2 VIADD R241, R241, 0x1 ;  /* 0x00000001f1f12836 */ /* 0x000fc60000000000 */
[----:B------:R-:W-:-:S13]  /*0180*/  ISETP.GE.U32.AND P1, PT, R3, R0, PT ;  /* 0x000000000300720c */ /* 0x000fda0003f26070 */
[----:B------:R-:W-:Y:S02]  /*0190*/  @P1 IADD3 R241, R241, 0x1, RZ ;  /* 0x00000001f1f11810 */ /* 0x000fe40007ffe0ff */
[----:B------:R-:W-:-:S04]  /*01a0*/  @!P0 LOP3.LUT R241, RZ, R0, RZ, 0x33, !PT ;  /* 0x00000000fff18212 */ /* 0x000fc800078e33ff */
[----:B------:R-:W-:-:S05]  /*01b0*/  IADD3 R239, -R241, RZ, RZ ;  /* 0x000000fff1ef7210 */ /* 0x000fca0007ffe1ff */
[----:B-12-4-:R-:W-:Y:S02]  /*01c0*/  IMAD R239, R0, R239, UR4 ;  /* 0x0000000400ef7e24 */ /* 0x016fe4000f8e02ef */
[----:B------:R-:W-:Y:S05]  /*01d0*/  CALL.REL.NOINC `($_ZN5flash24flash_fwd_splitkv_kernelI23Flash_fwd_kernel_traitsILi128ELi64ELi128ELi4ELb0ELb0EN7cutlass6half_tE19Flash_kernel_traitsILi128ELi64ELi128ELi4ES3_EELb1ELb0ELb0ELb0ELb0ELb0ELb1ELb1EEEvNS_16Flash_fwd_paramsE$_ZN5flash30compute_attn_1rowblock_splitkvI23Flash_fwd_kernel_traitsILi128ELi64ELi128ELi4ELb0ELb0EN7cutlass6half_tE19Flash_kernel_traitsILi128ELi64ELi128ELi4ES3_EELb1ELb0ELb0ELb0ELb0ELb0ELb1ELb1ENS_16Flash_fwd_paramsEEEvRKT8_iiiii) ;  /* 0x0000000000087944 */ /* 0x000fea0003c00000 */
[----:B------:R-:W-:Y:S05]  /*01e0*/  BSYNC B4 ;  /* 0x0000000000047941 */ /* 0x000fea0003800000 */
.L_x_1680:
[----:B------:R-:W-:Y:S05]  /*01f0*/  EXIT ;  /* 0x000000000000794d */ /* 0x000fea0003800000 */
        .type           $_ZN5flash24flash_fwd_splitkv_kernelI23Flash_fwd_kernel_traitsILi128ELi64ELi128ELi4ELb0ELb0EN7cutlass6half_tE19Flash_kernel_traitsILi128ELi64ELi128ELi4ES3_EELb1ELb0ELb0ELb0ELb0ELb0ELb1ELb1EEEvNS_16Flash_fwd_paramsE$_ZN5flash30compute_attn_1rowblock_splitkvI23Flash_fwd_kernel_traitsILi128ELi64ELi128ELi4ELb0ELb0EN7cutlass6half_tE19Flash_kernel_traitsILi128ELi64ELi128ELi4ES3_EELb1ELb0ELb0ELb0ELb0ELb0ELb1ELb1ENS_16Flash_fwd_paramsEEEvRKT8_iiiii,@function
        .size           $_ZN5flash24flash_fwd_splitkv_kernelI23Flash_fwd_kernel_traitsILi128ELi64ELi128ELi4ELb0ELb0EN7cutlass6half_tE19Flash_kernel_traitsILi128ELi64ELi128ELi4ES3_EELb1ELb0ELb0ELb0ELb0ELb0ELb1ELb1EEEvNS_16Flash_fwd_paramsE$_ZN5flash30compute_attn_1rowblock_splitkvI23Flash_fwd_kernel_traitsILi128ELi64ELi128ELi4ELb0ELb0EN7cutlass6half_tE19Flash_kernel_traitsILi128ELi64ELi128ELi4ES3_EELb1ELb0ELb0ELb0ELb0ELb0ELb1ELb1ENS_16Flash_fwd_paramsEEEvRKT8_iiiii,(.L_x_8328 - $_ZN5flash24flash_fwd_splitkv_kernelI23Flash_fwd_kernel_traitsILi128ELi64ELi128ELi4ELb0ELb0EN7cutlass6half_tE19Flash_kernel_traitsILi128ELi64ELi128ELi4ES3_EELb1ELb0ELb0ELb0ELb0ELb0ELb1ELb1EEEvNS_16Flash_fwd_paramsE$_ZN5flash30compute_attn_1rowblock_splitkvI23Flash_fwd_kernel_traitsILi128ELi64ELi128ELi4ELb0ELb0EN7cutlass6half_tE19Flash_kernel_traitsILi128ELi64ELi128ELi4ES3_EELb1ELb0ELb0ELb0ELb0ELb0ELb1ELb1ENS_16Flash_fwd_paramsEEEvRKT8_iiiii)
$_ZN5flash24flash_fwd_splitkv_kernelI23Flash_fwd_kernel_traitsILi128ELi64ELi128ELi4ELb0ELb0EN7cutlass6half_tE19Flash_kernel_traitsILi128ELi64ELi128ELi4ES3_EELb1ELb0ELb0ELb0ELb0ELb0ELb1ELb1EEEvNS_16Flash_fwd_paramsE$_ZN5flash30compute_attn_1rowblock_splitkvI23Flash_fwd_kernel_traitsILi128ELi64ELi128ELi4ELb0ELb0EN7cutlass6half_tE19Flash_kernel_traitsILi128ELi64ELi128ELi4ES3_EELb1ELb0ELb0ELb0ELb0ELb0ELb1ELb1ENS_16Flash_fwd_paramsEEEvRKT8_iiiii:
        /* <DEDUP_REMOVED lines=17> */
[----:B--2---:R-:W-:-:S06]  /*0310*/  @P0 IADD3 R240, R240, -R25, RZ ;  /* 0x80000019f0f00210 */ /* 0x004fcc0007ffe0ff */
        /* <DEDUP_REMOVED lines=9> */
.L_x_1682:
[----:B------:R-:W-:Y:S05]  /*03b0*/  BSYNC B0 ;  /* 0x0000000000007941 */ /* 0x000fea0003800000 */
.L_x_1681:
        /* <DEDUP_REMOVED lines=8> */
.L_x_1684:
[----:B------:R3:W5:Y:S02]  /*0440*/  LD.E R3, desc[UR6][R10.64+0xb8] ;  /* 0x0000b8060a037980 */ /* 0x000764000c101900 */
.L_x_1685:
[----:B------:R-:W-:Y:S05]  /*0450*/  BSYNC B0 ;  /* 0x0000000000007941 */ /* 0x000fea0003800000 */
.L_x_1683:
        /* <DEDUP_REMOVED lines=10> */
.L_x_1687:
[----:B------:R-:W2:Y:S01]  /*0500*/  LD.E.64 R2, desc[UR6][R10.64+0x108] ;  /* 0x000108060a027980 */ /* 0x000ea2000c101b00 */
[----:B------:R-:W-:Y:S01]  /*0510*/  BSSY B0, `(.L_x_1689) ;  /* 0x0000006000007945 */ /* 0x000fe20003800000 */
[----:B--2---:R-:W-:-:S04]  /*0520*/  ISETP.NE.U32.AND P0, PT, R2, RZ, PT ;  /* 0x000000ff0200720c */ /* 0x004fc80003f05070 */
[----:B------:R-:W-:Y:S01]  /*0530*/  ISETP.NE.AND.EX P0, PT, R3, RZ, PT, P0 ;  /* 0x000000ff0300720c */ /* 0x000fe20003f05300 */
[----:B------:R-:W-:-:S12]  /*0540*/  IMAD.MOV.U32 R3, RZ, RZ, RZ ;  /* 0x000000ffff037224 */ /* 0x000fd800078e00ff */
[----:B------:R-:W-:Y:S05]  /*0550*/  @!P0 BRA `(.L_x_1690) ;  /* 0x0000000000048947 */ /* 0x000fea0003800000 */
[----:B------:R2:W5:Y:S02]  /*0560*/  LD.E R3, desc[UR6][R10.64+0xbc] ;  /* 0x0000bc060a037980 */ /* 0x000564000c101900 */
.L_x_1690:
[----:B------:R-:W-:Y:S05]  /*0570*/  BSYNC B0 ;  /* 0x0000000000007941 */ /* 0x000fea0003800000 */
.L_x_1689:
[----:B-----5:R-:W-:Y:S02]  /*0580*/  IADD3 R66, R90, R3, RZ ;  /* 0x000000035a427210 */ /* 0x020fe40007ffe0ff */
.L_x_1688:
[----:B------:R-:W-:Y:S05]  /*0590*/  BSYNC B1 ;  /* 0x0000000000017941 */ /* 0x000fea0003800000 */
.L_x_1686:
[----:B------:R-:W-:Y:S01]  /*05a0*/  IMAD.SHL.U32 R65, R237, 0x40, RZ ;  /* 0x00000040ed417824 */ /* 0x000fe200078e00ff */
[----:B------:R-:W-:Y:S01]  /*05b0*/  MOV R2, R238 ;  /* 0x000000ee00027202 */ /* 0x000fe20000000f00 */
[----:B------:R-:W-:-:S03]  /*05c0*/  IMAD.MOV.U32 R3, RZ, RZ, 0x0 ;  /* 0x00000000ff037424 */ /* 0x000fc600078e00ff */
[----:B------:R-:W-:-:S13]  /*05d0*/  ISETP.GT.AND P0, PT, R240, R65, PT ;  /* 0x00000041f000720c */ /* 0x000fda0003f04270 */
[----:B-123--:R-:W-:Y:S05]  /*05e0*/  @!P0 RET.REL.NODEC R2 `(_ZN5flash24flash_fwd_splitkv_kernelI23Flash_fwd_kernel_traitsILi128ELi64ELi128ELi4ELb0ELb0EN7cutlass6half_tE19Flash_kernel_traitsILi128ELi64ELi128ELi4ES3_EELb1ELb0ELb0ELb0ELb0ELb0ELb1ELb1EEEvNS_16Flash_fwd_paramsE) ;  /* 0xfffffff802848950 */ /* 0x00efea0003c3ffff */
[----:B------:R-:W2:Y:S04]  /*05f0*/  LD.E R0, desc[UR6][R10.64+0xb8] ;  /* 0x0000b8060a007980 */ /* 0x000ea8000c101900 */
[----:B------:R-:W3:Y:S01]  /*0600*/  LD.E R5, desc[UR6][R10.64+0x188] ;  /* 0x000188060a057980 */ /* 0x000ee2000c101900 */
[----:B------:R-:W-:Y:S01]  /*0610*/  IABS R3, R4 ;  /* 0x0000000400037213 */ /* 0x000fe20000000000 */
[----:B------:R-:W1:Y:S03]  /*0620*/  S2R R62, SR_TID.X ;  /* 0x00000000003e7919 */ /* 0x000e660000002100 */
[----:B------:R-:W4:Y:S08]  /*0630*/  I2F.RP R2, R3 ;  /* 0x0000000300027306 */ /* 0x000f300000209400 */
[----:B----4-:R-:W4:Y:S02]  /*0640*/  MUFU.RCP R8, R2 ;  /* 0x0000000200087308 */ /* 0x010f240000001000 */
[----:B----4-:R-:W-:-:S06]  /*0650*/  VIADD R8, R8, 0xffffffe ;  /* 0x0ffffffe08087836 */ /* 0x010fcc0000000000 */
[----:B------:R-:W4:Y:S02]  /*0660*/  F2I.FTZ.U32.TRUNC.NTZ R9, R8 ;  /* 0x0000000800097305 */ /* 0x000f24000021f000 */
[----:B----4-:R-:W-:Y:S02]  /*0670*/  IMAD.MOV R6, RZ, RZ, -R9 ;  /* 0x000000ffff067224 */ /* 0x010fe400078e0a09 */
[----:B------:R-:W-:Y:S02]  /*0680*/  IMAD.MOV.U32 R8, RZ, RZ, RZ ;  /* 0x000000ffff087224 */ /* 0x000fe400078e00ff */
[----:B------:R-:W-:-:S04]  /*0690*/  IMAD R6, R6, R3, RZ ;  /* 0x0000000306067224 */ /* 0x000fc800078e02ff */
[----:B------:R-:W-:-:S04]  /*06a0*/  IMAD.HI.U32 R6, R9, R6, R8 ;  /* 0x0000000609067227 */ /* 0x000fc800078e0008 */
[----:B--2---:R-:W-:-:S05]  /*06b0*/  VIADD R0, R0, 0x7f ;  /* 0x0000007f00007836 */ /* 0x004fca0000000000 */
[----:B------:R-:W-:-:S04]  /*06c0*/  SHF.R.S32.HI R7, RZ, 0x1f, R0 ;  /* 0x0000001fff077819 */ /* 0x000fc80000011400 */
[----:B------:R-:W-:Y:S02]  /*06d0*/  LEA.HI R7, R7, R0, RZ, 0x7 ;  /* 0x0000000007077211 */ /* 0x000fe400078f38ff */
[-C--:B------:R-:W-:Y:S02]  /*06e0*/  IABS R0, R4.reuse ;  /* 0x0000000400007213 */ /* 0x080fe40000000000 */
[----:B------:R-:W-:-:S03]  /*06f0*/  LEA.HI.SX32 R7, R7, R4, 0x19 ;  /* 0x0000000407077211 */ /* 0x000fc600078fcaff */
[----:B------:R-:W-:Y:S02]  /*0700*/  IMAD.MOV R0, RZ, RZ, -R0 ;  /* 0x000000ffff007224 */ /* 0x000fe400078e0a00 */
[----:B------:R-:W-:-:S05]  /*0710*/  VIADD R7, R7, 0xffffffff ;  /* 0xffffffff07077836 */ /* 0x000fca0000000000 */
[----:B------:R-:W-:Y:S02]  /*0720*/  IABS R2, R7 ;  /* 0x0000000700027213 */ /* 0x000fe40000000000 */
[----:B------:R-:W-:-:S03]  /*0730*/  LOP3.LUT R7, R7, R4, RZ, 0x3c, !PT ;  /* 0x0000000407077212 */ /* 0x000fc600078e3cff */
[----:B------:R-:W-:Y:S01]  /*0740*/  IMAD.HI.U32 R9, R6, R2, RZ ;  /* 0x0000000206097227 */ /* 0x000fe200078e00ff */
[----:B------:R-:W-:-:S03]  /*0750*/  ISETP.GE.AND P0, PT, R7, RZ, PT ;  /* 0x000000ff0700720c */ /* 0x000fc60003f06270 */
[----:B------:R-:W-:Y:S01]  /*0760*/  IMAD R0, R9, R0, R2 ;  /* 0x0000000009007224 */ /* 0x000fe200078e0202 */
[----:B------:R-:W-:-:S04]  /*0770*/  IADD3 R2, -R240, 0xbf, R65 ;  /* 0x000000bff0027810 */ /* 0x000fc80007ffe141 */
[----:B------:R-:W-:Y:S02]  /*0780*/  ISETP.GT.U32.AND P1, PT, R3, R0, PT ;  /* 0x000000000300720c */ /* 0x000fe40003f24070 */
[----:B---3--:R-:W-:-:S04]  /*0790*/  IADD3 R5, R5, R2, R66 ;  /* 0x0000000205057210 */ /* 0x008fc80007ffe042 */
[----:B------:R-:W-:-:S04]  /*07a0*/  SHF.R.S32.HI R2, RZ, 0x1f, R5 ;  /* 0x0000001fff027819 */ /* 0x000fc80000011405 */
[----:B------:R-:W-:-:S03]  /*07b0*/  LEA.HI R2, R2, R5, RZ, 0x7 ;  /* 0x0000000502027211 */ /* 0x000fc600078f38ff */
[----:B------:R-:W-:Y:S01]  /*07c0*/  @!P1 IMAD.IADD R0, R0, 0x1, -R3 ;  /* 0x0000000100009824 */ /* 0x000fe200078e0a03 */
[----:B------:R-:W-:Y:S01]  /*07d0*/  SHF.R.S32.HI R2, RZ, 0x7, R2 ;  /* 0x00000007ff027819 */ /* 0x000fe20000011402 */
[----:B------:R-:W-:Y:S01]  /*07e0*/  @!P1 VIADD R9, R9, 0x1 ;  /* 0x0000000109099836 */ /* 0x000fe20000000000 */
[----:B------:R-:W-:Y:S02]  /*07f0*/  ISETP.NE.AND P1, PT, R4, RZ, PT ;  /* 0x000000ff0400720c */ /* 0x000fe40003f25270 */
[----:B------:R-:W-:Y:S01]  /*0800*/  ISETP.GE.U32.AND P2, PT, R0, R3, PT ;  /* 0x000000030000720c */ /* 0x000fe20003f46070 */
[----:B------:R-:W-:-:S05]  /*0810*/  VIADD R0, R66, 0x7f ;  /* 0x0000007f42007836 */ /* 0x000fca0000000000 */
[----:B------:R-:W-:-:S04]  /*0820*/  SHF.R.S32.HI R3, RZ, 0x1f, R0 ;  /* 0x0000001fff037819 */ /* 0x000fc80000011400 */
[----:B------:R-:W-:-:S03]  /*0830*/  LEA.HI R3, R3, R0, RZ, 0x7 ;  /* 0x0000000003037211 */ /* 0x000fc600078f38ff */
[----:B------:R-:W-:Y:S01]  /*0840*/  @P2 VIADD R9, R9, 0x1 ;  /* 0x0000000109092836 */ /* 0x000fe20000000000 */
[----:B------:R-:W-:-:S03]  /*0850*/  SHF.R.S32.HI R3, RZ, 0x7, R3 ;  /* 0x00000007ff037819 */ /* 0x000fc60000011403 */
[----:B------:R-:W-:Y:S01]  /*0860*/  @!P0 IMAD.MOV R9, RZ, RZ, -R9 ;  /* 0x000000ffff098224 */ /* 0x000fe200078e0a09 */
[----:B------:R-:W-:-:S05]  /*0870*/  @!P1 LOP3.LUT R9, RZ, R4, RZ, 0x33, !PT ;  /* 0x00000004ff099212 */ /* 0x000fca00078e33ff */
[----:B------:R-:W-:-:S05]  /*0880*/  IMAD R234, R9, UR8, RZ ;  /* 0x0000000809ea7c24 */ /* 0x000fca000f8e02ff */
[----:B------:R-:W-:-:S04]  /*0890*/  VIADDMNMX R3, R234, R9, R3, PT ;  /* 0x00000009ea037246 */ /* 0x000fc80003800103 */
[----:B------:R-:W-:-:S04]  /*08a0*/  VIMNMX R57, R3, R2, PT ;  /* 0x0000000203397248 */ /* 0x000fc80003fe0100 */
[----:B------:R-:W-:-:S13]  /*08b0*/  ISETP.GE.AND P0, PT, R234, R57, PT ;  /* 0x00000039ea00720c */ /* 0x000fda0003f06270 */
[----:B-1----:R-:W-:Y:S05]  /*08c0*/  @!P0 BRA `(.L_x_1691) ;  /* 0x0000000800048947 */ /* 0x002fea0003800000 */
[----:B------:R-:W2:Y:S04]  /*08d0*/  LD.E.64 R2, desc[UR6][R10.64+0xb0] ;  /* 0x0000b0060a027980 */ /* 0x000ea8000c101b00 */
[----:B------:R-:W3:Y:S04]  /*08e0*/  LD.E R4, desc[UR6][R10.64+0x60] ;  /* 0x000060060a047980 */ /* 0x000ee8000c101900 */
[----:B------:R-:W4:Y:S04]  /*08f0*/  LD.E R0, desc[UR6][R10.64+0xcc] ;  /* 0x0000cc060a007980 */ /* 0x000f28000c101900 */
[----:B------:R-:W4:Y:S04]  /*0900*/  LD.E.64 R6, desc[UR6][R10.64+0x78] ;  /* 0x000078060a067980 */ /* 0x000f28000c101b00 */
[----:B------:R-:W4:Y:S01]  /*0910*/  LD.E.64 R12, desc[UR6][R10.64+0xa8] ;  /* 0x0000a8060a0c7980 */ /* 0x000f22000c101b00 */
[----:B------:R-:W-:-:S03]  /*0920*/  SHF.R.S32.HI R5, RZ, 0x1f, R62 ;  /* 0x0000001fff057819 */ /* 0x000fc6000001143e */
[----:B------:R1:W5:Y:S01]  /*0930*/  LD.E R9, desc[UR6][R10.64+0xc0] ;  /* 0x0000c0060a097980 */ /* 0x000362000c101900 */
[----:B------:R-:W-:Y:S01]  /*0940*/  LEA.HI R8, R5, R62, RZ, 0x4 ;  /* 0x0000003e05087211 */ /* 0x000fe200078f20ff */
[----:B------:R-:W-:Y:S03]  /*0950*/  BSSY B0, `(.L_x_1692) ;  /* 0x0000025000007945 */ /* 0x000fe60003800000 */
[----:B------:R-:W-:Y:S02]  /*0960*/  LOP3.LUT R5, R8, 0xfffffff0, RZ, 0xc0, !PT ;  /* 0xfffffff008057812 */ /* 0x000fe400078ec0ff */
[----:B------:R-:W-:-:S03]  /*0970*/  SHF.R.S32.HI R8, RZ, 0x4, R8 ;  /* 0x00000004ff087819 */ /* 0x000fc60000011408 */
[----:B------:R-:W-:-:S04]  /*0980*/  IMAD.IADD R5, R62, 0x1, -R5 ;  /* 0x000000013e057824 */ /* 0x000fc800078e0a05 */
[C---:B------:R-:W-:Y:S01]  /*0990*/  IMAD.SHL.U32 R14, R5.reuse, 0x4, RZ ;  /* 0x00000004050e7824 */ /* 0x040fe200078e00ff */
[----:B------:R-:W-:-:S04]  /*09a0*/  ISETP.NE.AND P6, PT, R5, RZ, PT ;  /* 0x000000ff0500720c */ /* 0x000fc80003fc5270 */
[----:B------:R-:W-:-:S03]  /*09b0*/  SHF.R.S32.HI R15, RZ, 0x1f, R14 ;  /* 0x0000001fff0f7819 */ /* 0x000fc6000001140e */
[----:B------:R-:W-:-:S04]  /*09c0*/  IMAD.WIDE R16, R8, 0x80, R14 ;  /* 0x0000008008107825 */ /* 0x000fc800078e020e */
[----:B--2---:R-:W-:-:S04]  /*09d0*/  IMAD R2, R2, UR8, R241 ;  /* 0x0000000802027c24 */ /* 0x004fc8000f8e02f1 */
[----:B---3--:R-:W-:-:S04]  /*09e0*/  IMAD R2, R2, R4, R239 ;  /* 0x0000000402027224 */ /* 0x008fc800078e02ef */
[--C-:B------:R-:W-:Y:S02]  /*09f0*/  IMAD R3, R3, R2, R65.reuse ;  /* 0x0000000203037224 */ /* 0x100fe400078e0241 */
[----:B------:R-:W-:Y:S02]  /*0a00*/  IMAD.IADD R65, R240, 0x1, -R65 ;  /* 0x00000001f0417824 */ /* 0x000fe400078e0a41 */
[----:B----4-:R-:W-:Y:S01]  /*0a10*/  IMAD R0, R3, R0, RZ ;  /* 0x0000000003007224 */ /* 0x010fe200078e02ff */
[----:B------:R-:W-:Y:S01]  /*0a20*/  SHF.R.S32.HI R5, RZ, 0x1f, R3 ;  /* 0x0000001fff057819 */ /* 0x000fe20000011403 */
[C---:B------:R-:W-:Y:S01]  /*0a30*/  VIADD R2, R8.reuse, 0x8 ;  /* 0x0000000808027836 */ /* 0x040fe20000000000 */
[-C--:B------:R-:W-:Y:S02]  /*0a40*/  ISETP.GE.AND P2, PT, R8, R65.reuse, PT ;  /* 0x000000410800720c */ /* 0x080fe40003f46270 */
[----:B-1----:R-:W-:Y:S02]  /*0a50*/  IADD3 R11, P0, R0, R16, RZ ;  /* 0x00000010000b7210 */ /* 0x002fe40007f1e0ff */
[----:B------:R-:W-:-:S02]  /*0a60*/  ISETP.GE.AND P5, PT, R2, R65, PT ;  /* 0x000000410200720c */ /* 0x000fc40003fa6270 */
[----:B------:R-:W-:Y:S02]  /*0a70*/  LEA.HI.X.SX32 R0, R0, R17, 0x1, P0 ;  /* 0x0000001100007211 */ /* 0x000fe400000f0eff */
[----:B------:R-:W-:Y:S02]  /*0a80*/  LEA R6, P1, R11, R6, 0x2 ;  /* 0x000000060b067211 */ /* 0x000fe400078210ff */
[----:B------:R-:W-:Y:S02]  /*0a90*/  IADD3 R3, P0, R3, R8, RZ ;  /* 0x0000000803037210 */ /* 0x000fe40007f1e0ff */
[----:B------:R-:W-:Y:S01]  /*0aa0*/  LEA.HI.X R7, R11, R7, R0, 0x2, P1 ;  /* 0x000000070b077211 */ /* 0x000fe200008f1400 */
[----:B------:R-:W-:Y:S01]  /*0ab0*/  VIADD R0, R8, 0x10 ;  /* 0x0000001008007836 */ /* 0x000fe20000000000 */
[----:B------:R-:W-:Y:S01]  /*0ac0*/  ISETP.GE.OR P4, PT, R2, R65, P6 ;  /* 0x000000410200720c */ /* 0x000fe20003786670 */
[C---:B------:R-:W-:Y:S01]  /*0ad0*/  VIADD R2, R8.reuse, 0x18 ;  /* 0x0000001808027836 */ /* 0x040fe20000000000 */
[----:B------:R-:W-:-:S02]  /*0ae0*/  LEA.HI.X.SX32 R5, R8, R5, 0x1, P0 ;  /* 0x0000000508057211 */ /* 0x000fc400000f0eff */
[C---:B------:R-:W-:Y:S02]  /*0af0*/  LEA R4, P1, R3.reuse, R12, 0x2 ;  /* 0x0000000c03047211 */ /* 0x040fe400078210ff */
[CC--:B------:R-:W-:Y:S02]  /*0b00*/  ISETP.GE.AND P0, PT, R0.reuse, R65.reuse, PT ;  /* 0x000000410000720c */ /* 0x0c0fe40003f06270 */
[----:B------:R-:W-:Y:S01]  /*0b10*/  ISETP.GE.OR P3, PT, R0, R65, P6 ;  /* 0x000000410000720c */ /* 0x000fe20003766670 */
[----:B------:R-:W-:Y:S01]  /*0b20*/  VIADD R0, R14, 0x40 ;  /* 0x000000400e007836 */ /* 0x000fe20000000000 */
[----:B------:R-:W-:Y:S02]  /*0b30*/  LEA.HI.X R5, R3, R13, R5, 0x2, P1 ;  /* 0x0000000d03057211 */ /* 0x000fe400008f1405 */
[----:B------:R-:W-:Y:S01]  /*0b40*/  ISETP.GE.AND P1, PT, R2, R65, PT ;  /* 0x000000410200720c */ /* 0x000fe20003f26270 */
[----:B------:R-:W-:-:S12]  /*0b50*/  @P2 BRA `(.L_x_1693) ;  /* 0x0000000000102947 */ /* 0x000fd80003800000 */
[----:B-----5:R-:W-:-:S13]  /*0b60*/  ISETP.GE.AND P2, PT, R14, R9, PT ;  /* 0x000000090e00720c */ /* 0x020fda0003f46270 */
[----:B------:R1:W-:Y:S01]  /*0b70*/  @!P2 ST.E.128 desc[UR6][R6.64], RZ ;  /* 0x000000ff0600a985 */ /* 0x0003e2000c101d06 */
[----:B------:R-:W-:-:S13]  /*0b80*/  ISETP.GE.AND P2, PT, R0, R9, PT ;  /* 0x000000090000720c */ /* 0x000fda0003f46270 */
[----:B------:R1:W-:Y:S02]  /*0b90*/  @!P2 ST.E.128 desc[UR6][R6.64+0x100], RZ ;  /* 0x000100ff0600a985 */ /* 0x0003e4000c101d06 */
.L_x_1693:
[----:B------:R-:W-:Y:S05]  /*0ba0*/  BSYNC B0 ;  /* 0x0000000000007941 */ /* 0x000fea0003800000 */
.L_x_1692:
[----:B------:R-:W-:Y:S01]  /*0bb0*/  BSSY B0, `(.L_x_1694) ;  /* 0x0000008000007945 */ /* 0x000fe20003800000 */
[----:B------:R-:W-:Y:S02]  /*0bc0*/  ISETP.GE.OR P2, PT, R2, R65, P6 ;  /* 0x000000410200720c */ /* 0x000fe40003746670 */
[----:B------:R-:W-:Y:S01]  /*0bd0*/  IADD3 R12, R8, 0x20, RZ ;  /* 0x00000020080c7810 */ /* 0x000fe20007ffe0ff */
[----:B------:R-:W-:Y:S05]  /*0be0*/  @P5 BRA `(.L_x_1695) ;  /* 0x0000000000105947 */ /* 0x000fea0003800000 */
[----:B-----5:R-:W-:-:S13]  /*0bf0*/  ISETP.GE.AND P5, PT, R14, R9, PT ;  /* 0x000000090e00720c */ /* 0x020fda0003fa6270 */
[----:B------:R2:W-:Y:S01]  /*0c00*/  @!P5 ST.E.128 desc[UR6][R6.64+0x1000], RZ ;  /* 0x001000ff0600d985 */ /* 0x0005e2000c101d06 */
[----:B------:R-:W-:-:S13]  /*0c10*/  ISETP.GE.AND P5, PT, R0, R9, PT ;  /* 0x000000090000720c */ /* 0x000fda0003fa6270 */
[----:B------:R2:W-:Y:S02]  /*0c20*/  @!P5 ST.E.128 desc[UR6][R6.64+0x1100], RZ ;  /* 0x001100ff0600d985 */ /* 0x0005e4000c101d06 */
.L_x_1695:
[----:B------:R-:W-:Y:S05]  /*0c30*/  BSYNC B0 ;  /* 0x0000000000007941 */ /* 0x000fea0003800000 */
.L_x_1694:
[----:B------:R-:W-:Y:S01]  /*0c40*/  BSSY B0, `(.L_x_1696) ;  /* 0x0000008000007945 */ /* 0x000fe20003800000 */
[----:B------:R-:W-:Y:S02]  /*0c50*/  ISETP.GE.AND P5, PT, R12, R65, PT ;  /* 0x000000410c00720c */ /* 0x000fe40003fa6270 */
[----:B------:R-:W-:Y:S01]  /*0c60*/  IADD3 R10, R8, 0x28, RZ ;  /* 0x00000028080a7810 */ /* 0x000fe20007ffe0ff */
[----:B------:R-:W-:Y:S05]  /*0c70*/  @P0 BRA `(.L_x_1697) ;  /* 0x0000000000100947 */ /* 0x000fea0003800000 */
[----:B-----5:R-:W-:-:S13]  /*0c80*/  ISETP.GE.AND P0, PT, R14, R9, PT ;  /* 0x000000090e00720c */ /* 0x020fda0003f06270 */
[----:B------:R3:W-:Y:S01]  /*0c90*/  @!P0 ST.E.128 desc[UR6][R6.64+0x2000], RZ ;  /* 0x002000ff06008985 */ /* 0x0007e2000c101d06 */
[----:B------:R-:W-:-:S13]  /*0ca0*/  ISETP.GE.AND P0, PT, R0, R9, PT ;  /* 0x000000090000720c */ /* 0x000fda0003f06270 */
[----:B------:R3:W-:Y:S02]  /*0cb0*/  @!P0 ST.E.128 desc[UR6][R6.64+0x2100], RZ ;  /* 0x002100ff06008985 */ /* 0x0007e4000c101d06 */
.L_x_1697:
[----:B------:R-:W-:Y:S05]  /*0cc0*/  BSYNC B0 ;  /* 0x0000000000007941 */ /* 0x000fea0003800000 */
.L_x_1696:
        /* <DEDUP_REMOVED lines=8> */
.L_x_1699:
[----:B------:R-:W-:Y:S05]  /*0d50*/  BSYNC B0 ;  /* 0x0000000000007941 */ /* 0x000fea0003800000 */
.L_x_1698:
[----:B------:R-:W-:Y:S01]  /*0d60*/  BSSY B0, `(.L_x_1700) ;  /* 0x0000007000007945 */ /* 0x000fe20003800000 */
[----:B------:R-:W-:-:S03]  /*0d70*/  ISETP.GE.AND P1, PT, R2, R65, PT ;  /* 0x000000410200720c */ /* 0x000fc60003f26270 */
[----:B------:R-:W-:Y:S10]  /*0d80*/  @P5 BRA `(.L_x_1701) ;  /* 0x0000000000105947 */ /* 0x000ff40003800000 */
[----:B-----5:R-:W-:-:S13]  /*0d90*/  ISETP.GE.AND P5, PT, R14, R9, PT ;  /* 0x000000090e00720c */ /* 0x020fda0003fa6270 */
[----:B------:R1:W-:Y:S01]  /*0da0*/  @!P5 ST.E.128 desc[UR6][R6.64+0x4000], RZ ;  /* 0x004000ff0600d985 */ /* 0x0003e2000c101d06 */
[----:B------:R-:W-:-:S13]  /*0db0*/  ISETP.GE.AND P5, PT, R0, R9, PT ;  /* 0x000000090000720c */ /* 0x000fda0003fa6270 */
[----:B------:R1:W-:Y:S02]  /*0dc0*/  @!P5 ST.E.128 desc[UR6][R6.64+0x4100], RZ ;  /* 0x004100ff0600d985 */ /* 0x0003e4000c101d06 */
.L_x_1701:
[----:B------:R-:W-:Y:S05]  /*0dd0*/  BSYNC B0 ;  /* 0x0000000000007941 */ /* 0x000fea0003800000 */
.L_x_1700:
[----:B------:R-:W-:Y:S01]  /*0de0*/  BSSY B0, `(.L_x_1702) ;  /* 0x0000008000007945 */ /* 0x000fe20003800000 */
[C---:B------:R-:W-:Y:S02]  /*0df0*/  ISETP.GE.OR P5, PT, R8.reuse, R65, P6 ;  /* 0x000000410800720c */ /* 0x040fe400037a6670 */
[----:B------:R-:W-:Y:S01]  /*0e00*/  IADD3 R8, R8, 0x38, RZ ;  /* 0x0000003808087810 */ /* 0x000fe20007ffe0ff */
[----:B------:R-:W-:Y:S05]  /*0e10*/  @P0 BRA `(.L_x_1703) ;  /* 0x0000000000100947 */ /* 0x000fea0003800000 */
[----:B-----5:R-:W-:-:S13]  /*0e20*/  ISETP.GE.AND P0, PT, R14, R9, PT ;  /* 0x000000090e00720c */ /* 0x020fda0003f06270 */
[----:B------:R1:W-:Y:S01]  /*0e30*/  @!P0 ST.E.128 desc[UR6][R6.64+0x5000], RZ ;  /* 0x005000ff06008985 */ /* 0x0003e2000c101d06 */
[----:B------:R-:W-:-:S13]  /*0e40*/  ISETP.GE.AND P0, PT, R0, R9, PT ;  /* 0x000000090000720c */ /* 0x000fda0003f06270 */
[----:B------:R1:W-:Y:S02]  /*0e50*/  @!P0 ST.E.128 desc[UR6][R6.64+0x5100], RZ ;  /* 0x005100ff06008985 */ /* 0x0003e4000c101d06 */
.L_x_1703:
[----:B------:R-:W-:Y:S05]  /*0e60*/  BSYNC B0 ;  /* 0x0000000000007941 */ /* 0x000fea0003800000 */
.L_x_1702:
[----:B------:R-:W-:Y:S01]  /*0e70*/  BSSY B0, `(.L_x_1704) ;  /* 0x0000007000007945 */ /* 0x000fe20003800000 */
[----:B------:R-:W-:-:S03]  /*0e80*/  ISETP.GE.AND P0, PT, R8, R65, PT ;  /* 0x000000410800720c */ /* 0x000fc60003f06270 */
[----:B------:R-:W-:Y:S10]  /*0e90*/  @P1 BRA `(.L_x_1705) ;  /* 0x0000000000101947 */ /* 0x000ff40003800000 */
[----:B-----5:R-:W-:-:S13]  /*0ea0*/  ISETP.GE.AND P1, PT, R14, R9, PT ;  /* 0x000000090e00720c */ /* 0x020fda0003f26270 */
[----:B------:R1:W-:Y:S01]  /*0eb0*/  @!P1 ST.E.128 desc[UR6][R6.64+0x6000], RZ ;  /* 0x006000ff06009985 */ /* 0x0003e2000c101d06 */
[----:B------:R-:W-:-:S13]  /*0ec0*/  ISETP.GE.AND P1, PT, R0, R9, PT ;  /* 0x000000090000720c */ /* 0x000fda0003f26270 */
[----:B------:R1:W-:Y:S02]  /*0ed0*/  @!P1 ST.E.128 desc[UR6][R6.64+0x6100], RZ ;  /* 0x006100ff06009985 */ /* 0x0003e4000c101d06 */
.L_x_1705:
[----:B------:R-:W-:Y:S05]  /*0ee0*/  BSYNC B0 ;  /* 0x0000000000007941 */ /* 0x000fea0003800000 */
.L_x_1704:
[----:B------:R-:W-:Y:S01]  /*0ef0*/  BSSY B0, `(.L_x_1706) ;  /* 0x0000008000007945 */ /* 0x000fe20003800000 */
[----:B------:R-:W-:Y:S02]  /*0f00*/  ISETP.GE.OR P1, PT, R12, R65, P6 ;  /* 0x000000410c00720c */ /* 0x000fe40003726670 */
[----:B------:R-:W-:Y:S01]  /*0f10*/  @!P5 MOV R3, 0xff800000 ;  /* 0xff8000000003d802 */ /* 0x000fe20000000f00 */
[----:B------:R-:W-:Y:S05]  /*0f20*/  @P0 BRA `(.L_x_1707) ;  /* 0x0000000000100947 */ /* 0x000fea0003800000 */
[----:B-----5:R-:W-:-:S13]  /*0f30*/  ISETP.GE.AND P0, PT, R14, R9, PT ;  /* 0x000000090e00720c */ /* 0x020fda0003f06270 */
[----:B------:R1:W-:Y:S01]  /*0f40*/  @!P0 ST.E.128 desc[UR6][R6.64+0x7000], RZ ;  /* 0x007000ff06008985 */ /* 0x0003e2000c101d06 */
[----:B------:R-:W-:-:S13]  /*0f50*/  ISETP.GE.AND P0, PT, R0, R9, PT ;  /* 0x000000090000720c */ /* 0x000fda0003f06270 */
[----:B------:R1:W-:Y:S02]  /*0f60*/  @!P0 ST.E.128 desc[UR6][R6.64+0x7100], RZ ;  /* 0x007100ff06008985 */ /* 0x0003e4000c101d06 */
.L_x_1707:
[----:B------:R-:W-:Y:S05]  /*0f70*/  BSYNC B0 ;  /* 0x0000000000007941 */ /* 0x000fea0003800000 */
.L_x_1706:
[----:B------:R-:W-:Y:S01]  /*0f80*/  @!P5 ST.E desc[UR6][R4.64], R3 ;  /* 0x000000030400d985 */ /* 0x000fe2000c101906 */
[-C--:B------:R-:W-:Y:S01]  /*0f90*/  ISETP.GE.OR P0, PT, R10, R65.reuse, P6 ;  /* 0x000000410a00720c */ /* 0x080fe20003706670 */
[----:B------:R-:W-:Y:S01]  /*0fa0*/  @!P4 IMAD.MOV.U32 R17, RZ, RZ, -0x800000 ;  /* 0xff800000ff11c424 */ /* 0x000fe200078e00ff */
[-C--:B------:R-:W-:Y:S01]  /*0fb0*/  ISETP.GE.OR P5, PT, R2, R65.reuse, P6 ;  /* 0x000000410200720c */ /* 0x080fe200037a6670 */
[----:B------:R-:W-:Y:S01]  /*0fc0*/  @!P3 IMAD.MOV.U32 R15, RZ, RZ, -0x800000 ;  /* 0xff800000ff0fb424 */ /* 0x000fe200078e00ff */
[----:B------:R-:W-:Y:S01]  /*0fd0*/  ISETP.GE.OR P6, PT, R8, R65, P6 ;  /* 0x000000410800720c */ /* 0x000fe200037c6670 */
[----:B------:R-:W-:Y:S01]  /*0fe0*/  @!P1 IMAD.MOV.U32 R11, RZ, RZ, -0x800000 ;  /* 0xff800000ff0b9424 */ /* 0x000fe200078e00ff */
[----:B------:R-:W-:Y:S01]  /*0ff0*/  @!P2 MOV R13, 0xff800000 ;  /* 0xff800000000da802 */ /* 0x000fe20000000f00 */
[----:B------:R-:W-:Y:S01]  /*1000*/  @!P4 ST.E desc[UR6][R4.64+0x20], R17 ;  /* 0x000020110400c985 */ /* 0x000fe2000c101906 */
[----:B------:R-:W-:-:S03]  /*1010*/  MOV R239, 0x0 ;  /* 0x0000000000ef7802 */ /* 0x000fc60000000f00 */
[----:B------:R-:W-:Y:S02]  /*1020*/  @!P3 ST.E desc[UR6][R4.64+0x40], R15 ;  /* 0x0000400f0400b985 */ /* 0x000fe4000c101906 */
[----:B-----5:R-:W-:Y:S02]  /*1030*/  @!P0 MOV R9, 0xff800000 ;  /* 0xff80000000098802 */ /* 0x020fe40000000f00 */
[----:B-1234-:R-:W-:Y:S01]  /*1040*/  @!P5 IMAD.MOV.U32 R7, RZ, RZ, -0x800000 ;  /* 0xff800000ff07d424 */ /* 0x01efe200078e00ff */
[----:B------:R-:W-:Y:S04]  /*1050*/  @!P2 ST.E desc[UR6][R4.64+0x60], R13 ;  /* 0x0000600d0400a985 */ /* 0x000fe8000c101906 */
[----:B------:R-:W-:Y:S04]  /*1060*/  @!P1 ST.E desc[UR6][R4.64+0x80], R11 ;  /* 0x0000800b04009985 */ /* 0x000fe8000c101906 */
[----:B------:R-:W-:Y:S04]  /*1070*/  @!P0 ST.E desc[UR6][R4.64+0xa0], R9 ;  /* 0x0000a00904008985 */ /* 0x000fe8000c101906 */
[----:B------:R1:W-:Y:S02]  /*1080*/  @!P5 ST.E desc[UR6][R4.64+0xc0], R7 ;  /* 0x0000c0070400d985 */ /* 0x0003e4000c101906 */
[----:B-1----:R-:W-:Y:S05]  /*1090*/  @P6 RET.REL.NODEC R238 `(_ZN5flash24flash_fwd_splitkv_kernelI23Flash_fwd_kernel_traitsILi128ELi64ELi128ELi4ELb0ELb0EN7cutlass6half_tE19Flash_kernel_traitsILi128ELi64ELi128ELi4ES3_EELb1ELb0ELb0ELb0ELb0ELb0ELb1ELb1EEEvNS_16Flash_fwd_paramsE) ;  /* 0xffffffeceed86950 */ /* 0x002fea0003c3ffff */
[----:B------:R-:W-:Y:S02]  /*10a0*/  MOV R3, 0xff800000 ;  /* 0xff80000000037802 */ /* 0x000fe40000000f00 */
[----:B------:R-:W-:-:S03]  /*10b0*/  MOV R239, 0x0 ;  /* 0x0000000000ef7802 */ /* 0x000fc60000000f00 */
[----:B------:R1:W-:Y:S02]  /*10c0*/  ST.E desc[UR6][R4.64+0xe0], R3 ;  /* 0x0000e00304007985 */ /* 0x0003e4000c101906 */
[----:B-1----:R-:W-:Y:S05]  /*10d0*/  RET.REL.NODEC R238 `(_ZN5flash24flash_fwd_splitkv_kernelI23Flash_fwd_kernel_traitsILi128ELi64ELi128ELi4ELb0ELb0EN7cutlass6half_tE19Flash_kernel_traitsILi128ELi64ELi128ELi4ES3_EELb1ELb0ELb0ELb0ELb0ELb0ELb1ELb1EEEvNS_16Flash_fwd_paramsE) ;  /* 0xffffffeceec87950 */ /* 0x002fea0003c3ffff */
.L_x_1691:
        /* <DEDUP_REMOVED lines=34> */
[----:B-----5:R-:W1:Y:S01]  /*1300*/  F2I.FTZ.U32.TRUNC.NTZ R13, R12 ;  /* 0x0000000c000d7305 */ /* 0x020e62000021f000 */
[----:B------:R-:W-:Y:S02]  /*1310*/  IABS R0, R2 ;  /* 0x0000000200007213 */ /* 0x000fe40000000000 */
[----:B-1----:R-:W-:Y:S01]  /*1320*/  IADD3 R3, RZ, -R13, RZ ;  /* 0x8000000dff037210 */ /* 0x002fe20007ffe0ff */
[----:B------:R-:W-:-:S04]  /*1330*/  IMAD.MOV.U32 R12, RZ, RZ, RZ ;  /* 0x000000ffff0c7224 */ /* 0x000fc800078e00ff */
[----:B------:R-:W-:Y:S01]  /*1340*/  IMAD R8, R3, R4, RZ ;  /* 0x0000000403087224 */ /* 0x000fe200078e02ff */
        /* <DEDUP_REMOVED lines=40> */
[----:B------:R-:W-:-:S06]  /*15d0*/  IMAD R2, R2, R9, R5 ;  /* 0x0000000902027224 */ /* 0x000fcc00078e0205 */
[----:B------:R-:W-:Y:S01]  /*15e0*/  @P2 IADD3 R4, R4, 0x1, RZ ;  /* 0x0000000104042810 */ /* 0x000fe20007ffe0ff */
[----:B----4-:R-:W-:-:S05]  /*15f0*/  IMAD R8, R61, R2, RZ ;  /* 0x000000023d087224 */ /* 0x010fca00078e02ff */
[----:B------:R-:W-:Y:S02]  /*1600*/  @!P0 IADD3 R4, -R4, RZ, RZ ;  /* 0x000000ff04048210 */ /* 0x000fe40007ffe1ff */
[----:B------:R-:W-:-:S04]  /*1610*/  @!P1 LOP3.LUT R4, RZ, R6, RZ, 0x33, !PT ;  /* 0x00000006ff049212 */ /* 0x000fc800078e33ff */
[----:B------:R-:W-:Y:S01]  /*1620*/  SHF.R.S32.HI R9, RZ, 0x1f, R4 ;  /* 0x0000001fff097819 */ /* 0x000fe20000011404 */
[----:B------:R-:W-:Y:S01]  /*1630*/  IMAD R6, R15, R4, RZ ;  /* 0x000000040f067224 */ /* 0x000fe200078e02ff */
[----:B--2---:R-:W-:Y:S01]  /*1640*/  SHF.R.S32.HI R0, RZ, 0x1f, R3 ;  /* 0x0000001fff007819 */ /* 0x004fe20000011403 */
[-C--:B------:R-:W-:Y:S02]  /*1650*/  IMAD R7, R19, R3.reuse, RZ ;  /* 0x0000000313077224 */ /* 0x080fe400078e02ff */
[----:B------:R-:W-:-:S04]  /*1660*/  IMAD.WIDE.U32 R16, R18, R3, RZ ;  /* 0x0000000312107225 */ /* 0x000fc800078e00ff */
[----:B------:R-:W-:-:S04]  /*1670*/  IMAD R7, R18, R0, R7 ;  /* 0x0000000012077224 */ /* 0x000fc800078e0207 */
[----:B------:R-:W-:Y:S01]  /*1680*/  IMAD.IADD R17, R17, 0x1, R7 ;  /* 0x0000000111117824 */ /* 0x000fe200078e0207 */
[----:B------:R-:W-:Y:S01]  /*1690*/  SHF.R.S32.HI R7, RZ, 0x1f, R2 ;  /* 0x0000001fff077819 */ /* 0x000fe20000011402 */
[----:B------:R-:W-:-:S04]  /*16a0*/  IMAD.WIDE.U32 R16, R2, R60, R16 ;  /* 0x0000003c02107225 */ /* 0x000fc800078e0010 */
[----:B------:R-:W-:Y:S02]  /*16b0*/  IMAD R8, R60, R7, R8 ;  /* 0x000000073c087224 */ /* 0x000fe400078e0208 */
[-C--:B------:R-:W-:Y:S02]  /*16c0*/  IMAD R13, R13, R3.reuse, RZ ;  /* 0x000000030d0d7224 */ /* 0x080fe400078e02ff */
        /* <DEDUP_REMOVED lines=10> */
.L_x_1709:
        /* <DEDUP_REMOVED lines=20> */
[----:B------:R-:W-:Y:S01]  /*18b0*/  IMAD.HI.U32 R2, R5, R0, RZ ;  /* 0x0000000005027227 */ /* 0x000fe200078e00ff */
[----:B------:R-:W-:-:S03]  /*18c0*/  @!P3 SHF.R.S32.HI R6, RZ, 0x1f, R14 ;  /* 0x0000001fff06b819 */ /* 0x000fc6000001140e */
[----:B------:R-:W-:Y:S02]  /*18d0*/  IMAD R0, R2, R7, R0 ;  /* 0x0000000702007224 */ /* 0x000fe400078e0200 */
[----:B---3--:R-:W-:-:S03]  /*18e0*/  @!P3 IMAD R5, R61, R14, RZ ;  /* 0x0000000e3d05b224 */ /* 0x008fc600078e02ff */
[----:B------:R-:W-:Y:S01]  /*18f0*/  ISETP.GT.U32.AND P0, PT, R3, R0, PT ;  /* 0x000000000300720c */ /* 0x000fe20003f04070 */
[----:B------:R-:W-:Y:S02]  /*1900*/  @!P3 IMAD R5, R6, R60, R5 ;  /* 0x0000003c0605b224 */ /* 0x000fe400078e0205 */
[----:B------:R-:W-:Y:S01]  /*1910*/  @!P3 IMAD.WIDE.U32 R28, R60, R14, RZ ;  /* 0x0000000e3c1cb225 */ /* 0x000fe200078e00ff */
[----:B-----5:R-:W-:-:S03]  /*1920*/  @!P3 SHF.R.S32.HI R6, RZ, 0x1f, R13 ;  /* 0x0000001fff06b819 */ /* 0x020fc6000001140d */
[----:B------:R-:W-:Y:S01]  /*1930*/  @P3 IMAD.IADD R7, R14, 0x1, R15 ;  /* 0x000000010e073824 */ /* 0x000fe200078e020f */
[----:B------:R-:W-:Y:S01]  /*1940*/  @!P3 IADD3 R29, R29, R5, RZ ;  /* 0x000000051d1db210 */ /* 0x000fe20007ffe0ff */
[----:B----4-:R-:W-:Y:S02]  /*1950*/  @!P3 IMAD R5, R21, R13, RZ ;  /* 0x0000000d1505b224 */ /* 0x010fe400078e02ff */
[-C--:B------:R-:W-:Y:S02]  /*1960*/  @P3 IMAD R9, R61, R7.reuse, RZ ;  /* 0x000000073d093224 */ /* 0x080fe400078e02ff */
[----:B------:R-:W-:Y:S01]  /*1970*/  @P3 IMAD.WIDE.U32 R30, R60, R7, RZ ;  /* 0x000000073c1e3225 */ /* 0x000fe200078e00ff */
[----:B------:R-:W-:-:S03]  /*1980*/  @!P0 IADD3 R0, R0, -R3, RZ ;  /* 0x8000000300008210 */ /* 0x000fc60007ffe0ff */
[C---:B------:R-:W-:Y:S02]  /*1990*/  @!P3 IMAD R5, R20.reuse, R6, R5 ;  /* 0x000000061405b224 */ /* 0x040fe400078e0205 */
[----:B------:R-:W-:Y:S01]  /*19a0*/  @!P3 IMAD.WIDE.U32 R20, R20, R13, R28 ;  /* 0x0000000d1414b225 */ /* 0x000fe200078e001c */
[----:B------:R-:W-:Y:S02]  /*19b0*/  @P3 IADD3 R9, R31, R9, RZ ;  /* 0x000000091f093210 */ /* 0x000fe40007ffe0ff */
[----:B------:R-:W-:Y:S01]  /*19c0*/  ISETP.GE.U32.AND P2, PT, R0, R3, PT ;  /* 0x000000030000720c */ /* 0x000fe20003f46070 */
[----:B------:R-:W-:Y:S01]  /*19d0*/  @P3 IMAD.MOV.U32 R12, RZ, RZ, R30 ;  /* 0x000000ffff0c3224 */ /* 0x000fe200078e001e */
[----:B------:R-:W-:Y:S01]  /*19e0*/  @!P3 IADD3 R9, R21, R5, RZ ;  /* 0x000000051509b210 */ /* 0x000fe20007ffe0ff */
[----:B------:R-:W-:Y:S01]  /*19f0*/  @!P3 IMAD.MOV.U32 R12, RZ, RZ, R20 ;  /* 0x000000ffff0cb224 */ /* 0x000fe200078e0014 */
[----:B------:R-:W-:Y:S02]  /*1a00*/  LEA R5, R57, 0xffffff80, 0x7 ;  /* 0xffffff8039057811 */ /* 0x000fe400078e38ff */
[----:B------:R-:W-:-:S02]  /*1a10*/  LOP3.LUT R0, R239, R4, RZ, 0x3c, !PT ;  /* 0x00000004ef007212 */ /* 0x000fc400078e3cff */
[----:B------:R-:W-:Y:S01]  /*1a20*/  SHF.R.S32.HI R7, RZ, 0x1f, R5 ;  /* 0x0000001fff077819 */ /* 0x000fe20000011405 */
[----:B------:R-:W-:Y:S01]  /*1a30*/  IMAD R8, R61, R5, RZ ;  /* 0x000000053d087224 */ /* 0x000fe200078e02ff */
[----:B------:R-:W-:Y:S02]  /*1a40*/  MOV R20, R12 ;  /* 0x0000000c00147202 */ /* 0x000fe40000000f00 */
[----:B------:R-:W-:Y:S01]  /*1a50*/  MOV R21, R9 ;  /* 0x0000000900157202 */ /* 0x000fe20000000f00 */
[----:B------:R-:W-:Y:S01]  /*1a60*/  @!P0 VIADD R2, R2, 0x1 ;  /* 0x0000000102028836 */ /* 0x000fe20000000000 */
[----:B------:R-:W-:Y:S01]  /*1a70*/  ISETP.GE.AND P1, PT, R0, RZ, PT ;  /* 0x000000ff0000720c */ /* 0x000fe20003f26270 */
[----:B------:R-:W-:Y:S01]  /*1a80*/  IMAD R8, R7, R60, R8 ;  /* 0x0000003c07087224 */ /* 0x000fe200078e0208 */
[----:B------:R-:W-:Y:S01]  /*1a90*/  ISETP.NE.AND P0, PT, R4, RZ, PT ;  /* 0x000000ff0400720c */ /* 0x000fe20003f05270 */
[----:B------:R-:W-:Y:S01]  /*1aa0*/  IMAD.WIDE.U32 R20, R60, R5, R20 ;  /* 0x000000053c147225 */ /* 0x000fe200078e0014 */
[----:B------:R-:W-:-:S02]  /*1ab0*/  @!P3 SHF.R.S32.HI R3, RZ, 0x1f, R14 ;  /* 0x0000001fff03b819 */ /* 0x000fc4000001140e */
[----:B------:R-:W-:Y:S01]  /*1ac0*/  @P2 IADD3 R2, R2, 0x1, RZ ;  /* 0x0000000102022810 */ /* 0x000fe20007ffe0ff */
[----:B------:R-:W-:Y:S01]  /*1ad0*/  @!P3 IMAD R6, R59, R14, RZ ;  /* 0x0000000e3b06b224 */ /* 0x000fe200078e02ff */
[----:B------:R-:W-:Y:S01]  /*1ae0*/  IADD3 R21, R21, R8, RZ ;  /* 0x0000000815157210 */ /* 0x000fe20007ffe0ff */
[----:B------:R-:W-:Y:S01]  /*1af0*/  @!P3 IMAD.WIDE.U32 R28, R58, R14, RZ ;  /* 0x0000000e3a1cb225 */ /* 0x000fe200078e00ff */
[----:B------:R-:W-:-:S03]  /*1b00*/  MOV R8, R2 ;  /* 0x0000000200087202 */ /* 0x000fc60000000f00 */
[----:B------:R-:W-:Y:S01]  /*1b10*/  @!P3 IMAD R3, R3, R58, R6 ;  /* 0x0000003a0303b224 */ /* 0x000fe200078e0206 */
[----:B------:R-:W-:Y:S01]  /*1b20*/  @P3 IADD3 R14, R14, R15, RZ ;  /* 0x0000000f0e0e3210 */ /* 0x000fe20007ffe0ff */
[----:B------:R-:W-:Y:S02]  /*1b30*/  @!P1 IMAD.MOV R8, RZ, RZ, -R8 ;  /* 0x000000ffff089224 */ /* 0x000fe400078e0a08 */
[----:B------:R-:W-:Y:S01]  /*1b40*/  @!P3 IMAD.IADD R29, R29, 0x1, R3 ;  /* 0x000000011d1db824 */ /* 0x000fe200078e0203 */
[----:B------:R-:W-:Y:S01]  /*1b50*/  @!P3 SHF.R.S32.HI R3, RZ, 0x1f, R13 ;  /* 0x0000001fff03b819 */ /* 0x000fe2000001140d */
[----:B------:R-:W-:Y:S01]  /*1b60*/  @!P3 IMAD R0, R19, R13, RZ ;  /* 0x0000000d1300b224 */ /* 0x000fe200078e02ff */
[----:B------:R-:W-:Y:S01]  /*1b70*/  @!P0 LOP3.LUT R8, RZ, R4, RZ, 0x33, !PT ;  /* 0x00000004ff088212 */ /* 0x000fe200078e33ff */
[----:B------:R-:W-:Y:S02]  /*1b80*/  @P3 IMAD R2, R59, R14, RZ ;  /* 0x0000000e3b023224 */ /* 0x000fe400078e02ff */
[----:B------:R-:W-:Y:S01]  /*1b90*/  @!P3 IMAD R0, R18, R3, R0 ;  /* 0x000000031200b224 */ /* 0x000fe200078e0200 */
[----:B------:R-:W-:Y:S01]  /*1ba0*/  SHF.R.S32.HI R9, RZ, 0x1f, R8 ;  /* 0x0000001fff097819 */ /* 0x000fe20000011408 */
        /* <DEDUP_REMOVED lines=13> */
.L_x_1710:
[----:B------:R-:W-:Y:S05]  /*1c80*/  BSYNC B0 ;  /* 0x0000000000007941 */ /* 0x000fea0003800000 */
.L_x_1708:
        /* <DEDUP_REMOVED lines=12> */
[----:B------:R-:W-:Y:S01]  /*1d50*/  IMAD.IADD R67, R62, 0x1, -R67 ;  /* 0x000000013e437824 */ /* 0x000fe200078e0a43 */
[----:B------:R-:W-:-:S03]  /*1d60*/  SHF.R.S32.HI R212, RZ, 0x3, R212 ;  /* 0x00000003ffd47819 */ /* 0x000fc600000114d4 */
[----:B------:R-:W-:-:S05]  /*1d70*/  IMAD.SHL.U32 R18, R67, 0x8, RZ ;  /* 0x0000000843127824 */ /* 0x000fca00078e00ff */
[----:B------:R-:W-:Y:S02]  /*1d80*/  IADD3 R28, P0, R18, R6, RZ ;  /* 0x00000006121c7210 */ /* 0x000fe40007f1e0ff */
[----:B------:R-:W-:Y:S01]  /*1d90*/  SHF.R.S32.HI R19, RZ, 0x1f, R18 ;  /* 0x0000001fff137819 */ /* 0x000fe20000011412 */
[----:B------:R-:W-:Y:S02]  /*1da0*/  IMAD.SHL.U32 R6, R212, 0x40, RZ ;  /* 0x00000040d4067824 */ /* 0x000fe400078e00ff */
[-C--:B------:R-:W-:Y:S02]  /*1db0*/  IMAD R7, R7, R58.reuse, RZ ;  /* 0x0000003a07077224 */ /* 0x080fe400078e02ff */
[----:B------:R-:W-:Y:S01]  /*1dc0*/  IMAD.X R29, R19, 0x1, R13, P0 ;  /* 0x00000001131d7824 */ /* 0x000fe200000e060d */
[----:B-1----:R-:W-:Y:S01]  /*1dd0*/  LOP3.LUT R23, R6, 0x1c0, RZ, 0xc0, !PT ;  /* 0x000001c006177812 */ /* 0x002fe200078ec0ff */
[C---:B------:R-:W-:Y:S01]  /*1de0*/  IMAD R7, R2.reuse, R59, R7 ;  /* 0x0000003b02077224 */ /* 0x040fe200078e0207 */
[----:B------:R-:W-:Y:S01]  /*1df0*/  SHF.R.S32.HI R70, RZ, 0x1f, R241 ;  /* 0x0000001fff467819 */ /* 0x000fe200000114f1 */
[----:B------:R-:W-:Y:S01]  /*1e00*/  IMAD.WIDE.U32 R28, R2, R58, R28 ;  /* 0x0000003a021c7225 */ /* 0x000fe200078e001c */
[----:B------:R-:W-:-:S02]  /*1e10*/  LOP3.LUT R13, R23, 0x38, R18, 0xf8, !PT ;  /* 0x00000038170d7812 */ /* 0x000fc400078ef812 */
[----:B------:R-:W-:Y:S01]  /*1e20*/  SHF.R.U32.HI R176, RZ, 0x3, R23 ;  /* 0x00000003ffb07819 */ /* 0x000fe20000011617 */
[----:B------:R-:W-:Y:S01]  /*1e30*/  IMAD.IADD R23, R29, 0x1, R7 ;  /* 0x000000011d177824 */ /* 0x000fe200078e0207 */
[----:B------:R-:W-:Y:S01]  /*1e40*/  MOV R22, R28 ;  /* 0x0000001c00167202 */ /* 0x000fe20000000f00 */
[----:B------:R-:W-:-:S04]  /*1e50*/  IMAD R6, R27, R4, RZ ;  /* 0x000000041b067224 */ /* 0x000fc800078e02ff */
[-C--:B------:R-:W-:Y:S02]  /*1e60*/  IMAD R6, R9, R26.reuse, R6 ;  /* 0x0000001a09067224 */ /* 0x080fe400078e0206 */
[----:B------:R-:W-:-:S04]  /*1e70*/  IMAD.WIDE.U32 R22, R4, R26, R22 ;  /* 0x0000001a04167225 */ /* 0x000fc800078e0016 */
[----:B------:R-:W-:Y:S01]  /*1e80*/  IMAD.IADD R23, R23, 0x1, R6 ;  /* 0x0000000117177824 */ /* 0x000fe200078e0206 */
[----:B------:R-:W-:Y:S02]  /*1e90*/  LEA.HI R68, R63, R62, RZ, 0x4 ;  /* 0x0000003e3f447211 */ /* 0x000fe400078f20ff */
[----:B------:R-:W-:Y:S02]  /*1ea0*/  SHF.R.S32.HI R213, RZ, 0x1f, R212 ;  /* 0x0000001fffd57819 */ /* 0x000fe400000114d4 */
[----:B------:R-:W-:-:S05]  /*1eb0*/  LOP3.LUT R27, R68, 0xfffffff0, RZ, 0xc0, !PT ;  /* 0xfffffff0441b7812 */ /* 0x000fca00078ec0ff */
[----:B------:R-:W-:Y:S02]  /*1ec0*/  IMAD.IADD R174, R62, 0x1, -R27 ;  /* 0x000000013eae7824 */ /* 0x000fe400078e0a1b */
[----:B------:R-:W-:-:S03]  /*1ed0*/  IMAD R157, R59, R212, RZ ;  /* 0x000000d43b9d7224 */ /* 0x000fc600078e02ff */
[----:B------:R-:W-:Y:S01]  /*1ee0*/  SHF.R.S32.HI R175, RZ, 0x1f, R174 ;  /* 0x0000001fffaf7819 */ /* 0x000fe200000114ae */
[----:B------:R-:W-:Y:S01]  /*1ef0*/  IMAD R157, R213, R58, R157 ;  /* 0x0000003ad59d7224 */ /* 0x000fe200078e029d */
[----:B------:R-:W-:Y:S01]  /*1f00*/  LOP3.LUT R176, R13, R176, RZ, 0x3c, !PT ;  /* 0x000000b00db07212 */ /* 0x000fe200078e3cff */
[----:B------:R-:W-:Y:S01]  /*1f10*/  IMAD.WIDE.U32 R22, R212, R58, R22 ;  /* 0x0000003ad4167225 */ /* 0x000fe200078e0016 */
[----:B------:R-:W-:Y:S02]  /*1f20*/  LEA.HI R175, R175, R174, RZ, 0x3 ;  /* 0x000000aeafaf7211 */ /* 0x000fe400078f18ff */
[----:B------:R-:W-:Y:S01]  /*1f30*/  LEA.HI R13, R63, R62, RZ, 0x6 ;  /* 0x0000003e3f0d7211 */ /* 0x000fe200078f30ff */
[----:B------:R-:W-:-:S04]  /*1f40*/  IMAD.IADD R157, R23, 0x1, R157 ;  /* 0x00000001179d7824 */ /* 0x000fc800078e029d */
[----:B------:R-:W-:-:S05]  /*1f50*/  IMAD.SHL.U32 R13, R13, 0x8, RZ ;  /* 0x000000080d0d7824 */ /* 0x000fca00078e00ff */
[----:B------:R-:W-:Y:S02]  /*1f60*/  LOP3.LUT R176, R176, 0xfffffe00, R13, 0xf8, !PT ;  /* 0xfffffe00b0b07812 */ /* 0x000fe400078ef80d */
[----:B------:R-:W-:Y:S01]  /*1f70*/  SHF.R.S32.HI R13, RZ, 0x1f, R239 ;  /* 0x0000001fff0d7819 */ /* 0x000fe200000114ef */
        /* <DEDUP_REMOVED lines=8> */
[----:B------:R-:W-:Y:S01]  /*2000*/  IMAD.SHL.U32 R230, R58, 0x10, RZ ;  /* 0x000000103ae67824 */ /* 0x000fe200078e00ff */
[----:B------:R-:W-:Y:S01]  /*2010*/  SHF.R.S32.HI R68, RZ, 0x4, R68 ;  /* 0x00000004ff447819 */ /* 0x000fe20000011444 */
[----:B------:R-:W-:Y:S02]  /*2020*/  IMAD.SHL.U32 R170, R67, 0x4, RZ ;  /* 0x0000000443aa7824 */ /* 0x000fe400078e00ff */
[----:B--2---:R-:W-:-:S02]  /*2030*/  @P1 IMAD R7, R219, R25, RZ ;  /* 0x00000019db071224 */ /* 0x004fc400078e02ff */
[----:B------:R-:W-:-:S04]  /*2040*/  @P1 IMAD.WIDE.U32 R24, R218, R25, RZ ;  /* 0x00000019da181225 */ /* 0x000fc800078e00ff */
[----:B---3--:R-:W-:-:S04]  /*2050*/  @!P1 IMAD R15, R15, R241, RZ ;  /* 0x000000f10f0f9224 */ /* 0x008fc800078e02ff */
[C---:B------:R-:W-:Y:S02]  /*2060*/  @!P1 IMAD R8, R14.reuse, R70, R15 ;  /* 0x000000460e089224 */ /* 0x040fe400078e020f */
[----:B------:R-:W-:-:S04]  /*2070*/  @!P1 IMAD.WIDE.U32 R14, R14, R241, RZ ;  /* 0x000000f10e0e9225 */ /* 0x000fc800078e00ff */
[----:B------:R-:W-:Y:S01]  /*2080*/  @P1 IMAD.MOV.U32 R2, RZ, RZ, R24 ;  /* 0x000000ffff021224 */ /* 0x000fe200078e0018 */
[----:B------:R-:W-:Y:S01]  /*2090*/  @!P1 MOV R2, R14 ;  /* 0x0000000e00029202 */ /* 0x000fe20000000f00 */
[----:B------:R-:W-:Y:S01]  /*20a0*/  @P1 IMAD.IADD R7, R25, 0x1, R7 ;  /* 0x0000000119071824 */ /* 0x000fe200078e0207 */
[C---:B------:R-:W-:Y:S01]  /*20b0*/  IADD3 R14, R18.reuse, 0x40, RZ ;  /* 0x00000040120e7810 */ /* 0x040fe20007ffe0ff */
[----:B------:R-:W-:Y:S01]  /*20c0*/  @!P1 IMAD.IADD R7, R15, 0x1, R8 ;  /* 0x000000010f079824 */ /* 0x000fe200078e0208 */
[----:B------:R-:W-:-:S05]  /*20d0*/  IADD3 R6, P0, R18, R2, RZ ;  /* 0x0000000212067210 */ /* 0x000fca0007f1e0ff */
[----:B------:R-:W-:Y:S01]  /*20e0*/  IMAD.X R7, R19, 0x1, R7, P0 ;  /* 0x0000000113077824 */ /* 0x000fe200000e0607 */
[----:B------:R-:W-:Y:S01]  /*20f0*/  ISETP.GE.AND P0, PT, R14, R173, PT ;  /* 0x000000ad0e00720c */ /* 0x000fe20003f06270 */
[----:B----4-:R-:W-:-:S03]  /*2100*/  IMAD.WIDE.U32 R194, R239, R20, R6 ;  /* 0x00000014efc27225 */ /* 0x010fc600078e0006 */
[----:B------:R-:W-:Y:S02]  /*2110*/  SEL R172, RZ, 0xffffffff, P0 ;  /* 0xffffffffffac7807 */ /* 0x000fe40000000000 */
[----:B------:R-:W-:Y:S01]  /*2120*/  ISETP.GE.AND P1, PT, R18, R173, PT ;  /* 0x000000ad1200720c */ /* 0x000fe20003f26270 */
[----:B------:R-:W-:-:S04]  /*2130*/  IMAD.WIDE R6, R237, 0x40, R212 ;  /* 0x00000040ed067825 */ /* 0x000fc800078e02d4 */
[----:B------:R-:W-:Y:S01]  /*2140*/  IMAD R197, R7, R218, RZ ;  /* 0x000000da07c57224 */ /* 0x000fe200078e02ff */
[----:B------:R-:W-:Y:S01]  /*2150*/  SEL R7, RZ, 0x1, P1 ;  /* 0x00000001ff077807 */ /* 0x000fe20000800000 */
[----:B------:R-:W-:-:S05]  /*2160*/  IMAD.SHL.U32 R172, R172, 0x2, RZ ;  /* 0x00000002acac7824 */ /* 0x000fca00078e00ff */
[----:B------:R-:W-:Y:S02]  /*2170*/  LOP3.LUT R172, R172, 0x2, R7, 0xe2, !PT ;  /* 0x00000002acac7812 */ /* 0x000fe400078ee207 */
[----:B------:R-:W-:Y:S02]  /*2180*/  SHF.R.S32.HI R7, RZ, 0x1f, R90 ;  /* 0x0000001fff077819 */ /* 0x000fe4000001145a */
[----:B------:R-:W-:Y:S02]  /*2190*/  LOP3.LUT R15, R175, 0xfffffff8, RZ, 0xc0, !PT ;  /* 0xfffffff8af0f7812 */ /* 0x000fe400078ec0ff */
[----:B------:R-:W-:Y:S02]  /*21a0*/  LEA.HI R7, R7, R90, RZ, 0x7 ;  /* 0x0000005a07077211 */ /* 0x000fe400078f38ff */
[----:B------:R-:W-:Y:S02]  /*21b0*/  LEA R156, P0, R22, R16, 0x1 ;  /* 0x00000010169c7211 */ /* 0x000fe400078008ff */
[----:B------:R-:W-:Y:S01]  /*21c0*/  SHF.R.S32.HI R7, RZ, 0x7, R7 ;  /* 0x00000007ff077819 */ /* 0x000fe20000011407 */
[----:B------:R-:W-:Y:S01]  /*21d0*/  IMAD.IADD R174, R174, 0x1, -R15 ;  /* 0x00000001aeae7824 */ /* 0x000fe200078e0a0f */
[----:B------:R-:W-:-:S02]  /*21e0*/  LEA.HI.X R157, R22, R17, R157, 0x1, P0 ;  /* 0x00000011169d7211 */ /* 0x000fc400000f0c9d */
[----:B------:R-:W-:Y:S02]  /*21f0*/  IADD3 R192, P0, R18, R0, RZ ;  /* 0x0000000012c07210 */ /* 0x000fe40007f1e0ff */
[----:B------:R-:W-:Y:S01]  /*2200*/  VIMNMX R88, R234, R7, !PT ;  /* 0x00000007ea587248 */ /* 0x000fe20007fe0100 */
[----:B------:R-:W-:Y:S01]  /*2210*/  IMAD R2, R21, R239, RZ ;  /* 0x000000ef15027224 */ /* 0x000fe200078e02ff */
[----:B------:R-:W-:Y:S02]  /*2220*/  R2P PR, R174, 0x6 ;  /* 0x00000006ae007804 */ /* 0x000fe40000000000 */
[----:B------:R-:W-:Y:S01]  /*2230*/  ISETP.GT.AND P3, PT, R57, R88, PT ;  /* 0x000000583900720c */ /* 0x000fe20003f64270 */
[----:B------:R-:W-:Y:S02]  /*2240*/  IMAD.X R193, R19, 0x1, R3, P0 ;  /* 0x0000000113c17824 */ /* 0x000fe400000e0603 */
[----:B------:R-:W-:Y:S02]  /*2250*/  IMAD R2, R20, R13, R2 ;  /* 0x0000000d14027224 */ /* 0x000fe400078e0202 */
[----:B------:R-:W-:-:S04]  /*2260*/  IMAD.WIDE.U32 R192, R212, R60, R192 ;  /* 0x0000003cd4c07225 */ /* 0x000fc800078e00c0 */
[----:B------:R-:W-:Y:S01]  /*2270*/  IMAD.IADD R195, R195, 0x1, R2 ;  /* 0x00000001c3c37824 */ /* 0x000fe200078e0202 */
[----:B------:R-:W-:Y:S01]  /*2280*/  LOP3.LUT R3, R63, 0xffffffe0, RZ, 0xc0, !PT ;  /* 0xffffffe03f037812 */ /* 0x000fe200078ec0ff */
[----:B------:R-:W-:Y:S01]  /*2290*/  IMAD.IADD R177, R193, 0x1, R177 ;  /* 0x00000001c1b17824 */ /* 0x000fe200078e02b1 */
[----:B------:R-:W-:Y:S01]  /*22a0*/  LEA R236, P0, R192, R216, 0x1 ;  /* 0x000000d8c0ec7211 */ /* 0x000fe200078008ff */
[C---:B------:R-:W-:Y:S02]  /*22b0*/  IMAD R197, R6.reuse, R219, R197 ;  /* 0x000000db06c57224 */ /* 0x040fe400078e02c5 */
[----:B------:R-:W-:Y:S01]  /*22c0*/  IMAD.WIDE.U32 R194, R6, R218, R194 ;  /* 0x000000da06c27225 */ /* 0x000fe200078e00c2 */
[----:B------:R-:W-:Y:S02]  /*22d0*/  SHF.R.S32.HI R63, RZ, 0x5, R63 ;  /* 0x00000005ff3f7819 */ /* 0x000fe4000001143f */
[----:B------:R-:W-:Y:S01]  /*22e0*/  IADD3 R64, -R3, R62, RZ ;  /* 0x0000003e03407210 */ /* 0x000fe20007ffe1ff */
[----:B------:R-:W-:Y:S01]  /*22f0*/  @!P4 IMAD.MOV.U32 R12, RZ, RZ, RZ ;  /* 0x000000ffff0cc224 */ /* 0x000fe200078e00ff */
[----:B------:R-:W-:Y:S01]  /*2300*/  SEL R48, R48, 0xfffffff0, !P1 ;  /* 0xfffffff030307807 */ /* 0x000fe20004800000 */
[----:B------:R-:W-:Y:S01]  /*2310*/  IMAD.IADD R197, R195, 0x1, R197 ;  /* 0x00000001c3c57824 */ /* 0x000fe200078e02c5 */
[----:B------:R-:W-:-:S02]  /*2320*/  SEL R46, R46, 0xffffffe0, !P2 ;  /* 0xffffffe02e2e7807 */ /* 0x000fc40005000000 */
[----:B------:R-:W-:Y:S01]  /*2330*/  LEA.HI.X R235, R192, R217, R177, 0x1, P0 ;  /* 0x000000d9c0eb7211 */ /* 0x000fe200000f0cb1 */
[----:B------:R-:W-:Y:S06]  /*2340*/  @!P3 BRA `(.L_x_1711) ;  /* 0x000000cc0074b947 */ /* 0x000fec0003800000 */
[----:B------:R-:W2:Y:S04]  /*2350*/  LD.E.64 R30, desc[UR6][R10.64+0x120] ;  /* 0x000120060a1e7980 */ /* 0x000ea8000c101b00 */
[----:B------:R-:W3:Y:S04]  /*2360*/  LD.E.64 R32, desc[UR6][R10.64+0x118] ;  /* 0x000118060a207980 */ /* 0x000ee8000c101b00 */
[----:B------:R-:W4:Y:S04]  /*2370*/  LD.E.64 R198, desc[UR6][R10.64+0x130] ;  /* 0x000130060ac67980 */ /* 0x000f28000c101b00 */
[----:B------:R-:W4:Y:S04]  /*2380*/  LD.E.64 R214, desc[UR6][R10.64+0x128] ;  /* 0x000128060ad67980 */ /* 0x000f28000c101b00 */
[----:B------:R-:W4:Y:S04]  /*2390*/  LD.E.64 R26, desc[UR6][R10.64+0x140] ;  /* 0x000140060a1a7980 */ /* 0x000f28000c101b00 */
[----:B------:R-:W4:Y:S04]  /*23a0*/  LD.E.64 R24, desc[UR6][R10.64+0x138] ;  /* 0x000138060a187980 */ /* 0x000f28000c101b00 */
[----:B------:R-:W4:Y:S04]  /*23b0*/  LD.E R8, desc[UR6][R10.64+0xd0] ;  /* 0x0000d0060a087980 */ /* 0x000f28000c101900 */
[----:B------:R-:W4:Y:S04]  /*23c0*/  LD.E.64 R20, desc[UR6][R10.64+0x108] ;  /* 0x000108060a147980 */ /* 0x000f28000c101b00 */
[----:B------:R-:W4:Y:S04]  /*23d0*/  LD.E.64 R22, desc[UR6][R10.64+0x110] ;  /* 0x000110060a167980 */ /* 0x000f28000c101b00 */
[----:B------:R-:W4:Y:S04]  /*23e0*/  LD.E.64 R16, desc[UR6][R10.64+0x150] ;  /* 0x000150060a107980 */ /* 0x000f28000c101b00 */
[----:B------:R-:W4:Y:S01]  /*23f0*/  LD.E.64 R6, desc[UR6][R10.64+0x148] ;  /* 0x000148060a067980 */ /* 0x000f22000c101b00 */
[----:B------:R-:W-:-:S02]  /*2400*/  SHF.R.S32.HI R13, RZ, 0x1f, R90 ;  /* 0x0000001fff0d7819 */ /* 0x000fc4000001145a */
[C---:B------:R-:W-:Y:S02]  /*2410*/  SHF.L.U32 R81, R60.reuse, 0x6, RZ ;  /* 0x000000063c517819 */ /* 0x040fe400000006ff */
[----:B------:R-:W-:Y:S01]  /*2420*/  SHF.L.U64.HI R82, R60, 0x6, R61 ;  /* 0x000000063c527819 */ /* 0x000fe2000001023d */
[----:B------:R-:W-:Y:S01]  /*2430*/  IMAD.WIDE.U32 R182, R58, 0xa0, RZ ;  /* 0x000000a03ab67825 */ /* 0x000fe200078e00ff */
[----:B------:R-:W-:Y:S02]  /*2440*/  LOP3.LUT R167, R172, 0xffff, RZ, 0xc0, !PT ;  /* 0x0000ffffaca77812 */ /* 0x000fe400078ec0ff */
[C-C-:B------:R-:W-:Y:S01]  /*2450*/  SHF.L.U64.HI R77, R58.reuse, 0x5, R59.reuse ;  /* 0x000000053a4d7819 */ /* 0x140fe2000001023b */
[----:B------:R-:W-:Y:S01]  /*2460*/  IMAD R79, R61, 0x30, RZ ;  /* 0x000000303d4f7824 */ /* 0x000fe200078e02ff */
[C---:B------:R-:W-:Y:S01]  /*2470*/  SHF.L.U64.HI R74, R58.reuse, 0x6, R59 ;  /* 0x000000063a4a7819 */ /* 0x040fe2000001023b */
[C---:B------:R-:W-:Y:S02]  /*2480*/  IMAD.SHL.U32 R76, R58.reuse, 0x20, RZ ;  /* 0x000000203a4c7824 */ /* 0x040fe400078e00ff */
[----:B------:R-:W-:-:S02]  /*2490*/  IMAD.SHL.U32 R73, R58, 0x40, RZ ;  /* 0x000000403a497824 */ /* 0x000fc400078e00ff */
[C---:B------:R-:W-:Y:S02]  /*24a0*/  IMAD R75, R59.reuse, 0x60, RZ ;  /* 0x000000603b4b7824 */ /* 0x040fe400078e02ff */
[----:B------:R-:W-:Y:S02]  /*24b0*/  IMAD R71, R59, 0xc0, RZ ;  /* 0x000000c03b477824 */ /* 0x000fe400078e02ff */
[----:B------:R-:W-:-:S04]  /*24c0*/  IMAD.WIDE.U32 R184, R58, 0x60, RZ ;  /* 0x000000603ab87825 */ /* 0x000fc800078e00ff */
[----:B------:R-:W-:Y:S01]  /*24d0*/  IMAD.WIDE.U32 R180, R58, 0xc0, RZ ;  /* 0x000000c03ab47825 */ /* 0x000fe200078e00ff */
[----:B------:R-:W-:-:S03]  /*24e0*/  LOP3.LUT R169, R167, 0x1, RZ, 0xc0, !PT ;  /* 0x00000001a7a97812 */ /* 0x000fc600078ec0ff */
[----:B------:R-:W-:Y:S02]  /*24f0*/  IMAD R69, R59, 0xe0, RZ ;  /* 0x000000e03b457824 */ /* 0x000fe400078e02ff */
[----:B------:R-:W-:Y:S01]  /*2500*/  IMAD.WIDE.U32 R178, R58, 0xe0, RZ ;  /* 0x000000e03ab27825 */ /* 0x000fe200078e00ff */
[----:B------:R-:W-:Y:S02]  /*2510*/  SHF.L.U64.HI R77, R76, 0x1, R77 ;  /* 0x000000014c4d7819 */ /* 0x000fe4000001024d */
[----:B------:R-:W-:Y:S01]  /*2520*/  SHF.L.U64.HI R74, R73, 0x1, R74 ;  /* 0x00000001494a7819 */ /* 0x000fe2000001024a */
[C---:B------:R-:W-:Y:S01]  /*2530*/  VIADD R166, R212.reuse, 0x20 ;  /* 0x00000020d4a67836 */ /* 0x040fe20000000000 */
[C---:B------:R-:W-:Y:S01]  /*2540*/  IADD3 R168, R212.reuse, 0x10, RZ ;  /* 0x00000010d4a87810 */ /* 0x040fe20007ffe0ff */
[C---:B------:R-:W-:Y:S01]  /*2550*/  VIADD R165, R212.reuse, 0x30 ;  /* 0x00000030d4a57836 */ /* 0x040fe20000000000 */
[C---:B------:R-:W-:Y:S01]  /*2560*/  IADD3 R164, R212.reuse, 0x40, RZ ;  /* 0x00000040d4a47810 */ /* 0x040fe20007ffe0ff */
[C---:B------:R-:W-:Y:S01]  /*2570*/  VIADD R163, R212.reuse, 0x50 ;  /* 0x00000050d4a37836 */ /* 0x040fe20000000000 */
[C---:B------:R-:W-:Y:S01]  /*2580*/  IADD3 R160, R212.reuse, 0x70, RZ ;  /* 0x00000070d4a07810 */ /* 0x040fe20007ffe0ff */
[----:B------:R-:W-:Y:S01]  /*2590*/  VIADD R162, R212, 0x60 ;  /* 0x00000060d4a27836 */ /* 0x000fe20000000000 */
[C---:B------:R-:W-:Y:S01]  /*25a0*/  SHF.L.U64.HI R86, R60.reuse, 0x5, R61 ;  /* 0x000000053c567819 */ /* 0x040fe2000001023d */
[----:B------:R-:W-:Y:S01]  /*25b0*/  IMAD.SHL.U32 R85, R60, 0x20, RZ ;  /* 0x000000203c557824 */ /* 0x000fe200078e00ff */
[----:B------:R-:W-:Y:S01]  /*25c0*/  MOV R128, R236 ;  /* 0x000000ec00807202 */ /* 0x000fe20000000f00 */
[----:B------:R-:W-:Y:S01]  /*25d0*/  IMAD.MOV.U32 R129, RZ, RZ, R235 ;  /* 0x000000ffff817224 */ /* 0x000fe200078e00eb */
[----:B------:R-:W-:Y:S01]  /*25e0*/  MOV R130, R156 ;  /* 0x0000009c00827202 */ /* 0x000fe20000000f00 */
[----:B------:R-:W-:Y:S01]  /*25f0*/  IMAD.MOV.U32 R131, RZ, RZ, R157 ;  /* 0x000000ffff837224 */ /* 0x000fe200078e009d */
[----:B------:R-:W-:Y:S01]  /*2600*/  LOP3.LUT R167, R167, 0x2, RZ, 0xc0, !PT ;  /* 0x00000002a7a77812 */ /* 0x000fe200078ec0ff */
[----:B------:R-:W-:Y:S01]  /*2610*/  IMAD.SHL.U32 R73, R73, 0x2, RZ ;  /* 0x0000000249497824 */ /* 0x000fe200078e00ff */
[----:B------:R-:W-:Y:S01]  /*2620*/  SHF.L.U32 R76, R76, 0x1, RZ ;  /* 0x000000014c4c7819 */ /* 0x000fe200000006ff */
[----:B------:R-:W-:Y:S01]  /*2630*/  IMAD.IADD R69, R179, 0x1, R69 ;  /* 0x00000001b3457824 */ /* 0x000fe200078e0245 */
[----:B------:R-:W-:-:S02]  /*2640*/  IADD3 R75, R185, R75, RZ ;  /* 0x0000004bb94b7210 */ /* 0x000fc40007ffe0ff */
[----:B------:R-:W-:Y:S01]  /*2650*/  IADD3 R71, R181, R71, RZ ;  /* 0x00000047b5477210 */ /* 0x000fe20007ffe0ff */
[----:B--2---:R-:W-:-:S04]  /*2660*/  IMAD R3, R31, R241, RZ ;  /* 0x000000f11f037224 */ /* 0x004fc800078e02ff */
[----:B------:R-:W-:Y:S02]  /*2670*/  IMAD R0, R30, R70, R3 ;  /* 0x000000461e007224 */ /* 0x000fe400078e0203 */
[----:B------:R-:W-:-:S04]  /*2680*/  IMAD.WIDE.U32 R30, R241, R30, R18 ;  /* 0x0000001ef11e7225 */ /* 0x000fc800078e0012 */
[----:B---3--:R-:W-:Y:S02]  /*2690*/  IMAD R3, R33, R241, RZ ;  /* 0x000000f121037224 */ /* 0x008fe400078e02ff */
[----:B------:R-:W-:Y:S02]  /*26a0*/  IMAD.IADD R31, R31, 0x1, R0 ;  /* 0x000000011f1f7824 */ /* 0x000fe400078e0200 */
[----:B------:R-:W-:-:S04]  /*26b0*/  IMAD.WIDE.U32 R28, R241, R32, R18 ;  /* 0x00000020f11c7225 */ /* 0x000fc800078e0012 */
[----:B------:R-:W-:Y:S01]  /*26c0*/  IMAD R0, R32, R70, R3 ;  /* 0x0000004620007224 */ /* 0x000fe200078e0203 */
[----:B------:R-:W-:Y:S01]  /*26d0*/  SHF.R.S32.HI R3, RZ, 0x1f, R5 ;  /* 0x0000001fff037819 */ /* 0x000fe20000011405 */
[-C--:B----4-:R-:W-:Y:S02]  /*26e0*/  IMAD R2, R199, R5.reuse, RZ ;  /* 0x00000005c7027224 */ /* 0x090fe400078e02ff */
[----:B------:R-:W-:Y:S02]  /*26f0*/  IMAD.IADD R29, R29, 0x1, R0 ;  /* 0x000000011d1d7824 */ /* 0x000fe400078e0200 */
[----:B------:R-:W-:Y:S02]  /*2700*/  IMAD R0, R215, R5, RZ ;  /* 0x00000005d7007224 */ /* 0x000fe400078e02ff */
[C---:B------:R-:W-:Y:S02]  /*2710*/  IMAD R2, R198.reuse, R3, R2 ;  /* 0x00000003c6027224 */ /* 0x040fe400078e0202 */
[----:B------:R-:W-:-:S04]  /*2720*/  IMAD.WIDE.U32 R30, R198, R5, R30 ;  /* 0x00000005c61e7225 */ /* 0x000fc800078e001e */
[C---:B------:R-:W-:Y:S02]  /*2730*/  IMAD R0, R214.reuse, R3, R0 ;  /* 0x00000003d6007224 */ /* 0x040fe400078e0200 */
[----:B------:R-:W-:Y:S01]  /*2740*/  IMAD.WIDE.U32 R28, R214, R5, R28 ;  /* 0x00000005d61c7225 */ /* 0x000fe200078e001c */
[----:B------:R-:W-:Y:S02]  /*2750*/  IADD3 R31, R31, R2, RZ ;  /* 0x000000021f1f7210 */ /* 0x000fe40007ffe0ff */
[----:B------:R-:W-:Y:S01]  /*2760*/  IADD3 R3, P0, -R90, R212, RZ ;  /* 0x000000d45a037210 */ /* 0x000fe20007f1e1ff */
[-C--:B------:R-:W-:Y:S02]  /*2770*/  IMAD R2, R27, R4.reuse, RZ ;  /* 0x000000041b027224 */ /* 0x080fe400078e02ff */
[----:B------:R-:W-:Y:S02]  /*2780*/  IMAD.IADD R29, R29, 0x1, R0 ;  /* 0x000000011d1d7824 */ /* 0x000fe400078e0200 */
[----:B------:R-:W-:Y:S01]  /*2790*/  IMAD R0, R25, R4, RZ ;  /* 0x0000000419007224 */ /* 0x000fe200078e02ff */
[----:B------:R-:W-:Y:S01]  /*27a0*/  LEA.HI R149, R8, R8, RZ, 0x1 ;  /* 0x0000000808957211 */ /* 0x000fe200078f08ff */
[----:B------:R-:W-:-:S02]  /*27b0*/  IMAD R2, R26, R9, R2 ;  /* 0x000000091a027224 */ /* 0x000fc400078e0202 */
[----:B------:R-:W-:-:S04]  /*27c0*/  IMAD.WIDE.U32 R26, R26, R4, R30 ;  /* 0x000000041a1a7225 */ /* 0x000fc800078e001e */
[C---:B------:R-:W-:Y:S02]  /*27d0*/  IMAD R0, R24.reuse, R9, R0 ;  /* 0x0000000918007224 */ /* 0x040fe400078e0200 */
[----:B------:R-:W-:Y:S01]  /*27e0*/  IMAD.WIDE.U32 R24, R24, R4, R28 ;  /* 0x0000000418187225 */ /* 0x000fe200078e001c */
[----:B------:R-:W-:-:S03]  /*27f0*/  SHF.R.S32.HI R149, RZ, 0x1, R149 ;  /* 0x00000001ff957819 */ /* 0x000fc60000011495 */
[----:B------:R-:W-:Y:S01]  /*2800*/  IMAD.X R13, R213, 0x1, ~R13, P0 ;  /* 0x00000001d50d7824 */ /* 0x000fe200000e0e0d */
[----:B------:R-:W-:Y:S01]  /*2810*/  IADD3 R27, R27, R2, RZ ;  /* 0x000000021b1b7210 */ /* 0x000fe20007ffe0ff */
[----:B------:R-:W-:Y:S02]  /*2820*/  IMAD.IADD R25, R25, 0x1, R0 ;  /* 0x0000000119197824 */ /* 0x000fe400078e0200 */
[C---:B------:R-:W-:Y:S02]  /*2830*/  IMAD R123, R13.reuse, R214, RZ ;  /* 0x000000d60d7b7224 */ /* 0x040fe400078e02ff */
[----:B-----5:R-:W-:Y:S02]  /*2840*/  IMAD.IADD R2, R12, 0x1, R5 ;  /* 0x000000010c027824 */ /* 0x020fe400078e0205 */
[----:B------:R-:W-:Y:S02]  /*2850*/  IMAD R119, R13, R198, RZ ;  /* 0x000000c60d777224 */ /* 0x000fe400078e02ff */
[----:B------:R-:W-:-:S02]  /*2860*/  IMAD R5, R212, R149, R170 ;  /* 0x00000095d4057224 */ /* 0x000fc400078e02aa */
[-C--:B------:R-:W-:Y:S02]  /*2870*/  IMAD R123, R215, R3.reuse, R123 ;  /* 0x00000003d77b7224 */ /* 0x080fe400078e027b */
[----:B------:R-:W-:-:S04]  /*2880*/  IMAD.WIDE.U32 R12, R214, R3, R24 ;  /* 0x00000003d60c7225 */ /* 0x000fc800078e0018 */
[-C--:B------:R-:W-:Y:S02]  /*2890*/  IMAD R119, R199, R3.reuse, R119 ;  /* 0x00000003c7777224 */ /* 0x080fe400078e0277 */
[----:B------:R-:W-:Y:S02]  /*28a0*/  IMAD R2, R149, R2, RZ ;  /* 0x0000000295027224 */ /* 0x000fe400078e02ff */
[----:B------:R-:W-:Y:S01]  /*28b0*/  IMAD.WIDE.U32 R8, R198, R3, R26 ;  /* 0x00000003c6087225 */ /* 0x000fe200078e001a */
[-C--:B------:R-:W-:Y:S02]  /*28c0*/  IADD3 R3, R170, R5.reuse, RZ ;  /* 0x00000005aa037210 */ /* 0x080fe40007ffe0ff */
[----:B------:R-:W-:Y:S01]  /*28d0*/  LEA R122, P0, R12, R20, 0x1 ;  /* 0x000000140c7a7211 */ /* 0x000fe200078008ff */
[----:B------:R-:W-:Y:S01]  /*28e0*/  IMAD.IADD R123, R13, 0x1, R123 ;  /* 0x000000010d7b7824 */ /* 0x000fe200078e027b */
[----:B------:R-:W-:Y:S01]  /*28f0*/  SHF.R.S32.HI R0, RZ, 0x1f, R2 ;  /* 0x0000001fff007819 */ /* 0x000fe20000011402 */
[----:B------:R-:W-:Y:S01]  /*2900*/  IMAD.IADD R119, R9, 0x1, R119 ;  /* 0x0000000109777824 */ /* 0x000fe200078e0277 */
[----:B------:R-:W-:-:S02]  /*2910*/  IADD3 R9, P3, R2, R5, RZ ;  /* 0x0000000502097210 */ /* 0x000fc40007f7e0ff */
[----:B------:R-:W-:Y:S02]  /*2920*/  LEA R120, P1, R8, R22, 0x1 ;  /* 0x0000001608787211 */ /* 0x000fe400078208ff */
[----:B------:R-:W-:Y:S02]  /*2930*/  IADD3 R127, P2, R2, R3, RZ ;  /* 0x00000003027f7210 */ /* 0x000fe40007f5e0ff */
[----:B------:R-:W-:Y:S02]  /*2940*/  LEA.HI.X R123, R12, R21, R123, 0x1, P0 ;  /* 0x000000150c7b7211 */ /* 0x000fe400000f0c7b */
[----:B------:R-:W-:Y:S02]  /*2950*/  LEA.HI.X.SX32 R2, R5, R0, 0x1, P3 ;  /* 0x0000000005027211 */ /* 0x000fe400018f0eff */
[----:B------:R-:W-:Y:S02]  /*2960*/  SHF.L.U32 R12, R9, 0x1, RZ ;  /* 0x00000001090c7819 */ /* 0x000fe400000006ff */
[----:B------:R-:W-:-:S02]  /*2970*/  LEA.HI.X R119, R8, R23, R119, 0x1, P1 ;  /* 0x0000001708777211 */ /* 0x000fc400008f0c77 */
[----:B------:R-:W-:Y:S02]  /*2980*/  SHF.L.U64.HI R9, R9, 0x1, R2 ;  /* 0x0000000109097819 */ /* 0x000fe40000010202 */
[-C--:B------:R-:W-:Y:S02]  /*2990*/  IADD3 R50, P1, R16, R12.reuse, RZ ;  /* 0x0000000c10327210 */ /* 0x080fe40007f3e0ff */
[----:B------:R-:W-:Y:S02]  /*29a0*/  IADD3 R12, P0, R6, R12, RZ ;  /* 0x0000000c060c7210 */ /* 0x000fe40007f1e0ff */
[----:B------:R-:W-:Y:S01]  /*29b0*/  SHF.L.U32 R171, R149, 0x4, RZ ;  /* 0x0000000495ab7819 */ /* 0x000fe200000006ff */
[--C-:B------:R-:W-:Y:S02]  /*29c0*/  IMAD.X R47, R17, 0x1, R9.reuse, P1 ;  /* 0x00000001112f7824 */ /* 0x100fe400008e0609 */
[----:B------:R-:W-:Y:S01]  /*29d0*/  IMAD.X R9, R7, 0x1, R9, P0 ;  /* 0x0000000107097824 */ /* 0x000fe200000e0609 */
[----:B------:R-:W-:Y:S01]  /*29e0*/  IADD3 R83, P0, R232, 0x40, RZ ;  /* 0x00000040e8537810 */ /* 0x000fe20007f1e0ff */
[----:B------:R-:W-:Y:S01]  /*29f0*/  VIADD R158, R171, 0x40 ;  /* 0x00000040ab9e7836 */ /* 0x000fe20000000000 */
[----:B------:R-:W-:-:S02]  /*2a00*/  SHF.L.U32 R92, R214, 0x4, RZ ;  /* 0x00000004d65c7819 */ /* 0x000fc400000006ff */
[----:B------:R-:W-:Y:S02]  /*2a10*/  IADD3.X R84, RZ, R233, RZ, P0, !PT ;  /* 0x000000e9ff547210 */ /* 0x000fe400007fe4ff */
[----:B------:R-:W-:Y:S02]  /*2a20*/  IADD3 R210, P1, R83, R232, RZ ;  /* 0x000000e853d27210 */ /* 0x000fe40007f3e0ff */
[----:B------:R-:W-:Y:S02]  /*2a30*/  IADD3 R206, P0, R81, 0x40, RZ ;  /* 0x0000004051ce7810 */ /* 0x000fe40007f1e0ff */
[C---:B------:R-:W-:Y:S01]  /*2a40*/  IADD3 R154, R171.reuse, R158, RZ ;  /* 0x0000009eab9a7210 */ /* 0x040fe20007ffe0ff */
[----:B------:R-:W-:Y:S01]  /*2a50*/  IMAD.X R211, R84, 0x1, R233, P1 ;  /* 0x0000000154d37824 */ /* 0x000fe200008e06e9 */
[----:B------:R-:W-:Y:S01]  /*2a60*/  IADD3.X R207, RZ, R82, RZ, P0, !PT ;  /* 0x00000052ffcf7210 */ /* 0x000fe200007fe4ff */
[C---:B------:R-:W-:Y:S01]  /*2a70*/  IMAD.SHL.U32 R100, R214.reuse, 0x20, RZ ;  /* 0x00000020d6647824 */ /* 0x040fe200078e00ff */
[----:B------:R-:W-:Y:S01]  /*2a80*/  SHF.L.U64.HI R87, R214, 0x4, R215 ;  /* 0x00000004d6577819 */ /* 0x000fe200000102d7 */
[----:B------:R-:W-:Y:S01]  /*2a90*/  IMAD.IADD R152, R171, 0x1, R154 ;  /* 0x00000001ab987824 */ /* 0x000fe200078e029a */
[----:B------:R-:W-:-:S02]  /*2aa0*/  IADD3 R208, P1, R210, R232, RZ ;  /* 0x000000e8d2d07210 */ /* 0x000fc40007f3e0ff */
[----:B------:R-:W-:Y:S01]  /*2ab0*/  IADD3 R89, P0, R92, 0x40, RZ ;  /* 0x000000405c597810 */ /* 0x000fe20007f1e0ff */
[----:B------:R-:W-:Y:S01]  /*2ac0*/  IMAD.IADD R150, R171, 0x1, R152 ;  /* 0x00000001ab967824 */ /* 0x000fe200078e0298 */
[----:B------:R-:W-:Y:S02]  /*2ad0*/  IADD3.X R209, R211, R233, RZ, P1, !PT ;  /* 0x000000e9d3d17210 */ /* 0x000fe40000ffe4ff */
[----:B------:R-:W-:Y:S01]  /*2ae0*/  IADD3 R96, P1, R89, R92, RZ ;  /* 0x0000005c59607210 */ /* 0x000fe20007f3e0ff */
[----:B------:R-:W-:Y:S01]  /*2af0*/  IMAD.X R94, RZ, RZ, R87, P0 ;  /* 0x000000ffff5e7224 */ /* 0x000fe200000e0657 */
[----:B------:R-:W-:Y:S02]  /*2b00*/  SHF.L.U64.HI R95, R214, 0x5, R215 ;  /* 0x00000005d65f7819 */ /* 0x000fe400000102d7 */
[----:B------:R-:W-:Y:S01]  /*2b10*/  IADD3 R97, P0, R100, R89, RZ ;  /* 0x0000005964617210 */ /* 0x000fe20007f1e0ff */
[----:B------:R-:W-:Y:S01]  /*2b20*/  IMAD.IADD R148, R171, 0x1, R150 ;  /* 0x00000001ab947824 */ /* 0x000fe200078e0296 */
[----:B------:R-:W-:Y:S01]  /*2b30*/  LEA.HI.X.SX32 R0, R3, R0, 0x1, P2 ;  /* 0x0000000003007211 */ /* 0x000fe200010f0eff */
[----:B------:R-:W-:Y:S01]  /*2b40*/  IMAD.SHL.U32 R126, R127, 0x2, RZ ;  /* 0x000000027f7e7824 */ /* 0x000fe200078e00ff */
[----:B------:R-:W-:Y:S01]  /*2b50*/  IADD3.X R102, R95, R94, RZ, P0, !PT ;  /* 0x0000005e5f667210 */ /* 0x000fe200007fe4ff */
[----:B------:R-:W-:Y:S01]  /*2b60*/  IMAD.X R91, R94, 0x1, R87, P1 ;  /* 0x000000015e5b7824 */ /* 0x000fe200008e0657 */
[----:B------:R-:W-:Y:S01]  /*2b70*/  IADD3 R99, P1, R100, R96, RZ ;  /* 0x0000006064637210 */ /* 0x000fe20007f3e0ff */
[----:B------:R-:W-:Y:S01]  /*2b80*/  IMAD R3, R59, 0xa0, RZ ;  /* 0x000000a03b037824 */ /* 0x000fe200078e02ff */
[----:B------:R-:W-:-:S02]  /*2b90*/  IADD3 R101, P0, R97, R100, RZ ;  /* 0x0000006461657210 */ /* 0x000fc40007f1e0ff */
[----:B------:R-:W-:Y:S01]  /*2ba0*/  IADD3 R147, R171, R148, RZ ;  /* 0x00000094ab937210 */ /* 0x000fe20007ffe0ff */
[----:B------:R-:W-:Y:S01]  /*2bb0*/  IMAD.IADD R72, R183, 0x1, R3 ;  /* 0x00000001b7487824 */ /* 0x000fe200078e0203 */
[----:B------:R-:W-:Y:S01]  /*2bc0*/  SHF.L.U64.HI R127, R127, 0x1, R0 ;  /* 0x000000017f7f7819 */ /* 0x000fe20000010200 */
[----:B------:R-:W-:Y:S01]  /*2bd0*/  IMAD.SHL.U32 R109, R198, 0x10, RZ ;  /* 0x00000010c66d7824 */ /* 0x000fe200078e00ff */
[-C--:B------:R-:W-:Y:S01]  /*2be0*/  IADD3 R124, P3, R16, R126.reuse, RZ ;  /* 0x0000007e107c7210 */ /* 0x080fe20007f7e0ff */
[----:B------:R-:W-:Y:S01]  /*2bf0*/  IMAD.SHL.U32 R115, R198, 0x40, RZ ;  /* 0x00000040c6737824 */ /* 0x000fe200078e00ff */
[C---:B------:R-:W-:Y:S01]  /*2c00*/  SHF.L.U32 R155, R149.reuse, 0x6, RZ ;  /* 0x00000006959b7819 */ /* 0x040fe200000006ff */
[----:B------:R-:W-:Y:S01]  /*2c10*/  IMAD.SHL.U32 R161, R149, 0x20, RZ ;  /* 0x0000002095a17824 */ /* 0x000fe200078e00ff */
[----:B------:R-:W-:Y:S01]  /*2c20*/  IADD3.X R104, R95, R91, RZ, P1, !PT ;  /* 0x0000005b5f687210 */ /* 0x000fe20000ffe4ff */
[C---:B------:R-:W-:Y:S01]  /*2c30*/  IMAD R159, R149.reuse, 0x30, RZ ;  /* 0x00000030959f7824 */ /* 0x040fe200078e02ff */
[----:B------:R-:W-:Y:S01]  /*2c40*/  IADD3.X R106, R102, R95, RZ, P0, !PT ;  /* 0x0000005f666a7210 */ /* 0x000fe200007fe4ff */
[C---:B------:R-:W-:Y:S01]  /*2c50*/  IMAD R153, R149.reuse, 0x50, RZ ;  /* 0x0000005095997824 */ /* 0x040fe200078e02ff */
[----:B------:R-:W-:Y:S01]  /*2c60*/  IADD3 R126, P2, R6, R126, RZ ;  /* 0x0000007e067e7210 */ /* 0x000fe20007f5e0ff */
[----:B------:R-:W-:Y:S01]  /*2c70*/  IMAD R151, R149, 0x60, RZ ;  /* 0x0000006095977824 */ /* 0x000fe200078e02ff */
[----:B------:R-:W-:Y:S01]  /*2c80*/  SHF.L.U64.HI R0, R198, 0x4, R199 ;  /* 0x00000004c6007819 */ /* 0x000fe200000102c7 */
[----:B------:R-:W-:Y:S01]  /*2c90*/  IMAD.WIDE.U32 R190, R60, 0x30, R210 ;  /* 0x000000303cbe7825 */ /* 0x000fe200078e00d2 */
[----:B------:R-:W-:-:S02]  /*2ca0*/  SHF.L.U64.HI R111, R198, 0x5, R199 ;  /* 0x00000005c66f7819 */ /* 0x000fc400000102c7 */
[C---:B------:R-:W-:Y:S01]  /*2cb0*/  SHF.L.U32 R112, R198.reuse, 0x5, RZ ;  /* 0x00000005c6707819 */ /* 0x040fe200000006ff */
[C---:B------:R-:W-:Y:S01]  /*2cc0*/  IMAD R113, R199.reuse, 0x60, RZ ;  /* 0x00000060c7717824 */ /* 0x040fe200078e02ff */
[C---:B------:R-:W-:Y:S01]  /*2cd0*/  SHF.L.U64.HI R114, R198.reuse, 0x6, R199 ;  /* 0x00000006c6727819 */ /* 0x040fe200000102c7 */
[----:B------:R-:W-:Y:S01]  /*2ce0*/  IMAD R5, R199, 0xa0, RZ ;  /* 0x000000a0c7057824 */ /* 0x000fe200078e02ff */
[-C--:B------:R-:W-:Y:S01]  /*2cf0*/  IADD3 R108, P1, R99, R100.reuse, RZ ;  /* 0x00000064636c7210 */ /* 0x080fe20007f3e0ff */
[----:B------:R-:W-:Y:S01]  /*2d00*/  IMAD R117, R199, 0xc0, RZ ;  /* 0x000000c0c7757824 */ /* 0x000fe200078e02ff */
[----:B------:R-:W-:Y:S01]  /*2d10*/  IADD3 R110, P0, R101, R100, RZ ;  /* 0x00000064656e7210 */ /* 0x000fe20007f1e0ff */
[----:B------:R-:W-:Y:S01]  /*2d20*/  IMAD R3, R199, 0xe0, RZ ;  /* 0x000000e0c7037824 */ /* 0x000fe200078e02ff */
[----:B------:R-:W-:Y:S01]  /*2d30*/  IADD3 R146, R171, R147, RZ ;  /* 0x00000093ab927210 */ /* 0x000fe20007ffe0ff */
[----:B------:R-:W-:-:S04]  /*2d40*/  IMAD.WIDE.U32 R204, R198, 0x60, RZ ;  /* 0x00000060c6cc7825 */ /* 0x000fc800078e00ff */
[----:B------:R-:W-:-:S04]  /*2d50*/  IMAD.WIDE.U32 R202, R198, 0xa0, RZ ;  /* 0x000000a0c6ca7825 */ /* 0x000fc800078e00ff */
[----:B------:R-:W-:-:S04]  /*2d60*/  IMAD.WIDE.U32 R200, R198, 0xc0, RZ ;  /* 0x000000c0c6c87825 */ /* 0x000fc800078e00ff */
[----:B------:R-:W-:Y:S02]  /*2d70*/  IMAD R149, R149, 0x70, RZ ;  /* 0x0000007095957824 */ /* 0x000fe400078e02ff */
[----:B------:R-:W-:-:S04]  /*2d80*/  IMAD.WIDE.U32 R186, R60, 0x30, R206 ;  /* 0x000000303cba7825 */ /* 0x000fc800078e00ce */
[----:B------:R-:W-:Y:S01]  /*2d90*/  IMAD.WIDE.U32 R188, R60, 0x30, R208 ;  /* 0x000000303cbc7825 */ /* 0x000fe200078e00d0 */
[----:B------:R-:W-:-:S03]  /*2da0*/  IADD3.X R125, R17, R127, RZ, P3, !PT ;  /* 0x0000007f117d7210 */ /* 0x000fc60001ffe4ff */
[----:B------:R-:W-:Y:S01]  /*2db0*/  IMAD.WIDE.U32 R198, R198, 0xe0, RZ ;  /* 0x000000e0c6c67825 */ /* 0x000fe200078e00ff */
[----:B------:R-:W-:Y:S02]  /*2dc0*/  SHF.L.U64.HI R107, R109, 0x1, R0 ;  /* 0x000000016d6b7819 */ /* 0x000fe40000010200 */
[----:B------:R-:W-:Y:S01]  /*2dd0*/  SHF.L.U64.HI R111, R112, 0x1, R111 ;  /* 0x00000001706f7819 */ /* 0x000fe2000001026f */
[----:B------:R-:W-:Y:S01]  /*2de0*/  IMAD.IADD R78, R79, 0x1, R187 ;  /* 0x000000014f4e7824 */ /* 0x000fe200078e02bb */
[----:B------:R-:W-:Y:S01]  /*2df0*/  SHF.L.U64.HI R114, R115, 0x1, R114 ;  /* 0x0000000173727819 */ /* 0x000fe20000010272 */
[----:B------:R-:W-:Y:S01]  /*2e00*/  IMAD.X R127, R7, 0x1, R127, P2 ;  /* 0x00000001077f7824 */ /* 0x000fe200010e067f */
[----:B------:R-:W-:Y:S01]  /*2e10*/  IADD3 R80, R191, R79, RZ ;  /* 0x0000004fbf507210 */ /* 0x000fe20007ffe0ff */
[----:B------:R-:W-:Y:S01]  /*2e20*/  IMAD.MOV.U32 R13, RZ, RZ, R57 ;  /* 0x000000ffff0d7224 */ /* 0x000fe200078e0039 */
[C---:B------:R-:W-:Y:S01]  /*2e30*/  SHF.L.U64.HI R93, R214.reuse, 0x6, R215 ;  /* 0x00000006d65d7819 */ /* 0x040fe200000102d7 */
[----:B------:R-:W-:Y:S01]  /*2e40*/  IMAD.SHL.U32 R109, R109, 0x2, RZ ;  /* 0x000000026d6d7824 */ /* 0x000fe200078e00ff */
[----:B------:R-:W-:Y:S01]  /*2e50*/  SHF.L.U32 R98, R214, 0x6, RZ ;  /* 0x00000006d6627819 */ /* 0x000fe200000006ff */
[----:B------:R-:W-:Y:S01]  /*2e60*/  IMAD.SHL.U32 R115, R115, 0x2, RZ ;  /* 0x0000000273737824 */ /* 0x000fe200078e00ff */
[----:B------:R-:W-:Y:S01]  /*2e70*/  SHF.L.U32 R112, R112, 0x1, RZ ;  /* 0x0000000170707819 */ /* 0x000fe200000006ff */
[----:B------:R-:W-:Y:S01]  /*2e80*/  IMAD.IADD R116, R203, 0x1, R5 ;  /* 0x00000001cb747824 */ /* 0x000fe200078e0205 */
[----:B------:R-:W-:Y:S01]  /*2e90*/  IADD3 R113, R205, R113, RZ ;  /* 0x00000071cd717210 */ /* 0x000fe20007ffe0ff */
[----:B------:R-:W-:Y:S01]  /*2ea0*/  IMAD.IADD R118, R199, 0x1, R3 ;  /* 0x00000001c7767824 */ /* 0x000fe200078e0203 */
[----:B------:R-:W-:Y:S01]  /*2eb0*/  IADD3 R117, R201, R117, RZ ;  /* 0x00000075c9757210 */ /* 0x000fe20007ffe0ff */
[----:B------:R-:W-:Y:S01]  /*2ec0*/  IMAD.X R103, R104, 0x1, R95, P1 ;  /* 0x0000000168677824 */ /* 0x000fe200008e065f */
[----:B------:R-:W-:Y:S01]  /*2ed0*/  SHF.R.S32.HI R145, RZ, 0x1f, R171 ;  /* 0x0000001fff917819 */ /* 0x000fe200000114ab */
[----:B------:R-:W-:Y:S01]  /*2ee0*/  IMAD.X R105, R106, 0x1, R95, P0 ;  /* 0x000000016a697824 */ /* 0x000fe200000e065f */
[----:B------:R-:W-:-:S02]  /*2ef0*/  SHF.R.S32.HI R144, RZ, 0x1f, R161 ;  /* 0x0000001fff907819 */ /* 0x000fc400000114a1 */
[----:B------:R-:W-:Y:S02]  /*2f00*/  SHF.R.S32.HI R142, RZ, 0x1f, R159 ;  /* 0x0000001fff8e7819 */ /* 0x000fe4000001149f */
[----:B------:R-:W-:Y:S02]  /*2f10*/  SHF.R.S32.HI R140, RZ, 0x1f, R155 ;  /* 0x0000001fff8c7819 */ /* 0x000fe4000001149b */
[----:B------:R-:W-:Y:S02]  /*2f20*/  SHF.R.S32.HI R138, RZ, 0x1f, R153 ;  /* 0x0000001fff8a7819 */ /* 0x000fe40000011499 */
[----:B------:R-:W-:Y:S02]  /*2f30*/  SHF.R.S32.HI R136, RZ, 0x1f, R151 ;  /* 0x0000001fff887819 */ /* 0x000fe40000011497 */
[----:B------:R-:W-:Y:S02]  /*2f40*/  SHF.R.S32.HI R134, RZ, 0x1f, R149 ;  /* 0x0000001fff867819 */ /* 0x000fe40000011495 */
[----:B------:R-:W-:-:S02]  /*2f50*/  SHF.R.S32.HI R143, RZ, 0x1f, R158 ;  /* 0x0000001fff8f7819 */ /* 0x000fc4000001149e */
[----:B------:R-:W-:Y:S02]  /*2f60*/  IADD3 R79, R79, R189, RZ ;  /* 0x000000bd4f4f7210 */ /* 0x000fe40007ffe0ff */
[----:B------:R-:W-:Y:S02]  /*2f70*/  SHF.R.S32.HI R141, RZ, 0x1f, R154 ;  /* 0x0000001fff8d7819 */ /* 0x000fe4000001149a */
[----:B------:R-:W-:Y:S02]  /*2f80*/  SHF.R.S32.HI R139, RZ, 0x1f, R152 ;  /* 0x0000001fff8b7819 */ /* 0x000fe40000011498 */
[----:B------:R-:W-:Y:S02]  /*2f90*/  SHF.R.S32.HI R137, RZ, 0x1f, R150 ;  /* 0x0000001fff897819 */ /* 0x000fe40000011496 */
[----:B------:R-:W-:Y:S02]  /*2fa0*/  SHF.R.S32.HI R135, RZ, 0x1f, R148 ;  /* 0x0000001fff877819 */ /* 0x000fe40000011494 */
[----:B------:R-:W-:-:S02]  /*2fb0*/  SHF.R.S32.HI R133, RZ, 0x1f, R147 ;  /* 0x0000001fff857819 */ /* 0x000fc40000011493 */
[----:B------:R-:W-:-:S07]  /*2fc0*/  SHF.R.S32.HI R132, RZ, 0x1f, R146 ;  /* 0x0000001fff847819 */ /* 0x000fce0000011492 */
.L_x_1845:
        /* <DEDUP_REMOVED lines=21> */
.L_x_1713:
[----:B------:R-:W-:Y:S05]  /*3120*/  BSYNC B0 ;  /* 0x0000000000007941 */ /* 0x000fea0003800000 */
.L_x_1712:
[----:B------:R-:W-:Y:S04]  /*3130*/  BSSY B0, `(.L_x_1714) ;  /* 0x000000c000007945 */ /* 0x000fe80003800000 */
[----:B------:R-:W-:Y:S05]  /*3140*/  @!P3 BRA `(.L_x_1715) ;  /* 0x000000000028b947 */ /* 0x000fea0003800000 */
[----:B------:R-:W-:Y:S02]  /*3150*/  ISETP.NE.AND P4, PT, R169, RZ, PT ;  /* 0x000000ffa900720c */ /* 0x000fe40003f85270 */
[----:B------:R-:W-:Y:S02]  /*3160*/  IADD3 R24, P3, R120, R109, RZ ;  /* 0x0000006d78187210 */ /* 0x000fe40007f7e0ff */
[C---:B------:R-:W-:Y:S03]  /*3170*/  LEA R2, P5, R230.reuse, R130, 0x1 ;  /* 0x00000082e6027211 */ /* 0x040fe600078a08ff */
[----:B------:R-:W-:Y:S01]  /*3180*/  IMAD.X R25, R119, 0x1, R107, P3 ;  /* 0x0000000177197824 */ /* 0x000fe200018e066b */
[----:B------:R-:W-:Y:S02]  /*3190*/  ISETP.NE.AND P3, PT, R167, RZ, PT ;  /* 0x000000ffa700720c */ /* 0x000fe40003f65270 */
[----:B------:R-:W-:Y:S03]  /*31a0*/  LEA.HI.X R3, R230, R131, R231, 0x1, P5 ;  /* 0x00000083e6037211 */ /* 0x000fe600028f0ce7 */
[----:B-1----:R-:W2:Y:S04]  /*31b0*/  @P4 LD.E.128 R20, desc[UR6][R24.64] ;  /* 0x0000000618144980 */ /* 0x002ea8000c101d00 */
[----:B--2---:R2:W-:Y:S04]  /*31c0*/  @P4 ST.E.128 desc[UR6][R2.64], R20 ;  /* 0x0000001402004985 */ /* 0x0045e8000c101d06 */
[----:B------:R-:W3:Y:S04]  /*31d0*/  @P3 LD.E.128 R4, desc[UR6][R24.64+0x80] ;  /* 0x0000800618043980 */ /* 0x000ee8000c101d00 */
[----:B---3--:R2:W-:Y:S02]  /*31e0*/  @P3 ST.E.128 desc[UR6][R2.64+0x80], R4 ;  /* 0x0000800402003985 */ /* 0x0085e4000c101d06 */
.L_x_1715:
[----:B------:R-:W-:Y:S05]  /*31f0*/  BSYNC B0 ;  /* 0x0000000000007941 */ /* 0x000fea0003800000 */
.L_x_1714:
        /* <DEDUP_REMOVED lines=15> */
.L_x_1717:
[----:B------:R-:W-:Y:S05]  /*32f0*/  BSYNC B0 ;  /* 0x0000000000007941 */ /* 0x000fea0003800000 */
.L_x_1716:
        /* <DEDUP_REMOVED lines=13> */
.L_x_1719:
[----:B------:R-:W-:Y:S05]  /*33d0*/  BSYNC B0 ;  /* 0x0000000000007941 */ /* 0x000fea0003800000 */
.L_x_1718:
        /* <DEDUP_REMOVED lines=17> */
.L_x_1721:
[----:B------:R-:W-:Y:S05]  /*34f0*/  BSYNC B0 ;  /* 0x0000000000007941 */ /* 0x000fea0003800000 */
.L_x_1720:
        /* <DEDUP_REMOVED lines=12> */
.L_x_1723:
[----:B------:R-:W-:Y:S05]  /*35c0*/  BSYNC B0 ;  /* 0x0000000000007941 */ /* 0x000fea0003800000 */
.L_x_1722:
        /* <DEDUP_REMOVED lines=12> */
.L_x_1725:
[----:B------:R-:W-:Y:S05]  /*3690*/  BSYNC B0 ;  /* 0x0000000000007941 */ /* 0x000fea0003800000 */
.L_x_1724:
        /* <DEDUP_REMOVED lines=12> */
.L_x_1727:
[----:B------:R-:W-:Y:S05]  /*3760*/  BSYNC B0 ;  /* 0x0000000000007941 */ /* 0x000fea0003800000 */
.L_x_1726:
        /* <DEDUP_REMOVED lines=23> */
[----:B------:R-:W-:Y:S02]  /*38e0*/  @!P0 MOV R51, R47 ;  /* 0x0000002f00338202 */ /* 0x000fe40000000f00 */
[----:B------:R-:W-:Y:S03]  /*38f0*/  @!P0 MOV R8, R12 ;  /* 0x0000000c00088202 */ /* 0x000fe60000000f00 */
        /* <DEDUP_REMOVED lines=47> */
.L_x_1734:
[----:B------:R-:W-:Y:S05]  /*3bf0*/  BSYNC B0 ;  /* 0x0000000000007941 */ /* 0x000fea0003800000 */
.L_x_1733:
[----:B------:R-:W-:Y:S05]  /*3c00*/  @P1 BRA `(.L_x_1732) ;  /* 0x0000000000d01947 */ /* 0x000fea0003800000 */
[----:B------:R-:W-:Y:S01]  /*3c10*/  ISETP.GE.AND P0, PT, R14, R17, PT ;  /* 0x000000110e00720c */ /* 0x000fe20003f06270 */
[----:B-1----:R-:W2:Y:S11]  /*3c20*/  LD.E.128 R20, desc[UR6][R122.64+0x80] ;  /* 0x000080067a147980 */ /* 0x002eb6000c101d00 */
        /* <DEDUP_REMOVED lines=50> */
.L_x_1732:
[----:B------:R-:W-:Y:S05]  /*3f50*/  BSYNC B1 ;  /* 0x0000000000017941 */ /* 0x000fea0003800000 */
.L_x_1731:
        /* <DEDUP_REMOVED lines=68> */
.L_x_1738:
[----:B------:R-:W-:Y:S05]  /*43a0*/  BSYNC B0 ;  /* 0x0000000000007941 */ /* 0x000fea0003800000 */
.L_x_1737:
[----:B------:R-:W-:Y:S05]  /*43b0*/  @P1 BRA `(.L_x_1736) ;  /* 0x0000000000d41947 */ /* 0x000fea0003800000 */
[C---:B------:R-:W-:Y:S02]  /*43c0*/  LEA R40, P1, R89.reuse, R122, 0x1 ;  /* 0x0000007a59287211 */ /* 0x040fe400078208ff */
        /* <DEDUP_REMOVED lines=52> */
.L_x_1736:
[----:B------:R-:W-:Y:S05]  /*4710*/  BSYNC B1 ;  /* 0x0000000000017941 */ /* 0x000fea0003800000 */
.L_x_1735:
        /* <DEDUP_REMOVED lines=68> */
.L_x_1742:
[----:B------:R-:W-:Y:S05]  /*4b60*/  BSYNC B0 ;  /* 0x0000000000007941 */ /* 0x000fea0003800000 */
.L_x_1741:
[----:B------:R-:W-:Y:S05]  /*4b70*/  @P1 BRA `(.L_x_1740) ;  /* 0x0000000000d41947 */ /* 0x000fea0003800000 */
[----:B------:R-:W-:Y:S02]  /*4b80*/  LEA R40, P1, R96, R122, 0x1 ;  /* 0x0000007a60287211 */ /* 0x000fe400078208ff */
        /* <DEDUP_REMOVED lines=52> */
.L_x_1740:
[----:B------:R-:W-:Y:S05]  /*4ed0*/  BSYNC B1 ;  /* 0x0000000000017941 */ /* 0x000fea0003800000 */
.L_x_1739:
        /* <DEDUP_REMOVED lines=70> */
.L_x_1746:
[----:B------:R-:W-:Y:S05]  /*5340*/  BSYNC B0 ;  /* 0x0000000000007941 */ /* 0x000fea0003800000 */
.L_x_1745:
        /* <DEDUP_REMOVED lines=54> */
.L_x_1744:
[----:B------:R-:W-:Y:S05]  /*56b0*/  BSYNC B1 ;  /* 0x0000000000017941 */ /* 0x000fea0003800000 */
.L_x_1743:
        /* <DEDUP_REMOVED lines=68> */
.L_x_1750:
[----:B------:R-:W-:Y:S05]  /*5b00*/  BSYNC B0 ;  /* 0x0000000000007941 */ /* 0x000fea0003800000 */
.L_x_1749:
        /* <DEDUP_REMOVED lines=54> */
.L_x_1748:
[----:B------:R-:W-:Y:S05]  /*5e70*/  BSYNC B1 ;  /* 0x0000000000017941 */ /* 0x000fea0003800000 */
.L_x_1747:
        /* <DEDUP_REMOVED lines=70> */
.L_x_1754:
[----:B------:R-:W-:Y:S05]  /*62e0*/  BSYNC B0 ;  /* 0x0000000000007941 */ /* 0x000fea0003800000 */
.L_x_1753:
        /* <DEDUP_REMOVED lines=54> */
.L_x_1752:
[----:B------:R-:W-:Y:S05]  /*6650*/  BSYNC B1 ;  /* 0x0000000000017941 */ /* 0x000fea0003800000 */
.L_x_1751:
        /* <DEDUP_REMOVED lines=70> */
.L_x_1758:
[----:B------:R-:W-:Y:S05]  /*6ac0*/  BSYNC B0 ;  /* 0x0000000000007941 */ /* 0x000fea0003800000 */
.L_x_1757:
        /* <DEDUP_REMOVED lines=54> */
.L_x_1756:
[----:B------:R-:W-:Y:S05]  /*6e30*/  BSYNC B1 ;  /* 0x0000000000017941 */ /* 0x000fea0003800000 */
.L_x_1755:
        /* <DEDUP_REMOVED lines=70> */
.L_x_1762:
[----:B------:R-:W-:Y:S05]  /*72a0*/  BSYNC B0 ;  /* 0x0000000000007941 */ /* 0x000fea0003800000 */
.L_x_1761:
[----:B------:R-:W-:Y:S05]  /*72b0*/  @P1 BRA `(.L_x_1760) ;  /* 0x0000000000d41947 */ /* 0x000fea0003800000 */
[----:B------:R-:W-:Y:S02]  /*72c0*/  LEA R36, P1, R110, R122, 0x1 ;  /* 0x0000007a6e247211 */ /* 0x000fe400078208ff */
        /* <DEDUP_REMOVED lines=52> */
.L_x_1760:
[----:B------:R-:W-:Y:S05]  /*7610*/  BSYNC B1 ;  /* 0x0000000000017941 */ /* 0x000fea0003800000 */
.L_x_1759:
[----:B------:R-:W2:Y:S01]  /*7620*/  LD.E R3, desc[UR6][R10.64+0xd0] ;  /* 0x0000d0060a037980 */ /* 0x000ea2000c101900 */
        /* <DEDUP_REMOVED lines=8> */
.L_x_1730:
        /* <DEDUP_REMOVED lines=96> */
.L_x_1769:
[----:B------:R-:W-:Y:S05]  /*7cb0*/  BSYNC B0 ;  /* 0x0000000000007941 */ /* 0x000fea0003800000 */
.L_x_1768:
[----:B-----5:R2:W-:Y:S02]  /*7cc0*/  ST.E.128 desc[UR6][R128.64], R36 ;  /* 0x0000002480007985 */ /* 0x0205e4000c101d06 */
.L_x_1767:
[----:B------:R-:W-:Y:S05]  /*7cd0*/  BSYNC B1 ;  /* 0x0000000000017941 */ /* 0x000fea0003800000 */
.L_x_1766:
        /* <DEDUP_REMOVED lines=93> */
.L_x_1771:
[----:B------:R-:W-:Y:S05]  /*82b0*/  BSYNC B0 ;  /* 0x0000000000007941 */ /* 0x000fea0003800000 */
.L_x_1770:
[----:B-----5:R3:W-:Y:S02]  /*82c0*/  ST.E.128 desc[UR6][R128.64+0x80], R36 ;  /* 0x0000802480007985 */ /* 0x0207e4000c101d06 */
.L_x_1765:
[----:B------:R-:W-:Y:S05]  /*82d0*/  BSYNC B2 ;  /* 0x0000000000027941 */ /* 0x000fea0003800000 */
.L_x_1764:
        /* <DEDUP_REMOVED lines=32> */
[----:B--2---:R-:W-:Y:S02]  /*84e0*/  LEA R244, P0, R222, R124, 0x1 ;  /* 0x0000007cdef47211 */ /* 0x004fe400078008ff */
[----:B------:R-:W-:Y:S02]  /*84f0*/  LEA.HI.X.SX32 R224, R224, R145, 0x1, P2 ;  /* 0x00000091e0e07211 */ /* 0x000fe400010f0eff */
[----:B------:R-:W2:Y:S02]  /*8500*/  LD.E.128 R20, desc[UR6][R20.64] ;  /* 0x0000000614147980 */ /* 0x000ea4000c101d00 */
[----:B------:R-:W-:Y:S02]  /*8510*/  LEA.HI.X R245, R222, R125, R224, 0x1, P0 ;  /* 0x0000007ddef57211 */ /* 0x000fe400000f0ce0 */
[----:B------:R-:W-:Y:S02]  /*8520*/  MOV R222, RZ ;  /* 0x000000ff00de7202 */ /* 0x000fe40000000f00 */
[----:B------:R-:W-:Y:S02]  /*8530*/  @P1 IADD3 R222, -R229, RZ, RZ ;  /* 0x000000ffe5de1210 */ /* 0x000fe40007ffe1ff */
[----:B------:R-:W3:Y:S02]  /*8540*/  LD.E.128 R244, desc[UR6][R244.64] ;  /* 0x00000006f4f47980 */ /* 0x000ee4000c101d00 */
[----:B------:R-:W-:Y:S04]  /*8550*/  IADD3 R229, P0, R171, R222, RZ ;  /* 0x000000deabe57210 */ /* 0x000fe80007f1e0ff */
[----:B------:R-:W-:Y:S02]  /*8560*/  LEA.HI.X.SX32 R222, R222, R145, 0x1, P0 ;  /* 0x00000091dede7211 */ /* 0x000fe400000f0eff */
[C---:B------:R-:W-:Y:S04]  /*8570*/  LEA R40, P0, R229.reuse, R126, 0x1 ;  /* 0x0000007ee5287211 */ /* 0x040fe800078008ff */
[----:B------:R-:W-:Y:S05]  /*8580*/  LEA.HI.X R41, R229, R127, R222, 0x1, P0 ;  /* 0x0000007fe5297211 */ /* 0x000fea00000f0cde */
        /* <DEDUP_REMOVED lines=63> */
.L_x_1777:
[----:B------:R-:W-:Y:S05]  /*8980*/  BSYNC B0 ;  /* 0x0000000000007941 */ /* 0x000fea0003800000 */
.L_x_1776:
[----:B-----5:R4:W-:Y:S02]  /*8990*/  ST.E.128 desc[UR6][R226.64], R36 ;  /* 0x00000024e2007985 */ /* 0x0209e4000c101d06 */
.L_x_1775:
[----:B------:R-:W-:Y:S05]  /*89a0*/  BSYNC B1 ;  /* 0x0000000000017941 */ /* 0x000fea0003800000 */
.L_x_1774:
[----:B------:R-:W-:Y:S11]  /*89b0*/  ISETP.GE.AND P0, PT, R14, R121, PT ;  /* 0x000000790e00720c */ /* 0x000ff60003f06270 */
[----:B------:R-:W-:Y:S02]  /*89c0*/  @!UPT UIADD3 URZ, URZ, URZ, URZ ;  /* 0x0000003f3f3ff290 */ /* 0x000fe4000fffe03f */
[----:B------:R-:W-:Y:S05]  /*89d0*/  @P0 BRA `(.L_x_1773) ;  /* 0x00000004008c0947 */ /* 0x000fea0003800000 */
[C---:B--2---:R-:W-:Y:S01]  /*89e0*/  LEA R244, P0, R89.reuse, R122, 0x1 ;  /* 0x0000007a59f47211 */ /* 0x044fe200078008ff */
        /* <DEDUP_REMOVED lines=96> */
.L_x_1779:
[----:B------:R-:W-:Y:S05]  /*8ff0*/  BSYNC B0 ;  /* 0x0000000000007941 */ /* 0x000fea0003800000 */
.L_x_1778:
[----:B-----5:R3:W-:Y:S02]  /*9000*/  ST.E.128 desc[UR6][R226.64], R36 ;  /* 0x00000024e2007985 */ /* 0x0207e4000c101d06 */
.L_x_1773:
[----:B------:R-:W-:Y:S05]  /*9010*/  BSYNC B2 ;  /* 0x0000000000027941 */ /* 0x000fea0003800000 */
.L_x_1772:
        /* <DEDUP_REMOVED lines=106> */
.L_x_1785:
[----:B------:R-:W-:Y:S05]  /*96c0*/  BSYNC B0 ;  /* 0x0000000000007941 */ /* 0x000fea0003800000 */
.L_x_1784:
[----:B-----5:R3:W-:Y:S02]  /*96d0*/  ST.E.128 desc[UR6][R226.64], R36 ;  /* 0x00000024e2007985 */ /* 0x0207e4000c101d06 */
.L_x_1783:
[----:B------:R-:W-:Y:S05]  /*96e0*/  BSYNC B1 ;  /* 0x0000000000017941 */ /* 0x000fea0003800000 */
.L_x_1782:
        /* <DEDUP_REMOVED lines=100> */
.L_x_1787:
[----:B------:R-:W-:Y:S05]  /*9d30*/  BSYNC B0 ;  /* 0x0000000000007941 */ /* 0x000fea0003800000 */
.L_x_1786:
[----:B-----5:R3:W-:Y:S02]  /*9d40*/  ST.E.128 desc[UR6][R226.64], R36 ;  /* 0x00000024e2007985 */ /* 0x0207e4000c101d06 */
.L_x_1781:
[----:B------:R-:W-:Y:S05]  /*9d50*/  BSYNC B2 ;  /* 0x0000000000027941 */ /* 0x000fea0003800000 */
.L_x_1780:
        /* <DEDUP_REMOVED lines=108> */
.L_x_1793:
[----:B------:R-:W-:Y:S05]  /*a420*/  BSYNC B0 ;  /* 0x0000000000007941 */ /* 0x000fea0003800000 */
.L_x_1792:
[----:B-----5:R3:W-:Y:S02]  /*a430*/  ST.E.128 desc[UR6][R226.64], R36 ;  /* 0x00000024e2007985 */ /* 0x0207e4000c101d06 */
.L_x_1791:
[----:B------:R-:W-:Y:S05]  /*a440*/  BSYNC B1 ;  /* 0x0000000000017941 */ /* 0x000fea0003800000 */
.L_x_1790:
        /* <DEDUP_REMOVED lines=100> */
.L_x_1795:
[----:B------:R-:W-:Y:S05]  /*aa90*/  BSYNC B0 ;  /* 0x0000000000007941 */ /* 0x000fea0003800000 */
.L_x_1794:
[----:B-----5:R3:W-:Y:S02]  /*aaa0*/  ST.E.128 desc[UR6][R226.64], R36 ;  /* 0x00000024e2007985 */ /* 0x0207e4000c101d06 */
.L_x_1789:
[----:B------:R-:W-:Y:S05]  /*aab0*/  BSYNC B2 ;  /* 0x0000000000027941 */ /* 0x000fea0003800000 */
.L_x_1788:
        /* <DEDUP_REMOVED lines=106> */
.L_x_1801:
[----:B------:R-:W-:Y:S05]  /*b160*/  BSYNC B0 ;  /* 0x0000000000007941 */ /* 0x000fea0003800000 */
.L_x_1800:
[----:B-----5:R3:W-:Y:S02]  /*b170*/  ST.E.128 desc[UR6][R226.64], R36 ;  /* 0x00000024e2007985 */ /* 0x0207e4000c101d06 */
.L_x_1799:
[----:B------:R-:W-:Y:S05]  /*b180*/  BSYNC B1 ;  /* 0x0000000000017941 */ /* 0x000fea0003800000 */
.L_x_1798:
        /* <DEDUP_REMOVED lines=100> */
.L_x_1803:
[----:B------:R-:W-:Y:S05]  /*b7d0*/  BSYNC B0 ;  /* 0x0000000000007941 */ /* 0x000fea0003800000 */
.L_x_1802:
[----:B-----5:R3:W-:Y:S02]  /*b7e0*/  ST.E.128 desc[UR6][R226.64], R36 ;  /* 0x00000024e2007985 */ /* 0x0207e4000c101d06 */
.L_x_1797:
[----:B------:R-:W-:Y:S05]  /*b7f0*/  BSYNC B2 ;  /* 0x0000000000027941 */ /* 0x000fea0003800000 */
.L_x_1796:
        /* <DEDUP_REMOVED lines=108> */
.L_x_1809:
[----:B------:R-:W-:Y:S05]  /*bec0*/  BSYNC B0 ;  /* 0x0000000000007941 */ /* 0x000fea0003800000 */
.L_x_1808:
[----:B-----5:R1:W-:Y:S02]  /*bed0*/  ST.E.128 desc[UR6][R44.64], R28 ;  /* 0x0000001c2c007985 */ /* 0x0203e4000c101d06 */
.L_x_1807:
[----:B------:R-:W-:Y:S05]  /*bee0*/  BSYNC B1 ;  /* 0x0000000000017941 */ /* 0x000fea0003800000 */
.L_x_1806:
[----:B------:R-:W-:Y:S11]  /*bef0*/  ISETP.GE.AND P0, PT, R14, R121, PT ;  /* 0x000000790e00720c */ /* 0x000ff60003f06270 */
[----:B------:R-:W-:Y:S02]  /*bf00*/  @!UPT UIADD3 URZ, URZ, URZ, URZ ;  /* 0x0000003f3f3ff290 */ /* 0x000fe4000fffe03f */
[----:B------:R-:W-:Y:S05]  /*bf10*/  @P0 BRA `(.L_x_1805) ;  /* 0x00000004008c0947 */ /* 0x000fea0003800000 */
[C---:B------:R-:W-:Y:S01]  /*bf20*/  LEA R2, P0, R101.reuse, R122, 0x1 ;  /* 0x0000007a65027211 */ /* 0x040fe200078008ff */
        /* <DEDUP_REMOVED lines=17> */
[C---:B-1----:R-:W-:Y:S02]  /*c040*/  LEA R2, P0, R5.reuse, R2, 0x1 ;  /* 0x0000000205027211 */ /* 0x042fe400078008ff */
[----:B------:R-:W-:Y:S02]  /*c050*/  IADD3 R0, P2, R148, R4, RZ ;  /* 0x0000000494007210 */ /* 0x000fe40007f5e0ff */
[----:B------:R-:W-:Y:S02]  /*c060*/  LEA.HI.X.SX32 R3, R5, R3, 0x1, P0 ;  /* 0x0000000305037211 */ /* 0x000fe400000f0eff */
[----:B------:R-:W-:Y:S02]  /*c070*/  LEA.HI.X.SX32 R4, R4, R135, 0x1, P2 ;  /* 0x0000008704047211 */ /* 0x000fe400010f0eff */
[C---:B--234-:R-:W-:Y:S04]  /*c080*/  LEA R36, P0, R0.reuse, R124, 0x1 ;  /* 0x0000007c00247211 */ /* 0x05cfe800078008ff */
[----:B------:R-:W-:Y:S02]  /*c090*/  LEA.HI.X R37, R0, R125, R4, 0x1, P0 ;  /* 0x0000007d00257211 */ /* 0x000fe400000f0c04 */
[----:B------:R1:W2:Y:S01]  /*c0a0*/  LD.E.128 R4, desc[UR6][R2.64] ;  /* 0x0000000602047980 */ /* 0x0002a2000c101d00 */
        /* <DEDUP_REMOVED lines=72> */
.L_x_1811:
[----:B------:R-:W-:Y:S05]  /*c530*/  BSYNC B0 ;  /* 0x0000000000007941 */ /* 0x000fea0003800000 */
.L_x_1810:
[----:B-----5:R1:W-:Y:S02]  /*c540*/  ST.E.128 desc[UR6][R40.64], R24 ;  /* 0x0000001828007985 */ /* 0x0203e4000c101d06 */
.L_x_1805:
[----:B------:R-:W-:Y:S05]  /*c550*/  BSYNC B2 ;  /* 0x0000000000027941 */ /* 0x000fea0003800000 */
.L_x_1804:
        /* <DEDUP_REMOVED lines=108> */
.L_x_1817:
[----:B------:R-:W-:Y:S05]  /*cc20*/  BSYNC B0 ;  /* 0x0000000000007941 */ /* 0x000fea0003800000 */
.L_x_1816:
[----:B-----5:R1:W-:Y:S02]  /*cc30*/  ST.E.128 desc[UR6][R40.64], R24 ;  /* 0x0000001828007985 */ /* 0x0203e4000c101d06 */
.L_x_1815:
[----:B------:R-:W-:Y:S05]  /*cc40*/  BSYNC B1 ;  /* 0x0000000000017941 */ /* 0x000fea0003800000 */
.L_x_1814:
[----:B------:R-:W-:Y:S11]  /*cc50*/  ISETP.GE.AND P0, PT, R14, R121, PT ;  /* 0x000000790e00720c */ /* 0x000ff60003f06270 */
[----:B------:R-:W-:Y:S02]  /*cc60*/  @!UPT UIADD3 URZ, URZ, URZ, URZ ;  /* 0x0000003f3f3ff290 */ /* 0x000fe4000fffe03f */
[----:B------:R-:W-:Y:S05]  /*cc70*/  @P0 BRA `(.L_x_1813) ;  /* 0x00000004008c0947 */ /* 0x000fea0003800000 */
[----:B-1----:R-:W-:Y:S01]  /*cc80*/  LEA R2, P0, R108, R122, 0x1 ;  /* 0x0000007a6c027211 */ /* 0x002fe200078008ff */
        /* <DEDUP_REMOVED lines=96> */
.L_x_1819:
[----:B------:R-:W-:Y:S05]  /*d290*/  BSYNC B0 ;  /* 0x0000000000007941 */ /* 0x000fea0003800000 */
.L_x_1818:
[----:B-----5:R1:W-:Y:S02]  /*d2a0*/  ST.E.128 desc[UR6][R40.64], R24 ;  /* 0x0000001828007985 */ /* 0x0203e4000c101d06 */
.L_x_1813:
[----:B------:R-:W-:Y:S05]  /*d2b0*/  BSYNC B2 ;  /* 0x0000000000027941 */ /* 0x000fea0003800000 */
.L_x_1812:
        /* <DEDUP_REMOVED lines=108> */
.L_x_1825:
[----:B------:R-:W-:Y:S05]  /*d980*/  BSYNC B0 ;  /* 0x0000000000007941 */ /* 0x000fea0003800000 */
.L_x_1824:
[----:B-----5:R1:W-:Y:S02]  /*d990*/  ST.E.128 desc[UR6][R40.64], R24 ;  /* 0x0000001828007985 */ /* 0x0203e4000c101d06 */
.L_x_1823:
[----:B------:R-:W-:Y:S05]  /*d9a0*/  BSYNC B1 ;  /* 0x0000000000017941 */ /* 0x000fea0003800000 */
.L_x_1822:
        /* <DEDUP_REMOVED lines=19> */
[----:B------:R-:W-:Y:S02]  /*dae0*/  MOV R33, R7 ;  /* 0x0000000700217202 */ /* 0x000fe40000000f00 */
[----:B------:R-:W-:Y:S03]  /*daf0*/  MOV R35, R5 ;  /* 0x0000000500237202 */ /* 0x000fe60000000f00 */
[C---:B------:R-:W-:Y:S02]  /*db00*/  @P1 IADD3 R8, -R25.reuse, RZ, RZ ;  /* 0x000000ff19081210 */ /* 0x040fe40007ffe1ff */
[----:B------:R-:W-:Y:S02]  /*db10*/  @P1 IADD3 R21, -R25, RZ, RZ ;  /* 0x000000ff19151210 */ /* 0x000fe40007ffe1ff */
[----:B-1----:R-:W-:Y:S02]  /*db20*/  LEA R2, P0, R8, R2, 0x1 ;  /* 0x0000000208027211 */ /* 0x002fe400078008ff */
[----:B------:R-:W-:Y:S02]  /*db30*/  IADD3 R0, P2, R146, R21, RZ ;  /* 0x0000001592007210 */ /* 0x000fe40007f5e0ff */
[----:B------:R-:W-:Y:S02]  /*db40*/  LEA.HI.X.SX32 R3, R8, R3, 0x1, P0 ;  /* 0x0000000308037211 */ /* 0x000fe400000f0eff */
[----:B------:R-:W-:Y:S02]  /*db50*/  LEA.HI.X.SX32 R21, R21, R132, 0x1, P2 ;  /* 0x0000008415157211 */ /* 0x000fe400010f0eff */
[C---:B--234-:R-:W-:Y:S02]  /*db60*/  LEA R36, P0, R0.reuse, R124, 0x1 ;  /* 0x0000007c00247211 */ /* 0x05cfe400078008ff */
        /* <DEDUP_REMOVED lines=74> */
.L_x_1827:
[----:B------:R-:W-:Y:S05]  /*e010*/  BSYNC B0 ;  /* 0x0000000000007941 */ /* 0x000fea0003800000 */
.L_x_1826:
[----:B-----5:R1:W-:Y:S02]  /*e020*/  ST.E.128 desc[UR6][R40.64], R4 ;  /* 0x0000000428007985 */ /* 0x0203e4000c101d06 */
.L_x_1821:
[----:B------:R-:W-:Y:S05]  /*e030*/  BSYNC B2 ;  /* 0x0000000000027941 */ /* 0x000fea0003800000 */
.L_x_1820:
[----:B-1----:R-:W2:Y:S02]  /*e040*/  LD.E R3, desc[UR6][R10.64+0xd0] ;  /* 0x0000d0060a037980 */ /* 0x002ea4000c101900 */
[----:B--2---:R-:W-:Y:S05]  /*e050*/  IMAD.U32 R3, R3, -0x40, RZ ;  /* 0xffffffc003037824 */ /* 0x004fea00078e00ff */
[C---:B------:R-:W-:Y:S02]  /*e060*/  LEA R126, P1, R3.reuse, R126, 0x1 ;  /* 0x0000007e037e7211 */ /* 0x040fe400078208ff */
[C---:B------:R-:W-:Y:S02]  /*e070*/  LEA R124, P0, R3.reuse, R124, 0x1 ;  /* 0x0000007c037c7211 */ /* 0x040fe400078008ff */
[C---:B------:R-:W-:Y:S02]  /*e080*/  LEA.HI.X.SX32 R127, R3.reuse, R127, 0x1, P1 ;  /* 0x0000007f037f7211 */ /* 0x040fe400008f0eff */
[----:B------:R-:W-:Y:S01]  /*e090*/  LEA.HI.X.SX32 R125, R3, R125, 0x1, P0 ;  /* 0x0000007d037d7211 */ /* 0x000fe200000f0eff */
[----:B------:R-:W-:Y:S05]  /*e0a0*/  BRA `(.L_x_1763) ;  /* 0x0000000800807947 */ /* 0x000fea0003800000 */
.L_x_1729:
        /* <DEDUP_REMOVED lines=18> */
.L_x_1829:
[----:B------:R-:W-:Y:S05]  /*e1d0*/  BSYNC B0 ;  /* 0x0000000000007941 */ /* 0x000fea0003800000 */
.L_x_1828:
        /* <DEDUP_REMOVED lines=20> */
.L_x_1831:
[----:B------:R-:W-:Y:S05]  /*e320*/  BSYNC B0 ;  /* 0x0000000000007941 */ /* 0x000fea0003800000 */
.L_x_1830:
        /* <DEDUP_REMOVED lines=28> */
.L_x_1833:
[----:B------:R-:W-:Y:S05]  /*e4f0*/  BSYNC B0 ;  /* 0x0000000000007941 */ /* 0x000fea0003800000 */
.L_x_1832:
        /* <DEDUP_REMOVED lines=18> */
.L_x_1835:
[----:B------:R-:W-:Y:S05]  /*e620*/  BSYNC B0 ;  /* 0x0000000000007941 */ /* 0x000fea0003800000 */
.L_x_1834:
        /* <DEDUP_REMOVED lines=16> */
.L_x_1837:
[----:B------:R-:W-:Y:S05]  /*e730*/  BSYNC B0 ;  /* 0x0000000000007941 */ /* 0x000fea0003800000 */
.L_x_1836:
        /* <DEDUP_REMOVED lines=18> */
.L_x_1839:
[----:B------:R-:W-:Y:S05]  /*e860*/  BSYNC B0 ;  /* 0x0000000000007941 */ /* 0x000fea0003800000 */
.L_x_1838:
        /* <DEDUP_REMOVED lines=18> */
.L_x_1841:
[----:B------:R-:W-:Y:S05]  /*e990*/  BSYNC B0 ;  /* 0x0000000000007941 */ /* 0x000fea0003800000 */
.L_x_1840:
        /* <DEDUP_REMOVED lines=17> */
.L_x_1763:
[----:B------:R-:W-:Y:S05]  /*eab0*/  BSYNC B3 ;  /* 0x0000000000037941 */ /* 0x000fea0003800000 */
.L_x_1728:
        /* <DEDUP_REMOVED lines=89> */
.L_x_1843:
        /* <DEDUP_REMOVED lines=8> */
.L_x_1844:
[----:B------:R-:W-:Y:S05]  /*f0d0*/  BSYNC B0 ;  /* 0x0000000000007941 */ /* 0x000fea0003800000 */
.L_x_1842:
[----:B------:R-:W-:Y:S04]  /*f0e0*/  IADD3 R13, R13, -0x1, RZ ;  /* 0xffffffff0d0d7810 */ /* 0x000fe80007ffe0ff */
[----:B------:R-:W-:Y:S11]  /*f0f0*/  ISETP.GT.AND P0, PT, R13, R88, PT ;  /* 0x000000580d00720c */ /* 0x000ff60003f04270 */
[----:B------:R-:W-:Y:S02]  /*f100*/  @!UPT UIADD3 URZ, URZ, URZ, URZ ;  /* 0x0000003f3f3ff290 */ /* 0x000fe4000fffe03f */
[----:B------:R-:W-:Y:S05]  /*f110*/  @P0 BRA `(.L_x_1845) ;  /* 0xffffff3c00ac0947 */ /* 0x000fea000383ffff */
.L_x_1711:
[----:B------:R-:W-:Y:S05]  /*f120*/  WARPSYNC.ALL ;  /* 0x0000000000007948 */ /* 0x000fea0003800000 */
[----:B------:R-:W-:Y:S06]  /*f130*/  BAR.SYNC.DEFER_BLOCKING 0x0 ;  /* 0x0000000000007b1d */ /* 0x000fec0000010000 */
[----:B------:R-:W2:Y:S02]  /*f140*/  LD.E R3, desc[UR6][R10.64+0xd0] ;  /* 0x0000d0060a037980 */ /* 0x000ea4000c101900 */
[----:B------:R-:W1:Y:S01]  /*f150*/  S2UR UR4, SR_CgaCtaId ;  /* 0x00000000000479c3 */ /* 0x000e620000008800 */
[----:B------:R-:W-:Y:S01]  /*f160*/  UMOV UR5, 0x400 ;  /* 0x0000040000057882 */ /* 0x000fe20000000000 */
[----:B------:R-:W-:Y:S01]  /*f170*/  BSSY B3, `(.L_x_1846) ;  /* 0x0000539000037945 */ /* 0x000fe20003800000 */
[C---:B-1-34-:R-:W-:Y:S01]  /*f180*/  SHF.L.U64.HI R5, R218.reuse, 0x4, R219 ;  /* 0x00000004da057819 */ /* 0x05afe200000102db */
[----:B------:R-:W-:Y:S01]  /*f190*/  IMAD.SHL.U32 R7, R218, 0x10, RZ ;  /* 0x00000010da077824 */ /* 0x000fe200078e00ff */
[----:B------:R-:W-:-:S06]  /*f1a0*/  ULEA UR4, UR4, UR5, 0x18 ;  /* 0x0000000504047291 */ /* 0x000fcc000f8ec03f */
[----:B------:R-:W-:Y:S02]  /*f1b0*/  LEA R244, R176, UR4, 0x1 ;  /* 0x00000004b0f47c11 */ /* 0x000fe4000f8e08ff */
[----:B--2---:R-:W-:-:S13]  /*f1c0*/  ISETP.NE.AND P0, PT, R3, RZ, PT ;  /* 0x000000ff0300720c */ /* 0x004fda0003f05270 */
[----:B------:R-:W-:Y:S05]  /*f1d0*/  @!P0 BRA `(.L_x_1847) ;  /* 0x0000004c005c8947 */ /* 0x000fea0003800000 */
[----:B------:R-:W2:Y:S01]  /*f1e0*/  LD.E.64 R8, desc[UR6][R10.64+0xf0] ;  /* 0x0000f0060a087980 */ /* 0x000ea2000c101b00 */
[----:B------:R-:W-:-:S03]  /*f1f0*/  IMAD.MOV.U32 R2, RZ, RZ, RZ ;  /* 0x000000ffff027224 */ /* 0x000fc600078e00ff */
[----:B------:R-:W3:Y:S04]  /*f200*/  LD.E.U8 R0, desc[UR6][R10.64+0x1b3] ;  /* 0x0001b3060a007980 */ /* 0x000ee8000c101100 */
[----:B------:R-:W5:Y:S04]  /*f210*/  LD.E.64 R32, desc[UR6][R10.64+0x148] ;  /* 0x000148060a207980 */ /* 0x000f68000c101b00 */
[----:B------:R-:W5:Y:S01]  /*f220*/  LD.E.64 R34, desc[UR6][R10.64+0x150] ;  /* 0x000150060a227980 */ /* 0x000f62000c101b00 */
[----:B--2---:R-:W-:-:S04]  /*f230*/  ISETP.NE.U32.AND P1, PT, R8, RZ, PT ;  /* 0x000000ff0800720c */ /* 0x004fc80003f25070 */
[----:B------:R-:W-:-:S13]  /*f240*/  ISETP.NE.AND.EX P1, PT, R9, RZ, PT, P1 ;  /* 0x000000ff0900720c */ /* 0x000fda0003f25310 */
[----:B-----5:R-:W-:-:S04]  /*f250*/  @P1 LEA R12, P0, R241, R8, 0x2 ;  /* 0x00000008f10c1211 */ /* 0x020fc800078010ff */
[----:B------:R-:W-:Y:S02]  /*f260*/  @P1 LEA.HI.X R13, R241, R9, R70, 0x2, P0 ;  /* 0x00000009f10d1211 */ /* 0x000fe400000f1446 */
[----:B------:R-:W5:Y:S04]  /*f270*/  LD.E R9, desc[UR6][R10.64+0xc0] ;  /* 0x0000c0060a097980 */ /* 0x000f68000c101900 */
[----:B------:R1:W2:Y:S01]  /*f280*/  @P1 LD.E R2, desc[UR6][R12.64] ;  /* 0x000000060c021980 */ /* 0x0002a2000c101900 */
[-C--:B------:R-:W-:Y:S02]  /*f290*/  IADD3 R7, P1, R7, R194.reuse, RZ ;  /* 0x000000c207077210 */ /* 0x080fe40007f3e0ff */
[----:B------:R-:W-:-:S03]  /*f2a0*/  LEA R15, P0, R218, R194, 0x5 ;  /* 0x000000c2da0f7211 */ /* 0x000fc600078028ff */
[----:B------:R-:W-:Y:S01]  /*f2b0*/  IMAD.X R5, R5, 0x1, R197, P1 ;  /* 0x0000000105057824 */ /* 0x000fe200008e06c5 */
[-C--:B------:R-:W-:Y:S02]  /*f2c0*/  LEA R40, P1, R7, R220.reuse, 0x1 ;  /* 0x000000dc07287211 */ /* 0x080fe400078208ff */
[----:B------:R-:W-:Y:S02]  /*f2d0*/  LEA.HI.X R6, R218, R197, R219, 0x5, P0 ;  /* 0x000000c5da067211 */ /* 0x000fe400000f2cdb */
[----:B---3--:R-:W-:Y:S01]  /*f2e0*/  ISETP.NE.AND P4, PT, R0, RZ, PT ;  /* 0x000000ff0000720c */ /* 0x008fe20003f85270 */
[----:B------:R-:W-:Y:S01]  /*f2f0*/  IMAD.MOV.U32 R196, RZ, RZ, R194 ;  /* 0x000000ffffc47224 */ /* 0x000fe200078e00c2 */
[-C--:B------:R-:W-:Y:S02]  /*f300*/  LEA R42, P2, R194, R220.reuse, 0x1 ;  /* 0x000000dcc22a7211 */ /* 0x080fe400078408ff */
[----:B------:R-:W-:Y:S02]  /*f310*/  LEA R16, P0, R15, R220, 0x1 ;  /* 0x000000dc0f107211 */ /* 0x000fe400078008ff */
[----:B------:R-:W-:-:S02]  /*f320*/  LEA.HI.X R41, R7, R221, R5, 0x1, P1 ;  /* 0x000000dd07297211 */ /* 0x000fc400008f0c05 */
[----:B-1----:R-:W-:-:S04]  /*f330*/  LEA.HI R13, R3, R3, RZ, 0x1 ;  /* 0x00000003030d7211 */ /* 0x002fc800078f08ff */
[----:B------:R-:W-:Y:S01]  /*f340*/  SHF.R.S32.HI R13, RZ, 0x1, R13 ;  /* 0x00000001ff0d7819 */ /* 0x000fe2000001140d */
[----:B------:R-:W-:Y:S01]  /*f350*/  IMAD R4, R219, 0x30, RZ ;  /* 0x00000030db047824 */ /* 0x000fe200078e02ff */
[----:B------:R-:W-:-:S03]  /*f360*/  LEA.HI.X R43, R194, R221, R197, 0x1, P2 ;  /* 0x000000ddc22b7211 */ /* 0x000fc600010f0cc5 */
[----:B------:R-:W-:Y:S01]  /*f370*/  IMAD R5, R212, R13, R170 ;  /* 0x0000000dd4057224 */ /* 0x000fe200078e02aa */
[----:B------:R-:W-:Y:S01]  /*f380*/  LEA.HI.X R17, R15, R221, R6, 0x1, P0 ;  /* 0x000000dd0f117211 */ /* 0x000fe200000f0c06 */
[----:B------:R-:W-:-:S04]  /*f390*/  IMAD.WIDE.U32 R196, R218, 0x30, R196 ;  /* 0x00000030dac47825 */ /* 0x000fc800078e00c4 */
[----:B------:R-:W-:Y:S02]  /*f3a0*/  IMAD.IADD R15, R240, 0x1, -R65 ;  /* 0x00000001f00f7824 */ /* 0x000fe400078e0a41 */
[----:B------:R-:W-:Y:S01]  /*f3b0*/  IMAD.IADD R21, R170, 0x1, R5 ;  /* 0x00000001aa157824 */ /* 0x000fe200078e0205 */
[----:B------:R-:W-:Y:S01]  /*f3c0*/  LEA R38, P1, R196, R220, 0x1 ;  /* 0x000000dcc4267211 */ /* 0x000fe200078208ff */
[----:B------:R-:W-:Y:S01]  /*f3d0*/  IMAD.IADD R7, R197, 0x1, R4 ;  /* 0x00000001c5077824 */ /* 0x000fe200078e0204 */
[----:B------:R-:W-:Y:S01]  /*f3e0*/  ISETP.GE.AND P0, PT, R212, R15, PT ;  /* 0x0000000fd400720c */ /* 0x000fe20003f06270 */
[----:B------:R-:W-:-:S03]  /*f3f0*/  IMAD.SHL.U32 R37, R13, 0x10, RZ ;  /* 0x000000100d257824 */ /* 0x000fc600078e00ff */
[----:B------:R-:W-:Y:S02]  /*f400*/  ISETP.GT.AND P0, PT, R62, -0x8, !P0 ;  /* 0xfffffff83e00780c */ /* 0x000fe40004704270 */
[----:B------:R-:W-:Y:S02]  /*f410*/  LEA.HI.X R39, R196, R221, R7, 0x1, P1 ;  /* 0x000000ddc4277211 */ /* 0x000fe400008f0c07 */
        /* <DEDUP_REMOVED lines=10> */
[----:B-----5:R-:W-:Y:S01]  /*f4c0*/  ISETP.GE.AND P2, PT, R18, R9, PT ;  /* 0x000000091200720c */ /* 0x020fe20003f46270 */
        /* <DEDUP_REMOVED lines=15> */
[----:B-----5:R-:W-:Y:S02]  /*f5c0*/  HADD2.F32 R27, -RZ, R21.H1_H1 ;  /* 0x30000015ff1b7230 */ /* 0x020fe40000004100 */
[----:B------:R-:W-:Y:S02]  /*f5d0*/  HADD2.F32 R25, -RZ, R23.H1_H1 ;  /* 0x30000017ff197230 */ /* 0x000fe40000004100 */
[----:B------:R-:W-:Y:S02]  /*f5e0*/  HADD2.F32 R26, -RZ, R21.H0_H0 ;  /* 0x20000015ff1a7230 */ /* 0x000fe40000004100 */
[----:B------:R-:W-:-:S02]  /*f5f0*/  HADD2.F32 R28, -RZ, R23.H0_H0 ;  /* 0x20000017ff1c7230 */ /* 0x000fc40000004100 */
[----:B---3--:R-:W-:Y:S02]  /*f600*/  HADD2.F32 R2, -RZ, R4.H1_H1 ;  /* 0x30000004ff027230 */ /* 0x008fe40000004100 */
[----:B------:R-:W-:Y:S02]  /*f610*/  HADD2.F32 R0, -RZ, R5.H1_H1 ;  /* 0x30000005ff007230 */ /* 0x000fe40000004100 */
[--C-:B----4-:R-:W-:Y:S02]  /*f620*/  HADD2.F32 R21, -RZ, R6.reuse.H1_H1 ;  /* 0x30000006ff157230 */ /* 0x110fe40000004100 */
[----:B------:R-:W-:Y:S01]  /*f630*/  FMUL.FTZ R29, R27, R2 ;  /* 0x000000021b1d7220 */ /* 0x000fe20000410000 */
[----:B------:R-:W-:Y:S02]  /*f640*/  HADD2.F32 R8, -RZ, R7.H1_H1 ;  /* 0x30000007ff087230 */ /* 0x000fe40000004100 */
[----:B------:R-:W-:Y:S01]  /*f650*/  FMUL.FTZ R23, R25, R0 ;  /* 0x0000000019177220 */ /* 0x000fe20000410000 */
[----:B------:R-:W-:-:S02]  /*f660*/  HADD2.F32 R6, -RZ, R6.H0_H0 ;  /* 0x20000006ff067230 */ /* 0x000fc40000004100 */
[-C--:B------:R-:W-:Y:S01]  /*f670*/  FMUL.FTZ R27, R27, R21.reuse ;  /* 0x000000151b1b7220 */ /* 0x080fe20000410000 */
[----:B------:R-:W-:Y:S01]  /*f680*/  FFMA.FTZ R29, R26, R21, -R29 ;  /* 0x000000151a1d7223 */ /* 0x000fe2000001081d */
[-C--:B------:R-:W-:Y:S01]  /*f690*/  FMUL.FTZ R25, R25, R8.reuse ;  /* 0x0000000819197220 */ /* 0x080fe20000410000 */
[----:B------:R-:W-:Y:S01]  /*f6a0*/  FFMA.FTZ R23, R28, R8, -R23 ;  /* 0x000000081c177223 */ /* 0x000fe20000010817 */
[----:B------:R-:W-:Y:S02]  /*f6b0*/  HADD2.F32 R21, -RZ, R20.H1_H1 ;  /* 0x30000014ff157230 */ /* 0x000fe40000004100 */
[----:B------:R-:W-:Y:S01]  /*f6c0*/  FFMA.FTZ R2, R26, R2, R27 ;  /* 0x000000021a027223 */ /* 0x000fe2000001001b */
[----:B------:R-:W-:Y:S02]  /*f6d0*/  HADD2.F32 R4, -RZ, R4.H0_H0 ;  /* 0x20000004ff047230 */ /* 0x000fe40000004100 */
[----:B------:R-:W-:Y:S01]  /*f6e0*/  FFMA.FTZ R0, R28, R0, R25 ;  /* 0x000000001c007223 */ /* 0x000fe20000010019 */
[----:B------:R-:W-:-:S02]  /*f6f0*/  HADD2.F32 R5, -RZ, R5.H0_H0 ;  /* 0x20000005ff057230 */ /* 0x000fc40000004100 */
[C---:B------:R-:W-:Y:S01]  /*f700*/  FMUL.FTZ R27, R21.reuse, R6 ;  /* 0x00000006151b7220 */ /* 0x040fe20000410000 */
[----:B------:R-:W-:Y:S01]  /*f710*/  HADD2.F32 R8, -RZ, R22.H1_H1 ;  /* 0x30000016ff087230 */ /* 0x000fe20000004100 */
[----:B------:R-:W-:Y:S01]  /*f720*/  F2FP.F16.F32.PACK_AB R2, R2, R29 ;  /* 0x0000001d0202723e */ /* 0x000fe200000000ff */
        /* <DEDUP_REMOVED lines=10> */
[----:B------:R-:W-:-:S03]  /*f7d0*/  FFMA.FTZ R8, R22, R5, R8 ;  /* 0x0000000516087223 */ /* 0x000fc60000010008 */
[----:B------:R-:W-:Y:S02]  /*f7e0*/  F2FP.F16.F32.PACK_AB R20, R27, R20 ;  /* 0x000000141b14723e */ /* 0x000fe400000000ff */
[----:B------:R-:W-:Y:S02]  /*f7f0*/  F2FP.F16.F32.PACK_AB R22, R8, R21 ;  /* 0x000000150816723e */ /* 0x000fe400000000ff */
[----:B------:R-:W-:Y:S02]  /*f800*/  MOV R21, R2 ;  /* 0x0000000200157202 */ /* 0x000fe40000000f00 */
.L_x_1854:
[----:B------:R-:W-:Y:S05]  /*f810*/  BSYNC B0 ;  /* 0x0000000000007941 */ /* 0x000fea0003800000 */
.L_x_1853:
[----:B-----5:R3:W-:Y:S02]  /*f820*/  STS.128 [R244], R20 ;  /* 0x00000014f4007388 */ /* 0x0207e40000000c00 */
.L_x_1852:
[----:B------:R-:W-:Y:S05]  /*f830*/  BSYNC B1 ;  /* 0x0000000000017941 */ /* 0x000fea0003800000 */
.L_x_1851:
        /* <DEDUP_REMOVED lines=9> */
[----:B-----5:R-:W-:Y:S02]  /*f8d0*/  HADD2.F32 R27, -RZ, R21.H1_H1 ;  /* 0x30000015ff1b7230 */ /* 0x020fe40000004100 */
[----:B------:R-:W-:Y:S02]  /*f8e0*/  HADD2.F32 R25, -RZ, R23.H1_H1 ;  /* 0x30000017ff197230 */ /* 0x000fe40000004100 */
[----:B------:R-:W-:Y:S02]  /*f8f0*/  HADD2.F32 R26, -RZ, R21.H0_H0 ;  /* 0x20000015ff1a7230 */ /* 0x000fe40000004100 */
[----:B------:R-:W-:-:S02]  /*f900*/  HADD2.F32 R28, -RZ, R23.H0_H0 ;  /* 0x20000017ff1c7230 */ /* 0x000fc40000004100 */
[----:B--2---:R-:W-:Y:S02]  /*f910*/  HADD2.F32 R2, -RZ, R4.H1_H1 ;  /* 0x30000004ff027230 */ /* 0x004fe40000004100 */
        /* <DEDUP_REMOVED lines=32> */
.L_x_1856:
[----:B------:R-:W-:Y:S05]  /*fb20*/  BSYNC B0 ;  /* 0x0000000000007941 */ /* 0x000fea0003800000 */
.L_x_1855:
[----:B-----5:R1:W-:Y:S02]  /*fb30*/  STS.128 [R244+0x2000], R20 ;  /* 0x00200014f4007388 */ /* 0x0203e40000000c00 */
.L_x_1850:
[----:B------:R-:W-:Y:S05]  /*fb40*/  BSYNC B2 ;  /* 0x0000000000027941 */ /* 0x000fea0003800000 */
.L_x_1849:
[----:B------:R-:W-:Y:S01]  /*fb50*/  VIADD R0, R212, 0x10 ;  /* 0x00000010d4007836 */ /* 0x000fe20000000000 */
[----:B------:R-:W-:Y:S04]  /*fb60*/  BSSY B2, `(.L_x_1857) ;  /* 0x000006e000027945 */ /* 0x000fe80003800000 */
[----:B------:R-:W-:-:S04]  /*fb70*/  ISETP.GE.AND P0, PT, R0, R15, PT ;  /* 0x0000000f0000720c */ /* 0x000fc80003f06270 */
[----:B------:R-:W-:-:S13]  /*fb80*/  ISETP.LT.OR P0, PT, R62, -0x87, P0 ;  /* 0xffffff793e00780c */ /* 0x000fda0000701670 */
[----:B------:R-:W-:Y:S05]  /*fb90*/  @P0 BRA `(.L_x_1858) ;  /* 0x0000000400a80947 */ /* 0x000fea0003800000 */
[----:B-----5:R-:W-:Y:S01]  /*fba0*/  ISETP.GE.AND P0, PT, R18, R9, PT ;  /* 0x000000091200720c */ /* 0x020fe20003f06270 */
        /* <DEDUP_REMOVED lines=30> */
[----:B------:R-:W-:Y:S01]  /*fd90*/  FFMA.FTZ R28, R29, R21, -R28 ;  /* 0x000000151d1c7223 */ /* 0x000fe2000001081c */
[----:B------:R-:W-:Y:S01]  /*fda0*/  FMUL.FTZ R23, R31, R22 ;  /* 0x000000161f177220 */ /* 0x000fe20000410000 */
[----:B------:R-:W-:Y:S02]  /*fdb0*/  HADD2.F32 R21, -RZ, R20.H1_H1 ;  /* 0x30000014ff157230 */ /* 0x000fe40000004100 */
[----:B------:R-:W-:Y:S01]  /*fdc0*/  FFMA.FTZ R25, R29, R2, R25 ;  /* 0x000000021d197223 */ /* 0x000fe20000010019 */
[----:B------:R-:W-:Y:S02]  /*fdd0*/  HADD2.F32 R4, -RZ, R4.H0_H0 ;  /* 0x20000004ff047230 */ /* 0x000fe40000004100 */
[----:B------:R-:W-:Y:S01]  /*fde0*/  FFMA.FTZ R23, R27, R8, R23 ;  /* 0x000000081b177223 */ /* 0x000fe20000010017 */
[----:B------:R-:W-:Y:S02]  /*fdf0*/  HADD2.F32 R5, -RZ, R5.H0_H0 ;  /* 0x20000005ff057230 */ /* 0x000fe40000004100 */
[----:B------:R-:W-:Y:S01]  /*fe00*/  FMUL.FTZ R29, R21, R6 ;  /* 0x00000006151d7220 */ /* 0x000fe20000410000 */
[----:B------:R-:W-:-:S02]  /*fe10*/  HADD2.F32 R2, -RZ, R26.H1_H1 ;  /* 0x3000001aff027230 */ /* 0x000fc40000004100 */
[----:B------:R-:W-:Y:S01]  /*fe20*/  FMUL.FTZ R8, R21, R4 ;  /* 0x0000000415087220 */ /* 0x000fe20000410000 */
[----:B------:R-:W-:Y:S02]  /*fe30*/  HADD2.F32 R7, -RZ, R7.H0_H0 ;  /* 0x20000007ff077230 */ /* 0x000fe40000004100 */
[----:B------:R-:W-:Y:S01]  /*fe40*/  FFMA.FTZ R30, R27, R22, -R30 ;  /* 0x000000161b1e7223 */ /* 0x000fe2000001081e */
[----:B------:R-:W-:Y:S02]  /*fe50*/  HADD2.F32 R26, -RZ, R26.H0_H0 ;  /* 0x2000001aff1a7230 */ /* 0x000fe40000004100 */
[C---:B------:R-:W-:Y:S01]  /*fe60*/  FMUL.FTZ R21, R2.reuse, R5 ;  /* 0x0000000502157220 */ /* 0x040fe20000410000 */
[----:B------:R-:W-:Y:S02]  /*fe70*/  HADD2.F32 R27, -RZ, R20.H0_H0 ;  /* 0x20000014ff1b7230 */ /* 0x000fe40000004100 */
[-C--:B------:R-:W-:Y:S01]  /*fe80*/  FMUL.FTZ R2, R2, R7.reuse ;  /* 0x0000000702027220 */ /* 0x080fe20000410000 */
[----:B------:R-:W-:Y:S01]  /*fe90*/  F2FP.F16.F32.PACK_AB R30, R23, R30 ;  /* 0x0000001e171e723e */ /* 0x000fe200000000ff */
[C---:B------:R-:W-:Y:S01]  /*fea0*/  FFMA.FTZ R21, R26.reuse, R7, -R21 ;  /* 0x000000071a157223 */ /* 0x040fe20000010815 */
[----:B------:R-:W-:Y:S01]  /*feb0*/  F2FP.F16.F32.PACK_AB R23, R25, R28 ;  /* 0x0000001c1917723e */ /* 0x000fe200000000ff */
[----:B------:R-:W-:Y:S01]  /*fec0*/  FFMA.FTZ R2, R26, R5, R2 ;  /* 0x000000051a027223 */ /* 0x000fe20000010002 */
[C---:B------:R-:W-:Y:S01]  /*fed0*/  FFMA.FTZ R8, R27.reuse, R6, -R8 ;  /* 0x000000061b087223 */ /* 0x040fe20000010808 */
[----:B------:R-:W-:-:S03]  /*fee0*/  FFMA.FTZ R29, R27, R4, R29 ;  /* 0x000000041b1d7223 */ /* 0x000fc6000001001d */
[----:B------:R-:W-:Y:S02]  /*fef0*/  F2FP.F16.F32.PACK_AB R22, R2, R21 ;  /* 0x000000150216723e */ /* 0x000fe400000000ff */
[----:B------:R-:W-:Y:S02]  /*ff00*/  F2FP.F16.F32.PACK_AB R20, R29, R8 ;  /* 0x000000081d14723e */ /* 0x000fe400000000ff */
[----:B------:R-:W-:Y:S02]  /*ff10*/  MOV R21, R30 ;  /* 0x0000001e00157202 */ /* 0x000fe40000000f00 */
.L_x_1862:
[----:B------:R-:W-:Y:S05]  /*ff20*/  BSYNC B0 ;  /* 0x0000000000007941 */ /* 0x000fea0003800000 */
.L_x_1861:
[----:B-----5:R3:W-:Y:S02]  /*ff30*/  STS.128 [R244+0x800], R20 ;  /* 0x00080014f4007388 */ /* 0x0207e40000000c00 */
.L_x_1860:
[----:B------:R-:W-:Y:S05]  /*ff40*/  BSYNC B1 ;  /* 0x0000000000017941 */ /* 0x000fea0003800000 */
.L_x_1859:
        /* <DEDUP_REMOVED lines=30> */
[----:B------:R-:W-:Y:S02]  /*10130*/  HADD2.F32 R20, -RZ, R42.H1_H1 ;  /* 0x3000002aff147230 */ /* 0x000fe40000004100 */
[----:B------:R-:W-:Y:S01]  /*10140*/  FMUL.FTZ R22, R21, R4 ;  /* 0x0000000415167220 */ /* 0x000fe20000410000 */
[----:B------:R-:W-:Y:S01]  /*10150*/  HADD2.F32 R7, -RZ, R7.H0_H0 ;  /* 0x20000007ff077230 */ /* 0x000fe20000004100 */
[----:B------:R-:W-:Y:S01]  /*10160*/  F2FP.F16.F32.PACK_AB R41, R8, R29 ;  /* 0x0000001d0829723e */ /* 0x000fe200000000ff */
        /* <DEDUP_REMOVED lines=8> */
[----:B------:R-:W-:-:S03]  /*101f0*/  FFMA.FTZ R20, R42, R5, R20 ;  /* 0x000000052a147223 */ /* 0x000fc60000010014 */
[----:B------:R-:W-:Y:S02]  /*10200*/  F2FP.F16.F32.PACK_AB R40, R27, R22 ;  /* 0x000000161b28723e */ /* 0x000fe400000000ff */
[----:B------:R-:W-:Y:S02]  /*10210*/  F2FP.F16.F32.PACK_AB R42, R20, R21 ;  /* 0x00000015142a723e */ /* 0x000fe400000000ff */
.L_x_1864:
[----:B------:R-:W-:Y:S05]  /*10220*/  BSYNC B0 ;  /* 0x0000000000007941 */ /* 0x000fea0003800000 */
.L_x_1863:
[----:B-----5:R1:W-:Y:S02]  /*10230*/  STS.128 [R244+0x2800], R40 ;  /* 0x00280028f4007388 */ /* 0x0203e40000000c00 */
.L_x_1858:
[----:B------:R-:W-:Y:S05]  /*10240*/  BSYNC B2 ;  /* 0x0000000000027941 */ /* 0x000fea0003800000 */
.L_x_1857:
[----:B------:R-:W-:Y:S01]  /*10250*/  VIADD R36, R212, 0x20 ;  /* 0x00000020d4247836 */ /* 0x000fe20000000000 */
[----:B------:R-:W-:Y:S04]  /*10260*/  BSSY B2, `(.L_x_1865) ;  /* 0x000006f000027945 */ /* 0x000fe80003800000 */
[----:B------:R-:W-:-:S04]  /*10270*/  ISETP.GE.AND P0, PT, R36, R15, PT ;  /* 0x0000000f2400720c */ /* 0x000fc80003f06270 */
[----:B------:R-:W-:-:S13]  /*10280*/  ISETP.LT.OR P0, PT, R62, -0x107, P0 ;  /* 0xfffffef93e00780c */ /* 0x000fda0000701670 */
[----:B------:R-:W-:Y:S05]  /*10290*/  @P0 BRA `(.L_x_1866) ;  /* 0x0000000400ac0947 */ /* 0x000fea0003800000 */
[----:B-----5:R-:W-:Y:S01]  /*102a0*/  ISETP.GE.AND P0, PT, R18, R9, PT ;  /* 0x000000091200720c */ /* 0x020fe20003f06270 */
        /* <DEDUP_REMOVED lines=18> */
[--C-:B-----5:R-:W-:Y:S01]  /*103d0*/  HADD2.F32 R27, -RZ, R21.reuse.H0_H0 ;  /* 0x20000015ff1b7230 */ /* 0x120fe20000004100 */
[----:B------:R-:W-:Y:S01]  /*103e0*/  MOV R26, R22 ;  /* 0x00000016001a7202 */ /* 0x000fe20000000f00 */
[----:B------:R-:W-:Y:S02]  /*103f0*/  HADD2.F32 R31, -RZ, R21.H1_H1 ;  /* 0x30000015ff1f7230 */ /* 0x000fe40000004100 */
[--C-:B------:R-:W-:Y:S02]  /*10400*/  HADD2.F32 R25, -RZ, R23.reuse.H1_H1 ;  /* 0x30000017ff197230 */ /* 0x100fe40000004100 */
[----:B------:R-:W-:-:S02]  /*10410*/  HADD2.F32 R29, -RZ, R23.H0_H0 ;  /* 0x20000017ff1d7230 */ /* 0x000fc40000004100 */
        /* <DEDUP_REMOVED lines=33> */
.L_x_1870:
[----:B------:R-:W-:Y:S05]  /*10630*/  BSYNC B0 ;  /* 0x0000000000007941 */ /* 0x000fea0003800000 */
.L_x_1869:
[----:B-----5:R3:W-:Y:S02]  /*10640*/  STS.128 [R244+0x1000], R20 ;  /* 0x00100014f4007388 */ /* 0x0207e40000000c00 */
.L_x_1868:
[----:B------:R-:W-:Y:S05]  /*10650*/  BSYNC B1 ;  /* 0x0000000000017941 */ /* 0x000fea0003800000 */
.L_x_1867:
        /* <DEDUP_REMOVED lines=8> */
[----:B------:R-:W3:Y:S01]  /*106e0*/  LD.E.64 R6, desc[UR6][R40.64+0x40] ;  /* 0x0000400628067980 */ /* 0x000ee2000c101b00 */
[--C-:B-----5:R-:W-:Y:S02]  /*106f0*/  HADD2.F32 R27, -RZ, R21.reuse.H1_H1 ;  /* 0x30000015ff1b7230 */ /* 0x120fe40000004100 */
[----:B------:R-:W-:Y:S02]  /*10700*/  HADD2.F32 R25, -RZ, R21.H0_H0 ;  /* 0x20000015ff197230 */ /* 0x000fe40000004100 */
[--C-:B------:R-:W-:Y:S02]  /*10710*/  HADD2.F32 R21, -RZ, R23.reuse.H1_H1 ;  /* 0x30000017ff157230 */ /* 0x100fe40000004100 */
        /* <DEDUP_REMOVED lines=10> */
[----:B------:R-:W-:Y:S02]  /*107c0*/  HADD2.F32 R17, -RZ, R20.H1_H1 ;  /* 0x30000014ff117230 */ /* 0x000fe40000004100 */
[----:B------:R-:W-:Y:S01]  /*107d0*/  FMUL.FTZ R21, R21, R16 ;  /* 0x0000001015157220 */ /* 0x000fe20000410000 */
        /* <DEDUP_REMOVED lines=21> */
.L_x_1872:
[----:B------:R-:W-:Y:S05]  /*10930*/  BSYNC B0 ;  /* 0x0000000000007941 */ /* 0x000fea0003800000 */
.L_x_1871:
[----:B-----5:R1:W-:Y:S02]  /*10940*/  STS.128 [R244+0x3000], R20 ;  /* 0x00300014f4007388 */ /* 0x0203e40000000c00 */
.L_x_1866:
[----:B------:R-:W-:Y:S05]  /*10950*/  BSYNC B2 ;  /* 0x0000000000027941 */ /* 0x000fea0003800000 */
.L_x_1865:
[----:B------:R-:W-:-:S05]  /*10960*/  VIADD R28, R212, 0x30 ;  /* 0x00000030d41c7836 */ /* 0x000fca0000000000 */
[----:B------:R-:W-:-:S04]  /*10970*/  ISETP.GE.AND P0, PT, R28, R15, PT ;  /* 0x0000000f1c00720c */ /* 0x000fc80003f06270 */
[----:B------:R-:W-:-:S13]  /*10980*/  ISETP.LT.OR P0, PT, R62, -0x187, P0 ;  /* 0xfffffe793e00780c */ /* 0x000fda0000701670 */
[----:B------:R-:W-:Y:S05]  /*10990*/  @P0 BRA `(.L_x_1873) ;  /* 0x0000003800d80947 */ /* 0x000fea0003800000 */
[----:B-----5:R-:W-:Y:S01]  /*109a0*/  ISETP.GE.AND P0, PT, R18, R9, PT ;  /* 0x000000091200720c */ /* 0x020fe20003f06270 */
        /* <DEDUP_REMOVED lines=17> */
[----:B------:R-:W4:Y:S01]  /*10ac0*/  LD.E.64 R6, desc[UR6][R12.64] ;  /* 0x000000060c067980 */ /* 0x000f22000c101b00 */
[----:B--2--5:R-:W-:Y:S02]  /*10ad0*/  HADD2.F32 R17, -RZ, R23.H1_H1 ;  /* 0x30000017ff117230 */ /* 0x024fe40000004100 */
[--C-:B------:R-:W-:Y:S02]  /*10ae0*/  HADD2.F32 R19, -RZ, R21.reuse.H0_H0 ;  /* 0x20000015ff137230 */ /* 0x100fe40000004100 */
[----:B------:R-:W-:Y:S02]  /*10af0*/  HADD2.F32 R21, -RZ, R21.H1_H1 ;  /* 0x30000015ff157230 */ /* 0x000fe40000004100 */
        /* <DEDUP_REMOVED lines=34> */
.L_x_1877:
[----:B------:R-:W-:Y:S05]  /*10d20*/  BSYNC B0 ;  /* 0x0000000000007941 */ /* 0x000fea0003800000 */
.L_x_1876:
[----:B-----5:R3:W-:Y:S02]  /*10d30*/  STS.128 [R244+0x1800], R20 ;  /* 0x00180014f4007388 */ /* 0x0207e40000000c00 */
.L_x_1875:
[----:B------:R-:W-:Y:S05]  /*10d40*/  BSYNC B1 ;  /* 0x0000000000017941 */ /* 0x000fea0003800000 */
.L_x_1874:
[----:B------:R-:W-:-:S13]  /*10d50*/  ISETP.GE.AND P0, PT, R14, R9, PT ;  /* 0x000000090e00720c */ /* 0x000fda0003f06270 */
[----:B------:R1:W-:Y:S01]  /*10d60*/  @P0 STS.128 [R244+0x3800], RZ ;  /* 0x003800fff4000388 */ /* 0x0003e20000000c00 */
[----:B------:R-:W-:Y:S05]  /*10d70*/  @P0 BRA `(.L_x_1873) ;  /* 0x0000003400e00947 */ /* 0x000fea0003800000 */
[----:B--23--:R2:W5:Y:S01]  /*10d80*/  LD.E.128 R16, desc[UR6][R38.64+0x80] ;  /* 0x0000800626107980 */ /* 0x00c562000c101d00 */
[----:B------:R-:W-:Y:S01]  /*10d90*/  ISETP.GE.AND P0, PT, R14, R3, PT ;  /* 0x000000030e00720c */ /* 0x000fe20003f06270 */
[----:B------:R-:W-:-:S12]  /*10da0*/  BSSY B0, `(.L_x_1878) ;  /* 0x0000028000007945 */ /* 0x000fd80003800000 */
[----:B------:R-:W-:Y:S05]  /*10db0*/  @P0 BRA `(.L_x_1879) ;  /* 0x0000000000980947 */ /* 0x000fea0003800000 */
[----:B------:R-:W3:Y:S04]  /*10dc0*/  LD.E.64 R4, desc[UR6][R12.64+0x40] ;  /* 0x000040060c047980 */ /* 0x000ee8000c101b00 */
[----:B------:R-:W4:Y:S01]  /*10dd0*/  LD.E.64 R2, desc[UR6][R26.64+0x40] ;  /* 0x000040061a027980 */ /* 0x000f22000c101b00 */
[----:B-1---5:R-:W-:Y:S02]  /*10de0*/  HADD2.F32 R22, -RZ, R17.H1_H1 ;  /* 0x30000011ff167230 */ /* 0x022fe40000004100 */
[----:B------:R-:W-:Y:S02]  /*10df0*/  HADD2.F32 R15, -RZ, R19.H1_H1 ;  /* 0x30000013ff0f7230 */ /* 0x000fe40000004100 */
[----:B------:R-:W-:Y:S02]  /*10e00*/  HADD2.F32 R14, -RZ, R17.H0_H0 ;  /* 0x20000011ff0e7230 */ /* 0x000fe40000004100 */
[----:B------:R-:W-:-:S02]  /*10e10*/  HADD2.F32 R20, -RZ, R19.H0_H0 ;  /* 0x20000013ff147230 */ /* 0x000fc40000004100 */
[----:B---3--:R-:W-:Y:S02]  /*10e20*/  HADD2.F32 R9, -RZ, R4.H1_H1 ;  /* 0x30000004ff097230 */ /* 0x008fe40000004100 */
[----:B----4-:R-:W-:-:S03]  /*10e30*/  HADD2.F32 R6, -RZ, R3.H1_H1 ;  /* 0x30000003ff067230 */ /* 0x010fc60000004100 */
[C---:B------:R-:W-:Y:S01]  /*10e40*/  FMUL.FTZ R12, R22.reuse, R9 ;  /* 0x00000009160c7220 */ /* 0x040fe20000410000 */
[----:B------:R-:W-:Y:S02]  /*10e50*/  HADD2.F32 R7, -RZ, R2.H1_H1 ;  /* 0x30000002ff077230 */ /* 0x000fe40000004100 */
[----:B------:R-:W-:Y:S02]  /*10e60*/  HADD2.F32 R8, -RZ, R5.H1_H1 ;  /* 0x30000005ff087230 */ /* 0x000fe40000004100 */
[C---:B------:R-:W-:Y:S01]  /*10e70*/  FMUL.FTZ R13, R15.reuse, R6 ;  /* 0x000000060f0d7220 */ /* 0x040fe20000410000 */
[----:B------:R-:W-:Y:S02]  /*10e80*/  HADD2.F32 R4, -RZ, R4.H0_H0 ;  /* 0x20000004ff047230 */ /* 0x000fe40000004100 */
[-C--:B------:R-:W-:Y:S01]  /*10e90*/  FMUL.FTZ R17, R22, R7.reuse ;  /* 0x0000000716117220 */ /* 0x080fe20000410000 */
[----:B------:R-:W-:Y:S01]  /*10ea0*/  FFMA.FTZ R12, R14, R7, R12 ;  /* 0x000000070e0c7223 */ /* 0x000fe2000001000c */
[-C--:B------:R-:W-:Y:S01]  /*10eb0*/  FMUL.FTZ R15, R15, R8.reuse ;  /* 0x000000080f0f7220 */ /* 0x080fe20000410000 */
[----:B------:R-:W-:Y:S01]  /*10ec0*/  FFMA.FTZ R13, R20, R8, -R13 ;  /* 0x00000008140d7223 */ /* 0x000fe2000001080d */
[----:B------:R-:W-:-:S02]  /*10ed0*/  HADD2.F32 R7, -RZ, R16.H1_H1 ;  /* 0x30000010ff077230 */ /* 0x000fc40000004100 */
[----:B------:R-:W-:Y:S02]  /*10ee0*/  HADD2.F32 R2, -RZ, R2.H0_H0 ;  /* 0x20000002ff027230 */ /* 0x000fe40000004100 */
[----:B------:R-:W-:Y:S02]  /*10ef0*/  HADD2.F32 R3, -RZ, R3.H0_H0 ;  /* 0x20000003ff037230 */ /* 0x000fe40000004100 */
[----:B------:R-:W-:Y:S02]  /*10f00*/  HADD2.F32 R8, -RZ, R18.H1_H1 ;  /* 0x30000012ff087230 */ /* 0x000fe40000004100 */
[----:B------:R-:W-:Y:S02]  /*10f10*/  HADD2.F32 R5, -RZ, R5.H0_H0 ;  /* 0x20000005ff057230 */ /* 0x000fe40000004100 */
[----:B------:R-:W-:Y:S01]  /*10f20*/  FFMA.FTZ R17, R14, R9, -R17 ;  /* 0x000000090e117223 */ /* 0x000fe20000010811 */
[----:B------:R-:W-:Y:S01]  /*10f30*/  FFMA.FTZ R6, R20, R6, R15 ;  /* 0x0000000614067223 */ /* 0x000fe2000001000f */
[C---:B------:R-:W-:Y:S01]  /*10f40*/  FMUL.FTZ R14, R7.reuse, R2 ;  /* 0x00000002070e7220 */ /* 0x040fe20000410000 */
[----:B------:R-:W-:Y:S01]  /*10f50*/  FMUL.FTZ R15, R7, R4 ;  /* 0x00000004070f7220 */ /* 0x000fe20000410000 */
[----:B------:R-:W-:-:S02]  /*10f60*/  HADD2.F32 R9, -RZ, R16.H0_H0 ;  /* 0x20000010ff097230 */ /* 0x000fc40000004100 */
[C---:B------:R-:W-:Y:S01]  /*10f70*/  FMUL.FTZ R7, R8.reuse, R3 ;  /* 0x0000000308077220 */ /* 0x040fe20000410000 */
[----:B------:R-:W-:Y:S02]  /*10f80*/  HADD2.F32 R18, -RZ, R18.H0_H0 ;  /* 0x20000012ff127230 */ /* 0x000fe40000004100 */
        /* <DEDUP_REMOVED lines=9> */
.L_x_1879:
[----:B------:R-:W-:Y:S05]  /*11020*/  BSYNC B0 ;  /* 0x0000000000007941 */ /* 0x000fea0003800000 */
.L_x_1878:
[----:B-----5:R3:W-:Y:S01]  /*11030*/  STS.128 [R244+0x3800], R16 ;  /* 0x00380010f4007388 */ /* 0x0207e20000000c00 */
[----:B------:R-:W-:Y:S05]  /*11040*/  BRA `(.L_x_1873) ;  /* 0x00000034002c7947 */ /* 0x000fea0003800000 */
.L_x_1848:
[----:B------:R-:W-:Y:S04]  /*11050*/  BSSY B2, `(.L_x_1880) ;  /* 0x00000b4000027945 */ /* 0x000fe80003800000 */
[----:B------:R-:W-:Y:S05]  /*11060*/  @!P0 BRA `(.L_x_1881) ;  /* 0x0000000800c88947 */ /* 0x000fea0003800000 */
[----:B-----5:R-:W-:Y:S01]  /*11070*/  ISETP.GE.AND P0, PT, R18, R9, PT ;  /* 0x000000091200720c */ /* 0x020fe20003f06270 */
        /* <DEDUP_REMOVED lines=26> */
[----:B-----5:R-:W-:Y:S02]  /*11220*/  HADD2.F32 R51, -RZ, R30.H1_H1 ;  /* 0x3000001eff337230 */ /* 0x020fe40000004100 */
[----:B---3--:R-:W-:Y:S02]  /*11230*/  HADD2.F32 R50, -RZ, R27.H0_H0 ;  /* 0x2000001bff327230 */ /* 0x008fe40000004100 */
[--C-:B----4-:R-:W-:Y:S02]  /*11240*/  HADD2.F32 R0, -RZ, R5.reuse.H0_H0 ;  /* 0x20000005ff007230 */ /* 0x110fe40000004100 */
[----:B------:R-:W-:Y:S02]  /*11250*/  HADD2.F32 R12, -RZ, R5.H1_H1 ;  /* 0x30000005ff0c7230 */ /* 0x000fe40000004100 */
[--C-:B------:R-:W-:Y:S02]  /*11260*/  HADD2.F32 R5, -RZ, R7.reuse.H0_H0 ;  /* 0x20000007ff057230 */ /* 0x100fe40000004100 */
[----:B------:R-:W-:-:S02]  /*11270*/  HADD2.F32 R7, -RZ, R7.H1_H1 ;  /* 0x30000007ff077230 */ /* 0x000fc40000004100 */
[--C-:B------:R-:W-:Y:S02]  /*11280*/  HADD2.F32 R36, -RZ, R4.reuse.H0_H0 ;  /* 0x20000004ff247230 */ /* 0x100fe40000004100 */
[----:B------:R-:W-:Y:S01]  /*11290*/  @!P1 FADD.FTZ R5, -R5, -RZ ;  /* 0x800000ff05059221 */ /* 0x000fe20000010100 */
[----:B------:R-:W-:Y:S02]  /*112a0*/  HADD2.F32 R44, -RZ, R4.H1_H1 ;  /* 0x30000004ff2c7230 */ /* 0x000fe40000004100 */
[----:B------:R-:W-:Y:S01]  /*112b0*/  @!P1 FADD.FTZ R7, -R7, -RZ ;  /* 0x800000ff07079221 */ /* 0x000fe20000010100 */
[--C-:B------:R-:W-:Y:S02]  /*112c0*/  HADD2.F32 R4, -RZ, R6.reuse.H0_H0 ;  /* 0x20000006ff047230 */ /* 0x100fe40000004100 */
[----:B------:R-:W-:Y:S02]  /*112d0*/  HADD2.F32 R52, -RZ, R27.H1_H1 ;  /* 0x3000001bff347230 */ /* 0x000fe40000004100 */
[----:B------:R-:W-:-:S02]  /*112e0*/  HADD2.F32 R6, -RZ, R6.H1_H1 ;  /* 0x30000006ff067230 */ /* 0x000fc40000004100 */
[----:B------:R-:W-:Y:S01]  /*112f0*/  FMUL.FTZ R50, R50, R5 ;  /* 0x0000000532327220 */ /* 0x000fe20000410000 */
[--C-:B------:R-:W-:Y:S02]  /*11300*/  HADD2.F32 R5, -RZ, R26.reuse.H1_H1 ;  /* 0x3000001aff057230 */ /* 0x100fe40000004100 */
[----:B------:R-:W-:Y:S01]  /*11310*/  FMUL.FTZ R52, R52, R7 ;  /* 0x0000000734347220 */ /* 0x000fe20000410000 */
[----:B------:R-:W-:Y:S02]  /*11320*/  HADD2.F32 R45, -RZ, R25.H0_H0 ;  /* 0x20000019ff2d7230 */ /* 0x000fe40000004100 */
[----:B------:R-:W-:Y:S01]  /*11330*/  @!P1 FADD.FTZ R6, -R6, -RZ ;  /* 0x800000ff06069221 */ /* 0x000fe20000010100 */
[----:B------:R-:W-:Y:S02]  /*11340*/  HADD2.F32 R7, -RZ, R26.H0_H0 ;  /* 0x2000001aff077230 */ /* 0x000fe40000004100 */
[----:B------:R-:W-:Y:S01]  /*11350*/  @!P1 FADD.FTZ R0, -R0, -RZ ;  /* 0x800000ff00009221 */ /* 0x000fe20000010100 */
[----:B------:R-:W-:Y:S01]  /*11360*/  @!P1 FADD.FTZ R4, -R4, -RZ ;  /* 0x800000ff04049221 */ /* 0x000fe20000010100 */
[----:B------:R-:W-:-:S02]  /*11370*/  HADD2.F32 R47, -RZ, R24.H0_H0 ;  /* 0x20000018ff2f7230 */ /* 0x000fc40000004100 */
[----:B------:R-:W-:Y:S01]  /*11380*/  FMUL.FTZ R6, R5, R6 ;  /* 0x0000000605067220 */ /* 0x000fe20000410000 */
[----:B------:R-:W-:Y:S02]  /*11390*/  HADD2.F32 R27, -RZ, R24.H1_H1 ;  /* 0x30000018ff1b7230 */ /* 0x000fe40000004100 */
[----:B------:R-:W-:Y:S01]  /*113a0*/  FMUL.FTZ R45, R45, R0 ;  /* 0x000000002d2d7220 */ /* 0x000fe20000410000 */
[----:B------:R-:W-:Y:S02]  /*113b0*/  HADD2.F32 R25, -RZ, R25.H1_H1 ;  /* 0x30000019ff197230 */ /* 0x000fe40000004100 */
[----:B------:R-:W-:Y:S01]  /*113c0*/  FMUL.FTZ R4, R7, R4 ;  /* 0x0000000407047220 */ /* 0x000fe20000410000 */
[--C-:B--2---:R-:W-:Y:S02]  /*113d0*/  HADD2.F32 R5, -RZ, R21.reuse.H0_H0 ;  /* 0x20000015ff057230 */ /* 0x104fe40000004100 */
[----:B------:R-:W-:Y:S01]  /*113e0*/  @!P1 FADD.FTZ R12, -R12, -RZ ;  /* 0x800000ff0c0c9221 */ /* 0x000fe20000010100 */
[----:B------:R-:W-:-:S02]  /*113f0*/  HADD2.F32 R24, -RZ, R21.H1_H1 ;  /* 0x30000015ff187230 */ /* 0x000fc40000004100 */
[----:B------:R-:W-:Y:S01]  /*11400*/  @!P1 FADD.FTZ R36, -R36, -RZ ;  /* 0x800000ff24249221 */ /* 0x000fe20000010100 */
[----:B------:R-:W-:Y:S02]  /*11410*/  HADD2.F32 R0, -RZ, R29.H0_H0 ;  /* 0x2000001dff007230 */ /* 0x000fe40000004100 */
[----:B------:R-:W-:Y:S01]  /*11420*/  @!P1 FADD.FTZ R44, -R44, -RZ ;  /* 0x800000ff2c2c9221 */ /* 0x000fe20000010100 */
[----:B------:R-:W-:Y:S02]  /*11430*/  HADD2.F32 R7, -RZ, R31.H0_H0 ;  /* 0x2000001fff077230 */ /* 0x000fe40000004100 */
[----:B------:R-:W-:Y:S02]  /*11440*/  HADD2.F32 R21, -RZ, R23.H0_H0 ;  /* 0x20000017ff157230 */ /* 0x000fe40000004100 */
[----:B------:R-:W-:Y:S01]  /*11450*/  FMUL.FTZ R25, R25, R12 ;  /* 0x0000000c19197220 */ /* 0x000fe20000410000 */
[----:B------:R-:W-:Y:S01]  /*11460*/  FMUL.FTZ R36, R47, R36 ;  /* 0x000000242f247220 */ /* 0x000fe20000410000 */
[----:B------:R-:W-:Y:S01]  /*11470*/  FMUL.FTZ R44, R27, R44 ;  /* 0x0000002c1b2c7220 */ /* 0x000fe20000410000 */
[----:B------:R-:W-:-:S02]  /*11480*/  HADD2.F32 R12, -RZ, R29.H1_H1 ;  /* 0x3000001dff0c7230 */ /* 0x000fc40000004100 */
[----:B------:R-:W-:Y:S01]  /*11490*/  FFMA.FTZ R0, R0, R5, R45 ;  /* 0x0000000500007223 */ /* 0x000fe2000001002d */
[----:B------:R-:W-:Y:S01]  /*114a0*/  FFMA.FTZ R7, R7, R21, R50 ;  /* 0x0000001507077223 */ /* 0x000fe20000010032 */
[----:B------:R-:W-:Y:S02]  /*114b0*/  HADD2.F32 R23, -RZ, R23.H1_H1 ;  /* 0x30000017ff177230 */ /* 0x000fe40000004100 */
[--C-:B------:R-:W-:Y:S02]  /*114c0*/  HADD2.F32 R27, -RZ, R20.reuse.H0_H0 ;  /* 0x20000014ff1b7230 */ /* 0x100fe40000004100 */
[----:B------:R-:W-:Y:S02]  /*114d0*/  HADD2.F32 R47, -RZ, R20.H1_H1 ;  /* 0x30000014ff2f7230 */ /* 0x000fe40000004100 */
[--C-:B------:R-:W-:Y:S02]  /*114e0*/  HADD2.F32 R29, -RZ, R22.reuse.H0_H0 ;  /* 0x20000016ff1d7230 */ /* 0x100fe40000004100 */
[----:B------:R-:W-:-:S02]  /*114f0*/  HADD2.F32 R49, -RZ, R22.H1_H1 ;  /* 0x30000016ff317230 */ /* 0x000fc40000004100 */
[----:B------:R-:W-:Y:S02]  /*11500*/  HADD2.F32 R31, -RZ, R31.H1_H1 ;  /* 0x3000001fff1f7230 */ /* 0x000fe40000004100 */
[--C-:B------:R-:W-:Y:S02]  /*11510*/  HADD2.F32 R5, -RZ, R28.reuse.H0_H0 ;  /* 0x2000001cff057230 */ /* 0x100fe40000004100 */
[----:B------:R-:W-:Y:S02]  /*11520*/  HADD2.F32 R45, -RZ, R28.H1_H1 ;  /* 0x3000001cff2d7230 */ /* 0x000fe40000004100 */
[----:B------:R-:W-:Y:S02]  /*11530*/  HADD2.F32 R21, -RZ, R30.H0_H0 ;  /* 0x2000001eff157230 */ /* 0x000fe40000004100 */
        /* <DEDUP_REMOVED lines=10> */
.L_x_1885:
[----:B------:R-:W-:Y:S05]  /*115e0*/  BSYNC B0 ;  /* 0x0000000000007941 */ /* 0x000fea0003800000 */
.L_x_1884:
[----:B-----5:R3:W-:Y:S02]  /*115f0*/  STS.128 [R244], R28 ;  /* 0x0000001cf4007388 */ /* 0x0207e40000000c00 */
.L_x_1883:
[----:B------:R-:W-:Y:S05]  /*11600*/  BSYNC B1 ;  /* 0x0000000000017941 */ /* 0x000fea0003800000 */
.L_x_1882:
        /* <DEDUP_REMOVED lines=27> */
[--C-:B----4-:R-:W-:Y:S02]  /*117c0*/  HADD2.F32 R0, -RZ, R4.reuse.H0_H0 ;  /* 0x20000004ff007230 */ /* 0x110fe40000004100 */
[----:B------:R-:W-:Y:S02]  /*117d0*/  HADD2.F32 R12, -RZ, R4.H1_H1 ;  /* 0x30000004ff0c7230 */ /* 0x000fe40000004100 */
[--C-:B------:R-:W-:Y:S02]  /*117e0*/  HADD2.F32 R4, -RZ, R5.reuse.H0_H0 ;  /* 0x20000005ff047230 */ /* 0x100fe40000004100 */
[----:B------:R-:W-:Y:S02]  /*117f0*/  HADD2.F32 R36, -RZ, R5.H1_H1 ;  /* 0x30000005ff247230 */ /* 0x000fe40000004100 */
[----:B------:R-:W-:Y:S01]  /*11800*/  @!P1 FADD.FTZ R0, -R0, -RZ ;  /* 0x800000ff00009221 */ /* 0x000fe20000010100 */
[----:B------:R-:W-:-:S02]  /*11810*/  HADD2.F32 R5, -RZ, R6.H0_H0 ;  /* 0x20000006ff057230 */ /* 0x000fc40000004100 */
[----:B------:R-:W-:Y:S01]  /*11820*/  @!P1 FADD.FTZ R4, -R4, -RZ ;  /* 0x800000ff04049221 */ /* 0x000fe20000010100 */
[----:B---3--:R-:W-:Y:S02]  /*11830*/  HADD2.F32 R42, -RZ, R6.H1_H1 ;  /* 0x30000006ff2a7230 */ /* 0x008fe40000004100 */
[----:B------:R-:W-:Y:S02]  /*11840*/  HADD2.F32 R43, -RZ, R24.H0_H0 ;  /* 0x20000018ff2b7230 */ /* 0x000fe40000004100 */
[--C-:B------:R-:W-:Y:S02]  /*11850*/  HADD2.F32 R6, -RZ, R7.reuse.H0_H0 ;  /* 0x20000007ff067230 */ /* 0x100fe40000004100 */
[----:B------:R-:W-:Y:S02]  /*11860*/  HADD2.F32 R7, -RZ, R7.H1_H1 ;  /* 0x30000007ff077230 */ /* 0x000fe40000004100 */
[----:B------:R-:W-:Y:S01]  /*11870*/  FMUL.FTZ R45, R45, R4 ;  /* 0x000000042d2d7220 */ /* 0x000fe20000410000 */
[----:B------:R-:W-:Y:S01]  /*11880*/  FMUL.FTZ R43, R43, R0 ;  /* 0x000000002b2b7220 */ /* 0x000fe20000410000 */
[----:B------:R-:W-:-:S02]  /*11890*/  HADD2.F32 R4, -RZ, R26.H0_H0 ;  /* 0x2000001aff047230 */ /* 0x000fc40000004100 */
[----:B------:R-:W-:Y:S01]  /*118a0*/  @!P1 FADD.FTZ R5, -R5, -RZ ;  /* 0x800000ff05059221 */ /* 0x000fe20000010100 */
[----:B------:R-:W-:Y:S02]  /*118b0*/  HADD2.F32 R47, -RZ, R24.H1_H1 ;  /* 0x30000018ff2f7230 */ /* 0x000fe40000004100 */
[----:B------:R-:W-:Y:S01]  /*118c0*/  @!P1 FADD.FTZ R12, -R12, -RZ ;  /* 0x800000ff0c0c9221 */ /* 0x000fe20000010100 */
[----:B------:R-:W-:Y:S02]  /*118d0*/  HADD2.F32 R0, -RZ, R27.H1_H1 ;  /* 0x3000001bff007230 */ /* 0x000fe40000004100 */
[----:B------:R-:W-:Y:S01]  /*118e0*/  @!P1 FADD.FTZ R7, -R7, -RZ ;  /* 0x800000ff07079221 */ /* 0x000fe20000010100 */
[----:B------:R-:W-:Y:S01]  /*118f0*/  FMUL.FTZ R5, R4, R5 ;  /* 0x0000000504057220 */ /* 0x000fe20000410000 */
[----:B------:R-:W-:Y:S02]  /*11900*/  HADD2.F32 R25, -RZ, R25.H1_H1 ;  /* 0x30000019ff197230 */ /* 0x000fe40000004100 */
[----:B------:R-:W-:Y:S01]  /*11910*/  FMUL.FTZ R47, R47, R12 ;  /* 0x0000000c2f2f7220 */ /* 0x000fe20000410000 */
[----:B------:R-:W-:Y:S01]  /*11920*/  FMUL.FTZ R7, R0, R7 ;  /* 0x0000000700077220 */ /* 0x000fe20000410000 */
[----:B------:R-:W-:-:S02]  /*11930*/  HADD2.F32 R4, -RZ, R20.H0_H0 ;  /* 0x20000014ff047230 */ /* 0x000fc40000004100 */
[----:B------:R-:W-:Y:S01]  /*11940*/  @!P1 FADD.FTZ R36, -R36, -RZ ;  /* 0x800000ff24249221 */ /* 0x000fe20000010100 */
[----:B------:R-:W-:Y:S02]  /*11950*/  HADD2.F32 R24, -RZ, R20.H1_H1 ;  /* 0x30000014ff187230 */ /* 0x000fe40000004100 */
[--C-:B-----5:R-:W-:Y:S02]  /*11960*/  HADD2.F32 R0, -RZ, R28.reuse.H0_H0 ;  /* 0x2000001cff007230 */ /* 0x120fe40000004100 */
[----:B------:R-:W-:Y:S02]  /*11970*/  HADD2.F32 R12, -RZ, R29.H0_H0 ;  /* 0x2000001dff0c7230 */ /* 0x000fe40000004100 */
[----:B------:R-:W-:Y:S02]  /*11980*/  HADD2.F32 R20, -RZ, R21.H0_H0 ;  /* 0x20000015ff147230 */ /* 0x000fe40000004100 */
[----:B------:R-:W-:Y:S02]  /*11990*/  HADD2.F32 R28, -RZ, R28.H1_H1 ;  /* 0x3000001cff1c7230 */ /* 0x000fe40000004100 */
[----:B------:R-:W-:Y:S01]  /*119a0*/  FMUL.FTZ R25, R25, R36 ;  /* 0x0000002419197220 */ /* 0x000fe20000410000 */
[----:B------:R-:W-:-:S02]  /*119b0*/  HADD2.F32 R51, -RZ, R26.H1_H1 ;  /* 0x3000001aff337230 */ /* 0x000fc40000004100 */
[----:B------:R-:W-:Y:S01]  /*119c0*/  @!P1 FADD.FTZ R42, -R42, -RZ ;  /* 0x800000ff2a2a9221 */ /* 0x000fe20000010100 */
[----:B------:R-:W-:Y:S02]  /*119d0*/  HADD2.F32 R49, -RZ, R27.H0_H0 ;  /* 0x2000001bff317230 */ /* 0x000fe40000004100 */
[----:B------:R-:W-:Y:S01]  /*119e0*/  @!P1 FADD.FTZ R6, -R6, -RZ ;  /* 0x800000ff06069221 */ /* 0x000fe20000010100 */
[----:B------:R-:W-:Y:S02]  /*119f0*/  HADD2.F32 R36, -RZ, R21.H1_H1 ;  /* 0x30000015ff247230 */ /* 0x000fe40000004100 */
[----:B------:R-:W-:Y:S01]  /*11a00*/  FFMA.FTZ R12, R12, R20, R45 ;  /* 0x000000140c0c7223 */ /* 0x000fe2000001002d */
[--C-:B------:R-:W-:Y:S02]  /*11a10*/  HADD2.F32 R26, -RZ, R22.reuse.H0_H0 ;  /* 0x20000016ff1a7230 */ /* 0x100fe40000004100 */
[----:B------:R-:W-:Y:S01]  /*11a20*/  FFMA.FTZ R0, R0, R4, R43 ;  /* 0x0000000400007223 */ /* 0x000fe2000001002b */
[----:B------:R-:W-:-:S02]  /*11a30*/  HADD2.F32 R27, -RZ, R22.H1_H1 ;  /* 0x30000016ff1b7230 */ /* 0x000fc40000004100 */
[----:B------:R-:W-:Y:S01]  /*11a40*/  FFMA.FTZ R47, R28, R24, R47 ;  /* 0x000000181c2f7223 */ /* 0x000fe2000001002f */
[--C-:B------:R-:W-:Y:S02]  /*11a50*/  HADD2.F32 R21, -RZ, R23.reuse.H0_H0 ;  /* 0x20000017ff157230 */ /* 0x100fe40000004100 */
[----:B------:R-:W-:Y:S02]  /*11a60*/  HADD2.F32 R22, -RZ, R23.H1_H1 ;  /* 0x30000017ff167230 */ /* 0x000fe40000004100 */
[----:B------:R-:W-:Y:S02]  /*11a70*/  HADD2.F32 R20, -RZ, R29.H1_H1 ;  /* 0x3000001dff147230 */ /* 0x000fe40000004100 */
[----:B------:R-:W-:Y:S01]  /*11a80*/  FMUL.FTZ R42, R51, R42 ;  /* 0x0000002a332a7220 */ /* 0x000fe20000410000 */
[--C-:B------:R-:W-:Y:S02]  /*11a90*/  HADD2.F32 R4, -RZ, R30.reuse.H0_H0 ;  /* 0x2000001eff047230 */ /* 0x100fe40000004100 */
[----:B------:R-:W-:Y:S01]  /*11aa0*/  FMUL.FTZ R6, R49, R6 ;  /* 0x0000000631067220 */ /* 0x000fe20000410000 */
        /* <DEDUP_REMOVED lines=8> */
[----:B------:R-:W-:Y:S02]  /*11b30*/  F2FP.F16.F32.PACK_AB R28, R47, R0 ;  /* 0x000000002f1c723e */ /* 0x000fe400000000ff */
[----:B------:R-:W-:-:S02]  /*11b40*/  F2FP.F16.F32.PACK_AB R29, R25, R12 ;  /* 0x0000000c191d723e */ /* 0x000fc400000000ff */
[----:B------:R-:W-:Y:S02]  /*11b50*/  F2FP.F16.F32.PACK_AB R30, R27, R4 ;  /* 0x000000041b1e723e */ /* 0x000fe400000000ff */
[----:B------:R-:W-:Y:S02]  /*11b60*/  F2FP.F16.F32.PACK_AB R31, R7, R6 ;  /* 0x00000006071f723e */ /* 0x000fe400000000ff */
.L_x_1887:
[----:B------:R-:W-:Y:S05]  /*11b70*/  BSYNC B0 ;  /* 0x0000000000007941 */ /* 0x000fea0003800000 */
.L_x_1886:
[----:B-----5:R1:W-:Y:S02]  /*11b80*/  STS.128 [R244+0x2000], R28 ;  /* 0x0020001cf4007388 */ /* 0x0203e40000000c00 */
.L_x_1881:
[----:B------:R-:W-:Y:S05]  /*11b90*/  BSYNC B2 ;  /* 0x0000000000027941 */ /* 0x000fea0003800000 */
.L_x_1880:
[----:B------:R-:W-:Y:S01]  /*11ba0*/  VIADD R0, R212, 0x10 ;  /* 0x00000010d4007836 */ /* 0x000fe20000000000 */
[----:B------:R-:W-:Y:S04]  /*11bb0*/  BSSY B2, `(.L_x_1888) ;  /* 0x00000bb000027945 */ /* 0x000fe80003800000 */
[----:B------:R-:W-:-:S04]  /*11bc0*/  ISETP.GE.AND P0, PT, R0, R15, PT ;  /* 0x0000000f0000720c */ /* 0x000fc80003f06270 */
[----:B------:R-:W-:-:S13]  /*11bd0*/  ISETP.LT.OR P0, PT, R62, -0x87, P0 ;  /* 0xffffff793e00780c */ /* 0x000fda0000701670 */
[----:B------:R-:W-:Y:S05]  /*11be0*/  @P0 BRA `(.L_x_1889) ;  /* 0x0000000800dc0947 */ /* 0x000fea0003800000 */
[----:B-----5:R-:W-:Y:S01]  /*11bf0*/  ISETP.GE.AND P0, PT, R18, R9, PT ;  /* 0x000000091200720c */ /* 0x020fe20003f06270 */
        /* <DEDUP_REMOVED lines=28> */
[----:B---3--:R-:W-:Y:S02]  /*11dc0*/  HADD2.F32 R45, -RZ, R24.H0_H0 ;  /* 0x20000018ff2d7230 */ /* 0x008fe40000004100 */
        /* <DEDUP_REMOVED lines=19> */
[----:B------:R-:W-:Y:S02]  /*11f00*/  HADD2.F32 R49, -RZ, R24.H1_H1 ;  /* 0x30000018ff317230 */ /* 0x000fe40000004100 */
[----:B------:R-:W-:Y:S01]  /*11f10*/  @!P0 FADD.FTZ R36, -R36, -RZ ;  /* 0x800000ff24248221 */ /* 0x000fe20000010100 */
[----:B------:R-:W-:-:S02]  /*11f20*/  HADD2.F32 R25, -RZ, R25.H1_H1 ;  /* 0x30000019ff197230 */ /* 0x000fc40000004100 */
[----:B------:R-:W-:Y:S01]  /*11f30*/  FMUL.FTZ R5, R12, R5 ;  /* 0x000000050c057220 */ /* 0x000fe20000410000 */
[----:B------:R-:W-:Y:S01]  /*11f40*/  FMUL.FTZ R43, R26, R43 ;  /* 0x0000002b1a2b7220 */ /* 0x000fe20000410000 */
[----:B------:R-:W-:Y:S01]  /*11f50*/  FMUL.FTZ R7, R4, R7 ;  /* 0x0000000704077220 */ /* 0x000fe20000410000 */
[----:B------:R-:W-:Y:S01]  /*11f60*/  @!P0 FADD.FTZ R42, -R42, -RZ ;  /* 0x800000ff2a2a8221 */ /* 0x000fe20000010100 */
[----:B-----5:R-:W-:Y:S02]  /*11f70*/  HADD2.F32 R4, -RZ, R28.H0_H0 ;  /* 0x2000001cff047230 */ /* 0x020fe40000004100 */
[--C-:B----4-:R-:W-:Y:S02]  /*11f80*/  HADD2.F32 R12, -RZ, R20.reuse.H0_H0 ;  /* 0x20000014ff0c7230 */ /* 0x110fe40000004100 */
[----:B------:R-:W-:Y:S02]  /*11f90*/  HADD2.F32 R26, -RZ, R20.H1_H1 ;  /* 0x30000014ff1a7230 */ /* 0x000fe40000004100 */
[----:B------:R-:W-:Y:S01]  /*11fa0*/  FMUL.FTZ R49, R49, R36 ;  /* 0x0000002431317220 */ /* 0x000fe20000410000 */
[----:B------:R-:W-:-:S02]  /*11fb0*/  HADD2.F32 R28, -RZ, R28.H1_H1 ;  /* 0x3000001cff1c7230 */ /* 0x000fc40000004100 */
[----:B------:R-:W-:Y:S02]  /*11fc0*/  HADD2.F32 R24, -RZ, R29.H0_H0 ;  /* 0x2000001dff187230 */ /* 0x000fe40000004100 */
[----:B------:R-:W-:Y:S02]  /*11fd0*/  HADD2.F32 R20, -RZ, R21.H0_H0 ;  /* 0x20000015ff147230 */ /* 0x000fe40000004100 */
[----:B------:R-:W-:Y:S01]  /*11fe0*/  FMUL.FTZ R25, R25, R42 ;  /* 0x0000002a19197220 */ /* 0x000fe20000410000 */
[----:B------:R-:W-:Y:S02]  /*11ff0*/  HADD2.F32 R51, -RZ, R27.H0_H0 ;  /* 0x2000001bff337230 */ /* 0x000fe40000004100 */
[----:B------:R-:W-:Y:S01]  /*12000*/  @!P0 FADD.FTZ R6, -R6, -RZ ;  /* 0x800000ff06068221 */ /* 0x000fe20000010100 */
[----:B------:R-:W-:Y:S02]  /*12010*/  HADD2.F32 R42, -RZ, R21.H1_H1 ;  /* 0x30000015ff2a7230 */ /* 0x000fe40000004100 */
[----:B------:R-:W-:Y:S01]  /*12020*/  FFMA.FTZ R4, R4, R12, R45 ;  /* 0x0000000c04047223 */ /* 0x000fe2000001002d */
[----:B------:R-:W-:-:S02]  /*12030*/  HADD2.F32 R36, -RZ, R22.H0_H0 ;  /* 0x20000016ff247230 */ /* 0x000fc40000004100 */
[----:B------:R-:W-:Y:S01]  /*12040*/  FFMA.FTZ R49, R28, R26, R49 ;  /* 0x0000001a1c317223 */ /* 0x000fe20000010031 */
[--C-:B------:R-:W-:Y:S02]  /*12050*/  HADD2.F32 R21, -RZ, R23.reuse.H0_H0 ;  /* 0x20000017ff157230 */ /* 0x100fe40000004100 */
[----:B------:R-:W-:Y:S01]  /*12060*/  FFMA.FTZ R20, R24, R20, R47 ;  /* 0x0000001418147223 */ /* 0x000fe2000001002f */
[----:B------:R-:W-:Y:S02]  /*12070*/  HADD2.F32 R44, -RZ, R23.H1_H1 ;  /* 0x30000017ff2c7230 */ /* 0x000fe40000004100 */
[----:B------:R-:W-:Y:S02]  /*12080*/  HADD2.F32 R12, -RZ, R30.H0_H0 ;  /* 0x2000001eff0c7230 */ /* 0x000fe40000004100 */
[----:B------:R-:W-:Y:S01]  /*12090*/  FMUL.FTZ R6, R51, R6 ;  /* 0x0000000633067220 */ /* 0x000fe20000410000 */
[----:B------:R-:W-:Y:S02]  /*120a0*/  HADD2.F32 R22, -RZ, R22.H1_H1 ;  /* 0x30000016ff167230 */ /* 0x000fe40000004100 */
[----:B------:R-:W-:-:S02]  /*120b0*/  HADD2.F32 R24, -RZ, R29.H1_H1 ;  /* 0x3000001dff187230 */ /* 0x000fc40000004100 */
        /* <DEDUP_REMOVED lines=12> */
.L_x_1893:
[----:B------:R-:W-:Y:S05]  /*12180*/  BSYNC B0 ;  /* 0x0000000000007941 */ /* 0x000fea0003800000 */
.L_x_1892:
[----:B-----5:R3:W-:Y:S02]  /*12190*/  STS.128 [R244+0x800], R28 ;  /* 0x0008001cf4007388 */ /* 0x0207e40000000c00 */
.L_x_1891:
[----:B------:R-:W-:Y:S05]  /*121a0*/  BSYNC B1 ;  /* 0x0000000000017941 */ /* 0x000fea0003800000 */
.L_x_1890:
        /* <DEDUP_REMOVED lines=29> */
[----:B-1----:R-:W-:Y:S02]  /*12380*/  HADD2.F32 R41, -RZ, R24.H0_H0 ;  /* 0x20000018ff297230 */ /* 0x002fe40000004100 */
        /* <DEDUP_REMOVED lines=29> */
[--C-:B----4-:R-:W-:Y:S02]  /*12560*/  HADD2.F32 R12, -RZ, R20.reuse.H0_H0 ;  /* 0x20000014ff0c7230 */ /* 0x110fe40000004100 */
        /* <DEDUP_REMOVED lines=29> */
.L_x_1895:
[----:B------:R-:W-:Y:S05]  /*12740*/  BSYNC B0 ;  /* 0x0000000000007941 */ /* 0x000fea0003800000 */
.L_x_1894:
[----:B-----5:R3:W-:Y:S02]  /*12750*/  STS.128 [R244+0x2800], R28 ;  /* 0x0028001cf4007388 */ /* 0x0207e40000000c00 */
.L_x_1889:
[----:B------:R-:W-:Y:S05]  /*12760*/  BSYNC B2 ;  /* 0x0000000000027941 */ /* 0x000fea0003800000 */
.L_x_1888:
        /* <DEDUP_REMOVED lines=36> */
[--C-:B--2---:R-:W-:Y:S02]  /*129b0*/  HADD2.F32 R12, -RZ, R4.reuse.H0_H0 ;  /* 0x20000004ff0c7230 */ /* 0x104fe40000004100 */
        /* <DEDUP_REMOVED lines=8> */
[--C-:B------:R-:W-:Y:S02]  /*12a40*/  HADD2.F32 R43, -RZ, R24.reuse.H0_H0 ;  /* 0x20000018ff2b7230 */ /* 0x100fe40000004100 */
[----:B------:R-:W-:Y:S02]  /*12a50*/  HADD2.F32 R7, -RZ, R7.H1_H1 ;  /* 0x30000007ff077230 */ /* 0x000fe40000004100 */
[----:B------:R-:W-:Y:S01]  /*12a60*/  FMUL.FTZ R45, R45, R4 ;  /* 0x000000042d2d7220 */ /* 0x000fe20000410000 */
[----:B------:R-:W-:-:S02]  /*12a70*/  HADD2.F32 R24, -RZ, R24.H1_H1 ;  /* 0x30000018ff187230 */ /* 0x000fc40000004100 */
[----:B------:R-:W-:Y:S01]  /*12a80*/  @!P0 FADD.FTZ R37, -R37, -RZ ;  /* 0x800000ff25258221 */ /* 0x000fe20000010100 */
[----:B------:R-:W-:Y:S01]  /*12a90*/  FMUL.FTZ R43, R43, R12 ;  /* 0x0000000c2b2b7220 */ /* 0x000fe20000410000 */
[--C-:B------:R-:W-:Y:S02]  /*12aa0*/  HADD2.F32 R4, -RZ, R27.reuse.H1_H1 ;  /* 0x3000001bff047230 */ /* 0x100fe40000004100 */
[----:B------:R-:W-:Y:S01]  /*12ab0*/  @!P0 FADD.FTZ R7, -R7, -RZ ;  /* 0x800000ff07078221 */ /* 0x000fe20000010100 */
[--C-:B------:R-:W-:Y:S02]  /*12ac0*/  HADD2.F32 R12, -RZ, R26.reuse.H0_H0 ;  /* 0x2000001aff0c7230 */ /* 0x100fe40000004100 */
[----:B------:R-:W-:Y:S01]  /*12ad0*/  @!P0 FADD.FTZ R5, -R5, -RZ ;  /* 0x800000ff05058221 */ /* 0x000fe20000010100 */
[----:B------:R-:W-:Y:S02]  /*12ae0*/  HADD2.F32 R26, -RZ, R26.H1_H1 ;  /* 0x3000001aff1a7230 */ /* 0x000fe40000004100 */
[----:B------:R-:W-:Y:S01]  /*12af0*/  @!P0 FADD.FTZ R41, -R41, -RZ ;  /* 0x800000ff29298221 */ /* 0x000fe20000010100 */
[----:B------:R-:W-:Y:S01]  /*12b00*/  FMUL.FTZ R24, R24, R37 ;  /* 0x0000002518187220 */ /* 0x000fe20000410000 */
[----:B------:R-:W-:-:S02]  /*12b10*/  HADD2.F32 R37, -RZ, R27.H0_H0 ;  /* 0x2000001bff257230 */ /* 0x000fc40000004100 */
[----:B------:R-:W-:Y:S01]  /*12b20*/  FMUL.FTZ R7, R4, R7 ;  /* 0x0000000704077220 */ /* 0x000fe20000410000 */
[----:B------:R-:W-:Y:S01]  /*12b30*/  FMUL.FTZ R5, R12, R5 ;  /* 0x000000050c057220 */ /* 0x000fe20000410000 */
[--C-:B-----5:R-:W-:Y:S02]  /*12b40*/  HADD2.F32 R4, -RZ, R28.reuse.H0_H0 ;  /* 0x2000001cff047230 */ /* 0x120fe40000004100 */
[----:B------:R-:W-:Y:S01]  /*12b50*/  FMUL.FTZ R41, R26, R41 ;  /* 0x000000291a297220 */ /* 0x000fe20000410000 */
[----:B------:R-:W-:Y:S02]  /*12b60*/  HADD2.F32 R27, -RZ, R28.H1_H1 ;  /* 0x3000001cff1b7230 */ /* 0x000fe40000004100 */
[----:B------:R-:W-:Y:S01]  /*12b70*/  @!P0 FADD.FTZ R40, -R40, -RZ ;  /* 0x800000ff28288221 */ /* 0x000fe20000010100 */
[----:B------:R-:W-:Y:S02]  /*12b80*/  HADD2.F32 R25, -RZ, R25.H1_H1 ;  /* 0x30000019ff197230 */ /* 0x000fe40000004100 */
[----:B----4-:R-:W-:-:S02]  /*12b90*/  HADD2.F32 R12, -RZ, R20.H0_H0 ;  /* 0x20000014ff0c7230 */ /* 0x010fc40000004100 */
[----:B------:R-:W-:Y:S02]  /*12ba0*/  HADD2.F32 R28, -RZ, R20.H1_H1 ;  /* 0x30000014ff1c7230 */ /* 0x000fe40000004100 */
[----:B------:R-:W-:Y:S02]  /*12bb0*/  HADD2.F32 R26, -RZ, R29.H0_H0 ;  /* 0x2000001dff1a7230 */ /* 0x000fe40000004100 */
[--C-:B------:R-:W-:Y:S02]  /*12bc0*/  HADD2.F32 R20, -RZ, R21.reuse.H0_H0 ;  /* 0x20000015ff147230 */ /* 0x100fe40000004100 */
[----:B------:R-:W-:Y:S01]  /*12bd0*/  @!P0 FADD.FTZ R6, -R6, -RZ ;  /* 0x800000ff06068221 */ /* 0x000fe20000010100 */
[----:B------:R-:W-:Y:S01]  /*12be0*/  FMUL.FTZ R25, R25, R40 ;  /* 0x0000002819197220 */ /* 0x000fe20000410000 */
        /* <DEDUP_REMOVED lines=23> */
.L_x_1901:
[----:B------:R-:W-:Y:S05]  /*12d60*/  BSYNC B0 ;  /* 0x0000000000007941 */ /* 0x000fea0003800000 */
.L_x_1900:
[----:B-----5:R3:W-:Y:S02]  /*12d70*/  STS.128 [R244+0x1000], R28 ;  /* 0x0010001cf4007388 */ /* 0x0207e40000000c00 */
.L_x_1899:
[----:B------:R-:W-:Y:S05]  /*12d80*/  BSYNC B1 ;  /* 0x0000000000017941 */ /* 0x000fea0003800000 */
.L_x_1898:
        /* <DEDUP_REMOVED lines=19> */
[----:B-1----:R-:W-:Y:S01]  /*12ec0*/  MOV R17, RZ ;  /* 0x000000ff00117202 */ /* 0x002fe20000000f00 */
        /* <DEDUP_REMOVED lines=19> */
[----:B------:R-:W-:Y:S02]  /*13000*/  HADD2.F32 R43, -RZ, R25.H0_H0 ;  /* 0x20000019ff2b7230 */ /* 0x000fe40000004100 */
[----:B------:R-:W-:Y:S01]  /*13010*/  @!P0 FADD.FTZ R17, -R17, -RZ ;  /* 0x800000ff11118221 */ /* 0x000fe20000010100 */
[----:B------:R-:W-:Y:S02]  /*13020*/  HADD2.F32 R6, -RZ, R7.H0_H0 ;  /* 0x20000007ff067230 */ /* 0x000fe40000004100 */
[----:B------:R-:W-:-:S02]  /*13030*/  HADD2.F32 R24, -RZ, R25.H1_H1 ;  /* 0x30000019ff187230 */ /* 0x000fc40000004100 */
[----:B------:R-:W-:Y:S02]  /*13040*/  HADD2.F32 R7, -RZ, R7.H1_H1 ;  /* 0x30000007ff077230 */ /* 0x000fe40000004100 */
[----:B------:R-:W-:Y:S01]  /*13050*/  FMUL.FTZ R41, R41, R12 ;  /* 0x0000000c29297220 */ /* 0x000fe20000410000 */
[----:B------:R-:W-:Y:S01]  /*13060*/  FMUL.FTZ R43, R43, R4 ;  /* 0x000000042b2b7220 */ /* 0x000fe20000410000 */
[----:B------:R-:W-:Y:S01]  /*13070*/  FMUL.FTZ R24, R24, R17 ;  /* 0x0000001118187220 */ /* 0x000fe20000410000 */
[----:B------:R-:W-:Y:S02]  /*13080*/  HADD2.F32 R12, -RZ, R26.H0_H0 ;  /* 0x2000001aff0c7230 */ /* 0x000fe40000004100 */
[----:B------:R-:W-:Y:S01]  /*13090*/  @!P0 FADD.FTZ R5, -R5, -RZ ;  /* 0x800000ff05058221 */ /* 0x000fe20000010100 */
[--C-:B------:R-:W-:Y:S02]  /*130a0*/  HADD2.F32 R4, -RZ, R27.reuse.H1_H1 ;  /* 0x3000001bff047230 */ /* 0x100fe40000004100 */
[----:B------:R-:W-:Y:S01]  /*130b0*/  @!P0 FADD.FTZ R7, -R7, -RZ ;  /* 0x800000ff07078221 */ /* 0x000fe20000010100 */
[----:B------:R-:W-:-:S02]  /*130c0*/  HADD2.F32 R17, -RZ, R27.H0_H0 ;  /* 0x2000001bff117230 */ /* 0x000fc40000004100 */
[----:B------:R-:W-:Y:S01]  /*130d0*/  @!P0 FADD.FTZ R16, -R16, -RZ ;  /* 0x800000ff10108221 */ /* 0x000fe20000010100 */
[----:B------:R-:W-:Y:S01]  /*130e0*/  @!P0 FADD.FTZ R6, -R6, -RZ ;  /* 0x800000ff06068221 */ /* 0x000fe20000010100 */
[----:B------:R-:W-:Y:S01]  /*130f0*/  FMUL.FTZ R5, R12, R5 ;  /* 0x000000050c057220 */ /* 0x000fe20000410000 */
[----:B------:R-:W-:Y:S01]  /*13100*/  FMUL.FTZ R7, R4, R7 ;  /* 0x0000000704077220 */ /* 0x000fe20000410000 */
[----:B------:R-:W-:Y:S01]  /*13110*/  FMUL.FTZ R45, R45, R16 ;  /* 0x000000102d2d7220 */ /* 0x000fe20000410000 */
[----:B------:R-:W-:Y:S02]  /*13120*/  HADD2.F32 R26, -RZ, R26.H1_H1 ;  /* 0x3000001aff1a7230 */ /* 0x000fe40000004100 */
[----:B------:R-:W-:Y:S01]  /*13130*/  FMUL.FTZ R6, R17, R6 ;  /* 0x0000000611067220 */ /* 0x000fe20000410000 */
[----:B-----5:R-:W-:Y:S02]  /*13140*/  HADD2.F32 R4, -RZ, R28.H0_H0 ;  /* 0x2000001cff047230 */ /* 0x020fe40000004100 */
[----:B------:R-:W-:Y:S01]  /*13150*/  @!P0 FADD.FTZ R37, -R37, -RZ ;  /* 0x800000ff25258221 */ /* 0x000fe20000010100 */
[----:B----4-:R-:W-:-:S02]  /*13160*/  HADD2.F32 R12, -RZ, R20.H0_H0 ;  /* 0x20000014ff0c7230 */ /* 0x010fc40000004100 */
[----:B------:R-:W-:Y:S02]  /*13170*/  HADD2.F32 R28, -RZ, R28.H1_H1 ;  /* 0x3000001cff1c7230 */ /* 0x000fe40000004100 */
[----:B------:R-:W-:Y:S02]  /*13180*/  HADD2.F32 R16, -RZ, R29.H0_H0 ;  /* 0x2000001dff107230 */ /* 0x000fe40000004100 */
[----:B------:R-:W-:Y:S02]  /*13190*/  HADD2.F32 R20, -RZ, R20.H1_H1 ;  /* 0x30000014ff147230 */ /* 0x000fe40000004100 */
[----:B------:R-:W-:Y:S02]  /*131a0*/  HADD2.F32 R17, -RZ, R21.H0_H0 ;  /* 0x20000015ff117230 */ /* 0x000fe40000004100 */
[----:B------:R-:W-:Y:S01]  /*131b0*/  FMUL.FTZ R37, R26, R37 ;  /* 0x000000251a257220 */ /* 0x000fe20000410000 */
[----:B------:R-:W-:Y:S01]  /*131c0*/  FFMA.FTZ R4, R4, R12, R41 ;  /* 0x0000000c04047223 */ /* 0x000fe20000010029 */
[----:B------:R-:W-:-:S02]  /*131d0*/  HADD2.F32 R26, -RZ, R22.H0_H0 ;  /* 0x20000016ff1a7230 */ /* 0x000fc40000004100 */
[----:B------:R-:W-:Y:S01]  /*131e0*/  FFMA.FTZ R45, R28, R20, R45 ;  /* 0x000000141c2d7223 */ /* 0x000fe2000001002d */
[----:B------:R-:W-:Y:S01]  /*131f0*/  FFMA.FTZ R16, R16, R17, R43 ;  /* 0x0000001110107223 */ /* 0x000fe2000001002b */
[----:B------:R-:W-:Y:S02]  /*13200*/  HADD2.F32 R12, -RZ, R30.H0_H0 ;  /* 0x2000001eff0c7230 */ /* 0x000fe40000004100 */
[----:B------:R-:W-:Y:S02]  /*13210*/  HADD2.F32 R21, -RZ, R21.H1_H1 ;  /* 0x30000015ff157230 */ /* 0x000fe40000004100 */
[----:B------:R-:W-:Y:S02]  /*13220*/  HADD2.F32 R22, -RZ, R22.H1_H1 ;  /* 0x30000016ff167230 */ /* 0x000fe40000004100 */
[--C-:B------:R-:W-:Y:S02]  /*13230*/  HADD2.F32 R25, -RZ, R23.reuse.H0_H0 ;  /* 0x20000017ff197230 */ /* 0x100fe40000004100 */
        /* <DEDUP_REMOVED lines=14> */
.L_x_1903:
[----:B------:R-:W-:Y:S05]  /*13320*/  BSYNC B0 ;  /* 0x0000000000007941 */ /* 0x000fea0003800000 */
.L_x_1902:
[----:B-----5:R3:W-:Y:S02]  /*13330*/  STS.128 [R244+0x3000], R28 ;  /* 0x0030001cf4007388 */ /* 0x0207e40000000c00 */
.L_x_1897:
[----:B------:R-:W-:Y:S05]  /*13340*/  BSYNC B2 ;  /* 0x0000000000027941 */ /* 0x000fea0003800000 */
.L_x_1896:
[----:B-1-3--:R-:W-:-:S05]  /*13350*/  VIADD R28, R212, 0x30 ;  /* 0x00000030d41c7836 */ /* 0x00afca0000000000 */
[----:B------:R-:W-:-:S04]  /*13360*/  ISETP.GE.AND P0, PT, R28, R15, PT ;  /* 0x0000000f1c00720c */ /* 0x000fc80003f06270 */
[----:B------:R-:W-:-:S13]  /*13370*/  ISETP.LT.OR P0, PT, R62, -0x187, P0 ;  /* 0xfffffe793e00780c */ /* 0x000fda0000701670 */
[----:B------:R-:W-:Y:S05]  /*13380*/  @P0 BRA `(.L_x_1873) ;  /* 0x00000010005c0947 */ /* 0x000fea0003800000 */
[----:B-----5:R-:W-:Y:S01]  /*13390*/  ISETP.GE.AND P0, PT, R18, R9, PT ;  /* 0x000000091200720c */ /* 0x020fe20003f06270 */
        /* <DEDUP_REMOVED lines=17> */
[----:B------:R-:W-:Y:S01]  /*134b0*/  IMAD.WIDE R24, R17, 0x2, R38 ;  /* 0x0000000211187825 */ /* 0x000fe200078e0226 */
[----:B------:R-:W-:Y:S02]  /*134c0*/  LEA.HI.X.SX32 R5, R5, R12, 0x1, P1 ;  /* 0x0000000c05057211 */ /* 0x000fe400008f0eff */
[----:B------:R-:W-:-:S02]  /*134d0*/  LEA R4, P1, R7, R34, 0x1 ;  /* 0x0000002207047211 */ /* 0x000fc400078208ff */
[----:B------:R-:W-:Y:S01]  /*134e0*/  @P0 IADD3 R16, -R13, RZ, RZ ;  /* 0x000000ff0d100210 */ /* 0x000fe20007ffe1ff */
[----:B------:R-:W2:Y:S01]  /*134f0*/  LD.E.128 R24, desc[UR6][R24.64] ;  /* 0x0000000618187980 */ /* 0x000ea2000c101d00 */
[----:B------:R-:W-:Y:S02]  /*13500*/  LEA.HI.X R5, R7, R35, R5, 0x1, P1 ;  /* 0x0000002307057211 */ /* 0x000fe400008f0c05 */
[----:B------:R-:W-:-:S04]  /*13510*/  IADD3 R15, P1, R16, R15, RZ ;  /* 0x0000000f100f7210 */ /* 0x000fc80007f3e0ff */
[----:B------:R-:W4:Y:S01]  /*13520*/  LD.E.128 R4, desc[UR6][R4.64] ;  /* 0x0000000604047980 */ /* 0x000f22000c101d00 */
[----:B------:R-:W-:Y:S02]  /*13530*/  LEA.HI.X.SX32 R12, R16, R12, 0x1, P1 ;  /* 0x0000000c100c7211 */ /* 0x000fe400008f0eff */
[----:B------:R-:W-:-:S04]  /*13540*/  LEA R16, P1, R15, R32, 0x1 ;  /* 0x000000200f107211 */ /* 0x000fc800078208ff */
[----:B------:R-:W-:-:S06]  /*13550*/  LEA.HI.X R17, R15, R33, R12, 0x1, P1 ;  /* 0x000000210f117211 */ /* 0x000fcc00008f0c0c */
[----:B------:R-:W3:Y:S01]  /*13560*/  LD.E.128 R16, desc[UR6][R16.64] ;  /* 0x0000000610107980 */ /* 0x000ee2000c101d00 */
[--C-:B--2---:R-:W-:Y:S02]  /*13570*/  HADD2.F32 R31, -RZ, R24.reuse.H0_H0 ;  /* 0x20000018ff1f7230 */ /* 0x104fe40000004100 */
[----:B------:R-:W-:Y:S02]  /*13580*/  HADD2.F32 R24, -RZ, R24.H1_H1 ;  /* 0x30000018ff187230 */ /* 0x000fe40000004100 */
[--C-:B----4-:R-:W-:Y:S02]  /*13590*/  HADD2.F32 R12, -RZ, R4.reuse.H0_H0 ;  /* 0x20000004ff0c7230 */ /* 0x110fe40000004100 */
        /* <DEDUP_REMOVED lines=12> */
[----:B------:R-:W-:Y:S02]  /*13660*/  HADD2.F32 R40, -RZ, R25.H1_H1 ;  /* 0x30000019ff287230 */ /* 0x000fe40000004100 */
[----:B------:R-:W-:Y:S01]  /*13670*/  FMUL.FTZ R24, R24, R15 ;  /* 0x0000000f18187220 */ /* 0x000fe20000410000 */
[----:B------:R-:W-:Y:S01]  /*13680*/  FMUL.FTZ R37, R37, R4 ;  /* 0x0000000425257220 */ /* 0x000fe20000410000 */
[--C-:B------:R-:W-:Y:S02]  /*13690*/  HADD2.F32 R12, -RZ, R26.reuse.H0_H0 ;  /* 0x2000001aff0c7230 */ /* 0x100fe40000004100 */
[----:B------:R-:W-:Y:S01]  /*136a0*/  @!P0 FADD.FTZ R5, -R5, -RZ ;  /* 0x800000ff05058221 */ /* 0x000fe20000010100 */
[----:B------:R-:W-:Y:S02]  /*136b0*/  HADD2.F32 R25, -RZ, R26.H1_H1 ;  /* 0x3000001aff197230 */ /* 0x000fe40000004100 */
[----:B------:R-:W-:Y:S01]  /*136c0*/  @!P0 FADD.FTZ R30, -R30, -RZ ;  /* 0x800000ff1e1e8221 */ /* 0x000fe20000010100 */
[----:B------:R-:W-:-:S02]  /*136d0*/  HADD2.F32 R15, -RZ, R27.H0_H0 ;  /* 0x2000001bff0f7230 */ /* 0x000fc40000004100 */
[----:B------:R-:W-:Y:S01]  /*136e0*/  @!P0 FADD.FTZ R6, -R6, -RZ ;  /* 0x800000ff06068221 */ /* 0x000fe20000010100 */
[----:B------:R-:W-:Y:S02]  /*136f0*/  HADD2.F32 R4, -RZ, R27.H1_H1 ;  /* 0x3000001bff047230 */ /* 0x000fe40000004100 */
[----:B------:R-:W-:Y:S01]  /*13700*/  @!P0 FADD.FTZ R7, -R7, -RZ ;  /* 0x800000ff07078221 */ /* 0x000fe20000010100 */
[----:B------:R-:W-:Y:S01]  /*13710*/  FMUL.FTZ R5, R12, R5 ;  /* 0x000000050c057220 */ /* 0x000fe20000410000 */
[----:B------:R-:W-:Y:S01]  /*13720*/  FMUL.FTZ R30, R25, R30 ;  /* 0x0000001e191e7220 */ /* 0x000fe20000410000 */
[----:B------:R-:W-:Y:S01]  /*13730*/  FMUL.FTZ R6, R15, R6 ;  /* 0x000000060f067220 */ /* 0x000fe20000410000 */
[----:B------:R-:W-:Y:S01]  /*13740*/  FMUL.FTZ R7, R4, R7 ;  /* 0x0000000704077220 */ /* 0x000fe20000410000 */
[----:B------:R-:W-:Y:S01]  /*13750*/  @!P0 FADD.FTZ R29, -R29, -RZ ;  /* 0x800000ff1d1d8221 */ /* 0x000fe20000010100 */
[--C-:B-----5:R-:W-:Y:S02]  /*13760*/  HADD2.F32 R4, -RZ, R20.reuse.H0_H0 ;  /* 0x20000014ff047230 */ /* 0x120fe40000004100 */
[----:B------:R-:W-:-:S02]  /*13770*/  HADD2.F32 R15, -RZ, R20.H1_H1 ;  /* 0x30000014ff0f7230 */ /* 0x000fc40000004100 */
[--C-:B---3--:R-:W-:Y:S02]  /*13780*/  HADD2.F32 R12, -RZ, R16.reuse.H0_H0 ;  /* 0x20000010ff0c7230 */ /* 0x108fe40000004100 */
[----:B------:R-:W-:Y:S02]  /*13790*/  HADD2.F32 R25, -RZ, R16.H1_H1 ;  /* 0x30000010ff197230 */ /* 0x000fe40000004100 */
[----:B------:R-:W-:Y:S02]  /*137a0*/  HADD2.F32 R20, -RZ, R21.H0_H0 ;  /* 0x20000015ff147230 */ /* 0x000fe40000004100 */
[----:B------:R-:W-:Y:S02]  /*137b0*/  HADD2.F32 R16, -RZ, R17.H0_H0 ;  /* 0x20000011ff107230 */ /* 0x000fe40000004100 */
[----:B------:R-:W-:Y:S01]  /*137c0*/  FMUL.FTZ R40, R40, R29 ;  /* 0x0000001d28287220 */ /* 0x000fe20000410000 */
[--C-:B------:R-:W-:Y:S02]  /*137d0*/  HADD2.F32 R26, -RZ, R18.reuse.H0_H0 ;  /* 0x20000012ff1a7230 */ /* 0x100fe40000004100 */
[----:B------:R-:W-:Y:S01]  /*137e0*/  FFMA.FTZ R4, R4, R12, R31 ;  /* 0x0000000c04047223 */ /* 0x000fe2000001001f */
[----:B------:R-:W-:-:S02]  /*137f0*/  HADD2.F32 R29, -RZ, R18.H1_H1 ;  /* 0x30000012ff1d7230 */ /* 0x000fc40000004100 */
[----:B------:R-:W-:Y:S01]  /*13800*/  FFMA.FTZ R15, R15, R25, R24 ;  /* 0x000000190f0f7223 */ /* 0x000fe20000010018 */
[--C-:B------:R-:W-:Y:S02]  /*13810*/  HADD2.F32 R27, -RZ, R19.reuse.H0_H0 ;  /* 0x20000013ff1b7230 */ /* 0x100fe40000004100 */
[----:B------:R-:W-:Y:S01]  /*13820*/  FFMA.FTZ R16, R20, R16, R37 ;  /* 0x0000001014107223 */ /* 0x000fe20000010025 */
        /* <DEDUP_REMOVED lines=16> */
.L_x_1907:
[----:B------:R-:W-:Y:S05]  /*13930*/  BSYNC B0 ;  /* 0x0000000000007941 */ /* 0x000fea0003800000 */
.L_x_1906:
[----:B-----5:R1:W-:Y:S02]  /*13940*/  STS.128 [R244+0x1800], R20 ;  /* 0x00180014f4007388 */ /* 0x0203e40000000c00 */
.L_x_1905:
[----:B------:R-:W-:Y:S05]  /*13950*/  BSYNC B1 ;  /* 0x0000000000017941 */ /* 0x000fea0003800000 */
.L_x_1904:
[----:B------:R-:W-:-:S13]  /*13960*/  ISETP.GE.AND P0, PT, R14, R9, PT ;  /* 0x000000090e00720c */ /* 0x000fda0003f06270 */
[----:B------:R1:W-:Y:S01]  /*13970*/  @P0 STS.128 [R244+0x3800], RZ ;  /* 0x003800fff4000388 */ /* 0x0003e20000000c00 */
[----:B------:R-:W-:Y:S05]  /*13980*/  @P0 BRA `(.L_x_1873) ;  /* 0x0000000800dc0947 */ /* 0x000fea0003800000 */
[----:B------:R1:W5:Y:S01]  /*13990*/  LD.E.128 R16, desc[UR6][R38.64+0x80] ;  /* 0x0000800626107980 */ /* 0x000362000c101d00 */
[----:B------:R-:W-:Y:S01]  /*139a0*/  ISETP.GE.AND P0, PT, R14, R3, PT ;  /* 0x000000030e00720c */ /* 0x000fe20003f06270 */
[----:B------:R-:W-:Y:S01]  /*139b0*/  BSSY B0, `(.L_x_1908) ;  /* 0x0000057000007945 */ /* 0x000fe20003800000 */
[----:B------:R-:W-:-:S05]  /*139c0*/  IADD3 R6, P1, R38, 0x80, RZ ;  /* 0x0000008026067810 */ /* 0x000fca0007f3e0ff */
[----:B------:R-:W-:-:S06]  /*139d0*/  IMAD.X R7, RZ, RZ, R39, P1 ;  /* 0x000000ffff077224 */ /* 0x000fcc00008e0627 */
[----:B------:R-:W-:Y:S05]  /*139e0*/  @P0 BRA `(.L_x_1909) ;  /* 0x00000004004c0947 */ /* 0x000fea0003800000 */
[----:B------:R-:W-:Y:S02]  /*139f0*/  ISETP.GE.AND P0, PT, R14, R13, PT ;  /* 0x0000000d0e00720c */ /* 0x000fe40003f06270 */
[----:B------:R-:W-:Y:S02]  /*13a00*/  MOV R4, 0x30 ;  /* 0x0000003000047802 */ /* 0x000fe40000000f00 */
[----:B------:R-:W-:-:S03]  /*13a10*/  MOV R3, RZ ;  /* 0x000000ff00037202 */ /* 0x000fc60000000f00 */
[----:B------:R-:W-:Y:S01]  /*13a20*/  IMAD R5, R13, R4, 0x40 ;  /* 0x000000400d057424 */ /* 0x000fe200078e0204 */
[----:B------:R-:W-:-:S04]  /*13a30*/  MOV R4, R13 ;  /* 0x0000000d00047202 */ /* 0x000fc80000000f00 */
[----:B------:R-:W-:Y:S02]  /*13a40*/  IADD3 R2, P1, R5, R2, RZ ;  /* 0x0000000205027210 */ /* 0x000fe40007f3e0ff */
[----:B------:R-:W-:Y:S02]  /*13a50*/  @P0 IADD3 R3, -R13, RZ, RZ ;  /* 0x000000ff0d030210 */ /* 0x000fe40007ffe1ff */
[----:B------:R-:W-:Y:S02]  /*13a60*/  LEA.HI.X.SX32 R8, R5, R8, 0x1, P1 ;  /* 0x0000000805087211 */ /* 0x000fe400008f0eff */
[----:B------:R-:W-:Y:S02]  /*13a70*/  IADD3 R5, P1, R3, R2, RZ ;  /* 0x0000000203057210 */ /* 0x000fe40007f3e0ff */
[----:B------:R-:W-:Y:S02]  /*13a80*/  @P0 IADD3 R4, -R13, RZ, RZ ;  /* 0x000000ff0d040210 */ /* 0x000fe40007ffe1ff */
[----:B------:R-:W-:-:S02]  /*13a90*/  LEA.HI.X.SX32 R3, R3, R8, 0x1, P1 ;  /* 0x0000000803037211 */ /* 0x000fc400008f0eff */
[----:B------:R-:W-:Y:S01]  /*13aa0*/  LEA R24, P1, R5, R34, 0x1 ;  /* 0x0000002205187211 */ /* 0x000fe200078208ff */
[----:B-1----:R-:W-:-:S03]  /*13ab0*/  IMAD.WIDE R20, R4, 0x2, R6 ;  /* 0x0000000204147825 */ /* 0x002fc600078e0206 */
[----:B------:R-:W-:Y:S02]  /*13ac0*/  LEA.HI.X R25, R5, R35, R3, 0x1, P1 ;  /* 0x0000002305197211 */ /* 0x000fe400008f0c03 */
[----:B------:R-:W-:Y:S01]  /*13ad0*/  MOV R3, RZ ;  /* 0x000000ff00037202 */ /* 0x000fe20000000f00 */
[----:B------:R-:W2:Y:S01]  /*13ae0*/  LD.E.128 R20, desc[UR6][R20.64] ;  /* 0x0000000614147980 */ /* 0x000ea2000c101d00 */
[----:B------:R-:W-:-:S03]  /*13af0*/  @P0 IADD3 R3, -R13, RZ, RZ ;  /* 0x000000ff0d030210 */ /* 0x000fc60007ffe1ff */
[----:B------:R2:W3:Y:S01]  /*13b00*/  LD.E.128 R4, desc[UR6][R24.64] ;  /* 0x0000000618047980 */ /* 0x0004e2000c101d00 */
[----:B------:R-:W-:-:S04]  /*13b10*/  IADD3 R9, P1, R3, R2, RZ ;  /* 0x0000000203097210 */ /* 0x000fc80007f3e0ff */
[----:B------:R-:W-:Y:S02]  /*13b20*/  LEA.HI.X.SX32 R3, R3, R8, 0x1, P1 ;  /* 0x0000000803037211 */ /* 0x000fe400008f0eff */
[----:B------:R-:W-:-:S04]  /*13b30*/  LEA R12, P1, R9, R32, 0x1 ;  /* 0x00000020090c7211 */ /* 0x000fc800078208ff */
[----:B------:R-:W-:-:S06]  /*13b40*/  LEA.HI.X R13, R9, R33, R3, 0x1, P1 ;  /* 0x00000021090d7211 */ /* 0x000fcc00008f0c03 */
[----:B------:R-:W4:Y:S01]  /*13b50*/  LD.E.128 R12, desc[UR6][R12.64] ;  /* 0x000000060c0c7980 */ /* 0x000f22000c101d00 */
[--C-:B--2---:R-:W-:Y:S02]  /*13b60*/  HADD2.F32 R25, -RZ, R20.reuse.H0_H0 ;  /* 0x20000014ff197230 */ /* 0x104fe40000004100 */
[----:B------:R-:W-:Y:S02]  /*13b70*/  HADD2.F32 R27, -RZ, R20.H1_H1 ;  /* 0x30000014ff1b7230 */ /* 0x000fe40000004100 */
[--C-:B---3--:R-:W-:Y:S02]  /*13b80*/  HADD2.F32 R2, -RZ, R4.reuse.H0_H0 ;  /* 0x20000004ff027230 */ /* 0x108fe40000004100 */
[--C-:B------:R-:W-:Y:S02]  /*13b90*/  HADD2.F32 R3, -RZ, R5.reuse.H0_H0 ;  /* 0x20000005ff037230 */ /* 0x100fe40000004100 */
[----:B------:R-:W-:Y:S02]  /*13ba0*/  HADD2.F32 R4, -RZ, R4.H1_H1 ;  /* 0x30000004ff047230 */ /* 0x000fe40000004100 */
[----:B------:R-:W-:Y:S01]  /*13bb0*/  @!P0 FADD.FTZ R2, -R2, -RZ ;  /* 0x800000ff02028221 */ /* 0x000fe20000010100 */
[----:B------:R-:W-:-:S02]  /*13bc0*/  HADD2.F32 R8, -RZ, R5.H1_H1 ;  /* 0x30000005ff087230 */ /* 0x000fc40000004100 */
[----:B------:R-:W-:Y:S01]  /*13bd0*/  @!P0 FADD.FTZ R3, -R3, -RZ ;  /* 0x800000ff03038221 */ /* 0x000fe20000010100 */
[--C-:B------:R-:W-:Y:S02]  /*13be0*/  HADD2.F32 R5, -RZ, R6.reuse.H0_H0 ;  /* 0x20000006ff057230 */ /* 0x100fe40000004100 */
[----:B------:R-:W-:Y:S01]  /*13bf0*/  @!P0 FADD.FTZ R4, -R4, -RZ ;  /* 0x800000ff04048221 */ /* 0x000fe20000010100 */
[----:B------:R-:W-:Y:S02]  /*13c00*/  HADD2.F32 R9, -RZ, R6.H1_H1 ;  /* 0x30000006ff097230 */ /* 0x000fe40000004100 */
[----:B------:R-:W-:Y:S01]  /*13c10*/  FMUL.FTZ R25, R25, R2 ;  /* 0x0000000219197220 */ /* 0x000fe20000410000 */
[----:B------:R-:W-:Y:S02]  /*13c20*/  HADD2.F32 R20, -RZ, R21.H0_H0 ;  /* 0x20000015ff147230 */ /* 0x000fe40000004100 */
[----:B------:R-:W-:Y:S01]  /*13c30*/  FMUL.FTZ R27, R27, R4 ;  /* 0x000000041b1b7220 */ /* 0x000fe20000410000 */
[----:B------:R-:W-:-:S02]  /*13c40*/  HADD2.F32 R6, -RZ, R7.H0_H0 ;  /* 0x20000007ff067230 */ /* 0x000fc40000004100 */
[----:B------:R-:W-:Y:S01]  /*13c50*/  @!P0 FADD.FTZ R5, -R5, -RZ ;  /* 0x800000ff05058221 */ /* 0x000fe20000010100 */
[----:B------:R-:W-:Y:S02]  /*13c60*/  HADD2.F32 R7, -RZ, R7.H1_H1 ;  /* 0x30000007ff077230 */ /* 0x000fe40000004100 */
[----:B------:R-:W-:Y:S01]  /*13c70*/  FMUL.FTZ R20, R20, R3 ;  /* 0x0000000314147220 */ /* 0x000fe20000410000 */
[--C-:B------:R-:W-:Y:S02]  /*13c80*/  HADD2.F32 R3, -RZ, R23.reuse.H0_H0 ;  /* 0x20000017ff037230 */ /* 0x100fe40000004100 */
[----:B------:R-:W-:Y:S01]  /*13c90*/  @!P0 FADD.FTZ R6, -R6, -RZ ;  /* 0x800000ff06068221 */ /* 0x000fe20000010100 */
[----:B------:R-:W-:Y:S02]  /*13ca0*/  HADD2.F32 R2, -RZ, R23.H1_H1 ;  /* 0x30000017ff027230 */ /* 0x000fe40000004100 */
[----:B------:R-:W-:Y:S01]  /*13cb0*/  @!P0 FADD.FTZ R7, -R7, -RZ ;  /* 0x800000ff07078221 */ /* 0x000fe20000010100 */
[----:B------:R-:W-:-:S02]  /*13cc0*/  HADD2.F32 R4, -RZ, R22.H0_H0 ;  /* 0x20000016ff047230 */ /* 0x000fc40000004100 */
[----:B------:R-:W-:Y:S01]  /*13cd0*/  FMUL.FTZ R6, R3, R6 ;  /* 0x0000000603067220 */ /* 0x000fe20000410000 */
[----:B----4-:R-:W-:Y:S02]  /*13ce0*/  HADD2.F32 R3, -RZ, R12.H0_H0 ;  /* 0x2000000cff037230 */ /* 0x010fe40000004100 */
[----:B------:R-:W-:Y:S01]  /*13cf0*/  FMUL.FTZ R7, R2, R7 ;  /* 0x0000000702077220 */ /* 0x000fe20000410000 */
[----:B-----5:R-:W-:Y:S02]  /*13d00*/  HADD2.F32 R2, -RZ, R16.H0_H0 ;  /* 0x20000010ff027230 */ /* 0x020fe40000004100 */
[----:B------:R-:W-:Y:S01]  /*13d10*/  FMUL.FTZ R5, R4, R5 ;  /* 0x0000000504057220 */ /* 0x000fe20000410000 */
[----:B------:R-:W-:Y:S02]  /*13d20*/  HADD2.F32 R21, -RZ, R21.H1_H1 ;  /* 0x30000015ff157230 */ /* 0x000fe40000004100 */
[----:B------:R-:W-:Y:S01]  /*13d30*/  @!P0 FADD.FTZ R8, -R8, -RZ ;  /* 0x800000ff08088221 */ /* 0x000fe20000010100 */
[----:B------:R-:W-:-:S02]  /*13d40*/  HADD2.F32 R22, -RZ, R22.H1_H1 ;  /* 0x30000016ff167230 */ /* 0x000fc40000004100 */
[----:B------:R-:W-:Y:S01]  /*13d50*/  @!P0 FADD.FTZ R9, -R9, -RZ ;  /* 0x800000ff09098221 */ /* 0x000fe20000010100 */
[----:B------:R-:W-:Y:S02]  /*13d60*/  HADD2.F32 R16, -RZ, R16.H1_H1 ;  /* 0x30000010ff107230 */ /* 0x000fe40000004100 */
[----:B------:R-:W-:Y:S01]  /*13d70*/  FMUL.FTZ R21, R21, R8 ;  /* 0x0000000815157220 */ /* 0x000fe20000410000 */
[----:B------:R-:W-:Y:S02]  /*13d80*/  HADD2.F32 R12, -RZ, R12.H1_H1 ;  /* 0x3000000cff0c7230 */ /* 0x000fe40000004100 */
[----:B------:R-:W-:Y:S01]  /*13d90*/  FMUL.FTZ R9, R22, R9 ;  /* 0x0000000916097220 */ /* 0x000fe20000410000 */
[----:B------:R-:W-:Y:S02]  /*13da0*/  HADD2.F32 R23, -RZ, R17.H0_H0 ;  /* 0x20000011ff177230 */ /* 0x000fe40000004100 */
[----:B------:R-:W-:Y:S01]  /*13db0*/  FFMA.FTZ R2, R2, R3, R25 ;  /* 0x0000000302027223 */ /* 0x000fe20000010019 */
[----:B------:R-:W-:-:S02]  /*13dc0*/  HADD2.F32 R4, -RZ, R13.H0_H0 ;  /* 0x2000000dff047230 */ /* 0x000fc40000004100 */
[----:B------:R-:W-:Y:S01]  /*13dd0*/  FFMA.FTZ R27, R16, R12, R27 ;  /* 0x0000000c101b7223 */ /* 0x000fe2000001001b */
[----:B------:R-:W-:Y:S02]  /*13de0*/  HADD2.F32 R22, -RZ, R13.H1_H1 ;  /* 0x3000000dff167230 */ /* 0x000fe40000004100 */
[----:B------:R-:W-:Y:S02]  /*13df0*/  HADD2.F32 R8, -RZ, R14.H0_H0 ;  /* 0x2000000eff087230 */ /* 0x000fe40000004100 */
[----:B------:R-:W-:Y:S01]  /*13e00*/  FFMA.FTZ R4, R23, R4, R20 ;  /* 0x0000000417047223 */ /* 0x000fe20000010014 */
[----:B------:R-:W-:Y:S02]  /*13e10*/  HADD2.F32 R12, -RZ, R18.H0_H0 ;  /* 0x20000012ff0c7230 */ /* 0x000fe40000004100 */
[----:B------:R-:W-:Y:S02]  /*13e20*/  HADD2.F32 R14, -RZ, R14.H1_H1 ;  /* 0x3000000eff0e7230 */ /* 0x000fe40000004100 */
[----:B------:R-:W-:-:S02]  /*13e30*/  HADD2.F32 R13, -RZ, R15.H0_H0 ;  /* 0x2000000fff0d7230 */ /* 0x000fc40000004100 */
[----:B------:R-:W-:Y:S01]  /*13e40*/  FFMA.FTZ R5, R12, R8, R5 ;  /* 0x000000080c057223 */ /* 0x000fe20000010005 */
[----:B------:R-:W-:Y:S02]  /*13e50*/  HADD2.F32 R24, -RZ, R15.H1_H1 ;  /* 0x3000000fff187230 */ /* 0x000fe40000004100 */
[----:B------:R-:W-:Y:S02]  /*13e60*/  HADD2.F32 R16, -RZ, R17.H1_H1 ;  /* 0x30000011ff107230 */ /* 0x000fe40000004100 */
[--C-:B------:R-:W-:Y:S02]  /*13e70*/  HADD2.F32 R3, -RZ, R19.reuse.H0_H0 ;  /* 0x20000013ff037230 */ /* 0x100fe40000004100 */
[----:B------:R-:W-:Y:S02]  /*13e80*/  HADD2.F32 R20, -RZ, R19.H1_H1 ;  /* 0x30000013ff147230 */ /* 0x000fe40000004100 */
[----:B------:R-:W-:Y:S01]  /*13e90*/  FFMA.FTZ R21, R16, R22, R21 ;  /* 0x0000001610157223 */ /* 0x000fe20000010015 */
[----:B------:R-:W-:-:S02]  /*13ea0*/  HADD2.F32 R18, -RZ, R18.H1_H1 ;  /* 0x30000012ff127230 */ /* 0x000fc40000004100 */
[----:B------:R-:W-:Y:S01]  /*13eb0*/  FFMA.FTZ R3, R3, R13, R6 ;  /* 0x0000000d03037223 */ /* 0x000fe20000010006 */
[----:B------:R-:W-:Y:S01]  /*13ec0*/  F2FP.F16.F32.PACK_AB R16, R27, R2 ;  /* 0x000000021b10723e */ /* 0x000fe200000000ff */
[----:B------:R-:W-:Y:S01]  /*13ed0*/  FFMA.FTZ R20, R20, R24, R7 ;  /* 0x0000001814147223 */ /* 0x000fe20000010007 */
[----:B------:R-:W-:Y:S01]  /*13ee0*/  F2FP.F16.F32.PACK_AB R17, R21, R4 ;  /* 0x000000041511723e */ /* 0x000fe200000000ff */
[----:B------:R-:W-:-:S03]  /*13ef0*/  FFMA.FTZ R14, R18, R14, R9 ;  /* 0x0000000e120e7223 */ /* 0x000fc60000010009 */
[----:B------:R-:W-:Y:S02]  /*13f00*/  F2FP.F16.F32.PACK_AB R19, R20, R3 ;  /* 0x000000031413723e */ /* 0x000fe400000000ff */
[----:B------:R-:W-:Y:S02]  /*13f10*/  F2FP.F16.F32.PACK_AB R18, R14, R5 ;  /* 0x000000050e12723e */ /* 0x000fe400000000ff */
.L_x_1909:
[----:B------:R-:W-:Y:S05]  /*13f20*/  BSYNC B0 ;  /* 0x0000000000007941 */ /* 0x000fea0003800000 */
.L_x_1908:
[----:B-----5:R1:W-:Y:S01]  /*13f30*/  STS.128 [R244+0x3800], R16 ;  /* 0x00380010f4007388 */ /* 0x0203e20000000c00 */
[----:B------:R-:W-:Y:S05]  /*13f40*/  BRA `(.L_x_1873) ;  /* 0x00000004006c7947 */ /* 0x000fea0003800000 */
.L_x_1847:
[----:B------:R-:W-:Y:S01]  /*13f50*/  IMAD.IADD R3, R240, 0x1, -R65 ;  /* 0x00000001f0037824 */ /* 0x000fe200078e0a41 */
[----:B------:R-:W-:Y:S01]  /*13f60*/  BSSY B0, `(.L_x_1910) ;  /* 0x000001a000007945 */ /* 0x000fe20003800000 */
[----:B------:R-:W-:Y:S01]  /*13f70*/  VIADD R0, R212, 0x10 ;  /* 0x00000010d4007836 */ /* 0x000fe20000000000 */
        /* <DEDUP_REMOVED lines=24> */
.L_x_1911:
[----:B------:R-:W-:Y:S05]  /*14100*/  BSYNC B0 ;  /* 0x0000000000007941 */ /* 0x000fea0003800000 */
.L_x_1910:
        /* <DEDUP_REMOVED lines=14> */
[----:B---3--:R-:W-:-:S04]  /*141f0*/  LEA R2, P1, R7, R220, 0x1 ;  /* 0x000000dc07027211 */ /* 0x008fc800078208ff */
[----:B------:R-:W-:-:S05]  /*14200*/  LEA.HI.X R3, R7, R221, R5, 0x1, P1 ;  /* 0x000000dd07037211 */ /* 0x000fca00008f0c05 */
[----:B------:R-:W-:Y:S01]  /*14210*/  @!PT LDS RZ, [RZ] ;  /* 0x00000000fffff984 */ /* 0x000fe20000000800 */
[----:B------:R-:W-:Y:S01]  /*14220*/  @!PT LDS RZ, [RZ] ;  /* 0x00000000fffff984 */ /* 0x000fe20000000800 */
[----:B------:R-:W-:Y:S01]  /*14230*/  @!PT LDS RZ, [RZ] ;  /* 0x00000000fffff984 */ /* 0x000fe20000000800 */
[----:B------:R4:W-:Y:S04]  /*14240*/  LDGSTS.E.BYPASS.LTC128B.128 [R244+0x2800], desc[UR6][R2.64+0x80] ;  /* 0x0280008002f47fae */ /* 0x0009e8000b901d46 */
.L_x_1913:
[----:B------:R-:W-:Y:S05]  /*14250*/  BSYNC B0 ;  /* 0x0000000000007941 */ /* 0x000fea0003800000 */
.L_x_1912:
[----:B------:R-:W-:Y:S04]  /*14260*/  BSSY B0, `(.L_x_1914) ;  /* 0x0000014000007945 */ /* 0x000fe80003800000 */
[----:B------:R-:W-:Y:S05]  /*14270*/  @P4 BRA `(.L_x_1915) ;  /* 0x0000000000484947 */ /* 0x000fea0003800000 */
[----:B------:R-:W-:Y:S02]  /*14280*/  ISETP.GE.AND P2, PT, R18, R173, PT ;  /* 0x000000ad1200720c */ /* 0x000fe40003f46270 */
[----:B------:R-:W-:-:S04]  /*14290*/  LEA R5, P1, R218, R194, 0x5 ;  /* 0x000000c2da057211 */ /* 0x000fc800078228ff */
[----:B-1234-:R-:W-:-:S07]  /*142a0*/  LEA.HI.X R3, R218, R197, R219, 0x5, P1 ;  /* 0x000000c5da037211 */ /* 0x01efce00008f2cdb */
        /* <DEDUP_REMOVED lines=15> */
.L_x_1915:
[----:B------:R-:W-:Y:S05]  /*143a0*/  BSYNC B0 ;  /* 0x0000000000007941 */ /* 0x000fea0003800000 */
.L_x_1914:
[----:B------:R-:W-:Y:S05]  /*143b0*/  @P3 BRA `(.L_x_1873) ;  /* 0x0000000000503947 */ /* 0x000fea0003800000 */
[----:B------:R-:W-:Y:S01]  /*143c0*/  ISETP.GE.AND P1, PT, R18, R173, PT ;  /* 0x000000ad1200720c */ /* 0x000fe20003f26270 */
[----:B------:R-:W-:Y:S02]  /*143d0*/  IMAD.MOV.U32 R195, RZ, RZ, R197 ;  /* 0x000000ffffc37224 */ /* 0x000fe400078e00c5 */
[----:B-1234-:R-:W-:Y:S02]  /*143e0*/  IMAD R2, R219, 0x30, RZ ;  /* 0x00000030db027824 */ /* 0x01efe400078e02ff */
[----:B------:R-:W-:-:S05]  /*143f0*/  IMAD.WIDE.U32 R218, R218, 0x30, R194 ;  /* 0x00000030dada7825 */ /* 0x000fca00078e00c2 */
[----:B------:R-:W-:-:S03]  /*14400*/  IADD3 R3, R2, R219, RZ ;  /* 0x000000db02037210 */ /* 0x000fc60007ffe0ff */
        /* <DEDUP_REMOVED lines=15> */
.L_x_1873:
[----:B------:R-:W-:Y:S05]  /*14500*/  BSYNC B3 ;  /* 0x0000000000037941 */ /* 0x000fea0003800000 */
.L_x_1846:
[----:B------:R-:W-:Y:S01]  /*14510*/  VIADD R245, R57, 0xffffffff ;  /* 0xffffffff39f57836 */ /* 0x000fe20000000000 */
[----:B------:R-:W-:Y:S01]  /*14520*/  BSSY B0, `(.L_x_1916) ;  /* 0x000001f000007945 */ /* 0x000fe20003800000 */
[----:B------:R-:W-:Y:S01]  /*14530*/  VIADD R8, R212, 0x40 ;  /* 0x00000040d4087836 */ /* 0x000fe20000000000 */
[----:B------:R-:W-:Y:S01]  /*14540*/  LOP3.LUT R246, R172, 0xff, RZ, 0xc0, !PT ;  /* 0x000000ffacf67812 */ /* 0x000fe200078ec0ff */
[----:B-----5:R-:W-:Y:S02]  /*14550*/  IMAD.SHL.U32 R9, R245, 0x80, RZ ;  /* 0x00000080f5097824 */ /* 0x020fe400078e00ff */
[----:B-1----:R-:W-:Y:S02]  /*14560*/  VIADD R6, R212, 0x50 ;  /* 0x00000050d4067836 */ /* 0x002fe40000000000 */
[----:B--234-:R-:W-:Y:S02]  /*14570*/  IMAD.IADD R3, R66, 0x1, -R9 ;  /* 0x0000000142037824 */ /* 0x01cfe400078e0a09 */
        /* <DEDUP_REMOVED lines=25> */
.L_x_1917:
[----:B------:R-:W-:Y:S05]  /*14710*/  BSYNC B0 ;  /* 0x0000000000007941 */ /* 0x000fea0003800000 */
.L_x_1916:
[----:B------:R-:W-:Y:S04]  /*14720*/  BSSY B0, `(.L_x_1918) ;  /* 0x0000015000007945 */ /* 0x000fe80003800000 */
[----:B------:R-:W-:Y:S05]  /*14730*/  @P2 BRA `(.L_x_1919) ;  /* 0x00000000004c2947 */ /* 0x000fea0003800000 */
[C---:B-1----:R-:W-:Y:S02]  /*14740*/  LOP3.LUT R4, R246.reuse, 0x1, RZ, 0xc0, !PT ;  /* 0x00000001f6047812 */ /* 0x042fe400078ec0ff */
[----:B------:R-:W-:Y:S02]  /*14750*/  LOP3.LUT P2, RZ, R246, 0x2, RZ, 0xc0, !PT ;  /* 0x00000002f6ff7812 */ /* 0x000fe4000784c0ff */
[----:B------:R-:W-:-:S13]  /*14760*/  ISETP.NE.U32.AND P4, PT, R4, 0x1, PT ;  /* 0x000000010400780c */ /* 0x000fda0003f85070 */
        /* <DEDUP_REMOVED lines=16> */
.L_x_1919:
[----:B------:R-:W-:Y:S05]  /*14870*/  BSYNC B0 ;  /* 0x0000000000007941 */ /* 0x000fea0003800000 */
.L_x_1918:
[----:B------:R-:W-:Y:S01]  /*14880*/  BSSY B0, `(.L_x_1920) ;  /* 0x0000019000007945 */ /* 0x000fe20003800000 */
[----:B------:R-:W-:Y:S02]  /*14890*/  ISETP.GE.AND P5, PT, R2, R3, PT ;  /* 0x000000030200720c */ /* 0x000fe40003fa6270 */
[----:B-12---:R-:W-:Y:S01]  /*148a0*/  IADD3 R4, R212, 0x70, RZ ;  /* 0x00000070d4047810 */ /* 0x006fe20007ffe0ff */
[----:B------:R-:W-:Y:S05]  /*148b0*/  @P1 BRA `(.L_x_1921) ;  /* 0x0000000000541947 */ /* 0x000fea0003800000 */
[C---:B------:R-:W-:Y:S02]  /*148c0*/  LOP3.LUT R5, R246.reuse, 0x1, RZ, 0xc0, !PT ;  /* 0x00000001f6057812 */ /* 0x040fe400078ec0ff */
[----:B------:R-:W-:Y:S02]  /*148d0*/  LOP3.LUT P1, RZ, R246, 0x2, RZ, 0xc0, !PT ;  /* 0x00000002f6ff7812 */ /* 0x000fe4000782c0ff */
[----:B------:R-:W-:Y:S01]  /*148e0*/  ISETP.NE.U32.AND P2, PT, R5, 0x1, PT ;  /* 0x000000010500780c */ /* 0x000fe20003f45070 */
[C---:B------:R-:W-:Y:S01]  /*148f0*/  IMAD.SHL.U32 R5, R60.reuse, 0x20, RZ ;  /* 0x000000203c057824 */ /* 0x040fe200078e00ff */
[----:B------:R-:W-:-:S11]  /*14900*/  SHF.L.U64.HI R12, R60, 0x5, R61 ;  /* 0x000000053c0c7819 */ /* 0x000fd6000001023d */
        /* <DEDUP_REMOVED lines=16> */
.L_x_1921:
[----:B------:R-:W-:Y:S05]  /*14a10*/  BSYNC B0 ;  /* 0x0000000000007941 */ /* 0x000fea0003800000 */
.L_x_1920:
[----:B------:R-:W-:Y:S01]  /*14a20*/  BSSY B0, `(.L_x_1922) ;  /* 0x000001b000007945 */ /* 0x000fe20003800000 */
[----:B------:R-:W-:-:S03]  /*14a30*/  ISETP.GE.AND P4, PT, R4, R3, PT ;  /* 0x000000030400720c */ /* 0x000fc60003f86270 */
[----:B------:R-:W-:Y:S10]  /*14a40*/  @P0 BRA `(.L_x_1923) ;  /* 0x0000000000600947 */ /* 0x000ff40003800000 */
[C---:B------:R-:W-:Y:S02]  /*14a50*/  LOP3.LUT R5, R246.reuse, 0x1, RZ, 0xc0, !PT ;  /* 0x00000001f6057812 */ /* 0x040fe400078ec0ff */
[----:B------:R-:W-:Y:S02]  /*14a60*/  LOP3.LUT P0, RZ, R246, 0x2, RZ, 0xc0, !PT ;  /* 0x00000002f6ff7812 */ /* 0x000fe4000780c0ff */
[----:B------:R-:W-:-:S11]  /*14a70*/  ISETP.NE.U32.AND P1, PT, R5, 0x1, PT ;  /* 0x000000010500780c */ /* 0x000fd60003f25070 */
[----:B------:R-:W-:Y:S02]  /*14a80*/  @P0 IMAD.MOV.U32 R176, RZ, RZ, R192 ;  /* 0x000000ffffb00224 */ /* 0x000fe400078e00c0 */
[----:B-1----:R-:W-:Y:S01]  /*14a90*/  @!P1 MOV R14, R236 ;  /* 0x000000ec000e9202 */ /* 0x002fe20000000f00 */
[----:B------:R-:W-:Y:S02]  /*14aa0*/  @!P1 IMAD.MOV.U32 R15, RZ, RZ, R235 ;  /* 0x000000ffff0f9224 */ /* 0x000fe400078e00eb */
[----:B------:R-:W-:Y:S02]  /*14ab0*/  @P0 IMAD R5, R61, 0x30, RZ ;  /* 0x000000303d050824 */ /* 0x000fe400078e02ff */
[----:B------:R-:W-:-:S04]  /*14ac0*/  @P0 IMAD.WIDE.U32 R12, R60, 0x30, R176 ;  /* 0x000000303c0c0825 */ /* 0x000fc800078e00b0 */
        /* <DEDUP_REMOVED lines=16> */
.L_x_1923:
[----:B------:R-:W-:Y:S05]  /*14bd0*/  BSYNC B0 ;  /* 0x0000000000007941 */ /* 0x000fea0003800000 */
.L_x_1922:
[----:B------:R-:W-:Y:S04]  /*14be0*/  BSSY B0, `(.L_x_1924) ;  /* 0x0000017000007945 */ /* 0x000fe80003800000 */
[----:B------:R-:W-:Y:S05]  /*14bf0*/  @P3 BRA `(.L_x_1925) ;  /* 0x0000000000543947 */ /* 0x000fea0003800000 */
[C---:B------:R-:W-:Y:S02]  /*14c00*/  LOP3.LUT R5, R246.reuse, 0x1, RZ, 0xc0, !PT ;  /* 0x00000001f6057812 */ /* 0x040fe400078ec0ff */
[----:B------:R-:W-:Y:S02]  /*14c10*/  LOP3.LUT P0, RZ, R246, 0x2, RZ, 0xc0, !PT ;  /* 0x00000002f6ff7812 */ /* 0x000fe4000780c0ff */
[----:B------:R-:W-:Y:S01]  /*14c20*/  ISETP.NE.U32.AND P1, PT, R5, 0x1, PT ;  /* 0x000000010500780c */ /* 0x000fe20003f25070 */
[C---:B------:R-:W-:Y:S01]  /*14c30*/  IMAD.SHL.U32 R5, R60.reuse, 0x40, RZ ;  /* 0x000000403c057824 */ /* 0x040fe200078e00ff */
[----:B------:R-:W-:-:S09]  /*14c40*/  SHF.L.U64.HI R12, R60, 0x6, R61 ;  /* 0x000000063c0c7819 */ /* 0x000fd2000001023d */
[C---:B------:R-:W-:Y:S02]  /*14c50*/  @P0 IADD3 R13, P2, R5.reuse, R192, RZ ;  /* 0x000000c0050d0210 */ /* 0x040fe40007f5e0ff */
[----:B-12---:R-:W-:-:S03]  /*14c60*/  @!P1 LEA R14, P3, R5, R236, 0x1 ;  /* 0x000000ec050e9211 */ /* 0x006fc600078608ff */
        /* <DEDUP_REMOVED lines=14> */
.L_x_1925:
[----:B------:R-:W-:Y:S05]  /*14d50*/  BSYNC B0 ;  /* 0x0000000000007941 */ /* 0x000fea0003800000 */
.L_x_1924:
[----:B------:R-:W-:Y:S04]  /*14d60*/  BSSY B0, `(.L_x_1926) ;  /* 0x000001b000007945 */ /* 0x000fe80003800000 */
[----:B------:R-:W-:Y:S05]  /*14d70*/  @P6 BRA `(.L_x_1927) ;  /* 0x0000000000646947 */ /* 0x000fea0003800000 */
[C---:B------:R-:W-:Y:S02]  /*14d80*/  LOP3.LUT R5, R246.reuse, 0x1, RZ, 0xc0, !PT ;  /* 0x00000001f6057812 */ /* 0x040fe400078ec0ff */
[----:B------:R-:W-:Y:S02]  /*14d90*/  LOP3.LUT P0, RZ, R246, 0x2, RZ, 0xc0, !PT ;  /* 0x00000002f6ff7812 */ /* 0x000fe4000780c0ff */
[----:B------:R-:W-:-:S11]  /*14da0*/  ISETP.NE.U32.AND P1, PT, R5, 0x1, PT ;  /* 0x000000010500780c */ /* 0x000fd60003f25070 */
[----:B---3--:R-:W-:Y:S02]  /*14db0*/  @P0 IMAD.MOV.U32 R12, RZ, RZ, R192 ;  /* 0x000000ffff0c0224 */ /* 0x008fe400078e00c0 */
[----:B------:R-:W-:Y:S01]  /*14dc0*/  @P0 IMAD.MOV.U32 R13, RZ, RZ, R177 ;  /* 0x000000ffff0d0224 */ /* 0x000fe200078e00b1 */
[----:B-12---:R-:W-:Y:S01]  /*14dd0*/  @!P1 MOV R14, R236 ;  /* 0x000000ec000e9202 */ /* 0x006fe20000000f00 */
        /* <DEDUP_REMOVED lines=19> */
.L_x_1927:
[----:B------:R-:W-:Y:S05]  /*14f10*/  BSYNC B0 ;  /* 0x0000000000007941 */ /* 0x000fea0003800000 */
.L_x_1926:
[----:B------:R-:W-:Y:S04]  /*14f20*/  BSSY B0, `(.L_x_1928) ;  /* 0x000001b000007945 */ /* 0x000fe80003800000 */
[----:B------:R-:W-:Y:S05]  /*14f30*/  @P5 BRA `(.L_x_1929) ;  /* 0x0000000000645947 */ /* 0x000fea0003800000 */
[C---:B------:R-:W-:Y:S02]  /*14f40*/  LOP3.LUT R5, R246.reuse, 0x1, RZ, 0xc0, !PT ;  /* 0x00000001f6057812 */ /* 0x040fe400078ec0ff */
[----:B------:R-:W-:Y:S02]  /*14f50*/  LOP3.LUT P0, RZ, R246, 0x2, RZ, 0xc0, !PT ;  /* 0x00000002f6ff7812 */ /* 0x000fe4000780c0ff */
[----:B------:R-:W-:-:S11]  /*14f60*/  ISETP.NE.U32.AND P1, PT, R5, 0x1, PT ;  /* 0x000000010500780c */ /* 0x000fd60003f25070 */
[----:B---3--:R-:W-:Y:S02]  /*14f70*/  @P0 IMAD.MOV.U32 R12, RZ, RZ, R192 ;  /* 0x000000ffff0c0224 */ /* 0x008fe400078e00c0 */
[----:B------:R-:W-:Y:S01]  /*14f80*/  @P0 IMAD.MOV.U32 R13, RZ, RZ, R177 ;  /* 0x000000ffff0d0224 */ /* 0x000fe200078e00b1 */
[----:B-12-4-:R-:W-:Y:S01]  /*14f90*/  @!P1 MOV R14, R236 ;  /* 0x000000ec000e9202 */ /* 0x016fe20000000f00 */
        /* <DEDUP_REMOVED lines=19> */
.L_x_1929:
[----:B------:R-:W-:Y:S05]  /*150d0*/  BSYNC B0 ;  /* 0x0000000000007941 */ /* 0x000fea0003800000 */
.L_x_1928:
[----:B------:R-:W-:Y:S04]  /*150e0*/  BSSY B0, `(.L_x_1930) ;  /* 0x000001b000007945 */ /* 0x000fe80003800000 */
[----:B------:R-:W-:Y:S05]  /*150f0*/  @P4 BRA `(.L_x_1931) ;  /* 0x0000000000644947 */ /* 0x000fea0003800000 */
[C---:B------:R-:W-:Y:S01]  /*15100*/  LOP3.LUT R5, R246.reuse, 0x1, RZ, 0xc0, !PT ;  /* 0x00000001f6057812 */ /* 0x040fe200078ec0ff */
[----:B---3--:R-:W-:Y:S01]  /*15110*/  IMAD.MOV.U32 R12, RZ, RZ, R192 ;  /* 0x000000ffff0c7224 */ /* 0x008fe200078e00c0 */
[----:B------:R-:W-:Y:S01]  /*15120*/  LOP3.LUT P0, RZ, R246, 0x2, RZ, 0xc0, !PT ;  /* 0x00000002f6ff7812 */ /* 0x000fe2000780c0ff */
[----:B------:R-:W-:Y:S01]  /*15130*/  IMAD.MOV.U32 R13, RZ, RZ, R177 ;  /* 0x000000ffff0d7224 */ /* 0x000fe200078e00b1 */
[----:B------:R-:W-:Y:S01]  /*15140*/  ISETP.NE.U32.AND P1, PT, R5, 0x1, PT ;  /* 0x000000010500780c */ /* 0x000fe20003f25070 */
[----:B------:R-:W-:Y:S02]  /*15150*/  IMAD R5, R61, 0x70, RZ ;  /* 0x000000703d057824 */ /* 0x000fe400078e02ff */
[----:B------:R-:W-:-:S05]  /*15160*/  IMAD.WIDE.U32 R12, R60, 0x70, R12 ;  /* 0x000000703c0c7825 */ /* 0x000fca00078e000c */
[----:B------:R-:W-:-:S03]  /*15170*/  IADD3 R5, R13, R5, RZ ;  /* 0x000000050d057210 */ /* 0x000fc60007ffe0ff */
[C---:B-12-4-:R-:W-:Y:S02]  /*15180*/  @P0 LEA R16, P2, R12.reuse, R216, 0x1 ;  /* 0x000000d80c100211 */ /* 0x056fe400078408ff */
        /* <DEDUP_REMOVED lines=16> */
.L_x_1931:
[----:B------:R-:W-:Y:S05]  /*15290*/  BSYNC B0 ;  /* 0x0000000000007941 */ /* 0x000fea0003800000 */
.L_x_1930:
[----:B------:R-:W0:Y:S01]  /*152a0*/  LDGDEPBAR ;  /* 0x00000000000079af */ /* 0x000e220000000000 */
[-C--:B------:R-:W-:Y:S01]  /*152b0*/  ISETP.GE.AND P3, PT, R0, R3.reuse, PT ;  /* 0x000000030000720c */ /* 0x080fe20003f66270 */
[----:B------:R-:W-:Y:S01]  /*152c0*/  IMAD.SHL.U32 R174, R174, 0x40, RZ ;  /* 0x00000040aeae7824 */ /* 0x000fe200078e00ff */
[-C--:B------:R-:W-:Y:S01]  /*152d0*/  ISETP.GE.AND P1, PT, R212, R3.reuse, PT ;  /* 0x00000003d400720c */ /* 0x080fe20003f26270 */
[----:B------:R1:W5:Y:S01]  /*152e0*/  LD.E R0, desc[UR6][R10.64+0x188] ;  /* 0x000188060a007980 */ /* 0x000362000c101900 */
[----:B------:R-:W-:Y:S01]  /*152f0*/  LEA.HI R5, R68, R68, RZ, 0x1 ;  /* 0x0000004444057211 */ /* 0x000fe200078f08ff */
[----:B------:R-:W-:Y:S01]  /*15300*/  BSSY B0, `(.L_x_1932) ;  /* 0x000001c000007945 */ /* 0x000fe20003800000 */
[-C--:B------:R-:W-:Y:S01]  /*15310*/  ISETP.GE.AND P4, PT, R6, R3.reuse, PT ;  /* 0x000000030600720c */ /* 0x080fe20003f86270 */
[----:B------:R-:W-:Y:S01]  /*15320*/  IMAD.SHL.U32 R6, R67, 0x40, RZ ;  /* 0x0000004043067824 */ /* 0x000fe200078e00ff */
[----:B------:R-:W-:Y:S02]  /*15330*/  LOP3.LUT R5, R5, 0xfffffffe, RZ, 0xc0, !PT ;  /* 0xfffffffe05057812 */ /* 0x000fe400078ec0ff */
[----:B------:R-:W-:-:S02]  /*15340*/  ISETP.GE.AND P0, PT, R36, R3, PT ;  /* 0x000000032400720c */ /* 0x000fc40003f06270 */
[-C--:B------:R-:W-:Y:S01]  /*15350*/  ISETP.GE.AND P6, PT, R28, R3.reuse, PT ;  /* 0x000000031c00720c */ /* 0x080fe20003fc6270 */
[----:B------:R-:W-:Y:S01]  /*15360*/  IMAD.IADD R68, R68, 0x1, -R5 ;  /* 0x0000000144447824 */ /* 0x000fe200078e0a05 */
[----:B------:R-:W-:Y:S01]  /*15370*/  ISETP.GE.AND P5, PT, R8, R3, PT ;  /* 0x000000030800720c */ /* 0x000fe20003fa6270 */
        /* <DEDUP_REMOVED lines=8> */
[----:B---3--:R-:W-:Y:S02]  /*15400*/  @!P2 IMAD.MOV.U32 R12, RZ, RZ, R156 ;  /* 0x000000ffff0ca224 */ /* 0x008fe400078e009c */
        /* <DEDUP_REMOVED lines=11> */
.L_x_1933:
[----:B------:R-:W-:Y:S05]  /*154c0*/  BSYNC B0 ;  /* 0x0000000000007941 */ /* 0x000fea0003800000 */
.L_x_1932:
[----:B------:R1:W-:Y:S01]  /*154d0*/  @P3 STS.128 [R244+0xc800], RZ ;  /* 0x00c800fff4003388 */ /* 0x0003e20000000c00 */
[----:B------:R-:W-:Y:S03]  /*154e0*/  BSSY B0, `(.L_x_1934) ;  /* 0x0000014000007945 */ /* 0x000fe60003800000 */
[----:B------:R1:W-:Y:S01]  /*154f0*/  @P3 STS.128 [R244+0x10800], RZ ;  /* 0x010800fff4003388 */ /* 0x0003e20000000c00 */
[----:B------:R-:W-:Y:S05]  /*15500*/  @P3 BRA `(.L_x_1935) ;  /* 0x0000000000443947 */ /* 0x000fea0003800000 */
[C---:B------:R-:W-:Y:S02]  /*15510*/  LOP3.LUT R5, R246.reuse, 0x1, RZ, 0xc0, !PT ;  /* 0x00000001f6057812 */ /* 0x040fe400078ec0ff */
[----:B------:R-:W-:Y:S02]  /*15520*/  LOP3.LUT P2, RZ, R246, 0x2, RZ, 0xc0, !PT ;  /* 0x00000002f6ff7812 */ /* 0x000fe4000784c0ff */
[----:B------:R-:W-:-:S13]  /*15530*/  ISETP.NE.U32.AND P3, PT, R5, 0x1, PT ;  /* 0x000000010500780c */ /* 0x000fda0003f65070 */
[----:B-1234-:R-:W-:-:S04]  /*15540*/  @!P3 LEA R14, P1, R230, R156, 0x1 ;  /* 0x0000009ce60eb211 */ /* 0x01efc800078208ff */
        /* <DEDUP_REMOVED lines=13> */
.L_x_1935:
[----:B------:R-:W-:Y:S05]  /*15620*/  BSYNC B0 ;  /* 0x0000000000007941 */ /* 0x000fea0003800000 */
.L_x_1934:
[----:B------:R1:W-:Y:S01]  /*15630*/  @P0 STS.128 [R244+0xd000], RZ ;  /* 0x00d000fff4000388 */ /* 0x0003e20000000c00 */
[----:B------:R-:W-:Y:S01]  /*15640*/  ISETP.GE.AND P3, PT, R2, R3, PT ;  /* 0x000000030200720c */ /* 0x000fe20003f66270 */
[----:B------:R-:W-:Y:S01]  /*15650*/  IMAD.SHL.U32 R212, R212, 0x8, RZ ;  /* 0x00000008d4d47824 */ /* 0x000fe200078e00ff */
[----:B------:R-:W-:Y:S01]  /*15660*/  LOP3.LUT R5, R6, 0x1c0, RZ, 0xc0, !PT ;  /* 0x000001c006057812 */ /* 0x000fe200078ec0ff */
[----:B------:R1:W-:Y:S01]  /*15670*/  @P0 STS.128 [R244+0x11000], RZ ;  /* 0x011000fff4000388 */ /* 0x0003e20000000c00 */
[----:B------:R-:W-:Y:S01]  /*15680*/  IMAD.SHL.U32 R2, R68, 0x8, RZ ;  /* 0x0000000844027824 */ /* 0x000fe200078e00ff */
[----:B------:R-:W-:Y:S01]  /*15690*/  LOP3.LUT R7, R174, 0x1c0, RZ, 0xc0, !PT ;  /* 0x000001c0ae077812 */ /* 0x000fe200078ec0ff */
[----:B------:R-:W-:Y:S01]  /*156a0*/  IMAD.SHL.U32 R8, R175, 0x40, RZ ;  /* 0x00000040af087824 */ /* 0x000fe200078e00ff */
[----:B------:R-:W-:Y:S01]  /*156b0*/  LOP3.LUT R212, R5, 0x8, R212, 0xf8, !PT ;  /* 0x0000000805d47812 */ /* 0x000fe200078ef8d4 */
[----:B------:R-:W-:Y:S01]  /*156c0*/  BSSY B0, `(.L_x_1936) ;  /* 0x000001c000007945 */ /* 0x000fe20003800000 */
[----:B------:R-:W-:-:S02]  /*156d0*/  LOP3.LUT R2, R7, 0x8, R2, 0xf8, !PT ;  /* 0x0000000807027812 */ /* 0x000fc400078ef802 */
[----:B------:R-:W-:Y:S02]  /*156e0*/  LOP3.LUT R8, R8, 0xfffffe00, RZ, 0xc0, !PT ;  /* 0xfffffe0008087812 */ /* 0x000fe400078ec0ff */
[----:B------:R-:W-:Y:S02]  /*156f0*/  SHF.R.U32.HI R5, RZ, 0x3, R5 ;  /* 0x00000003ff057819 */ /* 0x000fe40000011605 */
[----:B------:R-:W-:Y:S01]  /*15700*/  SHF.R.U32.HI R7, RZ, 0x3, R7 ;  /* 0x00000003ff077819 */ /* 0x000fe20000011607 */
[----:B------:R-:W-:Y:S01]  /*15710*/  IMAD R229, R63, 0x400, R8 ;  /* 0x000004003fe57824 */ /* 0x000fe200078e0208 */
[----:B------:R-:W-:Y:S02]  /*15720*/  LOP3.LUT R5, R212, R5, RZ, 0x3c, !PT ;  /* 0x00000005d4057212 */ /* 0x000fe400078e3cff */
[----:B------:R-:W-:Y:S01]  /*15730*/  LOP3.LUT R2, R2, R7, RZ, 0x3c, !PT ;  /* 0x0000000702027212 */ /* 0x000fe200078e3cff */
[----:B------:R-:W-:Y:S06]  /*15740*/  @P0 BRA `(.L_x_1937) ;  /* 0x00000000004c0947 */ /* 0x000fec0003800000 */
[C---:B------:R-:W-:Y:S02]  /*15750*/  LOP3.LUT R6, R246.reuse, 0x1, RZ, 0xc0, !PT ;  /* 0x00000001f6067812 */ /* 0x040fe400078ec0ff */
[----:B------:R-:W-:Y:S02]  /*15760*/  LOP3.LUT P1, RZ, R246, 0x2, RZ, 0xc0, !PT ;  /* 0x00000002f6ff7812 */ /* 0x000fe4000782c0ff */
[----:B------:R-:W-:Y:S01]  /*15770*/  ISETP.NE.U32.AND P2, PT, R6, 0x1, PT ;  /* 0x000000010600780c */ /* 0x000fe20003f45070 */
[C---:B------:R-:W-:Y:S01]  /*15780*/  IMAD.SHL.U32 R6, R58.reuse, 0x20, RZ ;  /* 0x000000203a067824 */ /* 0x040fe200078e00ff */
[----:B------:R-:W-:-:S11]  /*15790*/  SHF.L.U64.HI R7, R58, 0x5, R59 ;  /* 0x000000053a077819 */ /* 0x000fd6000001023b */
        /* <DEDUP_REMOVED lines=14> */
.L_x_1937:
[----:B------:R-:W-:Y:S05]  /*15880*/  BSYNC B0 ;  /* 0x0000000000007941 */ /* 0x000fea0003800000 */
.L_x_1936:
        /* <DEDUP_REMOVED lines=14> */
[----:B-1-3--:R-:W-:-:S04]  /*15970*/  @!P2 IMAD.WIDE.U32 R12, R58, 0x60, R156 ;  /* 0x000000603a0ca825 */ /* 0x00afc800078e009c */
        /* <DEDUP_REMOVED lines=13> */
.L_x_1939:
[----:B------:R-:W-:Y:S05]  /*15a50*/  BSYNC B0 ;  /* 0x0000000000007941 */ /* 0x000fea0003800000 */
.L_x_1938:
        /* <DEDUP_REMOVED lines=10> */
[C---:B---3--:R-:W-:Y:S02]  /*15b00*/  @!P5 LEA R12, P6, R3.reuse, R156, 0x1 ;  /* 0x0000009c030cd211 */ /* 0x048fe400078c08ff */
        /* <DEDUP_REMOVED lines=12> */
.L_x_1941:
[----:B------:R-:W-:Y:S05]  /*15bd0*/  BSYNC B0 ;  /* 0x0000000000007941 */ /* 0x000fea0003800000 */
.L_x_1940:
        /* <DEDUP_REMOVED lines=23> */
.L_x_1943:
[----:B------:R-:W-:Y:S05]  /*15d50*/  BSYNC B0 ;  /* 0x0000000000007941 */ /* 0x000fea0003800000 */
.L_x_1942:
        /* <DEDUP_REMOVED lines=23> */
.L_x_1945:
[----:B------:R-:W-:Y:S05]  /*15ed0*/  BSYNC B0 ;  /* 0x0000000000007941 */ /* 0x000fea0003800000 */
.L_x_1944:
        /* <DEDUP_REMOVED lines=23> */
.L_x_1947:
[----:B------:R-:W-:Y:S05]  /*16050*/  BSYNC B0 ;  /* 0x0000000000007941 */ /* 0x000fea0003800000 */
.L_x_1946:
[----:B------:R-:W-:Y:S01]  /*16060*/  LDSM.16.M88.4 R132, [R229] ;  /* 0x00000000e584783b */ /* 0x000fe20000000200 */
[----:B------:R-:W-:Y:S01]  /*16070*/  R2P PR, R67, 0x6 ;  /* 0x0000000643007804 */ /* 0x000fe20000000000 */
[C---:B------:R-:W-:Y:S01]  /*16080*/  VIADD R3, R228.reuse, 0x4000 ;  /* 0x00004000e4037836 */ /* 0x040fe20000000000 */
[----:B------:R-:W-:Y:S01]  /*16090*/  BSSY B1, `(.L_x_1948) ;  /* 0x0000256000017945 */ /* 0x000fe20003800000 */
[----:B------:R-:W3:Y:S01]  /*160a0*/  LDSM.16.M88.4 R88, [R228+0x4000] ;  /* 0x00400000e458783b */ /* 0x000ee20000000200 */
[----:B------:R-:W-:Y:S02]  /*160b0*/  VIADD R226, R228, 0x4020 ;  /* 0x00004020e4e27836 */ /* 0x000fe40000000000 */
[--C-:B------:R-:W-:Y:S01]  /*160c0*/  IMAD R227, R48, 0x2, R229.reuse ;  /* 0x0000000230e37824 */ /* 0x100fe200078e02e5 */
[----:B------:R-:W3:Y:S01]  /*160d0*/  LDSM.16.M88.4 R80, [R228+0x4800] ;  /* 0x00480000e450783b */ /* 0x000ee20000000200 */
[C---:B------:R-:W-:Y:S02]  /*160e0*/  IMAD R225, R46.reuse, 0x2, R229 ;  /* 0x000000022ee17824 */ /* 0x040fe400078e02e5 */
[----:B------:R-:W-:Y:S01]  /*160f0*/  IMAD R224, R46, 0x2, R227 ;  /* 0x000000022ee07824 */ /* 0x000fe200078e02e3 */
[----:B------:R-:W3:Y:S01]  /*16100*/  LDSM.16.M88.4 R72, [R228+0x5000] ;  /* 0x00500000e448783b */ /* 0x000ee20000000200 */
[----:B------:R-:W-:-:S02]  /*16110*/  IMAD.SHL.U32 R62, R62, 0x2, RZ ;  /* 0x000000023e3e7824 */ /* 0x000fc400078e00ff */
[----:B------:R-:W-:Y:S01]  /*16120*/  @P1 VIADD R226, R3, 0xffffffe0 ;  /* 0xffffffe003e21836 */ /* 0x000fe20000000000 */
[----:B------:R-:W3:Y:S01]  /*16130*/  LDSM.16.M88.4 R52, [R228+0x5800] ;  /* 0x00580000e434783b */ /* 0x000ee20000000200 */
[----:B------:R-:W-:Y:S02]  /*16140*/  IMAD.MOV.U32 R3, RZ, RZ, 0x40 ;  /* 0x00000040ff037424 */ /* 0x000fe400078e00ff */
[C---:B------:R-:W-:Y:S01]  /*16150*/  VIADD R218, R226.reuse, 0x800 ;  /* 0x00000800e2da7836 */ /* 0x040fe20000000000 */
[----:B------:R-:W3:Y:S01]  /*16160*/  LDSM.16.M88.4 R36, [R228+0x6000] ;  /* 0x00600000e424783b */ /* 0x000ee20000000200 */
[C---:B------:R-:W-:Y:S01]  /*16170*/  VIADD R217, R226.reuse, 0x1000 ;  /* 0x00001000e2d97836 */ /* 0x040fe20000000000 */
[----:B------:R-:W-:Y:S01]  /*16180*/  SEL R3, R3, 0xffffffc0, !P2 ;  /* 0xffffffc003037807 */ /* 0x000fe20005000000 */
[C---:B------:R-:W-:Y:S01]  /*16190*/  VIADD R216, R226.reuse, 0x1800 ;  /* 0x00001800e2d87836 */ /* 0x040fe20000000000 */
[----:B------:R-:W3:Y:S01]  /*161a0*/  LDSM.16.M88.4 R28, [R228+0x6800] ;  /* 0x00680000e41c783b */ /* 0x000ee20000000200 */
[----:B------:R-:W-:-:S02]  /*161b0*/  VIADD R215, R226, 0x2000 ;  /* 0x00002000e2d77836 */ /* 0x000fc40000000000 */
[----:B------:R-:W-:Y:S01]  /*161c0*/  IMAD.IADD R222, R228, 0x1, R3 ;  /* 0x00000001e4de7824 */ /* 0x000fe200078e0203 */
[----:B------:R-:W3:Y:S01]  /*161d0*/  LDSM.16.M88.4 R20, [R228+0x7000] ;  /* 0x00700000e414783b */ /* 0x000ee20000000200 */
[----:B------:R-:W-:Y:S01]  /*161e0*/  IMAD.IADD R211, R3, 0x1, R226 ;  /* 0x0000000103d37824 */ /* 0x000fe200078e02e2 */
[----:B------:R-:W-:Y:S01]  /*161f0*/  SHF.R.S32.HI R3, RZ, 0x1f, R64 ;  /* 0x0000001fff037819 */ /* 0x000fe20000011440 */
[C---:B------:R-:W-:Y:S01]  /*16200*/  VIADD R214, R226.reuse, 0x2800 ;  /* 0x00002800e2d67836 */ /* 0x040fe20000000000 */
[----:B------:R-:W3:Y:S01]  /*16210*/  LDSM.16.M88.4 R96, [R228+0x7800] ;  /* 0x00780000e460783b */ /* 0x000ee20000000200 */
[C---:B------:R-:W-:Y:S01]  /*16220*/  VIADD R213, R226.reuse, 0x3000 ;  /* 0x00003000e2d57836 */ /* 0x040fe20000000000 */
[----:B------:R-:W-:Y:S01]  /*16230*/  LEA.HI R3, R3, R64, RZ, 0x2 ;  /* 0x0000004003037211 */ /* 0x000fe200078f10ff */
[C---:B------:R-:W-:Y:S01]  /*16240*/  VIADD R212, R226.reuse, 0x3800 ;  /* 0x00003800e2d47836 */ /* 0x040fe20000000000 */
[----:B-1----:R-:W-:Y:S01]  /*16250*/  LDSM.16.M88.4 R4, [R227] ;  /* 0x00000000e304783b */ /* 0x002fe20000000200 */
[C---:B------:R-:W-:Y:S01]  /*16260*/  VIADD R210, R226.reuse, 0x4000 ;  /* 0x00004000e2d27836 */ /* 0x040fe20000000000 */
[----:B------:R-:W-:Y:S01]  /*16270*/  SHF.R.S32.HI R44, RZ, 0x2, R3 ;  /* 0x00000002ff2c7819 */ /* 0x000fe20000011403 */
[----:B------:R-:W-:Y:S01]  /*16280*/  VIADD R209, R226, 0x4800 ;  /* 0x00004800e2d17836 */ /* 0x000fe20000000000 */
[----:B--2-4-:R-:W1:Y:S01]  /*16290*/  LDSM.16.M88.4 R16, [R226] ;  /* 0x00000000e210783b */ /* 0x014e620000000200 */
[----:B------:R-:W-:Y:S01]  /*162a0*/  LOP3.LUT R3, R2, R8, RZ, 0xfc, !PT ;  /* 0x0000000802037212 */ /* 0x000fe200078efcff */
[----:B------:R-:W-:Y:S01]  /*162b0*/  VIADD R208, R226, 0x5000 ;  /* 0x00005000e2d07836 */ /* 0x000fe20000000000 */
[----:B---3--:R-:W-:Y:S01]  /*162c0*/  HMMA.16816.F32 R92, R132, R88, RZ ;  /* 0x00000058845c723c */ /* 0x008fe200000018ff */
[----:B------:R-:W2:Y:S01]  /*162d0*/  LDSM.16.M88.4 R104, [R226+0x800] ;  /* 0x00080000e268783b */ /* 0x000ea20000000200 */
[----:B------:R-:W-:-:S02]  /*162e0*/  IMAD R44, R63, 0x10, R44 ;  /* 0x000000103f2c7824 */ /* 0x000fc400078e022c */
[----:B------:R-:W-:Y:S01]  /*162f0*/  VIADD R207, R226, 0x5800 ;  /* 0x00005800e2cf7836 */ /* 0x000fe20000000000 */
[----:B------:R-:W3:Y:S01]  /*16300*/  LDSM.16.M88.4 R12, [R226+0x1000] ;  /* 0x00100000e20c783b */ /* 0x000ee20000000200 */
[C---:B------:R-:W-:Y:S01]  /*16310*/  HMMA.16816.F32 R88, R132.reuse, R90, RZ ;  /* 0x0000005a8458723c */ /* 0x040fe200000018ff */
[----:B------:R-:W-:Y:S01]  /*16320*/  IADD3 R65, R44, 0x1, R65 ;  /* 0x000000012c417810 */ /* 0x000fe20007ffe041 */
[----:B------:R-:W-:Y:S01]  /*16330*/  VIADD R206, R226, 0x6000 ;  /* 0x00006000e2ce7836 */ /* 0x000fe20000000000 */
[----:B------:R-:W4:Y:S01]  /*16340*/  LDSM.16.M88.4 R100, [R226+0x1800] ;  /* 0x00180000e264783b */ /* 0x000f220000000200 */
[----:B------:R-:W-:Y:S01]  /*16350*/  LOP3.LUT R44, R62, 0x6, RZ, 0xc0, !PT ;  /* 0x000000063e2c7812 */ /* 0x000fe200078ec0ff */
[----:B------:R-:W-:Y:S01]  /*16360*/  VIADD R205, R226, 0x6800 ;  /* 0x00006800e2cd7836 */ /* 0x000fe20000000000 */
[----:B------:R-:W-:Y:S01]  /*16370*/  HMMA.16816.F32 R84, R132, R80, RZ ;  /* 0x000000508454723c */ /* 0x000fe200000018ff */
[----:B------:R-:W4:Y:S01]  /*16380*/  LDSM.16.M88.4 R112, [R226+0x2000] ;  /* 0x00200000e270783b */ /* 0x000f220000000200 */
[----:B------:R-:W-:Y:S01]  /*16390*/  IADD3 R65, R66, R65, -R240 ;  /* 0x0000004142417210 */ /* 0x000fe20007ffe8f0 */
[----:B------:R-:W-:-:S02]  /*163a0*/  IMAD.IADD R49, R9, 0x1, R44 ;  /* 0x0000000109317824 */ /* 0x000fc400078e022c */
[----:B------:R-:W-:Y:S01]  /*163b0*/  LDSM.16.M88.4 R108, [R226+0x3800] ;  /* 0x00380000e26c783b */ /* 0x000fe20000000200 */
[C---:B------:R-:W-:Y:S01]  /*163c0*/  HMMA.16816.F32 R76, R132.reuse, R72, RZ ;  /* 0x00000048844c723c */ /* 0x040fe200000018ff */
[C---:B------:R-:W-:Y:S02]  /*163d0*/  VIADD R44, R49.reuse, 0x1 ;  /* 0x00000001312c7836 */ /* 0x040fe40000000000 */
[----:B------:R-:W-:Y:S01]  /*163e0*/  LDSM.16.M88.4 R124, [R222+0x5000] ;  /* 0x00500000de7c783b */ /* 0x000fe20000000200 */
[----:B------:R-:W-:Y:S02]  /*163f0*/  VIADD R2, R49, 0x9 ;  /* 0x0000000931027836 */ /* 0x000fe40000000000 */
[----:B------:R-:W-:Y:S01]  /*16400*/  HMMA.16816.F32 R80, R132, R82, RZ ;  /* 0x000000528450723c */ /* 0x000fe200000018ff */
[----:B------:R-:W-:Y:S01]  /*16410*/  LDSM.16.M88.4 R120, [R222+0x6000] ;  /* 0x00600000de78783b */ /* 0x000fe20000000200 */
[----:B------:R-:W-:-:S03]  /*16420*/  VIADD R204, R226, 0x7000 ;  /* 0x00007000e2cc7836 */ /* 0x000fc60000000000 */
[----:B------:R-:W-:Y:S01]  /*16430*/  LDSM.16.M88.4 R116, [R222+0x6800] ;  /* 0x00680000de74783b */ /* 0x000fe20000000200 */
[C---:B------:R-:W-:Y:S03]  /*16440*/  HMMA.16816.F32 R72, R132.reuse, R74, RZ ;  /* 0x0000004a8448723c */ /* 0x040fe600000018ff */
[----:B------:R-:W-:Y:S03]  /*16450*/  LDSM.16.M88.4 R144, [R229+0x2000] ;  /* 0x00200000e590783b */ /* 0x000fe60000000200 */
[C---:B------:R-:W-:Y:S01]  /*16460*/  HMMA.16816.F32 R68, R132.reuse, R52, RZ ;  /* 0x000000348444723c */ /* 0x040fe200000018ff */
[----:B------:R-:W-:Y:S04]  /*16470*/  LDSM.16.M88.4 R128, [R227+0x2000] ;  /* 0x00200000e380783b */ /* 0x000fe80000000200 */
        /* <DEDUP_REMOVED lines=12> */
[----:B------:R-:W-:Y:S01]  /*16540*/  HMMA.16816.F32 R132, R132, R98, RZ ;  /* 0x000000628484723c */ /* 0x000fe200000018ff */
[----:B------:R-:W4:Y:S05]  /*16550*/  LDSM.16.M88.4 R96, [R226+0x2800] ;  /* 0x00280000e260783b */ /* 0x000f2a0000000200 */
        /* <DEDUP_REMOVED lines=9> */
[C---:B----4-:R-:W-:Y:S06]  /*165f0*/  HMMA.16816.F32 R68, R4.reuse, R100, R68 ;  /* 0x000000640444723c */ /* 0x050fec0000001844 */
[C---:B------:R-:W-:Y:S01]  /*16600*/  HMMA.16816.F32 R52, R4.reuse, R102, R52 ;  /* 0x000000660434723c */ /* 0x040fe20000001834 */
[----:B------:R-:W3:Y:S05]  /*16610*/  LDSM.16.M88.4 R100, [R222+0x4800] ;  /* 0x00480000de64783b */ /* 0x000eea0000000200 */
        /* <DEDUP_REMOVED lines=12> */
[----:B------:R-:W4:Y:S01]  /*166e0*/  LDSM.16.M88.4 R4, [R211] ;  /* 0x00000000d304783b */ /* 0x000f220000000200 */
[C---:B--2---:R-:W-:Y:S06]  /*166f0*/  HMMA.16816.F32 R92, R12.reuse, R104, R92 ;  /* 0x000000680c5c723c */ /* 0x044fec000000185c */
[C---:B------:R-:W-:Y:S01]  /*16700*/  HMMA.16816.F32 R88, R12.reuse, R106, R88 ;  /* 0x0000006a0c58723c */ /* 0x040fe20000001858 */
[----:B------:R-:W2:Y:S05]  /*16710*/  LDSM.16.M88.4 R104, [R211+0x800] ;  /* 0x00080000d368783b */ /* 0x000eaa0000000200 */
[C---:B---3--:R-:W-:Y:S06]  /*16720*/  HMMA.16816.F32 R84, R12.reuse, R100, R84 ;  /* 0x000000640c54723c */ /* 0x048fec0000001854 */
[C---:B------:R-:W-:Y:S01]  /*16730*/  HMMA.16816.F32 R80, R12.reuse, R102, R80 ;  /* 0x000000660c50723c */ /* 0x040fe20000001850 */
[----:B------:R-:W-:Y:S05]  /*16740*/  LDSM.16.M88.4 R100, [R211+0x1000] ;  /* 0x00100000d364783b */ /* 0x000fea0000000200 */
[C---:B-1----:R-:W-:Y:S06]  /*16750*/  HMMA.16816.F32 R24, R12.reuse, R16, R24 ;  /* 0x000000100c18723c */ /* 0x042fec0000001818 */
[C---:B------:R-:W-:Y:S01]  /*16760*/  HMMA.16816.F32 R20, R12.reuse, R18, R20 ;  /* 0x000000120c14723c */ /* 0x040fe20000001814 */
[----:B------:R-:W1:Y:S05]  /*16770*/  LDSM.16.M88.4 R16, [R211+0x2000] ;  /* 0x00200000d310783b */ /* 0x000e6a0000000200 */
[----:B------:R-:W-:Y:S06]  /*16780*/  HMMA.16816.F32 R76, R12, R124, R76 ;  /* 0x0000007c0c4c723c */ /* 0x000fec000000184c */
[C---:B----4-:R-:W-:Y:S06]  /*16790*/  HMMA.16816.F32 R92, R108.reuse, R4, R92 ;  /* 0x000000046c5c723c */ /* 0x050fec000000185c */
[----:B------:R-:W-:Y:S01]  /*167a0*/  HMMA.16816.F32 R88, R108, R6, R88 ;  /* 0x000000066c58723c */ /* 0x000fe20000001858 */
[----:B------:R-:W3:Y:S05]  /*167b0*/  LDSM.16.M88.4 R4, [R211+0x3000] ;  /* 0x00300000d304783b */ /* 0x000eea0000000200 */
        /* <DEDUP_REMOVED lines=13> */
[----:B------:R-:W4:Y:S04]  /*16890*/  LDSM.16.M88.4 R12, [R211+0x2800] ;  /* 0x00280000d30c783b */ /* 0x000f280000000200 */
[----:B------:R-:W-:Y:S01]  /*168a0*/  LDSM.16.M88.4 R112, [R211+0x3800] ;  /* 0x00380000d370783b */ /* 0x000fe20000000200 */
[C---:B--2---:R-:W-:Y:S06]  /*168b0*/  HMMA.16816.F32 R84, R108.reuse, R104, R84 ;  /* 0x000000686c54723c */ /* 0x044fec0000001854 */
[C---:B------:R-:W-:Y:S01]  /*168c0*/  HMMA.16816.F32 R80, R108.reuse, R106, R80 ;  /* 0x0000006a6c50723c */ /* 0x040fe20000001850 */
[----:B------:R-:W2:Y:S05]  /*168d0*/  LDSM.16.M88.4 R104, [R228+0x8000] ;  /* 0x00800000e468783b */ /* 0x000eaa0000000200 */
[C---:B-1----:R-:W-:Y:S06]  /*168e0*/  HMMA.16816.F32 R40, R108.reuse, R16, R40 ;  /* 0x000000106c28723c */ /* 0x042fec0000001828 */
[C---:B------:R-:W-:Y:S01]  /*168f0*/  HMMA.16816.F32 R36, R108.reuse, R18, R36 ;  /* 0x000000126c24723c */ /* 0x040fe20000001824 */
[----:B------:R-:W1:Y:S05]  /*16900*/  LDSM.16.M88.4 R16, [R228+0x9800] ;  /* 0x00980000e410783b */ /* 0x000e6a0000000200 */
[C---:B---3--:R-:W-:Y:S06]  /*16910*/  HMMA.16816.F32 R24, R108.reuse, R4, R24 ;  /* 0x000000046c18723c */ /* 0x048fec0000001818 */
[C---:B------:R-:W-:Y:S01]  /*16920*/  HMMA.16816.F32 R20, R108.reuse, R6, R20 ;  /* 0x000000066c14723c */ /* 0x040fe20000001814 */
[----:B------:R-:W3:Y:S05]  /*16930*/  LDSM.16.M88.4 R4, [R228+0xa800] ;  /* 0x00a80000e404783b */ /* 0x000eea0000000200 */
[C---:B------:R-:W-:Y:S06]  /*16940*/  HMMA.16816.F32 R76, R108.reuse, R100, R76 ;  /* 0x000000646c4c723c */ /* 0x040fec000000184c */
[C---:B------:R-:W-:Y:S01]  /*16950*/  HMMA.16816.F32 R72, R108.reuse, R102, R72 ;  /* 0x000000666c48723c */ /* 0x040fe20000001848 */
[----:B------:R-:W3:Y:S05]  /*16960*/  LDSM.16.M88.4 R100, [R228+0x8800] ;  /* 0x00880000e464783b */ /* 0x000eea0000000200 */
[C---:B----4-:R-:W-:Y:S06]  /*16970*/  HMMA.16816.F32 R68, R108.reuse, R96, R68 ;  /* 0x000000606c44723c */ /* 0x050fec0000001844 */
[C---:B------:R-:W-:Y:S01]  /*16980*/  HMMA.16816.F32 R52, R108.reuse, R98, R52 ;  /* 0x000000626c34723c */ /* 0x040fe20000001834 */
[----:B------:R-:W4:Y:S05]  /*16990*/  LDSM.16.M88.4 R96, [R228+0x9000] ;  /* 0x00900000e460783b */ /* 0x000f2a0000000200 */
[C---:B------:R-:W-:Y:S06]  /*169a0*/  HMMA.16816.F32 R32, R108.reuse, R12, R32 ;  /* 0x0000000c6c20723c */ /* 0x040fec0000001820 */
[----:B------:R-:W-:Y:S01]  /*169b0*/  HMMA.16816.F32 R28, R108, R14, R28 ;  /* 0x0000000e6c1c723c */ /* 0x000fe2000000181c */
[----:B------:R-:W4:Y:S05]  /*169c0*/  LDSM.16.M88.4 R12, [R228+0xa000] ;  /* 0x00a00000e40c783b */ /* 0x000f2a0000000200 */
[C---:B--2---:R-:W-:Y:S06]  /*169d0*/  HMMA.16816.F32 R92, R144.reuse, R104, R92 ;  /* 0x00000068905c723c */ /* 0x044fec000000185c */
[----:B------:R-:W-:Y:S01]  /*169e0*/  HMMA.16816.F32 R88, R144, R106, R88 ;  /* 0x0000006a9058723c */ /* 0x000fe20000001858 */
[----:B------:R-:W-:Y:S05]  /*169f0*/  LDSM.16.M88.4 R104, [R226+0x6800] ;  /* 0x00680000e268783b */ /* 0x000fea0000000200 */
[C---:B------:R-:W-:Y:S06]  /*16a00*/  HMMA.16816.F32 R136, R108.reuse, R112, R136 ;  /* 0x000000706c88723c */ /* 0x040fec0000001888 */
[----:B------:R-:W-:Y:S01]  /*16a10*/  HMMA.16816.F32 R132, R108, R114, R132 ;  /* 0x000000726c84723c */ /* 0x000fe20000001884 */
[----:B------:R-:W2:Y:S04]  /*16a20*/  LDSM.16.M88.4 R112, [R226+0x5800] ;  /* 0x00580000e270783b */ /* 0x000ea80000000200 */
[----:B------:R-:W-:Y:S01]  /*16a30*/  LDSM.16.M88.4 R108, [R226+0x6000] ;  /* 0x00600000e26c783b */ /* 0x000fe20000000200 */
[C---:B-1----:R-:W-:Y:S06]  /*16a40*/  HMMA.16816.F32 R68, R144.reuse, R16, R68 ;  /* 0x000000109044723c */ /* 0x042fec0000001844 */
[C---:B------:R-:W-:Y:S01]  /*16a50*/  HMMA.16816.F32 R52, R144.reuse, R18, R52 ;  /* 0x000000129034723c */ /* 0x040fe20000001834 */
[----:B------:R-:W-:Y:S05]  /*16a60*/  LDSM.16.M88.4 R16, [R222+0x8000] ;  /* 0x00800000de10783b */ /* 0x000fea0000000200 */
[C---:B---3--:R-:W-:Y:S06]  /*16a70*/  HMMA.16816.F32 R32, R144.reuse, R4, R32 ;  /* 0x000000049020723c */ /* 0x048fec0000001820 */
[C---:B------:R-:W-:Y:S01]  /*16a80*/  HMMA.16816.F32 R28, R144.reuse, R6, R28 ;  /* 0x00000006901c723c */ /* 0x040fe2000000181c */
[----:B------:R-:W1:Y:S05]  /*16a90*/  LDSM.16.M88.4 R4, [R225+0x2000] ;  /* 0x00200000e104783b */ /* 0x000e6a0000000200 */
[C---:B------:R-:W-:Y:S06]  /*16aa0*/  HMMA.16816.F32 R84, R144.reuse, R100, R84 ;  /* 0x000000649054723c */ /* 0x040fec0000001854 */
[C---:B------:R-:W-:Y:S01]  /*16ab0*/  HMMA.16816.F32 R80, R144.reuse, R102, R80 ;  /* 0x000000669050723c */ /* 0x040fe20000001850 */
[----:B------:R-:W-:Y:S05]  /*16ac0*/  LDSM.16.M88.4 R100, [R226+0x7000] ;  /* 0x00700000e264783b */ /* 0x000fea0000000200 */
[C---:B----4-:R-:W-:Y:S06]  /*16ad0*/  HMMA.16816.F32 R76, R144.reuse, R96, R76 ;  /* 0x00000060904c723c */ /* 0x050fec000000184c */
[C---:B------:R-:W-:Y:S01]  /*16ae0*/  HMMA.16816.F32 R72, R144.reuse, R98, R72 ;  /* 0x000000629048723c */ /* 0x040fe20000001848 */
[----:B------:R-:W-:Y:S05]  /*16af0*/  LDSM.16.M88.4 R96, [R226+0x7800] ;  /* 0x00780000e260783b */ /* 0x000fea0000000200 */
[C---:B------:R-:W-:Y:S06]  /*16b00*/  HMMA.16816.F32 R40, R144.reuse, R12, R40 ;  /* 0x0000000c9028723c */ /* 0x040fec0000001828 */
[----:B------:R-:W-:Y:S01]  /*16b10*/  HMMA.16816.F32 R36, R144, R14, R36 ;  /* 0x0000000e9024723c */ /* 0x000fe20000001824 */
[----:B------:R-:W3:Y:S05]  /*16b20*/  LDSM.16.M88.4 R12, [R222+0x8800] ;  /* 0x00880000de0c783b */ /* 0x000eea0000000200 */
[C---:B------:R-:W-:Y:S06]  /*16b30*/  HMMA.16816.F32 R92, R128.reuse, R124, R92 ;  /* 0x0000007c805c723c */ /* 0x040fec000000185c */
[C---:B------:R-:W-:Y:S06]  /*16b40*/  HMMA.16816.F32 R88, R128.reuse, R126, R88 ;  /* 0x0000007e8058723c */ /* 0x040fec0000001858 */
[C---:B------:R-:W-:Y:S06]  /*16b50*/  HMMA.16816.F32 R84, R128.reuse, R120, R84 ;  /* 0x000000788054723c */ /* 0x040fec0000001854 */
[C---:B------:R-:W-:Y:S01]  /*16b60*/  HMMA.16816.F32 R80, R128.reuse, R122, R80 ;  /* 0x0000007a8050723c */ /* 0x040fe20000001850 */
[----:B------:R-:W-:Y:S05]  /*16b70*/  LDSM.16.M88.4 R120, [R222+0x9000] ;  /* 0x00900000de78783b */ /* 0x000fea0000000200 */
[C---:B--2---:R-:W-:Y:S06]  /*16b80*/  HMMA.16816.F32 R68, R128.reuse, R112, R68 ;  /* 0x000000708044723c */ /* 0x044fec0000001844 */
[C---:B------:R-:W-:Y:S06]  /*16b90*/  HMMA.16816.F32 R76, R128.reuse, R116, R76 ;  /* 0x00000074804c723c */ /* 0x040fec000000184c */
[C---:B------:R-:W-:Y:S01]  /*16ba0*/  HMMA.16816.F32 R72, R128.reuse, R118, R72 ;  /* 0x000000768048723c */ /* 0x040fe20000001848 */
[----:B------:R-:W-:Y:S05]  /*16bb0*/  LDSM.16.M88.4 R116, [R211+0x4000] ;  /* 0x00400000d374783b */ /* 0x000fea0000000200 */
[----:B------:R-:W-:Y:S01]  /*16bc0*/  HMMA.16816.F32 R112, R128, R114, R52 ;  /* 0x000000728070723c */ /* 0x000fe20000001834 */
[----:B------:R-:W2:Y:S05]  /*16bd0*/  LDSM.16.M88.4 R52, [R224+0x2000] ;  /* 0x00200000e034783b */ /* 0x000eaa0000000200 */
[C---:B-1----:R-:W-:Y:S06]  /*16be0*/  HMMA.16816.F32 R92, R4.reuse, R16, R92 ;  /* 0x00000010045c723c */ /* 0x042fec000000185c */
[----:B------:R-:W-:Y:S01]  /*16bf0*/  HMMA.16816.F32 R88, R4, R18, R88 ;  /* 0x000000120458723c */ /* 0x000fe20000001858 */
[----:B------:R-:W1:Y:S05]  /*16c00*/  LDSM.16.M88.4 R16, [R211+0x4800] ;  /* 0x00480000d310783b */ /* 0x000e6a0000000200 */
[C---:B------:R-:W-:Y:S06]  /*16c10*/  HMMA.16816.F32 R24, R144.reuse, R148, R24 ;  /* 0x000000949018723c */ /* 0x040fec0000001818 */
[C---:B------:R-:W-:Y:S06]  /*16c20*/  HMMA.16816.F32 R20, R144.reuse, R150, R20 ;  /* 0x000000969014723c */ /* 0x040fec0000001814 */
[C---:B------:R-:W-:Y:S06]  /*16c30*/  HMMA.16816.F32 R136, R144.reuse, R140, R136 ;  /* 0x0000008c9088723c */ /* 0x040fec0000001888 */
[----:B------:R-:W-:Y:S06]  /*16c40*/  HMMA.16816.F32 R132, R144, R142, R132 ;  /* 0x0000008e9084723c */ /* 0x000fec0000001884 */
[C---:B---3--:R-:W-:Y:S06]  /*16c50*/  HMMA.16816.F32 R84, R4.reuse, R12, R84 ;  /* 0x0000000c0454723c */ /* 0x048fec0000001854 */
[----:B------:R-:W-:Y:S01]  /*16c60*/  HMMA.16816.F32 R80, R4, R14, R80 ;  /* 0x0000000e0450723c */ /* 0x000fe20000001850 */
[----:B------:R-:W3:Y:S05]  /*16c70*/  LDSM.16.M88.4 R12, [R222+0x9800] ;  /* 0x00980000de0c783b */ /* 0x000eea0000000200 */
[C---:B------:R-:W-:Y:S06]  /*16c80*/  HMMA.16816.F32 R24, R128.reuse, R100, R24 ;  /* 0x000000648018723c */ /* 0x040fec0000001818 */
[C---:B------:R-:W-:Y:S06]  /*16c90*/  HMMA.16816.F32 R20, R128.reuse, R102, R20 ;  /* 0x000000668014723c */ /* 0x040fec0000001814 */
[C---:B------:R-:W-:Y:S06]  /*16ca0*/  HMMA.16816.F32 R100, R128.reuse, R96, R136 ;  /* 0x000000608064723c */ /* 0x040fec0000001888 */
[----:B------:R-:W-:Y:S01]  /*16cb0*/  HMMA.16816.F32 R132, R128, R98, R132 ;  /* 0x000000628084723c */ /* 0x000fe20000001884 */
[----:B-----5:R-:W-:Y:S01]  /*16cc0*/  IMAD.IADD R137, R0, 0x1, R65 ;  /* 0x0000000100897824 */ /* 0x020fe200078e0241 */
[----:B------:R-:W4:Y:S01]  /*16cd0*/  LDSM.16.M88.4 R96, [R222+0xa000] ;  /* 0x00a00000de60783b */ /* 0x000f220000000200 */
[----:B------:R-:W-:-:S02]  /*16ce0*/  VIADD R0, R49, 0x8 ;  /* 0x0000000831007836 */ /* 0x000fc40000000000 */
[----:B------:R-:W-:Y:S01]  /*16cf0*/  VIADD R138, R226, 0x7800 ;  /* 0x00007800e28a7836 */ /* 0x000fe20000000000 */
[C---:B------:R-:W-:Y:S01]  /*16d00*/  VIMNMX R136, R137.reuse, R66, PT ;  /* 0x0000004289887248 */ /* 0x040fe20003fe0100 */
[C---:B--2---:R-:W-:Y:S01]  /*16d10*/  HMMA.16816.F32 R92, R52.reuse, R116, R92 ;  /* 0x00000074345c723c */ /* 0x044fe2000000185c */
[----:B------:R-:W-:Y:S02]  /*16d20*/  VIADDMNMX R137, R137, 0x8, R66, PT ;  /* 0x0000000889897846 */ /* 0x000fe40003800142 */
[----:B------:R-:W2:Y:S01]  /*16d30*/  LDSM.16.M88.4 R64, [R211+0x5800] ;  /* 0x00580000d340783b */ /* 0x000ea20000000200 */
[CC--:B------:R-:W-:Y:S02]  /*16d40*/  ISETP.GE.AND P5, PT, R0.reuse, R136.reuse, PT ;  /* 0x000000880000720c */ /* 0x0c0fe40003fa6270 */
[----:B-1----:R-:W-:Y:S01]  /*16d50*/  HMMA.16816.F32 R84, R52, R16, R84 ;  /* 0x000000103454723c */ /* 0x002fe20000001854 */
[----:B------:R-:W-:Y:S01]  /*16d60*/  ISETP.GE.AND P1, PT, R0, R137, PT ;  /* 0x000000890000720c */ /* 0x000fe20003f26270 */
[----:B------:R-:W-:Y:S01]  /*16d70*/  VIADD R0, R49, 0x10 ;  /* 0x0000001031007836 */ /* 0x000fe20000000000 */
[----:B------:R-:W-:-:S02]  /*16d80*/  ISETP.GE.AND P6, PT, R44, R136, PT ;  /* 0x000000882c00720c */ /* 0x000fc40003fc6270 */
[-C--:B------:R-:W-:Y:S01]  /*16d90*/  ISETP.GE.AND P0, PT, R2, R136.reuse, PT ;  /* 0x000000880200720c */ /* 0x080fe20003f06270 */
[C---:B------:R-:W-:Y:S01]  /*16da0*/  HMMA.16816.F32 R80, R52.reuse, R18, R80 ;  /* 0x000000123450723c */ /* 0x040fe20000001850 */
[----:B------:R-:W1:Y:S01]  /*16db0*/  LDSM.16.M88.4 R16, [R222+0xa800] ;  /* 0x00a80000de10783b */ /* 0x000e620000000200 */
[----:B------:R-:W-:Y:S02]  /*16dc0*/  ISETP.GE.AND P4, PT, R0, R136, PT ;  /* 0x000000880000720c */ /* 0x000fe40003f86270 */
[-C--:B------:R-:W-:Y:S01]  /*16dd0*/  ISETP.GE.AND P3, PT, R2, R137.reuse, PT ;  /* 0x000000890200720c */ /* 0x080fe20003f66270 */
[----:B------:R-:W-:Y:S01]  /*16de0*/  VIADD R2, R49, 0x11 ;  /* 0x0000001131027836 */ /* 0x000fe20000000000 */
[----:B------:R-:W-:Y:S01]  /*16df0*/  HMMA.16816.F32 R88, R52, R118, R88 ;  /* 0x000000763458723c */ /* 0x000fe20000001858 */
[----:B------:R-:W-:-:S05]  /*16e00*/  ISETP.GE.AND P2, PT, R44, R137, PT ;  /* 0x000000892c00720c */ /* 0x000fca0003f46270 */
[C---:B------:R-:W-:Y:S01]  /*16e10*/  HMMA.16816.F32 R76, R4.reuse, R120, R76 ;  /* 0x00000078044c723c */ /* 0x040fe2000000184c */
[----:B------:R-:W-:Y:S02]  /*16e20*/  FSEL R56, R93, -INF , !P6 ;  /* 0xff8000005d387808 */ /* 0x000fe40007000000 */
[----:B------:R-:W-:Y:S01]  /*16e30*/  ISETP.GE.AND P6, PT, R0, R137, PT ;  /* 0x000000890000720c */ /* 0x000fe20003fc6270 */
[----:B------:R-:W-:Y:S01]  /*16e40*/  VIADD R0, R49, 0x18 ;  /* 0x0000001831007836 */ /* 0x000fe20000000000 */
[----:B------:R-:W-:Y:S01]  /*16e50*/  FSEL R58, R95, -INF , !P2 ;  /* 0xff8000005f3a7808 */ /* 0x000fe20005000000 */
[----:B------:R-:W-:Y:S01]  /*16e60*/  HMMA.16816.F32 R72, R4, R122, R72 ;  /* 0x0000007a0448723c */ /* 0x000fe20000001848 */
[----:B------:R-:W-:-:S05]  /*16e70*/  ISETP.GE.AND P2, PT, R2, R136, PT ;  /* 0x000000880200720c */ /* 0x000fca0003f46270 */
[C---:B------:R-:W-:Y:S06]  /*16e80*/  HMMA.16816.F32 R40, R128.reuse, R108, R40 ;  /* 0x0000006c8028723c */ /* 0x040fec0000001828 */
[----:B------:R-:W-:Y:S01]  /*16e90*/  HMMA.16816.F32 R36, R128, R110, R36 ;  /* 0x0000006e8024723c */ /* 0x000fe20000001824 */
[----:B------:R-:W-:Y:S02]  /*16ea0*/  FSEL R116, R90, -INF , !P1 ;  /* 0xff8000005a747808 */ /* 0x000fe40004800000 */
[----:B------:R-:W-:Y:S02]  /*16eb0*/  FSEL R90, R89, -INF , !P0 ;  /* 0xff800000595a7808 */ /* 0x000fe40004000000 */
[C---:B------:R-:W-:Y:S01]  /*16ec0*/  ISETP.GE.AND P1, PT, R0.reuse, R136, PT ;  /* 0x000000880000720c */ /* 0x040fe20003f26270 */
[----:B---3--:R-:W-:Y:S01]  /*16ed0*/  HMMA.16816.F32 R68, R4, R12, R68 ;  /* 0x0000000c0444723c */ /* 0x008fe20000001844 */
[----:B------:R-:W-:Y:S01]  /*16ee0*/  ISETP.GE.AND P0, PT, R0, R137, PT ;  /* 0x000000890000720c */ /* 0x000fe20003f06270 */
[----:B------:R-:W-:Y:S01]  /*16ef0*/  VIADD R0, R49, 0x19 ;  /* 0x0000001931007836 */ /* 0x000fe20000000000 */
[----:B------:R-:W-:-:S02]  /*16f00*/  FSEL R118, R91, -INF , !P3 ;  /* 0xff8000005b767808 */ /* 0x000fc40005800000 */
[----:B------:R-:W-:Y:S01]  /*16f10*/  FSEL R50, R80, -INF , !P1 ;  /* 0xff80000050327808 */ /* 0x000fe20004800000 */
[----:B------:R-:W-:Y:S01]  /*16f20*/  HMMA.16816.F32 R112, R4, R14, R112 ;  /* 0x0000000e0470723c */ /* 0x000fe20000001870 */
[----:B------:R-:W3:Y:S01]  /*16f30*/  LDSM.16.M88.4 R12, [R211+0x6000] ;  /* 0x00600000d30c783b */ /* 0x000ee20000000200 */
[----:B------:R-:W-:Y:S02]  /*16f40*/  ISETP.GE.AND P3, PT, R0, R136, PT ;  /* 0x000000880000720c */ /* 0x000fe40003f66270 */
[----:B------:R-:W-:Y:S02]  /*16f50*/  FSEL R108, R82, -INF , !P0 ;  /* 0xff800000526c7808 */ /* 0x000fe40004000000 */
[----:B------:R-:W-:Y:S01]  /*16f60*/  HMMA.16816.F32 R32, R128, R104, R32 ;  /* 0x000000688020723c */ /* 0x000fe20000001820 */
[----:B------:R-:W-:Y:S02]  /*16f70*/  FSEL R88, R88, -INF , !P5 ;  /* 0xff80000058587808 */ /* 0x000fe40006800000 */
[----:B------:R-:W-:Y:S01]  /*16f80*/  ISETP.GE.AND P5, PT, R2, R137, PT ;  /* 0x000000890200720c */ /* 0x000fe20003fa6270 */
[----:B------:R-:W-:-:S02]  /*16f90*/  VIADD R2, R49, 0x20 ;  /* 0x0000002031027836 */ /* 0x000fc40000000000 */
[----:B------:R-:W-:Y:S01]  /*16fa0*/  HMMA.16816.F32 R28, R128, R106, R28 ;  /* 0x0000006a801c723c */ /* 0x000fe2000000181c */
[----:B------:R-:W-:-:S05]  /*16fb0*/  FSEL R110, R87, -INF , !P5 ;  /* 0xff800000576e7808 */ /* 0x000fca0006800000 */
[C---:B------:R-:W-:Y:S01]  /*16fc0*/  HMMA.16816.F32 R76, R52.reuse, R60, R76 ;  /* 0x0000003c344c723c */ /* 0x040fe2000000184c */
[----:B------:R-:W-:Y:S02]  /*16fd0*/  FSEL R106, R84, -INF , !P4 ;  /* 0xff800000546a7808 */ /* 0x000fe40006000000 */
[----:B------:R-:W-:Y:S01]  /*16fe0*/  ISETP.GE.AND P4, PT, R0, R137, PT ;  /* 0x000000890000720c */ /* 0x000fe20003f86270 */
[----:B------:R-:W-:Y:S01]  /*16ff0*/  VIADD R0, R49, 0x21 ;  /* 0x0000002131007836 */ /* 0x000fe20000000000 */
[----:B------:R-:W-:Y:S01]  /*17000*/  FSEL R84, R81, -INF , !P3 ;  /* 0xff80000051547808 */ /* 0x000fe20005800000 */
[----:B------:R-:W-:Y:S01]  /*17010*/  HMMA.16816.F32 R72, R52, R62, R72 ;  /* 0x0000003e3448723c */ /* 0x000fe20000001848 */
[----:B------:R-:W3:Y:S01]  /*17020*/  LDSM.16.M88.4 R60, [R222+0xb000] ;  /* 0x00b00000de3c783b */ /* 0x000ee20000000200 */
[----:B------:R-:W-:Y:S02]  /*17030*/  FSEL R104, R83, -INF , !P4 ;  /* 0xff80000053687808 */ /* 0x000fe40006000000 */
[----:B------:R-:W-:-:S02]  /*17040*/  ISETP.GE.AND P5, PT, R0, R136, PT ;  /* 0x000000880000720c */ /* 0x000fc40003fa6270 */
[----:B----4-:R-:W-:Y:S01]  /*17050*/  HMMA.16816.F32 R40, R4, R96, R40 ;  /* 0x000000600428723c */ /* 0x010fe20000001828 */
[----:B------:R-:W-:Y:S01]  /*17060*/  ISETP.GE.AND P1, PT, R0, R137, PT ;  /* 0x000000890000720c */ /* 0x000fe20003f26270 */
[----:B------:R-:W-:-:S04]  /*17070*/  VIADD R0, R49, 0x29 ;  /* 0x0000002931007836 */ /* 0x000fc80000000000 */
[----:B------:R-:W-:Y:S01]  /*17080*/  HMMA.16816.F32 R36, R4, R98, R36 ;  /* 0x000000620424723c */ /* 0x000fe20000001824 */
[----:B------:R-:W-:Y:S02]  /*17090*/  FSEL R96, R86, -INF , !P6 ;  /* 0xff80000056607808 */ /* 0x000fe40007000000 */
[----:B------:R-:W-:Y:S02]  /*170a0*/  FSEL R86, R85, -INF , !P2 ;  /* 0xff80000055567808 */ /* 0x000fe40005000000 */
[CC--:B------:R-:W-:Y:S01]  /*170b0*/  ISETP.GE.AND P6, PT, R2.reuse, R136.reuse, PT ;  /* 0x000000880200720c */ /* 0x0c0fe20003fc6270 */
[C---:B--2---:R-:W-:Y:S01]  /*170c0*/  HMMA.16816.F32 R68, R52.reuse, R64, R68 ;  /* 0x000000403444723c */ /* 0x044fe20000001844 */
[-C--:B------:R-:W-:Y:S01]  /*170d0*/  ISETP.GE.AND P2, PT, R2, R137.reuse, PT ;  /* 0x000000890200720c */ /* 0x080fe20003f46270 */
[C---:B------:R-:W-:Y:S01]  /*170e0*/  VIADD R2, R49.reuse, 0x28 ;  /* 0x0000002831027836 */ /* 0x040fe20000000000 */
[----:B------:R-:W-:Y:S02]  /*170f0*/  FSEL R45, R76, -INF , !P6 ;  /* 0xff8000004c2d7808 */ /* 0x000fe40007000000 */
[CC--:B------:R-:W-:Y:S01]  /*17100*/  ISETP.GE.AND P4, PT, R0.reuse, R136.reuse, PT ;  /* 0x000000880000720c */ /* 0x0c0fe20003f86270 */
[----:B------:R-:W-:Y:S01]  /*17110*/  HMMA.16816.F32 R112, R52, R66, R112 ;  /* 0x000000423470723c */ /* 0x000fe20000001870 */
[----:B------:R-:W2:Y:S01]  /*17120*/  LDSM.16.M88.4 R64, [R222+0xb800] ;  /* 0x00b80000de40783b */ /* 0x000ea20000000200 */
[----:B------:R-:W-:Y:S01]  /*17130*/  ISETP.GE.AND P6, PT, R0, R137, PT ;  /* 0x000000890000720c */ /* 0x000fe20003fc6270 */
[----:B------:R-:W-:Y:S01]  /*17140*/  VIADD R0, R49, 0x31 ;  /* 0x0000003131007836 */ /* 0x000fe20000000000 */
[----:B------:R-:W-:-:S02]  /*17150*/  ISETP.GE.AND P0, PT, R2, R136, PT ;  /* 0x000000880200720c */ /* 0x000fc40003f06270 */
[C---:B-1----:R-:W-:Y:S01]  /*17160*/  HMMA.16816.F32 R80, R4.reuse, R16, R32 ;  /* 0x000000100450723c */ /* 0x042fe20000001820 */
[----:B------:R-:W1:Y:S01]  /*17170*/  LDSM.16.M88.4 R32, [R211+0x6800] ;  /* 0x00680000d320783b */ /* 0x000e620000000200 */
[----:B------:R-:W-:Y:S01]  /*17180*/  ISETP.GE.AND P3, PT, R2, R137, PT ;  /* 0x000000890200720c */ /* 0x000fe20003f66270 */
[----:B------:R-:W-:Y:S01]  /*17190*/  VIADD R2, R49, 0x30 ;  /* 0x0000003031027836 */ /* 0x000fe20000000000 */
[----:B------:R-:W-:Y:S02]  /*171a0*/  FSEL R145, R79, -INF , !P1 ;  /* 0xff8000004f917808 */ /* 0x000fe40004800000 */
[----:B------:R-:W-:Y:S01]  /*171b0*/  HMMA.16816.F32 R28, R4, R18, R28 ;  /* 0x00000012041c723c */ /* 0x000fe2000000181c */
[----:B------:R-:W4:Y:S01]  /*171c0*/  LDSM.16.M88.4 R16, [R211+0x7000] ;  /* 0x00700000d310783b */ /* 0x000f220000000200 */
[----:B------:R-:W-:Y:S02]  /*171d0*/  FSEL R141, R72, -INF , !P0 ;  /* 0xff800000488d7808 */ /* 0x000fe40004000000 */
[----:B------:R-:W-:-:S02]  /*171e0*/  FSEL R47, R78, -INF , !P2 ;  /* 0xff8000004e2f7808 */ /* 0x000fc40005000000 */
[C---:B---3--:R-:W-:Y:S01]  /*171f0*/  HMMA.16816.F32 R40, R52.reuse, R12, R40 ;  /* 0x0000000c3428723c */ /* 0x048fe20000001828 */
[----:B------:R-:W-:Y:S02]  /*17200*/  FSEL R44, R77, -INF , !P5 ;  /* 0xff8000004d2c7808 */ /* 0x000fe40006800000 */
[CC--:B------:R-:W-:Y:S02]  /*17210*/  ISETP.GE.AND P1, PT, R0.reuse, R136.reuse, PT ;  /* 0x000000880000720c */ /* 0x0c0fe40003f26270 */
[-C--:B------:R-:W-:Y:S01]  /*17220*/  ISETP.GE.AND P0, PT, R0, R137.reuse, PT ;  /* 0x000000890000720c */ /* 0x080fe20003f06270 */
[----:B------:R-:W-:Y:S01]  /*17230*/  HMMA.16816.F32 R36, R52, R14, R36 ;  /* 0x0000000e3424723c */ /* 0x000fe20000001824 */
[----:B------:R-:W3:Y:S01]  /*17240*/  LDSM.16.M88.4 R12, [R211+0x7800] ;  /* 0x00780000d30c783b */ /* 0x000ee20000000200 */
[C---:B------:R-:W-:Y:S01]  /*17250*/  ISETP.GE.AND P2, PT, R2.reuse, R136, PT ;  /* 0x000000880200720c */ /* 0x040fe20003f46270 */
[C---:B------:R-:W-:Y:S01]  /*17260*/  VIADD R0, R49.reuse, 0x39 ;  /* 0x0000003931007836 */ /* 0x040fe20000000000 */
[----:B------:R-:W-:Y:S01]  /*17270*/  ISETP.GE.AND P5, PT, R2, R137, PT ;  /* 0x000000890200720c */ /* 0x000fe20003fa6270 */
[----:B------:R-:W-:Y:S01]  /*17280*/  VIADD R2, R49, 0x38 ;  /* 0x0000003831027836 */ /* 0x000fe20000000000 */
[----:B------:R-:W-:Y:S01]  /*17290*/  HMMA.16816.F32 R24, R4, R60, R24 ;  /* 0x0000003c0418723c */ /* 0x000fe20000001818 */
[----:B------:R-:W-:Y:S01]  /*172a0*/  FSEL R252, R75, -INF , !P6 ;  /* 0xff8000004bfc7808 */ /* 0x000fe20007000000 */
[----:B------:R-:W-:-:S04]  /*172b0*/  DEPBAR.LE SB0, 0x0 ;  /* 0x000080000000791a */ /* 0x000fc80000000000 */
[----:B------:R-:W-:Y:S01]  /*172c0*/  FSEL R150, R68, -INF , !P2 ;  /* 0xff80000044967808 */ /* 0x000fe20005000000 */
[C---:B------:R-:W-:Y:S01]  /*172d0*/  HMMA.16816.F32 R20, R4.reuse, R62, R20 ;  /* 0x0000003e0414723c */ /* 0x040fe20000001814 */
[----:B------:R-:W-:Y:S02]  /*172e0*/  FSEL R143, R74, -INF , !P3 ;  /* 0xff8000004a8f7808 */ /* 0x000fe40005800000 */
[----:B------:R-:W-:Y:S02]  /*172f0*/  FSEL R139, R73, -INF , !P4 ;  /* 0xff800000498b7808 */ /* 0x000fe40006000000 */
[CC--:B------:R-:W-:Y:S01]  /*17300*/  ISETP.GE.AND P6, PT, R0.reuse, R136.reuse, PT ;  /* 0x000000880000720c */ /* 0x0c0fe20003fc6270 */
[----:B--2---:R-:W-:Y:S01]  /*17310*/  HMMA.16816.F32 R100, R4, R64, R100 ;  /* 0x000000400464723c */ /* 0x004fe20000001864 */
[----:B------:R-:W-:Y:S01]  /*17320*/  ISETP.GE.AND P2, PT, R0, R137, PT ;  /* 0x000000890000720c */ /* 0x000fe20003f46270 */
[----:B------:R-:W-:Y:S01]  /*17330*/  VIADD R0, R49, 0x41 ;  /* 0x0000004131007836 */ /* 0x000fe20000000000 */
[----:B------:R-:W-:-:S02]  /*17340*/  ISETP.GE.AND P3, PT, R2, R136, PT ;  /* 0x000000880200720c */ /* 0x000fc40003f66270 */
[-C--:B------:R-:W-:Y:S01]  /*17350*/  ISETP.GE.AND P4, PT, R2, R137.reuse, PT ;  /* 0x000000890200720c */ /* 0x080fe20003f86270 */
[----:B------:R-:W-:Y:S01]  /*17360*/  VIADD R2, R49, 0x40 ;  /* 0x0000004031027836 */ /* 0x000fe20000000000 */
[----:B------:R-:W-:Y:S01]  /*17370*/  FSEL R8, R71, -INF , !P0 ;  /* 0xff80000047087808 */ /* 0x000fe20004000000 */
[C---:B-1----:R-:W-:Y:S01]  /*17380*/  HMMA.16816.F32 R80, R52.reuse, R32, R80 ;  /* 0x000000203450723c */ /* 0x042fe20000001850 */
[----:B------:R-:W-:Y:S02]  /*17390*/  FSEL R202, R112, -INF , !P3 ;  /* 0xff80000070ca7808 */ /* 0x000fe40005800000 */
[----:B------:R-:W-:Y:S02]  /*173a0*/  FSEL R250, R70, -INF , !P5 ;  /* 0xff80000046fa7808 */ /* 0x000fe40006800000 */
[CC--:B------:R-:W-:Y:S01]  /*173b0*/  ISETP.GE.AND P0, PT, R0.reuse, R136.reuse, PT ;  /* 0x000000880000720c */ /* 0x0c0fe20003f06270 */
[----:B------:R-:W-:Y:S01]  /*173c0*/  HMMA.16816.F32 R28, R52, R34, R28 ;  /* 0x00000022341c723c */ /* 0x000fe2000000181c */
[----:B------:R-:W-:Y:S01]  /*173d0*/  ISETP.GE.AND P3, PT, R0, R137, PT ;  /* 0x000000890000720c */ /* 0x000fe20003f66270 */
[----:B------:R-:W-:Y:S01]  /*173e0*/  VIADD R0, R49, 0x49 ;  /* 0x0000004931007836 */ /* 0x000fe20000000000 */
[----:B------:R-:W-:-:S02]  /*173f0*/  ISETP.GE.AND P5, PT, R2, R136, PT ;  /* 0x000000880200720c */ /* 0x000fc40003fa6270 */
[----:B------:R-:W-:Y:S01]  /*17400*/  FSEL R154, R115, -INF , !P2 ;  /* 0xff800000739a7808 */ /* 0x000fe20005000000 */
[----:B----4-:R-:W-:Y:S01]  /*17410*/  HMMA.16816.F32 R24, R52, R16, R24 ;  /* 0x000000103418723c */ /* 0x010fe20000001818 */
[----:B------:R-:W-:Y:S02]  /*17420*/  FSEL R194, R40, -INF , !P5 ;  /* 0xff80000028c27808 */ /* 0x000fe40006800000 */
[----:B------:R-:W-:Y:S02]  /*17430*/  FSEL R148, R69, -INF , !P1 ;  /* 0xff80000045947808 */ /* 0x000fe40004800000 */
[C---:B------:R-:W-:Y:S01]  /*17440*/  ISETP.GE.AND P2, PT, R0.reuse, R136, PT ;  /* 0x000000880000720c */ /* 0x040fe20003f46270 */
[----:B------:R-:W-:Y:S01]  /*17450*/  HMMA.16816.F32 R132, R4, R66, R132 ;  /* 0x000000420484723c */ /* 0x000fe20000001884 */
[-C--:B------:R-:W-:Y:S01]  /*17460*/  ISETP.GE.AND P5, PT, R0, R137.reuse, PT ;  /* 0x000000890000720c */ /* 0x080fe20003fa6270 */
[C---:B------:R-:W-:Y:S01]  /*17470*/  VIADD R0, R49.reuse, 0x50 ;  /* 0x0000005031007836 */ /* 0x040fe20000000000 */
[----:B------:R-:W-:Y:S01]  /*17480*/  ISETP.GE.AND P1, PT, R2, R137, PT ;  /* 0x000000890200720c */ /* 0x000fe20003f26270 */
[----:B------:R-:W-:Y:S01]  /*17490*/  VIADD R2, R49, 0x48 ;  /* 0x0000004831027836 */ /* 0x000fe20000000000 */
[----:B------:R-:W-:Y:S01]  /*174a0*/  FSEL R174, R41, -INF , !P0 ;  /* 0xff80000029ae7808 */ /* 0x000fe20004000000 */
[----:B---3--:R-:W-:Y:S01]  /*174b0*/  HMMA.16816.F32 R100, R52, R12, R100 ;  /* 0x0000000c3464723c */ /* 0x008fe20000001864 */
[----:B------:R-:W-:-:S02]  /*174c0*/  FSEL R198, R42, -INF , !P1 ;  /* 0xff8000002ac67808 */ /* 0x000fc40004800000 */
[----:B------:R-:W-:Y:S02]  /*174d0*/  FSEL R248, R114, -INF , !P4 ;  /* 0xff80000072f87808 */ /* 0x000fe40006000000 */
[CC--:B------:R-:W-:Y:S01]  /*174e0*/  ISETP.GE.AND P1, PT, R0.reuse, R136.reuse, PT ;  /* 0x000000880000720c */ /* 0x0c0fe20003f26270 */
[----:B------:R-:W-:Y:S01]  /*174f0*/  HMMA.16816.F32 R20, R52, R18, R20 ;  /* 0x000000123414723c */ /* 0x000fe20000001814 */
[----:B------:R-:W-:Y:S01]  /*17500*/  ISETP.GE.AND P0, PT, R0, R137, PT ;  /* 0x000000890000720c */ /* 0x000fe20003f06270 */
[----:B------:R-:W-:Y:S01]  /*17510*/  VIADD R0, R49, 0x51 ;  /* 0x0000005131007836 */ /* 0x000fe20000000000 */
[----:B------:R-:W-:Y:S02]  /*17520*/  ISETP.GE.AND P4, PT, R2, R136, PT ;  /* 0x000000880200720c */ /* 0x000fe40003f86270 */
[----:B------:R-:W-:Y:S02]  /*17530*/  FSEL R170, R43, -INF , !P3 ;  /* 0xff8000002baa7808 */ /* 0x000fe40005800000 */
[----:B------:R-:W-:-:S02]  /*17540*/  FSEL R176, R36, -INF , !P4 ;  /* 0xff80000024b07808 */ /* 0x000fc40006000000 */
[----:B------:R-:W-:Y:S02]  /*17550*/  FSEL R200, R113, -INF , !P6 ;  /* 0xff80000071c87808 */ /* 0x000fe40007000000 */
[C---:B------:R-:W-:Y:S01]  /*17560*/  ISETP.GE.AND P3, PT, R0.reuse, R136, PT ;  /* 0x000000880000720c */ /* 0x040fe20003f66270 */
[----:B------:R-:W-:Y:S01]  /*17570*/  HMMA.16816.F32 R12, R52, R14, R132 ;  /* 0x0000000e340c723c */ /* 0x000fe20000001884 */
[----:B------:R-:W-:Y:S01]  /*17580*/  BAR.SYNC.DEFER_BLOCKING 0x0 ;  /* 0x0000000000007b1d */ /* 0x000fe20000010000 */
[-C--:B------:R-:W-:Y:S01]  /*17590*/  ISETP.GE.AND P4, PT, R0, R137.reuse, PT ;  /* 0x000000890000720c */ /* 0x080fe20003f86270 */
[C---:B------:R-:W-:Y:S01]  /*175a0*/  VIADD R0, R49.reuse, 0x59 ;  /* 0x0000005931007836 */ /* 0x040fe20000000000 */
[----:B------:R-:W-:Y:S01]  /*175b0*/  ISETP.GE.AND P6, PT, R2, R137, PT ;  /* 0x000000890200720c */ /* 0x000fe20003fc6270 */
[----:B------:R-:W-:Y:S01]  /*175c0*/  VIADD R2, R49, 0x58 ;  /* 0x0000005831027836 */ /* 0x000fe20000000000 */
[----:B------:R-:W-:Y:S02]  /*175d0*/  FSEL R178, R39, -INF , !P5 ;  /* 0xff80000027b27808 */ /* 0x000fe40006800000 */
[----:B------:R-:W-:-:S02]  /*175e0*/  FSEL R190, R80, -INF , !P1 ;  /* 0xff80000050be7808 */ /* 0x000fc40004800000 */
[----:B------:R-:W-:Y:S02]  /*175f0*/  FSEL R196, R38, -INF , !P6 ;  /* 0xff80000026c47808 */ /* 0x000fe40007000000 */
[----:B------:R-:W-:Y:S02]  /*17600*/  FSEL R192, R37, -INF , !P2 ;  /* 0xff80000025c07808 */ /* 0x000fe40005000000 */
[CC--:B------:R-:W-:Y:S02]  /*17610*/  ISETP.GE.AND P5, PT, R0.reuse, R136.reuse, PT ;  /* 0x000000880000720c */ /* 0x0c0fe40003fa6270 */
[-C--:B------:R-:W-:Y:S01]  /*17620*/  ISETP.GE.AND P1, PT, R0, R137.reuse, PT ;  /* 0x000000890000720c */ /* 0x080fe20003f26270 */
[C---:B------:R-:W-:Y:S01]  /*17630*/  VIADD R0, R49.reuse, 0x61 ;  /* 0x0000006131007836 */ /* 0x040fe20000000000 */
[C---:B------:R-:W-:Y:S02]  /*17640*/  ISETP.GE.AND P6, PT, R2.reuse, R136, PT ;  /* 0x000000880200720c */ /* 0x040fe40003fc6270 */
[----:B------:R-:W-:Y:S01]  /*17650*/  ISETP.GE.AND P2, PT, R2, R137, PT ;  /* 0x000000890200720c */ /* 0x000fe20003f46270 */
[----:B------:R-:W-:Y:S01]  /*17660*/  VIADD R2, R49, 0x60 ;  /* 0x0000006031027836 */ /* 0x000fe20000000000 */
[----:B------:R-:W-:-:S02]  /*17670*/  FSEL R38, R83, -INF , !P4 ;  /* 0xff80000053267808 */ /* 0x000fc40006000000 */
[----:B------:R-:W-:Y:S02]  /*17680*/  FSEL R184, R28, -INF , !P6 ;  /* 0xff8000001cb87808 */ /* 0x000fe40007000000 */
[----:B------:R-:W-:Y:S02]  /*17690*/  FSEL R188, R82, -INF , !P0 ;  /* 0xff80000052bc7808 */ /* 0x000fe40004000000 */
[CC--:B------:R-:W-:Y:S02]  /*176a0*/  ISETP.GE.AND P4, PT, R0.reuse, R136.reuse, PT ;  /* 0x000000880000720c */ /* 0x0c0fe40003f86270 */
[----:B------:R-:W-:Y:S01]  /*176b0*/  ISETP.GE.AND P6, PT, R0, R137, PT ;  /* 0x000000890000720c */ /* 0x000fe20003fc6270 */
[----:B------:R-:W-:Y:S01]  /*176c0*/  VIADD R0, R49, 0x69 ;  /* 0x0000006931007836 */ /* 0x000fe20000000000 */
[----:B------:R-:W-:Y:S02]  /*176d0*/  ISETP.GE.AND P0, PT, R2, R136, PT ;  /* 0x000000880200720c */ /* 0x000fe40003f06270 */
[----:B------:R-:W-:-:S02]  /*176e0*/  FSEL R180, R31, -INF , !P1 ;  /* 0xff8000001fb47808 */ /* 0x000fc40004800000 */
[----:B------:R-:W-:Y:S02]  /*176f0*/  FSEL R164, R24, -INF , !P0 ;  /* 0xff80000018a47808 */ /* 0x000fe40004000000 */
[----:B------:R-:W-:Y:S02]  /*17700*/  FSEL R186, R81, -INF , !P3 ;  /* 0xff80000051ba7808 */ /* 0x000fe40005800000 */
[C---:B------:R-:W-:Y:S02]  /*17710*/  ISETP.GE.AND P1, PT, R0.reuse, R136, PT ;  /* 0x000000880000720c */ /* 0x040fe40003f26270 */
[-C--:B------:R-:W-:Y:S01]  /*17720*/  ISETP.GE.AND P0, PT, R0, R137.reuse, PT ;  /* 0x000000890000720c */ /* 0x080fe20003f06270 */
[C---:B------:R-:W-:Y:S01]  /*17730*/  VIADD R0, R49.reuse, 0x70 ;  /* 0x0000007031007836 */ /* 0x040fe20000000000 */
[----:B------:R-:W-:Y:S01]  /*17740*/  ISETP.GE.AND P3, PT, R2, R137, PT ;  /* 0x000000890200720c */ /* 0x000fe20003f66270 */
[----:B------:R-:W-:Y:S01]  /*17750*/  VIADD R2, R49, 0x68 ;  /* 0x0000006831027836 */ /* 0x000fe20000000000 */
[----:B------:R-:W-:-:S02]  /*17760*/  FSEL R162, R25, -INF , !P4 ;  /* 0xff80000019a27808 */ /* 0x000fc40006000000 */
[----:B------:R-:W-:Y:S02]  /*17770*/  FSEL R172, R26, -INF , !P3 ;  /* 0xff8000001aac7808 */ /* 0x000fe40005800000 */
[C---:B------:R-:W-:Y:S02]  /*17780*/  ISETP.GE.AND P3, PT, R0.reuse, R136, PT ;  /* 0x000000880000720c */ /* 0x040fe40003f66270 */
[----:B------:R-:W-:Y:S02]  /*17790*/  FSEL R182, R29, -INF , !P5 ;  /* 0xff8000001db67808 */ /* 0x000fe40006800000 */
[-C--:B------:R-:W-:Y:S01]  /*177a0*/  ISETP.GE.AND P4, PT, R0, R137.reuse, PT ;  /* 0x000000890000720c */ /* 0x080fe20003f86270 */
[----:B------:R-:W-:Y:S01]  /*177b0*/  VIADD R0, R49, 0x78 ;  /* 0x0000007831007836 */ /* 0x000fe20000000000 */
[----:B------:R-:W-:Y:S02]  /*177c0*/  FSEL R140, R100, -INF , !P3 ;  /* 0xff800000648c7808 */ /* 0x000fe40005800000 */
[----:B------:R-:W-:-:S02]  /*177d0*/  ISETP.GE.AND P5, PT, R2, R137, PT ;  /* 0x000000890200720c */ /* 0x000fc40003fa6270 */
        /* <DEDUP_REMOVED lines=8> */
[----:B------:R-:W-:Y:S02]  /*17860*/  ISETP.GT.AND P3, PT, R245, R234, PT ;  /* 0x000000eaf500720c */ /* 0x000fe40003f64270 */
[CC--:B------:R-:W-:Y:S02]  /*17870*/  ISETP.GE.AND P0, PT, R49.reuse, R136.reuse, PT ;  /* 0x000000883100720c */ /* 0x0c0fe40003f06270 */
[----:B------:R-:W-:Y:S02]  /*17880*/  FSEL R36, R30, -INF , !P2 ;  /* 0xff8000001e247808 */ /* 0x000fe40005000000 */
[----:B------:R-:W-:Y:S01]  /*17890*/  ISETP.GE.AND P2, PT, R2, R136, PT ;  /* 0x000000880200720c */ /* 0x000fe20003f46270 */
[----:B------:R-:W-:Y:S01]  /*178a0*/  VIADD R2, R49, 0x71 ;  /* 0x0000007131027836 */ /* 0x000fe20000000000 */
[----:B------:R-:W-:Y:S02]  /*178b0*/  FSEL R92, R92, -INF , !P0 ;  /* 0xff8000005c5c7808 */ /* 0x000fe40004000000 */
[----:B------:R-:W-:-:S02]  /*178c0*/  ISETP.GE.AND P0, PT, R0, R137, PT ;  /* 0x000000890000720c */ /* 0x000fc40003f06270 */
[----:B------:R-:W-:Y:S02]  /*178d0*/  FSEL R168, R27, -INF , !P6 ;  /* 0xff8000001ba87808 */ /* 0x000fe40007000000 */
[----:B------:R-:W-:Y:S02]  /*178e0*/  FSEL R160, R20, -INF , !P2 ;  /* 0xff80000014a07808 */ /* 0x000fe40005000000 */
[----:B------:R-:W-:Y:S02]  /*178f0*/  FSEL R146, R102, -INF , !P4 ;  /* 0xff80000066927808 */ /* 0x000fe40006000000 */
[----:B------:R-:W-:Y:S02]  /*17900*/  FSEL R64, R15, -INF , !P0 ;  /* 0xff8000000f407808 */ /* 0x000fe40004000000 */
[C---:B------:R-:W-:Y:S02]  /*17910*/  ISETP.GE.AND P6, PT, R2.reuse, R136, PT ;  /* 0x000000880200720c */ /* 0x040fe40003fc6270 */
[----:B------:R-:W-:-:S02]  /*17920*/  ISETP.GE.AND P2, PT, R2, R137, PT ;  /* 0x000000890200720c */ /* 0x000fc40003f46270 */
[----:B------:R-:W-:Y:S02]  /*17930*/  ISETP.GE.AND P4, PT, R0, R136, PT ;  /* 0x000000880000720c */ /* 0x000fe40003f86270 */
[----:B------:R-:W-:Y:S02]  /*17940*/  ISETP.NE.U32.AND P0, PT, R242, RZ, PT ;  /* 0x000000fff200720c */ /* 0x000fe40003f05070 */
[----:B------:R-:W-:Y:S02]  /*17950*/  FSEL R134, R101, -INF , !P6 ;  /* 0xff80000065867808 */ /* 0x000fe40007000000 */
[----:B------:R-:W-:Y:S02]  /*17960*/  FSEL R144, R103, -INF , !P2 ;  /* 0xff80000067907808 */ /* 0x000fe40005000000 */
[----:B------:R-:W-:Y:S02]  /*17970*/  FSEL R132, R12, -INF , !P5 ;  /* 0xff8000000c847808 */ /* 0x000fe40006800000 */
[----:B------:R-:W-:-:S02]  /*17980*/  FSEL R142, R14, -INF , !P1 ;  /* 0xff8000000e8e7808 */ /* 0x000fc40004800000 */
        /* <DEDUP_REMOVED lines=65> */
.L_x_1951:
[----:B------:R-:W2:Y:S02]  /*17da0*/  LD.E R5, desc[UR6][R10.64+0x38] ;  /* 0x000038060a057980 */ /* 0x000ea4000c101900 */
[----:B--2---:R-:W-:-:S04]  /*17db0*/  LEA R5, -R5, RZ, 0x7 ;  /* 0x000000ff05057211 */ /* 0x004fc800078e39ff */
[----:B------:R-:W-:Y:S02]  /*17dc0*/  SHF.R.S32.HI R0, RZ, 0x1f, R5 ;  /* 0x0000001fff007819 */ /* 0x000fe40000011405 */
.L_x_1952:
[----:B------:R-:W-:Y:S05]  /*17dd0*/  BSYNC B0 ;  /* 0x0000000000007941 */ /* 0x000fea0003800000 */
.L_x_1950:
[C---:B------:R-:W-:Y:S02]  /*17de0*/  LOP3.LUT P6, RZ, R246.reuse, 0x1, RZ, 0xc0, !PT ;  /* 0x00000001f6ff7812 */ /* 0x040fe400078cc0ff */
[----:B------:R-:W-:Y:S02]  /*17df0*/  LOP3.LUT P2, RZ, R246, 0x2, RZ, 0xc0, !PT ;  /* 0x00000002f6ff7812 */ /* 0x000fe4000784c0ff */
[C---:B------:R-:W-:Y:S02]  /*17e00*/  IADD3 R7, P1, R5.reuse, R232, RZ ;  /* 0x000000e805077210 */ /* 0x040fe40007f3e0ff */
[----:B------:R-:W-:-:S03]  /*17e10*/  LEA R24, P4, R5, R236, 0x1 ;  /* 0x000000ec05187211 */ /* 0x000fc600078808ff */
[--C-:B------:R-:W-:Y:S01]  /*17e20*/  IMAD.X R2, R0, 0x1, R233.reuse, P1 ;  /* 0x0000000100027824 */ /* 0x100fe200008e06e9 */
[-C--:B------:R-:W-:Y:S02]  /*17e30*/  LEA.HI.X R25, R5, R235.reuse, R0, 0x1, P4 ;  /* 0x000000eb05197211 */ /* 0x080fe400020f0c00 */
[C---:B------:R-:W-:Y:S02]  /*17e40*/  IADD3 R5, P4, R7.reuse, R232, RZ ;  /* 0x000000e807057210 */ /* 0x040fe40007f9e0ff */
        /* <DEDUP_REMOVED lines=19> */
[-C--:B------:R-:W-:Y:S01]  /*17f80*/  @P2 LEA.HI.X R15, R5, R235.reuse, R2, 0x1, P1 ;  /* 0x000000eb050f2211 */ /* 0x080fe200008f0c02 */
        /* <DEDUP_REMOVED lines=10> */
[-C--:B------:R-:W-:Y:S01]  /*18030*/  @P2 LEA.HI.X R13, R7, R235.reuse, R2, 0x1, P1 ;  /* 0x000000eb070d2211 */ /* 0x080fe200008f0c02 */
[--C-:B------:R-:W-:Y:S01]  /*18040*/  IMAD.X R2, R2, 0x1, R233.reuse, P4 ;  /* 0x0000000102027824 */ /* 0x100fe200020e06e9 */
        /* <DEDUP_REMOVED lines=90> */
.L_x_1949:
[----:B------:R-:W-:Y:S05]  /*185f0*/  BSYNC B1 ;  /* 0x0000000000017941 */ /* 0x000fea0003800000 */
.L_x_1948:
[----:B------:R-:W2:Y:S01]  /*18600*/  LD.E R66, desc[UR6][R10.64+0xdc] ;  /* 0x0000dc060a427980 */ /* 0x000ea2000c101900 */
[----:B-1----:R-:W-:Y:S02]  /*18610*/  FMNMX.FTZ R7, R94, R58, !PT ;  /* 0x0000003a5e077209 */ /* 0x002fe40007810000 */
        /* <DEDUP_REMOVED lines=68> */
[----:B------:R-:W-:Y:S01]  /*18a60*/  LEA R219, R46, R221, 0x1 ;  /* 0x000000dd2edb7211 */ /* 0x000fe200078e08ff */
[----:B------:R-:W1:Y:S01]  /*18a70*/  SHFL.BFLY PT, R7, R6, 0x2, 0x1f ;  /* 0x0c401f0006077f89 */ /* 0x000e6200000e0000 */
[----:B------:R-:W-:-:S03]  /*18a80*/  FMNMX.FTZ R5, R134, R5, !PT ;  /* 0x0000000586057209 */ /* 0x000fc60007810000 */
[----:B------:R-:W-:Y:S01]  /*18a90*/  LDSM.16.MT88.4 R32, [R219+0x10000] ;  /* 0x01000000db20783b */ /* 0x000fe20000004200 */
[----:B------:R-:W-:-:S03]  /*18aa0*/  FMNMX.FTZ R4, R132, R5, !PT ;  /* 0x0000000584047209 */ /* 0x000fc60007810000 */
[----:B------:R-:W-:Y:S01]  /*18ab0*/  LDSM.16.MT88.4 R24, [R219+0xc800] ;  /* 0x00c80000db18783b */ /* 0x000fe20000004200 */
        /* <DEDUP_REMOVED lines=31> */
[-C--:B------:R-:W-:Y:S01]  /*18cb0*/  FFMA.FTZ R48, R104, R66.reuse, -R67 ;  /* 0x0000004268307223 */ /* 0x080fe20000010843 */
[----:B------:R-:W1:Y:S01]  /*18cc0*/  MUFU.EX2 R62, R62 ;  /* 0x0000003e003e7308 */ /* 0x000e620000000800 */
[----:B------:R-:W2:Y:S01]  /*18cd0*/  LDSM.16.MT88.4 R96, [R223+0x10000] ;  /* 0x01000000df60783b */ /* 0x000ea20000004200 */
[-CC-:B------:R-:W-:Y:S01]  /*18ce0*/  FFMA.FTZ R46, R45, R66.reuse, -R135.reuse ;  /* 0x000000422d2e7223 */ /* 0x180fe20000010887 */
[-C--:B------:R-:W-:Y:S01]  /*18cf0*/  FFMA.FTZ R45, R44, R66.reuse, -R135 ;  /* 0x000000422c2d7223 */ /* 0x080fe20000010887 */
[-CC-:B------:R-:W-:Y:S01]  /*18d00*/  FFMA.FTZ R47, R47, R66.reuse, -R67.reuse ;  /* 0x000000422f2f7223 */ /* 0x180fe20000010843 */
[----:B------:R-:W3:Y:S01]  /*18d10*/  LDSM.16.MT88.4 R88, [R219+0xc000] ;  /* 0x00c00000db58783b */ /* 0x000ee20000004200 */
[-CC-:B------:R-:W-:Y:S01]  /*18d20*/  FFMA.FTZ R42, R145, R66.reuse, -R67.reuse ;  /* 0x00000042912a7223 */ /* 0x180fe20000010843 */
[-C--:B------:R-:W-:Y:S01]  /*18d30*/  FFMA.FTZ R43, R143, R66.reuse, -R67 ;  /* 0x000000428f2b7223 */ /* 0x080fe20000010843 */
[----:B------:R-:W-:Y:S01]  /*18d40*/  MUFU.EX2 R61, R61 ;  /* 0x0000003d003d7308 */ /* 0x000fe20000000800 */
[----:B------:R-:W4:Y:S01]  /*18d50*/  LDSM.16.MT88.4 R116, [R220+0x10000] ;  /* 0x01000000dc74783b */ /* 0x000f220000004200 */
[-CC-:B------:R-:W-:Y:S01]  /*18d60*/  FFMA.FTZ R44, R141, R66.reuse, -R135.reuse ;  /* 0x000000428d2c7223 */ /* 0x180fe20000010887 */
[-C--:B------:R-:W-:Y:S01]  /*18d70*/  FFMA.FTZ R41, R139, R66.reuse, -R135 ;  /* 0x000000428b297223 */ /* 0x080fe20000010887 */
[-C--:B------:R-:W-:Y:S01]  /*18d80*/  FFMA.FTZ R40, R252, R66.reuse, -R67 ;  /* 0x00000042fc287223 */ /* 0x080fe20000010843 */
[-C--:B------:R-:W-:Y:S01]  /*18d90*/  FFMA.FTZ R139, R150, R66.reuse, -R135 ;  /* 0x00000042968b7223 */ /* 0x080fe20000010887 */
[-CC-:B------:R-:W-:Y:S01]  /*18da0*/  FFMA.FTZ R9, R250, R66.reuse, -R67.reuse ;  /* 0x00000042fa097223 */ /* 0x180fe20000010843 */
[-CC-:B------:R-:W-:Y:S01]  /*18db0*/  FFMA.FTZ R8, R8, R66.reuse, -R67.reuse ;  /* 0x0000004208087223 */ /* 0x180fe20000010843 */
[----:B------:R-:W5:Y:S01]  /*18dc0*/  MUFU.EX2 R58, R58 ;  /* 0x0000003a003a7308 */ /* 0x000f620000000800 */
[----:B-1----:R-:W-:Y:S01]  /*18dd0*/  F2FP.F16.F32.PACK_AB R113, R62, R65 ;  /* 0x000000413e71723e */ /* 0x002fe200000000ff */
[-C--:B------:R-:W-:Y:S01]  /*18de0*/  FFMA.FTZ R3, R248, R66.reuse, -R67 ;  /* 0x00000042f8037223 */ /* 0x080fe20000010843 */
[-CC-:B------:R-:W-:Y:S01]  /*18df0*/  FFMA.FTZ R148, R148, R66.reuse, -R135.reuse ;  /* 0x0000004294947223 */ /* 0x180fe20000010887 */
[-CC-:B------:R-:W-:Y:S01]  /*18e00*/  FFMA.FTZ R141, R202, R66.reuse, -R135.reuse ;  /* 0x00000042ca8d7223 */ /* 0x180fe20000010887 */
[-C--:B------:R-:W-:Y:S01]  /*18e10*/  FFMA.FTZ R150, R200, R66.reuse, -R135 ;  /* 0x00000042c8967223 */ /* 0x080fe20000010887 */
[-C--:B------:R-:W-:Y:S01]  /*18e20*/  FFMA.FTZ R154, R154, R66.reuse, -R67 ;  /* 0x000000429a9a7223 */ /* 0x080fe20000010843 */
[-C--:B------:R-:W-:Y:S01]  /*18e30*/  FFMA.FTZ R149, R176, R66.reuse, -R135 ;  /* 0x00000042b0957223 */ /* 0x080fe20000010887 */
[----:B------:R-:W-:Y:S01]  /*18e40*/  MUFU.EX2 R60, R60 ;  /* 0x0000003c003c7308 */ /* 0x000fe20000000800 */
[-CC-:B------:R-:W-:Y:S01]  /*18e50*/  FFMA.FTZ R143, R198, R66.reuse, -R67.reuse ;  /* 0x00000042c68f7223 */ /* 0x180fe20000010843 */
[-CC-:B------:R-:W-:Y:S01]  /*18e60*/  FFMA.FTZ R170, R170, R66.reuse, -R67.reuse ;  /* 0x00000042aaaa7223 */ /* 0x180fe20000010843 */
[-C--:B------:R-:W-:Y:S01]  /*18e70*/  FFMA.FTZ R145, R196, R66.reuse, -R67 ;  /* 0x00000042c4917223 */ /* 0x080fe20000010843 */
[-CC-:B------:R-:W-:Y:S01]  /*18e80*/  FFMA.FTZ R147, R194, R66.reuse, -R135.reuse ;  /* 0x00000042c2937223 */ /* 0x180fe20000010887 */
[-CC-:B------:R-:W-:Y:S01]  /*18e90*/  FFMA.FTZ R174, R174, R66.reuse, -R135.reuse ;  /* 0x00000042aeae7223 */ /* 0x180fe20000010887 */
[-C--:B------:R-:W-:Y:S01]  /*18ea0*/  FFMA.FTZ R176, R192, R66.reuse, -R135 ;  /* 0x00000042c0b07223 */ /* 0x080fe20000010887 */
[-CC-:B------:R-:W-:Y:S01]  /*18eb0*/  FFMA.FTZ R178, R178, R66.reuse, -R67.reuse ;  /* 0x00000042b2b27223 */ /* 0x180fe20000010843 */
[----:B------:R-:W1:Y:S01]  /*18ec0*/  MUFU.EX2 R63, R63 ;  /* 0x0000003f003f7308 */ /* 0x000e620000000800 */
[----:B-----5:R-:W-:Y:S01]  /*18ed0*/  F2FP.F16.F32.PACK_AB R115, R58, R61 ;  /* 0x0000003d3a73723e */ /* 0x020fe200000000ff */
        /* <DEDUP_REMOVED lines=13> */
[--C-:B------:R-:W-:Y:S01]  /*18fb0*/  FFMA.FTZ R164, R164, R66, -R135.reuse ;  /* 0x00000042a4a47223 */ /* 0x100fe20000010887 */
[----:B------:R-:W5:Y:S01]  /*18fc0*/  MUFU.EX2 R56, R56 ;  /* 0x0000003800387308 */ /* 0x000f620000000800 */
[----:B-1----:R-:W-:Y:S01]  /*18fd0*/  F2FP.F16.F32.PACK_AB R112, R63, R60 ;  /* 0x0000003c3f70723e */ /* 0x002fe200000000ff */
[-CC-:B------:R-:W-:Y:S01]  /*18fe0*/  FFMA.FTZ R165, R162, R66.reuse, -R135.reuse ;  /* 0x00000042a2a57223 */ /* 0x180fe20000010887 */
[-CC-:B------:R-:W-:Y:S01]  /*18ff0*/  FFMA.FTZ R160, R160, R66.reuse, -R135.reuse ;  /* 0x00000042a0a07223 */ /* 0x180fe20000010887 */
[-C--:B------:R-:W-:Y:S01]  /*19000*/  FFMA.FTZ R167, R158, R66.reuse, -R135 ;  /* 0x000000429ea77223 */ /* 0x080fe20000010887 */
[-C--:B------:R-:W-:Y:S01]  /*19010*/  FFMA.FTZ R152, R152, R66.reuse, -R67 ;  /* 0x0000004298987223 */ /* 0x080fe20000010843 */
[----:B------:R-:W-:Y:S01]  /*19020*/  FADD.FTZ R62, R65, R62 ;  /* 0x0000003e413e7221 */ /* 0x000fe20000010000 */
[----:B------:R-:W-:Y:S01]  /*19030*/  FADD.FTZ R60, R60, R63 ;  /* 0x0000003f3c3c7221 */ /* 0x000fe20000010000 */
[----:B------:R-:W-:Y:S01]  /*19040*/  MUFU.EX2 R53, R53 ;  /* 0x0000003500357308 */ /* 0x000fe20000000800 */
[-CC-:B------:R-:W-:Y:S01]  /*19050*/  FFMA.FTZ R134, R134, R66.reuse, -R135.reuse ;  /* 0x0000004286867223 */ /* 0x180fe20000010887 */
[----:B------:R-:W-:Y:S01]  /*19060*/  FADD.FTZ R61, R61, R62 ;  /* 0x0000003e3d3d7221 */ /* 0x000fe20000010000 */
[-CC-:B------:R-:W-:Y:S01]  /*19070*/  FFMA.FTZ R132, R132, R66.reuse, -R135.reuse ;  /* 0x0000004284847223 */ /* 0x180fe20000010887 */
[-C--:B------:R-:W-:Y:S01]  /*19080*/  FFMA.FTZ R133, R133, R66.reuse, -R135 ;  /* 0x0000004285857223 */ /* 0x080fe20000010887 */
[----:B------:R-:W-:Y:S01]  /*19090*/  FFMA.FTZ R247, R64, R66, -R67 ;  /* 0x0000004240f77223 */ /* 0x000fe20000010843 */
[----:B------:R-:W-:-:S02]  /*190a0*/  FADD.FTZ R58, R58, R61 ;  /* 0x0000003d3a3a7221 */ /* 0x000fc40000010000 */
[----:B------:R-:W1:Y:S01]  /*190b0*/  MUFU.EX2 R54, R54 ;  /* 0x0000003600367308 */ /* 0x000e620000000800 */
[----:B-----5:R-:W-:Y:S01]  /*190c0*/  F2FP.F16.F32.PACK_AB R114, R56, R59 ;  /* 0x0000003b3872723e */ /* 0x020fe200000000ff */
        /* <DEDUP_REMOVED lines=15> */
[----:B------:R-:W5:Y:S01]  /*191c0*/  MUFU.EX2 R49, R49 ;  /* 0x0000003100317308 */ /* 0x000f620000000800 */
        /* <DEDUP_REMOVED lines=8> */
[----:B-----5:R-:W-:Y:S01]  /*19250*/  F2FP.F16.F32.PACK_AB R18, R49, R50 ;  /* 0x000000323112723e */ /* 0x020fe200000000ff */
        /* <DEDUP_REMOVED lines=21> */
[----:B------:R-:W5:Y:S03]  /*193b0*/  MUFU.EX2 R41, R41 ;  /* 0x0000002900297308 */ /* 0x000f660000000800 */
[C---:B----4-:R-:W-:Y:S05]  /*193c0*/  HMMA.16816.F32 R104, R112.reuse, R116, RZ ;  /* 0x000000747068723c */ /* 0x050fea00000018ff */
[----:B------:R-:W4:Y:S01]  /*193d0*/  MUFU.EX2 R40, R40 ;  /* 0x0000002800287308 */ /* 0x000f220000000800 */
        /* <DEDUP_REMOVED lines=10> */
[----:B------:R-:W4:Y:S01]  /*19480*/  LDSM.16.MT88.4 R4, [R221+0xd000] ;  /* 0x00d00000dd04783b */ /* 0x000f220000004200 */
        /* <DEDUP_REMOVED lines=23> */
[----:B-----5:R-:W-:-:S02]  /*19600*/  F2FP.F16.F32.PACK_AB R30, R41, R44 ;  /* 0x0000002c291e723e */ /* 0x020fc400000000ff */
[----:B----4-:R-:W-:Y:S01]  /*19610*/  F2FP.F16.F32.PACK_AB R31, R40, R43 ;  /* 0x0000002b281f723e */ /* 0x010fe200000000ff */
        /* <DEDUP_REMOVED lines=237> */
[----:B------:R-:W-:-:S08]  /*1a4f0*/  NOP ;  /* 0x0000000000007918 */ /* 0x000fd00000000000 */
[----:B------:R-:W-:-:S15]  /*1a500*/  @!P3 BRA `(.L_x_1953) ;  /* 0x0000005000f4b947 */ /* 0x000fde0003800000 */
        /* <DEDUP_REMOVED lines=61> */
[----:B------:R-:W-:Y:S01]  /*1a8e0*/  SHF.R.S32.HI R4, RZ, 0x1f, R5 ;  /* 0x0000001fff047819 */ /* 0x000fe20000011405 */
[----:B------:R-:W-:-:S04]  /*1a8f0*/  IMAD.WIDE.U32 R12, R5, R14, R12 ;  /* 0x0000000e050c7225 */ /* 0x000fc800078e000c */
[----:B------:R-:W-:Y:S01]  /*1a900*/  IMAD R3, R14, R4, R3 ;  /* 0x000000040e037224 */ /* 0x000fe200078e0203 */
[----:B------:R-:W-:-:S03]  /*1a910*/  MOV R5, R12 ;  /* 0x0000000c00057202 */ /* 0x000fc60000000f00 */
[----:B------:R-:W-:Y:S01]  /*1a920*/  IMAD.IADD R6, R13, 0x1, R3 ;  /* 0x000000010d067824 */ /* 0x000fe200078e0203 */
[----:B------:R-:W-:Y:S05]  /*1a930*/  BRA `(.L_x_1956) ;  /* 0x00000000000c7947 */ /* 0x000fea0003800000 */
.L_x_1955:
[----:B------:R-:W2:Y:S02]  /*1a940*/  LD.E R5, desc[UR6][R10.64+0x40] ;  /* 0x000040060a057980 */ /* 0x000ea4000c101900 */
[----:B--2---:R-:W-:-:S04]  /*1a950*/  LEA R5, -R5, RZ, 0x7 ;  /* 0x000000ff05057211 */ /* 0x004fc800078e39ff */
[----:B------:R-:W-:Y:S02]  /*1a960*/  SHF.R.S32.HI R6, RZ, 0x1f, R5 ;  /* 0x0000001fff067819 */ /* 0x000fe40000011405 */
.L_x_1956:
[----:B------:R-:W-:Y:S05]  /*1a970*/  BSYNC B0 ;  /* 0x0000000000007941 */ /* 0x000fea0003800000 */
.L_x_1954:
[C---:B------:R-:W-:Y:S01]  /*1a980*/  LOP3.LUT P4, RZ, R246.reuse, 0x1, RZ, 0xc0, !PT ;  /* 0x00000001f6ff7812 */ /* 0x040fe2000788c0ff */
[----:B------:R-:W-:Y:S01]  /*1a990*/  ULDC.64 UR4, c[0x0][0x208] ;  /* 0x0000820000047ab9 */ /* 0x000fe20000000a00 */
[----:B------:R-:W-:Y:S01]  /*1a9a0*/  LOP3.LUT P2, RZ, R246, 0x2, RZ, 0xc0, !PT ;  /* 0x00000002f6ff7812 */ /* 0x000fe2000784c0ff */
[----:B------:R-:W-:Y:S01]  /*1a9b0*/  BSSY B1, `(.L_x_1957) ;  /* 0x00002b8000017945 */ /* 0x000fe20003800000 */
        /* <DEDUP_REMOVED lines=55> */
[----:B------:R2:W-:Y:S01]  /*1ad30*/  @P4 LDGSTS.E.BYPASS.LTC128B.128 [R244+0xd000], desc[UR6][R20.64] ;  /* 0x0d00000014f44fae */ /* 0x0005e2000b901d46 */
[CC--:B------:R-:W-:Y:S02]  /*1ad40*/  IADD3 R5, P3, R3.reuse, R230.reuse, RZ ;  /* 0x000000e603057210 */ /* 0x0c0fe40007f7e0ff */
        /* <DEDUP_REMOVED lines=8> */
[----:B------:R3:W-:Y:S01]  /*1add0*/  @P2 LDGSTS.E.BYPASS.LTC128B.128 [R244+0x11000], desc[UR6][R12.64+0x80] ;  /* 0x110000800cf42fae */ /* 0x0007e2000b901d46 */
[----:B------:R-:W-:-:S02]  /*1ade0*/  @P4 LEA R32, P5, R5, R156, 0x1 ;  /* 0x0000009c05204211 */ /* 0x000fc400078a08ff */
[CC--:B-1----:R-:W-:Y:S01]  /*1adf0*/  @P2 LEA R28, P3, R5.reuse, R156.reuse, 0x1 ;  /* 0x0000009c051c2211 */ /* 0x0c2fe200078608ff */
        /* <DEDUP_REMOVED lines=59> */
[----:B--2---:R-:W2:Y:S04]  /*1b1b0*/  LDSM.16.M88.4 R20, [R228+0x4000] ;  /* 0x00400000e414783b */ /* 0x004ea80000000200 */
[----:B---3--:R-:W3:Y:S04]  /*1b1c0*/  LDSM.16.M88.4 R12, [R228+0x4800] ;  /* 0x00480000e40c783b */ /* 0x008ee80000000200 */
[----:B------:R-:W-:Y:S04]  /*1b1d0*/  LDSM.16.M88.4 R40, [R227] ;  /* 0x00000000e328783b */ /* 0x000fe80000000200 */
[----:B------:R-:W-:Y:S04]  /*1b1e0*/  LDSM.16.M88.4 R4, [R228+0x5000] ;  /* 0x00500000e404783b */ /* 0x000fe80000000200 */
[----:B-1----:R-:W1:Y:S04]  /*1b1f0*/  LDSM.16.M88.4 R32, [R226] ;  /* 0x00000000e220783b */ /* 0x002e680000000200 */
[----:B------:R-:W4:Y:S04]  /*1b200*/  LDSM.16.M88.4 R152, [R228+0x5800] ;  /* 0x00580000e498783b */ /* 0x000f280000000200 */
[----:B------:R-:W5:Y:S04]  /*1b210*/  LDSM.16.M88.4 R28, [R218] ;  /* 0x00000000da1c783b */ /* 0x000f680000000200 */
[----:B------:R-:W5:Y:S04]  /*1b220*/  LDSM.16.M88.4 R144, [R228+0x6000] ;  /* 0x00600000e490783b */ /* 0x000f680000000200 */
[----:B------:R-:W5:Y:S04]  /*1b230*/  LDSM.16.M88.4 R132, [R228+0x6800] ;  /* 0x00680000e484783b */ /* 0x000f680000000200 */
[----:B------:R-:W5:Y:S01]  /*1b240*/  LDSM.16.M88.4 R60, [R228+0x7000] ;  /* 0x00700000e43c783b */ /* 0x000f620000000200 */
[C---:B--2---:R-:W-:Y:S03]  /*1b250*/  HMMA.16816.F32 R24, R52.reuse, R20, RZ ;  /* 0x000000143418723c */ /* 0x044fe600000018ff */
[----:B------:R-:W2:Y:S04]  /*1b260*/  LDSM.16.M88.4 R36, [R228+0x7800] ;  /* 0x00780000e424783b */ /* 0x000ea80000000200 */
[----:B------:R-:W2:Y:S01]  /*1b270*/  LDSM.16.M88.4 R172, [R217] ;  /* 0x00000000d9ac783b */ /* 0x000ea20000000200 */
[C---:B------:R-:W-:Y:S03]  /*1b280*/  HMMA.16816.F32 R20, R52.reuse, R22, RZ ;  /* 0x000000163414723c */ /* 0x040fe600000018ff */
[----:B------:R-:W2:Y:S03]  /*1b290*/  LDSM.16.M88.4 R168, [R216] ;  /* 0x00000000d8a8783b */ /* 0x000ea60000000200 */
[C---:B---3--:R-:W-:Y:S01]  /*1b2a0*/  HMMA.16816.F32 R16, R52.reuse, R12, RZ ;  /* 0x0000000c3410723c */ /* 0x048fe200000018ff */
[----:B------:R-:W3:Y:S04]  /*1b2b0*/  LDSM.16.M88.4 R164, [R215] ;  /* 0x00000000d7a4783b */ /* 0x000ee80000000200 */
[----:B------:R-:W3:Y:S01]  /*1b2c0*/  LDSM.16.M88.4 R160, [R214] ;  /* 0x00000000d6a0783b */ /* 0x000ee20000000200 */
[----:B------:R-:W-:Y:S03]  /*1b2d0*/  HMMA.16816.F32 R12, R52, R14, RZ ;  /* 0x0000000e340c723c */ /* 0x000fe600000018ff */
[----:B------:R-:W3:Y:S03]  /*1b2e0*/  LDSM.16.M88.4 R48, [R213] ;  /* 0x00000000d530783b */ /* 0x000ee60000000200 */
[C---:B-1----:R-:W-:Y:S01]  /*1b2f0*/  HMMA.16816.F32 R24, R40.reuse, R32, R24 ;  /* 0x000000202818723c */ /* 0x042fe20000001818 */
[----:B------:R-:W-:Y:S04]  /*1b300*/  LDSM.16.M88.4 R180, [R225] ;  /* 0x00000000e1b4783b */ /* 0x000fe80000000200 */
[----:B------:R-:W-:Y:S01]  /*1b310*/  LDSM.16.M88.4 R44, [R212] ;  /* 0x00000000d42c783b */ /* 0x000fe20000000200 */
[----:B------:R-:W-:Y:S03]  /*1b320*/  HMMA.16816.F32 R20, R40, R34, R20 ;  /* 0x000000222814723c */ /* 0x000fe60000001814 */
[----:B------:R-:W1:Y:S03]  /*1b330*/  LDSM.16.M88.4 R32, [R222+0x4800] ;  /* 0x00480000de20783b */ /* 0x000e660000000200 */
[C---:B------:R-:W-:Y:S01]  /*1b340*/  HMMA.16816.F32 R8, R52.reuse, R4, RZ ;  /* 0x000000043408723c */ /* 0x040fe200000018ff */
[----:B------:R-:W-:Y:S01]  /*1b350*/  LDSM.16.M88.4 R176, [R222+0x5800] ;  /* 0x00580000deb0783b */ /* 0x000fe20000000200 */
[----:B------:R-:W2:Y:S04]  /*1b360*/  S2R R3, SR_TID.X ;  /* 0x0000000000037919 */ /* 0x000ea80000002100 */
[C---:B------:R-:W-:Y:S01]  /*1b370*/  HMMA.16816.F32 R4, R52.reuse, R6, RZ ;  /* 0x000000063404723c */ /* 0x040fe200000018ff */
[----:B------:R-:W0:Y:S05]  /*1b380*/  LDGDEPBAR ;  /* 0x00000000000079af */ /* 0x000e2a0000000000 */
[----:B----4-:R-:W-:Y:S06]  /*1b390*/  HMMA.16816.F32 R156, R52, R152, RZ ;  /* 0x00000098349c723c */ /* 0x010fec00000018ff */
[C---:B-----5:R-:W-:Y:S06]  /*1b3a0*/  HMMA.16816.F32 R16, R40.reuse, R28, R16 ;  /* 0x0000001c2810723c */ /* 0x060fec0000001810 */
[----:B------:R-:W-:Y:S01]  /*1b3b0*/  HMMA.16816.F32 R12, R40, R30, R12 ;  /* 0x0000001e280c723c */ /* 0x000fe2000000180c */
[----:B------:R-:W4:Y:S05]  /*1b3c0*/  LDSM.16.M88.4 R28, [R222+0x5000] ;  /* 0x00500000de1c783b */ /* 0x000f2a0000000200 */
[C---:B------:R-:W-:Y:S06]  /*1b3d0*/  HMMA.16816.F32 R152, R52.reuse, R154, RZ ;  /* 0x0000009a3498723c */ /* 0x040fec00000018ff */
[----:B------:R-:W-:Y:S01]  /*1b3e0*/  HMMA.16816.F32 R148, R52, R144, RZ ;  /* 0x000000903494723c */ /* 0x000fe200000018ff */
[----:B--2---:R-:W-:-:S05]  /*1b3f0*/  IMAD.SHL.U32 R3, R3, 0x2, RZ ;  /* 0x0000000203037824 */ /* 0x004fca00078e00ff */
[C---:B------:R-:W-:Y:S06]  /*1b400*/  HMMA.16816.F32 R140, R52.reuse, R132, RZ ;  /* 0x00000084348c723c */ /* 0x040fec00000018ff */
[C---:B------:R-:W-:Y:S06]  /*1b410*/  HMMA.16816.F32 R64, R52.reuse, R60, RZ ;  /* 0x0000003c3440723c */ /* 0x040fec00000018ff */
[C---:B------:R-:W-:Y:S06]  /*1b420*/  HMMA.16816.F32 R144, R52.reuse, R146, RZ ;  /* 0x000000923490723c */ /* 0x040fec00000018ff */
[C---:B------:R-:W-:Y:S06]  /*1b430*/  HMMA.16816.F32 R132, R52.reuse, R134, RZ ;  /* 0x000000863484723c */ /* 0x040fec00000018ff */
[C---:B------:R-:W-:Y:S06]  /*1b440*/  HMMA.16816.F32 R60, R52.reuse, R62, RZ ;  /* 0x0000003e343c723c */ /* 0x040fec00000018ff */
[C---:B------:R-:W-:Y:S06]  /*1b450*/  HMMA.16816.F32 R56, R52.reuse, R36, RZ ;  /* 0x000000243438723c */ /* 0x040fec00000018ff */
[----:B------:R-:W-:Y:S01]  /*1b460*/  HMMA.16816.F32 R52, R52, R38, RZ ;  /* 0x000000263434723c */ /* 0x000fe200000018ff */
[----:B------:R-:W2:Y:S05]  /*1b470*/  LDSM.16.M88.4 R36, [R222+0x4000] ;  /* 0x00400000de24783b */ /* 0x000eaa0000000200 */
[C---:B------:R-:W-:Y:S06]  /*1b480*/  HMMA.16816.F32 R8, R40.reuse, R172, R8 ;  /* 0x000000ac2808723c */ /* 0x040fec0000001808 */
[C---:B------:R-:W-:Y:S01]  /*1b490*/  HMMA.16816.F32 R4, R40.reuse, R174, R4 ;  /* 0x000000ae2804723c */ /* 0x040fe20000001804 */
[----:B------:R-:W5:Y:S05]  /*1b4a0*/  LDSM.16.M88.4 R172, [R222+0x6000] ;  /* 0x00600000deac783b */ /* 0x000f6a0000000200 */
[C---:B------:R-:W-:Y:S06]  /*1b4b0*/  HMMA.16816.F32 R156, R40.reuse, R168, R156 ;  /* 0x000000a8289c723c */ /* 0x040fec000000189c */
[C---:B------:R-:W-:Y:S01]  /*1b4c0*/  HMMA.16816.F32 R152, R40.reuse, R170, R152 ;  /* 0x000000aa2898723c */ /* 0x040fe20000001898 */
[----:B------:R-:W5:Y:S05]  /*1b4d0*/  LDSM.16.M88.4 R168, [R222+0x6800] ;  /* 0x00680000dea8783b */ /* 0x000f6a0000000200 */
[C---:B---3--:R-:W-:Y:S06]  /*1b4e0*/  HMMA.16816.F32 R148, R40.reuse, R164, R148 ;  /* 0x000000a42894723c */ /* 0x048fec0000001894 */
[C---:B------:R-:W-:Y:S01]  /*1b4f0*/  HMMA.16816.F32 R144, R40.reuse, R166, R144 ;  /* 0x000000a62890723c */ /* 0x040fe20000001890 */
[----:B------:R-:W3:Y:S05]  /*1b500*/  LDSM.16.M88.4 R164, [R222+0x7000] ;  /* 0x00700000dea4783b */ /* 0x000eea0000000200 */
[C---:B------:R-:W-:Y:S06]  /*1b510*/  HMMA.16816.F32 R140, R40.reuse, R160, R140 ;  /* 0x000000a0288c723c */ /* 0x040fec000000188c */
[C---:B------:R-:W-:Y:S01]  /*1b520*/  HMMA.16816.F32 R132, R40.reuse, R162, R132 ;  /* 0x000000a22884723c */ /* 0x040fe20000001884 */
[----:B------:R-:W3:Y:S05]  /*1b530*/  LDSM.16.M88.4 R160, [R222+0x7800] ;  /* 0x00780000dea0783b */ /* 0x000eea0000000200 */
[C---:B------:R-:W-:Y:S06]  /*1b540*/  HMMA.16816.F32 R64, R40.reuse, R48, R64 ;  /* 0x000000302840723c */ /* 0x040fec0000001840 */
[----:B------:R-:W-:Y:S01]  /*1b550*/  HMMA.16816.F32 R60, R40, R50, R60 ;  /* 0x00000032283c723c */ /* 0x000fe2000000183c */
[----:B------:R-:W-:Y:S05]  /*1b560*/  LDSM.16.M88.4 R48, [R224] ;  /* 0x00000000e030783b */ /* 0x000fea0000000200 */
[C---:B-1----:R-:W-:Y:S06]  /*1b570*/  HMMA.16816.F32 R16, R180.reuse, R32, R16 ;  /* 0x00000020b410723c */ /* 0x042fec0000001810 */
[C---:B------:R-:W-:Y:S01]  /*1b580*/  HMMA.16816.F32 R12, R180.reuse, R34, R12 ;  /* 0x00000022b40c723c */ /* 0x040fe2000000180c */
[----:B------:R-:W1:Y:S05]  /*1b590*/  LDSM.16.M88.4 R32, [R211+0x1800] ;  /* 0x00180000d320783b */ /* 0x000e6a0000000200 */
[C---:B----4-:R-:W-:Y:S06]  /*1b5a0*/  HMMA.16816.F32 R8, R180.reuse, R28, R8 ;  /* 0x0000001cb408723c */ /* 0x050fec0000001808 */
[----:B------:R-:W-:Y:S01]  /*1b5b0*/  HMMA.16816.F32 R4, R180, R30, R4 ;  /* 0x0000001eb404723c */ /* 0x000fe20000001804 */
[----:B------:R-:W4:Y:S05]  /*1b5c0*/  LDSM.16.M88.4 R28, [R211+0x2000] ;  /* 0x00200000d31c783b */ /* 0x000f2a0000000200 */
[C---:B------:R-:W-:Y:S06]  /*1b5d0*/  HMMA.16816.F32 R56, R40.reuse, R44, R56 ;  /* 0x0000002c2838723c */ /* 0x040fec0000001838 */
[----:B------:R-:W-:Y:S01]  /*1b5e0*/  HMMA.16816.F32 R52, R40, R46, R52 ;  /* 0x0000002e2834723c */ /* 0x000fe20000001834 */
[----:B------:R-:W4:Y:S04]  /*1b5f0*/  LDSM.16.M88.4 R44, [R211] ;  /* 0x00000000d32c783b */ /* 0x000f280000000200 */
[----:B------:R-:W4:Y:S01]  /*1b600*/  LDSM.16.M88.4 R40, [R211+0x800] ;  /* 0x00080000d328783b */ /* 0x000f220000000200 */
[C---:B--2---:R-:W-:Y:S06]  /*1b610*/  HMMA.16816.F32 R24, R180.reuse, R36, R24 ;  /* 0x00000024b418723c */ /* 0x044fec0000001818 */
[C---:B------:R-:W-:Y:S01]  /*1b620*/  HMMA.16816.F32 R20, R180.reuse, R38, R20 ;  /* 0x00000026b414723c */ /* 0x040fe20000001814 */
[----:B------:R-:W2:Y:S05]  /*1b630*/  LDSM.16.M88.4 R36, [R211+0x1000] ;  /* 0x00100000d324783b */ /* 0x000eaa0000000200 */
[C---:B------:R-:W-:Y:S06]  /*1b640*/  HMMA.16816.F32 R156, R180.reuse, R176, R156 ;  /* 0x000000b0b49c723c */ /* 0x040fec000000189c */
[C---:B------:R-:W-:Y:S01]  /*1b650*/  HMMA.16816.F32 R152, R180.reuse, R178, R152 ;  /* 0x000000b2b498723c */ /* 0x040fe20000001898 */
[----:B------:R-:W-:Y:S05]  /*1b660*/  LDSM.16.M88.4 R176, [R211+0x3800] ;  /* 0x00380000d3b0783b */ /* 0x000fea0000000200 */
[C---:B-----5:R-:W-:Y:S06]  /*1b670*/  HMMA.16816.F32 R148, R180.reuse, R172, R148 ;  /* 0x000000acb494723c */ /* 0x060fec0000001894 */
[C---:B------:R-:W-:Y:S01]  /*1b680*/  HMMA.16816.F32 R144, R180.reuse, R174, R144 ;  /* 0x000000aeb490723c */ /* 0x040fe20000001890 */
[----:B------:R-:W-:Y:S05]  /*1b690*/  LDSM.16.M88.4 R172, [R229+0x2000] ;  /* 0x00200000e5ac783b */ /* 0x000fea0000000200 */
[C---:B------:R-:W-:Y:S06]  /*1b6a0*/  HMMA.16816.F32 R140, R180.reuse, R168, R140 ;  /* 0x000000a8b48c723c */ /* 0x040fec000000188c */
[C---:B------:R-:W-:Y:S01]  /*1b6b0*/  HMMA.16816.F32 R132, R180.reuse, R170, R132 ;  /* 0x000000aab484723c */ /* 0x040fe20000001884 */
[----:B------:R-:W-:Y:S05]  /*1b6c0*/  LDSM.16.M88.4 R168, [R228+0x8000] ;  /* 0x00800000e4a8783b */ /* 0x000fea0000000200 */
[C---:B---3--:R-:W-:Y:S06]  /*1b6d0*/  HMMA.16816.F32 R64, R180.reuse, R164, R64 ;  /* 0x000000a4b440723c */ /* 0x048fec0000001840 */
[C---:B------:R-:W-:Y:S01]  /*1b6e0*/  HMMA.16816.F32 R60, R180.reuse, R166, R60 ;  /* 0x000000a6b43c723c */ /* 0x040fe2000000183c */
[----:B------:R-:W3:Y:S05]  /*1b6f0*/  LDSM.16.M88.4 R164, [R211+0x2800] ;  /* 0x00280000d3a4783b */ /* 0x000eea0000000200 */
[C---:B------:R-:W-:Y:S06]  /*1b700*/  HMMA.16816.F32 R56, R180.reuse, R160, R56 ;  /* 0x000000a0b438723c */ /* 0x040fec0000001838 */
[----:B------:R-:W-:Y:S01]  /*1b710*/  HMMA.16816.F32 R52, R180, R162, R52 ;  /* 0x000000a2b434723c */ /* 0x000fe20000001834 */
[----:B------:R-:W5:Y:S05]  /*1b720*/  LDSM.16.M88.4 R160, [R211+0x3000] ;  /* 0x00300000d3a0783b */ /* 0x000f6a0000000200 */
        /* <DEDUP_REMOVED lines=12> */
[C---:B--2---:R-:W-:Y:S06]  /*1b7f0*/  HMMA.16816.F32 R8, R48.reuse, R36, R8 ;  /* 0x000000243008723c */ /* 0x044fec0000001808 */
[C---:B------:R-:W-:Y:S01]  /*1b800*/  HMMA.16816.F32 R4, R48.reuse, R38, R4 ;  /* 0x000000263004723c */ /* 0x040fe20000001804 */
[----:B------:R-:W2:Y:S05]  /*1b810*/  LDSM.16.M88.4 R36, [R228+0x9800] ;  /* 0x00980000e424783b */ /* 0x000eaa0000000200 */
[C---:B---3--:R-:W-:Y:S06]  /*1b820*/  HMMA.16816.F32 R140, R48.reuse, R164, R140 ;  /* 0x000000a4308c723c */ /* 0x048fec000000188c */
[C---:B------:R-:W-:Y:S01]  /*1b830*/  HMMA.16816.F32 R132, R48.reuse, R166, R132 ;  /* 0x000000a63084723c */ /* 0x040fe20000001884 */
[----:B------:R-:W3:Y:S05]  /*1b840*/  LDSM.16.M88.4 R164, [R228+0xb800] ;  /* 0x00b80000e4a4783b */ /* 0x000eea0000000200 */
[C---:B-----5:R-:W-:Y:S06]  /*1b850*/  HMMA.16816.F32 R64, R48.reuse, R160, R64 ;  /* 0x000000a03040723c */ /* 0x060fec0000001840 */
[----:B------:R-:W-:Y:S01]  /*1b860*/  HMMA.16816.F32 R60, R48, R162, R60 ;  /* 0x000000a2303c723c */ /* 0x000fe2000000183c */
[----:B------:R-:W-:Y:S05]  /*1b870*/  LDSM.16.M88.4 R160, [R227+0x2000] ;  /* 0x00200000e3a0783b */ /* 0x000fea0000000200 */
[C---:B------:R-:W-:Y:S06]  /*1b880*/  HMMA.16816.F32 R24, R172.reuse, R168, R24 ;  /* 0x000000a8ac18723c */ /* 0x040fec0000001818 */
[C---:B------:R-:W-:Y:S01]  /*1b890*/  HMMA.16816.F32 R20, R172.reuse, R170, R20 ;  /* 0x000000aaac14723c */ /* 0x040fe20000001814 */
[----:B------:R-:W5:Y:S05]  /*1b8a0*/  LDSM.16.M88.4 R168, [R209] ;  /* 0x00000000d1a8783b */ /* 0x000f6a0000000200 */
[C---:B-1----:R-:W-:Y:S06]  /*1b8b0*/  HMMA.16816.F32 R16, R172.reuse, R32, R16 ;  /* 0x00000020ac10723c */ /* 0x042fec0000001810 */
[----:B------:R-:W-:Y:S01]  /*1b8c0*/  HMMA.16816.F32 R12, R172, R34, R12 ;  /* 0x00000022ac0c723c */ /* 0x000fe2000000180c */
[----:B------:R-:W1:Y:S05]  /*1b8d0*/  LDSM.16.M88.4 R32, [R207] ;  /* 0x00000000cf20783b */ /* 0x000e6a0000000200 */
[C---:B------:R-:W-:Y:S06]  /*1b8e0*/  HMMA.16816.F32 R56, R48.reuse, R176, R56 ;  /* 0x000000b03038723c */ /* 0x040fec0000001838 */
[----:B------:R-:W-:Y:S01]  /*1b8f0*/  HMMA.16816.F32 R52, R48, R178, R52 ;  /* 0x000000b23034723c */ /* 0x000fe20000001834 */
[----:B------:R-:W1:Y:S04]  /*1b900*/  LDSM.16.M88.4 R48, [R210] ;  /* 0x00000000d230783b */ /* 0x000e680000000200 */
[----:B------:R-:W1:Y:S01]  /*1b910*/  LDSM.16.M88.4 R176, [R228+0xb000] ;  /* 0x00b00000e4b0783b */ /* 0x000e620000000200 */
[C---:B----4-:R-:W-:Y:S06]  /*1b920*/  HMMA.16816.F32 R148, R172.reuse, R28, R148 ;  /* 0x0000001cac94723c */ /* 0x050fec0000001894 */
[C---:B------:R-:W-:Y:S01]  /*1b930*/  HMMA.16816.F32 R144, R172.reuse, R30, R144 ;  /* 0x0000001eac90723c */ /* 0x040fe20000001890 */
[----:B------:R-:W4:Y:S05]  /*1b940*/  LDSM.16.M88.4 R28, [R205] ;  /* 0x00000000cd1c783b */ /* 0x000f2a0000000200 */
[C---:B--2---:R-:W-:Y:S06]  /*1b950*/  HMMA.16816.F32 R156, R172.reuse, R36, R156 ;  /* 0x00000024ac9c723c */ /* 0x044fec000000189c */
[C---:B------:R-:W-:Y:S01]  /*1b960*/  HMMA.16816.F32 R152, R172.reuse, R38, R152 ;  /* 0x00000026ac98723c */ /* 0x040fe20000001898 */
[----:B------:R-:W2:Y:S05]  /*1b970*/  LDSM.16.M88.4 R36, [R208] ;  /* 0x00000000d024783b */ /* 0x000eaa0000000200 */
[C---:B------:R-:W-:Y:S06]  /*1b980*/  HMMA.16816.F32 R8, R172.reuse, R40, R8 ;  /* 0x00000028ac08723c */ /* 0x040fec0000001808 */
[C---:B------:R-:W-:Y:S01]  /*1b990*/  HMMA.16816.F32 R4, R172.reuse, R42, R4 ;  /* 0x0000002aac04723c */ /* 0x040fe20000001804 */
[----:B------:R-:W2:Y:S05]  /*1b9a0*/  LDSM.16.M88.4 R40, [R206] ;  /* 0x00000000ce28783b */ /* 0x000eaa0000000200 */
[C---:B------:R-:W-:Y:S06]  /*1b9b0*/  HMMA.16816.F32 R140, R172.reuse, R44, R140 ;  /* 0x0000002cac8c723c */ /* 0x040fec000000188c */
[C---:B------:R-:W-:Y:S01]  /*1b9c0*/  HMMA.16816.F32 R132, R172.reuse, R46, R132 ;  /* 0x0000002eac84723c */ /* 0x040fe20000001884 */
[----:B------:R-:W2:Y:S05]  /*1b9d0*/  LDSM.16.M88.4 R44, [R204] ;  /* 0x00000000cc2c783b */ /* 0x000eaa0000000200 */
[C---:B---3--:R-:W-:Y:S06]  /*1b9e0*/  HMMA.16816.F32 R56, R172.reuse, R164, R56 ;  /* 0x000000a4ac38723c */ /* 0x048fec0000001838 */
[----:B------:R-:W-:Y:S01]  /*1b9f0*/  HMMA.16816.F32 R52, R172, R166, R52 ;  /* 0x000000a6ac34723c */ /* 0x000fe20000001834 */
[----:B------:R-:W-:Y:S05]  /*1ba00*/  LDSM.16.M88.4 R164, [R222+0x8000] ;  /* 0x00800000dea4783b */ /* 0x000fea0000000200 */
[C---:B-----5:R-:W-:Y:S06]  /*1ba10*/  HMMA.16816.F32 R16, R160.reuse, R168, R16 ;  /* 0x000000a8a010723c */ /* 0x060fec0000001810 */
[C---:B------:R-:W-:Y:S01]  /*1ba20*/  HMMA.16816.F32 R12, R160.reuse, R170, R12 ;  /* 0x000000aaa00c723c */ /* 0x040fe2000000180c */
[----:B------:R-:W3:Y:S05]  /*1ba30*/  LDSM.16.M88.4 R168, [R225+0x2000] ;  /* 0x00200000e1a8783b */ /* 0x000eea0000000200 */
[C---:B-1----:R-:W-:Y:S06]  /*1ba40*/  HMMA.16816.F32 R156, R160.reuse, R32, R156 ;  /* 0x00000020a09c723c */ /* 0x042fec000000189c */
[C---:B------:R-:W-:Y:S01]  /*1ba50*/  HMMA.16816.F32 R152, R160.reuse, R34, R152 ;  /* 0x00000022a098723c */ /* 0x040fe20000001898 */
[----:B------:R-:W1:Y:S05]  /*1ba60*/  LDSM.16.M88.4 R32, [R222+0x8800] ;  /* 0x00880000de20783b */ /* 0x000e6a0000000200 */
[C---:B------:R-:W-:Y:S06]  /*1ba70*/  HMMA.16816.F32 R24, R160.reuse, R48, R24 ;  /* 0x00000030a018723c */ /* 0x040fec0000001818 */
[----:B------:R-:W-:Y:S01]  /*1ba80*/  HMMA.16816.F32 R20, R160, R50, R20 ;  /* 0x00000032a014723c */ /* 0x000fe20000001814 */
[----:B------:R-:W5:Y:S05]  /*1ba90*/  LDSM.16.M88.4 R48, [R138] ;  /* 0x000000008a30783b */ /* 0x000f6a0000000200 */
[C---:B------:R-:W-:Y:S06]  /*1baa0*/  HMMA.16816.F32 R64, R172.reuse, R176, R64 ;  /* 0x000000b0ac40723c */ /* 0x040fec0000001840 */
[----:B------:R-:W-:Y:S06]  /*1bab0*/  HMMA.16816.F32 R60, R172, R178, R60 ;  /* 0x000000b2ac3c723c */ /* 0x000fec000000183c */
[C---:B----4-:R-:W-:Y:S06]  /*1bac0*/  HMMA.16816.F32 R140, R160.reuse, R28, R140 ;  /* 0x0000001ca08c723c */ /* 0x050fec000000188c */
[C---:B------:R-:W-:Y:S01]  /*1bad0*/  HMMA.16816.F32 R132, R160.reuse, R30, R132 ;  /* 0x0000001ea084723c */ /* 0x040fe20000001884 */
[----:B------:R-:W4:Y:S05]  /*1bae0*/  LDSM.16.M88.4 R28, [R222+0x9000] ;  /* 0x00900000de1c783b */ /* 0x000f2a0000000200 */
        /* <DEDUP_REMOVED lines=8> */
[----:B------:R-:W2:Y:S05]  /*1bb70*/  LDSM.16.M88.4 R44, [R211+0x4800] ;  /* 0x00480000d32c783b */ /* 0x000eaa0000000200 */
[C---:B---3--:R-:W-:Y:S06]  /*1bb80*/  HMMA.16816.F32 R24, R168.reuse, R164, R24 ;  /* 0x000000a4a818723c */ /* 0x048fec0000001818 */
[C---:B------:R-:W-:Y:S06]  /*1bb90*/  HMMA.16816.F32 R20, R168.reuse, R166, R20 ;  /* 0x000000a6a814723c */ /* 0x040fec0000001814 */
[C---:B-1----:R-:W-:Y:S06]  /*1bba0*/  HMMA.16816.F32 R16, R168.reuse, R32, R16 ;  /* 0x00000020a810723c */ /* 0x042fec0000001810 */
[----:B------:R-:W-:Y:S01]  /*1bbb0*/  HMMA.16816.F32 R12, R168, R34, R12 ;  /* 0x00000022a80c723c */ /* 0x000fe2000000180c */
[----:B------:R-:W1:Y:S05]  /*1bbc0*/  LDSM.16.M88.4 R32, [R222+0x9800] ;  /* 0x00980000de20783b */ /* 0x000e6a0000000200 */
[C---:B-----5:R-:W-:Y:S06]  /*1bbd0*/  HMMA.16816.F32 R56, R160.reuse, R48, R56 ;  /* 0x00000030a038723c */ /* 0x060fec0000001838 */
[----:B------:R-:W-:Y:S01]  /*1bbe0*/  HMMA.16816.F32 R52, R160, R50, R52 ;  /* 0x00000032a034723c */ /* 0x000fe20000001834 */
[----:B------:R-:W3:Y:S05]  /*1bbf0*/  LDSM.16.M88.4 R48, [R211+0x5000] ;  /* 0x00500000d330783b */ /* 0x000eea0000000200 */
[----:B----4-:R-:W-:Y:S06]  /*1bc00*/  HMMA.16816.F32 R8, R168, R28, R8 ;  /* 0x0000001ca808723c */ /* 0x010fec0000001808 */
[----:B--2---:R-:W-:Y:S01]  /*1bc10*/  HMMA.16816.F32 R24, R40, R36, R24 ;  /* 0x000000242818723c */ /* 0x004fe20000001818 */
[----:B------:R-:W-:-:S05]  /*1bc20*/  LOP3.LUT R28, R3, 0x6, RZ, 0xc0, !PT ;  /* 0x00000006031c7812 */ /* 0x000fca00078ec0ff */
[----:B------:R-:W-:Y:S01]  /*1bc30*/  IMAD R3, R245, 0x80, R28 ;  /* 0x00000080f5037824 */ /* 0x000fe200078e021c */
[----:B------:R-:W-:Y:S01]  /*1bc40*/  HMMA.16816.F32 R20, R40, R38, R20 ;  /* 0x000000262814723c */ /* 0x000fe20000001814 */
[----:B------:R-:W2:Y:S02]  /*1bc50*/  LDSM.16.M88.4 R36, [R222+0xa000] ;  /* 0x00a00000de24783b */ /* 0x000ea40000000200 */
[C---:B------:R-:W-:Y:S02]  /*1bc60*/  VIADD R28, R3.reuse, 0x1 ;  /* 0x00000001031c7836 */ /* 0x040fe40000000000 */
[----:B------:R-:W-:Y:S01]  /*1bc70*/  VIADD R29, R3, 0x8 ;  /* 0x00000008031d7836 */ /* 0x000fe20000000000 */
[----:B------:R-:W-:Y:S02]  /*1bc80*/  HMMA.16816.F32 R4, R168, R30, R4 ;  /* 0x0000001ea804723c */ /* 0x000fe40000001804 */
[C---:B------:R-:W-:Y:S02]  /*1bc90*/  ISETP.GE.AND P1, PT, R28.reuse, R136, PT ;  /* 0x000000881c00720c */ /* 0x040fe40003f26270 */
[----:B------:R-:W-:-:S02]  /*1bca0*/  ISETP.GE.AND P4, PT, R28, R137, PT ;  /* 0x000000891c00720c */ /* 0x000fc40003f86270 */
[C---:B------:R-:W-:Y:S01]  /*1bcb0*/  ISETP.GE.AND P6, PT, R29.reuse, R136, PT ;  /* 0x000000881d00720c */ /* 0x040fe20003fc6270 */
[C---:B------:R-:W-:Y:S01]  /*1bcc0*/  HMMA.16816.F32 R16, R40.reuse, R44, R16 ;  /* 0x0000002c2810723c */ /* 0x040fe20000001810 */
[----:B------:R-:W-:Y:S02]  /*1bcd0*/  ISETP.GE.AND P3, PT, R29, R137, PT ;  /* 0x000000891d00720c */ /* 0x000fe40003f66270 */
[----:B------:R-:W4:Y:S01]  /*1bce0*/  LDSM.16.M88.4 R28, [R211+0x5800] ;  /* 0x00580000d31c783b */ /* 0x000f220000000200 */
[----:B------:R-:W-:Y:S01]  /*1bcf0*/  FSEL R178, R25, -INF , !P1 ;  /* 0xff80000019b27808 */ /* 0x000fe20004800000 */
[C---:B------:R-:W-:Y:S01]  /*1bd00*/  VIADD R25, R3.reuse, 0x11 ;  /* 0x0000001103197836 */ /* 0x040fe20000000000 */
[----:B------:R-:W-:Y:S01]  /*1bd10*/  HMMA.16816.F32 R12, R40, R46, R12 ;  /* 0x0000002e280c723c */ /* 0x000fe2000000180c */
[C---:B------:R-:W-:Y:S02]  /*1bd20*/  VIADD R45, R3.reuse, 0x9 ;  /* 0x00000009032d7836 */ /* 0x040fe40000000000 */
[----:B------:R-:W-:-:S02]  /*1bd30*/  VIADD R44, R3, 0x10 ;  /* 0x00000010032c7836 */ /* 0x000fc40000000000 */
[----:B------:R-:W-:Y:S01]  /*1bd40*/  FSEL R182, R22, -INF , !P3 ;  /* 0xff80000016b67808 */ /* 0x000fe20005800000 */
[----:B-1----:R-:W-:Y:S01]  /*1bd50*/  HMMA.16816.F32 R156, R168, R32, R156 ;  /* 0x00000020a89c723c */ /* 0x002fe2000000189c */
[CC--:B------:R-:W-:Y:S02]  /*1bd60*/  ISETP.GE.AND P5, PT, R45.reuse, R136.reuse, PT ;  /* 0x000000882d00720c */ /* 0x0c0fe40003fa6270 */
[----:B------:R-:W-:Y:S02]  /*1bd70*/  ISETP.GE.AND P1, PT, R45, R137, PT ;  /* 0x000000892d00720c */ /* 0x000fe40003f26270 */
[----:B------:R-:W-:Y:S01]  /*1bd80*/  FSEL R45, R27, -INF , !P4 ;  /* 0xff8000001b2d7808 */ /* 0x000fe20006000000 */
[----:B---3--:R-:W-:Y:S01]  /*1bd90*/  HMMA.16816.F32 R8, R40, R48, R8 ;  /* 0x000000302808723c */ /* 0x008fe20000001808 */
[----:B------:R-:W-:Y:S01]  /*1bda0*/  FSEL R47, R20, -INF , !P6 ;  /* 0xff800000142f7808 */ /* 0x000fe20007000000 */
[----:B------:R-:W-:Y:S01]  /*1bdb0*/  VIADD R20, R3, 0x18 ;  /* 0x0000001803147836 */ /* 0x000fe20000000000 */
[----:B------:R-:W-:-:S02]  /*1bdc0*/  ISETP.GE.AND P4, PT, R44, R136, PT ;  /* 0x000000882c00720c */ /* 0x000fc40003f86270 */
[----:B------:R-:W-:Y:S01]  /*1bdd0*/  FSEL R180, R21, -INF , !P5 ;  /* 0xff80000015b47808 */ /* 0x000fe20006800000 */
[----:B------:R-:W-:Y:S01]  /*1bde0*/  HMMA.16816.F32 R152, R168, R34, R152 ;  /* 0x00000022a898723c */ /* 0x000fe20000001898 */
[----:B------:R-:W1:Y:S01]  /*1bdf0*/  LDSM.16.M88.4 R32, [R211+0x6000] ;  /* 0x00600000d320783b */ /* 0x000e620000000200 */
[CC--:B------:R-:W-:Y:S02]  /*1be00*/  ISETP.GE.AND P3, PT, R25.reuse, R136.reuse, PT ;  /* 0x000000881900720c */ /* 0x0c0fe40003f66270 */
[-C--:B------:R-:W-:Y:S01]  /*1be10*/  ISETP.GE.AND P5, PT, R25, R137.reuse, PT ;  /* 0x000000891900720c */ /* 0x080fe20003fa6270 */
[----:B------:R-:W-:Y:S01]  /*1be20*/  VIADD R25, R3, 0x19 ;  /* 0x0000001903197836 */ /* 0x000fe20000000000 */
[----:B------:R-:W-:Y:S01]  /*1be30*/  ISETP.GE.AND P6, PT, R44, R137, PT ;  /* 0x000000892c00720c */ /* 0x000fe20003fc6270 */
[----:B------:R-:W-:Y:S01]  /*1be40*/  HMMA.16816.F32 R4, R40, R50, R4 ;  /* 0x000000322804723c */ /* 0x000fe20000001804 */
[----:B------:R-:W-:Y:S02]  /*1be50*/  FSEL R186, R23, -INF , !P1 ;  /* 0xff80000017ba7808 */ /* 0x000fe40004800000 */
[----:B------:R-:W-:Y:S01]  /*1be60*/  FSEL R174, R16, -INF , !P4 ;  /* 0xff80000010ae7808 */ /* 0x000fe20006000000 */
[----:B------:R-:W-:Y:S01]  /*1be70*/  VIADD R16, R3, 0x20 ;  /* 0x0000002003107836 */ /* 0x000fe20000000000 */
[----:B------:R-:W-:Y:S01]  /*1be80*/  ISETP.GE.AND P1, PT, R20, R136, PT ;  /* 0x000000881400720c */ /* 0x000fe20003f26270 */
[----:B--2---:R-:W-:Y:S01]  /*1be90*/  HMMA.16816.F32 R148, R168, R36, R148 ;  /* 0x00000024a894723c */ /* 0x004fe20000001894 */
[----:B------:R-:W-:-:S02]  /*1bea0*/  FSEL R176, R18, -INF , !P6 ;  /* 0xff80000012b07808 */ /* 0x000fc40007000000 */
[----:B------:R-:W-:Y:S02]  /*1beb0*/  FSEL R27, R17, -INF , !P3 ;  /* 0xff800000111b7808 */ /* 0x000fe40005800000 */
[CC--:B------:R-:W-:Y:S01]  /*1bec0*/  ISETP.GE.AND P6, PT, R25.reuse, R136.reuse, PT ;  /* 0x000000881900720c */ /* 0x0c0fe20003fc6270 */
[----:B----4-:R-:W-:Y:S01]  /*1bed0*/  HMMA.16816.F32 R156, R40, R28, R156 ;  /* 0x0000001c289c723c */ /* 0x010fe2000000189c */
[-C--:B------:R-:W-:Y:S02]  /*1bee0*/  ISETP.GE.AND P3, PT, R25, R137.reuse, PT ;  /* 0x000000891900720c */ /* 0x080fe40003f66270 */
[----:B------:R-:W-:Y:S02]  /*1bef0*/  FSEL R49, R19, -INF , !P5 ;  /* 0xff80000013317808 */ /* 0x000fe40006800000 */
[----:B------:R-:W-:Y:S01]  /*1bf00*/  FSEL R25, R12, -INF , !P1 ;  /* 0xff8000000c197808 */ /* 0x000fe20004800000 */
[C---:B------:R-:W-:Y:S01]  /*1bf10*/  VIADD R12, R3.reuse, 0x28 ;  /* 0x00000028030c7836 */ /* 0x040fe20000000000 */
[----:B------:R-:W-:Y:S01]  /*1bf20*/  ISETP.GE.AND P4, PT, R20, R137, PT ;  /* 0x000000891400720c */ /* 0x000fe20003f86270 */
[----:B------:R-:W-:Y:S01]  /*1bf30*/  VIADD R28, R3, 0x29 ;  /* 0x00000029031c7836 */ /* 0x000fe20000000000 */
[----:B------:R-:W-:Y:S01]  /*1bf40*/  ISETP.GE.AND P5, PT, R16, R136, PT ;  /* 0x000000881000720c */ /* 0x000fe20003fa6270 */
[----:B------:R-:W2:Y:S01]  /*1bf50*/  LDSM.16.M88.4 R20, [R222+0xa800] ;  /* 0x00a80000de14783b */ /* 0x000ea20000000200 */
[----:B------:R-:W-:Y:S01]  /*1bf60*/  FSEL R29, R15, -INF , !P3 ;  /* 0xff8000000f1d7808 */ /* 0x000fe20005800000 */
[----:B------:R-:W-:Y:S01]  /*1bf70*/  HMMA.16816.F32 R144, R168, R38, R144 ;  /* 0x00000026a890723c */ /* 0x000fe20000001890 */
[----:B------:R-:W-:Y:S01]  /*1bf80*/  FSEL R37, R8, -INF , !P5 ;  /* 0xff80000008257808 */ /* 0x000fe20006800000 */
[----:B------:R-:W-:Y:S01]  /*1bf90*/  VIADD R8, R3, 0x30 ;  /* 0x0000003003087836 */ /* 0x000fe20000000000 */
[----:B------:R-:W-:-:S02]  /*1bfa0*/  FSEL R51, R14, -INF , !P4 ;  /* 0xff8000000e337808 */ /* 0x000fc40006000000 */
[----:B------:R-:W-:Y:S01]  /*1bfb0*/  FSEL R172, R13, -INF , !P6 ;  /* 0xff8000000dac7808 */ /* 0x000fe20007000000 */
[C---:B------:R-:W-:Y:S01]  /*1bfc0*/  HMMA.16816.F32 R152, R40.reuse, R30, R152 ;  /* 0x0000001e2898723c */ /* 0x040fe20000001898 */
[CC--:B------:R-:W-:Y:S02]  /*1bfd0*/  ISETP.GE.AND P3, PT, R12.reuse, R136.reuse, PT ;  /* 0x000000880c00720c */ /* 0x0c0fe40003f66270 */
[-C--:B------:R-:W-:Y:S02]  /*1bfe0*/  ISETP.GE.AND P5, PT, R12, R137.reuse, PT ;  /* 0x000000890c00720c */ /* 0x080fe40003fa6270 */
[----:B------:R-:W3:Y:S01]  /*1bff0*/  LDSM.16.M88.4 R12, [R222+0xb000] ;  /* 0x00b00000de0c783b */ /* 0x000ee20000000200 */
[----:B------:R-:W-:Y:S01]  /*1c000*/  ISETP.GE.AND P1, PT, R16, R137, PT ;  /* 0x000000891000720c */ /* 0x000fe20003f26270 */
[C---:B------:R-:W-:Y:S01]  /*1c010*/  VIADD R16, R3.reuse, 0x21 ;  /* 0x0000002103107836 */ /* 0x040fe20000000000 */
[----:B------:R-:W-:Y:S01]  /*1c020*/  FSEL R166, R4, -INF , !P3 ;  /* 0xff80000004a67808 */ /* 0x000fe20005800000 */
[----:B------:R-:W-:Y:S01]  /*1c030*/  VIADD R4, R3, 0x38 ;  /* 0x0000003803047836 */ /* 0x000fe20000000000 */
[----:B------:R-:W-:Y:S01]  /*1c040*/  FSEL R39, R10, -INF , !P1 ;  /* 0xff8000000a277808 */ /* 0x000fe20004800000 */
[----:B-1----:R-:W-:Y:S01]  /*1c050*/  HMMA.16816.F32 R148, R40, R32, R148 ;  /* 0x000000202894723c */ /* 0x002fe20000001894 */
[----:B------:R-:W-:-:S02]  /*1c060*/  ISETP.GE.AND P4, PT, R16, R136, PT ;  /* 0x000000881000720c */ /* 0x000fc40003f86270 */
[-C--:B------:R-:W-:Y:S02]  /*1c070*/  ISETP.GE.AND P6, PT, R16, R137.reuse, PT ;  /* 0x000000891000720c */ /* 0x080fe40003fc6270 */
[----:B------:R-:W-:Y:S01]  /*1c080*/  FSEL R164, R9, -INF , !P4 ;  /* 0xff80000009a47808 */ /* 0x000fe20006000000 */
[----:B------:R-:W1:Y:S01]  /*1c090*/  LDSM.16.M88.4 R16, [R211+0x6800] ;  /* 0x00680000d310783b */ /* 0x000e620000000200 */
[----:B------:R-:W-:Y:S01]  /*1c0a0*/  FSEL R38, R11, -INF , !P6 ;  /* 0xff8000000b267808 */ /* 0x000fe20007000000 */
[----:B------:R-:W-:Y:S01]  /*1c0b0*/  HMMA.16816.F32 R144, R40, R34, R144 ;  /* 0x000000222890723c */ /* 0x000fe20000001890 */
[----:B------:R-:W-:Y:S02]  /*1c0c0*/  ISETP.GE.AND P4, PT, R28, R137, PT ;  /* 0x000000891c00720c */ /* 0x000fe40003f86270 */
[-C--:B------:R-:W-:Y:S02]  /*1c0d0*/  ISETP.GE.AND P6, PT, R8, R136.reuse, PT ;  /* 0x000000880800720c */ /* 0x080fe40003fc6270 */
[----:B------:R-:W-:-:S02]  /*1c0e0*/  ISETP.GE.AND P1, PT, R28, R136, PT ;  /* 0x000000881c00720c */ /* 0x000fc40003f26270 */
[----:B------:R-:W-:Y:S02]  /*1c0f0*/  FSEL R162, R7, -INF , !P4 ;  /* 0xff80000007a27808 */ /* 0x000fe40006000000 */
[----:B------:R-:W-:Y:S01]  /*1c100*/  FSEL R203, R156, -INF , !P6 ;  /* 0xff8000009ccb7808 */ /* 0x000fe20007000000 */
[----:B------:R-:W-:Y:S01]  /*1c110*/  IMAD.MOV.U32 R156, RZ, RZ, R184 ;  /* 0x000000ffff9c7224 */ /* 0x000fe200078e00b8 */
[----:B------:R-:W-:Y:S02]  /*1c120*/  FSEL R36, R6, -INF , !P5 ;  /* 0xff80000006247808 */ /* 0x000fe40006800000 */
[----:B------:R-:W-:Y:S01]  /*1c130*/  FSEL R160, R5, -INF , !P1 ;  /* 0xff80000005a07808 */ /* 0x000fe20004800000 */
[----:B--2---:R-:W-:Y:S01]  /*1c140*/  HMMA.16816.F32 R140, R168, R20, R140 ;  /* 0x00000014a88c723c */ /* 0x004fe2000000188c */
[C---:B------:R-:W-:Y:S02]  /*1c150*/  ISETP.GE.AND P4, PT, R4.reuse, R136, PT ;  /* 0x000000880400720c */ /* 0x040fe40003f86270 */
[----:B------:R-:W-:-:S02]  /*1c160*/  ISETP.GE.AND P6, PT, R4, R137, PT ;  /* 0x000000890400720c */ /* 0x000fc40003fc6270 */
[----:B------:R-:W2:Y:S01]  /*1c170*/  LDSM.16.M88.4 R4, [R222+0xb800] ;  /* 0x00b80000de04783b */ /* 0x000ea20000000200 */
[-C--:B------:R-:W-:Y:S01]  /*1c180*/  ISETP.GE.AND P3, PT, R8, R137.reuse, PT ;  /* 0x000000890800720c */ /* 0x080fe20003f66270 */
[C---:B------:R-:W-:Y:S01]  /*1c190*/  VIADD R8, R3.reuse, 0x31 ;  /* 0x0000003103087836 */ /* 0x040fe20000000000 */
[C---:B------:R-:W-:Y:S01]  /*1c1a0*/  HMMA.16816.F32 R132, R168.reuse, R22, R132 ;  /* 0x00000016a884723c */ /* 0x040fe20000001884 */
[C---:B------:R-:W-:Y:S01]  /*1c1b0*/  VIADD R21, R3.reuse, 0x39 ;  /* 0x0000003903157836 */ /* 0x040fe20000000000 */
[----:B------:R-:W-:Y:S01]  /*1c1c0*/  FSEL R177, R158, -INF , !P3 ;  /* 0xff8000009eb17808 */ /* 0x000fe20005800000 */
[----:B------:R-:W-:Y:S01]  /*1c1d0*/  VIADD R20, R3, 0x40 ;  /* 0x0000004003147836 */ /* 0x000fe20000000000 */
[C---:B------:R-:W-:Y:S02]  /*1c1e0*/  ISETP.GE.AND P5, PT, R8.reuse, R136, PT ;  /* 0x000000880800720c */ /* 0x040fe40003fa6270 */
[----:B------:R-:W-:Y:S01]  /*1c1f0*/  ISETP.GE.AND P1, PT, R8, R137, PT ;  /* 0x000000890800720c */ /* 0x000fe20003f26270 */
[----:B---3--:R-:W-:Y:S01]  /*1c200*/  HMMA.16816.F32 R64, R168, R12, R64 ;  /* 0x0000000ca840723c */ /* 0x008fe20000001840 */
[----:B------:R-:W3:Y:S01]  /*1c210*/  LDSM.16.M88.4 R8, [R211+0x7000] ;  /* 0x00700000d308783b */ /* 0x000ee20000000200 */
[----:B------:R-:W-:Y:S01]  /*1c220*/  FSEL R183, R157, -INF , !P5 ;  /* 0xff8000009db77808 */ /* 0x000fe20006800000 */
[----:B------:R-:W-:Y:S01]  /*1c230*/  IMAD.MOV.U32 R157, RZ, RZ, R185 ;  /* 0x000000ffff9d7224 */ /* 0x000fe200078e00b9 */
[----:B------:R-:W-:-:S02]  /*1c240*/  FSEL R158, R159, -INF , !P1 ;  /* 0xff8000009f9e7808 */ /* 0x000fc40004800000 */
[-C--:B------:R-:W-:Y:S01]  /*1c250*/  ISETP.GE.AND P5, PT, R21, R137.reuse, PT ;  /* 0x000000891500720c */ /* 0x080fe20003fa6270 */
[----:B------:R-:W-:Y:S01]  /*1c260*/  VIADD R12, R3, 0x48 ;  /* 0x00000048030c7836 */ /* 0x000fe20000000000 */
[-C--:B------:R-:W-:Y:S01]  /*1c270*/  ISETP.GE.AND P1, PT, R20, R136.reuse, PT ;  /* 0x000000881400720c */ /* 0x080fe20003f26270 */
[----:B------:R-:W-:Y:S01]  /*1c280*/  HMMA.16816.F32 R60, R168, R14, R60 ;  /* 0x0000000ea83c723c */ /* 0x000fe2000000183c */
[----:B------:R-:W-:Y:S02]  /*1c290*/  FSEL R199, R155, -INF , !P5 ;  /* 0xff8000009bc77808 */ /* 0x000fe40006800000 */
[----:B------:R-:W-:Y:S02]  /*1c2a0*/  FSEL R181, R148, -INF , !P1 ;  /* 0xff80000094b57808 */ /* 0x000fe40004800000 */
[C---:B------:R-:W-:Y:S01]  /*1c2b0*/  ISETP.GE.AND P5, PT, R12.reuse, R136, PT ;  /* 0x000000880c00720c */ /* 0x040fe20003fa6270 */
[----:B-1----:R-:W-:Y:S01]  /*1c2c0*/  HMMA.16816.F32 R140, R40, R16, R140 ;  /* 0x00000010288c723c */ /* 0x002fe2000000188c */
[----:B------:R-:W-:-:S02]  /*1c2d0*/  ISETP.GE.AND P1, PT, R12, R137, PT ;  /* 0x000000890c00720c */ /* 0x000fc40003f26270 */
[----:B------:R-:W1:Y:S01]  /*1c2e0*/  LDSM.16.M88.4 R12, [R211+0x7800] ;  /* 0x00780000d30c783b */ /* 0x000e620000000200 */
[----:B------:R-:W-:Y:S01]  /*1c2f0*/  FSEL R249, R152, -INF , !P4 ;  /* 0xff80000098f97808 */ /* 0x000fe20006000000 */
[----:B------:R-:W-:-:S04]  /*1c300*/  DEPBAR.LE SB0, 0x0 ;  /* 0x000080000000791a */ /* 0x000fc80000000000 */
[----:B------:R-:W-:Y:S01]  /*1c310*/  ISETP.GE.AND P4, PT, R20, R137, PT ;  /* 0x000000891400720c */ /* 0x000fe20003f86270 */
[C---:B------:R-:W-:Y:S01]  /*1c320*/  VIADD R20, R3.reuse, 0x41 ;  /* 0x0000004103147836 */ /* 0x040fe20000000000 */
[----:B------:R-:W-:Y:S01]  /*1c330*/  HMMA.16816.F32 R132, R40, R18, R132 ;  /* 0x000000122884723c */ /* 0x000fe20000001884 */
[----:B------:R-:W-:Y:S01]  /*1c340*/  FSEL R251, R154, -INF , !P6 ;  /* 0xff8000009afb7808 */ /* 0x000fe20007000000 */
[----:B------:R-:W-:Y:S01]  /*1c350*/  VIADD R16, R3, 0x49 ;  /* 0x0000004903107836 */ /* 0x000fe20000000000 */
[-C--:B------:R-:W-:Y:S01]  /*1c360*/  ISETP.GE.AND P3, PT, R21, R136.reuse, PT ;  /* 0x000000881500720c */ /* 0x080fe20003f66270 */
[----:B------:R-:W-:Y:S01]  /*1c370*/  VIADD R17, R3, 0x51 ;  /* 0x0000005103117836 */ /* 0x000fe20000000000 */
[----:B------:R-:W-:Y:S01]  /*1c380*/  ISETP.GE.AND P6, PT, R20, R136, PT ;  /* 0x000000881400720c */ /* 0x000fe20003fc6270 */
[----:B--2---:R-:W-:Y:S01]  /*1c390*/  HMMA.16816.F32 R56, R168, R4, R56 ;  /* 0x00000004a838723c */ /* 0x004fe20000001838 */
[----:B------:R-:W-:Y:S02]  /*1c3a0*/  FSEL R197, R150, -INF , !P4 ;  /* 0xff80000096c57808 */ /* 0x000fe40006000000 */
[----:B------:R-:W-:-:S02]  /*1c3b0*/  FSEL R179, R149, -INF , !P6 ;  /* 0xff80000095b37808 */ /* 0x000fc40007000000 */
[C---:B------:R-:W-:Y:S01]  /*1c3c0*/  ISETP.GE.AND P4, PT, R16.reuse, R136, PT ;  /* 0x000000881000720c */ /* 0x040fe20003f86270 */
[----:B------:R-:W-:Y:S01]  /*1c3d0*/  HMMA.16816.F32 R52, R168, R6, R52 ;  /* 0x00000006a834723c */ /* 0x000fe20000001834 */
[-C--:B------:R-:W-:Y:S01]  /*1c3e0*/  ISETP.GE.AND P6, PT, R16, R137.reuse, PT ;  /* 0x000000891000720c */ /* 0x080fe20003fc6270 */
[----:B------:R-:W-:Y:S01]  /*1c3f0*/  VIADD R16, R3, 0x50 ;  /* 0x0000005003107836 */ /* 0x000fe20000000000 */
[----:B------:R-:W-:Y:S01]  /*1c400*/  FSEL R201, R153, -INF , !P3 ;  /* 0xff80000099c97808 */ /* 0x000fe20005800000 */
[C---:B------:R-:W-:Y:S01]  /*1c410*/  VIADD R5, R3.reuse, 0x59 ;  /* 0x0000005903057836 */ /* 0x040fe20000000000 */
[-C--:B------:R-:W-:Y:S01]  /*1c420*/  ISETP.GE.AND P3, PT, R20, R137.reuse, PT ;  /* 0x000000891400720c */ /* 0x080fe20003f66270 */
[C---:B---3--:R-:W-:Y:S01]  /*1c430*/  HMMA.16816.F32 R64, R40.reuse, R8, R64 ;  /* 0x000000082840723c */ /* 0x048fe20000001840 */
[----:B------:R-:W-:Y:S01]  /*1c440*/  FSEL R191, R144, -INF , !P5 ;  /* 0xff80000090bf7808 */ /* 0x000fe20006800000 */
[----:B------:R-:W-:Y:S01]  /*1c450*/  VIADD R4, R3, 0x58 ;  /* 0x0000005803047836 */ /* 0x000fe20000000000 */
[----:B------:R-:W-:Y:S01]  /*1c460*/  FSEL R193, R146, -INF , !P1 ;  /* 0xff80000092c17808 */ /* 0x000fe20004800000 */
[----:B------:R-:W2:Y:S01]  /*1c470*/  LDC.64 R6, c[0x0][0x198] ;  /* 0x00006600ff067b82 */ /* 0x000ea20000000a00 */
[----:B------:R-:W-:Y:S01]  /*1c480*/  FSEL R195, R151, -INF , !P3 ;  /* 0xff80000097c37808 */ /* 0x000fe20005800000 */
[----:B------:R-:W-:Y:S06]  /*1c490*/  HMMA.16816.F32 R60, R40, R10, R60 ;  /* 0x0000000a283c723c */ /* 0x000fec000000183c */
[----:B------:R-:W-:Y:S01]  /*1c4a0*/  BAR.SYNC.DEFER_BLOCKING 0x0 ;  /* 0x0000000000007b1d */ /* 0x000fe20000010000 */
[----:B------:R-:W-:-:S02]  /*1c4b0*/  ISETP.GE.AND P5, PT, R16, R137, PT ;  /* 0x000000891000720c */ /* 0x000fc40003fa6270 */
[-C--:B------:R-:W-:Y:S02]  /*1c4c0*/  ISETP.GE.AND P1, PT, R17, R136.reuse, PT ;  /* 0x000000881100720c */ /* 0x080fe40003f26270 */
[-C--:B------:R-:W-:Y:S02]  /*1c4d0*/  ISETP.GE.AND P3, PT, R16, R136.reuse, PT ;  /* 0x000000881000720c */ /* 0x080fe40003f66270 */
[----:B------:R-:W-:Y:S01]  /*1c4e0*/  FSEL R175, R142, -INF , !P5 ;  /* 0xff8000008eaf7808 */ /* 0x000fe20006800000 */
[C---:B-1----:R-:W-:Y:S01]  /*1c4f0*/  HMMA.16816.F32 R56, R40.reuse, R12, R56 ;  /* 0x0000000c2838723c */ /* 0x042fe20000001838 */
[----:B------:R-:W-:Y:S02]  /*1c500*/  FSEL R169, R141, -INF , !P1 ;  /* 0xff8000008da97808 */ /* 0x000fe40004800000 */
[----:B------:R-:W-:Y:S02]  /*1c510*/  FSEL R165, R140, -INF , !P3 ;  /* 0xff8000008ca57808 */ /* 0x000fe40005800000 */
[C---:B------:R-:W-:Y:S01]  /*1c520*/  ISETP.GE.AND P5, PT, R5.reuse, R136, PT ;  /* 0x000000880500720c */ /* 0x040fe20003fa6270 */
[----:B------:R-:W-:Y:S01]  /*1c530*/  HMMA.16816.F32 R52, R40, R14, R52 ;  /* 0x0000000e2834723c */ /* 0x000fe20000001834 */
        /* <DEDUP_REMOVED lines=19> */
[----:B------:R-:W-:Y:S02]  /*1c670*/  ISETP.GE.AND P3, PT, R5, R137, PT ;  /* 0x000000890500720c */ /* 0x000fe40003f66270 */
[----:B------:R-:W-:Y:S02]  /*1c680*/  FSEL R159, R66, -INF , !P6 ;  /* 0xff800000429f7808 */ /* 0x000fe40007000000 */
[----:B------:R-:W-:Y:S02]  /*1c690*/  FSEL R161, R135, -INF , !P1 ;  /* 0xff80000087a17808 */ /* 0x000fe40004800000 */
[----:B------:R-:W-:Y:S02]  /*1c6a0*/  FSEL R151, R64, -INF , !P4 ;  /* 0xff80000040977808 */ /* 0x000fe40006000000 */
[-C--:B------:R-:W-:Y:S01]  /*1c6b0*/  ISETP.GE.AND P6, PT, R5, R136.reuse, PT ;  /* 0x000000880500720c */ /* 0x080fe20003fc6270 */
[----:B------:R-:W-:Y:S01]  /*1c6c0*/  VIADD R5, R3, 0x71 ;  /* 0x0000007103057836 */ /* 0x000fe20000000000 */
[----:B------:R-:W-:-:S02]  /*1c6d0*/  ISETP.GE.AND P1, PT, R4, R136, PT ;  /* 0x000000880400720c */ /* 0x000fc40003f26270 */
[----:B------:R-:W-:Y:S01]  /*1c6e0*/  ISETP.GE.AND P4, PT, R4, R137, PT ;  /* 0x000000890400720c */ /* 0x000fe20003f86270 */
[----:B------:R-:W-:Y:S01]  /*1c6f0*/  VIADD R4, R3, 0x70 ;  /* 0x0000007003047836 */ /* 0x000fe20000000000 */
[----:B------:R-:W-:Y:S02]  /*1c700*/  FSEL R143, R63, -INF , !P3 ;  /* 0xff8000003f8f7808 */ /* 0x000fe40005800000 */
[----:B------:R-:W-:Y:S02]  /*1c710*/  ISETP.GE.AND P3, PT, R3, R136, PT ;  /* 0x000000880300720c */ /* 0x000fe40003f66270 */
[----:B------:R-:W-:Y:S02]  /*1c720*/  FSEL R153, R62, -INF , !P4 ;  /* 0xff8000003e997808 */ /* 0x000fe40006000000 */
[----:B------:R-:W-:Y:S02]  /*1c730*/  FSEL R145, R61, -INF , !P6 ;  /* 0xff8000003d917808 */ /* 0x000fe40007000000 */
[----:B------:R-:W-:-:S02]  /*1c740*/  FSEL R155, R67, -INF , !P5 ;  /* 0xff800000439b7808 */ /* 0x000fc40006800000 */
[CC--:B------:R-:W-:Y:S02]  /*1c750*/  ISETP.GE.AND P4, PT, R5.reuse, R136.reuse, PT ;  /* 0x000000880500720c */ /* 0x0c0fe40003f86270 */
[-C--:B------:R-:W-:Y:S02]  /*1c760*/  ISETP.GE.AND P6, PT, R5, R137.reuse, PT ;  /* 0x000000890500720c */ /* 0x080fe40003fc6270 */
[----:B------:R-:W-:Y:S02]  /*1c770*/  ISETP.GE.AND P5, PT, R4, R136, PT ;  /* 0x000000880400720c */ /* 0x000fe40003fa6270 */
[----:B------:R-:W-:Y:S02]  /*1c780*/  FSEL R147, R60, -INF , !P1 ;  /* 0xff8000003c937808 */ /* 0x000fe40004800000 */
[----:B------:R-:W-:Y:S02]  /*1c790*/  FSEL R5, R24, -INF , !P3 ;  /* 0xff80000018057808 */ /* 0x000fe40005800000 */
[----:B------:R-:W-:Y:S01]  /*1c7a0*/  ISETP.GE.AND P1, PT, R4, R137, PT ;  /* 0x000000890400720c */ /* 0x000fe20003f26270 */
[----:B------:R-:W-:Y:S01]  /*1c7b0*/  VIADD R4, R3, 0x78 ;  /* 0x0000007803047836 */ /* 0x000fe20000000000 */
[----:B------:R-:W-:-:S02]  /*1c7c0*/  ISETP.GT.AND P3, PT, R245, R234, PT ;  /* 0x000000eaf500720c */ /* 0x000fc40003f64270 */
[----:B------:R-:W-:Y:S02]  /*1c7d0*/  FSEL R63, R56, -INF , !P5 ;  /* 0xff800000383f7808 */ /* 0x000fe40006800000 */
[C---:B------:R-:W-:Y:S01]  /*1c7e0*/  ISETP.GE.AND P5, PT, R3.reuse, R137, PT ;  /* 0x000000890300720c */ /* 0x040fe20003fa6270 */
[----:B------:R-:W-:Y:S01]  /*1c7f0*/  VIADD R3, R3, 0x79 ;  /* 0x0000007903037836 */ /* 0x000fe20000000000 */
[----:B------:R-:W-:Y:S02]  /*1c800*/  FSEL R139, R58, -INF , !P1 ;  /* 0xff8000003a8b7808 */ /* 0x000fe40004800000 */
[----:B------:R-:W-:Y:S02]  /*1c810*/  ISETP.GE.AND P1, PT, R4, R136, PT ;  /* 0x000000880400720c */ /* 0x000fe40003f26270 */
[----:B------:R-:W-:Y:S02]  /*1c820*/  FSEL R135, R59, -INF , !P6 ;  /* 0xff8000003b877808 */ /* 0x000fe40007000000 */
[----:B------:R-:W-:-:S02]  /*1c830*/  FSEL R61, R57, -INF , !P4 ;  /* 0xff800000393d7808 */ /* 0x000fc40006000000 */
[C---:B------:R-:W-:Y:S02]  /*1c840*/  ISETP.GE.AND P6, PT, R3.reuse, R136, PT ;  /* 0x000000880300720c */ /* 0x040fe40003fc6270 */
[----:B------:R-:W-:Y:S02]  /*1c850*/  FSEL R62, R52, -INF , !P1 ;  /* 0xff800000343e7808 */ /* 0x000fe40004800000 */
[-C--:B------:R-:W-:Y:S02]  /*1c860*/  ISETP.GE.AND P4, PT, R4, R137.reuse, PT ;  /* 0x000000890400720c */ /* 0x080fe40003f86270 */
[----:B------:R-:W-:Y:S02]  /*1c870*/  ISETP.GE.AND P1, PT, R3, R137, PT ;  /* 0x000000890300720c */ /* 0x000fe40003f26270 */
[----:B------:R-:W-:Y:S02]  /*1c880*/  FSEL R60, R53, -INF , !P6 ;  /* 0xff800000353c7808 */ /* 0x000fe40007000000 */
[----:B------:R-:W-:-:S02]  /*1c890*/  FSEL R3, R26, -INF , !P5 ;  /* 0xff8000001a037808 */ /* 0x000fc40006800000 */
        /* <DEDUP_REMOVED lines=23> */
[----:B------:R-:W-:-:S06]  /*1ca10*/  IMAD.HI.U32 R17, R19, R17, R18 ;  /* 0x0000001113117227 */ /* 0x000fcc00078e0012 */
        /* <DEDUP_REMOVED lines=14> */
[----:B------:R-:W-:-:S02]  /*1cb00*/  ISETP.GE.AND P0, PT, R13, RZ, PT ;  /* 0x000000ff0d00720c */ /* 0x000fc40003f06270 */
[----:B------:R-:W-:-:S07]  /*1cb10*/  ISETP.NE.AND P1, PT, R15, RZ, PT ;  /* 0x000000ff0f00720c */ /* 0x000fce0003f25270 */
        /* <DEDUP_REMOVED lines=26> */
.L_x_1960:
[----:B------:R-:W2:Y:S02]  /*1ccc0*/  LD.E R13, desc[UR4][R6.64+0x38] ;  /* 0x00003804060d7980 */ /* 0x000ea4000c101900 */
[----:B--2---:R-:W-:-:S04]  /*1ccd0*/  LEA R13, -R13, RZ, 0x7 ;  /* 0x000000ff0d0d7211 */ /* 0x004fc800078e39ff */
[----:B------:R-:W-:Y:S02]  /*1cce0*/  SHF.R.S32.HI R8, RZ, 0x1f, R13 ;  /* 0x0000001fff087819 */ /* 0x000fe4000001140d */
.L_x_1961:
[----:B------:R-:W-:Y:S05]  /*1ccf0*/  BSYNC B0 ;  /* 0x0000000000007941 */ /* 0x000fea0003800000 */
.L_x_1959:
[----:B------:R-:W-:Y:S02]  /*1cd00*/  LOP3.LUT R4, R246, 0x1, RZ, 0xc0, !PT ;  /* 0x00000001f6047812 */ /* 0x000fe400078ec0ff */
[C---:B------:R-:W-:Y:S02]  /*1cd10*/  @P2 IADD3 R11, P0, R13.reuse, R232, RZ ;  /* 0x000000e80d0b2210 */ /* 0x040fe40007f1e0ff */
[----:B------:R-:W-:Y:S02]  /*1cd20*/  ISETP.NE.U32.AND P1, PT, R4, 0x1, PT ;  /* 0x000000010400780c */ /* 0x000fe40003f25070 */
[-C--:B------:R-:W-:Y:S01]  /*1cd30*/  LEA R30, P6, R13, R236.reuse, 0x1 ;  /* 0x000000ec0d1e7211 */ /* 0x080fe200078c08ff */
[----:B------:R-:W-:Y:S01]  /*1cd40*/  @P2 IMAD.X R4, R8, 0x1, R233, P0 ;  /* 0x0000000108042824 */ /* 0x000fe200000e06e9 */
[----:B------:R-:W-:Y:S02]  /*1cd50*/  @P2 LEA R16, P0, R11, R236, 0x1 ;  /* 0x000000ec0b102211 */ /* 0x000fe400078008ff */
[----:B------:R-:W-:-:S02]  /*1cd60*/  LEA.HI.X R31, R13, R235, R8, 0x1, P6 ;  /* 0x000000eb0d1f7211 */ /* 0x000fc400030f0c08 */
[----:B------:R-:W-:-:S05]  /*1cd70*/  @P2 LEA.HI.X R17, R11, R235, R4, 0x1, P0 ;  /* 0x000000eb0b112211 */ /* 0x000fca00000f0c04 */
[----:B------:R-:W-:Y:S01]  /*1cd80*/  @!P1 IADD3 R9, P4, R13, R232, RZ ;  /* 0x000000e80d099210 */ /* 0x000fe20007f9e0ff */
[----:B------:R-:W-:Y:S01]  /*1cd90*/  @!PT LDS RZ, [RZ] ;  /* 0x00000000fffff984 */ /* 0x000fe20000000800 */
[----:B------:R-:W-:Y:S01]  /*1cda0*/  @!PT LDS RZ, [RZ] ;  /* 0x00000000fffff984 */ /* 0x000fe20000000800 */
[----:B------:R-:W-:Y:S01]  /*1cdb0*/  @!PT LDS RZ, [RZ] ;  /* 0x00000000fffff984 */ /* 0x000fe20000000800 */
[----:B------:R1:W-:Y:S04]  /*1cdc0*/  @!P1 LDGSTS.E.BYPASS.LTC128B.128 [R244+0x4000], desc[UR4][R30.64] ;  /* 0x040000001ef49fae */ /* 0x0003e8000b901d44 */
[----:B------:R-:W-:Y:S01]  /*1cdd0*/  @!P1 IMAD.X R10, R8, 0x1, R233, P4 ;  /* 0x00000001080a9824 */ /* 0x000fe200020e06e9 */
[C---:B------:R-:W-:Y:S01]  /*1cde0*/  @!P1 LEA R22, P4, R9.reuse, R236, 0x1 ;  /* 0x000000ec09169211 */ /* 0x040fe200078808ff */
[----:B------:R1:W-:Y:S03]  /*1cdf0*/  @P1 STS.128 [R244+0x4000], RZ ;  /* 0x004000fff4001388 */ /* 0x0003e60000000c00 */
[----:B------:R-:W-:Y:S01]  /*1ce00*/  @!P1 LEA.HI.X R23, R9, R235, R10, 0x1, P4 ;  /* 0x000000eb09179211 */ /* 0x000fe200020f0c0a */
[----:B------:R-:W-:Y:S01]  /*1ce10*/  @!PT LDS RZ, [RZ] ;  /* 0x00000000fffff984 */ /* 0x000fe20000000800 */
[----:B------:R-:W-:Y:S01]  /*1ce20*/  @!PT LDS RZ, [RZ] ;  /* 0x00000000fffff984 */ /* 0x000fe20000000800 */
[----:B------:R-:W-:Y:S01]  /*1ce30*/  @!PT LDS RZ, [RZ] ;  /* 0x00000000fffff984 */ /* 0x000fe20000000800 */
[----:B------:R1:W-:Y:S01]  /*1ce40*/  @P2 LDGSTS.E.BYPASS.LTC128B.128 [R244+0x8000], desc[UR4][R30.64+0x80] ;  /* 0x080000801ef42fae */ /* 0x0003e2000b901d44 */
[----:B------:R-:W-:-:S03]  /*1ce50*/  IADD3 R9, P5, P4, R232, R232, R13 ;  /* 0x000000e8e8097210 */ /* 0x000fc60007cbe00d */
[----:B------:R1:W-:Y:S01]  /*1ce60*/  @!P2 STS.128 [R244+0x8000], RZ ;  /* 0x008000fff400a388 */ /* 0x0003e20000000c00 */
[----:B------:R-:W-:Y:S02]  /*1ce70*/  IADD3.X R8, R233, R233, R8, P5, P4 ;  /* 0x000000e9e9087210 */ /* 0x000fe40002fe8408 */
[C---:B------:R-:W-:Y:S01]  /*1ce80*/  @P2 LEA R14, P0, R9.reuse, R236, 0x1 ;  /* 0x000000ec090e2211 */ /* 0x040fe200078008ff */
[----:B------:R-:W-:Y:S01]  /*1ce90*/  @!PT LDS RZ, [RZ] ;  /* 0x00000000fffff984 */ /* 0x000fe20000000800 */
[----:B------:R-:W-:Y:S01]  /*1cea0*/  @!PT LDS RZ, [RZ] ;  /* 0x00000000fffff984 */ /* 0x000fe20000000800 */
[----:B------:R-:W-:Y:S01]  /*1ceb0*/  @!PT LDS RZ, [RZ] ;  /* 0x00000000fffff984 */ /* 0x000fe20000000800 */
[----:B------:R1:W-:Y:S01]  /*1cec0*/  @!P1 LDGSTS.E.BYPASS.LTC128B.128 [R244+0x4800], desc[UR4][R22.64] ;  /* 0x0480000016f49fae */ /* 0x0003e2000b901d44 */
[C---:B------:R-:W-:Y:S02]  /*1ced0*/  IADD3 R11, P4, R9.reuse, R232, RZ ;  /* 0x000000e8090b7210 */ /* 0x040fe40007f9e0ff */
[CC--:B------:R-:W-:Y:S01]  /*1cee0*/  @!P1 LEA R20, P5, R9.reuse, R236.reuse, 0x1 ;  /* 0x000000ec09149211 */ /* 0x0c0fe200078a08ff */
[----:B------:R1:W-:Y:S01]  /*1cef0*/  @P1 STS.128 [R244+0x4800], RZ ;  /* 0x004800fff4001388 */ /* 0x0003e20000000c00 */
[CCC-:B------:R-:W-:Y:S02]  /*1cf00*/  @P2 LEA.HI.X R15, R9.reuse, R235.reuse, R8.reuse, 0x1, P0 ;  /* 0x000000eb090f2211 */ /* 0x1c0fe400000f0c08 */
[----:B------:R-:W-:Y:S01]  /*1cf10*/  @!P1 LEA.HI.X R21, R9, R235, R8, 0x1, P5 ;  /* 0x000000eb09159211 */ /* 0x000fe200028f0c08 */
        /* <DEDUP_REMOVED lines=10> */
[-C--:B------:R-:W-:Y:S01]  /*1cfc0*/  @P2 LEA.HI.X R13, R11, R235.reuse, R8, 0x1, P0 ;  /* 0x000000eb0b0d2211 */ /* 0x080fe200000f0c08 */
        /* <DEDUP_REMOVED lines=10> */
[-C--:B------:R-:W-:Y:S01]  /*1d070*/  @P2 LEA.HI.X R33, R9, R235.reuse, R8, 0x1, P0 ;  /* 0x000000eb09212211 */ /* 0x080fe200000f0c08 */
[--C-:B------:R-:W-:Y:S01]  /*1d080*/  IMAD.X R8, R8, 0x1, R233.reuse, P4 ;  /* 0x0000000108087824 */ /* 0x100fe200020e06e9 */
[CC--:B------:R-:W-:Y:S01]  /*1d090*/  @!P1 LEA R40, P5, R11.reuse, R236.reuse, 0x1 ;  /* 0x000000ec0b289211 */ /* 0x0c0fe200078a08ff */
[----:B------:R-:W-:Y:S01]  /*1d0a0*/  @!PT LDS RZ, [RZ] ;  /* 0x00000000fffff984 */ /* 0x000fe20000000800 */
[----:B------:R-:W-:Y:S01]  /*1d0b0*/  @!PT LDS RZ, [RZ] ;  /* 0x00000000fffff984 */ /* 0x000fe20000000800 */
[----:B------:R-:W-:Y:S01]  /*1d0c0*/  @!PT LDS RZ, [RZ] ;  /* 0x00000000fffff984 */ /* 0x000fe20000000800 */
[----:B------:R1:W-:Y:S01]  /*1d0d0*/  @P2 LDGSTS.E.BYPASS.LTC128B.128 [R244+0x9000], desc[UR4][R14.64+0x80] ;  /* 0x090000800ef42fae */ /* 0x0003e2000b901d44 */
[C---:B------:R-:W-:Y:S02]  /*1d0e0*/  @P2 LEA R10, P0, R11.reuse, R236, 0x1 ;  /* 0x000000ec0b0a2211 */ /* 0x040fe400078008ff */
[C---:B------:R-:W-:Y:S01]  /*1d0f0*/  IADD3 R9, P4, R11.reuse, R232, RZ ;  /* 0x000000e80b097210 */ /* 0x040fe20007f9e0ff */
[----:B------:R1:W-:Y:S01]  /*1d100*/  @!P2 STS.128 [R244+0x9000], RZ ;  /* 0x009000fff400a388 */ /* 0x0003e20000000c00 */
[CCC-:B------:R-:W-:Y:S02]  /*1d110*/  @!P1 LEA.HI.X R41, R11.reuse, R235.reuse, R8.reuse, 0x1, P5 ;  /* 0x000000eb0b299211 */ /* 0x1c0fe400028f0c08 */
[----:B------:R-:W-:Y:S01]  /*1d120*/  @P2 LEA.HI.X R11, R11, R235, R8, 0x1, P0 ;  /* 0x000000eb0b0b2211 */ /* 0x000fe200000f0c08 */
[----:B------:R-:W-:Y:S01]  /*1d130*/  IMAD.X R8, R8, 0x1, R233, P4 ;  /* 0x0000000108087824 */ /* 0x000fe200020e06e9 */
[----:B------:R-:W-:Y:S01]  /*1d140*/  @!PT LDS RZ, [RZ] ;  /* 0x00000000fffff984 */ /* 0x000fe20000000800 */
[----:B------:R-:W-:Y:S01]  /*1d150*/  @!PT LDS RZ, [RZ] ;  /* 0x00000000fffff984 */ /* 0x000fe20000000800 */
[----:B------:R-:W-:Y:S01]  /*1d160*/  @!PT LDS RZ, [RZ] ;  /* 0x00000000fffff984 */ /* 0x000fe20000000800 */
[----:B------:R1:W-:Y:S01]  /*1d170*/  @!P1 LDGSTS.E.BYPASS.LTC128B.128 [R244+0x5800], desc[UR4][R18.64] ;  /* 0x0580000012f49fae */ /* 0x0003e2000b901d44 */
[----:B------:R-:W-:-:S02]  /*1d180*/  @!P1 LEA R54, P5, R9, R236, 0x1 ;  /* 0x000000ec09369211 */ /* 0x000fc400078a08ff */
[C---:B------:R-:W-:Y:S01]  /*1d190*/  @P2 LEA R42, P0, R9.reuse, R236, 0x1 ;  /* 0x000000ec092a2211 */ /* 0x040fe200078008ff */
[----:B------:R1:W-:Y:S01]  /*1d1a0*/  @P1 STS.128 [R244+0x5800], RZ ;  /* 0x005800fff4001388 */ /* 0x0003e20000000c00 */
[C---:B------:R-:W-:Y:S02]  /*1d1b0*/  IADD3 R4, P4, R9.reuse, R232, RZ ;  /* 0x000000e809047210 */ /* 0x040fe40007f9e0ff */
[CCC-:B------:R-:W-:Y:S01]  /*1d1c0*/  @!P1 LEA.HI.X R55, R9.reuse, R235.reuse, R8.reuse, 0x1, P5 ;  /* 0x000000eb09379211 */ /* 0x1c0fe200028f0c08 */
[----:B------:R-:W-:Y:S01]  /*1d1d0*/  @!PT LDS RZ, [RZ] ;  /* 0x00000000fffff984 */ /* 0x000fe20000000800 */
[----:B------:R-:W-:Y:S01]  /*1d1e0*/  @!PT LDS RZ, [RZ] ;  /* 0x00000000fffff984 */ /* 0x000fe20000000800 */
[----:B------:R-:W-:Y:S01]  /*1d1f0*/  @!PT LDS RZ, [RZ] ;  /* 0x00000000fffff984 */ /* 0x000fe20000000800 */
[----:B------:R1:W-:Y:S01]  /*1d200*/  @P2 LDGSTS.E.BYPASS.LTC128B.128 [R244+0x9800], desc[UR4][R12.64+0x80] ;  /* 0x098000800cf42fae */ /* 0x0003e2000b901d44 */
[-C--:B------:R-:W-:Y:S01]  /*1d210*/  @P2 LEA.HI.X R43, R9, R235.reuse, R8, 0x1, P0 ;  /* 0x000000eb092b2211 */ /* 0x080fe200000f0c08 */
[----:B------:R-:W-:Y:S01]  /*1d220*/  IMAD.X R8, R8, 0x1, R233, P4 ;  /* 0x0000000108087824 */ /* 0x000fe200020e06e9 */
[CC--:B------:R-:W-:Y:S01]  /*1d230*/  @!P1 LEA R56, P4, R4.reuse, R236.reuse, 0x1 ;  /* 0x000000ec04389211 */ /* 0x0c0fe200078808ff */
[----:B------:R1:W-:Y:S01]  /*1d240*/  @!P2 STS.128 [R244+0x9800], RZ ;  /* 0x009800fff400a388 */ /* 0x0003e20000000c00 */
[C---:B------:R-:W-:Y:S01]  /*1d250*/  @P2 LEA R58, P0, R4.reuse, R236, 0x1 ;  /* 0x000000ec043a2211 */ /* 0x040fe200078008ff */
[----:B------:R-:W-:Y:S01]  /*1d260*/  IMAD.MOV.U32 R236, RZ, RZ, R30 ;  /* 0x000000ffffec7224 */ /* 0x000fe200078e001e */
[CCC-:B------:R-:W-:Y:S01]  /*1d270*/  @!P1 LEA.HI.X R57, R4.reuse, R235.reuse, R8.reuse, 0x1, P4 ;  /* 0x000000eb04399211 */ /* 0x1c0fe200020f0c08 */
[----:B------:R-:W-:Y:S01]  /*1d280*/  @!PT LDS RZ, [RZ] ;  /* 0x00000000fffff984 */ /* 0x000fe20000000800 */
[----:B------:R-:W-:Y:S01]  /*1d290*/  @!PT LDS RZ, [RZ] ;  /* 0x00000000fffff984 */ /* 0x000fe20000000800 */
[----:B------:R-:W-:Y:S01]  /*1d2a0*/  @!PT LDS RZ, [RZ] ;  /* 0x00000000fffff984 */ /* 0x000fe20000000800 */
[----:B------:R1:W-:Y:S01]  /*1d2b0*/  @!P1 LDGSTS.E.BYPASS.LTC128B.128 [R244+0x6000], desc[UR4][R34.64] ;  /* 0x0600000022f49fae */ /* 0x0003e2000b901d44 */
[----:B------:R-:W-:Y:S01]  /*1d2c0*/  @P2 LEA.HI.X R59, R4, R235, R8, 0x1, P0 ;  /* 0x000000eb043b2211 */ /* 0x000fe200000f0c08 */
[----:B------:R-:W-:-:S02]  /*1d2d0*/  IMAD.MOV.U32 R235, RZ, RZ, R31 ;  /* 0x000000ffffeb7224 */ /* 0x000fc400078e001f */
        /* <DEDUP_REMOVED lines=37> */
.L_x_1958:
[----:B------:R-:W-:Y:S05]  /*1d530*/  BSYNC B1 ;  /* 0x0000000000017941 */ /* 0x000fea0003800000 */
.L_x_1957:
[----:B-1----:R1:W2:Y:S01]  /*1d540*/  LD.E R55, desc[UR4][R6.64+0xdc] ;  /* 0x0000dc0406377980 */ /* 0x0022a2000c101900 */
[----:B------:R-:W-:-:S03]  /*1d550*/  FMNMX.FTZ R4, R0, R3, !PT ;  /* 0x0000000300047209 */ /* 0x000fc60007810000 */
[----:B------:R-:W-:Y:S01]  /*1d560*/  LDSM.16.MT88.4 R16, [R221+0xc000] ;  /* 0x00c00000dd10783b */ /* 0x000fe20000004200 */
[----:B------:R-:W-:-:S03]  /*1d570*/  FMNMX.FTZ R9, R45, R4, !PT ;  /* 0x000000042d097209 */ /* 0x000fc60007810000 */
[----:B------:R-:W-:Y:S01]  /*1d580*/  LDSM.16.MT88.4 R32, [R223+0xd000] ;  /* 0x00d00000df20783b */ /* 0x000fe20000004200 */
[----:B------:R-:W-:-:S04]  /*1d590*/  FMNMX.FTZ R9, R182, R9, !PT ;  /* 0x00000009b6097209 */ /* 0x000fc80007810000 */
[----:B------:R-:W-:-:S04]  /*1d5a0*/  FMNMX.FTZ R9, R186, R9, !PT ;  /* 0x00000009ba097209 */ /* 0x000fc80007810000 */
[----:B------:R-:W-:Y:S02]  /*1d5b0*/  FMNMX.FTZ R4, R176, R9, !PT ;  /* 0x00000009b0047209 */ /* 0x000fe40007810000 */
[----:B------:R-:W-:Y:S02]  /*1d5c0*/  FMNMX.FTZ R9, R2, R5, !PT ;  /* 0x0000000502097209 */ /* 0x000fe40007810000 */
[----:B------:R-:W-:Y:S02]  /*1d5d0*/  FMNMX.FTZ R4, R49, R4, !PT ;  /* 0x0000000431047209 */ /* 0x000fe40007810000 */
[----:B------:R-:W-:Y:S02]  /*1d5e0*/  FMNMX.FTZ R8, R178, R9, !PT ;  /* 0x00000009b2087209 */ /* 0x000fe40007810000 */
[----:B------:R-:W-:Y:S02]  /*1d5f0*/  FMNMX.FTZ R4, R51, R4, !PT ;  /* 0x0000000433047209 */ /* 0x000fe40007810000 */
[----:B------:R-:W-:-:S02]  /*1d600*/  FMNMX.FTZ R9, R47, R8, !PT ;  /* 0x000000082f097209 */ /* 0x000fc40007810000 */
[----:B------:R-:W-:Y:S02]  /*1d610*/  FMNMX.FTZ R4, R29, R4, !PT ;  /* 0x000000041d047209 */ /* 0x000fe40007810000 */
[----:B-1----:R-:W-:Y:S02]  /*1d620*/  FMNMX.FTZ R7, R180, R9, !PT ;  /* 0x00000009b4077209 */ /* 0x002fe40007810000 */
        /* <DEDUP_REMOVED lines=60> */
[----:B---3--:R-:W-:-:S04]  /*1d9f0*/  FMNMX.FTZ R46, R7, R46, !PT ;  /* 0x0000002e072e7209 */ /* 0x008fc80007810000 */
[----:B------:R-:W-:-:S04]  /*1da00*/  FSETP.NEU.FTZ.AND P1, PT, R46, -INF , PT ;  /* 0xff8000002e00780b */ /* 0x000fc80003f3d000 */
[----:B------:R-:W-:Y:S01]  /*1da10*/  FSEL R9, R46, RZ, P1 ;  /* 0x000000ff2e097208 */ /* 0x000fe20000800000 */
[C---:B--2---:R-:W-:Y:S01]  /*1da20*/  FMUL.FTZ R56, R55.reuse, R44 ;  /* 0x0000002c37387220 */ /* 0x044fe20000410000 */
[----:B------:R-:W-:-:S04]  /*1da30*/  FMUL.FTZ R64, R55, R46 ;  /* 0x0000002e37407220 */ /* 0x000fc80000410000 */
[----:B------:R-:W-:Y:S02]  /*1da40*/  FSEL R56, R56, RZ, P0 ;  /* 0x000000ff38387208 */ /* 0x000fe40000000000 */
[----:B------:R-:W-:-:S03]  /*1da50*/  FSEL R64, R64, RZ, P1 ;  /* 0x000000ff40407208 */ /* 0x000fc60000800000 */
[-CC-:B------:R-:W-:Y:S01]  /*1da60*/  FFMA.FTZ R41, R45, R55.reuse, -R56.reuse ;  /* 0x000000372d297223 */ /* 0x180fe20000010838 */
[-C--:B------:R-:W-:Y:S01]  /*1da70*/  FFMA.FTZ R48, R3, R55.reuse, -R56 ;  /* 0x0000003703307223 */ /* 0x080fe20000010838 */
[-CC-:B------:R-:W-:Y:S01]  /*1da80*/  FFMA.FTZ R45, R5, R55.reuse, -R64.reuse ;  /* 0x00000037052d7223 */ /* 0x180fe20000010840 */
[----:B------:R-:W-:Y:S01]  /*1da90*/  FSEL R5, R44, RZ, P0 ;  /* 0x000000ff2c057208 */ /* 0x000fe20000000000 */
[-C--:B------:R-:W-:Y:S01]  /*1daa0*/  FFMA.FTZ R42, R47, R55.reuse, -R64 ;  /* 0x000000372f2a7223 */ /* 0x080fe20000010840 */
[-CC-:B------:R-:W-:Y:S01]  /*1dab0*/  FFMA.FTZ R40, R182, R55.reuse, -R56.reuse ;  /* 0x00000037b6287223 */ /* 0x180fe20000010838 */
[-C--:B------:R-:W-:Y:S01]  /*1dac0*/  FFMA.FTZ R3, R186, R55.reuse, -R56 ;  /* 0x00000037ba037223 */ /* 0x080fe20000010838 */
[-CC-:B------:R-:W-:Y:S01]  /*1dad0*/  FFMA.FTZ R43, R178, R55.reuse, -R64.reuse ;  /* 0x00000037b22b7223 */ /* 0x180fe20000010840 */
[----:B------:R-:W-:Y:S01]  /*1dae0*/  FADD.FTZ R0, R0, -R5 ;  /* 0x8000000500007221 */ /* 0x000fe20000010000 */
[-C--:B------:R-:W-:Y:S01]  /*1daf0*/  FFMA.FTZ R47, R180, R55.reuse, -R64 ;  /* 0x00000037b42f7223 */ /* 0x080fe20000010840 */
[----:B------:R-:W1:Y:S01]  /*1db00*/  LDSM.16.MT88.4 R4, [R223+0xc000] ;  /* 0x00c00000df04783b */ /* 0x000e620000004200 */
[----:B------:R-:W-:Y:S01]  /*1db10*/  MUFU.EX2 R48, R48 ;  /* 0x0000003000307308 */ /* 0x000fe20000000800 */
[----:B------:R-:W-:Y:S01]  /*1db20*/  FMUL.FTZ R20, R55, R0 ;  /* 0x0000000037147220 */ /* 0x000fe20000410000 */
[----:B------:R-:W-:Y:S01]  /*1db30*/  FADD.FTZ R0, R2, -R9 ;  /* 0x8000000902007221 */ /* 0x000fe20000010000 */
[-CC-:B------:R-:W-:Y:S01]  /*1db40*/  FFMA.FTZ R52, R51, R55.reuse, -R56.reuse ;  /* 0x0000003733347223 */ /* 0x180fe20000010838 */
[----:B------:R-:W2:Y:S01]  /*1db50*/  LDSM.16.MT88.4 R8, [R220+0xc000] ;  /* 0x00c00000dc08783b */ /* 0x000ea20000004200 */
[-CC-:B------:R-:W-:Y:S01]  /*1db60*/  FFMA.FTZ R51, R29, R55.reuse, -R56.reuse ;  /* 0x000000371d337223 */ /* 0x180fe20000010838 */
[----:B------:R-:W-:Y:S01]  /*1db70*/  FMUL.FTZ R0, R55, R0 ;  /* 0x0000000037007220 */ /* 0x000fe20000410000 */
[-CC-:B------:R-:W-:Y:S01]  /*1db80*/  FFMA.FTZ R50, R176, R55.reuse, -R56.reuse ;  /* 0x00000037b0327223 */ /* 0x180fe20000010838 */
[----:B------:R-:W3:Y:S01]  /*1db90*/  MUFU.EX2 R41, R41 ;  /* 0x0000002900297308 */ /* 0x000ee20000000800 */
[----:B------:R-:W-:Y:S01]  /*1dba0*/  LDSM.16.MT88.4 R28, [R219+0x10000] ;  /* 0x01000000db1c783b */ /* 0x000fe20000004200 */
[-C--:B------:R-:W-:Y:S01]  /*1dbb0*/  FFMA.FTZ R49, R49, R55.reuse, -R56 ;  /* 0x0000003731317223 */ /* 0x080fe20000010838 */
[-CC-:B------:R-:W-:Y:S01]  /*1dbc0*/  FFMA.FTZ R59, R174, R55.reuse, -R64.reuse ;  /* 0x00000037ae3b7223 */ /* 0x180fe20000010840 */
[-CC-:B------:R-:W-:Y:S01]  /*1dbd0*/  FFMA.FTZ R54, R27, R55.reuse, -R64.reuse ;  /* 0x000000371b367223 */ /* 0x180fe20000010840 */
[-CC-:B------:R-:W-:Y:S01]  /*1dbe0*/  FFMA.FTZ R58, R25, R55.reuse, -R64.reuse ;  /* 0x00000037193a7223 */ /* 0x180fe20000010840 */
[-C--:B------:R-:W-:Y:S01]  /*1dbf0*/  FFMA.FTZ R57, R172, R55.reuse, -R64 ;  /* 0x00000037ac397223 */ /* 0x080fe20000010840 */
[----:B------:R-:W-:Y:S01]  /*1dc00*/  LDSM.16.MT88.4 R24, [R221+0xc800] ;  /* 0x00c80000dd18783b */ /* 0x000fe20000004200 */
[----:B------:R-:W-:Y:S01]  /*1dc10*/  MUFU.EX2 R40, R40 ;  /* 0x0000002800287308 */ /* 0x000fe20000000800 */
[-CC-:B------:R-:W-:Y:S01]  /*1dc20*/  FFMA.FTZ R65, R39, R55.reuse, -R56.reuse ;  /* 0x0000003727417223 */ /* 0x180fe20000010838 */
[-CC-:B------:R-:W-:Y:S01]  /*1dc30*/  FFMA.FTZ R66, R38, R55.reuse, -R56.reuse ;  /* 0x0000003726427223 */ /* 0x180fe20000010838 */
[-C--:B------:R-:W-:Y:S01]  /*1dc40*/  FFMA.FTZ R67, R36, R55.reuse, -R56 ;  /* 0x0000003724437223 */ /* 0x080fe20000010838 */
[-CC-:B------:R-:W-:Y:S01]  /*1dc50*/  FFMA.FTZ R132, R37, R55.reuse, -R64.reuse ;  /* 0x0000003725847223 */ /* 0x180fe20000010840 */
[-CC-:B------:R-:W-:Y:S01]  /*1dc60*/  FFMA.FTZ R137, R164, R55.reuse, -R64.reuse ;  /* 0x00000037a4897223 */ /* 0x180fe20000010840 */
[----:B------:R-:W-:Y:S01]  /*1dc70*/  LDSM.16.MT88.4 R36, [R219+0x10800] ;  /* 0x01080000db24783b */ /* 0x000fe20000004200 */
[-CC-:B------:R-:W-:Y:S01]  /*1dc80*/  FFMA.FTZ R134, R166, R55.reuse, -R64.reuse ;  /* 0x00000037a6867223 */ /* 0x180fe20000010840 */
[----:B------:R-:W4:Y:S01]  /*1dc90*/  MUFU.EX2 R3, R3 ;  /* 0x0000000300037308 */ /* 0x000f220000000800 */
[----:B---3--:R-:W-:Y:S01]  /*1dca0*/  F2FP.F16.F32.PACK_AB R13, R41, R48 ;  /* 0x00000030290d723e */ /* 0x008fe200000000ff */
[-C--:B------:R-:W-:Y:S01]  /*1dcb0*/  FFMA.FTZ R141, R160, R55.reuse, -R64 ;  /* 0x00000037a08d7223 */ /* 0x080fe20000010840 */
[-CC-:B------:R-:W-:Y:S01]  /*1dcc0*/  FFMA.FTZ R136, R162, R55.reuse, -R56.reuse ;  /* 0x00000037a2887223 */ /* 0x180fe20000010838 */
[-CC-:B------:R-:W-:Y:S01]  /*1dcd0*/  FFMA.FTZ R140, R177, R55.reuse, -R56.reuse ;  /* 0x00000037b18c7223 */ /* 0x180fe20000010838 */
[-CC-:B------:R-:W-:Y:S01]  /*1dce0*/  FFMA.FTZ R177, R158, R55.reuse, -R56.reuse ;  /* 0x000000379eb17223 */ /* 0x180fe20000010838 */
[-C--:B------:R-:W-:Y:S01]  /*1dcf0*/  FFMA.FTZ R142, R251, R55.reuse, -R56 ;  /* 0x00000037fb8e7223 */ /* 0x080fe20000010838 */
[-CC-:B------:R-:W-:Y:S01]  /*1dd00*/  FFMA.FTZ R144, R203, R55.reuse, -R64.reuse ;  /* 0x00000037cb907223 */ /* 0x180fe20000010840 */
[----:B------:R-:W-:Y:S01]  /*1dd10*/  MUFU.EX2 R45, R45 ;  /* 0x0000002d002d7308 */ /* 0x000fe20000000800 */
[-CC-:B------:R-:W-:Y:S01]  /*1dd20*/  FFMA.FTZ R183, R183, R55.reuse, -R64.reuse ;  /* 0x00000037b7b77223 */ /* 0x180fe20000010840 */
[-CC-:B------:R-:W-:Y:S01]  /*1dd30*/  FFMA.FTZ R146, R249, R55.reuse, -R64.reuse ;  /* 0x00000037f9927223 */ /* 0x180fe20000010840 */
[-C--:B------:R-:W-:Y:S01]  /*1dd40*/  FFMA.FTZ R185, R201, R55.reuse, -R64 ;  /* 0x00000037c9b97223 */ /* 0x080fe20000010840 */
[-C--:B------:R-:W-:Y:S01]  /*1dd50*/  FFMA.FTZ R199, R199, R55.reuse, -R56 ;  /* 0x00000037c7c77223 */ /* 0x080fe20000010838 */
[-C--:B------:R-:W-:Y:S01]  /*1dd60*/  FFMA.FTZ R152, R181, R55.reuse, -R64 ;  /* 0x00000037b5987223 */ /* 0x080fe20000010840 */
[-CC-:B------:R-:W-:Y:S01]  /*1dd70*/  FFMA.FTZ R148, R197, R55.reuse, -R56.reuse ;  /* 0x00000037c5947223 */ /* 0x180fe20000010838 */
[-CC-:B------:R-:W-:Y:S01]  /*1dd80*/  FFMA.FTZ R195, R195, R55.reuse, -R56.reuse ;  /* 0x00000037c3c37223 */ /* 0x180fe20000010838 */
[----:B------:R-:W3:Y:S01]  /*1dd90*/  MUFU.EX2 R43, R43 ;  /* 0x0000002b002b7308 */ /* 0x000ee20000000800 */
[----:B----4-:R-:W-:Y:S01]  /*1dda0*/  F2FP.F16.F32.PACK_AB R15, R3, R40 ;  /* 0x00000028030f723e */ /* 0x010fe200000000ff */
        /* <DEDUP_REMOVED lines=13> */
[--C-:B------:R-:W-:Y:S01]  /*1de80*/  FFMA.FTZ R161, R161, R55, -R56.reuse ;  /* 0x00000037a1a17223 */ /* 0x100fe20000010838 */
[----:B------:R-:W4:Y:S01]  /*1de90*/  MUFU.EX2 R47, R47 ;  /* 0x0000002f002f7308 */ /* 0x000f220000000800 */
[----:B---3--:R-:W-:Y:S01]  /*1dea0*/  F2FP.F16.F32.PACK_AB R12, R43, R45 ;  /* 0x0000002d2b0c723e */ /* 0x008fe200000000ff */
[-CC-:B------:R-:W-:Y:S01]  /*1deb0*/  FFMA.FTZ R159, R159, R55.reuse, -R56.reuse ;  /* 0x000000379f9f7223 */ /* 0x180fe20000010838 */
[-CC-:B------:R-:W-:Y:S01]  /*1dec0*/  FFMA.FTZ R166, R155, R55.reuse, -R56.reuse ;  /* 0x000000379ba67223 */ /* 0x180fe20000010838 */
[-C--:B------:R-:W-:Y:S01]  /*1ded0*/  FFMA.FTZ R153, R153, R55.reuse, -R56 ;  /* 0x0000003799997223 */ /* 0x080fe20000010838 */
[-CC-:B------:R-:W-:Y:S01]  /*1dee0*/  FFMA.FTZ R151, R151, R55.reuse, -R64.reuse ;  /* 0x0000003797977223 */ /* 0x180fe20000010840 */
[-CC-:B------:R-:W-:Y:S01]  /*1def0*/  FFMA.FTZ R168, R149, R55.reuse, -R64.reuse ;  /* 0x0000003795a87223 */ /* 0x180fe20000010840 */
[-CC-:B------:R-:W-:Y:S01]  /*1df00*/  FFMA.FTZ R147, R147, R55.reuse, -R64.reuse ;  /* 0x0000003793937223 */ /* 0x180fe20000010840 */
[----:B------:R-:W3:Y:S01]  /*1df10*/  MUFU.EX2 R2, R20 ;  /* 0x0000001400027308 */ /* 0x000ee20000000800 */
[-C--:B------:R-:W-:Y:S01]  /*1df20*/  FFMA.FTZ R170, R145, R55.reuse, -R64 ;  /* 0x0000003791aa7223 */ /* 0x080fe20000010840 */
[-CC-:B------:R-:W-:Y:S01]  /*1df30*/  FFMA.FTZ R172, R143, R55.reuse, -R56.reuse ;  /* 0x000000378fac7223 */ /* 0x180fe20000010838 */
[-CC-:B------:R-:W-:Y:S01]  /*1df40*/  FFMA.FTZ R139, R139, R55.reuse, -R56.reuse ;  /* 0x000000378b8b7223 */ /* 0x180fe20000010838 */
[-CC-:B------:R-:W-:Y:S01]  /*1df50*/  FFMA.FTZ R174, R135, R55.reuse, -R56.reuse ;  /* 0x0000003787ae7223 */ /* 0x180fe20000010838 */
[-C--:B------:R-:W-:Y:S01]  /*1df60*/  FFMA.FTZ R133, R133, R55.reuse, -R56 ;  /* 0x0000003785857223 */ /* 0x080fe20000010838 */
[-C--:B------:R-:W-:Y:S01]  /*1df70*/  FFMA.FTZ R63, R63, R55.reuse, -R64 ;  /* 0x000000373f3f7223 */ /* 0x080fe20000010840 */
[----:B------:R-:W-:Y:S01]  /*1df80*/  FFMA.FTZ R53, R53, R55, -R56 ;  /* 0x0000003735357223 */ /* 0x000fe20000010838 */
        /* <DEDUP_REMOVED lines=14> */
[-C--:B------:R-:W-:Y:S01]  /*1e070*/  FMUL.FTZ R125, R125, R0.reuse ;  /* 0x000000007d7d7220 */ /* 0x080fe20000410000 */
[-C--:B------:R-:W-:Y:S01]  /*1e080*/  FMUL.FTZ R68, R68, R0.reuse ;  /* 0x0000000044447220 */ /* 0x080fe20000410000 */
[-C--:B------:R-:W-:Y:S01]  /*1e090*/  FMUL.FTZ R69, R69, R0.reuse ;  /* 0x0000000045457220 */ /* 0x080fe20000410000 */
[-C--:B------:R-:W-:Y:S01]  /*1e0a0*/  FMUL.FTZ R72, R72, R0.reuse ;  /* 0x0000000048487220 */ /* 0x080fe20000410000 */
[----:B------:R-:W-:Y:S01]  /*1e0b0*/  FMUL.FTZ R73, R73, R0 ;  /* 0x0000000049497220 */ /* 0x000fe20000410000 */
[C---:B-1----:R-:W-:Y:S01]  /*1e0c0*/  HMMA.16816.F32 R128, R12.reuse, R4, R128 ;  /* 0x000000040c80723c */ /* 0x042fe20000001880 */
[-C--:B------:R-:W-:Y:S01]  /*1e0d0*/  FMUL.FTZ R78, R78, R2.reuse ;  /* 0x000000024e4e7220 */ /* 0x080fe20000410000 */
[-C--:B------:R-:W-:Y:S01]  /*1e0e0*/  FMUL.FTZ R79, R79, R2.reuse ;  /* 0x000000024f4f7220 */ /* 0x080fe20000410000 */
[-C--:B------:R-:W-:Y:S01]  /*1e0f0*/  FMUL.FTZ R82, R82, R2.reuse ;  /* 0x0000000252527220 */ /* 0x080fe20000410000 */
[----:B------:R-:W-:Y:S01]  /*1e100*/  FMUL.FTZ R83, R83, R2 ;  /* 0x0000000253537220 */ /* 0x000fe20000410000 */
[-C--:B------:R-:W-:Y:S01]  /*1e110*/  FMUL.FTZ R76, R76, R0.reuse ;  /* 0x000000004c4c7220 */ /* 0x080fe20000410000 */
[C---:B------:R-:W-:Y:S01]  /*1e120*/  HMMA.16816.F32 R124, R12.reuse, R6, R124 ;  /* 0x000000060c7c723c */ /* 0x040fe2000000187c */
[----:B------:R-:W1:Y:S01]  /*1e130*/  LDSM.16.MT88.4 R4, [R219+0xc000] ;  /* 0x00c00000db04783b */ /* 0x000e620000004200 */
[-C--:B------:R-:W-:Y:S01]  /*1e140*/  FMUL.FTZ R77, R77, R0.reuse ;  /* 0x000000004d4d7220 */ /* 0x080fe20000410000 */
[-C--:B------:R-:W-:Y:S01]  /*1e150*/  FMUL.FTZ R80, R80, R0.reuse ;  /* 0x0000000050507220 */ /* 0x080fe20000410000 */
[----:B------:R-:W-:Y:S01]  /*1e160*/  FMUL.FTZ R81, R81, R0 ;  /* 0x0000000051517220 */ /* 0x000fe20000410000 */
[-C--:B------:R-:W-:Y:S01]  /*1e170*/  FMUL.FTZ R86, R86, R2.reuse ;  /* 0x0000000256567220 */ /* 0x080fe20000410000 */
[C---:B------:R-:W-:Y:S01]  /*1e180*/  HMMA.16816.F32 R68, R12.reuse, R16, R68 ;  /* 0x000000100c44723c */ /* 0x040fe20000001844 */
[----:B------:R-:W-:Y:S01]  /*1e190*/  FMUL.FTZ R87, R87, R2 ;  /* 0x0000000257577220 */ /* 0x000fe20000410000 */
[-C--:B------:R-:W-:Y:S01]  /*1e1a0*/  FMUL.FTZ R84, R84, R0.reuse ;  /* 0x0000000054547220 */ /* 0x080fe20000410000 */
[----:B------:R-:W-:Y:S01]  /*1e1b0*/  FMUL.FTZ R85, R85, R0 ;  /* 0x0000000055557220 */ /* 0x000fe20000410000 */
[-C--:B------:R-:W-:Y:S01]  /*1e1c0*/  FMUL.FTZ R90, R90, R2.reuse ;  /* 0x000000025a5a7220 */ /* 0x080fe20000410000 */
[----:B------:R-:W-:Y:S01]  /*1e1d0*/  FMUL.FTZ R91, R91, R2 ;  /* 0x000000025b5b7220 */ /* 0x000fe20000410000 */
[C---:B------:R-:W-:Y:S01]  /*1e1e0*/  HMMA.16816.F32 R72, R12.reuse, R18, R72 ;  /* 0x000000120c48723c */ /* 0x040fe20000001848 */
[----:B------:R-:W3:Y:S01]  /*1e1f0*/  LDSM.16.MT88.4 R16, [R223+0x10000] ;  /* 0x01000000df10783b */ /* 0x000ee20000004200 */
[-C--:B------:R-:W-:Y:S01]  /*1e200*/  FMUL.FTZ R88, R88, R0.reuse ;  /* 0x0000000058587220 */ /* 0x080fe20000410000 */
[----:B------:R-:W-:Y:S01]  /*1e210*/  FMUL.FTZ R89, R89, R0 ;  /* 0x0000000059597220 */ /* 0x000fe20000410000 */
[-C--:B------:R-:W-:Y:S01]  /*1e220*/  FMUL.FTZ R94, R94, R2.reuse ;  /* 0x000000025e5e7220 */ /* 0x080fe20000410000 */
[----:B------:R-:W-:Y:S01]  /*1e230*/  FMUL.FTZ R95, R95, R2 ;  /* 0x000000025f5f7220 */ /* 0x000fe20000410000 */
[C---:B--2---:R-:W-:Y:S01]  /*1e240*/  HMMA.16816.F32 R76, R12.reuse, R8, R76 ;  /* 0x000000080c4c723c */ /* 0x044fe2000000184c */
[-C--:B------:R-:W-:Y:S01]  /*1e250*/  FMUL.FTZ R92, R92, R0.reuse ;  /* 0x000000005c5c7220 */ /* 0x080fe20000410000 */
[----:B------:R-:W-:Y:S01]  /*1e260*/  FMUL.FTZ R93, R93, R0 ;  /* 0x000000005d5d7220 */ /* 0x000fe20000410000 */
[-C--:B------:R-:W-:Y:S01]  /*1e270*/  FMUL.FTZ R98, R98, R2.reuse ;  /* 0x0000000262627220 */ /* 0x080fe20000410000 */
[----:B------:R-:W-:Y:S01]  /*1e280*/  FMUL.FTZ R99, R99, R2 ;  /* 0x0000000263637220 */ /* 0x000fe20000410000 */
[-C--:B------:R-:W-:Y:S01]  /*1e290*/  FMUL.FTZ R96, R96, R0.reuse ;  /* 0x0000000060607220 */ /* 0x080fe20000410000 */
[C---:B------:R-:W-:Y:S01]  /*1e2a0*/  HMMA.16816.F32 R80, R12.reuse, R10, R80 ;  /* 0x0000000a0c50723c */ /* 0x040fe20000001850 */
[----:B------:R-:W2:Y:S01]  /*1e2b0*/  LDSM.16.MT88.4 R8, [R221+0x10000] ;  /* 0x01000000dd08783b */ /* 0x000ea20000004200 */
[----:B------:R-:W-:Y:S01]  /*1e2c0*/  FMUL.FTZ R97, R97, R0 ;  /* 0x0000000061617220 */ /* 0x000fe20000410000 */
[----:B------:R-:W-:Y:S01]  /*1e2d0*/  MUFU.EX2 R49, R49 ;  /* 0x0000003100317308 */ /* 0x000fe20000000800 */
        /* <DEDUP_REMOVED lines=12> */
[----:B------:R-:W-:Y:S01]  /*1e3a0*/  FMUL.FTZ R105, R105, R0 ;  /* 0x0000000069697220 */ /* 0x000fe20000410000 */
[C---:B-1----:R-:W-:Y:S01]  /*1e3b0*/  HMMA.16816.F32 R84, R12.reuse, R4, R84 ;  /* 0x000000040c54723c */ /* 0x042fe20000001854 */
[-C--:B------:R-:W-:Y:S01]  /*1e3c0*/  FMUL.FTZ R118, R118, R2.reuse ;  /* 0x0000000276767220 */ /* 0x080fe20000410000 */
[----:B------:R-:W-:Y:S01]  /*1e3d0*/  MUFU.EX2 R51, R51 ;  /* 0x0000003300337308 */ /* 0x000fe20000000800 */
[----:B------:R-:W-:Y:S01]  /*1e3e0*/  FMUL.FTZ R119, R119, R2 ;  /* 0x0000000277777220 */ /* 0x000fe20000410000 */
[-C--:B------:R-:W-:Y:S01]  /*1e3f0*/  FMUL.FTZ R116, R116, R0.reuse ;  /* 0x0000000074747220 */ /* 0x080fe20000410000 */
[----:B------:R-:W-:Y:S01]  /*1e400*/  FMUL.FTZ R117, R117, R0 ;  /* 0x0000000075757220 */ /* 0x000fe20000410000 */
[C---:B------:R-:W-:Y:S01]  /*1e410*/  HMMA.16816.F32 R88, R12.reuse, R6, R88 ;  /* 0x000000060c58723c */ /* 0x040fe20000001858 */
[----:B------:R-:W1:Y:S01]  /*1e420*/  LDSM.16.MT88.4 R4, [R220+0x10000] ;  /* 0x01000000dc04783b */ /* 0x000e620000004200 */
[-C--:B------:R-:W-:Y:S01]  /*1e430*/  FMUL.FTZ R110, R110, R2.reuse ;  /* 0x000000026e6e7220 */ /* 0x080fe20000410000 */
[----:B------:R-:W-:Y:S01]  /*1e440*/  FMUL.FTZ R111, R111, R2 ;  /* 0x000000026f6f7220 */ /* 0x000fe20000410000 */
[----:B------:R-:W-:Y:S01]  /*1e450*/  MUFU.EX2 R59, R59 ;  /* 0x0000003b003b7308 */ /* 0x000fe20000000800 */
[-C--:B------:R-:W-:Y:S01]  /*1e460*/  FMUL.FTZ R108, R108, R0.reuse ;  /* 0x000000006c6c7220 */ /* 0x080fe20000410000 */
[C---:B---3--:R-:W-:Y:S01]  /*1e470*/  HMMA.16816.F32 R92, R12.reuse, R16, R92 ;  /* 0x000000100c5c723c */ /* 0x048fe2000000185c */
[----:B------:R-:W-:Y:S01]  /*1e480*/  FMUL.FTZ R109, R109, R0 ;  /* 0x000000006d6d7220 */ /* 0x000fe20000410000 */
[----:B------:R-:W-:Y:S01]  /*1e490*/  LDSM.16.MT88.4 R20, [R219+0xc800] ;  /* 0x00c80000db14783b */ /* 0x000fe20000004200 */
[-C--:B------:R-:W-:Y:S01]  /*1e4a0*/  FMUL.FTZ R114, R114, R2.reuse ;  /* 0x0000000272727220 */ /* 0x080fe20000410000 */
[----:B------:R-:W-:Y:S01]  /*1e4b0*/  FMUL.FTZ R115, R115, R2 ;  /* 0x0000000273737220 */ /* 0x000fe20000410000 */
[-C--:B------:R-:W-:Y:S01]  /*1e4c0*/  FMUL.FTZ R112, R112, R0.reuse ;  /* 0x0000000070707220 */ /* 0x080fe20000410000 */
[C---:B------:R-:W-:Y:S01]  /*1e4d0*/  HMMA.16816.F32 R96, R12.reuse, R18, R96 ;  /* 0x000000120c60723c */ /* 0x040fe20000001860 */
[----:B------:R-:W3:Y:S01]  /*1e4e0*/  LDSM.16.MT88.4 R16, [R223+0xc800] ;  /* 0x00c80000df10783b */ /* 0x000ee20000004200 */
[----:B------:R-:W4:Y:S01]  /*1e4f0*/  MUFU.EX2 R54, R54 ;  /* 0x0000003600367308 */ /* 0x000f220000000800 */
        /* <DEDUP_REMOVED lines=11> */
[----:B------:R-:W5:Y:S01]  /*1e5b0*/  MUFU.EX2 R57, R57 ;  /* 0x0000003900397308 */ /* 0x000f620000000800 */
[----:B------:R-:W-:Y:S01]  /*1e5c0*/  HMMA.16816.F32 R108, R12, R28, R108 ;  /* 0x0000001c0c6c723c */ /* 0x000fe2000000186c */
[----:B------:R-:W-:Y:S01]  /*1e5d0*/  FADD.FTZ R3, R3, R40 ;  /* 0x0000002803037221 */ /* 0x000fe20000010000 */
[----:B------:R-:W-:-:S05]  /*1e5e0*/  FADD.FTZ R42, R47, R42 ;  /* 0x0000002a2f2a7221 */ /* 0x000fca0000010000 */
[----:B------:R-:W-:Y:S01]  /*1e5f0*/  MUFU.EX2 R65, R65 ;  /* 0x0000004100417308 */ /* 0x000fe20000000800 */
[C---:B-1----:R-:W-:Y:S07]  /*1e600*/  HMMA.16816.F32 R104, R12.reuse, R4, R104 ;  /* 0x000000040c68723c */ /* 0x042fee0000001868 */
[----:B------:R-:W-:Y:S01]  /*1e610*/  MUFU.EX2 R66, R66 ;  /* 0x0000004200427308 */ /* 0x000fe20000000800 */
        /* <DEDUP_REMOVED lines=13> */
[C---:B---3--:R-:W-:Y:S01]  /*1e6f0*/  HMMA.16816.F32 R128, R4.reuse, R16, R128 ;  /* 0x000000100480723c */ /* 0x048fe20000001880 */
[----:B------:R-:W-:Y:S01]  /*1e700*/  FADD.FTZ R58, R58, R59 ;  /* 0x0000003b3a3a7221 */ /* 0x000fe20000010000 */
[----:B------:R-:W-:Y:S01]  /*1e710*/  MUFU.EX2 R132, R132 ;  /* 0x0000008400847308 */ /* 0x000fe20000000800 */
[----:B------:R-:W-:Y:S02]  /*1e720*/  FADD.FTZ R52, R51, R52 ;  /* 0x0000003433347221 */ /* 0x000fe40000010000 */
[----:B------:R-:W-:Y:S01]  /*1e730*/  FADD.FTZ R57, R57, R58 ;  /* 0x0000003a39397221 */ /* 0x000fe20000010000 */
[C---:B------:R-:W-:Y:S01]  /*1e740*/  HMMA.16816.F32 R124, R4.reuse, R18, R124 ;  /* 0x00000012047c723c */ /* 0x040fe2000000187c */
[----:B------:R-:W1:Y:S03]  /*1e750*/  LDSM.16.MT88.4 R16, [R223+0x10800] ;  /* 0x01080000df10783b */ /* 0x000e660000004200 */
[----:B------:R-:W3:Y:S02]  /*1e760*/  MUFU.EX2 R137, R137 ;  /* 0x0000008900897308 */ /* 0x000ee40000000800 */
[C---:B--2---:R-:W-:Y:S06]  /*1e770*/  HMMA.16816.F32 R76, R4.reuse, R8, R76 ;  /* 0x00000008044c723c */ /* 0x044fec000000184c */
[C---:B------:R-:W-:Y:S01]  /*1e780*/  HMMA.16816.F32 R80, R4.reuse, R10, R80 ;  /* 0x0000000a0450723c */ /* 0x040fe20000001850 */
[----:B------:R-:W2:Y:S01]  /*1e790*/  LDSM.16.MT88.4 R8, [R220+0x10800] ;  /* 0x01080000dc08783b */ /* 0x000ea20000004200 */
[----:B------:R-:W-:Y:S04]  /*1e7a0*/  MUFU.EX2 R134, R134 ;  /* 0x0000008600867308 */ /* 0x000fe80000000800 */
[C---:B------:R-:W-:Y:S04]  /*1e7b0*/  HMMA.16816.F32 R68, R4.reuse, R24, R68 ;  /* 0x000000180444723c */ /* 0x040fe80000001844 */
[----:B------:R-:W4:Y:S02]  /*1e7c0*/  MUFU.EX2 R141, R141 ;  /* 0x0000008d008d7308 */ /* 0x000f240000000800 */
[C---:B------:R-:W-:Y:S01]  /*1e7d0*/  HMMA.16816.F32 R72, R4.reuse, R26, R72 ;  /* 0x0000001a0448723c */ /* 0x040fe20000001848 */
[----:B------:R-:W5:Y:S05]  /*1e7e0*/  LDSM.16.MT88.4 R24, [R221+0xd000] ;  /* 0x00d00000dd18783b */ /* 0x000f6a0000004200 */
[C---:B------:R-:W-:Y:S01]  /*1e7f0*/  HMMA.16816.F32 R84, R4.reuse, R20, R84 ;  /* 0x000000140454723c */ /* 0x040fe20000001854 */
[----:B------:R-:W4:Y:S05]  /*1e800*/  MUFU.EX2 R136, R136 ;  /* 0x0000008800887308 */ /* 0x000f2a0000000800 */
[C---:B------:R-:W-:Y:S01]  /*1e810*/  HMMA.16816.F32 R88, R4.reuse, R22, R88 ;  /* 0x000000160458723c */ /* 0x040fe20000001858 */
[----:B------:R-:W5:Y:S02]  /*1e820*/  LDSM.16.MT88.4 R20, [R220+0xd000] ;  /* 0x00d00000dc14783b */ /* 0x000f640000004200 */
[----:B------:R-:W-:Y:S03]  /*1e830*/  MUFU.EX2 R140, R140 ;  /* 0x0000008c008c7308 */ /* 0x000fe60000000800 */
        /* <DEDUP_REMOVED lines=12> */
[----:B---3--:R-:W-:Y:S01]  /*1e900*/  F2FP.F16.F32.PACK_AB R8, R137, R132 ;  /* 0x000000848908723e */ /* 0x008fe200000000ff */
[----:B------:R-:W-:Y:S01]  /*1e910*/  FADD.FTZ R132, R132, R57 ;  /* 0x0000003984847221 */ /* 0x000fe20000010000 */
[----:B------:R-:W-:Y:S01]  /*1e920*/  F2FP.F16.F32.PACK_AB R9, R66, R65 ;  /* 0x000000414209723e */ /* 0x000fe200000000ff */
[----:B------:R-:W-:-:S02]  /*1e930*/  FADD.FTZ R65, R65, R52 ;  /* 0x0000003441417221 */ /* 0x000fc40000010000 */
[C---:B------:R-:W-:Y:S01]  /*1e940*/  HMMA.16816.F32 R108, R4.reuse, R36, R108 ;  /* 0x00000024046c723c */ /* 0x040fe2000000186c */
[----:B----4-:R-:W-:Y:S01]  /*1e950*/  F2FP.F16.F32.PACK_AB R10, R141, R134 ;  /* 0x000000868d0a723e */ /* 0x010fe200000000ff */
        /* <DEDUP_REMOVED lines=8> */
[----:B------:R-:W3:Y:S01]  /*1e9e0*/  MUFU.EX2 R185, R185 ;  /* 0x000000b900b97308 */ /* 0x000ee20000000800 */
        /* <DEDUP_REMOVED lines=21> */
[----:B------:R-:W1:Y:S05]  /*1eb40*/  MUFU.EX2 R179, R179 ;  /* 0x000000b300b37308 */ /* 0x000e6a0000000800 */
[C---:B------:R-:W-:Y:S01]  /*1eb50*/  HMMA.16816.F32 R124, R8.reuse, R34, R124 ;  /* 0x00000022087c723c */ /* 0x040fe2000000187c */
[----:B------:R-:W1:Y:S02]  /*1eb60*/  LDSM.16.MT88.4 R32, [R223+0xd800] ;  /* 0x00d80000df20783b */ /* 0x000e640000004200 */
        /* <DEDUP_REMOVED lines=18> */
[----:B---3--:R-:W-:Y:S01]  /*1ec90*/  F2FP.F16.F32.PACK_AB R14, R185, R146 ;  /* 0x00000092b90e723e */ /* 0x008fe200000000ff */
[----:B------:R-:W-:Y:S01]  /*1eca0*/  MUFU.EX2 R160, R160 ;  /* 0x000000a000a07308 */ /* 0x000fe20000000800 */
[----:B-----5:R-:W-:Y:S01]  /*1ecb0*/  F2FP.F16.F32.PACK_AB R15, R199, R142 ;  /* 0x0000008ec70f723e */ /* 0x020fe200000000ff */
[----:B------:R-:W-:Y:S01]  /*1ecc0*/  FADD.FTZ R177, R177, R140 ;  /* 0x0000008cb1b17221 */ /* 0x000fe20000010000 */
[----:B------:R-:W-:-:S03]  /*1ecd0*/  FADD.FTZ R183, R183, R144 ;  /* 0x00000090b7b77221 */ /* 0x000fc60000010000 */
[----:B------:R-:W-:Y:S01]  /*1ece0*/  FADD.FTZ R142, R142, R177 ;  /* 0x000000b18e8e7221 */ /* 0x000fe20000010000 */
[----:B------:R-:W-:Y:S01]  /*1ecf0*/  FADD.FTZ R146, R146, R183 ;  /* 0x000000b792927221 */ /* 0x000fe20000010000 */
[----:B-1----:R-:W-:Y:S01]  /*1ed00*/  HMMA.16816.F32 R68, R12, R28, R68 ;  /* 0x0000001c0c44723c */ /* 0x002fe20000001844 */
[----:B------:R-:W-:Y:S01]  /*1ed10*/  MUFU.EX2 R162, R162 ;  /* 0x000000a200a27308 */ /* 0x000fe20000000800 */
[----:B------:R-:W-:Y:S01]  /*1ed20*/  FADD.FTZ R199, R199, R142 ;  /* 0x0000008ec7c77221 */ /* 0x000fe20000010000 */
[----:B------:R-:W-:-:S03]  /*1ed30*/  FADD.FTZ R185, R185, R146 ;  /* 0x00000092b9b97221 */ /* 0x000fc60000010000 */
[C---:B------:R-:W-:Y:S01]  /*1ed40*/  HMMA.16816.F32 R72, R12.reuse, R30, R72 ;  /* 0x0000001e0c48723c */ /* 0x040fe20000001848 */
[----:B------:R-:W1:Y:S02]  /*1ed50*/  LDSM.16.MT88.4 R28, [R221+0x11800] ;  /* 0x01180000dd1c783b */ /* 0x000e640000004200 */
        /* <DEDUP_REMOVED lines=38> */
[C---:B---3--:R-:W-:Y:S01]  /*1efc0*/  HMMA.16816.F32 R68, R8.reuse, R16, R68 ;  /* 0x000000100844723c */ /* 0x048fe20000001844 */
[----:B------:R-:W-:Y:S05]  /*1efd0*/  MUFU.EX2 R147, R147 ;  /* 0x0000009300937308 */ /* 0x000fea0000000800 */
[----:B------:R-:W-:Y:S01]  /*1efe0*/  HMMA.16816.F32 R72, R8, R18, R72 ;  /* 0x000000120848723c */ /* 0x000fe20000001848 */
[----:B------:R-:W2:Y:S02]  /*1eff0*/  LDSM.16.MT88.4 R16, [R220+0x12000] ;  /* 0x01200000dc10783b */ /* 0x000ea40000004200 */
[----:B------:R-:W-:Y:S03]  /*1f000*/  MUFU.EX2 R170, R170 ;  /* 0x000000aa00aa7308 */ /* 0x000fe60000000800 */
[C---:B-----5:R-:W-:Y:S05]  /*1f010*/  HMMA.16816.F32 R108, R12.reuse, R32, R108 ;  /* 0x000000200c6c723c */ /* 0x060fea000000186c */
        /* <DEDUP_REMOVED lines=14> */
[----:B------:R-:W-:Y:S01]  /*1f100*/  MUFU.EX2 R63, R63 ;  /* 0x0000003f003f7308 */ /* 0x000fe20000000800 */
        /* <DEDUP_REMOVED lines=38> */
[----:B------:R-:W-:Y:S01]  /*1f370*/  F2FP.F16.F32.PACK_AB R8, R168, R151 ;  /* 0x00000097a808723e */ /* 0x000fe200000000ff */
[----:B------:R-:W-:Y:S01]  /*1f380*/  FADD.FTZ R151, R151, R2 ;  /* 0x0000000297977221 */ /* 0x000fe20000010000 */
[----:B------:R-:W-:Y:S01]  /*1f390*/  F2FP.F16.F32.PACK_AB R9, R166, R159 ;  /* 0x0000009fa609723e */ /* 0x000fe200000000ff */
[----:B------:R-:W-:Y:S01]  /*1f3a0*/  FADD.FTZ R159, R159, R0 ;  /* 0x000000009f9f7221 */ /* 0x000fe20000010000 */
[----:B------:R-:W-:Y:S01]  /*1f3b0*/  MOV R0, R44 ;  /* 0x0000002c00007202 */ /* 0x000fe20000000f00 */
[C---:B----4-:R-:W-:Y:S01]  /*1f3c0*/  HMMA.16816.F32 R84, R24.reuse, R12, R84 ;  /* 0x0000000c1854723c */ /* 0x050fe20000001854 */
[----:B------:R-:W-:Y:S01]  /*1f3d0*/  F2FP.F16.F32.PACK_AB R10, R170, R147 ;  /* 0x00000093aa0a723e */ /* 0x000fe200000000ff */
[----:B------:R-:W-:Y:S01]  /*1f3e0*/  FADD.FTZ R166, R166, R159 ;  /* 0x0000009fa6a67221 */ /* 0x000fe20000010000 */
[----:B------:R-:W-:Y:S01]  /*1f3f0*/  F2FP.F16.F32.PACK_AB R11, R172, R153 ;  /* 0x00000099ac0b723e */ /* 0x000fe200000000ff */
[----:B------:R-:W-:Y:S01]  /*1f400*/  FADD.FTZ R168, R168, R151 ;  /* 0x00000097a8a87221 */ /* 0x000fe20000010000 */
[----:B------:R-:W-:Y:S01]  /*1f410*/  MOV R2, R46 ;  /* 0x0000002e00027202 */ /* 0x000fe20000000f00 */
[----:B------:R-:W-:Y:S01]  /*1f420*/  HMMA.16816.F32 R88, R24, R14, R88 ;  /* 0x0000000e1858723c */ /* 0x000fe20000001858 */
[----:B------:R-:W3:Y:S01]  /*1f430*/  LDSM.16.MT88.4 R12, [R220+0xf000] ;  /* 0x00f00000dc0c783b */ /* 0x000ee20000004200 */
[----:B------:R-:W-:Y:S01]  /*1f440*/  FADD.FTZ R153, R153, R166 ;  /* 0x000000a699997221 */ /* 0x000fe20000010000 */
[----:B------:R-:W-:-:S03]  /*1f450*/  FADD.FTZ R147, R147, R168 ;  /* 0x000000a893937221 */ /* 0x000fc60000010000 */
[----:B------:R-:W-:Y:S01]  /*1f460*/  HMMA.16816.F32 R92, R24, R36, R92 ;  /* 0x00000024185c723c */ /* 0x000fe2000000185c */
[----:B------:R-:W-:Y:S01]  /*1f470*/  FADD.FTZ R172, R172, R153 ;  /* 0x00000099acac7221 */ /* 0x000fe20000010000 */
[----:B------:R-:W-:-:S03]  /*1f480*/  FADD.FTZ R170, R170, R147 ;  /* 0x00000093aaaa7221 */ /* 0x000fc60000010000 */
[----:B------:R-:W-:Y:S01]  /*1f490*/  FADD.FTZ R139, R139, R172 ;  /* 0x000000ac8b8b7221 */ /* 0x000fe20000010000 */
[----:B------:R-:W-:Y:S01]  /*1f4a0*/  HMMA.16816.F32 R96, R24, R38, R96 ;  /* 0x000000261860723c */ /* 0x000fe20000001860 */
[----:B------:R-:W-:Y:S02]  /*1f4b0*/  LDSM.16.MT88.4 R36, [R221+0x13000] ;  /* 0x01300000dd24783b */ /* 0x000fe40000004200 */
[----:B------:R-:W-:-:S03]  /*1f4c0*/  FADD.FTZ R174, R174, R139 ;  /* 0x0000008baeae7221 */ /* 0x000fc60000010000 */
[C---:B------:R-:W-:Y:S06]  /*1f4d0*/  HMMA.16816.F32 R120, R24.reuse, R32, R120 ;  /* 0x000000201878723c */ /* 0x040fec0000001878 */
        /* <DEDUP_REMOVED lines=20> */
[----:B------:R-:W-:Y:S01]  /*1f620*/  FFMA.FTZ R34, R60, R55, -R64 ;  /* 0x000000373c227223 */ /* 0x000fe20000010840 */
[----:B------:R-:W1:Y:S04]  /*1f630*/  MUFU.EX2 R32, R32 ;  /* 0x0000002000207308 */ /* 0x000e680000000800 */
[C---:B------:R-:W-:Y:S01]  /*1f640*/  HMMA.16816.F32 R96, R8.reuse, R22, R96 ;  /* 0x000000160860723c */ /* 0x040fe20000001860 */
[----:B------:R-:W4:Y:S03]  /*1f650*/  LDSM.16.MT88.4 R20, [R220+0xf800] ;  /* 0x00f80000dc14783b */ /* 0x000f260000004200 */
[----:B------:R-:W-:Y:S02]  /*1f660*/  MUFU.EX2 R33, R33 ;  /* 0x0000002100217308 */ /* 0x000fe40000000800 */
[C---:B------:R-:W-:Y:S06]  /*1f670*/  HMMA.16816.F32 R120, R8.reuse, R36, R120 ;  /* 0x000000240878723c */ /* 0x040fec0000001878 */
[----:B------:R-:W-:Y:S01]  /*1f680*/  HMMA.16816.F32 R100, R8, R38, R100 ;  /* 0x000000260864723c */ /* 0x000fe20000001864 */
[----:B------:R-:W5:Y:S01]  /*1f690*/  MUFU.EX2 R34, R34 ;  /* 0x0000002200227308 */ /* 0x000f620000000800 */
[----:B-1----:R-:W-:Y:S01]  /*1f6a0*/  F2FP.F16.F32.PACK_AB R112, R32, R63 ;  /* 0x0000003f2070723e */ /* 0x002fe200000000ff */
[----:B------:R-:W-:-:S03]  /*1f6b0*/  FADD.FTZ R63, R63, R170 ;  /* 0x000000aa3f3f7221 */ /* 0x000fc60000010000 */
[C---:B------:R-:W-:Y:S01]  /*1f6c0*/  HMMA.16816.F32 R104, R8.reuse, R28, R104 ;  /* 0x0000001c0868723c */ /* 0x040fe20000001868 */
[----:B------:R-:W-:Y:S02]  /*1f6d0*/  FADD.FTZ R32, R32, R63 ;  /* 0x0000003f20207221 */ /* 0x000fe40000010000 */
[----:B------:R-:W1:Y:S03]  /*1f6e0*/  MUFU.EX2 R36, R53 ;  /* 0x0000003500247308 */ /* 0x000e660000000800 */
[C---:B------:R-:W-:Y:S06]  /*1f6f0*/  HMMA.16816.F32 R116, R8.reuse, R30, R116 ;  /* 0x0000001e0874723c */ /* 0x040fec0000001874 */
[----:B--2---:R-:W-:Y:S01]  /*1f700*/  HMMA.16816.F32 R108, R8, R16, R108 ;  /* 0x00000010086c723c */ /* 0x004fe2000000186c */
[----:B-----5:R-:W-:Y:S01]  /*1f710*/  F2FP.F16.F32.PACK_AB R114, R34, R33 ;  /* 0x000000212272723e */ /* 0x020fe200000000ff */
[----:B------:R-:W-:-:S04]  /*1f720*/  FADD.FTZ R33, R33, R32 ;  /* 0x0000002021217221 */ /* 0x000fc80000010000 */
[----:B------:R-:W-:Y:S01]  /*1f730*/  HMMA.16816.F32 R4, R8, R18, R4 ;  /* 0x000000120804723c */ /* 0x000fe20000001804 */
[----:B------:R-:W2:Y:S01]  /*1f740*/  LDSM.16.MT88.4 R8, [R219+0xf800] ;  /* 0x00f80000db08783b */ /* 0x000ea20000004200 */
[----:B-1----:R-:W-:Y:S01]  /*1f750*/  F2FP.F16.F32.PACK_AB R115, R36, R133 ;  /* 0x000000852473723e */ /* 0x002fe200000000ff */
[----:B------:R-:W-:Y:S01]  /*1f760*/  FADD.FTZ R133, R133, R174 ;  /* 0x000000ae85857221 */ /* 0x000fe20000010000 */
[----:B------:R-:W-:Y:S01]  /*1f770*/  FADD.FTZ R248, R34, R33 ;  /* 0x0000002122f87221 */ /* 0x000fe20000010000 */
[----:B------:R-:W1:Y:S02]  /*1f780*/  LDSM.16.MT88.4 R16, [R223+0x13800] ;  /* 0x01380000df10783b */ /* 0x000e640000004200 */
[----:B------:R-:W-:Y:S02]  /*1f790*/  FADD.FTZ R247, R36, R133 ;  /* 0x0000008524f77221 */ /* 0x000fe40000010000 */
[C---:B---3--:R-:W-:Y:S06]  /*1f7a0*/  HMMA.16816.F32 R68, R112.reuse, R12, R68 ;  /* 0x0000000c7044723c */ /* 0x048fec0000001844 */
        /* <DEDUP_REMOVED lines=19> */
.L_x_1953:
[----:B------:R-:W-:Y:S05]  /*1f8e0*/  @!P3 BRA `(.L_x_1962) ;  /* 0x0000004c009cb947 */ /* 0x000fea0003800000 */
[----:B------:R-:W-:Y:S02]  /*1f8f0*/  MOV R135, R0 ;  /* 0x0000000000877202 */ /* 0x000fe40000000f00 */
[----:B------:R-:W-:-:S07]  /*1f900*/  MOV R133, R2 ;  /* 0x0000000200857202 */ /* 0x000fce0000000f00 */
.L_x_1971:
[----:B------:R-:W1:Y:S01]  /*1f910*/  LDC.64 R136, c[0x0][0x208] ;  /* 0x00008200ff887b82 */ /* 0x000e620000000a00 */
[----:B------:R-:W-:Y:S04]  /*1f920*/  DEPBAR.LE SB0, 0x0 ;  /* 0x000080000000791a */ /* 0x000fe80000000000 */
[----:B------:R-:W-:Y:S05]  /*1f930*/  WARPSYNC.ALL ;  /* 0x0000000000007948 */ /* 0x000fea0003800000 */
[----:B------:R-:W2:Y:S08]  /*1f940*/  LDC.64 R2, c[0x0][0x198] ;  /* 0x00006600ff027b82 */ /* 0x000eb00000000a00 */
[----:B------:R-:W-:Y:S01]  /*1f950*/  BAR.SYNC.DEFER_BLOCKING 0x0 ;  /* 0x0000000000007b1d */ /* 0x000fe20000010000 */
[----:B------:R-:W-:Y:S01]  /*1f960*/  ISETP.NE.U32.AND P0, PT, R242, RZ, PT ;  /* 0x000000fff200720c */ /* 0x000fe20003f05070 */
[----:B------:R-:W-:Y:S03]  /*1f970*/  VIADD R245, R245, 0xffffffff ;  /* 0xfffffffff5f57836 */ /* 0x000fe60000000000 */
[----:B------:R-:W-:Y:S01]  /*1f980*/  ISETP.NE.AND.EX P0, PT, R243, RZ, PT, P0 ;  /* 0x000000fff300720c */ /* 0x000fe20003f05300 */
[----:B------:R-:W-:Y:S11]  /*1f990*/  BSSY B0, `(.L_x_1963) ;  /* 0x0000050000007945 */ /* 0x000ff60003800000 */
[----:B------:R-:W-:Y:S01]  /*1f9a0*/  @!UPT UIADD3 URZ, URZ, URZ, URZ ;  /* 0x0000003f3f3ff290 */ /* 0x000fe2000fffe03f */
[----:B------:R-:W-:Y:S05]  /*1f9b0*/  @!P0 BRA `(.L_x_1964) ;  /* 0x00000004001c8947 */ /* 0x000fea0003800000 */
[C---:B-1----:R-:W-:Y:S02]  /*1f9c0*/  R2UR UR4, R136.reuse ;  /* 0x00000000880472ca */ /* 0x042fe400000e0000 */
[C---:B------:R-:W-:Y:S02]  /*1f9d0*/  R2UR UR5, R137.reuse ;  /* 0x00000000890572ca */ /* 0x040fe400000e0000 */
[C---:B------:R-:W-:Y:S02]  /*1f9e0*/  R2UR UR12, R136.reuse ;  /* 0x00000000880c72ca */ /* 0x040fe400000e0000 */
[C---:B------:R-:W-:Y:S02]  /*1f9f0*/  R2UR UR13, R137.reuse ;  /* 0x00000000890d72ca */ /* 0x040fe400000e0000 */
[C---:B------:R-:W-:Y:S02]  /*1fa00*/  R2UR UR14, R136.reuse ;  /* 0x00000000880e72ca */ /* 0x040fe400000e0000 */
[C---:B------:R-:W-:Y:S02]  /*1fa10*/  R2UR UR15, R137.reuse ;  /* 0x00000000890f72ca */ /* 0x040fe400000e0000 */
[----:B------:R-:W-:Y:S02]  /*1fa20*/  R2UR UR10, R136 ;  /* 0x00000000880a72ca */ /* 0x000fe400000e0000 */
[----:B------:R-:W-:Y:S01]  /*1fa30*/  R2UR UR11, R137 ;  /* 0x00000000890b72ca */ /* 0x000fe200000e0000 */
[----:B--2---:R-:W2:Y:S11]  /*1fa40*/  LD.E R11, desc[UR4][R2.64+0x170] ;  /* 0x00017004020b7980 */ /* 0x004eb6000c101900 */
[----:B------:R-:W-:Y:S01]  /*1fa50*/  @!UPT UIADD3 URZ, URZ, URZ, URZ ;  /* 0x0000003f3f3ff290 */ /* 0x000fe2000fffe03f */
[----:B------:R-:W3:Y:S01]  /*1fa60*/  LD.E.64 R14, desc[UR10][R2.64+0x28] ;  /* 0x0000280a020e7980 */ /* 0x000ee2000c101b00 */
[-C--:B--2---:R-:W-:Y:S02]  /*1fa70*/  IABS R7, R11.reuse ;  /* 0x0000000b00077213 */ /* 0x084fe40000000000 */
[-C--:B------:R-:W-:Y:S02]  /*1fa80*/  IABS R5, R11.reuse ;  /* 0x0000000b00057213 */ /* 0x080fe40000000000 */
[----:B------:R-:W1:Y:S03]  /*1fa90*/  I2F.RP R6, R7 ;  /* 0x0000000700067306 */ /* 0x000e660000209400 */
[----:B------:R-:W-:Y:S07]  /*1faa0*/  IMAD.MOV R5, RZ, RZ, -R5 ;  /* 0x000000ffff057224 */ /* 0x000fee00078e0a05 */
[----:B-1----:R-:W1:Y:S02]  /*1fab0*/  MUFU.RCP R0, R6 ;  /* 0x0000000600007308 */ /* 0x002e640000001000 */
[----:B-1----:R-:W-:Y:S02]  /*1fac0*/  VIADD R8, R0, 0xffffffe ;  /* 0x0ffffffe00087836 */ /* 0x002fe40000000000 */
[----:B------:R-:W-:Y:S06]  /*1fad0*/  IMAD.SHL.U32 R0, R245, 0x80, RZ ;  /* 0x00000080f5007824 */ /* 0x000fec00078e00ff */
[----:B------:R-:W1:Y:S01]  /*1fae0*/  F2I.FTZ.U32.TRUNC.NTZ R9, R8 ;  /* 0x0000000800097305 */ /* 0x000e62000021f000 */
[----:B------:R-:W-:Y:S05]  /*1faf0*/  VIADD R10, R0, 0x80 ;  /* 0x00000080000a7836 */ /* 0x000fea0000000000 */
[----:B------:R-:W-:Y:S02]  /*1fb00*/  IABS R6, R10 ;  /* 0x0000000a00067213 */ /* 0x000fe40000000000 */
[----:B------:R-:W-:Y:S01]  /*1fb10*/  LOP3.LUT R10, R10, R11, RZ, 0x3c, !PT ;  /* 0x0000000b0a0a7212 */ /* 0x000fe200078e3cff */
[--C-:B-1----:R-:W-:Y:S02]  /*1fb20*/  IMAD.MOV R4, RZ, RZ, -R9.reuse ;  /* 0x000000ffff047224 */ /* 0x102fe400078e0a09 */
[----:B------:R-:W-:Y:S02]  /*1fb30*/  IMAD.MOV.U32 R8, RZ, RZ, RZ ;  /* 0x000000ffff087224 */ /* 0x000fe400078e00ff */
[----:B------:R-:W-:Y:S01]  /*1fb40*/  IMAD R13, R4, R7, RZ ;  /* 0x00000007040d7224 */ /* 0x000fe200078e02ff */
[----:B------:R-:W-:Y:S02]  /*1fb50*/  IABS R4, R0 ;  /* 0x0000000000047213 */ /* 0x000fe40000000000 */
[----:B------:R-:W-:Y:S01]  /*1fb60*/  LOP3.LUT R0, R0, R11, RZ, 0x3c, !PT ;  /* 0x0000000b00007212 */ /* 0x000fe200078e3cff */
[----:B------:R-:W-:Y:S02]  /*1fb70*/  IMAD.HI.U32 R9, R9, R13, R8 ;  /* 0x0000000d09097227 */ /* 0x000fe400078e0008 */
[----:B------:R-:W2:Y:S01]  /*1fb80*/  LD.E.64 R12, desc[UR4][R2.64+0x40] ;  /* 0x00004004020c7980 */ /* 0x000ea2000c101b00 */
[----:B------:R-:W-:Y:S02]  /*1fb90*/  ISETP.GE.AND P0, PT, R0, RZ, PT ;  /* 0x000000ff0000720c */ /* 0x000fe40003f06270 */
[----:B------:R-:W-:Y:S01]  /*1fba0*/  LOP3.LUT R0, RZ, R11, RZ, 0x33, !PT ;  /* 0x0000000bff007212 */ /* 0x000fe200078e33ff */
        /* <DEDUP_REMOVED lines=40> */
.L_x_1964:
[----:B-1----:R-:W-:Y:S02]  /*1fe30*/  R2UR UR4, R136 ;  /* 0x00000000880472ca */ /* 0x002fe400000e0000 */
[----:B------:R-:W-:Y:S11]  /*1fe40*/  R2UR UR5, R137 ;  /* 0x00000000890572ca */ /* 0x000ff600000e0000 */
[----:B------:R-:W-:Y:S02]  /*1fe50*/  @!UPT UIADD3 URZ, URZ, URZ, URZ ;  /* 0x0000003f3f3ff290 */ /* 0x000fe4000fffe03f */
[----:B--2---:R-:W2:Y:S02]  /*1fe60*/  LD.E R8, desc[UR4][R2.64+0x40] ;  /* 0x0000400402087980 */ /* 0x004ea4000c101900 */
[----:B--2---:R-:W-:Y:S05]  /*1fe70*/  IMAD.U32 R8, R8, -0x80, RZ ;  /* 0xffffff8008087824 */ /* 0x004fea00078e00ff */
[----:B------:R-:W-:Y:S02]  /*1fe80*/  SHF.R.S32.HI R4, RZ, 0x1f, R8 ;  /* 0x0000001fff047819 */ /* 0x000fe40000011408 */
.L_x_1965:
[----:B------:R-:W-:Y:S05]  /*1fe90*/  BSYNC B0 ;  /* 0x0000000000007941 */ /* 0x000fea0003800000 */
.L_x_1963:
[C---:B------:R-:W-:Y:S01]  /*1fea0*/  LOP3.LUT P3, RZ, R246.reuse, 0x1, RZ, 0xc0, !PT ;  /* 0x00000001f6ff7812 */ /* 0x040fe2000786c0ff */
[----:B------:R-:W-:Y:S01]  /*1feb0*/  BSSY B1, `(.L_x_1966) ;  /* 0x000024f000017945 */ /* 0x000fe20003800000 */
[----:B------:R-:W-:Y:S02]  /*1fec0*/  LOP3.LUT P2, RZ, R246, 0x2, RZ, 0xc0, !PT ;  /* 0x00000002f6ff7812 */ /* 0x000fe4000784c0ff */
[C---:B------:R-:W-:Y:S02]  /*1fed0*/  LEA R250, P1, R8.reuse, R156, 0x1 ;  /* 0x0000009c08fa7211 */ /* 0x040fe400078208ff */
[CC--:B------:R-:W-:Y:S02]  /*1fee0*/  IADD3 R7, P0, R8.reuse, R230.reuse, RZ ;  /* 0x000000e608077210 */ /* 0x0c0fe40007f1e0ff */
[-C--:B------:R-:W-:Y:S02]  /*1fef0*/  LEA.HI.X R251, R8, R157.reuse, R4, 0x1, P1 ;  /* 0x0000009d08fb7211 */ /* 0x080fe400008f0c04 */
[----:B------:R-:W-:Y:S01]  /*1ff00*/  IADD3 R5, P1, R7, R230, RZ ;  /* 0x000000e607057210 */ /* 0x000fe20007f3e0ff */
[--C-:B------:R-:W-:Y:S02]  /*1ff10*/  IMAD.X R4, R4, 0x1, R231.reuse, P0 ;  /* 0x0000000104047824 */ /* 0x100fe400000e06e7 */
        /* <DEDUP_REMOVED lines=16> */
[--C-:B------:R-:W-:Y:S01]  /*20020*/  IMAD.X R4, R4, 0x1, R231.reuse, P1 ;  /* 0x0000000104047824 */ /* 0x100fe200008e06e7 */
        /* <DEDUP_REMOVED lines=10> */
[-CC-:B------:R-:W-:Y:S02]  /*200d0*/  @P3 LEA.HI.X R17, R5, R157.reuse, R4.reuse, 0x1, P4 ;  /* 0x0000009d05113211 */ /* 0x180fe400020f0c04 */
[----:B------:R-:W-:Y:S02]  /*200e0*/  @P2 R2UR UR11, R137 ;  /* 0x00000000890b22ca */ /* 0x000fe400000e0000 */
[C---:B------:R-:W-:Y:S02]  /*200f0*/  @P2 LEA R10, P0, R5.reuse, R156, 0x1 ;  /* 0x0000009c050a2211 */ /* 0x040fe400078008ff */
[C---:B------:R-:W-:Y:S01]  /*20100*/  IADD3 R7, P1, R5.reuse, R230, RZ ;  /* 0x000000e605077210 */ /* 0x040fe20007f3e0ff */
[----:B------:R-:W-:Y:S01]  /*20110*/  @!PT LDS RZ, [RZ] ;  /* 0x00000000fffff984 */ /* 0x000fe20000000800 */
[----:B------:R-:W-:Y:S01]  /*20120*/  @!PT LDS RZ, [RZ] ;  /* 0x00000000fffff984 */ /* 0x000fe20000000800 */
[----:B------:R-:W-:Y:S01]  /*20130*/  @!PT LDS RZ, [RZ] ;  /* 0x00000000fffff984 */ /* 0x000fe20000000800 */
[----:B------:R1:W-:Y:S01]  /*20140*/  @P3 LDGSTS.E.BYPASS.LTC128B.128 [R244+0xc800], desc[UR4][R22.64] ;  /* 0x0c80000016f43fae */ /* 0x0003e2000b901d44 */
[-C--:B------:R-:W-:Y:S02]  /*20150*/  @P2 LEA.HI.X R11, R5, R157.reuse, R4, 0x1, P0 ;  /* 0x0000009d050b2211 */ /* 0x080fe400000f0c04 */
[CC--:B------:R-:W-:Y:S01]  /*20160*/  @P3 LEA R14, P4, R7.reuse, R156.reuse, 0x1 ;  /* 0x0000009c070e3211 */ /* 0x0c0fe200078808ff */
[----:B------:R-:W-:Y:S01]  /*20170*/  @!P3 STS.128 [R244+0xc800], RZ ;  /* 0x00c800fff400b388 */ /* 0x000fe20000000c00 */
[--C-:B------:R-:W-:Y:S01]  /*20180*/  IMAD.X R4, R4, 0x1, R231.reuse, P1 ;  /* 0x0000000104047824 */ /* 0x100fe200008e06e7 */
[C---:B------:R-:W-:Y:S02]  /*20190*/  @P2 LEA R8, P0, R7.reuse, R156, 0x1 ;  /* 0x0000009c07082211 */ /* 0x040fe400078008ff */
        /* <DEDUP_REMOVED lines=8> */
[--C-:B------:R-:W-:Y:S01]  /*20220*/  IMAD.X R4, R4, 0x1, R231.reuse, P1 ;  /* 0x0000000104047824 */ /* 0x100fe200008e06e7 */
[CC--:B------:R-:W-:Y:S01]  /*20230*/  @P3 LEA R20, P4, R5.reuse, R156.reuse, 0x1 ;  /* 0x0000009c05143211 */ /* 0x0c0fe200078808ff */
[----:B------:R-:W-:Y:S01]  /*20240*/  @!PT LDS RZ, [RZ] ;  /* 0x00000000fffff984 */ /* 0x000fe20000000800 */
[----:B------:R-:W-:Y:S01]  /*20250*/  @!PT LDS RZ, [RZ] ;  /* 0x00000000fffff984 */ /* 0x000fe20000000800 */
[----:B------:R-:W-:Y:S01]  /*20260*/  @!PT LDS RZ, [RZ] ;  /* 0x00000000fffff984 */ /* 0x000fe20000000800 */
[----:B------:R-:W-:Y:S01]  /*20270*/  @P3 LDGSTS.E.BYPASS.LTC128B.128 [R244+0xd000], desc[UR12][R16.64] ;  /* 0x0d00000010f43fae */ /* 0x000fe2000b901d4c */
[C---:B------:R-:W-:Y:S02]  /*20280*/  @P2 LEA R18, P0, R5.reuse, R156, 0x1 ;  /* 0x0000009c05122211 */ /* 0x040fe400078008ff */
[CCC-:B------:R-:W-:Y:S01]  /*20290*/  @P3 LEA.HI.X R21, R5.reuse, R157.reuse, R4.reuse, 0x1, P4 ;  /* 0x0000009d05153211 */ /* 0x1c0fe200020f0c04 */
[----:B------:R-:W-:Y:S01]  /*202a0*/  @!P3 STS.128 [R244+0xd000], RZ ;  /* 0x00d000fff400b388 */ /* 0x000fe20000000c00 */
[C---:B------:R-:W-:Y:S02]  /*202b0*/  IADD3 R7, P1, R5.reuse, R230, RZ ;  /* 0x000000e605077210 */ /* 0x040fe40007f3e0ff */
[-C--:B------:R-:W-:Y:S01]  /*202c0*/  @P2 LEA.HI.X R19, R5, R157.reuse, R4, 0x1, P0 ;  /* 0x0000009d05132211 */ /* 0x080fe200000f0c04 */
[----:B------:R-:W-:Y:S01]  /*202d0*/  @!PT LDS RZ, [RZ] ;  /* 0x00000000fffff984 */ /* 0x000fe20000000800 */
[----:B------:R-:W-:Y:S01]  /*202e0*/  @!PT LDS RZ, [RZ] ;  /* 0x00000000fffff984 */ /* 0x000fe20000000800 */
[----:B------:R-:W-:Y:S01]  /*202f0*/  @!PT LDS RZ, [RZ] ;  /* 0x00000000fffff984 */ /* 0x000fe20000000800 */
[----:B------:R-:W-:Y:S01]  /*20300*/  @P2 LDGSTS.E.BYPASS.LTC128B.128 [R244+0x11000], desc[UR10][R10.64+0x80] ;  /* 0x110000800af42fae */ /* 0x000fe2000b901d4a */
[-C--:B------:R-:W-:Y:S01]  /*20310*/  @P3 LEA R24, P4, R7, R156.reuse, 0x1 ;  /* 0x0000009c07183211 */ /* 0x080fe200078808ff */
[--C-:B------:R-:W-:Y:S01]  /*20320*/  IMAD.X R4, R4, 0x1, R231.reuse, P1 ;  /* 0x0000000104047824 */ /* 0x100fe200008e06e7 */
[C---:B------:R-:W-:Y:S01]  /*20330*/  @P2 R2UR UR16, R136.reuse ;  /* 0x00000000881022ca */ /* 0x040fe200000e0000 */
[----:B------:R-:W-:Y:S01]  /*20340*/  @!P2 STS.128 [R244+0x11000], RZ ;  /* 0x011000fff400a388 */ /* 0x000fe20000000c00 */
[----:B------:R-:W-:Y:S02]  /*20350*/  @P2 R2UR UR17, R137 ;  /* 0x00000000891122ca */ /* 0x000fe400000e0000 */
[CCC-:B------:R-:W-:Y:S01]  /*20360*/  @P3 LEA.HI.X R25, R7.reuse, R157.reuse, R4.reuse, 0x1, P4 ;  /* 0x0000009d07193211 */ /* 0x1c0fe200020f0c04 */
[----:B------:R-:W-:Y:S01]  /*20370*/  @!PT LDS RZ, [RZ] ;  /* 0x00000000fffff984 */ /* 0x000fe20000000800 */
[----:B------:R-:W-:Y:S01]  /*20380*/  @!PT LDS RZ, [RZ] ;  /* 0x00000000fffff984 */ /* 0x000fe20000000800 */
[----:B------:R-:W-:Y:S01]  /*20390*/  @!PT LDS RZ, [RZ] ;  /* 0x00000000fffff984 */ /* 0x000fe20000000800 */
[----:B------:R-:W-:Y:S01]  /*203a0*/  @P3 LDGSTS.E.BYPASS.LTC128B.128 [R244+0xd800], desc[UR4][R14.64] ;  /* 0x0d8000000ef43fae */ /* 0x000fe2000b901d44 */
[C---:B-1----:R-:W-:Y:S02]  /*203b0*/  @P2 LEA R22, P1, R7.reuse, R156, 0x1 ;  /* 0x0000009c07162211 */ /* 0x042fe400078208ff */
        /* <DEDUP_REMOVED lines=9> */
[--C-:B------:R-:W-:Y:S01]  /*20450*/  IMAD.X R4, R4, 0x1, R231.reuse, P0 ;  /* 0x0000000104047824 */ /* 0x100fe200000e06e7 */
[----:B------:R-:W-:Y:S01]  /*20460*/  @P3 R2UR UR15, R137 ;  /* 0x00000000890f32ca */ /* 0x000fe200000e0000 */
[----:B------:R-:W-:Y:S01]  /*20470*/  @!P2 STS.128 [R244+0x11800], RZ ;  /* 0x011800fff400a388 */ /* 0x000fe20000000c00 */
[C---:B------:R-:W-:Y:S02]  /*20480*/  @P2 LEA R28, P1, R5.reuse, R156, 0x1 ;  /* 0x0000009c051c2211 */ /* 0x040fe400078208ff */
[-CC-:B------:R-:W-:Y:S01]  /*20490*/  @P3 LEA.HI.X R27, R5, R157.reuse, R4.reuse, 0x1, P6 ;  /* 0x0000009d051b3211 */ /* 0x180fe200030f0c04 */
        /* <DEDUP_REMOVED lines=32> */
[----:B------:R-:W-:Y:S03]  /*206a0*/  ISETP.GT.AND P0, PT, R245, R234, PT ;  /* 0x000000eaf500720c */ /* 0x000fe60003f04270 */
        /* <DEDUP_REMOVED lines=234> */
[C---:B------:R-:W-:Y:S02]  /*21550*/  R2UR UR4, R136.reuse ;  /* 0x00000000880472ca */ /* 0x040fe400000e0000 */
[C---:B------:R-:W-:Y:S02]  /*21560*/  R2UR UR5, R137.reuse ;  /* 0x00000000890572ca */ /* 0x040fe400000e0000 */
[C---:B------:R-:W-:Y:S02]  /*21570*/  R2UR UR12, R136.reuse ;  /* 0x00000000880c72ca */ /* 0x040fe400000e0000 */
        /* <DEDUP_REMOVED lines=16> */
[C---:B------:R-:W-:Y:S01]  /*21680*/  VIADD R142, R0.reuse, 0xffffff80 ;  /* 0xffffff80008e7836 */ /* 0x040fe20000000000 */
        /* <DEDUP_REMOVED lines=23> */
[----:B------:R-:W-:Y:S02]  /*21800*/  LOP3.LUT R0, RZ, R145, RZ, 0x33, !PT ;  /* 0x00000091ff007212 */ /* 0x000fe400078e33ff */
[----:B------:R-:W-:Y:S05]  /*21810*/  ISETP.NE.AND P2, PT, R145, RZ, PT ;  /* 0x000000ff9100720c */ /* 0x000fea0003f45270 */
        /* <DEDUP_REMOVED lines=26> */
.L_x_1969:
[----:B------:R-:W-:Y:S02]  /*219c0*/  R2UR UR4, R136 ;  /* 0x00000000880472ca */ /* 0x000fe400000e0000 */
[----:B------:R-:W-:Y:S11]  /*219d0*/  R2UR UR5, R137 ;  /* 0x00000000890572ca */ /* 0x000ff600000e0000 */
[----:B------:R-:W-:Y:S02]  /*219e0*/  @!UPT UIADD3 URZ, URZ, URZ, URZ ;  /* 0x0000003f3f3ff290 */ /* 0x000fe4000fffe03f */
[----:B------:R-:W2:Y:S02]  /*219f0*/  LD.E R142, desc[UR4][R2.64+0x38] ;  /* 0x00003804028e7980 */ /* 0x000ea4000c101900 */
[----:B--2---:R-:W-:Y:S05]  /*21a00*/  IMAD.U32 R142, R142, -0x80, RZ ;  /* 0xffffff808e8e7824 */ /* 0x004fea00078e00ff */
[----:B------:R-:W-:Y:S02]  /*21a10*/  SHF.R.S32.HI R132, RZ, 0x1f, R142 ;  /* 0x0000001fff847819 */ /* 0x000fe4000001148e */
.L_x_1970:
[----:B------:R-:W-:Y:S05]  /*21a20*/  BSYNC B0 ;  /* 0x0000000000007941 */ /* 0x000fea0003800000 */
.L_x_1968:
[C---:B------:R-:W-:Y:S02]  /*21a30*/  LOP3.LUT P0, RZ, R246.reuse, 0x1, RZ, 0xc0, !PT ;  /* 0x00000001f6ff7812 */ /* 0x040fe4000780c0ff */
        /* <DEDUP_REMOVED lines=35> */
[C---:B------:R-:W-:Y:S02]  /*21c70*/  @P1 LEA R144, P2, R139.reuse, R236, 0x1 ;  /* 0x000000ec8b901211 */ /* 0x040fe400078408ff */
[----:B------:R-:W-:Y:S01]  /*21c80*/  @P1 R2UR UR16, R136 ;  /* 0x00000000881012ca */ /* 0x000fe200000e0000 */
[----:B------:R-:W-:Y:S01]  /*21c90*/  @!PT LDS RZ, [RZ] ;  /* 0x00000000fffff984 */ /* 0x000fe20000000800 */
[----:B------:R-:W-:Y:S01]  /*21ca0*/  @!PT LDS RZ, [RZ] ;  /* 0x00000000fffff984 */ /* 0x000fe20000000800 */
[----:B------:R-:W-:Y:S01]  /*21cb0*/  @!PT LDS RZ, [RZ] ;  /* 0x00000000fffff984 */ /* 0x000fe20000000800 */
[----:B------:R2:W-:Y:S01]  /*21cc0*/  @P0 LDGSTS.E.BYPASS.LTC128B.128 [R244+0x4800], desc[UR4][R160.64] ;  /* 0x04800000a0f40fae */ /* 0x0005e2000b901d44 */
[-C--:B------:R-:W-:Y:S02]  /*21cd0*/  @P1 LEA.HI.X R145, R139, R235.reuse, R132, 0x1, P2 ;  /* 0x000000eb8b911211 */ /* 0x080fe400010f0c84 */
[----:B------:R-:W-:Y:S01]  /*21ce0*/  @P1 R2UR UR17, R137 ;  /* 0x00000000891112ca */ /* 0x000fe200000e0000 */
[----:B------:R1:W-:Y:S01]  /*21cf0*/  @!P0 STS.128 [R244+0x4800], RZ ;  /* 0x004800fff4008388 */ /* 0x0003e20000000c00 */
[----:B------:R-:W-:Y:S03]  /*21d00*/  IADD3 R141, P3, R139, R232, RZ ;  /* 0x000000e88b8d7210 */ /* 0x000fe60007f7e0ff */
[----:B------:R-:W-:Y:S01]  /*21d10*/  @!PT LDS RZ, [RZ] ;  /* 0x00000000fffff984 */ /* 0x000fe20000000800 */
[----:B------:R-:W-:Y:S01]  /*21d20*/  @!PT LDS RZ, [RZ] ;  /* 0x00000000fffff984 */ /* 0x000fe20000000800 */
[----:B------:R-:W-:Y:S01]  /*21d30*/  @!PT LDS RZ, [RZ] ;  /* 0x00000000fffff984 */ /* 0x000fe20000000800 */
[----:B------:R1:W-:Y:S01]  /*21d40*/  @P1 LDGSTS.E.BYPASS.LTC128B.128 [R244+0x8800], desc[UR14][R146.64+0x80] ;  /* 0x0880008092f41fae */ /* 0x0003e2000b901d4e */
[CC--:B------:R-:W-:Y:S01]  /*21d50*/  @P0 LEA R148, P4, R141.reuse, R236.reuse, 0x1 ;  /* 0x000000ec8d940211 */ /* 0x0c0fe200078808ff */
[--C-:B------:R-:W-:Y:S01]  /*21d60*/  IMAD.X R132, R132, 0x1, R233.reuse, P3 ;  /* 0x0000000184847824 */ /* 0x100fe200018e06e9 */
[C---:B------:R-:W-:Y:S01]  /*21d70*/  @P1 LEA R142, P2, R141.reuse, R236, 0x1 ;  /* 0x000000ec8d8e1211 */ /* 0x040fe200078408ff */
        /* <DEDUP_REMOVED lines=8> */
[--C-:B------:R-:W-:Y:S01]  /*21e00*/  IMAD.X R132, R132, 0x1, R233.reuse, P3 ;  /* 0x0000000184847824 */ /* 0x100fe200018e06e9 */
[CC--:B------:R-:W-:Y:S01]  /*21e10*/  @P0 LEA R158, P4, R139.reuse, R236.reuse, 0x1 ;  /* 0x000000ec8b9e0211 */ /* 0x0c0fe200078808ff */
[----:B------:R1:W-:Y:S01]  /*21e20*/  @!P0 STS.128 [R244+0x5000], RZ ;  /* 0x005000fff4008388 */ /* 0x0003e20000000c00 */
[C---:B------:R-:W-:Y:S02]  /*21e30*/  @P1 LEA R154, P2, R139.reuse, R236, 0x1 ;  /* 0x000000ec8b9a1211 */ /* 0x040fe400078408ff */
[CCC-:B------:R-:W-:Y:S01]  /*21e40*/  @P0 LEA.HI.X R159, R139.reuse, R235.reuse, R132.reuse, 0x1, P4 ;  /* 0x000000eb8b9f0211 */ /* 0x1c0fe200020f0c84 */
[----:B------:R-:W-:Y:S01]  /*21e50*/  @!PT LDS RZ, [RZ] ;  /* 0x00000000fffff984 */ /* 0x000fe20000000800 */
[----:B------:R-:W-:Y:S01]  /*21e60*/  @!PT LDS RZ, [RZ] ;  /* 0x00000000fffff984 */ /* 0x000fe20000000800 */
[----:B------:R-:W-:Y:S01]  /*21e70*/  @!PT LDS RZ, [RZ] ;  /* 0x00000000fffff984 */ /* 0x000fe20000000800 */
[----:B------:R1:W-:Y:S01]  /*21e80*/  @P1 LDGSTS.E.BYPASS.LTC128B.128 [R244+0x9000], desc[UR10][R144.64+0x80] ;  /* 0x0900008090f41fae */ /* 0x0003e2000b901d4a */
[CC--:B------:R-:W-:Y:S02]  /*21e90*/  @P1 LEA.HI.X R155, R139.reuse, R235.reuse, R132, 0x1, P2 ;  /* 0x000000eb8b9b1211 */ /* 0x0c0fe400010f0c84 */
[----:B------:R-:W-:Y:S01]  /*21ea0*/  IADD3 R141, P3, R139, R232, RZ ;  /* 0x000000e88b8d7210 */ /* 0x000fe20007f7e0ff */
[----:B------:R1:W-:Y:S03]  /*21eb0*/  @!P1 STS.128 [R244+0x9000], RZ ;  /* 0x009000fff4009388 */ /* 0x0003e60000000c00 */
[CC--:B--2---:R-:W-:Y:S01]  /*21ec0*/  @P0 LEA R160, P4, R141.reuse, R236.reuse, 0x1 ;  /* 0x000000ec8da00211 */ /* 0x0c4fe200078808ff */
[----:B------:R-:W-:Y:S01]  /*21ed0*/  @!PT LDS RZ, [RZ] ;  /* 0x00000000fffff984 */ /* 0x000fe20000000800 */
[----:B------:R-:W-:Y:S01]  /*21ee0*/  @!PT LDS RZ, [RZ] ;  /* 0x00000000fffff984 */ /* 0x000fe20000000800 */
[----:B------:R-:W-:Y:S01]  /*21ef0*/  @!PT LDS RZ, [RZ] ;  /* 0x00000000fffff984 */ /* 0x000fe20000000800 */
[----:B------:R1:W-:Y:S01]  /*21f00*/  @P0 LDGSTS.E.BYPASS.LTC128B.128 [R244+0x5800], desc[UR4][R148.64] ;  /* 0x0580000094f40fae */ /* 0x0003e2000b901d44 */
[--C-:B------:R-:W-:Y:S01]  /*21f10*/  IMAD.X R132, R132, 0x1, R233.reuse, P3 ;  /* 0x0000000184847824 */ /* 0x100fe200018e06e9 */
[C---:B------:R-:W-:Y:S02]  /*21f20*/  @P1 LEA R140, P3, R141.reuse, R236, 0x1 ;  /* 0x000000ec8d8c1211 */ /* 0x040fe400078608ff */
        /* <DEDUP_REMOVED lines=18> */
[-CC-:B------:R-:W-:Y:S01]  /*22050*/  @P0 LEA.HI.X R167, R139, R235.reuse, R132.reuse, 0x1, P6 ;  /* 0x000000eb8ba70211 */ /* 0x180fe200030f0c84 */
[----:B------:R1:W-:Y:S01]  /*22060*/  @!P0 STS.128 [R244+0x6000], RZ ;  /* 0x006000fff4008388 */ /* 0x0003e20000000c00 */
[----:B------:R-:W-:Y:S02]  /*22070*/  @P1 R2UR UR13, R137 ;  /* 0x00000000890d12ca */ /* 0x000fe400000e0000 */
[C---:B------:R-:W-:Y:S01]  /*22080*/  @P1 LEA R162, P3, R139.reuse, R236, 0x1 ;  /* 0x000000ec8ba21211 */ /* 0x040fe200078608ff */
[----:B------:R-:W-:Y:S01]  /*22090*/  @!PT LDS RZ, [RZ] ;  /* 0x00000000fffff984 */ /* 0x000fe20000000800 */
[----:B------:R-:W-:Y:S01]  /*220a0*/  @!PT LDS RZ, [RZ] ;  /* 0x00000000fffff984 */ /* 0x000fe20000000800 */
[----:B------:R-:W-:Y:S01]  /*220b0*/  @!PT LDS RZ, [RZ] ;  /* 0x00000000fffff984 */ /* 0x000fe20000000800 */
[----:B------:R1:W-:Y:S01]  /*220c0*/  @P1 LDGSTS.E.BYPASS.LTC128B.128 [R244+0xa000], desc[UR10][R154.64+0x80] ;  /* 0x0a0000809af41fae */ /* 0x0003e2000b901d4a */
[C---:B------:R-:W-:Y:S02]  /*220d0*/  @P0 R2UR UR10, R136.reuse ;  /* 0x00000000880a02ca */ /* 0x040fe400000e0000 */
[-C--:B------:R-:W-:Y:S01]  /*220e0*/  @P1 LEA.HI.X R163, R139, R235.reuse, R132, 0x1, P3 ;  /* 0x000000eb8ba31211 */ /* 0x080fe200018f0c84 */
[----:B------:R1:W-:Y:S01]  /*220f0*/  @!P1 STS.128 [R244+0xa000], RZ ;  /* 0x00a000fff4009388 */ /* 0x0003e20000000c00 */
[----:B------:R-:W-:Y:S02]  /*22100*/  @P0 R2UR UR11, R137 ;  /* 0x00000000890b02ca */ /* 0x000fe400000e0000 */
        /* <DEDUP_REMOVED lines=41> */
.L_x_1967:
[----:B------:R-:W-:Y:S05]  /*223a0*/  BSYNC B1 ;  /* 0x0000000000017941 */ /* 0x000fea0003800000 */
.L_x_1966:
[----:B------:R-:W-:Y:S01]  /*223b0*/  R2UR UR4, R136 ;  /* 0x00000000880472ca */ /* 0x000fe200000e0000 */
[----:B-1----:R-:W-:Y:S01]  /*223c0*/  LDSM.16.MT88.4 R148, [R220+0xc000] ;  /* 0x00c00000dc94783b */ /* 0x002fe20000004200 */
[----:B------:R-:W-:Y:S02]  /*223d0*/  R2UR UR5, R137 ;  /* 0x00000000890572ca */ /* 0x000fe400000e0000 */
        /* <DEDUP_REMOVED lines=8> */
[----:B------:R1:W2:Y:S01]  /*22460*/  LD.E R3, desc[UR4][R2.64+0xdc] ;  /* 0x0000dc0402037980 */ /* 0x0002a2000c101900 */
[----:B------:R-:W-:Y:S02]  /*22470*/  FMNMX.FTZ R141, R9, R132, !PT ;  /* 0x00000084098d7209 */ /* 0x000fe40007810000 */
[----:B------:R-:W-:Y:S04]  /*22480*/  FMNMX.FTZ R0, R14, R139, !PT ;  /* 0x0000008b0e007209 */ /* 0x000fe80007810000 */
[----:B------:R-:W-:Y:S04]  /*22490*/  FMNMX.FTZ R139, R15, R0, !PT ;  /* 0x000000000f8b7209 */ /* 0x000fe80007810000 */
[----:B------:R-:W-:Y:S04]  /*224a0*/  FMNMX.FTZ R0, R18, R139, !PT ;  /* 0x0000008b12007209 */ /* 0x000fe80007810000 */
        /* <DEDUP_REMOVED lines=51> */
[----:B------:R-:W1:Y:S01]  /*227e0*/  SHFL.BFLY PT, R0, R139, 0x2, 0x1f ;  /* 0x0c401f008b007f89 */ /* 0x000e6200000e0000 */
[----:B------:R-:W-:Y:S07]  /*227f0*/  FMNMX.FTZ R2, R64, R145, !PT ;  /* 0x0000009140027209 */ /* 0x000fee0007810000 */
[----:B------:R-:W-:Y:S01]  /*22800*/  LDSM.16.MT88.4 R144, [R221+0xc000] ;  /* 0x00c00000dd90783b */ /* 0x000fe20000004200 */
[----:B------:R-:W-:Y:S07]  /*22810*/  FMNMX.FTZ R143, R65, R2, !PT ;  /* 0x00000002418f7209 */ /* 0x000fee0007810000 */
[----:B------:R-:W3:Y:S01]  /*22820*/  SHFL.BFLY PT, R2, R143, 0x2, 0x1f ;  /* 0x0c401f008f027f89 */ /* 0x000ee200000e0000 */
[----:B-1----:R-:W-:Y:S07]  /*22830*/  FMNMX.FTZ R137, R139, R0, !PT ;  /* 0x000000008b897209 */ /* 0x002fee0007810000 */
[----:B------:R-:W1:Y:S01]  /*22840*/  SHFL.BFLY PT, R0, R137, 0x1, 0x1f ;  /* 0x0c201f0089007f89 */ /* 0x000e6200000e0000 */
[----:B---3--:R-:W-:Y:S07]  /*22850*/  FMNMX.FTZ R141, R143, R2, !PT ;  /* 0x000000028f8d7209 */ /* 0x008fee0007810000 */
[----:B------:R-:W3:Y:S01]  /*22860*/  SHFL.BFLY PT, R2, R141, 0x1, 0x1f ;  /* 0x0c201f008d027f89 */ /* 0x000ee200000e0000 */
[----:B-1----:R-:W-:Y:S05]  /*22870*/  FMNMX.FTZ R0, R137, R0, !PT ;  /* 0x0000000089007209 */ /* 0x002fea0007810000 */
[----:B------:R-:W-:Y:S01]  /*22880*/  FADD.FTZ R134, -R0, R135 ;  /* 0x0000008700867221 */ /* 0x000fe20000010100 */
[----:B---3--:R-:W-:Y:S02]  /*22890*/  FMNMX.FTZ R2, R141, R2, !PT ;  /* 0x000000028d027209 */ /* 0x008fe40007810000 */
[----:B------:R-:W1:Y:S02]  /*228a0*/  LDSM.16.MT88.4 R140, [R223+0xc000] ;  /* 0x00c00000df8c783b */ /* 0x000e640000004200 */
[C---:B------:R-:W-:Y:S01]  /*228b0*/  FSETP.NEU.FTZ.AND P0, PT, R2.reuse, -INF , PT ;  /* 0xff8000000200780b */ /* 0x040fe20003f1d000 */
[C---:B--2---:R-:W-:Y:S01]  /*228c0*/  FMUL.FTZ R132, R3.reuse, R134 ;  /* 0x0000008603847220 */ /* 0x044fe20000410000 */
[C---:B------:R-:W-:Y:S01]  /*228d0*/  FMUL.FTZ R158, R3.reuse, R2 ;  /* 0x00000002039e7220 */ /* 0x040fe20000410000 */
[----:B------:R-:W-:Y:S04]  /*228e0*/  FADD.FTZ R134, -R2, R133 ;  /* 0x0000008502867221 */ /* 0x000fe80000010100 */
[C---:B------:R-:W-:Y:S01]  /*228f0*/  FMUL.FTZ R133, R3.reuse, R134 ;  /* 0x0000008603857220 */ /* 0x040fe20000410000 */
[----:B------:R-:W-:Y:S01]  /*22900*/  FSEL R158, R158, RZ, P0 ;  /* 0x000000ff9e9e7208 */ /* 0x000fe20000000000 */
[----:B------:R-:W-:Y:S01]  /*22910*/  FMUL.FTZ R134, R3, R0 ;  /* 0x0000000003867220 */ /* 0x000fe20000410000 */
[----:B------:R-:W-:Y:S01]  /*22920*/  FSETP.NEU.FTZ.AND P0, PT, R0, -INF , PT ;  /* 0xff8000000000780b */ /* 0x000fe20003f1d000 */
[----:B------:R-:W2:Y:S02]  /*22930*/  MUFU.EX2 R132, R132 ;  /* 0x0000008400847308 */ /* 0x000ea40000000800 */
        /* <DEDUP_REMOVED lines=10> */
[----:B------:R-:W3:Y:S01]  /*229e0*/  MUFU.EX2 R133, R133 ;  /* 0x0000008500857308 */ /* 0x000ee20000000800 */
[-C--:B------:R-:W-:Y:S01]  /*229f0*/  FFMA.FTZ R169, R21, R3.reuse, -R158 ;  /* 0x0000000315a97223 */ /* 0x080fe2000001089e */
[-CC-:B------:R-:W-:Y:S01]  /*22a00*/  FFMA.FTZ R173, R22, R3.reuse, -R134.reuse ;  /* 0x0000000316ad7223 */ /* 0x180fe20000010886 */
[-C--:B------:R-:W-:Y:S01]  /*22a10*/  FFMA.FTZ R172, R23, R3.reuse, -R134 ;  /* 0x0000000317ac7223 */ /* 0x080fe20000010886 */
[----:B------:R-:W-:Y:S01]  /*22a20*/  FFMA.FTZ R174, R28, R3, -R158 ;  /* 0x000000031cae7223 */ /* 0x000fe2000001089e */
        /* <DEDUP_REMOVED lines=18> */
[----:B------:R-:W3:Y:S03]  /*22b50*/  LDSM.16.MT88.4 R124, [R223+0x10000] ;  /* 0x01000000df7c783b */ /* 0x000ee60000004200 */
        /* <DEDUP_REMOVED lines=12> */
[----:B------:R-:W-:Y:S01]  /*22c20*/  FMUL.FTZ R87, R132, R87 ;  /* 0x0000005784577220 */ /* 0x000fe20000410000 */
[C---:B------:R-:W-:Y:S01]  /*22c30*/  FMUL.FTZ R84, R133.reuse, R84 ;  /* 0x0000005485547220 */ /* 0x040fe20000410000 */
[----:B------:R-:W-:Y:S01]  /*22c40*/  FMUL.FTZ R85, R133, R85 ;  /* 0x0000005585557220 */ /* 0x000fe20000410000 */
[----:B------:R-:W-:Y:S03]  /*22c50*/  LDSM.16.MT88.4 R20, [R219+0x10800] ;  /* 0x01080000db14783b */ /* 0x000fe60000004200 */
[----:B------:R-:W-:Y:S01]  /*22c60*/  MUFU.EX2 R135, R135 ;  /* 0x0000008700877308 */ /* 0x000fe20000000800 */
[-CC-:B------:R-:W-:Y:S01]  /*22c70*/  FFMA.FTZ R175, R30, R3.reuse, -R134.reuse ;  /* 0x000000031eaf7223 */ /* 0x180fe20000010886 */
[-C--:B------:R-:W-:Y:S01]  /*22c80*/  FFMA.FTZ R176, R31, R3.reuse, -R134 ;  /* 0x000000031fb07223 */ /* 0x080fe20000010886 */
[-CC-:B------:R-:W-:Y:S01]  /*22c90*/  FFMA.FTZ R177, R40, R3.reuse, -R158.reuse ;  /* 0x0000000328b17223 */ /* 0x180fe2000001089e */
[-C--:B------:R-:W-:Y:S01]  /*22ca0*/  FFMA.FTZ R178, R41, R3.reuse, -R158 ;  /* 0x0000000329b27223 */ /* 0x080fe2000001089e */
[-CC-:B------:R-:W-:Y:S01]  /*22cb0*/  FFMA.FTZ R179, R42, R3.reuse, -R134.reuse ;  /* 0x000000032ab37223 */ /* 0x180fe20000010886 */
[-C--:B------:R-:W-:Y:S01]  /*22cc0*/  FFMA.FTZ R180, R43, R3.reuse, -R134 ;  /* 0x000000032bb47223 */ /* 0x080fe20000010886 */
[--C-:B------:R-:W-:Y:S03]  /*22cd0*/  FFMA.FTZ R181, R48, R3, -R158.reuse ;  /* 0x0000000330b57223 */ /* 0x100fe6000001089e */
[----:B------:R-:W2:Y:S01]  /*22ce0*/  MUFU.EX2 R160, R160 ;  /* 0x000000a000a07308 */ /* 0x000ea20000000800 */
[----:B----4-:R-:W-:Y:S01]  /*22cf0*/  F2FP.F16.F32.PACK_AB R129, R161, R163 ;  /* 0x000000a3a181723e */ /* 0x010fe200000000ff */
[----:B------:R-:W-:Y:S01]  /*22d00*/  LDSM.16.MT88.4 R40, [R223+0x12000] ;  /* 0x01200000df28783b */ /* 0x000fe20000004200 */
[-C--:B------:R-:W-:Y:S01]  /*22d10*/  FFMA.FTZ R182, R49, R3.reuse, -R158 ;  /* 0x0000000331b67223 */ /* 0x080fe2000001089e */
[-CC-:B------:R-:W-:Y:S01]  /*22d20*/  FFMA.FTZ R183, R50, R3.reuse, -R134.reuse ;  /* 0x0000000332b77223 */ /* 0x180fe20000010886 */
[----:B------:R-:W-:Y:S01]  /*22d30*/  FFMA.FTZ R184, R51, R3, -R134 ;  /* 0x0000000333b87223 */ /* 0x000fe20000010886 */
[C---:B------:R-:W-:Y:S01]  /*22d40*/  FMUL.FTZ R90, R132.reuse, R90 ;  /* 0x0000005a845a7220 */ /* 0x040fe20000410000 */
[C---:B------:R-:W-:Y:S03]  /*22d50*/  FMUL.FTZ R91, R132.reuse, R91 ;  /* 0x0000005b845b7220 */ /* 0x040fe60000410000 */
[----:B------:R-:W-:Y:S01]  /*22d60*/  MUFU.EX2 R162, R162 ;  /* 0x000000a200a27308 */ /* 0x000fe20000000800 */
[C---:B------:R-:W-:Y:S01]  /*22d70*/  FMUL.FTZ R88, R133.reuse, R88 ;  /* 0x0000005885587220 */ /* 0x040fe20000410000 */
[----:B------:R-:W-:Y:S01]  /*22d80*/  LDSM.16.MT88.4 R48, [R223+0x13000] ;  /* 0x01300000df30783b */ /* 0x000fe20000004200 */
[C---:B------:R-:W-:Y:S01]  /*22d90*/  FMUL.FTZ R89, R133.reuse, R89 ;  /* 0x0000005985597220 */ /* 0x040fe20000410000 */
[C---:B------:R-:W-:Y:S01]  /*22da0*/  FMUL.FTZ R94, R132.reuse, R94 ;  /* 0x0000005e845e7220 */ /* 0x040fe20000410000 */
[----:B------:R-:W-:Y:S01]  /*22db0*/  FMUL.FTZ R95, R132, R95 ;  /* 0x0000005f845f7220 */ /* 0x000fe20000410000 */
[C---:B------:R-:W-:Y:S01]  /*22dc0*/  FMUL.FTZ R92, R133.reuse, R92 ;  /* 0x0000005c855c7220 */ /* 0x040fe20000410000 */
[C---:B------:R-:W-:Y:S03]  /*22dd0*/  FMUL.FTZ R93, R133.reuse, R93 ;  /* 0x0000005d855d7220 */ /* 0x040fe60000410000 */
[----:B------:R-:W4:Y:S01]  /*22de0*/  MUFU.EX2 R139, R139 ;  /* 0x0000008b008b7308 */ /* 0x000f220000000800 */
[----:B--2---:R-:W-:Y:S01]  /*22df0*/  F2FP.F16.F32.PACK_AB R130, R160, R135 ;  /* 0x00000087a082723e */ /* 0x004fe200000000ff */
        /* <DEDUP_REMOVED lines=15> */
[----:B----4-:R-:W-:Y:S01]  /*22ef0*/  F2FP.F16.F32.PACK_AB R131, R139, R162 ;  /* 0x000000a28b83723e */ /* 0x010fe200000000ff */
[C---:B------:R-:W-:Y:S01]  /*22f00*/  FMUL.FTZ R109, R133.reuse, R109 ;  /* 0x0000006d856d7220 */ /* 0x040fe20000410000 */
[C---:B------:R-:W-:Y:S01]  /*22f10*/  FMUL.FTZ R114, R132.reuse, R114 ;  /* 0x0000007284727220 */ /* 0x040fe20000410000 */
[----:B------:R-:W-:Y:S01]  /*22f20*/  FMUL.FTZ R115, R132, R115 ;  /* 0x0000007384737220 */ /* 0x000fe20000410000 */
[C---:B------:R-:W-:Y:S01]  /*22f30*/  FMUL.FTZ R112, R133.reuse, R112 ;  /* 0x0000007085707220 */ /* 0x040fe20000410000 */
[----:B------:R-:W-:Y:S01]  /*22f40*/  FMUL.FTZ R113, R133, R113 ;  /* 0x0000007185717220 */ /* 0x000fe20000410000 */
[-CC-:B------:R-:W-:Y:S01]  /*22f50*/  FFMA.FTZ R171, R24, R3.reuse, -R158.reuse ;  /* 0x0000000318ab7223 */ /* 0x180fe2000001089e */
[C---:B-1----:R-:W-:Y:S01]  /*22f60*/  HMMA.16816.F32 R4, R128.reuse, R140, R4 ;  /* 0x0000008c8004723c */ /* 0x042fe20000001804 */
[----:B------:R-:W-:Y:S04]  /*22f70*/  MUFU.EX2 R170, R170 ;  /* 0x000000aa00aa7308 */ /* 0x000fe80000000800 */
[-CC-:B------:R-:W-:Y:S01]  /*22f80*/  FFMA.FTZ R166, R16, R3.reuse, -R158.reuse ;  /* 0x0000000310a67223 */ /* 0x180fe2000001089e */
[C---:B------:R-:W-:Y:S01]  /*22f90*/  HMMA.16816.F32 R8, R128.reuse, R142, R8 ;  /* 0x0000008e8008723c */ /* 0x040fe20000001808 */
[----:B------:R-:W1:Y:S04]  /*22fa0*/  LDSM.16.MT88.4 R140, [R221+0x10000] ;  /* 0x01000000dd8c783b */ /* 0x000e680000004200 */
[----:B------:R-:W2:Y:S01]  /*22fb0*/  MUFU.EX2 R169, R169 ;  /* 0x000000a900a97308 */ /* 0x000ea20000000800 */
[----:B------:R-:W-:Y:S01]  /*22fc0*/  ISETP.GT.AND P0, PT, R245, R234, PT ;  /* 0x000000eaf500720c */ /* 0x000fe20003f04270 */
[----:B------:R-:W-:Y:S01]  /*22fd0*/  FMUL.FTZ R16, R133, R116 ;  /* 0x0000007485107220 */ /* 0x000fe20000410000 */
[C---:B------:R-:W-:Y:S07]  /*22fe0*/  HMMA.16816.F32 R68, R128.reuse, R144, R68 ;  /* 0x000000908044723c */ /* 0x040fee0000001844 */
[----:B------:R-:W-:Y:S01]  /*22ff0*/  MUFU.EX2 R166, R166 ;  /* 0x000000a600a67308 */ /* 0x000fe20000000800 */
[C---:B------:R-:W-:Y:S01]  /*23000*/  HMMA.16816.F32 R72, R128.reuse, R146, R72 ;  /* 0x000000928048723c */ /* 0x040fe20000001848 */
[----:B------:R-:W4:Y:S02]  /*23010*/  LDSM.16.MT88.4 R144, [R220+0x10000] ;  /* 0x01000000dc90783b */ /* 0x000f240000004200 */
[--C-:B------:R-:W-:Y:S03]  /*23020*/  FFMA.FTZ R165, R17, R3, -R158.reuse ;  /* 0x0000000311a57223 */ /* 0x100fe6000001089e */
[C---:B------:R-:W-:Y:S03]  /*23030*/  HMMA.16816.F32 R76, R128.reuse, R148, R76 ;  /* 0x00000094804c723c */ /* 0x040fe6000000184c */
[----:B------:R-:W-:Y:S02]  /*23040*/  MUFU.EX2 R173, R173 ;  /* 0x000000ad00ad7308 */ /* 0x000fe40000000800 */
[----:B--2---:R-:W-:Y:S01]  /*23050*/  F2FP.F16.F32.PACK_AB R24, R169, R170 ;  /* 0x000000aaa918723e */ /* 0x004fe200000000ff */
[C---:B------:R-:W-:Y:S01]  /*23060*/  HMMA.16816.F32 R80, R128.reuse, R150, R80 ;  /* 0x000000968050723c */ /* 0x040fe20000001850 */
[----:B------:R-:W-:Y:S06]  /*23070*/  LDSM.16.MT88.4 R148, [R219+0xc800] ;  /* 0x00c80000db94783b */ /* 0x000fec0000004200 */
[----:B------:R-:W2:Y:S01]  /*23080*/  MUFU.EX2 R165, R165 ;  /* 0x000000a500a57308 */ /* 0x000ea20000000800 */
[C---:B------:R-:W-:Y:S01]  /*23090*/  FMUL.FTZ R17, R133.reuse, R117 ;  /* 0x0000007585117220 */ /* 0x040fe20000410000 */
[C---:B------:R-:W-:Y:S08]  /*230a0*/  HMMA.16816.F32 R84, R128.reuse, R152, R84 ;  /* 0x000000988054723c */ /* 0x040ff00000001854 */
[----:B------:R-:W-:Y:S01]  /*230b0*/  MUFU.EX2 R172, R172 ;  /* 0x000000ac00ac7308 */ /* 0x000fe20000000800 */
[C---:B------:R-:W-:Y:S03]  /*230c0*/  HMMA.16816.F32 R88, R128.reuse, R154, R88 ;  /* 0x0000009a8058723c */ /* 0x040fe60000001858 */
[-CC-:B------:R-:W-:Y:S03]  /*230d0*/  FFMA.FTZ R152, R12, R3.reuse, -R158.reuse ;  /* 0x000000030c987223 */ /* 0x180fe6000001089e */
[C---:B---3--:R-:W-:Y:S03]  /*230e0*/  HMMA.16816.F32 R92, R128.reuse, R124, R92 ;  /* 0x0000007c805c723c */ /* 0x048fe6000000185c */
[----:B------:R-:W-:Y:S02]  /*230f0*/  MUFU.EX2 R171, R171 ;  /* 0x000000ab00ab7308 */ /* 0x000fe40000000800 */
[----:B------:R-:W-:Y:S01]  /*23100*/  FMUL.FTZ R12, R133, R120 ;  /* 0x00000078850c7220 */ /* 0x000fe20000410000 */
[C---:B------:R-:W-:Y:S01]  /*23110*/  HMMA.16816.F32 R96, R128.reuse, R126, R96 ;  /* 0x0000007e8060723c */ /* 0x040fe20000001860 */
[----:B------:R-:W3:Y:S06]  /*23120*/  LDSM.16.MT88.4 R124, [R219+0x10000] ;  /* 0x01000000db7c783b */ /* 0x000eec0000004200 */
[----:B------:R-:W-:Y:S01]  /*23130*/  MUFU.EX2 R152, R152 ;  /* 0x0000009800987308 */ /* 0x000fe20000000800 */
[-C--:B------:R-:W-:Y:S03]  /*23140*/  FFMA.FTZ R153, R13, R3.reuse, -R158 ;  /* 0x000000030d997223 */ /* 0x080fe6000001089e */
[-CC-:B------:R-:W-:Y:S01]  /*23150*/  FFMA.FTZ R154, R14, R3.reuse, -R134.reuse ;  /* 0x000000030e9a7223 */ /* 0x180fe20000010886 */
[--C-:B------:R-:W-:Y:S01]  /*23160*/  FFMA.FTZ R155, R15, R3, -R134.reuse ;  /* 0x000000030f9b7223 */ /* 0x100fe20000010886 */
[C---:B------:R-:W-:Y:S01]  /*23170*/  FMUL.FTZ R14, R132.reuse, R122 ;  /* 0x0000007a840e7220 */ /* 0x040fe20000410000 */
[----:B------:R-:W-:Y:S01]  /*23180*/  FMUL.FTZ R15, R132, R123 ;  /* 0x0000007b840f7220 */ /* 0x000fe20000410000 */
[----:B------:R-:W-:Y:S02]  /*23190*/  FMUL.FTZ R13, R133, R121 ;  /* 0x00000079850d7220 */ /* 0x000fe40000410000 */
[----:B------:R-:W5:Y:S01]  /*231a0*/  MUFU.EX2 R153, R153 ;  /* 0x0000009900997308 */ /* 0x000f620000000800 */
[----:B------:R-:W3:Y:S01]  /*231b0*/  LDSM.16.MT88.4 R120, [R223+0xc800] ;  /* 0x00c80000df78783b */ /* 0x000ee20000004200 */
[-CC-:B------:R-:W-:Y:S01]  /*231c0*/  FFMA.FTZ R168, R18, R3.reuse, -R134.reuse ;  /* 0x0000000312a87223 */ /* 0x180fe20000010886 */
[C---:B------:R-:W-:Y:S01]  /*231d0*/  FMUL.FTZ R18, R132.reuse, R118 ;  /* 0x0000007684127220 */ /* 0x040fe20000410000 */
[----:B--2---:R-:W-:Y:S01]  /*231e0*/  F2FP.F16.F32.PACK_AB R118, R165, R166 ;  /* 0x000000a6a576723e */ /* 0x004fe200000000ff */
[----:B------:R-:W-:Y:S01]  /*231f0*/  FFMA.FTZ R167, R19, R3, -R134 ;  /* 0x0000000313a77223 */ /* 0x000fe20000010886 */
[C---:B-1----:R-:W-:Y:S04]  /*23200*/  HMMA.16816.F32 R12, R128.reuse, R140, R12 ;  /* 0x0000008c800c723c */ /* 0x042fe8000000180c */
[----:B------:R-:W-:Y:S01]  /*23210*/  MUFU.EX2 R154, R154 ;  /* 0x0000009a009a7308 */ /* 0x000fe20000000800 */
[----:B------:R-:W-:Y:S01]  /*23220*/  FMUL.FTZ R19, R132, R119 ;  /* 0x0000007784137220 */ /* 0x000fe20000410000 */
[-CC-:B------:R-:W-:Y:S01]  /*23230*/  FFMA.FTZ R52, R52, R3.reuse, -R158.reuse ;  /* 0x0000000334347223 */ /* 0x180fe2000001089e */
[-C--:B------:R-:W-:Y:S01]  /*23240*/  FFMA.FTZ R53, R53, R3.reuse, -R158 ;  /* 0x0000000335357223 */ /* 0x080fe2000001089e */
[C---:B------:R-:W-:Y:S01]  /*23250*/  HMMA.16816.F32 R100, R128.reuse, R142, R100 ;  /* 0x0000008e8064723c */ /* 0x040fe20000001864 */
[----:B------:R-:W1:Y:S05]  /*23260*/  LDSM.16.MT88.4 R140, [R221+0xc800] ;  /* 0x00c80000dd8c783b */ /* 0x000e6a0000004200 */
[----:B------:R-:W2:Y:S01]  /*23270*/  MUFU.EX2 R155, R155 ;  /* 0x0000009b009b7308 */ /* 0x000ea20000000800 */
[----:B-----5:R-:W-:Y:S01]  /*23280*/  F2FP.F16.F32.PACK_AB R116, R153, R152 ;  /* 0x000000989974723e */ /* 0x020fe200000000ff */
[C---:B----4-:R-:W-:Y:S03]  /*23290*/  HMMA.16816.F32 R104, R128.reuse, R144, R104 ;  /* 0x000000908068723c */ /* 0x050fe60000001868 */
[-CC-:B------:R-:W-:Y:S03]  /*232a0*/  FFMA.FTZ R54, R54, R3.reuse, -R134.reuse ;  /* 0x0000000336367223 */ /* 0x180fe60000010886 */
[C---:B------:R-:W-:Y:S02]  /*232b0*/  HMMA.16816.F32 R16, R128.reuse, R146, R16 ;  /* 0x000000928010723c */ /* 0x040fe40000001810 */
[----:B------:R-:W-:Y:S01]  /*232c0*/  MUFU.EX2 R168, R168 ;  /* 0x000000a800a87308 */ /* 0x000fe20000000800 */
[----:B------:R-:W4:Y:S02]  /*232d0*/  LDSM.16.MT88.4 R144, [R220+0xc800] ;  /* 0x00c80000dc90783b */ /* 0x000f240000004200 */
[-C--:B------:R-:W-:Y:S01]  /*232e0*/  FFMA.FTZ R55, R55, R3.reuse, -R134 ;  /* 0x0000000337377223 */ /* 0x080fe20000010886 */
[C---:B---3--:R-:W-:Y:S06]  /*232f0*/  HMMA.16816.F32 R108, R128.reuse, R124, R108 ;  /* 0x0000007c806c723c */ /* 0x048fec000000186c */
[----:B------:R-:W3:Y:S01]  /*23300*/  MUFU.EX2 R167, R167 ;  /* 0x000000a700a77308 */ /* 0x000ee20000000800 */
[----:B--2---:R-:W-:Y:S01]  /*23310*/  F2FP.F16.F32.PACK_AB R117, R155, R154 ;  /* 0x0000009a9b75723e */ /* 0x004fe200000000ff */
[----:B------:R-:W-:Y:S01]  /*23320*/  HMMA.16816.F32 R112, R128, R126, R112 ;  /* 0x0000007e8070723c */ /* 0x000fe20000001870 */
[----:B------:R-:W-:Y:S07]  /*23330*/  LDSM.16.MT88.4 R124, [R221+0x10800] ;  /* 0x01080000dd7c783b */ /* 0x000fee0000004200 */
[----:B------:R-:W-:Y:S03]  /*23340*/  MUFU.EX2 R177, R177 ;  /* 0x000000b100b17308 */ /* 0x000fe60000000800 */
[-CC-:B------:R-:W-:Y:S01]  /*23350*/  FFMA.FTZ R56, R56, R3.reuse, -R158.reuse ;  /* 0x0000000338387223 */ /* 0x180fe2000001089e */
[-C--:B------:R-:W-:Y:S01]  /*23360*/  FFMA.FTZ R57, R57, R3.reuse, -R158 ;  /* 0x0000000339397223 */ /* 0x080fe2000001089e */
[-CC-:B------:R-:W-:Y:S01]  /*23370*/  FFMA.FTZ R58, R58, R3.reuse, -R134.reuse ;  /* 0x000000033a3a7223 */ /* 0x180fe20000010886 */
[----:B------:R-:W-:Y:S01]  /*23380*/  LDSM.16.MT88.4 R128, [R220+0x10800] ;  /* 0x01080000dc80783b */ /* 0x000fe20000004200 */
[-C--:B------:R-:W-:Y:S01]  /*23390*/  FFMA.FTZ R59, R59, R3.reuse, -R134 ;  /* 0x000000033b3b7223 */ /* 0x080fe20000010886 */
[----:B------:R-:W-:Y:S02]  /*233a0*/  FFMA.FTZ R164, R133, R248, R164 ;  /* 0x000000f885a47223 */ /* 0x000fe400000100a4 */
[----:B------:R-:W-:Y:S01]  /*233b0*/  MUFU.EX2 R178, R178 ;  /* 0x000000b200b27308 */ /* 0x000fe20000000800 */
[----:B---3--:R-:W-:Y:S01]  /*233c0*/  F2FP.F16.F32.PACK_AB R119, R167, R168 ;  /* 0x000000a8a777723e */ /* 0x008fe200000000ff */
[----:B------:R-:W-:Y:S01]  /*233d0*/  FFMA.FTZ R60, R60, R3, -R158 ;  /* 0x000000033c3c7223 */ /* 0x000fe2000001089e */
[----:B------:R-:W-:Y:S01]  /*233e0*/  FADD.FTZ R164, R159, R164 ;  /* 0x000000a49fa47221 */ /* 0x000fe20000010000 */
[----:B------:R-:W-:Y:S01]  /*233f0*/  FFMA.FTZ R163, R132, R247, R163 ;  /* 0x000000f784a37223 */ /* 0x000fe200000100a3 */
[----:B------:R-:W-:Y:S03]  /*23400*/  MOV R133, R2 ;  /* 0x0000000200857202 */ /* 0x000fe60000000f00 */
        /* <DEDUP_REMOVED lines=22> */
[--C-:B------:R-:W-:Y:S03]  /*23570*/  FFMA.FTZ R148, R25, R3, -R158.reuse ;  /* 0x0000000319947223 */ /* 0x100fe6000001089e */
[C---:B--2---:R-:W-:Y:S03]  /*23580*/  HMMA.16816.F32 R92, R116.reuse, R120, R92 ;  /* 0x00000078745c723c */ /* 0x044fe6000000185c */
[----:B------:R-:W-:Y:S02]  /*23590*/  MUFU.EX2 R52, R52 ;  /* 0x0000003400347308 */ /* 0x000fe40000000800 */
[----:B------:R-:W-:Y:S01]  /*235a0*/  F2FP.F16.F32.PACK_AB R25, R172, R173 ;  /* 0x000000adac19723e */ /* 0x000fe200000000ff */
[C---:B------:R-:W-:Y:S01]  /*235b0*/  HMMA.16816.F32 R96, R116.reuse, R122, R96 ;  /* 0x0000007a7460723c */ /* 0x040fe20000001860 */
[----:B------:R-:W2:Y:S06]  /*235c0*/  LDSM.16.MT88.4 R120, [R220+0xd000] ;  /* 0x00d00000dc78783b */ /* 0x000eac0000004200 */
[----:B------:R-:W4:Y:S01]  /*235d0*/  MUFU.EX2 R148, R148 ;  /* 0x0000009400947308 */ /* 0x000f220000000800 */
[-C--:B------:R-:W-:Y:S01]  /*235e0*/  FFMA.FTZ R151, R29, R3.reuse, -R158 ;  /* 0x000000031d977223 */ /* 0x080fe2000001089e */
[C---:B------:R-:W-:Y:S01]  /*235f0*/  HMMA.16816.F32 R12, R116.reuse, R124, R12 ;  /* 0x0000007c740c723c */ /* 0x040fe2000000180c */
[----:B------:R-:W-:Y:S02]  /*23600*/  LDSM.16.MT88.4 R28, [R219+0x11000] ;  /* 0x01100000db1c783b */ /* 0x000fe40000004200 */
[-CC-:B------:R-:W-:Y:S03]  /*23610*/  FFMA.FTZ R150, R26, R3.reuse, -R134.reuse ;  /* 0x000000031a967223 */ /* 0x180fe60000010886 */
[C---:B------:R-:W-:Y:S02]  /*23620*/  HMMA.16816.F32 R100, R116.reuse, R126, R100 ;  /* 0x0000007e7464723c */ /* 0x040fe40000001864 */
[----:B------:R-:W-:Y:S03]  /*23630*/  MUFU.EX2 R53, R53 ;  /* 0x0000003500357308 */ /* 0x000fe60000000800 */
[----:B------:R-:W-:Y:S01]  /*23640*/  FFMA.FTZ R149, R27, R3, -R134 ;  /* 0x000000031b957223 */ /* 0x000fe20000010886 */
[C---:B------:R-:W-:Y:S01]  /*23650*/  HMMA.16816.F32 R104, R116.reuse, R128, R104 ;  /* 0x000000807468723c */ /* 0x040fe20000001868 */
[----:B------:R-:W-:Y:S05]  /*23660*/  LDSM.16.MT88.4 R124, [R221+0x11000] ;  /* 0x01100000dd7c783b */ /* 0x000fea0000004200 */
[----:B------:R-:W-:Y:S01]  /*23670*/  MUFU.EX2 R150, R150 ;  /* 0x0000009600967308 */ /* 0x000fe20000000800 */
[----:B----4-:R-:W-:Y:S01]  /*23680*/  F2FP.F16.F32.PACK_AB R26, R148, R171 ;  /* 0x000000ab941a723e */ /* 0x010fe200000000ff */
[C---:B------:R-:W-:Y:S01]  /*23690*/  HMMA.16816.F32 R16, R116.reuse, R130, R16 ;  /* 0x000000827410723c */ /* 0x040fe20000001810 */
[----:B------:R-:W-:Y:S07]  /*236a0*/  LDSM.16.MT88.4 R128, [R220+0x11000] ;  /* 0x01100000dc80783b */ /* 0x000fee0000004200 */
[----:B------:R-:W4:Y:S01]  /*236b0*/  MUFU.EX2 R149, R149 ;  /* 0x0000009500957308 */ /* 0x000f220000000800 */
[C---:B------:R-:W-:Y:S03]  /*236c0*/  HMMA.16816.F32 R108, R116.reuse, R20, R108 ;  /* 0x00000014746c723c */ /* 0x040fe6000000186c */
[----:B------:R-:W-:Y:S03]  /*236d0*/  FADD.FTZ R168, R168, R155 ;  /* 0x0000009ba8a87221 */ /* 0x000fe60000010000 */
[----:B------:R-:W-:Y:S01]  /*236e0*/  HMMA.16816.F32 R112, R116, R22, R112 ;  /* 0x000000167470723c */ /* 0x000fe20000001870 */
[----:B------:R-:W5:Y:S02]  /*236f0*/  LDSM.16.MT88.4 R20, [R219+0xd000] ;  /* 0x00d00000db14783b */ /* 0x000f640000004200 */
[----:B------:R-:W-:Y:S02]  /*23700*/  MUFU.EX2 R54, R54 ;  /* 0x0000003600367308 */ /* 0x000fe40000000800 */
[----:B------:R-:W-:Y:S04]  /*23710*/  FADD.FTZ R168, R167, R168 ;  /* 0x000000a8a7a87221 */ /* 0x000fe80000010000 */
[----:B------:R-:W5:Y:S04]  /*23720*/  LDSM.16.MT88.4 R116, [R223+0x11000] ;  /* 0x01100000df74783b */ /* 0x000f680000004200 */
[----:B------:R-:W-:Y:S01]  /*23730*/  MUFU.EX2 R55, R55 ;  /* 0x0000003700377308 */ /* 0x000fe20000000800 */
[----:B----4-:R-:W-:Y:S01]  /*23740*/  F2FP.F16.F32.PACK_AB R27, R149, R150 ;  /* 0x00000096951b723e */ /* 0x010fe200000000ff */
[----:B------:R-:W-:Y:S04]  /*23750*/  FADD.FTZ R173, R173, R168 ;  /* 0x000000a8adad7221 */ /* 0x000fe80000010000 */
[----:B------:R-:W-:Y:S02]  /*23760*/  FADD.FTZ R173, R172, R173 ;  /* 0x000000adacad7221 */ /* 0x000fe40000010000 */
[C---:B-1----:R-:W-:Y:S02]  /*23770*/  HMMA.16816.F32 R4, R24.reuse, R140, R4 ;  /* 0x0000008c1804723c */ /* 0x042fe40000001804 */
        /* <DEDUP_REMOVED lines=10> */
[C---:B--2---:R-:W-:Y:S03]  /*23820*/  HMMA.16816.F32 R76, R24.reuse, R120, R76 ;  /* 0x00000078184c723c */ /* 0x044fe6000000184c */
[----:B------:R-:W-:Y:S02]  /*23830*/  MUFU.EX2 R59, R59 ;  /* 0x0000003b003b7308 */ /* 0x000fe40000000800 */
[-C--:B------:R-:W-:Y:S01]  /*23840*/  FFMA.FTZ R145, R33, R3.reuse, -R158 ;  /* 0x0000000321917223 */ /* 0x080fe2000001089e */
[C---:B------:R-:W-:Y:S01]  /*23850*/  HMMA.16816.F32 R80, R24.reuse, R122, R80 ;  /* 0x0000007a1850723c */ /* 0x040fe20000001850 */
[----:B------:R-:W2:Y:S06]  /*23860*/  LDSM.16.MT88.4 R120, [R221+0xd800] ;  /* 0x00d80000dd78783b */ /* 0x000eac0000004200 */
[----:B------:R-:W-:Y:S01]  /*23870*/  MUFU.EX2 R174, R174 ;  /* 0x000000ae00ae7308 */ /* 0x000fe20000000800 */
[-CC-:B------:R-:W-:Y:S01]  /*23880*/  FFMA.FTZ R146, R34, R3.reuse, -R134.reuse ;  /* 0x0000000322927223 */ /* 0x180fe20000010886 */
[C---:B-----5:R-:W-:Y:S03]  /*23890*/  HMMA.16816.F32 R84, R24.reuse, R20, R84 ;  /* 0x000000141854723c */ /* 0x060fe60000001854 */
[----:B------:R-:W-:Y:S03]  /*238a0*/  FFMA.FTZ R147, R35, R3, -R134 ;  /* 0x0000000323937223 */ /* 0x000fe60000010886 */
[C---:B------:R-:W-:Y:S01]  /*238b0*/  HMMA.16816.F32 R88, R24.reuse, R22, R88 ;  /* 0x000000161858723c */ /* 0x040fe20000001858 */
[----:B------:R-:W3:Y:S01]  /*238c0*/  LDSM.16.MT88.4 R32, [R220+0xd800] ;  /* 0x00d80000dc20783b */ /* 0x000ee20000004200 */
[----:B------:R-:W4:Y:S04]  /*238d0*/  MUFU.EX2 R151, R151 ;  /* 0x0000009700977308 */ /* 0x000f280000000800 */
[C---:B------:R-:W-:Y:S06]  /*238e0*/  HMMA.16816.F32 R92, R24.reuse, R116, R92 ;  /* 0x00000074185c723c */ /* 0x040fec000000185c */
[----:B------:R-:W-:Y:S01]  /*238f0*/  MUFU.EX2 R175, R175 ;  /* 0x000000af00af7308 */ /* 0x000fe20000000800 */
[C---:B------:R-:W-:Y:S01]  /*23900*/  HMMA.16816.F32 R96, R24.reuse, R118, R96 ;  /* 0x000000761860723c */ /* 0x040fe20000001860 */
[----:B------:R-:W5:Y:S05]  /*23910*/  LDSM.16.MT88.4 R116, [R219+0xd800] ;  /* 0x00d80000db74783b */ /* 0x000f6a0000004200 */
[C---:B------:R-:W-:Y:S03]  /*23920*/  HMMA.16816.F32 R12, R24.reuse, R124, R12 ;  /* 0x0000007c180c723c */ /* 0x040fe6000000180c */
[----:B------:R-:W1:Y:S02]  /*23930*/  MUFU.EX2 R176, R176 ;  /* 0x000000b000b07308 */ /* 0x000e640000000800 */
[----:B----4-:R-:W-:Y:S01]  /*23940*/  F2FP.F16.F32.PACK_AB R20, R151, R174 ;  /* 0x000000ae9714723e */ /* 0x010fe200000000ff */
[C---:B------:R-:W-:Y:S01]  /*23950*/  HMMA.16816.F32 R100, R24.reuse, R126, R100 ;  /* 0x0000007e1864723c */ /* 0x040fe20000001864 */
[----:B------:R-:W-:Y:S06]  /*23960*/  LDSM.16.MT88.4 R124, [R219+0x11800] ;  /* 0x01180000db7c783b */ /* 0x000fec0000004200 */
[----:B------:R-:W-:Y:S01]  /*23970*/  MUFU.EX2 R144, R144 ;  /* 0x0000009000907308 */ /* 0x000fe20000000800 */
[C---:B------:R-:W-:Y:S09]  /*23980*/  HMMA.16816.F32 R104, R24.reuse, R128, R104 ;  /* 0x000000801868723c */ /* 0x040ff20000001868 */
[----:B------:R-:W4:Y:S01]  /*23990*/  MUFU.EX2 R145, R145 ;  /* 0x0000009100917308 */ /* 0x000f220000000800 */
[C---:B------:R-:W-:Y:S03]  /*239a0*/  HMMA.16816.F32 R16, R24.reuse, R130, R16 ;  /* 0x000000821810723c */ /* 0x040fe60000001810 */
[----:B-1----:R-:W-:Y:S03]  /*239b0*/  F2FP.F16.F32.PACK_AB R21, R176, R175 ;  /* 0x000000afb015723e */ /* 0x002fe600000000ff */
[C---:B------:R-:W-:Y:S03]  /*239c0*/  HMMA.16816.F32 R108, R24.reuse, R28, R108 ;  /* 0x0000001c186c723c */ /* 0x040fe6000000186c */
[----:B------:R-:W-:Y:S03]  /*239d0*/  MUFU.EX2 R146, R146 ;  /* 0x0000009200927308 */ /* 0x000fe60000000800 */
[----:B------:R-:W-:Y:S01]  /*239e0*/  HMMA.16816.F32 R112, R24, R30, R112 ;  /* 0x0000001e1870723c */ /* 0x000fe20000001870 */
[----:B------:R-:W1:Y:S06]  /*239f0*/  LDSM.16.MT88.4 R24, [R223+0x11800] ;  /* 0x01180000df18783b */ /* 0x000e6c0000004200 */
[----:B------:R-:W2:Y:S01]  /*23a00*/  MUFU.EX2 R147, R147 ;  /* 0x0000009300937308 */ /* 0x000ea20000000800 */
[----:B----4-:R-:W-:Y:S01]  /*23a10*/  F2FP.F16.F32.PACK_AB R22, R145, R144 ;  /* 0x000000909116723e */ /* 0x010fe200000000ff */
[----:B------:R-:W4:Y:S08]  /*23a20*/  LDSM.16.MT88.4 R28, [R221+0x11800] ;  /* 0x01180000dd1c783b */ /* 0x000f300000004200 */
[----:B------:R-:W-:Y:S01]  /*23a30*/  MUFU.EX2 R60, R60 ;  /* 0x0000003c003c7308 */ /* 0x000fe20000000800 */
[----:B--2---:R-:W-:Y:S07]  /*23a40*/  F2FP.F16.F32.PACK_AB R23, R147, R146 ;  /* 0x000000929317723e */ /* 0x004fee00000000ff */
[C---:B------:R-:W-:Y:S06]  /*23a50*/  HMMA.16816.F32 R4, R20.reuse, R140, R4 ;  /* 0x0000008c1404723c */ /* 0x040fec0000001804 */
[C---:B------:R-:W-:Y:S05]  /*23a60*/  HMMA.16816.F32 R8, R20.reuse, R142, R8 ;  /* 0x0000008e1408723c */ /* 0x040fea0000001808 */
[-CC-:B------:R-:W-:Y:S01]  /*23a70*/  FFMA.FTZ R141, R36, R3.reuse, -R158.reuse ;  /* 0x00000003248d7223 */ /* 0x180fe2000001089e */
[C---:B------:R-:W-:Y:S05]  /*23a80*/  HMMA.16816.F32 R68, R20.reuse, R120, R68 ;  /* 0x000000781444723c */ /* 0x040fea0000001844 */
[-C--:B------:R-:W-:Y:S01]  /*23a90*/  FFMA.FTZ R140, R37, R3.reuse, -R158 ;  /* 0x00000003258c7223 */ /* 0x080fe2000001089e */
[C---:B------:R-:W-:Y:S01]  /*23aa0*/  HMMA.16816.F32 R72, R20.reuse, R122, R72 ;  /* 0x0000007a1448723c */ /* 0x040fe20000001848 */
[----:B------:R-:W2:Y:S01]  /*23ab0*/  LDSM.16.MT88.4 R120, [R220+0x11800] ;  /* 0x01180000dc78783b */ /* 0x000ea20000004200 */
[----:B------:R-:W-:Y:S03]  /*23ac0*/  MUFU.EX2 R141, R141 ;  /* 0x0000008d008d7308 */ /* 0x000fe60000000800 */
[-CC-:B------:R-:W-:Y:S01]  /*23ad0*/  FFMA.FTZ R143, R38, R3.reuse, -R134.reuse ;  /* 0x00000003268f7223 */ /* 0x180fe20000010886 */
[C---:B---3--:R-:W-:Y:S06]  /*23ae0*/  HMMA.16816.F32 R76, R20.reuse, R32, R76 ;  /* 0x00000020144c723c */ /* 0x048fec000000184c */
[----:B------:R-:W3:Y:S01]  /*23af0*/  MUFU.EX2 R140, R140 ;  /* 0x0000008c008c7308 */ /* 0x000ee20000000800 */
[-C--:B------:R-:W-:Y:S01]  /*23b00*/  FFMA.FTZ R142, R39, R3.reuse, -R134 ;  /* 0x00000003278e7223 */ /* 0x080fe20000010886 */
[C---:B------:R-:W-:Y:S01]  /*23b10*/  HMMA.16816.F32 R80, R20.reuse, R34, R80 ;  /* 0x000000221450723c */ /* 0x040fe20000001850 */
[----:B------:R-:W3:Y:S05]  /*23b20*/  LDSM.16.MT88.4 R32, [R223+0xe000] ;  /* 0x00e00000df20783b */ /* 0x000eea0000004200 */
[C---:B-----5:R-:W-:Y:S02]  /*23b30*/  HMMA.16816.F32 R84, R20.reuse, R116, R84 ;  /* 0x000000741454723c */ /* 0x060fe40000001854 */
[----:B------:R-:W-:Y:S01]  /*23b40*/  MUFU.EX2 R143, R143 ;  /* 0x0000008f008f7308 */ /* 0x000fe20000000800 */
[----:B------:R-:W5:Y:S03]  /*23b50*/  LDSM.16.MT88.4 R36, [R221+0xe000] ;  /* 0x00e00000dd24783b */ /* 0x000f660000004200 */
[C---:B------:R-:W-:Y:S06]  /*23b60*/  HMMA.16816.F32 R88, R20.reuse, R118, R88 ;  /* 0x000000761458723c */ /* 0x040fec0000001858 */
[----:B------:R-:W3:Y:S01]  /*23b70*/  MUFU.EX2 R142, R142 ;  /* 0x0000008e008e7308 */ /* 0x000ee20000000800 */
[----:B------:R-:W-:Y:S01]  /*23b80*/  LDSM.16.MT88.4 R116, [R221+0xe800] ;  /* 0x00e80000dd74783b */ /* 0x000fe20000004200 */
[C---:B-1----:R-:W-:Y:S06]  /*23b90*/  HMMA.16816.F32 R92, R20.reuse, R24, R92 ;  /* 0x00000018145c723c */ /* 0x042fec000000185c */
[C---:B------:R-:W-:Y:S01]  /*23ba0*/  HMMA.16816.F32 R96, R20.reuse, R26, R96 ;  /* 0x0000001a1460723c */ /* 0x040fe20000001860 */
[----:B------:R-:W1:Y:S05]  /*23bb0*/  LDSM.16.MT88.4 R24, [R220+0xe000] ;  /* 0x00e00000dc18783b */ /* 0x000e6a0000004200 */
[C---:B----4-:R-:W-:Y:S06]  /*23bc0*/  HMMA.16816.F32 R12, R20.reuse, R28, R12 ;  /* 0x0000001c140c723c */ /* 0x050fec000000180c */
[C---:B------:R-:W-:Y:S01]  /*23bd0*/  HMMA.16816.F32 R100, R20.reuse, R30, R100 ;  /* 0x0000001e1464723c */ /* 0x040fe20000001864 */
[----:B------:R-:W4:Y:S05]  /*23be0*/  LDSM.16.MT88.4 R28, [R219+0xe000] ;  /* 0x00e00000db1c783b */ /* 0x000f2a0000004200 */
[C---:B--2---:R-:W-:Y:S06]  /*23bf0*/  HMMA.16816.F32 R104, R20.reuse, R120, R104 ;  /* 0x000000781468723c */ /* 0x044fec0000001868 */
[C---:B------:R-:W-:Y:S05]  /*23c00*/  HMMA.16816.F32 R16, R20.reuse, R122, R16 ;  /* 0x0000007a1410723c */ /* 0x040fea0000001810 */
[-CC-:B------:R-:W-:Y:S01]  /*23c10*/  FFMA.FTZ R120, R44, R3.reuse, -R158.reuse ;  /* 0x000000032c787223 */ /* 0x180fe2000001089e */
[C---:B------:R-:W-:Y:S05]  /*23c20*/  HMMA.16816.F32 R108, R20.reuse, R124, R108 ;  /* 0x0000007c146c723c */ /* 0x040fea000000186c */
[-C--:B------:R-:W-:Y:S01]  /*23c30*/  FFMA.FTZ R121, R45, R3.reuse, -R158 ;  /* 0x000000032d797223 */ /* 0x080fe2000001089e */
[----:B------:R-:W-:Y:S01]  /*23c40*/  HMMA.16816.F32 R112, R20, R126, R112 ;  /* 0x0000007e1470723c */ /* 0x000fe20000001870 */
[----:B------:R-:W-:Y:S01]  /*23c50*/  LDSM.16.MT88.4 R124, [R223+0xf800] ;  /* 0x00f80000df7c783b */ /* 0x000fe20000004200 */
[----:B------:R-:W-:Y:S03]  /*23c60*/  MUFU.EX2 R120, R120 ;  /* 0x0000007800787308 */ /* 0x000fe60000000800 */
[-CC-:B------:R-:W-:Y:S01]  /*23c70*/  FFMA.FTZ R122, R46, R3.reuse, -R134.reuse ;  /* 0x000000032e7a7223 */ /* 0x180fe20000010886 */
[----:B------:R-:W-:Y:S01]  /*23c80*/  FFMA.FTZ R123, R47, R3, -R134 ;  /* 0x000000032f7b7223 */ /* 0x000fe20000010886 */
[----:B---3--:R-:W-:Y:S02]  /*23c90*/  F2FP.F16.F32.PACK_AB R20, R140, R141 ;  /* 0x0000008d8c14723e */ /* 0x008fe400000000ff */
[----:B------:R-:W-:Y:S03]  /*23ca0*/  LDSM.16.MT88.4 R44, [R223+0xe800] ;  /* 0x00e80000df2c783b */ /* 0x000fe60000004200 */
[----:B------:R-:W2:Y:S01]  /*23cb0*/  MUFU.EX2 R121, R121 ;  /* 0x0000007900797308 */ /* 0x000ea20000000800 */
[----:B------:R-:W-:Y:S02]  /*23cc0*/  F2FP.F16.F32.PACK_AB R21, R142, R143 ;  /* 0x0000008f8e15723e */ /* 0x000fe400000000ff */
[----:B------:R-:W-:Y:S02]  /*23cd0*/  F2FP.F16.F32.PACK_AB R22, R178, R177 ;  /* 0x000000b1b216723e */ /* 0x000fe400000000ff */
[----:B------:R-:W-:Y:S05]  /*23ce0*/  F2FP.F16.F32.PACK_AB R23, R180, R179 ;  /* 0x000000b3b417723e */ /* 0x000fea00000000ff */
[----:B------:R-:W-:Y:S02]  /*23cf0*/  MUFU.EX2 R122, R122 ;  /* 0x0000007a007a7308 */ /* 0x000fe40000000800 */
[C---:B------:R-:W-:Y:S08]  /*23d00*/  HMMA.16816.F32 R4, R20.reuse, R32, R4 ;  /* 0x000000201404723c */ /* 0x040ff00000001804 */
[----:B------:R-:W3:Y:S01]  /*23d10*/  MUFU.EX2 R123, R123 ;  /* 0x0000007b007b7308 */ /* 0x000ee20000000800 */
[C---:B------:R-:W-:Y:S01]  /*23d20*/  HMMA.16816.F32 R8, R20.reuse, R34, R8 ;  /* 0x000000221408723c */ /* 0x040fe20000001808 */
[----:B------:R-:W3:Y:S05]  /*23d30*/  LDSM.16.MT88.4 R32, [R221+0x12000] ;  /* 0x01200000dd20783b */ /* 0x000eea0000004200 */
[C---:B-----5:R-:W-:Y:S06]  /*23d40*/  HMMA.16816.F32 R68, R20.reuse, R36, R68 ;  /* 0x000000241444723c */ /* 0x060fec0000001844 */
[C---:B------:R-:W-:Y:S01]  /*23d50*/  HMMA.16816.F32 R72, R20.reuse, R38, R72 ;  /* 0x000000261448723c */ /* 0x040fe20000001848 */
[----:B------:R-:W5:Y:S05]  /*23d60*/  LDSM.16.MT88.4 R36, [R220+0x12000] ;  /* 0x01200000dc24783b */ /* 0x000f6a0000004200 */
[C---:B-1----:R-:W-:Y:S06]  /*23d70*/  HMMA.16816.F32 R76, R20.reuse, R24, R76 ;  /* 0x00000018144c723c */ /* 0x042fec000000184c */
[C---:B------:R-:W-:Y:S01]  /*23d80*/  HMMA.16816.F32 R80, R20.reuse, R26, R80 ;  /* 0x0000001a1450723c */ /* 0x040fe20000001850 */
[----:B------:R-:W1:Y:S05]  /*23d90*/  LDSM.16.MT88.4 R24, [R219+0x12000] ;  /* 0x01200000db18783b */ /* 0x000e6a0000004200 */
[C---:B----4-:R-:W-:Y:S06]  /*23da0*/  HMMA.16816.F32 R84, R20.reuse, R28, R84 ;  /* 0x0000001c1454723c */ /* 0x050fec0000001854 */
[C---:B------:R-:W-:Y:S05]  /*23db0*/  HMMA.16816.F32 R88, R20.reuse, R30, R88 ;  /* 0x0000001e1458723c */ /* 0x040fea0000001858 */
[----:B--2---:R-:W-:Y:S01]  /*23dc0*/  F2FP.F16.F32.PACK_AB R28, R121, R120 ;  /* 0x00000078791c723e */ /* 0x004fe200000000ff */
[C---:B------:R-:W-:Y:S05]  /*23dd0*/  HMMA.16816.F32 R92, R20.reuse, R40, R92 ;  /* 0x00000028145c723c */ /* 0x040fea000000185c */
[----:B---3--:R-:W-:Y:S01]  /*23de0*/  F2FP.F16.F32.PACK_AB R29, R123, R122 ;  /* 0x0000007a7b1d723e */ /* 0x008fe200000000ff */
[C---:B------:R-:W-:Y:S01]  /*23df0*/  HMMA.16816.F32 R96, R20.reuse, R42, R96 ;  /* 0x0000002a1460723c */ /* 0x040fe20000001860 */
[----:B------:R-:W2:Y:S04]  /*23e00*/  LDSM.16.MT88.4 R40, [R220+0xe800] ;  /* 0x00e80000dc28783b */ /* 0x000ea80000004200 */
[----:B------:R-:W-:Y:S01]  /*23e10*/  F2FP.F16.F32.PACK_AB R30, R182, R181 ;  /* 0x000000b5b61e723e */ /* 0x000fe200000000ff */
[C---:B------:R-:W-:Y:S05]  /*23e20*/  HMMA.16816.F32 R12, R20.reuse, R32, R12 ;  /* 0x00000020140c723c */ /* 0x040fea000000180c */
[----:B------:R-:W-:Y:S01]  /*23e30*/  F2FP.F16.F32.PACK_AB R31, R184, R183 ;  /* 0x000000b7b81f723e */ /* 0x000fe200000000ff */
[C---:B------:R-:W-:Y:S01]  /*23e40*/  HMMA.16816.F32 R100, R20.reuse, R34, R100 ;  /* 0x000000221464723c */ /* 0x040fe20000001864 */
[----:B------:R-:W3:Y:S05]  /*23e50*/  LDSM.16.MT88.4 R32, [R219+0xe800] ;  /* 0x00e80000db20783b */ /* 0x000eea0000004200 */
[C---:B-----5:R-:W-:Y:S06]  /*23e60*/  HMMA.16816.F32 R104, R20.reuse, R36, R104 ;  /* 0x000000241468723c */ /* 0x060fec0000001868 */
[C---:B------:R-:W-:Y:S01]  /*23e70*/  HMMA.16816.F32 R16, R20.reuse, R38, R16 ;  /* 0x000000261410723c */ /* 0x040fe20000001810 */
[----:B------:R-:W4:Y:S05]  /*23e80*/  LDSM.16.MT88.4 R36, [R223+0x12800] ;  /* 0x01280000df24783b */ /* 0x000f2a0000004200 */
[C---:B-1----:R-:W-:Y:S06]  /*23e90*/  HMMA.16816.F32 R108, R20.reuse, R24, R108 ;  /* 0x00000018146c723c */ /* 0x042fec000000186c */
        /* <DEDUP_REMOVED lines=29> */
[----:B------:R-:W2:Y:S05]  /*24070*/  LDSM.16.MT88.4 R28, [R221+0x13000] ;  /* 0x01300000dd1c783b */ /* 0x000eaa0000004200 */
[C---:B---3--:R-:W-:Y:S03]  /*24080*/  HMMA.16816.F32 R4, R20.reuse, R36, R4 ;  /* 0x000000241404723c */ /* 0x048fe60000001804 */
[----:B------:R-:W3:Y:S03]  /*24090*/  LDSM.16.MT88.4 R32, [R220+0x13000] ;  /* 0x01300000dc20783b */ /* 0x000ee60000004200 */
[C---:B------:R-:W-:Y:S05]  /*240a0*/  HMMA.16816.F32 R8, R20.reuse, R38, R8 ;  /* 0x000000261408723c */ /* 0x040fea0000001808 */
[----:B------:R-:W-:Y:S01]  /*240b0*/  FADD.FTZ R37, R135, R164 ;  /* 0x000000a487257221 */ /* 0x000fe20000010000 */
[C---:B------:R-:W-:Y:S05]  /*240c0*/  HMMA.16816.F32 R68, R20.reuse, R40, R68 ;  /* 0x000000281444723c */ /* 0x040fea0000001844 */
[----:B------:R-:W-:Y:S01]  /*240d0*/  FADD.FTZ R37, R160, R37 ;  /* 0x00000025a0257221 */ /* 0x000fe20000010000 */
[C---:B------:R-:W-:Y:S01]  /*240e0*/  HMMA.16816.F32 R72, R20.reuse, R42, R72 ;  /* 0x0000002a1448723c */ /* 0x040fe20000001848 */
[----:B------:R-:W-:Y:S04]  /*240f0*/  LDSM.16.MT88.4 R40, [R219+0xf800] ;  /* 0x00f80000db28783b */ /* 0x000fe80000004200 */
[----:B------:R-:W-:Y:S01]  /*24100*/  FADD.FTZ R152, R152, R37 ;  /* 0x0000002598987221 */ /* 0x000fe20000010000 */
[C---:B------:R-:W-:Y:S03]  /*24110*/  HMMA.16816.F32 R76, R20.reuse, R44, R76 ;  /* 0x0000002c144c723c */ /* 0x040fe6000000184c */
[----:B------:R-:W-:Y:S02]  /*24120*/  LDSM.16.MT88.4 R36, [R221+0xf800] ;  /* 0x00f80000dd24783b */ /* 0x000fe40000004200 */
[----:B------:R-:W-:Y:S01]  /*24130*/  FADD.FTZ R153, R153, R152 ;  /* 0x0000009899997221 */ /* 0x000fe20000010000 */
[C---:B------:R-:W-:Y:S05]  /*24140*/  HMMA.16816.F32 R80, R20.reuse, R46, R80 ;  /* 0x0000002e1450723c */ /* 0x040fea0000001850 */
[-C--:B------:R-:W-:Y:S01]  /*24150*/  FFMA.FTZ R45, R61, R3.reuse, -R158 ;  /* 0x000000033d2d7223 */ /* 0x080fe2000001089e */
[C---:B-1----:R-:W-:Y:S05]  /*24160*/  HMMA.16816.F32 R84, R20.reuse, R24, R84 ;  /* 0x000000181454723c */ /* 0x042fea0000001854 */
[----:B------:R-:W1:Y:S01]  /*24170*/  MUFU.EX2 R45, R45 ;  /* 0x0000002d002d7308 */ /* 0x000e620000000800 */
[C---:B------:R-:W-:Y:S01]  /*24180*/  HMMA.16816.F32 R88, R20.reuse, R26, R88 ;  /* 0x0000001a1458723c */ /* 0x040fe20000001858 */
[----:B------:R-:W4:Y:S04]  /*24190*/  LDSM.16.MT88.4 R24, [R219+0x13000] ;  /* 0x01300000db18783b */ /* 0x000f280000004200 */
[-CC-:B------:R-:W-:Y:S01]  /*241a0*/  FFMA.FTZ R44, R62, R3.reuse, -R134.reuse ;  /* 0x000000033e2c7223 */ /* 0x180fe20000010886 */
[C---:B------:R-:W-:Y:S05]  /*241b0*/  HMMA.16816.F32 R92, R20.reuse, R48, R92 ;  /* 0x00000030145c723c */ /* 0x040fea000000185c */
[----:B------:R-:W-:Y:S01]  /*241c0*/  MUFU.EX2 R44, R44 ;  /* 0x0000002c002c7308 */ /* 0x000fe20000000800 */
[C---:B------:R-:W-:Y:S05]  /*241d0*/  HMMA.16816.F32 R96, R20.reuse, R50, R96 ;  /* 0x000000321460723c */ /* 0x040fea0000001860 */
[-C--:B------:R-:W-:Y:S01]  /*241e0*/  FFMA.FTZ R47, R63, R3.reuse, -R134 ;  /* 0x000000033f2f7223 */ /* 0x080fe20000010886 */
[C---:B--2---:R-:W-:Y:S05]  /*241f0*/  HMMA.16816.F32 R12, R20.reuse, R28, R12 ;  /* 0x0000001c140c723c */ /* 0x044fea000000180c */
[----:B------:R-:W2:Y:S01]  /*24200*/  MUFU.EX2 R47, R47 ;  /* 0x0000002f002f7308 */ /* 0x000ea20000000800 */
[C---:B------:R-:W-:Y:S05]  /*24210*/  HMMA.16816.F32 R100, R20.reuse, R30, R100 ;  /* 0x0000001e1464723c */ /* 0x040fea0000001864 */
[-C--:B------:R-:W-:Y:S01]  /*24220*/  FFMA.FTZ R46, R64, R3.reuse, -R158 ;  /* 0x00000003402e7223 */ /* 0x080fe2000001089e */
[C---:B---3--:R-:W-:Y:S05]  /*24230*/  HMMA.16816.F32 R104, R20.reuse, R32, R104 ;  /* 0x000000201468723c */ /* 0x048fea0000001868 */
[-C--:B------:R-:W-:Y:S01]  /*24240*/  FFMA.FTZ R48, R66, R3.reuse, -R134 ;  /* 0x0000000342307223 */ /* 0x080fe20000010886 */
[C---:B------:R-:W-:Y:S01]  /*24250*/  HMMA.16816.F32 R16, R20.reuse, R34, R16 ;  /* 0x000000221410723c */ /* 0x040fe20000001810 */
[----:B------:R-:W-:Y:S01]  /*24260*/  MUFU.EX2 R46, R46 ;  /* 0x0000002e002e7308 */ /* 0x000fe20000000800 */
[----:B------:R-:W3:Y:S03]  /*24270*/  LDSM.16.MT88.4 R32, [R220+0xf800] ;  /* 0x00f80000dc20783b */ /* 0x000ee60000004200 */
[-C--:B------:R-:W-:Y:S01]  /*24280*/  FFMA.FTZ R158, R65, R3.reuse, -R158 ;  /* 0x00000003419e7223 */ /* 0x080fe2000001089e */
[C---:B----4-:R-:W-:Y:S05]  /*24290*/  HMMA.16816.F32 R108, R20.reuse, R24, R108 ;  /* 0x00000018146c723c */ /* 0x050fea000000186c */
[----:B------:R-:W4:Y:S01]  /*242a0*/  MUFU.EX2 R49, R158 ;  /* 0x0000009e00317308 */ /* 0x000f220000000800 */
[----:B------:R-:W-:Y:S01]  /*242b0*/  FFMA.FTZ R134, R67, R3, -R134 ;  /* 0x0000000343867223 */ /* 0x000fe20000010886 */
[----:B------:R-:W-:Y:S01]  /*242c0*/  HMMA.16816.F32 R112, R20, R26, R112 ;  /* 0x0000001a1470723c */ /* 0x000fe20000001870 */
[----:B------:R-:W5:Y:S07]  /*242d0*/  LDSM.16.MT88.4 R20, [R223+0x13800] ;  /* 0x01380000df14783b */ /* 0x000f6e0000004200 */
[----:B------:R-:W-:Y:S03]  /*242e0*/  MUFU.EX2 R48, R48 ;  /* 0x0000003000307308 */ /* 0x000fe60000000800 */
[----:B-1----:R-:W-:Y:S01]  /*242f0*/  F2FP.F16.F32.PACK_AB R28, R45, R60 ;  /* 0x0000003c2d1c723e */ /* 0x002fe200000000ff */
[----:B------:R-:W-:Y:S01]  /*24300*/  FADD.FTZ R166, R166, R153 ;  /* 0x00000099a6a67221 */ /* 0x000fe20000010000 */
[----:B--2---:R-:W-:Y:S03]  /*24310*/  F2FP.F16.F32.PACK_AB R29, R47, R44 ;  /* 0x0000002c2f1d723e */ /* 0x004fe600000000ff */
[----:B------:R-:W-:Y:S01]  /*24320*/  FADD.FTZ R165, R165, R166 ;  /* 0x000000a6a5a57221 */ /* 0x000fe20000010000 */
[----:B------:R-:W-:Y:S01]  /*24330*/  MOV R135, R0 ;  /* 0x0000000000877202 */ /* 0x000fe20000000f00 */
[----:B------:R-:W1:Y:S01]  /*24340*/  MUFU.EX2 R247, R134 ;  /* 0x0000008600f77308 */ /* 0x000e620000000800 */
[----:B----4-:R-:W-:Y:S01]  /*24350*/  F2FP.F16.F32.PACK_AB R30, R49, R46 ;  /* 0x0000002e311e723e */ /* 0x010fe200000000ff */
[----:B------:R-:W-:Y:S01]  /*24360*/  FADD.FTZ R50, R170, R165 ;  /* 0x000000a5aa327221 */ /* 0x000fe20000010000 */
[----:B------:R-:W-:Y:S03]  /*24370*/  FADD.FTZ R3, R175, R150 ;  /* 0x00000096af037221 */ /* 0x000fe60000010000 */
[----:B------:R-:W-:Y:S01]  /*24380*/  FADD.FTZ R50, R169, R50 ;  /* 0x00000032a9327221 */ /* 0x000fe20000010000 */
[----:B------:R-:W-:Y:S03]  /*24390*/  FADD.FTZ R3, R176, R3 ;  /* 0x00000003b0037221 */ /* 0x000fe60000010000 */
[----:B------:R-:W-:Y:S01]  /*243a0*/  FADD.FTZ R171, R171, R50 ;  /* 0x00000032abab7221 */ /* 0x000fe20000010000 */
[----:B------:R-:W-:Y:S03]  /*243b0*/  FADD.FTZ R146, R146, R3 ;  /* 0x0000000392927221 */ /* 0x000fe60000010000 */
[----:B------:R-:W-:Y:S01]  /*243c0*/  FADD.FTZ R171, R148, R171 ;  /* 0x000000ab94ab7221 */ /* 0x000fe20000010000 */
[----:B------:R-:W-:Y:S01]  /*243d0*/  FADD.FTZ R146, R147, R146 ;  /* 0x0000009293927221 */ /* 0x000fe20000010000 */
[----:B-1----:R-:W-:Y:S02]  /*243e0*/  F2FP.F16.F32.PACK_AB R31, R247, R48 ;  /* 0x00000030f71f723e */ /* 0x002fe400000000ff */
[----:B------:R-:W-:Y:S01]  /*243f0*/  FADD.FTZ R174, R174, R171 ;  /* 0x000000abaeae7221 */ /* 0x000fe20000010000 */
[----:B------:R-:W-:Y:S03]  /*24400*/  FADD.FTZ R143, R143, R146 ;  /* 0x000000928f8f7221 */ /* 0x000fe60000010000 */
[----:B------:R-:W-:Y:S01]  /*24410*/  FADD.FTZ R151, R151, R174 ;  /* 0x000000ae97977221 */ /* 0x000fe20000010000 */
[----:B------:R-:W-:Y:S01]  /*24420*/  FADD.FTZ R142, R142, R143 ;  /* 0x0000008f8e8e7221 */ /* 0x000fe20000010000 */
        /* <DEDUP_REMOVED lines=10> */
[C---:B---3--:R-:W-:Y:S05]  /*244d0*/  HMMA.16816.F32 R76, R28.reuse, R32, R76 ;  /* 0x000000201c4c723c */ /* 0x048fea000000184c */
[----:B------:R-:W-:Y:S01]  /*244e0*/  FADD.FTZ R179, R179, R142 ;  /* 0x0000008eb3b37221 */ /* 0x000fe20000010000 */
[C---:B------:R-:W-:Y:S05]  /*244f0*/  HMMA.16816.F32 R80, R28.reuse, R34, R80 ;  /* 0x000000221c50723c */ /* 0x040fea0000001850 */
[----:B------:R-:W-:Y:S01]  /*24500*/  FADD.FTZ R177, R177, R140 ;  /* 0x0000008cb1b17221 */ /* 0x000fe20000010000 */
[C---:B------:R-:W-:Y:S05]  /*24510*/  HMMA.16816.F32 R84, R28.reuse, R40, R84 ;  /* 0x000000281c54723c */ /* 0x040fea0000001854 */
[----:B------:R-:W-:Y:S01]  /*24520*/  FADD.FTZ R179, R180, R179 ;  /* 0x000000b3b4b37221 */ /* 0x000fe20000010000 */
[C---:B------:R-:W-:Y:S05]  /*24530*/  HMMA.16816.F32 R88, R28.reuse, R42, R88 ;  /* 0x0000002a1c58723c */ /* 0x040fea0000001858 */
[----:B------:R-:W-:Y:S01]  /*24540*/  FADD.FTZ R177, R178, R177 ;  /* 0x000000b1b2b17221 */ /* 0x000fe20000010000 */
[C---:B-----5:R-:W-:Y:S05]  /*24550*/  HMMA.16816.F32 R92, R28.reuse, R20, R92 ;  /* 0x000000141c5c723c */ /* 0x060fea000000185c */
        /* <DEDUP_REMOVED lines=8> */
[C---:B-1----:R-:W-:Y:S03]  /*245e0*/  HMMA.16816.F32 R120, R28.reuse, R4, R12 ;  /* 0x000000041c78723c */ /* 0x042fe6000000180c */
[----:B------:R-:W-:Y:S01]  /*245f0*/  FADD.FTZ R181, R182, R181 ;  /* 0x000000b5b6b57221 */ /* 0x000fe20000010000 */
[----:B------:R-:W-:Y:S02]  /*24600*/  FADD.FTZ R54, R54, R183 ;  /* 0x000000b736367221 */ /* 0x000fe40000010000 */
[C---:B------:R-:W-:Y:S05]  /*24610*/  HMMA.16816.F32 R100, R28.reuse, R6, R100 ;  /* 0x000000061c64723c */ /* 0x040fea0000001864 */
[----:B------:R-:W-:Y:S01]  /*24620*/  FADD.FTZ R52, R52, R181 ;  /* 0x000000b534347221 */ /* 0x000fe20000010000 */
[C---:B------:R-:W-:Y:S05]  /*24630*/  HMMA.16816.F32 R104, R28.reuse, R116, R104 ;  /* 0x000000741c68723c */ /* 0x040fea0000001868 */
[----:B------:R-:W-:Y:S01]  /*24640*/  FADD.FTZ R55, R55, R54 ;  /* 0x0000003637377221 */ /* 0x000fe20000010000 */
[C---:B------:R-:W-:Y:S05]  /*24650*/  HMMA.16816.F32 R116, R28.reuse, R118, R16 ;  /* 0x000000761c74723c */ /* 0x040fea0000001810 */
[----:B------:R-:W-:Y:S01]  /*24660*/  FADD.FTZ R53, R53, R52 ;  /* 0x0000003435357221 */ /* 0x000fe20000010000 */
[C---:B--2---:R-:W-:Y:S05]  /*24670*/  HMMA.16816.F32 R108, R28.reuse, R8, R108 ;  /* 0x000000081c6c723c */ /* 0x044fea000000186c */
[----:B------:R-:W-:Y:S01]  /*24680*/  FADD.FTZ R58, R58, R55 ;  /* 0x000000373a3a7221 */ /* 0x000fe20000010000 */
[----:B------:R-:W-:Y:S01]  /*24690*/  FADD.FTZ R56, R56, R53 ;  /* 0x0000003538387221 */ /* 0x000fe20000010000 */
[----:B------:R-:W-:Y:S04]  /*246a0*/  HMMA.16816.F32 R112, R28, R10, R112 ;  /* 0x0000000a1c70723c */ /* 0x000fe80000001870 */
[----:B------:R-:W-:Y:S01]  /*246b0*/  FADD.FTZ R59, R59, R58 ;  /* 0x0000003a3b3b7221 */ /* 0x000fe20000010000 */
[----:B------:R-:W-:Y:S03]  /*246c0*/  FADD.FTZ R57, R57, R56 ;  /* 0x0000003839397221 */ /* 0x000fe60000010000 */
        /* <DEDUP_REMOVED lines=8> */
[----:B------:R-:W-:Y:S06]  /*24750*/  @P0 BRA `(.L_x_1971) ;  /* 0xffffffb0006c0947 */ /* 0x000fec000383ffff */
.L_x_1962:
[----:B------:R-:W1:Y:S01]  /*24760*/  S2R R11, SR_TID.X ;  /* 0x00000000000b7919 */ /* 0x000e620000002100 */
[----:B------:R-:W2:Y:S08]  /*24770*/  LDC.64 R8, c[0x0][0x208] ;  /* 0x00008200ff087b82 */ /* 0x000eb00000000a00 */
[----:B------:R-:W3:Y:S01]  /*24780*/  LDC.64 R6, c[0x0][0x198] ;  /* 0x00006600ff067b82 */ /* 0x000ee20000000a00 */
[----:B--2---:R-:W-:-:S02]  /*24790*/  R2UR UR4, R8 ;  /* 0x00000000080472ca */ /* 0x004fc400000e0000 */
[----:B------:R-:W-:Y:S02]  /*247a0*/  R2UR UR5, R9 ;  /* 0x00000000090572ca */ /* 0x000fe400000e0000 */
[----:B-1----:R-:W-:-:S04]  /*247b0*/  SHF.R.S32.HI R10, RZ, 0x1f, R11 ;  /* 0x0000001fff0a7819 */ /* 0x002fc8000001140b */
[----:B------:R-:W-:-:S04]  /*247c0*/  LEA.HI R4, R10, R11, RZ, 0x5 ;  /* 0x0000000b0a047211 */ /* 0x000fc800078f28ff */
[----:B------:R-:W-:-:S03]  /*247d0*/  LOP3.LUT R4, R4, 0xffffffe0, RZ, 0xc0, !PT ;  /* 0xffffffe004047812 */ /* 0x000fc600078ec0ff */
[----:B---3--:R1:W5:Y:S01]  /*247e0*/  LD.E R5, desc[UR4][R6.64+0xd8] ;  /* 0x0000d80406057980 */ /* 0x008362000c101900 */
[----:B------:R-:W-:Y:S01]  /*247f0*/  UMOV UR4, 0xffffffff ;  /* 0xffffffff00047882 */ /* 0x000fe20000000000 */
[----:B------:R-:W-:Y:S01]  /*24800*/  LEA.HI R10, R10, R11, RZ, 0x4 ;  /* 0x0000000b0a0a7211 */ /* 0x000fe200078f20ff */
[----:B------:R-:W-:-:S05]  /*24810*/  IMAD.IADD R4, R11, 0x1, -R4 ;  /* 0x000000010b047824 */ /* 0x000fca00078e0a04 */
[----:B------:R-:W-:-:S04]  /*24820*/  SHF.R.S32.HI R3, RZ, 0x1f, R4 ;  /* 0x0000001fff037819 */ /* 0x000fc80000011404 */
[----:B------:R-:W-:Y:S02]  /*24830*/  LEA.HI R3, R3, R4, RZ, 0x2 ;  /* 0x0000000403037211 */ /* 0x000fe400078f10ff */
[----:B------:R-:W-:Y:S02]  /*24840*/  SHF.R.S32.HI R4, RZ, 0x4, R10 ;  /* 0x00000004ff047819 */ /* 0x000fe4000001140a */
[----:B------:R-:W-:Y:S01]  /*24850*/  SHF.R.S32.HI R3, RZ, 0x2, R3 ;  /* 0x00000002ff037819 */ /* 0x000fe20000011403 */
[----:B------:R-:W-:Y:S06]  /*24860*/  BRA.DIV UR4, `(.L_x_1972) ;  /* 0x00000016046c7947 */ /* 0x000fec000b800000 */
[----:B------:R-:W2:Y:S04]  /*24870*/  SHFL.BFLY PT, R11, R248, 0x2, 0x1f ;  /* 0x0c401f00f80b7f89 */ /* 0x000ea800000e0000 */
[----:B------:R-:W3:Y:S01]  /*24880*/  SHFL.BFLY PT, R16, R247, 0x2, 0x1f ;  /* 0x0c401f00f7107f89 */ /* 0x000ee200000e0000 */
[----:B--2---:R-:W-:Y:S01]  /*24890*/  FADD.FTZ R14, R11, R248 ;  /* 0x000000f80b0e7221 */ /* 0x004fe20000010000 */
[----:B---3--:R-:W-:-:S04]  /*248a0*/  FADD.FTZ R15, R16, R247 ;  /* 0x000000f7100f7221 */ /* 0x008fc80000010000 */
[----:B------:R-:W2:Y:S04]  /*248b0*/  SHFL.BFLY PT, R11, R14, 0x1, 0x1f ;  /* 0x0c201f000e0b7f89 */ /* 0x000ea800000e0000 */
[----:B------:R3:W4:Y:S01]  /*248c0*/  SHFL.BFLY PT, R16, R15, 0x1, 0x1f ;  /* 0x0c201f000f107f89 */ /* 0x00072200000e0000 */
[----:B--2---:R-:W-:-:S07]  /*248d0*/  FADD.FTZ R11, R14, R11 ;  /* 0x0000000b0e0b7221 */ /* 0x004fce0000010000 */
.L_x_1993:
[----:B------:R-:W3:Y:S01]  /*248e0*/  S2R R14, SR_TID.X ;  /* 0x00000000000e7919 */ /* 0x000ee20000002100 */
[----:B----4-:R-:W-:Y:S01]  /*248f0*/  FADD.FTZ R10, R15, R16 ;  /* 0x000000100f0a7221 */ /* 0x010fe20000010000 */
[----:B------:R-:W-:Y:S01]  /*24900*/  FSETP.NE.FTZ.AND P4, PT, R11, RZ, PT ;  /* 0x000000ff0b00720b */ /* 0x000fe20003f95000 */
[----:B------:R-:W2:Y:S01]  /*24910*/  S2UR UR4, SR_CgaCtaId ;  /* 0x00000000000479c3 */ /* 0x000ea20000008800 */
[----:B------:R-:W-:-:S07]  /*24920*/  MOV R13, 0x3f800000 ;  /* 0x3f800000000d7802 */ /* 0x000fce0000000f00 */
[----:B------:R-:W-:Y:S01]  /*24930*/  BAR.SYNC.DEFER_BLOCKING 0x0 ;  /* 0x0000000000007b1d */ /* 0x000fe20000010000 */
[----:B------:R-:W-:Y:S02]  /*24940*/  FSETP.NE.FTZ.AND P3, PT, R10, RZ, PT ;  /* 0x000000ff0a00720b */ /* 0x000fe40003f75000 */
[----:B------:R-:W-:Y:S02]  /*24950*/  MOV R12, 0x3f800000 ;  /* 0x3f800000000c7802 */ /* 0x000fe40000000f00 */
[C---:B------:R-:W-:Y:S01]  /*24960*/  R2UR UR12, R8.reuse ;  /* 0x00000000080c72ca */ /* 0x040fe200000e0000 */
[----:B------:R-:W-:Y:S01]  /*24970*/  UMOV UR5, 0x400 ;  /* 0x0000040000057882 */ /* 0x000fe20000000000 */
[C---:B------:R-:W-:Y:S02]  /*24980*/  R2UR UR13, R9.reuse ;  /* 0x00000000090d72ca */ /* 0x040fe400000e0000 */
[----:B------:R-:W-:Y:S01]  /*24990*/  R2UR UR10, R8 ;  /* 0x00000000080a72ca */ /* 0x000fe200000e0000 */
[----:B------:R-:W4:Y:S01]  /*249a0*/  @P4 MUFU.RCP R13, R11 ;  /* 0x0000000b000d4308 */ /* 0x000f220000001000 */
[----:B------:R-:W-:-:S07]  /*249b0*/  R2UR UR11, R9 ;  /* 0x00000000090b72ca */ /* 0x000fce00000e0000 */
[----:B------:R-:W1:Y:S01]  /*249c0*/  @P3 MUFU.RCP R12, R10 ;  /* 0x0000000a000c3308 */ /* 0x000e620000001000 */
[----:B--2---:R-:W-:Y:S01]  /*249d0*/  ULEA UR4, UR4, UR5, 0x18 ;  /* 0x0000000504047291 */ /* 0x004fe2000f8ec03f */
[----:B---3--:R-:W-:Y:S01]  /*249e0*/  SHF.R.S32.HI R15, RZ, 0x1f, R14 ;  /* 0x0000001fff0f7819 */ /* 0x008fe2000001140e */
[C---:B----4-:R-:W-:Y:S01]  /*249f0*/  FMUL.FTZ R128, R13.reuse, R128 ;  /* 0x000000800d807220 */ /* 0x050fe20000410000 */
[C---:B------:R-:W-:Y:S01]  /*24a00*/  FMUL.FTZ R129, R13.reuse, R129 ;  /* 0x000000810d817220 */ /* 0x040fe20000410000 */
[----:B------:R-:W-:Y:S01]  /*24a10*/  FMUL.FTZ R124, R13, R124 ;  /* 0x0000007c0d7c7220 */ /* 0x000fe20000410000 */
[----:B------:R-:W-:Y:S01]  /*24a20*/  LEA.HI R16, R15, R14, RZ, 0x2 ;  /* 0x0000000e0f107211 */ /* 0x000fe200078f10ff */
[C---:B------:R-:W-:Y:S01]  /*24a30*/  FMUL.FTZ R125, R13.reuse, R125 ;  /* 0x0000007d0d7d7220 */ /* 0x040fe20000410000 */
[C---:B------:R-:W-:Y:S01]  /*24a40*/  FMUL.FTZ R68, R13.reuse, R68 ;  /* 0x000000440d447220 */ /* 0x040fe20000410000 */
[C---:B------:R-:W-:Y:S01]  /*24a50*/  FMUL.FTZ R69, R13.reuse, R69 ;  /* 0x000000450d457220 */ /* 0x040fe20000410000 */
[--C-:B------:R-:W-:Y:S01]  /*24a60*/  SHF.R.S32.HI R18, RZ, 0x2, R16.reuse ;  /* 0x00000002ff127819 */ /* 0x100fe20000011410 */
[C---:B------:R-:W-:Y:S01]  /*24a70*/  FMUL.FTZ R72, R13.reuse, R72 ;  /* 0x000000480d487220 */ /* 0x040fe20000410000 */
[----:B------:R-:W-:Y:S01]  /*24a80*/  SHF.R.S32.HI R17, RZ, 0x1f, R16 ;  /* 0x0000001fff117819 */ /* 0x000fe20000011410 */
[C---:B------:R-:W-:Y:S01]  /*24a90*/  FMUL.FTZ R73, R13.reuse, R73 ;  /* 0x000000490d497220 */ /* 0x040fe20000410000 */
[----:B------:R-:W-:Y:S01]  /*24aa0*/  LOP3.LUT R19, R16, 0x1ffffffc, RZ, 0xc0, !PT ;  /* 0x1ffffffc10137812 */ /* 0x000fe200078ec0ff */
[----:B------:R-:W-:Y:S01]  /*24ab0*/  FMUL.FTZ R76, R13, R76 ;  /* 0x0000004c0d4c7220 */ /* 0x000fe20000410000 */
[----:B------:R-:W-:Y:S01]  /*24ac0*/  LEA.HI R17, R17, R18, RZ, 0x3 ;  /* 0x0000001211117211 */ /* 0x000fe200078f18ff */
[----:B------:R-:W-:Y:S01]  /*24ad0*/  FMUL.FTZ R77, R13, R77 ;  /* 0x0000004d0d4d7220 */ /* 0x000fe20000410000 */
[----:B------:R-:W-:Y:S01]  /*24ae0*/  IADD3 R19, -R19, R14, RZ ;  /* 0x0000000e13137210 */ /* 0x000fe20007ffe1ff */
[----:B------:R-:W-:Y:S01]  /*24af0*/  FMUL.FTZ R80, R13, R80 ;  /* 0x000000500d507220 */ /* 0x000fe20000410000 */
[----:B------:R-:W-:Y:S01]  /*24b00*/  LOP3.LUT R17, R17, 0xfffffff8, RZ, 0xc0, !PT ;  /* 0xfffffff811117812 */ /* 0x000fe200078ec0ff */
[C---:B------:R-:W-:Y:S01]  /*24b10*/  FMUL.FTZ R81, R13.reuse, R81 ;  /* 0x000000510d517220 */ /* 0x040fe20000410000 */
[C---:B------:R-:W-:Y:S01]  /*24b20*/  FMUL.FTZ R84, R13.reuse, R84 ;  /* 0x000000540d547220 */ /* 0x040fe20000410000 */
[C---:B------:R-:W-:Y:S01]  /*24b30*/  FMUL.FTZ R85, R13.reuse, R85 ;  /* 0x000000550d557220 */ /* 0x040fe20000410000 */
[----:B------:R-:W-:Y:S01]  /*24b40*/  IADD3 R18, R18, -R17, RZ ;  /* 0x8000001112127210 */ /* 0x000fe20007ffe0ff */
[----:B------:R-:W-:Y:S01]  /*24b50*/  FMUL.FTZ R88, R13, R88 ;  /* 0x000000580d587220 */ /* 0x000fe20000410000 */
        /* <DEDUP_REMOVED lines=9> */
[C---:B------:R-:W-:Y:S01]  /*24bf0*/  FMUL.FTZ R97, R13.reuse, R97 ;  /* 0x000000610d617220 */ /* 0x040fe20000410000 */
        /* <DEDUP_REMOVED lines=8> */
[C---:B------:R-:W-:Y:S01]  /*24c80*/  FMUL.FTZ R104, R13.reuse, R104 ;  /* 0x000000680d687220 */ /* 0x040fe20000410000 */
[C---:B------:R-:W-:Y:S01]  /*24c90*/  FMUL.FTZ R105, R13.reuse, R105 ;  /* 0x000000690d697220 */ /* 0x040fe20000410000 */
[C---:B------:R-:W-:Y:S01]  /*24ca0*/  FMUL.FTZ R116, R13.reuse, R116 ;  /* 0x000000740d747220 */ /* 0x040fe20000410000 */
[C---:B------:R-:W-:Y:S01]  /*24cb0*/  FMUL.FTZ R117, R13.reuse, R117 ;  /* 0x000000750d757220 */ /* 0x040fe20000410000 */
[C---:B------:R-:W-:Y:S01]  /*24cc0*/  FMUL.FTZ R108, R13.reuse, R108 ;  /* 0x0000006c0d6c7220 */ /* 0x040fe20000410000 */
[C---:B------:R-:W-:Y:S01]  /*24cd0*/  FMUL.FTZ R109, R13.reuse, R109 ;  /* 0x0000006d0d6d7220 */ /* 0x040fe20000410000 */
[----:B------:R-:W-:Y:S01]  /*24ce0*/  R2P PR, R18, 0x6 ;  /* 0x0000000612007804 */ /* 0x000fe20000000000 */
[C---:B------:R-:W-:Y:S01]  /*24cf0*/  FMUL.FTZ R112, R13.reuse, R112 ;  /* 0x000000700d707220 */ /* 0x040fe20000410000 */
[----:B------:R-:W-:Y:S01]  /*24d00*/  FMUL.FTZ R113, R13, R113 ;  /* 0x000000710d717220 */ /* 0x000fe20000410000 */
[----:B------:R-:W-:Y:S01]  /*24d10*/  LEA R19, R19, UR4, 0x2 ;  /* 0x0000000413137c11 */ /* 0x000fe2000f8e10ff */
[C---:B-1----:R-:W-:Y:S01]  /*24d20*/  FMUL.FTZ R131, R12.reuse, R131 ;  /* 0x000000830c837220 */ /* 0x042fe20000410000 */
[----:B------:R-:W-:Y:S01]  /*24d30*/  MOV R13, 0x40 ;  /* 0x00000040000d7802 */ /* 0x000fe20000000f00 */
        /* <DEDUP_REMOVED lines=31> */
[----:B------:R-:W-:Y:S01]  /*24f30*/  MOV R12, 0x80 ;  /* 0x00000080000c7802 */ /* 0x000fe20000000f00 */
[----:B------:R-:W-:Y:S01]  /*24f40*/  STS.64 [R19], R128 ;  /* 0x0000008013007388 */ /* 0x000fe20000000a00 */
[----:B------:R-:W-:-:S02]  /*24f50*/  IADD3 R18, R19, -0x20, RZ ;  /* 0xffffffe013127810 */ /* 0x000fc40007ffe0ff */
[----:B------:R-:W-:Y:S01]  /*24f60*/  SEL R13, R13, 0xffffffc0, !P1 ;  /* 0xffffffc00d0d7807 */ /* 0x000fe20004800000 */
[----:B------:R-:W-:Y:S01]  /*24f70*/  STS.64 [R19+0x800], R130 ;  /* 0x0008008213007388 */ /* 0x000fe20000000a00 */
[C---:B------:R-:W-:Y:S02]  /*24f80*/  @P0 IADD3 R18, R19.reuse, 0x20, RZ ;  /* 0x0000002013120810 */ /* 0x040fe40007ffe0ff */
[----:B------:R-:W-:Y:S02]  /*24f90*/  SEL R21, R12, 0xffffff80, !P2 ;  /* 0xffffff800c157807 */ /* 0x000fe40005000000 */
[----:B------:R-:W-:Y:S01]  /*24fa0*/  IADD3 R20, R19, R13, RZ ;  /* 0x0000000d13147210 */ /* 0x000fe20007ffe0ff */
[----:B------:R-:W-:Y:S01]  /*24fb0*/  STS.64 [R18], R124 ;  /* 0x0000007c12007388 */ /* 0x000fe20000000a00 */
[-C--:B------:R-:W-:Y:S02]  /*24fc0*/  IADD3 R12, R13, R18.reuse, RZ ;  /* 0x000000120d0c7210 */ /* 0x080fe40007ffe0ff */
[----:B------:R-:W-:Y:S01]  /*24fd0*/  IADD3 R13, R19, R21, RZ ;  /* 0x00000015130d7210 */ /* 0x000fe20007ffe0ff */
[----:B------:R-:W-:Y:S01]  /*24fe0*/  STS.64 [R18+0x800], R126 ;  /* 0x0008007e12007388 */ /* 0x000fe20000000a00 */
[----:B------:R-:W-:-:S02]  /*24ff0*/  IADD3 R22, R21, R18, RZ ;  /* 0x0000001215167210 */ /* 0x000fc40007ffe0ff */
[-C--:B------:R-:W-:Y:S01]  /*25000*/  IADD3 R23, R20, R21.reuse, RZ ;  /* 0x0000001514177210 */ /* 0x080fe20007ffe0ff */
[----:B------:R-:W-:Y:S01]  /*25010*/  STS.64 [R20], R68 ;  /* 0x0000004414007388 */ /* 0x000fe20000000a00 */
[----:B------:R-:W-:-:S03]  /*25020*/  IADD3 R21, R12, R21, RZ ;  /* 0x000000150c157210 */ /* 0x000fc60007ffe0ff */
[----:B------:R-:W-:Y:S04]  /*25030*/  STS.64 [R20+0x800], R70 ;  /* 0x0008004614007388 */ /* 0x000fe80000000a00 */
[----:B------:R-:W-:Y:S04]  /*25040*/  STS.64 [R12], R72 ;  /* 0x000000480c007388 */ /* 0x000fe80000000a00 */
        /* <DEDUP_REMOVED lines=25> */
[----:B-1----:R-:W4:Y:S04]  /*251e0*/  LD.E.64 R18, desc[UR12][R6.64+0xb0] ;  /* 0x0000b00c06127980 */ /* 0x002f28000c101b00 */
[----:B--2---:R-:W2:Y:S01]  /*251f0*/  LD.E R20, desc[UR10][R6.64+0x60] ;  /* 0x0000600a06147980 */ /* 0x004ea2000c101900 */
[----:B---3--:R-:W-:Y:S01]  /*25200*/  LEA.HI R13, R15, R14, RZ, 0x4 ;  /* 0x0000000e0f0d7211 */ /* 0x008fe200078f20ff */
[----:B------:R-:W1:Y:S02]  /*25210*/  @P4 MUFU.LG2 R24, R11 ;  /* 0x0000000b00184308 */ /* 0x000e640000000c00 */
[----:B------:R3:W5:Y:S01]  /*25220*/  LD.E R12, desc[UR10][R6.64+0xcc] ;  /* 0x0000cc0a060c7980 */ /* 0x000762000c101900 */
[----:B------:R-:W-:-:S03]  /*25230*/  LOP3.LUT R13, R13, 0xfffffff0, RZ, 0xc0, !PT ;  /* 0xfffffff00d0d7812 */ /* 0x000fc600078ec0ff */
[----:B------:R3:W5:Y:S02]  /*25240*/  LD.E.64 R82, desc[UR10][R6.64+0x78] ;  /* 0x0000780a06527980 */ /* 0x000764000c101b00 */
[----:B------:R-:W1:Y:S01]  /*25250*/  @P3 MUFU.LG2 R25, R10 ;  /* 0x0000000a00193308 */ /* 0x000e620000000c00 */
[----:B------:R-:W-:Y:S01]  /*25260*/  IADD3 R13, -R13, R14, RZ ;  /* 0x0000000e0d0d7210 */ /* 0x000fe20007ffe1ff */
[----:B------:R3:W5:Y:S03]  /*25270*/  LD.E.64 R84, desc[UR10][R6.64+0xa8] ;  /* 0x0000a80a06547980 */ /* 0x000766000c101b00 */
[----:B----4-:R-:W-:Y:S02]  /*25280*/  LEA.HI R22, R13, R13, RZ, 0x1 ;  /* 0x0000000d0d167211 */ /* 0x010fe400078f08ff */
[----:B------:R-:W-:Y:S02]  /*25290*/  SHF.L.U32 R21, R4, 0x6, RZ ;  /* 0x0000000604157819 */ /* 0x000fe400000006ff */
[----:B------:R-:W-:-:S02]  /*252a0*/  SHF.L.U32 R26, R22, 0x2, RZ ;  /* 0x00000002161a7819 */ /* 0x000fc400000006ff */
[----:B------:R-:W-:Y:S01]  /*252b0*/  LOP3.LUT R21, R21, 0x1c0, RZ, 0xc0, !PT ;  /* 0x000001c015157812 */ /* 0x000fe200078ec0ff */
[----:B-1----:R-:W-:Y:S01]  /*252c0*/  @P4 FMUL.FTZ R24, R24, 0.69314718246459960938 ;  /* 0x3f31721818184820 */ /* 0x002fe20000410000 */
[----:B------:R-:W-:Y:S02]  /*252d0*/  LOP3.LUT R22, R22, 0xffffffe, RZ, 0xc0, !PT ;  /* 0x0ffffffe16167812 */ /* 0x000fe400078ec0ff */
[----:B------:R-:W-:Y:S01]  /*252e0*/  LOP3.LUT R23, R21, 0x38, R26, 0xf8, !PT ;  /* 0x0000003815177812 */ /* 0x000fe200078ef81a */
[----:B------:R-:W-:Y:S01]  /*252f0*/  @P3 FMUL.FTZ R25, R25, 0.69314718246459960938 ;  /* 0x3f31721819193820 */ /* 0x000fe20000410000 */
[----:B------:R-:W-:Y:S02]  /*25300*/  SHF.R.U32.HI R10, RZ, 0x3, R21 ;  /* 0x00000003ff0a7819 */ /* 0x000fe40000011615 */
[----:B------:R-:W-:Y:S02]  /*25310*/  SHF.R.S32.HI R21, RZ, 0x1f, R16 ;  /* 0x0000001fff157819 */ /* 0x000fe40000011410 */
[----:B------:R-:W-:Y:S01]  /*25320*/  MOV R15, 0xff800000 ;  /* 0xff800000000f7802 */ /* 0x000fe20000000f00 */
[C---:B-----5:R-:W-:Y:S01]  /*25330*/  @P4 FFMA.FTZ R15, R5.reuse, R2, R24 ;  /* 0x00000002050f4223 */ /* 0x060fe20000010018 */
[----:B------:R-:W-:Y:S01]  /*25340*/  MOV R11, 0xff800000 ;  /* 0xff800000000b7802 */ /* 0x000fe20000000f00 */
[----:B------:R-:W-:Y:S01]  /*25350*/  @P3 FFMA.FTZ R11, R5, R0, R25 ;  /* 0x00000000050b3223 */ /* 0x000fe20000010019 */
[----:B------:R-:W-:-:S02]  /*25360*/  LEA.HI R21, R21, R16, RZ, 0x2 ;  /* 0x0000001015157211 */ /* 0x000fc400078f10ff */
[----:B------:R-:W-:Y:S02]  /*25370*/  LOP3.LUT R10, R23, R10, RZ, 0x3c, !PT ;  /* 0x0000000a170a7212 */ /* 0x000fe400078e3cff */
[----:B------:R-:W-:Y:S02]  /*25380*/  IADD3 R5, R13, -R22, RZ ;  /* 0x800000160d057210 */ /* 0x000fe40007ffe0ff */
[----:B------:R-:W-:Y:S02]  /*25390*/  LOP3.LUT R17, R17, 0xffffffe0, RZ, 0xc0, !PT ;  /* 0xffffffe011117812 */ /* 0x000fe400078ec0ff */
[----:B------:R-:W-:Y:S02]  /*253a0*/  LOP3.LUT R21, R21, 0xffffffc, RZ, 0xc0, !PT ;  /* 0x0ffffffc15157812 */ /* 0x000fe400078ec0ff */
[----:B------:R-:W-:Y:S02]  /*253b0*/  LEA R0, R5, R10, 0x2 ;  /* 0x0000000a05007211 */ /* 0x000fe400078e10ff */
[----:B------:R-:W-:-:S02]  /*253c0*/  IADD3 R17, -R17, R14, RZ ;  /* 0x0000000e11117210 */ /* 0x000fc40007ffe1ff */
[----:B------:R-:W-:Y:S02]  /*253d0*/  IADD3 R16, R16, -R21, RZ ;  /* 0x8000001510107210 */ /* 0x000fe40007ffe0ff */
[----:B------:R-:W-:Y:S02]  /*253e0*/  SHF.L.U32 R2, R237, 0x6, RZ ;  /* 0x00000006ed027819 */ /* 0x000fe400000006ff */
[----:B------:R-:W-:Y:S01]  /*253f0*/  LEA R0, R0, UR4, 0x2 ;  /* 0x0000000400007c11 */ /* 0x000fe2000f8e10ff */
[----:B------:R-:W-:Y:S01]  /*25400*/  BAR.SYNC.DEFER_BLOCKING 0x0 ;  /* 0x0000000000007b1d */ /* 0x000fe20000010000 */
[----:B------:R-:W-:Y:S02]  /*25410*/  LOP3.LUT P0, RZ, R17, 0x3, RZ, 0xc0, !PT ;  /* 0x0000000311ff7812 */ /* 0x000fe4000780c0ff */
[----:B------:R-:W-:-:S03]  /*25420*/  LEA R3, R16, R3, 0x4 ;  /* 0x0000000310037211 */ /* 0x000fc600078e20ff */
[----:B------:R3:W1:Y:S04]  /*25430*/  LDS.128 R76, [R0] ;  /* 0x00000000004c7984 */ /* 0x0006680000000c00 */
[----:B------:R3:W4:Y:S04]  /*25440*/  LDS.128 R72, [R0+0x800] ;  /* 0x0008000000487984 */ /* 0x0007280000000c00 */
[----:B------:R3:W1:Y:S04]  /*25450*/  LDS.128 R68, [R0+0x1000] ;  /* 0x0010000000447984 */ /* 0x0006680000000c00 */
        /* <DEDUP_REMOVED lines=10> */
[----:B------:R3:W1:Y:S01]  /*25500*/  LDS.128 R24, [R0+0x6800] ;  /* 0x0068000000187984 */ /* 0x0006620000000c00 */
[----:B------:R-:W-:Y:S01]  /*25510*/  BSSY B0, `(.L_x_1973) ;  /* 0x0000016000007945 */ /* 0x000fe20003800000 */
[----:B------:R-:W-:-:S04]  /*25520*/  IMAD R18, R18, UR8, R241 ;  /* 0x0000000812127c24 */ /* 0x000fc8000f8e02f1 */
[----:B--2---:R-:W-:Y:S02]  /*25530*/  IMAD R5, R18, R20, R239 ;  /* 0x0000001412057224 */ /* 0x004fe400078e02ef */
[----:B------:R3:W2:Y:S02]  /*25540*/  LDS.128 R20, [R0+0x7000] ;  /* 0x0070000000147984 */ /* 0x0006a40000000c00 */
[----:B------:R-:W-:Y:S02]  /*25550*/  IMAD R5, R19, R5, R2 ;  /* 0x0000000513057224 */ /* 0x000fe400078e0202 */
[----:B------:R3:W1:Y:S01]  /*25560*/  LDS.128 R16, [R0+0x7800] ;  /* 0x0078000000107984 */ /* 0x0006620000000c00 */
[----:B----4-:R-:W-:Y:S05]  /*25570*/  @P0 BRA `(.L_x_1974) ;  /* 0x00000000003c0947 */ /* 0x010fea0003800000 */
[----:B---3--:R-:W-:Y:S01]  /*25580*/  IMAD R0, R237, -0x40, R240 ;  /* 0xffffffc0ed007824 */ /* 0x008fe200078e02f0 */
[----:B------:R-:W-:Y:S01]  /*25590*/  SHF.R.S32.HI R2, RZ, 0x1f, R5 ;  /* 0x0000001fff027819 */ /* 0x000fe20000011405 */
[----:B------:R-:W-:-:S03]  /*255a0*/  VIADD R81, R3, 0x8 ;  /* 0x0000000803517836 */ /* 0x000fc60000000000 */
[-C--:B------:R-:W-:Y:S02]  /*255b0*/  ISETP.GE.AND P2, PT, R3, R0.reuse, PT ;  /* 0x000000000300720c */ /* 0x080fe40003f46270 */
[----:B------:R-:W-:Y:S02]  /*255c0*/  ISETP.GE.AND P1, PT, R81, R0, PT ;  /* 0x000000005100720c */ /* 0x000fe40003f26270 */
[----:B------:R-:W-:-:S04]  /*255d0*/  IADD3 R0, P0, R5, R3, RZ ;  /* 0x0000000305007210 */ /* 0x000fc80007f1e0ff */
[----:B------:R-:W-:Y:S02]  /*255e0*/  LEA.HI.X.SX32 R3, R3, R2, 0x1, P0 ;  /* 0x0000000203037211 */ /* 0x000fe400000f0eff */
[----:B------:R-:W-:-:S03]  /*255f0*/  LEA R2, P0, R0, R84, 0x2 ;  /* 0x0000005400027211 */ /* 0x000fc600078010ff */
[C---:B------:R-:W-:Y:S02]  /*25600*/  @!P2 R2UR UR10, R8.reuse ;  /* 0x00000000080aa2ca */ /* 0x040fe400000e0000 */
[C---:B------:R-:W-:Y:S02]  /*25610*/  @!P2 R2UR UR11, R9.reuse ;  /* 0x00000000090ba2ca */ /* 0x040fe400000e0000 */
[----:B------:R-:W-:Y:S02]  /*25620*/  @!P1 R2UR UR4, R8 ;  /* 0x00000000080492ca */ /* 0x000fe400000e0000 */
[----:B------:R-:W-:Y:S02]  /*25630*/  @!P1 R2UR UR5, R9 ;  /* 0x00000000090592ca */ /* 0x000fe400000e0000 */
[----:B------:R-:W-:-:S07]  /*25640*/  LEA.HI.X R3, R0, R85, R3, 0x2, P0 ;  /* 0x0000005500037211 */ /* 0x000fce00000f1403 */
[----:B------:R4:W-:Y:S04]  /*25650*/  @!P2 ST.E desc[UR10][R2.64], R15 ;  /* 0x0000000f0200a985 */ /* 0x0009e8000c10190a */
[----:B------:R4:W-:Y:S02]  /*25660*/  @!P1 ST.E desc[UR4][R2.64+0x20], R11 ;  /* 0x0000200b02009985 */ /* 0x0009e4000c101904 */
.L_x_1974:
[----:B------:R-:W-:Y:S05]  /*25670*/  BSYNC B0 ;  /* 0x0000000000007941 */ /* 0x000fea0003800000 */
.L_x_1973:
[----:B------:R-:W-:Y:S01]  /*25680*/  IMAD.SHL.U32 R14, R13, 0x4, RZ ;  /* 0x000000040d0e7824 */ /* 0x000fe200078e00ff */
[----:B------:R-:W-:Y:S02]  /*25690*/  R2UR UR4, R8 ;  /* 0x00000000080472ca */ /* 0x000fe400000e0000 */
[----:B------:R-:W-:Y:S02]  /*256a0*/  R2UR UR5, R9 ;  /* 0x00000000090572ca */ /* 0x000fe400000e0000 */
[----:B----4-:R-:W-:Y:S01]  /*256b0*/  SHF.R.S32.HI R15, RZ, 0x1f, R14 ;  /* 0x0000001fff0f7819 */ /* 0x010fe2000001140e */
[----:B------:R-:W-:Y:S02]  /*256c0*/  IMAD R237, R237, -0x40, R240 ;  /* 0xffffffc0eded7824 */ /* 0x000fe400078e02f0 */
[----:B------:R-:W-:Y:S02]  /*256d0*/  VIADD R10, R4, 0x8 ;  /* 0x00000008040a7836 */ /* 0x000fe40000000000 */
[----:B------:R-:W-:-:S02]  /*256e0*/  IMAD R12, R5, R12, RZ ;  /* 0x0000000c050c7224 */ /* 0x000fc400078e02ff */
[----:B------:R-:W-:Y:S01]  /*256f0*/  IMAD.WIDE R80, R4, 0x80, R14 ;  /* 0x0000008004507825 */ /* 0x000fe200078e020e */
[----:B------:R-:W-:-:S03]  /*25700*/  ISETP.GE.AND P0, PT, R10, R237, PT ;  /* 0x000000ed0a00720c */ /* 0x000fc60003f06270 */
[----:B---3--:R-:W-:Y:S01]  /*25710*/  VIADD R0, R4, 0x18 ;  /* 0x0000001804007836 */ /* 0x008fe20000000000 */
[----:B------:R-:W-:Y:S01]  /*25720*/  IADD3 R10, P2, R80, R12, RZ ;  /* 0x0000000c500a7210 */ /* 0x000fe20007f5e0ff */
[----:B------:R-:W-:Y:S01]  /*25730*/  VIADD R2, R4, 0x10 ;  /* 0x0000001004027836 */ /* 0x000fe20000000000 */
[----:B------:R3:W5:Y:S01]  /*25740*/  LD.E R6, desc[UR4][R6.64+0xc0] ;  /* 0x0000c00406067980 */ /* 0x000762000c101900 */
[----:B------:R-:W-:Y:S01]  /*25750*/  BSSY B0, `(.L_x_1975) ;  /* 0x000001b000007945 */ /* 0x000fe20003800000 */
[----:B------:R-:W-:Y:S02]  /*25760*/  LEA.HI.X.SX32 R3, R12, R81, 0x1, P2 ;  /* 0x000000510c037211 */ /* 0x000fe400010f0eff */
[----:B------:R-:W-:Y:S02]  /*25770*/  LEA R12, P2, R10, R82, 0x2 ;  /* 0x000000520a0c7211 */ /* 0x000fe400078410ff */
[----:B------:R-:W-:Y:S01]  /*25780*/  ISETP.GE.AND P6, PT, R0, R237, PT ;  /* 0x000000ed0000720c */ /* 0x000fe20003fc6270 */
[----:B------:R-:W-:Y:S01]  /*25790*/  VIADD R0, R4, 0x20 ;  /* 0x0000002004007836 */ /* 0x000fe20000000000 */
[----:B------:R-:W-:Y:S01]  /*257a0*/  LEA.HI.X R13, R10, R83, R3, 0x2, P2 ;  /* 0x000000530a0d7211 */ /* 0x000fe200010f1403 */
[----:B------:R-:W-:Y:S01]  /*257b0*/  VIADD R3, R14, 0x40 ;  /* 0x000000400e037836 */ /* 0x000fe20000000000 */
[----:B------:R-:W-:-:S02]  /*257c0*/  ISETP.GE.AND P2, PT, R4, R237, PT ;  /* 0x000000ed0400720c */ /* 0x000fc40003f46270 */
[-C--:B------:R-:W-:Y:S01]  /*257d0*/  ISETP.GE.AND P1, PT, R2, R237.reuse, PT ;  /* 0x000000ed0200720c */ /* 0x080fe20003f26270 */
[----:B------:R-:W-:Y:S01]  /*257e0*/  VIADD R2, R4, 0x28 ;  /* 0x0000002804027836 */ /* 0x000fe20000000000 */
[-C--:B------:R-:W-:Y:S01]  /*257f0*/  ISETP.GE.AND P5, PT, R0, R237.reuse, PT ;  /* 0x000000ed0000720c */ /* 0x080fe20003fa6270 */
[C---:B------:R-:W-:Y:S02]  /*25800*/  VIADD R0, R4.reuse, 0x30 ;  /* 0x0000003004007836 */ /* 0x040fe40000000000 */
[----:B------:R-:W-:Y:S01]  /*25810*/  VIADD R4, R4, 0x38 ;  /* 0x0000003804047836 */ /* 0x000fe20000000000 */
[-C--:B------:R-:W-:Y:S02]  /*25820*/  ISETP.GE.AND P4, PT, R2, R237.reuse, PT ;  /* 0x000000ed0200720c */ /* 0x080fe40003f86270 */
[----:B------:R-:W-:-:S03]  /*25830*/  ISETP.GE.AND P3, PT, R0, R237, PT ;  /* 0x000000ed0000720c */ /* 0x000fc60003f66270 */
[----:B------:R-:W-:Y:S10]  /*25840*/  @P2 BRA `(.L_x_1976) ;  /* 0x00000000002c2947 */ /* 0x000ff40003800000 */
[----:B-----5:R-:W-:-:S13]  /*25850*/  ISETP.GE.AND P2, PT, R14, R6, PT ;  /* 0x000000060e00720c */ /* 0x020fda0003f46270 */
[C---:B------:R-:W-:Y:S02]  /*25860*/  @!P2 R2UR UR10, R8.reuse ;  /* 0x00000000080aa2ca */ /* 0x040fe400000e0000 */
[C---:B------:R-:W-:Y:S02]  /*25870*/  @!P2 R2UR UR11, R9.reuse ;  /* 0x00000000090ba2ca */ /* 0x040fe400000e0000 */
[----:B------:R-:W-:Y:S02]  /*25880*/  @!P2 R2UR UR4, R8 ;  /* 0x000000000804a2ca */ /* 0x000fe400000e0000 */
[----:B------:R-:W-:-:S09]  /*25890*/  @!P2 R2UR UR5, R9 ;  /* 0x000000000905a2ca */ /* 0x000fd200000e0000 */
[----:B-1----:R4:W-:Y:S04]  /*258a0*/  @!P2 ST.E.64 desc[UR10][R12.64], R76 ;  /* 0x0000004c0c00a985 */ /* 0x0029e8000c101b0a */
[----:B------:R4:W-:Y:S01]  /*258b0*/  @!P2 ST.E.64 desc[UR4][R12.64+0x8], R78 ;  /* 0x0000084e0c00a985 */ /* 0x0009e2000c101b04 */
[----:B------:R-:W-:-:S13]  /*258c0*/  ISETP.GE.AND P2, PT, R3, R6, PT ;  /* 0x000000060300720c */ /* 0x000fda0003f46270 */
[----:B------:R-:W-:Y:S02]  /*258d0*/  @!P2 R2UR UR4, R8 ;  /* 0x000000000804a2ca */ /* 0x000fe400000e0000 */
[----:B------:R-:W-:-:S13]  /*258e0*/  @!P2 R2UR UR5, R9 ;  /* 0x000000000905a2ca */ /* 0x000fda00000e0000 */
[----:B------:R4:W-:Y:S02]  /*258f0*/  @!P2 ST.E.128 desc[UR4][R12.64+0x100], R44 ;  /* 0x0001002c0c00a985 */ /* 0x0009e4000c101d04 */
.L_x_1976:
[----:B------:R-:W-:Y:S05]  /*25900*/  BSYNC B0 ;  /* 0x0000000000007941 */ /* 0x000fea0003800000 */
.L_x_1975:
[----:B------:R-:W-:Y:S01]  /*25910*/  BSSY B0, `(.L_x_1977) ;  /* 0x000000b000007945 */ /* 0x000fe20003800000 */
[----:B------:R-:W-:-:S03]  /*25920*/  ISETP.GE.AND P2, PT, R4, R237, PT ;  /* 0x000000ed0400720c */ /* 0x000fc60003f46270 */
[----:B------:R-:W-:Y:S10]  /*25930*/  @P0 BRA `(.L_x_1978) ;  /* 0x0000000000200947 */ /* 0x000ff40003800000 */
[----:B-----5:R-:W-:-:S13]  /*25940*/  ISETP.GE.AND P0, PT, R14, R6, PT ;  /* 0x000000060e00720c */ /* 0x020fda0003f06270 */
[----:B------:R-:W-:Y:S02]  /*25950*/  @!P0 R2UR UR4, R8 ;  /* 0x00000000080482ca */ /* 0x000fe400000e0000 */
[----:B------:R-:W-:-:S13]  /*25960*/  @!P0 R2UR UR5, R9 ;  /* 0x00000000090582ca */ /* 0x000fda00000e0000 */
[----:B------:R2:W-:Y:S01]  /*25970*/  @!P0 ST.E.128 desc[UR4][R12.64+0x1000], R72 ;  /* 0x001000480c008985 */ /* 0x0005e2000c101d04 */
[----:B------:R-:W-:-:S13]  /*25980*/  ISETP.GE.AND P0, PT, R3, R6, PT ;  /* 0x000000060300720c */ /* 0x000fda0003f06270 */
[----:B------:R-:W-:Y:S02]  /*25990*/  @!P0 R2UR UR4, R8 ;  /* 0x00000000080482ca */ /* 0x000fe400000e0000 */
[----:B------:R-:W-:-:S13]  /*259a0*/  @!P0 R2UR UR5, R9 ;  /* 0x00000000090582ca */ /* 0x000fda00000e0000 */
[----:B-1----:R1:W-:Y:S02]  /*259b0*/  @!P0 ST.E.128 desc[UR4][R12.64+0x1100], R40 ;  /* 0x001100280c008985 */ /* 0x0023e4000c101d04 */
.L_x_1978:
[----:B------:R-:W-:Y:S05]  /*259c0*/  BSYNC B0 ;  /* 0x0000000000007941 */ /* 0x000fea0003800000 */
.L_x_1977:
[----:B------:R-:W-:Y:S04]  /*259d0*/  BSSY B0, `(.L_x_1979) ;  /* 0x000000a000007945 */ /* 0x000fe80003800000 */
[----:B------:R-:W-:Y:S05]  /*259e0*/  @P1 BRA `(.L_x_1980) ;  /* 0x0000000000201947 */ /* 0x000fea0003800000 */
[-C--:B-----5:R-:W-:Y:S02]  /*259f0*/  ISETP.GE.AND P1, PT, R14, R6.reuse, PT ;  /* 0x000000060e00720c */ /* 0x0a0fe40003f26270 */
[----:B------:R-:W-:-:S11]  /*25a00*/  ISETP.GE.AND P0, PT, R3, R6, PT ;  /* 0x000000060300720c */ /* 0x000fd60003f06270 */
[C---:B------:R-:W-:Y:S02]  /*25a10*/  @!P1 R2UR UR10, R8.reuse ;  /* 0x00000000080a92ca */ /* 0x040fe400000e0000 */
[C---:B------:R-:W-:Y:S02]  /*25a20*/  @!P1 R2UR UR11, R9.reuse ;  /* 0x00000000090b92ca */ /* 0x040fe400000e0000 */
[----:B------:R-:W-:Y:S02]  /*25a30*/  @!P0 R2UR UR4, R8 ;  /* 0x00000000080482ca */ /* 0x000fe400000e0000 */
[----:B------:R-:W-:-:S09]  /*25a40*/  @!P0 R2UR UR5, R9 ;  /* 0x00000000090582ca */ /* 0x000fd200000e0000 */
[----:B-1----:R1:W-:Y:S04]  /*25a50*/  @!P1 ST.E.128 desc[UR10][R12.64+0x2000], R68 ;  /* 0x002000440c009985 */ /* 0x0023e8000c101d0a */
[----:B------:R1:W-:Y:S02]  /*25a60*/  @!P0 ST.E.128 desc[UR4][R12.64+0x2100], R36 ;  /* 0x002100240c008985 */ /* 0x0003e4000c101d04 */
.L_x_1980:
[----:B------:R-:W-:Y:S05]  /*25a70*/  BSYNC B0 ;  /* 0x0000000000007941 */ /* 0x000fea0003800000 */
.L_x_1979:
        /* <DEDUP_REMOVED lines=10> */
.L_x_1982:
[----:B------:R-:W-:Y:S05]  /*25b20*/  BSYNC B0 ;  /* 0x0000000000007941 */ /* 0x000fea0003800000 */
.L_x_1981:
        /* <DEDUP_REMOVED lines=10> */
.L_x_1984:
[----:B------:R-:W-:Y:S05]  /*25bd0*/  BSYNC B0 ;  /* 0x0000000000007941 */ /* 0x000fea0003800000 */
.L_x_1983:
        /* <DEDUP_REMOVED lines=10> */
.L_x_1986:
[----:B------:R-:W-:Y:S05]  /*25c80*/  BSYNC B0 ;  /* 0x0000000000007941 */ /* 0x000fea0003800000 */
.L_x_1985:
        /* <DEDUP_REMOVED lines=9> */
[----:B--2---:R1:W-:Y:S02]  /*25d20*/  @!P0 ST.E.128 desc[UR4][R12.64+0x6100], R20 ;  /* 0x006100140c008985 */ /* 0x0043e4000c101d04 */
.L_x_1988:
[----:B------:R-:W-:Y:S05]  /*25d30*/  BSYNC B0 ;  /* 0x0000000000007941 */ /* 0x000fea0003800000 */
.L_x_1987:
[----:B------:R-:W-:-:S04]  /*25d40*/  MOV R239, 0x0 ;  /* 0x0000000000ef7802 */ /* 0x000fc80000000f00 */
[----:B-12345:R-:W-:Y:S05]  /*25d50*/  @P2 RET.REL.NODEC R238 `(_ZN5flash24flash_fwd_splitkv_kernelI23Flash_fwd_kernel_traitsILi128ELi64ELi128ELi4ELb0ELb0EN7cutlass6half_tE19Flash_kernel_traitsILi128ELi64ELi128ELi4ES3_EELb1ELb0ELb0ELb0ELb0ELb0ELb1ELb1EEEvNS_16Flash_fwd_paramsE) ;  /* 0xfffffda0eea82950 */ /* 0x03efea0003c3ffff */
[-C--:B------:R-:W-:Y:S01]  /*25d60*/  ISETP.GE.AND P1, PT, R14, R6.reuse, PT ;  /* 0x000000060e00720c */ /* 0x080fe20003f26270 */
[----:B------:R-:W-:Y:S01]  /*25d70*/  IMAD.MOV.U32 R239, RZ, RZ, 0x0 ;  /* 0x00000000ffef7424 */ /* 0x000fe200078e00ff */
[----:B------:R-:W-:-:S11]  /*25d80*/  ISETP.GE.AND P0, PT, R3, R6, PT ;  /* 0x000000060300720c */ /* 0x000fd60003f06270 */
[----:B------:R-:W-:Y:S02]  /*25d90*/  @!P1 R2UR UR4, R8 ;  /* 0x00000000080492ca */ /* 0x000fe400000e0000 */
[----:B------:R-:W-:-:S13]  /*25da0*/  @!P1 R2UR UR5, R9 ;  /* 0x00000000090592ca */ /* 0x000fda00000e0000 */
[----:B------:R1:W-:Y:S02]  /*25db0*/  @!P1 ST.E.128 desc[UR4][R12.64+0x7000], R48 ;  /* 0x007000300c009985 */ /* 0x0003e4000c101d04 */
[----:B-1----:R-:W-:Y:S05]  /*25dc0*/  @P0 RET.REL.NODEC R238 `(_ZN5flash24flash_fwd_splitkv_kernelI23Flash_fwd_kernel_traitsILi128ELi64ELi128ELi4ELb0ELb0EN7cutlass6half_tE19Flash_kernel_traitsILi128ELi64ELi128ELi4ES3_EELb1ELb0ELb0ELb0ELb0ELb0ELb1ELb1EEEvNS_16Flash_fwd_paramsE) ;  /* 0xfffffda0ee8c0950 */ /* 0x002fea0003c3ffff */
[----:B------:R-:W-:Y:S01]  /*25dd0*/  R2UR UR4, R8 ;  /* 0x00000000080472ca */ /* 0x000fe200000e0000 */
[----:B------:R-:W-:Y:S01]  /*25de0*/  IMAD.MOV.U32 R239, RZ, RZ, 0x0 ;  /* 0x00000000ffef7424 */ /* 0x000fe200078e00ff */
[----:B------:R-:W-:-:S13]  /*25df0*/  R2UR UR5, R9 ;  /* 0x00000000090572ca */ /* 0x000fda00000e0000 */
[----:B------:R1:W-:Y:S02]  /*25e00*/  ST.E.128 desc[UR4][R12.64+0x7100], R16 ;  /* 0x007100100c007985 */ /* 0x0003e4000c101d04 */
[----:B-1----:R-:W-:Y:S05]  /*25e10*/  RET.REL.NODEC R238 `(_ZN5flash24flash_fwd_splitkv_kernelI23Flash_fwd_kernel_traitsILi128ELi64ELi128ELi4ELb0ELb0EN7cutlass6half_tE19Flash_kernel_traitsILi128ELi64ELi128ELi4ES3_EELb1ELb0ELb0ELb0ELb0ELb0ELb1ELb1EEEvNS_16Flash_fwd_paramsE) ;  /* 0xfffffda0ee787950 */ /* 0x002fea0003c3ffff */
.L_x_1972:
[----:B------:R-:W-:Y:S01]  /*25e20*/  MOV R13, 0x2 ;  /* 0x00000002000d7802 */ /* 0x000fe20000000f00 */
[----:B------:R-:W-:Y:S01]  /*25e30*/  IMAD.MOV.U32 R10, RZ, RZ, 0x1f ;  /* 0x0000001fff0a7424 */ /* 0x000fe200078e00ff */
[----:B------:R-:W-:-:S07]  /*25e40*/  MOV R12, 0xffffffff ;  /* 0xffffffff000c7802 */ /* 0x000fce0000000f00 */
[----:B-1---5:R-:W-:Y:S05]  /*25e50*/  WARPSYNC.COLLECTIVE R12, `(.L_x_1989) ;  /* 0x000000000c087348 */ /* 0x022fea0003c00000 */
[----:B------:R2:W3:Y:S02]  /*25e60*/  SHFL.BFLY P0, R16, R248, R13, R10 ;  /* 0x0c00000df8107389 */ /* 0x0004e4000000000a */
[----:B-123-5:R-:W-:Y:S01]  /*25e70*/  ENDCOLLECTIVE ;  /* 0x000000000000791b */ /* 0x02efe20003800000 */
.L_x_1989:
[----:B------:R-:W-:Y:S02]  /*25e80*/  IMAD.MOV.U32 R11, RZ, RZ, R16 ;  /* 0x000000ffff0b7224 */ /* 0x000fe400078e0010 */
[----:B------:R-:W-:Y:S02]  /*25e90*/  IMAD.MOV.U32 R13, RZ, RZ, 0x1 ;  /* 0x00000001ff0d7424 */ /* 0x000fe400078e00ff */
[----:B------:R-:W-:-:S05]  /*25ea0*/  FADD.FTZ R14, R11, R248 ;  /* 0x000000f80b0e7221 */ /* 0x000fca0000010000 */
[----:B------:R-:W-:-:S07]  /*25eb0*/  MOV R248, R14 ;  /* 0x0000000e00f87202 */ /* 0x000fce0000000f00 */
[----:B------:R-:W-:Y:S05]  /*25ec0*/  WARPSYNC.COLLECTIVE R12, `(.L_x_1990) ;  /* 0x000000000c087348 */ /* 0x000fea0003c00000 */
[----:B------:R1:W2:Y:S02]  /*25ed0*/  SHFL.BFLY P0, R16, R248, R13, R10 ;  /* 0x0c00000df8107389 */ /* 0x0002a4000000000a */
[----:B-12---:R-:W-:Y:S01]  /*25ee0*/  ENDCOLLECTIVE ;  /* 0x000000000000791b */ /* 0x006fe20003800000 */
.L_x_1990:
[----:B------:R-:W-:Y:S01]  /*25ef0*/  MOV R248, R247 ;  /* 0x000000f700f87202 */ /* 0x000fe20000000f00 */
[----:B------:R-:W-:Y:S01]  /*25f00*/  IMAD.MOV.U32 R13, RZ, RZ, 0x2 ;  /* 0x00000002ff0d7424 */ /* 0x000fe200078e00ff */
[----:B------:R-:W-:-:S07]  /*25f10*/  MOV R11, R16 ;  /* 0x00000010000b7202 */ /* 0x000fce0000000f00 */
[----:B------:R-:W-:Y:S05]  /*25f20*/  WARPSYNC.COLLECTIVE R12, `(.L_x_1991) ;  /* 0x000000000c087348 */ /* 0x000fea0003c00000 */
[----:B------:R1:W2:Y:S02]  /*25f30*/  SHFL.BFLY P0, R16, R248, R13, R10 ;  /* 0x0c00000df8107389 */ /* 0x0002a4000000000a */
[----:B-12---:R-:W-:Y:S01]  /*25f40*/  ENDCOLLECTIVE ;  /* 0x000000000000791b */ /* 0x006fe20003800000 */
.L_x_1991:
[----:B------:R-:W-:Y:S01]  /*25f50*/  FADD.FTZ R11, R14, R11 ;  /* 0x0000000b0e0b7221 */ /* 0x000fe20000010000 */
[----:B------:R-:W-:Y:S01]  /*25f60*/  FADD.FTZ R15, R16, R247 ;  /* 0x000000f7100f7221 */ /* 0x000fe20000010000 */
[----:B------:R-:W-:-:S04]  /*25f70*/  MOV R13, 0x1 ;  /* 0x00000001000d7802 */ /* 0x000fc80000000f00 */
[----:B------:R-:W-:-:S07]  /*25f80*/  MOV R248, R15 ;  /* 0x0000000f00f87202 */ /* 0x000fce0000000f00 */
[----:B------:R-:W-:Y:S05]  /*25f90*/  WARPSYNC.COLLECTIVE R12, `(.L_x_1992) ;  /* 0x000000000c087348 */ /* 0x000fea0003c00000 */
[----:B------:R1:W2:Y:S02]  /*25fa0*/  SHFL.BFLY P0, R16, R248, R13, R10 ;  /* 0x0c00000df8107389 */ /* 0x0002a4000000000a */
[----:B-12---:R-:W-:Y:S01]  /*25fb0*/  ENDCOLLECTIVE ;  /* 0x000000000000791b */ /* 0x006fe20003800000 */
.L_x_1992:
[----:B------:R-:W-:Y:S05]  /*25fc0*/  BRA `(.L_x_1993) ;  /* 0xffffffe800447947 */ /* 0x000fea000383ffff */
.L_x_1994:
        /* <DEDUP_REMOVED lines=11> */
.L_x_8328:


//--------------------- .text._ZN5flash24flash_fwd_splitkv_kernelI23Flash_fwd_kernel_traitsILi128ELi64ELi128ELi4ELb0ELb0EN7cutlass6half_tE19Flash_kernel_traitsILi128ELi64ELi128ELi4ES3_EELb1ELb0ELb0ELb0ELb0ELb1ELb1ELb1EEEvNS_16Flash_fwd_paramsE --------------------------
	.section	.text._ZN5flash24flash_fwd_splitkv_kernelI23Flash_fwd_kernel_traitsILi128ELi64ELi128ELi4ELb0ELb0EN7cutlass6half_tE19Flash_kernel_traitsILi128ELi64ELi128ELi4ES3_EELb1ELb0ELb0ELb0ELb0ELb1ELb1ELb1EEEvNS_16Flash_fwd_paramsE,"ax",@progbits
	.align	128
        .global         _ZN5flash24flash_fwd_splitkv_kernelI23Flash_fwd_kernel_traitsILi128ELi64ELi128ELi4ELb0ELb0EN7cutlass6half_tE19Flash_kernel_traitsILi128ELi64ELi128ELi4ES3_EELb1ELb0ELb0ELb0ELb0ELb1ELb1ELb1EEEvNS_16Flash_fwd_paramsE
        .type           _ZN5flash24flash_fwd_splitkv_kernelI23Flash_fwd_kernel_traitsILi128ELi64ELi128ELi4ELb0ELb0EN7cutlass6half_tE19Flash_kernel_traitsILi128ELi64ELi128ELi4ES3_EELb1ELb0ELb0ELb0ELb0ELb1ELb1ELb1EEEvNS_16Flash_fwd_paramsE,@function
        .size           _ZN5flash24flash_fwd_splitkv_kernelI23Flash_fwd_kernel_traitsILi128ELi64ELi128ELi4ELb0ELb0EN7cutlass6half_tE19Flash_kernel_traitsILi128ELi64ELi128ELi4ES3_EELb1ELb0ELb0ELb0ELb0ELb1ELb1ELb1EEEvNS_16Flash_fwd_paramsE,(.L_x_8329 - _ZN5flash24flash_fwd_splitkv_kernelI23Flash_fwd_kernel_traitsILi128ELi64ELi128ELi4ELb0ELb0EN7cutlass6half_tE19Flash_kernel_traitsILi128ELi64ELi128ELi4ES3_EELb1ELb0ELb0ELb0ELb0ELb1ELb1ELb1EEEvNS_16Flash_fwd_paramsE)
        .other          _ZN5flash24flash_fwd_splitkv_kernelI23Flash_fwd_kernel_traitsILi128ELi64ELi128ELi4ELb0ELb0EN7cutlass6half_tE19Flash_kernel_traitsILi128ELi64ELi128ELi4ES3_EELb1ELb0ELb0ELb0ELb0ELb1ELb1ELb1EEEvNS_16Flash_fwd_paramsE,@"STO_CUDA_ENTRY STV_DEFAULT"
_ZN5flash24flash_fwd_splitkv_kernelI23Flash_fwd_kernel_traitsILi128ELi64ELi128ELi4ELb0ELb0EN7cutlass6half_tE19Flash_kernel_traitsILi128ELi64ELi128ELi4ES3_EELb1ELb0ELb0ELb0ELb0ELb1ELb1ELb1EEEvNS_16Flash_fwd_paramsE:
.text._ZN5flash24flash_fwd_splitkv_kernelI23Flash_fwd_kernel_traitsILi128ELi64ELi128ELi4ELb0ELb0EN7cutlass6half_tE19Flash_kernel_traitsILi128ELi64ELi128ELi4ES3_EELb1ELb0ELb0ELb0ELb0ELb1ELb1ELb1EEEvNS_16Flash_fwd_paramsE:
[----:B------:R-:W1:Y:S08]  /*0000*/  LDC R1, c[0x0][0x28] ;  /* 0x00000a00ff017b82 */ /* 0x000e700000000800 */
[----:B------:R-:W2:Y:S01]  /*0010*/  LDC R0, c[0x0][0x270] ;  /* 0x00009c00ff007b82 */ /* 0x000ea20000000800 */
[----:B------:R-:W3:Y:S01]  /*0020*/  S2R R243, SR_CTAID.X ;  /* 0x0000000000f37919 */ /* 0x000ee20000002500 */
[----:B------:R-:W-:Y:S01]  /*0030*/  BSSY B4, `(.L_x_1995) ;  /* 0x000001c000047945 */ /* 0x000fe20003800000 */
[----:B-1----:R-:W-:-:S02]  /*0040*/  IADD3 R1, R1, -0x8, RZ ;  /* 0xfffffff801017810 */ /* 0x002fc40007ffe0ff */
[----:B------:R-:W-:-:S03]  /*0050*/  MOV R242, 0x1f0 ;  /* 0x000001f000f27802 */ /* 0x000fc60000000f00 */
[----:B------:R-:W1:Y:S08]  /*0060*/  S2UR UR4, SR_CTAID.Z ;  /* 0x00000000000479c3 */ /* 0x000e700000002700 */
[----:B------:R-:W4:Y:S01]  /*0070*/  S2UR UR8, SR_CTAID.Y ;  /* 0x00000000000879c3 */ /* 0x000f220000002600 */
[----:B--2---:R-:W2:Y:S01]  /*0080*/  I2F.U32.RP R2, R0 ;  /* 0x0000000000027306 */ /* 0x004ea20000209000 */
[----:B------:R-:W-:-:S06]  /*0090*/  ISETP.NE.U32.AND P0, PT, R0, RZ, PT ;  /* 0x000000ff0000720c */ /* 0x000fcc0003f05070 */
[----:B------:R-:W1:Y:S08]  /*00a0*/  LDC R5, c[0x0][0x10] ;  /* 0x00000400ff057b82 */ /* 0x000e700000000800 */
[----:B------:R-:W1:Y:S01]  /*00b0*/  LDC.64 R10, c[0x0][0x198] ;  /* 0x00006600ff0a7b82 */ /* 0x000e620000000a00 */
[----:B--2---:R-:W2:Y:S02]  /*00c0*/  MUFU.RCP R2, R2 ;  /* 0x0000000200027308 */ /* 0x004ea40000001000 */
[----:B--2---:R-:W-:-:S06]  /*00d0*/  IADD3 R2, R2, 0xffffffe, RZ ;  /* 0x0ffffffe02027810 */ /* 0x004fcc0007ffe0ff */
[----:B------:R-:W2:Y:S02]  /*00e0*/  F2I.FTZ.U32.TRUNC.NTZ R3, R2 ;  /* 0x0000000200037305 */ /* 0x000ea4000021f000 */
[----:B--2---:R-:W-:-:S04]  /*00f0*/  IMAD.MOV R2, RZ, RZ, -R3 ;  /* 0x000000ffff027224 */ /* 0x004fc800078e0a03 */
[----:B------:R-:W-:Y:S01]  /*0100*/  IMAD R4, R2, R0, RZ ;  /* 0x0000000002047224 */ /* 0x000fe200078e02ff */
[----:B------:R-:W-:-:S05]  /*0110*/  MOV R2, RZ ;  /* 0x000000ff00027202 */ /* 0x000fca0000000f00 */
[----:B------:R-:W-:-:S06]  /*0120*/  IMAD.HI.U32 R4, R3, R4, R2 ;  /* 0x0000000403047227 */ /* 0x000fcc00078e0002 */
[----:B-1----:R-:W-:-:S04]  /*0130*/  IMAD.HI.U32 R246, R4, UR4, RZ ;  /* 0x0000000404f67c27 */ /* 0x002fc8000f8e00ff */
[----:B------:R-:W-:-:S04]  /*0140*/  IMAD.MOV R2, RZ, RZ, -R246 ;  /* 0x000000ffff027224 */ /* 0x000fc800078e0af6 */
[----:B------:R-:W-:-:S05]  /*0150*/  IMAD R2, R0, R2, UR4 ;  /* 0x0000000400027e24 */ /* 0x000fca000f8e0202 */
[----:B------:R-:W-:-:S13]  /*0160*/  ISETP.GE.U32.AND P2, PT, R2, R0, PT ;  /* 0x000000000200720c */ /* 0x000fda0003f46070 */
[----:B------:R-:W-:Y:S01]  /*0170*/  @P2 IADD3 R2, R2, -R0, RZ ;  /* 0x8000000002022210 */ /* 0x000fe20007ffe0ff */
[----:B------:R-:W-:-:S03]  /*0180*/  @P2 VIADD R246, R246, 0x1 ;  /* 0x00000001f6f62836 */ /* 0x000fc60000000000 */
[----:B------:R-:W-:-:S13]  /*0190*/  ISETP.GE.U32.AND P1, PT, R2, R0, PT ;  /* 0x000000000200720c */ /* 0x000fda0003f26070 */
[----:B------:R-:W-:Y:S02]  /*01a0*/  @P1 IADD3 R246, R246, 0x1, RZ ;  /* 0x00000001f6f61810 */ /* 0x000fe40007ffe0ff */
[----:B------:R-:W-:-:S05]  /*01b0*/  @!P0 LOP3.LUT R246, RZ, R0, RZ, 0x33, !PT ;  /* 0x00000000fff68212 */ /* 0x000fca00078e33ff */
[----:B------:R-:W-:-:S04]  /*01c0*/  IMAD.MOV R245, RZ, RZ, -R246 ;  /* 0x000000fffff57224 */ /* 0x000fc800078e0af6 */
[----:B---34-:R-:W-:Y:S02]  /*01d0*/  IMAD R245, R0, R245, UR4 ;  /* 0x0000000400f57e24 */ /* 0x018fe4000f8e02f5 */
[----:B------:R-:W-:Y:S05]  /*01e0*/  CALL.REL.NOINC `($_ZN5flash24flash_fwd_splitkv_kernelI23Flash_fwd_kernel_traitsILi128ELi64ELi128ELi4ELb0ELb0EN7cutlass6half_tE19Flash_kernel_traitsILi128ELi64ELi128ELi4ES3_EELb1ELb0ELb0ELb0ELb0ELb1ELb1ELb1EEEvNS_16Flash_fwd_paramsE$_ZN5flash30compute_attn_1rowblock_splitkvI23Flash_fwd_kernel_traitsILi128ELi64ELi128ELi4ELb0ELb0EN7cutlass6half_tE19Flash_kernel_traitsILi128ELi64ELi128ELi4ES3_EELb1ELb0ELb0ELb0ELb0ELb1ELb1ELb1ENS_16Flash_fwd_paramsEEEvRKT8_iiiii) ;  /* 0x0000000000087944 */ /* 0x000fea0003c00000 */
[----:B------:R-:W-:Y:S05]  /*01f0*/  BSYNC B4 ;  /* 0x0000000000047941 */ /* 0x000fea0003800000 */
.L_x_1995:
[----:B------:R-:W-:Y:S05]  /*0200*/  EXIT ;  /* 0x000000000000794d */ /* 0x000fea0003800000 */
        .type           $_ZN5flash24flash_fwd_splitkv_kernelI23Flash_fwd_kernel_traitsILi128ELi64ELi128ELi4ELb0ELb0EN7cutlass6half_tE19Flash_kernel_traitsILi128ELi64ELi128ELi4ES3_EELb1ELb0ELb0ELb0ELb0ELb1ELb1ELb1EEEvNS_16Flash_fwd_paramsE$_ZN5flash30compute_attn_1rowblock_splitkvI23Flash_fwd_kernel_traitsILi128ELi64ELi128ELi4ELb0ELb0EN7cutlass6half_tE19Flash_kernel_traitsILi128ELi64ELi128ELi4ES3_EELb1ELb0ELb0ELb0ELb0ELb1ELb1ELb1ENS_16Flash_fwd_paramsEEEvRKT8_iiiii,@function
        .size           $_ZN5flash24flash_fwd_splitkv_kernelI23Flash_fwd_kernel_traitsILi128ELi64ELi128ELi4ELb0ELb0EN7cutlass6half_tE19Flash_kernel_traitsILi128ELi64ELi128ELi4ES3_EELb1ELb0ELb0ELb0ELb0ELb1ELb1ELb1EEEvNS_16Flash_fwd_paramsE$_ZN5flash30compute_attn_1rowblock_splitkvI23Flash_fwd_kernel_traitsILi128ELi64ELi128ELi4ELb0ELb0EN7cutlass6half_tE19Flash_kernel_traitsILi128ELi64ELi128ELi4ES3_EELb1ELb0ELb0ELb0ELb0ELb1ELb1ELb1ENS_16Flash_fwd_paramsEEEvRKT8_iiiii,(.L_x_8329 - $_ZN5flash24flash_fwd_splitkv_kernelI23Flash_fwd_kernel_traitsILi128ELi64ELi128ELi4ELb0ELb0EN7cutlass6half_tE19Flash_kernel_traitsILi128ELi64ELi128ELi4ES3_EELb1ELb0ELb0ELb0ELb0ELb1ELb1ELb1EEEvNS_16Flash_fwd_paramsE$_ZN5flash30compute_attn_1rowblock_splitkvI23Flash_fwd_kernel_traitsILi128ELi64ELi128ELi4ELb0ELb0EN7cutlass6half_tE19Flash_kernel_traitsILi128ELi64ELi128ELi4ES3_EELb1ELb0ELb0ELb0ELb0ELb1ELb1ELb1ENS_16Flash_fwd_paramsEEEvRKT8_iiiii)
$_ZN5flash24flash_fwd_splitkv_kernelI23Flash_fwd_kernel_traitsILi128ELi64ELi128ELi4ELb0ELb0EN7cutlass6half_tE19Flash_kernel_traitsILi128ELi64ELi128ELi4ES3_EELb1ELb0ELb0ELb0ELb0ELb1ELb1ELb1EEEvNS_16Flash_fwd_paramsE$_ZN5flash30compute_attn_1rowblock_splitkvI23Flash_fwd_kernel_traitsILi128ELi64ELi128ELi4ELb0ELb0EN7cutlass6half_tE19Flash_kernel_traitsILi128ELi64ELi128ELi4ES3_EELb1ELb0ELb0ELb0ELb0ELb1ELb1ELb1ENS_16Flash_fwd_paramsEEEvRKT8_iiiii:
        /* <DEDUP_REMOVED lines=17> */
[----:B--2---:R-:W-:-:S06]  /*0320*/  @P0 IADD3 R244, R244, -R4, RZ ;  /* 0x80000004f4f40210 */ /* 0x004fcc0007ffe0ff */
        /* <DEDUP_REMOVED lines=9> */
.L_x_1997:
[----:B------:R-:W-:Y:S05]  /*03c0*/  BSYNC B0 ;  /* 0x0000000000007941 */ /* 0x000fea0003800000 */
.L_x_1996:
        /* <DEDUP_REMOVED lines=8> */
.L_x_1999:
[----:B------:R2:W5:Y:S02]  /*0450*/  LD.E R75, desc[UR6][R10.64+0xb8] ;  /* 0x0000b8060a4b7980 */ /* 0x000564000c101900 */
.L_x_2000:
[----:B------:R-:W-:Y:S05]  /*0460*/  BSYNC B0 ;  /* 0x0000000000007941 */ /* 0x000fea0003800000 */
.L_x_1998:
        /* <DEDUP_REMOVED lines=10> */
.L_x_2002:
[----:B------:R-:W3:Y:S01]  /*0510*/  LD.E.64 R2, desc[UR6][R10.64+0x108] ;  /* 0x000108060a027980 */ /* 0x000ee2000c101b00 */
[----:B------:R-:W-:Y:S01]  /*0520*/  BSSY B0, `(.L_x_2004) ;  /* 0x0000006000007945 */ /* 0x000fe20003800000 */
[----:B------:R-:W-:Y:S01]  /*0530*/  IMAD.MOV.U32 R49, RZ, RZ, RZ ;  /* 0x000000ffff317224 */ /* 0x000fe200078e00ff */
[----:B---3--:R-:W-:-:S04]  /*0540*/  ISETP.NE.U32.AND P0, PT, R2, RZ, PT ;  /* 0x000000ff0200720c */ /* 0x008fc80003f05070 */
[----:B------:R-:W-:-:S13]  /*0550*/  ISETP.NE.AND.EX P0, PT, R3, RZ, PT, P0 ;  /* 0x000000ff0300720c */ /* 0x000fda0003f05300 */
[----:B------:R-:W-:Y:S05]  /*0560*/  @!P0 BRA `(.L_x_2005) ;  /* 0x0000000000048947 */ /* 0x000fea0003800000 */
[----:B------:R1:W5:Y:S02]  /*0570*/  LD.E R49, desc[UR6][R10.64+0xbc] ;  /* 0x0000bc060a317980 */ /* 0x000364000c101900 */
.L_x_2005:
[----:B------:R-:W-:Y:S05]  /*0580*/  BSYNC B0 ;  /* 0x0000000000007941 */ /* 0x000fea0003800000 */
.L_x_2004:
[----:B-----5:R-:W-:Y:S02]  /*0590*/  IADD3 R49, R75, R49, RZ ;  /* 0x000000314b317210 */ /* 0x020fe40007ffe0ff */
.L_x_2003:
[----:B------:R-:W-:Y:S05]  /*05a0*/  BSYNC B1 ;  /* 0x0000000000017941 */ /* 0x000fea0003800000 */
.L_x_2001:
[----:B------:R-:W-:Y:S01]  /*05b0*/  IMAD.SHL.U32 R53, R243, 0x40, RZ ;  /* 0x00000040f3357824 */ /* 0x000fe200078e00ff */
[----:B------:R-:W-:Y:S01]  /*05c0*/  MOV R2, R242 ;  /* 0x000000f200027202 */ /* 0x000fe20000000f00 */
[----:B------:R-:W-:-:S03]  /*05d0*/  IMAD.MOV.U32 R3, RZ, RZ, 0x0 ;  /* 0x00000000ff037424 */ /* 0x000fc600078e00ff */
[----:B------:R-:W-:-:S13]  /*05e0*/  ISETP.GT.AND P0, PT, R244, R53, PT ;  /* 0x00000035f400720c */ /* 0x000fda0003f04270 */
[----:B-12---:R-:W-:Y:S05]  /*05f0*/  @!P0 RET.REL.NODEC R2 `(_ZN5flash24flash_fwd_splitkv_kernelI23Flash_fwd_kernel_traitsILi128ELi64ELi128ELi4ELb0ELb0EN7cutlass6half_tE19Flash_kernel_traitsILi128ELi64ELi128ELi4ES3_EELb1ELb0ELb0ELb0ELb0ELb1ELb1ELb1EEEvNS_16Flash_fwd_paramsE) ;  /* 0xfffffff802808950 */ /* 0x006fea0003c3ffff */
        /* <DEDUP_REMOVED lines=26> */
[----:B---3--:R-:W-:-:S11]  /*07a0*/  IADD3 R6, R6, R2, R49 ;  /* 0x0000000206067210 */ /* 0x008fd60007ffe031 */
[----:B------:R-:W-:Y:S02]  /*07b0*/  @!P1 IMAD.IADD R0, R0, 0x1, -R3 ;  /* 0x0000000100009824 */ /* 0x000fe400078e0a03 */
[----:B------:R-:W-:Y:S01]  /*07c0*/  @!P1 VIADD R7, R7, 0x1 ;  /* 0x0000000107079836 */ /* 0x000fe20000000000 */
[----:B------:R-:W-:Y:S02]  /*07d0*/  ISETP.NE.AND P1, PT, R5, RZ, PT ;  /* 0x000000ff0500720c */ /* 0x000fe40003f25270 */
[----:B------:R-:W-:Y:S01]  /*07e0*/  ISETP.GE.U32.AND P2, PT, R0, R3, PT ;  /* 0x000000030000720c */ /* 0x000fe20003f46070 */
[----:B------:R-:W-:Y:S01]  /*07f0*/  VIADD R0, R49, 0x7f ;  /* 0x0000007f31007836 */ /* 0x000fe20000000000 */
[----:B------:R-:W-:-:S04]  /*0800*/  SHF.R.S32.HI R3, RZ, 0x1f, R6 ;  /* 0x0000001fff037819 */ /* 0x000fc80000011406 */
[----:B------:R-:W-:Y:S02]  /*0810*/  SHF.R.S32.HI R2, RZ, 0x1f, R0 ;  /* 0x0000001fff027819 */ /* 0x000fe40000011400 */
[----:B------:R-:W-:Y:S02]  /*0820*/  LEA.HI R3, R3, R6, RZ, 0x7 ;  /* 0x0000000603037211 */ /* 0x000fe400078f38ff */
[----:B------:R-:W-:Y:S02]  /*0830*/  LEA.HI R2, R2, R0, RZ, 0x7 ;  /* 0x0000000002027211 */ /* 0x000fe400078f38ff */
[----:B------:R-:W-:Y:S01]  /*0840*/  SHF.R.S32.HI R3, RZ, 0x7, R3 ;  /* 0x00000007ff037819 */ /* 0x000fe20000011403 */
        /* <DEDUP_REMOVED lines=13> */
[----:B------:R-:W4:Y:S04]  /*0920*/  LD.E.64 R12, desc[UR6][R10.64+0xa8] ;  /* 0x0000a8060a0c7980 */ /* 0x000f28000c101b00 */
[----:B------:R1:W5:Y:S01]  /*0930*/  LD.E R10, desc[UR6][R10.64+0xc0] ;  /* 0x0000c0060a0a7980 */ /* 0x000362000c101900 */
[----:B------:R-:W-:Y:S01]  /*0940*/  SHF.R.S32.HI R8, RZ, 0x1f, R50 ;  /* 0x0000001fff087819 */ /* 0x000fe20000011432 */
[----:B------:R-:W-:Y:S03]  /*0950*/  BSSY B0, `(.L_x_2007) ;  /* 0x0000026000007945 */ /* 0x000fe60003800000 */
[----:B------:R-:W-:-:S04]  /*0960*/  LEA.HI R8, R8, R50, RZ, 0x4 ;  /* 0x0000003208087211 */ /* 0x000fc800078f20ff */
        /* <DEDUP_REMOVED lines=8> */
[----:B---3--:R-:W-:Y:S02]  /*09f0*/  IMAD R2, R2, R4, R245 ;  /* 0x0000000402027224 */ /* 0x008fe400078e02f5 */
[----:B------:R-:W-:Y:S02]  /*0a00*/  VIADD R4, R8, 0x8 ;  /* 0x0000000808047836 */ /* 0x000fe40000000000 */
[--C-:B------:R-:W-:Y:S02]  /*0a10*/  IMAD R3, R3, R2, R53.reuse ;  /* 0x0000000203037224 */ /* 0x100fe400078e0235 */
[----:B------:R-:W-:Y:S02]  /*0a20*/  IMAD.IADD R53, R244, 0x1, -R53 ;  /* 0x00000001f4357824 */ /* 0x000fe400078e0a35 */
[----:B----4-:R-:W-:Y:S01]  /*0a30*/  IMAD R0, R3, R0, RZ ;  /* 0x0000000003007224 */ /* 0x010fe200078e02ff */
[----:B------:R-:W-:Y:S02]  /*0a40*/  SHF.R.S32.HI R5, RZ, 0x1f, R3 ;  /* 0x0000001fff057819 */ /* 0x000fe40000011403 */
[----:B------:R-:W-:-:S02]  /*0a50*/  ISETP.GE.AND P2, PT, R8, R53, PT ;  /* 0x000000350800720c */ /* 0x000fc40003f46270 */
[----:B------:R-:W-:Y:S02]  /*0a60*/  IADD3 R2, P0, R0, R16, RZ ;  /* 0x0000001000027210 */ /* 0x000fe40007f1e0ff */
[----:B------:R-:W-:Y:S02]  /*0a70*/  ISETP.GE.AND P5, PT, R4, R53, PT ;  /* 0x000000350400720c */ /* 0x000fe40003fa6270 */
[----:B------:R-:W-:Y:S02]  /*0a80*/  LEA.HI.X.SX32 R0, R0, R17, 0x1, P0 ;  /* 0x0000001100007211 */ /* 0x000fe400000f0eff */
[C---:B------:R-:W-:Y:S02]  /*0a90*/  LEA R6, P1, R2.reuse, R6, 0x2 ;  /* 0x0000000602067211 */ /* 0x040fe400078210ff */
        /* <DEDUP_REMOVED lines=12> */
[----:B-1----:R-:W-:-:S12]  /*0b60*/  @P2 BRA `(.L_x_2008) ;  /* 0x0000000000102947 */ /* 0x002fd80003800000 */
[----:B-----5:R-:W-:-:S13]  /*0b70*/  ISETP.GE.AND P2, PT, R14, R10, PT ;  /* 0x0000000a0e00720c */ /* 0x020fda0003f46270 */
[----:B------:R1:W-:Y:S01]  /*0b80*/  @!P2 ST.E.128 desc[UR6][R6.64], RZ ;  /* 0x000000ff0600a985 */ /* 0x0003e2000c101d06 */
[----:B------:R-:W-:-:S13]  /*0b90*/  ISETP.GE.AND P2, PT, R0, R10, PT ;  /* 0x0000000a0000720c */ /* 0x000fda0003f46270 */
[----:B------:R1:W-:Y:S02]  /*0ba0*/  @!P2 ST.E.128 desc[UR6][R6.64+0x100], RZ ;  /* 0x000100ff0600a985 */ /* 0x0003e4000c101d06 */
.L_x_2008:
[----:B------:R-:W-:Y:S05]  /*0bb0*/  BSYNC B0 ;  /* 0x0000000000007941 */ /* 0x000fea0003800000 */
.L_x_2007:
        /* <DEDUP_REMOVED lines=8> */
.L_x_2010:
[----:B------:R-:W-:Y:S05]  /*0c40*/  BSYNC B0 ;  /* 0x0000000000007941 */ /* 0x000fea0003800000 */
.L_x_2009:
        /* <DEDUP_REMOVED lines=8> */
.L_x_2012:
[----:B------:R-:W-:Y:S05]  /*0cd0*/  BSYNC B0 ;  /* 0x0000000000007941 */ /* 0x000fea0003800000 */
.L_x_2011:
        /* <DEDUP_REMOVED lines=8> */
.L_x_2014:
[----:B------:R-:W-:Y:S05]  /*0d60*/  BSYNC B0 ;  /* 0x0000000000007941 */ /* 0x000fea0003800000 */
.L_x_2013:
[----:B------:R-:W-:Y:S01]  /*0d70*/  BSSY B0, `(.L_x_2015) ;  /* 0x0000007000007945 */ /* 0x000fe20003800000 */
[----:B------:R-:W-:-:S03]  /*0d80*/  ISETP.GE.AND P1, PT, R2, R53, PT ;  /* 0x000000350200720c */ /* 0x000fc60003f26270 */
[----:B------:R-:W-:Y:S10]  /*0d90*/  @P5 BRA `(.L_x_2016) ;  /* 0x0000000000105947 */ /* 0x000ff40003800000 */
[----:B-----5:R-:W-:-:S13]  /*0da0*/  ISETP.GE.AND P5, PT, R14, R10, PT ;  /* 0x0000000a0e00720c */ /* 0x020fda0003fa6270 */
[----:B------:R1:W-:Y:S01]  /*0db0*/  @!P5 ST.E.128 desc[UR6][R6.64+0x4000], RZ ;  /* 0x004000ff0600d985 */ /* 0x0003e2000c101d06 */
[----:B------:R-:W-:-:S13]  /*0dc0*/  ISETP.GE.AND P5, PT, R0, R10, PT ;  /* 0x0000000a0000720c */ /* 0x000fda0003fa6270 */
[----:B------:R1:W-:Y:S02]  /*0dd0*/  @!P5 ST.E.128 desc[UR6][R6.64+0x4100], RZ ;  /* 0x004100ff0600d985 */ /* 0x0003e4000c101d06 */
.L_x_2016:
[----:B------:R-:W-:Y:S05]  /*0de0*/  BSYNC B0 ;  /* 0x0000000000007941 */ /* 0x000fea0003800000 */
.L_x_2015:
        /* <DEDUP_REMOVED lines=8> */
.L_x_2018:
[----:B------:R-:W-:Y:S05]  /*0e70*/  BSYNC B0 ;  /* 0x0000000000007941 */ /* 0x000fea0003800000 */
.L_x_2017:
[----:B------:R-:W-:Y:S01]  /*0e80*/  BSSY B0, `(.L_x_2019) ;  /* 0x0000007000007945 */ /* 0x000fe20003800000 */
[----:B------:R-:W-:-:S03]  /*0e90*/  ISETP.GE.AND P0, PT, R8, R53, PT ;  /* 0x000000350800720c */ /* 0x000fc60003f06270 */
[----:B------:R-:W-:Y:S10]  /*0ea0*/  @P1 BRA `(.L_x_2020) ;  /* 0x0000000000101947 */ /* 0x000ff40003800000 */
[----:B-----5:R-:W-:-:S13]  /*0eb0*/  ISETP.GE.AND P1, PT, R14, R10, PT ;  /* 0x0000000a0e00720c */ /* 0x020fda0003f26270 */
[----:B------:R1:W-:Y:S01]  /*0ec0*/  @!P1 ST.E.128 desc[UR6][R6.64+0x6000], RZ ;  /* 0x006000ff06009985 */ /* 0x0003e2000c101d06 */
[----:B------:R-:W-:-:S13]  /*0ed0*/  ISETP.GE.AND P1, PT, R0, R10, PT ;  /* 0x0000000a0000720c */ /* 0x000fda0003f26270 */
[----:B------:R1:W-:Y:S02]  /*0ee0*/  @!P1 ST.E.128 desc[UR6][R6.64+0x6100], RZ ;  /* 0x006100ff06009985 */ /* 0x0003e4000c101d06 */
.L_x_2020:
[----:B------:R-:W-:Y:S05]  /*0ef0*/  BSYNC B0 ;  /* 0x0000000000007941 */ /* 0x000fea0003800000 */
.L_x_2019:
        /* <DEDUP_REMOVED lines=8> */
.L_x_2022:
[----:B------:R-:W-:Y:S05]  /*0f80*/  BSYNC B0 ;  /* 0x0000000000007941 */ /* 0x000fea0003800000 */
.L_x_2021:
[-C--:B------:R-:W-:Y:S01]  /*0f90*/  ISETP.GE.OR P0, PT, R3, R53.reuse, P6 ;  /* 0x000000350300720c */ /* 0x080fe20003706670 */
[----:B------:R-:W-:Y:S01]  /*0fa0*/  @!P5 ST.E desc[UR6][R4.64], R9 ;  /* 0x000000090400d985 */ /* 0x000fe2000c101906 */
[-C--:B------:R-:W-:Y:S01]  /*0fb0*/  ISETP.GE.OR P5, PT, R2, R53.reuse, P6 ;  /* 0x000000350200720c */ /* 0x080fe200037a6670 */
[----:B------:R-:W-:Y:S01]  /*0fc0*/  @!P4 IMAD.MOV.U32 R0, RZ, RZ, -0x800000 ;  /* 0xff800000ff00c424 */ /* 0x000fe200078e00ff */
[----:B------:R-:W-:Y:S01]  /*0fd0*/  ISETP.GE.OR P6, PT, R8, R53, P6 ;  /* 0x000000350800720c */ /* 0x000fe200037c6670 */
[----:B------:R-:W-:Y:S01]  /*0fe0*/  @!P1 IMAD.MOV.U32 R3, RZ, RZ, -0x800000 ;  /* 0xff800000ff039424 */ /* 0x000fe200078e00ff */
[----:B-1234-:R-:W-:Y:S01]  /*0ff0*/  @!P2 MOV R6, 0xff800000 ;  /* 0xff8000000006a802 */ /* 0x01efe20000000f00 */
[----:B------:R-:W-:Y:S01]  /*1000*/  @!P3 IMAD.MOV.U32 R7, RZ, RZ, -0x800000 ;  /* 0xff800000ff07b424 */ /* 0x000fe200078e00ff */
[----:B------:R1:W-:Y:S04]  /*1010*/  @!P4 ST.E desc[UR6][R4.64+0x20], R0 ;  /* 0x000020000400c985 */ /* 0x0003e8000c101906 */
[----:B------:R2:W-:Y:S01]  /*1020*/  @!P1 ST.E desc[UR6][R4.64+0x80], R3 ;  /* 0x0000800304009985 */ /* 0x0005e2000c101906 */
[----:B------:R-:W-:-:S03]  /*1030*/  @!P0 MOV R2, 0xff800000 ;  /* 0xff80000000028802 */ /* 0x000fc60000000f00 */
[----:B------:R-:W-:Y:S04]  /*1040*/  @!P3 ST.E desc[UR6][R4.64+0x40], R7 ;  /* 0x000040070400b985 */ /* 0x000fe8000c101906 */
[----:B------:R3:W-:Y:S04]  /*1050*/  @!P0 ST.E desc[UR6][R4.64+0xa0], R2 ;  /* 0x0000a00204008985 */ /* 0x0007e8000c101906 */
[----:B------:R-:W-:Y:S01]  /*1060*/  @!P2 ST.E desc[UR6][R4.64+0x60], R6 ;  /* 0x000060060400a985 */ /* 0x000fe2000c101906 */
[----:B-1----:R-:W-:Y:S02]  /*1070*/  @!P5 IMAD.MOV.U32 R0, RZ, RZ, -0x800000 ;  /* 0xff800000ff00d424 */ /* 0x002fe400078e00ff */
[----:B--2---:R-:W-:-:S03]  /*1080*/  IMAD.MOV.U32 R3, RZ, RZ, 0x0 ;  /* 0x00000000ff037424 */ /* 0x004fc600078e00ff */
[----:B------:R1:W-:Y:S01]  /*1090*/  @!P5 ST.E desc[UR6][R4.64+0xc0], R0 ;  /* 0x0000c0000400d985 */ /* 0x0003e2000c101906 */
[----:B---3--:R-:W-:-:S04]  /*10a0*/  MOV R2, R242 ;  /* 0x000000f200027202 */ /* 0x008fc80000000f00 */
[----:B-1---5:R-:W-:Y:S05]  /*10b0*/  @P6 RET.REL.NODEC R2 `(_ZN5flash24flash_fwd_splitkv_kernelI23Flash_fwd_kernel_traitsILi128ELi64ELi128ELi4ELb0ELb0EN7cutlass6half_tE19Flash_kernel_traitsILi128ELi64ELi128ELi4ES3_EELb1ELb0ELb0ELb0ELb0ELb1ELb1ELb1EEEvNS_16Flash_fwd_paramsE) ;  /* 0xffffffec02d06950 */ /* 0x022fea0003c3ffff */
[----:B------:R-:W-:Y:S02]  /*10c0*/  MOV R0, 0xff800000 ;  /* 0xff80000000007802 */ /* 0x000fe40000000f00 */
[----:B------:R-:W-:-:S03]  /*10d0*/  MOV R243, 0x0 ;  /* 0x0000000000f37802 */ /* 0x000fc60000000f00 */
[----:B------:R1:W-:Y:S02]  /*10e0*/  ST.E desc[UR6][R4.64+0xe0], R0 ;  /* 0x0000e00004007985 */ /* 0x0003e4000c101906 */
[----:B-1----:R-:W-:Y:S05]  /*10f0*/  RET.REL.NODEC R242 `(_ZN5flash24flash_fwd_splitkv_kernelI23Flash_fwd_kernel_traitsILi128ELi64ELi128ELi4ELb0ELb0EN7cutlass6half_tE19Flash_kernel_traitsILi128ELi64ELi128ELi4ES3_EELb1ELb0ELb0ELb0ELb0ELb1ELb1ELb1EEEvNS_16Flash_fwd_paramsE) ;  /* 0xffffffecf2c07950 */ /* 0x002fea0003c3ffff */
.L_x_2006:
        /* <DEDUP_REMOVED lines=31> */
[----:B-----5:R-:W4:Y:S04]  /*12f0*/  LD.E.64 R14, desc[UR6][R10.64+0x28] ;  /* 0x000028060a0e7980 */ /* 0x020f28000c101b00 */
[----:B------:R-:W4:Y:S04]  /*1300*/  LD.E.64 R18, desc[UR6][R10.64+0x50] ;  /* 0x000050060a127980 */ /* 0x000f28000c101b00 */
[----:B------:R-:W5:Y:S04]  /*1310*/  LD.E.64 R22, desc[UR6][R10.64+0x58] ;  /* 0x000058060a167980 */ /* 0x000f68000c101b00 */
[----:B------:R-:W5:Y:S01]  /*1320*/  LD.E.64 R46, desc[UR6][R10.64+0x40] ;  /* 0x000040060a2e7980 */ /* 0x000f62000c101b00 */
[----:B--2---:R-:W-:-:S04]  /*1330*/  IABS R5, R6 ;  /* 0x0000000600057213 */ /* 0x004fc80000000000 */
[----:B------:R-:W1:Y:S08]  /*1340*/  I2F.RP R12, R5 ;  /* 0x00000005000c7306 */ /* 0x000e700000209400 */
[----:B-1----:R-:W1:Y:S02]  /*1350*/  MUFU.RCP R12, R12 ;  /* 0x0000000c000c7308 */ /* 0x002e640000001000 */
[----:B-1----:R-:W-:-:S06]  /*1360*/  VIADD R12, R12, 0xffffffe ;  /* 0x0ffffffe0c0c7836 */ /* 0x002fcc0000000000 */
[----:B------:R-:W1:Y:S01]  /*1370*/  F2I.FTZ.U32.TRUNC.NTZ R13, R12 ;  /* 0x0000000c000d7305 */ /* 0x000e62000021f000 */
[----:B------:R-:W-:Y:S01]  /*1380*/  IABS R0, R6 ;  /* 0x0000000600007213 */ /* 0x000fe20000000000 */
[----:B-1----:R-:W-:Y:S01]  /*1390*/  IMAD.MOV R8, RZ, RZ, -R13 ;  /* 0x000000ffff087224 */ /* 0x002fe200078e0a0d */
        /* <DEDUP_REMOVED lines=27> */
[----:B-1----:R-:W-:Y:S01]  /*1550*/  IMAD R12, R0, R8, RZ ;  /* 0x00000008000c7224 */ /* 0x002fe200078e02ff */
        /* <DEDUP_REMOVED lines=26> */
[----:B------:R-:W-:Y:S02]  /*1700*/  IMAD R8, R44, R5, R8 ;  /* 0x000000052c087224 */ /* 0x000fe400078e0208 */
[----:B------:R-:W-:Y:S02]  /*1710*/  IMAD R7, R15, R3, RZ ;  /* 0x000000030f077224 */ /* 0x000fe400078e02ff */
[----:B------:R-:W-:Y:S02]  /*1720*/  IMAD.IADD R21, R21, 0x1, R8 ;  /* 0x0000000115157824 */ /* 0x000fe400078e0208 */
[----:B------:R-:W-:Y:S02]  /*1730*/  IMAD R8, R19, R12, RZ ;  /* 0x0000000c13087224 */ /* 0x000fe400078e02ff */
[----:B------:R-:W-:Y:S02]  /*1740*/  IMAD R7, R14, R0, R7 ;  /* 0x000000000e077224 */ /* 0x000fe400078e0207 */
[----:B------:R-:W-:-:S02]  /*1750*/  IMAD R0, R18, R9, R8 ;  /* 0x0000000912007224 */ /* 0x000fc400078e0208 */
[----:B------:R-:W-:-:S04]  /*1760*/  IMAD.WIDE.U32 R24, R14, R3, RZ ;  /* 0x000000030e187225 */ /* 0x000fc800078e00ff */
[----:B------:R-:W-:Y:S01]  /*1770*/  IMAD.WIDE.U32 R18, R12, R18, R20 ;  /* 0x000000120c127225 */ /* 0x000fe200078e0014 */
[----:B------:R-:W-:-:S03]  /*1780*/  MOV R8, R24 ;  /* 0x0000001800087202 */ /* 0x000fc60000000f00 */
[----:B------:R-:W-:Y:S01]  /*1790*/  IMAD.IADD R7, R25, 0x1, R7 ;  /* 0x0000000119077824 */ /* 0x000fe200078e0207 */
[----:B------:R-:W-:Y:S02]  /*17a0*/  IADD3 R0, R19, R0, RZ ;  /* 0x0000000013007210 */ /* 0x000fe40007ffe0ff */
[----:B------:R-:W-:Y:S01]  /*17b0*/  MOV R3, R18 ;  /* 0x0000001200037202 */ /* 0x000fe20000000f00 */
[----:B------:R-:W-:Y:S05]  /*17c0*/  BRA `(.L_x_2025) ;  /* 0x0000000400507947 */ /* 0x000fea0003800000 */
.L_x_2024:
        /* <DEDUP_REMOVED lines=8> */
[----:B------:R-:W-:-:S02]  /*1850*/  MOV R12, RZ ;  /* 0x000000ff000c7202 */ /* 0x000fc40000000f00 */
[----:B------:R-:W-:Y:S02]  /*1860*/  IABS R8, R245 ;  /* 0x000000f500087213 */ /* 0x000fe40000000000 */
[----:B------:R-:W-:Y:S02]  /*1870*/  @!P3 SHF.R.S32.HI R5, RZ, 0x1f, R15 ;  /* 0x0000001fff05b819 */ /* 0x000fe4000001140f */
[----:B--2---:R-:W-:-:S04]  /*1880*/  IABS R3, R7 ;  /* 0x0000000700037213 */ /* 0x004fc80000000000 */
[----:B------:R-:W2:Y:S08]  /*1890*/  I2F.RP R0, R3 ;  /* 0x0000000300007306 */ /* 0x000eb00000209400 */
[----:B--2---:R-:W2:Y:S02]  /*18a0*/  MUFU.RCP R0, R0 ;  /* 0x0000000000007308 */ /* 0x004ea40000001000 */
[----:B--2---:R-:W-:-:S06]  /*18b0*/  IADD3 R0, R0, 0xffffffe, RZ ;  /* 0x0ffffffe00007810 */ /* 0x004fcc0007ffe0ff */
[----:B------:R-:W2:Y:S02]  /*18c0*/  F2I.FTZ.U32.TRUNC.NTZ R13, R0 ;  /* 0x00000000000d7305 */ /* 0x000ea4000021f000 */
[----:B--2---:R-:W-:-:S04]  /*18d0*/  IMAD.MOV R0, RZ, RZ, -R13 ;  /* 0x000000ffff007224 */ /* 0x004fc800078e0a0d */
[----:B------:R-:W-:Y:S01]  /*18e0*/  IMAD R6, R0, R3, RZ ;  /* 0x0000000300067224 */ /* 0x000fe200078e02ff */
[----:B------:R-:W-:-:S03]  /*18f0*/  IABS R0, R7 ;  /* 0x0000000700007213 */ /* 0x000fc60000000000 */
[----:B------:R-:W-:-:S04]  /*1900*/  IMAD.HI.U32 R6, R13, R6, R12 ;  /* 0x000000060d067227 */ /* 0x000fc800078e000c */
[----:B------:R-:W-:Y:S02]  /*1910*/  IMAD.MOV R0, RZ, RZ, -R0 ;  /* 0x000000ffff007224 */ /* 0x000fe400078e0a00 */
[----:B------:R-:W-:-:S04]  /*1920*/  IMAD.HI.U32 R6, R6, R8, RZ ;  /* 0x0000000806067227 */ /* 0x000fc800078e00ff */
[-C--:B---3--:R-:W-:Y:S02]  /*1930*/  @!P3 IMAD R2, R45, R15.reuse, RZ ;  /* 0x0000000f2d02b224 */ /* 0x088fe400078e02ff */
[----:B------:R-:W-:Y:S01]  /*1940*/  IMAD R0, R6, R0, R8 ;  /* 0x0000000006007224 */ /* 0x000fe200078e0208 */
[----:B------:R-:W-:Y:S01]  /*1950*/  @P3 IADD3 R8, R15, R18, RZ ;  /* 0x000000120f083210 */ /* 0x000fe20007ffe0ff */
[----:B------:R-:W-:-:S03]  /*1960*/  @!P3 IMAD.WIDE.U32 R30, R44, R15, RZ ;  /* 0x0000000f2c1eb225 */ /* 0x000fc600078e00ff */
[----:B------:R-:W-:Y:S01]  /*1970*/  ISETP.GT.U32.AND P0, PT, R3, R0, PT ;  /* 0x000000000300720c */ /* 0x000fe20003f04070 */
[----:B------:R-:W-:Y:S01]  /*1980*/  @!P3 IMAD R2, R5, R44, R2 ;  /* 0x0000002c0502b224 */ /* 0x000fe200078e0202 */
[----:B-----5:R-:W-:Y:S01]  /*1990*/  @!P3 SHF.R.S32.HI R5, RZ, 0x1f, R14 ;  /* 0x0000001fff05b819 */ /* 0x020fe2000001140e */
[-C--:B------:R-:W-:Y:S02]  /*19a0*/  @P3 IMAD R12, R45, R8.reuse, RZ ;  /* 0x000000082d0c3224 */ /* 0x080fe400078e02ff */
[----:B------:R-:W-:Y:S01]  /*19b0*/  @P3 IMAD.WIDE.U32 R28, R44, R8, RZ ;  /* 0x000000082c1c3225 */ /* 0x000fe200078e00ff */
[----:B------:R-:W-:-:S03]  /*19c0*/  @!P3 MOV R8, R30 ;  /* 0x0000001e0008b202 */ /* 0x000fc60000000f00 */
[----:B------:R-:W-:Y:S02]  /*19d0*/  @!P3 IMAD.IADD R9, R31, 0x1, R2 ;  /* 0x000000011f09b824 */ /* 0x000fe400078e0202 */
[-C--:B----4-:R-:W-:Y:S02]  /*19e0*/  @!P3 IMAD R2, R27, R14.reuse, RZ ;  /* 0x0000000e1b02b224 */ /* 0x090fe400078e02ff */
[----:B------:R-:W-:Y:S01]  /*19f0*/  @!P3 IMAD.WIDE.U32 R8, R26, R14, R8 ;  /* 0x0000000e1a08b225 */ /* 0x000fe200078e0008 */
[----:B------:R-:W-:-:S03]  /*1a00*/  @P3 MOV R13, R28 ;  /* 0x0000001c000d3202 */ /* 0x000fc60000000f00 */
[----:B------:R-:W-:Y:S02]  /*1a10*/  @!P3 IMAD R2, R26, R5, R2 ;  /* 0x000000051a02b224 */ /* 0x000fe400078e0202 */
[----:B------:R-:W-:Y:S02]  /*1a20*/  @P3 IMAD.IADD R12, R29, 0x1, R12 ;  /* 0x000000011d0c3824 */ /* 0x000fe400078e020c */
[----:B------:R-:W-:Y:S01]  /*1a30*/  @!P3 IMAD.MOV.U32 R13, RZ, RZ, R8 ;  /* 0x000000ffff0db224 */ /* 0x000fe200078e0008 */
[----:B------:R-:W-:Y:S01]  /*1a40*/  @!P3 IADD3 R12, R9, R2, RZ ;  /* 0x00000002090cb210 */ /* 0x000fe20007ffe0ff */
[----:B------:R-:W-:-:S03]  /*1a50*/  @!P0 IMAD.IADD R0, R0, 0x1, -R3 ;  /* 0x0000000100008824 */ /* 0x000fc600078e0a03 */
[-C--:B------:R-:W-:Y:S02]  /*1a60*/  LOP3.LUT R13, R13, R12.reuse, RZ, 0x3c, !PT ;  /* 0x0000000c0d0d7212 */ /* 0x080fe400078e3cff */
[----:B------:R-:W-:Y:S02]  /*1a70*/  ISETP.GE.U32.AND P2, PT, R0, R3, PT ;  /* 0x000000030000720c */ /* 0x000fe40003f46070 */
[----:B------:R-:W-:Y:S02]  /*1a80*/  LEA R2, R48, 0xffffff80, 0x7 ;  /* 0xffffff8030027811 */ /* 0x000fe400078e38ff */
[----:B------:R-:W-:Y:S02]  /*1a90*/  LOP3.LUT R12, R13, R12, RZ, 0x3c, !PT ;  /* 0x0000000c0d0c7212 */ /* 0x000fe400078e3cff */
[----:B------:R-:W-:Y:S01]  /*1aa0*/  LOP3.LUT R3, R245, R7, RZ, 0x3c, !PT ;  /* 0x00000007f5037212 */ /* 0x000fe200078e3cff */
[----:B------:R-:W-:Y:S01]  /*1ab0*/  IMAD R9, R45, R2, RZ ;  /* 0x000000022d097224 */ /* 0x000fe200078e02ff */
[----:B------:R-:W-:-:S02]  /*1ac0*/  SHF.R.S32.HI R5, RZ, 0x1f, R2 ;  /* 0x0000001fff057819 */ /* 0x000fc40000011402 */
[----:B------:R-:W-:Y:S01]  /*1ad0*/  LOP3.LUT R13, R13, R12, RZ, 0x3c, !PT ;  /* 0x0000000c0d0d7212 */ /* 0x000fe200078e3cff */
[----:B------:R-:W-:Y:S01]  /*1ae0*/  @!P3 IMAD R8, R47, R15, RZ ;  /* 0x0000000f2f08b224 */ /* 0x000fe200078e02ff */
[----:B------:R-:W-:Y:S02]  /*1af0*/  @!P3 SHF.R.S32.HI R0, RZ, 0x1f, R15 ;  /* 0x0000001fff00b819 */ /* 0x000fe4000001140f */
[----:B------:R-:W-:Y:S02]  /*1b00*/  ISETP.GE.AND P1, PT, R3, RZ, PT ;  /* 0x000000ff0300720c */ /* 0x000fe40003f26270 */
[----:B------:R-:W-:Y:S02]  /*1b10*/  @!P0 IADD3 R6, R6, 0x1, RZ ;  /* 0x0000000106068810 */ /* 0x000fe40007ffe0ff */
[----:B------:R-:W-:Y:S01]  /*1b20*/  ISETP.NE.AND P0, PT, R7, RZ, PT ;  /* 0x000000ff0700720c */ /* 0x000fe20003f05270 */
[----:B------:R-:W-:Y:S02]  /*1b30*/  IMAD R9, R5, R44, R9 ;  /* 0x0000002c05097224 */ /* 0x000fe400078e0209 */
[----:B------:R-:W-:-:S04]  /*1b40*/  IMAD.WIDE.U32 R28, R44, R2, R12 ;  /* 0x000000022c1c7225 */ /* 0x000fc800078e000c */
[----:B------:R-:W-:Y:S02]  /*1b50*/  @!P3 IMAD R0, R0, R46, R8 ;  /* 0x0000002e0000b224 */ /* 0x000fe400078e0208 */
[----:B------:R-:W-:-:S04]  /*1b60*/  @!P3 IMAD.WIDE.U32 R26, R46, R15, RZ ;  /* 0x0000000f2e1ab225 */ /* 0x000fc800078e00ff */
[----:B------:R-:W-:Y:S01]  /*1b70*/  @P2 VIADD R6, R6, 0x1 ;  /* 0x0000000106062836 */ /* 0x000fe20000000000 */
[----:B------:R-:W-:Y:S02]  /*1b80*/  IADD3 R19, R29, R9, RZ ;  /* 0x000000091d137210 */ /* 0x000fe40007ffe0ff */
[----:B------:R-:W-:Y:S01]  /*1b90*/  @!P3 IADD3 R9, R27, R0, RZ ;  /* 0x000000001b09b210 */ /* 0x000fe20007ffe0ff */
[----:B------:R-:W-:Y:S01]  /*1ba0*/  IMAD.MOV.U32 R12, RZ, RZ, R6 ;  /* 0x000000ffff0c7224 */ /* 0x000fe200078e0006 */
[----:B------:R-:W-:Y:S01]  /*1bb0*/  @!P3 SHF.R.S32.HI R0, RZ, 0x1f, R14 ;  /* 0x0000001fff00b819 */ /* 0x000fe2000001140e */
[----:B------:R-:W-:Y:S01]  /*1bc0*/  @!P3 IMAD R3, R25, R14, RZ ;  /* 0x0000000e1903b224 */ /* 0x000fe200078e02ff */
[----:B------:R-:W-:Y:S01]  /*1bd0*/  @!P3 MOV R8, R26 ;  /* 0x0000001a0008b202 */ /* 0x000fe20000000f00 */
[----:B------:R-:W-:Y:S01]  /*1be0*/  @!P1 IMAD.MOV R12, RZ, RZ, -R12 ;  /* 0x000000ffff0c9224 */ /* 0x000fe200078e0a0c */
[----:B------:R-:W-:Y:S01]  /*1bf0*/  @!P0 LOP3.LUT R12, RZ, R7, RZ, 0x33, !PT ;  /* 0x00000007ff0c8212 */ /* 0x000fe200078e33ff */
[C---:B------:R-:W-:Y:S01]  /*1c00*/  @!P3 IMAD R0, R24.reuse, R0, R3 ;  /* 0x000000001800b224 */ /* 0x040fe200078e0203 */
[----:B------:R-:W-:Y:S01]  /*1c10*/  @P3 IADD3 R15, R15, R18, RZ ;  /* 0x000000120f0f3210 */ /* 0x000fe20007ffe0ff */
[----:B------:R-:W-:Y:S01]  /*1c20*/  @!P3 IMAD.WIDE.U32 R24, R24, R14, R8 ;  /* 0x0000000e1818b225 */ /* 0x000fe200078e0008 */
[----:B------:R-:W-:-:S02]  /*1c30*/  MOV R18, R28 ;  /* 0x0000001c00127202 */ /* 0x000fc40000000f00 */
[----:B------:R-:W-:Y:S01]  /*1c40*/  SHF.R.S32.HI R9, RZ, 0x1f, R12 ;  /* 0x0000001fff097819 */ /* 0x000fe2000001140c */
[----:B------:R-:W-:Y:S02]  /*1c50*/  IMAD R3, R21, R12, RZ ;  /* 0x0000000c15037224 */ /* 0x000fe400078e02ff */
[-C--:B------:R-:W-:Y:S02]  /*1c60*/  @P3 IMAD R7, R47, R15.reuse, RZ ;  /* 0x0000000f2f073224 */ /* 0x080fe400078e02ff */
[----:B------:R-:W-:-:S04]  /*1c70*/  @P3 IMAD.WIDE.U32 R26, R46, R15, RZ ;  /* 0x0000000f2e1a3225 */ /* 0x000fc800078e00ff */
[----:B------:R-:W-:Y:S01]  /*1c80*/  IMAD.WIDE.U32 R18, R20, R12, R18 ;  /* 0x0000000c14127225 */ /* 0x000fe200078e0012 */
[----:B------:R-:W-:-:S03]  /*1c90*/  @P3 IADD3 R7, R27, R7, RZ ;  /* 0x000000071b073210 */ /* 0x000fc60007ffe0ff */
[----:B------:R-:W-:Y:S01]  /*1ca0*/  IMAD R20, R20, R9, R3 ;  /* 0x0000000914147224 */ /* 0x000fe200078e0203 */
[----:B------:R-:W-:Y:S01]  /*1cb0*/  @!P3 IADD3 R7, R25, R0, RZ ;  /* 0x000000001907b210 */ /* 0x000fe20007ffe0ff */
[----:B------:R-:W-:Y:S01]  /*1cc0*/  @P3 IMAD.MOV.U32 R8, RZ, RZ, R26 ;  /* 0x000000ffff083224 */ /* 0x000fe200078e001a */
[----:B------:R-:W-:Y:S01]  /*1cd0*/  @!P3 MOV R8, R24 ;  /* 0x000000180008b202 */ /* 0x000fe20000000f00 */
[----:B------:R-:W-:Y:S01]  /*1ce0*/  IMAD.MOV.U32 R3, RZ, RZ, R18 ;  /* 0x000000ffff037224 */ /* 0x000fe200078e0012 */
[----:B------:R-:W-:Y:S02]  /*1cf0*/  IADD3 R0, R19, R20, RZ ;  /* 0x0000001413007210 */ /* 0x000fe40007ffe0ff */
[----:B-1----:R-:W-:Y:S02]  /*1d00*/  MOV R6, R2 ;  /* 0x0000000200067202 */ /* 0x002fe40000000f00 */
.L_x_2025:
[----:B------:R-:W-:Y:S05]  /*1d10*/  BSYNC B0 ;  /* 0x0000000000007941 */ /* 0x000fea0003800000 */
.L_x_2023:
[----:B------:R-:W-:Y:S01]  /*1d20*/  ISETP.NE.AND P1, PT, R4, -0x1, PT ;  /* 0xffffffff0400780c */ /* 0x000fe20003f25270 */
[----:B------:R-:W2:Y:S04]  /*1d30*/  LD.E.64 R24, desc[UR6][R10.64+0x30] ;  /* 0x000030060a187980 */ /* 0x000ea8000c101b00 */
[----:B------:R-:W3:Y:S04]  /*1d40*/  LD.E.64 R14, desc[UR6][R10.64+0x48] ;  /* 0x000048060a0e7980 */ /* 0x000ee8000c101b00 */
[----:B------:R-:W4:Y:S04]  /*1d50*/  LD.E R159, desc[UR6][R10.64+0xc0] ;  /* 0x0000c0060a9f7980 */ /* 0x000f28000c101900 */
        /* <DEDUP_REMOVED lines=11> */
[----:B------:R-:W-:Y:S01]  /*1e10*/  IADD3 R28, P0, R18, R8, RZ ;  /* 0x00000008121c7210 */ /* 0x000fe20007f1e0ff */
[----:B------:R-:W-:Y:S01]  /*1e20*/  IMAD.SHL.U32 R8, R200, 0x40, RZ ;  /* 0x00000040c8087824 */ /* 0x000fe200078e00ff */
[----:B------:R-:W-:Y:S01]  /*1e30*/  SHF.R.S32.HI R19, RZ, 0x1f, R18 ;  /* 0x0000001fff137819 */ /* 0x000fe20000011412 */
[----:B-----5:R-:W-:-:S03]  /*1e40*/  IMAD R5, R5, R46, RZ ;  /* 0x0000002e05057224 */ /* 0x020fc600078e02ff */
[----:B------:R-:W-:Y:S01]  /*1e50*/  LOP3.LUT R8, R8, 0x1c0, RZ, 0xc0, !PT ;  /* 0x000001c008087812 */ /* 0x000fe200078ec0ff */
[----:B------:R-:W-:Y:S02]  /*1e60*/  IMAD.X R29, R19, 0x1, R7, P0 ;  /* 0x00000001131d7824 */ /* 0x000fe400000e0607 */
[----:B------:R-:W-:Y:S01]  /*1e70*/  IMAD R5, R6, R47, R5 ;  /* 0x0000002f06057224 */ /* 0x000fe200078e0205 */
[----:B------:R-:W-:Y:S01]  /*1e80*/  LOP3.LUT R7, R8, 0x38, R18, 0xf8, !PT ;  /* 0x0000003808077812 */ /* 0x000fe200078ef812 */
[----:B------:R-:W-:Y:S01]  /*1e90*/  IMAD.WIDE.U32 R28, R6, R46, R28 ;  /* 0x0000002e061c7225 */ /* 0x000fe200078e001c */
[----:B------:R-:W-:Y:S02]  /*1ea0*/  SHF.R.U32.HI R162, RZ, 0x3, R8 ;  /* 0x00000003ffa27819 */ /* 0x000fe40000011608 */
[----:B------:R-:W-:Y:S01]  /*1eb0*/  SHF.R.S32.HI R56, RZ, 0x1f, R246 ;  /* 0x0000001fff387819 */ /* 0x000fe200000114f6 */
[----:B------:R-:W-:Y:S01]  /*1ec0*/  IMAD R6, R23, R12, RZ ;  /* 0x0000000c17067224 */ /* 0x000fe200078e02ff */
[----:B------:R-:W-:-:S02]  /*1ed0*/  IADD3 R29, R29, R5, RZ ;  /* 0x000000051d1d7210 */ /* 0x000fc40007ffe0ff */
[----:B------:R-:W-:Y:S01]  /*1ee0*/  LOP3.LUT R162, R7, R162, RZ, 0x3c, !PT ;  /* 0x000000a207a27212 */ /* 0x000fe200078e3cff */
[-C--:B------:R-:W-:Y:S02]  /*1ef0*/  IMAD R6, R9, R22.reuse, R6 ;  /* 0x0000001609067224 */ /* 0x080fe400078e0206 */
[----:B------:R-:W-:Y:S01]  /*1f00*/  IMAD.WIDE.U32 R22, R12, R22, R28 ;  /* 0x000000160c167225 */ /* 0x000fe200078e001c */
[----:B------:R-:W-:-:S04]  /*1f10*/  LEA.HI R55, R51, R50, RZ, 0x4 ;  /* 0x0000003233377211 */ /* 0x000fc800078f20ff */
[----:B------:R-:W-:Y:S01]  /*1f20*/  LOP3.LUT R160, R55, 0xfffffff0, RZ, 0xc0, !PT ;  /* 0xfffffff037a07812 */ /* 0x000fe200078ec0ff */
[----:B------:R-:W-:Y:S01]  /*1f30*/  IMAD.IADD R23, R23, 0x1, R6 ;  /* 0x0000000117177824 */ /* 0x000fe200078e0206 */
[----:B------:R-:W-:-:S03]  /*1f40*/  SHF.R.S32.HI R6, RZ, 0x1f, R245 ;  /* 0x0000001fff067819 */ /* 0x000fc600000114f5 */
        /* <DEDUP_REMOVED lines=9> */
[----:B------:R-:W-:-:S03]  /*1fe0*/  IMAD.IADD R140, R23, 0x1, R140 ;  /* 0x00000001178c7824 */ /* 0x000fc600078e028c */
[----:B------:R-:W-:-:S04]  /*1ff0*/  SHF.R.S32.HI R74, RZ, 0x7, R74 ;  /* 0x00000007ff4a7819 */ /* 0x000fc8000001144a */
[----:B------:R-:W-:Y:S01]  /*2000*/  VIMNMX R74, R239, R74, !PT ;  /* 0x0000004aef4a7248 */ /* 0x000fe20007fe0100 */
[----:B------:R-:W-:Y:S01]  /*2010*/  IMAD R182, R45, R200, RZ ;  /* 0x000000c82db67224 */ /* 0x000fe200078e02ff */
[CC--:B------:R-:W-:Y:S02]  /*2020*/  LEA.HI R8, R51.reuse, R50.reuse, RZ, 0x6 ;  /* 0x0000003233087211 */ /* 0x0c0fe400078f30ff */
[----:B------:R-:W-:Y:S01]  /*2030*/  LEA.HI R51, R51, R50, RZ, 0x5 ;  /* 0x0000003233337211 */ /* 0x000fe200078f28ff */
[----:B------:R-:W-:Y:S02]  /*2040*/  IMAD R182, R201, R44, R182 ;  /* 0x0000002cc9b67224 */ /* 0x000fe400078e02b6 */
[----:B------:R-:W-:Y:S01]  /*2050*/  IMAD.SHL.U32 R8, R8, 0x8, RZ ;  /* 0x0000000808087824 */ /* 0x000fe200078e00ff */
[----:B------:R-:W-:Y:S01]  /*2060*/  LOP3.LUT R52, R51, 0xffffffe0, RZ, 0xc0, !PT ;  /* 0xffffffe033347812 */ /* 0x000fe200078ec0ff */
[----:B------:R-:W-:Y:S02]  /*2070*/  IMAD.MOV.U32 R32, RZ, RZ, 0x10 ;  /* 0x00000010ff207424 */ /* 0x000fe400078e00ff */
[----:B------:R-:W-:Y:S01]  /*2080*/  IMAD.MOV.U32 R31, RZ, RZ, 0x20 ;  /* 0x00000020ff1f7424 */ /* 0x000fe200078e00ff */
[----:B------:R-:W-:Y:S01]  /*2090*/  LOP3.LUT R162, R162, 0xfffffe00, R8, 0xf8, !PT ;  /* 0xfffffe00a2a27812 */ /* 0x000fe200078ef808 */
[C---:B------:R-:W-:Y:S01]  /*20a0*/  IMAD.SHL.U32 R237, R44.reuse, 0x10, RZ ;  /* 0x000000102ced7824 */ /* 0x040fe200078e00ff */
[----:B------:R-:W-:Y:S01]  /*20b0*/  SHF.L.U64.HI R238, R44, 0x4, R45 ;  /* 0x000000042cee7819 */ /* 0x000fe2000001022d */
[----:B------:R-:W-:Y:S01]  /*20c0*/  IMAD.IADD R52, R50, 0x1, -R52 ;  /* 0x0000000132347824 */ /* 0x000fe200078e0a34 */
[----:B------:R-:W-:Y:S01]  /*20d0*/  SHF.L.U64.HI R236, R46, 0x4, R47 ;  /* 0x000000042eec7819 */ /* 0x000fe2000001022f */
[----:B------:R-:W-:Y:S01]  /*20e0*/  IMAD.SHL.U32 R157, R54, 0x4, RZ ;  /* 0x00000004369d7824 */ /* 0x000fe200078e00ff */
[----:B------:R-:W-:-:S02]  /*20f0*/  SHF.L.U32 R235, R46, 0x4, RZ ;  /* 0x000000042eeb7819 */ /* 0x000fc400000006ff */
[----:B------:R-:W-:Y:S02]  /*2100*/  SHF.R.S32.HI R55, RZ, 0x4, R55 ;  /* 0x00000004ff377819 */ /* 0x000fe40000011437 */
[----:B------:R-:W-:Y:S01]  /*2110*/  SHF.R.S32.HI R51, RZ, 0x5, R51 ;  /* 0x00000005ff337819 */ /* 0x000fe20000011433 */
[----:B--2---:R-:W-:-:S04]  /*2120*/  @P1 IMAD.WIDE.U32 R28, R24, R4, RZ ;  /* 0x00000004181c1225 */ /* 0x004fc800078e00ff */
[----:B------:R-:W-:Y:S02]  /*2130*/  @P1 IMAD R5, R25, R4, RZ ;  /* 0x0000000419051224 */ /* 0x000fe400078e02ff */
[----:B---3--:R-:W-:-:S04]  /*2140*/  @!P1 IMAD R7, R27, R246, RZ ;  /* 0x000000f61b079224 */ /* 0x008fc800078e02ff */
[C---:B------:R-:W-:Y:S02]  /*2150*/  @!P1 IMAD R7, R26.reuse, R56, R7 ;  /* 0x000000381a079224 */ /* 0x040fe400078e0207 */
[----:B------:R-:W-:-:S04]  /*2160*/  @!P1 IMAD.WIDE.U32 R26, R26, R246, RZ ;  /* 0x000000f61a1a9225 */ /* 0x000fc800078e00ff */
[----:B------:R-:W-:Y:S01]  /*2170*/  @P1 IMAD.MOV.U32 R4, RZ, RZ, R28 ;  /* 0x000000ffff041224 */ /* 0x000fe200078e001c */
[----:B------:R-:W-:Y:S01]  /*2180*/  @!P1 MOV R4, R26 ;  /* 0x0000001a00049202 */ /* 0x000fe20000000f00 */
[----:B------:R-:W-:Y:S02]  /*2190*/  @P1 IMAD.IADD R5, R29, 0x1, R5 ;  /* 0x000000011d051824 */ /* 0x000fe400078e0205 */
[----:B------:R-:W-:Y:S01]  /*21a0*/  @!P1 IMAD.IADD R5, R27, 0x1, R7 ;  /* 0x000000011b059824 */ /* 0x000fe200078e0207 */
[----:B------:R-:W-:Y:S01]  /*21b0*/  IADD3 R26, P0, R18, R4, RZ ;  /* 0x00000004121a7210 */ /* 0x000fe20007f1e0ff */
[----:B------:R-:W-:-:S04]  /*21c0*/  IMAD R4, R15, R245, RZ ;  /* 0x000000f50f047224 */ /* 0x000fc800078e02ff */
[----:B------:R-:W-:Y:S02]  /*21d0*/  IMAD.X R27, R19, 0x1, R5, P0 ;  /* 0x00000001131b7824 */ /* 0x000fe400000e0605 */
[----:B------:R-:W-:Y:S02]  /*21e0*/  IMAD R4, R14, R6, R4 ;  /* 0x000000060e047224 */ /* 0x000fe400078e0204 */
[----:B------:R-:W-:Y:S01]  /*21f0*/  IMAD.WIDE.U32 R26, R245, R14, R26 ;  /* 0x0000000ef51a7225 */ /* 0x000fe200078e001a */
[----:B------:R-:W-:-:S04]  /*2200*/  IADD3 R14, R18, 0x40, RZ ;  /* 0x00000040120e7810 */ /* 0x000fc80007ffe0ff */
[----:B----4-:R-:W-:Y:S02]  /*2210*/  ISETP.GE.AND P0, PT, R14, R159, PT ;  /* 0x0000009f0e00720c */ /* 0x010fe40003f06270 */
[----:B------:R-:W-:Y:S02]  /*2220*/  LOP3.LUT R7, R161, 0xfffffff8, RZ, 0xc0, !PT ;  /* 0xfffffff8a1077812 */ /* 0x000fe400078ec0ff */
[----:B------:R-:W-:Y:S02]  /*2230*/  SEL R158, RZ, 0xffffffff, P0 ;  /* 0xffffffffff9e7807 */ /* 0x000fe40000000000 */
[C---:B------:R-:W-:Y:S01]  /*2240*/  LEA R141, P0, R22.reuse, R20, 0x1 ;  /* 0x00000014168d7211 */ /* 0x040fe200078008ff */
[--C-:B------:R-:W-:Y:S01]  /*2250*/  @P1 IMAD.MOV.U32 R207, RZ, RZ, R25.reuse ;  /* 0x000000ffffcf1224 */ /* 0x100fe200078e0019 */
[----:B------:R-:W-:Y:S01]  /*2260*/  @P1 MOV R206, R24 ;  /* 0x0000001800ce1202 */ /* 0x000fe20000000f00 */
[----:B------:R-:W-:Y:S01]  /*2270*/  @!P1 IMAD.MOV.U32 R206, RZ, RZ, R24 ;  /* 0x000000ffffce9224 */ /* 0x000fe200078e0018 */
[----:B------:R-:W-:Y:S01]  /*2280*/  LEA.HI.X R140, R22, R21, R140, 0x1, P0 ;  /* 0x00000015168c7211 */ /* 0x000fe200000f0c8c */
[----:B------:R-:W-:Y:S01]  /*2290*/  @!P1 IMAD.MOV.U32 R207, RZ, RZ, R25 ;  /* 0x000000ffffcf9224 */ /* 0x000fe200078e0019 */
[----:B------:R-:W-:Y:S01]  /*22a0*/  ISETP.GE.AND P1, PT, R18, R159, PT ;  /* 0x0000009f1200720c */ /* 0x000fe20003f26270 */
[----:B------:R-:W-:Y:S01]  /*22b0*/  IMAD.IADD R160, R160, 0x1, -R7 ;  /* 0x00000001a0a07824 */ /* 0x000fe200078e0a07 */
[----:B------:R-:W-:Y:S01]  /*22c0*/  IADD3 R178, P0, R18, R3, RZ ;  /* 0x0000000312b27210 */ /* 0x000fe20007f1e0ff */
[----:B------:R-:W-:Y:S01]  /*22d0*/  IMAD.IADD R181, R27, 0x1, R4 ;  /* 0x000000011bb57824 */ /* 0x000fe200078e0204 */
[----:B------:R-:W-:-:S02]  /*22e0*/  SEL R4, RZ, 0x1, P1 ;  /* 0x00000001ff047807 */ /* 0x000fc40000800000 */
[----:B------:R-:W-:Y:S02]  /*22f0*/  R2P PR, R160, 0x6 ;  /* 0x00000006a0007804 */ /* 0x000fe40000000000 */
[----:B------:R-:W-:Y:S01]  /*2300*/  ISETP.GT.AND P3, PT, R48, R74, PT ;  /* 0x0000004a3000720c */ /* 0x000fe20003f64270 */
[----:B------:R-:W-:Y:S02]  /*2310*/  IMAD.X R179, R19, 0x1, R0, P0 ;  /* 0x0000000113b37824 */ /* 0x000fe400000e0600 */
[----:B------:R-:W-:-:S04]  /*2320*/  IMAD.WIDE R6, R243, 0x40, R200 ;  /* 0x00000040f3067825 */ /* 0x000fc800078e02c8 */
[----:B------:R-:W-:-:S04]  /*2330*/  IMAD.WIDE.U32 R178, R200, R44, R178 ;  /* 0x0000002cc8b27225 */ /* 0x000fc800078e00b2 */
[----:B------:R-:W-:Y:S02]  /*2340*/  IMAD.MOV.U32 R180, RZ, RZ, R26 ;  /* 0x000000ffffb47224 */ /* 0x000fe400078e001a */
[-C--:B------:R-:W-:Y:S01]  /*2350*/  IMAD R184, R7, R206.reuse, RZ ;  /* 0x000000ce07b87224 */ /* 0x080fe200078e02ff */
[----:B------:R-:W-:Y:S01]  /*2360*/  SHF.L.U32 R158, R158, 0x1, RZ ;  /* 0x000000019e9e7819 */ /* 0x000fe200000006ff */
[----:B------:R-:W-:Y:S01]  /*2370*/  IMAD.WIDE.U32 R180, R6, R206, R180 ;  /* 0x000000ce06b47225 */ /* 0x000fe200078e00b4 */
[----:B------:R-:W-:Y:S02]  /*2380*/  LEA R241, P0, R178, R204, 0x1 ;  /* 0x000000ccb2f17211 */ /* 0x000fe400078008ff */
[----:B------:R-:W-:Y:S01]  /*2390*/  IADD3 R183, R179, R182, RZ ;  /* 0x000000b6b3b77210 */ /* 0x000fe20007ffe0ff */
[----:B------:R-:W-:Y:S01]  /*23a0*/  IMAD R184, R6, R207, R184 ;  /* 0x000000cf06b87224 */ /* 0x000fe200078e02b8 */
[----:B------:R-:W-:Y:S01]  /*23b0*/  LOP3.LUT R158, R158, 0x2, R4, 0xe2, !PT ;  /* 0x000000029e9e7812 */ /* 0x000fe200078ee204 */
[----:B------:R-:W-:Y:S01]  /*23c0*/  @!P4 IMAD.MOV.U32 R16, RZ, RZ, RZ ;  /* 0x000000ffff10c224 */ /* 0x000fe200078e00ff */
[----:B------:R-:W-:Y:S01]  /*23d0*/  SEL R32, R32, 0xfffffff0, !P1 ;  /* 0xfffffff020207807 */ /* 0x000fe20004800000 */
[----:B------:R-:W-:Y:S01]  /*23e0*/  IMAD.IADD R185, R181, 0x1, R184 ;  /* 0x00000001b5b97824 */ /* 0x000fe200078e02b8 */
[----:B------:R-:W-:-:S02]  /*23f0*/  SEL R31, R31, 0xffffffe0, !P2 ;  /* 0xffffffe01f1f7807 */ /* 0x000fc40005000000 */
[----:B------:R-:W-:Y:S01]  /*2400*/  LEA.HI.X R240, R178, R205, R183, 0x1, P0 ;  /* 0x000000cdb2f07211 */ /* 0x000fe200000f0cb7 */
[----:B-1----:R-:W-:Y:S06]  /*2410*/  @!P3 BRA `(.L_x_2026) ;  /* 0x000000d000ecb947 */ /* 0x002fec0003800000 */
[----:B------:R-:W2:Y:S04]  /*2420*/  LD.E.64 R34, desc[UR6][R10.64+0x120] ;  /* 0x000120060a227980 */ /* 0x000ea8000c101b00 */
[----:B------:R-:W3:Y:S04]  /*2430*/  LD.E.64 R36, desc[UR6][R10.64+0x118] ;  /* 0x000118060a247980 */ /* 0x000ee8000c101b00 */
[----:B------:R-:W4:Y:S04]  /*2440*/  LD.E.64 R186, desc[UR6][R10.64+0x130] ;  /* 0x000130060aba7980 */ /* 0x000f28000c101b00 */
[----:B------:R-:W5:Y:S04]  /*2450*/  LD.E.64 R202, desc[UR6][R10.64+0x128] ;  /* 0x000128060aca7980 */ /* 0x000f68000c101b00 */
[----:B------:R-:W5:Y:S04]  /*2460*/  LD.E.64 R26, desc[UR6][R10.64+0x140] ;  /* 0x000140060a1a7980 */ /* 0x000f68000c101b00 */
[----:B------:R-:W5:Y:S04]  /*2470*/  LD.E.64 R24, desc[UR6][R10.64+0x138] ;  /* 0x000138060a187980 */ /* 0x000f68000c101b00 */
[----:B------:R-:W5:Y:S04]  /*2480*/  LD.E R15, desc[UR6][R10.64+0xd0] ;  /* 0x0000d0060a0f7980 */ /* 0x000f68000c101900 */
[----:B------:R-:W5:Y:S04]  /*2490*/  LD.E.64 R20, desc[UR6][R10.64+0x108] ;  /* 0x000108060a147980 */ /* 0x000f68000c101b00 */
[----:B------:R-:W5:Y:S04]  /*24a0*/  LD.E.64 R22, desc[UR6][R10.64+0x110] ;  /* 0x000110060a167980 */ /* 0x000f68000c101b00 */
[----:B------:R-:W5:Y:S04]  /*24b0*/  LD.E.64 R6, desc[UR6][R10.64+0x150] ;  /* 0x000150060a067980 */ /* 0x000f68000c101b00 */
[----:B------:R-:W5:Y:S01]  /*24c0*/  LD.E.64 R4, desc[UR6][R10.64+0x148] ;  /* 0x000148060a047980 */ /* 0x000f62000c101b00 */
[----:B------:R-:W-:Y:S01]  /*24d0*/  SHF.R.S32.HI R13, RZ, 0x1f, R75 ;  /* 0x0000001fff0d7819 */ /* 0x000fe2000001144b */
[----:B------:R-:W-:-:S02]  /*24e0*/  IMAD.IADD R16, R16, 0x1, R2 ;  /* 0x0000000110107824 */ /* 0x000fc400078e0202 */
[C---:B------:R-:W-:Y:S01]  /*24f0*/  IMAD.SHL.U32 R68, R44.reuse, 0x40, RZ ;  /* 0x000000402c447824 */ /* 0x040fe200078e00ff */
[----:B------:R-:W-:Y:S01]  /*2500*/  SHF.L.U64.HI R69, R44, 0x6, R45 ;  /* 0x000000062c457819 */ /* 0x000fe2000001022d */
[----:B------:R-:W-:Y:S01]  /*2510*/  IMAD R66, R45, 0x30, RZ ;  /* 0x000000302d427824 */ /* 0x000fe200078e02ff */
[----:B------:R-:W-:Y:S01]  /*2520*/  LOP3.LUT R153, R158, 0xffff, RZ, 0xc0, !PT ;  /* 0x0000ffff9e997812 */ /* 0x000fe200078ec0ff */
[C---:B------:R-:W-:Y:S01]  /*2530*/  IMAD.SHL.U32 R63, R46.reuse, 0x20, RZ ;  /* 0x000000202e3f7824 */ /* 0x040fe200078e00ff */
[C-C-:B------:R-:W-:Y:S01]  /*2540*/  SHF.L.U64.HI R64, R46.reuse, 0x5, R47.reuse ;  /* 0x000000052e407819 */ /* 0x140fe2000001022f */
[C---:B------:R-:W-:Y:S01]  /*2550*/  IMAD R62, R47.reuse, 0x60, RZ ;  /* 0x000000602f3e7824 */ /* 0x040fe200078e02ff */
[C---:B------:R-:W-:Y:S01]  /*2560*/  SHF.L.U64.HI R61, R46.reuse, 0x6, R47 ;  /* 0x000000062e3d7819 */ /* 0x040fe2000001022f */
[----:B------:R-:W-:Y:S01]  /*2570*/  IMAD R58, R47, 0xc0, RZ ;  /* 0x000000c02f3a7824 */ /* 0x000fe200078e02ff */
[C---:B------:R-:W-:Y:S01]  /*2580*/  SHF.L.U32 R60, R46.reuse, 0x6, RZ ;  /* 0x000000062e3c7819 */ /* 0x040fe200000006ff */
[----:B------:R-:W-:-:S04]  /*2590*/  IMAD.WIDE.U32 R170, R46, 0x60, RZ ;  /* 0x000000602eaa7825 */ /* 0x000fc800078e00ff */
[----:B------:R-:W-:Y:S01]  /*25a0*/  IMAD.WIDE.U32 R166, R46, 0xc0, RZ ;  /* 0x000000c02ea67825 */ /* 0x000fe200078e00ff */
[----:B------:R-:W-:-:S03]  /*25b0*/  LOP3.LUT R155, R153, 0x1, RZ, 0xc0, !PT ;  /* 0x00000001999b7812 */ /* 0x000fc600078ec0ff */
[C---:B------:R-:W-:Y:S02]  /*25c0*/  IMAD R59, R47.reuse, 0xa0, RZ ;  /* 0x000000a02f3b7824 */ /* 0x040fe400078e02ff */
[----:B------:R-:W-:Y:S02]  /*25d0*/  IMAD R57, R47, 0xe0, RZ ;  /* 0x000000e02f397824 */ /* 0x000fe400078e02ff */
[----:B------:R-:W-:Y:S01]  /*25e0*/  IMAD.WIDE.U32 R168, R46, 0xa0, RZ ;  /* 0x000000a02ea87825 */ /* 0x000fe200078e00ff */
[----:B------:R-:W-:-:S03]  /*25f0*/  SHF.L.U64.HI R64, R63, 0x1, R64 ;  /* 0x000000013f407819 */ /* 0x000fc60000010240 */
[----:B------:R-:W-:Y:S01]  /*2600*/  IMAD.WIDE.U32 R164, R46, 0xe0, RZ ;  /* 0x000000e02ea47825 */ /* 0x000fe200078e00ff */
[----:B------:R-:W-:Y:S02]  /*2610*/  SHF.L.U64.HI R61, R60, 0x1, R61 ;  /* 0x000000013c3d7819 */ /* 0x000fe4000001023d */
[C---:B------:R-:W-:Y:S01]  /*2620*/  IADD3 R151, R200.reuse, 0x30, RZ ;  /* 0x00000030c8977810 */ /* 0x040fe20007ffe0ff */
[C---:B------:R-:W-:Y:S01]  /*2630*/  VIADD R154, R200.reuse, 0x10 ;  /* 0x00000010c89a7836 */ /* 0x040fe20000000000 */
[C---:B------:R-:W-:Y:S01]  /*2640*/  IADD3 R148, R200.reuse, 0x60, RZ ;  /* 0x00000060c8947810 */ /* 0x040fe20007ffe0ff */
[----:B------:R-:W-:Y:S01]  /*2650*/  VIADD R152, R200, 0x20 ;  /* 0x00000020c8987836 */ /* 0x000fe20000000000 */
[----:B------:R-:W-:Y:S01]  /*2660*/  SHF.L.U64.HI R73, R44, 0x5, R45 ;  /* 0x000000052c497819 */ /* 0x000fe2000001022d */
[C---:B------:R-:W-:Y:S01]  /*2670*/  VIADD R150, R200.reuse, 0x40 ;  /* 0x00000040c8967836 */ /* 0x040fe20000000000 */
[----:B------:R-:W-:Y:S01]  /*2680*/  MOV R117, R141 ;  /* 0x0000008d00757202 */ /* 0x000fe20000000f00 */
[C---:B------:R-:W-:Y:S01]  /*2690*/  VIADD R149, R200.reuse, 0x50 ;  /* 0x00000050c8957836 */ /* 0x040fe20000000000 */
[----:B------:R-:W-:Y:S01]  /*26a0*/  LOP3.LUT R153, R153, 0x2, RZ, 0xc0, !PT ;  /* 0x0000000299997812 */ /* 0x000fe200078ec0ff */
[----:B------:R-:W-:Y:S01]  /*26b0*/  VIADD R147, R200, 0x70 ;  /* 0x00000070c8937836 */ /* 0x000fe20000000000 */
[----:B------:R-:W-:Y:S01]  /*26c0*/  SHF.L.U32 R63, R63, 0x1, RZ ;  /* 0x000000013f3f7819 */ /* 0x000fe200000006ff */
[----:B------:R-:W-:Y:S01]  /*26d0*/  IMAD.SHL.U32 R72, R44, 0x20, RZ ;  /* 0x000000202c487824 */ /* 0x000fe200078e00ff */
[----:B------:R-:W-:Y:S01]  /*26e0*/  IADD3 R62, R171, R62, RZ ;  /* 0x0000003eab3e7210 */ /* 0x000fe20007ffe0ff */
[----:B------:R-:W-:Y:S01]  /*26f0*/  IMAD.MOV.U32 R115, RZ, RZ, R241 ;  /* 0x000000ffff737224 */ /* 0x000fe200078e00f1 */
[----:B------:R-:W-:Y:S01]  /*2700*/  IADD3 R58, R167, R58, RZ ;  /* 0x0000003aa73a7210 */ /* 0x000fe20007ffe0ff */
[----:B------:R-:W-:-:S02]  /*2710*/  IMAD.MOV.U32 R114, RZ, RZ, R240 ;  /* 0x000000ffff727224 */ /* 0x000fc400078e00f0 */
[----:B------:R-:W-:Y:S02]  /*2720*/  IMAD.MOV.U32 R116, RZ, RZ, R140 ;  /* 0x000000ffff747224 */ /* 0x000fe400078e008c */
[----:B------:R-:W-:Y:S02]  /*2730*/  IMAD.SHL.U32 R60, R60, 0x2, RZ ;  /* 0x000000023c3c7824 */ /* 0x000fe400078e00ff */
[----:B------:R-:W-:Y:S02]  /*2740*/  IMAD.IADD R59, R169, 0x1, R59 ;  /* 0x00000001a93b7824 */ /* 0x000fe400078e023b */
[----:B------:R-:W-:Y:S02]  /*2750*/  IMAD.IADD R57, R165, 0x1, R57 ;  /* 0x00000001a5397824 */ /* 0x000fe400078e0239 */
[----:B--2---:R-:W-:-:S04]  /*2760*/  IMAD R0, R35, R246, RZ ;  /* 0x000000f623007224 */ /* 0x004fc800078e02ff */
[----:B------:R-:W-:Y:S02]  /*2770*/  IMAD R0, R34, R56, R0 ;  /* 0x0000003822007224 */ /* 0x000fe400078e0200 */
[----:B------:R-:W-:-:S04]  /*2780*/  IMAD.WIDE.U32 R34, R246, R34, R18 ;  /* 0x00000022f6227225 */ /* 0x000fc800078e0012 */
[----:B---3--:R-:W-:Y:S02]  /*2790*/  IMAD R3, R37, R246, RZ ;  /* 0x000000f625037224 */ /* 0x008fe400078e02ff */
[----:B------:R-:W-:Y:S01]  /*27a0*/  IMAD.IADD R35, R35, 0x1, R0 ;  /* 0x0000000123237824 */ /* 0x000fe200078e0200 */
[----:B------:R-:W-:Y:S01]  /*27b0*/  SHF.R.S32.HI R0, RZ, 0x1f, R2 ;  /* 0x0000001fff007819 */ /* 0x000fe20000011402 */
[----:B------:R-:W-:-:S04]  /*27c0*/  IMAD.WIDE.U32 R28, R246, R36, R18 ;  /* 0x00000024f61c7225 */ /* 0x000fc800078e0012 */
[----:B------:R-:W-:Y:S02]  /*27d0*/  IMAD R3, R36, R56, R3 ;  /* 0x0000003824037224 */ /* 0x000fe400078e0203 */
[-C--:B----4-:R-:W-:Y:S02]  /*27e0*/  IMAD R8, R187, R2.reuse, RZ ;  /* 0x00000002bb087224 */ /* 0x090fe400078e02ff */
[----:B------:R-:W-:Y:S02]  /*27f0*/  IMAD.IADD R29, R29, 0x1, R3 ;  /* 0x000000011d1d7824 */ /* 0x000fe400078e0203 */
[----:B-----5:R-:W-:Y:S02]  /*2800*/  IMAD R3, R203, R2, RZ ;  /* 0x00000002cb037224 */ /* 0x020fe400078e02ff */
[C---:B------:R-:W-:Y:S02]  /*2810*/  IMAD R8, R186.reuse, R0, R8 ;  /* 0x00000000ba087224 */ /* 0x040fe400078e0208 */
[----:B------:R-:W-:-:S04]  /*2820*/  IMAD.WIDE.U32 R34, R186, R2, R34 ;  /* 0x00000002ba227225 */ /* 0x000fc800078e0022 */
[C---:B------:R-:W-:Y:S01]  /*2830*/  IMAD R3, R202.reuse, R0, R3 ;  /* 0x00000000ca037224 */ /* 0x040fe200078e0203 */
[----:B------:R-:W-:Y:S01]  /*2840*/  IADD3 R35, R35, R8, RZ ;  /* 0x0000000823237210 */ /* 0x000fe20007ffe0ff */
[----:B------:R-:W-:Y:S01]  /*2850*/  IMAD.WIDE.U32 R28, R202, R2, R28 ;  /* 0x00000002ca1c7225 */ /* 0x000fe200078e001c */
[----:B------:R-:W-:-:S03]  /*2860*/  IADD3 R0, P0, -R75, R200, RZ ;  /* 0x000000c84b007210 */ /* 0x000fc60007f1e1ff */
[-C--:B------:R-:W-:Y:S02]  /*2870*/  IMAD R8, R27, R12.reuse, RZ ;  /* 0x0000000c1b087224 */ /* 0x080fe400078e02ff */
[----:B------:R-:W-:Y:S02]  /*2880*/  IMAD.IADD R29, R29, 0x1, R3 ;  /* 0x000000011d1d7824 */ /* 0x000fe400078e0203 */
[-C--:B------:R-:W-:Y:S02]  /*2890*/  IMAD R3, R25, R12.reuse, RZ ;  /* 0x0000000c19037224 */ /* 0x080fe400078e02ff */
[C---:B------:R-:W-:Y:S02]  /*28a0*/  IMAD R8, R26.reuse, R9, R8 ;  /* 0x000000091a087224 */ /* 0x040fe400078e0208 */
[----:B------:R-:W-:Y:S01]  /*28b0*/  IMAD.WIDE.U32 R26, R26, R12, R34 ;  /* 0x0000000c1a1a7225 */ /* 0x000fe200078e0022 */
[----:B------:R-:W-:-:S03]  /*28c0*/  LEA.HI R134, R15, R15, RZ, 0x1 ;  /* 0x0000000f0f867211 */ /* 0x000fc600078f08ff */
[C---:B------:R-:W-:Y:S02]  /*28d0*/  IMAD R3, R24.reuse, R9, R3 ;  /* 0x0000000918037224 */ /* 0x040fe400078e0203 */
[----:B------:R-:W-:Y:S01]  /*28e0*/  IMAD.WIDE.U32 R24, R24, R12, R28 ;  /* 0x0000000c18187225 */ /* 0x000fe200078e001c */
[----:B------:R-:W-:-:S03]  /*28f0*/  IADD3 R9, R27, R8, RZ ;  /* 0x000000081b097210 */ /* 0x000fc60007ffe0ff */
[----:B------:R-:W-:Y:S01]  /*2900*/  IMAD.X R13, R201, 0x1, ~R13, P0 ;  /* 0x00000001c90d7824 */ /* 0x000fe200000e0e0d */
[----:B------:R-:W-:Y:S01]  /*2910*/  SHF.R.S32.HI R134, RZ, 0x1, R134 ;  /* 0x00000001ff867819 */ /* 0x000fe20000011486 */
[----:B------:R-:W-:Y:S01]  /*2920*/  IMAD.IADD R25, R25, 0x1, R3 ;  /* 0x0000000119197824 */ /* 0x000fe200078e0203 */
[----:B------:R-:W-:Y:S01]  /*2930*/  MOV R8, R26 ;  /* 0x0000001a00087202 */ /* 0x000fe20000000f00 */
[C---:B------:R-:W-:Y:S02]  /*2940*/  IMAD R106, R13.reuse, R186, RZ ;  /* 0x000000ba0d6a7224 */ /* 0x040fe400078e02ff */
[----:B------:R-:W-:Y:S02]  /*2950*/  IMAD R108, R13, R202, RZ ;  /* 0x000000ca0d6c7224 */ /* 0x000fe400078e02ff */
[----:B------:R-:W-:Y:S02]  /*2960*/  IMAD R106, R187, R0, R106 ;  /* 0x00000000bb6a7224 */ /* 0x000fe400078e026a */
[----:B------:R-:W-:-:S02]  /*2970*/  IMAD R112, R134, R16, RZ ;  /* 0x0000001086707224 */ /* 0x000fc400078e02ff */
[----:B------:R-:W-:Y:S02]  /*2980*/  IMAD R3, R200, R134, R157 ;  /* 0x00000086c8037224 */ /* 0x000fe400078e029d */
[----:B------:R-:W-:-:S04]  /*2990*/  IMAD.WIDE.U32 R8, R186, R0, R8 ;  /* 0x00000000ba087225 */ /* 0x000fc800078e0008 */
[-C--:B------:R-:W-:Y:S02]  /*29a0*/  IMAD R108, R203, R0.reuse, R108 ;  /* 0x00000000cb6c7224 */ /* 0x080fe400078e026c */
[----:B------:R-:W-:-:S04]  /*29b0*/  IMAD.WIDE.U32 R12, R202, R0, R24 ;  /* 0x00000000ca0c7225 */ /* 0x000fc800078e0018 */
[----:B------:R-:W-:Y:S01]  /*29c0*/  IMAD.IADD R106, R9, 0x1, R106 ;  /* 0x00000001096a7824 */ /* 0x000fe200078e026a */
[----:B------:R-:W-:Y:S02]  /*29d0*/  IADD3 R108, R13, R108, RZ ;  /* 0x0000006c0d6c7210 */ /* 0x000fe40007ffe0ff */
[----:B------:R-:W-:Y:S02]  /*29e0*/  LEA R109, P0, R12, R20, 0x1 ;  /* 0x000000140c6d7211 */ /* 0x000fe400078008ff */
[----:B------:R-:W-:Y:S02]  /*29f0*/  IADD3 R9, P3, R112, R3, RZ ;  /* 0x0000000370097210 */ /* 0x000fe40007f7e0ff */
[----:B------:R-:W-:Y:S02]  /*2a00*/  SHF.R.S32.HI R0, RZ, 0x1f, R112 ;  /* 0x0000001fff007819 */ /* 0x000fe40000011470 */
[----:B------:R-:W-:Y:S01]  /*2a10*/  LEA.HI.X R108, R12, R21, R108, 0x1, P0 ;  /* 0x000000150c6c7211 */ /* 0x000fe200000f0c6c */
[----:B------:R-:W-:Y:S01]  /*2a20*/  IMAD.SHL.U32 R12, R9, 0x2, RZ ;  /* 0x00000002090c7824 */ /* 0x000fe200078e00ff */
[----:B------:R-:W-:Y:S01]  /*2a30*/  LEA R107, P1, R8, R22, 0x1 ;  /* 0x00000016086b7211 */ /* 0x000fe200078208ff */
[----:B------:R-:W-:Y:S01]  /*2a40*/  IMAD.IADD R2, R157, 0x1, R3 ;  /* 0x000000019d027824 */ /* 0x000fe200078e0203 */
[----:B------:R-:W-:-:S02]  /*2a50*/  LEA.HI.X.SX32 R3, R3, R0, 0x1, P3 ;  /* 0x0000000003037211 */ /* 0x000fc400018f0eff */
[----:B------:R-:W-:Y:S02]  /*2a60*/  LEA.HI.X R106, R8, R23, R106, 0x1, P1 ;  /* 0x00000017086a7211 */ /* 0x000fe400008f0c6a */
[-C--:B------:R-:W-:Y:S02]  /*2a70*/  IADD3 R34, P1, R6, R12.reuse, RZ ;  /* 0x0000000c06227210 */ /* 0x080fe40007f3e0ff */
[----:B------:R-:W-:Y:S02]  /*2a80*/  SHF.L.U64.HI R9, R9, 0x1, R3 ;  /* 0x0000000109097819 */ /* 0x000fe40000010203 */
[----:B------:R-:W-:Y:S02]  /*2a90*/  IADD3 R12, P0, R4, R12, RZ ;  /* 0x0000000c040c7210 */ /* 0x000fe40007f1e0ff */
[----:B------:R-:W-:Y:S02]  /*2aa0*/  SHF.L.U32 R156, R134, 0x4, RZ ;  /* 0x00000004869c7819 */ /* 0x000fe400000006ff */
[----:B------:R-:W-:Y:S01]  /*2ab0*/  IADD3.X R33, R7, R9, RZ, P1, !PT ;  /* 0x0000000907217210 */ /* 0x000fe20000ffe4ff */
[----:B------:R-:W-:Y:S01]  /*2ac0*/  IMAD.X R9, R5, 0x1, R9, P0 ;  /* 0x0000000105097824 */ /* 0x000fe200000e0609 */
[----:B------:R-:W-:Y:S01]  /*2ad0*/  IADD3 R71, P0, R237, 0x40, RZ ;  /* 0x00000040ed477810 */ /* 0x000fe20007f1e0ff */
[----:B------:R-:W-:Y:S01]  /*2ae0*/  VIADD R145, R156, 0x40 ;  /* 0x000000409c917836 */ /* 0x000fe20000000000 */
[----:B------:R-:W-:-:S02]  /*2af0*/  SHF.L.U32 R77, R202, 0x4, RZ ;  /* 0x00000004ca4d7819 */ /* 0x000fc400000006ff */
[----:B------:R-:W-:Y:S02]  /*2b00*/  IADD3.X R70, RZ, R238, RZ, P0, !PT ;  /* 0x000000eeff467210 */ /* 0x000fe400007fe4ff */
[----:B------:R-:W-:Y:S02]  /*2b10*/  IADD3 R198, P1, R71, R237, RZ ;  /* 0x000000ed47c67210 */ /* 0x000fe40007f3e0ff */
[----:B------:R-:W-:Y:S02]  /*2b20*/  IADD3 R194, P0, R68, 0x40, RZ ;  /* 0x0000004044c27810 */ /* 0x000fe40007f1e0ff */
[----:B------:R-:W-:Y:S01]  /*2b30*/  IADD3 R143, R156, R145, RZ ;  /* 0x000000919c8f7210 */ /* 0x000fe20007ffe0ff */
        /* <DEDUP_REMOVED lines=10> */
[--C-:B------:R-:W-:Y:S01]  /*2be0*/  IMAD.X R78, RZ, RZ, R76.reuse, P0 ;  /* 0x000000ffff4e7224 */ /* 0x100fe200000e064c */
[----:B------:R-:W-:Y:S02]  /*2bf0*/  IADD3 R81, P1, R79, R77, RZ ;  /* 0x0000004d4f517210 */ /* 0x000fe40007f3e0ff */
[----:B------:R-:W-:Y:S02]  /*2c00*/  SHF.L.U64.HI R84, R202, 0x5, R203 ;  /* 0x00000005ca547819 */ /* 0x000fe400000102cb */
[C---:B------:R-:W-:Y:S01]  /*2c10*/  IADD3 R87, P0, R85.reuse, R79, RZ ;  /* 0x0000004f55577210 */ /* 0x040fe20007f1e0ff */
[----:B------:R-:W-:Y:S01]  /*2c20*/  IMAD.IADD R135, R156, 0x1, R137 ;  /* 0x000000019c877824 */ /* 0x000fe200078e0289 */
[----:B------:R-:W-:Y:S01]  /*2c30*/  LEA.HI.X.SX32 R0, R2, R0, 0x1, P2 ;  /* 0x0000000002007211 */ /* 0x000fe200010f0eff */
[----:B------:R-:W-:Y:S01]  /*2c40*/  IMAD.SHL.U32 R113, R112, 0x2, RZ ;  /* 0x0000000270717824 */ /* 0x000fe200078e00ff */
[----:B------:R-:W-:Y:S01]  /*2c50*/  IADD3.X R86, R84, R78, RZ, P0, !PT ;  /* 0x0000004e54567210 */ /* 0x000fe200007fe4ff */
[----:B------:R-:W-:Y:S01]  /*2c60*/  IMAD.X R80, R78, 0x1, R76, P1 ;  /* 0x000000014e507824 */ /* 0x000fe200008e064c */
[----:B------:R-:W-:-:S02]  /*2c70*/  IADD3 R89, P1, R85, R81, RZ ;  /* 0x0000005155597210 */ /* 0x000fc40007f3e0ff */
[----:B------:R-:W-:Y:S02]  /*2c80*/  IADD3 R91, P0, R87, R85, RZ ;  /* 0x00000055575b7210 */ /* 0x000fe40007f1e0ff */
[----:B------:R-:W-:Y:S01]  /*2c90*/  IADD3 R133, R156, R135, RZ ;  /* 0x000000879c857210 */ /* 0x000fe20007ffe0ff */
[----:B------:R-:W-:Y:S01]  /*2ca0*/  IMAD.SHL.U32 R97, R186, 0x10, RZ ;  /* 0x00000010ba617824 */ /* 0x000fe200078e00ff */
[----:B------:R-:W-:Y:S01]  /*2cb0*/  SHF.L.U64.HI R112, R112, 0x1, R0 ;  /* 0x0000000170707819 */ /* 0x000fe20000010200 */
[----:B------:R-:W-:Y:S01]  /*2cc0*/  IMAD.SHL.U32 R102, R186, 0x40, RZ ;  /* 0x00000040ba667824 */ /* 0x000fe200078e00ff */
[----:B------:R-:W-:Y:S01]  /*2cd0*/  IADD3 R111, P3, R6, R113, RZ ;  /* 0x00000071066f7210 */ /* 0x000fe20007f7e0ff */
[C---:B------:R-:W-:Y:S01]  /*2ce0*/  IMAD.SHL.U32 R146, R134.reuse, 0x20, RZ ;  /* 0x0000002086927824 */ /* 0x040fe200078e00ff */
[C---:B------:R-:W-:Y:S01]  /*2cf0*/  SHF.L.U32 R142, R134.reuse, 0x6, RZ ;  /* 0x00000006868e7819 */ /* 0x040fe200000006ff */
[----:B------:R-:W-:Y:S01]  /*2d00*/  IMAD R144, R134, 0x30, RZ ;  /* 0x0000003086907824 */ /* 0x000fe200078e02ff */
[----:B------:R-:W-:Y:S01]  /*2d10*/  IADD3.X R88, R84, R80, RZ, P1, !PT ;  /* 0x0000005054587210 */ /* 0x000fe20000ffe4ff */
[----:B------:R-:W-:Y:S01]  /*2d20*/  IMAD R138, R134, 0x50, RZ ;  /* 0x00000050868a7824 */ /* 0x000fe200078e02ff */
[----:B------:R-:W-:Y:S01]  /*2d30*/  IADD3.X R90, R86, R84, RZ, P0, !PT ;  /* 0x00000054565a7210 */ /* 0x000fe200007fe4ff */
[----:B------:R-:W-:Y:S01]  /*2d40*/  IMAD R136, R134, 0x60, RZ ;  /* 0x0000006086887824 */ /* 0x000fe200078e02ff */
[----:B------:R-:W-:Y:S01]  /*2d50*/  SHF.L.U64.HI R96, R186, 0x4, R187 ;  /* 0x00000004ba607819 */ /* 0x000fe200000102bb */
[----:B------:R-:W-:Y:S01]  /*2d60*/  IMAD.WIDE.U32 R176, R44, 0x30, R198 ;  /* 0x000000302cb07825 */ /* 0x000fe200078e00c6 */
[----:B------:R-:W-:-:S02]  /*2d70*/  SHF.L.U64.HI R98, R186, 0x5, R187 ;  /* 0x00000005ba627819 */ /* 0x000fc400000102bb */
[C---:B------:R-:W-:Y:S01]  /*2d80*/  SHF.L.U32 R99, R186.reuse, 0x5, RZ ;  /* 0x00000005ba637819 */ /* 0x040fe200000006ff */
[C---:B------:R-:W-:Y:S01]  /*2d90*/  IMAD R100, R187.reuse, 0x60, RZ ;  /* 0x00000060bb647824 */ /* 0x040fe200078e02ff */
[----:B------:R-:W-:Y:S01]  /*2da0*/  SHF.L.U64.HI R101, R186, 0x6, R187 ;  /* 0x00000006ba657819 */ /* 0x000fe200000102bb */
[----:B------:R-:W-:Y:S01]  /*2db0*/  IMAD R103, R187, 0xa0, RZ ;  /* 0x000000a0bb677824 */ /* 0x000fe200078e02ff */
[-C--:B------:R-:W-:Y:S01]  /*2dc0*/  IADD3 R93, P1, R89, R85.reuse, RZ ;  /* 0x00000055595d7210 */ /* 0x080fe20007f3e0ff */
[----:B------:R-:W-:Y:S01]  /*2dd0*/  IMAD R104, R187, 0xc0, RZ ;  /* 0x000000c0bb687824 */ /* 0x000fe200078e02ff */
[----:B------:R-:W-:Y:S01]  /*2de0*/  IADD3 R95, P0, R91, R85, RZ ;  /* 0x000000555b5f7210 */ /* 0x000fe20007f1e0ff */
[----:B------:R-:W-:Y:S01]  /*2df0*/  IMAD R105, R187, 0xe0, RZ ;  /* 0x000000e0bb697824 */ /* 0x000fe200078e02ff */
[----:B------:R-:W-:Y:S01]  /*2e00*/  IADD3 R113, P2, R4, R113, RZ ;  /* 0x0000007104717210 */ /* 0x000fe20007f5e0ff */
[----:B------:R-:W-:Y:S01]  /*2e10*/  IMAD.WIDE.U32 R192, R186, 0x60, RZ ;  /* 0x00000060bac07825 */ /* 0x000fe200078e00ff */
[----:B------:R-:W-:-:S03]  /*2e20*/  IADD3 R132, R156, R133, RZ ;  /* 0x000000859c847210 */ /* 0x000fc60007ffe0ff */
[----:B------:R-:W-:-:S04]  /*2e30*/  IMAD.WIDE.U32 R190, R186, 0xa0, RZ ;  /* 0x000000a0babe7825 */ /* 0x000fc800078e00ff */
[----:B------:R-:W-:-:S04]  /*2e40*/  IMAD.WIDE.U32 R188, R186, 0xc0, RZ ;  /* 0x000000c0babc7825 */ /* 0x000fc800078e00ff */
[----:B------:R-:W-:Y:S02]  /*2e50*/  IMAD R134, R134, 0x70, RZ ;  /* 0x0000007086867824 */ /* 0x000fe400078e02ff */
[----:B------:R-:W-:-:S04]  /*2e60*/  IMAD.WIDE.U32 R172, R44, 0x30, R194 ;  /* 0x000000302cac7825 */ /* 0x000fc800078e00c2 */
[----:B------:R-:W-:Y:S01]  /*2e70*/  IMAD.WIDE.U32 R174, R44, 0x30, R196 ;  /* 0x000000302cae7825 */ /* 0x000fe200078e00c4 */
[----:B------:R-:W-:-:S03]  /*2e80*/  SHF.L.U64.HI R96, R97, 0x1, R96 ;  /* 0x0000000161607819 */ /* 0x000fc60000010260 */
[----:B------:R-:W-:Y:S01]  /*2e90*/  IMAD.WIDE.U32 R186, R186, 0xe0, RZ ;  /* 0x000000e0baba7825 */ /* 0x000fe200078e00ff */
[----:B------:R-:W-:Y:S02]  /*2ea0*/  SHF.L.U64.HI R98, R99, 0x1, R98 ;  /* 0x0000000163627819 */ /* 0x000fe40000010262 */
[----:B------:R-:W-:Y:S01]  /*2eb0*/  SHF.L.U64.HI R101, R102, 0x1, R101 ;  /* 0x0000000166657819 */ /* 0x000fe20000010265 */
[----:B------:R-:W-:Y:S01]  /*2ec0*/  IMAD.X R110, R7, 0x1, R112, P3 ;  /* 0x00000001076e7824 */ /* 0x000fe200018e0670 */
[----:B------:R-:W-:Y:S01]  /*2ed0*/  IADD3 R67, R177, R66, RZ ;  /* 0x00000042b1437210 */ /* 0x000fe20007ffe0ff */
[----:B------:R-:W-:Y:S01]  /*2ee0*/  IMAD.IADD R65, R66, 0x1, R173 ;  /* 0x0000000142417824 */ /* 0x000fe200078e02ad */
[----:B------:R-:W-:Y:S01]  /*2ef0*/  IADD3.X R112, R5, R112, RZ, P2, !PT ;  /* 0x0000007005707210 */ /* 0x000fe200017fe4ff */
[----:B------:R-:W-:Y:S01]  /*2f00*/  IMAD.SHL.U32 R97, R97, 0x2, RZ ;  /* 0x0000000261617824 */ /* 0x000fe200078e00ff */
[----:B------:R-:W-:Y:S01]  /*2f10*/  MOV R13, R48 ;  /* 0x00000030000d7202 */ /* 0x000fe20000000f00 */
[----:B------:R-:W-:Y:S01]  /*2f20*/  IMAD.SHL.U32 R102, R102, 0x2, RZ ;  /* 0x0000000266667824 */ /* 0x000fe200078e00ff */
[C---:B------:R-:W-:Y:S01]  /*2f30*/  SHF.L.U64.HI R82, R202.reuse, 0x6, R203 ;  /* 0x00000006ca527819 */ /* 0x040fe200000102cb */
[----:B------:R-:W-:Y:S01]  /*2f40*/  IMAD.IADD R103, R191, 0x1, R103 ;  /* 0x00000001bf677824 */ /* 0x000fe200078e0267 */
[----:B------:R-:W-:Y:S01]  /*2f50*/  SHF.L.U32 R83, R202, 0x6, RZ ;  /* 0x00000006ca537819 */ /* 0x000fe200000006ff */
[----:B------:R-:W-:Y:S01]  /*2f60*/  IMAD.IADD R105, R187, 0x1, R105 ;  /* 0x00000001bb697824 */ /* 0x000fe200078e0269 */
[----:B------:R-:W-:Y:S01]  /*2f70*/  SHF.L.U32 R99, R99, 0x1, RZ ;  /* 0x0000000163637819 */ /* 0x000fe200000006ff */
[--C-:B------:R-:W-:Y:S01]  /*2f80*/  IMAD.X R92, R88, 0x1, R84.reuse, P1 ;  /* 0x00000001585c7824 */ /* 0x100fe200008e0654 */
[----:B------:R-:W-:Y:S01]  /*2f90*/  IADD3 R100, R193, R100, RZ ;  /* 0x00000064c1647210 */ /* 0x000fe20007ffe0ff */
[----:B------:R-:W-:Y:S01]  /*2fa0*/  IMAD.X R94, R90, 0x1, R84, P0 ;  /* 0x000000015a5e7824 */ /* 0x000fe200000e0654 */
[----:B------:R-:W-:-:S02]  /*2fb0*/  IADD3 R104, R189, R104, RZ ;  /* 0x00000068bd687210 */ /* 0x000fc40007ffe0ff */
[----:B------:R-:W-:Y:S02]  /*2fc0*/  SHF.R.S32.HI R131, RZ, 0x1f, R156 ;  /* 0x0000001fff837819 */ /* 0x000fe4000001149c */
[----:B------:R-:W-:Y:S02]  /*2fd0*/  SHF.R.S32.HI R130, RZ, 0x1f, R146 ;  /* 0x0000001fff827819 */ /* 0x000fe40000011492 */
[----:B------:R-:W-:Y:S02]  /*2fe0*/  SHF.R.S32.HI R128, RZ, 0x1f, R144 ;  /* 0x0000001fff807819 */ /* 0x000fe40000011490 */
[----:B------:R-:W-:Y:S02]  /*2ff0*/  SHF.R.S32.HI R126, RZ, 0x1f, R142 ;  /* 0x0000001fff7e7819 */ /* 0x000fe4000001148e */
[----:B------:R-:W-:Y:S02]  /*3000*/  SHF.R.S32.HI R124, RZ, 0x1f, R138 ;  /* 0x0000001fff7c7819 */ /* 0x000fe4000001148a */
[----:B------:R-:W-:-:S02]  /*3010*/  SHF.R.S32.HI R122, RZ, 0x1f, R136 ;  /* 0x0000001fff7a7819 */ /* 0x000fc40000011488 */
[----:B------:R-:W-:Y:S02]  /*3020*/  SHF.R.S32.HI R120, RZ, 0x1f, R134 ;  /* 0x0000001fff787819 */ /* 0x000fe40000011486 */
[----:B------:R-:W-:Y:S02]  /*3030*/  SHF.R.S32.HI R129, RZ, 0x1f, R145 ;  /* 0x0000001fff817819 */ /* 0x000fe40000011491 */
[----:B------:R-:W-:Y:S02]  /*3040*/  IADD3 R66, R66, R175, RZ ;  /* 0x000000af42427210 */ /* 0x000fe40007ffe0ff */
[----:B------:R-:W-:Y:S02]  /*3050*/  SHF.R.S32.HI R127, RZ, 0x1f, R143 ;  /* 0x0000001fff7f7819 */ /* 0x000fe4000001148f */
[----:B------:R-:W-:Y:S02]  /*3060*/  SHF.R.S32.HI R125, RZ, 0x1f, R139 ;  /* 0x0000001fff7d7819 */ /* 0x000fe4000001148b */
[----:B------:R-:W-:-:S02]  /*3070*/  SHF.R.S32.HI R123, RZ, 0x1f, R137 ;  /* 0x0000001fff7b7819 */ /* 0x000fc40000011489 */
[----:B------:R-:W-:Y:S02]  /*3080*/  SHF.R.S32.HI R121, RZ, 0x1f, R135 ;  /* 0x0000001fff797819 */ /* 0x000fe40000011487 */
[----:B------:R-:W-:Y:S02]  /*3090*/  SHF.R.S32.HI R119, RZ, 0x1f, R133 ;  /* 0x0000001fff777819 */ /* 0x000fe40000011485 */
[----:B------:R-:W-:-:S07]  /*30a0*/  SHF.R.S32.HI R118, RZ, 0x1f, R132 ;  /* 0x0000001fff767819 */ /* 0x000fce0000011484 */
.L_x_2160:
[----:B------:R-:W-:Y:S01]  /*30b0*/  IMAD.SHL.U32 R16, R13, 0x80, RZ ;  /* 0x000000800d107824 */ /* 0x000fe200078e00ff */
[----:B------:R-:W-:Y:S03]  /*30c0*/  BSSY B0, `(.L_x_2027) ;  /* 0x000001a000007945 */ /* 0x000fe60003800000 */
[----:B------:R-:W-:Y:S04]  /*30d0*/  VIADD R15, R16, 0xffffff80 ;  /* 0xffffff80100f7836 */ /* 0x000fe80000000000 */
[--C-:B------:R-:W-:Y:S02]  /*30e0*/  IMAD.IADD R211, R49, 0x1, -R15.reuse ;  /* 0x0000000131d37824 */ /* 0x100fe400078e0a0f */
[----:B------:R-:W-:Y:S03]  /*30f0*/  IMAD.IADD R210, R75, 0x1, -R15 ;  /* 0x000000014bd27824 */ /* 0x000fe600078e0a0f */
[-C--:B------:R-:W-:Y:S02]  /*3100*/  ISETP.GE.AND P6, PT, R200, R211.reuse, PT ;  /* 0x000000d3c800720c */ /* 0x080fe40003fc6270 */
        /* <DEDUP_REMOVED lines=21> */
.L_x_2028:
[----:B------:R-:W-:Y:S05]  /*3260*/  BSYNC B0 ;  /* 0x0000000000007941 */ /* 0x000fea0003800000 */
.L_x_2027:
[----:B------:R-:W-:Y:S04]  /*3270*/  BSSY B0, `(.L_x_2029) ;  /* 0x000000c000007945 */ /* 0x000fe80003800000 */
[----:B------:R-:W-:Y:S05]  /*3280*/  @!P3 BRA `(.L_x_2030) ;  /* 0x000000000028b947 */ /* 0x000fea0003800000 */
[----:B------:R-:W-:Y:S02]  /*3290*/  ISETP.NE.AND P4, PT, R155, RZ, PT ;  /* 0x000000ff9b00720c */ /* 0x000fe40003f85270 */
[----:B------:R-:W-:Y:S02]  /*32a0*/  IADD3 R20, P3, R107, R97, RZ ;  /* 0x000000616b147210 */ /* 0x000fe40007f7e0ff */
[----:B-1----:R-:W-:Y:S03]  /*32b0*/  LEA R2, P5, R235, R117, 0x1 ;  /* 0x00000075eb027211 */ /* 0x002fe600078a08ff */
[----:B------:R-:W-:Y:S01]  /*32c0*/  IMAD.X R21, R106, 0x1, R96, P3 ;  /* 0x000000016a157824 */ /* 0x000fe200018e0660 */
[----:B------:R-:W-:Y:S02]  /*32d0*/  ISETP.NE.AND P3, PT, R153, RZ, PT ;  /* 0x000000ff9900720c */ /* 0x000fe40003f65270 */
[----:B------:R-:W-:Y:S03]  /*32e0*/  LEA.HI.X R3, R235, R116, R236, 0x1, P5 ;  /* 0x00000074eb037211 */ /* 0x000fe600028f0cec */
[----:B------:R-:W2:Y:S04]  /*32f0*/  @P4 LD.E.128 R4, desc[UR6][R20.64] ;  /* 0x0000000614044980 */ /* 0x000ea8000c101d00 */
[----:B--2---:R1:W-:Y:S04]  /*3300*/  @P4 ST.E.128 desc[UR6][R2.64], R4 ;  /* 0x0000000402004985 */ /* 0x0043e8000c101d06 */
[----:B-1----:R-:W2:Y:S04]  /*3310*/  @P3 LD.E.128 R4, desc[UR6][R20.64+0x80] ;  /* 0x0000800614043980 */ /* 0x002ea8000c101d00 */
[----:B--2---:R2:W-:Y:S02]  /*3320*/  @P3 ST.E.128 desc[UR6][R2.64+0x80], R4 ;  /* 0x0000800402003985 */ /* 0x0045e4000c101d06 */
.L_x_2030:
[----:B------:R-:W-:Y:S05]  /*3330*/  BSYNC B0 ;  /* 0x0000000000007941 */ /* 0x000fea0003800000 */
.L_x_2029:
        /* <DEDUP_REMOVED lines=15> */
.L_x_2032:
[----:B------:R-:W-:Y:S05]  /*3430*/  BSYNC B0 ;  /* 0x0000000000007941 */ /* 0x000fea0003800000 */
.L_x_2031:
        /* <DEDUP_REMOVED lines=13> */
.L_x_2034:
[----:B------:R-:W-:Y:S05]  /*3510*/  BSYNC B0 ;  /* 0x0000000000007941 */ /* 0x000fea0003800000 */
.L_x_2033:
        /* <DEDUP_REMOVED lines=17> */
.L_x_2036:
[----:B------:R-:W-:Y:S05]  /*3630*/  BSYNC B0 ;  /* 0x0000000000007941 */ /* 0x000fea0003800000 */
.L_x_2035:
        /* <DEDUP_REMOVED lines=12> */
.L_x_2038:
[----:B------:R-:W-:Y:S05]  /*3700*/  BSYNC B0 ;  /* 0x0000000000007941 */ /* 0x000fea0003800000 */
.L_x_2037:
        /* <DEDUP_REMOVED lines=12> */
.L_x_2040:
[----:B------:R-:W-:Y:S05]  /*37d0*/  BSYNC B0 ;  /* 0x0000000000007941 */ /* 0x000fea0003800000 */
.L_x_2039:
        /* <DEDUP_REMOVED lines=12> */
.L_x_2042:
[----:B------:R-:W-:Y:S05]  /*38a0*/  BSYNC B0 ;  /* 0x0000000000007941 */ /* 0x000fea0003800000 */
.L_x_2041:
        /* <DEDUP_REMOVED lines=24> */
[----:B------:R-:W2:Y:S10]  /*3a30*/  LD.E.128 R20, desc[UR6][R2.64] ;  /* 0x0000000602147980 */ /* 0x000eb4000c101d00 */
[----:B------:R-:W-:Y:S02]  /*3a40*/  @!P0 MOV R35, R33 ;  /* 0x0000002100238202 */ /* 0x000fe40000000f00 */
[----:B------:R-:W-:Y:S03]  /*3a50*/  @!P0 MOV R8, R12 ;  /* 0x0000000c00088202 */ /* 0x000fe60000000f00 */
[----:B------:R-:W3:Y:S06]  /*3a60*/  @!P0 LD.E.64 R28, desc[UR6][R34.64] ;  /* 0x00000006221c8980 */ /* 0x000eec000c101b00 */
        /* <DEDUP_REMOVED lines=8> */
[--C-:B----4-:R-:W-:Y:S02]  /*3af0*/  @!P0 HADD2.F32 R8, -RZ, R2.reuse.H0_H0 ;  /* 0x20000002ff088230 */ /* 0x110fe40000004100 */
[----:B------:R-:W-:Y:S02]  /*3b00*/  @!P0 HADD2.F32 R6, -RZ, R2.H1_H1 ;  /* 0x30000002ff068230 */ /* 0x000fe40000004100 */
[C---:B------:R-:W-:Y:S01]  /*3b10*/  @!P0 FMUL.FTZ R2, R0.reuse, R25 ;  /* 0x0000001900028220 */ /* 0x040fe20000410000 */
[----:B------:R-:W-:Y:S02]  /*3b20*/  @!P0 HADD2.F32 R28, -RZ, R29.H1_H1 ;  /* 0x3000001dff1c8230 */ /* 0x000fe40000004100 */
[-C--:B------:R-:W-:Y:S01]  /*3b30*/  @!P0 FMUL.FTZ R0, R0, R8.reuse ;  /* 0x0000000800008220 */ /* 0x080fe20000410000 */
[----:B------:R-:W-:Y:S02]  /*3b40*/  @!P0 HADD2.F32 R4, -RZ, R3.H0_H0 ;  /* 0x20000003ff048230 */ /* 0x000fe40000004100 */
[----:B------:R-:W-:Y:S01]  /*3b50*/  @!P0 FFMA.FTZ R29, R24, R8, -R2 ;  /* 0x00000008181d8223 */ /* 0x000fe20000010802 */
[----:B------:R-:W-:Y:S01]  /*3b60*/  @!P0 MOV R8, R22 ;  /* 0x0000001600088202 */ /* 0x000fe20000000f00 */
[--C-:B------:R-:W-:Y:S02]  /*3b70*/  @!P0 HADD2.F32 R2, -RZ, R7.reuse.H1_H1 ;  /* 0x30000007ff028230 */ /* 0x100fe40000004100 */
[----:B------:R-:W-:Y:S01]  /*3b80*/  @!P0 FFMA.FTZ R0, R25, R24, R0 ;  /* 0x0000001819008223 */ /* 0x000fe20000010000 */
[----:B------:R-:W-:Y:S02]  /*3b90*/  @!P0 HADD2.F32 R25, -RZ, R7.H0_H0 ;  /* 0x20000007ff198230 */ /* 0x000fe40000004100 */
[----:B------:R-:W-:Y:S01]  /*3ba0*/  @!P0 HADD2.F32 R5, -RZ, R3.H1_H1 ;  /* 0x30000003ff058230 */ /* 0x000fe20000004100 */
[----:B------:R-:W-:Y:S01]  /*3bb0*/  @!P0 MOV R3, R23 ;  /* 0x0000001700038202 */ /* 0x000fe20000000f00 */
[----:B------:R-:W-:Y:S01]  /*3bc0*/  @!P0 FMUL.FTZ R30, R2, R26 ;  /* 0x0000001a021e8220 */ /* 0x000fe20000410000 */
[----:B------:R-:W-:Y:S01]  /*3bd0*/  @!P0 F2FP.F16.F32.PACK_AB R0, R0, R29 ;  /* 0x0000001d0000823e */ /* 0x000fe200000000ff */
[--C-:B------:R-:W-:Y:S02]  /*3be0*/  @!P0 HADD2.F32 R24, -RZ, R8.reuse.H1_H1 ;  /* 0x30000008ff188230 */ /* 0x100fe40000004100 */
[-C--:B------:R-:W-:Y:S01]  /*3bf0*/  @!P0 FMUL.FTZ R2, R2, R6.reuse ;  /* 0x0000000602028220 */ /* 0x080fe20000410000 */
[----:B------:R-:W-:Y:S01]  /*3c00*/  @!P0 FFMA.FTZ R30, R25, R6, -R30 ;  /* 0x00000006191e8223 */ /* 0x000fe2000001081e */
[----:B------:R-:W-:Y:S01]  /*3c10*/  @!P0 MOV R20, R0 ;  /* 0x0000000000148202 */ /* 0x000fe20000000f00 */
[----:B------:R-:W-:Y:S02]  /*3c20*/  @!P0 HADD2.F32 R6, -RZ, R8.H0_H0 ;  /* 0x20000008ff068230 */ /* 0x000fe40000004100 */
[----:B------:R-:W-:Y:S01]  /*3c30*/  @!P0 FMUL.FTZ R36, R24, R27 ;  /* 0x0000001b18248220 */ /* 0x000fe20000410000 */
[--C-:B------:R-:W-:Y:S02]  /*3c40*/  @!P0 HADD2.F32 R7, -RZ, R3.reuse.H1_H1 ;  /* 0x30000003ff078230 */ /* 0x100fe40000004100 */
[----:B------:R-:W-:Y:S01]  /*3c50*/  @!P0 FFMA.FTZ R2, R26, R25, R2 ;  /* 0x000000191a028223 */ /* 0x000fe20000010002 */
[----:B------:R-:W-:Y:S02]  /*3c60*/  @!P0 HADD2.F32 R8, -RZ, R3.H0_H0 ;  /* 0x20000003ff088230 */ /* 0x000fe40000004100 */
[-C--:B------:R-:W-:Y:S01]  /*3c70*/  @!P0 FMUL.FTZ R3, R24, R4.reuse ;  /* 0x0000000418038220 */ /* 0x080fe20000410000 */
[----:B------:R-:W-:Y:S01]  /*3c80*/  @!P0 FFMA.FTZ R24, R6, R4, -R36 ;  /* 0x0000000406188223 */ /* 0x000fe20000010824 */
[C---:B------:R-:W-:Y:S01]  /*3c90*/  @!P0 FMUL.FTZ R35, R7.reuse, R28 ;  /* 0x0000001c07238220 */ /* 0x040fe20000410000 */
[----:B------:R-:W-:Y:S01]  /*3ca0*/  @!P0 F2FP.F16.F32.PACK_AB R2, R2, R30 ;  /* 0x0000001e0202823e */ /* 0x000fe200000000ff */
[-C--:B------:R-:W-:Y:S01]  /*3cb0*/  @!P0 FMUL.FTZ R4, R7, R5.reuse ;  /* 0x0000000507048220 */ /* 0x080fe20000410000 */
[----:B------:R-:W-:Y:S01]  /*3cc0*/  MOV R7, R114 ;  /* 0x0000007200077202 */ /* 0x000fe20000000f00 */
[----:B------:R-:W-:Y:S01]  /*3cd0*/  @!P0 FFMA.FTZ R3, R27, R6, R3 ;  /* 0x000000061b038223 */ /* 0x000fe20000010003 */
[----:B------:R-:W-:Y:S01]  /*3ce0*/  @!P0 MOV R21, R2 ;  /* 0x0000000200158202 */ /* 0x000fe20000000f00 */
[----:B------:R-:W-:Y:S01]  /*3cf0*/  @!P0 FFMA.FTZ R35, R8, R5, -R35 ;  /* 0x0000000508238223 */ /* 0x000fe20000010823 */
[----:B------:R-:W-:Y:S01]  /*3d00*/  MOV R6, R115 ;  /* 0x0000007300067202 */ /* 0x000fe20000000f00 */
[----:B------:R-:W-:Y:S01]  /*3d10*/  @!P0 FFMA.FTZ R4, R28, R8, R4 ;  /* 0x000000081c048223 */ /* 0x000fe20000010004 */
[----:B------:R-:W-:Y:S04]  /*3d20*/  @!P0 F2FP.F16.F32.PACK_AB R3, R3, R24 ;  /* 0x000000180303823e */ /* 0x000fe800000000ff */
[----:B------:R-:W-:Y:S02]  /*3d30*/  @!P0 F2FP.F16.F32.PACK_AB R4, R4, R35 ;  /* 0x000000230404823e */ /* 0x000fe400000000ff */
[----:B------:R-:W-:Y:S02]  /*3d40*/  @!P0 MOV R22, R3 ;  /* 0x0000000300168202 */ /* 0x000fe40000000f00 */
[----:B------:R-:W-:Y:S05]  /*3d50*/  @!P0 MOV R23, R4 ;  /* 0x0000000400178202 */ /* 0x000fea0000000f00 */
[----:B------:R1:W-:Y:S02]  /*3d60*/  ST.E.128 desc[UR6][R6.64], R20 ;  /* 0x0000001406007985 */ /* 0x0003e4000c101d06 */
.L_x_2049:
[----:B------:R-:W-:Y:S05]  /*3d70*/  BSYNC B0 ;  /* 0x0000000000007941 */ /* 0x000fea0003800000 */
.L_x_2048:
[----:B------:R-:W-:Y:S05]  /*3d80*/  @P1 BRA `(.L_x_2047) ;  /* 0x0000000000dc1947 */ /* 0x000fea0003800000 */
[----:B------:R-:W-:Y:S02]  /*3d90*/  MOV R2, R109 ;  /* 0x0000006d00027202 */ /* 0x000fe40000000f00 */
[----:B------:R-:W-:Y:S02]  /*3da0*/  MOV R3, R108 ;  /* 0x0000006c00037202 */ /* 0x000fe40000000f00 */
[----:B------:R-:W-:Y:S03]  /*3db0*/  ISETP.GE.AND P0, PT, R14, R17, PT ;  /* 0x000000110e00720c */ /* 0x000fe60003f06270 */
[----:B-1----:R-:W2:Y:S10]  /*3dc0*/  LD.E.128 R20, desc[UR6][R2.64+0x80] ;  /* 0x0000800602147980 */ /* 0x002eb4000c101d00 */
        /* <DEDUP_REMOVED lines=51> */
.L_x_2047:
[----:B------:R-:W-:Y:S05]  /*4100*/  BSYNC B1 ;  /* 0x0000000000017941 */ /* 0x000fea0003800000 */
.L_x_2046:
        /* <DEDUP_REMOVED lines=68> */
.L_x_2053:
[----:B------:R-:W-:Y:S05]  /*4550*/  BSYNC B0 ;  /* 0x0000000000007941 */ /* 0x000fea0003800000 */
.L_x_2052:
[----:B------:R-:W-:Y:S05]  /*4560*/  @P1 BRA `(.L_x_2051) ;  /* 0x0000000000d41947 */ /* 0x000fea0003800000 */
[C---:B-1----:R-:W-:Y:S02]  /*4570*/  LEA R20, P1, R79.reuse, R109, 0x1 ;  /* 0x0000006d4f147211 */ /* 0x042fe400078208ff */
        /* <DEDUP_REMOVED lines=52> */
.L_x_2051:
[----:B------:R-:W-:Y:S05]  /*48c0*/  BSYNC B1 ;  /* 0x0000000000017941 */ /* 0x000fea0003800000 */
.L_x_2050:
        /* <DEDUP_REMOVED lines=68> */
.L_x_2057:
[----:B------:R-:W-:Y:S05]  /*4d10*/  BSYNC B0 ;  /* 0x0000000000007941 */ /* 0x000fea0003800000 */
.L_x_2056:
        /* <DEDUP_REMOVED lines=54> */
.L_x_2055:
[----:B------:R-:W-:Y:S05]  /*5080*/  BSYNC B1 ;  /* 0x0000000000017941 */ /* 0x000fea0003800000 */
.L_x_2054:
        /* <DEDUP_REMOVED lines=74> */
.L_x_2061:
[----:B------:R-:W-:Y:S05]  /*5530*/  BSYNC B0 ;  /* 0x0000000000007941 */ /* 0x000fea0003800000 */
.L_x_2060:
        /* <DEDUP_REMOVED lines=54> */
.L_x_2059:
[----:B------:R-:W-:Y:S05]  /*58a0*/  BSYNC B1 ;  /* 0x0000000000017941 */ /* 0x000fea0003800000 */
.L_x_2058:
        /* <DEDUP_REMOVED lines=68> */
.L_x_2065:
[----:B------:R-:W-:Y:S05]  /*5cf0*/  BSYNC B0 ;  /* 0x0000000000007941 */ /* 0x000fea0003800000 */
.L_x_2064:
        /* <DEDUP_REMOVED lines=54> */
.L_x_2063:
[----:B------:R-:W-:Y:S05]  /*6060*/  BSYNC B1 ;  /* 0x0000000000017941 */ /* 0x000fea0003800000 */
.L_x_2062:
        /* <DEDUP_REMOVED lines=74> */
.L_x_2069:
[----:B------:R-:W-:Y:S05]  /*6510*/  BSYNC B0 ;  /* 0x0000000000007941 */ /* 0x000fea0003800000 */
.L_x_2068:
        /* <DEDUP_REMOVED lines=54> */
.L_x_2067:
[----:B------:R-:W-:Y:S05]  /*6880*/  BSYNC B1 ;  /* 0x0000000000017941 */ /* 0x000fea0003800000 */
.L_x_2066:
        /* <DEDUP_REMOVED lines=74> */
.L_x_2073:
[----:B------:R-:W-:Y:S05]  /*6d30*/  BSYNC B0 ;  /* 0x0000000000007941 */ /* 0x000fea0003800000 */
.L_x_2072:
        /* <DEDUP_REMOVED lines=54> */
.L_x_2071:
[----:B------:R-:W-:Y:S05]  /*70a0*/  BSYNC B1 ;  /* 0x0000000000017941 */ /* 0x000fea0003800000 */
.L_x_2070:
        /* <DEDUP_REMOVED lines=74> */
.L_x_2077:
[----:B------:R-:W-:Y:S05]  /*7550*/  BSYNC B0 ;  /* 0x0000000000007941 */ /* 0x000fea0003800000 */
.L_x_2076:
        /* <DEDUP_REMOVED lines=54> */
.L_x_2075:
[----:B------:R-:W-:Y:S05]  /*78c0*/  BSYNC B1 ;  /* 0x0000000000017941 */ /* 0x000fea0003800000 */
.L_x_2074:
        /* <DEDUP_REMOVED lines=9> */
.L_x_2045:
        /* <DEDUP_REMOVED lines=103> */
.L_x_2084:
[----:B------:R-:W-:Y:S05]  /*7fd0*/  BSYNC B0 ;  /* 0x0000000000007941 */ /* 0x000fea0003800000 */
.L_x_2083:
[----:B-----5:R2:W-:Y:S02]  /*7fe0*/  ST.E.128 desc[UR6][R216.64], R40 ;  /* 0x00000028d8007985 */ /* 0x0205e4000c101d06 */
.L_x_2082:
[----:B------:R-:W-:Y:S05]  /*7ff0*/  BSYNC B1 ;  /* 0x0000000000017941 */ /* 0x000fea0003800000 */
.L_x_2081:
        /* <DEDUP_REMOVED lines=100> */
.L_x_2086:
[----:B------:R-:W-:Y:S05]  /*8640*/  BSYNC B0 ;  /* 0x0000000000007941 */ /* 0x000fea0003800000 */
.L_x_2085:
[----:B-----5:R3:W-:Y:S02]  /*8650*/  ST.E.128 desc[UR6][R216.64+0x80], R40 ;  /* 0x00008028d8007985 */ /* 0x0207e4000c101d06 */
.L_x_2080:
[----:B------:R-:W-:Y:S05]  /*8660*/  BSYNC B2 ;  /* 0x0000000000027941 */ /* 0x000fea0003800000 */
.L_x_2079:
        /* <DEDUP_REMOVED lines=106> */
.L_x_2092:
[----:B------:R-:W-:Y:S05]  /*8d10*/  BSYNC B0 ;  /* 0x0000000000007941 */ /* 0x000fea0003800000 */
.L_x_2091:
[----:B-----5:R4:W-:Y:S02]  /*8d20*/  ST.E.128 desc[UR6][R216.64], R40 ;  /* 0x00000028d8007985 */ /* 0x0209e4000c101d06 */
.L_x_2090:
[----:B------:R-:W-:Y:S05]  /*8d30*/  BSYNC B1 ;  /* 0x0000000000017941 */ /* 0x000fea0003800000 */
.L_x_2089:
        /* <DEDUP_REMOVED lines=100> */
.L_x_2094:
[----:B------:R-:W-:Y:S05]  /*9380*/  BSYNC B0 ;  /* 0x0000000000007941 */ /* 0x000fea0003800000 */
.L_x_2093:
[----:B-----5:R3:W-:Y:S02]  /*9390*/  ST.E.128 desc[UR6][R216.64], R40 ;  /* 0x00000028d8007985 */ /* 0x0207e4000c101d06 */
.L_x_2088:
[----:B------:R-:W-:Y:S05]  /*93a0*/  BSYNC B2 ;  /* 0x0000000000027941 */ /* 0x000fea0003800000 */
.L_x_2087:
        /* <DEDUP_REMOVED lines=106> */
.L_x_2100:
[----:B------:R-:W-:Y:S05]  /*9a50*/  BSYNC B0 ;  /* 0x0000000000007941 */ /* 0x000fea0003800000 */
.L_x_2099:
[----:B-----5:R3:W-:Y:S02]  /*9a60*/  ST.E.128 desc[UR6][R216.64], R40 ;  /* 0x00000028d8007985 */ /* 0x0207e4000c101d06 */
.L_x_2098:
[----:B------:R-:W-:Y:S05]  /*9a70*/  BSYNC B1 ;  /* 0x0000000000017941 */ /* 0x000fea0003800000 */
.L_x_2097:
        /* <DEDUP_REMOVED lines=100> */
.L_x_2102:
[----:B------:R-:W-:Y:S05]  /*a0c0*/  BSYNC B0 ;  /* 0x0000000000007941 */ /* 0x000fea0003800000 */
.L_x_2101:
[----:B-----5:R3:W-:Y:S02]  /*a0d0*/  ST.E.128 desc[UR6][R216.64], R40 ;  /* 0x00000028d8007985 */ /* 0x0207e4000c101d06 */
.L_x_2096:
[----:B------:R-:W-:Y:S05]  /*a0e0*/  BSYNC B2 ;  /* 0x0000000000027941 */ /* 0x000fea0003800000 */
.L_x_2095:
        /* <DEDUP_REMOVED lines=112> */
.L_x_2108:
[----:B------:R-:W-:Y:S05]  /*a7f0*/  BSYNC B0 ;  /* 0x0000000000007941 */ /* 0x000fea0003800000 */
.L_x_2107:
[----:B-----5:R3:W-:Y:S02]  /*a800*/  ST.E.128 desc[UR6][R216.64], R40 ;  /* 0x00000028d8007985 */ /* 0x0207e4000c101d06 */
.L_x_2106:
[----:B------:R-:W-:Y:S05]  /*a810*/  BSYNC B1 ;  /* 0x0000000000017941 */ /* 0x000fea0003800000 */
.L_x_2105:
        /* <DEDUP_REMOVED lines=100> */
.L_x_2110:
[----:B------:R-:W-:Y:S05]  /*ae60*/  BSYNC B0 ;  /* 0x0000000000007941 */ /* 0x000fea0003800000 */
.L_x_2109:
[----:B-----5:R3:W-:Y:S02]  /*ae70*/  ST.E.128 desc[UR6][R216.64], R40 ;  /* 0x00000028d8007985 */ /* 0x0207e4000c101d06 */
.L_x_2104:
[----:B------:R-:W-:Y:S05]  /*ae80*/  BSYNC B2 ;  /* 0x0000000000027941 */ /* 0x000fea0003800000 */
.L_x_2103:
        /* <DEDUP_REMOVED lines=106> */
.L_x_2116:
[----:B------:R-:W-:Y:S05]  /*b530*/  BSYNC B0 ;  /* 0x0000000000007941 */ /* 0x000fea0003800000 */
.L_x_2115:
[----:B-----5:R3:W-:Y:S02]  /*b540*/  ST.E.128 desc[UR6][R216.64], R40 ;  /* 0x00000028d8007985 */ /* 0x0207e4000c101d06 */
.L_x_2114:
[----:B------:R-:W-:Y:S05]  /*b550*/  BSYNC B1 ;  /* 0x0000000000017941 */ /* 0x000fea0003800000 */
.L_x_2113:
        /* <DEDUP_REMOVED lines=100> */
.L_x_2118:
[----:B------:R-:W-:Y:S05]  /*bba0*/  BSYNC B0 ;  /* 0x0000000000007941 */ /* 0x000fea0003800000 */
.L_x_2117:
[----:B-----5:R3:W-:Y:S02]  /*bbb0*/  ST.E.128 desc[UR6][R216.64], R40 ;  /* 0x00000028d8007985 */ /* 0x0207e4000c101d06 */
.L_x_2112:
[----:B------:R-:W-:Y:S05]  /*bbc0*/  BSYNC B2 ;  /* 0x0000000000027941 */ /* 0x000fea0003800000 */
.L_x_2111:
        /* <DEDUP_REMOVED lines=112> */
.L_x_2124:
[----:B------:R-:W-:Y:S05]  /*c2d0*/  BSYNC B0 ;  /* 0x0000000000007941 */ /* 0x000fea0003800000 */
.L_x_2123:
[----:B-----5:R3:W-:Y:S02]  /*c2e0*/  ST.E.128 desc[UR6][R216.64], R40 ;  /* 0x00000028d8007985 */ /* 0x0207e4000c101d06 */
.L_x_2122:
[----:B------:R-:W-:Y:S05]  /*c2f0*/  BSYNC B1 ;  /* 0x0000000000017941 */ /* 0x000fea0003800000 */
.L_x_2121:
        /* <DEDUP_REMOVED lines=100> */
.L_x_2126:
[----:B------:R-:W-:Y:S05]  /*c940*/  BSYNC B0 ;  /* 0x0000000000007941 */ /* 0x000fea0003800000 */
.L_x_2125:
[----:B-----5:R3:W-:Y:S02]  /*c950*/  ST.E.128 desc[UR6][R216.64], R40 ;  /* 0x00000028d8007985 */ /* 0x0207e4000c101d06 */
.L_x_2120:
[----:B------:R-:W-:Y:S05]  /*c960*/  BSYNC B2 ;  /* 0x0000000000027941 */ /* 0x000fea0003800000 */
.L_x_2119:
        /* <DEDUP_REMOVED lines=112> */
.L_x_2132:
[----:B------:R-:W-:Y:S05]  /*d070*/  BSYNC B0 ;  /* 0x0000000000007941 */ /* 0x000fea0003800000 */
.L_x_2131:
[----:B-----5:R3:W-:Y:S02]  /*d080*/  ST.E.128 desc[UR6][R216.64], R40 ;  /* 0x00000028d8007985 */ /* 0x0207e4000c101d06 */
.L_x_2130:
[----:B------:R-:W-:Y:S05]  /*d090*/  BSYNC B1 ;  /* 0x0000000000017941 */ /* 0x000fea0003800000 */
.L_x_2129:
        /* <DEDUP_REMOVED lines=100> */
.L_x_2134:
[----:B------:R-:W-:Y:S05]  /*d6e0*/  BSYNC B0 ;  /* 0x0000000000007941 */ /* 0x000fea0003800000 */
.L_x_2133:
[----:B-----5:R3:W-:Y:S02]  /*d6f0*/  ST.E.128 desc[UR6][R216.64], R40 ;  /* 0x00000028d8007985 */ /* 0x0207e4000c101d06 */
.L_x_2128:
[----:B------:R-:W-:Y:S05]  /*d700*/  BSYNC B2 ;  /* 0x0000000000027941 */ /* 0x000fea0003800000 */
.L_x_2127:
        /* <DEDUP_REMOVED lines=112> */
.L_x_2140:
[----:B------:R-:W-:Y:S05]  /*de10*/  BSYNC B0 ;  /* 0x0000000000007941 */ /* 0x000fea0003800000 */
.L_x_2139:
[----:B-----5:R3:W-:Y:S02]  /*de20*/  ST.E.128 desc[UR6][R210.64], R40 ;  /* 0x00000028d2007985 */ /* 0x0207e4000c101d06 */
.L_x_2138:
[----:B------:R-:W-:Y:S05]  /*de30*/  BSYNC B1 ;  /* 0x0000000000017941 */ /* 0x000fea0003800000 */
.L_x_2137:
        /* <DEDUP_REMOVED lines=22> */
[C---:B------:R-:W-:Y:S02]  /*dfa0*/  LEA R2, P0, R3.reuse, R20, 0x1 ;  /* 0x0000001403027211 */ /* 0x040fe400078008ff */
        /* <DEDUP_REMOVED lines=79> */
.L_x_2142:
[----:B------:R-:W-:Y:S05]  /*e4a0*/  BSYNC B0 ;  /* 0x0000000000007941 */ /* 0x000fea0003800000 */
.L_x_2141:
[----:B-----5:R2:W-:Y:S02]  /*e4b0*/  ST.E.128 desc[UR6][R42.64], R4 ;  /* 0x000000042a007985 */ /* 0x0205e4000c101d06 */
.L_x_2136:
[----:B------:R-:W-:Y:S05]  /*e4c0*/  BSYNC B2 ;  /* 0x0000000000027941 */ /* 0x000fea0003800000 */
.L_x_2135:
        /* <DEDUP_REMOVED lines=11> */
.L_x_2044:
        /* <DEDUP_REMOVED lines=26> */
.L_x_2144:
[----:B------:R-:W-:Y:S05]  /*e720*/  BSYNC B0 ;  /* 0x0000000000007941 */ /* 0x000fea0003800000 */
.L_x_2143:
        /* <DEDUP_REMOVED lines=20> */
.L_x_2146:
[----:B------:R-:W-:Y:S05]  /*e870*/  BSYNC B0 ;  /* 0x0000000000007941 */ /* 0x000fea0003800000 */
.L_x_2145:
        /* <DEDUP_REMOVED lines=28> */
.L_x_2148:
[----:B------:R-:W-:Y:S05]  /*ea40*/  BSYNC B0 ;  /* 0x0000000000007941 */ /* 0x000fea0003800000 */
.L_x_2147:
        /* <DEDUP_REMOVED lines=22> */
.L_x_2150:
[----:B------:R-:W-:Y:S05]  /*ebb0*/  BSYNC B0 ;  /* 0x0000000000007941 */ /* 0x000fea0003800000 */
.L_x_2149:
        /* <DEDUP_REMOVED lines=16> */
.L_x_2152:
[----:B------:R-:W-:Y:S05]  /*ecc0*/  BSYNC B0 ;  /* 0x0000000000007941 */ /* 0x000fea0003800000 */
.L_x_2151:
        /* <DEDUP_REMOVED lines=22> */
.L_x_2154:
[----:B------:R-:W-:Y:S05]  /*ee30*/  BSYNC B0 ;  /* 0x0000000000007941 */ /* 0x000fea0003800000 */
.L_x_2153:
        /* <DEDUP_REMOVED lines=22> */
.L_x_2156:
[----:B------:R-:W-:Y:S05]  /*efa0*/  BSYNC B0 ;  /* 0x0000000000007941 */ /* 0x000fea0003800000 */
.L_x_2155:
        /* <DEDUP_REMOVED lines=21> */
.L_x_2078:
[----:B------:R-:W-:Y:S05]  /*f100*/  BSYNC B3 ;  /* 0x0000000000037941 */ /* 0x000fea0003800000 */
.L_x_2043:
        /* <DEDUP_REMOVED lines=91> */
.L_x_2158:
        /* <DEDUP_REMOVED lines=12> */
.L_x_2159:
[----:B------:R-:W-:Y:S05]  /*f780*/  BSYNC B0 ;  /* 0x0000000000007941 */ /* 0x000fea0003800000 */
.L_x_2157:
[----:B------:R-:W-:Y:S04]  /*f790*/  IADD3 R13, R13, -0x1, RZ ;  /* 0xffffffff0d0d7810 */ /* 0x000fe80007ffe0ff */
[----:B------:R-:W-:Y:S11]  /*f7a0*/  ISETP.GT.AND P0, PT, R13, R74, PT ;  /* 0x0000004a0d00720c */ /* 0x000ff60003f04270 */
[----:B------:R-:W-:Y:S02]  /*f7b0*/  @!UPT UIADD3 URZ, URZ, URZ, URZ ;  /* 0x0000003f3f3ff290 */ /* 0x000fe4000fffe03f */
[----:B------:R-:W-:Y:S05]  /*f7c0*/  @P0 BRA `(.L_x_2160) ;  /* 0xffffff3800380947 */ /* 0x000fea000383ffff */
.L_x_2026:
        /* <DEDUP_REMOVED lines=25> */
[----:B------:R-:W-:Y:S02]  /*f960*/  LEA R6, P0, R206, R180, 0x5 ;  /* 0x000000b4ce067211 */ /* 0x000fe400078028ff */
[----:B---3--:R-:W-:Y:S01]  /*f970*/  ISETP.NE.AND P4, PT, R4, RZ, PT ;  /* 0x000000ff0400720c */ /* 0x008fe20003f85270 */
[----:B------:R-:W-:Y:S01]  /*f980*/  IMAD.MOV.U32 R184, RZ, RZ, R180 ;  /* 0x000000ffffb87224 */ /* 0x000fe200078e00b4 */
[----:B------:R-:W-:Y:S02]  /*f990*/  LEA R56, P2, R180, R208, 0x1 ;  /* 0x000000d0b4387211 */ /* 0x000fe400078408ff */
[----:B------:R-:W-:-:S02]  /*f9a0*/  LEA.HI.X R12, R206, R185, R207, 0x5, P0 ;  /* 0x000000b9ce0c7211 */ /* 0x000fc400000f2ccf */
[--C-:B------:R-:W-:Y:S02]  /*f9b0*/  LEA.HI.X R57, R180, R209, R185.reuse, 0x1, P2 ;  /* 0x000000d1b4397211 */ /* 0x100fe400010f0cb9 */
[-C--:B------:R-:W-:Y:S01]  /*f9c0*/  LEA R16, P0, R6, R208.reuse, 0x1 ;  /* 0x000000d006107211 */ /* 0x080fe200078008ff */
[----:B-1----:R-:W-:Y:S01]  /*f9d0*/  IMAD.X R9, R3, 0x1, R185, P1 ;  /* 0x0000000103097824 */ /* 0x002fe200008e06b9 */
[----:B------:R-:W-:Y:S02]  /*f9e0*/  SHF.R.S32.HI R3, RZ, 0x1, R13 ;  /* 0x00000001ff037819 */ /* 0x000fe4000001140d */
[----:B------:R-:W-:-:S03]  /*f9f0*/  LEA R42, P1, R5, R208, 0x1 ;  /* 0x000000d0052a7211 */ /* 0x000fc600078208ff */
[----:B------:R-:W-:Y:S01]  /*fa00*/  IMAD R25, R200, R3, R157 ;  /* 0x00000003c8197224 */ /* 0x000fe200078e029d */
[-C--:B------:R-:W-:Y:S01]  /*fa10*/  LEA.HI.X R43, R5, R209.reuse, R9, 0x1, P1 ;  /* 0x000000d1052b7211 */ /* 0x080fe200008f0c09 */
[----:B------:R-:W-:Y:S02]  /*fa20*/  IMAD R8, R207, 0x30, RZ ;  /* 0x00000030cf087824 */ /* 0x000fe400078e02ff */
[----:B------:R-:W-:Y:S01]  /*fa30*/  IMAD.WIDE.U32 R184, R206, 0x30, R184 ;  /* 0x00000030ceb87825 */ /* 0x000fe200078e00b8 */
[----:B------:R-:W-:-:S03]  /*fa40*/  LEA.HI.X R17, R6, R209, R12, 0x1, P0 ;  /* 0x000000d106117211 */ /* 0x000fc600000f0c0c */
        /* <DEDUP_REMOVED lines=56> */
[--C-:B------:R-:W-:Y:S02]  /*fdd0*/  HADD2.F32 R20, -RZ, R26.reuse.H1_H1 ;  /* 0x3000001aff147230 */ /* 0x100fe40000004100 */
[----:B------:R-:W-:Y:S01]  /*fde0*/  FFMA.FTZ R33, R27, R22, -R33 ;  /* 0x000000161b217223 */ /* 0x000fe20000010821 */
[----:B------:R-:W-:Y:S02]  /*fdf0*/  HADD2.F32 R7, -RZ, R7.H0_H0 ;  /* 0x20000007ff077230 */ /* 0x000fe40000004100 */
[----:B------:R-:W-:Y:S01]  /*fe00*/  FFMA.FTZ R8, R36, R21, -R8 ;  /* 0x0000001524087223 */ /* 0x000fe20000010808 */
[----:B------:R-:W-:Y:S02]  /*fe10*/  HADD2.F32 R9, -RZ, R9.H0_H0 ;  /* 0x20000009ff097230 */ /* 0x000fe40000004100 */
[C---:B------:R-:W-:Y:S01]  /*fe20*/  FMUL.FTZ R21, R12.reuse, R4 ;  /* 0x000000040c157220 */ /* 0x040fe20000410000 */
[----:B------:R-:W-:Y:S01]  /*fe30*/  FMUL.FTZ R22, R12, R6 ;  /* 0x000000060c167220 */ /* 0x000fe20000410000 */
[----:B------:R-:W-:-:S02]  /*fe40*/  HADD2.F32 R26, -RZ, R26.H0_H0 ;  /* 0x2000001aff1a7230 */ /* 0x000fc40000004100 */
[C---:B------:R-:W-:Y:S01]  /*fe50*/  FMUL.FTZ R12, R20.reuse, R5 ;  /* 0x00000005140c7220 */ /* 0x040fe20000410000 */
[-C--:B------:R-:W-:Y:S01]  /*fe60*/  FMUL.FTZ R20, R20, R7.reuse ;  /* 0x0000000714147220 */ /* 0x080fe20000410000 */
        /* <DEDUP_REMOVED lines=8> */
[----:B------:R-:W-:Y:S02]  /*fef0*/  F2FP.F16.F32.PACK_AB R23, R23, R8 ;  /* 0x000000081717723e */ /* 0x000fe400000000ff */
[----:B------:R-:W-:Y:S02]  /*ff00*/  MOV R21, R30 ;  /* 0x0000001e00157202 */ /* 0x000fe40000000f00 */
[----:B------:R-:W-:Y:S02]  /*ff10*/  MOV R22, R12 ;  /* 0x0000000c00167202 */ /* 0x000fe40000000f00 */
.L_x_2169:
[----:B------:R-:W-:Y:S05]  /*ff20*/  BSYNC B0 ;  /* 0x0000000000007941 */ /* 0x000fea0003800000 */
.L_x_2168:
[----:B-----5:R3:W-:Y:S02]  /*ff30*/  STS.128 [R247], R20 ;  /* 0x00000014f7007388 */ /* 0x0207e40000000c00 */
.L_x_2167:
[----:B------:R-:W-:Y:S05]  /*ff40*/  BSYNC B1 ;  /* 0x0000000000017941 */ /* 0x000fea0003800000 */
.L_x_2166:
        /* <DEDUP_REMOVED lines=52> */
.L_x_2171:
[----:B------:R-:W-:Y:S05]  /*10290*/  BSYNC B0 ;  /* 0x0000000000007941 */ /* 0x000fea0003800000 */
.L_x_2170:
[----:B-----5:R1:W-:Y:S02]  /*102a0*/  STS.128 [R247+0x2000], R20 ;  /* 0x00200014f7007388 */ /* 0x0203e40000000c00 */
.L_x_2165:
[----:B------:R-:W-:Y:S05]  /*102b0*/  BSYNC B2 ;  /* 0x0000000000027941 */ /* 0x000fea0003800000 */
.L_x_2164:
        /* <DEDUP_REMOVED lines=9> */
[----:B--23--:R-:W-:-:S03]  /*10350*/  IMAD.SHL.U32 R56, R4, 0x2, RZ ;  /* 0x0000000204387824 */ /* 0x00cfc600078e00ff */
[----:B------:R-:W-:Y:S02]  /*10360*/  SHF.L.U64.HI R4, R4, 0x1, R15 ;  /* 0x0000000104047819 */ /* 0x000fe4000001020f */
[-C--:B------:R-:W-:Y:S01]  /*10370*/  IADD3 R38, P2, R28, R56.reuse, RZ ;  /* 0x000000381c267210 */ /* 0x080fe20007f5e0ff */
        /* <DEDUP_REMOVED lines=21> */
[----:B--2---:R-:W-:Y:S02]  /*104d0*/  HADD2.F32 R21, -RZ, R7.H1_H1 ;  /* 0x30000007ff157230 */ /* 0x004fe40000004100 */
        /* <DEDUP_REMOVED lines=32> */
.L_x_2177:
[----:B------:R-:W-:Y:S05]  /*106e0*/  BSYNC B0 ;  /* 0x0000000000007941 */ /* 0x000fea0003800000 */
.L_x_2176:
[----:B-----5:R3:W-:Y:S02]  /*106f0*/  STS.128 [R247+0x800], R20 ;  /* 0x00080014f7007388 */ /* 0x0207e40000000c00 */
.L_x_2175:
[----:B------:R-:W-:Y:S05]  /*10700*/  BSYNC B1 ;  /* 0x0000000000017941 */ /* 0x000fea0003800000 */
.L_x_2174:
        /* <DEDUP_REMOVED lines=52> */
.L_x_2179:
[----:B------:R-:W-:Y:S05]  /*10a50*/  BSYNC B0 ;  /* 0x0000000000007941 */ /* 0x000fea0003800000 */
.L_x_2178:
[----:B-----5:R3:W-:Y:S02]  /*10a60*/  STS.128 [R247+0x2800], R20 ;  /* 0x00280014f7007388 */ /* 0x0207e40000000c00 */
.L_x_2173:
[----:B------:R-:W-:Y:S05]  /*10a70*/  BSYNC B2 ;  /* 0x0000000000027941 */ /* 0x000fea0003800000 */
.L_x_2172:
        /* <DEDUP_REMOVED lines=10> */
[C---:B-1----:R-:W-:Y:S02]  /*10b20*/  IMAD.SHL.U32 R42, R5.reuse, 0x2, RZ ;  /* 0x00000002052a7824 */ /* 0x042fe400078e00ff */
[----:B------:R1:W-:Y:S01]  /*10b30*/  @P0 STS.128 [R247+0x1000], RZ ;  /* 0x001000fff7000388 */ /* 0x0003e20000000c00 */
[----:B------:R-:W-:Y:S02]  /*10b40*/  SHF.L.U64.HI R4, R5, 0x1, R4 ;  /* 0x0000000105047819 */ /* 0x000fe40000010204 */
[-C--:B------:R-:W-:Y:S02]  /*10b50*/  IADD3 R38, P2, R28, R42.reuse, RZ ;  /* 0x0000002a1c267210 */ /* 0x080fe40007f5e0ff */
[----:B------:R-:W-:-:S03]  /*10b60*/  IADD3 R42, P1, R34, R42, RZ ;  /* 0x0000002a222a7210 */ /* 0x000fc60007f3e0ff */
[--C-:B------:R-:W-:Y:S02]  /*10b70*/  IMAD.X R39, R29, 0x1, R4.reuse, P2 ;  /* 0x000000011d277824 */ /* 0x100fe400010e0604 */
[----:B------:R-:W-:Y:S01]  /*10b80*/  IMAD.X R43, R35, 0x1, R4, P1 ;  /* 0x00000001232b7824 */ /* 0x000fe200008e0604 */
[----:B------:R-:W-:Y:S07]  /*10b90*/  @P0 BRA `(.L_x_2183) ;  /* 0x0000000000cc0947 */ /* 0x000fee0003800000 */
        /* <DEDUP_REMOVED lines=19> */
[----:B------:R-:W-:Y:S01]  /*10cd0*/  FMUL.FTZ R36, R33, R20 ;  /* 0x0000001421247220 */ /* 0x000fe20000410000 */
        /* <DEDUP_REMOVED lines=29> */
.L_x_2185:
[----:B------:R-:W-:Y:S05]  /*10eb0*/  BSYNC B0 ;  /* 0x0000000000007941 */ /* 0x000fea0003800000 */
.L_x_2184:
[----:B-----5:R1:W-:Y:S02]  /*10ec0*/  STS.128 [R247+0x1000], R20 ;  /* 0x00100014f7007388 */ /* 0x0203e40000000c00 */
.L_x_2183:
[----:B------:R-:W-:Y:S05]  /*10ed0*/  BSYNC B1 ;  /* 0x0000000000017941 */ /* 0x000fea0003800000 */
.L_x_2182:
        /* <DEDUP_REMOVED lines=13> */
[--C-:B------:R-:W-:Y:S02]  /*10fb0*/  HADD2.F32 R21, -RZ, R9.reuse.H1_H1 ;  /* 0x30000009ff157230 */ /* 0x100fe40000004100 */
[----:B------:R-:W-:Y:S02]  /*10fc0*/  HADD2.F32 R26, -RZ, R26.H1_H1 ;  /* 0x3000001aff1a7230 */ /* 0x000fe40000004100 */
[----:B------:R-:W-:Y:S02]  /*10fd0*/  HADD2.F32 R33, -RZ, R9.H0_H0 ;  /* 0x20000009ff217230 */ /* 0x000fe40000004100 */
[----:B---3--:R-:W-:Y:S02]  /*10fe0*/  HADD2.F32 R15, -RZ, R5.H1_H1 ;  /* 0x30000005ff0f7230 */ /* 0x008fe40000004100 */
[----:B-1----:R-:W-:Y:S02]  /*10ff0*/  HADD2.F32 R16, -RZ, R4.H1_H1 ;  /* 0x30000004ff107230 */ /* 0x002fe40000004100 */
        /* <DEDUP_REMOVED lines=9> */
[----:B------:R-:W-:Y:S01]  /*11090*/  FFMA.FTZ R21, R33, R15, R21 ;  /* 0x0000000f21157223 */ /* 0x000fe20000010015 */
[----:B------:R-:W-:Y:S02]  /*110a0*/  HADD2.F32 R15, -RZ, R12.H1_H1 ;  /* 0x3000000cff0f7230 */ /* 0x000fe40000004100 */
[C---:B------:R-:W-:Y:S01]  /*110b0*/  FFMA.FTZ R26, R23.reuse, R16, R26 ;  /* 0x00000010171a7223 */ /* 0x040fe2000001001a */
[--C-:B------:R-:W-:Y:S02]  /*110c0*/  HADD2.F32 R16, -RZ, R22.reuse.H1_H1 ;  /* 0x30000016ff107230 */ /* 0x100fe40000004100 */
[----:B------:R-:W-:Y:S01]  /*110d0*/  FFMA.FTZ R27, R23, R20, -R27 ;  /* 0x00000014171b7223 */ /* 0x000fe2000001081b */
[----:B------:R-:W-:Y:S02]  /*110e0*/  HADD2.F32 R7, -RZ, R7.H0_H0 ;  /* 0x20000007ff077230 */ /* 0x000fe40000004100 */
[----:B------:R-:W-:Y:S01]  /*110f0*/  FFMA.FTZ R9, R33, R17, -R9 ;  /* 0x0000001121097223 */ /* 0x000fe20000010809 */
[C---:B------:R-:W-:Y:S01]  /*11100*/  FMUL.FTZ R17, R15.reuse, R4 ;  /* 0x000000040f117220 */ /* 0x040fe20000410000 */
[----:B------:R-:W-:Y:S01]  /*11110*/  FMUL.FTZ R20, R15, R6 ;  /* 0x000000060f147220 */ /* 0x000fe20000410000 */
[----:B------:R-:W-:-:S02]  /*11120*/  HADD2.F32 R22, -RZ, R22.H0_H0 ;  /* 0x20000016ff167230 */ /* 0x000fc40000004100 */
[C---:B------:R-:W-:Y:S01]  /*11130*/  FMUL.FTZ R15, R16.reuse, R5 ;  /* 0x00000005100f7220 */ /* 0x040fe20000410000 */
[----:B------:R-:W-:Y:S01]  /*11140*/  FMUL.FTZ R16, R16, R7 ;  /* 0x0000000710107220 */ /* 0x000fe20000410000 */
[----:B------:R-:W-:Y:S01]  /*11150*/  HADD2.F32 R12, -RZ, R12.H0_H0 ;  /* 0x2000000cff0c7230 */ /* 0x000fe20000004100 */
[----:B------:R-:W-:Y:S01]  /*11160*/  F2FP.F16.F32.PACK_AB R26, R26, R27 ;  /* 0x0000001b1a1a723e */ /* 0x000fe200000000ff */
[C---:B------:R-:W-:Y:S01]  /*11170*/  FFMA.FTZ R15, R22.reuse, R7, -R15 ;  /* 0x00000007160f7223 */ /* 0x040fe2000001080f */
[----:B------:R-:W-:Y:S01]  /*11180*/  FFMA.FTZ R16, R22, R5, R16 ;  /* 0x0000000516107223 */ /* 0x000fe20000010010 */
[----:B------:R-:W-:Y:S01]  /*11190*/  F2FP.F16.F32.PACK_AB R9, R21, R9 ;  /* 0x000000091509723e */ /* 0x000fe200000000ff */
[C---:B------:R-:W-:Y:S01]  /*111a0*/  FFMA.FTZ R17, R12.reuse, R6, -R17 ;  /* 0x000000060c117223 */ /* 0x040fe20000010811 */
[----:B------:R-:W-:Y:S01]  /*111b0*/  FFMA.FTZ R20, R12, R4, R20 ;  /* 0x000000040c147223 */ /* 0x000fe20000010014 */
[----:B------:R-:W-:Y:S02]  /*111c0*/  MOV R21, R26 ;  /* 0x0000001a00157202 */ /* 0x000fe40000000f00 */
[----:B------:R-:W-:-:S02]  /*111d0*/  F2FP.F16.F32.PACK_AB R15, R16, R15 ;  /* 0x0000000f100f723e */ /* 0x000fc400000000ff */
[----:B------:R-:W-:Y:S02]  /*111e0*/  F2FP.F16.F32.PACK_AB R20, R20, R17 ;  /* 0x000000111414723e */ /* 0x000fe400000000ff */
[----:B------:R-:W-:Y:S02]  /*111f0*/  MOV R22, R15 ;  /* 0x0000000f00167202 */ /* 0x000fe40000000f00 */
[----:B------:R-:W-:Y:S02]  /*11200*/  MOV R23, R9 ;  /* 0x0000000900177202 */ /* 0x000fe40000000f00 */
.L_x_2187:
[----:B------:R-:W-:Y:S05]  /*11210*/  BSYNC B0 ;  /* 0x0000000000007941 */ /* 0x000fea0003800000 */
.L_x_2186:
[----:B-----5:R3:W-:Y:S02]  /*11220*/  STS.128 [R247+0x3000], R20 ;  /* 0x00300014f7007388 */ /* 0x0207e40000000c00 */
.L_x_2181:
[----:B------:R-:W-:Y:S05]  /*11230*/  BSYNC B2 ;  /* 0x0000000000027941 */ /* 0x000fea0003800000 */
.L_x_2180:
        /* <DEDUP_REMOVED lines=26> */
[--C-:B------:R-:W-:Y:S01]  /*113e0*/  HADD2.F32 R21, -RZ, R15.reuse.H0_H0 ;  /* 0x2000000fff157230 */ /* 0x100fe20000004100 */
[----:B------:R-:W-:Y:S01]  /*113f0*/  MOV R20, R22 ;  /* 0x0000001600147202 */ /* 0x000fe20000000f00 */
[----:B------:R-:W-:-:S02]  /*11400*/  HADD2.F32 R22, -RZ, R15.H1_H1 ;  /* 0x3000000fff167230 */ /* 0x000fc40000004100 */
[--C-:B------:R-:W-:Y:S02]  /*11410*/  HADD2.F32 R19, -RZ, R3.reuse.H1_H1 ;  /* 0x30000003ff137230 */ /* 0x100fe40000004100 */
        /* <DEDUP_REMOVED lines=24> */
[----:B------:R-:W-:Y:S01]  /*115a0*/  FMUL.FTZ R16, R16, R7 ;  /* 0x0000000710107220 */ /* 0x000fe20000410000 */
        /* <DEDUP_REMOVED lines=12> */
.L_x_2192:
[----:B------:R-:W-:Y:S05]  /*11670*/  BSYNC B0 ;  /* 0x0000000000007941 */ /* 0x000fea0003800000 */
.L_x_2191:
[----:B-----5:R3:W-:Y:S02]  /*11680*/  STS.128 [R247+0x1800], R20 ;  /* 0x00180014f7007388 */ /* 0x0207e40000000c00 */
.L_x_2190:
[----:B------:R-:W-:Y:S05]  /*11690*/  BSYNC B1 ;  /* 0x0000000000017941 */ /* 0x000fea0003800000 */
.L_x_2189:
        /* <DEDUP_REMOVED lines=8> */
[----:B------:R-:W4:Y:S01]  /*11720*/  LD.E.64 R4, desc[UR6][R12.64+0x40] ;  /* 0x000040060c047980 */ /* 0x000f22000c101b00 */
[----:B---3-5:R-:W-:Y:S02]  /*11730*/  MOV R17, R41 ;  /* 0x0000002900117202 */ /* 0x028fe40000000f00 */
        /* <DEDUP_REMOVED lines=43> */
.L_x_2194:
[----:B------:R-:W-:Y:S05]  /*119f0*/  BSYNC B0 ;  /* 0x0000000000007941 */ /* 0x000fea0003800000 */
.L_x_2193:
[----:B-----5:R1:W-:Y:S01]  /*11a00*/  STS.128 [R247+0x3800], R40 ;  /* 0x00380028f7007388 */ /* 0x0203e20000000c00 */
[----:B------:R-:W-:Y:S05]  /*11a10*/  BRA `(.L_x_2188) ;  /* 0x0000003800687947 */ /* 0x000fea0003800000 */
.L_x_2163:
        /* <DEDUP_REMOVED lines=67> */
[--C-:B----4-:R-:W-:Y:S02]  /*11e50*/  HADD2.F32 R7, -RZ, R21.reuse.H0_H0 ;  /* 0x20000015ff077230 */ /* 0x110fe40000004100 */
[----:B------:R-:W-:Y:S02]  /*11e60*/  HADD2.F32 R25, -RZ, R21.H1_H1 ;  /* 0x30000015ff197230 */ /* 0x000fe40000004100 */
[----:B------:R-:W-:Y:S01]  /*11e70*/  FMUL.FTZ R59, R59, R26 ;  /* 0x0000001a3b3b7220 */ /* 0x000fe20000410000 */
[----:B------:R-:W-:Y:S02]  /*11e80*/  HADD2.F32 R8, -RZ, R30.H0_H0 ;  /* 0x2000001eff087230 */ /* 0x000fe40000004100 */
[----:B------:R-:W-:Y:S02]  /*11e90*/  HADD2.F32 R21, -RZ, R23.H0_H0 ;  /* 0x20000017ff157230 */ /* 0x000fe40000004100 */
[----:B------:R-:W-:Y:S01]  /*11ea0*/  FMUL.FTZ R60, R60, R38 ;  /* 0x000000263c3c7220 */ /* 0x000fe20000410000 */
[----:B------:R-:W-:-:S02]  /*11eb0*/  HADD2.F32 R26, -RZ, R20.H0_H0 ;  /* 0x20000014ff1a7230 */ /* 0x000fc40000004100 */
[----:B------:R-:W-:Y:S01]  /*11ec0*/  FFMA.FTZ R5, R5, R7, R59 ;  /* 0x0000000705057223 */ /* 0x000fe2000001003b */
[----:B------:R-:W-:Y:S02]  /*11ed0*/  HADD2.F32 R38, -RZ, R20.H1_H1 ;  /* 0x30000014ff267230 */ /* 0x000fe40000004100 */
[----:B------:R-:W-:Y:S01]  /*11ee0*/  FFMA.FTZ R8, R8, R21, R37 ;  /* 0x0000001508087223 */ /* 0x000fe20000010025 */
[----:B------:R-:W-:Y:S02]  /*11ef0*/  HADD2.F32 R20, -RZ, R22.H0_H0 ;  /* 0x20000016ff147230 */ /* 0x000fe40000004100 */
[----:B------:R-:W-:Y:S02]  /*11f00*/  HADD2.F32 R7, -RZ, R33.H0_H0 ;  /* 0x20000021ff077230 */ /* 0x000fe40000004100 */
[----:B------:R-:W-:Y:S02]  /*11f10*/  HADD2.F32 R21, -RZ, R36.H0_H0 ;  /* 0x20000024ff157230 */ /* 0x000fe40000004100 */
[----:B------:R-:W-:-:S02]  /*11f20*/  HADD2.F32 R23, -RZ, R23.H1_H1 ;  /* 0x30000017ff177230 */ /* 0x000fc40000004100 */
[----:B------:R-:W-:Y:S02]  /*11f30*/  HADD2.F32 R22, -RZ, R22.H1_H1 ;  /* 0x30000016ff167230 */ /* 0x000fe40000004100 */
        /* <DEDUP_REMOVED lines=17> */
.L_x_2200:
[----:B------:R-:W-:Y:S05]  /*12050*/  BSYNC B0 ;  /* 0x0000000000007941 */ /* 0x000fea0003800000 */
.L_x_2199:
[----:B-----5:R3:W-:Y:S02]  /*12060*/  STS.128 [R247], R36 ;  /* 0x00000024f7007388 */ /* 0x0207e40000000c00 */
.L_x_2198:
[----:B------:R-:W-:Y:S05]  /*12070*/  BSYNC B1 ;  /* 0x0000000000017941 */ /* 0x000fea0003800000 */
.L_x_2197:
        /* <DEDUP_REMOVED lines=29> */
[----:B------:R-:W-:Y:S02]  /*12250*/  MOV R30, R39 ;  /* 0x00000027001e7202 */ /* 0x000fe40000000f00 */
[----:B--2---:R-:W-:Y:S02]  /*12260*/  MOV R37, R25 ;  /* 0x0000001900257202 */ /* 0x004fe40000000f00 */
[----:B------:R-:W-:Y:S01]  /*12270*/  MOV R25, R26 ;  /* 0x0000001a00197202 */ /* 0x000fe20000000f00 */
[----:B----4-:R-:W-:-:S02]  /*12280*/  HADD2.F32 R26, -RZ, R4.H0_H0 ;  /* 0x20000004ff1a7230 */ /* 0x010fc40000004100 */
[----:B------:R-:W-:Y:S02]  /*12290*/  HADD2.F32 R38, -RZ, R4.H1_H1 ;  /* 0x30000004ff267230 */ /* 0x000fe40000004100 */
[--C-:B------:R-:W-:Y:S02]  /*122a0*/  HADD2.F32 R4, -RZ, R5.reuse.H0_H0 ;  /* 0x20000005ff047230 */ /* 0x100fe40000004100 */
[--C-:B---3--:R-:W-:Y:S02]  /*122b0*/  HADD2.F32 R57, -RZ, R24.reuse.H0_H0 ;  /* 0x20000018ff397230 */ /* 0x108fe40000004100 */
        /* <DEDUP_REMOVED lines=19> */
[----:B------:R-:W-:Y:S01]  /*123f0*/  FMUL.FTZ R56, R25, R56 ;  /* 0x0000003819387220 */ /* 0x000fe20000410000 */
[----:B------:R-:W-:Y:S01]  /*12400*/  FMUL.FTZ R7, R27, R7 ;  /* 0x000000071b077220 */ /* 0x000fe20000410000 */
[----:B------:R-:W-:Y:S01]  /*12410*/  FMUL.FTZ R5, R26, R5 ;  /* 0x000000051a057220 */ /* 0x000fe20000410000 */
[----:B------:R-:W-:-:S02]  /*12420*/  HADD2.F32 R37, -RZ, R37.H1_H1 ;  /* 0x30000025ff257230 */ /* 0x000fc40000004100 */
[----:B------:R-:W-:Y:S01]  /*12430*/  @!P1 FADD.FTZ R38, -R38, -RZ ;  /* 0x800000ff26269221 */ /* 0x000fe20000010100 */
[----:B------:R-:W-:Y:S01]  /*12440*/  FMUL.FTZ R6, R4, R6 ;  /* 0x0000000604067220 */ /* 0x000fe20000410000 */
[----:B------:R-:W-:Y:S02]  /*12450*/  HADD2.F32 R26, -RZ, R8.H0_H0 ;  /* 0x20000008ff1a7230 */ /* 0x000fe40000004100 */
[--C-:B------:R-:W-:Y:S02]  /*12460*/  HADD2.F32 R25, -RZ, R20.reuse.H0_H0 ;  /* 0x20000014ff197230 */ /* 0x100fe40000004100 */
[----:B------:R-:W-:Y:S02]  /*12470*/  HADD2.F32 R27, -RZ, R20.H1_H1 ;  /* 0x30000014ff1b7230 */ /* 0x000fe40000004100 */
[----:B------:R-:W-:Y:S01]  /*12480*/  @!P1 FADD.FTZ R39, -R39, -RZ ;  /* 0x800000ff27279221 */ /* 0x000fe20000010100 */
[----:B------:R-:W-:Y:S02]  /*12490*/  HADD2.F32 R20, -RZ, R21.H0_H0 ;  /* 0x20000015ff147230 */ /* 0x000fe40000004100 */
[----:B------:R-:W-:-:S02]  /*124a0*/  HADD2.F32 R4, -RZ, R33.H0_H0 ;  /* 0x20000021ff047230 */ /* 0x000fc40000004100 */
[----:B------:R-:W-:Y:S01]  /*124b0*/  FMUL.FTZ R58, R58, R38 ;  /* 0x000000263a3a7220 */ /* 0x000fe20000410000 */
[----:B------:R-:W-:Y:S01]  /*124c0*/  FMUL.FTZ R37, R37, R39 ;  /* 0x0000002725257220 */ /* 0x000fe20000410000 */
[----:B------:R-:W-:Y:S02]  /*124d0*/  HADD2.F32 R38, -RZ, R21.H1_H1 ;  /* 0x30000015ff267230 */ /* 0x000fe40000004100 */
[----:B------:R-:W-:Y:S01]  /*124e0*/  FFMA.FTZ R20, R26, R20, R24 ;  /* 0x000000141a147223 */ /* 0x000fe20000010018 */
[--C-:B------:R-:W-:Y:S02]  /*124f0*/  HADD2.F32 R21, -RZ, R22.reuse.H0_H0 ;  /* 0x20000016ff157230 */ /* 0x100fe40000004100 */
[----:B------:R-:W-:Y:S01]  /*12500*/  FFMA.FTZ R4, R4, R25, R57 ;  /* 0x0000001904047223 */ /* 0x000fe20000010039 */
[----:B------:R-:W-:Y:S02]  /*12510*/  HADD2.F32 R39, -RZ, R22.H1_H1 ;  /* 0x30000016ff277230 */ /* 0x000fe40000004100 */
[----:B------:R-:W-:-:S02]  /*12520*/  HADD2.F32 R24, -RZ, R8.H1_H1 ;  /* 0x30000008ff187230 */ /* 0x000fc40000004100 */
[----:B------:R-:W-:Y:S02]  /*12530*/  HADD2.F32 R22, -RZ, R23.H0_H0 ;  /* 0x20000017ff167230 */ /* 0x000fe40000004100 */
[----:B------:R-:W-:Y:S02]  /*12540*/  HADD2.F32 R8, -RZ, R36.H0_H0 ;  /* 0x20000024ff087230 */ /* 0x000fe40000004100 */
[----:B------:R-:W-:Y:S02]  /*12550*/  HADD2.F32 R25, -RZ, R30.H0_H0 ;  /* 0x2000001eff197230 */ /* 0x000fe40000004100 */
[----:B------:R-:W-:Y:S02]  /*12560*/  HADD2.F32 R33, -RZ, R33.H1_H1 ;  /* 0x30000021ff217230 */ /* 0x000fe40000004100 */
[----:B------:R-:W-:Y:S02]  /*12570*/  HADD2.F32 R23, -RZ, R23.H1_H1 ;  /* 0x30000017ff177230 */ /* 0x000fe40000004100 */
[----:B------:R-:W-:-:S02]  /*12580*/  HADD2.F32 R36, -RZ, R36.H1_H1 ;  /* 0x30000024ff247230 */ /* 0x000fc40000004100 */
[----:B------:R-:W-:Y:S02]  /*12590*/  HADD2.F32 R30, -RZ, R30.H1_H1 ;  /* 0x3000001eff1e7230 */ /* 0x000fe40000004100 */
[----:B------:R-:W-:Y:S01]  /*125a0*/  FFMA.FTZ R27, R33, R27, R58 ;  /* 0x0000001b211b7223 */ /* 0x000fe2000001003a */
        /* <DEDUP_REMOVED lines=12> */
[----:B------:R-:W-:-:S02]  /*12670*/  MOV R39, R6 ;  /* 0x0000000600277202 */ /* 0x000fc40000000f00 */
.L_x_2202:
[----:B------:R-:W-:Y:S05]  /*12680*/  BSYNC B0 ;  /* 0x0000000000007941 */ /* 0x000fea0003800000 */
.L_x_2201:
[----:B-----5:R1:W-:Y:S02]  /*12690*/  STS.128 [R247+0x2000], R36 ;  /* 0x00200024f7007388 */ /* 0x0203e40000000c00 */
.L_x_2196:
[----:B------:R-:W-:Y:S05]  /*126a0*/  BSYNC B2 ;  /* 0x0000000000027941 */ /* 0x000fea0003800000 */
.L_x_2195:
        /* <DEDUP_REMOVED lines=13> */
[----:B------:R-:W-:Y:S02]  /*12780*/  ISETP.GE.AND P0, PT, R18, R3, PT ;  /* 0x000000031200720c */ /* 0x000fe40003f06270 */
        /* <DEDUP_REMOVED lines=22> */
[----:B------:R-:W-:Y:S02]  /*128f0*/  MOV R33, R39 ;  /* 0x0000002700217202 */ /* 0x000fe40000000f00 */
[----:B---3--:R-:W-:Y:S02]  /*12900*/  MOV R38, R25 ;  /* 0x0000001900267202 */ /* 0x008fe40000000f00 */
[----:B------:R-:W-:Y:S01]  /*12910*/  MOV R25, R26 ;  /* 0x0000001a00197202 */ /* 0x000fe20000000f00 */
[----:B----4-:R-:W-:-:S02]  /*12920*/  HADD2.F32 R26, -RZ, R4.H0_H0 ;  /* 0x20000004ff1a7230 */ /* 0x010fc40000004100 */
[----:B------:R-:W-:Y:S02]  /*12930*/  HADD2.F32 R39, -RZ, R4.H1_H1 ;  /* 0x30000004ff277230 */ /* 0x000fe40000004100 */
        /* <DEDUP_REMOVED lines=22> */
[----:B------:R-:W-:-:S02]  /*12aa0*/  HADD2.F32 R38, -RZ, R38.H1_H1 ;  /* 0x30000026ff267230 */ /* 0x000fc40000004100 */
[----:B------:R-:W-:Y:S01]  /*12ab0*/  FMUL.FTZ R7, R27, R7 ;  /* 0x000000071b077220 */ /* 0x000fe20000410000 */
[----:B------:R-:W-:Y:S01]  /*12ac0*/  @!P0 FADD.FTZ R39, -R39, -RZ ;  /* 0x800000ff27278221 */ /* 0x000fe20000010100 */
[----:B------:R-:W-:Y:S01]  /*12ad0*/  FMUL.FTZ R5, R26, R5 ;  /* 0x000000051a057220 */ /* 0x000fe20000410000 */
[----:B------:R-:W-:Y:S01]  /*12ae0*/  FMUL.FTZ R6, R4, R6 ;  /* 0x0000000604067220 */ /* 0x000fe20000410000 */
[----:B------:R-:W-:Y:S01]  /*12af0*/  @!P0 FADD.FTZ R56, -R56, -RZ ;  /* 0x800000ff38388221 */ /* 0x000fe20000010100 */
[----:B------:R-:W-:Y:S02]  /*12b00*/  HADD2.F32 R4, -RZ, R36.H0_H0 ;  /* 0x20000024ff047230 */ /* 0x000fe40000004100 */
        /* <DEDUP_REMOVED lines=33> */
.L_x_2208:
[----:B------:R-:W-:Y:S05]  /*12d20*/  BSYNC B0 ;  /* 0x0000000000007941 */ /* 0x000fea0003800000 */
.L_x_2207:
[----:B-----5:R3:W-:Y:S02]  /*12d30*/  STS.128 [R247+0x800], R36 ;  /* 0x00080024f7007388 */ /* 0x0207e40000000c00 */
.L_x_2206:
[----:B------:R-:W-:Y:S05]  /*12d40*/  BSYNC B1 ;  /* 0x0000000000017941 */ /* 0x000fea0003800000 */
.L_x_2205:
[----:B------:R-:W-:-:S13]  /*12d50*/  ISETP.GE.AND P0, PT, R14, R2, PT ;  /* 0x000000020e00720c */ /* 0x000fda0003f06270 */
[----:B------:R1:W-:Y:S01]  /*12d60*/  @P0 STS.128 [R247+0x2800], RZ ;  /* 0x002800fff7000388 */ /* 0x0003e20000000c00 */
[----:B------:R-:W-:Y:S05]  /*12d70*/  @P0 BRA `(.L_x_2204) ;  /* 0x0000000400880947 */ /* 0x000fea0003800000 */
[----:B-1-3--:R1:W5:Y:S01]  /*12d80*/  LD.E.128 R36, desc[UR6][R42.64+0x80] ;  /* 0x000080062a247980 */ /* 0x00a362000c101d00 */
[----:B------:R-:W-:Y:S01]  /*12d90*/  ISETP.GE.AND P0, PT, R14, R0, PT ;  /* 0x000000000e00720c */ /* 0x000fe20003f06270 */
[----:B------:R-:W-:-:S12]  /*12da0*/  BSSY B0, `(.L_x_2209) ;  /* 0x000005e000007945 */ /* 0x000fd80003800000 */
[----:B------:R-:W-:Y:S05]  /*12db0*/  @P0 BRA `(.L_x_2210) ;  /* 0x0000000400700947 */ /* 0x000fea0003800000 */
[----:B------:R-:W-:Y:S02]  /*12dc0*/  ISETP.GE.AND P0, PT, R14, R3, PT ;  /* 0x000000030e00720c */ /* 0x000fe40003f06270 */
        /* <DEDUP_REMOVED lines=15> */
[----:B------:R2:W4:Y:S01]  /*12ec0*/  LD.E.128 R4, desc[UR6][R22.64] ;  /* 0x0000000616047980 */ /* 0x000522000c101d00 */
        /* <DEDUP_REMOVED lines=13> */
[--C-:B------:R-:W-:Y:S02]  /*12fa0*/  HADD2.F32 R4, -RZ, R5.reuse.H0_H0 ;  /* 0x20000005ff047230 */ /* 0x100fe40000004100 */
[--C-:B-1----:R-:W-:Y:S02]  /*12fb0*/  HADD2.F32 R43, -RZ, R24.reuse.H0_H0 ;  /* 0x20000018ff2b7230 */ /* 0x102fe40000004100 */
        /* <DEDUP_REMOVED lines=22> */
[----:B--2---:R-:W-:-:S02]  /*13120*/  HADD2.F32 R25, -RZ, R20.H0_H0 ;  /* 0x20000014ff197230 */ /* 0x004fc40000004100 */
[----:B------:R-:W-:Y:S01]  /*13130*/  @!P0 FADD.FTZ R38, -R38, -RZ ;  /* 0x800000ff26268221 */ /* 0x000fe20000010100 */
[----:B------:R-:W-:Y:S02]  /*13140*/  HADD2.F32 R27, -RZ, R20.H1_H1 ;  /* 0x30000014ff1b7230 */ /* 0x000fe40000004100 */
[----:B------:R-:W-:Y:S01]  /*13150*/  FMUL.FTZ R6, R4, R6 ;  /* 0x0000000604067220 */ /* 0x000fe20000410000 */
[----:B------:R-:W-:Y:S02]  /*13160*/  HADD2.F32 R37, -RZ, R37.H1_H1 ;  /* 0x30000025ff257230 */ /* 0x000fe40000004100 */
[----:B------:R-:W-:Y:S01]  /*13170*/  @!P0 FADD.FTZ R39, -R39, -RZ ;  /* 0x800000ff27278221 */ /* 0x000fe20000010100 */
[----:B------:R-:W-:Y:S02]  /*13180*/  HADD2.F32 R26, -RZ, R15.H0_H0 ;  /* 0x2000000fff1a7230 */ /* 0x000fe40000004100 */
        /* <DEDUP_REMOVED lines=31> */
.L_x_2210:
[----:B------:R-:W-:Y:S05]  /*13380*/  BSYNC B0 ;  /* 0x0000000000007941 */ /* 0x000fea0003800000 */
.L_x_2209:
[----:B-----5:R3:W-:Y:S02]  /*13390*/  STS.128 [R247+0x2800], R36 ;  /* 0x00280024f7007388 */ /* 0x0207e40000000c00 */
.L_x_2204:
[----:B------:R-:W-:Y:S05]  /*133a0*/  BSYNC B2 ;  /* 0x0000000000027941 */ /* 0x000fea0003800000 */
.L_x_2203:
        /* <DEDUP_REMOVED lines=104> */
.L_x_2216:
[----:B------:R-:W-:Y:S05]  /*13a30*/  BSYNC B0 ;  /* 0x0000000000007941 */ /* 0x000fea0003800000 */
.L_x_2215:
[----:B-----5:R3:W-:Y:S02]  /*13a40*/  STS.128 [R247+0x1000], R36 ;  /* 0x00100024f7007388 */ /* 0x0207e40000000c00 */
.L_x_2214:
[----:B------:R-:W-:Y:S05]  /*13a50*/  BSYNC B1 ;  /* 0x0000000000017941 */ /* 0x000fea0003800000 */
.L_x_2213:
        /* <DEDUP_REMOVED lines=22> */
[----:B------:R-:W-:-:S03]  /*13bc0*/  @P0 IADD3 R16, -R3, RZ, RZ ;  /* 0x000000ff03100210 */ /* 0x000fc60007ffe1ff */
[----:B------:R1:W2:Y:S01]  /*13bd0*/  LD.E.128 R4, desc[UR6][R22.64] ;  /* 0x0000000616047980 */ /* 0x0002a2000c101d00 */
[----:B------:R-:W-:-:S04]  /*13be0*/  IADD3 R20, P1, R16, R20, RZ ;  /* 0x0000001410147210 */ /* 0x000fc80007f3e0ff */
[----:B------:R-:W-:Y:S02]  /*13bf0*/  LEA.HI.X.SX32 R15, R16, R15, 0x1, P1 ;  /* 0x0000000f100f7211 */ /* 0x000fe400008f0eff */
[----:B-1----:R-:W-:-:S04]  /*13c00*/  LEA R22, P1, R20, R28, 0x1 ;  /* 0x0000001c14167211 */ /* 0x002fc800078208ff */
        /* <DEDUP_REMOVED lines=40> */
[--C-:B----4-:R-:W-:Y:S02]  /*13e90*/  HADD2.F32 R17, -RZ, R20.reuse.H0_H0 ;  /* 0x20000014ff117230 */ /* 0x110fe40000004100 */
[----:B------:R-:W-:Y:S02]  /*13ea0*/  HADD2.F32 R27, -RZ, R20.H1_H1 ;  /* 0x30000014ff1b7230 */ /* 0x000fe40000004100 */
[----:B------:R-:W-:-:S02]  /*13eb0*/  HADD2.F32 R25, -RZ, R15.H0_H0 ;  /* 0x2000000fff197230 */ /* 0x000fc40000004100 */
        /* <DEDUP_REMOVED lines=8> */
[----:B------:R-:W-:Y:S02]  /*13f40*/  HADD2.F32 R17, -RZ, R15.H1_H1 ;  /* 0x3000000fff117230 */ /* 0x000fe40000004100 */
[----:B------:R-:W-:Y:S02]  /*13f50*/  HADD2.F32 R22, -RZ, R23.H0_H0 ;  /* 0x20000017ff167230 */ /* 0x000fe40000004100 */
[----:B------:R-:W-:Y:S02]  /*13f60*/  HADD2.F32 R15, -RZ, R33.H0_H0 ;  /* 0x20000021ff0f7230 */ /* 0x000fe40000004100 */
[----:B------:R-:W-:Y:S02]  /*13f70*/  HADD2.F32 R24, -RZ, R16.H0_H0 ;  /* 0x20000010ff187230 */ /* 0x000fe40000004100 */
        /* <DEDUP_REMOVED lines=17> */
.L_x_2218:
[----:B------:R-:W-:Y:S05]  /*14090*/  BSYNC B0 ;  /* 0x0000000000007941 */ /* 0x000fea0003800000 */
.L_x_2217:
[----:B-----5:R3:W-:Y:S02]  /*140a0*/  STS.128 [R247+0x3000], R36 ;  /* 0x00300024f7007388 */ /* 0x0207e40000000c00 */
.L_x_2212:
[----:B------:R-:W-:Y:S05]  /*140b0*/  BSYNC B2 ;  /* 0x0000000000027941 */ /* 0x000fea0003800000 */
.L_x_2211:
[----:B------:R-:W-:-:S05]  /*140c0*/  VIADD R33, R200, 0x30 ;  /* 0x00000030c8217836 */ /* 0x000fca0000000000 */
        /* <DEDUP_REMOVED lines=20> */
[----:B------:R-:W-:Y:S01]  /*14210*/  IMAD.WIDE R24, R6, 0x2, R40 ;  /* 0x0000000206187825 */ /* 0x000fe200078e0228 */
[----:B------:R-:W-:Y:S02]  /*14220*/  LEA.HI.X.SX32 R4, R4, R13, 0x1, P1 ;  /* 0x0000000d04047211 */ /* 0x000fe400008f0eff */
[----:B-1----:R-:W-:-:S03]  /*14230*/  LEA R16, P1, R5, R34, 0x1 ;  /* 0x0000002205107211 */ /* 0x002fc600078208ff */
[----:B------:R-:W2:Y:S01]  /*14240*/  LD.E.128 R24, desc[UR6][R24.64] ;  /* 0x0000000618187980 */ /* 0x000ea2000c101d00 */
[----:B------:R-:W-:-:S05]  /*14250*/  LEA.HI.X R17, R5, R35, R4, 0x1, P1 ;  /* 0x0000002305117211 */ /* 0x000fca00008f0c04 */
[----:B------:R1:W3:Y:S02]  /*14260*/  LD.E.128 R4, desc[UR6][R16.64] ;  /* 0x0000000610047980 */ /* 0x0002e4000c101d00 */
[----:B-1----:R-:W-:Y:S02]  /*14270*/  MOV R16, RZ ;  /* 0x000000ff00107202 */ /* 0x002fe40000000f00 */
[----:B------:R-:W-:-:S04]  /*14280*/  @P0 IADD3 R16, -R3, RZ, RZ ;  /* 0x000000ff03100210 */ /* 0x000fc80007ffe1ff */
[----:B------:R-:W-:-:S04]  /*14290*/  IADD3 R15, P1, R16, R15, RZ ;  /* 0x0000000f100f7210 */ /* 0x000fc80007f3e0ff */
[----:B------:R-:W-:Y:S02]  /*142a0*/  LEA.HI.X.SX32 R13, R16, R13, 0x1, P1 ;  /* 0x0000000d100d7211 */ /* 0x000fe400008f0eff */
[----:B------:R-:W-:-:S04]  /*142b0*/  LEA R16, P1, R15, R28, 0x1 ;  /* 0x0000001c0f107211 */ /* 0x000fc800078208ff */
[----:B------:R-:W-:-:S06]  /*142c0*/  LEA.HI.X R17, R15, R29, R13, 0x1, P1 ;  /* 0x0000001d0f117211 */ /* 0x000fcc00008f0c0d */
[----:B------:R-:W4:Y:S01]  /*142d0*/  LD.E.128 R16, desc[UR6][R16.64] ;  /* 0x0000000610107980 */ /* 0x000f22000c101d00 */
[----:B-----5:R-:W-:Y:S02]  /*142e0*/  MOV R13, R21 ;  /* 0x00000015000d7202 */ /* 0x020fe40000000f00 */
[----:B------:R-:W-:Y:S02]  /*142f0*/  MOV R15, R23 ;  /* 0x00000017000f7202 */ /* 0x000fe40000000f00 */
[----:B--2---:R-:W-:Y:S02]  /*14300*/  MOV R21, R24 ;  /* 0x0000001800157202 */ /* 0x004fe40000000f00 */
[----:B------:R-:W-:Y:S02]  /*14310*/  MOV R23, R26 ;  /* 0x0000001a00177202 */ /* 0x000fe40000000f00 */
[----:B------:R-:W-:Y:S02]  /*14320*/  MOV R24, R25 ;  /* 0x0000001900187202 */ /* 0x000fe40000000f00 */
[----:B------:R-:W-:Y:S01]  /*14330*/  MOV R26, R27 ;  /* 0x0000001b001a7202 */ /* 0x000fe20000000f00 */
[----:B---3--:R-:W-:-:S02]  /*14340*/  HADD2.F32 R25, -RZ, R4.H0_H0 ;  /* 0x20000004ff197230 */ /* 0x008fc40000004100 */
        /* <DEDUP_REMOVED lines=33> */
[----:B----4-:R-:W-:-:S02]  /*14560*/  HADD2.F32 R20, -RZ, R16.H0_H0 ;  /* 0x20000010ff147230 */ /* 0x010fc40000004100 */
        /* <DEDUP_REMOVED lines=28> */
.L_x_2222:
[----:B------:R-:W-:Y:S05]  /*14730*/  BSYNC B0 ;  /* 0x0000000000007941 */ /* 0x000fea0003800000 */
.L_x_2221:
[----:B-----5:R1:W-:Y:S02]  /*14740*/  STS.128 [R247+0x1800], R20 ;  /* 0x00180014f7007388 */ /* 0x0203e40000000c00 */
.L_x_2220:
[----:B------:R-:W-:Y:S05]  /*14750*/  BSYNC B1 ;  /* 0x0000000000017941 */ /* 0x000fea0003800000 */
.L_x_2219:
        /* <DEDUP_REMOVED lines=23> */
[----:B------:R-:W-:Y:S01]  /*148d0*/  MOV R0, RZ ;  /* 0x000000ff00007202 */ /* 0x000fe20000000f00 */
[----:B------:R-:W2:Y:S01]  /*148e0*/  LD.E.128 R20, desc[UR6][R6.64] ;  /* 0x0000000606147980 */ /* 0x000ea2000c101d00 */
[----:B------:R-:W-:-:S04]  /*148f0*/  @P0 IADD3 R0, -R3, RZ, RZ ;  /* 0x000000ff03000210 */ /* 0x000fc80007ffe1ff */
[----:B------:R-:W-:-:S04]  /*14900*/  IADD3 R9, P1, R0, R9, RZ ;  /* 0x0000000900097210 */ /* 0x000fc80007f3e0ff */
[----:B------:R-:W-:Y:S02]  /*14910*/  LEA.HI.X.SX32 R0, R0, R12, 0x1, P1 ;  /* 0x0000000c00007211 */ /* 0x000fe400008f0eff */
[C---:B------:R-:W-:Y:S01]  /*14920*/  LEA R12, P1, R9.reuse, R28, 0x1 ;  /* 0x0000001c090c7211 */ /* 0x040fe200078208ff */
[----:B------:R-:W3:Y:S03]  /*14930*/  LD.E.128 R4, desc[UR6][R14.64] ;  /* 0x000000060e047980 */ /* 0x000ee6000c101d00 */
[----:B------:R-:W-:-:S06]  /*14940*/  LEA.HI.X R13, R9, R29, R0, 0x1, P1 ;  /* 0x0000001d090d7211 */ /* 0x000fcc00008f0c00 */
[----:B------:R-:W4:Y:S01]  /*14950*/  LD.E.128 R12, desc[UR6][R12.64] ;  /* 0x000000060c0c7980 */ /* 0x000f22000c101d00 */
[----:B-----5:R-:W-:Y:S02]  /*14960*/  MOV R3, R16 ;  /* 0x0000001000037202 */ /* 0x020fe40000000f00 */
[----:B------:R-:W-:Y:S02]  /*14970*/  MOV R16, R18 ;  /* 0x0000001200107202 */ /* 0x000fe40000000f00 */
[----:B------:R-:W-:Y:S02]  /*14980*/  MOV R2, R19 ;  /* 0x0000001300027202 */ /* 0x000fe40000000f00 */
[----:B------:R-:W-:Y:S02]  /*14990*/  MOV R0, R17 ;  /* 0x0000001100007202 */ /* 0x000fe40000000f00 */
[----:B--2---:R-:W-:Y:S02]  /*149a0*/  MOV R9, R20 ;  /* 0x0000001400097202 */ /* 0x004fe40000000f00 */
[----:B------:R-:W-:-:S02]  /*149b0*/  MOV R18, R21 ;  /* 0x0000001500127202 */ /* 0x000fc40000000f00 */
[----:B------:R-:W-:Y:S01]  /*149c0*/  MOV R17, R22 ;  /* 0x0000001600117202 */ /* 0x000fe20000000f00 */
[--C-:B------:R-:W-:Y:S01]  /*149d0*/  HADD2.F32 R24, -RZ, R9.reuse.H0_H0 ;  /* 0x20000009ff187230 */ /* 0x100fe20000004100 */
[----:B------:R-:W-:Y:S01]  /*149e0*/  MOV R20, R23 ;  /* 0x0000001700147202 */ /* 0x000fe20000000f00 */
[----:B------:R-:W-:Y:S02]  /*149f0*/  HADD2.F32 R25, -RZ, R9.H1_H1 ;  /* 0x30000009ff197230 */ /* 0x000fe40000004100 */
[--C-:B------:R-:W-:Y:S02]  /*14a00*/  HADD2.F32 R9, -RZ, R18.reuse.H0_H0 ;  /* 0x20000012ff097230 */ /* 0x100fe40000004100 */
[----:B------:R-:W-:Y:S02]  /*14a10*/  HADD2.F32 R18, -RZ, R18.H1_H1 ;  /* 0x30000012ff127230 */ /* 0x000fe40000004100 */
[--C-:B---3--:R-:W-:Y:S02]  /*14a20*/  HADD2.F32 R19, -RZ, R4.reuse.H0_H0 ;  /* 0x20000004ff137230 */ /* 0x108fe40000004100 */
[----:B------:R-:W-:-:S02]  /*14a30*/  HADD2.F32 R21, -RZ, R4.H1_H1 ;  /* 0x30000004ff157230 */ /* 0x000fc40000004100 */
[--C-:B------:R-:W-:Y:S02]  /*14a40*/  HADD2.F32 R4, -RZ, R5.reuse.H0_H0 ;  /* 0x20000005ff047230 */ /* 0x100fe40000004100 */
[----:B------:R-:W-:Y:S01]  /*14a50*/  @!P0 FADD.FTZ R19, -R19, -RZ ;  /* 0x800000ff13138221 */ /* 0x000fe20000010100 */
[----:B------:R-:W-:Y:S02]  /*14a60*/  HADD2.F32 R22, -RZ, R5.H1_H1 ;  /* 0x30000005ff167230 */ /* 0x000fe40000004100 */
[----:B------:R-:W-:Y:S01]  /*14a70*/  @!P0 FADD.FTZ R21, -R21, -RZ ;  /* 0x800000ff15158221 */ /* 0x000fe20000010100 */
[--C-:B------:R-:W-:Y:S02]  /*14a80*/  HADD2.F32 R5, -RZ, R6.reuse.H0_H0 ;  /* 0x20000006ff057230 */ /* 0x100fe40000004100 */
[----:B------:R-:W-:Y:S01]  /*14a90*/  @!P0 FADD.FTZ R4, -R4, -RZ ;  /* 0x800000ff04048221 */ /* 0x000fe20000010100 */
[----:B------:R-:W-:Y:S02]  /*14aa0*/  HADD2.F32 R23, -RZ, R6.H1_H1 ;  /* 0x30000006ff177230 */ /* 0x000fe40000004100 */
[----:B------:R-:W-:Y:S01]  /*14ab0*/  FMUL.FTZ R24, R24, R19 ;  /* 0x0000001318187220 */ /* 0x000fe20000410000 */
[----:B------:R-:W-:-:S02]  /*14ac0*/  HADD2.F32 R6, -RZ, R7.H0_H0 ;  /* 0x20000007ff067230 */ /* 0x000fc40000004100 */
[----:B------:R-:W-:Y:S01]  /*14ad0*/  FMUL.FTZ R9, R9, R4 ;  /* 0x0000000409097220 */ /* 0x000fe20000410000 */
[----:B------:R-:W-:Y:S02]  /*14ae0*/  HADD2.F32 R7, -RZ, R7.H1_H1 ;  /* 0x30000007ff077230 */ /* 0x000fe40000004100 */
[----:B------:R-:W-:Y:S01]  /*14af0*/  @!P0 FADD.FTZ R5, -R5, -RZ ;  /* 0x800000ff05058221 */ /* 0x000fe20000010100 */
[----:B------:R-:W-:Y:S02]  /*14b00*/  HADD2.F32 R19, -RZ, R17.H0_H0 ;  /* 0x20000011ff137230 */ /* 0x000fe40000004100 */
[----:B------:R-:W-:Y:S01]  /*14b10*/  @!P0 FADD.FTZ R6, -R6, -RZ ;  /* 0x800000ff06068221 */ /* 0x000fe20000010100 */
[--C-:B------:R-:W-:Y:S02]  /*14b20*/  HADD2.F32 R4, -RZ, R20.reuse.H0_H0 ;  /* 0x20000014ff047230 */ /* 0x100fe40000004100 */
[----:B------:R-:W-:Y:S01]  /*14b30*/  @!P0 FADD.FTZ R7, -R7, -RZ ;  /* 0x800000ff07078221 */ /* 0x000fe20000010100 */
[----:B------:R-:W-:-:S02]  /*14b40*/  HADD2.F32 R20, -RZ, R20.H1_H1 ;  /* 0x30000014ff147230 */ /* 0x000fc40000004100 */
[----:B------:R-:W-:Y:S01]  /*14b50*/  @!P0 FADD.FTZ R23, -R23, -RZ ;  /* 0x800000ff17178221 */ /* 0x000fe20000010100 */
[----:B------:R-:W-:Y:S02]  /*14b60*/  HADD2.F32 R17, -RZ, R17.H1_H1 ;  /* 0x30000011ff117230 */ /* 0x000fe40000004100 */
[----:B------:R-:W-:Y:S01]  /*14b70*/  FMUL.FTZ R5, R19, R5 ;  /* 0x0000000513057220 */ /* 0x000fe20000410000 */
[----:B------:R-:W-:Y:S01]  /*14b80*/  FMUL.FTZ R6, R4, R6 ;  /* 0x0000000604067220 */ /* 0x000fe20000410000 */
[----:B------:R-:W-:Y:S01]  /*14b90*/  FMUL.FTZ R7, R20, R7 ;  /* 0x0000000714077220 */ /* 0x000fe20000410000 */
[--C-:B------:R-:W-:Y:S02]  /*14ba0*/  HADD2.F32 R4, -RZ, R3.reuse.H0_H0 ;  /* 0x20000003ff047230 */ /* 0x100fe40000004100 */
[----:B------:R-:W-:Y:S01]  /*14bb0*/  FMUL.FTZ R23, R17, R23 ;  /* 0x0000001711177220 */ /* 0x000fe20000410000 */
[----:B------:R-:W-:Y:S02]  /*14bc0*/  HADD2.F32 R19, -RZ, R3.H1_H1 ;  /* 0x30000003ff137230 */ /* 0x000fe40000004100 */
[----:B------:R-:W-:Y:S01]  /*14bd0*/  @!P0 FADD.FTZ R22, -R22, -RZ ;  /* 0x800000ff16168221 */ /* 0x000fe20000010100 */
[----:B----4-:R-:W-:-:S02]  /*14be0*/  HADD2.F32 R3, -RZ, R12.H0_H0 ;  /* 0x2000000cff037230 */ /* 0x010fc40000004100 */
[----:B------:R-:W-:Y:S01]  /*14bf0*/  FMUL.FTZ R25, R25, R21 ;  /* 0x0000001519197220 */ /* 0x000fe20000410000 */
[----:B------:R-:W-:Y:S02]  /*14c00*/  HADD2.F32 R20, -RZ, R12.H1_H1 ;  /* 0x3000000cff147230 */ /* 0x000fe40000004100 */
[----:B------:R-:W-:Y:S01]  /*14c10*/  FMUL.FTZ R18, R18, R22 ;  /* 0x0000001612127220 */ /* 0x000fe20000410000 */
[----:B------:R-:W-:Y:S02]  /*14c20*/  HADD2.F32 R17, -RZ, R0.H0_H0 ;  /* 0x20000000ff117230 */ /* 0x000fe40000004100 */
[----:B------:R-:W-:Y:S01]  /*14c30*/  FFMA.FTZ R3, R4, R3, R24 ;  /* 0x0000000304037223 */ /* 0x000fe20000010018 */
[--C-:B------:R-:W-:Y:S02]  /*14c40*/  HADD2.F32 R12, -RZ, R13.reuse.H0_H0 ;  /* 0x2000000dff0c7230 */ /* 0x100fe40000004100 */
[----:B------:R-:W-:Y:S01]  /*14c50*/  FFMA.FTZ R19, R19, R20, R25 ;  /* 0x0000001413137223 */ /* 0x000fe20000010019 */
        /* <DEDUP_REMOVED lines=24> */
.L_x_2224:
[----:B------:R-:W-:Y:S05]  /*14de0*/  BSYNC B0 ;  /* 0x0000000000007941 */ /* 0x000fea0003800000 */
.L_x_2223:
[----:B-----5:R1:W-:Y:S01]  /*14df0*/  STS.128 [R247+0x3800], R16 ;  /* 0x00380010f7007388 */ /* 0x0203e20000000c00 */
[----:B------:R-:W-:Y:S05]  /*14e00*/  BRA `(.L_x_2188) ;  /* 0x00000004006c7947 */ /* 0x000fea0003800000 */
.L_x_2162:
        /* <DEDUP_REMOVED lines=12> */
[C---:B------:R-:W-:Y:S01]  /*14ed0*/  @!P2 LEA R6, P1, R180.reuse, R208, 0x1 ;  /* 0x000000d0b406a211 */ /* 0x040fe200078208ff */
        /* <DEDUP_REMOVED lines=14> */
.L_x_2226:
[----:B------:R-:W-:Y:S05]  /*14fc0*/  BSYNC B0 ;  /* 0x0000000000007941 */ /* 0x000fea0003800000 */
.L_x_2225:
[----:B------:R-:W-:Y:S04]  /*14fd0*/  BSSY B0, `(.L_x_2227) ;  /* 0x0000014000007945 */ /* 0x000fe80003800000 */
[----:B------:R-:W-:Y:S05]  /*14fe0*/  @P5 BRA `(.L_x_2228) ;  /* 0x0000000000485947 */ /* 0x000fea0003800000 */
[----:B------:R-:W-:Y:S02]  /*14ff0*/  ISETP.GE.AND P2, PT, R18, R159, PT ;  /* 0x0000009f1200720c */ /* 0x000fe40003f46270 */
[----:B------:R-:W-:-:S05]  /*15000*/  IADD3 R5, P1, R5, R180, RZ ;  /* 0x000000b405057210 */ /* 0x000fca0007f3e0ff */
[----:B------:R-:W-:-:S06]  /*15010*/  IMAD.X R3, R3, 0x1, R185, P1 ;  /* 0x0000000103037824 */ /* 0x000fcc00008e06b9 */
[C---:B-12---:R-:W-:Y:S01]  /*15020*/  @!P2 LEA R6, P1, R5.reuse, R208, 0x1 ;  /* 0x000000d00506a211 */ /* 0x046fe200078208ff */
        /* <DEDUP_REMOVED lines=14> */
.L_x_2228:
[----:B------:R-:W-:Y:S05]  /*15110*/  BSYNC B0 ;  /* 0x0000000000007941 */ /* 0x000fea0003800000 */
.L_x_2227:
[----:B------:R-:W-:Y:S04]  /*15120*/  BSSY B0, `(.L_x_2229) ;  /* 0x0000014000007945 */ /* 0x000fe80003800000 */
[----:B------:R-:W-:Y:S05]  /*15130*/  @P4 BRA `(.L_x_2230) ;  /* 0x0000000000484947 */ /* 0x000fea0003800000 */
[----:B------:R-:W-:Y:S02]  /*15140*/  ISETP.GE.AND P2, PT, R18, R159, PT ;  /* 0x0000009f1200720c */ /* 0x000fe40003f46270 */
[----:B----4-:R-:W-:-:S04]  /*15150*/  LEA R2, P1, R206, R180, 0x5 ;  /* 0x000000b4ce027211 */ /* 0x010fc800078228ff */
[----:B------:R-:W-:-:S07]  /*15160*/  LEA.HI.X R0, R206, R185, R207, 0x5, P1 ;  /* 0x000000b9ce007211 */ /* 0x000fce00008f2ccf */
        /* <DEDUP_REMOVED lines=15> */
.L_x_2230:
[----:B------:R-:W-:Y:S05]  /*15260*/  BSYNC B0 ;  /* 0x0000000000007941 */ /* 0x000fea0003800000 */
.L_x_2229:
[----:B------:R-:W-:Y:S05]  /*15270*/  @P3 BRA `(.L_x_2188) ;  /* 0x0000000000503947 */ /* 0x000fea0003800000 */
[----:B------:R-:W-:Y:S01]  /*15280*/  ISETP.GE.AND P1, PT, R18, R159, PT ;  /* 0x0000009f1200720c */ /* 0x000fe20003f26270 */
[----:B------:R-:W-:Y:S02]  /*15290*/  IMAD.MOV.U32 R181, RZ, RZ, R185 ;  /* 0x000000ffffb57224 */ /* 0x000fe400078e00b9 */
[----:B------:R-:W-:Y:S02]  /*152a0*/  IMAD R0, R207, 0x30, RZ ;  /* 0x00000030cf007824 */ /* 0x000fe400078e02ff */
[----:B------:R-:W-:-:S05]  /*152b0*/  IMAD.WIDE.U32 R206, R206, 0x30, R180 ;  /* 0x00000030cece7825 */ /* 0x000fca00078e00b4 */
[----:B------:R-:W-:-:S03]  /*152c0*/  IADD3 R0, R0, R207, RZ ;  /* 0x000000cf00007210 */ /* 0x000fc60007ffe0ff */
[C---:B----4-:R-:W-:Y:S01]  /*152d0*/  @!P1 LEA R2, P2, R206.reuse, R208, 0x1 ;  /* 0x000000d0ce029211 */ /* 0x050fe200078408ff */
        /* <DEDUP_REMOVED lines=14> */
.L_x_2188:
[----:B------:R-:W-:Y:S05]  /*153c0*/  BSYNC B3 ;  /* 0x0000000000037941 */ /* 0x000fea0003800000 */
.L_x_2161:
[----:B------:R-:W-:Y:S01]  /*153d0*/  VIADD R250, R48, 0xffffffff ;  /* 0xffffffff30fa7836 */ /* 0x000fe20000000000 */
[----:B------:R-:W-:Y:S01]  /*153e0*/  BSSY B0, `(.L_x_2231) ;  /* 0x000001f000007945 */ /* 0x000fe20003800000 */
[----:B-123--:R-:W-:Y:S01]  /*153f0*/  VIADD R6, R200, 0x40 ;  /* 0x00000040c8067836 */ /* 0x00efe20000000000 */
[----:B------:R-:W-:Y:S01]  /*15400*/  LOP3.LUT R251, R158, 0xff, RZ, 0xc0, !PT ;  /* 0x000000ff9efb7812 */ /* 0x000fe200078ec0ff */
[----:B----45:R-:W-:Y:S02]  /*15410*/  IMAD.SHL.U32 R2, R250, 0x80, RZ ;  /* 0x00000080fa027824 */ /* 0x030fe400078e00ff */
        /* <DEDUP_REMOVED lines=27> */
.L_x_2232:
[----:B------:R-:W-:Y:S05]  /*155d0*/  BSYNC B0 ;  /* 0x0000000000007941 */ /* 0x000fea0003800000 */
.L_x_2231:
        /* <DEDUP_REMOVED lines=21> */
.L_x_2234:
[----:B------:R-:W-:Y:S05]  /*15730*/  BSYNC B0 ;  /* 0x0000000000007941 */ /* 0x000fea0003800000 */
.L_x_2233:
        /* <DEDUP_REMOVED lines=25> */
.L_x_2236:
[----:B------:R-:W-:Y:S05]  /*158d0*/  BSYNC B0 ;  /* 0x0000000000007941 */ /* 0x000fea0003800000 */
.L_x_2235:
        /* <DEDUP_REMOVED lines=27> */
.L_x_2238:
[----:B------:R-:W-:Y:S05]  /*15a90*/  BSYNC B0 ;  /* 0x0000000000007941 */ /* 0x000fea0003800000 */
.L_x_2237:
        /* <DEDUP_REMOVED lines=10> */
[----:B------:R-:W-:Y:S02]  /*15b40*/  @P0 LEA R16, P2, R13, R204, 0x1 ;  /* 0x000000cc0d100211 */ /* 0x000fe400078408ff */
        /* <DEDUP_REMOVED lines=12> */
.L_x_2240:
[----:B------:R-:W-:Y:S05]  /*15c10*/  BSYNC B0 ;  /* 0x0000000000007941 */ /* 0x000fea0003800000 */
.L_x_2239:
        /* <DEDUP_REMOVED lines=27> */
.L_x_2242:
[----:B------:R-:W-:Y:S05]  /*15dd0*/  BSYNC B0 ;  /* 0x0000000000007941 */ /* 0x000fea0003800000 */
.L_x_2241:
        /* <DEDUP_REMOVED lines=27> */
.L_x_2244:
[----:B------:R-:W-:Y:S05]  /*15f90*/  BSYNC B0 ;  /* 0x0000000000007941 */ /* 0x000fea0003800000 */
.L_x_2243:
        /* <DEDUP_REMOVED lines=10> */
[C---:B----4-:R-:W-:Y:S02]  /*16040*/  @P0 LEA R16, P2, R12.reuse, R204, 0x1 ;  /* 0x000000cc0c100211 */ /* 0x050fe400078408ff */
        /* <DEDUP_REMOVED lines=16> */
.L_x_2246:
[----:B------:R-:W-:Y:S05]  /*16150*/  BSYNC B0 ;  /* 0x0000000000007941 */ /* 0x000fea0003800000 */
.L_x_2245:
        /* <DEDUP_REMOVED lines=18> */
[----:B-123--:R-:W-:Y:S01]  /*16280*/  @!P2 MOV R12, R141 ;  /* 0x0000008d000ca202 */ /* 0x00efe20000000f00 */
        /* <DEDUP_REMOVED lines=12> */
.L_x_2248:
[----:B------:R-:W-:Y:S05]  /*16350*/  BSYNC B0 ;  /* 0x0000000000007941 */ /* 0x000fea0003800000 */
.L_x_2247:
[----:B------:R1:W-:Y:S01]  /*16360*/  @P3 STS.128 [R247+0xc800], RZ ;  /* 0x00c800fff7003388 */ /* 0x0003e20000000c00 */
[----:B------:R-:W-:Y:S03]  /*16370*/  BSSY B0, `(.L_x_2249) ;  /* 0x0000014000007945 */ /* 0x000fe60003800000 */
[----:B------:R1:W-:Y:S01]  /*16380*/  @P3 STS.128 [R247+0x10800], RZ ;  /* 0x010800fff7003388 */ /* 0x0003e20000000c00 */
[----:B------:R-:W-:Y:S05]  /*16390*/  @P3 BRA `(.L_x_2250) ;  /* 0x0000000000443947 */ /* 0x000fea0003800000 */
[C---:B------:R-:W-:Y:S02]  /*163a0*/  LOP3.LUT R5, R251.reuse, 0x1, RZ, 0xc0, !PT ;  /* 0x00000001fb057812 */ /* 0x040fe400078ec0ff */
[----:B------:R-:W-:Y:S02]  /*163b0*/  LOP3.LUT P2, RZ, R251, 0x2, RZ, 0xc0, !PT ;  /* 0x00000002fbff7812 */ /* 0x000fe4000784c0ff */
[----:B------:R-:W-:-:S13]  /*163c0*/  ISETP.NE.U32.AND P3, PT, R5, 0x1, PT ;  /* 0x000000010500780c */ /* 0x000fda0003f65070 */
[----:B-123--:R-:W-:-:S04]  /*163d0*/  @!P3 LEA R12, P1, R235, R141, 0x1 ;  /* 0x0000008deb0cb211 */ /* 0x00efc800078208ff */
        /* <DEDUP_REMOVED lines=13> */
.L_x_2250:
[----:B------:R-:W-:Y:S05]  /*164b0*/  BSYNC B0 ;  /* 0x0000000000007941 */ /* 0x000fea0003800000 */
.L_x_2249:
[----:B------:R2:W-:Y:S01]  /*164c0*/  @P0 STS.128 [R247+0xd000], RZ ;  /* 0x00d000fff7000388 */ /* 0x0005e20000000c00 */
[----:B------:R-:W-:Y:S01]  /*164d0*/  BSSY B0, `(.L_x_2251) ;  /* 0x0000018000007945 */ /* 0x000fe20003800000 */
[----:B------:R-:W-:Y:S02]  /*164e0*/  ISETP.GE.AND P3, PT, R0, R3, PT ;  /* 0x000000030000720c */ /* 0x000fe40003f66270 */
[----:B------:R2:W-:Y:S01]  /*164f0*/  @P0 STS.128 [R247+0x11000], RZ ;  /* 0x011000fff7000388 */ /* 0x0005e20000000c00 */
[----:B-1----:R-:W-:Y:S01]  /*16500*/  LEA.HI R6, R55, R55, RZ, 0x1 ;  /* 0x0000003737067211 */ /* 0x002fe200078f08ff */
[----:B------:R-:W-:Y:S09]  /*16510*/  @P0 BRA `(.L_x_2252) ;  /* 0x00000000004c0947 */ /* 0x000ff20003800000 */
[C---:B------:R-:W-:Y:S02]  /*16520*/  LOP3.LUT R0, R251.reuse, 0x1, RZ, 0xc0, !PT ;  /* 0x00000001fb007812 */ /* 0x040fe400078ec0ff */
[----:B------:R-:W-:Y:S02]  /*16530*/  LOP3.LUT P1, RZ, R251, 0x2, RZ, 0xc0, !PT ;  /* 0x00000002fbff7812 */ /* 0x000fe4000782c0ff */
[----:B------:R-:W-:Y:S01]  /*16540*/  ISETP.NE.U32.AND P2, PT, R0, 0x1, PT ;  /* 0x000000010000780c */ /* 0x000fe20003f45070 */
[C---:B------:R-:W-:Y:S01]  /*16550*/  IMAD.SHL.U32 R0, R46.reuse, 0x20, RZ ;  /* 0x000000202e007824 */ /* 0x040fe200078e00ff */
[----:B------:R-:W-:-:S11]  /*16560*/  SHF.L.U64.HI R5, R46, 0x5, R47 ;  /* 0x000000052e057819 */ /* 0x000fd6000001022f */
[----:B--234-:R-:W-:-:S04]  /*16570*/  @!P2 LEA R14, P0, R0, R141, 0x1 ;  /* 0x0000008d000ea211 */ /* 0x01cfc800078008ff */
        /* <DEDUP_REMOVED lines=13> */
.L_x_2252:
[----:B------:R-:W-:Y:S05]  /*16650*/  BSYNC B0 ;  /* 0x0000000000007941 */ /* 0x000fea0003800000 */
.L_x_2251:
        /* <DEDUP_REMOVED lines=11> */
[-C--:B------:R-:W-:Y:S01]  /*16710*/  @P1 MOV R4, R141.reuse ;  /* 0x0000008d00041202 */ /* 0x080fe20000000f00 */
        /* <DEDUP_REMOVED lines=19> */
.L_x_2254:
[----:B------:R-:W-:Y:S05]  /*16850*/  BSYNC B0 ;  /* 0x0000000000007941 */ /* 0x000fea0003800000 */
.L_x_2253:
        /* <DEDUP_REMOVED lines=23> */
.L_x_2256:
[----:B------:R-:W-:Y:S05]  /*169d0*/  BSYNC B0 ;  /* 0x0000000000007941 */ /* 0x000fea0003800000 */
.L_x_2255:
        /* <DEDUP_REMOVED lines=27> */
.L_x_2258:
[----:B------:R-:W-:Y:S05]  /*16b90*/  BSYNC B0 ;  /* 0x0000000000007941 */ /* 0x000fea0003800000 */
.L_x_2257:
        /* <DEDUP_REMOVED lines=27> */
.L_x_2260:
[----:B------:R-:W-:Y:S05]  /*16d50*/  BSYNC B0 ;  /* 0x0000000000007941 */ /* 0x000fea0003800000 */
.L_x_2259:
        /* <DEDUP_REMOVED lines=27> */
.L_x_2262:
[----:B------:R-:W-:Y:S05]  /*16f10*/  BSYNC B0 ;  /* 0x0000000000007941 */ /* 0x000fea0003800000 */
.L_x_2261:
[----:B------:R-:W2:Y:S01]  /*16f20*/  LD.E R8, desc[UR6][R10.64+0x18c] ;  /* 0x00018c060a087980 */ /* 0x000ea2000c101900 */
[----:B------:R-:W-:Y:S01]  /*16f30*/  IMAD.SHL.U32 R0, R54, 0x40, RZ ;  /* 0x0000004036007824 */ /* 0x000fe200078e00ff */
[----:B------:R-:W-:Y:S01]  /*16f40*/  LOP3.LUT R160, R160, 0x1c0, RZ, 0xc0, !PT ;  /* 0x000001c0a0a07812 */ /* 0x000fe200078ec0ff */
[----:B------:R-:W-:Y:S02]  /*16f50*/  IMAD.SHL.U32 R3, R55, 0x8, RZ ;  /* 0x0000000837037824 */ /* 0x000fe400078e00ff */
[----:B------:R-:W-:Y:S01]  /*16f60*/  IMAD.SHL.U32 R200, R200, 0x8, RZ ;  /* 0x00000008c8c87824 */ /* 0x000fe200078e00ff */
[----:B------:R-:W-:Y:S01]  /*16f70*/  LOP3.LUT R0, R0, 0x1c0, RZ, 0xc0, !PT ;  /* 0x000001c000007812 */ /* 0x000fe200078ec0ff */
[----:B------:R-:W-:Y:S01]  /*16f80*/  IMAD.SHL.U32 R28, R161, 0x40, RZ ;  /* 0x00000040a11c7824 */ /* 0x000fe200078e00ff */
[----:B------:R-:W-:Y:S01]  /*16f90*/  LOP3.LUT R3, R160, 0x8, R3, 0xf8, !PT ;  /* 0x00000008a0037812 */ /* 0x000fe200078ef803 */
[----:B------:R-:W0:Y:S01]  /*16fa0*/  LDGDEPBAR ;  /* 0x00000000000079af */ /* 0x000e220000000000 */
[----:B------:R-:W-:-:S02]  /*16fb0*/  LOP3.LUT R200, R0, 0x8, R200, 0xf8, !PT ;  /* 0x0000000800c87812 */ /* 0x000fc400078ef8c8 */
[----:B------:R-:W-:Y:S02]  /*16fc0*/  LOP3.LUT R28, R28, 0xfffffe00, RZ, 0xc0, !PT ;  /* 0xfffffe001c1c7812 */ /* 0x000fe400078ec0ff */
[----:B------:R-:W-:Y:S02]  /*16fd0*/  SHF.R.U32.HI R160, RZ, 0x3, R160 ;  /* 0x00000003ffa07819 */ /* 0x000fe400000116a0 */
        /* <DEDUP_REMOVED lines=12> */
[----:B------:R-:W-:Y:S01]  /*170a0*/  VIADD R231, R233, 0x4020 ;  /* 0x00004020e9e77836 */ /* 0x000fe20000000000 */
[----:B------:R-:W1:Y:S01]  /*170b0*/  LDSM.16.M88.4 R36, [R233+0x4800] ;  /* 0x00480000e924783b */ /* 0x000e620000000200 */
[----:B------:R-:W-:-:S03]  /*170c0*/  IMAD R232, R32, 0x2, R234 ;  /* 0x0000000220e87824 */ /* 0x000fc600078e02ea */
[----:B------:R-:W1:Y:S04]  /*170d0*/  LDSM.16.M88.4 R132, [R233+0x6000] ;  /* 0x00600000e984783b */ /* 0x000e680000000200 */
[----:B------:R-:W-:Y:S01]  /*170e0*/  LDSM.16.M88.4 R120, [R232] ;  /* 0x00000000e878783b */ /* 0x000fe20000000200 */
[----:B------:R-:W-:-:S03]  /*170f0*/  @P1 VIADD R231, R0, 0xffffffe0 ;  /* 0xffffffe000e71836 */ /* 0x000fc60000000000 */
[----:B------:R-:W-:Y:S04]  /*17100*/  LDSM.16.M88.4 R20, [R233+0x5000] ;  /* 0x00500000e914783b */ /* 0x000fe80000000200 */
[----:B------:R-:W1:Y:S01]  /*17110*/  LDSM.16.M88.4 R128, [R231] ;  /* 0x00000000e780783b */ /* 0x000e620000000200 */
[----:B------:R-:W-:-:S03]  /*17120*/  IMAD.MOV.U32 R0, RZ, RZ, 0x40 ;  /* 0x00000040ff007424 */ /* 0x000fc600078e00ff */
[----:B-1234-:R-:W1:Y:S02]  /*17130*/  LDSM.16.M88.4 R12, [R233+0x5800] ;  /* 0x00580000e90c783b */ /* 0x01ee640000000200 */
[----:B------:R-:W-:Y:S02]  /*17140*/  SEL R0, R0, 0xffffffc0, !P2 ;  /* 0xffffffc000007807 */ /* 0x000fe40005000000 */
[----:B------:R-:W2:Y:S01]  /*17150*/  LDSM.16.M88.4 R92, [R233+0x7000] ;  /* 0x00700000e95c783b */ /* 0x000ea20000000200 */
[----:B------:R-:W-:Y:S02]  /*17160*/  IMAD R230, R31, 0x2, R234 ;  /* 0x000000021fe67824 */ /* 0x000fe400078e02ea */
[----:B------:R-:W-:Y:S01]  /*17170*/  IMAD.IADD R227, R233, 0x1, R0 ;  /* 0x00000001e9e37824 */ /* 0x000fe200078e0200 */
[----:B------:R-:W3:Y:S04]  /*17180*/  LDSM.16.M88.4 R100, [R233+0x6800] ;  /* 0x00680000e964783b */ /* 0x000ee80000000200 */
[----:B------:R-:W4:Y:S01]  /*17190*/  LDSM.16.M88.4 R136, [R233+0x7800] ;  /* 0x00780000e988783b */ /* 0x000f220000000200 */
[C---:B------:R-:W-:Y:S03]  /*171a0*/  HMMA.16816.F32 R56, R84.reuse, R44, RZ ;  /* 0x0000002c5438723c */ /* 0x040fe600000018ff */
[----:B------:R-:W4:Y:S04]  /*171b0*/  LDSM.16.M88.4 R68, [R231+0x800] ;  /* 0x00080000e744783b */ /* 0x000f280000000200 */
[----:B------:R-:W4:Y:S01]  /*171c0*/  LDSM.16.M88.4 R124, [R231+0x2000] ;  /* 0x00200000e77c783b */ /* 0x000f220000000200 */
[C---:B------:R-:W-:Y:S03]  /*171d0*/  HMMA.16816.F32 R44, R84.reuse, R46, RZ ;  /* 0x0000002e542c723c */ /* 0x040fe600000018ff */
[----:B------:R-:W-:Y:S04]  /*171e0*/  LDSM.16.M88.4 R80, [R230] ;  /* 0x00000000e650783b */ /* 0x000fe80000000200 */
[----:B------:R-:W4:Y:S04]  /*171f0*/  LDSM.16.M88.4 R76, [R227+0x4000] ;  /* 0x00400000e34c783b */ /* 0x000f280000000200 */
[----:B------:R-:W4:Y:S01]  /*17200*/  LDSM.16.M88.4 R64, [R231+0x1000] ;  /* 0x00100000e740783b */ /* 0x000f220000000200 */
[C---:B------:R-:W-:Y:S03]  /*17210*/  HMMA.16816.F32 R40, R84.reuse, R36, RZ ;  /* 0x000000245428723c */ /* 0x040fe600000018ff */
[----:B------:R-:W4:Y:S03]  /*17220*/  LDSM.16.M88.4 R60, [R231+0x1800] ;  /* 0x00180000e73c783b */ /* 0x000f260000000200 */
[C---:B------:R-:W-:Y:S01]  /*17230*/  HMMA.16816.F32 R4, R84.reuse, R132, RZ ;  /* 0x000000845404723c */ /* 0x040fe200000018ff */
[----:B------:R-:W4:Y:S04]  /*17240*/  LDSM.16.M88.4 R112, [R231+0x3000] ;  /* 0x00300000e770783b */ /* 0x000f280000000200 */
[----:B------:R-:W4:Y:S01]  /*17250*/  LDSM.16.M88.4 R116, [R231+0x2800] ;  /* 0x00280000e774783b */ /* 0x000f220000000200 */
[C---:B------:R-:W-:Y:S03]  /*17260*/  HMMA.16816.F32 R36, R84.reuse, R38, RZ ;  /* 0x000000265424723c */ /* 0x040fe600000018ff */
[----:B------:R-:W4:Y:S03]  /*17270*/  LDSM.16.M88.4 R108, [R231+0x3800] ;  /* 0x00380000e76c783b */ /* 0x000f260000000200 */
[----:B------:R-:W-:Y:S01]  /*17280*/  HMMA.16816.F32 R132, R84, R134, RZ ;  /* 0x000000865484723c */ /* 0x000fe200000018ff */
[----:B------:R-:W4:Y:S05]  /*17290*/  LDSM.16.M88.4 R72, [R227+0x4800] ;  /* 0x00480000e348783b */ /* 0x000f2a0000000200 */
[C---:B------:R-:W-:Y:S06]  /*172a0*/  HMMA.16816.F32 R56, R120.reuse, R128, R56 ;  /* 0x000000807838723c */ /* 0x040fec0000001838 */
[----:B------:R-:W-:Y:S06]  /*172b0*/  HMMA.16816.F32 R44, R120, R130, R44 ;  /* 0x00000082782c723c */ /* 0x000fec000000182c */
[C---:B------:R-:W-:Y:S06]  /*172c0*/  HMMA.16816.F32 R24, R84.reuse, R20, RZ ;  /* 0x000000145418723c */ /* 0x040fec00000018ff */
[C---:B------:R-:W-:Y:S06]  /*172d0*/  HMMA.16816.F32 R20, R84.reuse, R22, RZ ;  /* 0x000000165414723c */ /* 0x040fec00000018ff */
[C---:B-1----:R-:W-:Y:S06]  /*172e0*/  HMMA.16816.F32 R16, R84.reuse, R12, RZ ;  /* 0x0000000c5410723c */ /* 0x042fec00000018ff */
[----:B------:R-:W-:Y:S01]  /*172f0*/  HMMA.16816.F32 R12, R84, R14, RZ ;  /* 0x0000000e540c723c */ /* 0x000fe200000018ff */
[----:B------:R-:W-:-:S02]  /*17300*/  IMAD R229, R31, 0x2, R232 ;  /* 0x000000021fe57824 */ /* 0x000fc400078e02e8 */
[----:B------:R-:W-:-:S03]  /*17310*/  IMAD.IADD R216, R0, 0x1, R231 ;  /* 0x0000000100d87824 */ /* 0x000fc600078e02e7 */
[C---:B--2---:R-:W-:Y:S01]  /*17320*/  HMMA.16816.F32 R96, R84.reuse, R92, RZ ;  /* 0x0000005c5460723c */ /* 0x044fe200000018ff */
[----:B------:R-:W-:Y:S05]  /*17330*/  LDSM.16.M88.4 R128, [R229] ;  /* 0x00000000e580783b */ /* 0x000fea0000000200 */
[C---:B------:R-:W-:Y:S06]  /*17340*/  HMMA.16816.F32 R92, R84.reuse, R94, RZ ;  /* 0x0000005e545c723c */ /* 0x040fec00000018ff */
[C---:B---3--:R-:W-:Y:S06]  /*17350*/  HMMA.16816.F32 R104, R84.reuse, R100, RZ ;  /* 0x000000645468723c */ /* 0x048fec00000018ff */
[C---:B------:R-:W-:Y:S06]  /*17360*/  HMMA.16816.F32 R100, R84.reuse, R102, RZ ;  /* 0x000000665464723c */ /* 0x040fec00000018ff */
[C---:B----4-:R-:W-:Y:S06]  /*17370*/  HMMA.16816.F32 R88, R84.reuse, R136, RZ ;  /* 0x000000885458723c */ /* 0x050fec00000018ff */
[----:B------:R-:W-:Y:S01]  /*17380*/  HMMA.16816.F32 R84, R84, R138, RZ ;  /* 0x0000008a5454723c */ /* 0x000fe200000018ff */
[----:B------:R-:W-:Y:S05]  /*17390*/  LDSM.16.M88.4 R136, [R227+0x6800] ;  /* 0x00680000e388783b */ /* 0x000fea0000000200 */
[C---:B------:R-:W-:Y:S06]  /*173a0*/  HMMA.16816.F32 R40, R120.reuse, R68, R40 ;  /* 0x000000447828723c */ /* 0x040fec0000001828 */
[C---:B------:R-:W-:Y:S01]  /*173b0*/  HMMA.16816.F32 R36, R120.reuse, R70, R36 ;  /* 0x000000467824723c */ /* 0x040fe20000001824 */
[----:B------:R-:W-:Y:S05]  /*173c0*/  LDSM.16.M88.4 R68, [R227+0x5000] ;  /* 0x00500000e344783b */ /* 0x000fea0000000200 */
[C---:B------:R-:W-:Y:S06]  /*173d0*/  HMMA.16816.F32 R4, R120.reuse, R124, R4 ;  /* 0x0000007c7804723c */ /* 0x040fec0000001804 */
[----:B------:R-:W-:Y:S01]  /*173e0*/  HMMA.16816.F32 R132, R120, R126, R132 ;  /* 0x0000007e7884723c */ /* 0x000fe20000001884 */
[----:B------:R-:W1:Y:S05]  /*173f0*/  LDSM.16.M88.4 R124, [R216] ;  /* 0x00000000d87c783b */ /* 0x000e6a0000000200 */
[C---:B------:R-:W-:Y:S06]  /*17400*/  HMMA.16816.F32 R56, R80.reuse, R76, R56 ;  /* 0x0000004c5038723c */ /* 0x040fec0000001838 */
[----:B------:R-:W-:Y:S01]  /*17410*/  HMMA.16816.F32 R44, R80, R78, R44 ;  /* 0x0000004e502c723c */ /* 0x000fe2000000182c */
[----:B------:R-:W2:Y:S05]  /*17420*/  LDSM.16.M88.4 R76, [R227+0x7000] ;  /* 0x00700000e34c783b */ /* 0x000eaa0000000200 */
[C---:B------:R-:W-:Y:S06]  /*17430*/  HMMA.16816.F32 R24, R120.reuse, R64, R24 ;  /* 0x000000407818723c */ /* 0x040fec0000001818 */
[C---:B------:R-:W-:Y:S01]  /*17440*/  HMMA.16816.F32 R20, R120.reuse, R66, R20 ;  /* 0x000000427814723c */ /* 0x040fe20000001814 */
[----:B------:R-:W3:Y:S05]  /*17450*/  LDSM.16.M88.4 R64, [R227+0x5800] ;  /* 0x00580000e340783b */ /* 0x000eea0000000200 */
        /* <DEDUP_REMOVED lines=10> */
[----:B------:R-:W-:Y:S01]  /*17500*/  HMMA.16816.F32 R84, R120, R110, R84 ;  /* 0x0000006e7854723c */ /* 0x000fe20000001854 */
[----:B------:R-:W-:Y:S05]  /*17510*/  LDSM.16.M88.4 R108, [R216+0x1000] ;  /* 0x00100000d86c783b */ /* 0x000fea0000000200 */
[C---:B------:R-:W-:Y:S06]  /*17520*/  HMMA.16816.F32 R40, R80.reuse, R72, R40 ;  /* 0x000000485028723c */ /* 0x040fec0000001828 */
[----:B------:R-:W-:Y:S01]  /*17530*/  HMMA.16816.F32 R120, R80, R74, R36 ;  /* 0x0000004a5078723c */ /* 0x000fe20000001824 */
[----:B------:R-:W-:Y:S04]  /*17540*/  LDSM.16.M88.4 R36, [R234+0x2000] ;  /* 0x00200000ea24783b */ /* 0x000fe80000000200 */
[----:B------:R-:W4:Y:S01]  /*17550*/  LDSM.16.M88.4 R72, [R233+0x8000] ;  /* 0x00800000e948783b */ /* 0x000f220000000200 */
[C---:B-1----:R-:W-:Y:S06]  /*17560*/  HMMA.16816.F32 R56, R128.reuse, R124, R56 ;  /* 0x0000007c8038723c */ /* 0x042fec0000001838 */
[----:B------:R-:W-:Y:S01]  /*17570*/  HMMA.16816.F32 R44, R128, R126, R44 ;  /* 0x0000007e802c723c */ /* 0x000fe2000000182c */
[----:B------:R-:W-:Y:S05]  /*17580*/  LDSM.16.M88.4 R124, [R233+0x9000] ;  /* 0x00900000e97c783b */ /* 0x000fea0000000200 */
[C---:B--2---:R-:W-:Y:S06]  /*17590*/  HMMA.16816.F32 R96, R80.reuse, R76, R96 ;  /* 0x0000004c5060723c */ /* 0x044fec0000001860 */
[C---:B------:R-:W-:Y:S01]  /*175a0*/  HMMA.16816.F32 R92, R80.reuse, R78, R92 ;  /* 0x0000004e505c723c */ /* 0x040fe2000000185c */
[----:B------:R-:W1:Y:S05]  /*175b0*/  LDSM.16.M88.4 R76, [R233+0x8800] ;  /* 0x00880000e94c783b */ /* 0x000e6a0000000200 */
[C---:B------:R-:W-:Y:S06]  /*175c0*/  HMMA.16816.F32 R24, R80.reuse, R68, R24 ;  /* 0x000000445018723c */ /* 0x040fec0000001818 */
[C---:B------:R-:W-:Y:S01]  /*175d0*/  HMMA.16816.F32 R20, R80.reuse, R70, R20 ;  /* 0x000000465014723c */ /* 0x040fe20000001814 */
[----:B------:R-:W-:Y:S05]  /*175e0*/  LDSM.16.M88.4 R68, [R231+0x4000] ;  /* 0x00400000e744783b */ /* 0x000fea0000000200 */
[C---:B---3--:R-:W-:Y:S06]  /*175f0*/  HMMA.16816.F32 R16, R80.reuse, R64, R16 ;  /* 0x000000405010723c */ /* 0x048fec0000001810 */
[C---:B------:R-:W-:Y:S01]  /*17600*/  HMMA.16816.F32 R12, R80.reuse, R66, R12 ;  /* 0x00000042500c723c */ /* 0x040fe2000000180c */
[----:B------:R-:W2:Y:S05]  /*17610*/  LDSM.16.M88.4 R64, [R232+0x2000] ;  /* 0x00200000e840783b */ /* 0x000eaa0000000200 */
[C---:B----4-:R-:W-:Y:S06]  /*17620*/  HMMA.16816.F32 R4, R80.reuse, R60, R4 ;  /* 0x0000003c5004723c */ /* 0x050fec0000001804 */
[----:B------:R-:W-:Y:S01]  /*17630*/  HMMA.16816.F32 R132, R80, R62, R132 ;  /* 0x0000003e5084723c */ /* 0x000fe20000001884 */
[----:B------:R-:W3:Y:S05]  /*17640*/  LDSM.16.M88.4 R60, [R216+0x1800] ;  /* 0x00180000d83c783b */ /* 0x000eea0000000200 */
[----:B------:R-:W-:Y:S06]  /*17650*/  HMMA.16816.F32 R40, R128, R112, R40 ;  /* 0x000000708028723c */ /* 0x000fec0000001828 */
[C---:B------:R-:W-:Y:S06]  /*17660*/  HMMA.16816.F32 R56, R36.reuse, R72, R56 ;  /* 0x000000482438723c */ /* 0x040fec0000001838 */
[----:B------:R-:W-:Y:S01]  /*17670*/  HMMA.16816.F32 R44, R36, R74, R44 ;  /* 0x0000004a242c723c */ /* 0x000fe2000000182c */
[----:B------:R-:W4:Y:S05]  /*17680*/  LDSM.16.M88.4 R72, [R231+0x4800] ;  /* 0x00480000e748783b */ /* 0x000f2a0000000200 */
[----:B------:R-:W-:Y:S06]  /*17690*/  HMMA.16816.F32 R24, R128, R108, R24 ;  /* 0x0000006c8018723c */ /* 0x000fec0000001818 */
[C---:B------:R-:W-:Y:S06]  /*176a0*/  HMMA.16816.F32 R104, R80.reuse, R136, R104 ;  /* 0x000000885068723c */ /* 0x040fec0000001868 */
[C---:B------:R-:W-:Y:S06]  /*176b0*/  HMMA.16816.F32 R100, R80.reuse, R138, R100 ;  /* 0x0000008a5064723c */ /* 0x040fec0000001864 */
[C---:B------:R-:W-:Y:S06]  /*176c0*/  HMMA.16816.F32 R88, R80.reuse, R116, R88 ;  /* 0x000000745058723c */ /* 0x040fec0000001858 */
[----:B------:R-:W-:Y:S01]  /*176d0*/  HMMA.16816.F32 R84, R80, R118, R84 ;  /* 0x000000765054723c */ /* 0x000fe20000001854 */
[----:B------:R-:W-:Y:S05]  /*176e0*/  LDSM.16.M88.4 R80, [R227+0x8000] ;  /* 0x00800000e350783b */ /* 0x000fea0000000200 */
[----:B------:R-:W-:Y:S01]  /*176f0*/  HMMA.16816.F32 R108, R128, R110, R20 ;  /* 0x0000006e806c723c */ /* 0x000fe20000001814 */
[----:B------:R-:W4:Y:S05]  /*17700*/  LDSM.16.M88.4 R20, [R230+0x2000] ;  /* 0x00200000e614783b */ /* 0x000f2a0000000200 */
[----:B-1----:R-:W-:Y:S06]  /*17710*/  HMMA.16816.F32 R40, R36, R76, R40 ;  /* 0x0000004c2428723c */ /* 0x002fec0000001828 */
[----:B------:R-:W-:Y:S01]  /*17720*/  HMMA.16816.F32 R120, R128, R114, R120 ;  /* 0x000000728078723c */ /* 0x000fe20000001878 */
[----:B------:R-:W-:Y:S05]  /*17730*/  LDSM.16.M88.4 R112, [R216+0x2000] ;  /* 0x00200000d870783b */ /* 0x000fea0000000200 */
[C---:B--2---:R-:W-:Y:S06]  /*17740*/  HMMA.16816.F32 R56, R64.reuse, R68, R56 ;  /* 0x000000444038723c */ /* 0x044fec0000001838 */
[----:B------:R-:W-:Y:S01]  /*17750*/  HMMA.16816.F32 R44, R64, R70, R44 ;  /* 0x00000046402c723c */ /* 0x000fe2000000182c */
[----:B------:R-:W1:Y:S05]  /*17760*/  LDSM.16.M88.4 R68, [R227+0x8800] ;  /* 0x00880000e344783b */ /* 0x000e6a0000000200 */
[C---:B---3--:R-:W-:Y:S06]  /*17770*/  HMMA.16816.F32 R16, R128.reuse, R60, R16 ;  /* 0x0000003c8010723c */ /* 0x048fec0000001810 */
[----:B------:R-:W-:Y:S01]  /*17780*/  HMMA.16816.F32 R116, R128, R62, R12 ;  /* 0x0000003e8074723c */ /* 0x000fe2000000180c */
[----:B------:R-:W-:Y:S04]  /*17790*/  LDSM.16.M88.4 R12, [R229+0x2000] ;  /* 0x00200000e50c783b */ /* 0x000fe80000000200 */
[----:B------:R-:W2:Y:S01]  /*177a0*/  LDSM.16.M88.4 R60, [R216+0x4000] ;  /* 0x00400000d83c783b */ /* 0x000ea20000000200 */
[----:B----4-:R-:W-:Y:S06]  /*177b0*/  HMMA.16816.F32 R40, R64, R72, R40 ;  /* 0x000000484028723c */ /* 0x010fec0000001828 */
[----:B------:R-:W-:Y:S01]  /*177c0*/  HMMA.16816.F32 R120, R36, R78, R120 ;  /* 0x0000004e2478723c */ /* 0x000fe20000001878 */
[----:B------:R-:W3:Y:S05]  /*177d0*/  LDSM.16.M88.4 R76, [R216+0x4800] ;  /* 0x00480000d84c783b */ /* 0x000eea0000000200 */
[C---:B------:R-:W-:Y:S06]  /*177e0*/  HMMA.16816.F32 R56, R20.reuse, R80, R56 ;  /* 0x000000501438723c */ /* 0x040fec0000001838 */
[C---:B------:R-:W-:Y:S01]  /*177f0*/  HMMA.16816.F32 R44, R20.reuse, R82, R44 ;  /* 0x00000052142c723c */ /* 0x040fe2000000182c */
[----:B------:R-:W-:Y:S05]  /*17800*/  LDSM.16.M88.4 R80, [R216+0x2800] ;  /* 0x00280000d850783b */ /* 0x000fea0000000200 */
[----:B-1----:R-:W-:Y:S06]  /*17810*/  HMMA.16816.F32 R40, R20, R68, R40 ;  /* 0x000000441428723c */ /* 0x002fec0000001828 */
[----:B------:R-:W-:Y:S01]  /*17820*/  HMMA.16816.F32 R120, R64, R74, R120 ;  /* 0x0000004a4078723c */ /* 0x000fe20000001878 */
[----:B------:R-:W1:Y:S05]  /*17830*/  LDSM.16.M88.4 R72, [R231+0x5000] ;  /* 0x00500000e748783b */ /* 0x000e6a0000000200 */
[C---:B--2---:R-:W-:Y:S06]  /*17840*/  HMMA.16816.F32 R56, R12.reuse, R60, R56 ;  /* 0x0000003c0c38723c */ /* 0x044fec0000001838 */
[----:B------:R-:W-:Y:S01]  /*17850*/  HMMA.16816.F32 R44, R12, R62, R44 ;  /* 0x0000003e0c2c723c */ /* 0x000fe2000000182c */
[----:B------:R-:W2:Y:S05]  /*17860*/  LDSM.16.M88.4 R60, [R233+0x9800] ;  /* 0x00980000e93c783b */ /* 0x000eaa0000000200 */
[----:B------:R-:W-:Y:S06]  /*17870*/  HMMA.16816.F32 R24, R36, R124, R24 ;  /* 0x0000007c2418723c */ /* 0x000fec0000001818 */
[----:B---3--:R-:W-:Y:S06]  /*17880*/  HMMA.16816.F32 R40, R12, R76, R40 ;  /* 0x0000004c0c28723c */ /* 0x008fec0000001828 */
[----:B------:R-:W-:Y:S01]  /*17890*/  HMMA.16816.F32 R120, R20, R70, R120 ;  /* 0x000000461478723c */ /* 0x000fe20000001878 */
[----:B------:R-:W3:Y:S05]  /*178a0*/  LDSM.16.M88.4 R68, [R227+0x9000] ;  /* 0x00900000e344783b */ /* 0x000eea0000000200 */
[----:B------:R-:W-:Y:S01]  /*178b0*/  HMMA.16816.F32 R108, R36, R126, R108 ;  /* 0x0000007e246c723c */ /* 0x000fe2000000186c */
[----:B------:R-:W-:-:S05]  /*178c0*/  FMUL.FTZ R46, R46, R8 ;  /* 0x000000082e2e7220 */ /* 0x000fca0000410000 */
[C---:B------:R-:W-:Y:S06]  /*178d0*/  HMMA.16816.F32 R4, R128.reuse, R112, R4 ;  /* 0x000000708004723c */ /* 0x040fec0000001804 */
[----:B------:R-:W-:Y:S01]  /*178e0*/  HMMA.16816.F32 R132, R128, R114, R132 ;  /* 0x000000728084723c */ /* 0x000fe20000001884 */
[----:B------:R-:W4:Y:S01]  /*178f0*/  LDSM.16.M88.4 R112, [R231+0x5800] ;  /* 0x00580000e770783b */ /* 0x000f220000000200 */
[-C--:B------:R-:W-:Y:S01]  /*17900*/  FMUL.FTZ R0, R56, R8.reuse ;  /* 0x0000000838007220 */ /* 0x080fe20000410000 */
[-C--:B------:R-:W-:Y:S01]  /*17910*/  FMUL.FTZ R33, R44, R8.reuse ;  /* 0x000000082c217220 */ /* 0x080fe20000410000 */
[-C--:B------:R-:W-:Y:S01]  /*17920*/  FMUL.FTZ R34, R45, R8.reuse ;  /* 0x000000082d227220 */ /* 0x080fe20000410000 */
[----:B------:R3:W-:Y:S01]  /*17930*/  MUFU.TANH R56, R46 ;  /* 0x0000002e00387308 */ /* 0x0007e20000002400 */
[-C--:B------:R-:W-:Y:S01]  /*17940*/  FMUL.FTZ R35, R47, R8.reuse ;  /* 0x000000082f237220 */ /* 0x080fe20000410000 */
[----:B-1----:R-:W-:Y:S01]  /*17950*/  HMMA.16816.F32 R24, R64, R72, R24 ;  /* 0x000000484018723c */ /* 0x002fe20000001818 */
[-C--:B------:R-:W-:Y:S01]  /*17960*/  FMUL.FTZ R40, R40, R8.reuse ;  /* 0x0000000828287220 */ /* 0x080fe20000410000 */
[-C--:B------:R-:W-:Y:S01]  /*17970*/  FMUL.FTZ R41, R41, R8.reuse ;  /* 0x0000000829297220 */ /* 0x080fe20000410000 */
[-C--:B------:R-:W-:Y:S01]  /*17980*/  FMUL.FTZ R42, R42, R8.reuse ;  /* 0x000000082a2a7220 */ /* 0x080fe20000410000 */
[-C--:B------:R-:W-:Y:S01]  /*17990*/  FMUL.FTZ R29, R57, R8.reuse ;  /* 0x00000008391d7220 */ /* 0x080fe20000410000 */
[-C--:B------:R-:W-:Y:S01]  /*179a0*/  FMUL.FTZ R30, R59, R8.reuse ;  /* 0x000000083b1e7220 */ /* 0x080fe20000410000 */
[----:B--2---:R-:W-:Y:S01]  /*179b0*/  HMMA.16816.F32 R16, R36, R60, R16 ;  /* 0x0000003c2410723c */ /* 0x004fe20000001810 */
[----:B------:R-:W-:Y:S04]  /*179c0*/  LDSM.16.M88.4 R124, [R216+0x5000] ;  /* 0x00500000d87c783b */ /* 0x000fe80000000200 */
[----:B---3--:R-:W1:Y:S01]  /*179d0*/  LDSM.16.M88.4 R44, [R233+0xa000] ;  /* 0x00a00000e92c783b */ /* 0x008e620000000200 */
[----:B------:R-:W-:Y:S01]  /*179e0*/  HMMA.16816.F32 R108, R64, R74, R108 ;  /* 0x0000004a406c723c */ /* 0x000fe2000000186c */
[----:B------:R-:W-:Y:S01]  /*179f0*/  MUFU.TANH R57, R40 ;  /* 0x0000002800397308 */ /* 0x000fe20000002400 */
[-C--:B------:R-:W-:Y:S01]  /*17a00*/  FMUL.FTZ R76, R43, R8.reuse ;  /* 0x000000082b4c7220 */ /* 0x080fe20000410000 */
[----:B------:R-:W-:Y:S06]  /*17a10*/  LDSM.16.M88.4 R72, [R216+0x3000] ;  /* 0x00300000d848783b */ /* 0x000fec0000000200 */
[----:B------:R-:W-:Y:S01]  /*17a20*/  MUFU.TANH R59, R41 ;  /* 0x00000029003b7308 */ /* 0x000fe20000002400 */
[----:B------:R-:W-:Y:S01]  /*17a30*/  HMMA.16816.F32 R116, R36, R62, R116 ;  /* 0x0000003e2474723c */ /* 0x000fe20000001874 */
[----:B------:R-:W-:Y:S06]  /*17a40*/  LDSM.16.M88.4 R60, [R231+0x6000] ;  /* 0x00600000e73c783b */ /* 0x000fec0000000200 */
[----:B------:R2:W-:Y:S01]  /*17a50*/  MUFU.TANH R77, R42 ;  /* 0x0000002a004d7308 */ /* 0x0005e20000002400 */
[----:B------:R-:W-:Y:S01]  /*17a60*/  HMMA.16816.F32 R24, R20, R68, R24 ;  /* 0x000000441418723c */ /* 0x000fe20000001818 */
[----:B--2---:R-:W2:Y:S05]  /*17a70*/  LDSM.16.M88.4 R40, [R227+0x9800] ;  /* 0x00980000e328783b */ /* 0x004eaa0000000200 */
[----:B----4-:R-:W-:Y:S06]  /*17a80*/  HMMA.16816.F32 R16, R64, R112, R16 ;  /* 0x000000704010723c */ /* 0x010fec0000001810 */
[----:B------:R-:W-:Y:S06]  /*17a90*/  HMMA.16816.F32 R108, R20, R70, R108 ;  /* 0x00000046146c723c */ /* 0x000fec000000186c */
[----:B-1----:R-:W-:Y:S01]  /*17aa0*/  HMMA.16816.F32 R68, R36, R44, R4 ;  /* 0x0000002c2444723c */ /* 0x002fe20000001804 */
[----:B------:R-:W1:Y:S05]  /*17ab0*/  LDSM.16.M88.4 R4, [R216+0x5800] ;  /* 0x00580000d804783b */ /* 0x000e6a0000000200 */
[----:B------:R-:W-:Y:S06]  /*17ac0*/  HMMA.16816.F32 R116, R64, R114, R116 ;  /* 0x000000724074723c */ /* 0x000fec0000001874 */
[----:B------:R-:W-:Y:S06]  /*17ad0*/  HMMA.16816.F32 R24, R12, R124, R24 ;  /* 0x0000007c0c18723c */ /* 0x000fec0000001818 */
[----:B--2---:R-:W-:Y:S06]  /*17ae0*/  HMMA.16816.F32 R16, R20, R40, R16 ;  /* 0x000000281410723c */ /* 0x004fec0000001810 */
[----:B------:R-:W-:Y:S01]  /*17af0*/  HMMA.16816.F32 R132, R36, R46, R132 ;  /* 0x0000002e2484723c */ /* 0x000fe20000001884 */
[----:B------:R-:W-:Y:S05]  /*17b00*/  LDSM.16.M88.4 R44, [R216+0x3800] ;  /* 0x00380000d82c783b */ /* 0x000fea0000000200 */
[----:B------:R-:W-:Y:S01]  /*17b10*/  HMMA.16816.F32 R116, R20, R42, R116 ;  /* 0x0000002a1474723c */ /* 0x000fe20000001874 */
[----:B------:R-:W2:Y:S05]  /*17b20*/  LDSM.16.M88.4 R40, [R233+0xa800] ;  /* 0x00a80000e928783b */ /* 0x000eaa0000000200 */
[-C--:B------:R-:W-:Y:S01]  /*17b30*/  FMUL.FTZ R24, R24, R8.reuse ;  /* 0x0000000818187220 */ /* 0x080fe20000410000 */
[-C--:B------:R-:W-:Y:S01]  /*17b40*/  FMUL.FTZ R25, R25, R8.reuse ;  /* 0x0000000819197220 */ /* 0x080fe20000410000 */
[-C--:B------:R-:W-:Y:S01]  /*17b50*/  FMUL.FTZ R26, R26, R8.reuse ;  /* 0x000000081a1a7220 */ /* 0x080fe20000410000 */
[----:B------:R-:W-:Y:S01]  /*17b60*/  HMMA.16816.F32 R108, R12, R126, R108 ;  /* 0x0000007e0c6c723c */ /* 0x000fe2000000186c */
[----:B------:R-:W-:-:S02]  /*17b70*/  FMUL.FTZ R113, R27, R8 ;  /* 0x000000081b717220 */ /* 0x000fc40000410000 */
[----:B------:R-:W-:Y:S03]  /*17b80*/  MUFU.TANH R112, R26 ;  /* 0x0000001a00707308 */ /* 0x000fe60000002400 */
[----:B-1----:R-:W-:Y:S06]  /*17b90*/  HMMA.16816.F32 R16, R12, R4, R16 ;  /* 0x000000040c10723c */ /* 0x002fec0000001810 */
[C---:B------:R-:W-:Y:S01]  /*17ba0*/  HMMA.16816.F32 R100, R128.reuse, R82, R100 ;  /* 0x000000528064723c */ /* 0x040fe20000001864 */
[----:B------:R-:W-:Y:S05]  /*17bb0*/  MUFU.TANH R83, R24 ;  /* 0x0000001800537308 */ /* 0x000fea0000002400 */
[----:B------:R-:W-:Y:S03]  /*17bc0*/  HMMA.16816.F32 R104, R128, R80, R104 ;  /* 0x000000508068723c */ /* 0x000fe60000001868 */
[----:B------:R1:W-:Y:S03]  /*17bd0*/  MUFU.TANH R82, R25 ;  /* 0x0000001900527308 */ /* 0x0003e60000002400 */
[C---:B------:R-:W-:Y:S06]  /*17be0*/  HMMA.16816.F32 R68, R64.reuse, R60, R68 ;  /* 0x0000003c4044723c */ /* 0x040fec0000001844 */
[----:B------:R-:W-:Y:S01]  /*17bf0*/  HMMA.16816.F32 R132, R64, R62, R132 ;  /* 0x0000003e4084723c */ /* 0x000fe20000001884 */
[----:B------:R-:W-:Y:S04]  /*17c00*/  LDSM.16.M88.4 R60, [R231+0x6800] ;  /* 0x00680000e73c783b */ /* 0x000fe80000000200 */
[----:B-1----:R-:W1:Y:S01]  /*17c10*/  LDSM.16.M88.4 R24, [R227+0xa000] ;  /* 0x00a00000e318783b */ /* 0x002e620000000200 */
[-C--:B------:R-:W-:Y:S01]  /*17c20*/  FMUL.FTZ R108, R108, R8.reuse ;  /* 0x000000086c6c7220 */ /* 0x080fe20000410000 */
[-C--:B------:R-:W-:Y:S01]  /*17c30*/  FMUL.FTZ R16, R16, R8.reuse ;  /* 0x0000000810107220 */ /* 0x080fe20000410000 */
[-C--:B------:R-:W-:Y:S01]  /*17c40*/  FMUL.FTZ R17, R17, R8.reuse ;  /* 0x0000000811117220 */ /* 0x080fe20000410000 */
[-C--:B------:R-:W-:Y:S01]  /*17c50*/  FMUL.FTZ R18, R18, R8.reuse ;  /* 0x0000000812127220 */ /* 0x080fe20000410000 */
[-C--:B------:R-:W-:Y:S01]  /*17c60*/  FMUL.FTZ R19, R19, R8.reuse ;  /* 0x0000000813137220 */ /* 0x080fe20000410000 */
[----:B------:R3:W-:Y:S01]  /*17c70*/  MUFU.TANH R170, R108 ;  /* 0x0000006c00aa7308 */ /* 0x0007e20000002400 */
[----:B--2---:R-:W-:Y:S07]  /*17c80*/  HMMA.16816.F32 R104, R36, R40, R104 ;  /* 0x000000282468723c */ /* 0x004fee0000001868 */
[----:B------:R-:W-:Y:S01]  /*17c90*/  MUFU.TANH R142, R16 ;  /* 0x00000010008e7308 */ /* 0x000fe20000002400 */
[-C--:B---3--:R-:W-:Y:S01]  /*17ca0*/  FMUL.FTZ R108, R109, R8.reuse ;  /* 0x000000086d6c7220 */ /* 0x088fe20000410000 */
[----:B------:R-:W-:-:S06]  /*17cb0*/  FMUL.FTZ R109, R110, R8 ;  /* 0x000000086e6d7220 */ /* 0x000fcc0000410000 */
[----:B------:R-:W-:Y:S01]  /*17cc0*/  MUFU.TANH R143, R17 ;  /* 0x00000011008f7308 */ /* 0x000fe20000002400 */
[----:B------:R-:W-:Y:S01]  /*17cd0*/  HMMA.16816.F32 R116, R12, R6, R116 ;  /* 0x000000060c74723c */ /* 0x000fe20000001874 */
[----:B------:R-:W-:Y:S06]  /*17ce0*/  LDSM.16.M88.4 R4, [R227+0xa800] ;  /* 0x00a80000e304783b */ /* 0x000fec0000000200 */
[----:B------:R-:W-:Y:S08]  /*17cf0*/  MUFU.TANH R110, R18 ;  /* 0x00000012006e7308 */ /* 0x000ff00000002400 */
[----:B------:R2:W-:Y:S01]  /*17d00*/  MUFU.TANH R167, R19 ;  /* 0x0000001300a77308 */ /* 0x0005e20000002400 */
[----:B------:R-:W-:Y:S01]  /*17d10*/  HMMA.16816.F32 R100, R36, R42, R100 ;  /* 0x0000002a2464723c */ /* 0x000fe20000001864 */
[----:B------:R-:W-:Y:S04]  /*17d20*/  LDSM.16.M88.4 R40, [R231+0x7000] ;  /* 0x00700000e728783b */ /* 0x000fe80000000200 */
[----:B--2---:R-:W2:Y:S01]  /*17d30*/  LDSM.16.M88.4 R16, [R233+0xb000] ;  /* 0x00b00000e910783b */ /* 0x004ea20000000200 */
[----:B-1----:R-:W-:Y:S06]  /*17d40*/  HMMA.16816.F32 R68, R20, R24, R68 ;  /* 0x000000181444723c */ /* 0x002fec0000001844 */
[----:B------:R-:W-:Y:S01]  /*17d50*/  HMMA.16816.F32 R96, R128, R72, R96 ;  /* 0x000000488060723c */ /* 0x000fe20000001860 */
[----:B------:R-:W-:-:S04]  /*17d60*/  SHF.R.S32.HI R24, RZ, 0x1f, R52 ;  /* 0x0000001fff187819 */ /* 0x000fc80000011434 */
[----:B------:R-:W-:Y:S01]  /*17d70*/  LEA.HI R24, R24, R52, RZ, 0x2 ;  /* 0x0000003418187211 */ /* 0x000fe200078f10ff */
[----:B------:R-:W-:Y:S03]  /*17d80*/  HMMA.16816.F32 R104, R64, R60, R104 ;  /* 0x0000003c4068723c */ /* 0x000fe60000001868 */
[----:B------:R-:W-:-:S05]  /*17d90*/  SHF.R.S32.HI R24, RZ, 0x2, R24 ;  /* 0x00000002ff187819 */ /* 0x000fca0000011418 */
[----:B------:R-:W-:Y:S01]  /*17da0*/  IMAD R51, R51, 0x10, R24 ;  /* 0x0000001033337824 */ /* 0x000fe200078e0218 */
[C---:B------:R-:W-:Y:S01]  /*17db0*/  HMMA.16816.F32 R92, R128.reuse, R74, R92 ;  /* 0x0000004a805c723c */ /* 0x040fe2000000185c */
[----:B------:R-:W1:Y:S01]  /*17dc0*/  MUFU.TANH R30, R30 ;  /* 0x0000001e001e7308 */ /* 0x000e620000002400 */
[----:B------:R-:W-:Y:S02]  /*17dd0*/  LDSM.16.M88.4 R72, [R216+0x6000] ;  /* 0x00600000d848783b */ /* 0x000fe40000000200 */
[----:B------:R-:W-:Y:S01]  /*17de0*/  IADD3 R53, R51, 0x1, R53 ;  /* 0x0000000133357810 */ /* 0x000fe20007ffe035 */
[----:B------:R-:W-:Y:S01]  /*17df0*/  IMAD.SHL.U32 R51, R50, 0x2, RZ ;  /* 0x0000000232337824 */ /* 0x000fe200078e00ff */
[----:B------:R-:W-:Y:S02]  /*17e00*/  HMMA.16816.F32 R88, R128, R44, R88 ;  /* 0x0000002c8058723c */ /* 0x000fe40000001858 */
[----:B------:R-:W-:-:S04]  /*17e10*/  IADD3 R53, R49, R53, -R244 ;  /* 0x0000003531357210 */ /* 0x000fc80007ffe8f4 */
[----:B------:R-:W-:Y:S01]  /*17e20*/  HMMA.16816.F32 R84, R128, R46, R84 ;  /* 0x0000002e8054723c */ /* 0x000fe20000001854 */
[----:B------:R-:W3:Y:S01]  /*17e30*/  LDSM.16.M88.4 R44, [R233+0xb800] ;  /* 0x00b80000e92c783b */ /* 0x000ee20000000200 */
[----:B------:R-:W-:-:S04]  /*17e40*/  LOP3.LUT R51, R51, 0x6, RZ, 0xc0, !PT ;  /* 0x0000000633337812 */ /* 0x000fc800078ec0ff */
[----:B------:R-:W-:Y:S01]  /*17e50*/  HMMA.16816.F32 R100, R64, R62, R100 ;  /* 0x0000003e4064723c */ /* 0x000fe20000001864 */
[----:B-----5:R-:W-:-:S05]  /*17e60*/  IMAD.IADD R9, R9, 0x1, R53 ;  /* 0x0000000109097824 */ /* 0x020fca00078e0235 */
[----:B--2---:R-:W-:Y:S01]  /*17e70*/  HMMA.16816.F32 R96, R36, R16, R96 ;  /* 0x000000102460723c */ /* 0x004fe20000001860 */
[----:B------:R-:W-:Y:S01]  /*17e80*/  IMAD.IADD R51, R2, 0x1, R51 ;  /* 0x0000000102337824 */ /* 0x000fe200078e0233 */
[----:B------:R-:W2:Y:S01]  /*17e90*/  MUFU.TANH R33, R33 ;  /* 0x0000002100217308 */ /* 0x000ea20000002400 */
[----:B------:R-:W-:Y:S03]  /*17ea0*/  LDSM.16.M88.4 R52, [R227+0xb000] ;  /* 0x00b00000e334783b */ /* 0x000fe60000000200 */
[----:B------:R-:W-:Y:S01]  /*17eb0*/  HMMA.16816.F32 R132, R20, R26, R132 ;  /* 0x0000001a1484723c */ /* 0x000fe20000001884 */
[----:B------:R-:W4:Y:S01]  /*17ec0*/  LDSM.16.M88.4 R24, [R216+0x6800] ;  /* 0x00680000d818783b */ /* 0x000f220000000200 */
[C---:B------:R-:W-:Y:S02]  /*17ed0*/  VIMNMX R193, R9.reuse, R49, PT ;  /* 0x0000003109c17248 */ /* 0x040fe40003fe0100 */
[----:B------:R-:W-:-:S02]  /*17ee0*/  VIADDMNMX R192, R9, 0x8, R49, PT ;  /* 0x0000000809c07846 */ /* 0x000fc40003800131 */
[----:B------:R-:W-:Y:S01]  /*17ef0*/  HMMA.16816.F32 R104, R20, R4, R104 ;  /* 0x000000041468723c */ /* 0x000fe20000001868 */
[----:B------:R-:W3:Y:S06]  /*17f00*/  MUFU.TANH R29, R29 ;  /* 0x0000001d001d7308 */ /* 0x000eec0000002400 */
[C---:B------:R-:W-:Y:S02]  /*17f10*/  VIADD R4, R51.reuse, 0x8 ;  /* 0x0000000833047836 */ /* 0x040fe40000000000 */
[----:B------:R-:W3:Y:S01]  /*17f20*/  MUFU.TANH R34, R34 ;  /* 0x0000002200227308 */ /* 0x000ee20000002400 */
[----:B------:R-:W-:-:S02]  /*17f30*/  VIADD R5, R51, 0x1 ;  /* 0x0000000133057836 */ /* 0x000fc40000000000 */
[CC--:B------:R-:W-:Y:S02]  /*17f40*/  ISETP.GE.AND P5, PT, R4.reuse, R193.reuse, PT ;  /* 0x000000c10400720c */ /* 0x0c0fe40003fa6270 */
[-C--:B------:R-:W-:Y:S01]  /*17f50*/  ISETP.GE.AND P2, PT, R4, R192.reuse, PT ;  /* 0x000000c00400720c */ /* 0x080fe20003f46270 */
[----:B------:R-:W-:Y:S01]  /*17f60*/  VIADD R4, R51, 0x9 ;  /* 0x0000000933047836 */ /* 0x000fe20000000000 */
[-C--:B------:R-:W-:Y:S01]  /*17f70*/  ISETP.GE.AND P1, PT, R5, R192.reuse, PT ;  /* 0x000000c00500720c */ /* 0x080fe20003f26270 */
[----:B------:R-:W-:Y:S01]  /*17f80*/  HMMA.16816.F32 R92, R36, R18, R92 ;  /* 0x00000012245c723c */ /* 0x000fe2000000185c */
[----:B------:R-:W4:Y:S02]  /*17f90*/  LDSM.16.M88.4 R16, [R231+0x7800] ;  /* 0x00780000e710783b */ /* 0x000f240000000200 */
[C---:B------:R-:W-:Y:S02]  /*17fa0*/  ISETP.GE.AND P6, PT, R4.reuse, R193, PT ;  /* 0x000000c10400720c */ /* 0x040fe40003fc6270 */
[----:B------:R-:W-:Y:S01]  /*17fb0*/  ISETP.GE.AND P3, PT, R4, R192, PT ;  /* 0x000000c00400720c */ /* 0x000fe20003f66270 */
[----:B------:R-:W-:Y:S01]  /*17fc0*/  VIADD R4, R51, 0x11 ;  /* 0x0000001133047836 */ /* 0x000fe20000000000 */
[----:B------:R-:W-:Y:S01]  /*17fd0*/  HMMA.16816.F32 R100, R20, R6, R100 ;  /* 0x000000061464723c */ /* 0x000fe20000001864 */
[----:B-1----:R-:W-:-:S02]  /*17fe0*/  FSEL R60, R30, -INF , !P1 ;  /* 0xff8000001e3c7808 */ /* 0x002fc40004800000 */
[----:B--2---:R-:W-:Y:S02]  /*17ff0*/  FSEL R33, R33, -INF , !P5 ;  /* 0xff80000021217808 */ /* 0x004fe40006800000 */
[-C--:B------:R-:W-:Y:S01]  /*18000*/  ISETP.GE.AND P4, PT, R5, R193.reuse, PT ;  /* 0x000000c10500720c */ /* 0x080fe20003f86270 */
[----:B------:R-:W-:Y:S01]  /*18010*/  HMMA.16816.F32 R96, R64, R40, R96 ;  /* 0x000000284060723c */ /* 0x000fe20000001860 */
[C---:B------:R-:W-:Y:S01]  /*18020*/  ISETP.GE.AND P1, PT, R4.reuse, R193, PT ;  /* 0x000000c10400720c */ /* 0x040fe20003f26270 */
[C---:B------:R-:W-:Y:S01]  /*18030*/  VIADD R5, R51.reuse, 0x10 ;  /* 0x0000001033057836 */ /* 0x040fe20000000000 */
[----:B------:R-:W-:Y:S01]  /*18040*/  ISETP.GE.AND P5, PT, R4, R192, PT ;  /* 0x000000c00400720c */ /* 0x000fe20003fa6270 */
[----:B------:R-:W-:Y:S02]  /*18050*/  VIADD R4, R51, 0x18 ;  /* 0x0000001833047836 */ /* 0x000fe40000000000 */
[----:B------:R-:W-:Y:S01]  /*18060*/  HMMA.16816.F32 R120, R12, R78, R120 ;  /* 0x0000004e0c78723c */ /* 0x000fe20000001878 */
[----:B---3--:R-:W-:-:S02]  /*18070*/  FSEL R50, R29, -INF , !P4 ;  /* 0xff8000001d327808 */ /* 0x008fc40006000000 */
[----:B------:R-:W-:Y:S02]  /*18080*/  FSEL R56, R56, -INF , !P2 ;  /* 0xff80000038387808 */ /* 0x000fe40005000000 */
[----:B------:R-:W-:Y:S02]  /*18090*/  FSEL R34, R34, -INF , !P6 ;  /* 0xff80000022227808 */ /* 0x000fe40007000000 */
[CC--:B------:R-:W-:Y:S02]  /*180a0*/  ISETP.GE.AND P0, PT, R5.reuse, R193.reuse, PT ;  /* 0x000000c10500720c */ /* 0x0c0fe40003f06270 */
[-C--:B------:R-:W-:Y:S02]  /*180b0*/  ISETP.GE.AND P4, PT, R5, R192.reuse, PT ;  /* 0x000000c00500720c */ /* 0x080fe40003f86270 */
[C---:B------:R-:W-:Y:S02]  /*180c0*/  ISETP.GE.AND P2, PT, R4.reuse, R193, PT ;  /* 0x000000c10400720c */ /* 0x040fe40003f46270 */
[----:B------:R-:W-:-:S02]  /*180d0*/  ISETP.GE.AND P6, PT, R4, R192, PT ;  /* 0x000000c00400720c */ /* 0x000fc40003fc6270 */
[----:B------:R-:W1:Y:S01]  /*180e0*/  LDSM.16.M88.4 R4, [R216+0x7000] ;  /* 0x00700000d804783b */ /* 0x000e620000000200 */
[C---:B------:R-:W-:Y:S01]  /*180f0*/  HMMA.16816.F32 R84, R36.reuse, R46, R84 ;  /* 0x0000002e2454723c */ /* 0x040fe20000001854 */
[----:B------:R-:W2:Y:S05]  /*18100*/  MUFU.TANH R35, R35 ;  /* 0x0000002300237308 */ /* 0x000eaa0000002400 */
[----:B------:R-:W-:Y:S06]  /*18110*/  HMMA.16816.F32 R88, R36, R44, R88 ;  /* 0x0000002c2458723c */ /* 0x000fec0000001858 */
[----:B----4-:R-:W-:Y:S01]  /*18120*/  HMMA.16816.F32 R104, R12, R24, R104 ;  /* 0x000000180c68723c */ /* 0x010fe20000001868 */
[----:B------:R-:W-:-:S05]  /*18130*/  FMUL.FTZ R78, R120, R8 ;  /* 0x00000008784e7220 */ /* 0x000fca0000410000 */
[----:B------:R-:W-:Y:S01]  /*18140*/  HMMA.16816.F32 R100, R12, R26, R100 ;  /* 0x0000001a0c64723c */ /* 0x000fe20000001864 */
[----:B------:R-:W3:Y:S05]  /*18150*/  LDSM.16.M88.4 R24, [R227+0xb800] ;  /* 0x00b80000e318783b */ /* 0x000eea0000000200 */
[----:B------:R-:W-:Y:S01]  /*18160*/  HMMA.16816.F32 R96, R20, R52, R96 ;  /* 0x000000341460723c */ /* 0x000fe20000001860 */
[----:B------:R-:W4:Y:S01]  /*18170*/  MUFU.TANH R76, R76 ;  /* 0x0000004c004c7308 */ /* 0x000f220000002400 */
[-C--:B------:R-:W-:Y:S01]  /*18180*/  FMUL.FTZ R79, R121, R8.reuse ;  /* 0x00000008794f7220 */ /* 0x080fe20000410000 */
[----:B------:R-:W-:-:S03]  /*18190*/  FMUL.FTZ R80, R122, R8 ;  /* 0x000000087a507220 */ /* 0x000fc60000410000 */
[C---:B------:R-:W-:Y:S01]  /*181a0*/  HMMA.16816.F32 R92, R64.reuse, R42, R92 ;  /* 0x0000002a405c723c */ /* 0x040fe2000000185c */
[----:B------:R-:W-:Y:S02]  /*181b0*/  VIADD R9, R51, 0x19 ;  /* 0x0000001933097836 */ /* 0x000fe40000000000 */
[----:B------:R-:W1:Y:S01]  /*181c0*/  MUFU.TANH R78, R78 ;  /* 0x0000004e004e7308 */ /* 0x000e620000002400 */
[----:B--2---:R-:W-:Y:S01]  /*181d0*/  FSEL R35, R35, -INF , !P3 ;  /* 0xff80000023237808 */ /* 0x004fe20005800000 */
[----:B------:R-:W-:Y:S01]  /*181e0*/  FMUL.FTZ R81, R123, R8 ;  /* 0x000000087b517220 */ /* 0x000fe20000410000 */
[----:B------:R-:W-:Y:S01]  /*181f0*/  FSEL R30, R57, -INF , !P0 ;  /* 0xff800000391e7808 */ /* 0x000fe20004000000 */
[C---:B------:R-:W-:Y:S01]  /*18200*/  HMMA.16816.F32 R84, R64.reuse, R18, R84 ;  /* 0x000000124054723c */ /* 0x040fe20000001854 */
[CC--:B------:R-:W-:Y:S02]  /*18210*/  ISETP.GE.AND P3, PT, R9.reuse, R193.reuse, PT ;  /* 0x000000c10900720c */ /* 0x0c0fe40003f66270 */
[----:B------:R-:W-:Y:S01]  /*18220*/  ISETP.GE.AND P0, PT, R9, R192, PT ;  /* 0x000000c00900720c */ /* 0x000fe20003f06270 */
[----:B------:R-:W-:Y:S01]  /*18230*/  MUFU.TANH R79, R79 ;  /* 0x0000004f004f7308 */ /* 0x000fe20000002400 */
[----:B------:R-:W-:Y:S01]  /*18240*/  VIADD R9, R51, 0x20 ;  /* 0x0000002033097836 */ /* 0x000fe20000000000 */
[----:B------:R-:W-:Y:S01]  /*18250*/  LOP3.LUT R3, R3, R28, RZ, 0xfc, !PT ;  /* 0x0000001c03037212 */ /* 0x000fe200078efcff */
[----:B------:R-:W-:Y:S05]  /*18260*/  HMMA.16816.F32 R88, R64, R16, R88 ;  /* 0x000000104058723c */ /* 0x000fea0000001858 */
[----:B------:R-:W2:Y:S01]  /*18270*/  MUFU.TANH R80, R80 ;  /* 0x0000005000507308 */ /* 0x000ea20000002400 */
[----:B------:R-:W-:Y:S01]  /*18280*/  FSEL R77, R77, -INF , !P4 ;  /* 0xff8000004d4d7808 */ /* 0x000fe20006000000 */
[----:B------:R-:W-:Y:S01]  /*18290*/  HMMA.16816.F32 R68, R12, R72, R68 ;  /* 0x000000480c44723c */ /* 0x000fe20000001844 */
[----:B------:R-:W-:Y:S01]  /*182a0*/  FSEL R28, R59, -INF , !P1 ;  /* 0xff8000003b1c7808 */ /* 0x000fe20004800000 */
[----:B------:R-:W3:Y:S01]  /*182b0*/  LDSM.16.M88.4 R16, [R216+0x7800] ;  /* 0x00780000d810783b */ /* 0x000ee20000000200 */
[----:B------:R-:W-:-:S03]  /*182c0*/  ISETP.GE.AND P4, PT, R9, R193, PT ;  /* 0x000000c10900720c */ /* 0x000fc60003f86270 */
[----:B------:R-:W3:Y:S01]  /*182d0*/  MUFU.TANH R113, R113 ;  /* 0x0000007100717308 */ /* 0x000ee20000002400 */
[----:B------:R-:W-:Y:S01]  /*182e0*/  ISETP.GE.AND P1, PT, R9, R192, PT ;  /* 0x000000c00900720c */ /* 0x000fe20003f26270 */
[----:B------:R-:W-:Y:S01]  /*182f0*/  VIADD R9, R51, 0x21 ;  /* 0x0000002133097836 */ /* 0x000fe20000000000 */
[----:B----4-:R-:W-:-:S05]  /*18300*/  FSEL R76, R76, -INF , !P5 ;  /* 0xff8000004c4c7808 */ /* 0x010fca0006800000 */
[----:B------:R-:W4:Y:S01]  /*18310*/  MUFU.TANH R81, R81 ;  /* 0x0000005100517308 */ /* 0x000f220000002400 */
[----:B-1----:R-:W-:Y:S01]  /*18320*/  FSEL R29, R78, -INF , !P2 ;  /* 0xff8000004e1d7808 */ /* 0x002fe20005000000 */
[C---:B------:R-:W-:Y:S01]  /*18330*/  HMMA.16816.F32 R96, R12.reuse, R4, R96 ;  /* 0x000000040c60723c */ /* 0x040fe20000001860 */
[----:B------:R-:W-:Y:S01]  /*18340*/  ISETP.GE.AND P5, PT, R9, R193, PT ;  /* 0x000000c10900720c */ /* 0x000fe20003fa6270 */
[----:B------:R-:W-:Y:S01]  /*18350*/  FMUL.FTZ R111, R111, R8 ;  /* 0x000000086f6f7220 */ /* 0x000fe20000410000 */
[----:B------:R-:W-:Y:S01]  /*18360*/  ISETP.GE.AND P2, PT, R9, R192, PT ;  /* 0x000000c00900720c */ /* 0x000fe20003f46270 */
[C---:B------:R-:W-:Y:S02]  /*18370*/  VIADD R9, R51.reuse, 0x28 ;  /* 0x0000002833097836 */ /* 0x040fe40000000000 */
[----:B------:R-:W-:Y:S01]  /*18380*/  MUFU.TANH R108, R108 ;  /* 0x0000006c006c7308 */ /* 0x000fe20000002400 */
[----:B------:R-:W-:Y:S01]  /*18390*/  VIADD R4, R51, 0x30 ;  /* 0x0000003033047836 */ /* 0x000fe20000000000 */
[----:B------:R-:W-:Y:S01]  /*183a0*/  HMMA.16816.F32 R132, R12, R74, R132 ;  /* 0x0000004a0c84723c */ /* 0x000fe20000001884 */
[----:B------:R-:W-:-:S05]  /*183b0*/  FSEL R42, R112, -INF , !P1 ;  /* 0xff800000702a7808 */ /* 0x000fca0004800000 */
[----:B------:R-:W1:Y:S01]  /*183c0*/  MUFU.TANH R109, R109 ;  /* 0x0000006d006d7308 */ /* 0x000e620000002400 */
[C---:B------:R-:W-:Y:S01]  /*183d0*/  HMMA.16816.F32 R92, R20.reuse, R54, R92 ;  /* 0x00000036145c723c */ /* 0x040fe2000000185c */
[----:B------:R-:W-:Y:S02]  /*183e0*/  FSEL R41, R82, -INF , !P5 ;  /* 0xff80000052297808 */ /* 0x000fe40006800000 */
[----:B--2---:R-:W-:Y:S02]  /*183f0*/  FSEL R80, R80, -INF , !P6 ;  /* 0xff80000050507808 */ /* 0x004fe40007000000 */
[----:B------:R-:W-:Y:S01]  /*18400*/  FSEL R49, R79, -INF , !P3 ;  /* 0xff8000004f317808 */ /* 0x000fe20005800000 */
[C---:B---3--:R-:W-:Y:S01]  /*18410*/  HMMA.16816.F32 R84, R20.reuse, R26, R84 ;  /* 0x0000001a1454723c */ /* 0x048fe20000001854 */
[----:B------:R-:W2:Y:S01]  /*18420*/  MUFU.TANH R168, R111 ;  /* 0x0000006f00a87308 */ /* 0x000ea20000002400 */
[-C--:B------:R-:W-:Y:S01]  /*18430*/  ISETP.GE.AND P1, PT, R4, R193.reuse, PT ;  /* 0x000000c10400720c */ /* 0x080fe20003f26270 */
[----:B------:R-:W-:Y:S01]  /*18440*/  FMUL.FTZ R116, R116, R8 ;  /* 0x0000000874747220 */ /* 0x000fe20000410000 */
[-C--:B------:R-:W-:Y:S01]  /*18450*/  ISETP.GE.AND P5, PT, R4, R192.reuse, PT ;  /* 0x000000c00400720c */ /* 0x080fe20003fa6270 */
[----:B------:R-:W-:Y:S01]  /*18460*/  VIADD R4, R51, 0x31 ;  /* 0x0000003133047836 */ /* 0x000fe20000000000 */
[CC--:B------:R-:W-:Y:S01]  /*18470*/  ISETP.GE.AND P6, PT, R9.reuse, R193.reuse, PT ;  /* 0x000000c10900720c */ /* 0x0c0fe20003fc6270 */
[----:B------:R-:W-:Y:S01]  /*18480*/  HMMA.16816.F32 R88, R20, R24, R88 ;  /* 0x000000181458723c */ /* 0x000fe20000001858 */
[----:B------:R-:W-:Y:S01]  /*18490*/  ISETP.GE.AND P3, PT, R9, R192, PT ;  /* 0x000000c00900720c */ /* 0x000fe20003f66270 */
[----:B------:R-:W-:Y:S01]  /*184a0*/  VIADD R9, R51, 0x29 ;  /* 0x0000002933097836 */ /* 0x000fe20000000000 */
[----:B------:R-:W-:Y:S01]  /*184b0*/  FSEL R43, R113, -INF , !P2 ;  /* 0xff800000712b7808 */ /* 0x000fe20005000000 */
[-C--:B------:R-:W-:Y:S01]  /*184c0*/  FMUL.FTZ R119, R119, R8.reuse ;  /* 0x0000000877777220 */ /* 0x080fe20000410000 */
[----:B------:R-:W-:Y:S01]  /*184d0*/  FSEL R170, R170, -INF , !P6 ;  /* 0xff800000aaaa7808 */ /* 0x000fe20007000000 */
[-C--:B------:R-:W-:Y:S01]  /*184e0*/  FMUL.FTZ R68, R68, R8.reuse ;  /* 0x0000000844447220 */ /* 0x080fe20000410000 */
[----:B----4-:R-:W-:Y:S01]  /*184f0*/  FSEL R81, R81, -INF , !P0 ;  /* 0xff80000051517808 */ /* 0x010fe20004000000 */
[-C--:B------:R-:W-:Y:S01]  /*18500*/  FMUL.FTZ R117, R117, R8.reuse ;  /* 0x0000000875757220 */ /* 0x080fe20000410000 */
[-C--:B------:R-:W-:Y:S01]  /*18510*/  ISETP.GE.AND P2, PT, R4, R193.reuse, PT ;  /* 0x000000c10400720c */ /* 0x080fe20003f46270 */
[----:B------:R-:W-:Y:S01]  /*18520*/  FMUL.FTZ R118, R118, R8 ;  /* 0x0000000876767220 */ /* 0x000fe20000410000 */
[----:B------:R-:W-:Y:S01]  /*18530*/  ISETP.GE.AND P6, PT, R4, R192, PT ;  /* 0x000000c00400720c */ /* 0x000fe20003fc6270 */
[----:B------:R-:W-:Y:S01]  /*18540*/  VIADD R4, R51, 0x38 ;  /* 0x0000003833047836 */ /* 0x000fe20000000000 */
[-C--:B------:R-:W-:Y:S01]  /*18550*/  ISETP.GE.AND P0, PT, R9, R193.reuse, PT ;  /* 0x000000c10900720c */ /* 0x080fe20003f06270 */
[----:B------:R-:W3:Y:S01]  /*18560*/  MUFU.TANH R144, R116 ;  /* 0x0000007400907308 */ /* 0x000ee20000002400 */
[----:B-1----:R-:W-:Y:S01]  /*18570*/  FSEL R45, R109, -INF , !P3 ;  /* 0xff8000006d2d7808 */ /* 0x002fe20005800000 */
[-C--:B------:R-:W-:Y:S01]  /*18580*/  FMUL.FTZ R69, R69, R8.reuse ;  /* 0x0000000845457220 */ /* 0x080fe20000410000 */
[----:B------:R-:W-:Y:S01]  /*18590*/  FSEL R40, R108, -INF , !P0 ;  /* 0xff8000006c287808 */ /* 0x000fe20004000000 */
[-C--:B------:R-:W-:Y:S01]  /*185a0*/  FMUL.FTZ R70, R70, R8.reuse ;  /* 0x0000000846467220 */ /* 0x080fe20000410000 */
[----:B------:R-:W-:Y:S01]  /*185b0*/  FSEL R44, R83, -INF , !P4 ;  /* 0xff800000532c7808 */ /* 0x000fe20006000000 */
[-C--:B------:R-:W-:Y:S01]  /*185c0*/  FMUL.FTZ R71, R71, R8.reuse ;  /* 0x0000000847477220 */ /* 0x080fe20000410000 */
[-C--:B------:R-:W-:Y:S01]  /*185d0*/  ISETP.GE.AND P3, PT, R4, R193.reuse, PT ;  /* 0x000000c10400720c */ /* 0x080fe20003f66270 */
[----:B------:R-:W-:Y:S01]  /*185e0*/  FMUL.FTZ R104, R104, R8 ;  /* 0x0000000868687220 */ /* 0x000fe20000410000 */
[-C--:B------:R-:W-:Y:S01]  /*185f0*/  ISETP.GE.AND P0, PT, R4, R192.reuse, PT ;  /* 0x000000c00400720c */ /* 0x080fe20003f06270 */
[----:B------:R-:W-:Y:S01]  /*18600*/  VIADD R4, R51, 0x39 ;  /* 0x0000003933047836 */ /* 0x000fe20000000000 */
[----:B------:R-:W-:Y:S01]  /*18610*/  ISETP.GE.AND P4, PT, R9, R192, PT ;  /* 0x000000c00900720c */ /* 0x000fe20003f86270 */
[----:B------:R-:W1:Y:S01]  /*18620*/  MUFU.TANH R147, R119 ;  /* 0x0000007700937308 */ /* 0x000e620000002400 */
[----:B------:R-:W-:Y:S01]  /*18630*/  FSEL R142, R142, -INF , !P1 ;  /* 0xff8000008e8e7808 */ /* 0x000fe20004800000 */
[-C--:B------:R-:W-:Y:S01]  /*18640*/  FMUL.FTZ R52, R106, R8.reuse ;  /* 0x000000086a347220 */ /* 0x080fe20000410000 */
[----:B--2---:R-:W-:Y:S01]  /*18650*/  FSEL R168, R168, -INF , !P4 ;  /* 0xff800000a8a87808 */ /* 0x004fe20006000000 */
[-C--:B------:R-:W-:Y:S01]  /*18660*/  FMUL.FTZ R105, R105, R8.reuse ;  /* 0x0000000869697220 */ /* 0x080fe20000410000 */
[C---:B------:R-:W-:Y:S01]  /*18670*/  ISETP.GE.AND P4, PT, R4.reuse, R193, PT ;  /* 0x000000c10400720c */ /* 0x040fe20003f86270 */
[----:B------:R-:W-:Y:S01]  /*18680*/  FMUL.FTZ R107, R107, R8 ;  /* 0x000000086b6b7220 */ /* 0x000fe20000410000 */
[----:B------:R-:W-:Y:S01]  /*18690*/  ISETP.GE.AND P1, PT, R4, R192, PT ;  /* 0x000000c00400720c */ /* 0x000fe20003f26270 */
[----:B------:R-:W2:Y:S01]  /*186a0*/  MUFU.TANH R158, R68 ;  /* 0x00000044009e7308 */ /* 0x000ea20000002400 */
[----:B------:R-:W-:-:S02]  /*186b0*/  VIADD R4, R51, 0x40 ;  /* 0x0000004033047836 */ /* 0x000fc40000000000 */
[-C--:B------:R-:W-:Y:S01]  /*186c0*/  FMUL.FTZ R132, R132, R8.reuse ;  /* 0x0000000884847220 */ /* 0x080fe20000410000 */
[----:B------:R-:W-:Y:S01]  /*186d0*/  HMMA.16816.F32 R92, R12, R6, R92 ;  /* 0x000000060c5c723c */ /* 0x000fe2000000185c */
[----:B------:R-:W-:Y:S01]  /*186e0*/  FSEL R9, R110, -INF , !P5 ;  /* 0xff8000006e097808 */ /* 0x000fe20006800000 */
[-C--:B------:R-:W-:Y:S01]  /*186f0*/  FMUL.FTZ R100, R100, R8.reuse ;  /* 0x0000000864647220 */ /* 0x080fe20000410000 */
[-C--:B------:R-:W-:Y:S01]  /*18700*/  FMUL.FTZ R36, R102, R8.reuse ;  /* 0x0000000866247220 */ /* 0x080fe20000410000 */
[-C--:B------:R-:W-:Y:S01]  /*18710*/  FMUL.FTZ R101, R101, R8.reuse ;  /* 0x0000000865657220 */ /* 0x080fe20000410000 */
[----:B------:R-:W-:Y:S01]  /*18720*/  MUFU.TANH R145, R117 ;  /* 0x0000007500917308 */ /* 0x000fe20000002400 */
[----:B------:R-:W-:Y:S01]  /*18730*/  FSEL R143, R143, -INF , !P2 ;  /* 0xff8000008f8f7808 */ /* 0x000fe20005000000 */
[----:B------:R-:W-:Y:S01]  /*18740*/  FMUL.FTZ R103, R103, R8 ;  /* 0x0000000867677220 */ /* 0x000fe20000410000 */
[----:B------:R-:W-:Y:S01]  /*18750*/  ISETP.GE.AND P5, PT, R4, R193, PT ;  /* 0x000000c10400720c */ /* 0x000fe20003fa6270 */
[----:B------:R-:W-:-:S04]  /*18760*/  DEPBAR.LE SB0, 0x0 ;  /* 0x000080000000791a */ /* 0x000fc80000000000 */
[----:B------:R-:W4:Y:S01]  /*18770*/  MUFU.TANH R162, R118 ;  /* 0x0000007600a27308 */ /* 0x000f220000002400 */
[----:B------:R-:W-:Y:S01]  /*18780*/  ISETP.GE.AND P2, PT, R4, R192, PT ;  /* 0x000000c00400720c */ /* 0x000fe20003f46270 */
[----:B------:R-:W-:Y:S02]  /*18790*/  VIADD R4, R51, 0x41 ;  /* 0x0000004133047836 */ /* 0x000fe40000000000 */
[-C--:B------:R-:W-:Y:S01]  /*187a0*/  FMUL.FTZ R133, R133, R8.reuse ;  /* 0x0000000885857220 */ /* 0x080fe20000410000 */
[-C--:B------:R-:W-:Y:S01]  /*187b0*/  FMUL.FTZ R134, R134, R8.reuse ;  /* 0x0000000886867220 */ /* 0x080fe20000410000 */
[----:B------:R-:W-:Y:S02]  /*187c0*/  FMUL.FTZ R61, R135, R8 ;  /* 0x00000008873d7220 */ /* 0x000fe40000410000 */
[----:B------:R-:W-:Y:S01]  /*187d0*/  MUFU.TANH R159, R69 ;  /* 0x00000045009f7308 */ /* 0x000fe20000002400 */
[----:B------:R-:W-:Y:S02]  /*187e0*/  FSEL R167, R167, -INF , !P6 ;  /* 0xff800000a7a77808 */ /* 0x000fe40007000000 */
[----:B---3--:R-:W-:-:S05]  /*187f0*/  FSEL R144, R144, -INF , !P3 ;  /* 0xff80000090907808 */ /* 0x008fca0005800000 */
[----:B------:R-:W3:Y:S01]  /*18800*/  MUFU.TANH R153, R70 ;  /* 0x0000004600997308 */ /* 0x000ee20000002400 */
[C---:B------:R-:W-:Y:S01]  /*18810*/  ISETP.GE.AND P6, PT, R4.reuse, R193, PT ;  /* 0x000000c10400720c */ /* 0x040fe20003fc6270 */
[----:B------:R-:W-:Y:S01]  /*18820*/  HMMA.16816.F32 R84, R12, R18, R84 ;  /* 0x000000120c54723c */ /* 0x000fe20000001854 */
[----:B------:R-:W-:-:S05]  /*18830*/  ISETP.GE.AND P3, PT, R4, R192, PT ;  /* 0x000000c00400720c */ /* 0x000fca0003f66270 */
[----:B------:R-:W3:Y:S01]  /*18840*/  MUFU.TANH R155, R71 ;  /* 0x00000047009b7308 */ /* 0x000ee20000002400 */
[----:B------:R-:W-:-:S07]  /*18850*/  VIADD R4, R51, 0x49 ;  /* 0x0000004933047836 */ /* 0x000fce0000000000 */
[----:B------:R-:W3:Y:S01]  /*18860*/  MUFU.TANH R160, R132 ;  /* 0x0000008400a07308 */ /* 0x000ee20000002400 */
[----:B------:R-:W-:Y:S01]  /*18870*/  VIADD R5, R51, 0x48 ;  /* 0x0000004833057836 */ /* 0x000fe20000000000 */
[----:B-1----:R-:W-:-:S06]  /*18880*/  FSEL R147, R147, -INF , !P1 ;  /* 0xff80000093937808 */ /* 0x002fcc0004800000 */
[----:B------:R-:W-:Y:S01]  /*18890*/  MUFU.TANH R161, R133 ;  /* 0x0000008500a17308 */ /* 0x000fe20000002400 */
[----:B--2---:R-:W-:Y:S01]  /*188a0*/  FSEL R158, R158, -INF , !P5 ;  /* 0xff8000009e9e7808 */ /* 0x004fe20006800000 */
[----:B------:R-:W-:Y:S06]  /*188b0*/  HMMA.16816.F32 R88, R12, R16, R88 ;  /* 0x000000100c58723c */ /* 0x000fec0000001858 */
[----:B------:R-:W1:Y:S01]  /*188c0*/  MUFU.TANH R157, R134 ;  /* 0x00000086009d7308 */ /* 0x000e620000002400 */
[C---:B------:R-:W-:Y:S02]  /*188d0*/  ISETP.GE.AND P1, PT, R4.reuse, R193, PT ;  /* 0x000000c10400720c */ /* 0x040fe40003f26270 */
[----:B------:R-:W-:-:S05]  /*188e0*/  ISETP.GE.AND P5, PT, R4, R192, PT ;  /* 0x000000c00400720c */ /* 0x000fca0003fa6270 */
[----:B------:R-:W2:Y:S01]  /*188f0*/  MUFU.TANH R61, R61 ;  /* 0x0000003d003d7308 */ /* 0x000ea20000002400 */
[----:B----4-:R-:W-:Y:S01]  /*18900*/  FSEL R162, R162, -INF , !P0 ;  /* 0xff800000a2a27808 */ /* 0x010fe20004000000 */
[----:B------:R-:W-:Y:S01]  /*18910*/  VIADD R4, R51, 0x50 ;  /* 0x0000005033047836 */ /* 0x000fe20000000000 */
[----:B------:R-:W-:-:S05]  /*18920*/  FSEL R145, R145, -INF , !P4 ;  /* 0xff80000091917808 */ /* 0x000fca0006000000 */
[----:B------:R-:W4:Y:S01]  /*18930*/  MUFU.TANH R169, R104 ;  /* 0x0000006800a97308 */ /* 0x000f220000002400 */
[C---:B------:R-:W-:Y:S02]  /*18940*/  ISETP.GE.AND P0, PT, R5.reuse, R193, PT ;  /* 0x000000c10500720c */ /* 0x040fe40003f06270 */
[----:B------:R-:W-:Y:S01]  /*18950*/  ISETP.GE.AND P4, PT, R5, R192, PT ;  /* 0x000000c00500720c */ /* 0x000fe20003f86270 */
[----:B------:R-:W-:-:S04]  /*18960*/  VIADD R5, R51, 0x51 ;  /* 0x0000005133057836 */ /* 0x000fc80000000000 */
[----:B------:R-:W-:Y:S01]  /*18970*/  MUFU.TANH R166, R105 ;  /* 0x0000006900a67308 */ /* 0x000fe20000002400 */
[----:B------:R-:W-:Y:S01]  /*18980*/  FMUL.FTZ R96, R96, R8 ;  /* 0x0000000860607220 */ /* 0x000fe20000410000 */
[----:B---3--:R-:W-:-:S06]  /*18990*/  FSEL R153, R153, -INF , !P2 ;  /* 0xff80000099997808 */ /* 0x008fcc0005000000 */
[----:B------:R-:W3:Y:S01]  /*189a0*/  MUFU.TANH R52, R52 ;  /* 0x0000003400347308 */ /* 0x000ee20000002400 */
[----:B------:R-:W-:Y:S02]  /*189b0*/  FSEL R159, R159, -INF , !P6 ;  /* 0xff8000009f9f7808 */ /* 0x000fe40007000000 */
[----:B------:R-:W-:-:S05]  /*189c0*/  ISETP.GE.AND P2, PT, R4, R193, PT ;  /* 0x000000c10400720c */ /* 0x000fca0003f46270 */
[----:B------:R-:W3:Y:S01]  /*189d0*/  MUFU.TANH R37, R107 ;  /* 0x0000006b00257308 */ /* 0x000ee20000002400 */
[----:B------:R-:W-:Y:S01]  /*189e0*/  ISETP.GE.AND P6, PT, R4, R192, PT ;  /* 0x000000c00400720c */ /* 0x000fe20003fc6270 */
[----:B------:R-:W-:Y:S01]  /*189f0*/  VIADD R4, R51, 0x58 ;  /* 0x0000005833047836 */ /* 0x000fe20000000000 */
[----:B------:R-:W-:-:S05]  /*18a00*/  FSEL R155, R155, -INF , !P3 ;  /* 0xff8000009b9b7808 */ /* 0x000fca0005800000 */
[----:B------:R-:W3:Y:S01]  /*18a10*/  MUFU.TANH R165, R100 ;  /* 0x0000006400a57308 */ /* 0x000ee20000002400 */
[----:B------:R-:W-:Y:S01]  /*18a20*/  FSEL R160, R160, -INF , !P0 ;  /* 0xff800000a0a07808 */ /* 0x000fe20004000000 */
[-C--:B------:R-:W-:Y:S01]  /*18a30*/  FMUL.FTZ R97, R97, R8.reuse ;  /* 0x0000000861617220 */ /* 0x080fe20000410000 */
[----:B------:R-:W-:Y:S01]  /*18a40*/  FMUL.FTZ R98, R98, R8 ;  /* 0x0000000862627220 */ /* 0x000fe20000410000 */
[C---:B------:R-:W-:Y:S02]  /*18a50*/  ISETP.GE.AND P3, PT, R5.reuse, R193, PT ;  /* 0x000000c10500720c */ /* 0x040fe40003f66270 */
[----:B------:R-:W-:Y:S02]  /*18a60*/  ISETP.GE.AND P0, PT, R5, R192, PT ;  /* 0x000000c00500720c */ /* 0x000fe40003f06270 */
[----:B------:R-:W-:Y:S01]  /*18a70*/  MUFU.TANH R164, R101 ;  /* 0x0000006500a47308 */ /* 0x000fe20000002400 */
[----:B------:R-:W-:Y:S02]  /*18a80*/  VIADD R5, R51, 0x59 ;  /* 0x0000005933057836 */ /* 0x000fe40000000000 */
[-C--:B------:R-:W-:Y:S01]  /*18a90*/  FMUL.FTZ R99, R99, R8.reuse ;  /* 0x0000000863637220 */ /* 0x080fe20000410000 */
[----:B------:R-:W-:-:S04]  /*18aa0*/  FMUL.FTZ R92, R92, R8 ;  /* 0x000000085c5c7220 */ /* 0x000fc80000410000 */
[----:B------:R-:W3:Y:S01]  /*18ab0*/  MUFU.TANH R36, R36 ;  /* 0x0000002400247308 */ /* 0x000ee20000002400 */
[----:B-1----:R-:W-:Y:S02]  /*18ac0*/  FSEL R157, R157, -INF , !P4 ;  /* 0xff8000009d9d7808 */ /* 0x002fe40006000000 */
[----:B------:R-:W-:-:S05]  /*18ad0*/  FSEL R161, R161, -INF , !P1 ;  /* 0xff800000a1a17808 */ /* 0x000fca0004800000 */
[----:B------:R-:W1:Y:S01]  /*18ae0*/  MUFU.TANH R163, R103 ;  /* 0x0000006700a37308 */ /* 0x000e620000002400 */
[C---:B------:R-:W-:Y:S02]  /*18af0*/  ISETP.GE.AND P4, PT, R4.reuse, R193, PT ;  /* 0x000000c10400720c */ /* 0x040fe40003f86270 */
[----:B------:R-:W-:-:S05]  /*18b00*/  ISETP.GE.AND P1, PT, R4, R192, PT ;  /* 0x000000c00400720c */ /* 0x000fca0003f26270 */
[----:B------:R-:W1:Y:S01]  /*18b10*/  MUFU.TANH R151, R96 ;  /* 0x0000006000977308 */ /* 0x000e620000002400 */
[----:B------:R-:W-:Y:S01]  /*18b20*/  VIADD R4, R51, 0x60 ;  /* 0x0000006033047836 */ /* 0x000fe20000000000 */
[----:B--2---:R-:W-:Y:S01]  /*18b30*/  FSEL R39, R61, -INF , !P5 ;  /* 0xff8000003d277808 */ /* 0x004fe20006800000 */
[----:B------:R-:W-:Y:S01]  /*18b40*/  FMUL.FTZ R94, R94, R8 ;  /* 0x000000085e5e7220 */ /* 0x000fe20000410000 */
[----:B----4-:R-:W-:Y:S02]  /*18b50*/  FSEL R169, R169, -INF , !P2 ;  /* 0xff800000a9a97808 */ /* 0x010fe40005000000 */
[C---:B------:R-:W-:Y:S02]  /*18b60*/  ISETP.GE.AND P5, PT, R5.reuse, R193, PT ;  /* 0x000000c10500720c */ /* 0x040fe40003fa6270 */
[----:B------:R-:W-:Y:S01]  /*18b70*/  MUFU.TANH R150, R97 ;  /* 0x0000006100967308 */ /* 0x000fe20000002400 */
[----:B------:R-:W-:Y:S01]  /*18b80*/  ISETP.GE.AND P2, PT, R5, R192, PT ;  /* 0x000000c00500720c */ /* 0x000fe20003f46270 */
[----:B------:R-:W-:Y:S01]  /*18b90*/  VIADD R5, R51, 0x61 ;  /* 0x0000006133057836 */ /* 0x000fe20000000000 */
[----:B---3--:R-:W-:-:S05]  /*18ba0*/  FSEL R38, R52, -INF , !P6 ;  /* 0xff80000034267808 */ /* 0x008fca0007000000 */
[----:B------:R-:W2:Y:S01]  /*18bb0*/  MUFU.TANH R156, R98 ;  /* 0x00000062009c7308 */ /* 0x000ea20000002400 */
[----:B------:R-:W-:Y:S01]  /*18bc0*/  FSEL R166, R166, -INF , !P3 ;  /* 0xff800000a6a67808 */ /* 0x000fe20005800000 */
[----:B------:R-:W-:Y:S01]  /*18bd0*/  FMUL.FTZ R84, R84, R8 ;  /* 0x0000000854547220 */ /* 0x000fe20000410000 */
[----:B------:R-:W-:-:S05]  /*18be0*/  ISETP.GE.AND P6, PT, R4, R193, PT ;  /* 0x000000c10400720c */ /* 0x000fca0003fc6270 */
[----:B------:R-:W3:Y:S01]  /*18bf0*/  MUFU.TANH R154, R99 ;  /* 0x00000063009a7308 */ /* 0x000ee20000002400 */
[----:B------:R-:W-:Y:S01]  /*18c00*/  ISETP.GE.AND P3, PT, R4, R192, PT ;  /* 0x000000c00400720c */ /* 0x000fe20003f66270 */
[----:B------:R-:W-:Y:S01]  /*18c10*/  VIADD R4, R51, 0x68 ;  /* 0x0000006833047836 */ /* 0x000fe20000000000 */
[----:B------:R-:W-:-:S05]  /*18c20*/  FSEL R37, R37, -INF , !P0 ;  /* 0xff80000025257808 */ /* 0x000fca0004000000 */
[----:B------:R-:W4:Y:S01]  /*18c30*/  MUFU.TANH R149, R92 ;  /* 0x0000005c00957308 */ /* 0x000f220000002400 */
[----:B------:R-:W-:Y:S02]  /*18c40*/  FSEL R165, R165, -INF , !P4 ;  /* 0xff800000a5a57808 */ /* 0x000fe40006000000 */
[C---:B------:R-:W-:Y:S02]  /*18c50*/  ISETP.GE.AND P0, PT, R5.reuse, R193, PT ;  /* 0x000000c10500720c */ /* 0x040fe40003f06270 */
[----:B------:R-:W-:-:S03]  /*18c60*/  ISETP.GE.AND P4, PT, R5, R192, PT ;  /* 0x000000c00500720c */ /* 0x000fc60003f86270 */
[----:B------:R-:W4:Y:S01]  /*18c70*/  MUFU.TANH R152, R94 ;  /* 0x0000005e00987308 */ /* 0x000f220000002400 */
[----:B------:R-:W-:Y:S01]  /*18c80*/  VIADD R5, R51, 0x69 ;  /* 0x0000006933057836 */ /* 0x000fe20000000000 */
[----:B------:R-:W-:Y:S01]  /*18c90*/  FSEL R36, R36, -INF , !P1 ;  /* 0xff80000024247808 */ /* 0x000fe20004800000 */
[-C--:B------:R-:W-:Y:S01]  /*18ca0*/  FMUL.FTZ R95, R95, R8.reuse ;  /* 0x000000085f5f7220 */ /* 0x080fe20000410000 */
[----:B------:R-:W-:Y:S01]  /*18cb0*/  FSEL R164, R164, -INF , !P5 ;  /* 0xff800000a4a47808 */ /* 0x000fe20006800000 */
[----:B------:R-:W-:Y:S01]  /*18cc0*/  FMUL.FTZ R88, R88, R8 ;  /* 0x0000000858587220 */ /* 0x000fe20000410000 */
[C---:B------:R-:W-:Y:S02]  /*18cd0*/  ISETP.GE.AND P1, PT, R4.reuse, R193, PT ;  /* 0x000000c10400720c */ /* 0x040fe40003f26270 */
[----:B------:R-:W4:Y:S01]  /*18ce0*/  MUFU.TANH R134, R84 ;  /* 0x0000005400867308 */ /* 0x000f220000002400 */
[----:B------:R-:W-:Y:S01]  /*18cf0*/  ISETP.GE.AND P5, PT, R4, R192, PT ;  /* 0x000000c00400720c */ /* 0x000fe20003fa6270 */
[----:B------:R-:W-:Y:S01]  /*18d00*/  VIADD R4, R51, 0x70 ;  /* 0x0000007033047836 */ /* 0x000fe20000000000 */
[----:B-1----:R-:W-:-:S02]  /*18d10*/  FSEL R163, R163, -INF , !P2 ;  /* 0xff800000a3a37808 */ /* 0x002fc40005000000 */
[----:B------:R-:W-:Y:S02]  /*18d20*/  FSEL R151, R151, -INF , !P6 ;  /* 0xff80000097977808 */ /* 0x000fe40007000000 */
[C---:B------:R-:W-:Y:S02]  /*18d30*/  ISETP.GE.AND P2, PT, R5.reuse, R193, PT ;  /* 0x000000c10500720c */ /* 0x040fe40003f46270 */
[----:B------:R-:W-:Y:S01]  /*18d40*/  ISETP.GE.AND P6, PT, R5, R192, PT ;  /* 0x000000c00500720c */ /* 0x000fe20003fc6270 */
[----:B------:R-:W-:Y:S01]  /*18d50*/  VIADD R5, R51, 0x71 ;  /* 0x0000007133057836 */ /* 0x000fe20000000000 */
[----:B------:R-:W1:Y:S01]  /*18d60*/  MUFU.TANH R146, R95 ;  /* 0x0000005f00927308 */ /* 0x000e620000002400 */
[----:B--2---:R-:W-:Y:S01]  /*18d70*/  FSEL R156, R156, -INF , !P3 ;  /* 0xff8000009c9c7808 */ /* 0x004fe20005800000 */
[-C--:B------:R-:W-:Y:S01]  /*18d80*/  FMUL.FTZ R93, R93, R8.reuse ;  /* 0x000000085d5d7220 */ /* 0x080fe20000410000 */
[----:B------:R-:W-:Y:S01]  /*18d90*/  FSEL R150, R150, -INF , !P0 ;  /* 0xff80000096967808 */ /* 0x000fe20004000000 */
[-C--:B------:R-:W-:Y:S01]  /*18da0*/  FMUL.FTZ R89, R89, R8.reuse ;  /* 0x0000000859597220 */ /* 0x080fe20000410000 */
[-C--:B------:R-:W-:Y:S01]  /*18db0*/  FMUL.FTZ R90, R90, R8.reuse ;  /* 0x000000085a5a7220 */ /* 0x080fe20000410000 */
[----:B------:R-:W-:-:S02]  /*18dc0*/  FMUL.FTZ R91, R91, R8 ;  /* 0x000000085b5b7220 */ /* 0x000fc40000410000 */
[----:B------:R-:W2:Y:S01]  /*18dd0*/  MUFU.TANH R136, R88 ;  /* 0x0000005800887308 */ /* 0x000ea20000002400 */
[CC--:B------:R-:W-:Y:S02]  /*18de0*/  ISETP.GE.AND P3, PT, R4.reuse, R193.reuse, PT ;  /* 0x000000c10400720c */ /* 0x0c0fe40003f66270 */
[----:B------:R-:W-:Y:S01]  /*18df0*/  ISETP.GE.AND P0, PT, R4, R192, PT ;  /* 0x000000c00400720c */ /* 0x000fe20003f06270 */
[----:B------:R-:W-:Y:S01]  /*18e00*/  VIADD R4, R51, 0x78 ;  /* 0x0000007833047836 */ /* 0x000fe20000000000 */
[----:B---3--:R-:W-:Y:S02]  /*18e10*/  FSEL R154, R154, -INF , !P4 ;  /* 0xff8000009a9a7808 */ /* 0x008fe40006000000 */
[----:B----4-:R-:W-:Y:S01]  /*18e20*/  FSEL R149, R149, -INF , !P1 ;  /* 0xff80000095957808 */ /* 0x010fe20004800000 */
[----:B------:R-:W-:Y:S01]  /*18e30*/  FMUL.FTZ R65, R87, R8 ;  /* 0x0000000857417220 */ /* 0x000fe20000410000 */
[CC--:B------:R-:W-:Y:S02]  /*18e40*/  ISETP.GE.AND P4, PT, R5.reuse, R193.reuse, PT ;  /* 0x000000c10500720c */ /* 0x0c0fe40003f86270 */
[----:B------:R-:W-:Y:S01]  /*18e50*/  ISETP.GE.AND P1, PT, R5, R192, PT ;  /* 0x000000c00500720c */ /* 0x000fe20003f26270 */
[-C--:B------:R-:W-:Y:S01]  /*18e60*/  FMUL.FTZ R5, R58, R8.reuse ;  /* 0x000000083a057220 */ /* 0x080fe20000410000 */
[----:B------:R-:W3:Y:S01]  /*18e70*/  MUFU.TANH R148, R93 ;  /* 0x0000005d00947308 */ /* 0x000ee20000002400 */
[----:B------:R-:W-:Y:S01]  /*18e80*/  FSEL R152, R152, -INF , !P5 ;  /* 0xff80000098987808 */ /* 0x000fe20006800000 */
[-C--:B------:R-:W-:Y:S01]  /*18e90*/  FMUL.FTZ R85, R85, R8.reuse ;  /* 0x0000000855557220 */ /* 0x080fe20000410000 */
[----:B------:R-:W-:Y:S01]  /*18ea0*/  FMUL.FTZ R86, R86, R8 ;  /* 0x0000000856567220 */ /* 0x000fe20000410000 */
[----:B------:R-:W-:-:S04]  /*18eb0*/  ISETP.GE.AND P5, PT, R4, R193, PT ;  /* 0x000000c10400720c */ /* 0x000fc80003fa6270 */
[----:B------:R-:W-:Y:S01]  /*18ec0*/  MUFU.TANH R135, R89 ;  /* 0x0000005900877308 */ /* 0x000fe20000002400 */
[----:B------:R-:W-:-:S07]  /*18ed0*/  FSEL R134, R134, -INF , !P5 ;  /* 0xff80000086867808 */ /* 0x000fce0006800000 */
[----:B------:R-:W4:Y:S01]  /*18ee0*/  MUFU.TANH R139, R90 ;  /* 0x0000005a008b7308 */ /* 0x000f220000002400 */
[----:B------:R-:W-:-:S07]  /*18ef0*/  ISETP.GT.AND P5, PT, R250, R239, PT ;  /* 0x000000effa00720c */ /* 0x000fce0003fa4270 */
[----:B------:R-:W4:Y:S01]  /*18f00*/  MUFU.TANH R138, R91 ;  /* 0x0000005b008a7308 */ /* 0x000f220000002400 */
[----:B-1----:R-:W-:-:S07]  /*18f10*/  FSEL R146, R146, -INF , !P6 ;  /* 0xff80000092927808 */ /* 0x002fce0007000000 */
[----:B------:R-:W-:Y:S01]  /*18f20*/  MUFU.TANH R0, R0 ;  /* 0x0000000000007308 */ /* 0x000fe20000002400 */
[----:B--2---:R-:W-:-:S07]  /*18f30*/  FSEL R136, R136, -INF , !P3 ;  /* 0xff80000088887808 */ /* 0x004fce0005800000 */
[----:B------:R-:W-:Y:S01]  /*18f40*/  MUFU.TANH R5, R5 ;  /* 0x0000000500057308 */ /* 0x000fe20000002400 */
[----:B------:R-:W-:-:S07]  /*18f50*/  ISETP.GE.AND P6, PT, R51, R193, PT ;  /* 0x000000c13300720c */ /* 0x000fce0003fc6270 */
[----:B------:R-:W-:Y:S01]  /*18f60*/  MUFU.TANH R132, R85 ;  /* 0x0000005500847308 */ /* 0x000fe20000002400 */
[----:B------:R-:W-:-:S07]  /*18f70*/  ISETP.GE.AND P3, PT, R51, R192, PT ;  /* 0x000000c03300720c */ /* 0x000fce0003f66270 */
[----:B------:R-:W1:Y:S08]  /*18f80*/  MUFU.TANH R137, R86 ;  /* 0x0000005600897308 */ /* 0x000e700000002400 */
[----:B------:R-:W2:Y:S01]  /*18f90*/  MUFU.TANH R65, R65 ;  /* 0x0000004100417308 */ /* 0x000ea20000002400 */
[----:B------:R-:W-:Y:S01]  /*18fa0*/  VIADD R51, R51, 0x79 ;  /* 0x0000007933337836 */ /* 0x000fe20000000000 */
[----:B---3--:R-:W-:-:S02]  /*18fb0*/  FSEL R148, R148, -INF , !P2 ;  /* 0xff80000094947808 */ /* 0x008fc40005000000 */
[----:B----4-:R-:W-:Y:S02]  /*18fc0*/  FSEL R139, R139, -INF , !P0 ;  /* 0xff8000008b8b7808 */ /* 0x010fe40004000000 */
[----:B------:R-:W-:Y:S02]  /*18fd0*/  FSEL R135, R135, -INF , !P4 ;  /* 0xff80000087877808 */ /* 0x000fe40006000000 */
[----:B------:R-:W-:Y:S01]  /*18fe0*/  FSEL R138, R138, -INF , !P1 ;  /* 0xff8000008a8a7808 */ /* 0x000fe20004800000 */
[----:B------:R-:W-:Y:S01]  /*18ff0*/  BSSY B1, `(.L_x_2263) ;  /* 0x00000e0000017945 */ /* 0x000fe20003800000 */
[----:B------:R-:W-:Y:S02]  /*19000*/  ISETP.GE.AND P2, PT, R4, R192, PT ;  /* 0x000000c00400720c */ /* 0x000fe40003f46270 */
[----:B------:R-:W-:Y:S02]  /*19010*/  ISETP.NE.U32.AND P0, PT, R248, RZ, PT ;  /* 0x000000fff800720c */ /* 0x000fe40003f05070 */
[----:B------:R-:W-:-:S02]  /*19020*/  ISETP.GE.AND P4, PT, R51, R193, PT ;  /* 0x000000c13300720c */ /* 0x000fc40003f86270 */
[----:B------:R-:W-:Y:S01]  /*19030*/  ISETP.GE.AND P1, PT, R51, R192, PT ;  /* 0x000000c03300720c */ /* 0x000fe20003f26270 */
[----:B------:R-:W-:Y:S01]  /*19040*/  VIADD R223, R231, 0x800 ;  /* 0x00000800e7df7836 */ /* 0x000fe20000000000 */
[----:B------:R-:W-:Y:S01]  /*19050*/  ISETP.NE.AND.EX P0, PT, R249, RZ, PT, P0 ;  /* 0x000000fff900720c */ /* 0x000fe20003f05300 */
[----:B------:R-:W-:Y:S01]  /*19060*/  VIADD R222, R231, 0x1000 ;  /* 0x00001000e7de7836 */ /* 0x000fe20000000000 */
[----:B-1----:R-:W-:Y:S01]  /*19070*/  FSEL R137, R137, -INF , !P2 ;  /* 0xff80000089897808 */ /* 0x002fe20005000000 */
[C---:B------:R-:W-:Y:S01]  /*19080*/  VIADD R221, R231.reuse, 0x1800 ;  /* 0x00001800e7dd7836 */ /* 0x040fe20000000000 */
[----:B------:R-:W-:Y:S01]  /*19090*/  FSEL R4, R0, -INF , !P6 ;  /* 0xff80000000047808 */ /* 0x000fe20007000000 */
[----:B------:R-:W-:Y:S01]  /*190a0*/  VIADD R220, R231, 0x2000 ;  /* 0x00002000e7dc7836 */ /* 0x000fe20000000000 */
[----:B------:R-:W-:Y:S01]  /*190b0*/  FSEL R5, R5, -INF , !P3 ;  /* 0xff80000005057808 */ /* 0x000fe20005800000 */
[C---:B------:R-:W-:Y:S01]  /*190c0*/  VIADD R219, R231.reuse, 0x2800 ;  /* 0x00002800e7db7836 */ /* 0x040fe20000000000 */
[----:B------:R-:W-:Y:S01]  /*190d0*/  FSEL R132, R132, -INF , !P4 ;  /* 0xff80000084847808 */ /* 0x000fe20006000000 */
[----:B------:R-:W-:Y:S01]  /*190e0*/  VIADD R218, R231, 0x3000 ;  /* 0x00003000e7da7836 */ /* 0x000fe20000000000 */
[----:B--2---:R-:W-:Y:S01]  /*190f0*/  FSEL R65, R65, -INF , !P1 ;  /* 0xff80000041417808 */ /* 0x004fe20004800000 */
        /* <DEDUP_REMOVED lines=74> */
.L_x_2266:
[----:B------:R-:W2:Y:S02]  /*195a0*/  LD.E R6, desc[UR6][R10.64+0x38] ;  /* 0x000038060a067980 */ /* 0x000ea4000c101900 */
[----:B--2---:R-:W-:-:S04]  /*195b0*/  LEA R6, -R6, RZ, 0x7 ;  /* 0x000000ff06067211 */ /* 0x004fc800078e39ff */
[----:B------:R-:W-:Y:S02]  /*195c0*/  SHF.R.S32.HI R2, RZ, 0x1f, R6 ;  /* 0x0000001fff027819 */ /* 0x000fe40000011406 */
.L_x_2267:
[----:B------:R-:W-:Y:S05]  /*195d0*/  BSYNC B0 ;  /* 0x0000000000007941 */ /* 0x000fea0003800000 */
.L_x_2265:
[C---:B------:R-:W-:Y:S02]  /*195e0*/  LOP3.LUT P6, RZ, R251.reuse, 0x1, RZ, 0xc0, !PT ;  /* 0x00000001fbff7812 */ /* 0x040fe400078cc0ff */
[----:B------:R-:W-:Y:S02]  /*195f0*/  LOP3.LUT P2, RZ, R251, 0x2, RZ, 0xc0, !PT ;  /* 0x00000002fbff7812 */ /* 0x000fe4000784c0ff */
        /* <DEDUP_REMOVED lines=127> */
.L_x_2264:
[----:B------:R-:W-:Y:S05]  /*19df0*/  BSYNC B1 ;  /* 0x0000000000017941 */ /* 0x000fea0003800000 */
.L_x_2263:
[----:B-1----:R-:W2:Y:S01]  /*19e00*/  LD.E R67, desc[UR6][R10.64+0xdc] ;  /* 0x0000dc060a437980 */ /* 0x002ea2000c101900 */
        /* <DEDUP_REMOVED lines=79> */
[----:B------:R-:W5:Y:S04]  /*1a300*/  LDSM.16.MT88.4 R100, [R224+0xc000] ;  /* 0x00c00000e064783b */ /* 0x000f680000004200 */
[----:B------:R-:W-:Y:S01]  /*1a310*/  LDSM.16.MT88.4 R24, [R224+0xc800] ;  /* 0x00c80000e018783b */ /* 0x000fe20000004200 */
        /* <DEDUP_REMOVED lines=22> */
[----:B------:R-:W1:Y:S01]  /*1a480*/  LDSM.16.MT88.4 R28, [R228+0xc800] ;  /* 0x00c80000e41c783b */ /* 0x000e620000004200 */
        /* <DEDUP_REMOVED lines=16> */
[-CC-:B------:R-:W-:Y:S01]  /*1a590*/  FFMA.FTZ R9, R9, R67.reuse, -R66.reuse ;  /* 0x0000004309097223 */ /* 0x180fe20000010842 */
        /* <DEDUP_REMOVED lines=29> */
[----:B------:R-:W-:Y:S01]  /*1a770*/  LDSM.16.MT88.4 R36, [R228+0x12000] ;  /* 0x01200000e424783b */ /* 0x000fe20000004200 */
[-CC-:B------:R-:W-:Y:S01]  /*1a780*/  FFMA.FTZ R156, R156, R67.reuse, -R66.reuse ;  /* 0x000000439c9c7223 */ /* 0x180fe20000010842 */
[-CC-:B------:R-:W-:Y:S01]  /*1a790*/  FFMA.FTZ R154, R154, R67.reuse, -R66.reuse ;  /* 0x000000439a9a7223 */ /* 0x180fe20000010842 */
[--C-:B------:R-:W-:Y:S01]  /*1a7a0*/  FFMA.FTZ R152, R152, R67, -R66.reuse ;  /* 0x0000004398987223 */ /* 0x100fe20000010842 */
[----:B------:R-:W5:Y:S01]  /*1a7b0*/  MUFU.EX2 R57, R57 ;  /* 0x0000003900397308 */ /* 0x000f620000000800 */
[----:B--2---:R-:W-:Y:S01]  /*1a7c0*/  F2FP.F16.F32.PACK_AB R68, R62, R61 ;  /* 0x0000003d3e44723e */ /* 0x004fe200000000ff */
[-CC-:B------:R-:W-:Y:S01]  /*1a7d0*/  FFMA.FTZ R151, R151, R67.reuse, -R133.reuse ;  /* 0x0000004397977223 */ /* 0x180fe20000010885 */
[-CC-:B------:R-:W-:Y:S01]  /*1a7e0*/  FFMA.FTZ R150, R150, R67.reuse, -R133.reuse ;  /* 0x0000004396967223 */ /* 0x180fe20000010885 */
[-CC-:B------:R-:W-:Y:S01]  /*1a7f0*/  FFMA.FTZ R149, R149, R67.reuse, -R133.reuse ;  /* 0x0000004395957223 */ /* 0x180fe20000010885 */
[-C--:B------:R-:W-:Y:S01]  /*1a800*/  FFMA.FTZ R148, R148, R67.reuse, -R133 ;  /* 0x0000004394947223 */ /* 0x080fe20000010885 */
[-C--:B------:R-:W-:Y:S01]  /*1a810*/  FFMA.FTZ R146, R146, R67.reuse, -R66 ;  /* 0x0000004392927223 */ /* 0x080fe20000010842 */
[----:B------:R-:W-:Y:S01]  /*1a820*/  FADD.FTZ R61, R61, R62 ;  /* 0x0000003e3d3d7221 */ /* 0x000fe20000010000 */
[----:B------:R-:W2:Y:S01]  /*1a830*/  MUFU.EX2 R54, R54 ;  /* 0x0000003600367308 */ /* 0x000ea20000000800 */
[----:B------:R-:W-:Y:S01]  /*1a840*/  FADD.FTZ R63, R64, R63 ;  /* 0x0000003f403f7221 */ /* 0x000fe20000010000 */
[-C--:B------:R-:W-:Y:S01]  /*1a850*/  FFMA.FTZ R135, R135, R67.reuse, -R133 ;  /* 0x0000004387877223 */ /* 0x080fe20000010885 */
[----:B----4-:R-:W-:Y:S01]  /*1a860*/  FADD.FTZ R61, R59, R61 ;  /* 0x0000003d3b3d7221 */ /* 0x010fe20000010000 */
[-C--:B------:R-:W-:Y:S01]  /*1a870*/  FFMA.FTZ R134, R134, R67.reuse, -R133 ;  /* 0x0000004386867223 */ /* 0x080fe20000010885 */
[----:B------:R-:W-:Y:S01]  /*1a880*/  FADD.FTZ R63, R60, R63 ;  /* 0x0000003f3c3f7221 */ /* 0x000fe20000010000 */
[-C--:B------:R-:W-:Y:S01]  /*1a890*/  FFMA.FTZ R132, R132, R67.reuse, -R133 ;  /* 0x0000004384847223 */ /* 0x080fe20000010885 */
[----:B------:R-:W-:Y:S01]  /*1a8a0*/  FFMA.FTZ R252, R65, R67, -R66 ;  /* 0x0000004341fc7223 */ /* 0x000fe20000010842 */
[----:B------:R-:W4:Y:S01]  /*1a8b0*/  MUFU.EX2 R55, R55 ;  /* 0x0000003700377308 */ /* 0x000f220000000800 */
[C---:B-----5:R-:W-:Y:S01]  /*1a8c0*/  F2FP.F16.F32.PACK_AB R70, R57.reuse, R59 ;  /* 0x0000003b3946723e */ /* 0x060fe200000000ff */
[----:B------:R-:W-:Y:S01]  /*1a8d0*/  FADD.FTZ R57, R57, R61 ;  /* 0x0000003d39397221 */ /* 0x000fe20000010000 */
[----:B------:R-:W-:-:S05]  /*1a8e0*/  FADD.FTZ R63, R58, R63 ;  /* 0x0000003f3a3f7221 */ /* 0x000fca0000010000 */
        /* <DEDUP_REMOVED lines=391> */
.L_x_2270:
[----:B------:R-:W2:Y:S02]  /*1c160*/  LD.E R4, desc[UR6][R10.64+0x40] ;  /* 0x000040060a047980 */ /* 0x000ea4000c101900 */
[----:B--2---:R-:W-:-:S04]  /*1c170*/  LEA R4, -R4, RZ, 0x7 ;  /* 0x000000ff04047211 */ /* 0x004fc800078e39ff */
[----:B------:R-:W-:Y:S02]  /*1c180*/  SHF.R.S32.HI R5, RZ, 0x1f, R4 ;  /* 0x0000001fff057819 */ /* 0x000fe40000011404 */
.L_x_2271:
[----:B------:R-:W-:Y:S05]  /*1c190*/  BSYNC B0 ;  /* 0x0000000000007941 */ /* 0x000fea0003800000 */
.L_x_2269:
        /* <DEDUP_REMOVED lines=130> */
[----:B-1----:R-:W5:Y:S01]  /*1c9c0*/  LD.E R3, desc[UR4][R194.64+0x18c] ;  /* 0x00018c04c2037980 */ /* 0x002f62000c101900 */
[----:B------:R-:W-:Y:S03]  /*1c9d0*/  BSSY B1, `(.L_x_2272) ;  /* 0x00002bb000017945 */ /* 0x000fe60003800000 */
[----:B------:R-:W-:Y:S04]  /*1c9e0*/  LDSM.16.M88.4 R164, [R234] ;  /* 0x00000000eaa4783b */ /* 0x000fe80000000200 */
[----:B--2---:R-:W1:Y:S04]  /*1c9f0*/  LDSM.16.M88.4 R16, [R233+0x4000] ;  /* 0x00400000e910783b */ /* 0x004e680000000200 */
[----:B---3--:R-:W4:Y:S04]  /*1ca00*/  LDSM.16.M88.4 R28, [R233+0x4800] ;  /* 0x00480000e91c783b */ /* 0x008f280000000200 */
[----:B------:R-:W2:Y:S04]  /*1ca10*/  LDSM.16.M88.4 R152, [R233+0x5000] ;  /* 0x00500000e998783b */ /* 0x000ea80000000200 */
[----:B------:R-:W3:Y:S04]  /*1ca20*/  LDSM.16.M88.4 R144, [R233+0x5800] ;  /* 0x00580000e990783b */ /* 0x000ee80000000200 */
[----:B------:R-:W3:Y:S04]  /*1ca30*/  LDSM.16.M88.4 R136, [R233+0x6000] ;  /* 0x00600000e988783b */ /* 0x000ee80000000200 */
[----:B------:R-:W3:Y:S04]  /*1ca40*/  LDSM.16.M88.4 R64, [R233+0x6800] ;  /* 0x00680000e940783b */ /* 0x000ee80000000200 */
[----:B------:R-:W3:Y:S04]  /*1ca50*/  LDSM.16.M88.4 R56, [R233+0x7000] ;  /* 0x00700000e938783b */ /* 0x000ee80000000200 */
[----:B------:R-:W3:Y:S04]  /*1ca60*/  LDSM.16.M88.4 R12, [R233+0x7800] ;  /* 0x00780000e90c783b */ /* 0x000ee80000000200 */
[----:B------:R-:W-:Y:S04]  /*1ca70*/  LDSM.16.M88.4 R24, [R232] ;  /* 0x00000000e818783b */ /* 0x000fe80000000200 */
[----:B------:R-:W3:Y:S04]  /*1ca80*/  LDSM.16.M88.4 R8, [R231] ;  /* 0x00000000e708783b */ /* 0x000ee80000000200 */
[----:B------:R-:W3:Y:S01]  /*1ca90*/  LDSM.16.M88.4 R20, [R221] ;  /* 0x00000000dd14783b */ /* 0x000ee20000000200 */
[C---:B-1----:R-:W-:Y:S03]  /*1caa0*/  HMMA.16816.F32 R4, R164.reuse, R16, RZ ;  /* 0x00000010a404723c */ /* 0x042fe600000018ff */
[----:B------:R-:W1:Y:S03]  /*1cab0*/  LDSM.16.M88.4 R48, [R223] ;  /* 0x00000000df30783b */ /* 0x000e660000000200 */
[C---:B----4-:R-:W-:Y:S01]  /*1cac0*/  HMMA.16816.F32 R32, R164.reuse, R28, RZ ;  /* 0x0000001ca420723c */ /* 0x050fe200000018ff */
[----:B------:R-:W4:Y:S04]  /*1cad0*/  LDSM.16.M88.4 R40, [R222] ;  /* 0x00000000de28783b */ /* 0x000f280000000200 */
[----:B------:R-:W-:Y:S01]  /*1cae0*/  LDSM.16.M88.4 R176, [R230] ;  /* 0x00000000e6b0783b */ /* 0x000fe20000000200 */
[C---:B--2---:R-:W-:Y:S03]  /*1caf0*/  HMMA.16816.F32 R44, R164.reuse, R152, RZ ;  /* 0x00000098a42c723c */ /* 0x044fe600000018ff */
[----:B------:R-:W-:Y:S03]  /*1cb00*/  LDSM.16.M88.4 R180, [R220] ;  /* 0x00000000dcb4783b */ /* 0x000fe60000000200 */
[C---:B---3--:R-:W-:Y:S01]  /*1cb10*/  HMMA.16816.F32 R148, R164.reuse, R144, RZ ;  /* 0x00000090a494723c */ /* 0x048fe200000018ff */
[----:B------:R-:W-:Y:S04]  /*1cb20*/  LDSM.16.M88.4 R52, [R218] ;  /* 0x00000000da34783b */ /* 0x000fe80000000200 */
[----:B------:R-:W-:Y:S01]  /*1cb30*/  LDSM.16.M88.4 R172, [R219] ;  /* 0x00000000dbac783b */ /* 0x000fe20000000200 */
[C---:B------:R-:W-:Y:S03]  /*1cb40*/  HMMA.16816.F32 R140, R164.reuse, R136, RZ ;  /* 0x00000088a48c723c */ /* 0x040fe600000018ff */
[----:B------:R-:W-:Y:S03]  /*1cb50*/  LDSM.16.M88.4 R36, [R217] ;  /* 0x00000000d924783b */ /* 0x000fe60000000200 */
        /* <DEDUP_REMOVED lines=18> */
[----:B------:R-:W-:Y:S05]  /*1cc80*/  LDSM.16.M88.4 R8, [R227+0x4800] ;  /* 0x00480000e308783b */ /* 0x000fea0000000200 */
[C---:B------:R-:W-:Y:S06]  /*1cc90*/  HMMA.16816.F32 R148, R24.reuse, R20, R148 ;  /* 0x000000141894723c */ /* 0x040fec0000001894 */
[C---:B------:R-:W-:Y:S01]  /*1cca0*/  HMMA.16816.F32 R144, R24.reuse, R22, R144 ;  /* 0x000000161890723c */ /* 0x040fe20000001890 */
[----:B------:R-:W3:Y:S05]  /*1ccb0*/  LDSM.16.M88.4 R20, [R216] ;  /* 0x00000000d814783b */ /* 0x000eea0000000200 */
[C---:B-1----:R-:W-:Y:S06]  /*1ccc0*/  HMMA.16816.F32 R32, R24.reuse, R48, R32 ;  /* 0x000000301820723c */ /* 0x042fec0000001820 */
[C---:B------:R-:W-:Y:S01]  /*1ccd0*/  HMMA.16816.F32 R28, R24.reuse, R50, R28 ;  /* 0x00000032181c723c */ /* 0x040fe2000000181c */
[----:B------:R-:W1:Y:S05]  /*1cce0*/  LDSM.16.M88.4 R48, [R227+0x5800] ;  /* 0x00580000e330783b */ /* 0x000e6a0000000200 */
[C---:B----4-:R-:W-:Y:S06]  /*1ccf0*/  HMMA.16816.F32 R44, R24.reuse, R40, R44 ;  /* 0x00000028182c723c */ /* 0x050fec000000182c */
[----:B------:R-:W-:Y:S01]  /*1cd00*/  HMMA.16816.F32 R152, R24, R42, R152 ;  /* 0x0000002a1898723c */ /* 0x000fe20000001898 */
[----:B------:R-:W4:Y:S05]  /*1cd10*/  LDSM.16.M88.4 R40, [R227+0x6000] ;  /* 0x00600000e328783b */ /* 0x000f2a0000000200 */
[----:B--2---:R-:W-:Y:S06]  /*1cd20*/  HMMA.16816.F32 R4, R176, R12, R4 ;  /* 0x0000000cb004723c */ /* 0x004fec0000001804 */
[C---:B------:R-:W-:Y:S06]  /*1cd30*/  HMMA.16816.F32 R140, R24.reuse, R180, R140 ;  /* 0x000000b4188c723c */ /* 0x040fec000000188c */
[C---:B------:R-:W-:Y:S01]  /*1cd40*/  HMMA.16816.F32 R136, R24.reuse, R182, R136 ;  /* 0x000000b61888723c */ /* 0x040fe20000001888 */
[----:B------:R-:W-:Y:S05]  /*1cd50*/  LDSM.16.M88.4 R180, [R227+0x8000] ;  /* 0x00800000e3b4783b */ /* 0x000fea0000000200 */
[C---:B------:R-:W-:Y:S06]  /*1cd60*/  HMMA.16816.F32 R60, R24.reuse, R52, R60 ;  /* 0x00000034183c723c */ /* 0x040fec000000183c */
[----:B------:R-:W-:Y:S01]  /*1cd70*/  HMMA.16816.F32 R56, R24, R54, R56 ;  /* 0x000000361838723c */ /* 0x000fe20000001838 */
[----:B------:R-:W-:Y:S05]  /*1cd80*/  LDSM.16.M88.4 R52, [R234+0x2000] ;  /* 0x00200000ea34783b */ /* 0x000fea0000000200 */
[----:B------:R-:W-:Y:S01]  /*1cd90*/  HMMA.16816.F32 R16, R176, R14, R16 ;  /* 0x0000000eb010723c */ /* 0x000fe20000001810 */
[----:B------:R-:W2:Y:S05]  /*1cda0*/  LDSM.16.M88.4 R12, [R233+0x8000] ;  /* 0x00800000e90c783b */ /* 0x000eaa0000000200 */
[C---:B------:R-:W-:Y:S06]  /*1cdb0*/  HMMA.16816.F32 R132, R24.reuse, R172, R132 ;  /* 0x000000ac1884723c */ /* 0x040fec0000001884 */
[C---:B------:R-:W-:Y:S01]  /*1cdc0*/  HMMA.16816.F32 R64, R24.reuse, R174, R64 ;  /* 0x000000ae1840723c */ /* 0x040fe20000001840 */
[----:B------:R-:W-:Y:S05]  /*1cdd0*/  LDSM.16.M88.4 R172, [R227+0x7800] ;  /* 0x00780000e3ac783b */ /* 0x000fea0000000200 */
[C---:B------:R-:W-:Y:S06]  /*1cde0*/  HMMA.16816.F32 R168, R24.reuse, R36, R168 ;  /* 0x0000002418a8723c */ /* 0x040fec00000018a8 */
[----:B------:R-:W-:Y:S01]  /*1cdf0*/  HMMA.16816.F32 R164, R24, R38, R164 ;  /* 0x0000002618a4723c */ /* 0x000fe200000018a4 */
[----:B------:R-:W2:Y:S04]  /*1ce00*/  LDSM.16.M88.4 R24, [R227+0x7000] ;  /* 0x00700000e318783b */ /* 0x000ea80000000200 */
[----:B------:R-:W-:Y:S01]  /*1ce10*/  LDSM.16.M88.4 R36, [R227+0x6800] ;  /* 0x00680000e324783b */ /* 0x000fe20000000200 */
[----:B---3--:R-:W-:Y:S06]  /*1ce20*/  HMMA.16816.F32 R4, R160, R20, R4 ;  /* 0x00000014a004723c */ /* 0x008fec0000001804 */
[C---:B-1----:R-:W-:Y:S06]  /*1ce30*/  HMMA.16816.F32 R148, R176.reuse, R48, R148 ;  /* 0x00000030b094723c */ /* 0x042fec0000001894 */
[C---:B------:R-:W-:Y:S01]  /*1ce40*/  HMMA.16816.F32 R144, R176.reuse, R50, R144 ;  /* 0x00000032b090723c */ /* 0x040fe20000001890 */
[----:B------:R-:W-:Y:S05]  /*1ce50*/  LDSM.16.M88.4 R48, [R215] ;  /* 0x00000000d730783b */ /* 0x000fea0000000200 */
[C---:B----4-:R-:W-:Y:S06]  /*1ce60*/  HMMA.16816.F32 R140, R176.reuse, R40, R140 ;  /* 0x00000028b08c723c */ /* 0x050fec000000188c */
[----:B------:R-:W-:Y:S01]  /*1ce70*/  HMMA.16816.F32 R136, R176, R42, R136 ;  /* 0x0000002ab088723c */ /* 0x000fe20000001888 */
[----:B------:R-:W1:Y:S05]  /*1ce80*/  LDSM.16.M88.4 R40, [R232+0x2000] ;  /* 0x00200000e828783b */ /* 0x000e6a0000000200 */
[----:B------:R-:W-:Y:S01]  /*1ce90*/  HMMA.16816.F32 R16, R160, R22, R16 ;  /* 0x00000016a010723c */ /* 0x000fe20000001810 */
[----:B------:R-:W-:Y:S05]  /*1cea0*/  LDSM.16.M88.4 R20, [R233+0x8800] ;  /* 0x00880000e914783b */ /* 0x000fea0000000200 */
[C---:B------:R-:W-:Y:S06]  /*1ceb0*/  HMMA.16816.F32 R32, R176.reuse, R8, R32 ;  /* 0x00000008b020723c */ /* 0x040fec0000001820 */
[----:B------:R-:W-:Y:S01]  /*1cec0*/  HMMA.16816.F32 R28, R176, R10, R28 ;  /* 0x0000000ab01c723c */ /* 0x000fe2000000181c */
[----:B------:R-:W3:Y:S05]  /*1ced0*/  LDSM.16.M88.4 R8, [R216+0x800] ;  /* 0x00080000d808783b */ /* 0x000eea0000000200 */
[----:B--2---:R-:W-:Y:S06]  /*1cee0*/  HMMA.16816.F32 R4, R52, R12, R4 ;  /* 0x0000000c3404723c */ /* 0x004fec0000001804 */
[C---:B------:R-:W-:Y:S06]  /*1cef0*/  HMMA.16816.F32 R60, R176.reuse, R24, R60 ;  /* 0x00000018b03c723c */ /* 0x040fec000000183c */
[----:B------:R-:W-:Y:S01]  /*1cf00*/  HMMA.16816.F32 R56, R176, R26, R56 ;  /* 0x0000001ab038723c */ /* 0x000fe20000001838 */
[----:B------:R-:W2:Y:S05]  /*1cf10*/  LDSM.16.M88.4 R24, [R230+0x2000] ;  /* 0x00200000e618783b */ /* 0x000eaa0000000200 */
[----:B------:R-:W-:Y:S01]  /*1cf20*/  HMMA.16816.F32 R16, R52, R14, R16 ;  /* 0x0000000e3410723c */ /* 0x000fe20000001810 */
[----:B------:R-:W-:Y:S05]  /*1cf30*/  LDSM.16.M88.4 R12, [R229+0x2000] ;  /* 0x00200000e50c783b */ /* 0x000fea0000000200 */
[----:B-1----:R-:W-:Y:S06]  /*1cf40*/  HMMA.16816.F32 R4, R40, R48, R4 ;  /* 0x000000302804723c */ /* 0x002fec0000001804 */
[----:B------:R-:W-:Y:S06]  /*1cf50*/  HMMA.16816.F32 R44, R176, R156, R44 ;  /* 0x0000009cb02c723c */ /* 0x000fec000000182c */
[C---:B---3--:R-:W-:Y:S06]  /*1cf60*/  HMMA.16816.F32 R32, R160.reuse, R8, R32 ;  /* 0x00000008a020723c */ /* 0x048fec0000001820 */
[----:B------:R-:W-:Y:S01]  /*1cf70*/  HMMA.16816.F32 R28, R160, R10, R28 ;  /* 0x0000000aa01c723c */ /* 0x000fe2000000181c */
[----:B------:R-:W1:Y:S05]  /*1cf80*/  LDSM.16.M88.4 R8, [R216+0x4000] ;  /* 0x00400000d808783b */ /* 0x000e6a0000000200 */
[----:B------:R-:W-:Y:S01]  /*1cf90*/  HMMA.16816.F32 R16, R40, R50, R16 ;  /* 0x000000322810723c */ /* 0x000fe20000001810 */
[----:B------:R-:W3:Y:S05]  /*1cfa0*/  LDSM.16.M88.4 R48, [R233+0x9000] ;  /* 0x00900000e930783b */ /* 0x000eea0000000200 */
[C---:B------:R-:W-:Y:S06]  /*1cfb0*/  HMMA.16816.F32 R132, R176.reuse, R36, R132 ;  /* 0x00000024b084723c */ /* 0x040fec0000001884 */
[C---:B------:R-:W-:Y:S01]  /*1cfc0*/  HMMA.16816.F32 R64, R176.reuse, R38, R64 ;  /* 0x00000026b040723c */ /* 0x040fe20000001840 */
[----:B------:R-:W4:Y:S05]  /*1cfd0*/  LDSM.16.M88.4 R36, [R214] ;  /* 0x00000000d624783b */ /* 0x000f2a0000000200 */
[----:B------:R-:W-:Y:S01]  /*1cfe0*/  HMMA.16816.F32 R152, R176, R158, R152 ;  /* 0x0000009eb098723c */ /* 0x000fe20000001898 */
[----:B------:R-:W5:Y:S05]  /*1cff0*/  LDSM.16.M88.4 R156, [R216+0x1800] ;  /* 0x00180000d89c783b */ /* 0x000f6a0000000200 */
[----:B--2---:R-:W-:Y:S06]  /*1d000*/  HMMA.16816.F32 R4, R24, R180, R4 ;  /* 0x000000b41804723c */ /* 0x004fec0000001804 */
[----:B------:R-:W-:Y:S06]  /*1d010*/  HMMA.16816.F32 R44, R160, R184, R44 ;  /* 0x000000b8a02c723c */ /* 0x000fec000000182c */
[----:B------:R-:W-:Y:S06]  /*1d020*/  HMMA.16816.F32 R28, R52, R22, R28 ;  /* 0x00000016341c723c */ /* 0x000fec000000181c */
[----:B------:R-:W-:Y:S01]  /*1d030*/  HMMA.16816.F32 R16, R24, R182, R16 ;  /* 0x000000b61810723c */ /* 0x000fe20000001810 */
[----:B------:R-:W-:Y:S05]  /*1d040*/  LDSM.16.M88.4 R180, [R216+0x2000] ;  /* 0x00200000d8b4783b */ /* 0x000fea0000000200 */
[----:B------:R-:W-:Y:S01]  /*1d050*/  HMMA.16816.F32 R188, R176, R172, R168 ;  /* 0x000000acb0bc723c */ /* 0x000fe200000018a8 */
[----:B------:R-:W2:Y:S05]  /*1d060*/  LDSM.16.M88.4 R168, [R213] ;  /* 0x00000000d5a8783b */ /* 0x000eaa0000000200 */
[----:B------:R-:W-:Y:S01]  /*1d070*/  HMMA.16816.F32 R32, R52, R20, R32 ;  /* 0x000000143420723c */ /* 0x000fe20000001820 */
[----:B------:R-:W2:Y:S05]  /*1d080*/  LDSM.16.M88.4 R20, [R227+0x8800] ;  /* 0x00880000e314783b */ /* 0x000eaa0000000200 */
[----:B-1----:R-:W-:Y:S06]  /*1d090*/  HMMA.16816.F32 R4, R12, R8, R4 ;  /* 0x000000080c04723c */ /* 0x002fec0000001804 */
[----:B---3--:R-:W-:Y:S06]  /*1d0a0*/  HMMA.16816.F32 R44, R52, R48, R44 ;  /* 0x00000030342c723c */ /* 0x008fec000000182c */
[----:B----4-:R-:W-:Y:S06]  /*1d0b0*/  HMMA.16816.F32 R28, R40, R38, R28 ;  /* 0x00000026281c723c */ /* 0x010fec000000181c */
[----:B------:R-:W-:Y:S01]  /*1d0c0*/  HMMA.16816.F32 R16, R12, R10, R16 ;  /* 0x0000000a0c10723c */ /* 0x000fe20000001810 */
[----:B------:R-:W-:Y:S05]  /*1d0d0*/  LDSM.16.M88.4 R8, [R233+0x9800] ;  /* 0x00980000e908783b */ /* 0x000fea0000000200 */
[----:B------:R-:W-:Y:S01]  /*1d0e0*/  HMMA.16816.F32 R32, R40, R36, R32 ;  /* 0x000000242820723c */ /* 0x000fe20000001820 */
[----:B------:R-:W-:Y:S01]  /*1d0f0*/  LDSM.16.M88.4 R36, [R227+0x9000] ;  /* 0x00900000e324783b */ /* 0x000fe20000000200 */
[-C--:B-----5:R-:W-:Y:S01]  /*1d100*/  FMUL.FTZ R4, R4, R3.reuse ;  /* 0x0000000304047220 */ /* 0x0a0fe20000410000 */
[-C--:B------:R-:W-:Y:S01]  /*1d110*/  FMUL.FTZ R5, R5, R3.reuse ;  /* 0x0000000305057220 */ /* 0x080fe20000410000 */
[-C--:B------:R-:W-:Y:S01]  /*1d120*/  FMUL.FTZ R6, R6, R3.reuse ;  /* 0x0000000306067220 */ /* 0x080fe20000410000 */
[-C--:B------:R-:W-:Y:S01]  /*1d130*/  FMUL.FTZ R7, R7, R3.reuse ;  /* 0x0000000307077220 */ /* 0x080fe20000410000 */
[C---:B------:R-:W-:Y:S01]  /*1d140*/  HMMA.16816.F32 R148, R160.reuse, R156, R148 ;  /* 0x0000009ca094723c */ /* 0x040fe20000001894 */
[----:B------:R-:W-:Y:S05]  /*1d150*/  MUFU.TANH R172, R5 ;  /* 0x0000000500ac7308 */ /* 0x000fea0000002400 */
[C---:B------:R-:W-:Y:S01]  /*1d160*/  HMMA.16816.F32 R156, R160.reuse, R158, R144 ;  /* 0x0000009ea09c723c */ /* 0x040fe20000001890 */
[----:B------:R-:W1:Y:S05]  /*1d170*/  LDSM.16.M88.4 R144, [R216+0x4800] ;  /* 0x00480000d890783b */ /* 0x000e6a0000000200 */
[----:B------:R-:W-:Y:S01]  /*1d180*/  HMMA.16816.F32 R152, R160, R186, R152 ;  /* 0x000000baa098723c */ /* 0x000fe20000001898 */
[-C--:B------:R-:W-:Y:S01]  /*1d190*/  FMUL.FTZ R16, R16, R3.reuse ;  /* 0x0000000310107220 */ /* 0x080fe20000410000 */
[-C--:B------:R-:W-:Y:S01]  /*1d1a0*/  FMUL.FTZ R17, R17, R3.reuse ;  /* 0x0000000311117220 */ /* 0x080fe20000410000 */
[-C--:B------:R-:W-:Y:S01]  /*1d1b0*/  FMUL.FTZ R18, R18, R3.reuse ;  /* 0x0000000312127220 */ /* 0x080fe20000410000 */
[-C--:B------:R-:W-:Y:S01]  /*1d1c0*/  FMUL.FTZ R19, R19, R3.reuse ;  /* 0x0000000313137220 */ /* 0x080fe20000410000 */
[----:B------:R-:W-:Y:S01]  /*1d1d0*/  MUFU.TANH R173, R16 ;  /* 0x0000001000ad7308 */ /* 0x000fe20000002400 */
[----:B------:R-:W-:Y:S06]  /*1d1e0*/  HMMA.16816.F32 R164, R176, R174, R164 ;  /* 0x000000aeb0a4723c */ /* 0x000fec00000018a4 */
[----:B--2---:R-:W-:Y:S01]  /*1d1f0*/  HMMA.16816.F32 R44, R40, R168, R44 ;  /* 0x000000a8282c723c */ /* 0x004fe2000000182c */
[----:B------:R-:W-:Y:S05]  /*1d200*/  MUFU.TANH R175, R4 ;  /* 0x0000000400af7308 */ /* 0x000fea0000002400 */
[C---:B------:R-:W-:Y:S03]  /*1d210*/  HMMA.16816.F32 R28, R24.reuse, R22, R28 ;  /* 0x00000016181c723c */ /* 0x040fe6000000181c */
[----:B------:R-:W-:Y:S03]  /*1d220*/  MUFU.TANH R177, R6 ;  /* 0x0000000600b17308 */ /* 0x000fe60000002400 */
[----:B------:R-:W-:Y:S01]  /*1d230*/  HMMA.16816.F32 R32, R24, R20, R32 ;  /* 0x000000141820723c */ /* 0x000fe20000001820 */
[----:B------:R-:W2:Y:S04]  /*1d240*/  LDSM.16.M88.4 R20, [R212] ;  /* 0x00000000d414783b */ /* 0x000ea80000000200 */
[----:B------:R3:W4:Y:S01]  /*1d250*/  MUFU.TANH R168, R7 ;  /* 0x0000000700a87308 */ /* 0x0007220000002400 */
[----:B------:R-:W-:Y:S01]  /*1d260*/  HMMA.16816.F32 R152, R52, R50, R152 ;  /* 0x000000323498723c */ /* 0x000fe20000001898 */
[----:B------:R-:W5:Y:S05]  /*1d270*/  LDSM.16.M88.4 R48, [R216+0x5000] ;  /* 0x00500000d830783b */ /* 0x000f6a0000000200 */
[----:B------:R-:W-:Y:S01]  /*1d280*/  HMMA.16816.F32 R136, R160, R182, R136 ;  /* 0x000000b6a088723c */ /* 0x000fe20000001888 */
[----:B------:R-:W-:Y:S05]  /*1d290*/  MUFU.TANH R169, R17 ;  /* 0x0000001100a97308 */ /* 0x000fea0000002400 */
[----:B-1----:R-:W-:Y:S03]  /*1d2a0*/  HMMA.16816.F32 R28, R12, R146, R28 ;  /* 0x000000920c1c723c */ /* 0x002fe6000000181c */
[----:B------:R-:W1:Y:S01]  /*1d2b0*/  MUFU.TANH R174, R18 ;  /* 0x0000001200ae7308 */ /* 0x000e620000002400 */
[----:B---3--:R-:W3:Y:S02]  /*1d2c0*/  LDSM.16.M88.4 R4, [R216+0x2800] ;  /* 0x00280000d804783b */ /* 0x008ee40000000200 */
[----:B------:R-:W-:Y:S05]  /*1d2d0*/  HMMA.16816.F32 R148, R52, R8, R148 ;  /* 0x000000083494723c */ /* 0x000fea0000001894 */
[----:B------:R4:W-:Y:S01]  /*1d2e0*/  MUFU.TANH R176, R19 ;  /* 0x0000001300b07308 */ /* 0x0009e20000002400 */
[----:B------:R-:W-:Y:S06]  /*1d2f0*/  HMMA.16816.F32 R44, R24, R36, R44 ;  /* 0x00000024182c723c */ /* 0x000fec000000182c */
[----:B------:R-:W-:Y:S06]  /*1d300*/  HMMA.16816.F32 R140, R160, R180, R140 ;  /* 0x000000b4a08c723c */ /* 0x000fec000000188c */
[----:B------:R-:W-:Y:S01]  /*1d310*/  HMMA.16816.F32 R156, R52, R10, R156 ;  /* 0x0000000a349c723c */ /* 0x000fe2000000189c */
[----:B------:R-:W-:Y:S01]  /*1d320*/  LDSM.16.M88.4 R8, [R211] ;  /* 0x00000000d308783b */ /* 0x000fe20000000200 */
[-C--:B------:R-:W-:Y:S01]  /*1d330*/  FMUL.FTZ R28, R28, R3.reuse ;  /* 0x000000031c1c7220 */ /* 0x080fe20000410000 */
[-C--:B------:R-:W-:Y:S01]  /*1d340*/  FMUL.FTZ R29, R29, R3.reuse ;  /* 0x000000031d1d7220 */ /* 0x080fe20000410000 */
[-C--:B------:R-:W-:Y:S01]  /*1d350*/  FMUL.FTZ R30, R30, R3.reuse ;  /* 0x000000031e1e7220 */ /* 0x080fe20000410000 */
[----:B----4-:R-:W4:Y:S01]  /*1d360*/  LDSM.16.M88.4 R16, [R233+0xa000] ;  /* 0x00a00000e910783b */ /* 0x010f220000000200 */
[----:B------:R-:W-:Y:S01]  /*1d370*/  HMMA.16816.F32 R32, R12, R144, R32 ;  /* 0x000000900c20723c */ /* 0x000fe20000001820 */
[-C--:B------:R-:W-:Y:S01]  /*1d380*/  FMUL.FTZ R31, R31, R3.reuse ;  /* 0x000000031f1f7220 */ /* 0x080fe20000410000 */
[----:B------:R-:W-:Y:S04]  /*1d390*/  MUFU.TANH R180, R30 ;  /* 0x0000001e00b47308 */ /* 0x000fe80000002400 */
[----:B--2---:R-:W-:Y:S04]  /*1d3a0*/  HMMA.16816.F32 R148, R40, R20, R148 ;  /* 0x000000142894723c */ /* 0x004fe80000001894 */
[----:B------:R-:W-:Y:S02]  /*1d3b0*/  MUFU.TANH R181, R31 ;  /* 0x0000001f00b57308 */ /* 0x000fe40000002400 */
[----:B-----5:R-:W-:Y:S06]  /*1d3c0*/  HMMA.16816.F32 R44, R12, R48, R44 ;  /* 0x000000300c2c723c */ /* 0x020fec000000182c */
[C---:B---3--:R-:W-:Y:S01]  /*1d3d0*/  HMMA.16816.F32 R144, R160.reuse, R4, R132 ;  /* 0x00000004a090723c */ /* 0x048fe20000001884 */
[----:B------:R-:W2:Y:S01]  /*1d3e0*/  LDSM.16.M88.4 R132, [R227+0x9800] ;  /* 0x00980000e384783b */ /* 0x000ea20000000200 */
[----:B------:R-:W-:Y:S04]  /*1d3f0*/  MUFU.TANH R48, R28 ;  /* 0x0000001c00307308 */ /* 0x000fe80000002400 */
[----:B------:R-:W-:Y:S01]  /*1d400*/  HMMA.16816.F32 R64, R160, R6, R64 ;  /* 0x00000006a040723c */ /* 0x000fe20000001840 */
[----:B------:R-:W3:Y:S01]  /*1d410*/  LDSM.16.M88.4 R4, [R233+0xa800] ;  /* 0x00a80000e904783b */ /* 0x000ee20000000200 */
[-C--:B------:R-:W-:Y:S01]  /*1d420*/  FMUL.FTZ R32, R32, R3.reuse ;  /* 0x0000000320207220 */ /* 0x080fe20000410000 */
[-C--:B------:R-:W-:Y:S01]  /*1d430*/  FMUL.FTZ R33, R33, R3.reuse ;  /* 0x0000000321217220 */ /* 0x080fe20000410000 */
[----:B------:R5:W-:Y:S01]  /*1d440*/  MUFU.TANH R49, R29 ;  /* 0x0000001d00317308 */ /* 0x000be20000002400 */
[-C--:B------:R-:W-:Y:S01]  /*1d450*/  FMUL.FTZ R34, R34, R3.reuse ;  /* 0x0000000322227220 */ /* 0x080fe20000410000 */
[-C--:B------:R-:W-:Y:S01]  /*1d460*/  FMUL.FTZ R35, R35, R3.reuse ;  /* 0x0000000323237220 */ /* 0x080fe20000410000 */
[C---:B------:R-:W-:Y:S05]  /*1d470*/  HMMA.16816.F32 R152, R40.reuse, R170, R152 ;  /* 0x000000aa2898723c */ /* 0x040fea0000001898 */
[----:B------:R-:W1:Y:S01]  /*1d480*/  MUFU.TANH R178, R32 ;  /* 0x0000002000b27308 */ /* 0x000e620000002400 */
[----:B------:R-:W-:Y:S01]  /*1d490*/  HMMA.16816.F32 R156, R40, R22, R156 ;  /* 0x00000016289c723c */ /* 0x000fe2000000189c */
[----:B------:R-:W-:Y:S01]  /*1d4a0*/  LDSM.16.M88.4 R20, [R216+0x3000] ;  /* 0x00300000d814783b */ /* 0x000fe20000000200 */
[-C--:B------:R-:W-:Y:S01]  /*1d4b0*/  FMUL.FTZ R44, R44, R3.reuse ;  /* 0x000000032c2c7220 */ /* 0x080fe20000410000 */
[-C--:B------:R-:W-:Y:S01]  /*1d4c0*/  FMUL.FTZ R45, R45, R3.reuse ;  /* 0x000000032d2d7220 */ /* 0x080fe20000410000 */
[-C--:B------:R-:W-:Y:S01]  /*1d4d0*/  FMUL.FTZ R46, R46, R3.reuse ;  /* 0x000000032e2e7220 */ /* 0x080fe20000410000 */
[-C--:B------:R-:W-:Y:S01]  /*1d4e0*/  FMUL.FTZ R47, R47, R3.reuse ;  /* 0x000000032f2f7220 */ /* 0x080fe20000410000 */
[C---:B----4-:R-:W-:Y:S01]  /*1d4f0*/  HMMA.16816.F32 R136, R52.reuse, R18, R136 ;  /* 0x000000123488723c */ /* 0x050fe20000001888 */
[----:B------:R-:W-:Y:S01]  /*1d500*/  MUFU.TANH R170, R33 ;  /* 0x0000002100aa7308 */ /* 0x000fe20000002400 */
[----:B-----5:R-:W4:Y:S04]  /*1d510*/  LDSM.16.M88.4 R28, [R227+0xa000] ;  /* 0x00a00000e31c783b */ /* 0x020f280000000200 */
[----:B------:R-:W-:Y:S01]  /*1d520*/  HMMA.16816.F32 R140, R52, R16, R140 ;  /* 0x00000010348c723c */ /* 0x000fe2000000188c */
[----:B------:R-:W-:Y:S02]  /*1d530*/  LDSM.16.M88.4 R16, [R210] ;  /* 0x00000000d210783b */ /* 0x000fe40000000200 */
[----:B------:R-:W5:Y:S03]  /*1d540*/  MUFU.TANH R179, R34 ;  /* 0x0000002200b37308 */ /* 0x000f660000002400 */
[C---:B------:R-:W-:Y:S01]  /*1d550*/  HMMA.16816.F32 R152, R24.reuse, R38, R152 ;  /* 0x000000261898723c */ /* 0x040fe20000001898 */
[----:B------:R-:W-:Y:S04]  /*1d560*/  LDSM.16.M88.4 R36, [R216+0x3800] ;  /* 0x00380000d824783b */ /* 0x000fe80000000200 */
[----:B------:R1:W5:Y:S01]  /*1d570*/  MUFU.TANH R171, R35 ;  /* 0x0000002300ab7308 */ /* 0x0003620000002400 */
[----:B--2---:R-:W-:Y:S06]  /*1d580*/  HMMA.16816.F32 R148, R24, R132, R148 ;  /* 0x000000841894723c */ /* 0x004fec0000001894 */
[C---:B------:R-:W-:Y:S01]  /*1d590*/  HMMA.16816.F32 R136, R40.reuse, R10, R136 ;  /* 0x0000000a2888723c */ /* 0x040fe20000001888 */
[----:B------:R-:W2:Y:S05]  /*1d5a0*/  MUFU.TANH R44, R44 ;  /* 0x0000002c002c7308 */ /* 0x000eaa0000002400 */
[----:B------:R-:W-:Y:S01]  /*1d5b0*/  HMMA.16816.F32 R140, R40, R8, R140 ;  /* 0x00000008288c723c */ /* 0x000fe2000000188c */
[----:B------:R-:W-:Y:S02]  /*1d5c0*/  LDSM.16.M88.4 R8, [R216+0x6000] ;  /* 0x00600000d808783b */ /* 0x000fe40000000200 */
[----:B------:R-:W-:Y:S02]  /*1d5d0*/  MUFU.TANH R45, R45 ;  /* 0x0000002d002d7308 */ /* 0x000fe40000002400 */
[----:B-1----:R-:W1:Y:S01]  /*1d5e0*/  LDSM.16.M88.4 R32, [R216+0x5800] ;  /* 0x00580000d820783b */ /* 0x002e620000000200 */
[C---:B---3--:R-:W-:Y:S05]  /*1d5f0*/  HMMA.16816.F32 R144, R52.reuse, R4, R144 ;  /* 0x000000043490723c */ /* 0x048fea0000001890 */
[----:B------:R-:W3:Y:S01]  /*1d600*/  MUFU.TANH R46, R46 ;  /* 0x0000002e002e7308 */ /* 0x000ee20000002400 */
[----:B------:R-:W-:Y:S01]  /*1d610*/  HMMA.16816.F32 R64, R52, R6, R64 ;  /* 0x000000063440723c */ /* 0x000fe20000001840 */
[----:B------:R-:W5:Y:S05]  /*1d620*/  LDSM.16.M88.4 R4, [R233+0xb000] ;  /* 0x00b00000e904783b */ /* 0x000f6a0000000200 */
[C---:B----4-:R-:W-:Y:S01]  /*1d630*/  HMMA.16816.F32 R136, R24.reuse, R30, R136 ;  /* 0x0000001e1888723c */ /* 0x050fe20000001888 */
[----:B------:R-:W-:Y:S05]  /*1d640*/  MUFU.TANH R47, R47 ;  /* 0x0000002f002f7308 */ /* 0x000fea0000002400 */
[----:B------:R-:W-:Y:S01]  /*1d650*/  HMMA.16816.F32 R140, R24, R28, R140 ;  /* 0x0000001c188c723c */ /* 0x000fe2000000188c */
[----:B------:R-:W-:Y:S05]  /*1d660*/  LDSM.16.M88.4 R28, [R209] ;  /* 0x00000000d11c783b */ /* 0x000fea0000000200 */
[C---:B------:R-:W-:Y:S06]  /*1d670*/  HMMA.16816.F32 R60, R160.reuse, R20, R60 ;  /* 0x00000014a03c723c */ /* 0x040fec000000183c */
[----:B------:R-:W-:Y:S01]  /*1d680*/  HMMA.16816.F32 R56, R160, R22, R56 ;  /* 0x00000016a038723c */ /* 0x000fe20000001838 */
[----:B------:R-:W4:Y:S05]  /*1d690*/  LDSM.16.M88.4 R20, [R227+0xa800] ;  /* 0x00a80000e314783b */ /* 0x000f2a0000000200 */
[C---:B------:R-:W-:Y:S06]  /*1d6a0*/  HMMA.16816.F32 R152, R12.reuse, R50, R152 ;  /* 0x000000320c98723c */ /* 0x040fec0000001898 */
[C---:B-1----:R-:W-:Y:S01]  /*1d6b0*/  HMMA.16816.F32 R148, R12.reuse, R32, R148 ;  /* 0x000000200c94723c */ /* 0x042fe20000001894 */
[----:B------:R-:W1:Y:S05]  /*1d6c0*/  S2R R32, SR_TID.X ;  /* 0x0000000000207919 */ /* 0x000e6a0000002100 */
[C---:B------:R-:W-:Y:S06]  /*1d6d0*/  HMMA.16816.F32 R136, R12.reuse, R10, R136 ;  /* 0x0000000a0c88723c */ /* 0x040fec0000001888 */
[----:B------:R-:W-:Y:S01]  /*1d6e0*/  HMMA.16816.F32 R140, R12, R8, R140 ;  /* 0x000000080c8c723c */ /* 0x000fe2000000188c */
[----:B------:R-:W2:Y:S05]  /*1d6f0*/  LDSM.16.M88.4 R8, [R233+0xb800] ;  /* 0x00b80000e908783b */ /* 0x000eaa0000000200 */
[----:B------:R-:W-:Y:S01]  /*1d700*/  HMMA.16816.F32 R144, R40, R16, R144 ;  /* 0x000000102890723c */ /* 0x000fe20000001890 */
[-C--:B------:R-:W-:Y:S01]  /*1d710*/  FMUL.FTZ R50, R153, R3.reuse ;  /* 0x0000000399327220 */ /* 0x080fe20000410000 */
[-C--:B------:R-:W-:Y:S01]  /*1d720*/  FMUL.FTZ R51, R154, R3.reuse ;  /* 0x000000039a337220 */ /* 0x080fe20000410000 */
[-C--:B------:R-:W-:Y:S01]  /*1d730*/  FMUL.FTZ R33, R152, R3.reuse ;  /* 0x0000000398217220 */ /* 0x080fe20000410000 */
[----:B------:R-:W-:-:S02]  /*1d740*/  FMUL.FTZ R132, R155, R3 ;  /* 0x000000039b847220 */ /* 0x000fc40000410000 */
[----:B------:R-:W-:Y:S01]  /*1d750*/  HMMA.16816.F32 R64, R40, R18, R64 ;  /* 0x000000122840723c */ /* 0x000fe20000001840 */
[----:B------:R-:W3:Y:S01]  /*1d760*/  LDSM.16.M88.4 R16, [R216+0x6800] ;  /* 0x00680000d810783b */ /* 0x000ee20000000200 */
[----:B------:R-:W-:Y:S01]  /*1d770*/  MUFU.TANH R50, R50 ;  /* 0x0000003200327308 */ /* 0x000fe20000002400 */
[-C--:B------:R-:W-:Y:S01]  /*1d780*/  FMUL.FTZ R150, R150, R3.reuse ;  /* 0x0000000396967220 */ /* 0x080fe20000410000 */
[-C--:B------:R-:W-:Y:S01]  /*1d790*/  FMUL.FTZ R133, R148, R3.reuse ;  /* 0x0000000394857220 */ /* 0x080fe20000410000 */
[-C--:B------:R-:W-:Y:S01]  /*1d7a0*/  FMUL.FTZ R151, R151, R3.reuse ;  /* 0x0000000397977220 */ /* 0x080fe20000410000 */
[----:B-----5:R-:W-:Y:S01]  /*1d7b0*/  HMMA.16816.F32 R60, R52, R4, R60 ;  /* 0x00000004343c723c */ /* 0x020fe2000000183c */
[-C--:B------:R-:W-:Y:S01]  /*1d7c0*/  FMUL.FTZ R153, R136, R3.reuse ;  /* 0x0000000388997220 */ /* 0x080fe20000410000 */
[-C--:B------:R-:W-:Y:S01]  /*1d7d0*/  FMUL.FTZ R137, R137, R3.reuse ;  /* 0x0000000389897220 */ /* 0x080fe20000410000 */
[-C--:B------:R-:W-:Y:S01]  /*1d7e0*/  FMUL.FTZ R138, R138, R3.reuse ;  /* 0x000000038a8a7220 */ /* 0x080fe20000410000 */
[----:B------:R-:W5:Y:S01]  /*1d7f0*/  MUFU.TANH R33, R33 ;  /* 0x0000002100217308 */ /* 0x000f620000002400 */
[----:B------:R-:W-:Y:S01]  /*1d800*/  FMUL.FTZ R139, R139, R3 ;  /* 0x000000038b8b7220 */ /* 0x000fe20000410000 */
[----:B------:R-:W-:Y:S01]  /*1d810*/  HMMA.16816.F32 R188, R160, R36, R188 ;  /* 0x00000024a0bc723c */ /* 0x000fe200000018bc */
[----:B-1----:R-:W-:-:S02]  /*1d820*/  IMAD.SHL.U32 R4, R32, 0x2, RZ ;  /* 0x0000000220047824 */ /* 0x002fc400078e00ff */
[-C--:B------:R-:W-:Y:S01]  /*1d830*/  FMUL.FTZ R141, R141, R3.reuse ;  /* 0x000000038d8d7220 */ /* 0x080fe20000410000 */
[-C--:B------:R-:W-:Y:S01]  /*1d840*/  FMUL.FTZ R142, R142, R3.reuse ;  /* 0x000000038e8e7220 */ /* 0x080fe20000410000 */
[-C--:B------:R-:W-:Y:S01]  /*1d850*/  FMUL.FTZ R140, R140, R3.reuse ;  /* 0x000000038c8c7220 */ /* 0x080fe20000410000 */
[----:B------:R-:W-:Y:S01]  /*1d860*/  FMUL.FTZ R143, R143, R3 ;  /* 0x000000038f8f7220 */ /* 0x000fe20000410000 */
[----:B------:R-:W-:Y:S01]  /*1d870*/  LOP3.LUT R4, R4, 0x6, RZ, 0xc0, !PT ;  /* 0x0000000604047812 */ /* 0x000fe200078ec0ff */
[----:B------:R-:W-:Y:S01]  /*1d880*/  HMMA.16816.F32 R56, R52, R6, R56 ;  /* 0x000000063438723c */ /* 0x000fe20000001838 */
[----:B------:R1:W-:Y:S03]  /*1d890*/  MUFU.TANH R154, R137 ;  /* 0x00000089009a7308 */ /* 0x0003e60000002400 */
[----:B------:R-:W-:Y:S02]  /*1d8a0*/  IMAD R136, R250, 0x80, R4 ;  /* 0x00000080fa887824 */ /* 0x000fe400078e0204 */
[----:B----4-:R-:W-:Y:S02]  /*1d8b0*/  HMMA.16816.F32 R144, R24, R20, R144 ;  /* 0x000000141890723c */ /* 0x010fe40000001890 */
[C---:B------:R-:W-:Y:S01]  /*1d8c0*/  VIADD R4, R136.reuse, 0x1 ;  /* 0x0000000188047836 */ /* 0x040fe20000000000 */
[----:B------:R-:W4:Y:S01]  /*1d8d0*/  MUFU.TANH R51, R51 ;  /* 0x0000003300337308 */ /* 0x000f220000002400 */
[----:B------:R-:W-:-:S02]  /*1d8e0*/  VIADD R5, R136, 0x8 ;  /* 0x0000000888057836 */ /* 0x000fc40000000000 */
[----:B------:R-:W-:Y:S01]  /*1d8f0*/  HMMA.16816.F32 R64, R24, R22, R64 ;  /* 0x000000161840723c */ /* 0x000fe20000001840 */
[CC--:B------:R-:W-:Y:S01]  /*1d900*/  ISETP.GE.AND P2, PT, R4.reuse, R193.reuse, PT ;  /* 0x000000c10400720c */ /* 0x0c0fe20003f46270 */
[----:B------:R-:W-:Y:S01]  /*1d910*/  LDSM.16.M88.4 R20, [R227+0xb000] ;  /* 0x00b00000e314783b */ /* 0x000fe20000000200 */
[-C--:B------:R-:W-:Y:S02]  /*1d920*/  ISETP.GE.AND P5, PT, R4, R192.reuse, PT ;  /* 0x000000c00400720c */ /* 0x080fe40003fa6270 */
[C---:B------:R-:W-:Y:S01]  /*1d930*/  ISETP.GE.AND P4, PT, R5.reuse, R193, PT ;  /* 0x000000c10500720c */ /* 0x040fe20003f86270 */
[----:B------:R-:W-:Y:S01]  /*1d940*/  HMMA.16816.F32 R164, R160, R38, R164 ;  /* 0x00000026a0a4723c */ /* 0x000fe200000018a4 */
[----:B------:R-:W-:Y:S01]  /*1d950*/  ISETP.GE.AND P6, PT, R5, R192, PT ;  /* 0x000000c00500720c */ /* 0x000fe20003fc6270 */
[----:B------:R-:W-:Y:S01]  /*1d960*/  MUFU.TANH R150, R150 ;  /* 0x0000009600967308 */ /* 0x000fe20000002400 */
[----:B------:R-:W5:Y:S01]  /*1d970*/  LDSM.16.M88.4 R4, [R208] ;  /* 0x00000000d004783b */ /* 0x000f620000000200 */
[----:B------:R-:W-:-:S02]  /*1d980*/  FSEL R183, R168, -INF , !P5 ;  /* 0xff800000a8b77808 */ /* 0x000fc40006800000 */
[----:B--2---:R-:W-:Y:S01]  /*1d990*/  HMMA.16816.F32 R188, R52, R8, R188 ;  /* 0x0000000834bc723c */ /* 0x004fe200000018bc */
[----:B------:R-:W-:Y:S02]  /*1d9a0*/  FSEL R182, R173, -INF , !P4 ;  /* 0xff800000adb67808 */ /* 0x000fe40006000000 */
[----:B------:R-:W-:Y:S01]  /*1d9b0*/  FSEL R185, R174, -INF , !P6 ;  /* 0xff800000aeb97808 */ /* 0x000fe20007000000 */
[----:B------:R-:W2:Y:S01]  /*1d9c0*/  MUFU.TANH R133, R133 ;  /* 0x0000008500857308 */ /* 0x000ea20000002400 */
[----:B-1----:R-:W-:Y:S01]  /*1d9d0*/  FSEL R137, R172, -INF , !P2 ;  /* 0xff800000ac897808 */ /* 0x002fe20005000000 */
[----:B------:R-:W-:Y:S01]  /*1d9e0*/  HMMA.16816.F32 R60, R40, R28, R60 ;  /* 0x0000001c283c723c */ /* 0x000fe2000000183c */
[C---:B------:R-:W-:Y:S02]  /*1d9f0*/  VIADD R8, R136.reuse, 0x10 ;  /* 0x0000001088087836 */ /* 0x040fe40000000000 */
[----:B------:R-:W-:-:S03]  /*1da00*/  VIADD R9, R136, 0x28 ;  /* 0x0000002888097836 */ /* 0x000fc60000000000 */
[----:B---3--:R-:W-:Y:S01]  /*1da10*/  HMMA.16816.F32 R144, R12, R16, R144 ;  /* 0x000000100c90723c */ /* 0x008fe20000001890 */
[CC--:B------:R-:W-:Y:S01]  /*1da20*/  ISETP.GE.AND P5, PT, R8.reuse, R193.reuse, PT ;  /* 0x000000c10800720c */ /* 0x0c0fe20003fa6270 */
[----:B------:R-:W-:Y:S01]  /*1da30*/  MUFU.TANH R132, R132 ;  /* 0x0000008400847308 */ /* 0x000fe20000002400 */
[-C--:B------:R-:W-:Y:S01]  /*1da40*/  ISETP.GE.AND P4, PT, R8, R192.reuse, PT ;  /* 0x000000c00800720c */ /* 0x080fe20003f86270 */
[----:B------:R-:W-:Y:S01]  /*1da50*/  VIADD R8, R136, 0x11 ;  /* 0x0000001188087836 */ /* 0x000fe20000000000 */
[----:B------:R-:W-:Y:S01]  /*1da60*/  FSEL R178, R178, -INF , !P5 ;  /* 0xff800000b2b27808 */ /* 0x000fe20006800000 */
[----:B------:R-:W-:Y:S01]  /*1da70*/  HMMA.16816.F32 R156, R24, R134, R156 ;  /* 0x00000086189c723c */ /* 0x000fe2000000189c */
[----:B------:R-:W-:Y:S01]  /*1da80*/  VIADD R16, R136, 0x9 ;  /* 0x0000000988107836 */ /* 0x000fe20000000000 */
[----:B------:R-:W-:Y:S02]  /*1da90*/  FSEL R179, R179, -INF , !P4 ;  /* 0xff800000b3b37808 */ /* 0x000fe40006000000 */
[-C--:B------:R-:W-:Y:S01]  /*1daa0*/  ISETP.GE.AND P6, PT, R8, R193.reuse, PT ;  /* 0x000000c10800720c */ /* 0x080fe20003fc6270 */
[----:B------:R-:W-:Y:S01]  /*1dab0*/  MUFU.TANH R151, R151 ;  /* 0x0000009700977308 */ /* 0x000fe20000002400 */
[C---:B------:R-:W-:Y:S01]  /*1dac0*/  ISETP.GE.AND P3, PT, R16.reuse, R193, PT ;  /* 0x000000c11000720c */ /* 0x040fe20003f66270 */
[----:B------:R-:W-:Y:S01]  /*1dad0*/  HMMA.16816.F32 R56, R40, R30, R56 ;  /* 0x0000001e2838723c */ /* 0x000fe20000001838 */
[----:B------:R-:W1:Y:S01]  /*1dae0*/  LDSM.16.M88.4 R28, [R227+0xb800] ;  /* 0x00b80000e31c783b */ /* 0x000e620000000200 */
[----:B------:R-:W-:Y:S01]  /*1daf0*/  ISETP.GE.AND P2, PT, R16, R192, PT ;  /* 0x000000c01000720c */ /* 0x000fe20003f46270 */
[----:B------:R-:W-:Y:S01]  /*1db00*/  FMUL.FTZ R134, R149, R3 ;  /* 0x0000000395867220 */ /* 0x000fe20000410000 */
[----:B------:R-:W-:-:S02]  /*1db10*/  FSEL R184, R169, -INF , !P3 ;  /* 0xff800000a9b87808 */ /* 0x000fc40005800000 */
[----:B------:R-:W-:Y:S01]  /*1db20*/  HMMA.16816.F32 R164, R52, R10, R164 ;  /* 0x0000000a34a4723c */ /* 0x000fe200000018a4 */
[-C--:B------:R-:W-:Y:S01]  /*1db30*/  ISETP.GE.AND P3, PT, R8, R192.reuse, PT ;  /* 0x000000c00800720c */ /* 0x080fe20003f66270 */
[----:B------:R-:W-:Y:S01]  /*1db40*/  VIADD R8, R136, 0x18 ;  /* 0x0000001888087836 */ /* 0x000fe20000000000 */
[----:B------:R-:W-:Y:S01]  /*1db50*/  FSEL R186, R176, -INF , !P2 ;  /* 0xff800000b0ba7808 */ /* 0x000fe20005000000 */
[----:B------:R-:W3:Y:S01]  /*1db60*/  MUFU.TANH R134, R134 ;  /* 0x0000008600867308 */ /* 0x000ee20000002400 */
[----:B------:R-:W-:Y:S01]  /*1db70*/  FSEL R39, R171, -INF , !P3 ;  /* 0xff800000ab277808 */ /* 0x000fe20005800000 */
[----:B-----5:R-:W-:Y:S01]  /*1db80*/  HMMA.16816.F32 R188, R40, R4, R188 ;  /* 0x0000000428bc723c */ /* 0x020fe200000018bc */
[----:B------:R-:W-:Y:S01]  /*1db90*/  ISETP.GE.AND P2, PT, R8, R193, PT ;  /* 0x000000c10800720c */ /* 0x000fe20003f46270 */
[----:B------:R-:W-:Y:S01]  /*1dba0*/  FMUL.FTZ R144, R144, R3 ;  /* 0x0000000390907220 */ /* 0x000fe20000410000 */
[-C--:B------:R-:W-:Y:S01]  /*1dbb0*/  ISETP.GE.AND P5, PT, R8, R192.reuse, PT ;  /* 0x000000c00800720c */ /* 0x080fe20003fa6270 */
[----:B------:R-:W-:Y:S01]  /*1dbc0*/  VIADD R8, R136, 0x19 ;  /* 0x0000001988087836 */ /* 0x000fe20000000000 */
[----:B------:R-:W-:Y:S01]  /*1dbd0*/  FSEL R38, R170, -INF , !P6 ;  /* 0xff800000aa267808 */ /* 0x000fe20007000000 */
[----:B------:R-:W-:Y:S01]  /*1dbe0*/  HMMA.16816.F32 R64, R12, R18, R64 ;  /* 0x000000120c40723c */ /* 0x000fe20000001840 */
[----:B------:R-:W-:Y:S01]  /*1dbf0*/  VIADD R5, R136, 0x20 ;  /* 0x0000002088057836 */ /* 0x000fe20000000000 */
[----:B------:R-:W5:Y:S01]  /*1dc00*/  LDSM.16.M88.4 R16, [R216+0x7000] ;  /* 0x00700000d810783b */ /* 0x000f620000000200 */
[CC--:B------:R-:W-:Y:S01]  /*1dc10*/  ISETP.GE.AND P4, PT, R8.reuse, R193.reuse, PT ;  /* 0x000000c10800720c */ /* 0x0c0fe20003f86270 */
[----:B------:R2:W-:Y:S01]  /*1dc20*/  MUFU.TANH R155, R138 ;  /* 0x0000008a009b7308 */ /* 0x0005e20000002400 */
[-C--:B------:R-:W-:Y:S01]  /*1dc30*/  ISETP.GE.AND P6, PT, R8, R192.reuse, PT ;  /* 0x000000c00800720c */ /* 0x080fe20003fc6270 */
[----:B------:R-:W-:Y:S01]  /*1dc40*/  HMMA.16816.F32 R60, R24, R20, R60 ;  /* 0x00000014183c723c */ /* 0x000fe2000000183c */
[----:B------:R-:W-:Y:S01]  /*1dc50*/  ISETP.GE.AND P3, PT, R5, R193, PT ;  /* 0x000000c10500720c */ /* 0x000fe20003f66270 */
[----:B------:R-:W-:Y:S01]  /*1dc60*/  VIADD R8, R136, 0x29 ;  /* 0x0000002988087836 */ /* 0x000fe20000000000 */
[----:B------:R-:W-:Y:S01]  /*1dc70*/  FSEL R180, R180, -INF , !P5 ;  /* 0xff800000b4b47808 */ /* 0x000fe20006800000 */
[----:B------:R-:W-:Y:S01]  /*1dc80*/  FMUL.FTZ R146, R146, R3 ;  /* 0x0000000392927220 */ /* 0x000fe20000410000 */
[----:B------:R-:W-:Y:S01]  /*1dc90*/  FSEL R181, R181, -INF , !P6 ;  /* 0xff800000b5b57808 */ /* 0x000fe20007000000 */
[----:B------:R-:W-:Y:S01]  /*1dca0*/  HMMA.16816.F32 R156, R12, R34, R156 ;  /* 0x000000220c9c723c */ /* 0x000fe2000000189c */
[----:B------:R-:W-:Y:S01]  /*1dcb0*/  FSEL R21, R48, -INF , !P2 ;  /* 0xff80000030157808 */ /* 0x000fe20005000000 */
[----:B------:R-:W-:Y:S01]  /*1dcc0*/  MUFU.TANH R141, R141 ;  /* 0x0000008d008d7308 */ /* 0x000fe20000002400 */
[-C--:B------:R-:W-:Y:S01]  /*1dcd0*/  ISETP.GE.AND P2, PT, R5, R192.reuse, PT ;  /* 0x000000c00500720c */ /* 0x080fe20003f46270 */
[----:B------:R-:W-:Y:S01]  /*1dce0*/  VIADD R5, R136, 0x21 ;  /* 0x0000002188057836 */ /* 0x000fe20000000000 */
[----:B------:R-:W-:Y:S01]  /*1dcf0*/  ISETP.GE.AND P6, PT, R9, R193, PT ;  /* 0x000000c10900720c */ /* 0x000fe20003fc6270 */
[----:B------:R-:W-:Y:S01]  /*1dd00*/  HMMA.16816.F32 R164, R40, R6, R164 ;  /* 0x0000000628a4723c */ /* 0x000fe200000018a4 */
[----:B------:R-:W-:Y:S01]  /*1dd10*/  FSEL R34, R44, -INF , !P3 ;  /* 0xff8000002c227808 */ /* 0x000fe20005800000 */
[----:B------:R-:W-:Y:S01]  /*1dd20*/  FMUL.FTZ R147, R147, R3 ;  /* 0x0000000393937220 */ /* 0x000fe20000410000 */
[----:B------:R-:W-:Y:S01]  /*1dd30*/  ISETP.GE.AND P5, PT, R5, R193, PT ;  /* 0x000000c10500720c */ /* 0x000fe20003fa6270 */
[----:B------:R-:W-:Y:S01]  /*1dd40*/  MUFU.TANH R142, R142 ;  /* 0x0000008e008e7308 */ /* 0x000fe20000002400 */
[----:B------:R-:W-:Y:S01]  /*1dd50*/  FSEL R35, R46, -INF , !P2 ;  /* 0xff8000002e237808 */ /* 0x000fe20005000000 */
[C---:B------:R-:W-:Y:S01]  /*1dd60*/  HMMA.16816.F32 R56, R24.reuse, R22, R56 ;  /* 0x000000161838723c */ /* 0x040fe20000001838 */
[----:B------:R-:W-:Y:S01]  /*1dd70*/  FSEL R32, R45, -INF , !P5 ;  /* 0xff8000002d207808 */ /* 0x000fe20006800000 */
[----:B------:R-:W-:Y:S01]  /*1dd80*/  VIADD R7, R136, 0x40 ;  /* 0x0000004088077836 */ /* 0x000fe20000000000 */
[-C--:B------:R-:W-:Y:S01]  /*1dd90*/  ISETP.GE.AND P3, PT, R9, R192.reuse, PT ;  /* 0x000000c00900720c */ /* 0x080fe20003f66270 */
[----:B------:R-:W-:Y:S01]  /*1dda0*/  FMUL.FTZ R4, R64, R3 ;  /* 0x0000000340047220 */ /* 0x000fe20000410000 */
[C---:B------:R-:W-:Y:S01]  /*1ddb0*/  ISETP.GE.AND P2, PT, R8.reuse, R193, PT ;  /* 0x000000c10800720c */ /* 0x040fe20003f46270 */
[C---:B-1----:R-:W-:Y:S01]  /*1ddc0*/  HMMA.16816.F32 R188, R24.reuse, R28, R188 ;  /* 0x0000001c18bc723c */ /* 0x042fe200000018bc */
[-C--:B------:R-:W-:Y:S01]  /*1ddd0*/  ISETP.GE.AND P5, PT, R8, R192.reuse, PT ;  /* 0x000000c00800720c */ /* 0x080fe20003fa6270 */
[----:B------:R-:W-:Y:S01]  /*1dde0*/  MUFU.TANH R140, R140 ;  /* 0x0000008c008c7308 */ /* 0x000fe20000002400 */
[----:B------:R-:W1:Y:S01]  /*1ddf0*/  LDSM.16.M88.4 R8, [R216+0x7800] ;  /* 0x00780000d808783b */ /* 0x000e620000000200 */
[----:B------:R-:W-:Y:S01]  /*1de00*/  FSEL R20, R49, -INF , !P4 ;  /* 0xff80000031147808 */ /* 0x000fe20006000000 */
[-C--:B------:R-:W-:Y:S01]  /*1de10*/  FMUL.FTZ R66, R66, R3.reuse ;  /* 0x0000000342427220 */ /* 0x080fe20000410000 */
[-C--:B------:R-:W-:Y:S01]  /*1de20*/  FMUL.FTZ R148, R157, R3.reuse ;  /* 0x000000039d947220 */ /* 0x080fe20000410000 */
[-C--:B------:R-:W-:Y:S01]  /*1de30*/  FMUL.FTZ R152, R158, R3.reuse ;  /* 0x000000039e987220 */ /* 0x080fe20000410000 */
[-C--:B------:R-:W-:Y:S01]  /*1de40*/  FMUL.FTZ R135, R156, R3.reuse ;  /* 0x000000039c877220 */ /* 0x080fe20000410000 */
[----:B------:R-:W-:Y:S01]  /*1de50*/  ISETP.GE.AND P4, PT, R5, R192, PT ;  /* 0x000000c00500720c */ /* 0x000fe20003f86270 */
[-C--:B------:R-:W-:Y:S01]  /*1de60*/  FMUL.FTZ R149, R159, R3.reuse ;  /* 0x000000039f957220 */ /* 0x080fe20000410000 */
[----:B------:R-:W-:Y:S01]  /*1de70*/  FSEL R33, R33, -INF , !P6 ;  /* 0xff80000021217808 */ /* 0x000fe20007000000 */
[----:B------:R-:W-:Y:S01]  /*1de80*/  HMMA.16816.F32 R24, R24, R30, R164 ;  /* 0x0000001e1818723c */ /* 0x000fe200000018a4 */
[----:B------:R-:W-:Y:S01]  /*1de90*/  FSEL R37, R47, -INF , !P4 ;  /* 0xff8000002f257808 */ /* 0x000fe20006000000 */
[----:B------:R-:W-:Y:S01]  /*1dea0*/  MUFU.TANH R148, R148 ;  /* 0x0000009400947308 */ /* 0x000fe20000002400 */
[----:B----4-:R-:W-:Y:S01]  /*1deb0*/  FSEL R36, R51, -INF , !P3 ;  /* 0xff80000033247808 */ /* 0x010fe20005800000 */
[----:B------:R-:W-:Y:S01]  /*1dec0*/  FMUL.FTZ R5, R65, R3 ;  /* 0x0000000341057220 */ /* 0x000fe20000410000 */
[----:B--2---:R-:W-:Y:S01]  /*1ded0*/  FSEL R138, R50, -INF , !P2 ;  /* 0xff800000328a7808 */ /* 0x004fe20005000000 */
[----:B-----5:R-:W-:Y:S01]  /*1dee0*/  HMMA.16816.F32 R60, R12, R16, R60 ;  /* 0x000000100c3c723c */ /* 0x020fe2000000183c */
[----:B------:R-:W-:-:S04]  /*1def0*/  DEPBAR.LE SB0, 0x0 ;  /* 0x000080000000791a */ /* 0x000fc80000000000 */
[----:B------:R-:W2:Y:S01]  /*1df00*/  MUFU.TANH R152, R152 ;  /* 0x0000009800987308 */ /* 0x000ea20000002400 */
[----:B------:R-:W-:Y:S01]  /*1df10*/  HMMA.16816.F32 R56, R12, R18, R56 ;  /* 0x000000120c38723c */ /* 0x000fe20000001838 */
[----:B------:R-:W-:Y:S02]  /*1df20*/  VIADD R17, R136, 0x30 ;  /* 0x0000003088117836 */ /* 0x000fe40000000000 */
[----:B------:R-:W-:-:S03]  /*1df30*/  FMUL.FTZ R16, R67, R3 ;  /* 0x0000000343107220 */ /* 0x000fc60000410000 */
[CC--:B------:R-:W-:Y:S01]  /*1df40*/  ISETP.GE.AND P4, PT, R17.reuse, R193.reuse, PT ;  /* 0x000000c11100720c */ /* 0x0c0fe20003f86270 */
[----:B------:R-:W-:Y:S01]  /*1df50*/  MUFU.TANH R135, R135 ;  /* 0x0000008700877308 */ /* 0x000fe20000002400 */
[-C--:B------:R-:W-:Y:S01]  /*1df60*/  ISETP.GE.AND P6, PT, R17, R192.reuse, PT ;  /* 0x000000c01100720c */ /* 0x080fe20003fc6270 */
[C---:B------:R-:W-:Y:S01]  /*1df70*/  VIADD R17, R136.reuse, 0x31 ;  /* 0x0000003188117836 */ /* 0x040fe20000000000 */
[----:B------:R-:W-:Y:S01]  /*1df80*/  FSEL R159, R133, -INF , !P4 ;  /* 0xff800000859f7808 */ /* 0x000fe20006000000 */
[----:B------:R-:W-:Y:S01]  /*1df90*/  VIADD R18, R136, 0x38 ;  /* 0x0000003888127836 */ /* 0x000fe20000000000 */
[----:B------:R-:W-:Y:S02]  /*1dfa0*/  FSEL R150, R150, -INF , !P6 ;  /* 0xff80000096967808 */ /* 0x000fe40007000000 */
[C---:B------:R-:W-:Y:S01]  /*1dfb0*/  ISETP.GE.AND P3, PT, R17.reuse, R193, PT ;  /* 0x000000c11100720c */ /* 0x040fe20003f66270 */
[----:B------:R-:W4:Y:S01]  /*1dfc0*/  MUFU.TANH R149, R149 ;  /* 0x0000009500957308 */ /* 0x000f220000002400 */
[-C--:B------:R-:W-:Y:S01]  /*1dfd0*/  ISETP.GE.AND P2, PT, R17, R192.reuse, PT ;  /* 0x000000c01100720c */ /* 0x080fe20003f46270 */
[----:B------:R-:W-:Y:S01]  /*1dfe0*/  VIADD R17, R136, 0x39 ;  /* 0x0000003988117836 */ /* 0x000fe20000000000 */
[----:B---3--:R-:W-:Y:S01]  /*1dff0*/  FSEL R161, R134, -INF , !P3 ;  /* 0xff80000086a17808 */ /* 0x008fe20005800000 */
[C---:B-1----:R-:W-:Y:S01]  /*1e000*/  HMMA.16816.F32 R188, R12.reuse, R8, R188 ;  /* 0x000000080cbc723c */ /* 0x042fe200000018bc */
[-C--:B------:R-:W-:Y:S01]  /*1e010*/  ISETP.GE.AND P4, PT, R18, R192.reuse, PT ;  /* 0x000000c01200720c */ /* 0x080fe20003f86270 */
[----:B------:R-:W-:Y:S01]  /*1e020*/  FMUL.FTZ R61, R61, R3 ;  /* 0x000000033d3d7220 */ /* 0x000fe20000410000 */
[C---:B------:R-:W-:Y:S01]  /*1e030*/  ISETP.GE.AND P6, PT, R17.reuse, R193, PT ;  /* 0x000000c11100720c */ /* 0x040fe20003fc6270 */
[----:B------:R-:W1:Y:S01]  /*1e040*/  MUFU.TANH R143, R143 ;  /* 0x0000008f008f7308 */ /* 0x000e620000002400 */
[-C--:B------:R-:W-:Y:S01]  /*1e050*/  ISETP.GE.AND P3, PT, R17, R192.reuse, PT ;  /* 0x000000c01100720c */ /* 0x080fe20003f66270 */
[----:B------:R-:W-:Y:S01]  /*1e060*/  VIADD R17, R136, 0x41 ;  /* 0x0000004188117836 */ /* 0x000fe20000000000 */
[----:B------:R-:W-:Y:S01]  /*1e070*/  HMMA.16816.F32 R24, R12, R10, R24 ;  /* 0x0000000a0c18723c */ /* 0x000fe20000001818 */
[----:B--2---:R-:W-:Y:S01]  /*1e080*/  FSEL R152, R152, -INF , !P4 ;  /* 0xff80000098987808 */ /* 0x004fe20006000000 */
[----:B------:R-:W-:Y:S01]  /*1e090*/  VIADD R9, R136, 0x48 ;  /* 0x0000004888097836 */ /* 0x000fe20000000000 */
[----:B------:R-:W-:Y:S01]  /*1e0a0*/  FSEL R176, R148, -INF , !P6 ;  /* 0xff80000094b07808 */ /* 0x000fe20007000000 */
[----:B------:R-:W-:Y:S01]  /*1e0b0*/  FMUL.FTZ R62, R62, R3 ;  /* 0x000000033e3e7220 */ /* 0x000fe20000410000 */
[----:B------:R-:W2:Y:S01]  /*1e0c0*/  MUFU.TANH R153, R153 ;  /* 0x0000009900997308 */ /* 0x000ea20000002400 */
[C---:B------:R-:W-:Y:S01]  /*1e0d0*/  ISETP.GE.AND P4, PT, R17.reuse, R193, PT ;  /* 0x000000c11100720c */ /* 0x040fe20003f86270 */
[-C--:B------:R-:W-:Y:S01]  /*1e0e0*/  FMUL.FTZ R60, R60, R3.reuse ;  /* 0x000000033c3c7220 */ /* 0x080fe20000410000 */
[-C--:B------:R-:W-:Y:S01]  /*1e0f0*/  ISETP.GE.AND P6, PT, R17, R192.reuse, PT ;  /* 0x000000c01100720c */ /* 0x080fe20003fc6270 */
[----:B------:R-:W-:Y:S01]  /*1e100*/  VIADD R17, R136, 0x49 ;  /* 0x0000004988117836 */ /* 0x000fe20000000000 */
[----:B------:R-:W-:Y:S01]  /*1e110*/  FSEL R151, R151, -INF , !P2 ;  /* 0xff80000097977808 */ /* 0x000fe20005000000 */
[----:B------:R-:W-:Y:S01]  /*1e120*/  FMUL.FTZ R63, R63, R3 ;  /* 0x000000033f3f7220 */ /* 0x000fe20000410000 */
[----:B------:R-:W-:Y:S01]  /*1e130*/  ISETP.GE.AND P2, PT, R7, R193, PT ;  /* 0x000000c10700720c */ /* 0x000fe20003f46270 */
[----:B------:R3:W5:Y:S01]  /*1e140*/  MUFU.TANH R156, R139 ;  /* 0x0000008b009c7308 */ /* 0x0007620000002400 */
[----:B----4-:R-:W-:Y:S01]  /*1e150*/  FSEL R174, R149, -INF , !P3 ;  /* 0xff80000095ae7808 */ /* 0x010fe20005800000 */
[----:B------:R-:W-:Y:S01]  /*1e160*/  FMUL.FTZ R58, R58, R3 ;  /* 0x000000033a3a7220 */ /* 0x000fe20000410000 */
[----:B------:R-:W-:Y:S01]  /*1e170*/  FSEL R168, R141, -INF , !P4 ;  /* 0xff8000008da87808 */ /* 0x000fe20006000000 */
[C---:B------:R-:W-:Y:S01]  /*1e180*/  VIADD R11, R136.reuse, 0x60 ;  /* 0x00000060880b7836 */ /* 0x040fe20000000000 */
[----:B------:R-:W-:Y:S01]  /*1e190*/  ISETP.GE.AND P3, PT, R9, R193, PT ;  /* 0x000000c10900720c */ /* 0x000fe20003f66270 */
[----:B------:R-:W-:Y:S01]  /*1e1a0*/  VIADD R10, R136, 0x61 ;  /* 0x00000061880a7836 */ /* 0x000fe20000000000 */
[----:B------:R-:W-:Y:S01]  /*1e1b0*/  FSEL R170, R140, -INF , !P2 ;  /* 0xff8000008caa7808 */ /* 0x000fe20005000000 */
[----:B------:R4:W5:Y:S01]  /*1e1c0*/  MUFU.TANH R157, R144 ;  /* 0x00000090009d7308 */ /* 0x0009620000002400 */
[-C--:B------:R-:W-:Y:S01]  /*1e1d0*/  ISETP.GE.AND P4, PT, R17, R192.reuse, PT ;  /* 0x000000c01100720c */ /* 0x080fe20003f86270 */
[-C--:B------:R-:W-:Y:S01]  /*1e1e0*/  FMUL.FTZ R56, R56, R3.reuse ;  /* 0x0000000338387220 */ /* 0x080fe20000410000 */
[-C--:B------:R-:W-:Y:S01]  /*1e1f0*/  ISETP.GE.AND P2, PT, R9, R192.reuse, PT ;  /* 0x000000c00900720c */ /* 0x080fe20003f46270 */
[-C--:B------:R-:W-:Y:S01]  /*1e200*/  FMUL.FTZ R26, R26, R3.reuse ;  /* 0x000000031a1a7220 */ /* 0x080fe20000410000 */
[----:B-1----:R-:W-:Y:S01]  /*1e210*/  FSEL R172, R143, -INF , !P6 ;  /* 0xff8000008fac7808 */ /* 0x002fe20007000000 */
[-C--:B------:R-:W-:Y:S01]  /*1e220*/  FMUL.FTZ R64, R188, R3.reuse ;  /* 0x00000003bc407220 */ /* 0x080fe20000410000 */
[----:B--2---:R-:W-:Y:S01]  /*1e230*/  FSEL R169, R153, -INF , !P3 ;  /* 0xff80000099a97808 */ /* 0x004fe20005800000 */
[----:B------:R-:W1:Y:S01]  /*1e240*/  MUFU.TANH R162, R146 ;  /* 0x0000009200a27308 */ /* 0x000e620000002400 */
[----:B---3--:R-:W-:Y:S01]  /*1e250*/  FSEL R139, R132, -INF , !P5 ;  /* 0xff800000848b7808 */ /* 0x008fe20006800000 */
[----:B------:R-:W-:Y:S01]  /*1e260*/  FMUL.FTZ R134, R190, R3 ;  /* 0x00000003be867220 */ /* 0x000fe20000410000 */
[----:B------:R-:W-:Y:S01]  /*1e270*/  ISETP.GE.AND P5, PT, R18, R193, PT ;  /* 0x000000c11200720c */ /* 0x000fe20003fa6270 */
[----:B------:R-:W-:Y:S01]  /*1e280*/  VIADD R18, R136, 0x50 ;  /* 0x0000005088127836 */ /* 0x000fe20000000000 */
[----:B------:R-:W-:Y:S01]  /*1e290*/  FSEL R173, R155, -INF , !P2 ;  /* 0xff8000009bad7808 */ /* 0x000fe20005000000 */
[-C--:B------:R-:W-:Y:S01]  /*1e2a0*/  FMUL.FTZ R59, R59, R3.reuse ;  /* 0x000000033b3b7220 */ /* 0x080fe20000410000 */
[----:B------:R-:W-:Y:S01]  /*1e2b0*/  FSEL R163, R135, -INF , !P5 ;  /* 0xff80000087a37808 */ /* 0x000fe20006800000 */
[----:B------:R-:W2:Y:S01]  /*1e2c0*/  MUFU.TANH R4, R4 ;  /* 0x0000000400047308 */ /* 0x000ea20000002400 */
[-C--:B------:R-:W-:Y:S01]  /*1e2d0*/  ISETP.GE.AND P5, PT, R7, R192.reuse, PT ;  /* 0x000000c00700720c */ /* 0x080fe20003fa6270 */
[----:B----4-:R-:W-:Y:S01]  /*1e2e0*/  FMUL.FTZ R144, R145, R3 ;  /* 0x0000000391907220 */ /* 0x010fe20000410000 */
[----:B------:R-:W-:Y:S01]  /*1e2f0*/  ISETP.GE.AND P6, PT, R18, R193, PT ;  /* 0x000000c11200720c */ /* 0x000fe20003fc6270 */
[-C--:B------:R-:W-:Y:S01]  /*1e300*/  FMUL.FTZ R57, R57, R3.reuse ;  /* 0x0000000339397220 */ /* 0x080fe20000410000 */
[----:B------:R-:W-:Y:S01]  /*1e310*/  FSEL R171, R142, -INF , !P5 ;  /* 0xff8000008eab7808 */ /* 0x000fe20006800000 */
[----:B------:R-:W-:Y:S01]  /*1e320*/  FMUL.FTZ R133, R191, R3 ;  /* 0x00000003bf857220 */ /* 0x000fe20000410000 */
[----:B------:R-:W-:Y:S01]  /*1e330*/  ISETP.GE.AND P5, PT, R17, R193, PT ;  /* 0x000000c11100720c */ /* 0x000fe20003fa6270 */
[----:B------:R-:W3:Y:S01]  /*1e340*/  MUFU.TANH R158, R66 ;  /* 0x00000042009e7308 */ /* 0x000ee20000002400 */
[----:B------:R-:W-:Y:S01]  /*1e350*/  VIADD R17, R136, 0x51 ;  /* 0x0000005188117836 */ /* 0x000fe20000000000 */
[-C--:B------:R-:W-:Y:S01]  /*1e360*/  ISETP.GE.AND P3, PT, R18, R192.reuse, PT ;  /* 0x000000c01200720c */ /* 0x080fe20003f66270 */
[----:B------:R-:W-:Y:S01]  /*1e370*/  VIADD R18, R136, 0x58 ;  /* 0x0000005888127836 */ /* 0x000fe20000000000 */
[----:B------:R-:W-:Y:S01]  /*1e380*/  FSEL R167, R154, -INF , !P5 ;  /* 0xff8000009aa77808 */ /* 0x000fe20006800000 */
[----:B------:R-:W-:Y:S01]  /*1e390*/  FMUL.FTZ R24, R24, R3 ;  /* 0x0000000318187220 */ /* 0x000fe20000410000 */
[----:B------:R-:W-:Y:S01]  /*1e3a0*/  ISETP.GE.AND P2, PT, R17, R193, PT ;  /* 0x000000c11100720c */ /* 0x000fe20003f46270 */
[-C--:B------:R-:W-:Y:S01]  /*1e3b0*/  FMUL.FTZ R25, R25, R3.reuse ;  /* 0x0000000319197220 */ /* 0x080fe20000410000 */
[----:B------:R-:W4:Y:S01]  /*1e3c0*/  MUFU.TANH R160, R147 ;  /* 0x0000009300a07308 */ /* 0x000f220000002400 */
[-C--:B------:R-:W-:Y:S01]  /*1e3d0*/  ISETP.GE.AND P5, PT, R17, R192.reuse, PT ;  /* 0x000000c01100720c */ /* 0x080fe20003fa6270 */
[----:B------:R-:W-:Y:S01]  /*1e3e0*/  VIADD R17, R136, 0x59 ;  /* 0x0000005988117836 */ /* 0x000fe20000000000 */
[----:B-----5:R-:W-:Y:S01]  /*1e3f0*/  FSEL R166, R156, -INF , !P4 ;  /* 0xff8000009ca67808 */ /* 0x020fe20006000000 */
[----:B------:R-:W-:Y:S01]  /*1e400*/  FMUL.FTZ R27, R27, R3 ;  /* 0x000000031b1b7220 */ /* 0x000fe20000410000 */
[----:B------:R-:W-:Y:S01]  /*1e410*/  FSEL R157, R157, -INF , !P6 ;  /* 0xff8000009d9d7808 */ /* 0x000fe20007000000 */
[----:B------:R-:W-:Y:S01]  /*1e420*/  IMAD.MOV.U32 R141, RZ, RZ, R196 ;  /* 0x000000ffff8d7224 */ /* 0x000fe200078e00c4 */
[C---:B------:R-:W-:Y:S01]  /*1e430*/  ISETP.GE.AND P4, PT, R18.reuse, R193, PT ;  /* 0x000000c11200720c */ /* 0x040fe20003f86270 */
[----:B------:R-:W5:Y:S01]  /*1e440*/  MUFU.TANH R5, R5 ;  /* 0x0000000500057308 */ /* 0x000f620000002400 */
[----:B------:R-:W-:Y:S01]  /*1e450*/  ISETP.GE.AND P6, PT, R18, R192, PT ;  /* 0x000000c01200720c */ /* 0x000fe20003fc6270 */
[----:B------:R-:W-:Y:S01]  /*1e460*/  IMAD.MOV.U32 R140, RZ, RZ, R197 ;  /* 0x000000ffff8c7224 */ /* 0x000fe200078e00c5 */
[----:B-1----:R-:W-:-:S02]  /*1e470*/  FSEL R162, R162, -INF , !P3 ;  /* 0xff800000a2a27808 */ /* 0x002fc40005800000 */
[-C--:B------:R-:W-:Y:S02]  /*1e480*/  ISETP.GE.AND P3, PT, R17, R193.reuse, PT ;  /* 0x000000c11100720c */ /* 0x080fe40003f66270 */
[----:B--2---:R-:W-:Y:S01]  /*1e490*/  FSEL R155, R4, -INF , !P4 ;  /* 0xff800000049b7808 */ /* 0x004fe20006000000 */
[----:B------:R-:W1:Y:S01]  /*1e4a0*/  MUFU.TANH R145, R61 ;  /* 0x0000003d00917308 */ /* 0x000e620000002400 */
[----:B---3--:R-:W-:Y:S01]  /*1e4b0*/  FSEL R158, R158, -INF , !P6 ;  /* 0xff8000009e9e7808 */ /* 0x008fe20007000000 */
[----:B------:R-:W-:Y:S01]  /*1e4c0*/  VIADD R4, R136, 0x69 ;  /* 0x0000006988047836 */ /* 0x000fe20000000000 */
[----:B----4-:R-:W-:Y:S02]  /*1e4d0*/  FSEL R160, R160, -INF , !P5 ;  /* 0xff800000a0a07808 */ /* 0x010fe40006800000 */
[----:B------:R-:W-:Y:S02]  /*1e4e0*/  ISETP.GE.AND P4, PT, R11, R192, PT ;  /* 0x000000c00b00720c */ /* 0x000fe40003f86270 */
[-C--:B------:R-:W-:Y:S01]  /*1e4f0*/  ISETP.GE.AND P6, PT, R10, R193.reuse, PT ;  /* 0x000000c10a00720c */ /* 0x080fe20003fc6270 */
[----:B------:R-:W2:Y:S01]  /*1e500*/  MUFU.TANH R6, R62 ;  /* 0x0000003e00067308 */ /* 0x000ea20000002400 */
[----:B-----5:R-:W-:Y:S01]  /*1e510*/  FSEL R154, R5, -INF , !P3 ;  /* 0xff800000059a7808 */ /* 0x020fe20005800000 */
[----:B------:R-:W-:Y:S01]  /*1e520*/  VIADD R5, R136, 0x68 ;  /* 0x0000006888057836 */ /* 0x000fe20000000000 */
[----:B------:R-:W-:-:S02]  /*1e530*/  ISETP.GE.AND P5, PT, R11, R193, PT ;  /* 0x000000c10b00720c */ /* 0x000fc40003fa6270 */
[----:B------:R-:W-:-:S03]  /*1e540*/  ISETP.GE.AND P3, PT, R10, R192, PT ;  /* 0x000000c00a00720c */ /* 0x000fc60003f66270 */
        /* <DEDUP_REMOVED lines=11> */
[----:B-1----:R-:W-:Y:S01]  /*1e600*/  FMUL.FTZ R63, R189, R3 ;  /* 0x00000003bd3f7220 */ /* 0x002fe20000410000 */
[----:B------:R-:W-:Y:S01]  /*1e610*/  VIADD R3, R136, 0x78 ;  /* 0x0000007888037836 */ /* 0x000fe20000000000 */
[----:B----4-:R-:W-:-:S05]  /*1e620*/  FSEL R148, R7, -INF , !P3 ;  /* 0xff80000007947808 */ /* 0x010fca0005800000 */
[----:B------:R-:W1:Y:S01]  /*1e630*/  MUFU.TANH R16, R16 ;  /* 0x0000001000107308 */ /* 0x000e620000002400 */
[----:B--2---:R-:W-:Y:S02]  /*1e640*/  FSEL R156, R144, -INF , !P2 ;  /* 0xff800000909c7808 */ /* 0x004fe40005000000 */
[----:B------:R-:W-:-:S05]  /*1e650*/  ISETP.GE.AND P2, PT, R17, R192, PT ;  /* 0x000000c01100720c */ /* 0x000fca0003f46270 */
[----:B------:R-:W2:Y:S01]  /*1e660*/  MUFU.TANH R63, R63 ;  /* 0x0000003f003f7308 */ /* 0x000ea20000002400 */
[----:B---3--:R-:W-:Y:S02]  /*1e670*/  FSEL R147, R147, -INF , !P5 ;  /* 0xff80000093937808 */ /* 0x008fe40006800000 */
[----:B------:R-:W-:-:S05]  /*1e680*/  ISETP.GE.AND P5, PT, R4, R193, PT ;  /* 0x000000c10400720c */ /* 0x000fca0003fa6270 */
[----:B------:R-:W3:Y:S01]  /*1e690*/  MUFU.TANH R67, R26 ;  /* 0x0000001a00437308 */ /* 0x000ee20000002400 */
[----:B-1----:R-:W-:Y:S02]  /*1e6a0*/  FSEL R153, R16, -INF , !P2 ;  /* 0xff80000010997808 */ /* 0x002fe40005000000 */
[----:B------:R-:W-:Y:S01]  /*1e6b0*/  ISETP.GE.AND P2, PT, R5, R193, PT ;  /* 0x000000c10500720c */ /* 0x000fe20003f46270 */
[----:B------:R-:W-:-:S04]  /*1e6c0*/  VIADD R5, R136, 0x70 ;  /* 0x0000007088057836 */ /* 0x000fc80000000000 */
[----:B------:R-:W1:Y:S01]  /*1e6d0*/  MUFU.TANH R8, R56 ;  /* 0x0000003800087308 */ /* 0x000e620000002400 */
[----:B--2---:R-:W-:Y:S02]  /*1e6e0*/  FSEL R63, R63, -INF , !P5 ;  /* 0xff8000003f3f7808 */ /* 0x004fe40006800000 */
[----:B------:R-:W-:Y:S02]  /*1e6f0*/  ISETP.GE.AND P5, PT, R3, R192, PT ;  /* 0x000000c00300720c */ /* 0x000fe40003fa6270 */
[----:B------:R-:W-:-:S03]  /*1e700*/  ISETP.GE.AND P3, PT, R5, R193, PT ;  /* 0x000000c10500720c */ /* 0x000fc60003f66270 */
[----:B------:R-:W2:Y:S01]  /*1e710*/  MUFU.TANH R142, R59 ;  /* 0x0000003b008e7308 */ /* 0x000ea20000002400 */
[----:B---3--:R-:W-:Y:S02]  /*1e720*/  FSEL R67, R67, -INF , !P5 ;  /* 0xff80000043437808 */ /* 0x008fe40006800000 */
[----:B------:R-:W-:-:S05]  /*1e730*/  ISETP.GT.AND P5, PT, R250, R239, PT ;  /* 0x000000effa00720c */ /* 0x000fca0003fa4270 */
[----:B------:R-:W3:Y:S01]  /*1e740*/  MUFU.TANH R64, R64 ;  /* 0x0000004000407308 */ /* 0x000ee20000002400 */
[----:B-1----:R-:W-:Y:S02]  /*1e750*/  FSEL R144, R8, -INF , !P2 ;  /* 0xff80000008907808 */ /* 0x002fe40005000000 */
[----:B------:R-:W-:-:S05]  /*1e760*/  ISETP.GE.AND P2, PT, R5, R192, PT ;  /* 0x000000c00500720c */ /* 0x000fca0003f46270 */
[----:B------:R-:W1:Y:S01]  /*1e770*/  MUFU.TANH R9, R57 ;  /* 0x0000003900097308 */ /* 0x000e620000002400 */
[----:B--2---:R-:W-:Y:S02]  /*1e780*/  FSEL R142, R142, -INF , !P6 ;  /* 0xff8000008e8e7808 */ /* 0x004fe40007000000 */
[----:B------:R-:W-:-:S04]  /*1e790*/  ISETP.GE.AND P6, PT, R136, R193, PT ;  /* 0x000000c18800720c */ /* 0x000fc80003fc6270 */
[----:B------:R-:W-:Y:S01]  /*1e7a0*/  FSEL R175, R175, -INF , !P6 ;  /* 0xff800000afaf7808 */ /* 0x000fe20007000000 */
[----:B------:R-:W2:Y:S01]  /*1e7b0*/  MUFU.TANH R134, R134 ;  /* 0x0000008600867308 */ /* 0x000ea20000002400 */
[----:B---3--:R-:W-:Y:S01]  /*1e7c0*/  FSEL R64, R64, -INF , !P3 ;  /* 0xff80000040407808 */ /* 0x008fe20005800000 */
[----:B------:R-:W-:Y:S01]  /*1e7d0*/  BAR.SYNC.DEFER_BLOCKING 0x0 ;  /* 0x0000000000007b1d */ /* 0x000fe20000010000 */
[C---:B------:R-:W-:Y:S01]  /*1e7e0*/  ISETP.GE.AND P3, PT, R136.reuse, R192, PT ;  /* 0x000000c08800720c */ /* 0x040fe20003f66270 */
[----:B------:R-:W-:-:S03]  /*1e7f0*/  VIADD R136, R136, 0x79 ;  /* 0x0000007988887836 */ /* 0x000fc60000000000 */
[----:B------:R-:W-:Y:S01]  /*1e800*/  FSEL R177, R177, -INF , !P3 ;  /* 0xff800000b1b17808 */ /* 0x000fe20005800000 */
        /* <DEDUP_REMOVED lines=27> */
[----:B------:R-:W-:-:S04]  /*1e9c0*/  LOP3.LUT R3, R3, R11, RZ, 0x3c, !PT ;  /* 0x0000000b03037212 */ /* 0x000fc800078e3cff */
        /* <DEDUP_REMOVED lines=52> */
.L_x_2275:
[----:B------:R-:W2:Y:S02]  /*1ed10*/  LD.E R7, desc[UR4][R194.64+0x38] ;  /* 0x00003804c2077980 */ /* 0x000ea4000c101900 */
[----:B--2---:R-:W-:-:S04]  /*1ed20*/  LEA R7, -R7, RZ, 0x7 ;  /* 0x000000ff07077211 */ /* 0x004fc800078e39ff */
[----:B------:R-:W-:Y:S02]  /*1ed30*/  SHF.R.S32.HI R6, RZ, 0x1f, R7 ;  /* 0x0000001fff067819 */ /* 0x000fe40000011407 */
.L_x_2276:
[----:B------:R-:W-:Y:S05]  /*1ed40*/  BSYNC B0 ;  /* 0x0000000000007941 */ /* 0x000fea0003800000 */
.L_x_2274:
[----:B------:R-:W-:Y:S02]  /*1ed50*/  LOP3.LUT R3, R251, 0x1, RZ, 0xc0, !PT ;  /* 0x00000001fb037812 */ /* 0x000fe400078ec0ff */
[----:B------:R-:W-:Y:S02]  /*1ed60*/  @P1 IADD3 R4, P0, R7, R237, RZ ;  /* 0x000000ed07041210 */ /* 0x000fe40007f1e0ff */
[----:B------:R-:W-:Y:S02]  /*1ed70*/  ISETP.NE.U32.AND P2, PT, R3, 0x1, PT ;  /* 0x000000010300780c */ /* 0x000fe40003f45070 */
[CC--:B------:R-:W-:Y:S01]  /*1ed80*/  LEA R18, P6, R7.reuse, R241.reuse, 0x1 ;  /* 0x000000f107127211 */ /* 0x0c0fe200078c08ff */
        /* <DEDUP_REMOVED lines=52> */
[----:B------:R-:W-:Y:S01]  /*1f0d0*/  IMAD.X R4, R4, 0x1, R238, P3 ;  /* 0x0000000104047824 */ /* 0x000fe200018e06ee */
        /* <DEDUP_REMOVED lines=74> */
.L_x_2273:
[----:B------:R-:W-:Y:S05]  /*1f580*/  BSYNC B1 ;  /* 0x0000000000017941 */ /* 0x000fea0003800000 */
.L_x_2272:
[----:B------:R-:W2:Y:S01]  /*1f590*/  LD.E R56, desc[UR4][R194.64+0xdc] ;  /* 0x0000dc04c2387980 */ /* 0x000ea2000c101900 */
[----:B------:R-:W-:Y:S02]  /*1f5a0*/  FMNMX.FTZ R5, R2, R175, !PT ;  /* 0x000000af02057209 */ /* 0x000fe40007810000 */
[----:B-1----:R-:W-:Y:S01]  /*1f5b0*/  FMNMX.FTZ R6, R0, R177, !PT ;  /* 0x000000b100067209 */ /* 0x002fe20007810000 */
        /* <DEDUP_REMOVED lines=72> */
[----:B---3--:R-:W-:Y:S02]  /*1fa40*/  FMNMX.FTZ R45, R4, R45, !PT ;  /* 0x0000002d042d7209 */ /* 0x008fe40007810000 */
[----:B------:R-:W-:Y:S01]  /*1fa50*/  FSETP.NEU.FTZ.AND P1, PT, R46, -INF , PT ;  /* 0xff8000002e00780b */ /* 0x000fe20003f3d000 */
[----:B------:R-:W1:Y:S01]  /*1fa60*/  LDSM.16.MT88.4 R4, [R228+0xc000] ;  /* 0x00c00000e404783b */ /* 0x000e620000004200 */
[----:B------:R-:W-:-:S02]  /*1fa70*/  FSETP.NEU.FTZ.AND P0, PT, R45, -INF , PT ;  /* 0xff8000002d00780b */ /* 0x000fc40003f1d000 */
[----:B------:R-:W-:Y:S02]  /*1fa80*/  FSEL R9, R46, RZ, P1 ;  /* 0x000000ff2e097208 */ /* 0x000fe40000800000 */
[----:B------:R-:W-:-:S03]  /*1fa90*/  FSEL R8, R45, RZ, P0 ;  /* 0x000000ff2d087208 */ /* 0x000fc60000000000 */
[----:B------:R-:W-:Y:S02]  /*1faa0*/  FADD.FTZ R9, R2, -R9 ;  /* 0x8000000902097221 */ /* 0x000fe40000010000 */
[----:B------:R-:W-:Y:S01]  /*1fab0*/  FADD.FTZ R8, R0, -R8 ;  /* 0x8000000800087221 */ /* 0x000fe20000010000 */
[C---:B--2---:R-:W-:Y:S01]  /*1fac0*/  FMUL.FTZ R55, R56.reuse, R45 ;  /* 0x0000002d38377220 */ /* 0x044fe20000410000 */
[C---:B------:R-:W-:Y:S01]  /*1fad0*/  FMUL.FTZ R61, R56.reuse, R46 ;  /* 0x0000002e383d7220 */ /* 0x040fe20000410000 */
[C---:B------:R-:W-:Y:S01]  /*1fae0*/  FMUL.FTZ R2, R56.reuse, R9 ;  /* 0x0000000938027220 */ /* 0x040fe20000410000 */
[----:B------:R-:W-:Y:S02]  /*1faf0*/  FMUL.FTZ R8, R56, R8 ;  /* 0x0000000838087220 */ /* 0x000fe40000410000 */
[----:B------:R-:W-:Y:S02]  /*1fb00*/  FSEL R55, R55, RZ, P0 ;  /* 0x000000ff37377208 */ /* 0x000fe40000000000 */
[----:B------:R-:W-:Y:S01]  /*1fb10*/  FSEL R61, R61, RZ, P1 ;  /* 0x000000ff3d3d7208 */ /* 0x000fe20000800000 */
[----:B------:R2:W3:Y:S02]  /*1fb20*/  MUFU.EX2 R48, R8 ;  /* 0x0000000800307308 */ /* 0x0004e40000000800 */
        /* <DEDUP_REMOVED lines=14> */
[--C-:B------:R-:W-:Y:S01]  /*1fc10*/  FFMA.FTZ R53, R38, R56, -R61.reuse ;  /* 0x0000003826357223 */ /* 0x100fe2000001083d */
[----:B--2---:R-:W2:Y:S01]  /*1fc20*/  LDSM.16.MT88.4 R8, [R225+0xc000] ;  /* 0x00c00000e108783b */ /* 0x004ea20000004200 */
[----:B------:R-:W4:Y:S01]  /*1fc30*/  MUFU.EX2 R41, R41 ;  /* 0x0000002900297308 */ /* 0x000f220000000800 */
[-C--:B---3--:R-:W-:Y:S01]  /*1fc40*/  FMUL.FTZ R130, R130, R48.reuse ;  /* 0x0000003082827220 */ /* 0x088fe20000410000 */
        /* <DEDUP_REMOVED lines=15> */
[----:B----4-:R-:W-:Y:S01]  /*1fd40*/  F2FP.F16.F32.PACK_AB R13, R41, R47 ;  /* 0x0000002f290d723e */ /* 0x010fe200000000ff */
[-C--:B------:R-:W-:Y:S01]  /*1fd50*/  FMUL.FTZ R102, R102, R48.reuse ;  /* 0x0000003066667220 */ /* 0x080fe20000410000 */
[-C--:B------:R-:W-:Y:S01]  /*1fd60*/  FMUL.FTZ R103, R103, R48.reuse ;  /* 0x0000003067677220 */ /* 0x080fe20000410000 */
[-C--:B------:R-:W-:Y:S01]  /*1fd70*/  FMUL.FTZ R98, R98, R48.reuse ;  /* 0x0000003062627220 */ /* 0x080fe20000410000 */
[-C--:B------:R-:W-:Y:S01]  /*1fd80*/  FMUL.FTZ R99, R99, R48.reuse ;  /* 0x0000003063637220 */ /* 0x080fe20000410000 */
[-C--:B------:R-:W-:Y:S01]  /*1fd90*/  FMUL.FTZ R94, R94, R48.reuse ;  /* 0x000000305e5e7220 */ /* 0x080fe20000410000 */
[----:B------:R-:W-:Y:S01]  /*1fda0*/  FMUL.FTZ R95, R95, R48 ;  /* 0x000000305f5f7220 */ /* 0x000fe20000410000 */
[----:B------:R-:W-:Y:S01]  /*1fdb0*/  MUFU.EX2 R44, R44 ;  /* 0x0000002c002c7308 */ /* 0x000fe20000000800 */
[-CC-:B------:R-:W-:Y:S01]  /*1fdc0*/  FFMA.FTZ R58, R21, R56.reuse, -R61.reuse ;  /* 0x00000038153a7223 */ /* 0x180fe2000001083d */
[----:B------:R-:W-:Y:S01]  /*1fdd0*/  FFMA.FTZ R57, R20, R56, -R61 ;  /* 0x0000003814397223 */ /* 0x000fe2000001083d */
[-C--:B------:R-:W-:Y:S01]  /*1fde0*/  FMUL.FTZ R90, R90, R48.reuse ;  /* 0x000000305a5a7220 */ /* 0x080fe20000410000 */
[-C--:B------:R-:W-:Y:S01]  /*1fdf0*/  FMUL.FTZ R91, R91, R48.reuse ;  /* 0x000000305b5b7220 */ /* 0x080fe20000410000 */
[-C--:B------:R-:W-:Y:S01]  /*1fe00*/  FMUL.FTZ R86, R86, R48.reuse ;  /* 0x0000003056567220 */ /* 0x080fe20000410000 */
[-C--:B------:R-:W-:Y:S01]  /*1fe10*/  FMUL.FTZ R87, R87, R48.reuse ;  /* 0x0000003057577220 */ /* 0x080fe20000410000 */
[----:B------:R-:W-:Y:S01]  /*1fe20*/  FMUL.FTZ R82, R82, R48 ;  /* 0x0000003052527220 */ /* 0x000fe20000410000 */
[----:B------:R-:W4:Y:S01]  /*1fe30*/  MUFU.EX2 R43, R43 ;  /* 0x0000002b002b7308 */ /* 0x000f220000000800 */
[----:B---3--:R-:W-:Y:S01]  /*1fe40*/  F2FP.F16.F32.PACK_AB R15, R3, R40 ;  /* 0x00000028030f723e */ /* 0x008fe200000000ff */
[-C--:B------:R-:W-:Y:S01]  /*1fe50*/  FMUL.FTZ R83, R83, R48.reuse ;  /* 0x0000003053537220 */ /* 0x080fe20000410000 */
[-C--:B------:R-:W-:Y:S01]  /*1fe60*/  FMUL.FTZ R78, R78, R48.reuse ;  /* 0x000000304e4e7220 */ /* 0x080fe20000410000 */
[-C--:B------:R-:W-:Y:S01]  /*1fe70*/  FMUL.FTZ R79, R79, R48.reuse ;  /* 0x000000304f4f7220 */ /* 0x080fe20000410000 */
[-C--:B------:R-:W-:Y:S01]  /*1fe80*/  FMUL.FTZ R74, R74, R48.reuse ;  /* 0x000000304a4a7220 */ /* 0x080fe20000410000 */
[-C--:B------:R-:W-:Y:S01]  /*1fe90*/  FMUL.FTZ R75, R75, R48.reuse ;  /* 0x000000304b4b7220 */ /* 0x080fe20000410000 */
[----:B------:R-:W-:Y:S01]  /*1fea0*/  LDSM.16.MT88.4 R20, [R224+0xc800] ;  /* 0x00c80000e014783b */ /* 0x000fe20000004200 */
[----:B------:R-:W-:Y:S01]  /*1feb0*/  MUFU.EX2 R42, R42 ;  /* 0x0000002a002a7308 */ /* 0x000fe20000000800 */
[-C--:B------:R-:W-:Y:S01]  /*1fec0*/  FMUL.FTZ R70, R70, R48.reuse ;  /* 0x0000003046467220 */ /* 0x080fe20000410000 */
[----:B------:R-:W-:Y:S01]  /*1fed0*/  FMUL.FTZ R71, R71, R48 ;  /* 0x0000003047477220 */ /* 0x000fe20000410000 */
[-CC-:B------:R-:W-:Y:S01]  /*1fee0*/  FFMA.FTZ R66, R37, R56.reuse, -R55.reuse ;  /* 0x0000003825427223 */ /* 0x180fe20000010837 */
[-CC-:B------:R-:W-:Y:S01]  /*1fef0*/  FFMA.FTZ R132, R36, R56.reuse, -R55.reuse ;  /* 0x0000003824847223 */ /* 0x180fe20000010837 */
[-C--:B------:R-:W-:Y:S01]  /*1ff00*/  FFMA.FTZ R65, R35, R56.reuse, -R55 ;  /* 0x0000003823417223 */ /* 0x080fe20000010837 */
[----:B------:R-:W-:Y:S01]  /*1ff10*/  LDSM.16.MT88.4 R36, [R224+0x10800] ;  /* 0x01080000e024783b */ /* 0x000fe20000004200 */
[--C-:B------:R-:W-:Y:S01]  /*1ff20*/  FFMA.FTZ R135, R34, R56, -R61.reuse ;  /* 0x0000003822877223 */ /* 0x100fe2000001083d */
[----:B------:R-:W3:Y:S01]  /*1ff30*/  MUFU.EX2 R0, R0 ;  /* 0x0000000000007308 */ /* 0x000ee20000000800 */
[----:B----4-:R-:W-:Y:S01]  /*1ff40*/  F2FP.F16.F32.PACK_AB R12, R43, R44 ;  /* 0x0000002c2b0c723e */ /* 0x010fe200000000ff */
[-CC-:B------:R-:W-:Y:S01]  /*1ff50*/  FFMA.FTZ R136, R32, R56.reuse, -R61.reuse ;  /* 0x0000003820887223 */ /* 0x180fe2000001083d */
[-CC-:B------:R-:W-:Y:S01]  /*1ff60*/  FFMA.FTZ R137, R33, R56.reuse, -R61.reuse ;  /* 0x0000003821897223 */ /* 0x180fe2000001083d */
[-C--:B------:R-:W-:Y:S01]  /*1ff70*/  FFMA.FTZ R138, R138, R56.reuse, -R61 ;  /* 0x000000388a8a7223 */ /* 0x080fe2000001083d */
[-CC-:B------:R-:W-:Y:S01]  /*1ff80*/  FFMA.FTZ R139, R139, R56.reuse, -R55.reuse ;  /* 0x000000388b8b7223 */ /* 0x180fe20000010837 */
[----:B------:R-:W-:Y:S01]  /*1ff90*/  LDSM.16.MT88.4 R32, [R228+0xd000] ;  /* 0x00d00000e420783b */ /* 0x000fe20000004200 */
[-CC-:B------:R-:W-:Y:S01]  /*1ffa0*/  FFMA.FTZ R150, R150, R56.reuse, -R55.reuse ;  /* 0x0000003896967223 */ /* 0x180fe20000010837 */
[----:B------:R-:W4:Y:S01]  /*1ffb0*/  MUFU.EX2 R2, R2 ;  /* 0x0000000200027308 */ /* 0x000f220000000800 */
[-CC-:B------:R-:W-:Y:S01]  /*1ffc0*/  FFMA.FTZ R151, R151, R56.reuse, -R55.reuse ;  /* 0x0000003897977223 */ /* 0x180fe20000010837 */
[-C--:B------:R-:W-:Y:S01]  /*1ffd0*/  FFMA.FTZ R152, R152, R56.reuse, -R55 ;  /* 0x0000003898987223 */ /* 0x080fe20000010837 */
[-CC-:B------:R-:W-:Y:S01]  /*1ffe0*/  FFMA.FTZ R159, R159, R56.reuse, -R61.reuse ;  /* 0x000000389f9f7223 */ /* 0x180fe2000001083d */
[-CC-:B------:R-:W-:Y:S01]  /*1fff0*/  FFMA.FTZ R161, R161, R56.reuse, -R61.reuse ;  /* 0x00000038a1a17223 */ /* 0x180fe2000001083d */
[-CC-:B------:R-:W-:Y:S01]  /*20000*/  FFMA.FTZ R163, R163, R56.reuse, -R61.reuse ;  /* 0x00000038a3a37223 */ /* 0x180fe2000001083d */
[-C--:B------:R-:W-:Y:S01]  /*20010*/  FFMA.FTZ R164, R176, R56.reuse, -R61 ;  /* 0x00000038b0a47223 */ /* 0x080fe2000001083d */
[--C-:B------:R-:W-:Y:S01]  /*20020*/  FFMA.FTZ R165, R174, R56, -R55.reuse ;  /* 0x00000038aea57223 */ /* 0x100fe20000010837 */
[----:B------:R-:W5:Y:S01]  /*20030*/  MUFU.EX2 R50, R50 ;  /* 0x0000003200327308 */ /* 0x000f620000000800 */
[----:B---3--:R-:W-:Y:S01]  /*20040*/  F2FP.F16.F32.PACK_AB R14, R0, R42 ;  /* 0x0000002a000e723e */ /* 0x008fe200000000ff */
[-CC-:B------:R-:W-:Y:S01]  /*20050*/  FFMA.FTZ R171, R171, R56.reuse, -R55.reuse ;  /* 0x00000038abab7223 */ /* 0x180fe20000010837 */
[-CC-:B------:R-:W-:Y:S01]  /*20060*/  FFMA.FTZ R172, R172, R56.reuse, -R55.reuse ;  /* 0x00000038acac7223 */ /* 0x180fe20000010837 */
[-C--:B------:R-:W-:Y:S01]  /*20070*/  FFMA.FTZ R173, R173, R56.reuse, -R55 ;  /* 0x00000038adad7223 */ /* 0x080fe20000010837 */
[-CC-:B------:R-:W-:Y:S01]  /*20080*/  FFMA.FTZ R170, R170, R56.reuse, -R61.reuse ;  /* 0x00000038aaaa7223 */ /* 0x180fe2000001083d */
[-CC-:B------:R-:W-:Y:S01]  /*20090*/  FFMA.FTZ R168, R168, R56.reuse, -R61.reuse ;  /* 0x00000038a8a87223 */ /* 0x180fe2000001083d */
[--C-:B------:R-:W-:Y:S01]  /*200a0*/  FFMA.FTZ R169, R169, R56, -R61.reuse ;  /* 0x00000038a9a97223 */ /* 0x100fe2000001083d */
[----:B------:R-:W3:Y:S01]  /*200b0*/  MUFU.EX2 R49, R49 ;  /* 0x0000003100317308 */ /* 0x000ee20000000800 */
[-C--:B----4-:R-:W-:Y:S01]  /*200c0*/  FMUL.FTZ R128, R128, R2.reuse ;  /* 0x0000000280807220 */ /* 0x090fe20000410000 */
        /* <DEDUP_REMOVED lines=26> */
[----:B------:R-:W4:Y:S01]  /*20270*/  LDSM.16.MT88.4 R16, [R228+0x10000] ;  /* 0x01000000e410783b */ /* 0x000f220000004200 */
[-C--:B------:R-:W-:Y:S01]  /*20280*/  FMUL.FTZ R89, R89, R2.reuse ;  /* 0x0000000259597220 */ /* 0x080fe20000410000 */
[-C--:B------:R-:W-:Y:S01]  /*20290*/  FMUL.FTZ R84, R84, R2.reuse ;  /* 0x0000000254547220 */ /* 0x080fe20000410000 */
[-C--:B------:R-:W-:Y:S01]  /*202a0*/  FMUL.FTZ R85, R85, R2.reuse ;  /* 0x0000000255557220 */ /* 0x080fe20000410000 */
[-C--:B------:R-:W-:Y:S01]  /*202b0*/  FMUL.FTZ R80, R80, R2.reuse ;  /* 0x0000000250507220 */ /* 0x080fe20000410000 */
[C---:B--2---:R-:W-:Y:S01]  /*202c0*/  HMMA.16816.F32 R112, R12.reuse, R8, R112 ;  /* 0x000000080c70723c */ /* 0x044fe20000001870 */
[----:B------:R-:W-:Y:S01]  /*202d0*/  MUFU.EX2 R51, R51 ;  /* 0x0000003300337308 */ /* 0x000fe20000000800 */
[-C--:B------:R-:W-:Y:S01]  /*202e0*/  FMUL.FTZ R81, R81, R2.reuse ;  /* 0x0000000251517220 */ /* 0x080fe20000410000 */
[-C--:B------:R-:W-:Y:S01]  /*202f0*/  FMUL.FTZ R76, R76, R2.reuse ;  /* 0x000000024c4c7220 */ /* 0x080fe20000410000 */
[-C--:B------:R-:W-:Y:S01]  /*20300*/  FMUL.FTZ R77, R77, R2.reuse ;  /* 0x000000024d4d7220 */ /* 0x080fe20000410000 */
[-C--:B------:R-:W-:Y:S01]  /*20310*/  FMUL.FTZ R72, R72, R2.reuse ;  /* 0x0000000248487220 */ /* 0x080fe20000410000 */
[C---:B------:R-:W-:Y:S01]  /*20320*/  HMMA.16816.F32 R108, R12.reuse, R10, R108 ;  /* 0x0000000a0c6c723c */ /* 0x040fe2000000186c */
[----:B------:R-:W2:Y:S01]  /*20330*/  LDSM.16.MT88.4 R8, [R226+0x10000] ;  /* 0x01000000e208783b */ /* 0x000ea20000004200 */
[-C--:B------:R-:W-:Y:S01]  /*20340*/  FMUL.FTZ R73, R73, R2.reuse ;  /* 0x0000000249497220 */ /* 0x080fe20000410000 */
[----:B------:R-:W-:Y:S01]  /*20350*/  MUFU.EX2 R59, R59 ;  /* 0x0000003b003b7308 */ /* 0x000fe20000000800 */
[-C--:B------:R-:W-:Y:S01]  /*20360*/  FMUL.FTZ R68, R68, R2.reuse ;  /* 0x0000000244447220 */ /* 0x080fe20000410000 */
[----:B------:R-:W-:Y:S01]  /*20370*/  FMUL.FTZ R69, R69, R2 ;  /* 0x0000000245457220 */ /* 0x000fe20000410000 */
[-C--:B------:R-:W-:Y:S01]  /*20380*/  FFMA.FTZ R167, R167, R56.reuse, -R61 ;  /* 0x00000038a7a77223 */ /* 0x080fe2000001083d */
[-CC-:B------:R-:W-:Y:S01]  /*20390*/  FFMA.FTZ R166, R166, R56.reuse, -R55.reuse ;  /* 0x00000038a6a67223 */ /* 0x180fe20000010837 */
[-CC-:B------:R-:W-:Y:S01]  /*203a0*/  FFMA.FTZ R162, R162, R56.reuse, -R55.reuse ;  /* 0x00000038a2a27223 */ /* 0x180fe20000010837 */
[C---:B------:R-:W-:Y:S01]  /*203b0*/  HMMA.16816.F32 R72, R12.reuse, R28, R72 ;  /* 0x0000001c0c48723c */ /* 0x040fe20000001848 */
[-CC-:B------:R-:W-:Y:S01]  /*203c0*/  FFMA.FTZ R160, R160, R56.reuse, -R55.reuse ;  /* 0x00000038a0a07223 */ /* 0x180fe20000010837 */
[----:B------:R-:W3:Y:S01]  /*203d0*/  MUFU.EX2 R53, R53 ;  /* 0x0000003500357308 */ /* 0x000ee20000000800 */
[-C--:B------:R-:W-:Y:S01]  /*203e0*/  FFMA.FTZ R158, R158, R56.reuse, -R55 ;  /* 0x000000389e9e7223 */ /* 0x080fe20000010837 */
[-CC-:B------:R-:W-:Y:S01]  /*203f0*/  FFMA.FTZ R157, R157, R56.reuse, -R61.reuse ;  /* 0x000000389d9d7223 */ /* 0x180fe2000001083d */
[-CC-:B------:R-:W-:Y:S01]  /*20400*/  FFMA.FTZ R156, R156, R56.reuse, -R61.reuse ;  /* 0x000000389c9c7223 */ /* 0x180fe2000001083d */
[-CC-:B------:R-:W-:Y:S01]  /*20410*/  FFMA.FTZ R155, R155, R56.reuse, -R61.reuse ;  /* 0x000000389b9b7223 */ /* 0x180fe2000001083d */
[-C--:B------:R-:W-:Y:S01]  /*20420*/  FFMA.FTZ R154, R154, R56.reuse, -R61 ;  /* 0x000000389a9a7223 */ /* 0x080fe2000001083d */
[C---:B-1----:R-:W-:Y:S01]  /*20430*/  HMMA.16816.F32 R104, R12.reuse, R4, R104 ;  /* 0x000000040c68723c */ /* 0x042fe20000001868 */
[-CC-:B------:R-:W-:Y:S01]  /*20440*/  FFMA.FTZ R153, R153, R56.reuse, -R55.reuse ;  /* 0x0000003899997223 */ /* 0x180fe20000010837 */
[----:B------:R-:W-:Y:S01]  /*20450*/  MUFU.EX2 R58, R58 ;  /* 0x0000003a003a7308 */ /* 0x000fe20000000800 */
[-CC-:B------:R-:W-:Y:S01]  /*20460*/  FFMA.FTZ R149, R149, R56.reuse, -R55.reuse ;  /* 0x0000003895957223 */ /* 0x180fe20000010837 */
[-CC-:B------:R-:W-:Y:S01]  /*20470*/  FFMA.FTZ R148, R148, R56.reuse, -R55.reuse ;  /* 0x0000003894947223 */ /* 0x180fe20000010837 */
[-C--:B------:R-:W-:Y:S01]  /*20480*/  FFMA.FTZ R147, R147, R56.reuse, -R55 ;  /* 0x0000003893937223 */ /* 0x080fe20000010837 */
[C---:B------:R-:W-:Y:S01]  /*20490*/  HMMA.16816.F32 R100, R12.reuse, R6, R100 ;  /* 0x000000060c64723c */ /* 0x040fe20000001864 */
[----:B------:R-:W1:Y:S01]  /*204a0*/  LDSM.16.MT88.4 R4, [R225+0x10000] ;  /* 0x01000000e104783b */ /* 0x000e620000004200 */
[-CC-:B------:R-:W-:Y:S01]  /*204b0*/  FFMA.FTZ R146, R146, R56.reuse, -R61.reuse ;  /* 0x0000003892927223 */ /* 0x180fe2000001083d */
[-CC-:B------:R-:W-:Y:S01]  /*204c0*/  FFMA.FTZ R145, R145, R56.reuse, -R61.reuse ;  /* 0x0000003891917223 */ /* 0x180fe2000001083d */
[----:B------:R-:W1:Y:S01]  /*204d0*/  MUFU.EX2 R57, R57 ;  /* 0x0000003900397308 */ /* 0x000e620000000800 */
[-CC-:B------:R-:W-:Y:S01]  /*204e0*/  FFMA.FTZ R144, R144, R56.reuse, -R61.reuse ;  /* 0x0000003890907223 */ /* 0x180fe2000001083d */
[C---:B----4-:R-:W-:Y:S01]  /*204f0*/  HMMA.16816.F32 R96, R12.reuse, R16, R96 ;  /* 0x000000100c60723c */ /* 0x050fe20000001860 */
[-C--:B------:R-:W-:Y:S01]  /*20500*/  FFMA.FTZ R143, R143, R56.reuse, -R61 ;  /* 0x000000388f8f7223 */ /* 0x080fe2000001083d */
[----:B------:R-:W-:Y:S01]  /*20510*/  FFMA.FTZ R142, R142, R56, -R55 ;  /* 0x000000388e8e7223 */ /* 0x000fe20000010837 */
[----:B------:R-:W-:Y:S01]  /*20520*/  FFMA.FTZ R2, R198, R2, R44 ;  /* 0x00000002c6027223 */ /* 0x000fe2000001002c */
[----:B------:R-:W-:Y:S01]  /*20530*/  FFMA.FTZ R47, R252, R48, R47 ;  /* 0x00000030fc2f7223 */ /* 0x000fe2000001002f */
[-C--:B------:R-:W-:Y:S01]  /*20540*/  FFMA.FTZ R134, R134, R56.reuse, -R55 ;  /* 0x0000003886867223 */ /* 0x080fe20000010837 */
[C---:B------:R-:W-:Y:S01]  /*20550*/  HMMA.16816.F32 R92, R12.reuse, R18, R92 ;  /* 0x000000120c5c723c */ /* 0x040fe2000000185c */
[----:B------:R-:W4:Y:S01]  /*20560*/  LDSM.16.MT88.4 R16, [R228+0xc800] ;  /* 0x00c80000e410783b */ /* 0x000f220000004200 */
[----:B------:R-:W4:Y:S01]  /*20570*/  MUFU.EX2 R65, R65 ;  /* 0x0000004100417308 */ /* 0x000f220000000800 */
[----:B------:R-:W-:Y:S01]  /*20580*/  FADD.FTZ R2, R43, R2 ;  /* 0x000000022b027221 */ /* 0x000fe20000010000 */
[----:B------:R-:W-:Y:S01]  /*20590*/  FADD.FTZ R47, R41, R47 ;  /* 0x0000002f292f7221 */ /* 0x000fe20000010000 */
[-C--:B------:R-:W-:Y:S01]  /*205a0*/  FFMA.FTZ R133, R133, R56.reuse, -R55 ;  /* 0x0000003885857223 */ /* 0x080fe20000010837 */
[C---:B--2---:R-:W-:Y:S01]  /*205b0*/  HMMA.16816.F32 R88, R12.reuse, R8, R88 ;  /* 0x000000080c58723c */ /* 0x044fe20000001858 */
[----:B------:R-:W-:Y:S01]  /*205c0*/  FADD.FTZ R2, R42, R2 ;  /* 0x000000022a027221 */ /* 0x000fe20000010000 */
[----:B------:R-:W-:Y:S01]  /*205d0*/  FADD.FTZ R47, R40, R47 ;  /* 0x0000002f282f7221 */ /* 0x000fe20000010000 */
[-C--:B------:R-:W-:Y:S01]  /*205e0*/  FFMA.FTZ R67, R67, R56.reuse, -R55 ;  /* 0x0000003843437223 */ /* 0x080fe20000010837 */
[----:B------:R-:W-:Y:S01]  /*205f0*/  MUFU.EX2 R66, R66 ;  /* 0x0000004200427308 */ /* 0x000fe20000000800 */
[----:B------:R-:W-:Y:S01]  /*20600*/  FADD.FTZ R2, R0, R2 ;  /* 0x0000000200027221 */ /* 0x000fe20000010000 */
[----:B------:R-:W-:Y:S01]  /*20610*/  HMMA.16816.F32 R84, R12, R10, R84 ;  /* 0x0000000a0c54723c */ /* 0x000fe20000001854 */
[----:B------:R-:W2:Y:S01]  /*20620*/  LDSM.16.MT88.4 R8, [R225+0xc800] ;  /* 0x00c80000e108783b */ /* 0x000ea20000004200 */
[----:B------:R-:W-:Y:S01]  /*20630*/  FADD.FTZ R47, R3, R47 ;  /* 0x0000002f032f7221 */ /* 0x000fe20000010000 */
[----:B------:R-:W-:Y:S01]  /*20640*/  FFMA.FTZ R64, R64, R56, -R61 ;  /* 0x0000003840407223 */ /* 0x000fe2000001083d */
[----:B------:R-:W-:-:S02]  /*20650*/  MOV R0, R45 ;  /* 0x0000002d00007202 */ /* 0x000fc40000000f00 */
[----:B------:R-:W-:Y:S01]  /*20660*/  MUFU.EX2 R132, R132 ;  /* 0x0000008400847308 */ /* 0x000fe20000000800 */
[----:B-----5:R-:W-:-:S04]  /*20670*/  FADD.FTZ R47, R50, R47 ;  /* 0x0000002f322f7221 */ /* 0x020fc80000010000 */
[----:B---3--:R-:W-:-:S03]  /*20680*/  FADD.FTZ R47, R49, R47 ;  /* 0x0000002f312f7221 */ /* 0x008fc60000010000 */
[----:B------:R-:W3:Y:S01]  /*20690*/  MUFU.EX2 R135, R135 ;  /* 0x0000008700877308 */ /* 0x000ee20000000800 */
[C---:B-1----:R-:W-:Y:S07]  /*206a0*/  HMMA.16816.F32 R80, R12.reuse, R4, R80 ;  /* 0x000000040c50723c */ /* 0x042fee0000001850 */
[----:B------:R-:W1:Y:S01]  /*206b0*/  MUFU.EX2 R136, R136 ;  /* 0x0000008800887308 */ /* 0x000e620000000800 */
[----:B------:R-:W-:Y:S01]  /*206c0*/  HMMA.16816.F32 R76, R12, R6, R76 ;  /* 0x000000060c4c723c */ /* 0x000fe2000000184c */
[----:B------:R-:W-:Y:S01]  /*206d0*/  F2FP.F16.F32.PACK_AB R4, R53, R59 ;  /* 0x0000003b3504723e */ /* 0x000fe200000000ff */
[----:B------:R-:W-:Y:S01]  /*206e0*/  FADD.FTZ R59, R59, R2 ;  /* 0x000000023b3b7221 */ /* 0x000fe20000010000 */
[----:B------:R-:W-:-:S02]  /*206f0*/  F2FP.F16.F32.PACK_AB R5, R49, R50 ;  /* 0x000000323105723e */ /* 0x000fc400000000ff */
[----:B------:R-:W-:Y:S01]  /*20700*/  MOV R2, R46 ;  /* 0x0000002e00027202 */ /* 0x000fe20000000f00 */
[----:B------:R-:W-:Y:S01]  /*20710*/  HMMA.16816.F32 R12, R12, R30, R68 ;  /* 0x0000001e0c0c723c */ /* 0x000fe20000001844 */
[----:B------:R-:W-:Y:S01]  /*20720*/  F2FP.F16.F32.PACK_AB R6, R57, R58 ;  /* 0x0000003a3906723e */ /* 0x000fe200000000ff */
[----:B------:R-:W-:Y:S01]  /*20730*/  LDSM.16.MT88.4 R28, [R226+0x10800] ;  /* 0x01080000e21c783b */ /* 0x000fe20000004200 */
[----:B------:R-:W-:Y:S01]  /*20740*/  F2FP.F16.F32.PACK_AB R7, R51, R52 ;  /* 0x000000343307723e */ /* 0x000fe200000000ff */
[----:B------:R-:W-:Y:S01]  /*20750*/  MUFU.EX2 R137, R137 ;  /* 0x0000008900897308 */ /* 0x000fe20000000800 */
[----:B------:R-:W-:Y:S01]  /*20760*/  FADD.FTZ R59, R53, R59 ;  /* 0x0000003b353b7221 */ /* 0x000fe20000010000 */
[----:B------:R-:W-:-:S03]  /*20770*/  FADD.FTZ R52, R52, R47 ;  /* 0x0000002f34347221 */ /* 0x000fc60000010000 */
[----:B------:R-:W-:Y:S01]  /*20780*/  FADD.FTZ R59, R58, R59 ;  /* 0x0000003b3a3b7221 */ /* 0x000fe20000010000 */
[C---:B----4-:R-:W-:Y:S01]  /*20790*/  HMMA.16816.F32 R128, R4.reuse, R16, R128 ;  /* 0x000000100480723c */ /* 0x050fe20000001880 */
[----:B------:R-:W-:Y:S01]  /*207a0*/  FADD.FTZ R52, R51, R52 ;  /* 0x0000003433347221 */ /* 0x000fe20000010000 */
[----:B------:R-:W4:Y:S01]  /*207b0*/  MUFU.EX2 R138, R138 ;  /* 0x0000008a008a7308 */ /* 0x000f220000000800 */
[----:B------:R-:W-:Y:S02]  /*207c0*/  FADD.FTZ R57, R57, R59 ;  /* 0x0000003b39397221 */ /* 0x000fe40000010000 */
[----:B------:R-:W-:Y:S01]  /*207d0*/  FADD.FTZ R52, R65, R52 ;  /* 0x0000003441347221 */ /* 0x000fe20000010000 */
[C---:B------:R-:W-:Y:S01]  /*207e0*/  HMMA.16816.F32 R124, R4.reuse, R18, R124 ;  /* 0x00000012047c723c */ /* 0x040fe2000000187c */
[----:B------:R-:W5:Y:S01]  /*207f0*/  LDSM.16.MT88.4 R16, [R228+0x10800] ;  /* 0x01080000e410783b */ /* 0x000f620000004200 */
[----:B---3--:R-:W-:Y:S02]  /*20800*/  FADD.FTZ R57, R135, R57 ;  /* 0x0000003987397221 */ /* 0x008fe40000010000 */
[----:B------:R-:W3:Y:S02]  /*20810*/  MUFU.EX2 R139, R139 ;  /* 0x0000008b008b7308 */ /* 0x000ee40000000800 */
[C---:B--2---:R-:W-:Y:S06]  /*20820*/  HMMA.16816.F32 R112, R4.reuse, R8, R112 ;  /* 0x000000080470723c */ /* 0x044fec0000001870 */
[C---:B------:R-:W-:Y:S01]  /*20830*/  HMMA.16816.F32 R108, R4.reuse, R10, R108 ;  /* 0x0000000a046c723c */ /* 0x040fe2000000186c */
[----:B------:R-:W2:Y:S01]  /*20840*/  LDSM.16.MT88.4 R8, [R225+0x10800] ;  /* 0x01080000e108783b */ /* 0x000ea20000004200 */
[----:B------:R-:W-:Y:S04]  /*20850*/  MUFU.EX2 R150, R150 ;  /* 0x0000009600967308 */ /* 0x000fe80000000800 */
[C---:B------:R-:W-:Y:S04]  /*20860*/  HMMA.16816.F32 R120, R4.reuse, R24, R120 ;  /* 0x000000180478723c */ /* 0x040fe80000001878 */
[----:B------:R-:W-:Y:S02]  /*20870*/  MUFU.EX2 R151, R151 ;  /* 0x0000009700977308 */ /* 0x000fe40000000800 */
[C---:B------:R-:W-:Y:S01]  /*20880*/  HMMA.16816.F32 R116, R4.reuse, R26, R116 ;  /* 0x0000001a0474723c */ /* 0x040fe20000001874 */
[----:B------:R-:W3:Y:S05]  /*20890*/  LDSM.16.MT88.4 R24, [R226+0xd000] ;  /* 0x00d00000e218783b */ /* 0x000eea0000004200 */
[C---:B------:R-:W-:Y:S01]  /*208a0*/  HMMA.16816.F32 R104, R4.reuse, R20, R104 ;  /* 0x000000140468723c */ /* 0x040fe20000001868 */
[----:B------:R-:W-:Y:S05]  /*208b0*/  MUFU.EX2 R152, R152 ;  /* 0x0000009800987308 */ /* 0x000fea0000000800 */
[C---:B------:R-:W-:Y:S01]  /*208c0*/  HMMA.16816.F32 R100, R4.reuse, R22, R100 ;  /* 0x000000160464723c */ /* 0x040fe20000001864 */
[----:B------:R-:W3:Y:S02]  /*208d0*/  LDSM.16.MT88.4 R20, [R225+0xd000] ;  /* 0x00d00000e114783b */ /* 0x000ee40000004200 */
[----:B------:R-:W3:Y:S03]  /*208e0*/  MUFU.EX2 R159, R159 ;  /* 0x0000009f009f7308 */ /* 0x000ee60000000800 */
[C---:B-----5:R-:W-:Y:S05]  /*208f0*/  HMMA.16816.F32 R96, R4.reuse, R16, R96 ;  /* 0x000000100460723c */ /* 0x060fea0000001860 */
[----:B------:R-:W5:Y:S01]  /*20900*/  MUFU.EX2 R161, R161 ;  /* 0x000000a100a17308 */ /* 0x000f620000000800 */
[C---:B------:R-:W-:Y:S01]  /*20910*/  HMMA.16816.F32 R92, R4.reuse, R18, R92 ;  /* 0x00000012045c723c */ /* 0x040fe2000000185c */
[----:B------:R-:W5:Y:S05]  /*20920*/  LDSM.16.MT88.4 R16, [R224+0xd000] ;  /* 0x00d00000e010783b */ /* 0x000f6a0000004200 */
[C---:B------:R-:W-:Y:S01]  /*20930*/  HMMA.16816.F32 R88, R4.reuse, R28, R88 ;  /* 0x0000001c0458723c */ /* 0x040fe20000001858 */
[----:B------:R-:W-:Y:S05]  /*20940*/  MUFU.EX2 R163, R163 ;  /* 0x000000a300a37308 */ /* 0x000fea0000000800 */
[C---:B------:R-:W-:Y:S01]  /*20950*/  HMMA.16816.F32 R84, R4.reuse, R30, R84 ;  /* 0x0000001e0454723c */ /* 0x040fe20000001854 */
[----:B------:R-:W5:Y:S02]  /*20960*/  LDSM.16.MT88.4 R28, [R228+0x11000] ;  /* 0x01100000e41c783b */ /* 0x000f640000004200 */
[----:B------:R-:W5:Y:S03]  /*20970*/  MUFU.EX2 R164, R164 ;  /* 0x000000a400a47308 */ /* 0x000f660000000800 */
[C---:B--2---:R-:W-:Y:S05]  /*20980*/  HMMA.16816.F32 R80, R4.reuse, R8, R80 ;  /* 0x000000080450723c */ /* 0x044fea0000001850 */
[----:B------:R-:W2:Y:S01]  /*20990*/  MUFU.EX2 R165, R165 ;  /* 0x000000a500a57308 */ /* 0x000ea20000000800 */
[----:B------:R-:W-:Y:S01]  /*209a0*/  HMMA.16816.F32 R76, R4, R10, R76 ;  /* 0x0000000a044c723c */ /* 0x000fe2000000184c */
[C---:B-1----:R-:W-:Y:S01]  /*209b0*/  F2FP.F16.F32.PACK_AB R8, R136.reuse, R135 ;  /* 0x000000878808723e */ /* 0x042fe200000000ff */
[----:B------:R-:W-:Y:S01]  /*209c0*/  FADD.FTZ R136, R136, R57 ;  /* 0x0000003988887221 */ /* 0x000fe20000010000 */
[C---:B------:R-:W-:Y:S01]  /*209d0*/  F2FP.F16.F32.PACK_AB R9, R66.reuse, R65 ;  /* 0x000000414209723e */ /* 0x040fe200000000ff */
[----:B------:R-:W-:-:S02]  /*209e0*/  FADD.FTZ R66, R66, R52 ;  /* 0x0000003442427221 */ /* 0x000fc40000010000 */
[C---:B------:R-:W-:Y:S01]  /*209f0*/  HMMA.16816.F32 R72, R4.reuse, R36, R72 ;  /* 0x000000240448723c */ /* 0x040fe20000001848 */
[----:B----4-:R-:W-:Y:S01]  /*20a00*/  F2FP.F16.F32.PACK_AB R10, R138, R137 ;  /* 0x000000898a0a723e */ /* 0x010fe200000000ff */
[----:B------:R-:W-:Y:S01]  /*20a10*/  MUFU.EX2 R171, R171 ;  /* 0x000000ab00ab7308 */ /* 0x000fe20000000800 */
[----:B---3--:R-:W-:Y:S01]  /*20a20*/  F2FP.F16.F32.PACK_AB R11, R139, R132 ;  /* 0x000000848b0b723e */ /* 0x008fe200000000ff */
        /* <DEDUP_REMOVED lines=15> */
[----:B------:R-:W3:Y:S02]  /*20b20*/  MUFU.EX2 R170, R170 ;  /* 0x000000aa00aa7308 */ /* 0x000ee40000000800 */
[C---:B------:R-:W-:Y:S01]  /*20b30*/  HMMA.16816.F32 R108, R8.reuse, R22, R108 ;  /* 0x00000016086c723c */ /* 0x040fe2000000186c */
[----:B------:R-:W4:Y:S05]  /*20b40*/  LDSM.16.MT88.4 R20, [R225+0x11000] ;  /* 0x01100000e114783b */ /* 0x000f2a0000004200 */
[C---:B-----5:R-:W-:Y:S01]  /*20b50*/  HMMA.16816.F32 R104, R8.reuse, R16, R104 ;  /* 0x000000100868723c */ /* 0x060fe20000001868 */
[----:B------:R-:W5:Y:S05]  /*20b60*/  MUFU.EX2 R168, R168 ;  /* 0x000000a800a87308 */ /* 0x000f6a0000000800 */
[C---:B------:R-:W-:Y:S01]  /*20b70*/  HMMA.16816.F32 R100, R8.reuse, R18, R100 ;  /* 0x000000120864723c */ /* 0x040fe20000001864 */
[----:B------:R-:W-:Y:S02]  /*20b80*/  LDSM.16.MT88.4 R16, [R228+0x11800] ;  /* 0x01180000e410783b */ /* 0x000fe40000004200 */
[----:B------:R-:W-:Y:S03]  /*20b90*/  MUFU.EX2 R169, R169 ;  /* 0x000000a900a97308 */ /* 0x000fe60000000800 */
[C---:B------:R-:W-:Y:S05]  /*20ba0*/  HMMA.16816.F32 R96, R8.reuse, R28, R96 ;  /* 0x0000001c0860723c */ /* 0x040fea0000001860 */
[----:B------:R-:W5:Y:S01]  /*20bb0*/  MUFU.EX2 R167, R167 ;  /* 0x000000a700a77308 */ /* 0x000f620000000800 */
[C---:B------:R-:W-:Y:S01]  /*20bc0*/  HMMA.16816.F32 R92, R8.reuse, R30, R92 ;  /* 0x0000001e085c723c */ /* 0x040fe2000000185c */
[----:B------:R-:W3:Y:S05]  /*20bd0*/  LDSM.16.MT88.4 R28, [R226+0xd800] ;  /* 0x00d80000e21c783b */ /* 0x000eea0000004200 */
        /* <DEDUP_REMOVED lines=9> */
[C---:B----4-:R-:W-:Y:S01]  /*20c70*/  HMMA.16816.F32 R80, R8.reuse, R20, R80 ;  /* 0x000000140850723c */ /* 0x050fe20000001850 */
[----:B------:R-:W-:Y:S05]  /*20c80*/  MUFU.EX2 R158, R158 ;  /* 0x0000009e009e7308 */ /* 0x000fea0000000800 */
        /* <DEDUP_REMOVED lines=13> */
[----:B--2---:R-:W-:Y:S01]  /*20d60*/  F2FP.F16.F32.PACK_AB R15, R165, R152 ;  /* 0x00000098a50f723e */ /* 0x004fe200000000ff */
[----:B------:R-:W-:Y:S01]  /*20d70*/  FADD.FTZ R161, R163, R161 ;  /* 0x000000a1a3a17221 */ /* 0x000fe20000010000 */
[----:B------:R-:W-:-:S03]  /*20d80*/  FADD.FTZ R151, R152, R151 ;  /* 0x0000009798977221 */ /* 0x000fc60000010000 */
[----:B------:R-:W-:Y:S01]  /*20d90*/  FADD.FTZ R164, R164, R161 ;  /* 0x000000a1a4a47221 */ /* 0x000fe20000010000 */
[----:B------:R-:W-:Y:S01]  /*20da0*/  FADD.FTZ R165, R165, R151 ;  /* 0x00000097a5a57221 */ /* 0x000fe20000010000 */
[----:B---3--:R-:W-:Y:S01]  /*20db0*/  HMMA.16816.F32 R120, R12, R28, R120 ;  /* 0x0000001c0c78723c */ /* 0x008fe20000001878 */
[----:B------:R-:W-:Y:S01]  /*20dc0*/  MUFU.EX2 R154, R154 ;  /* 0x0000009a009a7308 */ /* 0x000fe20000000800 */
[----:B------:R-:W-:Y:S01]  /*20dd0*/  FADD.FTZ R164, R170, R164 ;  /* 0x000000a4aaa47221 */ /* 0x000fe20000010000 */
[----:B------:R-:W-:-:S03]  /*20de0*/  FADD.FTZ R165, R171, R165 ;  /* 0x000000a5aba57221 */ /* 0x000fc60000010000 */
[C---:B------:R-:W-:Y:S01]  /*20df0*/  HMMA.16816.F32 R116, R12.reuse, R30, R116 ;  /* 0x0000001e0c74723c */ /* 0x040fe20000001874 */
[----:B------:R-:W2:Y:S02]  /*20e00*/  LDSM.16.MT88.4 R28, [R226+0x11800] ;  /* 0x01180000e21c783b */ /* 0x000ea40000004200 */
[----:B------:R-:W-:Y:S03]  /*20e10*/  MUFU.EX2 R153, R153 ;  /* 0x0000009900997308 */ /* 0x000fe60000000800 */
[C---:B------:R-:W-:Y:S05]  /*20e20*/  HMMA.16816.F32 R96, R12.reuse, R16, R96 ;  /* 0x000000100c60723c */ /* 0x040fea0000001860 */
[----:B------:R-:W-:Y:S01]  /*20e30*/  MUFU.EX2 R149, R149 ;  /* 0x0000009500957308 */ /* 0x000fe20000000800 */
[C---:B------:R-:W-:Y:S01]  /*20e40*/  HMMA.16816.F32 R92, R12.reuse, R18, R92 ;  /* 0x000000120c5c723c */ /* 0x040fe2000000185c */
[----:B------:R-:W3:Y:S05]  /*20e50*/  LDSM.16.MT88.4 R16, [R226+0xe000] ;  /* 0x00e00000e210783b */ /* 0x000eea0000004200 */
        /* <DEDUP_REMOVED lines=33> */
[C---:B---3--:R-:W-:Y:S01]  /*21070*/  HMMA.16816.F32 R120, R8.reuse, R16, R120 ;  /* 0x000000100878723c */ /* 0x048fe20000001878 */
        /* <DEDUP_REMOVED lines=10> */
[----:B------:R-:W1:Y:S01]  /*21120*/  MUFU.EX2 R64, R64 ;  /* 0x0000004000407308 */ /* 0x000e620000000800 */
[----:B----4-:R-:W-:-:S04]  /*21130*/  F2FP.F16.F32.PACK_AB R69, R133, R134 ;  /* 0x000000868545723e */ /* 0x010fc800000000ff */
[C---:B------:R-:W-:Y:S01]  /*21140*/  HMMA.16816.F32 R124, R8.reuse, R26, R124 ;  /* 0x0000001a087c723c */ /* 0x040fe2000000187c */
[----:B------:R-:W4:Y:S05]  /*21150*/  LDSM.16.MT88.4 R24, [R226+0x12000] ;  /* 0x01200000e218783b */ /* 0x000f2a0000004200 */
[C---:B--2---:R-:W-:Y:S06]  /*21160*/  HMMA.16816.F32 R112, R8.reuse, R28, R112 ;  /* 0x0000001c0870723c */ /* 0x044fec0000001870 */
[C---:B------:R-:W-:Y:S01]  /*21170*/  HMMA.16816.F32 R108, R8.reuse, R30, R108 ;  /* 0x0000001e086c723c */ /* 0x040fe2000000186c */
[----:B------:R-:W2:Y:S05]  /*21180*/  LDSM.16.MT88.4 R28, [R228+0xe800] ;  /* 0x00e80000e41c783b */ /* 0x000eaa0000004200 */
[C---:B------:R-:W-:Y:S06]  /*21190*/  HMMA.16816.F32 R104, R8.reuse, R20, R104 ;  /* 0x000000140868723c */ /* 0x040fec0000001868 */
[C---:B------:R-:W-:Y:S01]  /*211a0*/  HMMA.16816.F32 R100, R8.reuse, R22, R100 ;  /* 0x000000160864723c */ /* 0x040fe20000001864 */
[----:B------:R-:W1:Y:S05]  /*211b0*/  LDSM.16.MT88.4 R20, [R226+0xe800] ;  /* 0x00e80000e214783b */ /* 0x000e6a0000004200 */
[C---:B---3--:R-:W-:Y:S06]  /*211c0*/  HMMA.16816.F32 R80, R8.reuse, R16, R80 ;  /* 0x000000100850723c */ /* 0x048fec0000001850 */
[C---:B------:R-:W-:Y:S01]  /*211d0*/  HMMA.16816.F32 R76, R8.reuse, R18, R76 ;  /* 0x00000012084c723c */ /* 0x040fe2000000184c */
[----:B------:R-:W3:Y:S05]  /*211e0*/  LDSM.16.MT88.4 R16, [R225+0xe800] ;  /* 0x00e80000e110783b */ /* 0x000eea0000004200 */
[C---:B-----5:R-:W-:Y:S06]  /*211f0*/  HMMA.16816.F32 R96, R8.reuse, R32, R96 ;  /* 0x000000200860723c */ /* 0x060fec0000001860 */
        /* <DEDUP_REMOVED lines=14> */
[----:B------:R-:W4:Y:S01]  /*212e0*/  LDSM.16.MT88.4 R8, [R225+0x12800] ;  /* 0x01280000e108783b */ /* 0x000f220000004200 */
[----:B------:R-:W-:Y:S01]  /*212f0*/  FADD.FTZ R154, R154, R156 ;  /* 0x0000009c9a9a7221 */ /* 0x000fe20000010000 */
[----:B------:R-:W-:Y:S02]  /*21300*/  FADD.FTZ R153, R153, R160 ;  /* 0x000000a099997221 */ /* 0x000fe40000010000 */
[----:B------:R-:W5:Y:S01]  /*21310*/  LDSM.16.MT88.4 R12, [R224+0xe800] ;  /* 0x00e80000e00c783b */ /* 0x000f620000004200 */
[----:B--2---:R-:W-:Y:S01]  /*21320*/  HMMA.16816.F32 R128, R24, R28, R128 ;  /* 0x0000001c1880723c */ /* 0x004fe20000001880 */
[----:B------:R-:W-:Y:S01]  /*21330*/  FADD.FTZ R154, R146, R154 ;  /* 0x0000009a929a7221 */ /* 0x000fe20000010000 */
[----:B------:R-:W-:-:S04]  /*21340*/  FADD.FTZ R153, R149, R153 ;  /* 0x0000009995997221 */ /* 0x000fc80000010000 */
[C---:B------:R-:W-:Y:S01]  /*21350*/  HMMA.16816.F32 R124, R24.reuse, R30, R124 ;  /* 0x0000001e187c723c */ /* 0x040fe2000000187c */
[----:B------:R-:W2:Y:S05]  /*21360*/  LDSM.16.MT88.4 R28, [R224+0x12800] ;  /* 0x01280000e01c783b */ /* 0x000eaa0000004200 */
[C---:B-1----:R-:W-:Y:S06]  /*21370*/  HMMA.16816.F32 R120, R24.reuse, R20, R120 ;  /* 0x000000141878723c */ /* 0x042fec0000001878 */
[C---:B------:R-:W-:Y:S01]  /*21380*/  HMMA.16816.F32 R116, R24.reuse, R22, R116 ;  /* 0x000000161874723c */ /* 0x040fe20000001874 */
[----:B------:R-:W1:Y:S05]  /*21390*/  LDSM.16.MT88.4 R20, [R228+0xf000] ;  /* 0x00f00000e414783b */ /* 0x000e6a0000004200 */
[C---:B---3--:R-:W-:Y:S06]  /*213a0*/  HMMA.16816.F32 R112, R24.reuse, R16, R112 ;  /* 0x000000101870723c */ /* 0x048fec0000001870 */
[C---:B------:R-:W-:Y:S01]  /*213b0*/  HMMA.16816.F32 R108, R24.reuse, R18, R108 ;  /* 0x00000012186c723c */ /* 0x040fe2000000186c */
[----:B------:R-:W3:Y:S05]  /*213c0*/  LDSM.16.MT88.4 R16, [R226+0xf000] ;  /* 0x00f00000e210783b */ /* 0x000eea0000004200 */
[C---:B----4-:R-:W-:Y:S06]  /*213d0*/  HMMA.16816.F32 R80, R24.reuse, R8, R80 ;  /* 0x000000081850723c */ /* 0x050fec0000001850 */
[----:B------:R-:W-:Y:S01]  /*213e0*/  HMMA.16816.F32 R76, R24, R10, R76 ;  /* 0x0000000a184c723c */ /* 0x000fe2000000184c */
[C---:B------:R-:W-:Y:S01]  /*213f0*/  F2FP.F16.F32.PACK_AB R8, R145.reuse, R146 ;  /* 0x000000929108723e */ /* 0x040fe200000000ff */
[----:B------:R-:W-:Y:S01]  /*21400*/  FADD.FTZ R145, R145, R154 ;  /* 0x0000009a91917221 */ /* 0x000fe20000010000 */
[C---:B------:R-:W-:Y:S01]  /*21410*/  F2FP.F16.F32.PACK_AB R9, R148.reuse, R149 ;  /* 0x000000959409723e */ /* 0x040fe200000000ff */
[----:B------:R-:W-:-:S02]  /*21420*/  FADD.FTZ R148, R148, R153 ;  /* 0x0000009994947221 */ /* 0x000fc40000010000 */
[C---:B-----5:R-:W-:Y:S01]  /*21430*/  HMMA.16816.F32 R104, R24.reuse, R12, R104 ;  /* 0x0000000c1868723c */ /* 0x060fe20000001868 */
[----:B------:R-:W-:Y:S01]  /*21440*/  F2FP.F16.F32.PACK_AB R10, R143, R144 ;  /* 0x000000908f0a723e */ /* 0x000fe200000000ff */
[----:B------:R-:W-:Y:S01]  /*21450*/  FADD.FTZ R145, R144, R145 ;  /* 0x0000009190917221 */ /* 0x000fe20000010000 */
[C---:B------:R-:W-:Y:S01]  /*21460*/  F2FP.F16.F32.PACK_AB R11, R142.reuse, R147 ;  /* 0x000000938e0b723e */ /* 0x040fe200000000ff */
[----:B------:R-:W-:Y:S02]  /*21470*/  FADD.FTZ R148, R147, R148 ;  /* 0x0000009493947221 */ /* 0x000fe40000010000 */
[----:B------:R-:W-:Y:S01]  /*21480*/  HMMA.16816.F32 R100, R24, R14, R100 ;  /* 0x0000000e1864723c */ /* 0x000fe20000001864 */
[----:B------:R-:W4:Y:S01]  /*21490*/  LDSM.16.MT88.4 R12, [R225+0xf000] ;  /* 0x00f00000e10c783b */ /* 0x000f220000004200 */
        /* <DEDUP_REMOVED lines=11> */
[----:B------:R-:W5:Y:S05]  /*21550*/  LDSM.16.MT88.4 R32, [R224+0xf000] ;  /* 0x00f00000e020783b */ /* 0x000f6a0000004200 */
[C---:B--2---:R-:W-:Y:S06]  /*21560*/  HMMA.16816.F32 R72, R24.reuse, R28, R72 ;  /* 0x0000001c1848723c */ /* 0x044fec0000001848 */
[----:B------:R-:W-:Y:S01]  /*21570*/  HMMA.16816.F32 R4, R24, R30, R4 ;  /* 0x0000001e1804723c */ /* 0x000fe20000001804 */
[----:B------:R-:W-:Y:S04]  /*21580*/  LDSM.16.MT88.4 R28, [R225+0x13000] ;  /* 0x01300000e11c783b */ /* 0x000fe80000004200 */
[----:B------:R-:W-:Y:S01]  /*21590*/  LDSM.16.MT88.4 R24, [R228+0xf800] ;  /* 0x00f80000e418783b */ /* 0x000fe20000004200 */
[C---:B-1----:R-:W-:Y:S06]  /*215a0*/  HMMA.16816.F32 R128, R8.reuse, R20, R128 ;  /* 0x000000140880723c */ /* 0x042fec0000001880 */
[C---:B------:R-:W-:Y:S01]  /*215b0*/  HMMA.16816.F32 R124, R8.reuse, R22, R124 ;  /* 0x00000016087c723c */ /* 0x040fe2000000187c */
[----:B------:R-:W1:Y:S05]  /*215c0*/  LDSM.16.MT88.4 R20, [R228+0x13000] ;  /* 0x01300000e414783b */ /* 0x000e6a0000004200 */
[C---:B---3--:R-:W-:Y:S06]  /*215d0*/  HMMA.16816.F32 R120, R8.reuse, R16, R120 ;  /* 0x000000100878723c */ /* 0x048fec0000001878 */
[C---:B------:R-:W-:Y:S01]  /*215e0*/  HMMA.16816.F32 R116, R8.reuse, R18, R116 ;  /* 0x000000120874723c */ /* 0x040fe20000001874 */
[----:B------:R-:W2:Y:S05]  /*215f0*/  LDSM.16.MT88.4 R16, [R224+0x13000] ;  /* 0x01300000e010783b */ /* 0x000eaa0000004200 */
[C---:B----4-:R-:W-:Y:S06]  /*21600*/  HMMA.16816.F32 R112, R8.reuse, R12, R112 ;  /* 0x0000000c0870723c */ /* 0x050fec0000001870 */
[C---:B------:R-:W-:Y:S01]  /*21610*/  HMMA.16816.F32 R108, R8.reuse, R14, R108 ;  /* 0x0000000e086c723c */ /* 0x040fe2000000186c */
[----:B------:R-:W3:Y:S05]  /*21620*/  LDSM.16.MT88.4 R12, [R226+0xf800] ;  /* 0x00f80000e20c783b */ /* 0x000eea0000004200 */
[C---:B-----5:R-:W-:Y:S06]  /*21630*/  HMMA.16816.F32 R104, R8.reuse, R32, R104 ;  /* 0x000000200868723c */ /* 0x060fec0000001868 */
        /* <DEDUP_REMOVED lines=48> */
.L_x_2268:
[----:B------:R-:W-:Y:S05]  /*21940*/  @!P5 BRA `(.L_x_2277) ;  /* 0x0000005400c8d947 */ /* 0x000fea0003800000 */
[----:B------:R-:W-:Y:S02]  /*21950*/  MOV R135, R0 ;  /* 0x0000000000877202 */ /* 0x000fe40000000f00 */
[----:B------:R-:W-:Y:S02]  /*21960*/  MOV R134, R2 ;  /* 0x0000000200867202 */ /* 0x000fe40000000f00 */
.L_x_2286:
        /* <DEDUP_REMOVED lines=11> */
[----:B------:R-:W-:Y:S01]  /*21a20*/  IMAD.SHL.U32 R0, R250, 0x80, RZ ;  /* 0x00000080fa007824 */ /* 0x000fe200078e00ff */
[----:B--2---:R-:W-:Y:S02]  /*21a30*/  R2UR UR4, R136 ;  /* 0x00000000880472ca */ /* 0x004fe400000e0000 */
[C---:B------:R-:W-:Y:S01]  /*21a40*/  R2UR UR5, R137.reuse ;  /* 0x00000000890572ca */ /* 0x040fe200000e0000 */
[----:B------:R-:W-:Y:S01]  /*21a50*/  VIADD R9, R0, 0x80 ;  /* 0x0000008000097836 */ /* 0x000fe20000000000 */
[----:B------:R-:W-:Y:S02]  /*21a60*/  IABS R2, R0 ;  /* 0x0000000000027213 */ /* 0x000fe40000000000 */
[C---:B------:R-:W-:Y:S02]  /*21a70*/  R2UR UR12, R136.reuse ;  /* 0x00000000880c72ca */ /* 0x040fe400000e0000 */
[C---:B------:R-:W-:Y:S02]  /*21a80*/  R2UR UR13, R137.reuse ;  /* 0x00000000890d72ca */ /* 0x040fe400000e0000 */
[C---:B------:R-:W-:Y:S02]  /*21a90*/  R2UR UR14, R136.reuse ;  /* 0x00000000880e72ca */ /* 0x040fe400000e0000 */
[C---:B------:R-:W-:Y:S02]  /*21aa0*/  R2UR UR15, R137.reuse ;  /* 0x00000000890f72ca */ /* 0x040fe400000e0000 */
[----:B------:R-:W-:Y:S01]  /*21ab0*/  R2UR UR10, R136 ;  /* 0x00000000880a72ca */ /* 0x000fe200000e0000 */
[----:B-1----:R-:W2:Y:S01]  /*21ac0*/  LD.E R8, desc[UR4][R138.64+0x170] ;  /* 0x000170048a087980 */ /* 0x002ea2000c101900 */
        /* <DEDUP_REMOVED lines=59> */
.L_x_2279:
[----:B--2---:R-:W-:Y:S02]  /*21e80*/  R2UR UR4, R136 ;  /* 0x00000000880472ca */ /* 0x004fe400000e0000 */
[----:B------:R-:W-:Y:S11]  /*21e90*/  R2UR UR5, R137 ;  /* 0x00000000890572ca */ /* 0x000ff600000e0000 */
[----:B------:R-:W-:Y:S02]  /*21ea0*/  @!UPT UIADD3 URZ, URZ, URZ, URZ ;  /* 0x0000003f3f3ff290 */ /* 0x000fe4000fffe03f */
[----:B-1----:R-:W2:Y:S02]  /*21eb0*/  LD.E R8, desc[UR4][R138.64+0x40] ;  /* 0x000040048a087980 */ /* 0x002ea4000c101900 */
[----:B--2---:R-:W-:Y:S05]  /*21ec0*/  IMAD.U32 R8, R8, -0x80, RZ ;  /* 0xffffff8008087824 */ /* 0x004fea00078e00ff */
[----:B------:R-:W-:Y:S02]  /*21ed0*/  SHF.R.S32.HI R2, RZ, 0x1f, R8 ;  /* 0x0000001fff027819 */ /* 0x000fe40000011408 */
.L_x_2280:
[----:B------:R-:W-:Y:S05]  /*21ee0*/  BSYNC B0 ;  /* 0x0000000000007941 */ /* 0x000fea0003800000 */
.L_x_2278:
        /* <DEDUP_REMOVED lines=136> */
[----:B------:R-:W-:Y:S04]  /*22770*/  ISETP.GT.AND P0, PT, R250, R239, PT ;  /* 0x000000effa00720c */ /* 0x000fe80003f04270 */
        /* <DEDUP_REMOVED lines=365> */
[----:B------:R-:W-:Y:S02]  /*23e50*/  IABS R5, R0 ;  /* 0x0000000000057213 */ /* 0x000fe40000000000 */
[C---:B------:R-:W-:Y:S02]  /*23e60*/  R2UR UR12, R136.reuse ;  /* 0x00000000880c72ca */ /* 0x040fe400000e0000 */
[----:B------:R-:W-:Y:S02]  /*23e70*/  IABS R2, R8 ;  /* 0x0000000800027213 */ /* 0x000fe40000000000 */
[C---:B------:R-:W-:Y:S02]  /*23e80*/  R2UR UR13, R137.reuse ;  /* 0x00000000890d72ca */ /* 0x040fe400000e0000 */
        /* <DEDUP_REMOVED lines=17> */
[----:B------:R-:W-:Y:S04]  /*23fa0*/  IMAD R9, R9, R6, RZ ;  /* 0x0000000609097224 */ /* 0x000fe800078e02ff */
[----:B------:R-:W-:Y:S02]  /*23fb0*/  IMAD.HI.U32 R9, R13, R9, R12 ;  /* 0x000000090d097227 */ /* 0x000fe400078e000c */
[----:B------:R-:W2:Y:S04]  /*23fc0*/  LD.E.64 R12, desc[UR4][R138.64+0x38] ;  /* 0x000038048a0c7980 */ /* 0x000ea8000c101b00 */
[----:B------:R-:W-:Y:S04]  /*23fd0*/  IMAD.HI.U32 R7, R9, R2, RZ ;  /* 0x0000000209077227 */ /* 0x000fe800078e00ff */
[----:B------:R-:W-:Y:S02]  /*23fe0*/  IMAD R2, R7, R4, R2 ;  /* 0x0000000407027224 */ /* 0x000fe400078e0202 */
[----:B------:R-:W-:Y:S03]  /*23ff0*/  IMAD.HI.U32 R9, R9, R5, RZ ;  /* 0x0000000509097227 */ /* 0x000fe600078e00ff */
[C---:B------:R-:W-:Y:S01]  /*24000*/  ISETP.GT.U32.AND P1, PT, R6.reuse, R2, PT ;  /* 0x000000020600720c */ /* 0x040fe20003f24070 */
[----:B------:R-:W-:Y:S05]  /*24010*/  IMAD R5, R9, R4, R5 ;  /* 0x0000000409057224 */ /* 0x000fea00078e0205 */
[----:B------:R-:W-:Y:S07]  /*24020*/  ISETP.GT.U32.AND P2, PT, R6, R5, PT ;  /* 0x000000050600720c */ /* 0x000fee0003f44070 */
[--C-:B------:R-:W-:Y:S02]  /*24030*/  @!P1 IMAD.IADD R2, R2, 0x1, -R6.reuse ;  /* 0x0000000102029824 */ /* 0x100fe400078e0a06 */
[----:B------:R-:W-:Y:S01]  /*24040*/  @!P1 VIADD R7, R7, 0x1 ;  /* 0x0000000107079836 */ /* 0x000fe20000000000 */
[----:B------:R-:W-:Y:S02]  /*24050*/  ISETP.GE.AND P1, PT, R0, RZ, PT ;  /* 0x000000ff0000720c */ /* 0x000fe40003f26270 */
[----:B------:R-:W-:Y:S01]  /*24060*/  ISETP.GE.U32.AND P3, PT, R2, R6, PT ;  /* 0x000000060200720c */ /* 0x000fe20003f66070 */
[----:B------:R-:W-:Y:S01]  /*24070*/  @!P2 IMAD.IADD R5, R5, 0x1, -R6 ;  /* 0x000000010505a824 */ /* 0x000fe200078e0a06 */
[----:B------:R-:W-:Y:S02]  /*24080*/  LOP3.LUT R0, RZ, R10, RZ, 0x33, !PT ;  /* 0x0000000aff007212 */ /* 0x000fe400078e33ff */
[----:B------:R-:W-:Y:S02]  /*24090*/  @!P2 IADD3 R9, R9, 0x1, RZ ;  /* 0x000000010909a810 */ /* 0x000fe40007ffe0ff */
[----:B------:R-:W-:Y:S02]  /*240a0*/  ISETP.GE.U32.AND P4, PT, R5, R6, PT ;  /* 0x000000060500720c */ /* 0x000fe40003f86070 */
[----:B------:R-:W-:Y:S05]  /*240b0*/  ISETP.NE.AND P2, PT, R10, RZ, PT ;  /* 0x000000ff0a00720c */ /* 0x000fea0003f45270 */
[----:B------:R-:W-:Y:S04]  /*240c0*/  @P3 VIADD R7, R7, 0x1 ;  /* 0x0000000107073836 */ /* 0x000fe80000000000 */
[----:B------:R-:W-:Y:S02]  /*240d0*/  @!P0 IMAD.MOV R7, RZ, RZ, -R7 ;  /* 0x000000ffff078224 */ /* 0x000fe400078e0a07 */
[----:B------:R-:W-:Y:S03]  /*240e0*/  @P4 VIADD R9, R9, 0x1 ;  /* 0x0000000109094836 */ /* 0x000fe60000000000 */
[C---:B------:R-:W-:Y:S01]  /*240f0*/  SEL R7, R0.reuse, R7, !P2 ;  /* 0x0000000700077207 */ /* 0x040fe20005000000 */
[----:B------:R-:W-:Y:S03]  /*24100*/  @!P1 IMAD.MOV R9, RZ, RZ, -R9 ;  /* 0x000000ffff099224 */ /* 0x000fe600078e0a09 */
[CC--:B------:R-:W-:Y:S02]  /*24110*/  LEA R14, P1, R7.reuse, R248.reuse, 0x2 ;  /* 0x000000f8070e7211 */ /* 0x0c0fe400078210ff */
[----:B------:R-:W-:Y:S02]  /*24120*/  SEL R9, R0, R9, !P2 ;  /* 0x0000000900097207 */ /* 0x000fe40005000000 */
[----:B------:R-:W-:Y:S02]  /*24130*/  LEA.HI.X.SX32 R15, R7, R249, 0x2, P1 ;  /* 0x000000f9070f7211 */ /* 0x000fe400008f16ff */
        /* <DEDUP_REMOVED lines=19> */
.L_x_2284:
[----:B------:R-:W-:Y:S02]  /*24270*/  R2UR UR4, R136 ;  /* 0x00000000880472ca */ /* 0x000fe400000e0000 */
[----:B------:R-:W-:Y:S11]  /*24280*/  R2UR UR5, R137 ;  /* 0x00000000890572ca */ /* 0x000ff600000e0000 */
[----:B------:R-:W-:Y:S02]  /*24290*/  @!UPT UIADD3 URZ, URZ, URZ, URZ ;  /* 0x0000003f3f3ff290 */ /* 0x000fe4000fffe03f */
[----:B------:R-:W2:Y:S02]  /*242a0*/  LD.E R10, desc[UR4][R138.64+0x38] ;  /* 0x000038048a0a7980 */ /* 0x000ea4000c101900 */
[----:B--2---:R-:W-:Y:S05]  /*242b0*/  IMAD.U32 R10, R10, -0x80, RZ ;  /* 0xffffff800a0a7824 */ /* 0x004fea00078e00ff */
[----:B------:R-:W-:Y:S02]  /*242c0*/  SHF.R.S32.HI R2, RZ, 0x1f, R10 ;  /* 0x0000001fff027819 */ /* 0x000fe4000001140a */
.L_x_2285:
[----:B------:R-:W-:Y:S05]  /*242d0*/  BSYNC B0 ;  /* 0x0000000000007941 */ /* 0x000fea0003800000 */
.L_x_2283:
[C---:B------:R-:W-:Y:S02]  /*242e0*/  LOP3.LUT P1, RZ, R251.reuse, 0x1, RZ, 0xc0, !PT ;  /* 0x00000001fbff7812 */ /* 0x040fe4000782c0ff */
[----:B------:R-:W-:Y:S02]  /*242f0*/  LOP3.LUT P0, RZ, R251, 0x2, RZ, 0xc0, !PT ;  /* 0x00000002fbff7812 */ /* 0x000fe4000780c0ff */
[C---:B------:R-:W-:Y:S02]  /*24300*/  LEA R16, P3, R10.reuse, R241, 0x1 ;  /* 0x000000f10a107211 */ /* 0x040fe400078608ff */
[CC--:B------:R-:W-:Y:S02]  /*24310*/  IADD3 R0, P2, R10.reuse, R237.reuse, RZ ;  /* 0x000000ed0a007210 */ /* 0x0c0fe40007f5e0ff */
[-C--:B------:R-:W-:Y:S02]  /*24320*/  LEA.HI.X R17, R10, R240.reuse, R2, 0x1, P3 ;  /* 0x000000f00a117211 */ /* 0x080fe400018f0c02 */
        /* <DEDUP_REMOVED lines=31> */
[----:B------:R-:W-:Y:S02]  /*24520*/  @P0 LEA R8, P2, R4, R241, 0x1 ;  /* 0x000000f104080211 */ /* 0x000fe400078408ff */
[----:B------:R-:W-:Y:S01]  /*24530*/  @P0 R2UR UR16, R136 ;  /* 0x00000000881002ca */ /* 0x000fe200000e0000 */
[----:B------:R-:W-:Y:S01]  /*24540*/  @!PT LDS RZ, [RZ] ;  /* 0x00000000fffff984 */ /* 0x000fe20000000800 */
[----:B------:R-:W-:Y:S01]  /*24550*/  @!PT LDS RZ, [RZ] ;  /* 0x00000000fffff984 */ /* 0x000fe20000000800 */
[----:B------:R-:W-:Y:S01]  /*24560*/  @!PT LDS RZ, [RZ] ;  /* 0x00000000fffff984 */ /* 0x000fe20000000800 */
[----:B------:R3:W-:Y:S01]  /*24570*/  @P1 LDGSTS.E.BYPASS.LTC128B.128 [R247+0x4800], desc[UR4][R18.64] ;  /* 0x0480000012f71fae */ /* 0x0007e2000b901d44 */
[CC--:B------:R-:W-:Y:S02]  /*24580*/  @P0 LEA.HI.X R9, R4.reuse, R240.reuse, R2, 0x1, P2 ;  /* 0x000000f004090211 */ /* 0x0c0fe400010f0c02 */
[C---:B------:R-:W-:Y:S01]  /*24590*/  @P0 R2UR UR17, R137.reuse ;  /* 0x00000000891102ca */ /* 0x040fe200000e0000 */
[----:B------:R2:W-:Y:S01]  /*245a0*/  @!P1 STS.128 [R247+0x4800], RZ ;  /* 0x004800fff7009388 */ /* 0x0005e20000000c00 */
[----:B------:R-:W-:Y:S03]  /*245b0*/  IADD3 R0, P3, R4, R237, RZ ;  /* 0x000000ed04007210 */ /* 0x000fe60007f7e0ff */
[----:B------:R-:W-:Y:S01]  /*245c0*/  @!PT LDS RZ, [RZ] ;  /* 0x00000000fffff984 */ /* 0x000fe20000000800 */
[----:B------:R-:W-:Y:S01]  /*245d0*/  @!PT LDS RZ, [RZ] ;  /* 0x00000000fffff984 */ /* 0x000fe20000000800 */
[----:B------:R-:W-:Y:S01]  /*245e0*/  @!PT LDS RZ, [RZ] ;  /* 0x00000000fffff984 */ /* 0x000fe20000000800 */
[----:B------:R2:W-:Y:S01]  /*245f0*/  @P0 LDGSTS.E.BYPASS.LTC128B.128 [R247+0x8800], desc[UR14][R10.64+0x80] ;  /* 0x088000800af70fae */ /* 0x0005e2000b901d4e */
[-C--:B------:R-:W-:Y:S01]  /*24600*/  @P1 LEA R12, P4, R0, R241.reuse, 0x1 ;  /* 0x000000f1000c1211 */ /* 0x080fe200078808ff */
[----:B------:R-:W-:Y:S01]  /*24610*/  IMAD.X R2, R2, 0x1, R238, P3 ;  /* 0x0000000102027824 */ /* 0x000fe200018e06ee */
        /* <DEDUP_REMOVED lines=10> */
[C---:B------:R-:W-:Y:S01]  /*246c0*/  @P1 LEA R20, P4, R4.reuse, R241, 0x1 ;  /* 0x000000f104141211 */ /* 0x040fe200078808ff */
        /* <DEDUP_REMOVED lines=10> */
[-C--:B------:R-:W-:Y:S01]  /*24770*/  @P0 LEA.HI.X R19, R4, R240.reuse, R2, 0x1, P2 ;  /* 0x000000f004130211 */ /* 0x080fe200010f0c02 */
[----:B------:R-:W-:Y:S01]  /*24780*/  @!PT LDS RZ, [RZ] ;  /* 0x00000000fffff984 */ /* 0x000fe20000000800 */
[----:B------:R-:W-:Y:S01]  /*24790*/  @!PT LDS RZ, [RZ] ;  /* 0x00000000fffff984 */ /* 0x000fe20000000800 */
[----:B------:R-:W-:Y:S01]  /*247a0*/  @!PT LDS RZ, [RZ] ;  /* 0x00000000fffff984 */ /* 0x000fe20000000800 */
[----:B------:R2:W-:Y:S01]  /*247b0*/  @P1 LDGSTS.E.BYPASS.LTC128B.128 [R247+0x5800], desc[UR4][R12.64] ;  /* 0x058000000cf71fae */ /* 0x0005e2000b901d44 */
[----:B------:R-:W-:Y:S01]  /*247c0*/  IMAD.X R2, R2, 0x1, R238, P3 ;  /* 0x0000000102027824 */ /* 0x000fe200018e06ee */
        /* <DEDUP_REMOVED lines=22> */
[----:B------:R-:W-:Y:S01]  /*24930*/  @P0 LEA R26, P3, R4, R241, 0x1 ;  /* 0x000000f1041a0211 */ /* 0x000fe200078608ff */
[----:B------:R-:W-:Y:S01]  /*24940*/  @!PT LDS RZ, [RZ] ;  /* 0x00000000fffff984 */ /* 0x000fe20000000800 */
[----:B------:R-:W-:Y:S01]  /*24950*/  @!PT LDS RZ, [RZ] ;  /* 0x00000000fffff984 */ /* 0x000fe20000000800 */
[----:B------:R-:W-:Y:S01]  /*24960*/  @!PT LDS RZ, [RZ] ;  /* 0x00000000fffff984 */ /* 0x000fe20000000800 */
[----:B------:R2:W-:Y:S01]  /*24970*/  @P0 LDGSTS.E.BYPASS.LTC128B.128 [R247+0xa000], desc[UR10][R18.64+0x80] ;  /* 0x0a00008012f70fae */ /* 0x0005e2000b901d4a */
[----:B------:R-:W-:Y:S02]  /*24980*/  @P1 R2UR UR10, R136 ;  /* 0x00000000880a12ca */ /* 0x000fe400000e0000 */
[CC--:B------:R-:W-:Y:S01]  /*24990*/  @P0 LEA.HI.X R27, R4.reuse, R240.reuse, R2, 0x1, P3 ;  /* 0x000000f0041b0211 */ /* 0x0c0fe200018f0c02 */
        /* <DEDUP_REMOVED lines=43> */
.L_x_2282:
[----:B------:R-:W-:Y:S05]  /*24c50*/  BSYNC B1 ;  /* 0x0000000000017941 */ /* 0x000fea0003800000 */
.L_x_2281:
        /* <DEDUP_REMOVED lines=12> */
[----:B------:R-:W-:Y:S02]  /*24d20*/  FMNMX.FTZ R4, R8, R4, !PT ;  /* 0x0000000408047209 */ /* 0x000fe40007810000 */
        /* <DEDUP_REMOVED lines=85> */
[-CC-:B------:R-:W-:Y:S03]  /*25280*/  FFMA.FTZ R139, R7, R132.reuse, -R137.reuse ;  /* 0x00000084078b7223 */ /* 0x180fe60000010889 */
        /* <DEDUP_REMOVED lines=46> */
[----:B------:R-:W-:Y:S01]  /*25570*/  FMUL.FTZ R55, R134, R83 ;  /* 0x0000005386377220 */ /* 0x000fe20000410000 */
[C---:B------:R-:W-:Y:S03]  /*25580*/  FMUL.FTZ R52, R135.reuse, R80 ;  /* 0x0000005087347220 */ /* 0x040fe60000410000 */
[----:B------:R-:W1:Y:S01]  /*25590*/  MUFU.EX2 R139, R139 ;  /* 0x0000008b008b7308 */ /* 0x000e620000000800 */
[----:B--2---:R-:W-:Y:S01]  /*255a0*/  F2FP.F16.F32.PACK_AB R129, R150, R152 ;  /* 0x000000989681723e */ /* 0x004fe200000000ff */
[C---:B------:R-:W-:Y:S01]  /*255b0*/  FMUL.FTZ R53, R135.reuse, R81 ;  /* 0x0000005187357220 */ /* 0x040fe20000410000 */
[----:B------:R-:W2:Y:S01]  /*255c0*/  LDSM.16.MT88.4 R88, [R224+0x10000] ;  /* 0x01000000e058783b */ /* 0x000ea20000004200 */
[C---:B------:R-:W-:Y:S01]  /*255d0*/  FMUL.FTZ R62, R134.reuse, R74 ;  /* 0x0000004a863e7220 */ /* 0x040fe20000410000 */
[----:B------:R-:W-:Y:S01]  /*255e0*/  FMUL.FTZ R63, R134, R75 ;  /* 0x0000004b863f7220 */ /* 0x000fe20000410000 */
[C---:B------:R-:W-:Y:S01]  /*255f0*/  FMUL.FTZ R60, R135.reuse, R72 ;  /* 0x00000048873c7220 */ /* 0x040fe20000410000 */
[----:B------:R-:W-:Y:S03]  /*25600*/  FMUL.FTZ R61, R135, R73 ;  /* 0x00000049873d7220 */ /* 0x000fe60000410000 */
[----:B------:R-:W-:Y:S01]  /*25610*/  MUFU.EX2 R148, R148 ;  /* 0x0000009400947308 */ /* 0x000fe20000000800 */
[-CC-:B------:R-:W-:Y:S01]  /*25620*/  FFMA.FTZ R108, R197, R132.reuse, -R137.reuse ;  /* 0x00000084c56c7223 */ /* 0x180fe20000010889 */
[-CC-:B------:R-:W-:Y:S01]  /*25630*/  FFMA.FTZ R109, R196, R132.reuse, -R137.reuse ;  /* 0x00000084c46d7223 */ /* 0x180fe20000010889 */
[----:B------:R-:W4:Y:S01]  /*25640*/  LDSM.16.MT88.4 R80, [R228+0xc800] ;  /* 0x00c80000e450783b */ /* 0x000f220000004200 */
[-CC-:B------:R-:W-:Y:S01]  /*25650*/  FFMA.FTZ R111, R195, R132.reuse, -R136.reuse ;  /* 0x00000084c36f7223 */ /* 0x180fe20000010888 */
[-CC-:B------:R-:W-:Y:S01]  /*25660*/  FFMA.FTZ R110, R194, R132.reuse, -R136.reuse ;  /* 0x00000084c26e7223 */ /* 0x180fe20000010888 */
[-CC-:B------:R-:W-:Y:S01]  /*25670*/  FFMA.FTZ R176, R176, R132.reuse, -R136.reuse ;  /* 0x00000084b0b07223 */ /* 0x180fe20000010888 */
[-CC-:B------:R-:W-:Y:S03]  /*25680*/  FFMA.FTZ R179, R179, R132.reuse, -R136.reuse ;  /* 0x00000084b3b37223 */ /* 0x180fe60000010888 */
[----:B------:R-:W5:Y:S01]  /*25690*/  MUFU.EX2 R138, R138 ;  /* 0x0000008a008a7308 */ /* 0x000f620000000800 */
[----:B-1----:R-:W-:Y:S01]  /*256a0*/  F2FP.F16.F32.PACK_AB R130, R139, R147 ;  /* 0x000000938b82723e */ /* 0x002fe200000000ff */
[-CC-:B------:R-:W-:Y:S01]  /*256b0*/  FFMA.FTZ R177, R177, R132.reuse, -R137.reuse ;  /* 0x00000084b1b17223 */ /* 0x180fe20000010889 */
[----:B------:R-:W-:Y:S01]  /*256c0*/  LDSM.16.MT88.4 R72, [R224+0xc800] ;  /* 0x00c80000e048783b */ /* 0x000fe20000004200 */
[-CC-:B------:R-:W-:Y:S01]  /*256d0*/  FFMA.FTZ R174, R174, R132.reuse, -R137.reuse ;  /* 0x00000084aeae7223 */ /* 0x180fe20000010889 */
[-CC-:B------:R-:W-:Y:S01]  /*256e0*/  FFMA.FTZ R182, R182, R132.reuse, -R136.reuse ;  /* 0x00000084b6b67223 */ /* 0x180fe20000010888 */
[-CC-:B------:R-:W-:Y:S01]  /*256f0*/  FFMA.FTZ R184, R184, R132.reuse, -R136.reuse ;  /* 0x00000084b8b87223 */ /* 0x180fe20000010888 */
[-CC-:B------:R-:W-:Y:S03]  /*25700*/  FFMA.FTZ R185, R185, R132.reuse, -R137.reuse ;  /* 0x00000084b9b97223 */ /* 0x180fe60000010889 */
[----:B------:R-:W-:Y:S01]  /*25710*/  MUFU.EX2 R108, R108 ;  /* 0x0000006c006c7308 */ /* 0x000fe20000000800 */
[-CC-:B------:R-:W-:Y:S01]  /*25720*/  FFMA.FTZ R183, R183, R132.reuse, -R137.reuse ;  /* 0x00000084b7b77223 */ /* 0x180fe20000010889 */
[-CC-:B------:R-:W-:Y:S01]  /*25730*/  FFMA.FTZ R181, R181, R132.reuse, -R136.reuse ;  /* 0x00000084b5b57223 */ /* 0x180fe20000010888 */
[----:B------:R-:W-:Y:S01]  /*25740*/  LDSM.16.MT88.4 R116, [R226+0xf800] ;  /* 0x00f80000e274783b */ /* 0x000fe20000004200 */
[-CC-:B------:R-:W-:Y:S01]  /*25750*/  FFMA.FTZ R180, R180, R132.reuse, -R136.reuse ;  /* 0x00000084b4b47223 */ /* 0x180fe20000010888 */
[-CC-:B------:R-:W-:Y:S01]  /*25760*/  FFMA.FTZ R178, R178, R132.reuse, -R137.reuse ;  /* 0x00000084b2b27223 */ /* 0x180fe20000010889 */
[-CC-:B------:R-:W-:Y:S01]  /*25770*/  FFMA.FTZ R175, R175, R132.reuse, -R137.reuse ;  /* 0x00000084afaf7223 */ /* 0x180fe20000010889 */
[--C-:B------:R-:W-:Y:S03]  /*25780*/  FFMA.FTZ R172, R172, R132, -R136.reuse ;  /* 0x00000084acac7223 */ /* 0x100fe60000010888 */
[----:B------:R-:W-:Y:S01]  /*25790*/  MUFU.EX2 R109, R109 ;  /* 0x0000006d006d7308 */ /* 0x000fe20000000800 */
[----:B-----5:R-:W-:Y:S01]  /*257a0*/  F2FP.F16.F32.PACK_AB R131, R138, R148 ;  /* 0x000000948a83723e */ /* 0x020fe200000000ff */
[-CC-:B------:R-:W-:Y:S01]  /*257b0*/  FFMA.FTZ R173, R173, R132.reuse, -R136.reuse ;  /* 0x00000084adad7223 */ /* 0x180fe20000010888 */
[-CC-:B------:R-:W-:Y:S01]  /*257c0*/  FFMA.FTZ R169, R169, R132.reuse, -R137.reuse ;  /* 0x00000084a9a97223 */ /* 0x180fe20000010889 */
[-CC-:B------:R-:W-:Y:S01]  /*257d0*/  FFMA.FTZ R168, R168, R132.reuse, -R137.reuse ;  /* 0x00000084a8a87223 */ /* 0x180fe20000010889 */
[-CC-:B------:R-:W-:Y:S01]  /*257e0*/  FFMA.FTZ R167, R167, R132.reuse, -R136.reuse ;  /* 0x00000084a7a77223 */ /* 0x180fe20000010888 */
[-CC-:B------:R-:W-:Y:S01]  /*257f0*/  FFMA.FTZ R166, R166, R132.reuse, -R136.reuse ;  /* 0x00000084a6a67223 */ /* 0x180fe20000010888 */
[-CC-:B------:R-:W-:Y:S01]  /*25800*/  FFMA.FTZ R165, R165, R132.reuse, -R137.reuse ;  /* 0x00000084a5a57223 */ /* 0x180fe20000010889 */
[C---:B------:R-:W-:Y:S02]  /*25810*/  HMMA.16816.F32 R4, R128.reuse, R12, R4 ;  /* 0x0000000c8004723c */ /* 0x040fe40000001804 */
[----:B------:R-:W-:Y:S03]  /*25820*/  MUFU.EX2 R111, R111 ;  /* 0x0000006f006f7308 */ /* 0x000fe60000000800 */
[--C-:B------:R-:W-:Y:S01]  /*25830*/  FFMA.FTZ R164, R164, R132, -R137.reuse ;  /* 0x00000084a4a47223 */ /* 0x100fe20000010889 */
        /* <DEDUP_REMOVED lines=49> */
[----:B------:R-:W1:Y:S01]  /*25b50*/  MUFU.EX2 R104, R104 ;  /* 0x0000006800687308 */ /* 0x000e620000000800 */
[----:B------:R-:W-:Y:S01]  /*25b60*/  LDSM.16.MT88.4 R96, [R226+0xd000] ;  /* 0x00d00000e260783b */ /* 0x000fe20000004200 */
[-CC-:B------:R-:W-:Y:S01]  /*25b70*/  FFMA.FTZ R154, R154, R132.reuse, -R136.reuse ;  /* 0x000000849a9a7223 */ /* 0x180fe20000010888 */
[-CC-:B------:R-:W-:Y:S01]  /*25b80*/  FFMA.FTZ R145, R145, R132.reuse, -R136.reuse ;  /* 0x0000008491917223 */ /* 0x180fe20000010888 */
[-CC-:B------:R-:W-:Y:S01]  /*25b90*/  FFMA.FTZ R144, R144, R132.reuse, -R136.reuse ;  /* 0x0000008490907223 */ /* 0x180fe20000010888 */
[-CC-:B------:R-:W-:Y:S01]  /*25ba0*/  FFMA.FTZ R133, R133, R132.reuse, -R136.reuse ;  /* 0x0000008485857223 */ /* 0x180fe20000010888 */
[C---:B------:R-:W-:Y:S04]  /*25bb0*/  HMMA.16816.F32 R36, R128.reuse, R48, R36 ;  /* 0x000000308024723c */ /* 0x040fe80000001824 */
[----:B------:R-:W-:Y:S01]  /*25bc0*/  MUFU.EX2 R106, R106 ;  /* 0x0000006a006a7308 */ /* 0x000fe20000000800 */
[-C--:B------:R-:W-:Y:S01]  /*25bd0*/  FFMA.FTZ R136, R3, R132.reuse, -R136 ;  /* 0x0000008403887223 */ /* 0x080fe20000010888 */
[-CC-:B------:R-:W-:Y:S01]  /*25be0*/  FFMA.FTZ R161, R161, R132.reuse, -R137.reuse ;  /* 0x00000084a1a17223 */ /* 0x180fe20000010889 */
[--C-:B------:R-:W-:Y:S01]  /*25bf0*/  FFMA.FTZ R160, R160, R132, -R137.reuse ;  /* 0x00000084a0a07223 */ /* 0x100fe20000010889 */
[C---:B------:R-:W-:Y:S06]  /*25c00*/  HMMA.16816.F32 R40, R128.reuse, R50, R40 ;  /* 0x000000328028723c */ /* 0x040fec0000001828 */
[----:B------:R-:W5:Y:S01]  /*25c10*/  MUFU.EX2 R107, R107 ;  /* 0x0000006b006b7308 */ /* 0x000f620000000800 */
[C---:B------:R-:W-:Y:S01]  /*25c20*/  FMUL.FTZ R48, R135.reuse, R84 ;  /* 0x0000005487307220 */ /* 0x040fe20000410000 */
[C---:B------:R-:W-:Y:S03]  /*25c30*/  HMMA.16816.F32 R44, R128.reuse, R56, R44 ;  /* 0x00000038802c723c */ /* 0x040fe6000000182c */
[C---:B------:R-:W-:Y:S01]  /*25c40*/  FMUL.FTZ R50, R134.reuse, R86 ;  /* 0x0000005686327220 */ /* 0x040fe20000410000 */
[----:B------:R-:W-:Y:S01]  /*25c50*/  FMUL.FTZ R51, R134, R87 ;  /* 0x0000005786337220 */ /* 0x000fe20000410000 */
[C---:B------:R-:W-:Y:S02]  /*25c60*/  FMUL.FTZ R49, R135.reuse, R85 ;  /* 0x0000005587317220 */ /* 0x040fe40000410000 */
[C---:B------:R-:W-:Y:S01]  /*25c70*/  FMUL.FTZ R56, R135.reuse, R76 ;  /* 0x0000004c87387220 */ /* 0x040fe20000410000 */
[----:B------:R-:W4:Y:S01]  /*25c80*/  LDSM.16.MT88.4 R84, [R226+0xc800] ;  /* 0x00c80000e254783b */ /* 0x000f220000004200 */
[----:B------:R-:W4:Y:S02]  /*25c90*/  MUFU.EX2 R115, R115 ;  /* 0x0000007300737308 */ /* 0x000f240000000800 */
[----:B------:R-:W-:Y:S01]  /*25ca0*/  FMUL.FTZ R57, R135, R77 ;  /* 0x0000004d87397220 */ /* 0x000fe20000410000 */
[-CC-:B------:R-:W-:Y:S01]  /*25cb0*/  FFMA.FTZ R157, R157, R132.reuse, -R137.reuse ;  /* 0x000000849d9d7223 */ /* 0x180fe20000010889 */
[--C-:B------:R-:W-:Y:S01]  /*25cc0*/  FFMA.FTZ R156, R156, R132, -R137.reuse ;  /* 0x000000849c9c7223 */ /* 0x100fe20000010889 */
[C---:B------:R-:W-:Y:S03]  /*25cd0*/  HMMA.16816.F32 R48, R128.reuse, R58, R48 ;  /* 0x0000003a8030723c */ /* 0x040fe60000001830 */
[C---:B------:R-:W-:Y:S02]  /*25ce0*/  FFMA.FTZ R152, R134.reuse, R252, R152 ;  /* 0x000000fc86987223 */ /* 0x040fe40000010098 */
[----:B------:R-:W-:Y:S01]  /*25cf0*/  MUFU.EX2 R123, R123 ;  /* 0x0000007b007b7308 */ /* 0x000fe20000000800 */
[--C-:B------:R-:W-:Y:S01]  /*25d00*/  FFMA.FTZ R149, R149, R132, -R137.reuse ;  /* 0x0000008495957223 */ /* 0x100fe20000010889 */
[C---:B------:R-:W-:Y:S04]  /*25d10*/  HMMA.16816.F32 R52, R128.reuse, R64, R52 ;  /* 0x000000408034723c */ /* 0x040fe80000001834 */
[C---:B------:R-:W-:Y:S01]  /*25d20*/  FMUL.FTZ R58, R134.reuse, R78 ;  /* 0x0000004e863a7220 */ /* 0x040fe20000410000 */
[----:B------:R-:W-:Y:S02]  /*25d30*/  FMUL.FTZ R59, R134, R79 ;  /* 0x0000004f863b7220 */ /* 0x000fe40000410000 */
[C---:B------:R-:W-:Y:S01]  /*25d40*/  FMUL.FTZ R64, R135.reuse, R68 ;  /* 0x0000004487407220 */ /* 0x040fe20000410000 */
[----:B------:R-:W4:Y:S01]  /*25d50*/  LDSM.16.MT88.4 R76, [R228+0x10800] ;  /* 0x01080000e44c783b */ /* 0x000f220000004200 */
[----:B------:R-:W4:Y:S02]  /*25d60*/  MUFU.EX2 R122, R122 ;  /* 0x0000007a007a7308 */ /* 0x000f240000000800 */
[----:B-1----:R-:W-:Y:S01]  /*25d70*/  F2FP.F16.F32.PACK_AB R68, R104, R105 ;  /* 0x000000696844723e */ /* 0x002fe200000000ff */
[----:B------:R-:W-:Y:S01]  /*25d80*/  FMUL.FTZ R65, R135, R69 ;  /* 0x0000004587417220 */ /* 0x000fe20000410000 */
[C---:B------:R-:W-:Y:S03]  /*25d90*/  HMMA.16816.F32 R56, R128.reuse, R66, R56 ;  /* 0x000000428038723c */ /* 0x040fe60000001838 */
[----:B-----5:R-:W-:Y:S03]  /*25da0*/  F2FP.F16.F32.PACK_AB R69, R107, R106 ;  /* 0x0000006a6b45723e */ /* 0x020fe600000000ff */
[----:B------:R-:W1:Y:S01]  /*25db0*/  MUFU.EX2 R171, R171 ;  /* 0x000000ab00ab7308 */ /* 0x000e620000000800 */
[----:B------:R-:W-:Y:S01]  /*25dc0*/  FFMA.FTZ R146, R146, R132, -R137 ;  /* 0x0000008492927223 */ /* 0x000fe20000010889 */
[C---:B--2---:R-:W-:Y:S03]  /*25dd0*/  HMMA.16816.F32 R60, R128.reuse, R88, R60 ;  /* 0x00000058803c723c */ /* 0x044fe6000000183c */
[C---:B------:R-:W-:Y:S01]  /*25de0*/  FMUL.FTZ R66, R134.reuse, R70 ;  /* 0x0000004686427220 */ /* 0x040fe20000410000 */
[----:B------:R-:W-:Y:S01]  /*25df0*/  FMUL.FTZ R67, R134, R71 ;  /* 0x0000004786437220 */ /* 0x000fe20000410000 */
[----:B------:R-:W-:Y:S03]  /*25e00*/  F2FP.F16.F32.PACK_AB R70, R109, R108 ;  /* 0x0000006c6d46723e */ /* 0x000fe600000000ff */
[----:B------:R-:W-:Y:S03]  /*25e10*/  MUFU.EX2 R176, R176 ;  /* 0x000000b000b07308 */ /* 0x000fe60000000800 */
[----:B------:R-:W-:Y:S01]  /*25e20*/  F2FP.F16.F32.PACK_AB R71, R110, R111 ;  /* 0x0000006f6e47723e */ /* 0x000fe200000000ff */
[----:B---3--:R-:W-:Y:S01]  /*25e30*/  FFMA.FTZ R153, R135, R200, R153 ;  /* 0x000000c887997223 */ /* 0x008fe20000010099 */
[----:B------:R-:W-:Y:S01]  /*25e40*/  HMMA.16816.F32 R64, R128, R90, R64 ;  /* 0x0000005a8040723c */ /* 0x000fe20000001840 */
[----:B------:R-:W-:Y:S04]  /*25e50*/  LDSM.16.MT88.4 R88, [R224+0x10800] ;  /* 0x01080000e058783b */ /* 0x000fe80000004200 */
[----:B------:R-:W2:Y:S01]  /*25e60*/  MUFU.EX2 R179, R179 ;  /* 0x000000b300b37308 */ /* 0x000ea20000000800 */
[-CC-:B------:R-:W-:Y:S01]  /*25e70*/  FFMA.FTZ R135, R143, R132.reuse, -R137.reuse ;  /* 0x000000848f877223 */ /* 0x180fe20000010889 */
[----:B------:R-:W-:Y:S01]  /*25e80*/  FFMA.FTZ R137, R142, R132, -R137 ;  /* 0x000000848e897223 */ /* 0x000fe20000010889 */
[C---:B----4-:R-:W-:Y:S07]  /*25e90*/  HMMA.16816.F32 R4, R68.reuse, R80, R4 ;  /* 0x000000504404723c */ /* 0x050fee0000001804 */
[----:B------:R-:W-:Y:S01]  /*25ea0*/  MUFU.EX2 R177, R177 ;  /* 0x000000b100b17308 */ /* 0x000fe20000000800 */
[C---:B------:R-:W-:Y:S01]  /*25eb0*/  HMMA.16816.F32 R8, R68.reuse, R82, R8 ;  /* 0x000000524408723c */ /* 0x040fe20000001808 */
[----:B------:R-:W3:Y:S02]  /*25ec0*/  LDSM.16.MT88.4 R80, [R226+0x10800] ;  /* 0x01080000e250783b */ /* 0x000ee40000004200 */
[----:B------:R-:W-:Y:S03]  /*25ed0*/  FADD.FTZ R152, R150, R152 ;  /* 0x0000009896987221 */ /* 0x000fe60000010000 */
[C---:B------:R-:W-:Y:S03]  /*25ee0*/  HMMA.16816.F32 R12, R68.reuse, R84, R12 ;  /* 0x00000054440c723c */ /* 0x040fe6000000180c */
[----:B------:R-:W4:Y:S02]  /*25ef0*/  MUFU.EX2 R174, R174 ;  /* 0x000000ae00ae7308 */ /* 0x000f240000000800 */
[----:B------:R-:W-:Y:S01]  /*25f00*/  FADD.FTZ R148, R148, R152 ;  /* 0x0000009894947221 */ /* 0x000fe20000010000 */
[C---:B------:R-:W-:Y:S01]  /*25f10*/  HMMA.16816.F32 R16, R68.reuse, R86, R16 ;  /* 0x000000564410723c */ /* 0x040fe20000001810 */
[----:B------:R-:W5:Y:S06]  /*25f20*/  LDSM.16.MT88.4 R84, [R225+0x10800] ;  /* 0x01080000e154783b */ /* 0x000f6c0000004200 */
[----:B------:R-:W-:Y:S01]  /*25f30*/  MUFU.EX2 R182, R182 ;  /* 0x000000b600b67308 */ /* 0x000fe20000000800 */
[----:B------:R-:W-:Y:S01]  /*25f40*/  FADD.FTZ R148, R138, R148 ;  /* 0x000000948a947221 */ /* 0x000fe20000010000 */
[C---:B------:R-:W-:Y:S08]  /*25f50*/  HMMA.16816.F32 R20, R68.reuse, R92, R20 ;  /* 0x0000005c4414723c */ /* 0x040ff00000001814 */
[----:B------:R-:W4:Y:S01]  /*25f60*/  MUFU.EX2 R184, R184 ;  /* 0x000000b800b87308 */ /* 0x000f220000000800 */
[C---:B------:R-:W-:Y:S01]  /*25f70*/  HMMA.16816.F32 R24, R68.reuse, R94, R24 ;  /* 0x0000005e4418723c */ /* 0x040fe20000001818 */
[----:B------:R-:W1:Y:S02]  /*25f80*/  LDSM.16.MT88.4 R92, [R228+0xd000] ;  /* 0x00d00000e45c783b */ /* 0x000e640000004200 */
[----:B------:R-:W-:Y:S03]  /*25f90*/  FADD.FTZ R148, R106, R148 ;  /* 0x000000946a947221 */ /* 0x000fe60000010000 */
[C---:B------:R-:W-:Y:S03]  /*25fa0*/  HMMA.16816.F32 R28, R68.reuse, R72, R28 ;  /* 0x00000048441c723c */ /* 0x040fe6000000181c */
[----:B------:R-:W-:Y:S02]  /*25fb0*/  MUFU.EX2 R185, R185 ;  /* 0x000000b900b97308 */ /* 0x000fe40000000800 */
[----:B------:R-:W-:Y:S01]  /*25fc0*/  FADD.FTZ R107, R107, R148 ;  /* 0x000000946b6b7221 */ /* 0x000fe20000010000 */
[C---:B------:R-:W-:Y:S07]  /*25fd0*/  HMMA.16816.F32 R32, R68.reuse, R74, R32 ;  /* 0x0000004a4420723c */ /* 0x040fee0000001820 */
[----:B------:R-:W4:Y:S01]  /*25fe0*/  MUFU.EX2 R183, R183 ;  /* 0x000000b700b77308 */ /* 0x000f220000000800 */
[----:B------:R-:W-:Y:S01]  /*25ff0*/  F2FP.F16.F32.PACK_AB R72, R112, R113 ;  /* 0x000000717048723e */ /* 0x000fe200000000ff */
[C---:B------:R-:W-:Y:S03]  /*26000*/  HMMA.16816.F32 R36, R68.reuse, R76, R36 ;  /* 0x0000004c4424723c */ /* 0x040fe60000001824 */
[----:B------:R-:W-:Y:S03]  /*26010*/  F2FP.F16.F32.PACK_AB R73, R120, R121 ;  /* 0x000000797849723e */ /* 0x000fe600000000ff */
[C---:B------:R-:W-:Y:S01]  /*26020*/  HMMA.16816.F32 R40, R68.reuse, R78, R40 ;  /* 0x0000004e4428723c */ /* 0x040fe20000001828 */
[----:B------:R-:W2:Y:S01]  /*26030*/  LDSM.16.MT88.4 R76, [R225+0xd000] ;  /* 0x00d00000e14c783b */ /* 0x000ea20000004200 */
[----:B------:R-:W-:Y:S03]  /*26040*/  MUFU.EX2 R181, R181 ;  /* 0x000000b500b57308 */ /* 0x000fe60000000800 */
[----:B------:R-:W-:Y:S01]  /*26050*/  F2FP.F16.F32.PACK_AB R74, R115, R114 ;  /* 0x00000072734a723e */ /* 0x000fe200000000ff */
[C---:B---3--:R-:W-:Y:S06]  /*26060*/  HMMA.16816.F32 R44, R68.reuse, R80, R44 ;  /* 0x00000050442c723c */ /* 0x048fec000000182c */
[----:B------:R-:W3:Y:S01]  /*26070*/  MUFU.EX2 R180, R180 ;  /* 0x000000b400b47308 */ /* 0x000ee20000000800 */
[----:B------:R-:W-:Y:S01]  /*26080*/  F2FP.F16.F32.PACK_AB R75, R122, R123 ;  /* 0x0000007b7a4b723e */ /* 0x000fe200000000ff */
[C---:B------:R-:W-:Y:S01]  /*26090*/  HMMA.16816.F32 R48, R68.reuse, R82, R48 ;  /* 0x000000524430723c */ /* 0x040fe20000001830 */
[----:B------:R-:W4:Y:S02]  /*260a0*/  LDSM.16.MT88.4 R80, [R224+0xd000] ;  /* 0x00d00000e050783b */ /* 0x000f240000004200 */
[----:B------:R-:W-:Y:S03]  /*260b0*/  FADD.FTZ R107, R111, R107 ;  /* 0x0000006b6f6b7221 */ /* 0x000fe60000010000 */
[C---:B-----5:R-:W-:Y:S02]  /*260c0*/  HMMA.16816.F32 R52, R68.reuse, R84, R52 ;  /* 0x000000544434723c */ /* 0x060fe40000001834 */
[----:B------:R-:W-:Y:S03]  /*260d0*/  MUFU.EX2 R178, R178 ;  /* 0x000000b200b27308 */ /* 0x000fe60000000800 */
        /* <DEDUP_REMOVED lines=12> */
[----:B------:R-:W5:Y:S01]  /*261a0*/  LDSM.16.MT88.4 R88, [R225+0x11000] ;  /* 0x01100000e158783b */ /* 0x000f620000004200 */
[----:B------:R-:W-:Y:S01]  /*261b0*/  FADD.FTZ R139, R139, R153 ;  /* 0x000000998b8b7221 */ /* 0x000fe20000010000 */
[C---:B------:R-:W-:Y:S07]  /*261c0*/  HMMA.16816.F32 R8, R72.reuse, R94, R8 ;  /* 0x0000005e4808723c */ /* 0x040fee0000001808 */
[----:B------:R-:W1:Y:S01]  /*261d0*/  MUFU.EX2 R169, R169 ;  /* 0x000000a900a97308 */ /* 0x000e620000000800 */
[----:B------:R-:W1:Y:S01]  /*261e0*/  LDSM.16.MT88.4 R92, [R224+0x11000] ;  /* 0x01100000e05c783b */ /* 0x000e620000004200 */
[C---:B------:R-:W-:Y:S08]  /*261f0*/  HMMA.16816.F32 R12, R72.reuse, R96, R12 ;  /* 0x00000060480c723c */ /* 0x040ff0000000180c */
[----:B------:R-:W1:Y:S01]  /*26200*/  MUFU.EX2 R168, R168 ;  /* 0x000000a800a87308 */ /* 0x000e620000000800 */
[C---:B------:R-:W-:Y:S01]  /*26210*/  HMMA.16816.F32 R16, R72.reuse, R98, R16 ;  /* 0x000000624810723c */ /* 0x040fe20000001810 */
[----:B------:R-:W-:Y:S02]  /*26220*/  LDSM.16.MT88.4 R96, [R226+0xe000] ;  /* 0x00e00000e260783b */ /* 0x000fe40000004200 */
[----:B------:R-:W-:Y:S03]  /*26230*/  FADD.FTZ R139, R105, R139 ;  /* 0x0000008b698b7221 */ /* 0x000fe60000010000 */
[C---:B--2---:R-:W-:Y:S03]  /*26240*/  HMMA.16816.F32 R20, R72.reuse, R76, R20 ;  /* 0x0000004c4814723c */ /* 0x044fe60000001814 */
[----:B------:R-:W-:Y:S02]  /*26250*/  MUFU.EX2 R167, R167 ;  /* 0x000000a700a77308 */ /* 0x000fe40000000800 */
[----:B------:R-:W-:Y:S01]  /*26260*/  FADD.FTZ R139, R104, R139 ;  /* 0x0000008b688b7221 */ /* 0x000fe20000010000 */
[C---:B------:R-:W-:Y:S01]  /*26270*/  HMMA.16816.F32 R24, R72.reuse, R78, R24 ;  /* 0x0000004e4818723c */ /* 0x040fe20000001818 */
[----:B------:R-:W2:Y:S06]  /*26280*/  LDSM.16.MT88.4 R76, [R228+0xd800] ;  /* 0x00d80000e44c783b */ /* 0x000eac0000004200 */
[----:B------:R-:W-:Y:S01]  /*26290*/  MUFU.EX2 R166, R166 ;  /* 0x000000a600a67308 */ /* 0x000fe20000000800 */
[----:B------:R-:W-:Y:S01]  /*262a0*/  FADD.FTZ R139, R108, R139 ;  /* 0x0000008b6c8b7221 */ /* 0x000fe20000010000 */
[C---:B----4-:R-:W-:Y:S03]  /*262b0*/  HMMA.16816.F32 R28, R72.reuse, R80, R28 ;  /* 0x00000050481c723c */ /* 0x050fe6000000181c */
[----:B------:R-:W-:Y:S03]  /*262c0*/  FADD.FTZ R139, R109, R139 ;  /* 0x0000008b6d8b7221 */ /* 0x000fe60000010000 */
[C---:B------:R-:W-:Y:S01]  /*262d0*/  HMMA.16816.F32 R32, R72.reuse, R82, R32 ;  /* 0x000000524820723c */ /* 0x040fe20000001820 */
[----:B------:R-:W4:Y:S01]  /*262e0*/  LDSM.16.MT88.4 R80, [R226+0xd800] ;  /* 0x00d80000e250783b */ /* 0x000f220000004200 */
[----:B------:R-:W4:Y:S03]  /*262f0*/  MUFU.EX2 R165, R165 ;  /* 0x000000a500a57308 */ /* 0x000f260000000800 */
[----:B------:R-:W-:Y:S01]  /*26300*/  FADD.FTZ R139, R113, R139 ;  /* 0x0000008b718b7221 */ /* 0x000fe20000010000 */
[C---:B---3--:R-:W-:Y:S03]  /*26310*/  HMMA.16816.F32 R36, R72.reuse, R68, R36 ;  /* 0x000000444824723c */ /* 0x048fe60000001824 */
[----:B------:R-:W-:Y:S03]  /*26320*/  LDSM.16.MT88.4 R108, [R225+0xf800] ;  /* 0x00f80000e16c783b */ /* 0x000fe60000004200 */
[----:B------:R-:W3:Y:S01]  /*26330*/  MUFU.EX2 R164, R164 ;  /* 0x000000a400a47308 */ /* 0x000ee20000000800 */
[----:B------:R-:W-:Y:S01]  /*26340*/  FADD.FTZ R112, R112, R139 ;  /* 0x0000008b70707221 */ /* 0x000fe20000010000 */
[C---:B------:R-:W-:Y:S03]  /*26350*/  HMMA.16816.F32 R40, R72.reuse, R70, R40 ;  /* 0x000000464828723c */ /* 0x040fe60000001828 */
[----:B------:R-:W-:Y:S03]  /*26360*/  F2FP.F16.F32.PACK_AB R68, R171, R170 ;  /* 0x000000aaab44723e */ /* 0x000fe600000000ff */
[C---:B------:R-:W-:Y:S02]  /*26370*/  HMMA.16816.F32 R44, R72.reuse, R84, R44 ;  /* 0x00000054482c723c */ /* 0x040fe4000000182c */
[----:B------:R-:W-:Y:S03]  /*26380*/  MUFU.EX2 R163, R163 ;  /* 0x000000a300a37308 */ /* 0x000fe60000000800 */
[----:B------:R-:W-:Y:S01]  /*26390*/  F2FP.F16.F32.PACK_AB R69, R179, R176 ;  /* 0x000000b0b345723e */ /* 0x000fe200000000ff */
[C---:B------:R-:W-:Y:S01]  /*263a0*/  HMMA.16816.F32 R48, R72.reuse, R86, R48 ;  /* 0x000000564830723c */ /* 0x040fe20000001830 */
[----:B------:R-:W3:Y:S05]  /*263b0*/  LDSM.16.MT88.4 R84, [R225+0xd800] ;  /* 0x00d80000e154783b */ /* 0x000eea0000004200 */
[----:B------:R-:W-:Y:S01]  /*263c0*/  MUFU.EX2 R162, R162 ;  /* 0x000000a200a27308 */ /* 0x000fe20000000800 */
[----:B------:R-:W-:Y:S01]  /*263d0*/  F2FP.F16.F32.PACK_AB R70, R174, R177 ;  /* 0x000000b1ae46723e */ /* 0x000fe200000000ff */
[C---:B-----5:R-:W-:Y:S03]  /*263e0*/  HMMA.16816.F32 R52, R72.reuse, R88, R52 ;  /* 0x000000584834723c */ /* 0x060fe60000001834 */
[----:B------:R-:W-:Y:S03]  /*263f0*/  F2FP.F16.F32.PACK_AB R71, R184, R182 ;  /* 0x000000b6b847723e */ /* 0x000fe600000000ff */
[C---:B------:R-:W-:Y:S01]  /*26400*/  HMMA.16816.F32 R56, R72.reuse, R90, R56 ;  /* 0x0000005a4838723c */ /* 0x040fe20000001838 */
[----:B------:R-:W-:Y:S01]  /*26410*/  LDSM.16.MT88.4 R88, [R226+0x11800] ;  /* 0x01180000e258783b */ /* 0x000fe20000004200 */
[----:B------:R-:W-:Y:S03]  /*26420*/  MUFU.EX2 R137, R137 ;  /* 0x0000008900897308 */ /* 0x000fe60000000800 */
[----:B------:R-:W-:Y:S01]  /*26430*/  FADD.FTZ R112, R114, R112 ;  /* 0x0000007072707221 */ /* 0x000fe20000010000 */
[C---:B-1----:R-:W-:Y:S06]  /*26440*/  HMMA.16816.F32 R60, R72.reuse, R92, R60 ;  /* 0x0000005c483c723c */ /* 0x042fec000000183c */
[----:B------:R-:W1:Y:S01]  /*26450*/  MUFU.EX2 R161, R161 ;  /* 0x000000a100a17308 */ /* 0x000e620000000800 */
[----:B------:R-:W-:Y:S01]  /*26460*/  FADD.FTZ R112, R115, R112 ;  /* 0x0000007073707221 */ /* 0x000fe20000010000 */
[----:B------:R-:W-:Y:S01]  /*26470*/  HMMA.16816.F32 R64, R72, R94, R64 ;  /* 0x0000005e4840723c */ /* 0x000fe20000001840 */
[----:B------:R-:W5:Y:S02]  /*26480*/  LDSM.16.MT88.4 R72, [R224+0xd800] ;  /* 0x00d80000e048783b */ /* 0x000f640000004200 */
[----:B------:R-:W-:Y:S03]  /*26490*/  FADD.FTZ R112, R170, R112 ;  /* 0x00000070aa707221 */ /* 0x000fe60000010000 */
[C---:B--2---:R-:W-:Y:S02]  /*264a0*/  HMMA.16816.F32 R4, R68.reuse, R76, R4 ;  /* 0x0000004c4404723c */ /* 0x044fe40000001804 */
[----:B------:R-:W2:Y:S01]  /*264b0*/  MUFU.EX2 R160, R160 ;  /* 0x000000a000a07308 */ /* 0x000ea20000000800 */
[----:B------:R-:W-:Y:S02]  /*264c0*/  LDSM.16.MT88.4 R92, [R224+0x11800] ;  /* 0x01180000e05c783b */ /* 0x000fe40000004200 */
[----:B------:R-:W-:Y:S01]  /*264d0*/  FADD.FTZ R112, R171, R112 ;  /* 0x00000070ab707221 */ /* 0x000fe20000010000 */
[C---:B------:R-:W-:Y:S06]  /*264e0*/  HMMA.16816.F32 R8, R68.reuse, R78, R8 ;  /* 0x0000004e4408723c */ /* 0x040fec0000001808 */
[----:B------:R-:W-:Y:S01]  /*264f0*/  MUFU.EX2 R159, R159 ;  /* 0x0000009f009f7308 */ /* 0x000fe20000000800 */
[----:B------:R-:W1:Y:S01]  /*26500*/  LDSM.16.MT88.4 R76, [R228+0x11800] ;  /* 0x01180000e44c783b */ /* 0x000e620000004200 */
[C---:B----4-:R-:W-:Y:S08]  /*26510*/  HMMA.16816.F32 R12, R68.reuse, R80, R12 ;  /* 0x00000050440c723c */ /* 0x050ff0000000180c */
[----:B------:R-:W-:Y:S01]  /*26520*/  MUFU.EX2 R158, R158 ;  /* 0x0000009e009e7308 */ /* 0x000fe20000000800 */
[C---:B------:R-:W-:Y:S01]  /*26530*/  HMMA.16816.F32 R16, R68.reuse, R82, R16 ;  /* 0x000000524410723c */ /* 0x040fe20000001810 */
[----:B------:R-:W4:Y:S02]  /*26540*/  LDSM.16.MT88.4 R80, [R225+0x11800] ;  /* 0x01180000e150783b */ /* 0x000f240000004200 */
[----:B------:R-:W-:Y:S03]  /*26550*/  FADD.FTZ R112, R177, R112 ;  /* 0x00000070b1707221 */ /* 0x000fe60000010000 */
[C---:B---3--:R-:W-:Y:S03]  /*26560*/  HMMA.16816.F32 R20, R68.reuse, R84, R20 ;  /* 0x000000544414723c */ /* 0x048fe60000001814 */
[----:B------:R-:W3:Y:S02]  /*26570*/  MUFU.EX2 R157, R157 ;  /* 0x0000009d009d7308 */ /* 0x000ee40000000800 */
[----:B------:R-:W-:Y:S01]  /*26580*/  FADD.FTZ R112, R174, R112 ;  /* 0x00000070ae707221 */ /* 0x000fe20000010000 */
[C---:B------:R-:W-:Y:S01]  /*26590*/  HMMA.16816.F32 R24, R68.reuse, R86, R24 ;  /* 0x000000564418723c */ /* 0x040fe20000001818 */
[----:B------:R-:W2:Y:S06]  /*265a0*/  LDSM.16.MT88.4 R84, [R228+0xe000] ;  /* 0x00e00000e454783b */ /* 0x000eac0000004200 */
[----:B------:R-:W3:Y:S01]  /*265b0*/  MUFU.EX2 R156, R156 ;  /* 0x0000009c009c7308 */ /* 0x000ee20000000800 */
[----:B------:R-:W-:Y:S01]  /*265c0*/  FADD.FTZ R107, R121, R107 ;  /* 0x0000006b796b7221 */ /* 0x000fe20000010000 */
[C---:B-----5:R-:W-:Y:S08]  /*265d0*/  HMMA.16816.F32 R28, R68.reuse, R72, R28 ;  /* 0x00000048441c723c */ /* 0x060ff0000000181c */
[----:B------:R-:W-:Y:S01]  /*265e0*/  MUFU.EX2 R155, R155 ;  /* 0x0000009b009b7308 */ /* 0x000fe20000000800 */
[C---:B------:R-:W-:Y:S03]  /*265f0*/  HMMA.16816.F32 R32, R68.reuse, R74, R32 ;  /* 0x0000004a4420723c */ /* 0x040fe60000001820 */
[----:B------:R-:W-:Y:S01]  /*26600*/  F2FP.F16.F32.PACK_AB R72, R183, R185 ;  /* 0x000000b9b748723e */ /* 0x000fe200000000ff */
[----:B------:R-:W-:Y:S01]  /*26610*/  FADD.FTZ R185, R185, R112 ;  /* 0x00000070b9b97221 */ /* 0x000fe20000010000 */
[----:B------:R-:W-:Y:S04]  /*26620*/  F2FP.F16.F32.PACK_AB R73, R180, R181 ;  /* 0x000000b5b449723e */ /* 0x000fe800000000ff */
[----:B------:R-:W-:Y:S01]  /*26630*/  MUFU.EX2 R154, R154 ;  /* 0x0000009a009a7308 */ /* 0x000fe20000000800 */
[C---:B-1----:R-:W-:Y:S03]  /*26640*/  HMMA.16816.F32 R36, R68.reuse, R76, R36 ;  /* 0x0000004c4424723c */ /* 0x042fe60000001824 */
[----:B------:R-:W-:Y:S01]  /*26650*/  F2FP.F16.F32.PACK_AB R74, R175, R178 ;  /* 0x000000b2af4a723e */ /* 0x000fe200000000ff */
[----:B------:R-:W-:Y:S01]  /*26660*/  FADD.FTZ R185, R183, R185 ;  /* 0x000000b9b7b97221 */ /* 0x000fe20000010000 */
[----:B------:R-:W-:Y:S01]  /*26670*/  F2FP.F16.F32.PACK_AB R75, R173, R172 ;  /* 0x000000acad4b723e */ /* 0x000fe200000000ff */
[C---:B------:R-:W-:Y:S01]  /*26680*/  HMMA.16816.F32 R40, R68.reuse, R78, R40 ;  /* 0x0000004e4428723c */ /* 0x040fe20000001828 */
[----:B------:R-:W1:Y:S02]  /*26690*/  LDSM.16.MT88.4 R76, [R224+0xe000] ;  /* 0x00e00000e04c783b */ /* 0x000e640000004200 */
[----:B------:R-:W5:Y:S02]  /*266a0*/  MUFU.EX2 R149, R149 ;  /* 0x0000009500957308 */ /* 0x000f640000000800 */
[----:B------:R-:W-:Y:S01]  /*266b0*/  FADD.FTZ R185, R178, R185 ;  /* 0x000000b9b2b97221 */ /* 0x000fe20000010000 */
[C---:B------:R-:W-:Y:S07]  /*266c0*/  HMMA.16816.F32 R44, R68.reuse, R88, R44 ;  /* 0x00000058442c723c */ /* 0x040fee000000182c */
[----:B------:R-:W1:Y:S01]  /*266d0*/  MUFU.EX2 R146, R146 ;  /* 0x0000009200927308 */ /* 0x000e620000000800 */
[----:B------:R-:W-:Y:S01]  /*266e0*/  FADD.FTZ R185, R175, R185 ;  /* 0x000000b9afb97221 */ /* 0x000fe20000010000 */
[C---:B------:R-:W-:Y:S01]  /*266f0*/  HMMA.16816.F32 R48, R68.reuse, R90, R48 ;  /* 0x0000005a4430723c */ /* 0x040fe20000001830 */
[----:B------:R-:W-:Y:S02]  /*26700*/  LDSM.16.MT88.4 R88, [R224+0x12000] ;  /* 0x01200000e058783b */ /* 0x000fe40000004200 */
[----:B------:R-:W-:Y:S03]  /*26710*/  FADD.FTZ R185, R169, R185 ;  /* 0x000000b9a9b97221 */ /* 0x000fe60000010000 */
[C---:B----4-:R-:W-:Y:S02]  /*26720*/  HMMA.16816.F32 R52, R68.reuse, R80, R52 ;  /* 0x000000504434723c */ /* 0x050fe40000001834 */
[----:B------:R-:W-:Y:S03]  /*26730*/  MUFU.EX2 R145, R145 ;  /* 0x0000009100917308 */ /* 0x000fe60000000800 */
[----:B------:R-:W-:Y:S01]  /*26740*/  FADD.FTZ R185, R168, R185 ;  /* 0x000000b9a8b97221 */ /* 0x000fe20000010000 */
[C---:B------:R-:W-:Y:S01]  /*26750*/  HMMA.16816.F32 R56, R68.reuse, R82, R56 ;  /* 0x000000524438723c */ /* 0x040fe20000001838 */
[----:B------:R-:W-:Y:S05]  /*26760*/  LDSM.16.MT88.4 R80, [R226+0x12000] ;  /* 0x01200000e250783b */ /* 0x000fea0000004200 */
[----:B------:R-:W-:Y:S01]  /*26770*/  MUFU.EX2 R134, R144 ;  /* 0x0000009000867308 */ /* 0x000fe20000000800 */
[----:B------:R-:W-:Y:S01]  /*26780*/  FADD.FTZ R185, R165, R185 ;  /* 0x000000b9a5b97221 */ /* 0x000fe20000010000 */
[C---:B------:R-:W-:Y:S08]  /*26790*/  HMMA.16816.F32 R60, R68.reuse, R92, R60 ;  /* 0x0000005c443c723c */ /* 0x040ff0000000183c */
[----:B------:R-:W4:Y:S01]  /*267a0*/  MUFU.EX2 R135, R135 ;  /* 0x0000008700877308 */ /* 0x000f220000000800 */
[----:B------:R-:W-:Y:S01]  /*267b0*/  HMMA.16816.F32 R64, R68, R94, R64 ;  /* 0x0000005e4440723c */ /* 0x000fe20000001840 */
[----:B------:R-:W4:Y:S02]  /*267c0*/  LDSM.16.MT88.4 R68, [R228+0x12000] ;  /* 0x01200000e444783b */ /* 0x000f240000004200 */
[----:B------:R-:W-:Y:S03]  /*267d0*/  FADD.FTZ R185, R164, R185 ;  /* 0x000000b9a4b97221 */ /* 0x000fe60000010000 */
[C---:B--2---:R-:W-:Y:S03]  /*267e0*/  HMMA.16816.F32 R4, R72.reuse, R84, R4 ;  /* 0x000000544804723c */ /* 0x044fe60000001804 */
[----:B------:R-:W2:Y:S01]  /*267f0*/  MUFU.EX2 R133, R133 ;  /* 0x0000008500857308 */ /* 0x000ea20000000800 */
[----:B------:R-:W-:Y:S01]  /*26800*/  LDSM.16.MT88.4 R92, [R226+0xe800] ;  /* 0x00e80000e25c783b */ /* 0x000fe20000004200 */
[----:B------:R-:W-:Y:S01]  /*26810*/  FADD.FTZ R185, R161, R185 ;  /* 0x000000b9a1b97221 */ /* 0x000fe20000010000 */
[C---:B------:R-:W-:Y:S07]  /*26820*/  HMMA.16816.F32 R8, R72.reuse, R86, R8 ;  /* 0x000000564808723c */ /* 0x040fee0000001808 */
[----:B------:R-:W2:Y:S01]  /*26830*/  MUFU.EX2 R136, R136 ;  /* 0x0000008800887308 */ /* 0x000ea20000000800 */
[----:B------:R-:W2:Y:S01]  /*26840*/  LDSM.16.MT88.4 R84, [R225+0x12000] ;  /* 0x01200000e154783b */ /* 0x000ea20000004200 */
[C---:B------:R-:W-:Y:S03]  /*26850*/  HMMA.16816.F32 R12, R72.reuse, R96, R12 ;  /* 0x00000060480c723c */ /* 0x040fe6000000180c */
[----:B------:R-:W-:Y:S03]  /*26860*/  FADD.FTZ R185, R160, R185 ;  /* 0x000000b9a0b97221 */ /* 0x000fe60000010000 */
[C---:B------:R-:W-:Y:S01]  /*26870*/  HMMA.16816.F32 R16, R72.reuse, R98, R16 ;  /* 0x000000624810723c */ /* 0x040fe20000001810 */
[----:B------:R-:W-:Y:S04]  /*26880*/  LDSM.16.MT88.4 R96, [R225+0xe800] ;  /* 0x00e80000e160783b */ /* 0x000fe80000004200 */
[----:B---3--:R-:W-:Y:S01]  /*26890*/  FADD.FTZ R185, R157, R185 ;  /* 0x000000b99db97221 */ /* 0x008fe20000010000 */
[C---:B------:R-:W-:Y:S05]  /*268a0*/  HMMA.16816.F32 R20, R72.reuse, R100, R20 ;  /* 0x000000644814723c */ /* 0x040fea0000001814 */
[----:B------:R-:W-:Y:S01]  /*268b0*/  FADD.FTZ R185, R156, R185 ;  /* 0x000000b99cb97221 */ /* 0x000fe20000010000 */
[C---:B------:R-:W-:Y:S01]  /*268c0*/  HMMA.16816.F32 R24, R72.reuse, R102, R24 ;  /* 0x000000664818723c */ /* 0x040fe20000001818 */
[----:B------:R-:W-:Y:S04]  /*268d0*/  LDSM.16.MT88.4 R100, [R224+0xe800] ;  /* 0x00e80000e064783b */ /* 0x000fe80000004200 */
[----:B-----5:R-:W-:Y:S01]  /*268e0*/  FADD.FTZ R185, R149, R185 ;  /* 0x000000b995b97221 */ /* 0x020fe20000010000 */
[C---:B-1----:R-:W-:Y:S05]  /*268f0*/  HMMA.16816.F32 R28, R72.reuse, R76, R28 ;  /* 0x0000004c481c723c */ /* 0x042fea000000181c */
[----:B------:R-:W-:Y:S01]  /*26900*/  FADD.FTZ R185, R146, R185 ;  /* 0x000000b992b97221 */ /* 0x000fe20000010000 */
[C---:B------:R-:W-:Y:S01]  /*26910*/  HMMA.16816.F32 R32, R72.reuse, R78, R32 ;  /* 0x0000004e4820723c */ /* 0x040fe20000001820 */
[----:B------:R-:W1:Y:S04]  /*26920*/  LDSM.16.MT88.4 R76, [R228+0xe800] ;  /* 0x00e80000e44c783b */ /* 0x000e680000004200 */
[----:B----4-:R-:W-:Y:S01]  /*26930*/  FADD.FTZ R185, R135, R185 ;  /* 0x000000b987b97221 */ /* 0x010fe20000010000 */
[C---:B------:R-:W-:Y:S05]  /*26940*/  HMMA.16816.F32 R36, R72.reuse, R68, R36 ;  /* 0x000000444824723c */ /* 0x040fea0000001824 */
[----:B------:R-:W-:Y:S01]  /*26950*/  FADD.FTZ R3, R137, R185 ;  /* 0x000000b989037221 */ /* 0x000fe20000010000 */
[C---:B------:R-:W-:Y:S04]  /*26960*/  HMMA.16816.F32 R40, R72.reuse, R70, R40 ;  /* 0x000000464828723c */ /* 0x040fe80000001828 */
[----:B------:R-:W-:Y:S01]  /*26970*/  STL [R1], R3 ;  /* 0x0000000301007387 */ /* 0x000fe20000100800 */
[----:B------:R-:W-:Y:S01]  /*26980*/  F2FP.F16.F32.PACK_AB R68, R168, R169 ;  /* 0x000000a9a844723e */ /* 0x000fe200000000ff */
[C---:B------:R-:W-:Y:S05]  /*26990*/  HMMA.16816.F32 R44, R72.reuse, R80, R44 ;  /* 0x00000050482c723c */ /* 0x040fea000000182c */
[----:B------:R-:W-:Y:S01]  /*269a0*/  F2FP.F16.F32.PACK_AB R69, R166, R167 ;  /* 0x000000a7a645723e */ /* 0x000fe200000000ff */
[C---:B------:R-:W-:Y:S01]  /*269b0*/  HMMA.16816.F32 R48, R72.reuse, R82, R48 ;  /* 0x000000524830723c */ /* 0x040fe20000001830 */
[----:B------:R-:W3:Y:S04]  /*269c0*/  LDSM.16.MT88.4 R80, [R228+0x12800] ;  /* 0x01280000e450783b */ /* 0x000ee80000004200 */
[----:B------:R-:W-:Y:S01]  /*269d0*/  F2FP.F16.F32.PACK_AB R70, R164, R165 ;  /* 0x000000a5a446723e */ /* 0x000fe200000000ff */
[C---:B--2---:R-:W-:Y:S05]  /*269e0*/  HMMA.16816.F32 R52, R72.reuse, R84, R52 ;  /* 0x000000544834723c */ /* 0x044fea0000001834 */
[----:B------:R-:W-:Y:S01]  /*269f0*/  F2FP.F16.F32.PACK_AB R71, R162, R163 ;  /* 0x000000a3a247723e */ /* 0x000fe200000000ff */
[C---:B------:R-:W-:Y:S01]  /*26a00*/  HMMA.16816.F32 R56, R72.reuse, R86, R56 ;  /* 0x000000564838723c */ /* 0x040fe20000001838 */
[----:B------:R-:W-:Y:S04]  /*26a10*/  LDSM.16.MT88.4 R84, [R224+0x12800] ;  /* 0x01280000e054783b */ /* 0x000fe80000004200 */
[----:B------:R-:W-:Y:S01]  /*26a20*/  FADD.FTZ R107, R120, R107 ;  /* 0x0000006b786b7221 */ /* 0x000fe20000010000 */
[C---:B------:R-:W-:Y:S05]  /*26a30*/  HMMA.16816.F32 R60, R72.reuse, R88, R60 ;  /* 0x00000058483c723c */ /* 0x040fea000000183c */
[----:B------:R-:W-:Y:S01]  /*26a40*/  FADD.FTZ R123, R123, R107 ;  /* 0x0000006b7b7b7221 */ /* 0x000fe20000010000 */
[----:B------:R-:W-:Y:S01]  /*26a50*/  HMMA.16816.F32 R64, R72, R90, R64 ;  /* 0x0000005a4840723c */ /* 0x000fe20000001840 */
[----:B------:R-:W2:Y:S04]  /*26a60*/  LDSM.16.MT88.4 R72, [R226+0x12800] ;  /* 0x01280000e248783b */ /* 0x000ea80000004200 */
[----:B------:R-:W-:Y:S01]  /*26a70*/  FADD.FTZ R123, R122, R123 ;  /* 0x0000007b7a7b7221 */ /* 0x000fe20000010000 */
[C---:B-1----:R-:W-:Y:S03]  /*26a80*/  HMMA.16816.F32 R4, R68.reuse, R76, R4 ;  /* 0x0000004c4404723c */ /* 0x042fe60000001804 */
[----:B------:R-:W-:Y:S02]  /*26a90*/  LDSM.16.MT88.4 R88, [R226+0xf000] ;  /* 0x00f00000e258783b */ /* 0x000fe40000004200 */
[----:B------:R-:W-:Y:S01]  /*26aa0*/  FADD.FTZ R123, R176, R123 ;  /* 0x0000007bb07b7221 */ /* 0x000fe20000010000 */
[C---:B------:R-:W-:Y:S05]  /*26ab0*/  HMMA.16816.F32 R8, R68.reuse, R78, R8 ;  /* 0x0000004e4408723c */ /* 0x040fea0000001808 */
[----:B------:R-:W1:Y:S01]  /*26ac0*/  LDSM.16.MT88.4 R76, [R225+0x12800] ;  /* 0x01280000e14c783b */ /* 0x000e620000004200 */
        /* <DEDUP_REMOVED lines=15> */
[C---:B---3--:R-:W-:Y:S05]  /*26bc0*/  HMMA.16816.F32 R36, R68.reuse, R80, R36 ;  /* 0x000000504424723c */ /* 0x048fea0000001824 */
[----:B------:R-:W-:Y:S01]  /*26bd0*/  FADD.FTZ R179, R173, R179 ;  /* 0x000000b3adb37221 */ /* 0x000fe20000010000 */
[C---:B------:R-:W-:Y:S01]  /*26be0*/  HMMA.16816.F32 R40, R68.reuse, R82, R40 ;  /* 0x000000524428723c */ /* 0x040fe20000001828 */
[----:B------:R-:W3:Y:S04]  /*26bf0*/  LDSM.16.MT88.4 R80, [R228+0xf000] ;  /* 0x00f00000e450783b */ /* 0x000ee80000004200 */
[----:B------:R-:W-:Y:S01]  /*26c00*/  FADD.FTZ R179, R167, R179 ;  /* 0x000000b3a7b37221 */ /* 0x000fe20000010000 */
[C---:B--2---:R-:W-:Y:S05]  /*26c10*/  HMMA.16816.F32 R44, R68.reuse, R72, R44 ;  /* 0x00000048442c723c */ /* 0x044fea000000182c */
[----:B------:R-:W-:Y:S01]  /*26c20*/  FADD.FTZ R179, R166, R179 ;  /* 0x000000b3a6b37221 */ /* 0x000fe20000010000 */
        /* <DEDUP_REMOVED lines=13> */
[----:B------:R-:W-:Y:S02]  /*26d00*/  LDSM.16.MT88.4 R84, [R226+0x13800] ;  /* 0x01380000e254783b */ /* 0x000fe40000004200 */
[----:B------:R-:W-:Y:S01]  /*26d10*/  FADD.FTZ R179, R162, R179 ;  /* 0x000000b3a2b37221 */ /* 0x000fe20000010000 */
[C---:B------:R-:W-:Y:S05]  /*26d20*/  HMMA.16816.F32 R8, R72.reuse, R82, R8 ;  /* 0x000000524808723c */ /* 0x040fea0000001808 */
[----:B------:R-:W3:Y:S01]  /*26d30*/  LDSM.16.MT88.4 R80, [R225+0x13000] ;  /* 0x01300000e150783b */ /* 0x000ee20000004200 */
[C---:B------:R-:W-:Y:S05]  /*26d40*/  HMMA.16816.F32 R12, R72.reuse, R88, R12 ;  /* 0x00000058480c723c */ /* 0x040fea000000180c */
[----:B------:R-:W-:Y:S01]  /*26d50*/  FADD.FTZ R179, R159, R179 ;  /* 0x000000b39fb37221 */ /* 0x000fe20000010000 */
[C---:B------:R-:W-:Y:S05]  /*26d60*/  HMMA.16816.F32 R16, R72.reuse, R90, R16 ;  /* 0x0000005a4810723c */ /* 0x040fea0000001810 */
[----:B------:R-:W-:Y:S01]  /*26d70*/  FADD.FTZ R179, R158, R179 ;  /* 0x000000b39eb37221 */ /* 0x000fe20000010000 */
[C---:B------:R-:W-:Y:S05]  /*26d80*/  HMMA.16816.F32 R20, R72.reuse, R92, R20 ;  /* 0x0000005c4814723c */ /* 0x040fea0000001814 */
[----:B------:R-:W-:Y:S01]  /*26d90*/  FADD.FTZ R179, R155, R179 ;  /* 0x000000b39bb37221 */ /* 0x000fe20000010000 */
[C---:B------:R-:W-:Y:S01]  /*26da0*/  HMMA.16816.F32 R24, R72.reuse, R94, R24 ;  /* 0x0000005e4818723c */ /* 0x040fe20000001818 */
[----:B------:R-:W-:Y:S04]  /*26db0*/  LDSM.16.MT88.4 R92, [R228+0x13800] ;  /* 0x01380000e45c783b */ /* 0x000fe80000004200 */
[----:B------:R-:W-:Y:S01]  /*26dc0*/  FADD.FTZ R179, R154, R179 ;  /* 0x000000b39ab37221 */ /* 0x000fe20000010000 */
[C---:B-1----:R-:W-:Y:S05]  /*26dd0*/  HMMA.16816.F32 R28, R72.reuse, R76, R28 ;  /* 0x0000004c481c723c */ /* 0x042fea000000181c */
[----:B------:R-:W-:Y:S01]  /*26de0*/  FADD.FTZ R179, R145, R179 ;  /* 0x000000b391b37221 */ /* 0x000fe20000010000 */
[C---:B------:R-:W-:Y:S01]  /*26df0*/  HMMA.16816.F32 R32, R72.reuse, R78, R32 ;  /* 0x0000004e4820723c */ /* 0x040fe20000001820 */
[----:B------:R-:W1:Y:S04]  /*26e00*/  LDSM.16.MT88.4 R76, [R224+0x13000] ;  /* 0x01300000e04c783b */ /* 0x000e680000004200 */
[----:B------:R-:W-:Y:S01]  /*26e10*/  FADD.FTZ R179, R134, R179 ;  /* 0x000000b386b37221 */ /* 0x000fe20000010000 */
[C---:B------:R-:W-:Y:S05]  /*26e20*/  HMMA.16816.F32 R36, R72.reuse, R96, R36 ;  /* 0x000000604824723c */ /* 0x040fea0000001824 */
[----:B------:R-:W-:Y:S01]  /*26e30*/  FADD.FTZ R179, R133, R179 ;  /* 0x000000b385b37221 */ /* 0x000fe20000010000 */
[C---:B------:R-:W-:Y:S05]  /*26e40*/  HMMA.16816.F32 R40, R72.reuse, R98, R40 ;  /* 0x000000624828723c */ /* 0x040fea0000001828 */
[----:B------:R-:W-:Y:S01]  /*26e50*/  FADD.FTZ R252, R136, R179 ;  /* 0x000000b388fc7221 */ /* 0x000fe20000010000 */
        /* <DEDUP_REMOVED lines=33> */
.L_x_2277:
[----:B------:R1:W5:Y:S01]  /*27070*/  LDL R16, [R1] ;  /* 0x0000000001107983 */ /* 0x0003620000100800 */
[----:B------:R-:W2:Y:S01]  /*27080*/  LDC.64 R6, c[0x0][0x208] ;  /* 0x00008200ff067b82 */ /* 0x000ea20000000a00 */
[----:B------:R-:W3:Y:S07]  /*27090*/  S2R R11, SR_TID.X ;  /* 0x00000000000b7919 */ /* 0x000eee0000002100 */
[----:B------:R-:W4:Y:S01]  /*270a0*/  LDC.64 R8, c[0x0][0x198] ;  /* 0x00006600ff087b82 */ /* 0x000f220000000a00 */
[----:B--2---:R-:W-:-:S02]  /*270b0*/  R2UR UR4, R6 ;  /* 0x00000000060472ca */ /* 0x004fc400000e0000 */
[----:B------:R-:W-:Y:S02]  /*270c0*/  R2UR UR5, R7 ;  /* 0x00000000070572ca */ /* 0x000fe400000e0000 */
[----:B---3--:R-:W-:-:S04]  /*270d0*/  SHF.R.S32.HI R10, RZ, 0x1f, R11 ;  /* 0x0000001fff0a7819 */ /* 0x008fc8000001140b */
[----:B------:R-:W-:-:S07]  /*270e0*/  LEA.HI R4, R10, R11, RZ, 0x5 ;  /* 0x0000000b0a047211 */ /* 0x000fce00078f28ff */
[----:B----4-:R1:W5:Y:S01]  /*270f0*/  LD.E R5, desc[UR4][R8.64+0xd8] ;  /* 0x0000d80408057980 */ /* 0x010362000c101900 */
[----:B------:R-:W-:Y:S01]  /*27100*/  UMOV UR4, 0xffffffff ;  /* 0xffffffff00047882 */ /* 0x000fe20000000000 */
[----:B------:R-:W-:Y:S02]  /*27110*/  LEA.HI R10, R10, R11, RZ, 0x4 ;  /* 0x0000000b0a0a7211 */ /* 0x000fe400078f20ff */
[----:B------:R-:W-:-:S05]  /*27120*/  LOP3.LUT R4, R4, 0xffffffe0, RZ, 0xc0, !PT ;  /* 0xffffffe004047812 */ /* 0x000fca00078ec0ff */
[----:B------:R-:W-:-:S05]  /*27130*/  IMAD.IADD R4, R11, 0x1, -R4 ;  /* 0x000000010b047824 */ /* 0x000fca00078e0a04 */
[----:B------:R-:W-:-:S04]  /*27140*/  SHF.R.S32.HI R3, RZ, 0x1f, R4 ;  /* 0x0000001fff037819 */ /* 0x000fc80000011404 */
[----:B------:R-:W-:Y:S02]  /*27150*/  LEA.HI R4, R3, R4, RZ, 0x2 ;  /* 0x0000000403047211 */ /* 0x000fe400078f10ff */
[----:B------:R-:W-:Y:S02]  /*27160*/  SHF.R.S32.HI R3, RZ, 0x4, R10 ;  /* 0x00000004ff037819 */ /* 0x000fe4000001140a */
[----:B------:R-:W-:Y:S01]  /*27170*/  SHF.R.S32.HI R4, RZ, 0x2, R4 ;  /* 0x00000002ff047819 */ /* 0x000fe20000011404 */
[----:B------:R-:W-:Y:S06]  /*27180*/  BRA.DIV UR4, `(.L_x_2287) ;  /* 0x0000001604747947 */ /* 0x000fec000b800000 */
[----:B-----5:R-:W2:Y:S04]  /*27190*/  SHFL.BFLY PT, R15, R16, 0x2, 0x1f ;  /* 0x0c401f00100f7f89 */ /* 0x020ea800000e0000 */
[----:B------:R-:W3:Y:S01]  /*271a0*/  SHFL.BFLY PT, R10, R252, 0x2, 0x1f ;  /* 0x0c401f00fc0a7f89 */ /* 0x000ee200000e0000 */
[----:B--2---:R-:W-:Y:S01]  /*271b0*/  FADD.FTZ R15, R15, R16 ;  /* 0x000000100f0f7221 */ /* 0x004fe20000010000 */
[----:B---3--:R-:W-:-:S04]  /*271c0*/  FADD.FTZ R252, R10, R252 ;  /* 0x000000fc0afc7221 */ /* 0x008fc80000010000 */
[----:B------:R-:W2:Y:S04]  /*271d0*/  SHFL.BFLY PT, R14, R15, 0x1, 0x1f ;  /* 0x0c201f000f0e7f89 */ /* 0x000ea800000e0000 */
[----:B------:R3:W4:Y:S01]  /*271e0*/  SHFL.BFLY PT, R10, R252, 0x1, 0x1f ;  /* 0x0c201f00fc0a7f89 */ /* 0x00072200000e0000 */
[----:B--2---:R-:W-:-:S07]  /*271f0*/  FADD.FTZ R11, R15, R14 ;  /* 0x0000000e0f0b7221 */ /* 0x004fce0000010000 */
.L_x_2308:
[----:B------:R-:W2:Y:S01]  /*27200*/  S2R R14, SR_TID.X ;  /* 0x00000000000e7919 */ /* 0x000ea20000002100 */
[----:B----4-:R-:W-:Y:S01]  /*27210*/  FADD.FTZ R10, R252, R10 ;  /* 0x0000000afc0a7221 */ /* 0x010fe20000010000 */
[----:B------:R-:W-:Y:S01]  /*27220*/  FSETP.NE.FTZ.AND P4, PT, R11, RZ, PT ;  /* 0x000000ff0b00720b */ /* 0x000fe20003f95000 */
[----:B------:R-:W4:Y:S01]  /*27230*/  S2UR UR4, SR_CgaCtaId ;  /* 0x00000000000479c3 */ /* 0x000f220000008800 */
        /* <DEDUP_REMOVED lines=8> */
[----:B------:R-:W1:Y:S01]  /*272c0*/  @P4 MUFU.RCP R13, R11 ;  /* 0x0000000b000d4308 */ /* 0x000e620000001000 */
[----:B------:R-:W-:-:S07]  /*272d0*/  R2UR UR11, R7 ;  /* 0x00000000070b72ca */ /* 0x000fce00000e0000 */
[----:B------:R-:W3:Y:S01]  /*272e0*/  @P3 MUFU.RCP R12, R10 ;  /* 0x0000000a000c3308 */ /* 0x000ee20000001000 */
[----:B----4-:R-:W-:Y:S01]  /*272f0*/  ULEA UR4, UR4, UR5, 0x18 ;  /* 0x0000000504047291 */ /* 0x010fe2000f8ec03f */
[----:B--2---:R-:W-:Y:S01]  /*27300*/  SHF.R.S32.HI R15, RZ, 0x1f, R14 ;  /* 0x0000001fff0f7819 */ /* 0x004fe2000001140e */
[C---:B-1----:R-:W-:Y:S01]  /*27310*/  FMUL.FTZ R128, R13.reuse, R128 ;  /* 0x000000800d807220 */ /* 0x042fe20000410000 */
        /* <DEDUP_REMOVED lines=50> */
[C---:B---3--:R-:W-:Y:S01]  /*27640*/  FMUL.FTZ R131, R12.reuse, R131 ;  /* 0x000000830c837220 */ /* 0x048fe20000410000 */
        /* <DEDUP_REMOVED lines=41> */
[----:B------:R-:W-:Y:S02]  /*278e0*/  IADD3 R13, R13, R18, RZ ;  /* 0x000000120d0d7210 */ /* 0x000fe40007ffe0ff */
        /* <DEDUP_REMOVED lines=32> */
[----:B------:R4:W-:Y:S04]  /*27af0*/  STS.64 [R12+0x4800], R70 ;  /* 0x004800460c007388 */ /* 0x0009e80000000a00 */
[----:B-1----:R-:W4:Y:S04]  /*27b00*/  LD.E.64 R18, desc[UR12][R8.64+0xb0] ;  /* 0x0000b00c08127980 */ /* 0x002f28000c101b00 */
[----:B--2---:R-:W2:Y:S01]  /*27b10*/  LD.E R20, desc[UR10][R8.64+0x60] ;  /* 0x0000600a08147980 */ /* 0x004ea2000c101900 */
[----:B------:R-:W-:Y:S01]  /*27b20*/  LEA.HI R15, R15, R14, RZ, 0x4 ;  /* 0x0000000e0f0f7211 */ /* 0x000fe200078f20ff */
[----:B------:R1:W4:Y:S01]  /*27b30*/  @P3 MUFU.LG2 R24, R10 ;  /* 0x0000000a00183308 */ /* 0x0003220000000c00 */
[----:B------:R-:W-:Y:S01]  /*27b40*/  LOP3.LUT R17, R17, 0xffffffe0, RZ, 0xc0, !PT ;  /* 0xffffffe011117812 */ /* 0x000fe200078ec0ff */
[----:B---3--:R3:W5:Y:S01]  /*27b50*/  LD.E.64 R80, desc[UR10][R8.64+0x78] ;  /* 0x0000780a08507980 */ /* 0x008762000c101b00 */
[----:B-1----:R-:W-:-:S05]  /*27b60*/  LOP3.LUT R10, R15, 0xfffffff0, RZ, 0xc0, !PT ;  /* 0xfffffff00f0a7812 */ /* 0x002fca00078ec0ff */
[----:B------:R-:W1:Y:S01]  /*27b70*/  @P4 MUFU.LG2 R25, R11 ;  /* 0x0000000b00194308 */ /* 0x000e620000000c00 */
[----:B------:R-:W-:Y:S01]  /*27b80*/  SHF.R.S32.HI R15, RZ, 0x1f, R16 ;  /* 0x0000001fff0f7819 */ /* 0x000fe20000011410 */
[----:B----4-:R3:W5:Y:S03]  /*27b90*/  LD.E R12, desc[UR10][R8.64+0xcc] ;  /* 0x0000cc0a080c7980 */ /* 0x010766000c101900 */
[----:B------:R-:W-:-:S04]  /*27ba0*/  LEA.HI R15, R15, R16, RZ, 0x2 ;  /* 0x000000100f0f7211 */ /* 0x000fc800078f10ff */
[----:B------:R-:W-:Y:S02]  /*27bb0*/  LOP3.LUT R15, R15, 0xffffffc, RZ, 0xc0, !PT ;  /* 0x0ffffffc0f0f7812 */ /* 0x000fe400078ec0ff */
[----:B------:R-:W-:Y:S02]  /*27bc0*/  IADD3 R10, -R10, R14, RZ ;  /* 0x0000000e0a0a7210 */ /* 0x000fe40007ffe1ff */
[----:B------:R-:W-:Y:S02]  /*27bd0*/  IADD3 R15, R16, -R15, RZ ;  /* 0x8000000f100f7210 */ /* 0x000fe40007ffe0ff */
[----:B------:R-:W-:Y:S02]  /*27be0*/  SHF.L.U32 R21, R3, 0x6, RZ ;  /* 0x0000000603157819 */ /* 0x000fe400000006ff */
[----:B------:R-:W-:Y:S02]  /*27bf0*/  LEA.HI R23, R10, R10, RZ, 0x1 ;  /* 0x0000000a0a177211 */ /* 0x000fe400078f08ff */
[----:B------:R-:W-:-:S02]  /*27c00*/  IADD3 R17, -R17, R14, RZ ;  /* 0x0000000e11117210 */ /* 0x000fc40007ffe1ff */
[----:B------:R-:W-:Y:S02]  /*27c10*/  LEA R4, R15, R4, 0x4 ;  /* 0x000000040f047211 */ /* 0x000fe400078e20ff */
[----:B------:R3:W5:Y:S01]  /*27c20*/  LD.E.64 R14, desc[UR10][R8.64+0xa8] ;  /* 0x0000a80a080e7980 */ /* 0x000762000c101b00 */
[----:B------:R-:W-:Y:S02]  /*27c30*/  LOP3.LUT R21, R21, 0x1c0, RZ, 0xc0, !PT ;  /* 0x000001c015157812 */ /* 0x000fe400078ec0ff */
[C---:B------:R-:W-:Y:S02]  /*27c40*/  SHF.L.U32 R22, R23.reuse, 0x2, RZ ;  /* 0x0000000217167819 */ /* 0x040fe400000006ff */
[----:B------:R-:W-:Y:S02]  /*27c50*/  LOP3.LUT R23, R23, 0xffffffe, RZ, 0xc0, !PT ;  /* 0x0ffffffe17177812 */ /* 0x000fe400078ec0ff */
[----:B------:R-:W-:Y:S02]  /*27c60*/  LOP3.LUT R22, R21, 0x38, R22, 0xf8, !PT ;  /* 0x0000003815167812 */ /* 0x000fe400078ef816 */
[----:B------:R-:W-:Y:S01]  /*27c70*/  SHF.R.U32.HI R21, RZ, 0x3, R21 ;  /* 0x00000003ff157819 */ /* 0x000fe20000011615 */
[----:B------:R-:W-:Y:S01]  /*27c80*/  @P3 FMUL.FTZ R24, R24, 0.69314718246459960938 ;  /* 0x3f31721818183820 */ /* 0x000fe20000410000 */
[----:B------:R-:W-:-:S02]  /*27c90*/  IADD3 R23, R10, -R23, RZ ;  /* 0x800000170a177210 */ /* 0x000fc40007ffe0ff */
[----:B------:R-:W-:Y:S01]  /*27ca0*/  LOP3.LUT R21, R22, R21, RZ, 0x3c, !PT ;  /* 0x0000001516157212 */ /* 0x000fe200078e3cff */
[----:B-1----:R-:W-:Y:S01]  /*27cb0*/  @P4 FMUL.FTZ R25, R25, 0.69314718246459960938 ;  /* 0x3f31721819194820 */ /* 0x002fe20000410000 */
[----:B------:R-:W-:Y:S01]  /*27cc0*/  MOV R13, 0xff800000 ;  /* 0xff800000000d7802 */ /* 0x000fe20000000f00 */
[----:B------:R-:W-:Y:S01]  /*27cd0*/  @P3 FFMA.FTZ R13, R5, R0, R24 ;  /* 0x00000000050d3223 */ /* 0x000fe20000010018 */
[----:B------:R-:W-:Y:S02]  /*27ce0*/  LEA R0, R23, R21, 0x2 ;  /* 0x0000001517007211 */ /* 0x000fe400078e10ff */
[----:B------:R-:W-:Y:S01]  /*27cf0*/  MOV R11, 0xff800000 ;  /* 0xff800000000b7802 */ /* 0x000fe20000000f00 */
[----:B------:R-:W-:Y:S01]  /*27d00*/  @P4 FFMA.FTZ R11, R5, R2, R25 ;  /* 0x00000002050b4223 */ /* 0x000fe20000010019 */
[----:B------:R-:W-:Y:S02]  /*27d10*/  SHF.L.U32 R5, R243, 0x6, RZ ;  /* 0x00000006f3057819 */ /* 0x000fe400000006ff */
[----:B------:R-:W-:Y:S01]  /*27d20*/  LEA R0, R0, UR4, 0x2 ;  /* 0x0000000400007c11 */ /* 0x000fe2000f8e10ff */
[----:B------:R-:W-:Y:S01]  /*27d30*/  BAR.SYNC.DEFER_BLOCKING 0x0 ;  /* 0x0000000000007b1d */ /* 0x000fe20000010000 */
[----:B------:R-:W-:-:S05]  /*27d40*/  LOP3.LUT P0, RZ, R17, 0x3, RZ, 0xc0, !PT ;  /* 0x0000000311ff7812 */ /* 0x000fca000780c0ff */
        /* <DEDUP_REMOVED lines=21> */
[----:B---3--:R-:W-:Y:S02]  /*27ea0*/  IMAD R0, R243, -0x40, R244 ;  /* 0xffffffc0f3007824 */ /* 0x008fe400078e02f4 */
[----:B------:R-:W-:-:S03]  /*27eb0*/  VIADD R2, R4, 0x8 ;  /* 0x0000000804027836 */ /* 0x000fc60000000000 */
        /* <DEDUP_REMOVED lines=13> */
.L_x_2289:
[----:B------:R-:W-:Y:S05]  /*27f90*/  BSYNC B0 ;  /* 0x0000000000007941 */ /* 0x000fea0003800000 */
.L_x_2288:
[----:B------:R-:W-:Y:S01]  /*27fa0*/  IMAD.SHL.U32 R10, R10, 0x4, RZ ;  /* 0x000000040a0a7824 */ /* 0x000fe200078e00ff */
[----:B------:R-:W-:Y:S02]  /*27fb0*/  R2UR UR4, R6 ;  /* 0x00000000060472ca */ /* 0x000fe400000e0000 */
[----:B------:R-:W-:Y:S02]  /*27fc0*/  R2UR UR5, R7 ;  /* 0x00000000070572ca */ /* 0x000fe400000e0000 */
[--C-:B----4-:R-:W-:Y:S01]  /*27fd0*/  SHF.R.S32.HI R11, RZ, 0x1f, R10.reuse ;  /* 0x0000001fff0b7819 */ /* 0x110fe2000001140a */
[----:B-----5:R-:W-:Y:S02]  /*27fe0*/  IMAD R12, R5, R12, RZ ;  /* 0x0000000c050c7224 */ /* 0x020fe400078e02ff */
[----:B------:R-:W-:-:S04]  /*27ff0*/  IMAD.WIDE R14, R3, 0x80, R10 ;  /* 0x00000080030e7825 */ /* 0x000fc800078e020a */
[----:B------:R-:W-:Y:S02]  /*28000*/  IMAD R243, R243, -0x40, R244 ;  /* 0xffffffc0f3f37824 */ /* 0x000fe400078e02f4 */
[C---:B------:R-:W-:Y:S01]  /*28010*/  VIADD R4, R3.reuse, 0x8 ;  /* 0x0000000803047836 */ /* 0x040fe20000000000 */
[----:B------:R-:W-:Y:S01]  /*28020*/  IADD3 R5, P2, R14, R12, RZ ;  /* 0x0000000c0e057210 */ /* 0x000fe20007f5e0ff */
[C---:B---3--:R-:W-:Y:S01]  /*28030*/  VIADD R0, R3.reuse, 0x18 ;  /* 0x0000001803007836 */ /* 0x048fe20000000000 */
[----:B------:R3:W5:Y:S01]  /*28040*/  LD.E R8, desc[UR4][R8.64+0xc0] ;  /* 0x0000c00408087980 */ /* 0x000762000c101900 */
[----:B------:R-:W-:Y:S01]  /*28050*/  VIADD R2, R3, 0x10 ;  /* 0x0000001003027836 */ /* 0x000fe20000000000 */
[----:B------:R-:W-:Y:S01]  /*28060*/  ISETP.GE.AND P0, PT, R4, R243, PT ;  /* 0x000000f30400720c */ /* 0x000fe20003f06270 */
[----:B------:R-:W-:Y:S01]  /*28070*/  BSSY B0, `(.L_x_2290) ;  /* 0x000001b000007945 */ /* 0x000fe20003800000 */
[----:B------:R-:W-:Y:S02]  /*28080*/  LEA.HI.X.SX32 R4, R12, R15, 0x1, P2 ;  /* 0x0000000f0c047211 */ /* 0x000fe400010f0eff */
[----:B------:R-:W-:-:S02]  /*28090*/  LEA R12, P2, R5, R80, 0x2 ;  /* 0x00000050050c7211 */ /* 0x000fc400078410ff */
[----:B------:R-:W-:Y:S01]  /*280a0*/  ISETP.GE.AND P6, PT, R0, R243, PT ;  /* 0x000000f30000720c */ /* 0x000fe20003fc6270 */
[----:B------:R-:W-:Y:S01]  /*280b0*/  VIADD R0, R3, 0x20 ;  /* 0x0000002003007836 */ /* 0x000fe20000000000 */
[----:B------:R-:W-:Y:S02]  /*280c0*/  LEA.HI.X R13, R5, R81, R4, 0x2, P2 ;  /* 0x00000051050d7211 */ /* 0x000fe400010f1404 */
[CC--:B------:R-:W-:Y:S02]  /*280d0*/  ISETP.GE.AND P2, PT, R3.reuse, R243.reuse, PT ;  /* 0x000000f30300720c */ /* 0x0c0fe40003f46270 */
[-C--:B------:R-:W-:Y:S01]  /*280e0*/  ISETP.GE.AND P5, PT, R0, R243.reuse, PT ;  /* 0x000000f30000720c */ /* 0x080fe20003fa6270 */
[C---:B------:R-:W-:Y:S01]  /*280f0*/  VIADD R0, R3.reuse, 0x30 ;  /* 0x0000003003007836 */ /* 0x040fe20000000000 */
[-C--:B------:R-:W-:Y:S01]  /*28100*/  ISETP.GE.AND P1, PT, R2, R243.reuse, PT ;  /* 0x000000f30200720c */ /* 0x080fe20003f26270 */
[C---:B------:R-:W-:Y:S02]  /*28110*/  VIADD R2, R3.reuse, 0x28 ;  /* 0x0000002803027836 */ /* 0x040fe40000000000 */
[----:B------:R-:W-:Y:S01]  /*28120*/  VIADD R3, R3, 0x38 ;  /* 0x0000003803037836 */ /* 0x000fe20000000000 */
[-C--:B------:R-:W-:Y:S01]  /*28130*/  ISETP.GE.AND P3, PT, R0, R243.reuse, PT ;  /* 0x000000f30000720c */ /* 0x080fe20003f66270 */
[----:B------:R-:W-:Y:S01]  /*28140*/  VIADD R0, R10, 0x40 ;  /* 0x000000400a007836 */ /* 0x000fe20000000000 */
[----:B------:R-:W-:-:S03]  /*28150*/  ISETP.GE.AND P4, PT, R2, R243, PT ;  /* 0x000000f30200720c */ /* 0x000fc60003f86270 */
[----:B---3--:R-:W-:Y:S10]  /*28160*/  @P2 BRA `(.L_x_2291) ;  /* 0x00000000002c2947 */ /* 0x008ff40003800000 */
        /* <DEDUP_REMOVED lines=11> */
.L_x_2291:
[----:B------:R-:W-:Y:S05]  /*28220*/  BSYNC B0 ;  /* 0x0000000000007941 */ /* 0x000fea0003800000 */
.L_x_2290:
        /* <DEDUP_REMOVED lines=11> */
.L_x_2293:
[----:B------:R-:W-:Y:S05]  /*282e0*/  BSYNC B0 ;  /* 0x0000000000007941 */ /* 0x000fea0003800000 */
.L_x_2292:
        /* <DEDUP_REMOVED lines=10> */
.L_x_2295:
[----:B------:R-:W-:Y:S05]  /*28390*/  BSYNC B0 ;  /* 0x0000000000007941 */ /* 0x000fea0003800000 */
.L_x_2294:
        /* <DEDUP_REMOVED lines=10> */
.L_x_2297:
[----:B------:R-:W-:Y:S05]  /*28440*/  BSYNC B0 ;  /* 0x0000000000007941 */ /* 0x000fea0003800000 */
.L_x_2296:
        /* <DEDUP_REMOVED lines=10> */
.L_x_2299:
[----:B------:R-:W-:Y:S05]  /*284f0*/  BSYNC B0 ;  /* 0x0000000000007941 */ /* 0x000fea0003800000 */
.L_x_2298:
        /* <DEDUP_REMOVED lines=10> */
.L_x_2301:
[----:B------:R-:W-:Y:S05]  /*285a0*/  BSYNC B0 ;  /* 0x0000000000007941 */ /* 0x000fea0003800000 */
.L_x_2300:
        /* <DEDUP_REMOVED lines=10> */
.L_x_2303:
[----:B------:R-:W-:Y:S05]  /*28650*/  BSYNC B0 ;  /* 0x0000000000007941 */ /* 0x000fea0003800000 */
.L_x_2302:
[----:B------:R-:W-:Y:S02]  /*28660*/  MOV R2, R242 ;  /* 0x000000f200027202 */ /* 0x000fe40000000f00 */
[----:B------:R-:W-:-:S04]  /*28670*/  MOV R3, 0x0 ;  /* 0x0000000000037802 */ /* 0x000fc80000000f00 */
[----:B-12345:R-:W-:Y:S05]  /*28680*/  @P2 RET.REL.NODEC R2 `(_ZN5flash24flash_fwd_splitkv_kernelI23Flash_fwd_kernel_traitsILi128ELi64ELi128ELi4ELb0ELb0EN7cutlass6half_tE19Flash_kernel_traitsILi128ELi64ELi128ELi4ES3_EELb1ELb0ELb0ELb0ELb0ELb1ELb1ELb1EEEvNS_16Flash_fwd_paramsE) ;  /* 0xfffffd78025c2950 */ /* 0x03efea0003c3ffff */
[-C--:B------:R-:W-:Y:S01]  /*28690*/  ISETP.GE.AND P1, PT, R10, R8.reuse, PT ;  /* 0x000000080a00720c */ /* 0x080fe20003f26270 */
[----:B------:R-:W-:Y:S01]  /*286a0*/  IMAD.MOV.U32 R2, RZ, RZ, R242 ;  /* 0x000000ffff027224 */ /* 0x000fe200078e00f2 */
[----:B------:R-:W-:Y:S01]  /*286b0*/  ISETP.GE.AND P0, PT, R0, R8, PT ;  /* 0x000000080000720c */ /* 0x000fe20003f06270 */
[----:B------:R-:W-:-:S10]  /*286c0*/  IMAD.MOV.U32 R3, RZ, RZ, 0x0 ;  /* 0x00000000ff037424 */ /* 0x000fd400078e00ff */
[----:B------:R-:W-:Y:S02]  /*286d0*/  @!P1 R2UR UR4, R6 ;  /* 0x00000000060492ca */ /* 0x000fe400000e0000 */
[----:B------:R-:W-:-:S13]  /*286e0*/  @!P1 R2UR UR5, R7 ;  /* 0x00000000070592ca */ /* 0x000fda00000e0000 */
[----:B------:R1:W-:Y:S02]  /*286f0*/  @!P1 ST.E.128 desc[UR4][R12.64+0x7000], R48 ;  /* 0x007000300c009985 */ /* 0x0003e4000c101d04 */
[----:B-1----:R-:W-:Y:S05]  /*28700*/  @P0 RET.REL.NODEC R2 `(_ZN5flash24flash_fwd_splitkv_kernelI23Flash_fwd_kernel_traitsILi128ELi64ELi128ELi4ELb0ELb0EN7cutlass6half_tE19Flash_kernel_traitsILi128ELi64ELi128ELi4ES3_EELb1ELb0ELb0ELb0ELb0ELb1ELb1ELb1EEEvNS_16Flash_fwd_paramsE) ;  /* 0xfffffd78023c0950 */ /* 0x002fea0003c3ffff */
[----:B------:R-:W-:Y:S01]  /*28710*/  R2UR UR4, R6 ;  /* 0x00000000060472ca */ /* 0x000fe200000e0000 */
[----:B------:R-:W-:Y:S01]  /*28720*/  IMAD.MOV.U32 R243, RZ, RZ, 0x0 ;  /* 0x00000000fff37424 */ /* 0x000fe200078e00ff */
[----:B------:R-:W-:-:S13]  /*28730*/  R2UR UR5, R7 ;  /* 0x00000000070572ca */ /* 0x000fda00000e0000 */
[----:B------:R1:W-:Y:S02]  /*28740*/  ST.E.128 desc[UR4][R12.64+0x7100], R16 ;  /* 0x007100100c007985 */ /* 0x0003e4000c101d04 */
[----:B-1----:R-:W-:Y:S05]  /*28750*/  RET.REL.NODEC R242 `(_ZN5flash24flash_fwd_splitkv_kernelI23Flash_fwd_kernel_traitsILi128ELi64ELi128ELi4ELb0ELb0EN7cutlass6half_tE19Flash_kernel_traitsILi128ELi64ELi128ELi4ES3_EELb1ELb0ELb0ELb0ELb0ELb1ELb1ELb1EEEvNS_16Flash_fwd_paramsE) ;  /* 0xfffffd78f2287950 */ /* 0x002fea0003c3ffff */
.L_x_2287:
[----:B------:R-:W-:Y:S01]  /*28760*/  MOV R10, 0x1f ;  /* 0x0000001f000a7802 */ /* 0x000fe20000000f00 */
[----:B------:R-:W-:Y:S01]  /*28770*/  IMAD.MOV.U32 R11, RZ, RZ, 0x2 ;  /* 0x00000002ff0b7424 */ /* 0x000fe200078e00ff */
[----:B-----5:R-:W-:Y:S01]  /*28780*/  MOV R13, R16 ;  /* 0x00000010000d7202 */ /* 0x020fe20000000f00 */
[----:B------:R-:W-:-:S07]  /*28790*/  IMAD.MOV.U32 R12, RZ, RZ, -0x1 ;  /* 0xffffffffff0c7424 */ /* 0x000fce00078e00ff */
[----:B-1----:R-:W-:Y:S05]  /*287a0*/  WARPSYNC.COLLECTIVE R12, `(.L_x_2304) ;  /* 0x000000000c087348 */ /* 0x002fea0003c00000 */
[----:B------:R2:W3:Y:S02]  /*287b0*/  SHFL.BFLY P0, R10, R13, R11, R10 ;  /* 0x0c00000b0d0a7389 */ /* 0x0004e4000000000a */
[----:B-123--:R-:W-:Y:S01]  /*287c0*/  ENDCOLLECTIVE ;  /* 0x000000000000791b */ /* 0x00efe20003800000 */
.L_x_2304:
        /* <DEDUP_REMOVED lines=8> */
.L_x_2305:
[----:B------:R-:W-:Y:S01]  /*28850*/  MOV R14, R10 ;  /* 0x0000000a000e7202 */ /* 0x000fe20000000f00 */
[----:B------:R-:W-:Y:S01]  /*28860*/  IMAD.MOV.U32 R13, RZ, RZ, R252 ;  /* 0x000000ffff0d7224 */ /* 0x000fe200078e00fc */
[----:B------:R-:W-:Y:S02]  /*28870*/  MOV R10, 0x1f ;  /* 0x0000001f000a7802 */ /* 0x000fe40000000f00 */
[----:B------:R-:W-:-:S07]  /*28880*/  MOV R11, 0x2 ;  /* 0x00000002000b7802 */ /* 0x000fce0000000f00 */
[----:B------:R-:W-:Y:S05]  /*28890*/  WARPSYNC.COLLECTIVE R12, `(.L_x_2306) ;  /* 0x000000000c087348 */ /* 0x000fea0003c00000 */
[----:B------:R1:W2:Y:S02]  /*288a0*/  SHFL.BFLY P0, R10, R13, R11, R10 ;  /* 0x0c00000b0d0a7389 */ /* 0x0002a4000000000a */
[----:B-12---:R-:W-:Y:S01]  /*288b0*/  ENDCOLLECTIVE ;  /* 0x000000000000791b */ /* 0x006fe20003800000 */
.L_x_2306:
[----:B------:R-:W-:Y:S01]  /*288c0*/  FADD.FTZ R252, R10, R252 ;  /* 0x000000fc0afc7221 */ /* 0x000fe20000010000 */
[----:B------:R-:W-:Y:S02]  /*288d0*/  MOV R10, 0x1f ;  /* 0x0000001f000a7802 */ /* 0x000fe40000000f00 */
[----:B------:R-:W-:Y:S01]  /*288e0*/  MOV R11, 0x1 ;  /* 0x00000001000b7802 */ /* 0x000fe20000000f00 */
[----:B------:R-:W-:-:S07]  /*288f0*/  IMAD.MOV.U32 R13, RZ, RZ, R252 ;  /* 0x000000ffff0d7224 */ /* 0x000fce00078e00fc */
[----:B------:R-:W-:Y:S05]  /*28900*/  WARPSYNC.COLLECTIVE R12, `(.L_x_2307) ;  /* 0x000000000c087348 */ /* 0x000fea0003c00000 */
[----:B------:R1:W2:Y:S02]  /*28910*/  SHFL.BFLY P0, R10, R13, R11, R10 ;  /* 0x0c00000b0d0a7389 */ /* 0x0002a4000000000a */
[----:B-12---:R-:W-:Y:S01]  /*28920*/  ENDCOLLECTIVE ;  /* 0x000000000000791b */ /* 0x006fe20003800000 */
.L_x_2307:
[----:B------:R-:W-:Y:S01]  /*28930*/  FADD.FTZ R11, R15, R14 ;  /* 0x0000000e0f0b7221 */ /* 0x000fe20000010000 */
[----:B------:R-:W-:Y:S06]  /*28940*/  BRA `(.L_x_2308) ;  /* 0xffffffe8002c7947 */ /* 0x000fec000383ffff */
.L_x_2309:
        /* <DEDUP_REMOVED lines=11> */
.L_x_8329:


//--------------------- .text._ZN5flash24flash_fwd_splitkv_kernelI23Flash_fwd_kernel_traitsILi128ELi64ELi128ELi4ELb0ELb0EN7cutlass6half_tE19Flash_kernel_traitsILi128ELi64ELi128ELi4ES3_EELb1ELb0ELb0ELb1ELb1ELb0ELb0ELb0EEEvNS_16Flash_fwd_paramsE --------------------------
	.section	.text._ZN5flash24flash_fwd_splitkv_kernelI23Flash_fwd_kernel_traitsILi128ELi64ELi128ELi4ELb0ELb0EN7cutlass6half_tE19Flash_kernel_traitsILi128ELi64ELi128ELi4ES3_EELb1ELb0ELb0ELb1ELb1ELb0ELb0ELb0EEEvNS_16Flash_fwd_paramsE,"ax",@progbits
	.align	128
        .global         _ZN5flash24flash_fwd_splitkv_kernelI23Flash_fwd_kernel_traitsILi128ELi64ELi128ELi4ELb0ELb0EN7cutlass6half_tE19Flash_kernel_traitsILi128ELi64ELi128ELi4ES3_EELb1ELb0ELb0ELb1ELb1ELb0ELb0ELb0EEEvNS_16Flash_fwd_paramsE
        .type           _ZN5flash24flash_fwd_splitkv_kernelI23Flash_fwd_kernel_traitsILi128ELi64ELi128ELi4ELb0ELb0EN7cutlass6half_tE19Flash_kernel_traitsILi128ELi64ELi128ELi4ES3_EELb1ELb0ELb0ELb1ELb1ELb0ELb0ELb0EEEvNS_16Flash_fwd_paramsE,@function
        .size           _ZN5flash24flash_fwd_splitkv_kernelI23Flash_fwd_kernel_traitsILi128ELi64ELi128ELi4ELb0ELb0EN7cutlass6half_tE19Flash_kernel_traitsILi128ELi64ELi128ELi4ES3_EELb1ELb0ELb0ELb1ELb1ELb0ELb0ELb0EEEvNS_16Flash_fwd_paramsE,(.L_x_8370 - _ZN5flash24flash_fwd_splitkv_kernelI23Flash_fwd_kernel_traitsILi128ELi64ELi128ELi4ELb0ELb0EN7cutlass6half_tE19Flash_kernel_traitsILi128ELi64ELi128ELi4ES3_EELb1ELb0ELb0ELb1ELb1ELb0ELb0ELb0EEEvNS_16Flash_fwd_paramsE)
        .other          _ZN5flash24flash_fwd_splitkv_kernelI23Flash_fwd_kernel_traitsILi128ELi64ELi128ELi4ELb0ELb0EN7cutlass6half_tE19Flash_kernel_traitsILi128ELi64ELi128ELi4ES3_EELb1ELb0ELb0ELb1ELb1ELb0ELb0ELb0EEEvNS_16Flash_fwd_paramsE,@"STO_CUDA_ENTRY STV_DEFAULT"
_ZN5flash24flash_fwd_splitkv_kernelI23Flash_fwd_kernel_traitsILi128ELi64ELi128ELi4ELb0ELb0EN7cutlass6half_tE19Flash_kernel_traitsILi128ELi64ELi128ELi4ES3_EELb1ELb0ELb0ELb1ELb1ELb0ELb0ELb0EEEvNS_16Flash_fwd_paramsE:
.text._ZN5flash24flash_fwd_splitkv_kernelI23Flash_fwd_kernel_traitsILi128ELi64ELi128ELi4ELb0ELb0EN7cutlass6half_tE19Flash_kernel_traitsILi128ELi64ELi128ELi4ES3_EELb1ELb0ELb0ELb1ELb1ELb0ELb0ELb0EEEvNS_16Flash_fwd_paramsE:
[----:B------:R-:W-:Y:S08]  /*0000*/  LDC R1, c[0x0][0x28] ;  /* 0x00000a00ff017b82 */ /* 0x000ff00000000800 */
[----:B------:R-:W1:Y:S01]  /*0010*/  LDC.64 R4, c[0x0][0x300] ;  /* 0x0000c000ff047b82 */ /* 0x000e620000000a00 */
[----:B------:R-:W2:Y:S01]  /*0020*/  S2R R12, SR_CTAID.Y ;  /* 0x00000000000c7919 */ /* 0x000ea20000002600 */
[----:B------:R-:W-:Y:S01]  /*0030*/  IMAD.MOV.U32 R19, RZ, RZ, RZ ;  /* 0x000000ffff137224 */ /* 0x000fe200078e00ff */
[----:B------:R-:W-:Y:S01]  /*0040*/  ULDC.64 UR18, c[0x0][0x208] ;  /* 0x0000820000127ab9 */ /* 0x000fe20000000a00 */
[----:B------:R-:W-:-:S04]  /*0050*/  ULDC UR17, c[0x0][0x2c4] ;  /* 0x0000b10000117ab9 */ /* 0x000fc80000000800 */
[----:B------:R-:W3:Y:S01]  /*0060*/  LDC.64 R2, c[0x0][0x308] ;  /* 0x0000c200ff027b82 */ /* 0x000ee20000000a00 */
[----:B-1----:R-:W-:-:S04]  /*0070*/  ISETP.NE.U32.AND P0, PT, R4, RZ, PT ;  /* 0x000000ff0400720c */ /* 0x002fc80003f05070 */
[----:B------:R-:W-:Y:S02]  /*0080*/  ISETP.NE.AND.EX P0, PT, R5, RZ, PT, P0 ;  /* 0x000000ff0500720c */ /* 0x000fe40003f05300 */
[----:B---3--:R-:W-:-:S04]  /*0090*/  ISETP.NE.U32.AND P2, PT, R2, RZ, PT ;  /* 0x000000ff0200720c */ /* 0x008fc80003f45070 */
[----:B------:R-:W-:-:S07]  /*00a0*/  ISETP.NE.AND.EX P2, PT, R3, RZ, PT, P2 ;  /* 0x000000ff0300720c */ /* 0x000fce0003f45320 */
[----:B------:R-:W2:Y:S08]  /*00b0*/  @P0 LDC.64 R4, c[0x0][0x300] ;  /* 0x0000c000ff040b82 */ /* 0x000eb00000000a00 */
[----:B------:R-:W1:Y:S01]  /*00c0*/  @P2 LDC.64 R2, c[0x0][0x308] ;  /* 0x0000c200ff022b82 */ /* 0x000e620000000a00 */
[C---:B--2---:R-:W-:Y:S01]  /*00d0*/  @P0 IMAD.WIDE R8, R12.reuse, 0x4, R4 ;  /* 0x000000040c080825 */ /* 0x044fe200078e0204 */
[----:B------:R-:W2:Y:S06]  /*00e0*/  S2R R25, SR_CTAID.X ;  /* 0x0000000000197919 */ /* 0x000eac0000002500 */
[----:B------:R-:W3:Y:S01]  /*00f0*/  @!P2 LDC.64 R4, c[0x0][0x318] ;  /* 0x0000c600ff04ab82 */ /* 0x000ee20000000a00 */
[----:B------:R-:W4:Y:S01]  /*0100*/  @P0 LDG.E R19, desc[UR18][R8.64] ;  /* 0x0000001208130981 */ /* 0x000f22000c1e1900 */
[----:B-1----:R-:W-:-:S06]  /*0110*/  @P2 IMAD.WIDE R10, R12, 0x4, R2 ;  /* 0x000000040c0a2825 */ /* 0x002fcc00078e0202 */
[----:B------:R-:W1:Y:S01]  /*0120*/  @!P2 LDC.64 R2, c[0x0][0x2c8] ;  /* 0x0000b200ff02ab82 */ /* 0x000e620000000a00 */
[----:B------:R-:W4:Y:S01]  /*0130*/  @P2 LDG.E R6, desc[UR18][R10.64] ;  /* 0x000000120a062981 */ /* 0x000f22000c1e1900 */
[----:B--2---:R-:W-:-:S05]  /*0140*/  IMAD.SHL.U32 R39, R25, 0x40, RZ ;  /* 0x0000004019277824 */ /* 0x004fca00078e00ff */
[----:B------:R-:W-:Y:S02]  /*0150*/  ISETP.GE.AND P1, PT, R39, UR17, PT ;  /* 0x0000001127007c0c */ /* 0x000fe4000bf26270 */
[----:B---3--:R-:W-:-:S04]  /*0160*/  @!P2 ISETP.NE.U32.AND P0, PT, R4, RZ, PT ;  /* 0x000000ff0400a20c */ /* 0x008fc80003f05070 */
[----:B------:R-:W-:-:S04]  /*0170*/  @!P2 ISETP.NE.AND.EX P0, PT, R5, RZ, PT, P0 ;  /* 0x000000ff0500a20c */ /* 0x000fc80003f05300 */
[----:B-1----:R-:W-:Y:S01]  /*0180*/  @!P2 SEL R0, R3, RZ, P0 ;  /* 0x000000ff0300a207 */ /* 0x002fe20000000000 */
[----:B----4-:R-:W-:Y:S02]  /*0190*/  @P2 IMAD.IADD R6, R6, 0x1, -R19 ;  /* 0x0000000106062824 */ /* 0x010fe400078e0a13 */
[----:B------:R-:W-:Y:S06]  /*01a0*/  @P1 EXIT ;  /* 0x000000000000194d */ /* 0x000fec0003800000 */
[----:B------:R-:W-:Y:S01]  /*01b0*/  VIADD R3, R39, 0xbf ;  /* 0x000000bf27037836 */ /* 0x000fe20000000000 */
[----:B------:R-:W-:Y:S01]  /*01c0*/  @!P2 IADD3 R6, R0, R2, -R19 ;  /* 0x000000020006a210 */ /* 0x000fe20007ffe813 */
[----:B------:R-:W-:Y:S01]  /*01d0*/  ULDC UR5, c[0x0][0x2c8] ;  /* 0x0000b20000057ab9 */ /* 0x000fe20000000800 */
[----:B------:R-:W-:Y:S01]  /*01e0*/  ULDC UR16, c[0x0][0x398] ;  /* 0x0000e60000107ab9 */ /* 0x000fe20000000800 */
[----:B------:R-:W-:Y:S01]  /*01f0*/  UIADD3 UR5, UR5, 0x7f, URZ ;  /* 0x0000007f05057890 */ /* 0x000fe2000fffe03f */
[C---:B------:R-:W-:Y:S01]  /*0200*/  IADD3 R3, R6.reuse, -UR17, R3 ;  /* 0x8000001106037c10 */ /* 0x040fe2000fffe003 */
[----:B------:R-:W-:Y:S01]  /*0210*/  VIADD R5, R6, 0x7f ;  /* 0x0000007f06057836 */ /* 0x000fe20000000000 */
[----:B------:R-:W1:Y:S01]  /*0220*/  S2R R11, SR_CTAID.Z ;  /* 0x00000000000b7919 */ /* 0x000e620000002700 */
[----:B------:R-:W-:Y:S02]  /*0230*/  USHF.R.S32.HI UR4, URZ, 0x1f, UR5 ;  /* 0x0000001f3f047899 */ /* 0x000fe40008011405 */
[----:B------:R-:W-:Y:S01]  /*0240*/  VIADD R3, R3, UR16 ;  /* 0x0000001003037c36 */ /* 0x000fe20008000000 */
[----:B------:R-:W-:Y:S01]  /*0250*/  SHF.R.S32.HI R2, RZ, 0x1f, R5 ;  /* 0x0000001fff027819 */ /* 0x000fe20000011405 */
[----:B------:R-:W-:Y:S01]  /*0260*/  ULEA.HI UR4, UR4, UR5, URZ, 0x7 ;  /* 0x0000000504047291 */ /* 0x000fe2000f8f383f */
[----:B------:R-:W2:Y:S02]  /*0270*/  S2R R7, SR_TID.X ;  /* 0x0000000000077919 */ /* 0x000ea40000002100 */
[----:B------:R-:W-:Y:S01]  /*0280*/  SHF.R.S32.HI R0, RZ, 0x1f, R3 ;  /* 0x0000001fff007819 */ /* 0x000fe20000011403 */
[----:B------:R-:W-:Y:S01]  /*0290*/  USHF.R.S32.HI UR4, URZ, 0x7, UR4 ;  /* 0x000000073f047899 */ /* 0x000fe20008011404 */
[----:B------:R-:W-:-:S02]  /*02a0*/  LEA.HI R2, R2, R5, RZ, 0x7 ;  /* 0x0000000502027211 */ /* 0x000fc400078f38ff */
[----:B------:R-:W-:Y:S02]  /*02b0*/  LEA.HI R0, R0, R3, RZ, 0x7 ;  /* 0x0000000300007211 */ /* 0x000fe400078f38ff */
[----:B------:R-:W-:Y:S02]  /*02c0*/  SHF.R.S32.HI R2, RZ, 0x7, R2 ;  /* 0x00000007ff027819 */ /* 0x000fe40000011402 */
[----:B------:R-:W-:-:S04]  /*02d0*/  SHF.R.S32.HI R3, RZ, 0x7, R0 ;  /* 0x00000007ff037819 */ /* 0x000fc80000011400 */
[----:B------:R-:W-:-:S04]  /*02e0*/  VIMNMX3 R36, R2, UR4, R3, PT ;  /* 0x0000000402247c0f */ /* 0x000fc8000b800103 */
[----:B------:R-:W-:-:S13]  /*02f0*/  ISETP.GT.AND P0, PT, R36, RZ, PT ;  /* 0x000000ff2400720c */ /* 0x000fda0003f04270 */
[----:B-1----:R-:W-:Y:S05]  /*0300*/  @P0 BRA `(.L_x_2310) ;  /* 0x0000000400340947 */ /* 0x002fea0003800000 */
[----:B--2---:R-:W-:Y:S01]  /*0310*/  SHF.R.S32.HI R2, RZ, 0x1f, R7 ;  /* 0x0000001fff027819 */ /* 0x004fe20000011407 */
[----:B------:R-:W-:Y:S01]  /*0320*/  ULDC.64 UR6, c[0x0][0x298] ;  /* 0x0000a60000067ab9 */ /* 0x000fe20000000a00 */
[----:B------:R-:W-:Y:S01]  /*0330*/  SHF.R.S32.HI R0, RZ, 0x1f, R39 ;  /* 0x0000001fff007819 */ /* 0x000fe20000011427 */
[----:B------:R-:W-:Y:S01]  /*0340*/  ULDC.64 UR4, c[0x0][0x290] ;  /* 0x0000a40000047ab9 */ /* 0x000fe20000000a00 */
[----:B------:R-:W-:Y:S01]  /*0350*/  LEA.HI R2, R2, R7, RZ, 0x3 ;  /* 0x0000000702027211 */ /* 0x000fe200078f18ff */
[----:B------:R-:W-:Y:S01]  /*0360*/  ULDC UR8, c[0x0][0x270] ;  /* 0x00009c0000087ab9 */ /* 0x000fe20000000800 */
[----:B------:R-:W-:Y:S01]  /*0370*/  SHF.R.S32.HI R3, RZ, 0x1f, R12 ;  /* 0x0000001fff037819 */ /* 0x000fe2000001140c */
[----:B------:R-:W-:Y:S01]  /*0380*/  IMAD R0, R0, UR6, RZ ;  /* 0x0000000600007c24 */ /* 0x000fe2000f8e02ff */
[----:B------:R-:W-:Y:S01]  /*0390*/  LOP3.LUT R4, R2, 0x1ffffff8, RZ, 0xc0, !PT ;  /* 0x1ffffff802047812 */ /* 0x000fe200078ec0ff */
[----:B------:R-:W-:Y:S01]  /*03a0*/  UIMAD.WIDE.U32 UR10, UR6, 0x20, URZ ;  /* 0x00000020060a78a5 */ /* 0x000fe2000f8e003f */
[----:B------:R-:W-:Y:S01]  /*03b0*/  SHF.R.S32.HI R2, RZ, 0x3, R2 ;  /* 0x00000003ff027819 */ /* 0x000fe20000011402 */
[----:B------:R-:W-:Y:S01]  /*03c0*/  IMAD R0, R39, UR7, R0 ;  /* 0x0000000727007c24 */ /* 0x000fe2000f8e0200 */
[C---:B------:R-:W-:Y:S01]  /*03d0*/  LOP3.LUT P4, RZ, R7.reuse, 0x7, RZ, 0xc0, !PT ;  /* 0x0000000707ff7812 */ /* 0x040fe2000788c0ff */
[----:B------:R-:W-:Y:S01]  /*03e0*/  IMAD.IADD R4, R7, 0x1, -R4 ;  /* 0x0000000107047824 */ /* 0x000fe200078e0a04 */
[----:B------:R-:W-:Y:S01]  /*03f0*/  SHF.R.S32.HI R6, RZ, 0x1f, R2 ;  /* 0x0000001fff067819 */ /* 0x000fe20000011402 */
[----:B------:R-:W-:-:S02]  /*0400*/  IMAD R3, R3, UR4, RZ ;  /* 0x0000000403037c24 */ /* 0x000fc4000f8e02ff */
[----:B------:R-:W-:Y:S02]  /*0410*/  IMAD.SHL.U32 R4, R4, 0x8, RZ ;  /* 0x0000000804047824 */ /* 0x000fe400078e00ff */
[----:B------:R-:W-:-:S03]  /*0420*/  IMAD R3, R12, UR5, R3 ;  /* 0x000000050c037c24 */ /* 0x000fc6000f8e0203 */
[----:B------:R-:W-:-:S03]  /*0430*/  SHF.R.S32.HI R5, RZ, 0x1f, R4 ;  /* 0x0000001fff057819 */ /* 0x000fc60000011404 */
[----:B------:R-:W-:-:S04]  /*0440*/  IMAD.WIDE.U32 R4, R39, UR6, R4 ;  /* 0x0000000627047c25 */ /* 0x000fc8000f8e0004 */
[----:B------:R-:W-:Y:S01]  /*0450*/  IMAD.IADD R5, R5, 0x1, R0 ;  /* 0x0000000105057824 */ /* 0x000fe200078e0200 */
[----:B------:R-:W-:Y:S01]  /*0460*/  SHF.R.S32.HI R0, RZ, 0x1f, R11 ;  /* 0x0000001fff007819 */ /* 0x000fe2000001140b */
[----:B------:R-:W-:Y:S01]  /*0470*/  IMAD.WIDE.U32 R4, R12, UR4, R4 ;  /* 0x000000040c047c25 */ /* 0x000fe2000f8e0004 */
[----:B------:R-:W-:-:S03]  /*0480*/  ULDC.64 UR4, c[0x0][0x2a0] ;  /* 0x0000a80000047ab9 */ /* 0x000fc60000000a00 */
[----:B------:R-:W-:Y:S02]  /*0490*/  IMAD.IADD R5, R5, 0x1, R3 ;  /* 0x0000000105057824 */ /* 0x000fe400078e0203 */
[----:B------:R-:W-:Y:S02]  /*04a0*/  IMAD R0, R0, UR4, RZ ;  /* 0x0000000400007c24 */ /* 0x000fe4000f8e02ff */
[----:B------:R-:W-:Y:S01]  /*04b0*/  IMAD R12, R12, UR8, R11 ;  /* 0x000000080c0c7c24 */ /* 0x000fe2000f8e020b */
[----:B------:R-:W-:Y:S01]  /*04c0*/  USHF.L.U32 UR8, UR7, 0x5, URZ ;  /* 0x0000000507087899 */ /* 0x000fe2000800063f */
[C---:B------:R-:W-:Y:S02]  /*04d0*/  IMAD R0, R11.reuse, UR5, R0 ;  /* 0x000000050b007c24 */ /* 0x040fe4000f8e0200 */
[----:B------:R-:W-:Y:S01]  /*04e0*/  IMAD.WIDE.U32 R8, R11, UR4, R4 ;  /* 0x000000040b087c25 */ /* 0x000fe2000f8e0004 */
[----:B------:R-:W-:Y:S01]  /*04f0*/  ULDC.64 UR4, c[0x0][0x2b0] ;  /* 0x0000ac0000047ab9 */ /* 0x000fe20000000a00 */
[----:B------:R-:W-:-:S02]  /*0500*/  UIADD3 UR8, UR11, UR8, URZ ;  /* 0x000000080b087290 */ /* 0x000fc4000fffe03f */
[----:B------:R-:W-:Y:S01]  /*0510*/  IMAD R3, R12, UR17, R39 ;  /* 0x000000110c037c24 */ /* 0x000fe2000f8e0227 */
[----:B------:R-:W-:Y:S01]  /*0520*/  IADD3 R39, -R39, UR17, RZ ;  /* 0x0000001127277c10 */ /* 0x000fe2000fffe1ff */
[----:B------:R-:W-:Y:S02]  /*0530*/  IMAD.IADD R9, R9, 0x1, R0 ;  /* 0x0000000109097824 */ /* 0x000fe400078e0200 */
[----:B------:R-:W-:Y:S01]  /*0540*/  IMAD R5, R6, UR6, RZ ;  /* 0x0000000606057c24 */ /* 0x000fe2000f8e02ff */
[----:B------:R-:W-:Y:S01]  /*0550*/  IADD3 R4, P0, R3, R2, RZ ;  /* 0x0000000203047210 */ /* 0x000fe20007f1e0ff */
[----:B------:R-:W-:-:S03]  /*0560*/  IMAD.WIDE.U32 R8, R2, UR6, R8 ;  /* 0x0000000602087c25 */ /* 0x000fc6000f8e0008 */
[----:B------:R-:W-:Y:S01]  /*0570*/  LEA.HI.X.SX32 R3, R3, R6, 0x1, P0 ;  /* 0x0000000603037211 */ /* 0x000fe200000f0eff */
[C---:B------:R-:W-:Y:S01]  /*0580*/  IMAD R5, R2.reuse, UR7, R5 ;  /* 0x0000000702057c24 */ /* 0x040fe2000f8e0205 */
[----:B------:R-:W-:Y:S01]  /*0590*/  ULDC.64 UR6, c[0x0][0x280] ;  /* 0x0000a00000067ab9 */ /* 0x000fe20000000a00 */
[----:B------:R-:W-:Y:S01]  /*05a0*/  VIADD R0, R2, 0x10 ;  /* 0x0000001002007836 */ /* 0x000fe20000000000 */
[----:B------:R-:W-:Y:S01]  /*05b0*/  LEA R6, P1, R8, UR6, 0x1 ;  /* 0x0000000608067c11 */ /* 0x000fe2000f8208ff */
[----:B------:R-:W-:Y:S01]  /*05c0*/  IMAD.IADD R5, R9, 0x1, R5 ;  /* 0x0000000109057824 */ /* 0x000fe200078e0205 */
[----:B------:R-:W-:Y:S02]  /*05d0*/  LEA R10, P0, R4, UR4, 0x2 ;  /* 0x00000004040a7c11 */ /* 0x000fe4000f8010ff */
[----:B------:R-:W-:Y:S01]  /*05e0*/  ISETP.GE.OR P3, PT, R0, R39, P4 ;  /* 0x000000270000720c */ /* 0x000fe20002766670 */
[----:B------:R-:W-:Y:S01]  /*05f0*/  VIADD R0, R2, 0x20 ;  /* 0x0000002002007836 */ /* 0x000fe20000000000 */
[----:B------:R-:W-:-:S02]  /*0600*/  LEA.HI.X R7, R8, UR7, R5, 0x1, P1 ;  /* 0x0000000708077c11 */ /* 0x000fc400088f0c05 */
[----:B------:R-:W-:Y:S02]  /*0610*/  IADD3 R8, P1, R6, UR10, RZ ;  /* 0x0000000a06087c10 */ /* 0x000fe4000ff3e0ff */
[----:B------:R-:W-:Y:S01]  /*0620*/  LEA.HI.X R11, R4, UR5, R3, 0x2, P0 ;  /* 0x00000005040b7c11 */ /* 0x000fe200080f1403 */
[----:B------:R1:W-:Y:S01]  /*0630*/  STG.E.128 desc[UR18][R6.64], RZ ;  /* 0x000000ff06007986 */ /* 0x0003e2000c101d12 */
[-C--:B------:R-:W-:Y:S02]  /*0640*/  ISETP.GE.OR P2, PT, R0, R39.reuse, P4 ;  /* 0x000000270000720c */ /* 0x080fe40002746670 */
[CC--:B------:R-:W-:Y:S01]  /*0650*/  ISETP.GE.OR P0, PT, R2.reuse, R39.reuse, P4 ;  /* 0x000000270200720c */ /* 0x0c0fe20002706670 */
[----:B------:R-:W-:Y:S01]  /*0660*/  VIADD R2, R2, 0x30 ;  /* 0x0000003002027836 */ /* 0x000fe20000000000 */
[----:B------:R-:W-:Y:S01]  /*0670*/  IADD3.X R9, R7, UR8, RZ, P1, !PT ;  /* 0x0000000807097c10 */ /* 0x000fe20008ffe4ff */
[----:B------:R-:W-:Y:S01]  /*0680*/  @!P3 IMAD.MOV.U32 R5, RZ, RZ, 0x7f800000 ;  /* 0x7f800000ff05b424 */ /* 0x000fe200078e00ff */
[----:B------:R-:W-:Y:S01]  /*0690*/  IADD3 R16, P1, R8, UR10, RZ ;  /* 0x0000000a08107c10 */ /* 0x000fe2000ff3e0ff */
[----:B------:R1:W-:Y:S01]  /*06a0*/  STG.E.128 desc[UR18][R6.64+0x80], RZ ;  /* 0x000080ff06007986 */ /* 0x0003e2000c101d12 */
[----:B------:R-:W-:-:S02]  /*06b0*/  ISETP.GE.OR P4, PT, R2, R39, P4 ;  /* 0x000000270200720c */ /* 0x000fc40002786670 */
[----:B------:R-:W-:Y:S01]  /*06c0*/  IADD3.X R17, R9, UR8, RZ, P1, !PT ;  /* 0x0000000809117c10 */ /* 0x000fe20008ffe4ff */
[----:B------:R1:W-:Y:S01]  /*06d0*/  STG.E.128 desc[UR18][R8.64], RZ ;  /* 0x000000ff08007986 */ /* 0x0003e2000c101d12 */
[----:B------:R-:W-:Y:S01]  /*06e0*/  IADD3 R14, P1, R16, UR10, RZ ;  /* 0x0000000a100e7c10 */ /* 0x000fe2000ff3e0ff */
[----:B------:R-:W-:Y:S02]  /*06f0*/  @!P2 IMAD.MOV.U32 R3, RZ, RZ, 0x7f800000 ;  /* 0x7f800000ff03a424 */ /* 0x000fe400078e00ff */
[----:B------:R-:W-:Y:S01]  /*0700*/  @!P0 IMAD.MOV.U32 R13, RZ, RZ, 0x7f800000 ;  /* 0x7f800000ff0d8424 */ /* 0x000fe200078e00ff */
[----:B------:R-:W-:Y:S01]  /*0710*/  IADD3.X R15, R17, UR8, RZ, P1, !PT ;  /* 0x00000008110f7c10 */ /* 0x000fe20008ffe4ff */
[----:B------:R1:W-:Y:S04]  /*0720*/  STG.E.128 desc[UR18][R8.64+0x80], RZ ;  /* 0x000080ff08007986 */ /* 0x0003e8000c101d12 */
[----:B------:R1:W-:Y:S04]  /*0730*/  STG.E.128 desc[UR18][R16.64], RZ ;  /* 0x000000ff10007986 */ /* 0x0003e8000c101d12 */
[----:B------:R1:W-:Y:S04]  /*0740*/  STG.E.128 desc[UR18][R16.64+0x80], RZ ;  /* 0x000080ff10007986 */ /* 0x0003e8000c101d12 */
[----:B------:R1:W-:Y:S04]  /*0750*/  STG.E.128 desc[UR18][R14.64], RZ ;  /* 0x000000ff0e007986 */ /* 0x0003e8000c101d12 */
[----:B------:R1:W-:Y:S04]  /*0760*/  STG.E.128 desc[UR18][R14.64+0x80], RZ ;  /* 0x000080ff0e007986 */ /* 0x0003e8000c101d12 */
[----:B------:R1:W-:Y:S04]  /*0770*/  @!P0 STG.E desc[UR18][R10.64], R13 ;  /* 0x0000000d0a008986 */ /* 0x0003e8000c101912 */
[----:B------:R1:W-:Y:S04]  /*0780*/  @!P3 STG.E desc[UR18][R10.64+0x40], R5 ;  /* 0x000040050a00b986 */ /* 0x0003e8000c101912 */
[----:B------:R1:W-:Y:S01]  /*0790*/  @!P2 STG.E desc[UR18][R10.64+0x80], R3 ;  /* 0x000080030a00a986 */ /* 0x0003e2000c101912 */
[----:B------:R-:W-:Y:S05]  /*07a0*/  @P4 EXIT ;  /* 0x000000000000494d */ /* 0x000fea0003800000 */
[----:B-1----:R-:W-:-:S05]  /*07b0*/  MOV R3, 0x7f800000 ;  /* 0x7f80000000037802 */ /* 0x002fca0000000f00 */
[----:B------:R-:W-:Y:S01]  /*07c0*/  STG.E desc[UR18][R10.64+0xc0], R3 ;  /* 0x0000c0030a007986 */ /* 0x000fe2000c101912 */
[----:B------:R-:W-:Y:S05]  /*07d0*/  EXIT ;  /* 0x000000000000794d */ /* 0x000fea0003800000 */
.L_x_2310:
[----:B------:R-:W1:Y:S01]  /*07e0*/  LDC.64 R2, c[0x0][0x368] ;  /* 0x0000da00ff027b82 */ /* 0x000e620000000a00 */
[----:B------:R-:W-:Y:S01]  /*07f0*/  IMAD.MOV.U32 R13, RZ, RZ, R12 ;  /* 0x000000ffff0d7224 */ /* 0x000fe200078e000c */
[----:B------:R-:W-:Y:S01]  /*0800*/  ULDC.64 UR4, c[0x0][0x370] ;  /* 0x0000dc0000047ab9 */ /* 0x000fe20000000a00 */
[----:B-1----:R-:W-:-:S04]  /*0810*/  ISETP.NE.U32.AND P0, PT, R2, RZ, PT ;  /* 0x000000ff0200720c */ /* 0x002fc80003f05070 */
[----:B------:R-:W-:-:S13]  /*0820*/  ISETP.NE.AND.EX P0, PT, R3, RZ, PT, P0 ;  /* 0x000000ff0300720c */ /* 0x000fda0003f05300 */
[----:B------:R-:W1:Y:S02]  /*0830*/  @P0 LDC.64 R2, c[0x0][0x368] ;  /* 0x0000da00ff020b82 */ /* 0x000e640000000a00 */
[----:B-1----:R-:W-:-:S05]  /*0840*/  @P0 IMAD.WIDE R2, R12, 0x4, R2 ;  /* 0x000000040c020825 */ /* 0x002fca00078e0202 */
[----:B------:R1:W5:Y:S01]  /*0850*/  @P0 LDG.E R13, desc[UR18][R2.64] ;  /* 0x00000012020d0981 */ /* 0x000362000c1e1900 */
[----:B------:R-:W-:Y:S02]  /*0860*/  ISETP.NE.U32.AND P0, PT, RZ, UR4, PT ;  /* 0x00000004ff007c0c */ /* 0x000fe4000bf05070 */
[----:B------:R-:W-:Y:S02]  /*0870*/  CS2R R236, SRZ ;  /* 0x0000000000ec7805 */ /* 0x000fe4000001ff00 */
[----:B------:R-:W-:Y:S02]  /*0880*/  PLOP3.LUT P6, PT, PT, PT, PT, 0x80, 0x0 ;  /* 0x000000000000781c */ /* 0x000fe40003fcf070 */
[----:B------:R-:W-:-:S13]  /*0890*/  ISETP.NE.AND.EX P0, PT, RZ, UR5, PT, P0 ;  /* 0x00000005ff007c0c */ /* 0x000fda000bf05300 */
[----:B------:R-:W-:Y:S05]  /*08a0*/  @!P0 BRA `(.L_x_2311) ;  /* 0x0000000000248947 */ /* 0x000fea0003800000 */
[----:B-1----:R-:W1:Y:S01]  /*08b0*/  LDC.64 R2, c[0x0][0x378] ;  /* 0x0000de00ff027b82 */ /* 0x002e620000000a00 */
[----:B------:R-:W-:Y:S02]  /*08c0*/  SHF.R.S32.HI R5, RZ, 0x1f, R12 ;  /* 0x0000001fff057819 */ /* 0x000fe4000001140c */
[----:B------:R-:W-:-:S03]  /*08d0*/  PLOP3.LUT P6, PT, PT, PT, PT, 0x8, 0x0 ;  /* 0x000000000000781c */ /* 0x000fc60003fce170 */
[-C--:B-1----:R-:W-:Y:S02]  /*08e0*/  IMAD R0, R5, R2.reuse, RZ ;  /* 0x0000000205007224 */ /* 0x082fe400078e02ff */
[----:B------:R-:W-:-:S04]  /*08f0*/  IMAD.WIDE.U32 R4, R12, R2, RZ ;  /* 0x000000020c047225 */ /* 0x000fc800078e00ff */
[----:B------:R-:W-:Y:S01]  /*0900*/  IMAD R3, R12, R3, R0 ;  /* 0x000000030c037224 */ /* 0x000fe200078e0200 */
[----:B------:R-:W-:-:S04]  /*0910*/  LEA R236, P0, R4, UR4, 0x2 ;  /* 0x0000000404ec7c11 */ /* 0x000fc8000f8010ff */
[----:B------:R-:W-:-:S04]  /*0920*/  IADD3 R3, R5, R3, RZ ;  /* 0x0000000305037210 */ /* 0x000fc80007ffe0ff */
[----:B------:R-:W-:-:S07]  /*0930*/  LEA.HI.X R237, R4, UR5, R3, 0x2, P0 ;  /* 0x0000000504ed7c11 */ /* 0x000fce00080f1403 */
.L_x_2311:
[----:B------:R-:W-:Y:S05]  /*0940*/  @P6 BRA `(.L_x_2312) ;  /* 0x00000004003c6947 */ /* 0x000fea0003800000 */
[----:B-1----:R-:W1:Y:S01]  /*0950*/  LDC R3, c[0x0][0x380] ;  /* 0x0000e000ff037b82 */ /* 0x002e620000000800 */
[----:B------:R-:W-:Y:S01]  /*0960*/  LEA R10, R36, 0xffffff80, 0x7 ;  /* 0xffffff80240a7811 */ /* 0x000fe200078e38ff */
[----:B------:R-:W-:Y:S01]  /*0970*/  IMAD.MOV.U32 R14, RZ, RZ, RZ ;  /* 0x000000ffff0e7224 */ /* 0x000fe200078e00ff */
[----:B------:R-:W-:Y:S01]  /*0980*/  ULDC.64 UR8, c[0x0][0x230] ;  /* 0x00008c0000087ab9 */ /* 0x000fe20000000a00 */
[----:B------:R-:W-:Y:S01]  /*0990*/  ULDC.64 UR6, c[0x0][0x248] ;  /* 0x0000920000067ab9 */ /* 0x000fe20000000a00 */
[----:B------:R-:W-:Y:S01]  /*09a0*/  IABS R0, R10 ;  /* 0x0000000a00007213 */ /* 0x000fe20000000000 */
[----:B------:R-:W-:Y:S01]  /*09b0*/  ULDC.64 UR4, c[0x0][0x238] ;  /* 0x00008e0000047ab9 */ /* 0x000fe20000000a00 */
[----:B------:R-:W-:Y:S01]  /*09c0*/  ULDC.64 UR10, c[0x0][0x260] ;  /* 0x00009800000a7ab9 */ /* 0x000fe20000000a00 */
[----:B-1----:R-:W-:-:S04]  /*09d0*/  IABS R4, R3 ;  /* 0x0000000300047213 */ /* 0x002fc80000000000 */
[----:B-----5:R-:W1:Y:S08]  /*09e0*/  I2F.RP R13, R4 ;  /* 0x00000004000d7306 */ /* 0x020e700000209400 */
[----:B-1----:R-:W1:Y:S02]  /*09f0*/  MUFU.RCP R8, R13 ;  /* 0x0000000d00087308 */ /* 0x002e640000001000 */
[----:B-1----:R-:W-:-:S06]  /*0a00*/  IADD3 R8, R8, 0xffffffe, RZ ;  /* 0x0ffffffe08087810 */ /* 0x002fcc0007ffe0ff */
[----:B------:R-:W1:Y:S02]  /*0a10*/  F2I.FTZ.U32.TRUNC.NTZ R9, R8 ;  /* 0x0000000800097305 */ /* 0x000e64000021f000 */
[----:B-1----:R-:W-:Y:S01]  /*0a20*/  IMAD.MOV R5, RZ, RZ, -R9 ;  /* 0x000000ffff057224 */ /* 0x002fe200078e0a09 */
[----:B------:R-:W-:-:S03]  /*0a30*/  MOV R8, RZ ;  /* 0x000000ff00087202 */ /* 0x000fc60000000f00 */
        /* <DEDUP_REMOVED lines=8> */
[-C--:B------:R-:W-:Y:S01]  /*0ac0*/  @!P1 IADD3 R5, R5, -R4.reuse, RZ ;  /* 0x8000000405059210 */ /* 0x080fe20007ffe0ff */
[----:B------:R-:W-:Y:S01]  /*0ad0*/  @!P1 VIADD R2, R2, 0x1 ;  /* 0x0000000102029836 */ /* 0x000fe20000000000 */
[----:B------:R-:W-:Y:S02]  /*0ae0*/  ISETP.NE.AND P1, PT, R3, RZ, PT ;  /* 0x000000ff0300720c */ /* 0x000fe40003f25270 */
[----:B------:R-:W-:-:S13]  /*0af0*/  ISETP.GE.U32.AND P2, PT, R5, R4, PT ;  /* 0x000000040500720c */ /* 0x000fda0003f46070 */
[----:B------:R-:W-:-:S05]  /*0b00*/  @P2 IADD3 R2, R2, 0x1, RZ ;  /* 0x0000000102022810 */ /* 0x000fca0007ffe0ff */
[----:B------:R-:W-:Y:S02]  /*0b10*/  IMAD.MOV.U32 R5, RZ, RZ, R2 ;  /* 0x000000ffff057224 */ /* 0x000fe400078e0002 */
[----:B------:R-:W1:Y:S03]  /*0b20*/  LDC R2, c[0x0][0x278] ;  /* 0x00009e00ff027b82 */ /* 0x000e660000000800 */
[----:B------:R-:W-:Y:S02]  /*0b30*/  @!P0 IADD3 R5, -R5, RZ, RZ ;  /* 0x000000ff05058210 */ /* 0x000fe40007ffe1ff */
[----:B------:R-:W-:-:S05]  /*0b40*/  @!P1 LOP3.LUT R5, RZ, R3, RZ, 0x33, !PT ;  /* 0x00000003ff059212 */ /* 0x000fca00078e33ff */
[----:B------:R-:W-:-:S06]  /*0b50*/  IMAD.WIDE R18, R5, 0x4, R236 ;  /* 0x0000000405127825 */ /* 0x000fcc00078e02ec */
[----:B------:R-:W3:Y:S01]  /*0b60*/  LDG.E R18, desc[UR18][R18.64] ;  /* 0x0000001212127981 */ /* 0x000ee2000c1e1900 */
[----:B------:R-:W-:-:S05]  /*0b70*/  IADD3 R5, -R5, RZ, RZ ;  /* 0x000000ff05057210 */ /* 0x000fca0007ffe1ff */
[----:B------:R-:W-:Y:S01]  /*0b80*/  IMAD R10, R3, R5, R10 ;  /* 0x00000005030a7224 */ /* 0x000fe200078e020a */
[----:B-1----:R-:W-:-:S04]  /*0b90*/  IABS R0, R2 ;  /* 0x0000000200007213 */ /* 0x002fc80000000000 */
[----:B------:R-:W1:Y:S08]  /*0ba0*/  I2F.RP R9, R0 ;  /* 0x0000000000097306 */ /* 0x000e700000209400 */
[----:B-1----:R-:W1:Y:S02]  /*0bb0*/  MUFU.RCP R13, R9 ;  /* 0x00000009000d7308 */ /* 0x002e640000001000 */
[----:B-1----:R-:W-:-:S06]  /*0bc0*/  VIADD R13, R13, 0xffffffe ;  /* 0x0ffffffe0d0d7836 */ /* 0x002fcc0000000000 */
[----:B------:R-:W1:Y:S02]  /*0bd0*/  F2I.FTZ.U32.TRUNC.NTZ R15, R13 ;  /* 0x0000000d000f7305 */ /* 0x000e64000021f000 */
[----:B-1----:R-:W-:-:S05]  /*0be0*/  IADD3 R4, RZ, -R15, RZ ;  /* 0x8000000fff047210 */ /* 0x002fca0007ffe0ff */
[----:B------:R-:W-:Y:S01]  /*0bf0*/  IMAD R8, R4, R0, RZ ;  /* 0x0000000004087224 */ /* 0x000fe200078e02ff */
[----:B------:R-:W-:-:S03]  /*0c00*/  IABS R4, R11 ;  /* 0x0000000b00047213 */ /* 0x000fc60000000000 */
[----:B------:R-:W-:-:S06]  /*0c10*/  IMAD.HI.U32 R15, R15, R8, R14 ;  /* 0x000000080f0f7227 */ /* 0x000fcc00078e000e */
[----:B------:R-:W-:-:S05]  /*0c20*/  IMAD.HI.U32 R14, R15, R4, RZ ;  /* 0x000000040f0e7227 */ /* 0x000fca00078e00ff */
[----:B------:R-:W-:-:S05]  /*0c30*/  IADD3 R9, -R14, RZ, RZ ;  /* 0x000000ff0e097210 */ /* 0x000fca0007ffe1ff */
[----:B------:R-:W-:-:S05]  /*0c40*/  IMAD R9, R0, R9, R4 ;  /* 0x0000000900097224 */ /* 0x000fca00078e0204 */
[----:B------:R-:W-:-:S13]  /*0c50*/  ISETP.GT.U32.AND P0, PT, R0, R9, PT ;  /* 0x000000090000720c */ /* 0x000fda0003f04070 */
[----:B------:R-:W-:Y:S02]  /*0c60*/  @!P0 IMAD.IADD R9, R9, 0x1, -R0 ;  /* 0x0000000109098824 */ /* 0x000fe400078e0a00 */
[----:B------:R-:W-:-:S03]  /*0c70*/  @!P0 VIADD R14, R14, 0x1 ;  /* 0x000000010e0e8836 */ /* 0x000fc60000000000 */
[----:B------:R-:W-:Y:S02]  /*0c80*/  ISETP.GE.U32.AND P1, PT, R9, R0, PT ;  /* 0x000000000900720c */ /* 0x000fe40003f26070 */
[----:B------:R-:W-:-:S04]  /*0c90*/  LOP3.LUT R0, R11, R2, RZ, 0x3c, !PT ;  /* 0x000000020b007212 */ /* 0x000fc800078e3cff */
[----:B------:R-:W-:Y:S02]  /*0ca0*/  ISETP.GE.AND P0, PT, R0, RZ, PT ;  /* 0x000000ff0000720c */ /* 0x000fe40003f06270 */
[----:B------:R-:W-:-:S05]  /*0cb0*/  SHF.R.S32.HI R0, RZ, 0x1f, R10 ;  /* 0x0000001fff007819 */ /* 0x000fca000001140a */
[----:B------:R-:W-:Y:S01]  /*0cc0*/  @P1 IADD3 R14, R14, 0x1, RZ ;  /* 0x000000010e0e1810 */ /* 0x000fe20007ffe0ff */
[----:B------:R-:W-:Y:S01]  /*0cd0*/  IMAD R5, R0, UR6, RZ ;  /* 0x0000000600057c24 */ /* 0x000fe2000f8e02ff */
[----:B------:R-:W-:-:S03]  /*0ce0*/  ISETP.NE.AND P1, PT, R2, RZ, PT ;  /* 0x000000ff0200720c */ /* 0x000fc60003f25270 */
[----:B------:R-:W-:Y:S02]  /*0cf0*/  IMAD R5, R10, UR7, R5 ;  /* 0x000000070a057c24 */ /* 0x000fe4000f8e0205 */
[----:B------:R-:W-:-:S08]  /*0d00*/  @!P0 IMAD.MOV R14, RZ, RZ, -R14 ;  /* 0x000000ffff0e8224 */ /* 0x000fd000078e0a0e */
[----:B------:R-:W-:Y:S02]  /*0d10*/  @!P1 LOP3.LUT R14, RZ, R2, RZ, 0x33, !PT ;  /* 0x00000002ff0e9212 */ /* 0x000fe400078e33ff */
[----:B---3--:R-:W-:Y:S01]  /*0d20*/  SHF.R.S32.HI R17, RZ, 0x1f, R18 ;  /* 0x0000001fff117819 */ /* 0x008fe20000011412 */
[----:B------:R-:W-:-:S04]  /*0d30*/  IMAD.WIDE.U32 R8, R18, UR8, RZ ;  /* 0x0000000812087c25 */ /* 0x000fc8000f8e00ff */
[C---:B------:R-:W-:Y:S02]  /*0d40*/  IMAD R3, R17.reuse, UR8, RZ ;  /* 0x0000000811037c24 */ /* 0x040fe4000f8e02ff */
[----:B------:R-:W-:Y:S02]  /*0d50*/  IMAD R17, R17, UR4, RZ ;  /* 0x0000000411117c24 */ /* 0x000fe4000f8e02ff */
[C---:B------:R-:W-:Y:S02]  /*0d60*/  IMAD R3, R18.reuse, UR9, R3 ;  /* 0x0000000912037c24 */ /* 0x040fe4000f8e0203 */
[C---:B------:R-:W-:Y:S02]  /*0d70*/  IMAD R17, R18.reuse, UR5, R17 ;  /* 0x0000000512117c24 */ /* 0x040fe4000f8e0211 */
[----:B------:R-:W-:Y:S01]  /*0d80*/  IMAD.WIDE.U32 R18, R18, UR4, RZ ;  /* 0x0000000412127c25 */ /* 0x000fe2000f8e00ff */
[----:B------:R-:W-:-:S03]  /*0d90*/  IADD3 R9, R9, R3, RZ ;  /* 0x0000000309097210 */ /* 0x000fc60007ffe0ff */
[----:B------:R-:W-:Y:S02]  /*0da0*/  IMAD.IADD R17, R19, 0x1, R17 ;  /* 0x0000000113117824 */ /* 0x000fe400078e0211 */
[----:B------:R-:W-:Y:S01]  /*0db0*/  IMAD.WIDE.U32 R2, R10, UR6, R8 ;  /* 0x000000060a027c25 */ /* 0x000fe2000f8e0008 */
[----:B------:R-:W-:-:S04]  /*0dc0*/  SHF.R.S32.HI R9, RZ, 0x1f, R14 ;  /* 0x0000001fff097819 */ /* 0x000fc8000001140e */
[----:B------:R-:W-:Y:S01]  /*0dd0*/  IADD3 R3, R3, R5, RZ ;  /* 0x0000000503037210 */ /* 0x000fe20007ffe0ff */
[----:B------:R-:W-:-:S04]  /*0de0*/  IMAD R15, R9, UR10, RZ ;  /* 0x0000000a090f7c24 */ /* 0x000fc8000f8e02ff */
[C---:B------:R-:W-:Y:S02]  /*0df0*/  IMAD R15, R14.reuse, UR11, R15 ;  /* 0x0000000b0e0f7c24 */ /* 0x040fe4000f8e020f */
[----:B------:R-:W-:-:S05]  /*0e00*/  IMAD.WIDE.U32 R2, R14, UR10, R2 ;  /* 0x0000000a0e027c25 */ /* 0x000fca000f8e0002 */
[----:B------:R-:W-:Y:S02]  /*0e10*/  IADD3 R15, R3, R15, RZ ;  /* 0x0000000f030f7210 */ /* 0x000fe40007ffe0ff */
[----:B------:R-:W-:Y:S01]  /*0e20*/  MOV R16, R2 ;  /* 0x0000000200107202 */ /* 0x000fe20000000f00 */
[----:B------:R-:W-:Y:S06]  /*0e30*/  BRA `(.L_x_2313) ;  /* 0x0000000000e87947 */ /* 0x000fec0003800000 */
.L_x_2312:
[----:B------:R-:W1:Y:S01]  /*0e40*/  LDC R16, c[0x0][0x278] ;  /* 0x00009e00ff107b82 */ /* 0x000e620000000800 */
[----:B------:R-:W-:Y:S01]  /*0e50*/  LEA R10, R36, 0xffffff80, 0x7 ;  /* 0xffffff80240a7811 */ /* 0x000fe200078e38ff */
[----:B------:R-:W-:Y:S01]  /*0e60*/  ULDC.64 UR6, c[0x0][0x248] ;  /* 0x0000920000067ab9 */ /* 0x000fe20000000a00 */
[----:B------:R-:W-:Y:S01]  /*0e70*/  SHF.R.S32.HI R15, RZ, 0x1f, R19 ;  /* 0x0000001fff0f7819 */ /* 0x000fe20000011413 */
[----:B------:R-:W-:Y:S01]  /*0e80*/  ULDC.64 UR8, c[0x0][0x230] ;  /* 0x00008c0000087ab9 */ /* 0x000fe20000000a00 */
[----:B------:R-:W-:Y:S02]  /*0e90*/  IADD3 R20, P1, R19, R10, RZ ;  /* 0x0000000a13147210 */ /* 0x000fe40007f3e0ff */
[----:B-1----:R-:W-:-:S04]  /*0ea0*/  IABS R3, R16 ;  /* 0x0000001000037213 */ /* 0x002fc80000000000 */
[----:B------:R-:W1:Y:S08]  /*0eb0*/  I2F.RP R8, R3 ;  /* 0x0000000300087306 */ /* 0x000e700000209400 */
[----:B-1----:R-:W1:Y:S02]  /*0ec0*/  MUFU.RCP R4, R8 ;  /* 0x0000000800047308 */ /* 0x002e640000001000 */
[----:B-1----:R-:W-:Y:S01]  /*0ed0*/  IADD3 R4, R4, 0xffffffe, RZ ;  /* 0x0ffffffe04047810 */ /* 0x002fe20007ffe0ff */
[----:B------:R-:W1:Y:S05]  /*0ee0*/  LDC.64 R8, c[0x0][0x250] ;  /* 0x00009400ff087b82 */ /* 0x000e6a0000000a00 */
[----:B------:R-:W3:Y:S02]  /*0ef0*/  F2I.FTZ.U32.TRUNC.NTZ R5, R4 ;  /* 0x0000000400057305 */ /* 0x000ee4000021f000 */
[----:B---3--:R-:W-:Y:S01]  /*0f00*/  IADD3 R0, RZ, -R5, RZ ;  /* 0x80000005ff007210 */ /* 0x008fe20007ffe0ff */
[----:B------:R-:W-:-:S04]  /*0f10*/  IMAD.MOV.U32 R4, RZ, RZ, RZ ;  /* 0x000000ffff047224 */ /* 0x000fc800078e00ff */
[----:B------:R-:W-:Y:S01]  /*0f20*/  IMAD R2, R0, R3, RZ ;  /* 0x0000000300027224 */ /* 0x000fe200078e02ff */
[----:B------:R-:W-:Y:S01]  /*0f30*/  IABS R0, R11 ;  /* 0x0000000b00007213 */ /* 0x000fe20000000000 */
[----:B-1----:R-:W-:Y:S02]  /*0f40*/  IMAD R18, R15, R8, RZ ;  /* 0x000000080f127224 */ /* 0x002fe400078e02ff */
[----:B------:R-:W-:Y:S01]  /*0f50*/  IMAD.HI.U32 R5, R5, R2, R4 ;  /* 0x0000000205057227 */ /* 0x000fe200078e0004 */
[----:B------:R-:W-:-:S03]  /*0f60*/  MOV R2, R0 ;  /* 0x0000000000027202 */ /* 0x000fc60000000f00 */
[----:B------:R-:W-:Y:S02]  /*0f70*/  IMAD R9, R19, R9, R18 ;  /* 0x0000000913097224 */ /* 0x000fe400078e0212 */
[----:B------:R-:W-:Y:S02]  /*0f80*/  IMAD.HI.U32 R14, R5, R2, RZ ;  /* 0x00000002050e7227 */ /* 0x000fe400078e00ff */
[----:B------:R-:W1:Y:S02]  /*0f90*/  LDC.64 R4, c[0x0][0x260] ;  /* 0x00009800ff047b82 */ /* 0x000e640000000a00 */
[----:B------:R-:W-:Y:S02]  /*0fa0*/  IMAD.MOV R0, RZ, RZ, -R14 ;  /* 0x000000ffff007224 */ /* 0x000fe400078e0a0e */
[----:B------:R-:W-:-:S04]  /*0fb0*/  IMAD.WIDE.U32 R22, R19, R8, RZ ;  /* 0x0000000813167225 */ /* 0x000fc800078e00ff */
[----:B------:R-:W-:Y:S01]  /*0fc0*/  IMAD R0, R3, R0, R2 ;  /* 0x0000000003007224 */ /* 0x000fe200078e0202 */
[----:B------:R-:W-:Y:S02]  /*0fd0*/  LOP3.LUT R2, R11, R16, RZ, 0x3c, !PT ;  /* 0x000000100b027212 */ /* 0x000fe400078e3cff */
[----:B------:R-:W-:Y:S02]  /*0fe0*/  IADD3 R23, R23, R9, RZ ;  /* 0x0000000917177210 */ /* 0x000fe40007ffe0ff */
[----:B------:R-:W-:-:S13]  /*0ff0*/  ISETP.GT.U32.AND P0, PT, R3, R0, PT ;  /* 0x000000000300720c */ /* 0x000fda0003f04070 */
[-C--:B------:R-:W-:Y:S01]  /*1000*/  @!P0 IADD3 R0, R0, -R3.reuse, RZ ;  /* 0x8000000300008210 */ /* 0x080fe20007ffe0ff */
[----:B------:R-:W-:Y:S01]  /*1010*/  @!P0 VIADD R14, R14, 0x1 ;  /* 0x000000010e0e8836 */ /* 0x000fe20000000000 */
[----:B------:R-:W-:Y:S02]  /*1020*/  ISETP.NE.AND P0, PT, R16, RZ, PT ;  /* 0x000000ff1000720c */ /* 0x000fe40003f05270 */
[----:B------:R-:W-:Y:S02]  /*1030*/  ISETP.GE.U32.AND P2, PT, R0, R3, PT ;  /* 0x000000030000720c */ /* 0x000fe40003f46070 */
[----:B------:R-:W-:-:S04]  /*1040*/  SHF.R.S32.HI R0, RZ, 0x1f, R10 ;  /* 0x0000001fff007819 */ /* 0x000fc8000001140a */
[----:B------:R-:W-:Y:S02]  /*1050*/  IADD3.X R17, R15, R0, RZ, P1, !PT ;  /* 0x000000000f117210 */ /* 0x000fe40000ffe4ff */
[----:B------:R-:W-:Y:S02]  /*1060*/  ISETP.GE.AND P1, PT, R2, RZ, PT ;  /* 0x000000ff0200720c */ /* 0x000fe40003f26270 */
[----:B------:R-:W3:Y:S01]  /*1070*/  LDC.64 R2, c[0x0][0x238] ;  /* 0x00008e00ff027b82 */ /* 0x000ee20000000a00 */
[----:B------:R-:W-:Y:S01]  /*1080*/  IMAD R17, R17, UR6, RZ ;  /* 0x0000000611117c24 */ /* 0x000fe2000f8e02ff */
[----:B-----5:R-:W-:Y:S02]  /*1090*/  SHF.R.S32.HI R15, RZ, 0x1f, R13 ;  /* 0x0000001fff0f7819 */ /* 0x020fe4000001140d */
[----:B------:R-:W-:Y:S01]  /*10a0*/  @P2 IADD3 R14, R14, 0x1, RZ ;  /* 0x000000010e0e2810 */ /* 0x000fe20007ffe0ff */
[C---:B------:R-:W-:Y:S02]  /*10b0*/  IMAD R17, R20.reuse, UR7, R17 ;  /* 0x0000000714117c24 */ /* 0x040fe4000f8e0211 */
[----:B------:R-:W-:-:S04]  /*10c0*/  IMAD.WIDE.U32 R20, R20, UR6, RZ ;  /* 0x0000000614147c25 */ /* 0x000fc8000f8e00ff */
[----:B------:R-:W-:Y:S01]  /*10d0*/  @!P1 IMAD.MOV R14, RZ, RZ, -R14 ;  /* 0x000000ffff0e9224 */ /* 0x000fe200078e0a0e */
[----:B------:R-:W-:Y:S01]  /*10e0*/  IADD3 R21, R21, R17, RZ ;  /* 0x0000001115157210 */ /* 0x000fe20007ffe0ff */
[----:B------:R-:W-:Y:S01]  /*10f0*/  IMAD R18, R15, UR8, RZ ;  /* 0x000000080f127c24 */ /* 0x000fe2000f8e02ff */
[----:B------:R-:W-:-:S03]  /*1100*/  @!P0 LOP3.LUT R14, RZ, R16, RZ, 0x33, !PT ;  /* 0x00000010ff0e8212 */ /* 0x000fc600078e33ff */
[C---:B------:R-:W-:Y:S01]  /*1110*/  IMAD R18, R13.reuse, UR9, R18 ;  /* 0x000000090d127c24 */ /* 0x040fe2000f8e0212 */
[----:B------:R-:W-:Y:S01]  /*1120*/  SHF.R.S32.HI R9, RZ, 0x1f, R14 ;  /* 0x0000001fff097819 */ /* 0x000fe2000001140e */
[----:B------:R-:W-:-:S04]  /*1130*/  IMAD.WIDE.U32 R20, R13, UR8, R20 ;  /* 0x000000080d147c25 */ /* 0x000fc8000f8e0014 */
[----:B---3--:R-:W-:Y:S01]  /*1140*/  IMAD R8, R15, R2, RZ ;  /* 0x000000020f087224 */ /* 0x008fe200078e02ff */
[----:B------:R-:W-:Y:S01]  /*1150*/  IADD3 R21, R21, R18, RZ ;  /* 0x0000001215157210 */ /* 0x000fe20007ffe0ff */
[----:B------:R-:W-:-:S04]  /*1160*/  IMAD.WIDE.U32 R18, R13, R2, R22 ;  /* 0x000000020d127225 */ /* 0x000fc800078e0016 */
[----:B------:R-:W-:Y:S02]  /*1170*/  IMAD R3, R13, R3, R8 ;  /* 0x000000030d037224 */ /* 0x000fe400078e0208 */
[-C--:B-1----:R-:W-:Y:S02]  /*1180*/  IMAD R8, R9, R4.reuse, RZ ;  /* 0x0000000409087224 */ /* 0x082fe400078e02ff */
[----:B------:R-:W-:-:S04]  /*1190*/  IMAD.WIDE.U32 R20, R14, R4, R20 ;  /* 0x000000040e147225 */ /* 0x000fc800078e0014 */
[----:B------:R-:W-:Y:S01]  /*11a0*/  IMAD R5, R14, R5, R8 ;  /* 0x000000050e057224 */ /* 0x000fe200078e0208 */
[----:B------:R-:W-:Y:S01]  /*11b0*/  MOV R16, R20 ;  /* 0x0000001400107202 */ /* 0x000fe20000000f00 */
[----:B------:R-:W-:-:S03]  /*11c0*/  IMAD.IADD R17, R19, 0x1, R3 ;  /* 0x0000000113117824 */ /* 0x000fc600078e0203 */
[----:B------:R-:W-:-:S07]  /*11d0*/  IADD3 R15, R21, R5, RZ ;  /* 0x00000005150f7210 */ /* 0x000fce0007ffe0ff */
.L_x_2313:
[----:B--2---:R-:W-:Y:S01]  /*11e0*/  SHF.R.S32.HI R8, RZ, 0x1f, R7 ;  /* 0x0000001fff087819 */ /* 0x004fe20000011407 */
[----:B------:R-:W-:Y:S01]  /*11f0*/  ULDC.64 UR4, c[0x0][0x228] ;  /* 0x00008a0000047ab9 */ /* 0x000fe20000000a00 */
[----:B------:R-:W-:Y:S01]  /*1200*/  SHF.R.S32.HI R13, RZ, 0x1f, R12 ;  /* 0x0000001fff0d7819 */ /* 0x000fe2000001140c */
[----:B------:R-:W1:Y:S01]  /*1210*/  S2UR UR20, SR_CgaCtaId ;  /* 0x00000000001479c3 */ /* 0x000e620000008800 */
[CC--:B------:R-:W-:Y:S01]  /*1220*/  LEA.HI R5, R8.reuse, R7.reuse, RZ, 0x3 ;  /* 0x0000000708057211 */ /* 0x0c0fe200078f18ff */
[----:B------:R-:W-:Y:S01]  /*1230*/  ULDC.64 UR14, c[0x0][0x240] ;  /* 0x00009000000e7ab9 */ /* 0x000fe20000000a00 */
[----:B------:R-:W-:Y:S01]  /*1240*/  LEA.HI R52, R8, R7, RZ, 0x4 ;  /* 0x0000000708347211 */ /* 0x000fe200078f20ff */
[----:B------:R-:W-:Y:S01]  /*1250*/  IMAD R13, R13, UR4, RZ ;  /* 0x000000040d0d7c24 */ /* 0x000fe2000f8e02ff */
[----:B------:R-:W-:Y:S01]  /*1260*/  SHF.R.S32.HI R22, RZ, 0x3, R5 ;  /* 0x00000003ff167819 */ /* 0x000fe20000011405 */
[----:B------:R-:W-:Y:S01]  /*1270*/  ULDC.64 UR10, c[0x0][0x268] ;  /* 0x00009a00000a7ab9 */ /* 0x000fe20000000a00 */
[----:B------:R-:W-:Y:S01]  /*1280*/  LOP3.LUT R4, R5, 0xfffffff8, RZ, 0xc0, !PT ;  /* 0xfffffff805047812 */ /* 0x000fe200078ec0ff */
[----:B------:R-:W-:Y:S01]  /*1290*/  IMAD R13, R12, UR5, R13 ;  /* 0x000000050c0d7c24 */ /* 0x000fe2000f8e020d */
[----:B------:R-:W-:Y:S01]  /*12a0*/  SHF.R.S32.HI R19, RZ, 0x4, R52 ;  /* 0x00000004ff137819 */ /* 0x000fe20000011434 */
[----:B------:R-:W-:Y:S01]  /*12b0*/  IMAD.SHL.U32 R233, R22, 0x40, RZ ;  /* 0x0000004016e97824 */ /* 0x000fe200078e00ff */
[----:B------:R-:W-:Y:S01]  /*12c0*/  SHF.R.S32.HI R23, RZ, 0x1f, R22 ;  /* 0x0000001fff177819 */ /* 0x000fe20000011416 */
[----:B------:R-:W-:Y:S01]  /*12d0*/  IMAD.IADD R3, R7, 0x1, -R4 ;  /* 0x0000000107037824 */ /* 0x000fe200078e0a04 */
[C---:B------:R-:W-:Y:S01]  /*12e0*/  LEA.HI R2, R52.reuse, R19, RZ, 0x1 ;  /* 0x0000001334027211 */ /* 0x040fe200078f08ff */
[----:B------:R-:W-:Y:S01]  /*12f0*/  IMAD R9, R9, UR10, RZ ;  /* 0x0000000a09097c24 */ /* 0x000fe2000f8e02ff */
[----:B------:R-:W-:Y:S01]  /*1300*/  LOP3.LUT R52, R52, 0xfffffff0, RZ, 0xc0, !PT ;  /* 0xfffffff034347812 */ /* 0x000fe200078ec0ff */
[----:B------:R-:W-:Y:S01]  /*1310*/  IMAD.SHL.U32 R234, R3, 0x8, RZ ;  /* 0x0000000803ea7824 */ /* 0x000fe200078e00ff */
[----:B------:R-:W-:Y:S01]  /*1320*/  LOP3.LUT R2, R2, 0xfffffffe, RZ, 0xc0, !PT ;  /* 0xfffffffe02027812 */ /* 0x000fe200078ec0ff */
[----:B------:R-:W-:Y:S01]  /*1330*/  IMAD.WIDE R24, R25, 0x40, R22 ;  /* 0x0000004019187825 */ /* 0x000fe200078e0216 */
[----:B------:R-:W-:Y:S01]  /*1340*/  LOP3.LUT R233, R233, 0x1c0, RZ, 0xc0, !PT ;  /* 0x000001c0e9e97812 */ /* 0x000fe200078ec0ff */
[----:B------:R-:W-:Y:S01]  /*1350*/  ULDC.64 UR12, c[0x0][0x210] ;  /* 0x00008400000c7ab9 */ /* 0x000fe20000000a00 */
[----:B------:R-:W-:Y:S01]  /*1360*/  SHF.R.S32.HI R235, RZ, 0x1f, R234 ;  /* 0x0000001fffeb7819 */ /* 0x000fe200000114ea */
[----:B------:R-:W-:Y:S01]  /*1370*/  IMAD.IADD R52, R7, 0x1, -R52 ;  /* 0x0000000107347824 */ /* 0x000fe200078e0a34 */
[----:B------:R-:W-:Y:S01]  /*1380*/  LOP3.LUT R4, R233, 0x38, R234, 0xf8, !PT ;  /* 0x00000038e9047812 */ /* 0x000fe200078ef8ea */
[----:B------:R-:W-:Y:S01]  /*1390*/  IMAD.IADD R2, R19, 0x1, -R2 ;  /* 0x0000000113027824 */ /* 0x000fe200078e0a02 */
[----:B------:R-:W-:Y:S01]  /*13a0*/  SHF.R.U32.HI R233, RZ, 0x3, R233 ;  /* 0x00000003ffe97819 */ /* 0x000fe200000116e9 */
[----:B------:R-:W-:Y:S01]  /*13b0*/  IMAD.WIDE.U32 R26, R12, UR4, R234 ;  /* 0x000000040c1a7c25 */ /* 0x000fe2000f8e00ea */
[----:B------:R-:W-:Y:S01]  /*13c0*/  SHF.R.S32.HI R19, RZ, 0x1f, R52 ;  /* 0x0000001fff137819 */ /* 0x000fe20000011434 */
[----:B------:R-:W-:Y:S01]  /*13d0*/  ULDC.64 UR4, c[0x0][0x258] ;  /* 0x0000960000047ab9 */ /* 0x000fe20000000a00 */
[----:B------:R-:W-:Y:S01]  /*13e0*/  LOP3.LUT R233, R4, R233, RZ, 0x3c, !PT ;  /* 0x000000e904e97212 */ /* 0x000fe200078e3cff */
[----:B------:R-:W-:Y:S01]  /*13f0*/  IMAD.IADD R27, R27, 0x1, R13 ;  /* 0x000000011b1b7824 */ /* 0x000fe200078e020d */
[----:B------:R-:W-:Y:S01]  /*1400*/  LEA.HI R4, R19, R52, RZ, 0x3 ;  /* 0x0000003413047211 */ /* 0x000fe200078f18ff */
[----:B------:R-:W-:Y:S01]  /*1410*/  IMAD R13, R25, UR14, RZ ;  /* 0x0000000e190d7c24 */ /* 0x000fe2000f8e02ff */
[----:B------:R-:W-:Y:S01]  /*1420*/  SHF.R.S32.HI R12, RZ, 0x1f, R11 ;  /* 0x0000001fff0c7819 */ /* 0x000fe2000001140b */
[----:B------:R-:W-:Y:S01]  /*1430*/  IMAD.WIDE.U32 R26, R11, UR4, R26 ;  /* 0x000000040b1a7c25 */ /* 0x000fe2000f8e001a */
[----:B------:R-:W-:-:S02]  /*1440*/  LOP3.LUT R19, R4, 0xfffffff8, RZ, 0xc0, !PT ;  /* 0xfffffff804137812 */ /* 0x000fc400078ec0ff */
[----:B------:R-:W-:Y:S01]  /*1450*/  IADD3 R18, P0, R234, R18, RZ ;  /* 0x00000012ea127210 */ /* 0x000fe20007f1e0ff */
[----:B------:R-:W-:Y:S01]  /*1460*/  IMAD R12, R12, UR4, RZ ;  /* 0x000000040c0c7c24 */ /* 0x000fe2000f8e02ff */
[----:B------:R-:W-:Y:S01]  /*1470*/  IADD3 R16, P1, R234, R16, RZ ;  /* 0x00000010ea107210 */ /* 0x000fe20007f3e0ff */
[----:B------:R-:W-:Y:S01]  /*1480*/  IMAD.IADD R52, R52, 0x1, -R19 ;  /* 0x0000000134347824 */ /* 0x000fe200078e0a13 */
[-C--:B------:R-:W-:Y:S01]  /*1490*/  LEA.HI R20, R8, R7.reuse, RZ, 0x6 ;  /* 0x0000000708147211 */ /* 0x080fe200078f30ff */
[----:B------:R-:W-:Y:S01]  /*14a0*/  IMAD.X R19, R235, 0x1, R17, P0 ;  /* 0x00000001eb137824 */ /* 0x000fe200000e0611 */
[----:B------:R-:W-:Y:S01]  /*14b0*/  IADD3 R10, P0, R22, R10, RZ ;  /* 0x0000000a160a7210 */ /* 0x000fe20007f1e0ff */
[----:B------:R-:W-:Y:S01]  /*14c0*/  IMAD R12, R11, UR5, R12 ;  /* 0x000000050b0c7c24 */ /* 0x000fe2000f8e020c */
[----:B------:R-:W-:Y:S01]  /*14d0*/  ULDC.64 UR4, c[0x0][0x218] ;  /* 0x0000860000047ab9 */ /* 0x000fe20000000a00 */
[----:B------:R-:W-:Y:S01]  /*14e0*/  IMAD R11, R23, UR6, RZ ;  /* 0x00000006170b7c24 */ /* 0x000fe2000f8e02ff */
[----:B------:R-:W-:Y:S01]  /*14f0*/  LEA.HI R37, R8, R7, RZ, 0x5 ;  /* 0x0000000708257211 */ /* 0x000fe200078f28ff */
[----:B------:R-:W-:Y:S01]  /*1500*/  IMAD.X R17, R235, 0x1, R15, P1 ;  /* 0x00000001eb117824 */ /* 0x000fe200008e060f */
[----:B------:R-:W-:Y:S01]  /*1510*/  LOP3.LUT P1, RZ, R52, 0x2, RZ, 0xc0, !PT ;  /* 0x0000000234ff7812 */ /* 0x000fe2000782c0ff */
[C---:B------:R-:W-:Y:S01]  /*1520*/  IMAD R11, R22.reuse, UR7, R11 ;  /* 0x00000007160b7c24 */ /* 0x040fe2000f8e020b */
[----:B------:R-:W-:Y:S01]  /*1530*/  SHF.R.S32.HI R38, RZ, 0x5, R37 ;  /* 0x00000005ff267819 */ /* 0x000fe20000011425 */
[----:B------:R-:W-:-:S04]  /*1540*/  IMAD.WIDE.U32 R16, R22, UR6, R16 ;  /* 0x0000000616107c25 */ /* 0x000fc8000f8e0010 */
[----:B------:R-:W-:Y:S02]  /*1550*/  IMAD.IADD R27, R27, 0x1, R12 ;  /* 0x000000011b1b7824 */ /* 0x000fe400078e020c */
[----:B------:R-:W-:Y:S01]  /*1560*/  IMAD.X R0, R23, 0x1, R0, P0 ;  /* 0x0000000117007824 */ /* 0x000fe200000e0600 */
[----:B------:R-:W-:Y:S01]  /*1570*/  LEA R230, P0, R16, UR4, 0x1 ;  /* 0x0000000410e67c11 */ /* 0x000fe2000f8008ff */
[----:B------:R-:W-:Y:S01]  /*1580*/  IMAD.IADD R11, R17, 0x1, R11 ;  /* 0x00000001110b7824 */ /* 0x000fe200078e020b */
[----:B------:R-:W-:Y:S01]  /*1590*/  UMOV UR4, 0x400 ;  /* 0x0000040000047882 */ /* 0x000fe20000000000 */
[C---:B------:R-:W-:Y:S02]  /*15a0*/  IMAD R13, R24.reuse, UR15, R13 ;  /* 0x0000000f180d7c24 */ /* 0x040fe4000f8e020d */
[----:B------:R-:W-:Y:S01]  /*15b0*/  IMAD.WIDE.U32 R24, R24, UR14, R26 ;  /* 0x0000000e18187c25 */ /* 0x000fe2000f8e001a */
[----:B------:R-:W-:Y:S01]  /*15c0*/  LEA.HI.X R231, R16, UR5, R11, 0x1, P0 ;  /* 0x0000000510e77c11 */ /* 0x000fe200080f0c0b */
[----:B-1----:R-:W-:-:S02]  /*15d0*/  ULEA UR5, UR20, UR4, 0x18 ;  /* 0x0000000414057291 */ /* 0x002fc4000f8ec03f */
[----:B------:R-:W-:Y:S01]  /*15e0*/  IMAD.IADD R13, R25, 0x1, R13 ;  /* 0x00000001190d7824 */ /* 0x000fe200078e020d */
[----:B------:R-:W-:Y:S01]  /*15f0*/  USHF.L.U32 UR4, UR14, 0x5, URZ ;  /* 0x000000050e047899 */ /* 0x000fe2000800063f */
[----:B------:R-:W-:Y:S01]  /*1600*/  IMAD R9, R14, UR11, R9 ;  /* 0x0000000b0e097c24 */ /* 0x000fe2000f8e0209 */
[----:B------:R-:W-:Y:S01]  /*1610*/  LEA R12, P0, R24, UR12, 0x1 ;  /* 0x0000000c180c7c11 */ /* 0x000fe2000f8008ff */
[----:B------:R-:W-:Y:S01]  /*1620*/  IMAD.WIDE.U32 R18, R14, UR10, R18 ;  /* 0x0000000a0e127c25 */ /* 0x000fe2000f8e0012 */
[----:B------:R-:W-:Y:S01]  /*1630*/  ULDC.64 UR10, c[0x0][0x250] ;  /* 0x00009400000a7ab9 */ /* 0x000fe20000000a00 */
[----:B------:R-:W-:Y:S01]  /*1640*/  USHF.L.U64.HI UR12, UR14, 0x5, UR15 ;  /* 0x000000050e0c7899 */ /* 0x000fe2000801020f */
[----:B------:R-:W-:Y:S01]  /*1650*/  LEA.HI.X R13, R24, UR13, R13, 0x1, P0 ;  /* 0x0000000d180d7c11 */ /* 0x000fe200080f0c0d */
[----:B------:R-:W-:Y:S01]  /*1660*/  IMAD.IADD R19, R19, 0x1, R9 ;  /* 0x0000000113137824 */ /* 0x000fe200078e0209 */
[----:B------:R-:W-:Y:S01]  /*1670*/  IADD3 R14, P0, R12, UR4, RZ ;  /* 0x000000040c0e7c10 */ /* 0x000fe2000ff1e0ff */
[----:B------:R-:W-:Y:S01]  /*1680*/  IMAD R9, R0, UR10, RZ ;  /* 0x0000000a00097c24 */ /* 0x000fe2000f8e02ff */
[----:B------:R-:W-:Y:S01]  /*1690*/  USHF.L.U32 UR15, UR6, 0x5, URZ ;  /* 0x00000005060f7899 */ /* 0x000fe2000800063f */
[----:B------:R-:W-:Y:S01]  /*16a0*/  IMAD.WIDE.U32 R18, R10, UR10, R18 ;  /* 0x0000000a0a127c25 */ /* 0x000fe2000f8e0012 */
[----:B------:R-:W-:Y:S01]  /*16b0*/  IADD3.X R15, R13, UR12, RZ, P0, !PT ;  /* 0x0000000c0d0f7c10 */ /* 0x000fe200087fe4ff */
[----:B------:R-:W-:-:S02]  /*16c0*/  USHF.L.U64.HI UR14, UR6, 0x5, UR7 ;  /* 0x00000005060e7899 */ /* 0x000fc40008010207 */
[----:B------:R-:W-:Y:S01]  /*16d0*/  IMAD R9, R10, UR11, R9 ;  /* 0x0000000b0a097c24 */ /* 0x000fe2000f8e0209 */
[----:B------:R-:W-:Y:S01]  /*16e0*/  IADD3 R10, P0, R14, UR4, RZ ;  /* 0x000000040e0a7c10 */ /* 0x000fe2000ff1e0ff */
[----:B------:R-:W-:Y:S01]  /*16f0*/  IMAD.SHL.U32 R20, R20, 0x8, RZ ;  /* 0x0000000814147824 */ /* 0x000fe200078e00ff */
[----:B------:R-:W-:Y:S01]  /*1700*/  USHF.L.U32 UR20, UR10, 0x5, URZ ;  /* 0x000000050a147899 */ /* 0x000fe2000800063f */
[----:B------:R-:W-:Y:S01]  /*1710*/  IMAD.SHL.U32 R0, R3, 0x40, RZ ;  /* 0x0000004003007824 */ /* 0x000fe200078e00ff */
[----:B------:R-:W-:Y:S01]  /*1720*/  IADD3.X R11, R15, UR12, RZ, P0, !PT ;  /* 0x0000000c0f0b7c10 */ /* 0x000fe200087fe4ff */
[----:B------:R-:W-:Y:S01]  /*1730*/  IMAD.IADD R227, R19, 0x1, R9 ;  /* 0x0000000113e37824 */ /* 0x000fe200078e0209 */
[----:B------:R-:W-:Y:S01]  /*1740*/  IADD3 R16, P0, R10, UR4, RZ ;  /* 0x000000040a107c10 */ /* 0x000fe2000ff1e0ff */
[----:B------:R-:W-:Y:S01]  /*1750*/  IMAD.SHL.U32 R9, R2, 0x8, RZ ;  /* 0x0000000802097824 */ /* 0x000fe200078e00ff */
[----:B------:R-:W-:Y:S01]  /*1760*/  LOP3.LUT R233, R233, 0x7ffffe00, R20, 0xf8, !PT ;  /* 0x7ffffe00e9e97812 */ /* 0x000fe200078ef814 */
[----:B------:R-:W-:Y:S01]  /*1770*/  USHF.L.U64.HI UR11, UR10, 0x5, UR11 ;  /* 0x000000050a0b7899 */ /* 0x000fe2000801020b */
[----:B------:R-:W-:Y:S01]  /*1780*/  IADD3.X R17, R11, UR12, RZ, P0, !PT ;  /* 0x0000000c0b117c10 */ /* 0x000fe200087fe4ff */
[----:B------:R-:W-:Y:S01]  /*1790*/  ULDC.64 UR12, c[0x0][0x220] ;  /* 0x00008800000c7ab9 */ /* 0x000fe20000000a00 */
[----:B------:R-:W-:Y:S01]  /*17a0*/  IADD3 R24, P0, R230, UR15, RZ ;  /* 0x0000000fe6187c10 */ /* 0x000fe2000ff1e0ff */
[----:B------:R-:W-:Y:S01]  /*17b0*/  UIADD3 UR4, UR5, 0x4000, URZ ;  /* 0x0000400005047890 */ /* 0x000fe2000fffe03f */
[----:B------:R-:W-:Y:S01]  /*17c0*/  LEA R233, R233, UR5, 0x1 ;  /* 0x00000005e9e97c11 */ /* 0x000fe2000f8e08ff */
[----:B------:R-:W-:Y:S01]  /*17d0*/  IMAD R39, R38, 0x10, R39 ;  /* 0x0000001026277824 */ /* 0x000fe200078e0227 */
[----:B------:R-:W-:-:S02]  /*17e0*/  IADD3.X R25, R231, UR14, RZ, P0, !PT ;  /* 0x0000000ee7197c10 */ /* 0x000fc400087fe4ff */
[----:B------:R-:W-:Y:S01]  /*17f0*/  IADD3 R22, P0, R24, UR15, RZ ;  /* 0x0000000f18167c10 */ /* 0x000fe2000ff1e0ff */
[----:B------:R-:W-:Y:S01]  /*1800*/  @!PT LDS RZ, [RZ] ;  /* 0x00000000fffff984 */ /* 0x000fe20000000800 */
[----:B------:R-:W-:Y:S01]  /*1810*/  @!PT LDS RZ, [RZ] ;  /* 0x00000000fffff984 */ /* 0x000fe20000000800 */
[----:B------:R-:W-:Y:S01]  /*1820*/  @!PT LDS RZ, [RZ] ;  /* 0x00000000fffff984 */ /* 0x000fe20000000800 */
[----:B------:R-:W-:Y:S01]  /*1830*/  LDGSTS.E.BYPASS.LTC128B.128 [R233], desc[UR18][R12.64] ;  /* 0x000000000ce97fae */ /* 0x000fe2000b901d52 */
[----:B------:R-:W-:Y:S02]  /*1840*/  LOP3.LUT R0, R0, 0x1c0, RZ, 0xc0, !PT ;  /* 0x000001c000007812 */ /* 0x000fe400078ec0ff */
[----:B------:R-:W-:Y:S01]  /*1850*/  IADD3.X R23, R25, UR14, RZ, P0, !PT ;  /* 0x0000000e19177c10 */ /* 0x000fe200087fe4ff */
[----:B------:R-:W-:Y:S01]  /*1860*/  LDGSTS.E.BYPASS.LTC128B.128 [R233+0x2000], desc[UR18][R12.64+0x80] ;  /* 0x020000800ce97fae */ /* 0x000fe2000b901d52 */
[----:B------:R-:W-:Y:S02]  /*1870*/  IADD3 R20, P0, R22, UR15, RZ ;  /* 0x0000000f16147c10 */ /* 0x000fe4000ff1e0ff */
[----:B------:R-:W-:Y:S01]  /*1880*/  LOP3.LUT R5, R0, 0x8, R5, 0xf8, !PT ;  /* 0x0000000800057812 */ /* 0x000fe200078ef805 */
[----:B------:R-:W-:Y:S01]  /*1890*/  LDGSTS.E.BYPASS.LTC128B.128 [R233+0x800], desc[UR18][R14.64] ;  /* 0x008000000ee97fae */ /* 0x000fe2000b901d52 */
[----:B------:R-:W-:-:S02]  /*18a0*/  IADD3.X R21, R23, UR14, RZ, P0, !PT ;  /* 0x0000000e17157c10 */ /* 0x000fc400087fe4ff */
[----:B------:R-:W-:Y:S01]  /*18b0*/  SHF.R.U32.HI R0, RZ, 0x3, R0 ;  /* 0x00000003ff007819 */ /* 0x000fe20000011600 */
[----:B------:R-:W-:Y:S03]  /*18c0*/  LDGSTS.E.BYPASS.LTC128B.128 [R233+0x2800], desc[UR18][R14.64+0x80] ;  /* 0x028000800ee97fae */ /* 0x000fe6000b901d52 */
[----:B------:R-:W-:Y:S01]  /*18d0*/  LOP3.LUT R5, R5, R0, RZ, 0x3c, !PT ;  /* 0x0000000005057212 */ /* 0x000fe200078e3cff */
[----:B------:R-:W-:Y:S04]  /*18e0*/  LDGSTS.E.BYPASS.LTC128B.128 [R233+0x1000], desc[UR18][R10.64] ;  /* 0x010000000ae97fae */ /* 0x000fe8000b901d52 */
[----:B------:R-:W-:Y:S01]  /*18f0*/  LDGSTS.E.BYPASS.LTC128B.128 [R233+0x3000], desc[UR18][R10.64+0x80] ;  /* 0x030000800ae97fae */ /* 0x000fe2000b901d52 */
[----:B------:R-:W-:-:S02]  /*1900*/  IMAD R0, R2, 0x200, R5 ;  /* 0x0000020002007824 */ /* 0x000fc400078e0205 */
[----:B------:R-:W-:Y:S01]  /*1910*/  IMAD.SHL.U32 R5, R4, 0x40, RZ ;  /* 0x0000004004057824 */ /* 0x000fe200078e00ff */
[----:B------:R-:W-:Y:S01]  /*1920*/  LDGSTS.E.BYPASS.LTC128B.128 [R233+0x1800], desc[UR18][R16.64] ;  /* 0x0180000010e97fae */ /* 0x000fe2000b901d52 */
[----:B------:R-:W-:Y:S01]  /*1930*/  IMAD.MOV.U32 R4, RZ, RZ, 0x20 ;  /* 0x00000020ff047424 */ /* 0x000fe200078e00ff */
[C---:B------:R-:W-:Y:S02]  /*1940*/  LEA R124, R0.reuse, UR5, 0x1 ;  /* 0x00000005007c7c11 */ /* 0x040fe4000f8e08ff */
[----:B------:R1:W-:Y:S01]  /*1950*/  LDGSTS.E.BYPASS.LTC128B.128 [R233+0x3800], desc[UR18][R16.64+0x80] ;  /* 0x0380008010e97fae */ /* 0x0003e2000b901d52 */
[----:B------:R-:W-:Y:S02]  /*1960*/  LOP3.LUT R5, R5, 0xfffffe00, RZ, 0xc0, !PT ;  /* 0xfffffe0005057812 */ /* 0x000fe400078ec0ff */
[----:B------:R-:W-:Y:S01]  /*1970*/  LEA R225, R0, UR4, 0x1 ;  /* 0x0000000400e17c11 */ /* 0x000fe2000f8e08ff */
[----:B------:R-:W-:Y:S01]  /*1980*/  LDGSTS.E.BYPASS.LTC128B.128 [R233+0x4000], desc[UR18][R230.64] ;  /* 0x04000000e6e97fae */ /* 0x000fe2000b901d52 */
[----:B------:R-:W-:Y:S01]  /*1990*/  SEL R4, R4, 0xffffffe0, !P1 ;  /* 0xffffffe004047807 */ /* 0x000fe20004800000 */
[----:B------:R-:W-:Y:S01]  /*19a0*/  IMAD.MOV.U32 R0, RZ, RZ, 0x40 ;  /* 0x00000040ff007424 */ /* 0x000fe200078e00ff */
[----:B------:R-:W-:Y:S01]  /*19b0*/  LOP3.LUT P1, RZ, R52, 0x4, RZ, 0xc0, !PT ;  /* 0x0000000434ff7812 */ /* 0x000fe2000782c0ff */
[----:B------:R-:W-:Y:S01]  /*19c0*/  LDGSTS.E.BYPASS.LTC128B.128 [R233+0x8000], desc[UR18][R230.64+0x80] ;  /* 0x08000080e6e97fae */ /* 0x000fe2000b901d52 */
[----:B------:R-:W-:-:S03]  /*19d0*/  VIADD R223, R225, 0x20 ;  /* 0x00000020e1df7836 */ /* 0x000fc60000000000 */
[----:B------:R-:W-:Y:S04]  /*19e0*/  LDGSTS.E.BYPASS.LTC128B.128 [R233+0x4800], desc[UR18][R24.64] ;  /* 0x0480000018e97fae */ /* 0x000fe8000b901d52 */
[----:B------:R-:W-:Y:S04]  /*19f0*/  LDGSTS.E.BYPASS.LTC128B.128 [R233+0x8800], desc[UR18][R24.64+0x80] ;  /* 0x0880008018e97fae */ /* 0x000fe8000b901d52 */
[----:B------:R-:W-:Y:S04]  /*1a00*/  LDGSTS.E.BYPASS.LTC128B.128 [R233+0x5000], desc[UR18][R22.64] ;  /* 0x0500000016e97fae */ /* 0x000fe8000b901d52 */
[----:B------:R-:W-:Y:S01]  /*1a10*/  LDGSTS.E.BYPASS.LTC128B.128 [R233+0x9000], desc[UR18][R22.64+0x80] ;  /* 0x0900008016e97fae */ /* 0x000fe2000b901d52 */
[----:B-1----:R-:W-:-:S03]  /*1a20*/  IADD3 R16, P0, R20, UR15, RZ ;  /* 0x0000000f14107c10 */ /* 0x002fc6000ff1e0ff */
[----:B------:R-:W-:Y:S01]  /*1a30*/  LDGSTS.E.BYPASS.LTC128B.128 [R233+0x5800], desc[UR18][R20.64] ;  /* 0x0580000014e97fae */ /* 0x000fe2000b901d52 */
[----:B------:R-:W-:-:S03]  /*1a40*/  IADD3.X R17, R21, UR14, RZ, P0, !PT ;  /* 0x0000000e15117c10 */ /* 0x000fc600087fe4ff */
[----:B------:R-:W-:Y:S01]  /*1a50*/  LDGSTS.E.BYPASS.LTC128B.128 [R233+0x9800], desc[UR18][R20.64+0x80] ;  /* 0x0980008014e97fae */ /* 0x000fe2000b901d52 */
[----:B------:R-:W-:-:S03]  /*1a60*/  IADD3 R10, P0, R16, UR15, RZ ;  /* 0x0000000f100a7c10 */ /* 0x000fc6000ff1e0ff */
[----:B------:R-:W-:Y:S01]  /*1a70*/  LDGSTS.E.BYPASS.LTC128B.128 [R233+0x6000], desc[UR18][R16.64] ;  /* 0x0600000010e97fae */ /* 0x000fe2000b901d52 */
[----:B------:R-:W-:Y:S02]  /*1a80*/  IADD3.X R11, R17, UR14, RZ, P0, !PT ;  /* 0x0000000e110b7c10 */ /* 0x000fe400087fe4ff */
[----:B------:R-:W-:Y:S01]  /*1a90*/  IADD3 R14, P0, R10, UR15, RZ ;  /* 0x0000000f0a0e7c10 */ /* 0x000fe2000ff1e0ff */
[----:B------:R1:W-:Y:S03]  /*1aa0*/  LDGSTS.E.BYPASS.LTC128B.128 [R233+0xa000], desc[UR18][R16.64+0x80] ;  /* 0x0a00008010e97fae */ /* 0x0003e6000b901d52 */
[----:B------:R-:W-:Y:S01]  /*1ab0*/  IADD3.X R15, R11, UR14, RZ, P0, !PT ;  /* 0x0000000e0b0f7c10 */ /* 0x000fe200087fe4ff */
[----:B------:R-:W-:Y:S01]  /*1ac0*/  LDGSTS.E.BYPASS.LTC128B.128 [R233+0x6800], desc[UR18][R10.64] ;  /* 0x068000000ae97fae */ /* 0x000fe2000b901d52 */
[----:B------:R-:W-:-:S03]  /*1ad0*/  IADD3 R12, P0, R14, UR15, RZ ;  /* 0x0000000f0e0c7c10 */ /* 0x000fc6000ff1e0ff */
[----:B------:R2:W-:Y:S01]  /*1ae0*/  LDGSTS.E.BYPASS.LTC128B.128 [R233+0xa800], desc[UR18][R10.64+0x80] ;  /* 0x0a8000800ae97fae */ /* 0x0005e2000b901d52 */
[----:B------:R-:W-:Y:S02]  /*1af0*/  IADD3.X R13, R15, UR14, RZ, P0, !PT ;  /* 0x0000000e0f0d7c10 */ /* 0x000fe400087fe4ff */
[C---:B------:R-:W-:Y:S01]  /*1b00*/  LEA R228, P0, R18.reuse, UR12, 0x1 ;  /* 0x0000000c12e47c11 */ /* 0x040fe2000f8008ff */
[----:B------:R-:W-:Y:S03]  /*1b10*/  LDGSTS.E.BYPASS.LTC128B.128 [R233+0x7000], desc[UR18][R14.64] ;  /* 0x070000000ee97fae */ /* 0x000fe6000b901d52 */
[----:B------:R-:W-:Y:S01]  /*1b20*/  LEA.HI.X R227, R18, UR13, R227, 0x1, P0 ;  /* 0x0000000d12e37c11 */ /* 0x000fe200080f0ce3 */
[----:B------:R3:W-:Y:S01]  /*1b30*/  LDGSTS.E.BYPASS.LTC128B.128 [R233+0xb000], desc[UR18][R14.64+0x80] ;  /* 0x0b0000800ee97fae */ /* 0x0007e2000b901d52 */
[----:B------:R-:W-:-:S03]  /*1b40*/  IMAD.MOV.U32 R226, RZ, RZ, R228 ;  /* 0x000000ffffe27224 */ /* 0x000fc600078e00e4 */
[----:B------:R-:W-:Y:S04]  /*1b50*/  LDGSTS.E.BYPASS.LTC128B.128 [R233+0x7800], desc[UR18][R12.64] ;  /* 0x078000000ce97fae */ /* 0x000fe8000b901d52 */
[----:B------:R4:W-:Y:S01]  /*1b60*/  LDGSTS.E.BYPASS.LTC128B.128 [R233+0xb800], desc[UR18][R12.64+0x80] ;  /* 0x0b8000800ce97fae */ /* 0x0009e2000b901d52 */
[----:B-1----:R-:W-:-:S03]  /*1b70*/  IADD3 R16, P0, R228, UR20, RZ ;  /* 0x00000014e4107c10 */ /* 0x002fc6000ff1e0ff */
[----:B------:R-:W0:Y:S01]  /*1b80*/  LDGDEPBAR ;  /* 0x00000000000079af */ /* 0x000e220000000000 */
[----:B------:R-:W-:Y:S01]  /*1b90*/  IADD3.X R17, R227, UR11, RZ, P0, !PT ;  /* 0x0000000be3117c10 */ /* 0x000fe200087fe4ff */
[----:B--2---:R-:W-:-:S05]  /*1ba0*/  IMAD.SHL.U32 R10, R52, 0x40, RZ ;  /* 0x00000040340a7824 */ /* 0x004fca00078e00ff */
[----:B------:R-:W-:-:S04]  /*1bb0*/  LOP3.LUT R10, R10, 0x1c0, RZ, 0xc0, !PT ;  /* 0x000001c00a0a7812 */ /* 0x000fc800078ec0ff */
[----:B------:R-:W-:Y:S02]  /*1bc0*/  LOP3.LUT R9, R10, 0x8, R9, 0xf8, !PT ;  /* 0x000000080a097812 */ /* 0x000fe400078ef809 */
[----:B------:R-:W-:-:S04]  /*1bd0*/  SHF.R.U32.HI R10, RZ, 0x3, R10 ;  /* 0x00000003ff0a7819 */ /* 0x000fc8000001160a */
[----:B------:R-:W-:Y:S01]  /*1be0*/  LOP3.LUT R2, R9, R10, RZ, 0x3c, !PT ;  /* 0x0000000a09027212 */ /* 0x000fe200078e3cff */
[----:B------:R-:W-:Y:S01]  /*1bf0*/  IMAD R9, R38, 0x400, R5 ;  /* 0x0000040026097824 */ /* 0x000fe200078e0205 */
[----:B------:R-:W-:-:S04]  /*1c00*/  DEPBAR.LE SB0, 0x0 ;  /* 0x000080000000791a */ /* 0x000fc80000000000 */
[----:B------:R-:W-:Y:S01]  /*1c10*/  BAR.SYNC.DEFER_BLOCKING 0x0 ;  /* 0x0000000000007b1d */ /* 0x000fe20000010000 */
[----:B------:R-:W-:Y:S02]  /*1c20*/  IADD3 R10, P0, R16, UR20, RZ ;  /* 0x00000014100a7c10 */ /* 0x000fe4000ff1e0ff */
[----:B------:R-:W-:Y:S02]  /*1c30*/  LOP3.LUT R5, R2, R5, RZ, 0xfc, !PT ;  /* 0x0000000502057212 */ /* 0x000fe400078efcff */
[----:B------:R-:W-:Y:S02]  /*1c40*/  IADD3.X R11, R17, UR11, RZ, P0, !PT ;  /* 0x0000000b110b7c10 */ /* 0x000fe400087fe4ff */
[----:B------:R-:W-:-:S04]  /*1c50*/  IADD3 R18, P0, R10, UR20, RZ ;  /* 0x000000140a127c10 */ /* 0x000fc8000ff1e0ff */
[----:B------:R-:W-:Y:S02]  /*1c60*/  IADD3.X R19, R11, UR11, RZ, P0, !PT ;  /* 0x0000000b0b137c10 */ /* 0x000fe400087fe4ff */
[----:B---3--:R-:W-:-:S04]  /*1c70*/  IADD3 R14, P0, R18, UR20, RZ ;  /* 0x00000014120e7c10 */ /* 0x008fc8000ff1e0ff */
[----:B------:R-:W-:Y:S02]  /*1c80*/  IADD3.X R15, R19, UR11, RZ, P0, !PT ;  /* 0x0000000b130f7c10 */ /* 0x000fe400087fe4ff */
[----:B----4-:R-:W-:-:S04]  /*1c90*/  IADD3 R12, P0, R14, UR20, RZ ;  /* 0x000000140e0c7c10 */ /* 0x010fc8000ff1e0ff */
[----:B------:R-:W-:Y:S01]  /*1ca0*/  IADD3.X R13, R15, UR11, RZ, P0, !PT ;  /* 0x0000000b0f0d7c10 */ /* 0x000fe200087fe4ff */
[----:B------:R-:W-:Y:S01]  /*1cb0*/  @!PT LDS RZ, [RZ] ;  /* 0x00000000fffff984 */ /* 0x000fe20000000800 */
[----:B------:R-:W-:Y:S01]  /*1cc0*/  @!PT LDS RZ, [RZ] ;  /* 0x00000000fffff984 */ /* 0x000fe20000000800 */
[----:B------:R-:W-:Y:S01]  /*1cd0*/  @!PT LDS RZ, [RZ] ;  /* 0x00000000fffff984 */ /* 0x000fe20000000800 */
[----:B------:R-:W-:Y:S04]  /*1ce0*/  LDGSTS.E.BYPASS.LTC128B.128 [R233+0xc000], desc[UR18][R226.64] ;  /* 0x0c000000e2e97fae */ /* 0x000fe8000b901d52 */
[----:B------:R1:W-:Y:S04]  /*1cf0*/  LDGSTS.E.BYPASS.LTC128B.128 [R233+0x10000], desc[UR18][R226.64+0x80] ;  /* 0x10000080e2e97fae */ /* 0x0003e8000b901d52 */
[----:B------:R-:W-:Y:S04]  /*1d00*/  LDGSTS.E.BYPASS.LTC128B.128 [R233+0xc800], desc[UR18][R16.64] ;  /* 0x0c80000010e97fae */ /* 0x000fe8000b901d52 */
[----:B------:R-:W-:Y:S04]  /*1d10*/  LDGSTS.E.BYPASS.LTC128B.128 [R233+0x10800], desc[UR18][R16.64+0x80] ;  /* 0x1080008010e97fae */ /* 0x000fe8000b901d52 */
[----:B------:R-:W-:Y:S04]  /*1d20*/  LDGSTS.E.BYPASS.LTC128B.128 [R233+0xd000], desc[UR18][R10.64] ;  /* 0x0d0000000ae97fae */ /* 0x000fe8000b901d52 */
[----:B------:R2:W-:Y:S04]  /*1d30*/  LDGSTS.E.BYPASS.LTC128B.128 [R233+0x11000], desc[UR18][R10.64+0x80] ;  /* 0x110000800ae97fae */ /* 0x0005e8000b901d52 */
[----:B------:R-:W-:Y:S04]  /*1d40*/  LDGSTS.E.BYPASS.LTC128B.128 [R233+0xd800], desc[UR18][R18.64] ;  /* 0x0d80000012e97fae */ /* 0x000fe8000b901d52 */
[----:B------:R-:W-:Y:S01]  /*1d50*/  LDGSTS.E.BYPASS.LTC128B.128 [R233+0x11800], desc[UR18][R18.64+0x80] ;  /* 0x1180008012e97fae */ /* 0x000fe2000b901d52 */
[----:B-1----:R-:W-:-:S03]  /*1d60*/  IMAD.IADD R226, R9, 0x1, R2 ;  /* 0x0000000109e27824 */ /* 0x002fc600078e0202 */
[----:B------:R-:W-:Y:S04]  /*1d70*/  LDGSTS.E.BYPASS.LTC128B.128 [R233+0xe000], desc[UR18][R14.64] ;  /* 0x0e0000000ee97fae */ /* 0x000fe8000b901d52 */
[----:B------:R-:W-:Y:S01]  /*1d80*/  LDGSTS.E.BYPASS.LTC128B.128 [R233+0x12000], desc[UR18][R14.64+0x80] ;  /* 0x120000800ee97fae */ /* 0x000fe2000b901d52 */
[----:B------:R-:W-:-:S03]  /*1d90*/  LEA R226, R226, UR5, 0x1 ;  /* 0x00000005e2e27c11 */ /* 0x000fc6000f8e08ff */
[----:B------:R-:W-:Y:S02]  /*1da0*/  LDGSTS.E.BYPASS.LTC128B.128 [R233+0xe800], desc[UR18][R12.64] ;  /* 0x0e8000000ce97fae */ /* 0x000fe4000b901d52 */
[----:B------:R-:W-:Y:S02]  /*1db0*/  IMAD.IADD R224, R226, 0x1, R4 ;  /* 0x00000001e2e07824 */ /* 0x000fe400078e0204 */
[----:B------:R1:W-:Y:S01]  /*1dc0*/  LDGSTS.E.BYPASS.LTC128B.128 [R233+0x12800], desc[UR18][R12.64+0x80] ;  /* 0x128000800ce97fae */ /* 0x0003e2000b901d52 */
[----:B--2---:R-:W-:-:S04]  /*1dd0*/  IADD3 R10, P0, R12, UR20, RZ ;  /* 0x000000140c0a7c10 */ /* 0x004fc8000ff1e0ff */
[----:B------:R-:W-:Y:S02]  /*1de0*/  IADD3.X R11, R13, UR11, RZ, P0, !PT ;  /* 0x0000000b0d0b7c10 */ /* 0x000fe400087fe4ff */
[----:B------:R-:W-:-:S03]  /*1df0*/  IADD3 R8, P0, R10, UR20, RZ ;  /* 0x000000140a087c10 */ /* 0x000fc6000ff1e0ff */
[----:B------:R-:W-:Y:S01]  /*1e00*/  LDGSTS.E.BYPASS.LTC128B.128 [R233+0xf000], desc[UR18][R10.64] ;  /* 0x0f0000000ae97fae */ /* 0x000fe2000b901d52 */
[----:B------:R-:W-:Y:S02]  /*1e10*/  IADD3.X R9, R11, UR11, RZ, P0, !PT ;  /* 0x0000000b0b097c10 */ /* 0x000fe400087fe4ff */
[----:B------:R-:W-:Y:S01]  /*1e20*/  LOP3.LUT P0, RZ, R3, 0x2, RZ, 0xc0, !PT ;  /* 0x0000000203ff7812 */ /* 0x000fe2000780c0ff */
[----:B------:R-:W-:Y:S04]  /*1e30*/  LDGSTS.E.BYPASS.LTC128B.128 [R233+0x13000], desc[UR18][R10.64+0x80] ;  /* 0x130000800ae97fae */ /* 0x000fe8000b901d52 */
[----:B------:R-:W-:Y:S04]  /*1e40*/  LDGSTS.E.BYPASS.LTC128B.128 [R233+0xf800], desc[UR18][R8.64] ;  /* 0x0f80000008e97fae */ /* 0x000fe8000b901d52 */
[----:B------:R2:W-:Y:S04]  /*1e50*/  LDGSTS.E.BYPASS.LTC128B.128 [R233+0x13800], desc[UR18][R8.64+0x80] ;  /* 0x1380008008e97fae */ /* 0x0005e8000b901d52 */
[----:B------:R-:W-:Y:S01]  /*1e60*/  LDSM.16.M88.4 R68, [R226] ;  /* 0x00000000e244783b */ /* 0x000fe20000000200 */
[----:B------:R-:W-:Y:S01]  /*1e70*/  @P0 VIADD R223, R225, 0xffffffe0 ;  /* 0xffffffe0e1df0836 */ /* 0x000fe20000000000 */
[----:B------:R-:W-:-:S02]  /*1e80*/  LOP3.LUT P0, RZ, R3, 0x4, RZ, 0xc0, !PT ;  /* 0x0000000403ff7812 */ /* 0x000fc4000780c0ff */
[----:B------:R-:W3:Y:S01]  /*1e90*/  LDSM.16.M88.4 R100, [R124+0x5800] ;  /* 0x005800007c64783b */ /* 0x000ee20000000200 */
[C---:B------:R-:W-:Y:S01]  /*1ea0*/  SEL R3, R0.reuse, 0xffffffc0, !P1 ;  /* 0xffffffc000037807 */ /* 0x040fe20004800000 */
[C---:B------:R-:W-:Y:S01]  /*1eb0*/  VIADD R215, R223.reuse, 0x800 ;  /* 0x00000800dfd77836 */ /* 0x040fe20000000000 */
[----:B------:R-:W-:Y:S01]  /*1ec0*/  SEL R0, R0, 0xffffffc0, !P0 ;  /* 0xffffffc000007807 */ /* 0x000fe20004000000 */
[----:B------:R-:W4:Y:S01]  /*1ed0*/  LDSM.16.M88.4 R92, [R124+0x6000] ;  /* 0x006000007c5c783b */ /* 0x000f220000000200 */
[----:B------:R-:W-:Y:S02]  /*1ee0*/  VIADD R214, R223, 0x1000 ;  /* 0x00001000dfd67836 */ /* 0x000fe40000000000 */
[--C-:B------:R-:W-:Y:S01]  /*1ef0*/  IMAD.IADD R222, R226, 0x1, R3.reuse ;  /* 0x00000001e2de7824 */ /* 0x100fe200078e0203 */
[----:B------:R-:W5:Y:S01]  /*1f00*/  LDSM.16.M88.4 R28, [R124+0x4000] ;  /* 0x004000007c1c783b */ /* 0x000f620000000200 */
[----:B------:R-:W-:Y:S02]  /*1f10*/  IMAD.IADD R221, R225, 0x1, R0 ;  /* 0x00000001e1dd7824 */ /* 0x000fe400078e0200 */
[----:B------:R-:W-:Y:S01]  /*1f20*/  IMAD.IADD R220, R224, 0x1, R3 ;  /* 0x00000001e0dc7824 */ /* 0x000fe200078e0203 */
[----:B-1----:R-:W1:Y:S01]  /*1f30*/  LDSM.16.M88.4 R12, [R124+0x5000] ;  /* 0x005000007c0c783b */ /* 0x002e620000000200 */
[----:B------:R-:W-:Y:S01]  /*1f40*/  IMAD.IADD R208, R0, 0x1, R223 ;  /* 0x0000000100d07824 */ /* 0x000fe200078e02df */
[----:B------:R-:W-:Y:S01]  /*1f50*/  LOP3.LUT R0, R37, 0xffffffe0, RZ, 0xc0, !PT ;  /* 0xffffffe025007812 */ /* 0x000fe200078ec0ff */
[C---:B------:R-:W-:Y:S01]  /*1f60*/  VIADD R213, R223.reuse, 0x1800 ;  /* 0x00001800dfd57836 */ /* 0x040fe20000000000 */
[----:B------:R-:W1:Y:S01]  /*1f70*/  LDSM.16.M88.4 R20, [R124+0x4800] ;  /* 0x004800007c14783b */ /* 0x000e620000000200 */
[----:B------:R-:W-:Y:S01]  /*1f80*/  SHF.R.S32.HI R37, RZ, 0x1f, R37 ;  /* 0x0000001fff257819 */ /* 0x000fe20000011425 */
[----:B------:R-:W-:-:S02]  /*1f90*/  VIADD R212, R223, 0x2000 ;  /* 0x00002000dfd47836 */ /* 0x000fc40000000000 */
[----:B------:R-:W1:Y:S01]  /*1fa0*/  LDSM.16.M88.4 R84, [R124+0x6800] ;  /* 0x006800007c54783b */ /* 0x000e620000000200 */
[----:B------:R-:W-:Y:S01]  /*1fb0*/  IMAD.IADD R0, R7, 0x1, -R0 ;  /* 0x0000000107007824 */ /* 0x000fe200078e0a00 */
[----:B------:R-:W-:Y:S01]  /*1fc0*/  LEA.HI R37, R37, R38, RZ, 0x2 ;  /* 0x0000002625257211 */ /* 0x000fe200078f10ff */
[C---:B------:R-:W-:Y:S01]  /*1fd0*/  VIADD R211, R223.reuse, 0x2800 ;  /* 0x00002800dfd37836 */ /* 0x040fe20000000000 */
[----:B------:R-:W1:Y:S01]  /*1fe0*/  LDSM.16.M88.4 R76, [R124+0x7000] ;  /* 0x007000007c4c783b */ /* 0x000e620000000200 */
[----:B------:R-:W-:Y:S01]  /*1ff0*/  VIADD R210, R223, 0x3000 ;  /* 0x00003000dfd27836 */ /* 0x000fe20000000000 */
[----:B------:R-:W-:Y:S01]  /*2000*/  LOP3.LUT R37, R37, 0xfffffffc, RZ, 0xc0, !PT ;  /* 0xfffffffc25257812 */ /* 0x000fe200078ec0ff */
[C---:B------:R-:W-:Y:S01]  /*2010*/  VIADD R209, R223.reuse, 0x3800 ;  /* 0x00003800dfd17836 */ /* 0x040fe20000000000 */
[----:B------:R-:W1:Y:S01]  /*2020*/  LDSM.16.M88.4 R48, [R124+0x7800] ;  /* 0x007800007c30783b */ /* 0x000e620000000200 */
[C---:B------:R-:W-:Y:S02]  /*2030*/  VIADD R207, R223.reuse, 0x4000 ;  /* 0x00004000dfcf7836 */ /* 0x040fe40000000000 */
[----:B------:R-:W-:Y:S01]  /*2040*/  IMAD.IADD R239, R38, 0x1, -R37 ;  /* 0x0000000126ef7824 */ /* 0x000fe200078e0a25 */
[----:B------:R-:W-:Y:S01]  /*2050*/  LDSM.16.M88.4 R64, [R224] ;  /* 0x00000000e040783b */ /* 0x000fe20000000200 */
[----:B------:R-:W-:-:S02]  /*2060*/  VIADD R206, R223, 0x4800 ;  /* 0x00004800dfce7836 */ /* 0x000fc40000000000 */
[C---:B------:R-:W-:Y:S01]  /*2070*/  VIADD R205, R223.reuse, 0x5000 ;  /* 0x00005000dfcd7836 */ /* 0x040fe20000000000 */
[----:B--2---:R-:W2:Y:S01]  /*2080*/  LDSM.16.M88.4 R8, [R223+0x1800] ;  /* 0x00180000df08783b */ /* 0x004ea20000000200 */
[C---:B------:R-:W-:Y:S02]  /*2090*/  VIADD R204, R223.reuse, 0x5800 ;  /* 0x00005800dfcc7836 */ /* 0x040fe40000000000 */
[C---:B------:R-:W-:Y:S01]  /*20a0*/  VIADD R203, R223.reuse, 0x6000 ;  /* 0x00006000dfcb7836 */ /* 0x040fe20000000000 */
[----:B------:R-:W2:Y:S01]  /*20b0*/  LDSM.16.M88.4 R40, [R223+0x2000] ;  /* 0x00200000df28783b */ /* 0x000ea20000000200 */
[----:B---3--:R-:W-:Y:S01]  /*20c0*/  HMMA.16816.F32 R104, R68, R100, RZ ;  /* 0x000000644468723c */ /* 0x008fe200000018ff */
[C---:B------:R-:W-:Y:S02]  /*20d0*/  VIADD R202, R223.reuse, 0x6800 ;  /* 0x00006800dfca7836 */ /* 0x040fe40000000000 */
[----:B------:R-:W3:Y:S01]  /*20e0*/  LDSM.16.M88.4 R44, [R223] ;  /* 0x00000000df2c783b */ /* 0x000ee20000000200 */
[----:B------:R-:W-:-:S02]  /*20f0*/  VIADD R201, R223, 0x7000 ;  /* 0x00007000dfc97836 */ /* 0x000fc40000000000 */
[----:B----4-:R-:W-:Y:S01]  /*2100*/  HMMA.16816.F32 R96, R68, R92, RZ ;  /* 0x0000005c4460723c */ /* 0x010fe200000018ff */
[----:B------:R-:W4:Y:S01]  /*2110*/  LDSM.16.M88.4 R60, [R223+0x1000] ;  /* 0x00100000df3c783b */ /* 0x000f220000000200 */
[----:B------:R-:W-:-:S03]  /*2120*/  VIADD R200, R223, 0x7800 ;  /* 0x00007800dfc87836 */ /* 0x000fc60000000000 */
[----:B------:R-:W4:Y:S01]  /*2130*/  LDSM.16.M88.4 R116, [R223+0x800] ;  /* 0x00080000df74783b */ /* 0x000f220000000200 */
[C---:B------:R-:W-:Y:S03]  /*2140*/  HMMA.16816.F32 R100, R68.reuse, R102, RZ ;  /* 0x000000664464723c */ /* 0x040fe600000018ff */
[----:B------:R-:W4:Y:S03]  /*2150*/  LDSM.16.M88.4 R56, [R223+0x2800] ;  /* 0x00280000df38783b */ /* 0x000f260000000200 */
[C---:B------:R-:W-:Y:S01]  /*2160*/  HMMA.16816.F32 R92, R68.reuse, R94, RZ ;  /* 0x0000005e445c723c */ /* 0x040fe200000018ff */
[----:B------:R-:W4:Y:S04]  /*2170*/  LDSM.16.M88.4 R112, [R223+0x3000] ;  /* 0x00300000df70783b */ /* 0x000f280000000200 */
[----:B------:R-:W4:Y:S01]  /*2180*/  LDSM.16.M88.4 R108, [R223+0x3800] ;  /* 0x00380000df6c783b */ /* 0x000f220000000200 */
[C---:B-----5:R-:W-:Y:S03]  /*2190*/  HMMA.16816.F32 R32, R68.reuse, R28, RZ ;  /* 0x0000001c4420723c */ /* 0x060fe600000018ff */
[----:B------:R-:W-:Y:S03]  /*21a0*/  LDSM.16.M88.4 R52, [R221] ;  /* 0x00000000dd34783b */ /* 0x000fe60000000200 */
[C---:B------:R-:W-:Y:S01]  /*21b0*/  HMMA.16816.F32 R28, R68.reuse, R30, RZ ;  /* 0x0000001e441c723c */ /* 0x040fe200000018ff */
[----:B------:R-:W-:Y:S04]  /*21c0*/  LDSM.16.M88.4 R120, [R208+0x3000] ;  /* 0x00300000d078783b */ /* 0x000fe80000000200 */
[----:B------:R-:W-:Y:S01]  /*21d0*/  LDSM.16.M88.4 R128, [R224+0x2000] ;  /* 0x00200000e080783b */ /* 0x000fe20000000200 */
[C---:B-1----:R-:W-:Y:S03]  /*21e0*/  HMMA.16816.F32 R16, R68.reuse, R12, RZ ;  /* 0x0000000c4410723c */ /* 0x042fe600000018ff */
[----:B------:R-:W0:Y:S03]  /*21f0*/  LDGDEPBAR ;  /* 0x00000000000079af */ /* 0x000e260000000000 */
[C---:B------:R-:W-:Y:S06]  /*2200*/  HMMA.16816.F32 R12, R68.reuse, R14, RZ ;  /* 0x0000000e440c723c */ /* 0x040fec00000018ff */
        /* <DEDUP_REMOVED lines=8> */
[----:B------:R-:W1:Y:S05]  /*2290*/  LDSM.16.M88.4 R48, [R222] ;  /* 0x00000000de30783b */ /* 0x000e6a0000000200 */
[C---:B--2---:R-:W-:Y:S06]  /*22a0*/  HMMA.16816.F32 R104, R64.reuse, R8, R104 ;  /* 0x000000084068723c */ /* 0x044fec0000001868 */
[C---:B------:R-:W-:Y:S01]  /*22b0*/  HMMA.16816.F32 R100, R64.reuse, R10, R100 ;  /* 0x0000000a4064723c */ /* 0x040fe20000001864 */
[----:B------:R-:W2:Y:S05]  /*22c0*/  LDSM.16.M88.4 R8, [R221+0x1000] ;  /* 0x00100000dd08783b */ /* 0x000eaa0000000200 */
        /* <DEDUP_REMOVED lines=20> */
[----:B------:R-:W-:Y:S04]  /*2410*/  LDSM.16.M88.4 R64, [R221+0x3800] ;  /* 0x00380000dd40783b */ /* 0x000fe80000000200 */
[----:B------:R-:W-:Y:S01]  /*2420*/  LDSM.16.M88.4 R108, [R124+0x9800] ;  /* 0x009800007c6c783b */ /* 0x000fe20000000200 */
[C---:B-1----:R-:W-:Y:S06]  /*2430*/  HMMA.16816.F32 R32, R48.reuse, R52, R32 ;  /* 0x000000343020723c */ /* 0x042fec0000001820 */
[C---:B------:R-:W-:Y:S01]  /*2440*/  HMMA.16816.F32 R28, R48.reuse, R54, R28 ;  /* 0x00000036301c723c */ /* 0x040fe2000000181c */
[----:B------:R-:W1:Y:S05]  /*2450*/  LDSM.16.M88.4 R52, [R221+0x3000] ;  /* 0x00300000dd34783b */ /* 0x000e6a0000000200 */
[C---:B--2---:R-:W-:Y:S06]  /*2460*/  HMMA.16816.F32 R16, R48.reuse, R8, R16 ;  /* 0x000000083010723c */ /* 0x044fec0000001810 */
[C---:B------:R-:W-:Y:S01]  /*2470*/  HMMA.16816.F32 R12, R48.reuse, R10, R12 ;  /* 0x0000000a300c723c */ /* 0x040fe2000000180c */
[----:B------:R-:W2:Y:S05]  /*2480*/  LDSM.16.M88.4 R8, [R208+0x800] ;  /* 0x00080000d008783b */ /* 0x000eaa0000000200 */
[C---:B-----5:R-:W-:Y:S06]  /*2490*/  HMMA.16816.F32 R96, R48.reuse, R40, R96 ;  /* 0x000000283060723c */ /* 0x060fec0000001860 */
[C---:B------:R-:W-:Y:S01]  /*24a0*/  HMMA.16816.F32 R92, R48.reuse, R42, R92 ;  /* 0x0000002a305c723c */ /* 0x040fe2000000185c */
[----:B------:R-:W5:Y:S05]  /*24b0*/  LDSM.16.M88.4 R40, [R208+0x1800] ;  /* 0x00180000d028783b */ /* 0x000f6a0000000200 */
[C---:B---3--:R-:W-:Y:S06]  /*24c0*/  HMMA.16816.F32 R24, R48.reuse, R44, R24 ;  /* 0x0000002c3018723c */ /* 0x048fec0000001818 */
[C---:B------:R-:W-:Y:S01]  /*24d0*/  HMMA.16816.F32 R20, R48.reuse, R46, R20 ;  /* 0x0000002e3014723c */ /* 0x040fe20000001814 */
[----:B------:R-:W3:Y:S05]  /*24e0*/  LDSM.16.M88.4 R44, [R208] ;  /* 0x00000000d02c783b */ /* 0x000eea0000000200 */
[C---:B----4-:R-:W-:Y:S06]  /*24f0*/  HMMA.16816.F32 R104, R48.reuse, R60, R104 ;  /* 0x0000003c3068723c */ /* 0x050fec0000001868 */
[C---:B------:R-:W-:Y:S01]  /*2500*/  HMMA.16816.F32 R100, R48.reuse, R62, R100 ;  /* 0x0000003e3064723c */ /* 0x040fe20000001864 */
[----:B------:R-:W4:Y:S05]  /*2510*/  LDSM.16.M88.4 R60, [R208+0x1000] ;  /* 0x00100000d03c783b */ /* 0x000f2a0000000200 */
[C---:B------:R-:W-:Y:S06]  /*2520*/  HMMA.16816.F32 R88, R48.reuse, R56, R88 ;  /* 0x000000383058723c */ /* 0x040fec0000001858 */
[C---:B------:R-:W-:Y:S01]  /*2530*/  HMMA.16816.F32 R84, R48.reuse, R58, R84 ;  /* 0x0000003a3054723c */ /* 0x040fe20000001854 */
[----:B------:R-:W4:Y:S05]  /*2540*/  LDSM.16.M88.4 R56, [R208+0x2000] ;  /* 0x00200000d038783b */ /* 0x000f2a0000000200 */
[C---:B-1----:R-:W-:Y:S06]  /*2550*/  HMMA.16816.F32 R80, R48.reuse, R52, R80 ;  /* 0x000000343050723c */ /* 0x042fec0000001850 */
[C---:B------:R-:W-:Y:S01]  /*2560*/  HMMA.16816.F32 R76, R48.reuse, R54, R76 ;  /* 0x00000036304c723c */ /* 0x040fe2000000184c */
[----:B------:R-:W-:Y:S05]  /*2570*/  LDSM.16.M88.4 R52, [R208+0x2800] ;  /* 0x00280000d034783b */ /* 0x000fea0000000200 */
[C---:B------:R-:W-:Y:S06]  /*2580*/  HMMA.16816.F32 R72, R48.reuse, R64, R72 ;  /* 0x000000403048723c */ /* 0x040fec0000001848 */
[----:B------:R-:W-:Y:S01]  /*2590*/  HMMA.16816.F32 R68, R48, R66, R68 ;  /* 0x000000423044723c */ /* 0x000fe20000001844 */
[----:B------:R-:W-:Y:S04]  /*25a0*/  LDSM.16.M88.4 R48, [R226+0x2000] ;  /* 0x00200000e230783b */ /* 0x000fe80000000200 */
[----:B------:R-:W-:Y:S01]  /*25b0*/  LDSM.16.M88.4 R64, [R124+0xa000] ;  /* 0x00a000007c40783b */ /* 0x000fe20000000200 */
[C---:B--2---:R-:W-:Y:S06]  /*25c0*/  HMMA.16816.F32 R24, R112.reuse, R8, R24 ;  /* 0x000000087018723c */ /* 0x044fec0000001818 */
[C---:B------:R-:W-:Y:S01]  /*25d0*/  HMMA.16816.F32 R20, R112.reuse, R10, R20 ;  /* 0x0000000a7014723c */ /* 0x040fe20000001814 */
[----:B------:R-:W1:Y:S05]  /*25e0*/  LDSM.16.M88.4 R8, [R124+0x8800] ;  /* 0x008800007c08783b */ /* 0x000e6a0000000200 */
[C---:B-----5:R-:W-:Y:S06]  /*25f0*/  HMMA.16816.F32 R104, R112.reuse, R40, R104 ;  /* 0x000000287068723c */ /* 0x060fec0000001868 */
[C---:B------:R-:W-:Y:S01]  /*2600*/  HMMA.16816.F32 R100, R112.reuse, R42, R100 ;  /* 0x0000002a7064723c */ /* 0x040fe20000001864 */
[----:B------:R-:W2:Y:S05]  /*2610*/  LDSM.16.M88.4 R40, [R124+0x9000] ;  /* 0x009000007c28783b */ /* 0x000eaa0000000200 */
[C---:B---3--:R-:W-:Y:S06]  /*2620*/  HMMA.16816.F32 R32, R112.reuse, R44, R32 ;  /* 0x0000002c7020723c */ /* 0x048fec0000001820 */
[C---:B------:R-:W-:Y:S01]  /*2630*/  HMMA.16816.F32 R28, R112.reuse, R46, R28 ;  /* 0x0000002e701c723c */ /* 0x040fe2000000181c */
[----:B------:R-:W3:Y:S05]  /*2640*/  LDSM.16.M88.4 R44, [R124+0x8000] ;  /* 0x008000007c2c783b */ /* 0x000eea0000000200 */
[C---:B----4-:R-:W-:Y:S06]  /*2650*/  HMMA.16816.F32 R16, R112.reuse, R60, R16 ;  /* 0x0000003c7010723c */ /* 0x050fec0000001810 */
[C---:B------:R-:W-:Y:S01]  /*2660*/  HMMA.16816.F32 R12, R112.reuse, R62, R12 ;  /* 0x0000003e700c723c */ /* 0x040fe2000000180c */
[----:B------:R-:W-:Y:S05]  /*2670*/  LDSM.16.M88.4 R60, [R124+0xa800] ;  /* 0x00a800007c3c783b */ /* 0x000fea0000000200 */
[C---:B------:R-:W-:Y:S06]  /*2680*/  HMMA.16816.F32 R96, R112.reuse, R56, R96 ;  /* 0x000000387060723c */ /* 0x040fec0000001860 */
[----:B------:R-:W-:Y:S01]  /*2690*/  HMMA.16816.F32 R92, R112, R58, R92 ;  /* 0x0000003a705c723c */ /* 0x000fe2000000185c */
[----:B------:R-:W4:Y:S05]  /*26a0*/  LDSM.16.M88.4 R56, [R124+0xb000] ;  /* 0x00b000007c38783b */ /* 0x000f2a0000000200 */
[C---:B-1----:R-:W-:Y:S06]  /*26b0*/  HMMA.16816.F32 R24, R48.reuse, R8, R24 ;  /* 0x000000083018723c */ /* 0x042fec0000001818 */
[C---:B------:R-:W-:Y:S01]  /*26c0*/  HMMA.16816.F32 R20, R48.reuse, R10, R20 ;  /* 0x0000000a3014723c */ /* 0x040fe20000001814 */
[----:B------:R-:W1:Y:S05]  /*26d0*/  LDSM.16.M88.4 R8, [R223+0x4800] ;  /* 0x00480000df08783b */ /* 0x000e6a0000000200 */
[C---:B--2---:R-:W-:Y:S06]  /*26e0*/  HMMA.16816.F32 R16, R48.reuse, R40, R16 ;  /* 0x000000283010723c */ /* 0x044fec0000001810 */
[C---:B------:R-:W-:Y:S01]  /*26f0*/  HMMA.16816.F32 R12, R48.reuse, R42, R12 ;  /* 0x0000002a300c723c */ /* 0x040fe2000000180c */
[----:B------:R-:W2:Y:S05]  /*2700*/  LDSM.16.M88.4 R40, [R223+0x5000] ;  /* 0x00500000df28783b */ /* 0x000eaa0000000200 */
[C---:B---3--:R-:W-:Y:S06]  /*2710*/  HMMA.16816.F32 R32, R48.reuse, R44, R32 ;  /* 0x0000002c3020723c */ /* 0x048fec0000001820 */
[----:B------:R-:W-:Y:S01]  /*2720*/  HMMA.16816.F32 R28, R48, R46, R28 ;  /* 0x0000002e301c723c */ /* 0x000fe2000000181c */
[----:B------:R-:W3:Y:S05]  /*2730*/  LDSM.16.M88.4 R44, [R223+0x4000] ;  /* 0x00400000df2c783b */ /* 0x000eea0000000200 */
[C---:B------:R-:W-:Y:S06]  /*2740*/  HMMA.16816.F32 R80, R112.reuse, R120, R80 ;  /* 0x000000787050723c */ /* 0x040fec0000001850 */
[C---:B------:R-:W-:Y:S06]  /*2750*/  HMMA.16816.F32 R88, R112.reuse, R52, R88 ;  /* 0x000000347058723c */ /* 0x040fec0000001858 */
[C---:B------:R-:W-:Y:S01]  /*2760*/  HMMA.16816.F32 R84, R112.reuse, R54, R84 ;  /* 0x000000367054723c */ /* 0x040fe20000001854 */
[----:B------:R-:W-:Y:S04]  /*2770*/  LDSM.16.M88.4 R52, [R124+0xb800] ;  /* 0x00b800007c34783b */ /* 0x000fe80000000200 */
[----:B------:R-:W5:Y:S01]  /*2780*/  LDSM.16.M88.4 R124, [R223+0x5800] ;  /* 0x00580000df7c783b */ /* 0x000f620000000200 */
[C---:B------:R-:W-:Y:S03]  /*2790*/  HMMA.16816.F32 R76, R112.reuse, R122, R76 ;  /* 0x0000007a704c723c */ /* 0x040fe6000000184c */
[----:B------:R-:W-:Y:S03]  /*27a0*/  LDSM.16.M88.4 R120, [R223+0x6000] ;  /* 0x00600000df78783b */ /* 0x000fe60000000200 */
[C---:B------:R-:W-:Y:S06]  /*27b0*/  HMMA.16816.F32 R72, R112.reuse, R116, R72 ;  /* 0x000000747048723c */ /* 0x040fec0000001848 */
[----:B------:R-:W-:Y:S01]  /*27c0*/  HMMA.16816.F32 R68, R112, R118, R68 ;  /* 0x000000767044723c */ /* 0x000fe20000001844 */
[----:B------:R-:W5:Y:S04]  /*27d0*/  LDSM.16.M88.4 R112, [R223+0x7000] ;  /* 0x00700000df70783b */ /* 0x000f680000000200 */
[----:B------:R-:W5:Y:S01]  /*27e0*/  LDSM.16.M88.4 R116, [R223+0x6800] ;  /* 0x00680000df74783b */ /* 0x000f620000000200 */
[C---:B------:R-:W-:Y:S06]  /*27f0*/  HMMA.16816.F32 R104, R48.reuse, R108, R104 ;  /* 0x0000006c3068723c */ /* 0x040fec0000001868 */
[C---:B------:R-:W-:Y:S01]  /*2800*/  HMMA.16816.F32 R100, R48.reuse, R110, R100 ;  /* 0x0000006e3064723c */ /* 0x040fe20000001864 */
[----:B------:R-:W-:Y:S05]  /*2810*/  LDSM.16.M88.4 R108, [R223+0x7800] ;  /* 0x00780000df6c783b */ /* 0x000fea0000000200 */
[C---:B----4-:R-:W-:Y:S06]  /*2820*/  HMMA.16816.F32 R80, R48.reuse, R56, R80 ;  /* 0x000000383050723c */ /* 0x050fec0000001850 */
[C---:B------:R-:W-:Y:S06]  /*2830*/  HMMA.16816.F32 R88, R48.reuse, R60, R88 ;  /* 0x0000003c3058723c */ /* 0x040fec0000001858 */
[----:B------:R-:W-:Y:S01]  /*2840*/  HMMA.16816.F32 R84, R48, R62, R84 ;  /* 0x0000003e3054723c */ /* 0x000fe20000001854 */
[----:B------:R-:W-:Y:S05]  /*2850*/  LDSM.16.M88.4 R60, [R221+0x4800] ;  /* 0x00480000dd3c783b */ /* 0x000fea0000000200 */
[C---:B-1----:R-:W-:Y:S06]  /*2860*/  HMMA.16816.F32 R24, R128.reuse, R8, R24 ;  /* 0x000000088018723c */ /* 0x042fec0000001818 */
[C---:B------:R-:W-:Y:S01]  /*2870*/  HMMA.16816.F32 R20, R128.reuse, R10, R20 ;  /* 0x0000000a8014723c */ /* 0x040fe20000001814 */
[----:B------:R-:W-:Y:S05]  /*2880*/  LDSM.16.M88.4 R8, [R222+0x2000] ;  /* 0x00200000de08783b */ /* 0x000fea0000000200 */
[C---:B--2---:R-:W-:Y:S06]  /*2890*/  HMMA.16816.F32 R16, R128.reuse, R40, R16 ;  /* 0x000000288010723c */ /* 0x044fec0000001810 */
[C---:B------:R-:W-:Y:S01]  /*28a0*/  HMMA.16816.F32 R12, R128.reuse, R42, R12 ;  /* 0x0000002a800c723c */ /* 0x040fe2000000180c */
[----:B------:R-:W1:Y:S05]  /*28b0*/  LDSM.16.M88.4 R40, [R221+0x7000] ;  /* 0x00700000dd28783b */ /* 0x000e6a0000000200 */
[C---:B---3--:R-:W-:Y:S06]  /*28c0*/  HMMA.16816.F32 R32, R128.reuse, R44, R32 ;  /* 0x0000002c8020723c */ /* 0x048fec0000001820 */
[----:B------:R-:W-:Y:S01]  /*28d0*/  HMMA.16816.F32 R28, R128, R46, R28 ;  /* 0x0000002e801c723c */ /* 0x000fe2000000181c */
[----:B------:R-:W2:Y:S05]  /*28e0*/  LDSM.16.M88.4 R44, [R221+0x6800] ;  /* 0x00680000dd2c783b */ /* 0x000eaa0000000200 */
[C---:B------:R-:W-:Y:S06]  /*28f0*/  HMMA.16816.F32 R96, R48.reuse, R64, R96 ;  /* 0x000000403060723c */ /* 0x040fec0000001860 */
[C---:B------:R-:W-:Y:S01]  /*2900*/  HMMA.16816.F32 R92, R48.reuse, R66, R92 ;  /* 0x00000042305c723c */ /* 0x040fe2000000185c */
[----:B------:R-:W3:Y:S05]  /*2910*/  LDSM.16.M88.4 R64, [R221+0x4000] ;  /* 0x00400000dd40783b */ /* 0x000eea0000000200 */
[----:B------:R-:W-:Y:S01]  /*2920*/  HMMA.16816.F32 R76, R48, R58, R76 ;  /* 0x0000003a304c723c */ /* 0x000fe2000000184c */
[----:B------:R-:W4:Y:S05]  /*2930*/  LDSM.16.M88.4 R56, [R221+0x5000] ;  /* 0x00500000dd38783b */ /* 0x000f2a0000000200 */
[C---:B-----5:R-:W-:Y:S06]  /*2940*/  HMMA.16816.F32 R104, R128.reuse, R124, R104 ;  /* 0x0000007c8068723c */ /* 0x060fec0000001868 */
[C---:B------:R-:W-:Y:S06]  /*2950*/  HMMA.16816.F32 R100, R128.reuse, R126, R100 ;  /* 0x0000007e8064723c */ /* 0x040fec0000001864 */
[----:B------:R-:W-:Y:S01]  /*2960*/  HMMA.16816.F32 R124, R128, R112, R80 ;  /* 0x00000070807c723c */ /* 0x000fe20000001850 */
[----:B------:R-:W-:Y:S05]  /*2970*/  LDSM.16.M88.4 R80, [R220+0x2000] ;  /* 0x00200000dc50783b */ /* 0x000fea0000000200 */
[C---:B------:R-:W-:Y:S06]  /*2980*/  HMMA.16816.F32 R72, R48.reuse, R52, R72 ;  /* 0x000000343048723c */ /* 0x040fec0000001848 */
[----:B------:R-:W-:Y:S01]  /*2990*/  HMMA.16816.F32 R68, R48, R54, R68 ;  /* 0x000000363044723c */ /* 0x000fe20000001844 */
[----:B------:R-:W5:Y:S04]  /*29a0*/  LDSM.16.M88.4 R52, [R221+0x5800] ;  /* 0x00580000dd34783b */ /* 0x000f680000000200 */
[----:B------:R-:W5:Y:S01]  /*29b0*/  LDSM.16.M88.4 R48, [R221+0x6000] ;  /* 0x00600000dd30783b */ /* 0x000f620000000200 */
[C---:B------:R-:W-:Y:S06]  /*29c0*/  HMMA.16816.F32 R88, R128.reuse, R116, R88 ;  /* 0x000000748058723c */ /* 0x040fec0000001858 */
[C---:B------:R-:W-:Y:S01]  /*29d0*/  HMMA.16816.F32 R116, R128.reuse, R118, R84 ;  /* 0x000000768074723c */ /* 0x040fe20000001854 */
[----:B------:R-:W5:Y:S05]  /*29e0*/  LDSM.16.M88.4 R84, [R221+0x7800] ;  /* 0x00780000dd54783b */ /* 0x000f6a0000000200 */
[C---:B------:R-:W-:Y:S06]  /*29f0*/  HMMA.16816.F32 R96, R128.reuse, R120, R96 ;  /* 0x000000788060723c */ /* 0x040fec0000001860 */
[C---:B------:R-:W-:Y:S01]  /*2a00*/  HMMA.16816.F32 R92, R128.reuse, R122, R92 ;  /* 0x0000007a805c723c */ /* 0x040fe2000000185c */
[----:B------:R-:W5:Y:S05]  /*2a10*/  LDSM.16.M88.4 R120, [R208+0x4000] ;  /* 0x00400000d078783b */ /* 0x000f6a0000000200 */
[----:B------:R-:W-:Y:S06]  /*2a20*/  HMMA.16816.F32 R76, R128, R114, R76 ;  /* 0x00000072804c723c */ /* 0x000fec000000184c */
[----:B-1----:R-:W-:Y:S06]  /*2a30*/  HMMA.16816.F32 R124, R8, R40, R124 ;  /* 0x00000028087c723c */ /* 0x002fec000000187c */
[----:B------:R-:W-:Y:S01]  /*2a40*/  HMMA.16816.F32 R72, R128, R108, R72 ;  /* 0x0000006c8048723c */ /* 0x000fe20000001848 */
[----:B------:R-:W-:-:S04]  /*2a50*/  SHF.R.S32.HI R41, RZ, 0x1f, R0 ;  /* 0x0000001fff297819 */ /* 0x000fc80000011400 */
[----:B------:R-:W-:Y:S01]  /*2a60*/  LEA.HI R41, R41, R0, RZ, 0x2 ;  /* 0x0000000029297211 */ /* 0x000fe200078f10ff */
[----:B------:R-:W-:Y:S01]  /*2a70*/  HMMA.16816.F32 R68, R128, R110, R68 ;  /* 0x0000006e8044723c */ /* 0x000fe20000001844 */
[----:B------:R-:W-:Y:S02]  /*2a80*/  IMAD.SHL.U32 R0, R36, 0x80, RZ ;  /* 0x0000008024007824 */ /* 0x000fe400078e00ff */
[----:B------:R-:W-:-:S03]  /*2a90*/  SHF.R.S32.HI R232, RZ, 0x2, R41 ;  /* 0x00000002ffe87819 */ /* 0x000fc60000011429 */
[C---:B--2---:R-:W-:Y:S06]  /*2aa0*/  HMMA.16816.F32 R88, R8.reuse, R44, R88 ;  /* 0x0000002c0858723c */ /* 0x044fec0000001858 */
[C---:B------:R-:W-:Y:S01]  /*2ab0*/  HMMA.16816.F32 R116, R8.reuse, R46, R116 ;  /* 0x0000002e0874723c */ /* 0x040fe20000001874 */
[----:B------:R-:W1:Y:S05]  /*2ac0*/  LDSM.16.M88.4 R44, [R208+0x4800] ;  /* 0x00480000d02c783b */ /* 0x000e6a0000000200 */
[C---:B---3--:R-:W-:Y:S06]  /*2ad0*/  HMMA.16816.F32 R32, R8.reuse, R64, R32 ;  /* 0x000000400820723c */ /* 0x048fec0000001820 */
[C---:B------:R-:W-:Y:S06]  /*2ae0*/  HMMA.16816.F32 R24, R8.reuse, R60, R24 ;  /* 0x0000003c0818723c */ /* 0x040fec0000001818 */
[----:B------:R-:W-:Y:S01]  /*2af0*/  HMMA.16816.F32 R28, R8, R66, R28 ;  /* 0x00000042081c723c */ /* 0x000fe2000000181c */
[----:B------:R-:W-:Y:S01]  /*2b00*/  IMAD.SHL.U32 R61, R7, 0x2, RZ ;  /* 0x00000002073d7824 */ /* 0x000fe200078e00ff */
[----:B------:R-:W-:-:S04]  /*2b10*/  IADD3 R7, R39, 0x1, R232 ;  /* 0x0000000127077810 */ /* 0x000fc80007ffe0e8 */
[----:B------:R-:W-:Y:S01]  /*2b20*/  IADD3 R7, R6, -UR17, R7 ;  /* 0x8000001106077c10 */ /* 0x000fe2000fffe007 */
[----:B------:R-:W-:Y:S01]  /*2b30*/  HMMA.16816.F32 R76, R8, R42, R76 ;  /* 0x0000002a084c723c */ /* 0x000fe2000000184c */
[----:B------:R-:W2:Y:S01]  /*2b40*/  LDSM.16.M88.4 R40, [R208+0x5000] ;  /* 0x00500000d028783b */ /* 0x000ea20000000200 */
[----:B------:R-:W-:-:S04]  /*2b50*/  LOP3.LUT R61, R0, 0x6, R61, 0xf8, !PT ;  /* 0x00000006003d7812 */ /* 0x000fc800078ef83d */
[C---:B----4-:R-:W-:Y:S06]  /*2b60*/  HMMA.16816.F32 R12, R8.reuse, R58, R12 ;  /* 0x0000003a080c723c */ /* 0x050fec000000180c */
[----:B------:R-:W-:Y:S01]  /*2b70*/  HMMA.16816.F32 R20, R8, R62, R20 ;  /* 0x0000003e0814723c */ /* 0x000fe20000001814 */
[----:B------:R-:W-:Y:S02]  /*2b80*/  VIADD R59, R7, UR16 ;  /* 0x00000010073b7c36 */ /* 0x000fe40008000000 */
[----:B------:R-:W-:-:S03]  /*2b90*/  VIADD R7, R61, 0xffffff80 ;  /* 0xffffff803d077836 */ /* 0x000fc60000000000 */
[C---:B------:R-:W-:Y:S01]  /*2ba0*/  HMMA.16816.F32 R16, R8.reuse, R56, R16 ;  /* 0x000000380810723c */ /* 0x040fe20000001810 */
[C---:B------:R-:W-:Y:S02]  /*2bb0*/  VIMNMX R60, R59.reuse, R6, PT ;  /* 0x000000063b3c7248 */ /* 0x040fe40003fe0100 */
[----:B------:R-:W-:Y:S01]  /*2bc0*/  VIADDMNMX R59, R59, 0x8, R6, PT ;  /* 0x000000083b3b7846 */ /* 0x000fe20003800106 */
[----:B------:R-:W-:Y:S01]  /*2bd0*/  VIADD R6, R61, 0xffffff88 ;  /* 0xffffff883d067836 */ /* 0x000fe20000000000 */
[CC--:B------:R-:W-:Y:S01]  /*2be0*/  ISETP.GE.AND P4, PT, R7.reuse, R60.reuse, PT ;  /* 0x0000003c0700720c */ /* 0x0c0fe20003f86270 */
[C---:B-----5:R-:W-:Y:S01]  /*2bf0*/  HMMA.16816.F32 R104, R8.reuse, R52, R104 ;  /* 0x000000340868723c */ /* 0x060fe20000001868 */
[-C--:B------:R-:W-:Y:S01]  /*2c00*/  ISETP.GE.AND P3, PT, R7, R59.reuse, PT ;  /* 0x0000003b0700720c */ /* 0x080fe20003f66270 */
[C---:B------:R-:W-:Y:S01]  /*2c10*/  VIADD R7, R61.reuse, 0xffffff89 ;  /* 0xffffff893d077836 */ /* 0x040fe20000000000 */
[C---:B------:R-:W-:Y:S02]  /*2c20*/  ISETP.GE.AND P5, PT, R6.reuse, R60, PT ;  /* 0x0000003c0600720c */ /* 0x040fe40003fa6270 */
[----:B------:R-:W-:Y:S01]  /*2c30*/  ISETP.GE.AND P2, PT, R6, R59, PT ;  /* 0x0000003b0600720c */ /* 0x000fe20003f46270 */
[----:B------:R-:W-:Y:S01]  /*2c40*/  HMMA.16816.F32 R100, R8, R54, R100 ;  /* 0x000000360864723c */ /* 0x000fe20000001864 */
[----:B------:R-:W-:-:S05]  /*2c50*/  VIADD R6, R61, 0xffffff91 ;  /* 0xffffff913d067836 */ /* 0x000fca0000000000 */
[C---:B------:R-:W-:Y:S06]  /*2c60*/  HMMA.16816.F32 R96, R8.reuse, R48, R96 ;  /* 0x000000300860723c */ /* 0x040fec0000001860 */
[C---:B------:R-:W-:Y:S06]  /*2c70*/  HMMA.16816.F32 R92, R8.reuse, R50, R92 ;  /* 0x00000032085c723c */ /* 0x040fec000000185c */
[C---:B------:R-:W-:Y:S06]  /*2c80*/  HMMA.16816.F32 R72, R8.reuse, R84, R72 ;  /* 0x000000540848723c */ /* 0x040fec0000001848 */
[----:B------:R-:W-:Y:S06]  /*2c90*/  HMMA.16816.F32 R68, R8, R86, R68 ;  /* 0x000000560844723c */ /* 0x000fec0000001844 */
[----:B------:R-:W-:Y:S01]  /*2ca0*/  HMMA.16816.F32 R32, R80, R120, R32 ;  /* 0x000000785020723c */ /* 0x000fe20000001820 */
[----:B------:R-:W-:-:S05]  /*2cb0*/  VIADD R8, R61, 0xffffff81 ;  /* 0xffffff813d087836 */ /* 0x000fca0000000000 */
[C---:B------:R-:W-:Y:S01]  /*2cc0*/  ISETP.GE.AND P1, PT, R8.reuse, R60, PT ;  /* 0x0000003c0800720c */ /* 0x040fe20003f26270 */
[C---:B------:R-:W-:Y:S01]  /*2cd0*/  HMMA.16816.F32 R28, R80.reuse, R122, R28 ;  /* 0x0000007a501c723c */ /* 0x040fe2000000181c */
[----:B------:R-:W-:Y:S02]  /*2ce0*/  ISETP.GE.AND P0, PT, R8, R59, PT ;  /* 0x0000003b0800720c */ /* 0x000fe40003f06270 */
[----:B------:R-:W3:Y:S03]  /*2cf0*/  LDSM.16.M88.4 R8, [R208+0x5800] ;  /* 0x00580000d008783b */ /* 0x000ee60000000200 */
[C---:B-1----:R-:W-:Y:S06]  /*2d00*/  HMMA.16816.F32 R24, R80.reuse, R44, R24 ;  /* 0x0000002c5018723c */ /* 0x042fec0000001818 */
[C---:B------:R-:W-:Y:S05]  /*2d10*/  HMMA.16816.F32 R20, R80.reuse, R46, R20 ;  /* 0x0000002e5014723c */ /* 0x040fea0000001814 */
[----:B------:R-:W-:Y:S01]  /*2d20*/  FSEL R54, R32, -INF , !P4 ;  /* 0xff80000020367808 */ /* 0x000fe20006000000 */
[----:B--2---:R-:W-:Y:S01]  /*2d30*/  HMMA.16816.F32 R16, R80, R40, R16 ;  /* 0x000000285010723c */ /* 0x004fe20000001810 */
[----:B------:R-:W-:-:S02]  /*2d40*/  FSEL R51, R34, -INF , !P3 ;  /* 0xff80000022337808 */ /* 0x000fc40005800000 */
[CC--:B------:R-:W-:Y:S02]  /*2d50*/  ISETP.GE.AND P4, PT, R7.reuse, R60.reuse, PT ;  /* 0x0000003c0700720c */ /* 0x0c0fe40003f86270 */
[-C--:B------:R-:W-:Y:S01]  /*2d60*/  ISETP.GE.AND P3, PT, R7, R59.reuse, PT ;  /* 0x0000003b0700720c */ /* 0x080fe20003f66270 */
[----:B------:R-:W-:Y:S01]  /*2d70*/  VIADD R7, R61, 0xffffff90 ;  /* 0xffffff903d077836 */ /* 0x000fe20000000000 */
[----:B------:R-:W-:Y:S01]  /*2d80*/  FSEL R56, R33, -INF , !P1 ;  /* 0xff80000021387808 */ /* 0x000fe20004800000 */
[----:B------:R-:W-:Y:S01]  /*2d90*/  HMMA.16816.F32 R12, R80, R42, R12 ;  /* 0x0000002a500c723c */ /* 0x000fe2000000180c */
[----:B------:R-:W-:Y:S02]  /*2da0*/  FSEL R57, R35, -INF , !P0 ;  /* 0xff80000023397808 */ /* 0x000fe40004000000 */
[C---:B------:R-:W-:Y:S02]  /*2db0*/  ISETP.GE.AND P1, PT, R7.reuse, R60, PT ;  /* 0x0000003c0700720c */ /* 0x040fe40003f26270 */
[----:B------:R-:W-:Y:S01]  /*2dc0*/  ISETP.GE.AND P0, PT, R7, R59, PT ;  /* 0x0000003b0700720c */ /* 0x000fe20003f06270 */
[----:B------:R-:W-:Y:S01]  /*2dd0*/  VIADD R7, R61, 0xffffff98 ;  /* 0xffffff983d077836 */ /* 0x000fe20000000000 */
[----:B------:R-:W-:-:S02]  /*2de0*/  FSEL R58, R28, -INF , !P5 ;  /* 0xff8000001c3a7808 */ /* 0x000fc40006800000 */
[----:B------:R-:W-:Y:S02]  /*2df0*/  FSEL R53, R30, -INF , !P2 ;  /* 0xff8000001e357808 */ /* 0x000fe40005000000 */
[CC--:B------:R-:W-:Y:S02]  /*2e00*/  ISETP.GE.AND P5, PT, R6.reuse, R60.reuse, PT ;  /* 0x0000003c0600720c */ /* 0x0c0fe40003fa6270 */
[-C--:B------:R-:W-:Y:S01]  /*2e10*/  ISETP.GE.AND P2, PT, R6, R59.reuse, PT ;  /* 0x0000003b0600720c */ /* 0x080fe20003f46270 */
[----:B------:R-:W-:Y:S01]  /*2e20*/  VIADD R6, R61, 0xffffff99 ;  /* 0xffffff993d067836 */ /* 0x000fe20000000000 */
[----:B------:R-:W-:Y:S02]  /*2e30*/  FSEL R62, R29, -INF , !P4 ;  /* 0xff8000001d3e7808 */ /* 0x000fe40006000000 */
[----:B------:R-:W-:Y:S01]  /*2e40*/  FSEL R55, R31, -INF , !P3 ;  /* 0xff8000001f377808 */ /* 0x000fe20005800000 */
[C---:B---3--:R-:W-:Y:S01]  /*2e50*/  HMMA.16816.F32 R104, R80.reuse, R8, R104 ;  /* 0x000000085068723c */ /* 0x048fe20000001868 */
[CC--:B------:R-:W-:Y:S01]  /*2e60*/  ISETP.GE.AND P4, PT, R7.reuse, R60.reuse, PT ;  /* 0x0000003c0700720c */ /* 0x0c0fe20003f86270 */
[----:B------:R-:W1:Y:S01]  /*2e70*/  LDSM.16.M88.4 R28, [R208+0x6000] ;  /* 0x00600000d01c783b */ /* 0x000e620000000200 */
[-C--:B------:R-:W-:Y:S01]  /*2e80*/  ISETP.GE.AND P3, PT, R7, R59.reuse, PT ;  /* 0x0000003b0700720c */ /* 0x080fe20003f66270 */
[C---:B------:R-:W-:Y:S01]  /*2e90*/  VIADD R7, R61.reuse, 0xffffffa0 ;  /* 0xffffffa03d077836 */ /* 0x040fe20000000000 */
[----:B------:R-:W-:Y:S01]  /*2ea0*/  FSEL R52, R24, -INF , !P1 ;  /* 0xff80000018347808 */ /* 0x000fe20004800000 */
[----:B------:R-:W-:Y:S01]  /*2eb0*/  HMMA.16816.F32 R100, R80, R10, R100 ;  /* 0x0000000a5064723c */ /* 0x000fe20000001864 */
[----:B------:R-:W-:Y:S01]  /*2ec0*/  FSEL R49, R26, -INF , !P0 ;  /* 0xff8000001a317808 */ /* 0x000fe20004000000 */
[C---:B------:R-:W-:Y:S01]  /*2ed0*/  VIADD R9, R61.reuse, 0xffffffa8 ;  /* 0xffffffa83d097836 */ /* 0x040fe20000000000 */
[C---:B------:R-:W-:Y:S01]  /*2ee0*/  ISETP.GE.AND P1, PT, R6.reuse, R60, PT ;  /* 0x0000003c0600720c */ /* 0x040fe20003f26270 */
[C---:B------:R-:W-:Y:S01]  /*2ef0*/  VIADD R8, R61.reuse, 0xffffffa9 ;  /* 0xffffffa93d087836 */ /* 0x040fe20000000000 */
[----:B------:R-:W-:Y:S01]  /*2f00*/  ISETP.GE.AND P0, PT, R6, R59, PT ;  /* 0x0000003b0600720c */ /* 0x000fe20003f06270 */
[----:B------:R-:W-:Y:S01]  /*2f10*/  VIADD R6, R61, 0xffffffa1 ;  /* 0xffffffa13d067836 */ /* 0x000fe20000000000 */
[----:B------:R-:W-:-:S02]  /*2f20*/  FSEL R26, R25, -INF , !P5 ;  /* 0xff800000191a7808 */ /* 0x000fc40006800000 */
[----:B------:R-:W-:Y:S02]  /*2f30*/  FSEL R27, R27, -INF , !P2 ;  /* 0xff8000001b1b7808 */ /* 0x000fe40005000000 */
[CC--:B------:R-:W-:Y:S02]  /*2f40*/  ISETP.GE.AND P5, PT, R7.reuse, R60.reuse, PT ;  /* 0x0000003c0700720c */ /* 0x0c0fe40003fa6270 */
[----:B------:R-:W-:Y:S02]  /*2f50*/  ISETP.GE.AND P2, PT, R7, R59, PT ;  /* 0x0000003b0700720c */ /* 0x000fe40003f46270 */
[----:B------:R-:W-:Y:S02]  /*2f60*/  FSEL R24, R20, -INF , !P4 ;  /* 0xff80000014187808 */ /* 0x000fe40006000000 */
[----:B------:R-:W-:Y:S02]  /*2f70*/  FSEL R7, R22, -INF , !P3 ;  /* 0xff80000016077808 */ /* 0x000fe40005800000 */
[----:B------:R-:W-:-:S02]  /*2f80*/  ISETP.GE.AND P4, PT, R6, R60, PT ;  /* 0x0000003c0600720c */ /* 0x000fc40003f86270 */
[----:B------:R-:W-:Y:S02]  /*2f90*/  ISETP.GE.AND P3, PT, R6, R59, PT ;  /* 0x0000003b0600720c */ /* 0x000fe40003f66270 */
[----:B------:R-:W-:Y:S02]  /*2fa0*/  FSEL R6, R21, -INF , !P1 ;  /* 0xff80000015067808 */ /* 0x000fe40004800000 */
[----:B------:R-:W-:Y:S02]  /*2fb0*/  FSEL R45, R23, -INF , !P0 ;  /* 0xff800000172d7808 */ /* 0x000fe40004000000 */
[----:B------:R-:W2:Y:S01]  /*2fc0*/  LDSM.16.M88.4 R20, [R208+0x6800] ;  /* 0x00680000d014783b */ /* 0x000ea20000000200 */
[----:B------:R-:W-:Y:S01]  /*2fd0*/  FSEL R48, R16, -INF , !P5 ;  /* 0xff80000010307808 */ /* 0x000fe20006800000 */
[----:B------:R-:W-:Y:S01]  /*2fe0*/  VIADD R16, R61, 0xffffffc9 ;  /* 0xffffffc93d107836 */ /* 0x000fe20000000000 */
[----:B------:R-:W-:Y:S02]  /*2ff0*/  FSEL R43, R18, -INF , !P2 ;  /* 0xff800000122b7808 */ /* 0x000fe40005000000 */
[----:B------:R-:W-:-:S02]  /*3000*/  ISETP.GE.AND P1, PT, R9, R60, PT ;  /* 0x0000003c0900720c */ /* 0x000fc40003f26270 */
[-C--:B------:R-:W-:Y:S01]  /*3010*/  ISETP.GE.AND P0, PT, R9, R59.reuse, PT ;  /* 0x0000003b0900720c */ /* 0x080fe20003f06270 */
[C---:B------:R-:W-:Y:S01]  /*3020*/  VIADD R9, R61.reuse, 0xffffffb0 ;  /* 0xffffffb03d097836 */ /* 0x040fe20000000000 */
[CC--:B------:R-:W-:Y:S01]  /*3030*/  ISETP.GE.AND P5, PT, R8.reuse, R60.reuse, PT ;  /* 0x0000003c0800720c */ /* 0x0c0fe20003fa6270 */
[C---:B-1----:R-:W-:Y:S01]  /*3040*/  HMMA.16816.F32 R96, R80.reuse, R28, R96 ;  /* 0x0000001c5060723c */ /* 0x042fe20000001860 */
[----:B------:R-:W-:Y:S01]  /*3050*/  ISETP.GE.AND P2, PT, R8, R59, PT ;  /* 0x0000003b0800720c */ /* 0x000fe20003f46270 */
[----:B------:R-:W-:Y:S01]  /*3060*/  VIADD R8, R61, 0xffffffb1 ;  /* 0xffffffb13d087836 */ /* 0x000fe20000000000 */
[----:B------:R-:W-:Y:S01]  /*3070*/  FSEL R162, R17, -INF , !P4 ;  /* 0xff80000011a27808 */ /* 0x000fe20006000000 */
[----:B------:R-:W-:Y:S01]  /*3080*/  VIADD R17, R61, 0xffffffc8 ;  /* 0xffffffc83d117836 */ /* 0x000fe20000000000 */
[----:B------:R-:W-:Y:S01]  /*3090*/  FSEL R47, R19, -INF , !P3 ;  /* 0xff800000132f7808 */ /* 0x000fe20005800000 */
[----:B------:R-:W-:Y:S01]  /*30a0*/  HMMA.16816.F32 R92, R80, R30, R92 ;  /* 0x0000001e505c723c */ /* 0x000fe2000000185c */
[----:B------:R-:W-:Y:S01]  /*30b0*/  FSEL R46, R12, -INF , !P1 ;  /* 0xff8000000c2e7808 */ /* 0x000fe20004800000 */
[C---:B------:R-:W-:Y:S01]  /*30c0*/  VIADD R12, R61.reuse, 0xffffffb9 ;  /* 0xffffffb93d0c7836 */ /* 0x040fe20000000000 */
[----:B------:R-:W-:Y:S01]  /*30d0*/  FSEL R41, R14, -INF , !P0 ;  /* 0xff8000000e297808 */ /* 0x000fe20004000000 */
[----:B------:R-:W-:Y:S01]  /*30e0*/  VIADD R14, R61, 0xffffffb8 ;  /* 0xffffffb83d0e7836 */ /* 0x000fe20000000000 */
[----:B------:R-:W-:-:S02]  /*30f0*/  ISETP.GE.AND P4, PT, R9, R60, PT ;  /* 0x0000003c0900720c */ /* 0x000fc40003f86270 */
[-C--:B------:R-:W-:Y:S02]  /*3100*/  ISETP.GE.AND P3, PT, R9, R59.reuse, PT ;  /* 0x0000003b0900720c */ /* 0x080fe40003f66270 */
[C---:B------:R-:W-:Y:S02]  /*3110*/  ISETP.GE.AND P1, PT, R8.reuse, R60, PT ;  /* 0x0000003c0800720c */ /* 0x040fe40003f26270 */
[----:B------:R-:W-:Y:S02]  /*3120*/  ISETP.GE.AND P0, PT, R8, R59, PT ;  /* 0x0000003b0800720c */ /* 0x000fe40003f06270 */
[----:B------:R-:W1:Y:S01]  /*3130*/  LDSM.16.M88.4 R8, [R208+0x7000] ;  /* 0x00700000d008783b */ /* 0x000e620000000200 */
[----:B------:R-:W-:Y:S02]  /*3140*/  FSEL R44, R104, -INF , !P4 ;  /* 0xff800000682c7808 */ /* 0x000fe40006000000 */
[----:B------:R-:W-:Y:S02]  /*3150*/  FSEL R165, R106, -INF , !P3 ;  /* 0xff8000006aa57808 */ /* 0x000fe40005800000 */
[----:B------:R-:W-:Y:S01]  /*3160*/  FSEL R50, R13, -INF , !P5 ;  /* 0xff8000000d327808 */ /* 0x000fe20006800000 */
[----:B------:R-:W-:Y:S01]  /*3170*/  VIADD R13, R61, 0xffffffc0 ;  /* 0xffffffc03d0d7836 */ /* 0x000fe20000000000 */
[----:B------:R-:W-:-:S02]  /*3180*/  FSEL R37, R15, -INF , !P2 ;  /* 0xff8000000f257808 */ /* 0x000fc40005000000 */
[CC--:B------:R-:W-:Y:S02]  /*3190*/  ISETP.GE.AND P4, PT, R12.reuse, R60.reuse, PT ;  /* 0x0000003c0c00720c */ /* 0x0c0fe40003f86270 */
[-C--:B------:R-:W-:Y:S01]  /*31a0*/  ISETP.GE.AND P3, PT, R12, R59.reuse, PT ;  /* 0x0000003b0c00720c */ /* 0x080fe20003f66270 */
[----:B------:R-:W-:Y:S01]  /*31b0*/  VIADD R12, R61, 0xffffffc1 ;  /* 0xffffffc13d0c7836 */ /* 0x000fe20000000000 */
[C---:B------:R-:W-:Y:S01]  /*31c0*/  ISETP.GE.AND P5, PT, R14.reuse, R60, PT ;  /* 0x0000003c0e00720c */ /* 0x040fe20003fa6270 */
[C---:B--2---:R-:W-:Y:S01]  /*31d0*/  HMMA.16816.F32 R88, R80.reuse, R20, R88 ;  /* 0x000000145058723c */ /* 0x044fe20000001858 */
[----:B------:R-:W-:Y:S02]  /*31e0*/  ISETP.GE.AND P2, PT, R14, R59, PT ;  /* 0x0000003b0e00720c */ /* 0x000fe40003f46270 */
[----:B------:R-:W-:Y:S02]  /*31f0*/  FSEL R42, R105, -INF , !P1 ;  /* 0xff800000692a7808 */ /* 0x000fe40004800000 */
[----:B------:R-:W-:Y:S01]  /*3200*/  FSEL R39, R107, -INF , !P0 ;  /* 0xff8000006b277808 */ /* 0x000fe20004000000 */
[----:B------:R-:W-:Y:S01]  /*3210*/  HMMA.16816.F32 R116, R80, R22, R116 ;  /* 0x000000165074723c */ /* 0x000fe20000001874 */
[----:B------:R-:W-:-:S02]  /*3220*/  FSEL R40, R100, -INF , !P5 ;  /* 0xff80000064287808 */ /* 0x000fc40006800000 */
[----:B------:R-:W-:Y:S02]  /*3230*/  FSEL R151, R102, -INF , !P2 ;  /* 0xff80000066977808 */ /* 0x000fe40005000000 */
[CC--:B------:R-:W-:Y:S02]  /*3240*/  ISETP.GE.AND P1, PT, R13.reuse, R60.reuse, PT ;  /* 0x0000003c0d00720c */ /* 0x0c0fe40003f26270 */
[-C--:B------:R-:W-:Y:S02]  /*3250*/  ISETP.GE.AND P0, PT, R13, R59.reuse, PT ;  /* 0x0000003b0d00720c */ /* 0x080fe40003f06270 */
[C---:B------:R-:W-:Y:S02]  /*3260*/  ISETP.GE.AND P5, PT, R12.reuse, R60, PT ;  /* 0x0000003c0c00720c */ /* 0x040fe40003fa6270 */
[----:B------:R-:W-:Y:S02]  /*3270*/  ISETP.GE.AND P2, PT, R12, R59, PT ;  /* 0x0000003b0c00720c */ /* 0x000fe40003f46270 */
[----:B------:R-:W2:Y:S01]  /*3280*/  LDSM.16.M88.4 R12, [R208+0x7800] ;  /* 0x00780000d00c783b */ /* 0x000ea20000000200 */
[----:B------:R-:W-:Y:S01]  /*3290*/  FSEL R38, R101, -INF , !P4 ;  /* 0xff80000065267808 */ /* 0x000fe20006000000 */
[----:B------:R-:W-:-:S04]  /*32a0*/  DEPBAR.LE SB0, 0x0 ;  /* 0x000080000000791a */ /* 0x000fc80000000000 */
[----:B------:R-:W-:Y:S01]  /*32b0*/  FSEL R149, R103, -INF , !P3 ;  /* 0xff80000067957808 */ /* 0x000fe20005800000 */
[C---:B-1----:R-:W-:Y:S01]  /*32c0*/  HMMA.16816.F32 R124, R80.reuse, R8, R124 ;  /* 0x00000008507c723c */ /* 0x042fe2000000187c */
[C---:B------:R-:W-:Y:S02]  /*32d0*/  ISETP.GE.AND P4, PT, R17.reuse, R60, PT ;  /* 0x0000003c1100720c */ /* 0x040fe40003f86270 */
[----:B------:R-:W-:Y:S01]  /*32e0*/  ISETP.GE.AND P3, PT, R17, R59, PT ;  /* 0x0000003b1100720c */ /* 0x000fe20003f66270 */
[----:B------:R-:W-:Y:S01]  /*32f0*/  VIADD R17, R61, 0xffffffd0 ;  /* 0xffffffd03d117836 */ /* 0x000fe20000000000 */
[----:B------:R-:W-:Y:S01]  /*3300*/  FSEL R158, R97, -INF , !P5 ;  /* 0xff800000619e7808 */ /* 0x000fe20006800000 */
[----:B------:R-:W-:Y:S01]  /*3310*/  HMMA.16816.F32 R76, R80, R10, R76 ;  /* 0x0000000a504c723c */ /* 0x000fe2000000184c */
[----:B------:R-:W-:Y:S01]  /*3320*/  FSEL R155, R99, -INF , !P2 ;  /* 0xff800000639b7808 */ /* 0x000fe20005000000 */
[C---:B------:R-:W-:Y:S01]  /*3330*/  VIADD R8, R61.reuse, 0xffffffd9 ;  /* 0xffffffd93d087836 */ /* 0x040fe20000000000 */
[----:B------:R-:W-:Y:S01]  /*3340*/  FSEL R148, R96, -INF , !P1 ;  /* 0xff80000060947808 */ /* 0x000fe20004800000 */
[----:B------:R-:W-:Y:S01]  /*3350*/  VIADD R9, R61, 0xffffffd8 ;  /* 0xffffffd83d097836 */ /* 0x000fe20000000000 */
[----:B------:R-:W-:-:S02]  /*3360*/  FSEL R153, R98, -INF , !P0 ;  /* 0xff80000062997808 */ /* 0x000fc40004000000 */
[CC--:B------:R-:W-:Y:S02]  /*3370*/  ISETP.GE.AND P5, PT, R17.reuse, R60.reuse, PT ;  /* 0x0000003c1100720c */ /* 0x0c0fe40003fa6270 */
[-C--:B------:R-:W-:Y:S02]  /*3380*/  ISETP.GE.AND P2, PT, R17, R59.reuse, PT ;  /* 0x0000003b1100720c */ /* 0x080fe40003f46270 */
[C---:B------:R-:W-:Y:S02]  /*3390*/  ISETP.GE.AND P1, PT, R16.reuse, R60, PT ;  /* 0x0000003c1000720c */ /* 0x040fe40003f26270 */
        /* <DEDUP_REMOVED lines=8> */
[----:B------:R-:W-:Y:S01]  /*3420*/  VIADD R8, R61, 0xffffffe1 ;  /* 0xffffffe13d087836 */ /* 0x000fe20000000000 */
[C---:B--2---:R-:W-:Y:S01]  /*3430*/  HMMA.16816.F32 R72, R80.reuse, R12, R72 ;  /* 0x0000000c5048723c */ /* 0x044fe20000001848 */
[----:B------:R-:W-:Y:S02]  /*3440*/  FSEL R156, R92, -INF , !P4 ;  /* 0xff8000005c9c7808 */ /* 0x000fe40006000000 */
[----:B------:R-:W-:Y:S01]  /*3450*/  FSEL R35, R94, -INF , !P3 ;  /* 0xff8000005e237808 */ /* 0x000fe20005800000 */
[----:B------:R-:W-:Y:S01]  /*3460*/  BAR.SYNC.DEFER_BLOCKING 0x0 ;  /* 0x0000000000007b1d */ /* 0x000fe20000010000 */
[CC--:B------:R-:W-:Y:S01]  /*3470*/  ISETP.GE.AND P1, PT, R9.reuse, R60.reuse, PT ;  /* 0x0000003c0900720c */ /* 0x0c0fe20003f26270 */
[----:B------:R-:W-:Y:S01]  /*3480*/  HMMA.16816.F32 R68, R80, R14, R68 ;  /* 0x0000000e5044723c */ /* 0x000fe20000001844 */
[----:B------:R-:W-:Y:S01]  /*3490*/  ISETP.GE.AND P0, PT, R9, R59, PT ;  /* 0x0000003b0900720c */ /* 0x000fe20003f06270 */
[----:B------:R-:W-:Y:S01]  /*34a0*/  VIADD R9, R61, 0xffffffe0 ;  /* 0xffffffe03d097836 */ /* 0x000fe20000000000 */
[----:B------:R-:W-:-:S02]  /*34b0*/  ISETP.GE.AND P4, PT, R16, R60, PT ;  /* 0x0000003c1000720c */ /* 0x000fc40003f86270 */
[----:B------:R-:W-:Y:S02]  /*34c0*/  ISETP.GE.AND P3, PT, R16, R59, PT ;  /* 0x0000003b1000720c */ /* 0x000fe40003f66270 */
[----:B------:R-:W-:Y:S02]  /*34d0*/  FSEL R32, R116, -INF , !P1 ;  /* 0xff80000074207808 */ /* 0x000fe40004800000 */
[----:B------:R-:W-:Y:S02]  /*34e0*/  FSEL R159, R118, -INF , !P0 ;  /* 0xff800000769f7808 */ /* 0x000fe40004000000 */
[----:B------:R-:W-:Y:S02]  /*34f0*/  FSEL R34, R89, -INF , !P4 ;  /* 0xff80000059227808 */ /* 0x000fe40006000000 */
[----:B------:R-:W-:Y:S02]  /*3500*/  FSEL R161, R91, -INF , !P3 ;  /* 0xff8000005ba17808 */ /* 0x000fe40005800000 */
[----:B------:R-:W-:-:S02]  /*3510*/  ISETP.GE.AND P1, PT, R8, R60, PT ;  /* 0x0000003c0800720c */ /* 0x000fc40003f26270 */
[-C--:B------:R-:W-:Y:S01]  /*3520*/  ISETP.GE.AND P0, PT, R8, R59.reuse, PT ;  /* 0x0000003b0800720c */ /* 0x080fe20003f06270 */
[----:B------:R-:W-:Y:S01]  /*3530*/  VIADD R8, R61, 0xffffffe9 ;  /* 0xffffffe93d087836 */ /* 0x000fe20000000000 */
        /* <DEDUP_REMOVED lines=10> */
[C---:B------:R-:W-:Y:S02]  /*35e0*/  ISETP.GE.AND P5, PT, R9.reuse, R60, PT ;  /* 0x0000003c0900720c */ /* 0x040fe40003fa6270 */
[----:B------:R-:W-:Y:S01]  /*35f0*/  ISETP.GE.AND P2, PT, R9, R59, PT ;  /* 0x0000003b0900720c */ /* 0x000fe20003f46270 */
[----:B------:R-:W-:Y:S01]  /*3600*/  VIADD R9, R61, 0xfffffff0 ;  /* 0xfffffff03d097836 */ /* 0x000fe20000000000 */
[----:B------:R-:W-:-:S02]  /*3610*/  FSEL R146, R76, -INF , !P5 ;  /* 0xff8000004c927808 */ /* 0x000fc40006800000 */
[----:B------:R-:W-:Y:S02]  /*3620*/  FSEL R143, R78, -INF , !P2 ;  /* 0xff8000004e8f7808 */ /* 0x000fe40005000000 */
[C---:B------:R-:W-:Y:S02]  /*3630*/  ISETP.GE.AND P5, PT, R8.reuse, R60, PT ;  /* 0x0000003c0800720c */ /* 0x040fe40003fa6270 */
[-C--:B------:R-:W-:Y:S01]  /*3640*/  ISETP.GE.AND P2, PT, R8, R59.reuse, PT ;  /* 0x0000003b0800720c */ /* 0x080fe20003f46270 */
[----:B------:R-:W-:Y:S01]  /*3650*/  VIADD R8, R61, 0xfffffff8 ;  /* 0xfffffff83d087836 */ /* 0x000fe20000000000 */
[----:B------:R-:W-:Y:S01]  /*3660*/  FSEL R145, R127, -INF , !P0 ;  /* 0xff8000007f917808 */ /* 0x000fe20004000000 */
[----:B------:R-:W-:Y:S01]  /*3670*/  VIADD R61, R61, 0xfffffff9 ;  /* 0xfffffff93d3d7836 */ /* 0x000fe20000000000 */
[----:B------:R-:W-:Y:S02]  /*3680*/  ISETP.GE.AND P0, PT, R9, R59, PT ;  /* 0x0000003b0900720c */ /* 0x000fe40003f06270 */
[----:B------:R-:W-:-:S02]  /*3690*/  FSEL R150, R125, -INF , !P1 ;  /* 0xff8000007d967808 */ /* 0x000fc40004800000 */
[----:B------:R-:W-:Y:S02]  /*36a0*/  FSEL R137, R74, -INF , !P0 ;  /* 0xff8000004a897808 */ /* 0x000fe40004000000 */
[----:B------:R-:W-:Y:S02]  /*36b0*/  ISETP.GE.AND P0, PT, R61, R59, PT ;  /* 0x0000003b3d00720c */ /* 0x000fe40003f06270 */
[----:B------:R-:W-:Y:S02]  /*36c0*/  ISETP.GE.AND P1, PT, R9, R60, PT ;  /* 0x0000003c0900720c */ /* 0x000fe40003f26270 */
[----:B------:R-:W-:Y:S02]  /*36d0*/  FSEL R67, R71, -INF , !P0 ;  /* 0xff80000047437808 */ /* 0x000fe40004000000 */
[----:B------:R-:W-:Y:S02]  /*36e0*/  ISETP.GE.AND P0, PT, R36, 0x2, PT ;  /* 0x000000022400780c */ /* 0x000fe40003f06270 */
[----:B------:R-:W-:-:S02]  /*36f0*/  FSEL R144, R77, -INF , !P4 ;  /* 0xff8000004d907808 */ /* 0x000fc40006000000 */
[----:B------:R-:W-:Y:S02]  /*3700*/  FSEL R141, R79, -INF , !P3 ;  /* 0xff8000004f8d7808 */ /* 0x000fe40005800000 */
[----:B------:R-:W-:Y:S02]  /*3710*/  FSEL R142, R72, -INF , !P1 ;  /* 0xff800000488e7808 */ /* 0x000fe40004800000 */
[CC--:B------:R-:W-:Y:S02]  /*3720*/  ISETP.GE.AND P4, PT, R8.reuse, R60.reuse, PT ;  /* 0x0000003c0800720c */ /* 0x0c0fe40003f86270 */
[----:B------:R-:W-:Y:S02]  /*3730*/  ISETP.GE.AND P3, PT, R61, R60, PT ;  /* 0x0000003c3d00720c */ /* 0x000fe40003f66270 */
[----:B------:R-:W-:Y:S02]  /*3740*/  ISETP.GE.AND P1, PT, R8, R59, PT ;  /* 0x0000003b0800720c */ /* 0x000fe40003f26270 */
[----:B------:R-:W-:-:S02]  /*3750*/  FSEL R140, R73, -INF , !P5 ;  /* 0xff800000498c7808 */ /* 0x000fc40006800000 */
[----:B------:R-:W-:Y:S02]  /*3760*/  FSEL R135, R75, -INF , !P2 ;  /* 0xff8000004b877808 */ /* 0x000fe40005000000 */
[----:B------:R-:W-:Y:S02]  /*3770*/  FSEL R138, R68, -INF , !P4 ;  /* 0xff800000448a7808 */ /* 0x000fe40006000000 */
[----:B------:R-:W-:Y:S02]  /*3780*/  FSEL R136, R69, -INF , !P3 ;  /* 0xff80000045887808 */ /* 0x000fe40005800000 */
[----:B------:R-:W-:Y:S01]  /*3790*/  FSEL R133, R70, -INF , !P1 ;  /* 0xff80000046857808 */ /* 0x000fe20004800000 */
[----:B------:R-:W-:Y:S06]  /*37a0*/  @!P0 BRA `(.L_x_2314) ;  /* 0x0000000400908947 */ /* 0x000fec0003800000 */
[----:B------:R-:W-:Y:S05]  /*37b0*/  @P6 BRA `(.L_x_2315) ;  /* 0x0000000000ec6947 */ /* 0x000fea0003800000 */
[----:B------:R-:W1:Y:S01]  /*37c0*/  LDC R8, c[0x0][0x380] ;  /* 0x0000e000ff087b82 */ /* 0x000e620000000800 */
[C---:B------:R-:W-:Y:S01]  /*37d0*/  IADD3 R9, R0.reuse, -0x80, RZ ;  /* 0xffffff8000097810 */ /* 0x040fe20007ffe0ff */
[----:B------:R-:W-:-:S03]  /*37e0*/  VIADD R15, R0, 0xffffff00 ;  /* 0xffffff00000f7836 */ /* 0x000fc60000000000 */
[----:B------:R-:W-:Y:S02]  /*37f0*/  IABS R10, R9 ;  /* 0x00000009000a7213 */ /* 0x000fe40000000000 */
        /* <DEDUP_REMOVED lines=29> */
[----:B------:R-:W-:-:S07]  /*39d0*/  ISETP.NE.AND P2, PT, R8, RZ, PT ;  /* 0x000000ff0800720c */ /* 0x000fce0003f45270 */
        /* <DEDUP_REMOVED lines=13> */
[----:B------:R-:W-:-:S04]  /*3ab0*/  IMAD R0, R0, UR6, RZ ;  /* 0x0000000600007c24 */ /* 0x000fc8000f8e02ff */
[----:B------:R-:W-:Y:S01]  /*3ac0*/  IMAD R0, R9, UR7, R0 ;  /* 0x0000000709007c24 */ /* 0x000fe2000f8e0200 */
[----:B--2---:R-:W-:Y:S01]  /*3ad0*/  IADD3 R8, -R11, R2, RZ ;  /* 0x000000020b087210 */ /* 0x004fe20007ffe1ff */
[----:B------:R-:W-:-:S03]  /*3ae0*/  IMAD.WIDE.U32 R10, R9, UR6, RZ ;  /* 0x00000006090a7c25 */ /* 0x000fc6000f8e00ff */
        /* <DEDUP_REMOVED lines=8> */
.L_x_2315:
[----:B------:R-:W-:-:S04]  /*3b70*/  ULEA UR6, -UR6, URZ, 0x7 ;  /* 0x0000003f06067291 */ /* 0x000fc8000f8e393f */
[----:B------:R-:W-:Y:S02]  /*3b80*/  USHF.R.S32.HI UR4, URZ, 0x1f, UR6 ;  /* 0x0000001f3f047899 */ /* 0x000fe40008011406 */
[----:B------:R-:W-:-:S04]  /*3b90*/  MOV R2, UR6 ;  /* 0x0000000600027c02 */ /* 0x000fc80008000f00 */
[----:B------:R-:W-:-:S07]  /*3ba0*/  MOV R0, UR4 ;  /* 0x0000000400007c02 */ /* 0x000fce0008000f00 */
.L_x_2316:
[----:B------:R-:W-:-:S04]  /*3bb0*/  LEA R230, P1, R2, R230, 0x1 ;  /* 0x000000e602e67211 */ /* 0x000fc800078208ff */
[----:B------:R-:W-:Y:S02]  /*3bc0*/  LEA.HI.X R231, R2, R231, R0, 0x1, P1 ;  /* 0x000000e702e77211 */ /* 0x000fe400008f0c00 */
[----:B------:R-:W-:-:S03]  /*3bd0*/  IADD3 R18, P1, R230, UR15, RZ ;  /* 0x0000000fe6127c10 */ /* 0x000fc6000ff3e0ff */
[----:B------:R-:W-:Y:S01]  /*3be0*/  @!PT LDS RZ, [RZ] ;  /* 0x00000000fffff984 */ /* 0x000fe20000000800 */
[----:B------:R-:W-:Y:S01]  /*3bf0*/  @!PT LDS RZ, [RZ] ;  /* 0x00000000fffff984 */ /* 0x000fe20000000800 */
[----:B------:R-:W-:Y:S01]  /*3c00*/  @!PT LDS RZ, [RZ] ;  /* 0x00000000fffff984 */ /* 0x000fe20000000800 */
[----:B------:R1:W-:Y:S01]  /*3c10*/  LDGSTS.E.BYPASS.LTC128B.128 [R233+0x4000], desc[UR18][R230.64] ;  /* 0x04000000e6e97fae */ /* 0x0003e2000b901d52 */
[----:B------:R-:W-:Y:S02]  /*3c20*/  IADD3.X R19, R231, UR14, RZ, P1, !PT ;  /* 0x0000000ee7137c10 */ /* 0x000fe40008ffe4ff */
[----:B------:R-:W-:Y:S01]  /*3c30*/  IADD3 R16, P1, R18, UR15, RZ ;  /* 0x0000000f12107c10 */ /* 0x000fe2000ff3e0ff */
[----:B------:R1:W-:Y:S03]  /*3c40*/  LDGSTS.E.BYPASS.LTC128B.128 [R233+0x8000], desc[UR18][R230.64+0x80] ;  /* 0x08000080e6e97fae */ /* 0x0003e6000b901d52 */
[----:B------:R-:W-:Y:S01]  /*3c50*/  IADD3.X R17, R19, UR14, RZ, P1, !PT ;  /* 0x0000000e13117c10 */ /* 0x000fe20008ffe4ff */
[----:B------:R1:W-:Y:S01]  /*3c60*/  LDGSTS.E.BYPASS.LTC128B.128 [R233+0x4800], desc[UR18][R18.64] ;  /* 0x0480000012e97fae */ /* 0x0003e2000b901d52 */
[----:B------:R-:W-:-:S03]  /*3c70*/  IADD3 R14, P1, R16, UR15, RZ ;  /* 0x0000000f100e7c10 */ /* 0x000fc6000ff3e0ff */
        /* <DEDUP_REMOVED lines=15> */
[----:B------:R-:W-:-:S03]  /*3d70*/  IADD3.X R21, R9, UR14, RZ, P1, !PT ;  /* 0x0000000e09157c10 */ /* 0x000fc60008ffe4ff */
[----:B------:R1:W-:Y:S04]  /*3d80*/  LDGSTS.E.BYPASS.LTC128B.128 [R233+0x6800], desc[UR18][R10.64] ;  /* 0x068000000ae97fae */ /* 0x0003e8000b901d52 */
[----:B------:R1:W-:Y:S04]  /*3d90*/  LDGSTS.E.BYPASS.LTC128B.128 [R233+0xa800], desc[UR18][R10.64+0x80] ;  /* 0x0a8000800ae97fae */ /* 0x0003e8000b901d52 */
[----:B------:R1:W-:Y:S04]  /*3da0*/  LDGSTS.E.BYPASS.LTC128B.128 [R233+0x7000], desc[UR18][R8.64] ;  /* 0x0700000008e97fae */ /* 0x0003e8000b901d52 */
[----:B------:R1:W-:Y:S04]  /*3db0*/  LDGSTS.E.BYPASS.LTC128B.128 [R233+0xb000], desc[UR18][R8.64+0x80] ;  /* 0x0b00008008e97fae */ /* 0x0003e8000b901d52 */
[----:B------:R1:W-:Y:S04]  /*3dc0*/  LDGSTS.E.BYPASS.LTC128B.128 [R233+0x7800], desc[UR18][R20.64] ;  /* 0x0780000014e97fae */ /* 0x0003e8000b901d52 */
[----:B------:R1:W-:Y:S04]  /*3dd0*/  LDGSTS.E.BYPASS.LTC128B.128 [R233+0xb800], desc[UR18][R20.64+0x80] ;  /* 0x0b80008014e97fae */ /* 0x0003e8000b901d52 */
[----:B------:R-:W0:Y:S02]  /*3de0*/  LDGDEPBAR ;  /* 0x00000000000079af */ /* 0x000e240000000000 */
.L_x_2314:
[----:B-1----:R-:W-:Y:S01]  /*3df0*/  FMNMX.FTZ R9, R54, R56, !PT ;  /* 0x0000003836097209 */ /* 0x002fe20007810000 */
[----:B------:R-:W-:Y:S01]  /*3e00*/  ULDC UR4, c[0x0][0x2ec] ;  /* 0x0000bb0000047ab9 */ /* 0x000fe20000000800 */
        /* <DEDUP_REMOVED lines=63> */
[-C--:B------:R-:W-:Y:S01]  /*4200*/  IADD3 R218, R4, R219.reuse, RZ ;  /* 0x000000db04da7210 */ /* 0x080fe20007ffe0ff */
[----:B------:R-:W2:Y:S01]  /*4210*/  SHFL.BFLY PT, R9, R8, 0x2, 0x1f ;  /* 0x0c401f0008097f89 */ /* 0x000ea200000e0000 */
[----:B------:R-:W-:-:S02]  /*4220*/  IADD3 R217, R3, R219, RZ ;  /* 0x000000db03d97210 */ /* 0x000fc40007ffe0ff */
[----:B------:R-:W-:Y:S01]  /*4230*/  IADD3 R216, R3, R218, RZ ;  /* 0x000000da03d87210 */ /* 0x000fe20007ffe0ff */
        /* <DEDUP_REMOVED lines=11> */
[----:B------:R-:W-:Y:S04]  /*42f0*/  LDSM.16.MT88.4 R120, [R217+0x10000] ;  /* 0x01000000d978783b */ /* 0x000fe80000004200 */
[----:B------:R-:W-:Y:S01]  /*4300*/  LDSM.16.MT88.4 R28, [R216+0x10000] ;  /* 0x01000000d81c783b */ /* 0x000fe20000004200 */
[----:B-1----:R-:W-:-:S03]  /*4310*/  FMNMX.FTZ R2, R11, R2, !PT ;  /* 0x000000020b027209 */ /* 0x002fc60007810000 */
[----:B------:R-:W-:Y:S01]  /*4320*/  LDSM.16.MT88.4 R20, [R216+0xc800] ;  /* 0x00c80000d814783b */ /* 0x000fe20000004200 */
[----:B--2---:R-:W-:Y:S01]  /*4330*/  FMNMX.FTZ R0, R9, R0, !PT ;  /* 0x0000000009007209 */ /* 0x004fe20007810000 */
[C---:B------:R-:W-:Y:S01]  /*4340*/  FMUL.FTZ R139, R2.reuse, UR4 ;  /* 0x00000004028b7c20 */ /* 0x040fe20008410000 */
[----:B------:R-:W-:Y:S01]  /*4350*/  FSETP.NEU.FTZ.AND P1, PT, R2, -INF , PT ;  /* 0xff8000000200780b */ /* 0x000fe20003f3d000 */
[----:B------:R-:W1:Y:S02]  /*4360*/  LDSM.16.MT88.4 R8, [R218+0xc800] ;  /* 0x00c80000da08783b */ /* 0x000e640000004200 */
[C---:B------:R-:W-:Y:S01]  /*4370*/  FMUL.FTZ R134, R0.reuse, UR4 ;  /* 0x0000000400867c20 */ /* 0x040fe20008410000 */
[----:B------:R-:W-:Y:S02]  /*4380*/  FSEL R139, R139, RZ, P1 ;  /* 0x000000ff8b8b7208 */ /* 0x000fe40000800000 */
[----:B------:R-:W-:-:S03]  /*4390*/  FSETP.NEU.FTZ.AND P1, PT, R0, -INF , PT ;  /* 0xff8000000000780b */ /* 0x000fc60003f3d000 */
        /* <DEDUP_REMOVED lines=14> */
[----:B------:R-:W2:Y:S01]  /*4480*/  LDSM.16.MT88.4 R24, [R219+0xc800] ;  /* 0x00c80000db18783b */ /* 0x000ea20000004200 */
[--C-:B------:R-:W-:Y:S01]  /*4490*/  FFMA.FTZ R53, R6, UR4, -R139.reuse ;  /* 0x0000000406357c23 */ /* 0x100fe2000801088b */
[--C-:B------:R-:W-:Y:S01]  /*44a0*/  FFMA.FTZ R58, R49, UR4, -R134.reuse ;  /* 0x00000004313a7c23 */ /* 0x100fe20008010886 */
[--C-:B------:R-:W-:Y:S01]  /*44b0*/  FFMA.FTZ R54, R7, UR4, -R134.reuse ;  /* 0x0000000407367c23 */ /* 0x100fe20008010886 */
[----:B------:R-:W5:Y:S01]  /*44c0*/  MUFU.EX2 R65, R65 ;  /* 0x0000004100417308 */ /* 0x000f620000000800 */
[--C-:B------:R-:W-:Y:S01]  /*44d0*/  FFMA.FTZ R51, R45, UR4, -R134.reuse ;  /* 0x000000042d337c23 */ /* 0x100fe20008010886 */
        /* <DEDUP_REMOVED lines=34> */
[----:B------:R-:W-:Y:S01]  /*4700*/  LDSM.16.MT88.4 R32, [R219+0x12000] ;  /* 0x01200000db20783b */ /* 0x000fe20000004200 */
        /* <DEDUP_REMOVED lines=16> */
[----:B------:R-:W-:Y:S01]  /*4810*/  FFMA.FTZ R243, R136, UR4, -R139 ;  /* 0x0000000488f37c23 */ /* 0x000fe2000801088b */
[--C-:B------:R-:W-:Y:S01]  /*4820*/  FFMA.FTZ R136, R135, UR4, -R134.reuse ;  /* 0x0000000487887c23 */ /* 0x100fe20008010886 */
[--C-:B------:R-:W-:Y:S01]  /*4830*/  FFMA.FTZ R133, R133, UR4, -R134.reuse ;  /* 0x0000000485857c23 */ /* 0x100fe20008010886 */
[----:B------:R-:W-:Y:S01]  /*4840*/  MUFU.EX2 R57, R57 ;  /* 0x0000003900397308 */ /* 0x000fe20000000800 */
[----:B------:R-:W-:Y:S01]  /*4850*/  FFMA.FTZ R242, R67, UR4, -R134 ;  /* 0x0000000443f27c23 */ /* 0x000fe20008010886 */
[----:B------:R-:W-:Y:S01]  /*4860*/  FADD.FTZ R65, R132, R65 ;  /* 0x0000004184417221 */ /* 0x000fe20000010000 */
[----:B------:R-:W-:-:S03]  /*4870*/  FADD.FTZ R63, R63, R66 ;  /* 0x000000423f3f7221 */ /* 0x000fc60000010000 */
[----:B------:R-:W-:Y:S02]  /*4880*/  FADD.FTZ R64, R64, R65 ;  /* 0x0000004140407221 */ /* 0x000fe40000010000 */
[----:B------:R-:W5:Y:S01]  /*4890*/  MUFU.EX2 R60, R60 ;  /* 0x0000003c003c7308 */ /* 0x000f620000000800 */
[----:B---3--:R-:W-:Y:S01]  /*48a0*/  F2FP.F16.F32.PACK_AB R119, R59, R62 ;  /* 0x0000003e3b77723e */ /* 0x008fe200000000ff */
[----:B------:R-:W-:Y:S01]  /*48b0*/  FADD.FTZ R62, R62, R63 ;  /* 0x0000003f3e3e7221 */ /* 0x000fe20000010000 */
[----:B------:R-:W-:-:S03]  /*48c0*/  FADD.FTZ R64, R61, R64 ;  /* 0x000000403d407221 */ /* 0x000fc60000010000 */
[----:B------:R-:W-:Y:S02]  /*48d0*/  FADD.FTZ R59, R59, R62 ;  /* 0x0000003e3b3b7221 */ /* 0x000fe40000010000 */
[C---:B------:R-:W-:Y:S01]  /*48e0*/  HMMA.16816.F32 R72, R116.reuse, R76, RZ ;  /* 0x0000004c7448723c */ /* 0x040fe200000018ff */
[----:B------:R-:W-:Y:S05]  /*48f0*/  MUFU.EX2 R56, R56 ;  /* 0x0000003800387308 */ /* 0x000fea0000000800 */
[----:B------:R-:W-:Y:S03]  /*4900*/  HMMA.16816.F32 R76, R116, R78, RZ ;  /* 0x0000004e744c723c */ /* 0x000fe600000018ff */
[----:B------:R-:W3:Y:S01]  /*4910*/  MUFU.EX2 R53, R53 ;  /* 0x0000003500357308 */ /* 0x000ee20000000800 */
[----:B-----5:R-:W-:-:S02]  /*4920*/  F2FP.F16.F32.PACK_AB R12, R60, R57 ;  /* 0x000000393c0c723e */ /* 0x020fc400000000ff */
[C---:B------:R-:W-:Y:S05]  /*4930*/  HMMA.16816.F32 R128, R116.reuse, R68, RZ ;  /* 0x000000447480723c */ /* 0x040fea00000018ff */
[----:B------:R-:W-:Y:S01]  /*4940*/  MUFU.EX2 R58, R58 ;  /* 0x0000003a003a7308 */ /* 0x000fe20000000800 */
[C---:B------:R-:W-:Y:S06]  /*4950*/  HMMA.16816.F32 R80, R116.reuse, R84, RZ ;  /* 0x000000547450723c */ /* 0x040fec00000018ff */
[----:B------:R-:W-:Y:S01]  /*4960*/  HMMA.16816.F32 R68, R116, R70, RZ ;  /* 0x000000467444723c */ /* 0x000fe200000018ff */
[----:B------:R-:W5:Y:S01]  /*4970*/  MUFU.EX2 R55, R55 ;  /* 0x0000003700377308 */ /* 0x000f620000000800 */
[----:B---3--:R-:W-:-:S04]  /*4980*/  F2FP.F16.F32.PACK_AB R14, R53, R56 ;  /* 0x00000038350e723e */ /* 0x008fc800000000ff */
[C---:B------:R-:W-:Y:S03]  /*4990*/  HMMA.16816.F32 R84, R116.reuse, R86, RZ ;  /* 0x000000567454723c */ /* 0x040fe600000018ff */
[----:B------:R-:W-:Y:S03]  /*49a0*/  MUFU.EX2 R54, R54 ;  /* 0x0000003600367308 */ /* 0x000fe60000000800 */
[C---:B------:R-:W-:Y:S05]  /*49b0*/  HMMA.16816.F32 R96, R116.reuse, R100, RZ ;  /* 0x000000647460723c */ /* 0x040fea00000018ff */
[----:B------:R-:W3:Y:S01]  /*49c0*/  MUFU.EX2 R51, R51 ;  /* 0x0000003300337308 */ /* 0x000ee20000000800 */
[----:B-----5:R-:W-:Y:S01]  /*49d0*/  F2FP.F16.F32.PACK_AB R13, R55, R58 ;  /* 0x0000003a370d723e */ /* 0x020fe200000000ff */
[----:B------:R-:W-:Y:S01]  /*49e0*/  HMMA.16816.F32 R104, R116, R124, RZ ;  /* 0x0000007c7468723c */ /* 0x000fe200000018ff */
[----:B------:R-:W-:-:S04]  /*49f0*/  FADD.FTZ R58, R58, R59 ;  /* 0x0000003b3a3a7221 */ /* 0x000fc80000010000 */
[----:B------:R-:W-:Y:S01]  /*4a00*/  FADD.FTZ R55, R55, R58 ;  /* 0x0000003a37377221 */ /* 0x000fe20000010000 */
[C---:B------:R-:W-:Y:S01]  /*4a10*/  HMMA.16816.F32 R100, R116.reuse, R102, RZ ;  /* 0x000000667464723c */ /* 0x040fe200000018ff */
[----:B------:R-:W-:Y:S05]  /*4a20*/  MUFU.EX2 R52, R52 ;  /* 0x0000003400347308 */ /* 0x000fea0000000800 */
[----:B------:R-:W-:Y:S01]  /*4a30*/  HMMA.16816.F32 R124, R116, R126, RZ ;  /* 0x0000007e747c723c */ /* 0x000fe200000018ff */
[----:B---3--:R-:W-:Y:S02]  /*4a40*/  F2FP.F16.F32.PACK_AB R15, R51, R54 ;  /* 0x00000036330f723e */ /* 0x008fe400000000ff */
[----:B------:R-:W3:Y:S01]  /*4a50*/  MUFU.EX2 R49, R49 ;  /* 0x0000003100317308 */ /* 0x000ee20000000800 */
[----:B------:R-:W-:-:S02]  /*4a60*/  FADD.FTZ R54, R54, R55 ;  /* 0x0000003736367221 */ /* 0x000fc40000010000 */
[----:B----4-:R-:W-:Y:S02]  /*4a70*/  HMMA.16816.F32 R88, R116, R92, RZ ;  /* 0x0000005c7458723c */ /* 0x010fe400000018ff */
[----:B------:R-:W-:-:S04]  /*4a80*/  FADD.FTZ R51, R51, R54 ;  /* 0x0000003633337221 */ /* 0x000fc80000010000 */
[C---:B-1----:R-:W-:Y:S01]  /*4a90*/  HMMA.16816.F32 R72, R12.reuse, R8, R72 ;  /* 0x000000080c48723c */ /* 0x042fe20000001848 */
[----:B------:R-:W-:Y:S05]  /*4aa0*/  MUFU.EX2 R48, R48 ;  /* 0x0000003000307308 */ /* 0x000fea0000000800 */
[C---:B------:R-:W-:Y:S01]  /*4ab0*/  HMMA.16816.F32 R76, R12.reuse, R10, R76 ;  /* 0x0000000a0c4c723c */ /* 0x040fe2000000184c */
[----:B------:R-:W1:Y:S02]  /*4ac0*/  LDSM.16.MT88.4 R8, [R218+0x10800] ;  /* 0x01080000da08783b */ /* 0x000e640000004200 */
[----:B------:R-:W-:Y:S03]  /*4ad0*/  MUFU.EX2 R45, R45 ;  /* 0x0000002d002d7308 */ /* 0x000fe60000000800 */
[C---:B--2---:R-:W-:Y:S05]  /*4ae0*/  HMMA.16816.F32 R128, R12.reuse, R24, R128 ;  /* 0x000000180c80723c */ /* 0x044fea0000001880 */
[----:B------:R-:W-:Y:S01]  /*4af0*/  MUFU.EX2 R50, R50 ;  /* 0x0000003200327308 */ /* 0x000fe20000000800 */
[C---:B------:R-:W-:Y:S01]  /*4b00*/  HMMA.16816.F32 R68, R12.reuse, R26, R68 ;  /* 0x0000001a0c44723c */ /* 0x040fe20000001844 */
[----:B------:R-:W-:Y:S05]  /*4b10*/  LDSM.16.MT88.4 R24, [R216+0x10800] ;  /* 0x01080000d818783b */ /* 0x000fea0000004200 */
[C---:B------:R-:W-:Y:S01]  /*4b20*/  HMMA.16816.F32 R80, R12.reuse, R16, R80 ;  /* 0x000000100c50723c */ /* 0x040fe20000001850 */
[----:B------:R-:W2:Y:S05]  /*4b30*/  MUFU.EX2 R47, R47 ;  /* 0x0000002f002f7308 */ /* 0x000eaa0000000800 */
[----:B------:R-:W-:Y:S01]  /*4b40*/  HMMA.16816.F32 R84, R12, R18, R84 ;  /* 0x000000120c54723c */ /* 0x000fe20000001854 */
[----:B------:R-:W4:Y:S02]  /*4b50*/  LDSM.16.MT88.4 R16, [R217+0x10800] ;  /* 0x01080000d910783b */ /* 0x000f240000004200 */
[----:B------:R-:W-:Y:S03]  /*4b60*/  MUFU.EX2 R46, R46 ;  /* 0x0000002e002e7308 */ /* 0x000fe60000000800 */
[C---:B------:R-:W-:Y:S05]  /*4b70*/  HMMA.16816.F32 R108, R116.reuse, R120, RZ ;  /* 0x00000078746c723c */ /* 0x040fea00000018ff */
[----:B------:R-:W5:Y:S01]  /*4b80*/  MUFU.EX2 R43, R43 ;  /* 0x0000002b002b7308 */ /* 0x000f620000000800 */
[C---:B------:R-:W-:Y:S06]  /*4b90*/  HMMA.16816.F32 R92, R116.reuse, R94, RZ ;  /* 0x0000005e745c723c */ /* 0x040fec00000018ff */
[C---:B------:R-:W-:Y:S01]  /*4ba0*/  HMMA.16816.F32 R120, R116.reuse, R122, RZ ;  /* 0x0000007a7478723c */ /* 0x040fe200000018ff */
[----:B------:R-:W-:Y:S05]  /*4bb0*/  MUFU.EX2 R44, R44 ;  /* 0x0000002c002c7308 */ /* 0x000fea0000000800 */
[C---:B------:R-:W-:Y:S03]  /*4bc0*/  HMMA.16816.F32 R112, R116.reuse, R28, RZ ;  /* 0x0000001c7470723c */ /* 0x040fe600000018ff */
[----:B------:R-:W5:Y:S03]  /*4bd0*/  MUFU.EX2 R41, R41 ;  /* 0x0000002900297308 */ /* 0x000f660000000800 */
        /* <DEDUP_REMOVED lines=8> */
[----:B------:R-:W-:Y:S02]  /*4c60*/  MUFU.EX2 R42, R42 ;  /* 0x0000002a002a7308 */ /* 0x000fe40000000800 */
        /* <DEDUP_REMOVED lines=10> */
[----:B------:R-:W-:Y:S05]  /*4d10*/  LDSM.16.MT88.4 R16, [R216+0xd000] ;  /* 0x00d00000d810783b */ /* 0x000fea0000004200 */
[C---:B------:R-:W-:Y:S01]  /*4d20*/  HMMA.16816.F32 R112, R12.reuse, R24, R112 ;  /* 0x000000180c70723c */ /* 0x040fe20000001870 */
[----:B------:R-:W-:Y:S05]  /*4d30*/  MUFU.EX2 R148, R148 ;  /* 0x0000009400947308 */ /* 0x000fea0000000800 */
[----:B------:R-:W-:Y:S01]  /*4d40*/  HMMA.16816.F32 R116, R12, R26, R116 ;  /* 0x0000001a0c74723c */ /* 0x000fe20000001874 */
[----:B------:R-:W4:Y:S01]  /*4d50*/  LDSM.16.MT88.4 R12, [R219+0x11000] ;  /* 0x01100000db0c783b */ /* 0x000f220000004200 */
[----:B---3--:R-:W-:Y:S01]  /*4d60*/  F2FP.F16.F32.PACK_AB R24, R49, R52 ;  /* 0x000000343118723e */ /* 0x008fe200000000ff */
[----:B------:R-:W3:Y:S01]  /*4d70*/  MUFU.EX2 R149, R149 ;  /* 0x0000009500957308 */ /* 0x000ee20000000800 */
[----:B--2---:R-:W-:Y:S01]  /*4d80*/  F2FP.F16.F32.PACK_AB R25, R47, R50 ;  /* 0x000000322f19723e */ /* 0x004fe200000000ff */
[----:B------:R-:W-:-:S02]  /*4d90*/  FADD.FTZ R50, R50, R51 ;  /* 0x0000003332327221 */ /* 0x000fc40000010000 */
[----:B------:R-:W-:Y:S02]  /*4da0*/  F2FP.F16.F32.PACK_AB R26, R45, R48 ;  /* 0x000000302d1a723e */ /* 0x000fe400000000ff */
[----:B-----5:R-:W-:Y:S01]  /*4db0*/  F2FP.F16.F32.PACK_AB R27, R43, R46 ;  /* 0x0000002e2b1b723e */ /* 0x020fe200000000ff */
[----:B------:R-:W-:Y:S01]  /*4dc0*/  FADD.FTZ R47, R47, R50 ;  /* 0x000000322f2f7221 */ /* 0x000fe20000010000 */
[----:B------:R-:W-:Y:S03]  /*4dd0*/  MUFU.EX2 R151, R151 ;  /* 0x0000009700977308 */ /* 0x000fe60000000800 */
[----:B------:R-:W-:Y:S02]  /*4de0*/  FADD.FTZ R46, R46, R47 ;  /* 0x0000002f2e2e7221 */ /* 0x000fe40000010000 */
[C---:B------:R-:W-:Y:S02]  /*4df0*/  HMMA.16816.F32 R72, R24.reuse, R4, R72 ;  /* 0x000000041848723c */ /* 0x040fe40000001848 */
[----:B------:R-:W-:Y:S01]  /*4e00*/  FADD.FTZ R43, R43, R46 ;  /* 0x0000002e2b2b7221 */ /* 0x000fe20000010000 */
[----:B------:R-:W-:Y:S03]  /*4e10*/  MUFU.EX2 R154, R154 ;  /* 0x0000009a009a7308 */ /* 0x000fe60000000800 */
[C---:B------:R-:W-:Y:S01]  /*4e20*/  HMMA.16816.F32 R76, R24.reuse, R6, R76 ;  /* 0x00000006184c723c */ /* 0x040fe2000000184c */
[----:B------:R-:W2:Y:S04]  /*4e30*/  LDSM.16.MT88.4 R4, [R218+0x11000] ;  /* 0x01100000da04783b */ /* 0x000ea80000004200 */
[----:B------:R-:W-:Y:S01]  /*4e40*/  MUFU.EX2 R153, R153 ;  /* 0x0000009900997308 */ /* 0x000fe20000000800 */
[C---:B-1----:R-:W-:Y:S06]  /*4e50*/  HMMA.16816.F32 R80, R24.reuse, R8, R80 ;  /* 0x000000081850723c */ /* 0x042fec0000001850 */
[C---:B------:R-:W-:Y:S01]  /*4e60*/  HMMA.16816.F32 R84, R24.reuse, R10, R84 ;  /* 0x0000000a1854723c */ /* 0x040fe20000001854 */
[----:B------:R-:W1:Y:S01]  /*4e70*/  LDSM.16.MT88.4 R8, [R217+0x11000] ;  /* 0x01100000d908783b */ /* 0x000e620000004200 */
[----:B------:R-:W5:Y:S04]  /*4e80*/  MUFU.EX2 R156, R156 ;  /* 0x0000009c009c7308 */ /* 0x000f680000000800 */
[C---:B------:R-:W-:Y:S04]  /*4e90*/  HMMA.16816.F32 R128, R24.reuse, R20, R128 ;  /* 0x000000141880723c */ /* 0x040fe80000001880 */
[----:B------:R-:W-:Y:S02]  /*4ea0*/  MUFU.EX2 R155, R155 ;  /* 0x0000009b009b7308 */ /* 0x000fe40000000800 */
[C---:B------:R-:W-:Y:S01]  /*4eb0*/  HMMA.16816.F32 R68, R24.reuse, R22, R68 ;  /* 0x000000161844723c */ /* 0x040fe20000001844 */
[----:B------:R-:W3:Y:S05]  /*4ec0*/  LDSM.16.MT88.4 R20, [R219+0xd800] ;  /* 0x00d80000db14783b */ /* 0x000eea0000004200 */
[C---:B----4-:R-:W-:Y:S01]  /*4ed0*/  HMMA.16816.F32 R96, R24.reuse, R12, R96 ;  /* 0x0000000c1860723c */ /* 0x050fe20000001860 */
[----:B------:R-:W4:Y:S05]  /*4ee0*/  MUFU.EX2 R158, R158 ;  /* 0x0000009e009e7308 */ /* 0x000f2a0000000800 */
[C---:B------:R-:W-:Y:S01]  /*4ef0*/  HMMA.16816.F32 R100, R24.reuse, R14, R100 ;  /* 0x0000000e1864723c */ /* 0x040fe20000001864 */
[----:B------:R-:W5:Y:S02]  /*4f00*/  LDSM.16.MT88.4 R12, [R218+0xd800] ;  /* 0x00d80000da0c783b */ /* 0x000f640000004200 */
[----:B------:R-:W-:Y:S03]  /*4f10*/  MUFU.EX2 R160, R160 ;  /* 0x000000a000a07308 */ /* 0x000fe60000000800 */
[C---:B--2---:R-:W-:Y:S05]  /*4f20*/  HMMA.16816.F32 R104, R24.reuse, R4, R104 ;  /* 0x000000041868723c */ /* 0x044fea0000001868 */
[----:B------:R-:W2:Y:S01]  /*4f30*/  MUFU.EX2 R165, R165 ;  /* 0x000000a500a57308 */ /* 0x000ea20000000800 */
[C---:B------:R-:W-:Y:S01]  /*4f40*/  HMMA.16816.F32 R124, R24.reuse, R6, R124 ;  /* 0x00000006187c723c */ /* 0x040fe2000000187c */
[----:B------:R-:W4:Y:S05]  /*4f50*/  LDSM.16.MT88.4 R4, [R217+0xd800] ;  /* 0x00d80000d904783b */ /* 0x000f2a0000004200 */
[C---:B-1----:R-:W-:Y:S01]  /*4f60*/  HMMA.16816.F32 R108, R24.reuse, R8, R108 ;  /* 0x00000008186c723c */ /* 0x042fe2000000186c */
[----:B------:R-:W-:Y:S05]  /*4f70*/  MUFU.EX2 R162, R162 ;  /* 0x000000a200a27308 */ /* 0x000fea0000000800 */
[----:B------:R-:W-:Y:S01]  /*4f80*/  HMMA.16816.F32 R120, R24, R10, R120 ;  /* 0x0000000a1878723c */ /* 0x000fe20000001878 */
[----:B------:R-:W-:-:S02]  /*4f90*/  F2FP.F16.F32.PACK_AB R8, R41, R44 ;  /* 0x0000002c2908723e */ /* 0x000fc400000000ff */
[----:B------:R-:W-:Y:S01]  /*4fa0*/  F2FP.F16.F32.PACK_AB R9, R39, R42 ;  /* 0x0000002a2709723e */ /* 0x000fe200000000ff */
[----:B------:R-:W-:Y:S01]  /*4fb0*/  MUFU.EX2 R167, R167 ;  /* 0x000000a700a77308 */ /* 0x000fe20000000800 */
[----:B------:R-:W-:Y:S01]  /*4fc0*/  FADD.FTZ R42, R42, R43 ;  /* 0x0000002b2a2a7221 */ /* 0x000fe20000010000 */
[C---:B------:R-:W-:Y:S01]  /*4fd0*/  HMMA.16816.F32 R88, R24.reuse, R16, R88 ;  /* 0x000000101858723c */ /* 0x040fe20000001858 */
[----:B------:R-:W-:Y:S02]  /*4fe0*/  F2FP.F16.F32.PACK_AB R10, R37, R40 ;  /* 0x00000028250a723e */ /* 0x000fe400000000ff */
[----:B------:R-:W-:Y:S01]  /*4ff0*/  F2FP.F16.F32.PACK_AB R11, R3, R38 ;  /* 0x00000026030b723e */ /* 0x000fe200000000ff */
[----:B------:R-:W-:Y:S02]  /*5000*/  FADD.FTZ R39, R39, R42 ;  /* 0x0000002a27277221 */ /* 0x000fe40000010000 */
[----:B------:R-:W-:Y:S01]  /*5010*/  HMMA.16816.F32 R92, R24, R18, R92 ;  /* 0x00000012185c723c */ /* 0x000fe2000000185c */
[----:B------:R-:W1:Y:S01]  /*5020*/  LDSM.16.MT88.4 R16, [R216+0xd800] ;  /* 0x00d80000d810783b */ /* 0x000e620000004200 */
[----:B------:R-:W-:Y:S01]  /*5030*/  MUFU.EX2 R163, R163 ;  /* 0x000000a300a37308 */ /* 0x000fe20000000800 */
[----:B------:R-:W-:-:S03]  /*5040*/  FADD.FTZ R38, R38, R39 ;  /* 0x0000002726267221 */ /* 0x000fc60000010000 */
[----:B------:R-:W-:Y:S01]  /*5050*/  HMMA.16816.F32 R112, R24, R28, R112 ;  /* 0x0000001c1870723c */ /* 0x000fe20000001870 */
[----:B------:R-:W-:-:S03]  /*5060*/  FADD.FTZ R38, R3, R38 ;  /* 0x0000002603267221 */ /* 0x000fc60000010000 */
[----:B------:R-:W2:Y:S02]  /*5070*/  MUFU.EX2 R164, R164 ;  /* 0x000000a400a47308 */ /* 0x000ea40000000800 */
[----:B------:R-:W-:Y:S01]  /*5080*/  HMMA.16816.F32 R116, R24, R30, R116 ;  /* 0x0000001e1874723c */ /* 0x000fe20000001874 */
[----:B------:R-:W2:Y:S04]  /*5090*/  LDSM.16.MT88.4 R28, [R219+0x11800] ;  /* 0x01180000db1c783b */ /* 0x000ea80000004200 */
[----:B------:R-:W-:Y:S01]  /*50a0*/  LDSM.16.MT88.4 R24, [R216+0x11800] ;  /* 0x01180000d818783b */ /* 0x000fe20000004200 */
[C---:B---3--:R-:W-:Y:S01]  /*50b0*/  HMMA.16816.F32 R128, R8.reuse, R20, R128 ;  /* 0x000000140880723c */ /* 0x048fe20000001880 */
[----:B------:R-:W-:Y:S05]  /*50c0*/  MUFU.EX2 R159, R159 ;  /* 0x0000009f009f7308 */ /* 0x000fea0000000800 */
[C---:B------:R-:W-:Y:S01]  /*50d0*/  HMMA.16816.F32 R68, R8.reuse, R22, R68 ;  /* 0x000000160844723c */ /* 0x040fe20000001844 */
[----:B------:R-:W3:Y:S02]  /*50e0*/  LDSM.16.MT88.4 R20, [R218+0x11800] ;  /* 0x01180000da14783b */ /* 0x000ee40000004200 */
[----:B------:R-:W3:Y:S03]  /*50f0*/  MUFU.EX2 R166, R166 ;  /* 0x000000a600a67308 */ /* 0x000ee60000000800 */
        /* <DEDUP_REMOVED lines=17> */
[----:B------:R-:W2:Y:S03]  /*5210*/  MUFU.EX2 R145, R145 ;  /* 0x0000009100917308 */ /* 0x000ea60000000800 */
[C---:B---3--:R-:W-:Y:S05]  /*5220*/  HMMA.16816.F32 R104, R8.reuse, R20, R104 ;  /* 0x000000140868723c */ /* 0x048fea0000001868 */
[----:B------:R-:W-:Y:S01]  /*5230*/  MUFU.EX2 R143, R143 ;  /* 0x0000008f008f7308 */ /* 0x000fe20000000800 */
[----:B------:R-:W-:Y:S01]  /*5240*/  HMMA.16816.F32 R124, R8, R22, R124 ;  /* 0x00000016087c723c */ /* 0x000fe2000000187c */
[----:B------:R-:W-:-:S02]  /*5250*/  F2FP.F16.F32.PACK_AB R20, R149, R148 ;  /* 0x000000949514723e */ /* 0x000fc400000000ff */
[----:B------:R-:W-:Y:S01]  /*5260*/  F2FP.F16.F32.PACK_AB R21, R156, R153 ;  /* 0x000000999c15723e */ /* 0x000fe200000000ff */
[----:B------:R-:W-:Y:S02]  /*5270*/  FADD.FTZ R153, R153, R38 ;  /* 0x0000002699997221 */ /* 0x000fe40000010000 */
[C---:B-----5:R-:W-:Y:S01]  /*5280*/  HMMA.16816.F32 R108, R8.reuse, R12, R108 ;  /* 0x0000000c086c723c */ /* 0x060fe2000000186c */
[----:B------:R-:W-:Y:S01]  /*5290*/  F2FP.F16.F32.PACK_AB R22, R154, R151 ;  /* 0x000000979a16723e */ /* 0x000fe200000000ff */
[----:B------:R-:W3:Y:S01]  /*52a0*/  MUFU.EX2 R150, R150 ;  /* 0x0000009600967308 */ /* 0x000ee20000000800 */
[----:B------:R-:W-:Y:S01]  /*52b0*/  F2FP.F16.F32.PACK_AB R23, R158, R155 ;  /* 0x0000009b9e17723e */ /* 0x000fe200000000ff */
[----:B------:R-:W-:Y:S02]  /*52c0*/  FADD.FTZ R156, R156, R153 ;  /* 0x000000999c9c7221 */ /* 0x000fe40000010000 */
[----:B------:R-:W-:Y:S01]  /*52d0*/  HMMA.16816.F32 R120, R8, R14, R120 ;  /* 0x0000000e0878723c */ /* 0x000fe20000001878 */
[----:B------:R-:W5:Y:S01]  /*52e0*/  LDSM.16.MT88.4 R12, [R217+0xe000] ;  /* 0x00e00000d90c783b */ /* 0x000f620000004200 */
[----:B------:R-:W-:-:S02]  /*52f0*/  FADD.FTZ R155, R155, R156 ;  /* 0x0000009c9b9b7221 */ /* 0x000fc40000010000 */
[----:B------:R-:W-:Y:S02]  /*5300*/  MUFU.EX2 R243, R243 ;  /* 0x000000f300f37308 */ /* 0x000fe40000000800 */
[----:B------:R-:W-:Y:S01]  /*5310*/  HMMA.16816.F32 R112, R8, R24, R112 ;  /* 0x000000180870723c */ /* 0x000fe20000001870 */
[----:B------:R-:W-:-:S05]  /*5320*/  FADD.FTZ R158, R158, R155 ;  /* 0x0000009b9e9e7221 */ /* 0x000fca0000010000 */
[----:B------:R-:W-:Y:S01]  /*5330*/  HMMA.16816.F32 R116, R8, R26, R116 ;  /* 0x0000001a0874723c */ /* 0x000fe20000001874 */
[----:B------:R-:W2:Y:S01]  /*5340*/  LDSM.16.MT88.4 R8, [R216+0xe000] ;  /* 0x00e00000d808783b */ /* 0x000ea20000004200 */
[----:B------:R-:W-:Y:S03]  /*5350*/  MUFU.EX2 R136, R136 ;  /* 0x0000008800887308 */ /* 0x000fe60000000800 */
[----:B------:R-:W-:Y:S01]  /*5360*/  LDSM.16.MT88.4 R24, [R216+0x12000] ;  /* 0x01200000d818783b */ /* 0x000fe20000004200 */
[C---:B----4-:R-:W-:Y:S04]  /*5370*/  HMMA.16816.F32 R128, R20.reuse, R4, R128 ;  /* 0x000000041480723c */ /* 0x050fe80000001880 */
[----:B------:R-:W-:Y:S02]  /*5380*/  MUFU.EX2 R133, R133 ;  /* 0x0000008500857308 */ /* 0x000fe40000000800 */
[C---:B------:R-:W-:Y:S01]  /*5390*/  HMMA.16816.F32 R68, R20.reuse, R6, R68 ;  /* 0x000000061444723c */ /* 0x040fe20000001844 */
[----:B------:R-:W4:Y:S05]  /*53a0*/  LDSM.16.MT88.4 R4, [R217+0x12000] ;  /* 0x01200000d904783b */ /* 0x000f2a0000004200 */
[C---:B-1----:R-:W-:Y:S01]  /*53b0*/  HMMA.16816.F32 R72, R20.reuse, R16, R72 ;  /* 0x000000101448723c */ /* 0x042fe20000001848 */
[----:B------:R-:W-:Y:S05]  /*53c0*/  MUFU.EX2 R242, R242 ;  /* 0x000000f200f27308 */ /* 0x000fea0000000800 */
[C---:B------:R-:W-:Y:S01]  /*53d0*/  HMMA.16816.F32 R76, R20.reuse, R18, R76 ;  /* 0x00000012144c723c */ /* 0x040fe2000000184c */
[----:B------:R-:W-:Y:S05]  /*53e0*/  LDSM.16.MT88.4 R16, [R219+0xe800] ;  /* 0x00e80000db10783b */ /* 0x000fea0000004200 */
[C---:B-----5:R-:W-:Y:S06]  /*53f0*/  HMMA.16816.F32 R80, R20.reuse, R12, R80 ;  /* 0x0000000c1450723c */ /* 0x060fec0000001850 */
[C---:B------:R-:W-:Y:S01]  /*5400*/  HMMA.16816.F32 R84, R20.reuse, R14, R84 ;  /* 0x0000000e1454723c */ /* 0x040fe20000001854 */
[----:B------:R-:W-:Y:S05]  /*5410*/  LDSM.16.MT88.4 R12, [R218+0xe800] ;  /* 0x00e80000da0c783b */ /* 0x000fea0000004200 */
[C---:B--2---:R-:W-:Y:S06]  /*5420*/  HMMA.16816.F32 R88, R20.reuse, R8, R88 ;  /* 0x000000081458723c */ /* 0x044fec0000001858 */
[C---:B------:R-:W-:Y:S01]  /*5430*/  HMMA.16816.F32 R92, R20.reuse, R10, R92 ;  /* 0x0000000a145c723c */ /* 0x040fe2000000185c */
[----:B------:R-:W1:Y:S05]  /*5440*/  LDSM.16.MT88.4 R8, [R217+0xe800] ;  /* 0x00e80000d908783b */ /* 0x000e6a0000004200 */
[C---:B------:R-:W-:Y:S06]  /*5450*/  HMMA.16816.F32 R104, R20.reuse, R28, R104 ;  /* 0x0000001c1468723c */ /* 0x040fec0000001868 */
[----:B------:R-:W-:Y:S01]  /*5460*/  HMMA.16816.F32 R124, R20, R30, R124 ;  /* 0x0000001e147c723c */ /* 0x000fe2000000187c */
[----:B------:R-:W-:-:S02]  /*5470*/  F2FP.F16.F32.PACK_AB R28, R165, R160 ;  /* 0x000000a0a51c723e */ /* 0x000fc400000000ff */
[C---:B------:R-:W-:Y:S01]  /*5480*/  F2FP.F16.F32.PACK_AB R29, R164.reuse, R163 ;  /* 0x000000a3a41d723e */ /* 0x040fe200000000ff */
[----:B------:R-:W-:Y:S02]  /*5490*/  FADD.FTZ R163, R163, R158 ;  /* 0x0000009ea3a37221 */ /* 0x000fe40000010000 */
[----:B----4-:R-:W-:Y:S01]  /*54a0*/  HMMA.16816.F32 R108, R20, R4, R108 ;  /* 0x00000004146c723c */ /* 0x010fe2000000186c */
        /* <DEDUP_REMOVED lines=20> */
[C---:B------:R-:W-:Y:S06]  /*55f0*/  HMMA.16816.F32 R72, R28.reuse, R12, R72 ;  /* 0x0000000c1c48723c */ /* 0x040fec0000001848 */
[C---:B------:R-:W-:Y:S01]  /*5600*/  HMMA.16816.F32 R76, R28.reuse, R14, R76 ;  /* 0x0000000e1c4c723c */ /* 0x040fe2000000184c */
[----:B------:R-:W5:Y:S05]  /*5610*/  LDSM.16.MT88.4 R12, [R217+0x12800] ;  /* 0x01280000d90c783b */ /* 0x000f6a0000004200 */
[C---:B--2---:R-:W-:Y:S06]  /*5620*/  HMMA.16816.F32 R88, R28.reuse, R4, R88 ;  /* 0x000000041c58723c */ /* 0x044fec0000001858 */
[C---:B------:R-:W-:Y:S01]  /*5630*/  HMMA.16816.F32 R92, R28.reuse, R6, R92 ;  /* 0x000000061c5c723c */ /* 0x040fe2000000185c */
[----:B------:R-:W2:Y:S05]  /*5640*/  LDSM.16.MT88.4 R4, [R217+0xf000] ;  /* 0x00f00000d904783b */ /* 0x000eaa0000004200 */
[C---:B----4-:R-:W-:Y:S06]  /*5650*/  HMMA.16816.F32 R96, R28.reuse, R24, R96 ;  /* 0x000000181c60723c */ /* 0x050fec0000001860 */
[----:B------:R-:W-:Y:S01]  /*5660*/  HMMA.16816.F32 R100, R28, R26, R100 ;  /* 0x0000001a1c64723c */ /* 0x000fe20000001864 */
[----:B------:R-:W-:-:S02]  /*5670*/  F2FP.F16.F32.PACK_AB R24, R157, R152 ;  /* 0x000000989d18723e */ /* 0x000fc400000000ff */
[----:B------:R-:W-:Y:S01]  /*5680*/  F2FP.F16.F32.PACK_AB R25, R145, R144 ;  /* 0x000000909119723e */ /* 0x000fe200000000ff */
[----:B------:R-:W-:Y:S02]  /*5690*/  FADD.FTZ R144, R144, R159 ;  /* 0x0000009f90907221 */ /* 0x000fe40000010000 */
[----:B-1----:R-:W-:Y:S01]  /*56a0*/  HMMA.16816.F32 R104, R28, R16, R104 ;  /* 0x000000101c68723c */ /* 0x002fe20000001868 */
[----:B------:R-:W-:Y:S01]  /*56b0*/  F2FP.F16.F32.PACK_AB R26, R161, R146 ;  /* 0x00000092a11a723e */ /* 0x000fe200000000ff */
[----:B------:R-:W-:Y:S01]  /*56c0*/  FADD.FTZ R144, R145, R144 ;  /* 0x0000009091907221 */ /* 0x000fe20000010000 */
[----:B---3--:R-:W-:-:S03]  /*56d0*/  F2FP.F16.F32.PACK_AB R27, R150, R143 ;  /* 0x0000008f961b723e */ /* 0x008fc600000000ff */
[----:B------:R-:W-:Y:S01]  /*56e0*/  HMMA.16816.F32 R124, R28, R18, R124 ;  /* 0x000000121c7c723c */ /* 0x000fe2000000187c */
[----:B------:R-:W-:Y:S01]  /*56f0*/  LDSM.16.MT88.4 R16, [R216+0xf000] ;  /* 0x00f00000d810783b */ /* 0x000fe20000004200 */
[----:B------:R-:W-:-:S04]  /*5700*/  FADD.FTZ R143, R143, R144 ;  /* 0x000000908f8f7221 */ /* 0x000fc80000010000 */
[----:B------:R-:W-:Y:S01]  /*5710*/  HMMA.16816.F32 R72, R24, R8, R72 ;  /* 0x000000081848723c */ /* 0x000fe20000001848 */
[----:B------:R-:W-:-:S05]  /*5720*/  FADD.FTZ R150, R150, R143 ;  /* 0x0000008f96967221 */ /* 0x000fca0000010000 */
[----:B------:R-:W-:Y:S01]  /*5730*/  HMMA.16816.F32 R76, R24, R10, R76 ;  /* 0x0000000a184c723c */ /* 0x000fe2000000184c */
[----:B------:R-:W1:Y:S05]  /*5740*/  LDSM.16.MT88.4 R8, [R218+0x13000] ;  /* 0x01300000da08783b */ /* 0x000e6a0000004200 */
[C---:B-----5:R-:W-:Y:S06]  /*5750*/  HMMA.16816.F32 R108, R28.reuse, R12, R108 ;  /* 0x0000000c1c6c723c */ /* 0x060fec000000186c */
[----:B------:R-:W-:Y:S01]  /*5760*/  HMMA.16816.F32 R120, R28, R14, R120 ;  /* 0x0000000e1c78723c */ /* 0x000fe20000001878 */
[----:B------:R-:W3:Y:S05]  /*5770*/  LDSM.16.MT88.4 R12, [R219+0x13000] ;  /* 0x01300000db0c783b */ /* 0x000eea0000004200 */
[C---:B--2---:R-:W-:Y:S06]  /*5780*/  HMMA.16816.F32 R80, R24.reuse, R4, R80 ;  /* 0x000000041850723c */ /* 0x044fec0000001850 */
[----:B------:R-:W-:Y:S01]  /*5790*/  HMMA.16816.F32 R84, R24, R6, R84 ;  /* 0x000000061854723c */ /* 0x000fe20000001854 */
[----:B------:R-:W2:Y:S05]  /*57a0*/  LDSM.16.MT88.4 R4, [R217+0x13000] ;  /* 0x01300000d904783b */ /* 0x000eaa0000004200 */
[C---:B------:R-:W-:Y:S06]  /*57b0*/  HMMA.16816.F32 R112, R28.reuse, R32, R112 ;  /* 0x000000201c70723c */ /* 0x040fec0000001870 */
[----:B------:R-:W-:Y:S01]  /*57c0*/  HMMA.16816.F32 R116, R28, R34, R116 ;  /* 0x000000221c74723c */ /* 0x000fe20000001874 */
[--C-:B------:R-:W-:Y:S01]  /*57d0*/  FFMA.FTZ R32, R142, UR4, -R139.reuse ;  /* 0x000000048e207c23 */ /* 0x100fe2000801088b */
[--C-:B------:R-:W-:Y:S01]  /*57e0*/  FFMA.FTZ R33, R140, UR4, -R139.reuse ;  /* 0x000000048c217c23 */ /* 0x100fe2000801088b */
[----:B------:R-:W-:Y:S03]  /*57f0*/  LDSM.16.MT88.4 R28, [R216+0x13000] ;  /* 0x01300000d81c783b */ /* 0x000fe60000004200 */
[C---:B-1----:R-:W-:Y:S01]  /*5800*/  HMMA.16816.F32 R104, R24.reuse, R8, R104 ;  /* 0x000000081868723c */ /* 0x042fe20000001868 */
[----:B------:R-:W-:Y:S01]  /*5810*/  FFMA.FTZ R34, R138, UR4, -R139 ;  /* 0x000000048a227c23 */ /* 0x000fe2000801088b */
[----:B------:R-:W-:Y:S01]  /*5820*/  FFMA.FTZ R35, R137, UR4, -R134 ;  /* 0x0000000489237c23 */ /* 0x000fe20008010886 */
[----:B------:R-:W-:Y:S03]  /*5830*/  MUFU.EX2 R32, R32 ;  /* 0x0000002000207308 */ /* 0x000fe60000000800 */
[C---:B------:R-:W-:Y:S01]  /*5840*/  HMMA.16816.F32 R124, R24.reuse, R10, R124 ;  /* 0x0000000a187c723c */ /* 0x040fe2000000187c */
[----:B------:R-:W1:Y:S04]  /*5850*/  LDSM.16.MT88.4 R8, [R218+0xf800] ;  /* 0x00f80000da08783b */ /* 0x000e680000004200 */
[----:B------:R-:W4:Y:S01]  /*5860*/  MUFU.EX2 R33, R33 ;  /* 0x0000002100217308 */ /* 0x000f220000000800 */
[C---:B---3--:R-:W-:Y:S06]  /*5870*/  HMMA.16816.F32 R96, R24.reuse, R12, R96 ;  /* 0x0000000c1860723c */ /* 0x048fec0000001860 */
[C---:B------:R-:W-:Y:S01]  /*5880*/  HMMA.16816.F32 R100, R24.reuse, R14, R100 ;  /* 0x0000000e1864723c */ /* 0x040fe20000001864 */
[----:B------:R-:W3:Y:S01]  /*5890*/  MUFU.EX2 R34, R34 ;  /* 0x0000002200227308 */ /* 0x000ee20000000800 */
[----:B------:R-:W5:Y:S04]  /*58a0*/  LDSM.16.MT88.4 R12, [R219+0xf800] ;  /* 0x00f80000db0c783b */ /* 0x000f680000004200 */
[C---:B--2---:R-:W-:Y:S03]  /*58b0*/  HMMA.16816.F32 R108, R24.reuse, R4, R108 ;  /* 0x00000004186c723c */ /* 0x044fe6000000186c */
[----:B------:R-:W2:Y:S03]  /*58c0*/  MUFU.EX2 R35, R35 ;  /* 0x0000002300237308 */ /* 0x000ea60000000800 */
[----:B------:R-:W-:Y:S01]  /*58d0*/  HMMA.16816.F32 R120, R24, R6, R120 ;  /* 0x000000061878723c */ /* 0x000fe20000001878 */
[----:B----4-:R-:W-:-:S05]  /*58e0*/  F2FP.F16.F32.PACK_AB R4, R33, R32 ;  /* 0x000000202104723e */ /* 0x010fca00000000ff */
[----:B------:R-:W-:Y:S01]  /*58f0*/  HMMA.16816.F32 R128, R24, R20, R128 ;  /* 0x000000141880723c */ /* 0x000fe20000001880 */
[----:B---3--:R-:W-:Y:S02]  /*5900*/  F2FP.F16.F32.PACK_AB R6, R243, R34 ;  /* 0x00000022f306723e */ /* 0x008fe400000000ff */
[----:B------:R-:W-:-:S03]  /*5910*/  F2FP.F16.F32.PACK_AB R7, R242, R133 ;  /* 0x00000085f207723e */ /* 0x000fc600000000ff */
[----:B------:R-:W-:Y:S01]  /*5920*/  HMMA.16816.F32 R68, R24, R22, R68 ;  /* 0x000000161844723c */ /* 0x000fe20000001844 */
[----:B------:R-:W3:Y:S01]  /*5930*/  LDSM.16.MT88.4 R20, [R217+0xf800] ;  /* 0x00f80000d914783b */ /* 0x000ee20000004200 */
[----:B--2---:R-:W-:Y:S01]  /*5940*/  F2FP.F16.F32.PACK_AB R5, R136, R35 ;  /* 0x000000238805723e */ /* 0x004fe200000000ff */
[----:B------:R-:W-:-:S03]  /*5950*/  FADD.FTZ R35, R35, R150 ;  /* 0x0000009623237221 */ /* 0x000fc60000010000 */
[----:B------:R-:W-:Y:S01]  /*5960*/  HMMA.16816.F32 R88, R24, R16, R88 ;  /* 0x000000101858723c */ /* 0x000fe20000001858 */
[----:B------:R-:W-:-:S04]  /*5970*/  FADD.FTZ R136, R136, R35 ;  /* 0x0000002388887221 */ /* 0x000fc80000010000 */
[----:B------:R-:W-:Y:S01]  /*5980*/  FADD.FTZ R133, R133, R136 ;  /* 0x0000008885857221 */ /* 0x000fe20000010000 */
[----:B-1----:R-:W-:Y:S03]  /*5990*/  HMMA.16816.F32 R72, R4, R8, R72 ;  /* 0x000000080448723c */ /* 0x002fe60000001848 */
[----:B------:R-:W-:-:S03]  /*59a0*/  FADD.FTZ R242, R242, R133 ;  /* 0x00000085f2f27221 */ /* 0x000fc60000010000 */
[----:B------:R-:W-:Y:S01]  /*59b0*/  HMMA.16816.F32 R92, R24, R18, R92 ;  /* 0x00000012185c723c */ /* 0x000fe2000000185c */
[----:B------:R-:W-:Y:S01]  /*59c0*/  FADD.FTZ R9, R57, R64 ;  /* 0x0000004039097221 */ /* 0x000fe20000010000 */
[----:B------:R-:W1:Y:S03]  /*59d0*/  LDSM.16.MT88.4 R16, [R216+0xf800] ;  /* 0x00f80000d810783b */ /* 0x000e660000004200 */
[----:B------:R-:W-:Y:S01]  /*59e0*/  FADD.FTZ R9, R60, R9 ;  /* 0x000000093c097221 */ /* 0x000fe20000010000 */
[----:B-----5:R-:W-:Y:S03]  /*59f0*/  HMMA.16816.F32 R128, R4, R12, R128 ;  /* 0x0000000c0480723c */ /* 0x020fe60000001880 */
[----:B------:R-:W-:-:S03]  /*5a00*/  FADD.FTZ R56, R56, R9 ;  /* 0x0000000938387221 */ /* 0x000fc60000010000 */
[C---:B------:R-:W-:Y:S01]  /*5a10*/  HMMA.16816.F32 R68, R4.reuse, R14, R68 ;  /* 0x0000000e0444723c */ /* 0x040fe20000001844 */
[----:B------:R-:W-:Y:S01]  /*5a20*/  FADD.FTZ R53, R53, R56 ;  /* 0x0000003835357221 */ /* 0x000fe20000010000 */
[----:B------:R-:W2:Y:S03]  /*5a30*/  LDSM.16.MT88.4 R12, [R219+0x13800] ;  /* 0x01380000db0c783b */ /* 0x000ea60000004200 */
[----:B------:R-:W-:Y:S01]  /*5a40*/  FADD.FTZ R52, R52, R53 ;  /* 0x0000003534347221 */ /* 0x000fe20000010000 */
[----:B------:R-:W-:Y:S01]  /*5a50*/  HMMA.16816.F32 R76, R4, R10, R76 ;  /* 0x0000000a044c723c */ /* 0x000fe2000000184c */
[----:B------:R-:W4:Y:S02]  /*5a60*/  LDSM.16.MT88.4 R8, [R218+0x13800] ;  /* 0x01380000da08783b */ /* 0x000f240000004200 */
[----:B------:R-:W-:-:S03]  /*5a70*/  FADD.FTZ R49, R49, R52 ;  /* 0x0000003431317221 */ /* 0x000fc60000010000 */
        /* <DEDUP_REMOVED lines=8> */
[----:B-1----:R-:W-:Y:S03]  /*5b00*/  HMMA.16816.F32 R88, R4, R16, R88 ;  /* 0x000000100458723c */ /* 0x002fe60000001858 */
[----:B------:R-:W-:-:S03]  /*5b10*/  FADD.FTZ R37, R37, R40 ;  /* 0x0000002825257221 */ /* 0x000fc60000010000 */
[C---:B------:R-:W-:Y:S01]  /*5b20*/  HMMA.16816.F32 R92, R4.reuse, R18, R92 ;  /* 0x00000012045c723c */ /* 0x040fe2000000185c */
[----:B------:R-:W-:Y:S01]  /*5b30*/  FADD.FTZ R148, R148, R37 ;  /* 0x0000002594947221 */ /* 0x000fe20000010000 */
[----:B------:R-:W1:Y:S03]  /*5b40*/  LDSM.16.MT88.4 R16, [R217+0x13800] ;  /* 0x01380000d910783b */ /* 0x000e660000004200 */
[----:B------:R-:W-:Y:S01]  /*5b50*/  FADD.FTZ R148, R149, R148 ;  /* 0x0000009495947221 */ /* 0x000fe20000010000 */
[----:B--2---:R-:W-:Y:S03]  /*5b60*/  HMMA.16816.F32 R96, R4, R12, R96 ;  /* 0x0000000c0460723c */ /* 0x004fe60000001860 */
[----:B------:R-:W-:-:S03]  /*5b70*/  FADD.FTZ R151, R151, R148 ;  /* 0x0000009497977221 */ /* 0x000fc60000010000 */
[C---:B------:R-:W-:Y:S01]  /*5b80*/  HMMA.16816.F32 R100, R4.reuse, R14, R100 ;  /* 0x0000000e0464723c */ /* 0x040fe20000001864 */
[----:B------:R-:W-:Y:S01]  /*5b90*/  FADD.FTZ R151, R154, R151 ;  /* 0x000000979a977221 */ /* 0x000fe20000010000 */
[----:B------:R-:W2:Y:S03]  /*5ba0*/  LDSM.16.MT88.4 R12, [R216+0x13800] ;  /* 0x01380000d80c783b */ /* 0x000ea60000004200 */
[----:B------:R-:W-:Y:S01]  /*5bb0*/  FADD.FTZ R160, R160, R151 ;  /* 0x00000097a0a07221 */ /* 0x000fe20000010000 */
[----:B------:R-:W-:Y:S03]  /*5bc0*/  HMMA.16816.F32 R84, R4, R22, R84 ;  /* 0x000000160454723c */ /* 0x000fe60000001854 */
[----:B------:R-:W-:-:S03]  /*5bd0*/  FADD.FTZ R165, R165, R160 ;  /* 0x000000a0a5a57221 */ /* 0x000fc60000010000 */
[----:B----4-:R-:W-:Y:S01]  /*5be0*/  HMMA.16816.F32 R104, R4, R8, R104 ;  /* 0x000000080468723c */ /* 0x010fe20000001868 */
[----:B------:R-:W-:-:S04]  /*5bf0*/  FADD.FTZ R162, R162, R165 ;  /* 0x000000a5a2a27221 */ /* 0x000fc80000010000 */
[----:B------:R-:W-:Y:S01]  /*5c00*/  FADD.FTZ R167, R167, R162 ;  /* 0x000000a2a7a77221 */ /* 0x000fe20000010000 */
[----:B------:R-:W-:Y:S03]  /*5c10*/  HMMA.16816.F32 R124, R4, R10, R124 ;  /* 0x0000000a047c723c */ /* 0x000fe6000000187c */
[----:B------:R-:W-:-:S04]  /*5c20*/  FADD.FTZ R152, R152, R167 ;  /* 0x000000a798987221 */ /* 0x000fc80000010000 */
[----:B------:R-:W-:-:S04]  /*5c30*/  FADD.FTZ R157, R157, R152 ;  /* 0x000000989d9d7221 */ /* 0x000fc80000010000 */
[----:B------:R-:W-:Y:S01]  /*5c40*/  FADD.FTZ R146, R146, R157 ;  /* 0x0000009d92927221 */ /* 0x000fe20000010000 */
[----:B-1----:R-:W-:Y:S03]  /*5c50*/  HMMA.16816.F32 R108, R4, R16, R108 ;  /* 0x00000010046c723c */ /* 0x002fe6000000186c */
[----:B------:R-:W-:-:S03]  /*5c60*/  FADD.FTZ R161, R161, R146 ;  /* 0x00000092a1a17221 */ /* 0x000fc60000010000 */
[----:B------:R-:W-:Y:S01]  /*5c70*/  HMMA.16816.F32 R120, R4, R18, R120 ;  /* 0x000000120478723c */ /* 0x000fe20000001878 */
[----:B------:R-:W-:-:S04]  /*5c80*/  FADD.FTZ R32, R32, R161 ;  /* 0x000000a120207221 */ /* 0x000fc80000010000 */
[----:B------:R-:W-:Y:S01]  /*5c90*/  FADD.FTZ R33, R33, R32 ;  /* 0x0000002021217221 */ /* 0x000fe20000010000 */
[----:B--2---:R-:W-:Y:S03]  /*5ca0*/  HMMA.16816.F32 R112, R4, R12, R112 ;  /* 0x0000000c0470723c */ /* 0x004fe60000001870 */
[----:B------:R-:W-:-:S03]  /*5cb0*/  FADD.FTZ R34, R34, R33 ;  /* 0x0000002122227221 */ /* 0x000fc60000010000 */
[----:B------:R-:W-:Y:S01]  /*5cc0*/  HMMA.16816.F32 R116, R4, R14, R116 ;  /* 0x0000000e0474723c */ /* 0x000fe20000001874 */
[----:B------:R-:W-:Y:S01]  /*5cd0*/  FADD.FTZ R243, R243, R34 ;  /* 0x00000022f3f37221 */ /* 0x000fe20000010000 */
[----:B------:R-:W-:-:S07]  /*5ce0*/  NOP ;  /* 0x0000000000007918 */ /* 0x000fce0000000000 */
[----:B------:R-:W-:-:S15]  /*5cf0*/  @!P0 BRA `(.L_x_2317) ;  /* 0x0000003c00808947 */ /* 0x000fde0003800000 */
[----:B------:R-:W-:Y:S01]  /*5d00*/  ULEA UR10, -UR10, URZ, 0x7 ;  /* 0x0000003f0a0a7291 */ /* 0x000fe2000f8e393f */
[----:B------:R-:W-:Y:S01]  /*5d10*/  IADD3 R241, R36, -0x2, RZ ;  /* 0xfffffffe24f17810 */ /* 0x000fe20007ffe0ff */
[----:B------:R-:W-:Y:S01]  /*5d20*/  IMAD.MOV.U32 R133, RZ, RZ, R2 ;  /* 0x000000ffff857224 */ /* 0x000fe200078e0002 */
[----:B------:R-:W-:Y:S01]  /*5d30*/  MOV R3, R0 ;  /* 0x0000000000037202 */ /* 0x000fe20000000f00 */
[----:B------:R-:W-:Y:S02]  /*5d40*/  USHF.R.S32.HI UR4, URZ, 0x1f, UR10 ;  /* 0x0000001f3f047899 */ /* 0x000fe4000801140a */
[----:B------:R-:W-:Y:S01]  /*5d50*/  MOV R240, UR10 ;  /* 0x0000000a00f07c02 */ /* 0x000fe20008000f00 */
[----:B------:R-:W-:-:S03]  /*5d60*/  ULDC UR7, c[0x0][0x248] ;  /* 0x0000920000077ab9 */ /* 0x000fc60000000800 */
[----:B------:R-:W-:Y:S01]  /*5d70*/  IMAD.U32 R238, RZ, RZ, UR4 ;  /* 0x00000004ffee7e24 */ /* 0x000fe2000f8e00ff */
[----:B------:R-:W-:-:S06]  /*5d80*/  ULDC UR4, c[0x0][0x2ec] ;  /* 0x0000bb0000047ab9 */ /* 0x000fcc0000000800 */
.L_x_2321:
[----:B------:R-:W-:Y:S04]  /*5d90*/  DEPBAR.LE SB0, 0x0 ;  /* 0x000080000000791a */ /* 0x000fe80000000000 */
[----:B------:R-:W-:Y:S01]  /*5da0*/  BAR.SYNC.DEFER_BLOCKING 0x0 ;  /* 0x0000000000007b1d */ /* 0x000fe20000010000 */
[----:B------:R-:W-:Y:S02]  /*5db0*/  MOV R8, R240 ;  /* 0x000000f000087202 */ /* 0x000fe40000000f00 */
[----:B------:R-:W-:Y:S03]  /*5dc0*/  MOV R0, R238 ;  /* 0x000000ee00007202 */ /* 0x000fe60000000f00 */
[----:B------:R-:W-:Y:S05]  /*5dd0*/  @P6 BRA `(.L_x_2318) ;  /* 0x0000000000f46947 */ /* 0x000fea0003800000 */
[----:B------:R-:W1:Y:S01]  /*5de0*/  LDC R0, c[0x0][0x380] ;  /* 0x0000e000ff007b82 */ /* 0x000e620000000800 */
[----:B------:R-:W-:Y:S05]  /*5df0*/  SHF.L.U32 R5, R241, 0x7, RZ ;  /* 0x00000007f1057819 */ /* 0x000fea00000006ff */
[----:B------:R-:W-:Y:S05]  /*5e00*/  VIADD R11, R5, 0x80 ;  /* 0x00000080050b7836 */ /* 0x000fea0000000000 */
[----:B------:R-:W-:Y:S02]  /*5e10*/  IABS R6, R11 ;  /* 0x0000000b00067213 */ /* 0x000fe40000000000 */
[-C--:B-1----:R-:W-:Y:S02]  /*5e20*/  IABS R2, R0.reuse ;  /* 0x0000000000027213 */ /* 0x082fe40000000000 */
[-C--:B------:R-:W-:Y:S02]  /*5e30*/  LOP3.LUT R11, R11, R0.reuse, RZ, 0x3c, !PT ;  /* 0x000000000b0b7212 */ /* 0x080fe400078e3cff */
[----:B------:R-:W1:Y:S02]  /*5e40*/  I2F.RP R10, R2 ;  /* 0x00000002000a7306 */ /* 0x000e640000209400 */
[----:B------:R-:W-:Y:S02]  /*5e50*/  ISETP.GE.AND P2, PT, R11, RZ, PT ;  /* 0x000000ff0b00720c */ /* 0x000fe40003f46270 */
[-C--:B------:R-:W-:Y:S06]  /*5e60*/  LOP3.LUT R11, RZ, R0.reuse, RZ, 0x33, !PT ;  /* 0x00000000ff0b7212 */ /* 0x080fec00078e33ff */
[----:B-1----:R-:W1:Y:S02]  /*5e70*/  MUFU.RCP R4, R10 ;  /* 0x0000000a00047308 */ /* 0x002e640000001000 */
[----:B-1----:R-:W-:Y:S01]  /*5e80*/  VIADD R8, R4, 0xffffffe ;  /* 0x0ffffffe04087836 */ /* 0x002fe20000000000 */
[----:B------:R-:W-:Y:S02]  /*5e90*/  IABS R4, R5 ;  /* 0x0000000500047213 */ /* 0x000fe40000000000 */
[----:B------:R-:W-:Y:S05]  /*5ea0*/  LOP3.LUT R5, R5, R0, RZ, 0x3c, !PT ;  /* 0x0000000005057212 */ /* 0x000fea00078e3cff */
[----:B------:R-:W1:Y:S01]  /*5eb0*/  F2I.FTZ.U32.TRUNC.NTZ R9, R8 ;  /* 0x0000000800097305 */ /* 0x000e62000021f000 */
[----:B------:R-:W-:Y:S01]  /*5ec0*/  ISETP.GE.AND P0, PT, R5, RZ, PT ;  /* 0x000000ff0500720c */ /* 0x000fe20003f06270 */
        /* <DEDUP_REMOVED lines=15> */
[----:B------:R-:W-:Y:S01]  /*5fc0*/  ISETP.NE.AND P1, PT, R0, RZ, PT ;  /* 0x000000ff0000720c */ /* 0x000fe20003f25270 */
[----:B------:R-:W-:Y:S01]  /*5fd0*/  @!P3 VIADD R10, R10, 0x1 ;  /* 0x000000010a0ab836 */ /* 0x000fe20000000000 */
[-C--:B------:R-:W-:Y:S02]  /*5fe0*/  ISETP.GE.U32.AND P4, PT, R4, R2.reuse, PT ;  /* 0x000000020400720c */ /* 0x080fe40003f86070 */
[----:B------:R-:W-:Y:S02]  /*5ff0*/  ISETP.GE.U32.AND P5, PT, R6, R2, PT ;  /* 0x000000020600720c */ /* 0x000fe40003fa6070 */
[----:B------:R-:W1:Y:S09]  /*6000*/  LDC.64 R6, c[0x0][0x250] ;  /* 0x00009400ff067b82 */ /* 0x000e720000000a00 */
[----:B------:R-:W-:Y:S02]  /*6010*/  @P4 IADD3 R8, R8, 0x1, RZ ;  /* 0x0000000108084810 */ /* 0x000fe40007ffe0ff */
[----:B------:R-:W-:Y:S03]  /*6020*/  @P5 VIADD R10, R10, 0x1 ;  /* 0x000000010a0a5836 */ /* 0x000fe60000000000 */
        /* <DEDUP_REMOVED lines=10> */
[----:B------:R-:W3:Y:S01]  /*60d0*/  LDC.64 R4, c[0x0][0x238] ;  /* 0x00008e00ff047b82 */ /* 0x000ee20000000a00 */
[----:B------:R-:W-:Y:S02]  /*60e0*/  IMAD R11, R11, R0, -0x80 ;  /* 0xffffff800b0b7424 */ /* 0x000fe400078e0200 */
[----:B------:R-:W2:Y:S03]  /*60f0*/  LDG.E R9, desc[UR18][R14.64] ;  /* 0x000000120e097981 */ /* 0x000ea6000c1e1900 */
[----:B------:R-:W-:Y:S05]  /*6100*/  SHF.R.S32.HI R13, RZ, 0x1f, R11 ;  /* 0x0000001fff0d7819 */ /* 0x000fea000001140b */
[----:B-1----:R-:W-:Y:S04]  /*6110*/  IMAD R0, R13, R6, RZ ;  /* 0x000000060d007224 */ /* 0x002fe800078e02ff */
[----:B------:R-:W-:Y:S01]  /*6120*/  IMAD R0, R11, R7, R0 ;  /* 0x000000070b007224 */ /* 0x000fe200078e0200 */
[----:B--2---:R-:W-:Y:S01]  /*6130*/  IADD3 R2, -R9, R2, RZ ;  /* 0x0000000209027210 */ /* 0x004fe20007ffe1ff */
[----:B------:R-:W-:Y:S03]  /*6140*/  IMAD.WIDE.U32 R8, R11, R6, RZ ;  /* 0x000000060b087225 */ /* 0x000fe600078e00ff */
[----:B------:R-:W-:Y:S01]  /*6150*/  SHF.R.S32.HI R7, RZ, 0x1f, R2 ;  /* 0x0000001fff077819 */ /* 0x000fe20000011402 */
[----:B------:R-:W-:Y:S04]  /*6160*/  IMAD.IADD R9, R9, 0x1, R0 ;  /* 0x0000000109097824 */ /* 0x000fe800078e0200 */
[-C--:B---3--:R-:W-:Y:S02]  /*6170*/  IMAD R7, R7, R4.reuse, RZ ;  /* 0x0000000407077224 */ /* 0x088fe400078e02ff */
[C---:B------:R-:W-:Y:S04]  /*6180*/  IMAD.WIDE.U32 R8, R2.reuse, R4, R8 ;  /* 0x0000000402087225 */ /* 0x040fe800078e0008 */
[----:B------:R-:W-:Y:S05]  /*6190*/  IMAD R7, R2, R5, R7 ;  /* 0x0000000502077224 */ /* 0x000fea00078e0207 */
[----:B------:R-:W-:Y:S07]  /*61a0*/  IADD3 R0, R9, R7, RZ ;  /* 0x0000000709007210 */ /* 0x000fee0007ffe0ff */
.L_x_2318:
[C---:B------:R-:W-:Y:S04]  /*61b0*/  LEA R228, P0, R8.reuse, R228, 0x1 ;  /* 0x000000e408e47211 */ /* 0x040fe800078008ff */
[----:B------:R-:W-:Y:S02]  /*61c0*/  LEA.HI.X R227, R8, R227, R0, 0x1, P0 ;  /* 0x000000e308e37211 */ /* 0x000fe400000f0c00 */
[----:B------:R-:W-:Y:S03]  /*61d0*/  IADD3 R58, P0, R228, UR20, RZ ;  /* 0x00000014e43a7c10 */ /* 0x000fe6000ff1e0ff */
[----:B------:R-:W-:Y:S01]  /*61e0*/  IMAD.MOV.U32 R229, RZ, RZ, R227 ;  /* 0x000000ffffe57224 */ /* 0x000fe200078e00e3 */
[----:B------:R-:W-:Y:S02]  /*61f0*/  IADD3.X R59, R227, UR11, RZ, P0, !PT ;  /* 0x0000000be33b7c10 */ /* 0x000fe400087fe4ff */
[----:B------:R-:W-:Y:S02]  /*6200*/  IADD3 R56, P0, R58, UR20, RZ ;  /* 0x000000143a387c10 */ /* 0x000fe4000ff1e0ff */
[----:B------:R-:W-:Y:S01]  /*6210*/  @!PT LDS RZ, [RZ] ;  /* 0x00000000fffff984 */ /* 0x000fe20000000800 */
[----:B------:R-:W-:Y:S01]  /*6220*/  @!PT LDS RZ, [RZ] ;  /* 0x00000000fffff984 */ /* 0x000fe20000000800 */
[----:B------:R-:W-:Y:S01]  /*6230*/  @!PT LDS RZ, [RZ] ;  /* 0x00000000fffff984 */ /* 0x000fe20000000800 */
[----:B------:R-:W-:Y:S02]  /*6240*/  LDGSTS.E.BYPASS.LTC128B.128 [R233+0xc000], desc[UR18][R228.64] ;  /* 0x0c000000e4e97fae */ /* 0x000fe4000b901d52 */
[----:B------:R-:W-:Y:S02]  /*6250*/  IADD3.X R57, R59, UR11, RZ, P0, !PT ;  /* 0x0000000b3b397c10 */ /* 0x000fe400087fe4ff */
[----:B------:R-:W-:Y:S01]  /*6260*/  LDGSTS.E.BYPASS.LTC128B.128 [R233+0x10000], desc[UR18][R228.64+0x80] ;  /* 0x10000080e4e97fae */ /* 0x000fe2000b901d52 */
[----:B------:R-:W-:Y:S03]  /*6270*/  IADD3 R54, P0, R56, UR20, RZ ;  /* 0x0000001438367c10 */ /* 0x000fe6000ff1e0ff */
[----:B------:R-:W-:Y:S01]  /*6280*/  LDGSTS.E.BYPASS.LTC128B.128 [R233+0xc800], desc[UR18][R58.64] ;  /* 0x0c8000003ae97fae */ /* 0x000fe2000b901d52 */
[----:B------:R-:W-:Y:S02]  /*6290*/  IADD3.X R55, R57, UR11, RZ, P0, !PT ;  /* 0x0000000b39377c10 */ /* 0x000fe400087fe4ff */
[----:B------:R-:W-:Y:S01]  /*62a0*/  IADD3 R52, P0, R54, UR20, RZ ;  /* 0x0000001436347c10 */ /* 0x000fe2000ff1e0ff */
[----:B------:R-:W-:Y:S03]  /*62b0*/  LDGSTS.E.BYPASS.LTC128B.128 [R233+0x10800], desc[UR18][R58.64+0x80] ;  /* 0x108000803ae97fae */ /* 0x000fe6000b901d52 */
[----:B------:R-:W-:Y:S01]  /*62c0*/  IADD3.X R53, R55, UR11, RZ, P0, !PT ;  /* 0x0000000b37357c10 */ /* 0x000fe200087fe4ff */
        /* <DEDUP_REMOVED lines=11> */
[----:B------:R-:W-:Y:S01]  /*6380*/  ISETP.GE.AND P0, PT, R241, 0x1, PT ;  /* 0x00000001f100780c */ /* 0x000fe20003f06270 */
[----:B------:R-:W-:Y:S04]  /*6390*/  LDGSTS.E.BYPASS.LTC128B.128 [R233+0x12000], desc[UR18][R52.64+0x80] ;  /* 0x1200008034e97fae */ /* 0x000fe8000b901d52 */
[----:B------:R-:W-:Y:S04]  /*63a0*/  LDGSTS.E.BYPASS.LTC128B.128 [R233+0xe800], desc[UR18][R50.64] ;  /* 0x0e80000032e97fae */ /* 0x000fe8000b901d52 */
[----:B------:R-:W-:Y:S04]  /*63b0*/  LDGSTS.E.BYPASS.LTC128B.128 [R233+0x12800], desc[UR18][R50.64+0x80] ;  /* 0x1280008032e97fae */ /* 0x000fe8000b901d52 */
[----:B------:R-:W-:Y:S04]  /*63c0*/  LDGSTS.E.BYPASS.LTC128B.128 [R233+0xf000], desc[UR18][R48.64] ;  /* 0x0f00000030e97fae */ /* 0x000fe8000b901d52 */
[----:B------:R1:W-:Y:S04]  /*63d0*/  LDGSTS.E.BYPASS.LTC128B.128 [R233+0x13000], desc[UR18][R48.64+0x80] ;  /* 0x1300008030e97fae */ /* 0x0003e8000b901d52 */
[----:B------:R-:W-:Y:S04]  /*63e0*/  LDGSTS.E.BYPASS.LTC128B.128 [R233+0xf800], desc[UR18][R60.64] ;  /* 0x0f8000003ce97fae */ /* 0x000fe8000b901d52 */
[----:B------:R2:W-:Y:S04]  /*63f0*/  LDGSTS.E.BYPASS.LTC128B.128 [R233+0x13800], desc[UR18][R60.64+0x80] ;  /* 0x138000803ce97fae */ /* 0x0005e8000b901d52 */
[----:B------:R-:W-:Y:S04]  /*6400*/  LDSM.16.M88.4 R136, [R226] ;  /* 0x00000000e288783b */ /* 0x000fe80000000200 */
[----:B------:R-:W3:Y:S04]  /*6410*/  LDSM.16.M88.4 R140, [R225] ;  /* 0x00000000e18c783b */ /* 0x000ee80000000200 */
[----:B------:R-:W4:Y:S04]  /*6420*/  LDSM.16.M88.4 R144, [R225+0x800] ;  /* 0x00080000e190783b */ /* 0x000f280000000200 */
[----:B------:R-:W5:Y:S04]  /*6430*/  LDSM.16.M88.4 R148, [R225+0x1000] ;  /* 0x00100000e194783b */ /* 0x000f680000000200 */
[----:B------:R-:W1:Y:S04]  /*6440*/  LDSM.16.M88.4 R152, [R225+0x1800] ;  /* 0x00180000e198783b */ /* 0x000e680000000200 */
[----:B------:R-:W0:Y:S04]  /*6450*/  LDGDEPBAR ;  /* 0x00000000000079af */ /* 0x000e280000000000 */
[----:B------:R-:W2:Y:S04]  /*6460*/  LDSM.16.M88.4 R156, [R225+0x2000] ;  /* 0x00200000e19c783b */ /* 0x000ea80000000200 */
[----:B------:R-:W2:Y:S04]  /*6470*/  LDSM.16.M88.4 R160, [R225+0x2800] ;  /* 0x00280000e1a0783b */ /* 0x000ea80000000200 */
[----:B------:R-:W2:Y:S04]  /*6480*/  LDSM.16.M88.4 R164, [R225+0x3000] ;  /* 0x00300000e1a4783b */ /* 0x000ea80000000200 */
[----:B------:R-:W2:Y:S04]  /*6490*/  LDSM.16.M88.4 R168, [R225+0x3800] ;  /* 0x00380000e1a8783b */ /* 0x000ea80000000200 */
[----:B------:R-:W-:Y:S01]  /*64a0*/  LDSM.16.M88.4 R172, [R224] ;  /* 0x00000000e0ac783b */ /* 0x000fe20000000200 */
[C---:B---3--:R-:W-:Y:S03]  /*64b0*/  HMMA.16816.F32 R4, R136.reuse, R140, RZ ;  /* 0x0000008c8804723c */ /* 0x048fe600000018ff */
[----:B------:R-:W3:Y:S04]  /*64c0*/  LDSM.16.M88.4 R176, [R223] ;  /* 0x00000000dfb0783b */ /* 0x000ee80000000200 */
[----:B------:R-:W-:Y:S01]  /*64d0*/  LDSM.16.M88.4 R180, [R214] ;  /* 0x00000000d6b4783b */ /* 0x000fe20000000200 */
[C---:B------:R-:W-:Y:S03]  /*64e0*/  HMMA.16816.F32 R8, R136.reuse, R142, RZ ;  /* 0x0000008e8808723c */ /* 0x040fe600000018ff */
[----:B------:R-:W3:Y:S03]  /*64f0*/  LDSM.16.M88.4 R140, [R215] ;  /* 0x00000000d78c783b */ /* 0x000ee60000000200 */
[C---:B----4-:R-:W-:Y:S01]  /*6500*/  HMMA.16816.F32 R12, R136.reuse, R144, RZ ;  /* 0x00000090880c723c */ /* 0x050fe200000018ff */
[----:B------:R-:W4:Y:S04]  /*6510*/  LDSM.16.M88.4 R184, [R213] ;  /* 0x00000000d5b8783b */ /* 0x000f280000000200 */
[----:B------:R-:W-:Y:S01]  /*6520*/  LDSM.16.M88.4 R188, [R208+0x6000] ;  /* 0x00600000d0bc783b */ /* 0x000fe20000000200 */
[C---:B------:R-:W-:Y:S03]  /*6530*/  HMMA.16816.F32 R16, R136.reuse, R146, RZ ;  /* 0x000000928810723c */ /* 0x040fe600000018ff */
[----:B------:R-:W4:Y:S03]  /*6540*/  LDSM.16.M88.4 R144, [R212] ;  /* 0x00000000d490783b */ /* 0x000f260000000200 */
[C---:B-----5:R-:W-:Y:S01]  /*6550*/  HMMA.16816.F32 R20, R136.reuse, R148, RZ ;  /* 0x000000948814723c */ /* 0x060fe200000018ff */
[----:B------:R-:W-:Y:S04]  /*6560*/  LDSM.16.M88.4 R192, [R208+0x6800] ;  /* 0x00680000d0c0783b */ /* 0x000fe80000000200 */
[----:B------:R-:W-:Y:S01]  /*6570*/  LDSM.16.M88.4 R196, [R208+0x7000] ;  /* 0x00700000d0c4783b */ /* 0x000fe20000000200 */
[C---:B------:R-:W-:Y:S03]  /*6580*/  HMMA.16816.F32 R24, R136.reuse, R150, RZ ;  /* 0x000000968818723c */ /* 0x040fe600000018ff */
[----:B------:R-:W5:Y:S03]  /*6590*/  LDSM.16.M88.4 R148, [R211] ;  /* 0x00000000d394783b */ /* 0x000f660000000200 */
[C---:B-1----:R-:W-:Y:S06]  /*65a0*/  HMMA.16816.F32 R28, R136.reuse, R152, RZ ;  /* 0x00000098881c723c */ /* 0x042fec00000018ff */
[C---:B------:R-:W-:Y:S01]  /*65b0*/  HMMA.16816.F32 R32, R136.reuse, R154, RZ ;  /* 0x0000009a8820723c */ /* 0x040fe200000018ff */
[----:B------:R-:W1:Y:S05]  /*65c0*/  LDSM.16.M88.4 R152, [R210] ;  /* 0x00000000d298783b */ /* 0x000e6a0000000200 */
[C---:B--2---:R-:W-:Y:S06]  /*65d0*/  HMMA.16816.F32 R36, R136.reuse, R156, RZ ;  /* 0x0000009c8824723c */ /* 0x044fec00000018ff */
[C---:B------:R-:W-:Y:S01]  /*65e0*/  HMMA.16816.F32 R40, R136.reuse, R158, RZ ;  /* 0x0000009e8828723c */ /* 0x040fe200000018ff */
[----:B------:R-:W-:Y:S05]  /*65f0*/  LDSM.16.M88.4 R156, [R221] ;  /* 0x00000000dd9c783b */ /* 0x000fea0000000200 */
        /* <DEDUP_REMOVED lines=8> */
[----:B------:R-:W2:Y:S04]  /*6680*/  LDSM.16.M88.4 R136, [R209] ;  /* 0x00000000d188783b */ /* 0x000ea80000000200 */
[----:B------:R-:W-:Y:S01]  /*6690*/  LDSM.16.M88.4 R168, [R221+0x1800] ;  /* 0x00180000dda8783b */ /* 0x000fe20000000200 */
[C---:B---3--:R-:W-:Y:S06]  /*66a0*/  HMMA.16816.F32 R4, R172.reuse, R176, R4 ;  /* 0x000000b0ac04723c */ /* 0x048fec0000001804 */
[C---:B------:R-:W-:Y:S01]  /*66b0*/  HMMA.16816.F32 R8, R172.reuse, R178, R8 ;  /* 0x000000b2ac08723c */ /* 0x040fe20000001808 */
[----:B------:R-:W-:Y:S05]  /*66c0*/  LDSM.16.M88.4 R176, [R221+0x2000] ;  /* 0x00200000ddb0783b */ /* 0x000fea0000000200 */
[C---:B------:R-:W-:Y:S06]  /*66d0*/  HMMA.16816.F32 R12, R172.reuse, R140, R12 ;  /* 0x0000008cac0c723c */ /* 0x040fec000000180c */
[C---:B------:R-:W-:Y:S01]  /*66e0*/  HMMA.16816.F32 R16, R172.reuse, R142, R16 ;  /* 0x0000008eac10723c */ /* 0x040fe20000001810 */
[----:B------:R-:W3:Y:S05]  /*66f0*/  LDSM.16.M88.4 R140, [R222] ;  /* 0x00000000de8c783b */ /* 0x000eea0000000200 */
[C---:B------:R-:W-:Y:S06]  /*6700*/  HMMA.16816.F32 R20, R172.reuse, R180, R20 ;  /* 0x000000b4ac14723c */ /* 0x040fec0000001814 */
[C---:B------:R-:W-:Y:S01]  /*6710*/  HMMA.16816.F32 R24, R172.reuse, R182, R24 ;  /* 0x000000b6ac18723c */ /* 0x040fe20000001818 */
[----:B------:R-:W-:Y:S05]  /*6720*/  LDSM.16.M88.4 R180, [R220] ;  /* 0x00000000dcb4783b */ /* 0x000fea0000000200 */
[C---:B----4-:R-:W-:Y:S06]  /*6730*/  HMMA.16816.F32 R28, R172.reuse, R184, R28 ;  /* 0x000000b8ac1c723c */ /* 0x050fec000000181c */
[C---:B------:R-:W-:Y:S01]  /*6740*/  HMMA.16816.F32 R32, R172.reuse, R186, R32 ;  /* 0x000000baac20723c */ /* 0x040fe20000001820 */
[----:B------:R-:W-:Y:S05]  /*6750*/  LDSM.16.M88.4 R184, [R208] ;  /* 0x00000000d0b8783b */ /* 0x000fea0000000200 */
[C---:B------:R-:W-:Y:S06]  /*6760*/  HMMA.16816.F32 R36, R172.reuse, R144, R36 ;  /* 0x00000090ac24723c */ /* 0x040fec0000001824 */
        /* <DEDUP_REMOVED lines=8> */
[C---:B--2---:R-:W-:Y:S06]  /*67f0*/  HMMA.16816.F32 R60, R172.reuse, R136, R60 ;  /* 0x00000088ac3c723c */ /* 0x044fec000000183c */
[----:B------:R-:W-:Y:S01]  /*6800*/  HMMA.16816.F32 R64, R172, R138, R64 ;  /* 0x0000008aac40723c */ /* 0x000fe20000001840 */
[----:B------:R-:W2:Y:S04]  /*6810*/  LDSM.16.M88.4 R136, [R208+0x800] ;  /* 0x00080000d088783b */ /* 0x000ea80000000200 */
[----:B------:R-:W-:Y:S01]  /*6820*/  LDSM.16.M88.4 R172, [R207] ;  /* 0x00000000cfac783b */ /* 0x000fe20000000200 */
[C---:B---3--:R-:W-:Y:S06]  /*6830*/  HMMA.16816.F32 R4, R140.reuse, R156, R4 ;  /* 0x0000009c8c04723c */ /* 0x048fec0000001804 */
[C---:B------:R-:W-:Y:S01]  /*6840*/  HMMA.16816.F32 R8, R140.reuse, R158, R8 ;  /* 0x0000009e8c08723c */ /* 0x040fe20000001808 */
[----:B------:R-:W3:Y:S05]  /*6850*/  LDSM.16.M88.4 R156, [R208+0x1000] ;  /* 0x00100000d09c783b */ /* 0x000eea0000000200 */
[C---:B------:R-:W-:Y:S06]  /*6860*/  HMMA.16816.F32 R12, R140.reuse, R160, R12 ;  /* 0x000000a08c0c723c */ /* 0x040fec000000180c */
[C---:B------:R-:W-:Y:S01]  /*6870*/  HMMA.16816.F32 R16, R140.reuse, R162, R16 ;  /* 0x000000a28c10723c */ /* 0x040fe20000001810 */
[----:B------:R-:W3:Y:S05]  /*6880*/  LDSM.16.M88.4 R160, [R208+0x1800] ;  /* 0x00180000d0a0783b */ /* 0x000eea0000000200 */
[C---:B------:R-:W-:Y:S06]  /*6890*/  HMMA.16816.F32 R20, R140.reuse, R164, R20 ;  /* 0x000000a48c14723c */ /* 0x040fec0000001814 */
[C---:B------:R-:W-:Y:S01]  /*68a0*/  HMMA.16816.F32 R24, R140.reuse, R166, R24 ;  /* 0x000000a68c18723c */ /* 0x040fe20000001818 */
[----:B------:R-:W3:Y:S05]  /*68b0*/  LDSM.16.M88.4 R164, [R208+0x2000] ;  /* 0x00200000d0a4783b */ /* 0x000eea0000000200 */
[C---:B------:R-:W-:Y:S06]  /*68c0*/  HMMA.16816.F32 R28, R140.reuse, R168, R28 ;  /* 0x000000a88c1c723c */ /* 0x040fec000000181c */
[C---:B------:R-:W-:Y:S01]  /*68d0*/  HMMA.16816.F32 R32, R140.reuse, R170, R32 ;  /* 0x000000aa8c20723c */ /* 0x040fe20000001820 */
[----:B------:R-:W-:Y:S05]  /*68e0*/  LDSM.16.M88.4 R168, [R224+0x2000] ;  /* 0x00200000e0a8783b */ /* 0x000fea0000000200 */
[C---:B------:R-:W-:Y:S06]  /*68f0*/  HMMA.16816.F32 R36, R140.reuse, R176, R36 ;  /* 0x000000b08c24723c */ /* 0x040fec0000001824 */
[C---:B------:R-:W-:Y:S01]  /*6900*/  HMMA.16816.F32 R40, R140.reuse, R178, R40 ;  /* 0x000000b28c28723c */ /* 0x040fe20000001828 */
[----:B------:R-:W-:Y:S05]  /*6910*/  LDSM.16.M88.4 R176, [R202] ;  /* 0x00000000cab0783b */ /* 0x000fea0000000200 */
[C---:B----4-:R-:W-:Y:S06]  /*6920*/  HMMA.16816.F32 R44, R140.reuse, R144, R44 ;  /* 0x000000908c2c723c */ /* 0x050fec000000182c */
[C---:B------:R-:W-:Y:S01]  /*6930*/  HMMA.16816.F32 R48, R140.reuse, R146, R48 ;  /* 0x000000928c30723c */ /* 0x040fe20000001830 */
[----:B------:R-:W-:Y:S05]  /*6940*/  LDSM.16.M88.4 R144, [R208+0x3000] ;  /* 0x00300000d090783b */ /* 0x000fea0000000200 */
[C---:B-----5:R-:W-:Y:S06]  /*6950*/  HMMA.16816.F32 R52, R140.reuse, R148, R52 ;  /* 0x000000948c34723c */ /* 0x060fec0000001834 */
[C---:B------:R-:W-:Y:S01]  /*6960*/  HMMA.16816.F32 R56, R140.reuse, R150, R56 ;  /* 0x000000968c38723c */ /* 0x040fe20000001838 */
[----:B------:R-:W-:Y:S05]  /*6970*/  LDSM.16.M88.4 R148, [R208+0x3800] ;  /* 0x00380000d094783b */ /* 0x000fea0000000200 */
[C---:B-1----:R-:W-:Y:S06]  /*6980*/  HMMA.16816.F32 R60, R140.reuse, R152, R60 ;  /* 0x000000988c3c723c */ /* 0x042fec000000183c */
[----:B------:R-:W-:Y:S01]  /*6990*/  HMMA.16816.F32 R64, R140, R154, R64 ;  /* 0x0000009a8c40723c */ /* 0x000fe20000001840 */
[----:B------:R-:W1:Y:S04]  /*69a0*/  LDSM.16.M88.4 R140, [R208+0x2800] ;  /* 0x00280000d08c783b */ /* 0x000e680000000200 */
[----:B------:R-:W-:Y:S01]  /*69b0*/  LDSM.16.M88.4 R152, [R225+0x4000] ;  /* 0x00400000e198783b */ /* 0x000fe20000000200 */
        /* <DEDUP_REMOVED lines=114> */
[----:B------:R-:W-:Y:S04]  /*70e0*/  ULEA UR6, -UR7, URZ, 0x7 ;  /* 0x0000003f07067291 */ /* 0x000fe8000f8e393f */
[----:B------:R-:W-:Y:S02]  /*70f0*/  USHF.R.S32.HI UR5, URZ, 0x1f, UR6 ;  /* 0x0000001f3f057899 */ /* 0x000fe40008011406 */
[----:B------:R-:W-:Y:S04]  /*7100*/  MOV R140, UR6 ;  /* 0x00000006008c7c02 */ /* 0x000fe80008000f00 */
[----:B------:R-:W-:Y:S01]  /*7110*/  MOV R137, UR5 ;  /* 0x0000000500897c02 */ /* 0x000fe20008000f00 */
[----:B------:R-:W-:Y:S06]  /*7120*/  @P6 BRA `(.L_x_2320) ;  /* 0x0000000000f46947 */ /* 0x000fec0003800000 */
[----:B------:R-:W1:Y:S01]  /*7130*/  LDC R0, c[0x0][0x380] ;  /* 0x0000e000ff007b82 */ /* 0x000e620000000800 */
[----:B------:R-:W-:Y:S04]  /*7140*/  SHF.L.U32 R135, R241, 0x7, RZ ;  /* 0x00000007f1877819 */ /* 0x000fe800000006ff */
[----:B------:R-:W-:Y:S01]  /*7150*/  IABS R134, R135 ;  /* 0x0000008700867213 */ /* 0x000fe20000000000 */
[C---:B------:R-:W-:Y:S01]  /*7160*/  VIADD R141, R135.reuse, 0xffffff80 ;  /* 0xffffff80878d7836 */ /* 0x040fe20000000000 */
[-C--:B-1----:R-:W-:Y:S02]  /*7170*/  IABS R2, R0.reuse ;  /* 0x0000000000027213 */ /* 0x082fe40000000000 */
[-C--:B------:R-:W-:Y:S02]  /*7180*/  LOP3.LUT R135, R135, R0.reuse, RZ, 0x3c, !PT ;  /* 0x0000000087877212 */ /* 0x080fe400078e3cff */
[----:B------:R-:W1:Y:S02]  /*7190*/  I2F.RP R138, R2 ;  /* 0x00000002008a7306 */ /* 0x000e640000209400 */
[----:B------:R-:W-:Y:S08]  /*71a0*/  ISETP.GE.AND P2, PT, R135, RZ, PT ;  /* 0x000000ff8700720c */ /* 0x000ff00003f46270 */
        /* <DEDUP_REMOVED lines=26> */
[----:B------:R-:W1:Y:S09]  /*7350*/  LDC R2, c[0x0][0x24c] ;  /* 0x00009300ff027b82 */ /* 0x000e720000000800 */
        /* <DEDUP_REMOVED lines=14> */
[----:B------:R-:W2:Y:S02]  /*7440*/  LDG.E R137, desc[UR18][R142.64] ;  /* 0x000000128e897981 */ /* 0x000ea4000c1e1900 */
[C---:B------:R-:W-:Y:S01]  /*7450*/  IMAD.WIDE.U32 R140, R0.reuse, UR7, RZ ;  /* 0x00000007008c7c25 */ /* 0x040fe2000f8e00ff */
[----:B------:R-:W-:Y:S05]  /*7460*/  SHF.R.S32.HI R139, RZ, 0x1f, R0 ;  /* 0x0000001fff8b7819 */ /* 0x000fea0000011400 */
[----:B------:R-:W-:Y:S04]  /*7470*/  IMAD R139, R139, UR7, RZ ;  /* 0x000000078b8b7c24 */ /* 0x000fe8000f8e02ff */
[----:B-1----:R-:W-:Y:S04]  /*7480*/  IMAD R139, R0, R2, R139 ;  /* 0x00000002008b7224 */ /* 0x002fe800078e028b */
[----:B------:R-:W-:Y:S01]  /*7490*/  IMAD.IADD R141, R141, 0x1, R139 ;  /* 0x000000018d8d7824 */ /* 0x000fe200078e028b */
[----:B--2---:R-:W-:Y:S04]  /*74a0*/  IADD3 R132, -R137, R132, RZ ;  /* 0x0000008489847210 */ /* 0x004fe80007ffe1ff */
[----:B------:R-:W-:Y:S01]  /*74b0*/  SHF.R.S32.HI R137, RZ, 0x1f, R132 ;  /* 0x0000001fff897819 */ /* 0x000fe20000011484 */
[CC--:B---3--:R-:W-:Y:S04]  /*74c0*/  IMAD.WIDE.U32 R140, R132.reuse, R134.reuse, R140 ;  /* 0x00000086848c7225 */ /* 0x0c8fe800078e008c */
[----:B------:R-:W-:Y:S04]  /*74d0*/  IMAD R137, R137, R134, RZ ;  /* 0x0000008689897224 */ /* 0x000fe800078e02ff */
[----:B------:R-:W-:Y:S05]  /*74e0*/  IMAD R137, R132, R135, R137 ;  /* 0x0000008784897224 */ /* 0x000fea00078e0289 */
[----:B------:R-:W-:Y:S07]  /*74f0*/  IADD3 R137, R141, R137, RZ ;  /* 0x000000898d897210 */ /* 0x000fee0007ffe0ff */
.L_x_2320:
[C---:B------:R-:W-:Y:S04]  /*7500*/  LEA R230, P0, R140.reuse, R230, 0x1 ;  /* 0x000000e68ce67211 */ /* 0x040fe800078008ff */
[----:B------:R-:W-:Y:S02]  /*7510*/  LEA.HI.X R231, R140, R231, R137, 0x1, P0 ;  /* 0x000000e78ce77211 */ /* 0x000fe400000f0c89 */
[----:B------:R-:W-:Y:S03]  /*7520*/  IADD3 R144, P0, R230, UR15, RZ ;  /* 0x0000000fe6907c10 */ /* 0x000fe6000ff1e0ff */
        /* <DEDUP_REMOVED lines=9> */
[----:B------:R-:W-:Y:S03]  /*75c0*/  IADD3 R140, P0, R142, UR15, RZ ;  /* 0x0000000f8e8c7c10 */ /* 0x000fe6000ff1e0ff */
        /* <DEDUP_REMOVED lines=15> */
[----:B------:R-:W-:Y:S03]  /*76c0*/  IADD3.X R147, R135, UR14, RZ, P0, !PT ;  /* 0x0000000e87937c10 */ /* 0x000fe600087fe4ff */
[----:B------:R1:W-:Y:S04]  /*76d0*/  LDGSTS.E.BYPASS.LTC128B.128 [R233+0x6800], desc[UR18][R136.64] ;  /* 0x0680000088e97fae */ /* 0x0003e8000b901d52 */
[----:B------:R1:W-:Y:S04]  /*76e0*/  LDGSTS.E.BYPASS.LTC128B.128 [R233+0xa800], desc[UR18][R136.64+0x80] ;  /* 0x0a80008088e97fae */ /* 0x0003e8000b901d52 */
[----:B------:R1:W-:Y:S04]  /*76f0*/  LDGSTS.E.BYPASS.LTC128B.128 [R233+0x7000], desc[UR18][R134.64] ;  /* 0x0700000086e97fae */ /* 0x0003e8000b901d52 */
[----:B------:R1:W-:Y:S04]  /*7700*/  LDGSTS.E.BYPASS.LTC128B.128 [R233+0xb000], desc[UR18][R134.64+0x80] ;  /* 0x0b00008086e97fae */ /* 0x0003e8000b901d52 */
[----:B------:R1:W-:Y:S04]  /*7710*/  LDGSTS.E.BYPASS.LTC128B.128 [R233+0x7800], desc[UR18][R146.64] ;  /* 0x0780000092e97fae */ /* 0x0003e8000b901d52 */
[----:B------:R1:W-:Y:S04]  /*7720*/  LDGSTS.E.BYPASS.LTC128B.128 [R233+0xb800], desc[UR18][R146.64+0x80] ;  /* 0x0b80008092e97fae */ /* 0x0003e8000b901d52 */
[----:B------:R-:W0:Y:S02]  /*7730*/  LDGDEPBAR ;  /* 0x00000000000079af */ /* 0x000e240000000000 */
.L_x_2319:
[----:B------:R-:W-:Y:S01]  /*7740*/  FMNMX.FTZ R0, R4, R133, !PT ;  /* 0x0000008504007209 */ /* 0x000fe20007810000 */
[----:B------:R-:W-:Y:S01]  /*7750*/  LDSM.16.MT88.4 R148, [R217+0xc800] ;  /* 0x00c80000d994783b */ /* 0x000fe20000004200 */
[----:B------:R-:W-:Y:S02]  /*7760*/  FMNMX.FTZ R2, R6, R3, !PT ;  /* 0x0000000306027209 */ /* 0x000fe40007810000 */
[----:B-1----:R-:W-:Y:S02]  /*7770*/  FMNMX.FTZ R135, R5, R0, !PT ;  /* 0x0000000005877209 */ /* 0x002fe40007810000 */
        /* <DEDUP_REMOVED lines=191> */
[----:B------:R-:W-:Y:S02]  /*8370*/  ISETP.GT.AND P0, PT, R241, RZ, PT ;  /* 0x000000fff100720c */ /* 0x000fe40003f04270 */
        /* <DEDUP_REMOVED lines=376> */
.L_x_2317:
[----:B------:R-:W1:Y:S01]  /*9b00*/  SHFL.BFLY PT, R4, R243, 0x2, 0x1f ;  /* 0x0c401f00f3047f89 */ /* 0x000e6200000e0000 */
[----:B------:R-:W2:Y:S01]  /*9b10*/  S2UR UR4, SR_CgaCtaId ;  /* 0x00000000000479c3 */ /* 0x000ea20000008800 */
[----:B------:R-:W-:Y:S01]  /*9b20*/  MOV R11, 0x3f800000 ;  /* 0x3f800000000b7802 */ /* 0x000fe20000000f00 */
[----:B------:R-:W-:Y:S01]  /*9b30*/  UMOV UR5, 0x400 ;  /* 0x0000040000057882 */ /* 0x000fe20000000000 */
[----:B------:R-:W3:Y:S01]  /*9b40*/  SHFL.BFLY PT, R7, R242, 0x2, 0x1f ;  /* 0x0c401f00f2077f89 */ /* 0x000ee200000e0000 */
        /* <DEDUP_REMOVED lines=22> */
[----:B------:R-:W-:Y:S01]  /*9cb0*/  LOP3.LUT R10, R10, 0xfffffff8, RZ, 0xc0, !PT ;  /* 0xfffffff80a0a7812 */ /* 0x000fe200078ec0ff */
[----:B------:R-:W2:Y:S03]  /*9cc0*/  @P4 LDC R27, c[0x0][0x2e8] ;  /* 0x0000ba00ff1b4b82 */ /* 0x000ea60000000800 */
[----:B------:R-:W-:-:S03]  /*9cd0*/  IADD3 R10, R9, -R10, RZ ;  /* 0x8000000a090a7210 */ /* 0x000fc60007ffe0ff */
[----:B------:R-:W3:Y:S01]  /*9ce0*/  @P3 MUFU.RCP R12, R7 ;  /* 0x00000007000c3308 */ /* 0x000ee20000001000 */
[C---:B------:R-:W-:Y:S02]  /*9cf0*/  SHF.L.U32 R9, R10.reuse, 0x6, RZ ;  /* 0x000000060a097819 */ /* 0x040fe400000006ff */
[C---:B------:R-:W-:Y:S02]  /*9d00*/  LOP3.LUT R13, R10.reuse, 0x1, RZ, 0xc0, !PT ;  /* 0x000000010a0d7812 */ /* 0x040fe400078ec0ff */
[----:B------:R-:W-:Y:S02]  /*9d10*/  LOP3.LUT R9, R9, 0x1c0, RZ, 0xc0, !PT ;  /* 0x000001c009097812 */ /* 0x000fe400078ec0ff */
[----:B------:R-:W-:Y:S01]  /*9d20*/  ISETP.NE.U32.AND P0, PT, R13, 0x1, PT ;  /* 0x000000010d00780c */ /* 0x000fe20003f05070 */
[----:B------:R-:W4:Y:S01]  /*9d30*/  @P4 MUFU.LG2 R8, R8 ;  /* 0x0000000800084308 */ /* 0x000f220000000c00 */
[----:B------:R-:W-:Y:S01]  /*9d40*/  LEA.HI R9, R9, R9, RZ, 0x1d ;  /* 0x0000000909097211 */ /* 0x000fe200078fe8ff */
[C---:B-1----:R-:W-:Y:S01]  /*9d50*/  FMUL.FTZ R128, R11.reuse, R128 ;  /* 0x000000800b807220 */ /* 0x042fe20000410000 */
[----:B------:R-:W-:Y:S01]  /*9d60*/  R2P PR, R10, 0x6 ;  /* 0x000000060a007804 */ /* 0x000fe20000000000 */
[C---:B------:R-:W-:Y:S01]  /*9d70*/  FMUL.FTZ R129, R11.reuse, R129 ;  /* 0x000000810b817220 */ /* 0x040fe20000410000 */
[----:B------:R-:W-:Y:S01]  /*9d80*/  LEA R4, R4, R9, 0x1 ;  /* 0x0000000904047211 */ /* 0x000fe200078e08ff */
[C---:B------:R-:W-:Y:S01]  /*9d90*/  FMUL.FTZ R68, R11.reuse, R68 ;  /* 0x000000440b447220 */ /* 0x040fe20000410000 */
[C---:B------:R-:W-:Y:S01]  /*9da0*/  FMUL.FTZ R69, R11.reuse, R69 ;  /* 0x000000450b457220 */ /* 0x040fe20000410000 */
[----:B------:R-:W-:Y:S01]  /*9db0*/  MOV R10, 0x40 ;  /* 0x00000040000a7802 */ /* 0x000fe20000000f00 */
[----:B---3--:R-:W-:Y:S01]  /*9dc0*/  FMUL.FTZ R131, R12, R131 ;  /* 0x000000830c837220 */ /* 0x008fe20000410000 */
        /* <DEDUP_REMOVED lines=12> */
[----:B------:R-:W-:Y:S01]  /*9e90*/  FMUL.FTZ R78, R12, R78 ;  /* 0x0000004e0c4e7220 */ /* 0x000fe20000410000 */
[----:B------:R-:W-:Y:S01]  /*9ea0*/  IADD3 R13, R9, -0x10, RZ ;  /* 0xfffffff0090d7810 */ /* 0x000fe20007ffe0ff */
[C---:B------:R-:W-:Y:S01]  /*9eb0*/  FMUL.FTZ R80, R11.reuse, R80 ;  /* 0x000000500b507220 */ /* 0x040fe20000410000 */
[----:B------:R-:W-:Y:S01]  /*9ec0*/  SEL R4, R4, 0xffffffe0, !P1 ;  /* 0xffffffe004047807 */ /* 0x000fe20004800000 */
[----:B------:R-:W-:Y:S01]  /*9ed0*/  FMUL.FTZ R81, R11, R81 ;  /* 0x000000510b517220 */ /* 0x000fe20000410000 */
[C---:B------:R-:W-:Y:S01]  /*9ee0*/  FMUL.FTZ R83, R12.reuse, R83 ;  /* 0x000000530c537220 */ /* 0x040fe20000410000 */
[C---:B------:R-:W-:Y:S01]  /*9ef0*/  FMUL.FTZ R82, R12.reuse, R82 ;  /* 0x000000520c527220 */ /* 0x040fe20000410000 */
[----:B------:R-:W-:Y:S01]  /*9f00*/  @P0 IADD3 R13, R9, 0x10, RZ ;  /* 0x00000010090d0810 */ /* 0x000fe20007ffe0ff */
        /* <DEDUP_REMOVED lines=27> */
[----:B------:R-:W-:Y:S01]  /*a0c0*/  FMUL.FTZ R101, R11, R101 ;  /* 0x000000650b657220 */ /* 0x000fe20000410000 */
[----:B------:R-:W-:Y:S01]  /*a0d0*/  IADD3 R17, R4, R13, RZ ;  /* 0x0000000d04117210 */ /* 0x000fe20007ffe0ff */
        /* <DEDUP_REMOVED lines=10> */
[----:B------:R-:W-:Y:S01]  /*a180*/  STS [R9], R128 ;  /* 0x0000008009007388 */ /* 0x000fe20000000800 */
[----:B------:R-:W-:Y:S01]  /*a190*/  F2FP.F16.F32.PACK_AB R86, R87, R86 ;  /* 0x000000565756723e */ /* 0x000fe200000000ff */
[C---:B------:R-:W-:Y:S01]  /*a1a0*/  FMUL.FTZ R124, R11.reuse, R124 ;  /* 0x0000007c0b7c7220 */ /* 0x040fe20000410000 */
[----:B------:R-:W-:Y:S01]  /*a1b0*/  IADD3 R21, R10, R13, RZ ;  /* 0x0000000d0a157210 */ /* 0x000fe20007ffe0ff */
[----:B------:R-:W-:Y:S01]  /*a1c0*/  STS [R9+0x400], R130 ;  /* 0x0004008209007388 */ /* 0x000fe20000000800 */
[----:B------:R-:W-:Y:S01]  /*a1d0*/  FMUL.FTZ R125, R11, R125 ;  /* 0x0000007d0b7d7220 */ /* 0x000fe20000410000 */
[C---:B------:R-:W-:Y:S01]  /*a1e0*/  FMUL.FTZ R127, R12.reuse, R127 ;  /* 0x0000007f0c7f7220 */ /* 0x040fe20000410000 */
[C---:B------:R-:W-:Y:S01]  /*a1f0*/  FMUL.FTZ R126, R12.reuse, R126 ;  /* 0x0000007e0c7e7220 */ /* 0x040fe20000410000 */
[----:B------:R-:W-:Y:S01]  /*a200*/  F2FP.F16.F32.PACK_AB R88, R89, R88 ;  /* 0x000000585958723e */ /* 0x000fe200000000ff */
[----:B------:R-:W-:Y:S01]  /*a210*/  STS [R13], R68 ;  /* 0x000000440d007388 */ /* 0x000fe20000000800 */
[----:B------:R-:W-:Y:S01]  /*a220*/  F2FP.F16.F32.PACK_AB R90, R91, R90 ;  /* 0x0000005a5b5a723e */ /* 0x000fe200000000ff */
[----:B------:R-:W-:Y:S01]  /*a230*/  FMUL.FTZ R108, R11, R108 ;  /* 0x0000006c0b6c7220 */ /* 0x000fe20000410000 */
        /* <DEDUP_REMOVED lines=17> */
[C---:B------:R-:W-:Y:S01]  /*a350*/  FMUL.FTZ R112, R11.reuse, R112 ;  /* 0x000000700b707220 */ /* 0x040fe20000410000 */
[C---:B------:R-:W-:Y:S01]  /*a360*/  FMUL.FTZ R113, R11.reuse, R113 ;  /* 0x000000710b717220 */ /* 0x040fe20000410000 */
[----:B------:R-:W-:Y:S01]  /*a370*/  STS [R17+0x400], R78 ;  /* 0x0004004e11007388 */ /* 0x000fe20000000800 */
[----:B------:R-:W-:Y:S01]  /*a380*/  FMUL.FTZ R116, R11, R116 ;  /* 0x000000740b747220 */ /* 0x000fe20000410000 */
[C---:B------:R-:W-:Y:S01]  /*a390*/  FMUL.FTZ R115, R12.reuse, R115 ;  /* 0x000000730c737220 */ /* 0x040fe20000410000 */
[C---:B------:R-:W-:Y:S01]  /*a3a0*/  FMUL.FTZ R114, R12.reuse, R114 ;  /* 0x000000720c727220 */ /* 0x040fe20000410000 */
[C---:B------:R-:W-:Y:S01]  /*a3b0*/  FMUL.FTZ R119, R12.reuse, R119 ;  /* 0x000000770c777220 */ /* 0x040fe20000410000 */
[----:B------:R-:W-:Y:S01]  /*a3c0*/  F2FP.F16.F32.PACK_AB R100, R101, R100 ;  /* 0x000000646564723e */ /* 0x000fe200000000ff */
[----:B------:R-:W-:Y:S01]  /*a3d0*/  STS [R19], R80 ;  /* 0x0000005013007388 */ /* 0x000fe20000000800 */
[----:B------:R-:W-:Y:S01]  /*a3e0*/  F2FP.F16.F32.PACK_AB R102, R103, R102 ;  /* 0x000000666766723e */ /* 0x000fe200000000ff */
[----:B------:R-:W-:Y:S01]  /*a3f0*/  FMUL.FTZ R11, R11, R117 ;  /* 0x000000750b0b7220 */ /* 0x000fe20000410000 */
[----:B------:R-:W-:Y:S01]  /*a400*/  FMUL.FTZ R12, R12, R118 ;  /* 0x000000760c0c7220 */ /* 0x000fe20000410000 */
        /* <DEDUP_REMOVED lines=17> */
[----:B------:R-:W-:Y:S01]  /*a520*/  STS [R25], R92 ;  /* 0x0000005c19007388 */ /* 0x000fe20000000800 */
[----:B------:R-:W-:-:S02]  /*a530*/  F2FP.F16.F32.PACK_AB R11, R11, R116 ;  /* 0x000000740b0b723e */ /* 0x000fc400000000ff */
[----:B------:R-:W-:Y:S01]  /*a540*/  F2FP.F16.F32.PACK_AB R12, R119, R12 ;  /* 0x0000000c770c723e */ /* 0x000fe200000000ff */
[----:B------:R-:W-:Y:S01]  /*a550*/  STS [R25+0x400], R94 ;  /* 0x0004005e19007388 */ /* 0x000fe20000000800 */
[----:B------:R-:W-:Y:S02]  /*a560*/  ISETP.NE.AND P0, PT, RZ, UR4, PT ;  /* 0x00000004ff007c0c */ /* 0x000fe4000bf05270 */
[----:B------:R-:W-:Y:S01]  /*a570*/  MOV R4, 0x7f800000 ;  /* 0x7f80000000047802 */ /* 0x000fe20000000f00 */
[----:B------:R-:W-:Y:S01]  /*a580*/  STS [R9+0x2000], R96 ;  /* 0x0020006009007388 */ /* 0x000fe20000000800 */
[----:B------:R-:W-:-:S03]  /*a590*/  MOV R10, 0x7f800000 ;  /* 0x7f800000000a7802 */ /* 0x000fc60000000f00 */
[----:B------:R3:W-:Y:S04]  /*a5a0*/  STS [R9+0x2400], R98 ;  /* 0x0024006209007388 */ /* 0x0007e80000000800 */
[----:B------:R-:W-:Y:S04]  /*a5b0*/  STS [R13+0x2000], R100 ;  /* 0x002000640d007388 */ /* 0x000fe80000000800 */
[----:B------:R4:W-:Y:S04]  /*a5c0*/  STS [R13+0x2400], R102 ;  /* 0x002400660d007388 */ /* 0x0009e80000000800 */
[----:B------:R-:W-:Y:S04]  /*a5d0*/  STS [R15+0x2000], R104 ;  /* 0x002000680f007388 */ /* 0x000fe80000000800 */
[----:B------:R1:W-:Y:S04]  /*a5e0*/  STS [R15+0x2400], R106 ;  /* 0x0024006a0f007388 */ /* 0x0003e80000000800 */
[----:B------:R1:W-:Y:S04]  /*a5f0*/  STS [R17+0x2000], R124 ;  /* 0x0020007c11007388 */ /* 0x0003e80000000800 */
[----:B------:R1:W-:Y:S01]  /*a600*/  STS [R17+0x2400], R126 ;  /* 0x0024007e11007388 */ /* 0x0003e20000000800 */
[----:B---3--:R-:W3:Y:S03]  /*a610*/  @P3 LDC R9, c[0x0][0x2e8] ;  /* 0x0000ba00ff093b82 */ /* 0x008ee60000000800 */
[----:B------:R3:W-:Y:S04]  /*a620*/  STS [R19+0x2000], R108 ;  /* 0x0020006c13007388 */ /* 0x0007e80000000800 */
[----:B------:R3:W-:Y:S01]  /*a630*/  STS [R19+0x2400], R110 ;  /* 0x0024006e13007388 */ /* 0x0007e20000000800 */
[----:B----4-:R-:W-:-:S03]  /*a640*/  @P4 FMUL.FTZ R13, R8, 0.69314718246459960938 ;  /* 0x3f317218080d4820 */ /* 0x010fc60000410000 */
[----:B------:R4:W-:Y:S01]  /*a650*/  STS [R21+0x2000], R120 ;  /* 0x0020007815007388 */ /* 0x0009e20000000800 */
[----:B--2---:R-:W-:-:S03]  /*a660*/  @P4 FFMA.FTZ R4, R2, R27, R13 ;  /* 0x0000001b02044223 */ /* 0x004fc6000001000d */
[----:B------:R4:W-:Y:S01]  /*a670*/  STS [R21+0x2400], R122 ;  /* 0x0024007a15007388 */ /* 0x0009e20000000800 */
[----:B-1----:R-:W-:-:S03]  /*a680*/  @P3 FMUL.FTZ R15, R7, 0.69314718246459960938 ;  /* 0x3f317218070f3820 */ /* 0x002fc60000410000 */
[----:B------:R4:W-:Y:S04]  /*a690*/  STS [R23+0x2000], R112 ;  /* 0x0020007017007388 */ /* 0x0009e80000000800 */
[----:B------:R4:W-:Y:S01]  /*a6a0*/  STS [R23+0x2400], R114 ;  /* 0x0024007217007388 */ /* 0x0009e20000000800 */
[----:B---3--:R-:W-:-:S03]  /*a6b0*/  @P3 FFMA.FTZ R10, R0, R9, R15 ;  /* 0x00000009000a3223 */ /* 0x008fc6000001000f */
[----:B------:R4:W-:Y:S04]  /*a6c0*/  STS [R25+0x2000], R11 ;  /* 0x0020000b19007388 */ /* 0x0009e80000000800 */
[----:B------:R4:W-:Y:S01]  /*a6d0*/  STS [R25+0x2400], R12 ;  /* 0x0024000c19007388 */ /* 0x0009e20000000800 */
[----:B------:R-:W-:Y:S05]  /*a6e0*/  @!P0 BRA `(.L_x_2322) ;  /* 0x00000000001c8947 */ /* 0x000fea0003800000 */
[----:B------:R-:W1:Y:S01]  /*a6f0*/  S2UR UR8, SR_CTAID.Z ;  /* 0x00000000000879c3 */ /* 0x000e620000002700 */
[----:B------:R-:W-:Y:S01]  /*a700*/  ULDC UR9, c[0x0][0x2e4] ;  /* 0x0000b90000097ab9 */ /* 0x000fe20000000800 */
[----:B------:R-:W-:-:S06]  /*a710*/  ULDC UR6, c[0x0][0x2c4] ;  /* 0x0000b10000067ab9 */ /* 0x000fcc0000000800 */
[----:B------:R-:W2:Y:S01]  /*a720*/  S2UR UR7, SR_CTAID.Y ;  /* 0x00000000000779c3 */ /* 0x000ea20000002600 */
[----:B-1----:R-:W-:-:S04]  /*a730*/  UIMAD UR9, UR8, UR9, URZ ;  /* 0x00000009080972a4 */ /* 0x002fc8000f8e023f */
[----:B--2---:R-:W-:Y:S01]  /*a740*/  UIMAD UR9, UR7, UR6, UR9 ;  /* 0x00000006070972a4 */ /* 0x004fe2000f8e0209 */
[----:B------:R-:W-:Y:S05]  /*a750*/  BRA `(.L_x_2323) ;  /* 0x0000000000187947 */ /* 0x000fea0003800000 */
.L_x_2322:
[----:B------:R-:W-:Y:S01]  /*a760*/  S2UR UR8, SR_CTAID.Z ;  /* 0x00000000000879c3 */ /* 0x000fe20000002700 */
[----:B------:R-:W-:Y:S01]  /*a770*/  ULDC UR9, c[0x0][0x270] ;  /* 0x00009c0000097ab9 */ /* 0x000fe20000000800 */
[----:B------:R-:W-:-:S06]  /*a780*/  ULDC UR6, c[0x0][0x2c4] ;  /* 0x0000b10000067ab9 */ /* 0x000fcc0000000800 */
[----:B------:R-:W1:Y:S02]  /*a790*/  S2UR UR7, SR_CTAID.Y ;  /* 0x00000000000779c3 */ /* 0x000e640000002600 */
[----:B-1----:R-:W-:-:S04]  /*a7a0*/  UIMAD UR9, UR7, UR9, UR8 ;  /* 0x00000009070972a4 */ /* 0x002fc8000f8e0208 */
[----:B------:R-:W-:Y:S02]  /*a7b0*/  UIMAD UR9, UR9, UR6, URZ ;  /* 0x00000006090972a4 */ /* 0x000fe4000f8e023f */
.L_x_2323:
[----:B------:R-:W-:Y:S01]  /*a7c0*/  LOP3.LUT R0, R5, 0xffffffe0, RZ, 0xc0, !PT ;  /* 0xffffffe005007812 */ /* 0x000fe200078ec0ff */
[----:B------:R-:W-:Y:S01]  /*a7d0*/  BAR.SYNC.DEFER_BLOCKING 0x0 ;  /* 0x0000000000007b1d */ /* 0x000fe20000010000 */
[----:B------:R-:W-:-:S03]  /*a7e0*/  IMAD R239, R239, 0x10, R232 ;  /* 0x00000010efef7824 */ /* 0x000fc600078e02e8 */
[----:B------:R-:W-:Y:S02]  /*a7f0*/  IMAD.IADD R0, R3, 0x1, -R0 ;  /* 0x0000000103007824 */ /* 0x000fe400078e0a00 */
[----:B------:R-:W-:Y:S03]  /*a800*/  BSSY B0, `(.L_x_2324) ;  /* 0x0000011000007945 */ /* 0x000fe60003800000 */
[----:B------:R-:W-:-:S13]  /*a810*/  LOP3.LUT P0, RZ, R0, 0x3, RZ, 0xc0, !PT ;  /* 0x0000000300ff7812 */ /* 0x000fda000780c0ff */
[----:B------:R-:W-:Y:S05]  /*a820*/  @P0 BRA `(.L_x_2325) ;  /* 0x0000000000380947 */ /* 0x000fea0003800000 */
[----:B------:R-:W1:Y:S01]  /*a830*/  S2UR UR5, SR_CTAID.X ;  /* 0x00000000000579c3 */ /* 0x000e620000002500 */
[C---:B------:R-:W-:Y:S01]  /*a840*/  VIADD R2, R239.reuse, 0x8 ;  /* 0x00000008ef027836 */ /* 0x040fe20000000000 */
[----:B-1----:R-:W-:Y:S02]  /*a850*/  ULEA UR4, UR5, UR9, 0x6 ;  /* 0x0000000905047291 */ /* 0x002fe4000f8e303f */
[----:B------:R-:W-:Y:S02]  /*a860*/  UIMAD UR5, UR5, -0x40, UR6 ;  /* 0xffffffc0050578a4 */ /* 0x000fe4000f8e0206 */
[----:B------:R-:W-:Y:S02]  /*a870*/  USHF.R.S32.HI UR10, URZ, 0x1f, UR4 ;  /* 0x0000001f3f0a7899 */ /* 0x000fe40008011404 */
[----:B------:R-:W-:Y:S02]  /*a880*/  IADD3 R0, P0, R239, UR4, RZ ;  /* 0x00000004ef007c10 */ /* 0x000fe4000ff1e0ff */
[----:B------:R-:W-:-:S02]  /*a890*/  ISETP.GE.AND P1, PT, R2, UR5, PT ;  /* 0x0000000502007c0c */ /* 0x000fc4000bf26270 */
[C---:B------:R-:W-:Y:S01]  /*a8a0*/  ISETP.GE.AND P2, PT, R239.reuse, UR5, PT ;  /* 0x00000005ef007c0c */ /* 0x040fe2000bf46270 */
[----:B------:R-:W-:Y:S01]  /*a8b0*/  ULDC.64 UR4, c[0x0][0x2b0] ;  /* 0x0000ac0000047ab9 */ /* 0x000fe20000000a00 */
[----:B------:R-:W-:Y:S02]  /*a8c0*/  LEA.HI.X.SX32 R239, R239, UR10, 0x1, P0 ;  /* 0x0000000aefef7c11 */ /* 0x000fe400080f0eff */
[----:B------:R-:W-:-:S04]  /*a8d0*/  LEA R8, P0, R0, UR4, 0x2 ;  /* 0x0000000400087c11 */ /* 0x000fc8000f8010ff */
[----:B------:R-:W-:-:S05]  /*a8e0*/  LEA.HI.X R9, R0, UR5, R239, 0x2, P0 ;  /* 0x0000000500097c11 */ /* 0x000fca00080f14ef */
[----:B------:R1:W-:Y:S04]  /*a8f0*/  @!P2 STG.E desc[UR18][R8.64], R4 ;  /* 0x000000040800a986 */ /* 0x0003e8000c101912 */
[----:B------:R1:W-:Y:S02]  /*a900*/  @!P1 STG.E desc[UR18][R8.64+0x20], R10 ;  /* 0x0000200a08009986 */ /* 0x0003e4000c101912 */
.L_x_2325:
[----:B------:R-:W-:Y:S05]  /*a910*/  BSYNC B0 ;  /* 0x0000000000007941 */ /* 0x000fea0003800000 */
.L_x_2324:
[----:B------:R-:W2:Y:S01]  /*a920*/  S2UR UR5, SR_CTAID.X ;  /* 0x00000000000579c3 */ /* 0x000ea20000002500 */
[----:B----4-:R-:W-:Y:S01]  /*a930*/  MOV R12, R234 ;  /* 0x000000ea000c7202 */ /* 0x010fe20000000f00 */
[----:B------:R-:W3:Y:S01]  /*a940*/  LDS.128 R16, [R233+0x2000] ;  /* 0x00200000e9107984 */ /* 0x000ee20000000c00 */
[----:B------:R-:W-:Y:S02]  /*a950*/  MOV R13, R235 ;  /* 0x000000eb000d7202 */ /* 0x000fe40000000f00 */
[----:B------:R-:W-:Y:S01]  /*a960*/  LEA.HI R2, R6, R3, RZ, 0x3 ;  /* 0x0000000306027211 */ /* 0x000fe200078f18ff */
[----:B------:R-:W-:Y:S02]  /*a970*/  LDS.128 R20, [R233+0x800] ;  /* 0x00080000e9147984 */ /* 0x000fe40000000c00 */
[----:B-1----:R-:W1:Y:S01]  /*a980*/  LDC.64 R8, c[0x0][0x298] ;  /* 0x0000a600ff087b82 */ /* 0x002e620000000a00 */
[----:B------:R-:W-:Y:S01]  /*a990*/  SHF.R.S32.HI R2, RZ, 0x3, R2 ;  /* 0x00000003ff027819 */ /* 0x000fe20000011402 */
[----:B------:R-:W-:Y:S03]  /*a9a0*/  LDS.128 R24, [R233+0x2800] ;  /* 0x00280000e9187984 */ /* 0x000fe60000000c00 */
[----:B------:R-:W-:Y:S01]  /*a9b0*/  SHF.R.S32.HI R3, RZ, 0x1f, R2 ;  /* 0x0000001fff037819 */ /* 0x000fe20000011402 */
[----:B------:R-:W-:Y:S02]  /*a9c0*/  LDS.128 R32, [R233+0x1000] ;  /* 0x00100000e9207984 */ /* 0x000fe40000000c00 */
[----:B------:R-:W4:Y:S02]  /*a9d0*/  LDC.64 R10, c[0x0][0x290] ;  /* 0x0000a400ff0a7b82 */ /* 0x000f240000000a00 */
[----:B------:R-:W-:Y:S04]  /*a9e0*/  LDS.128 R28, [R233+0x1800] ;  /* 0x00180000e91c7984 */ /* 0x000fe80000000c00 */
[----:B------:R-:W-:Y:S01]  /*a9f0*/  LDS.128 R36, [R233+0x3800] ;  /* 0x00380000e9247984 */ /* 0x000fe20000000c00 */
[----:B--2---:R-:W-:Y:S01]  /*aa00*/  USHF.L.U32 UR5, UR5, 0x6, URZ ;  /* 0x0000000605057899 */ /* 0x004fe2000800063f */
[----:B------:R-:W2:Y:S03]  /*aa10*/  LDC.64 R4, c[0x0][0x2a0] ;  /* 0x0000a800ff047b82 */ /* 0x000ea60000000a00 */
[----:B------:R-:W-:-:S02]  /*aa20*/  USHF.R.S32.HI UR4, URZ, 0x1f, UR5 ;  /* 0x0000001f3f047899 */ /* 0x000fc40008011405 */
[----:B-1----:R-:W-:-:S04]  /*aa30*/  IMAD.WIDE.U32 R12, R8, UR5, R12 ;  /* 0x00000005080c7c25 */ /* 0x002fc8000f8e000c */
[----:B------:R-:W-:Y:S01]  /*aa40*/  IMAD R0, R8, UR4, RZ ;  /* 0x0000000408007c24 */ /* 0x000fe2000f8e02ff */
[----:B------:R-:W-:Y:S01]  /*aa50*/  USHF.R.S32.HI UR4, URZ, 0x1f, UR7 ;  /* 0x0000001f3f047899 */ /* 0x000fe20008011407 */
[----:B------:R-:W-:Y:S02]  /*aa60*/  IMAD R3, R3, R8, RZ ;  /* 0x0000000803037224 */ /* 0x000fe400078e02ff */
[----:B------:R-:W-:Y:S02]  /*aa70*/  IMAD R7, R9, UR5, R0 ;  /* 0x0000000509077c24 */ /* 0x000fe4000f8e0200 */
[----:B------:R-:W-:Y:S02]  /*aa80*/  IMAD R3, R2, R9, R3 ;  /* 0x0000000902037224 */ /* 0x000fe400078e0203 */
[----:B----4-:R-:W-:Y:S01]  /*aa90*/  IMAD R0, R10, UR4, RZ ;  /* 0x000000040a007c24 */ /* 0x010fe2000f8e02ff */
[----:B------:R-:W-:Y:S01]  /*aaa0*/  USHF.R.S32.HI UR4, URZ, 0x1f, UR8 ;  /* 0x0000001f3f047899 */ /* 0x000fe20008011408 */
[----:B------:R-:W-:-:S02]  /*aab0*/  IMAD.IADD R13, R7, 0x1, R13 ;  /* 0x00000001070d7824 */ /* 0x000fc400078e020d */
[----:B------:R-:W-:Y:S02]  /*aac0*/  IMAD R7, R11, UR7, R0 ;  /* 0x000000070b077c24 */ /* 0x000fe4000f8e0200 */
[----:B------:R-:W-:Y:S02]  /*aad0*/  IMAD.WIDE.U32 R10, R10, UR7, R12 ;  /* 0x000000070a0a7c25 */ /* 0x000fe4000f8e000c */
[----:B------:R-:W1:Y:S02]  /*aae0*/  LDS.128 R12, [R233] ;  /* 0x00000000e90c7984 */ /* 0x000e640000000c00 */
[----:B--2---:R-:W-:Y:S01]  /*aaf0*/  IMAD R0, R4, UR4, RZ ;  /* 0x0000000404007c24 */ /* 0x004fe2000f8e02ff */
[----:B------:R-:W-:Y:S01]  /*ab00*/  IADD3 R11, R7, R11, RZ ;  /* 0x0000000b070b7210 */ /* 0x000fe20007ffe0ff */
[----:B------:R-:W-:Y:S02]  /*ab10*/  ULDC.64 UR4, c[0x0][0x280] ;  /* 0x0000a00000047ab9 */ /* 0x000fe40000000a00 */
[----:B------:R-:W-:-:S02]  /*ab20*/  IMAD R0, R5, UR8, R0 ;  /* 0x0000000805007c24 */ /* 0x000fc4000f8e0200 */
[----:B------:R-:W-:Y:S02]  /*ab30*/  IMAD.WIDE.U32 R10, R4, UR8, R10 ;  /* 0x00000008040a7c25 */ /* 0x000fe4000f8e000a */
[----:B------:R-:W2:Y:S02]  /*ab40*/  LDS.128 R4, [R233+0x3000] ;  /* 0x00300000e9047984 */ /* 0x000ea40000000c00 */
[----:B------:R-:W-:Y:S01]  /*ab50*/  IMAD.IADD R11, R0, 0x1, R11 ;  /* 0x00000001000b7824 */ /* 0x000fe200078e020b */
[----:B------:R-:W-:Y:S01]  /*ab60*/  SHF.L.U32 R0, R8, 0x5, RZ ;  /* 0x0000000508007819 */ /* 0x000fe200000006ff */
[----:B------:R-:W-:Y:S01]  /*ab70*/  IMAD.WIDE.U32 R10, R2, R8, R10 ;  /* 0x00000008020a7225 */ /* 0x000fe200078e000a */
[----:B------:R-:W-:Y:S02]  /*ab80*/  SHF.L.U64.HI R8, R8, 0x5, R9 ;  /* 0x0000000508087819 */ /* 0x000fe40000010209 */
[----:B------:R-:W-:Y:S02]  /*ab90*/  LEA R2, P1, R10, UR4, 0x1 ;  /* 0x000000040a027c11 */ /* 0x000fe4000f8208ff */
[----:B------:R-:W-:-:S02]  /*aba0*/  IADD3 R3, R3, R11, RZ ;  /* 0x0000000b03037210 */ /* 0x000fc40007ffe0ff */
[----:B------:R-:W-:Y:S02]  /*abb0*/  IADD3 R40, P0, R0, R2, RZ ;  /* 0x0000000200287210 */ /* 0x000fe40007f1e0ff */
[----:B------:R-:W-:Y:S02]  /*abc0*/  LEA.HI.X R3, R10, UR5, R3, 0x1, P1 ;  /* 0x000000050a037c11 */ /* 0x000fe400088f0c03 */
[----:B------:R-:W-:-:S03]  /*abd0*/  IADD3 R10, P1, R40, R0, RZ ;  /* 0x00000000280a7210 */ /* 0x000fc60007f3e0ff */
[----:B------:R-:W-:Y:S01]  /*abe0*/  IMAD.X R41, R8, 0x1, R3, P0 ;  /* 0x0000000108297824 */ /* 0x000fe200000e0603 */
[----:B------:R-:W-:Y:S01]  /*abf0*/  IADD3 R42, P0, R10, R0, RZ ;  /* 0x000000000a2a7210 */ /* 0x000fe20007f1e0ff */
[----:B---3--:R-:W-:Y:S03]  /*ac00*/  STG.E.128 desc[UR18][R2.64+0x80], R16 ;  /* 0x0000801002007986 */ /* 0x008fe6000c101d12 */
[-C--:B------:R-:W-:Y:S01]  /*ac10*/  IADD3.X R11, R41, R8.reuse, RZ, P1, !PT ;  /* 0x00000008290b7210 */ /* 0x080fe20000ffe4ff */
[----:B-1----:R-:W-:Y:S03]  /*ac20*/  STG.E.128 desc[UR18][R2.64], R12 ;  /* 0x0000000c02007986 */ /* 0x002fe6000c101d12 */
[----:B------:R-:W-:Y:S01]  /*ac30*/  IADD3.X R43, R11, R8, RZ, P0, !PT ;  /* 0x000000080b2b7210 */ /* 0x000fe200007fe4ff */
[----:B------:R-:W-:Y:S04]  /*ac40*/  STG.E.128 desc[UR18][R40.64], R20 ;  /* 0x0000001428007986 */ /* 0x000fe8000c101d12 */
[----:B------:R-:W-:Y:S04]  /*ac50*/  STG.E.128 desc[UR18][R40.64+0x80], R24 ;  /* 0x0000801828007986 */ /* 0x000fe8000c101d12 */
[----:B------:R-:W-:Y:S04]  /*ac60*/  STG.E.128 desc[UR18][R10.64], R32 ;  /* 0x000000200a007986 */ /* 0x000fe8000c101d12 */
[----:B--2---:R-:W-:Y:S04]  /*ac70*/  STG.E.128 desc[UR18][R10.64+0x80], R4 ;  /* 0x000080040a007986 */ /* 0x004fe8000c101d12 */
[----:B------:R-:W-:Y:S04]  /*ac80*/  STG.E.128 desc[UR18][R42.64], R28 ;  /* 0x0000001c2a007986 */ /* 0x000fe8000c101d12 */
[----:B------:R-:W-:Y:S01]  /*ac90*/  STG.E.128 desc[UR18][R42.64+0x80], R36 ;  /* 0x000080242a007986 */ /* 0x000fe2000c101d12 */
[----:B------:R-:W-:Y:S05]  /*aca0*/  EXIT ;  /* 0x000000000000794d */ /* 0x000fea0003800000 */
.L_x_2326:
        /* <DEDUP_REMOVED lines=13> */
.L_x_8370:


//--------------------- .text._ZN5flash24flash_fwd_splitkv_kernelI23Flash_fwd_kernel_traitsILi128ELi64ELi128ELi4ELb0ELb0EN7cutlass6half_tE19Flash_kernel_traitsILi128ELi64ELi128ELi4ES3_EELb1ELb0ELb0ELb1ELb1ELb1ELb0ELb0EEEvNS_16Flash_fwd_paramsE --------------------------
	.section	.text._ZN5flash24flash_fwd_splitkv_kernelI23Flash_fwd_kernel_traitsILi128ELi64ELi128ELi4ELb0ELb0EN7cutlass6half_tE19Flash_kernel_traitsILi128ELi64ELi128ELi4ES3_EELb1ELb0ELb0ELb1ELb1ELb1ELb0ELb0EEEvNS_16Flash_fwd_paramsE,"ax",@progbits
	.align	128
        .global         _ZN5flash24flash_fwd_splitkv_kernelI23Flash_fwd_kernel_traitsILi128ELi64ELi128ELi4ELb0ELb0EN7cutlass6half_tE19Flash_kernel_traitsILi128ELi64ELi128ELi4ES3_EELb1ELb0ELb0ELb1ELb1ELb1ELb0ELb0EEEvNS_16Flash_fwd_paramsE
        .type           _ZN5flash24flash_fwd_splitkv_kernelI23Flash_fwd_kernel_traitsILi128ELi64ELi128ELi4ELb0ELb0EN7cutlass6half_tE19Flash_kernel_traitsILi128ELi64ELi128ELi4ES3_EELb1ELb0ELb0ELb1ELb1ELb1ELb0ELb0EEEvNS_16Flash_fwd_paramsE,@function
        .size           _ZN5flash24flash_fwd_splitkv_kernelI23Flash_fwd_kernel_traitsILi128ELi64ELi128ELi4ELb0ELb0EN7cutlass6half_tE19Flash_kernel_traitsILi128ELi64ELi128ELi4ES3_EELb1ELb0ELb0ELb1ELb1ELb1ELb0ELb0EEEvNS_16Flash_fwd_paramsE,(.L_x_8371 - _ZN5flash24flash_fwd_splitkv_kernelI23Flash_fwd_kernel_traitsILi128ELi64ELi128ELi4ELb0ELb0EN7cutlass6half_tE19Flash_kernel_traitsILi128ELi64ELi128ELi4ES3_EELb1ELb0ELb0ELb1ELb1ELb1ELb0ELb0EEEvNS_16Flash_fwd_paramsE)
        .other          _ZN5flash24flash_fwd_splitkv_kernelI23Flash_fwd_kernel_traitsILi128ELi64ELi128ELi4ELb0ELb0EN7cutlass6half_tE19Flash_kernel_traitsILi128ELi64ELi128ELi4ES3_EELb1ELb0ELb0ELb1ELb1ELb1ELb0ELb0EEEvNS_16Flash_fwd_paramsE,@"STO_CUDA_ENTRY STV_DEFAULT"
_ZN5flash24flash_fwd_splitkv_kernelI23Flash_fwd_kernel_traitsILi128ELi64ELi128ELi4ELb0ELb0EN7cutlass6half_tE19Flash_kernel_traitsILi128ELi64ELi128ELi4ES3_EELb1ELb0ELb0ELb1ELb1ELb1ELb0ELb0EEEvNS_16Flash_fwd_paramsE:
.text._ZN5flash24flash_fwd_splitkv_kernelI23Flash_fwd_kernel_traitsILi128ELi64ELi128ELi4ELb0ELb0EN7cutlass6half_tE19Flash_kernel_traitsILi128ELi64ELi128ELi4ES3_EELb1ELb0ELb0ELb1ELb1ELb1ELb0ELb0EEEvNS_16Flash_fwd_paramsE:
        /* <DEDUP_REMOVED lines=62> */
[----:B------:R-:W-:-:S02]  /*03e0*/  IMAD.IADD R4, R37, 0x1, -R4 ;  /* 0x0000000125047824 */ /* 0x000fc400078e0a04 */
[----:B------:R-:W-:Y:S02]  /*03f0*/  IMAD R0, R0, UR4, RZ ;  /* 0x0000000400007c24 */ /* 0x000fe4000f8e02ff */
[----:B------:R-:W-:Y:S02]  /*0400*/  IMAD.SHL.U32 R4, R4, 0x8, RZ ;  /* 0x0000000804047824 */ /* 0x000fe400078e00ff */
[----:B------:R-:W-:Y:S01]  /*0410*/  IMAD R6, R11, UR8, R10 ;  /* 0x000000080b067c24 */ /* 0x000fe2000f8e020a */
[----:B------:R-:W-:Y:S02]  /*0420*/  USHF.L.U32 UR8, UR7, 0x5, URZ ;  /* 0x0000000507087899 */ /* 0x000fe4000800063f */
[--C-:B------:R-:W-:Y:S01]  /*0430*/  SHF.R.S32.HI R5, RZ, 0x1f, R4.reuse ;  /* 0x0000001fff057819 */ /* 0x100fe20000011404 */
[----:B------:R-:W-:Y:S01]  /*0440*/  IMAD R7, R6, UR17, R129 ;  /* 0x0000001106077c24 */ /* 0x000fe2000f8e0281 */
[----:B------:R-:W-:Y:S01]  /*0450*/  UIADD3 UR8, UR11, UR8, URZ ;  /* 0x000000080b087290 */ /* 0x000fe2000fffe03f */
[C---:B------:R-:W-:Y:S01]  /*0460*/  IMAD.WIDE.U32 R4, R129.reuse, UR6, R4 ;  /* 0x0000000681047c25 */ /* 0x040fe2000f8e0004 */
[----:B------:R-:W-:-:S03]  /*0470*/  IADD3 R129, -R129, UR17, RZ ;  /* 0x0000001181817c10 */ /* 0x000fc6000fffe1ff */
[----:B------:R-:W-:Y:S02]  /*0480*/  IMAD.IADD R5, R5, 0x1, R3 ;  /* 0x0000000105057824 */ /* 0x000fe400078e0203 */
[C---:B------:R-:W-:Y:S01]  /*0490*/  IMAD R3, R11.reuse, UR5, R0 ;  /* 0x000000050b037c24 */ /* 0x040fe2000f8e0200 */
[----:B------:R-:W-:Y:S01]  /*04a0*/  SHF.R.S32.HI R0, RZ, 0x1f, R10 ;  /* 0x0000001fff007819 */ /* 0x000fe2000001140a */
[----:B------:R-:W-:Y:S01]  /*04b0*/  IMAD.WIDE.U32 R4, R11, UR4, R4 ;  /* 0x000000040b047c25 */ /* 0x000fe2000f8e0004 */
[----:B------:R-:W-:-:S03]  /*04c0*/  ULDC.64 UR4, c[0x0][0x2a0] ;  /* 0x0000a80000047ab9 */ /* 0x000fc60000000a00 */
[----:B------:R-:W-:Y:S02]  /*04d0*/  IMAD.IADD R5, R5, 0x1, R3 ;  /* 0x0000000105057824 */ /* 0x000fe400078e0203 */
[----:B------:R-:W-:Y:S01]  /*04e0*/  IMAD R3, R0, UR4, RZ ;  /* 0x0000000400037c24 */ /* 0x000fe2000f8e02ff */
[----:B------:R-:W-:-:S03]  /*04f0*/  IADD3 R0, P0, R7, R2, RZ ;  /* 0x0000000207007210 */ /* 0x000fc60007f1e0ff */
[C---:B------:R-:W-:Y:S02]  /*0500*/  IMAD R3, R10.reuse, UR5, R3 ;  /* 0x000000050a037c24 */ /* 0x040fe4000f8e0203 */
[----:B------:R-:W-:Y:S01]  /*0510*/  IMAD.WIDE.U32 R10, R10, UR4, R4 ;  /* 0x000000040a0a7c25 */ /* 0x000fe2000f8e0004 */
[----:B------:R-:W-:Y:S01]  /*0520*/  SHF.R.S32.HI R4, RZ, 0x1f, R2 ;  /* 0x0000001fff047819 */ /* 0x000fe20000011402 */
[----:B------:R-:W-:Y:S02]  /*0530*/  ULDC.64 UR4, c[0x0][0x2b0] ;  /* 0x0000ac0000047ab9 */ /* 0x000fe40000000a00 */
[----:B------:R-:W-:Y:S01]  /*0540*/  IMAD.IADD R11, R11, 0x1, R3 ;  /* 0x000000010b0b7824 */ /* 0x000fe200078e0203 */
[----:B------:R-:W-:Y:S01]  /*0550*/  LEA.HI.X.SX32 R7, R7, R4, 0x1, P0 ;  /* 0x0000000407077211 */ /* 0x000fe200000f0eff */
[----:B------:R-:W-:Y:S01]  /*0560*/  IMAD R3, R4, UR6, RZ ;  /* 0x0000000604037c24 */ /* 0x000fe2000f8e02ff */
[----:B------:R-:W-:Y:S01]  /*0570*/  LEA R6, P0, R0, UR4, 0x2 ;  /* 0x0000000400067c11 */ /* 0x000fe2000f8010ff */
[----:B------:R-:W-:-:S03]  /*0580*/  IMAD.WIDE.U32 R10, R2, UR6, R10 ;  /* 0x00000006020a7c25 */ /* 0x000fc6000f8e000a */
[----:B------:R-:W-:Y:S01]  /*0590*/  LEA.HI.X R7, R0, UR5, R7, 0x2, P0 ;  /* 0x0000000500077c11 */ /* 0x000fe200080f1407 */
[C---:B------:R-:W-:Y:S01]  /*05a0*/  IMAD R3, R2.reuse, UR7, R3 ;  /* 0x0000000702037c24 */ /* 0x040fe2000f8e0203 */
[----:B------:R-:W-:Y:S01]  /*05b0*/  ULDC.64 UR6, c[0x0][0x280] ;  /* 0x0000a00000067ab9 */ /* 0x000fe20000000a00 */
[----:B------:R-:W-:Y:S01]  /*05c0*/  VIADD R4, R2, 0x10 ;  /* 0x0000001002047836 */ /* 0x000fe20000000000 */
[----:B------:R-:W-:Y:S01]  /*05d0*/  LEA R8, P1, R10, UR6, 0x1 ;  /* 0x000000060a087c11 */ /* 0x000fe2000f8208ff */
[----:B------:R-:W-:Y:S01]  /*05e0*/  IMAD.IADD R3, R11, 0x1, R3 ;  /* 0x000000010b037824 */ /* 0x000fe200078e0203 */
[-C--:B------:R-:W-:Y:S02]  /*05f0*/  ISETP.GE.OR P0, PT, R2, R129.reuse, P4 ;  /* 0x000000810200720c */ /* 0x080fe40002706670 */
[----:B------:R-:W-:Y:S01]  /*0600*/  ISETP.GE.OR P3, PT, R4, R129, P4 ;  /* 0x000000810400720c */ /* 0x000fe20002766670 */
[----:B------:R-:W-:Y:S01]  /*0610*/  VIADD R4, R2, 0x20 ;  /* 0x0000002002047836 */ /* 0x000fe20000000000 */
[----:B------:R-:W-:Y:S01]  /*0620*/  LEA.HI.X R9, R10, UR7, R3, 0x1, P1 ;  /* 0x000000070a097c11 */ /* 0x000fe200088f0c03 */
[----:B------:R-:W-:Y:S01]  /*0630*/  VIADD R2, R2, 0x30 ;  /* 0x0000003002027836 */ /* 0x000fe20000000000 */
[----:B------:R-:W-:-:S02]  /*0640*/  IADD3 R10, P1, R8, UR10, RZ ;  /* 0x0000000a080a7c10 */ /* 0x000fc4000ff3e0ff */
[-C--:B------:R-:W-:Y:S01]  /*0650*/  ISETP.GE.OR P2, PT, R4, R129.reuse, P4 ;  /* 0x000000810400720c */ /* 0x080fe20002746670 */
[----:B------:R1:W-:Y:S01]  /*0660*/  STG.E.128 desc[UR18][R8.64], RZ ;  /* 0x000000ff08007986 */ /* 0x0003e2000c101d12 */
[----:B------:R-:W-:Y:S02]  /*0670*/  IADD3.X R11, R9, UR8, RZ, P1, !PT ;  /* 0x00000008090b7c10 */ /* 0x000fe40008ffe4ff */
[----:B------:R-:W-:Y:S01]  /*0680*/  IADD3 R16, P1, R10, UR10, RZ ;  /* 0x0000000a0a107c10 */ /* 0x000fe2000ff3e0ff */
[----:B------:R-:W-:Y:S01]  /*0690*/  @!P0 IMAD.MOV.U32 R13, RZ, RZ, 0x7f800000 ;  /* 0x7f800000ff0d8424 */ /* 0x000fe200078e00ff */
[----:B------:R-:W-:Y:S01]  /*06a0*/  ISETP.GE.OR P4, PT, R2, R129, P4 ;  /* 0x000000810200720c */ /* 0x000fe20002786670 */
[----:B------:R-:W-:Y:S01]  /*06b0*/  @!P3 IMAD.MOV.U32 R5, RZ, RZ, 0x7f800000 ;  /* 0x7f800000ff05b424 */ /* 0x000fe200078e00ff */
[----:B------:R-:W-:Y:S01]  /*06c0*/  IADD3.X R17, R11, UR8, RZ, P1, !PT ;  /* 0x000000080b117c10 */ /* 0x000fe20008ffe4ff */
[----:B------:R1:W-:Y:S01]  /*06d0*/  STG.E.128 desc[UR18][R8.64+0x80], RZ ;  /* 0x000080ff08007986 */ /* 0x0003e2000c101d12 */
[----:B------:R-:W-:-:S03]  /*06e0*/  IADD3 R14, P1, R16, UR10, RZ ;  /* 0x0000000a100e7c10 */ /* 0x000fc6000ff3e0ff */
[----:B------:R-:W-:Y:S01]  /*06f0*/  @!P2 IMAD.MOV.U32 R3, RZ, RZ, 0x7f800000 ;  /* 0x7f800000ff03a424 */ /* 0x000fe200078e00ff */
[----:B------:R-:W-:Y:S01]  /*0700*/  IADD3.X R15, R17, UR8, RZ, P1, !PT ;  /* 0x00000008110f7c10 */ /* 0x000fe20008ffe4ff */
[----:B------:R1:W-:Y:S04]  /*0710*/  STG.E.128 desc[UR18][R10.64], RZ ;  /* 0x000000ff0a007986 */ /* 0x0003e8000c101d12 */
        /* <DEDUP_REMOVED lines=12> */
.L_x_2327:
        /* <DEDUP_REMOVED lines=22> */
.L_x_2328:
[----:B------:R-:W-:Y:S05]  /*0940*/  @P6 BRA `(.L_x_2329) ;  /* 0x00000004003c6947 */ /* 0x000fea0003800000 */
[----:B------:R-:W3:Y:S01]  /*0950*/  LDC R0, c[0x0][0x380] ;  /* 0x0000e000ff007b82 */ /* 0x000ee20000000800 */
[----:B------:R-:W-:Y:S01]  /*0960*/  LEA R7, R36, 0xffffff80, 0x7 ;  /* 0xffffff8024077811 */ /* 0x000fe200078e38ff */
[----:B------:R-:W-:Y:S01]  /*0970*/  ULDC.64 UR8, c[0x0][0x230] ;  /* 0x00008c0000087ab9 */ /* 0x000fe20000000a00 */
[----:B------:R-:W-:Y:S01]  /*0980*/  ULDC.64 UR6, c[0x0][0x248] ;  /* 0x0000920000067ab9 */ /* 0x000fe20000000a00 */
[----:B------:R-:W-:Y:S01]  /*0990*/  ULDC.64 UR4, c[0x0][0x238] ;  /* 0x00008e0000047ab9 */ /* 0x000fe20000000a00 */
[----:B-1----:R-:W-:Y:S01]  /*09a0*/  IABS R2, R7 ;  /* 0x0000000700027213 */ /* 0x002fe20000000000 */
[----:B------:R-:W-:Y:S01]  /*09b0*/  ULDC.64 UR10, c[0x0][0x260] ;  /* 0x00009800000a7ab9 */ /* 0x000fe20000000a00 */
[----:B---3--:R-:W-:-:S04]  /*09c0*/  IABS R4, R0 ;  /* 0x0000000000047213 */ /* 0x008fc80000000000 */
[----:B------:R-:W1:Y:S08]  /*09d0*/  I2F.RP R5, R4 ;  /* 0x0000000400057306 */ /* 0x000e700000209400 */
        /* <DEDUP_REMOVED lines=16> */
[----:B------:R-:W-:Y:S02]  /*0ae0*/  ISETP.GE.U32.AND P2, PT, R3, R4, PT ;  /* 0x000000040300720c */ /* 0x000fe40003f46070 */
[----:B------:R-:W1:Y:S11]  /*0af0*/  LDC R3, c[0x0][0x278] ;  /* 0x00009e00ff037b82 */ /* 0x000e760000000800 */
[----:B------:R-:W-:-:S05]  /*0b00*/  @P2 IADD3 R5, R5, 0x1, RZ ;  /* 0x0000000105052810 */ /* 0x000fca0007ffe0ff */
[----:B------:R-:W-:Y:S01]  /*0b10*/  @!P0 IMAD.MOV R5, RZ, RZ, -R5 ;  /* 0x000000ffff058224 */ /* 0x000fe200078e0a05 */
[----:B------:R-:W-:-:S05]  /*0b20*/  @!P1 LOP3.LUT R5, RZ, R0, RZ, 0x33, !PT ;  /* 0x00000000ff059212 */ /* 0x000fca00078e33ff */
[----:B------:R-:W-:-:S05]  /*0b30*/  IMAD.WIDE R16, R5, 0x4, R240 ;  /* 0x0000000405107825 */ /* 0x000fca00078e02f0 */
[----:B------:R-:W3:Y:S01]  /*0b40*/  LDG.E R4, desc[UR18][R16.64] ;  /* 0x0000001210047981 */ /* 0x000ee2000c1e1900 */
[----:B-1----:R-:W-:Y:S01]  /*0b50*/  IABS R2, R3 ;  /* 0x0000000300027213 */ /* 0x002fe20000000000 */
[----:B------:R-:W-:-:S03]  /*0b60*/  IMAD.MOV R5, RZ, RZ, -R5 ;  /* 0x000000ffff057224 */ /* 0x000fc600078e0a05 */
[----:B------:R-:W1:Y:S01]  /*0b70*/  I2F.RP R14, R2 ;  /* 0x00000002000e7306 */ /* 0x000e620000209400 */
[----:B------:R-:W-:-:S05]  /*0b80*/  IMAD R7, R0, R5, R7 ;  /* 0x0000000500077224 */ /* 0x000fca00078e0207 */
[----:B------:R-:W-:Y:S02]  /*0b90*/  SHF.R.S32.HI R0, RZ, 0x1f, R7 ;  /* 0x0000001fff007819 */ /* 0x000fe40000011407 */
[----:B-1---5:R-:W1:Y:S02]  /*0ba0*/  MUFU.RCP R12, R14 ;  /* 0x0000000e000c7308 */ /* 0x022e640000001000 */
[----:B-1----:R-:W-:-:S06]  /*0bb0*/  IADD3 R12, R12, 0xffffffe, RZ ;  /* 0x0ffffffe0c0c7810 */ /* 0x002fcc0007ffe0ff */
[----:B------:R-:W1:Y:S02]  /*0bc0*/  F2I.FTZ.U32.TRUNC.NTZ R13, R12 ;  /* 0x0000000c000d7305 */ /* 0x000e64000021f000 */
[----:B-1----:R-:W-:Y:S01]  /*0bd0*/  IMAD.MOV R8, RZ, RZ, -R13 ;  /* 0x000000ffff087224 */ /* 0x002fe200078e0a0d */
[----:B------:R-:W-:-:S03]  /*0be0*/  MOV R12, RZ ;  /* 0x000000ff000c7202 */ /* 0x000fc60000000f00 */
[----:B------:R-:W-:Y:S01]  /*0bf0*/  IMAD R9, R8, R2, RZ ;  /* 0x0000000208097224 */ /* 0x000fe200078e02ff */
[----:B------:R-:W-:-:S03]  /*0c00*/  IABS R8, R10 ;  /* 0x0000000a00087213 */ /* 0x000fc60000000000 */
[----:B------:R-:W-:-:S06]  /*0c10*/  IMAD.HI.U32 R9, R13, R9, R12 ;  /* 0x000000090d097227 */ /* 0x000fcc00078e000c */
[----:B------:R-:W-:-:S04]  /*0c20*/  IMAD.HI.U32 R13, R9, R8, RZ ;  /* 0x00000008090d7227 */ /* 0x000fc800078e00ff */
[----:B------:R-:W-:-:S04]  /*0c30*/  IMAD.MOV R9, RZ, RZ, -R13 ;  /* 0x000000ffff097224 */ /* 0x000fc800078e0a0d */
[----:B------:R-:W-:-:S05]  /*0c40*/  IMAD R9, R2, R9, R8 ;  /* 0x0000000902097224 */ /* 0x000fca00078e0208 */
[----:B------:R-:W-:-:S13]  /*0c50*/  ISETP.GT.U32.AND P0, PT, R2, R9, PT ;  /* 0x000000090200720c */ /* 0x000fda0003f04070 */
[-C--:B------:R-:W-:Y:S02]  /*0c60*/  @!P0 IADD3 R9, R9, -R2.reuse, RZ ;  /* 0x8000000209098210 */ /* 0x080fe40007ffe0ff */
[----:B------:R-:W-:Y:S02]  /*0c70*/  @!P0 IADD3 R13, R13, 0x1, RZ ;  /* 0x000000010d0d8810 */ /* 0x000fe40007ffe0ff */
[----:B------:R-:W-:Y:S02]  /*0c80*/  ISETP.GE.U32.AND P1, PT, R9, R2, PT ;  /* 0x000000020900720c */ /* 0x000fe40003f26070 */
[----:B------:R-:W-:-:S04]  /*0c90*/  LOP3.LUT R2, R10, R3, RZ, 0x3c, !PT ;  /* 0x000000030a027212 */ /* 0x000fc800078e3cff */
[----:B------:R-:W-:Y:S01]  /*0ca0*/  ISETP.GE.AND P0, PT, R2, RZ, PT ;  /* 0x000000ff0200720c */ /* 0x000fe20003f06270 */
[----:B------:R-:W-:-:S06]  /*0cb0*/  IMAD R2, R0, UR6, RZ ;  /* 0x0000000600027c24 */ /* 0x000fcc000f8e02ff */
[----:B------:R-:W-:Y:S01]  /*0cc0*/  @P1 VIADD R13, R13, 0x1 ;  /* 0x000000010d0d1836 */ /* 0x000fe20000000000 */
[----:B------:R-:W-:-:S05]  /*0cd0*/  ISETP.NE.AND P1, PT, R3, RZ, PT ;  /* 0x000000ff0300720c */ /* 0x000fca0003f25270 */
[----:B------:R-:W-:-:S08]  /*0ce0*/  @!P0 IADD3 R13, -R13, RZ, RZ ;  /* 0x000000ff0d0d8210 */ /* 0x000fd00007ffe1ff */
[----:B------:R-:W-:Y:S01]  /*0cf0*/  @!P1 LOP3.LUT R13, RZ, R3, RZ, 0x33, !PT ;  /* 0x00000003ff0d9212 */ /* 0x000fe200078e33ff */
[----:B------:R-:W-:Y:S01]  /*0d00*/  IMAD R3, R7, UR7, R2 ;  /* 0x0000000707037c24 */ /* 0x000fe2000f8e0202 */
[----:B---3--:R-:W-:Y:S01]  /*0d10*/  SHF.R.S32.HI R17, RZ, 0x1f, R4 ;  /* 0x0000001fff117819 */ /* 0x008fe20000011404 */
[----:B------:R-:W-:-:S04]  /*0d20*/  IMAD.WIDE.U32 R8, R4, UR8, RZ ;  /* 0x0000000804087c25 */ /* 0x000fc8000f8e00ff */
[C---:B------:R-:W-:Y:S02]  /*0d30*/  IMAD R5, R17.reuse, UR8, RZ ;  /* 0x0000000811057c24 */ /* 0x040fe4000f8e02ff */
[----:B------:R-:W-:Y:S02]  /*0d40*/  IMAD R17, R17, UR4, RZ ;  /* 0x0000000411117c24 */ /* 0x000fe4000f8e02ff */
[C---:B------:R-:W-:Y:S02]  /*0d50*/  IMAD R5, R4.reuse, UR9, R5 ;  /* 0x0000000904057c24 */ /* 0x040fe4000f8e0205 */
[C---:B------:R-:W-:Y:S02]  /*0d60*/  IMAD R17, R4.reuse, UR5, R17 ;  /* 0x0000000504117c24 */ /* 0x040fe4000f8e0211 */
[----:B------:R-:W-:Y:S02]  /*0d70*/  IMAD.IADD R9, R9, 0x1, R5 ;  /* 0x0000000109097824 */ /* 0x000fe400078e0205 */
[----:B------:R-:W-:-:S04]  /*0d80*/  IMAD.WIDE.U32 R4, R4, UR4, RZ ;  /* 0x0000000404047c25 */ /* 0x000fc8000f8e00ff */
[----:B------:R-:W-:Y:S01]  /*0d90*/  IMAD.WIDE.U32 R18, R7, UR6, R8 ;  /* 0x0000000607127c25 */ /* 0x000fe2000f8e0008 */
[----:B------:R-:W-:Y:S02]  /*0da0*/  SHF.R.S32.HI R9, RZ, 0x1f, R13 ;  /* 0x0000001fff097819 */ /* 0x000fe4000001140d */
[----:B------:R-:W-:Y:S01]  /*0db0*/  MOV R16, R4 ;  /* 0x0000000400107202 */ /* 0x000fe20000000f00 */
[----:B------:R-:W-:Y:S01]  /*0dc0*/  IMAD.IADD R17, R5, 0x1, R17 ;  /* 0x0000000105117824 */ /* 0x000fe200078e0211 */
[----:B------:R-:W-:Y:S01]  /*0dd0*/  IADD3 R19, R19, R3, RZ ;  /* 0x0000000313137210 */ /* 0x000fe20007ffe0ff */
[----:B------:R-:W-:-:S04]  /*0de0*/  IMAD R2, R9, UR10, RZ ;  /* 0x0000000a09027c24 */ /* 0x000fc8000f8e02ff */
[C---:B------:R-:W-:Y:S02]  /*0df0*/  IMAD R15, R13.reuse, UR11, R2 ;  /* 0x0000000b0d0f7c24 */ /* 0x040fe4000f8e0202 */
[----:B------:R-:W-:-:S05]  /*0e00*/  IMAD.WIDE.U32 R2, R13, UR10, R18 ;  /* 0x0000000a0d027c25 */ /* 0x000fca000f8e0012 */
[----:B------:R-:W-:Y:S02]  /*0e10*/  IADD3 R15, R3, R15, RZ ;  /* 0x0000000f030f7210 */ /* 0x000fe40007ffe0ff */
[----:B------:R-:W-:Y:S01]  /*0e20*/  MOV R14, R2 ;  /* 0x00000002000e7202 */ /* 0x000fe20000000f00 */
[----:B------:R-:W-:Y:S06]  /*0e30*/  BRA `(.L_x_2330) ;  /* 0x0000000000ec7947 */ /* 0x000fec0003800000 */
.L_x_2329:
[----:B------:R-:W1:Y:S01]  /*0e40*/  LDC R15, c[0x0][0x278] ;  /* 0x00009e00ff0f7b82 */ /* 0x000e620000000800 */
[----:B------:R-:W-:Y:S01]  /*0e50*/  SHF.R.S32.HI R21, RZ, 0x1f, R19 ;  /* 0x0000001fff157819 */ /* 0x000fe20000011413 */
[----:B------:R-:W-:Y:S01]  /*0e60*/  ULDC.64 UR6, c[0x0][0x248] ;  /* 0x0000920000067ab9 */ /* 0x000fe20000000a00 */
[----:B------:R-:W-:-:S05]  /*0e70*/  ULDC.64 UR8, c[0x0][0x230] ;  /* 0x00008c0000087ab9 */ /* 0x000fca0000000a00 */
[----:B------:R-:W3:Y:S01]  /*0e80*/  LDC.64 R8, c[0x0][0x250] ;  /* 0x00009400ff087b82 */ /* 0x000ee20000000a00 */
[----:B-1----:R-:W-:-:S04]  /*0e90*/  IABS R3, R15 ;  /* 0x0000000f00037213 */ /* 0x002fc80000000000 */
[----:B------:R-:W1:Y:S01]  /*0ea0*/  I2F.RP R7, R3 ;  /* 0x0000000300077306 */ /* 0x000e620000209400 */
[----:B---3--:R-:W-:-:S04]  /*0eb0*/  IMAD R14, R21, R8, RZ ;  /* 0x00000008150e7224 */ /* 0x008fc800078e02ff */
[----:B------:R-:W-:-:S03]  /*0ec0*/  IMAD R9, R19, R9, R14 ;  /* 0x0000000913097224 */ /* 0x000fc600078e020e */
[----:B-1----:R-:W1:Y:S02]  /*0ed0*/  MUFU.RCP R4, R7 ;  /* 0x0000000700047308 */ /* 0x002e640000001000 */
[----:B-1----:R-:W-:Y:S02]  /*0ee0*/  IADD3 R4, R4, 0xffffffe, RZ ;  /* 0x0ffffffe04047810 */ /* 0x002fe40007ffe0ff */
[----:B------:R-:W-:-:S04]  /*0ef0*/  LEA R7, R36, 0xffffff80, 0x7 ;  /* 0xffffff8024077811 */ /* 0x000fc800078e38ff */
[----:B------:R-:W1:Y:S01]  /*0f00*/  F2I.FTZ.U32.TRUNC.NTZ R5, R4 ;  /* 0x0000000400057305 */ /* 0x000e62000021f000 */
[C---:B------:R-:W-:Y:S01]  /*0f10*/  IADD3 R20, P1, R19.reuse, R7, RZ ;  /* 0x0000000713147210 */ /* 0x040fe20007f3e0ff */
[----:B------:R-:W-:-:S05]  /*0f20*/  IMAD.WIDE.U32 R18, R19, R8, RZ ;  /* 0x0000000813127225 */ /* 0x000fca00078e00ff */
[----:B------:R-:W-:Y:S01]  /*0f30*/  IADD3 R19, R19, R9, RZ ;  /* 0x0000000913137210 */ /* 0x000fe20007ffe0ff */
[----:B-1----:R-:W-:Y:S01]  /*0f40*/  IMAD.MOV R0, RZ, RZ, -R5 ;  /* 0x000000ffff007224 */ /* 0x002fe200078e0a05 */
[----:B------:R-:W-:-:S03]  /*0f50*/  MOV R4, RZ ;  /* 0x000000ff00047202 */ /* 0x000fc60000000f00 */
[----:B------:R-:W-:Y:S01]  /*0f60*/  IMAD R2, R0, R3, RZ ;  /* 0x0000000300027224 */ /* 0x000fe200078e02ff */
[----:B------:R-:W-:-:S03]  /*0f70*/  IABS R0, R10 ;  /* 0x0000000a00007213 */ /* 0x000fc60000000000 */
[----:B------:R-:W-:-:S04]  /*0f80*/  IMAD.HI.U32 R5, R5, R2, R4 ;  /* 0x0000000205057227 */ /* 0x000fc800078e0004 */
[----:B------:R-:W-:-:S04]  /*0f90*/  IMAD.MOV.U32 R2, RZ, RZ, R0 ;  /* 0x000000ffff027224 */ /* 0x000fc800078e0000 */
[----:B------:R-:W-:Y:S02]  /*0fa0*/  IMAD.HI.U32 R13, R5, R2, RZ ;  /* 0x00000002050d7227 */ /* 0x000fe400078e00ff */
[----:B------:R-:W1:Y:S03]  /*0fb0*/  LDC.64 R4, c[0x0][0x260] ;  /* 0x00009800ff047b82 */ /* 0x000e660000000a00 */
[----:B------:R-:W-:-:S05]  /*0fc0*/  IADD3 R0, -R13, RZ, RZ ;  /* 0x000000ff0d007210 */ /* 0x000fca0007ffe1ff */
[----:B------:R-:W-:Y:S01]  /*0fd0*/  IMAD R0, R3, R0, R2 ;  /* 0x0000000003007224 */ /* 0x000fe200078e0202 */
[----:B------:R-:W-:-:S04]  /*0fe0*/  LOP3.LUT R2, R10, R15, RZ, 0x3c, !PT ;  /* 0x0000000f0a027212 */ /* 0x000fc800078e3cff */
[----:B------:R-:W-:-:S13]  /*0ff0*/  ISETP.GT.U32.AND P0, PT, R3, R0, PT ;  /* 0x000000000300720c */ /* 0x000fda0003f04070 */
[----:B------:R-:W-:Y:S01]  /*1000*/  @!P0 IMAD.IADD R0, R0, 0x1, -R3 ;  /* 0x0000000100008824 */ /* 0x000fe200078e0a03 */
[----:B------:R-:W-:Y:S02]  /*1010*/  @!P0 IADD3 R13, R13, 0x1, RZ ;  /* 0x000000010d0d8810 */ /* 0x000fe40007ffe0ff */
[----:B------:R-:W-:Y:S02]  /*1020*/  ISETP.NE.AND P0, PT, R15, RZ, PT ;  /* 0x000000ff0f00720c */ /* 0x000fe40003f05270 */
[----:B------:R-:W-:Y:S02]  /*1030*/  ISETP.GE.U32.AND P2, PT, R0, R3, PT ;  /* 0x000000030000720c */ /* 0x000fe40003f46070 */
[----:B------:R-:W-:-:S04]  /*1040*/  SHF.R.S32.HI R0, RZ, 0x1f, R7 ;  /* 0x0000001fff007819 */ /* 0x000fc80000011407 */
[----:B------:R-:W-:Y:S02]  /*1050*/  IADD3.X R17, R21, R0, RZ, P1, !PT ;  /* 0x0000000015117210 */ /* 0x000fe40000ffe4ff */
[----:B------:R-:W-:Y:S02]  /*1060*/  ISETP.GE.AND P1, PT, R2, RZ, PT ;  /* 0x000000ff0200720c */ /* 0x000fe40003f26270 */
[----:B------:R-:W3:Y:S01]  /*1070*/  LDC.64 R2, c[0x0][0x238] ;  /* 0x00008e00ff027b82 */ /* 0x000ee20000000a00 */
[----:B------:R-:W-:Y:S02]  /*1080*/  IMAD R17, R17, UR6, RZ ;  /* 0x0000000611117c24 */ /* 0x000fe4000f8e02ff */
[----:B------:R-:W-:Y:S02]  /*1090*/  @P2 VIADD R13, R13, 0x1 ;  /* 0x000000010d0d2836 */ /* 0x000fe40000000000 */
[C---:B------:R-:W-:Y:S01]  /*10a0*/  IMAD R16, R20.reuse, UR7, R17 ;  /* 0x0000000714107c24 */ /* 0x040fe2000f8e0211 */
[----:B-----5:R-:W-:Y:S01]  /*10b0*/  SHF.R.S32.HI R17, RZ, 0x1f, R12 ;  /* 0x0000001fff117819 */ /* 0x020fe2000001140c */
[----:B------:R-:W-:-:S04]  /*10c0*/  IMAD.WIDE.U32 R20, R20, UR6, RZ ;  /* 0x0000000614147c25 */ /* 0x000fc8000f8e00ff */
[----:B------:R-:W-:Y:S01]  /*10d0*/  @!P1 IADD3 R13, -R13, RZ, RZ ;  /* 0x000000ff0d0d9210 */ /* 0x000fe20007ffe1ff */
[----:B------:R-:W-:Y:S01]  /*10e0*/  IMAD.MOV.U32 R22, RZ, RZ, R20 ;  /* 0x000000ffff167224 */ /* 0x000fe200078e0014 */
        /* <DEDUP_REMOVED lines=8> */
[----:B-1----:R-:W-:Y:S02]  /*1170*/  IMAD R8, R9, R4, RZ ;  /* 0x0000000409087224 */ /* 0x002fe400078e02ff */
[C---:B------:R-:W-:Y:S02]  /*1180*/  IMAD R17, R12.reuse, R3, R17 ;  /* 0x000000030c117224 */ /* 0x040fe400078e0211 */
[----:B------:R-:W-:-:S04]  /*1190*/  IMAD.WIDE.U32 R2, R12, R2, R18 ;  /* 0x000000020c027225 */ /* 0x000fc800078e0012 */
[----:B------:R-:W-:Y:S01]  /*11a0*/  IMAD.WIDE.U32 R14, R13, R4, R22 ;  /* 0x000000040d0e7225 */ /* 0x000fe200078e0016 */
[----:B------:R-:W-:-:S03]  /*11b0*/  MOV R16, R2 ;  /* 0x0000000200107202 */ /* 0x000fc60000000f00 */
[----:B------:R-:W-:Y:S02]  /*11c0*/  IMAD R5, R13, R5, R8 ;  /* 0x000000050d057224 */ /* 0x000fe400078e0208 */
[----:B------:R-:W-:-:S03]  /*11d0*/  IMAD.IADD R17, R3, 0x1, R17 ;  /* 0x0000000103117824 */ /* 0x000fc600078e0211 */
[----:B------:R-:W-:-:S07]  /*11e0*/  IADD3 R15, R15, R5, RZ ;  /* 0x000000050f0f7210 */ /* 0x000fce0007ffe0ff */
.L_x_2330:
[----:B--2---:R-:W-:Y:S01]  /*11f0*/  SHF.R.S32.HI R8, RZ, 0x1f, R37 ;  /* 0x0000001fff087819 */ /* 0x004fe20000011425 */
[----:B------:R-:W-:Y:S01]  /*1200*/  ULDC.64 UR4, c[0x0][0x228] ;  /* 0x00008a0000047ab9 */ /* 0x000fe20000000a00 */
[----:B------:R-:W-:Y:S01]  /*1210*/  SHF.R.S32.HI R12, RZ, 0x1f, R11 ;  /* 0x0000001fff0c7819 */ /* 0x000fe2000001140b */
[----:B------:R-:W1:Y:S01]  /*1220*/  S2UR UR20, SR_CgaCtaId ;  /* 0x00000000001479c3 */ /* 0x000e620000008800 */
[CC--:B------:R-:W-:Y:S01]  /*1230*/  LEA.HI R5, R8.reuse, R37.reuse, RZ, 0x3 ;  /* 0x0000002508057211 */ /* 0x0c0fe200078f18ff */
[----:B------:R-:W-:Y:S01]  /*1240*/  ULDC.64 UR10, c[0x0][0x268] ;  /* 0x00009a00000a7ab9 */ /* 0x000fe20000000a00 */
[-C--:B------:R-:W-:Y:S01]  /*1250*/  LEA.HI R20, R8, R37.reuse, RZ, 0x6 ;  /* 0x0000002508147211 */ /* 0x080fe200078f30ff */
[----:B------:R-:W-:Y:S01]  /*1260*/  IMAD R12, R12, UR4, RZ ;  /* 0x000000040c0c7c24 */ /* 0x000fe2000f8e02ff */
[----:B------:R-:W-:Y:S01]  /*1270*/  SHF.R.S32.HI R22, RZ, 0x3, R5 ;  /* 0x00000003ff167819 */ /* 0x000fe20000011405 */
[----:B------:R-:W-:Y:S01]  /*1280*/  ULDC.64 UR14, c[0x0][0x240] ;  /* 0x00009000000e7ab9 */ /* 0x000fe20000000a00 */
[----:B------:R-:W-:Y:S01]  /*1290*/  LOP3.LUT R80, R5, 0xfffffff8, RZ, 0xc0, !PT ;  /* 0xfffffff805507812 */ /* 0x000fe200078ec0ff */
[----:B------:R-:W-:Y:S01]  /*12a0*/  IMAD.SHL.U32 R20, R20, 0x8, RZ ;  /* 0x0000000814147824 */ /* 0x000fe200078e00ff */
[----:B------:R-:W-:Y:S01]  /*12b0*/  LEA.HI R4, R8, R37, RZ, 0x4 ;  /* 0x0000002508047211 */ /* 0x000fe200078f20ff */
[----:B------:R-:W-:Y:S01]  /*12c0*/  IMAD.SHL.U32 R237, R22, 0x40, RZ ;  /* 0x0000004016ed7824 */ /* 0x000fe200078e00ff */
[----:B------:R-:W-:Y:S01]  /*12d0*/  SHF.R.S32.HI R23, RZ, 0x1f, R22 ;  /* 0x0000001fff177819 */ /* 0x000fe20000011416 */
[----:B------:R-:W-:Y:S01]  /*12e0*/  IMAD.IADD R80, R37, 0x1, -R80 ;  /* 0x0000000125507824 */ /* 0x000fe200078e0a50 */
[----:B------:R-:W-:Y:S01]  /*12f0*/  SHF.R.S32.HI R3, RZ, 0x4, R4 ;  /* 0x00000004ff037819 */ /* 0x000fe20000011404 */
[----:B------:R-:W-:Y:S01]  /*1300*/  IMAD R12, R11, UR5, R12 ;  /* 0x000000050b0c7c24 */ /* 0x000fe2000f8e020c */
[----:B------:R-:W-:Y:S01]  /*1310*/  LOP3.LUT R237, R237, 0x1c0, RZ, 0xc0, !PT ;  /* 0x000001c0eded7812 */ /* 0x000fe200078ec0ff */
[----:B------:R-:W-:Y:S01]  /*1320*/  IMAD.SHL.U32 R238, R80, 0x8, RZ ;  /* 0x0000000850ee7824 */ /* 0x000fe200078e00ff */
[C---:B------:R-:W-:Y:S01]  /*1330*/  LEA.HI R2, R4.reuse, R3, RZ, 0x1 ;  /* 0x0000000304027211 */ /* 0x040fe200078f08ff */
[----:B------:R-:W-:Y:S01]  /*1340*/  IMAD.WIDE R24, R25, 0x40, R22 ;  /* 0x0000004019187825 */ /* 0x000fe200078e0216 */
[----:B------:R-:W-:Y:S01]  /*1350*/  LOP3.LUT R4, R4, 0xfffffff0, RZ, 0xc0, !PT ;  /* 0xfffffff004047812 */ /* 0x000fe200078ec0ff */
[----:B------:R-:W-:Y:S01]  /*1360*/  ULDC.64 UR12, c[0x0][0x210] ;  /* 0x00008400000c7ab9 */ /* 0x000fe20000000a00 */
[----:B------:R-:W-:-:S02]  /*1370*/  LOP3.LUT R18, R237, 0x38, R238, 0xf8, !PT ;  /* 0x00000038ed127812 */ /* 0x000fc400078ef8ee */
[----:B------:R-:W-:Y:S02]  /*1380*/  SHF.R.U32.HI R237, RZ, 0x3, R237 ;  /* 0x00000003ffed7819 */ /* 0x000fe400000116ed */
[--C-:B------:R-:W-:Y:S02]  /*1390*/  SHF.R.S32.HI R239, RZ, 0x1f, R238.reuse ;  /* 0x0000001fffef7819 */ /* 0x100fe400000114ee */
[----:B------:R-:W-:Y:S02]  /*13a0*/  LOP3.LUT R237, R18, R237, RZ, 0x3c, !PT ;  /* 0x000000ed12ed7212 */ /* 0x000fe400078e3cff */
[C---:B------:R-:W-:Y:S01]  /*13b0*/  IADD3 R14, P1, R238.reuse, R14, RZ ;  /* 0x0000000eee0e7210 */ /* 0x040fe20007f3e0ff */
[----:B------:R-:W-:Y:S01]  /*13c0*/  IMAD.WIDE.U32 R26, R11, UR4, R238 ;  /* 0x000000040b1a7c25 */ /* 0x000fe2000f8e00ee */
[----:B------:R-:W-:Y:S01]  /*13d0*/  LOP3.LUT R237, R237, 0x7ffffe00, R20, 0xf8, !PT ;  /* 0x7ffffe00eded7812 */ /* 0x000fe200078ef814 */
[----:B------:R-:W-:Y:S01]  /*13e0*/  ULDC.64 UR4, c[0x0][0x258] ;  /* 0x0000960000047ab9 */ /* 0x000fe20000000a00 */
[----:B------:R-:W-:Y:S01]  /*13f0*/  IADD3 R20, P0, R238, R16, RZ ;  /* 0x00000010ee147210 */ /* 0x000fe20007f1e0ff */
[----:B------:R-:W-:Y:S01]  /*1400*/  IMAD R16, R9, UR10, RZ ;  /* 0x0000000a09107c24 */ /* 0x000fe2000f8e02ff */
[----:B------:R-:W-:Y:S01]  /*1410*/  SHF.R.S32.HI R11, RZ, 0x1f, R10 ;  /* 0x0000001fff0b7819 */ /* 0x000fe2000001140a */
[----:B------:R-:W-:Y:S01]  /*1420*/  IMAD.IADD R27, R27, 0x1, R12 ;  /* 0x000000011b1b7824 */ /* 0x000fe200078e020c */
[----:B------:R-:W-:Y:S01]  /*1430*/  LOP3.LUT R2, R2, 0xfffffffe, RZ, 0xc0, !PT ;  /* 0xfffffffe02027812 */ /* 0x000fe200078ec0ff */
[----:B------:R-:W-:Y:S01]  /*1440*/  IMAD.X R21, R239, 0x1, R17, P0 ;  /* 0x00000001ef157824 */ /* 0x000fe200000e0611 */
[----:B------:R-:W-:Y:S01]  /*1450*/  IADD3 R7, P0, R22, R7, RZ ;  /* 0x0000000716077210 */ /* 0x000fe20007f1e0ff */
[----:B------:R-:W-:Y:S01]  /*1460*/  IMAD R11, R11, UR4, RZ ;  /* 0x000000040b0b7c24 */ /* 0x000fe2000f8e02ff */
[----:B------:R-:W-:Y:S01]  /*1470*/  LEA.HI R39, R8, R37, RZ, 0x5 ;  /* 0x0000002508277211 */ /* 0x000fe200078f28ff */
[----:B------:R-:W-:-:S02]  /*1480*/  IMAD R9, R13, UR11, R16 ;  /* 0x0000000b0d097c24 */ /* 0x000fc4000f8e0210 */
[----:B------:R-:W-:Y:S01]  /*1490*/  IMAD.WIDE.U32 R20, R13, UR10, R20 ;  /* 0x0000000a0d147c25 */ /* 0x000fe2000f8e0014 */
[----:B------:R-:W-:Y:S01]  /*14a0*/  ULDC.64 UR10, c[0x0][0x250] ;  /* 0x00009400000a7ab9 */ /* 0x000fe20000000a00 */
[----:B------:R-:W-:Y:S02]  /*14b0*/  SHF.R.S32.HI R38, RZ, 0x5, R39 ;  /* 0x00000005ff267819 */ /* 0x000fe40000011427 */
[----:B------:R-:W-:Y:S01]  /*14c0*/  IMAD R13, R23, UR6, RZ ;  /* 0x00000006170d7c24 */ /* 0x000fe2000f8e02ff */
[----:B------:R-:W-:Y:S01]  /*14d0*/  LOP3.LUT R236, R39, 0xffffffe0, RZ, 0xc0, !PT ;  /* 0xffffffe027ec7812 */ /* 0x000fe200078ec0ff */
[----:B------:R-:W-:Y:S01]  /*14e0*/  IMAD.X R15, R239, 0x1, R15, P1 ;  /* 0x00000001ef0f7824 */ /* 0x000fe200008e060f */
[----:B------:R-:W-:Y:S01]  /*14f0*/  SHF.R.S32.HI R243, RZ, 0x1f, R39 ;  /* 0x0000001ffff37819 */ /* 0x000fe20000011427 */
[C---:B------:R-:W-:Y:S02]  /*1500*/  IMAD R11, R10.reuse, UR5, R11 ;  /* 0x000000050a0b7c24 */ /* 0x040fe4000f8e020b */
[----:B------:R-:W-:Y:S01]  /*1510*/  IMAD.WIDE.U32 R26, R10, UR4, R26 ;  /* 0x000000040a1a7c25 */ /* 0x000fe2000f8e001a */
[----:B------:R-:W-:Y:S01]  /*1520*/  ULDC.64 UR4, c[0x0][0x218] ;  /* 0x0000860000047ab9 */ /* 0x000fe20000000a00 */
[----:B------:R-:W-:-:S02]  /*1530*/  LEA.HI R243, R243, R38, RZ, 0x2 ;  /* 0x00000026f3f37211 */ /* 0x000fc400078f10ff */
[C---:B------:R-:W-:Y:S02]  /*1540*/  IMAD R13, R22.reuse, UR7, R13 ;  /* 0x00000007160d7c24 */ /* 0x040fe4000f8e020d */
[----:B------:R-:W-:Y:S01]  /*1550*/  IMAD.WIDE.U32 R14, R22, UR6, R14 ;  /* 0x00000006160e7c25 */ /* 0x000fe2000f8e000e */
[----:B------:R-:W-:-:S03]  /*1560*/  LOP3.LUT R243, R243, 0xfffffffc, RZ, 0xc0, !PT ;  /* 0xfffffffcf3f37812 */ /* 0x000fc600078ec0ff */
[----:B------:R-:W-:Y:S02]  /*1570*/  IMAD.IADD R27, R27, 0x1, R11 ;  /* 0x000000011b1b7824 */ /* 0x000fe400078e020b */
[----:B------:R-:W-:Y:S02]  /*1580*/  IMAD R11, R25, UR14, RZ ;  /* 0x0000000e190b7c24 */ /* 0x000fe4000f8e02ff */
[----:B------:R-:W-:Y:S01]  /*1590*/  IMAD.X R0, R23, 0x1, R0, P0 ;  /* 0x0000000117007824 */ /* 0x000fe200000e0600 */
[----:B------:R-:W-:Y:S01]  /*15a0*/  LEA R234, P0, R14, UR4, 0x1 ;  /* 0x000000040eea7c11 */ /* 0x000fe2000f8008ff */
[----:B------:R-:W-:Y:S01]  /*15b0*/  IMAD.IADD R13, R15, 0x1, R13 ;  /* 0x000000010f0d7824 */ /* 0x000fe200078e020d */
[----:B------:R-:W-:Y:S01]  /*15c0*/  UMOV UR4, 0x400 ;  /* 0x0000040000047882 */ /* 0x000fe20000000000 */
[----:B------:R-:W-:Y:S02]  /*15d0*/  IMAD R11, R24, UR15, R11 ;  /* 0x0000000f180b7c24 */ /* 0x000fe4000f8e020b */
[----:B------:R-:W-:Y:S01]  /*15e0*/  IMAD.IADD R2, R3, 0x1, -R2 ;  /* 0x0000000103027824 */ /* 0x000fe200078e0a02 */
[----:B------:R-:W-:Y:S01]  /*15f0*/  LEA.HI.X R235, R14, UR5, R13, 0x1, P0 ;  /* 0x000000050eeb7c11 */ /* 0x000fe200080f0c0d */
[----:B------:R-:W-:Y:S01]  /*1600*/  IMAD.WIDE.U32 R24, R24, UR14, R26 ;  /* 0x0000000e18187c25 */ /* 0x000fe2000f8e001a */
[----:B-1----:R-:W-:-:S02]  /*1610*/  ULEA UR5, UR20, UR4, 0x18 ;  /* 0x0000000414057291 */ /* 0x002fc4000f8ec03f */
[----:B------:R-:W-:Y:S01]  /*1620*/  USHF.L.U32 UR4, UR14, 0x5, URZ ;  /* 0x000000050e047899 */ /* 0x000fe2000800063f */
[----:B------:R-:W-:Y:S01]  /*1630*/  IMAD.IADD R3, R37, 0x1, -R4 ;  /* 0x0000000125037824 */ /* 0x000fe200078e0a04 */
[C---:B------:R-:W-:Y:S01]  /*1640*/  LEA R10, P0, R24.reuse, UR12, 0x1 ;  /* 0x0000000c180a7c11 */ /* 0x040fe2000f8008ff */
[----:B------:R-:W-:Y:S01]  /*1650*/  IMAD.IADD R11, R25, 0x1, R11 ;  /* 0x00000001190b7824 */ /* 0x000fe200078e020b */
[----:B------:R-:W-:Y:S01]  /*1660*/  USHF.L.U64.HI UR12, UR14, 0x5, UR15 ;  /* 0x000000050e0c7899 */ /* 0x000fe2000801020f */
[----:B------:R-:W-:Y:S01]  /*1670*/  LEA R237, R237, UR5, 0x1 ;  /* 0x00000005eded7c11 */ /* 0x000fe2000f8e08ff */
[----:B------:R-:W-:Y:S01]  /*1680*/  USHF.L.U32 UR15, UR6, 0x5, URZ ;  /* 0x00000005060f7899 */ /* 0x000fe2000800063f */
[----:B------:R-:W-:Y:S01]  /*1690*/  SHF.R.S32.HI R4, RZ, 0x1f, R3 ;  /* 0x0000001fff047819 */ /* 0x000fe20000011403 */
[----:B------:R-:W-:Y:S01]  /*16a0*/  USHF.L.U64.HI UR14, UR6, 0x5, UR7 ;  /* 0x00000005060e7899 */ /* 0x000fe20008010207 */
[----:B------:R-:W-:Y:S01]  /*16b0*/  LEA.HI.X R11, R24, UR13, R11, 0x1, P0 ;  /* 0x0000000d180b7c11 */ /* 0x000fe200080f0c0b */
[----:B------:R-:W-:Y:S01]  /*16c0*/  IMAD.IADD R21, R21, 0x1, R9 ;  /* 0x0000000115157824 */ /* 0x000fe200078e0209 */
[----:B------:R-:W-:Y:S01]  /*16d0*/  LEA.HI R4, R4, R3, RZ, 0x3 ;  /* 0x0000000304047211 */ /* 0x000fe200078f18ff */
[----:B------:R-:W-:Y:S01]  /*16e0*/  IMAD R0, R0, UR10, RZ ;  /* 0x0000000a00007c24 */ /* 0x000fe2000f8e02ff */
[----:B------:R-:W-:Y:S01]  /*16f0*/  IADD3 R12, P0, R10, UR4, RZ ;  /* 0x000000040a0c7c10 */ /* 0x000fe2000ff1e0ff */
[----:B------:R-:W-:Y:S01]  /*1700*/  @!PT LDS RZ, [RZ] ;  /* 0x00000000fffff984 */ /* 0x000fe20000000800 */
[----:B------:R-:W-:Y:S01]  /*1710*/  @!PT LDS RZ, [RZ] ;  /* 0x00000000fffff984 */ /* 0x000fe20000000800 */
[----:B------:R-:W-:Y:S01]  /*1720*/  @!PT LDS RZ, [RZ] ;  /* 0x00000000fffff984 */ /* 0x000fe20000000800 */
[----:B------:R-:W-:Y:S01]  /*1730*/  LDGSTS.E.BYPASS.LTC128B.128 [R237], desc[UR18][R10.64] ;  /* 0x000000000aed7fae */ /* 0x000fe2000b901d52 */
[----:B------:R-:W-:Y:S01]  /*1740*/  LOP3.LUT R18, R4, 0xfffffff8, RZ, 0xc0, !PT ;  /* 0xfffffff804127812 */ /* 0x000fe200078ec0ff */
[----:B------:R-:W-:Y:S01]  /*1750*/  IMAD R0, R7, UR11, R0 ;  /* 0x0000000b07007c24 */ /* 0x000fe2000f8e0200 */
[----:B------:R-:W-:Y:S01]  /*1760*/  IADD3.X R13, R11, UR12, RZ, P0, !PT ;  /* 0x0000000c0b0d7c10 */ /* 0x000fe200087fe4ff */
[----:B------:R-:W-:Y:S01]  /*1770*/  LDGSTS.E.BYPASS.LTC128B.128 [R237+0x2000], desc[UR18][R10.64+0x80] ;  /* 0x020000800aed7fae */ /* 0x000fe2000b901d52 */
[----:B------:R-:W-:Y:S01]  /*1780*/  IADD3 R16, P0, R12, UR4, RZ ;  /* 0x000000040c107c10 */ /* 0x000fe2000ff1e0ff */
[----:B------:R-:W-:Y:S01]  /*1790*/  IMAD.IADD R3, R3, 0x1, -R18 ;  /* 0x0000000103037824 */ /* 0x000fe200078e0a12 */
[----:B------:R-:W-:Y:S01]  /*17a0*/  USHF.L.U32 UR20, UR10, 0x5, URZ ;  /* 0x000000050a147899 */ /* 0x000fe2000800063f */
[----:B------:R-:W-:Y:S01]  /*17b0*/  LDGSTS.E.BYPASS.LTC128B.128 [R237+0x800], desc[UR18][R12.64] ;  /* 0x008000000ced7fae */ /* 0x000fe2000b901d52 */
[----:B------:R-:W-:Y:S01]  /*17c0*/  IADD3.X R17, R13, UR12, RZ, P0, !PT ;  /* 0x0000000c0d117c10 */ /* 0x000fe200087fe4ff */
[----:B------:R-:W-:Y:S01]  /*17d0*/  IMAD.WIDE.U32 R20, R7, UR10, R20 ;  /* 0x0000000a07147c25 */ /* 0x000fe2000f8e0014 */
[----:B------:R-:W-:Y:S01]  /*17e0*/  IADD3 R18, P0, R16, UR4, RZ ;  /* 0x0000000410127c10 */ /* 0x000fe2000ff1e0ff */
[----:B------:R1:W-:Y:S01]  /*17f0*/  LDGSTS.E.BYPASS.LTC128B.128 [R237+0x2800], desc[UR18][R12.64+0x80] ;  /* 0x028000800ced7fae */ /* 0x0003e2000b901d52 */
[----:B------:R-:W-:Y:S01]  /*1800*/  USHF.L.U64.HI UR11, UR10, 0x5, UR11 ;  /* 0x000000050a0b7899 */ /* 0x000fe2000801020b */
[----:B------:R-:W-:Y:S01]  /*1810*/  IMAD.SHL.U32 R7, R3, 0x40, RZ ;  /* 0x0000004003077824 */ /* 0x000fe200078e00ff */
[----:B------:R-:W-:Y:S01]  /*1820*/  IADD3.X R19, R17, UR12, RZ, P0, !PT ;  /* 0x0000000c11137c10 */ /* 0x000fe200087fe4ff */
[----:B------:R-:W-:Y:S01]  /*1830*/  LDGSTS.E.BYPASS.LTC128B.128 [R237+0x1000], desc[UR18][R16.64] ;  /* 0x0100000010ed7fae */ /* 0x000fe2000b901d52 */
[----:B------:R-:W-:Y:S01]  /*1840*/  IADD3 R14, P0, R234, UR15, RZ ;  /* 0x0000000fea0e7c10 */ /* 0x000fe2000ff1e0ff */
[----:B------:R-:W-:Y:S01]  /*1850*/  ULDC.64 UR12, c[0x0][0x220] ;  /* 0x00008800000c7ab9 */ /* 0x000fe20000000a00 */
[----:B------:R-:W-:Y:S01]  /*1860*/  IMAD.IADD R231, R21, 0x1, R0 ;  /* 0x0000000115e77824 */ /* 0x000fe200078e0200 */
[----:B------:R-:W-:Y:S01]  /*1870*/  LDGSTS.E.BYPASS.LTC128B.128 [R237+0x3000], desc[UR18][R16.64+0x80] ;  /* 0x0300008010ed7fae */ /* 0x000fe2000b901d52 */
[----:B------:R-:W-:Y:S01]  /*1880*/  IADD3.X R15, R235, UR14, RZ, P0, !PT ;  /* 0x0000000eeb0f7c10 */ /* 0x000fe200087fe4ff */
[----:B------:R-:W-:Y:S01]  /*1890*/  IMAD.SHL.U32 R0, R2, 0x8, RZ ;  /* 0x0000000802007824 */ /* 0x000fe200078e00ff */
[----:B------:R-:W-:Y:S01]  /*18a0*/  IADD3 R22, P0, R14, UR15, RZ ;  /* 0x0000000f0e167c10 */ /* 0x000fe2000ff1e0ff */
[----:B------:R-:W-:Y:S01]  /*18b0*/  LDGSTS.E.BYPASS.LTC128B.128 [R237+0x1800], desc[UR18][R18.64] ;  /* 0x0180000012ed7fae */ /* 0x000fe2000b901d52 */
[----:B------:R-:W-:Y:S01]  /*18c0*/  LOP3.LUT R7, R7, 0x1c0, RZ, 0xc0, !PT ;  /* 0x000001c007077812 */ /* 0x000fe200078ec0ff */
[----:B------:R-:W-:Y:S01]  /*18d0*/  UIADD3 UR4, UR5, 0x4000, URZ ;  /* 0x0000400005047890 */ /* 0x000fe2000fffe03f */
[----:B------:R-:W-:Y:S01]  /*18e0*/  IADD3.X R23, R15, UR14, RZ, P0, !PT ;  /* 0x0000000e0f177c10 */ /* 0x000fe200087fe4ff */
[----:B------:R2:W-:Y:S01]  /*18f0*/  LDGSTS.E.BYPASS.LTC128B.128 [R237+0x3800], desc[UR18][R18.64+0x80] ;  /* 0x0380008012ed7fae */ /* 0x0005e2000b901d52 */
[----:B------:R-:W-:Y:S01]  /*1900*/  LOP3.LUT R9, R7, 0x8, R0, 0xf8, !PT ;  /* 0x0000000807097812 */ /* 0x000fe200078ef800 */
[----:B------:R-:W-:Y:S01]  /*1910*/  IMAD.IADD R236, R37, 0x1, -R236 ;  /* 0x0000000125ec7824 */ /* 0x000fe200078e0aec */
[----:B------:R-:W-:Y:S01]  /*1920*/  LOP3.LUT P1, RZ, R3, 0x2, RZ, 0xc0, !PT ;  /* 0x0000000203ff7812 */ /* 0x000fe2000782c0ff */
[----:B------:R-:W-:Y:S01]  /*1930*/  LDGSTS.E.BYPASS.LTC128B.128 [R237+0x4000], desc[UR18][R234.64] ;  /* 0x04000000eaed7fae */ /* 0x000fe2000b901d52 */
[----:B------:R-:W-:-:S02]  /*1940*/  IMAD R129, R38, 0x10, R129 ;  /* 0x0000001026817824 */ /* 0x000fc400078e0281 */
[----:B------:R-:W-:Y:S01]  /*1950*/  IMAD.IADD R243, R38, 0x1, -R243 ;  /* 0x0000000126f37824 */ /* 0x000fe200078e0af3 */
[----:B------:R-:W-:Y:S01]  /*1960*/  LDGSTS.E.BYPASS.LTC128B.128 [R237+0x8000], desc[UR18][R234.64+0x80] ;  /* 0x08000080eaed7fae */ /* 0x000fe2000b901d52 */
[----:B-1----:R-:W-:-:S03]  /*1970*/  IADD3 R12, P0, R22, UR15, RZ ;  /* 0x0000000f160c7c10 */ /* 0x002fc6000ff1e0ff */
[----:B------:R-:W-:Y:S01]  /*1980*/  LDGSTS.E.BYPASS.LTC128B.128 [R237+0x4800], desc[UR18][R14.64] ;  /* 0x048000000eed7fae */ /* 0x000fe2000b901d52 */
[----:B------:R-:W-:-:S03]  /*1990*/  IADD3.X R13, R23, UR14, RZ, P0, !PT ;  /* 0x0000000e170d7c10 */ /* 0x000fc600087fe4ff */
[----:B------:R1:W-:Y:S04]  /*19a0*/  LDGSTS.E.BYPASS.LTC128B.128 [R237+0x8800], desc[UR18][R14.64+0x80] ;  /* 0x088000800eed7fae */ /* 0x0003e8000b901d52 */
[----:B------:R-:W-:Y:S04]  /*19b0*/  LDGSTS.E.BYPASS.LTC128B.128 [R237+0x5000], desc[UR18][R22.64] ;  /* 0x0500000016ed7fae */ /* 0x000fe8000b901d52 */
[----:B------:R-:W-:Y:S01]  /*19c0*/  LDGSTS.E.BYPASS.LTC128B.128 [R237+0x9000], desc[UR18][R22.64+0x80] ;  /* 0x0900008016ed7fae */ /* 0x000fe2000b901d52 */
[----:B--2---:R-:W-:-:S03]  /*19d0*/  IADD3 R18, P0, R12, UR15, RZ ;  /* 0x0000000f0c127c10 */ /* 0x004fc6000ff1e0ff */
[----:B------:R-:W-:Y:S01]  /*19e0*/  LDGSTS.E.BYPASS.LTC128B.128 [R237+0x5800], desc[UR18][R12.64] ;  /* 0x058000000ced7fae */ /* 0x000fe2000b901d52 */
[----:B------:R-:W-:-:S03]  /*19f0*/  IADD3.X R19, R13, UR14, RZ, P0, !PT ;  /* 0x0000000e0d137c10 */ /* 0x000fc600087fe4ff */
[----:B------:R2:W-:Y:S01]  /*1a00*/  LDGSTS.E.BYPASS.LTC128B.128 [R237+0x9800], desc[UR18][R12.64+0x80] ;  /* 0x098000800ced7fae */ /* 0x0005e2000b901d52 */
[----:B------:R-:W-:-:S03]  /*1a10*/  IADD3 R10, P0, R18, UR15, RZ ;  /* 0x0000000f120a7c10 */ /* 0x000fc6000ff1e0ff */
[----:B------:R-:W-:Y:S01]  /*1a20*/  LDGSTS.E.BYPASS.LTC128B.128 [R237+0x6000], desc[UR18][R18.64] ;  /* 0x0600000012ed7fae */ /* 0x000fe2000b901d52 */
[----:B------:R-:W-:Y:S02]  /*1a30*/  IADD3.X R11, R19, UR14, RZ, P0, !PT ;  /* 0x0000000e130b7c10 */ /* 0x000fe400087fe4ff */
[----:B------:R-:W-:Y:S01]  /*1a40*/  IADD3 R16, P0, R10, UR15, RZ ;  /* 0x0000000f0a107c10 */ /* 0x000fe2000ff1e0ff */
[----:B------:R-:W-:Y:S03]  /*1a50*/  LDGSTS.E.BYPASS.LTC128B.128 [R237+0xa000], desc[UR18][R18.64+0x80] ;  /* 0x0a00008012ed7fae */ /* 0x000fe6000b901d52 */
[----:B------:R-:W-:Y:S01]  /*1a60*/  IADD3.X R17, R11, UR14, RZ, P0, !PT ;  /* 0x0000000e0b117c10 */ /* 0x000fe200087fe4ff */
[----:B------:R-:W-:Y:S01]  /*1a70*/  LDGSTS.E.BYPASS.LTC128B.128 [R237+0x6800], desc[UR18][R10.64] ;  /* 0x068000000aed7fae */ /* 0x000fe2000b901d52 */
[----:B-1----:R-:W-:-:S03]  /*1a80*/  IADD3 R14, P0, R16, UR15, RZ ;  /* 0x0000000f100e7c10 */ /* 0x002fc6000ff1e0ff */
[----:B------:R1:W-:Y:S01]  /*1a90*/  LDGSTS.E.BYPASS.LTC128B.128 [R237+0xa800], desc[UR18][R10.64+0x80] ;  /* 0x0a8000800aed7fae */ /* 0x0003e2000b901d52 */
[----:B------:R-:W-:Y:S02]  /*1aa0*/  IADD3.X R15, R17, UR14, RZ, P0, !PT ;  /* 0x0000000e110f7c10 */ /* 0x000fe400087fe4ff */
[C---:B------:R-:W-:Y:S01]  /*1ab0*/  LEA R232, P0, R20.reuse, UR12, 0x1 ;  /* 0x0000000c14e87c11 */ /* 0x040fe2000f8008ff */
[----:B------:R-:W-:Y:S03]  /*1ac0*/  LDGSTS.E.BYPASS.LTC128B.128 [R237+0x7000], desc[UR18][R16.64] ;  /* 0x0700000010ed7fae */ /* 0x000fe6000b901d52 */
[----:B------:R-:W-:Y:S01]  /*1ad0*/  LEA.HI.X R231, R20, UR13, R231, 0x1, P0 ;  /* 0x0000000d14e77c11 */ /* 0x000fe200080f0ce7 */
[----:B------:R3:W-:Y:S01]  /*1ae0*/  LDGSTS.E.BYPASS.LTC128B.128 [R237+0xb000], desc[UR18][R16.64+0x80] ;  /* 0x0b00008010ed7fae */ /* 0x0007e2000b901d52 */
[----:B------:R-:W-:Y:S02]  /*1af0*/  IMAD.MOV.U32 R230, RZ, RZ, R232 ;  /* 0x000000ffffe67224 */ /* 0x000fe400078e00e8 */
[----:B--2---:R-:W-:Y:S01]  /*1b00*/  IMAD.SHL.U32 R12, R80, 0x40, RZ ;  /* 0x00000040500c7824 */ /* 0x004fe200078e00ff */
[----:B------:R-:W-:Y:S04]  /*1b10*/  LDGSTS.E.BYPASS.LTC128B.128 [R237+0x7800], desc[UR18][R14.64] ;  /* 0x078000000eed7fae */ /* 0x000fe8000b901d52 */
[----:B------:R2:W-:Y:S01]  /*1b20*/  LDGSTS.E.BYPASS.LTC128B.128 [R237+0xb800], desc[UR18][R14.64+0x80] ;  /* 0x0b8000800eed7fae */ /* 0x0005e2000b901d52 */
[----:B------:R-:W-:-:S03]  /*1b30*/  LOP3.LUT R12, R12, 0x1c0, RZ, 0xc0, !PT ;  /* 0x000001c00c0c7812 */ /* 0x000fc600078ec0ff */
[----:B------:R-:W0:Y:S01]  /*1b40*/  LDGDEPBAR ;  /* 0x00000000000079af */ /* 0x000e220000000000 */
[----:B-1----:R-:W-:Y:S02]  /*1b50*/  LOP3.LUT R10, R12, 0x8, R5, 0xf8, !PT ;  /* 0x000000080c0a7812 */ /* 0x002fe400078ef805 */
[----:B------:R-:W-:-:S04]  /*1b60*/  SHF.R.U32.HI R5, RZ, 0x3, R12 ;  /* 0x00000003ff057819 */ /* 0x000fc8000001160c */
[----:B------:R-:W-:Y:S02]  /*1b70*/  LOP3.LUT R5, R10, R5, RZ, 0x3c, !PT ;  /* 0x000000050a057212 */ /* 0x000fe400078e3cff */
[----:B------:R-:W-:Y:S02]  /*1b80*/  SHF.R.U32.HI R10, RZ, 0x3, R7 ;  /* 0x00000003ff0a7819 */ /* 0x000fe40000011607 */
[----:B---3--:R-:W-:Y:S01]  /*1b90*/  IADD3 R16, P0, R232, UR20, RZ ;  /* 0x00000014e8107c10 */ /* 0x008fe2000ff1e0ff */
[----:B------:R-:W-:Y:S01]  /*1ba0*/  IMAD R0, R2, 0x200, R5 ;  /* 0x0000020002007824 */ /* 0x000fe200078e0205 */
[----:B------:R-:W-:Y:S01]  /*1bb0*/  LOP3.LUT R2, R9, R10, RZ, 0x3c, !PT ;  /* 0x0000000a09027212 */ /* 0x000fe200078e3cff */
[----:B------:R-:W-:Y:S01]  /*1bc0*/  IMAD.SHL.U32 R5, R4, 0x40, RZ ;  /* 0x0000004004057824 */ /* 0x000fe200078e00ff */
[----:B------:R-:W-:Y:S01]  /*1bd0*/  IADD3.X R17, R231, UR11, RZ, P0, !PT ;  /* 0x0000000be7117c10 */ /* 0x000fe200087fe4ff */
[----:B------:R-:W-:Y:S01]  /*1be0*/  IMAD.MOV.U32 R4, RZ, RZ, 0x20 ;  /* 0x00000020ff047424 */ /* 0x000fe200078e00ff */
[----:B------:R-:W-:Y:S01]  /*1bf0*/  IADD3 R10, P0, R16, UR20, RZ ;  /* 0x00000014100a7c10 */ /* 0x000fe2000ff1e0ff */
[----:B------:R-:W-:-:S04]  /*1c00*/  DEPBAR.LE SB0, 0x0 ;  /* 0x000080000000791a */ /* 0x000fc80000000000 */
[----:B------:R-:W-:Y:S01]  /*1c10*/  BAR.SYNC.DEFER_BLOCKING 0x0 ;  /* 0x0000000000007b1d */ /* 0x000fe20000010000 */
[----:B------:R-:W-:Y:S02]  /*1c20*/  IADD3.X R11, R17, UR11, RZ, P0, !PT ;  /* 0x0000000b110b7c10 */ /* 0x000fe400087fe4ff */
[----:B------:R-:W-:Y:S02]  /*1c30*/  IADD3 R18, P0, R10, UR20, RZ ;  /* 0x000000140a127c10 */ /* 0x000fe4000ff1e0ff */
[----:B------:R-:W-:Y:S02]  /*1c40*/  LOP3.LUT R5, R5, 0xfffffe00, RZ, 0xc0, !PT ;  /* 0xfffffe0005057812 */ /* 0x000fe400078ec0ff */
[----:B------:R-:W-:Y:S02]  /*1c50*/  IADD3.X R19, R11, UR11, RZ, P0, !PT ;  /* 0x0000000b0b137c10 */ /* 0x000fe400087fe4ff */
[----:B--2---:R-:W-:Y:S01]  /*1c60*/  IADD3 R14, P0, R18, UR20, RZ ;  /* 0x00000014120e7c10 */ /* 0x004fe2000ff1e0ff */
[----:B------:R-:W-:Y:S01]  /*1c70*/  IMAD R7, R38, 0x400, R5 ;  /* 0x0000040026077824 */ /* 0x000fe200078e0205 */
[----:B------:R-:W-:Y:S01]  /*1c80*/  LEA R229, R0, UR4, 0x1 ;  /* 0x0000000400e57c11 */ /* 0x000fe2000f8e08ff */
[----:B------:R-:W-:Y:S01]  /*1c90*/  ULDC UR4, c[0x0][0x39c] ;  /* 0x0000e70000047ab9 */ /* 0x000fe20000000800 */
[----:B------:R-:W-:-:S02]  /*1ca0*/  IADD3.X R15, R19, UR11, RZ, P0, !PT ;  /* 0x0000000b130f7c10 */ /* 0x000fc400087fe4ff */
[----:B------:R-:W-:Y:S01]  /*1cb0*/  IADD3 R12, P0, R14, UR20, RZ ;  /* 0x000000140e0c7c10 */ /* 0x000fe2000ff1e0ff */
[----:B------:R-:W-:Y:S01]  /*1cc0*/  VIADD R227, R229, 0x20 ;  /* 0x00000020e5e37836 */ /* 0x000fe20000000000 */
[----:B------:R-:W-:Y:S02]  /*1cd0*/  SEL R4, R4, 0xffffffe0, !P1 ;  /* 0xffffffe004047807 */ /* 0x000fe40004800000 */
[----:B------:R-:W-:Y:S02]  /*1ce0*/  IADD3.X R13, R15, UR11, RZ, P0, !PT ;  /* 0x0000000b0f0d7c10 */ /* 0x000fe400087fe4ff */
[----:B------:R-:W-:Y:S02]  /*1cf0*/  LOP3.LUT P1, RZ, R3, 0x4, RZ, 0xc0, !PT ;  /* 0x0000000403ff7812 */ /* 0x000fe4000782c0ff */
[----:B------:R-:W-:Y:S01]  /*1d00*/  LOP3.LUT R223, R2, R5, RZ, 0xfc, !PT ;  /* 0x0000000502df7212 */ /* 0x000fe200078efcff */
        /* <DEDUP_REMOVED lines=10> */
[----:B------:R3:W-:Y:S01]  /*1db0*/  LDGSTS.E.BYPASS.LTC128B.128 [R237+0x11800], desc[UR18][R18.64+0x80] ;  /* 0x1180008012ed7fae */ /* 0x0007e2000b901d52 */
[----:B-1----:R-:W-:-:S03]  /*1dc0*/  IMAD.IADD R230, R7, 0x1, R2 ;  /* 0x0000000107e67824 */ /* 0x002fc600078e0202 */
[----:B------:R-:W-:Y:S01]  /*1dd0*/  LDGSTS.E.BYPASS.LTC128B.128 [R237+0xe000], desc[UR18][R14.64] ;  /* 0x0e0000000eed7fae */ /* 0x000fe2000b901d52 */
[----:B------:R-:W-:Y:S01]  /*1de0*/  LEA R7, R0, UR5, 0x1 ;  /* 0x0000000500077c11 */ /* 0x000fe2000f8e08ff */
[----:B------:R-:W-:Y:S02]  /*1df0*/  IMAD.MOV.U32 R0, RZ, RZ, 0x40 ;  /* 0x00000040ff007424 */ /* 0x000fe400078e00ff */
[----:B------:R-:W-:Y:S01]  /*1e00*/  LDGSTS.E.BYPASS.LTC128B.128 [R237+0x12000], desc[UR18][R14.64+0x80] ;  /* 0x120000800eed7fae */ /* 0x000fe2000b901d52 */
[----:B------:R-:W-:Y:S02]  /*1e10*/  LEA R230, R230, UR5, 0x1 ;  /* 0x00000005e6e67c11 */ /* 0x000fe4000f8e08ff */
[----:B------:R-:W-:Y:S01]  /*1e20*/  SEL R3, R0, 0xffffffc0, !P1 ;  /* 0xffffffc000037807 */ /* 0x000fe20004800000 */
[----:B------:R-:W-:Y:S02]  /*1e30*/  LDGSTS.E.BYPASS.LTC128B.128 [R237+0xe800], desc[UR18][R12.64] ;  /* 0x0e8000000ced7fae */ /* 0x000fe4000b901d52 */
[----:B------:R-:W-:-:S02]  /*1e40*/  IMAD.IADD R228, R230, 0x1, R4 ;  /* 0x00000001e6e47824 */ /* 0x000fc400078e0204 */
[----:B------:R-:W-:Y:S01]  /*1e50*/  LDGSTS.E.BYPASS.LTC128B.128 [R237+0x12800], desc[UR18][R12.64+0x80] ;  /* 0x128000800ced7fae */ /* 0x000fe2000b901d52 */
[--C-:B------:R-:W-:Y:S01]  /*1e60*/  IMAD.IADD R226, R230, 0x1, R3.reuse ;  /* 0x00000001e6e27824 */ /* 0x100fe200078e0203 */
[----:B--2---:R-:W-:Y:S01]  /*1e70*/  IADD3 R10, P0, R12, UR20, RZ ;  /* 0x000000140c0a7c10 */ /* 0x004fe2000ff1e0ff */
[----:B------:R-:W-:-:S03]  /*1e80*/  IMAD.IADD R224, R228, 0x1, R3 ;  /* 0x00000001e4e07824 */ /* 0x000fc600078e0203 */
[----:B------:R-:W-:Y:S02]  /*1e90*/  IADD3.X R11, R13, UR11, RZ, P0, !PT ;  /* 0x0000000b0d0b7c10 */ /* 0x000fe400087fe4ff */
[----:B------:R-:W-:-:S03]  /*1ea0*/  IADD3 R8, P0, R10, UR20, RZ ;  /* 0x000000140a087c10 */ /* 0x000fc6000ff1e0ff */
[----:B------:R-:W-:Y:S01]  /*1eb0*/  LDGSTS.E.BYPASS.LTC128B.128 [R237+0xf000], desc[UR18][R10.64] ;  /* 0x0f0000000aed7fae */ /* 0x000fe2000b901d52 */
[----:B------:R-:W-:Y:S02]  /*1ec0*/  IADD3.X R9, R11, UR11, RZ, P0, !PT ;  /* 0x0000000b0b097c10 */ /* 0x000fe400087fe4ff */
[C---:B------:R-:W-:Y:S01]  /*1ed0*/  LOP3.LUT P0, RZ, R80.reuse, 0x2, RZ, 0xc0, !PT ;  /* 0x0000000250ff7812 */ /* 0x040fe2000780c0ff */
[----:B------:R-:W-:Y:S04]  /*1ee0*/  LDGSTS.E.BYPASS.LTC128B.128 [R237+0x13000], desc[UR18][R10.64+0x80] ;  /* 0x130000800aed7fae */ /* 0x000fe8000b901d52 */
[----:B------:R-:W-:Y:S04]  /*1ef0*/  LDGSTS.E.BYPASS.LTC128B.128 [R237+0xf800], desc[UR18][R8.64] ;  /* 0x0f80000008ed7fae */ /* 0x000fe8000b901d52 */
[----:B------:R1:W-:Y:S04]  /*1f00*/  LDGSTS.E.BYPASS.LTC128B.128 [R237+0x13800], desc[UR18][R8.64+0x80] ;  /* 0x1380008008ed7fae */ /* 0x0003e8000b901d52 */
[----:B------:R-:W-:Y:S01]  /*1f10*/  LDSM.16.M88.4 R92, [R230] ;  /* 0x00000000e65c783b */ /* 0x000fe20000000200 */
[----:B------:R-:W-:Y:S01]  /*1f20*/  @P0 VIADD R227, R229, 0xffffffe0 ;  /* 0xffffffe0e5e30836 */ /* 0x000fe20000000000 */
[----:B------:R-:W-:-:S02]  /*1f30*/  LOP3.LUT P0, RZ, R80, 0x4, RZ, 0xc0, !PT ;  /* 0x0000000450ff7812 */ /* 0x000fc4000780c0ff */
[----:B------:R-:W2:Y:S01]  /*1f40*/  LDSM.16.M88.4 R60, [R7+0x4000] ;  /* 0x00400000073c783b */ /* 0x000ea20000000200 */
[C---:B------:R-:W-:Y:S01]  /*1f50*/  VIADD R219, R227.reuse, 0x800 ;  /* 0x00000800e3db7836 */ /* 0x040fe20000000000 */
[----:B------:R-:W-:Y:S01]  /*1f60*/  SEL R0, R0, 0xffffffc0, !P0 ;  /* 0xffffffc000007807 */ /* 0x000fe20004000000 */
[C---:B------:R-:W-:Y:S01]  /*1f70*/  VIADD R218, R227.reuse, 0x1000 ;  /* 0x00001000e3da7836 */ /* 0x040fe20000000000 */
[----:B------:R-:W4:Y:S01]  /*1f80*/  LDSM.16.M88.4 R44, [R7+0x5000] ;  /* 0x00500000072c783b */ /* 0x000f220000000200 */
[----:B------:R-:W-:Y:S02]  /*1f90*/  VIADD R217, R227, 0x1800 ;  /* 0x00001800e3d97836 */ /* 0x000fe40000000000 */
[----:B------:R-:W-:Y:S01]  /*1fa0*/  IMAD.IADD R225, R229, 0x1, R0 ;  /* 0x00000001e5e17824 */ /* 0x000fe200078e0200 */
[----:B------:R-:W5:Y:S01]  /*1fb0*/  LDSM.16.M88.4 R52, [R7+0x4800] ;  /* 0x004800000734783b */ /* 0x000f620000000200 */
[----:B------:R-:W-:Y:S02]  /*1fc0*/  IMAD.IADD R212, R0, 0x1, R227 ;  /* 0x0000000100d47824 */ /* 0x000fe400078e02e3 */
[C---:B------:R-:W-:Y:S01]  /*1fd0*/  VIADD R216, R227.reuse, 0x2000 ;  /* 0x00002000e3d87836 */ /* 0x040fe20000000000 */
[----:B------:R-:W5:Y:S01]  /*1fe0*/  LDSM.16.M88.4 R32, [R7+0x5800] ;  /* 0x005800000720783b */ /* 0x000f620000000200 */
[----:B------:R-:W-:-:S02]  /*1ff0*/  VIADD R215, R227, 0x2800 ;  /* 0x00002800e3d77836 */ /* 0x000fc40000000000 */
[C---:B------:R-:W-:Y:S01]  /*2000*/  VIADD R214, R227.reuse, 0x3000 ;  /* 0x00003000e3d67836 */ /* 0x040fe20000000000 */
[----:B------:R-:W5:Y:S01]  /*2010*/  LDSM.16.M88.4 R24, [R7+0x6000] ;  /* 0x006000000718783b */ /* 0x000f620000000200 */
[C---:B------:R-:W-:Y:S02]  /*2020*/  VIADD R213, R227.reuse, 0x3800 ;  /* 0x00003800e3d57836 */ /* 0x040fe40000000000 */
[C---:B------:R-:W-:Y:S01]  /*2030*/  VIADD R211, R227.reuse, 0x4000 ;  /* 0x00004000e3d37836 */ /* 0x040fe20000000000 */
[----:B---3--:R-:W3:Y:S01]  /*2040*/  LDSM.16.M88.4 R16, [R7+0x6800] ;  /* 0x006800000710783b */ /* 0x008ee20000000200 */
[C---:B------:R-:W-:Y:S02]  /*2050*/  VIADD R210, R227.reuse, 0x4800 ;  /* 0x00004800e3d27836 */ /* 0x040fe40000000000 */
[C---:B------:R-:W-:Y:S01]  /*2060*/  VIADD R209, R227.reuse, 0x5000 ;  /* 0x00005000e3d17836 */ /* 0x040fe20000000000 */
[----:B------:R-:W3:Y:S01]  /*2070*/  LDSM.16.M88.4 R108, [R7+0x7000] ;  /* 0x00700000076c783b */ /* 0x000ee20000000200 */
[----:B------:R-:W-:-:S02]  /*2080*/  VIADD R208, R227, 0x5800 ;  /* 0x00005800e3d07836 */ /* 0x000fc40000000000 */
[C---:B------:R-:W-:Y:S01]  /*2090*/  VIADD R207, R227.reuse, 0x6000 ;  /* 0x00006000e3cf7836 */ /* 0x040fe20000000000 */
[----:B-1----:R-:W1:Y:S01]  /*20a0*/  LDSM.16.M88.4 R8, [R7+0x7800] ;  /* 0x007800000708783b */ /* 0x002e620000000200 */
[C---:B------:R-:W-:Y:S02]  /*20b0*/  VIADD R206, R227.reuse, 0x6800 ;  /* 0x00006800e3ce7836 */ /* 0x040fe40000000000 */
[C---:B------:R-:W-:Y:S01]  /*20c0*/  VIADD R205, R227.reuse, 0x7000 ;  /* 0x00007000e3cd7836 */ /* 0x040fe20000000000 */
[----:B------:R-:W-:Y:S01]  /*20d0*/  LDSM.16.M88.4 R96, [R228] ;  /* 0x00000000e460783b */ /* 0x000fe20000000200 */
[----:B------:R-:W-:-:S03]  /*20e0*/  VIADD R204, R227, 0x7800 ;  /* 0x00007800e3cc7836 */ /* 0x000fc60000000000 */
[----:B------:R-:W1:Y:S04]  /*20f0*/  LDSM.16.M88.4 R76, [R227] ;  /* 0x00000000e34c783b */ /* 0x000e680000000200 */
[----:B------:R-:W1:Y:S01]  /*2100*/  LDSM.16.M88.4 R68, [R227+0x1000] ;  /* 0x00100000e344783b */ /* 0x000e620000000200 */
[C---:B--2---:R-:W-:Y:S03]  /*2110*/  HMMA.16816.F32 R64, R92.reuse, R60, RZ ;  /* 0x0000003c5c40723c */ /* 0x044fe600000018ff */
[----:B------:R-:W2:Y:S03]  /*2120*/  LDSM.16.M88.4 R72, [R227+0x800] ;  /* 0x00080000e348783b */ /* 0x000ea60000000200 */
[C---:B------:R-:W-:Y:S01]  /*2130*/  HMMA.16816.F32 R60, R92.reuse, R62, RZ ;  /* 0x0000003e5c3c723c */ /* 0x040fe200000018ff */
[----:B------:R-:W2:Y:S04]  /*2140*/  LDSM.16.M88.4 R112, [R227+0x2000] ;  /* 0x00200000e370783b */ /* 0x000ea80000000200 */
[----:B------:R-:W2:Y:S01]  /*2150*/  LDSM.16.M88.4 R116, [R227+0x1800] ;  /* 0x00180000e374783b */ /* 0x000ea20000000200 */
[C---:B----4-:R-:W-:Y:S03]  /*2160*/  HMMA.16816.F32 R48, R92.reuse, R44, RZ ;  /* 0x0000002c5c30723c */ /* 0x050fe600000018ff */
[----:B------:R-:W4:Y:S03]  /*2170*/  LDSM.16.M88.4 R100, [R227+0x2800] ;  /* 0x00280000e364783b */ /* 0x000f260000000200 */
[C---:B------:R-:W-:Y:S01]  /*2180*/  HMMA.16816.F32 R44, R92.reuse, R46, RZ ;  /* 0x0000002e5c2c723c */ /* 0x040fe200000018ff */
[----:B------:R-:W-:Y:S04]  /*2190*/  LDSM.16.M88.4 R124, [R227+0x3800] ;  /* 0x00380000e37c783b */ /* 0x000fe80000000200 */
[----:B------:R-:W-:Y:S01]  /*21a0*/  LDSM.16.M88.4 R88, [R226] ;  /* 0x00000000e258783b */ /* 0x000fe20000000200 */
[C---:B-----5:R-:W-:Y:S03]  /*21b0*/  HMMA.16816.F32 R56, R92.reuse, R52, RZ ;  /* 0x000000345c38723c */ /* 0x060fe600000018ff */
[----:B------:R-:W-:Y:S03]  /*21c0*/  LDSM.16.M88.4 R84, [R225] ;  /* 0x00000000e154783b */ /* 0x000fe60000000200 */
[C---:B------:R-:W-:Y:S01]  /*21d0*/  HMMA.16816.F32 R40, R92.reuse, R32, RZ ;  /* 0x000000205c28723c */ /* 0x040fe200000018ff */
[----:B------:R-:W-:Y:S04]  /*21e0*/  LDSM.16.M88.4 R80, [R225+0x800] ;  /* 0x00080000e150783b */ /* 0x000fe80000000200 */
[----:B------:R-:W-:Y:S01]  /*21f0*/  LDSM.16.M88.4 R120, [R225+0x2800] ;  /* 0x00280000e178783b */ /* 0x000fe20000000200 */
[C---:B------:R-:W-:Y:S03]  /*2200*/  HMMA.16816.F32 R28, R92.reuse, R24, RZ ;  /* 0x000000185c1c723c */ /* 0x040fe600000018ff */
[----:B------:R-:W0:Y:S03]  /*2210*/  LDGDEPBAR ;  /* 0x00000000000079af */ /* 0x000e260000000000 */
[C---:B---3--:R-:W-:Y:S06]  /*2220*/  HMMA.16816.F32 R20, R92.reuse, R16, RZ ;  /* 0x000000105c14723c */ /* 0x048fec00000018ff */
[C---:B------:R-:W-:Y:S06]  /*2230*/  HMMA.16816.F32 R12, R92.reuse, R108, RZ ;  /* 0x0000006c5c0c723c */ /* 0x040fec00000018ff */
[C---:B------:R-:W-:Y:S06]  /*2240*/  HMMA.16816.F32 R52, R92.reuse, R54, RZ ;  /* 0x000000365c34723c */ /* 0x040fec00000018ff */
[C---:B------:R-:W-:Y:S06]  /*2250*/  HMMA.16816.F32 R32, R92.reuse, R34, RZ ;  /* 0x000000225c20723c */ /* 0x040fec00000018ff */
[C---:B------:R-:W-:Y:S06]  /*2260*/  HMMA.16816.F32 R24, R92.reuse, R26, RZ ;  /* 0x0000001a5c18723c */ /* 0x040fec00000018ff */
[C---:B------:R-:W-:Y:S06]  /*2270*/  HMMA.16816.F32 R16, R92.reuse, R18, RZ ;  /* 0x000000125c10723c */ /* 0x040fec00000018ff */
[C---:B------:R-:W-:Y:S06]  /*2280*/  HMMA.16816.F32 R108, R92.reuse, R110, RZ ;  /* 0x0000006e5c6c723c */ /* 0x040fec00000018ff */
[C---:B-1----:R-:W-:Y:S06]  /*2290*/  HMMA.16816.F32 R104, R92.reuse, R8, RZ ;  /* 0x000000085c68723c */ /* 0x042fec00000018ff */
[----:B------:R-:W-:Y:S01]  /*22a0*/  HMMA.16816.F32 R92, R92, R10, RZ ;  /* 0x0000000a5c5c723c */ /* 0x000fe200000018ff */
[----:B------:R-:W1:Y:S05]  /*22b0*/  LDSM.16.M88.4 R8, [R227+0x3000] ;  /* 0x00300000e308783b */ /* 0x000e6a0000000200 */
[C---:B------:R-:W-:Y:S06]  /*22c0*/  HMMA.16816.F32 R64, R96.reuse, R76, R64 ;  /* 0x0000004c6040723c */ /* 0x040fec0000001840 */
[C---:B------:R-:W-:Y:S01]  /*22d0*/  HMMA.16816.F32 R60, R96.reuse, R78, R60 ;  /* 0x0000004e603c723c */ /* 0x040fe2000000183c */
[----:B------:R-:W3:Y:S05]  /*22e0*/  LDSM.16.M88.4 R76, [R225+0x1000] ;  /* 0x00100000e14c783b */ /* 0x000eea0000000200 */
        /* <DEDUP_REMOVED lines=12> */
[C---:B----4-:R-:W-:Y:S06]  /*23b0*/  HMMA.16816.F32 R20, R96.reuse, R100, R20 ;  /* 0x000000646014723c */ /* 0x050fec0000001814 */
[C---:B------:R-:W-:Y:S01]  /*23c0*/  HMMA.16816.F32 R16, R96.reuse, R102, R16 ;  /* 0x000000666010723c */ /* 0x040fe20000001810 */
[----:B------:R-:W-:Y:S05]  /*23d0*/  LDSM.16.M88.4 R100, [R212] ;  /* 0x00000000d464783b */ /* 0x000fea0000000200 */
[C---:B-1----:R-:W-:Y:S06]  /*23e0*/  HMMA.16816.F32 R12, R96.reuse, R8, R12 ;  /* 0x00000008600c723c */ /* 0x042fec000000180c */
[C---:B------:R-:W-:Y:S01]  /*23f0*/  HMMA.16816.F32 R108, R96.reuse, R10, R108 ;  /* 0x0000000a606c723c */ /* 0x040fe2000000186c */
[----:B------:R-:W1:Y:S05]  /*2400*/  LDSM.16.M88.4 R8, [R224] ;  /* 0x00000000e008783b */ /* 0x000e6a0000000200 */
[C---:B------:R-:W-:Y:S06]  /*2410*/  HMMA.16816.F32 R104, R96.reuse, R124, R104 ;  /* 0x0000007c6068723c */ /* 0x040fec0000001868 */
[----:B------:R-:W-:Y:S01]  /*2420*/  HMMA.16816.F32 R92, R96, R126, R92 ;  /* 0x0000007e605c723c */ /* 0x000fe2000000185c */
[----:B------:R-:W-:Y:S05]  /*2430*/  LDSM.16.M88.4 R96, [R227+0x4000] ;  /* 0x00400000e360783b */ /* 0x000fea0000000200 */
[C---:B------:R-:W-:Y:S06]  /*2440*/  HMMA.16816.F32 R64, R88.reuse, R84, R64 ;  /* 0x000000545840723c */ /* 0x040fec0000001840 */
[C---:B------:R-:W-:Y:S01]  /*2450*/  HMMA.16816.F32 R60, R88.reuse, R86, R60 ;  /* 0x00000056583c723c */ /* 0x040fe2000000183c */
[----:B------:R-:W-:Y:S05]  /*2460*/  LDSM.16.M88.4 R84, [R228+0x2000] ;  /* 0x00200000e454783b */ /* 0x000fea0000000200 */
[C---:B---3--:R-:W-:Y:S06]  /*2470*/  HMMA.16816.F32 R48, R88.reuse, R76, R48 ;  /* 0x0000004c5830723c */ /* 0x048fec0000001830 */
[C---:B------:R-:W-:Y:S06]  /*2480*/  HMMA.16816.F32 R44, R88.reuse, R78, R44 ;  /* 0x0000004e582c723c */ /* 0x040fec000000182c */
[C---:B-----5:R-:W-:Y:S01]  /*2490*/  HMMA.16816.F32 R76, R88.reuse, R68, R28 ;  /* 0x00000044584c723c */ /* 0x060fe2000000181c */
[----:B------:R-:W-:Y:S05]  /*24a0*/  LDSM.16.M88.4 R28, [R230+0x2000] ;  /* 0x00200000e61c783b */ /* 0x000fea0000000200 */
[C---:B------:R-:W-:Y:S01]  /*24b0*/  HMMA.16816.F32 R24, R88.reuse, R70, R24 ;  /* 0x000000465818723c */ /* 0x040fe20000001818 */
[----:B------:R-:W3:Y:S05]  /*24c0*/  LDSM.16.M88.4 R68, [R212+0x1000] ;  /* 0x00100000d444783b */ /* 0x000eea0000000200 */
[C---:B--2---:R-:W-:Y:S06]  /*24d0*/  HMMA.16816.F32 R40, R88.reuse, R72, R40 ;  /* 0x000000485828723c */ /* 0x044fec0000001828 */
[C---:B------:R-:W-:Y:S01]  /*24e0*/  HMMA.16816.F32 R32, R88.reuse, R74, R32 ;  /* 0x0000004a5820723c */ /* 0x040fe20000001820 */
[----:B------:R-:W2:Y:S05]  /*24f0*/  LDSM.16.M88.4 R72, [R7+0x8000] ;  /* 0x008000000748783b */ /* 0x000eaa0000000200 */
[C---:B------:R-:W-:Y:S06]  /*2500*/  HMMA.16816.F32 R56, R88.reuse, R80, R56 ;  /* 0x000000505838723c */ /* 0x040fec0000001838 */
[C---:B------:R-:W-:Y:S01]  /*2510*/  HMMA.16816.F32 R52, R88.reuse, R82, R52 ;  /* 0x000000525834723c */ /* 0x040fe20000001834 */
[----:B------:R-:W4:Y:S05]  /*2520*/  LDSM.16.M88.4 R80, [R212+0x800] ;  /* 0x00080000d450783b */ /* 0x000f2a0000000200 */
[C---:B------:R-:W-:Y:S06]  /*2530*/  HMMA.16816.F32 R20, R88.reuse, R120, R20 ;  /* 0x000000785814723c */ /* 0x040fec0000001814 */
[C---:B------:R-:W-:Y:S01]  /*2540*/  HMMA.16816.F32 R16, R88.reuse, R122, R16 ;  /* 0x0000007a5810723c */ /* 0x040fe20000001810 */
[----:B------:R-:W-:Y:S05]  /*2550*/  LDSM.16.M88.4 R120, [R212+0x2800] ;  /* 0x00280000d478783b */ /* 0x000fea0000000200 */
[C---:B------:R-:W-:Y:S06]  /*2560*/  HMMA.16816.F32 R12, R88.reuse, R116, R12 ;  /* 0x00000074580c723c */ /* 0x040fec000000180c */
[----:B------:R-:W-:Y:S06]  /*2570*/  HMMA.16816.F32 R108, R88, R118, R108 ;  /* 0x00000076586c723c */ /* 0x000fec000000186c */
[----:B-1----:R-:W-:Y:S06]  /*2580*/  HMMA.16816.F32 R64, R8, R100, R64 ;  /* 0x000000640840723c */ /* 0x002fec0000001840 */
[C---:B------:R-:W-:Y:S06]  /*2590*/  HMMA.16816.F32 R104, R88.reuse, R112, R104 ;  /* 0x000000705868723c */ /* 0x040fec0000001868 */
[----:B------:R-:W-:Y:S01]  /*25a0*/  HMMA.16816.F32 R92, R88, R114, R92 ;  /* 0x00000072585c723c */ /* 0x000fe2000000185c */
[----:B------:R-:W1:Y:S04]  /*25b0*/  LDSM.16.M88.4 R88, [R212+0x1800] ;  /* 0x00180000d458783b */ /* 0x000e680000000200 */
[----:B------:R-:W-:Y:S01]  /*25c0*/  LDSM.16.M88.4 R112, [R212+0x4000] ;  /* 0x00400000d470783b */ /* 0x000fe20000000200 */
[C---:B------:R-:W-:Y:S06]  /*25d0*/  HMMA.16816.F32 R60, R8.reuse, R102, R60 ;  /* 0x00000066083c723c */ /* 0x040fec000000183c */
[C---:B---3--:R-:W-:Y:S01]  /*25e0*/  HMMA.16816.F32 R100, R8.reuse, R68, R48 ;  /* 0x000000440864723c */ /* 0x048fe20000001830 */
[----:B------:R-:W-:Y:S05]  /*25f0*/  LDSM.16.M88.4 R48, [R226+0x2000] ;  /* 0x00200000e230783b */ /* 0x000fea0000000200 */
[----:B------:R-:W-:Y:S01]  /*2600*/  HMMA.16816.F32 R44, R8, R70, R44 ;  /* 0x00000046082c723c */ /* 0x000fe2000000182c */
[----:B------:R-:W3:Y:S05]  /*2610*/  LDSM.16.M88.4 R68, [R7+0x8800] ;  /* 0x008800000744783b */ /* 0x000eea0000000200 */
[C---:B--2---:R-:W-:Y:S06]  /*2620*/  HMMA.16816.F32 R64, R28.reuse, R72, R64 ;  /* 0x000000481c40723c */ /* 0x044fec0000001840 */
[----:B------:R-:W-:Y:S01]  /*2630*/  HMMA.16816.F32 R60, R28, R74, R60 ;  /* 0x0000004a1c3c723c */ /* 0x000fe2000000183c */
[----:B------:R-:W2:Y:S05]  /*2640*/  LDSM.16.M88.4 R72, [R212+0x2000] ;  /* 0x00200000d448783b */ /* 0x000eaa0000000200 */
[C---:B----4-:R-:W-:Y:S06]  /*2650*/  HMMA.16816.F32 R52, R8.reuse, R82, R52 ;  /* 0x000000520834723c */ /* 0x050fec0000001834 */
[C---:B------:R-:W-:Y:S01]  /*2660*/  HMMA.16816.F32 R56, R8.reuse, R80, R56 ;  /* 0x000000500838723c */ /* 0x040fe20000001838 */
[----:B------:R-:W-:Y:S05]  /*2670*/  LDSM.16.M88.4 R80, [R225+0x4000] ;  /* 0x00400000e150783b */ /* 0x000fea0000000200 */
[C---:B-1----:R-:W-:Y:S01]  /*2680*/  HMMA.16816.F32 R116, R8.reuse, R88, R40 ;  /* 0x000000580874723c */ /* 0x042fe20000001828 */
[----:B------:R-:W-:Y:S05]  /*2690*/  LDSM.16.M88.4 R40, [R224+0x2000] ;  /* 0x00200000e028783b */ /* 0x000fea0000000200 */
[----:B------:R-:W-:Y:S01]  /*26a0*/  HMMA.16816.F32 R88, R8, R90, R32 ;  /* 0x0000005a0858723c */ /* 0x000fe20000001820 */
[----:B------:R-:W1:Y:S05]  /*26b0*/  LDSM.16.M88.4 R32, [R227+0x4800] ;  /* 0x00480000e320783b */ /* 0x000e6a0000000200 */
[C---:B---3--:R-:W-:Y:S06]  /*26c0*/  HMMA.16816.F32 R52, R28.reuse, R70, R52 ;  /* 0x000000461c34723c */ /* 0x048fec0000001834 */
[----:B------:R-:W-:Y:S01]  /*26d0*/  HMMA.16816.F32 R56, R28, R68, R56 ;  /* 0x000000441c38723c */ /* 0x000fe20000001838 */
[----:B------:R-:W-:Y:S05]  /*26e0*/  LDSM.16.M88.4 R68, [R227+0x5000] ;  /* 0x00500000e344783b */ /* 0x000fea0000000200 */
[----:B--2---:R-:W-:Y:S06]  /*26f0*/  HMMA.16816.F32 R76, R8, R72, R76 ;  /* 0x00000048084c723c */ /* 0x004fec000000184c */
[C---:B------:R-:W-:Y:S06]  /*2700*/  HMMA.16816.F32 R64, R84.reuse, R96, R64 ;  /* 0x000000605440723c */ /* 0x040fec0000001840 */
[----:B------:R-:W-:Y:S01]  /*2710*/  HMMA.16816.F32 R60, R84, R98, R60 ;  /* 0x00000062543c723c */ /* 0x000fe2000000183c */
[----:B------:R-:W2:Y:S05]  /*2720*/  LDSM.16.M88.4 R96, [R7+0x9000] ;  /* 0x009000000760783b */ /* 0x000eaa0000000200 */
[----:B------:R-:W-:Y:S01]  /*2730*/  HMMA.16816.F32 R72, R8, R74, R24 ;  /* 0x0000004a0848723c */ /* 0x000fe20000001818 */
[----:B------:R-:W3:Y:S05]  /*2740*/  LDSM.16.M88.4 R24, [R225+0x4800] ;  /* 0x00480000e118783b */ /* 0x000eea0000000200 */
[C---:B-1----:R-:W-:Y:S06]  /*2750*/  HMMA.16816.F32 R52, R84.reuse, R34, R52 ;  /* 0x000000225434723c */ /* 0x042fec0000001834 */
[----:B------:R-:W-:Y:S01]  /*2760*/  HMMA.16816.F32 R56, R84, R32, R56 ;  /* 0x000000205438723c */ /* 0x000fe20000001838 */
[----:B------:R-:W1:Y:S05]  /*2770*/  LDSM.16.M88.4 R32, [R7+0x9800] ;  /* 0x009800000720783b */ /* 0x000e6a0000000200 */
[C---:B------:R-:W-:Y:S06]  /*2780*/  HMMA.16816.F32 R64, R48.reuse, R80, R64 ;  /* 0x000000503040723c */ /* 0x040fec0000001840 */
[----:B------:R-:W-:Y:S01]  /*2790*/  HMMA.16816.F32 R60, R48, R82, R60 ;  /* 0x00000052303c723c */ /* 0x000fe2000000183c */
[----:B------:R-:W4:Y:S05]  /*27a0*/  LDSM.16.M88.4 R80, [R212+0x4800] ;  /* 0x00480000d450783b */ /* 0x000f2a0000000200 */
[----:B------:R-:W-:Y:S06]  /*27b0*/  HMMA.16816.F32 R20, R8, R120, R20 ;  /* 0x000000780814723c */ /* 0x000fec0000001814 */
[----:B--2---:R-:W-:Y:S06]  /*27c0*/  HMMA.16816.F32 R100, R28, R96, R100 ;  /* 0x000000601c64723c */ /* 0x004fec0000001864 */
[----:B---3--:R-:W-:Y:S06]  /*27d0*/  HMMA.16816.F32 R52, R48, R26, R52 ;  /* 0x0000001a3034723c */ /* 0x008fec0000001834 */
[----:B------:R-:W-:Y:S01]  /*27e0*/  HMMA.16816.F32 R44, R28, R98, R44 ;  /* 0x000000621c2c723c */ /* 0x000fe2000000182c */
[----:B------:R-:W-:Y:S05]  /*27f0*/  LDSM.16.M88.4 R96, [R212+0x3000] ;  /* 0x00300000d460783b */ /* 0x000fea0000000200 */
[C---:B------:R-:W-:Y:S06]  /*2800*/  HMMA.16816.F32 R64, R40.reuse, R112, R64 ;  /* 0x000000702840723c */ /* 0x040fec0000001840 */
[----:B------:R-:W-:Y:S01]  /*2810*/  HMMA.16816.F32 R60, R40, R114, R60 ;  /* 0x00000072283c723c */ /* 0x000fe2000000183c */
[----:B------:R-:W2:Y:S05]  /*2820*/  LDSM.16.M88.4 R112, [R225+0x5000] ;  /* 0x00500000e170783b */ /* 0x000eaa0000000200 */
[C---:B-1----:R-:W-:Y:S06]  /*2830*/  HMMA.16816.F32 R116, R28.reuse, R32, R116 ;  /* 0x000000201c74723c */ /* 0x042fec0000001874 */
[----:B------:R-:W-:Y:S01]  /*2840*/  HMMA.16816.F32 R88, R28, R34, R88 ;  /* 0x000000221c58723c */ /* 0x000fe20000001858 */
[----:B------:R-:W1:Y:S05]  /*2850*/  LDSM.16.M88.4 R32, [R7+0xa000] ;  /* 0x00a000000720783b */ /* 0x000e6a0000000200 */
[----:B----4-:R-:W-:Y:S01]  /*2860*/  HMMA.16816.F32 R52, R40, R82, R52 ;  /* 0x000000522834723c */ /* 0x010fe20000001834 */
[----:B------:R-:W-:Y:S01]  /*2870*/  FMUL.FTZ R65, R65, UR4 ;  /* 0x0000000441417c20 */ /* 0x000fe20008410000 */
[----:B------:R-:W-:Y:S01]  /*2880*/  FMUL.FTZ R66, R66, UR4 ;  /* 0x0000000442427c20 */ /* 0x000fe20008410000 */
[----:B------:R-:W-:Y:S01]  /*2890*/  FMUL.FTZ R67, R67, UR4 ;  /* 0x0000000443437c20 */ /* 0x000fe20008410000 */
[----:B------:R-:W-:Y:S01]  /*28a0*/  FMUL.FTZ R0, R64, UR4 ;  /* 0x0000000440007c20 */ /* 0x000fe20008410000 */
[----:B------:R-:W3:Y:S01]  /*28b0*/  MUFU.TANH R120, R65 ;  /* 0x0000004100787308 */ /* 0x000ee20000002400 */
[----:B------:R-:W-:Y:S01]  /*28c0*/  HMMA.16816.F32 R56, R48, R24, R56 ;  /* 0x000000183038723c */ /* 0x000fe20000001838 */
[----:B------:R-:W4:Y:S01]  /*28d0*/  LDSM.16.M88.4 R24, [R227+0x5800] ;  /* 0x00580000e318783b */ /* 0x000f220000000200 */
[----:B------:R-:W-:Y:S01]  /*28e0*/  FMUL.FTZ R60, R60, UR4 ;  /* 0x000000043c3c7c20 */ /* 0x000fe20008410000 */
[----:B------:R-:W-:-:S03]  /*28f0*/  FMUL.FTZ R61, R61, UR4 ;  /* 0x000000043d3d7c20 */ /* 0x000fc60008410000 */
[C---:B------:R-:W-:Y:S01]  /*2900*/  HMMA.16816.F32 R100, R84.reuse, R68, R100 ;  /* 0x000000445464723c */ /* 0x040fe20000001864 */
[----:B------:R-:W-:Y:S05]  /*2910*/  MUFU.TANH R121, R66 ;  /* 0x0000004200797308 */ /* 0x000fea0000002400 */
[----:B------:R-:W-:Y:S01]  /*2920*/  HMMA.16816.F32 R68, R84, R70, R44 ;  /* 0x000000465444723c */ /* 0x000fe2000000182c */
[----:B------:R-:W5:Y:S02]  /*2930*/  LDSM.16.M88.4 R44, [R212+0x5000] ;  /* 0x00500000d42c783b */ /* 0x000f640000000200 */
[----:B------:R-:W-:Y:S03]  /*2940*/  MUFU.TANH R0, R0 ;  /* 0x0000000000007308 */ /* 0x000fe60000002400 */
[----:B------:R-:W-:Y:S01]  /*2950*/  HMMA.16816.F32 R16, R8, R122, R16 ;  /* 0x0000007a0810723c */ /* 0x000fe20000001810 */
[----:B------:R-:W-:-:S04]  /*2960*/  FMUL.FTZ R52, R52, UR4 ;  /* 0x0000000434347c20 */ /* 0x000fc80008410000 */
[----:B------:R3:W5:Y:S01]  /*2970*/  MUFU.TANH R122, R67 ;  /* 0x00000043007a7308 */ /* 0x0007620000002400 */
[----:B------:R-:W-:Y:S01]  /*2980*/  HMMA.16816.F32 R56, R40, R80, R56 ;  /* 0x000000502838723c */ /* 0x000fe20000001838 */
[----:B------:R-:W-:-:S05]  /*2990*/  FMUL.FTZ R123, R62, UR4 ;  /* 0x000000043e7b7c20 */ /* 0x000fca0008410000 */
[C---:B--2---:R-:W-:Y:S01]  /*29a0*/  HMMA.16816.F32 R100, R48.reuse, R112, R100 ;  /* 0x000000703064723c */ /* 0x044fe20000001864 */
[----:B------:R-:W2:Y:S05]  /*29b0*/  MUFU.TANH R80, R60 ;  /* 0x0000003c00507308 */ /* 0x000eaa0000002400 */
[----:B------:R-:W-:Y:S01]  /*29c0*/  HMMA.16816.F32 R68, R48, R114, R68 ;  /* 0x000000723044723c */ /* 0x000fe20000001844 */
[----:B------:R-:W-:Y:S02]  /*29d0*/  FMUL.FTZ R112, R63, UR4 ;  /* 0x000000043f707c20 */ /* 0x000fe40008410000 */
[----:B------:R2:W-:Y:S01]  /*29e0*/  MUFU.TANH R81, R61 ;  /* 0x0000003d00517308 */ /* 0x0005e20000002400 */
[----:B---3--:R-:W3:Y:S02]  /*29f0*/  LDSM.16.M88.4 R64, [R227+0x6000] ;  /* 0x00600000e340783b */ /* 0x008ee40000000200 */
[----:B------:R-:W-:Y:S01]  /*2a00*/  HMMA.16816.F32 R108, R8, R98, R108 ;  /* 0x00000062086c723c */ /* 0x000fe2000000186c */
[----:B------:R-:W-:-:S04]  /*2a10*/  FMUL.FTZ R114, R55, UR4 ;  /* 0x0000000437727c20 */ /* 0x000fc80008410000 */
[----:B------:R5:W-:Y:S01]  /*2a20*/  MUFU.TANH R113, R52 ;  /* 0x0000003400717308 */ /* 0x000be20000002400 */
[----:B-1----:R-:W-:Y:S01]  /*2a30*/  HMMA.16816.F32 R76, R28, R32, R76 ;  /* 0x000000201c4c723c */ /* 0x002fe2000000184c */
[----:B------:R-:W-:Y:S01]  /*2a40*/  FMUL.FTZ R98, R53, UR4 ;  /* 0x0000000435627c20 */ /* 0x000fe20008410000 */
[----:B------:R-:W-:Y:S01]  /*2a50*/  FMUL.FTZ R99, R54, UR4 ;  /* 0x0000000436637c20 */ /* 0x000fe20008410000 */
[----:B------:R-:W-:Y:S01]  /*2a60*/  FMUL.FTZ R56, R56, UR4 ;  /* 0x0000000438387c20 */ /* 0x000fe20008410000 */
[----:B------:R-:W-:Y:S02]  /*2a70*/  FMUL.FTZ R82, R57, UR4 ;  /* 0x0000000439527c20 */ /* 0x000fe40008410000 */
[C---:B----4-:R-:W-:Y:S01]  /*2a80*/  HMMA.16816.F32 R116, R84.reuse, R24, R116 ;  /* 0x000000185474723c */ /* 0x050fe20000001874 */
[----:B------:R1:W-:Y:S01]  /*2a90*/  MUFU.TANH R83, R56 ;  /* 0x0000003800537308 */ /* 0x0003e20000002400 */
[----:B--2---:R-:W2:Y:S04]  /*2aa0*/  LDSM.16.M88.4 R60, [R225+0x5800] ;  /* 0x00580000e13c783b */ /* 0x004ea80000000200 */
[----:B------:R-:W-:Y:S01]  /*2ab0*/  HMMA.16816.F32 R88, R84, R26, R88 ;  /* 0x0000001a5458723c */ /* 0x000fe20000001858 */
[----:B------:R-:W-:Y:S02]  /*2ac0*/  LDSM.16.M88.4 R24, [R212+0x5800] ;  /* 0x00580000d418783b */ /* 0x000fe40000000200 */
[----:B------:R-:W4:Y:S02]  /*2ad0*/  MUFU.TANH R123, R123 ;  /* 0x0000007b007b7308 */ /* 0x000f240000002400 */
[----:B-----5:R-:W5:Y:S01]  /*2ae0*/  LDSM.16.M88.4 R52, [R7+0xa800] ;  /* 0x00a800000734783b */ /* 0x020f620000000200 */
[----:B------:R-:W-:Y:S03]  /*2af0*/  HMMA.16816.F32 R72, R28, R34, R72 ;  /* 0x000000221c48723c */ /* 0x000fe60000001848 */
[----:B------:R-:W1:Y:S02]  /*2b00*/  LDSM.16.M88.4 R32, [R225+0x6000] ;  /* 0x00600000e120783b */ /* 0x000e640000000200 */
[----:B------:R-:W-:Y:S01]  /*2b10*/  MUFU.TANH R112, R112 ;  /* 0x0000007000707308 */ /* 0x000fe20000002400 */
[C---:B------:R-:W-:Y:S06]  /*2b20*/  HMMA.16816.F32 R100, R40.reuse, R44, R100 ;  /* 0x0000002c2864723c */ /* 0x040fec0000001864 */
[----:B------:R-:W-:Y:S01]  /*2b30*/  HMMA.16816.F32 R68, R40, R46, R68 ;  /* 0x0000002e2844723c */ /* 0x000fe20000001844 */
[----:B------:R-:W-:Y:S01]  /*2b40*/  LDSM.16.M88.4 R44, [R227+0x6800] ;  /* 0x00680000e32c783b */ /* 0x000fe20000000200 */
[----:B------:R-:W-:Y:S04]  /*2b50*/  MUFU.TANH R82, R82 ;  /* 0x0000005200527308 */ /* 0x000fe80000002400 */
[C---:B---3--:R-:W-:Y:S04]  /*2b60*/  HMMA.16816.F32 R76, R84.reuse, R64, R76 ;  /* 0x00000040544c723c */ /* 0x048fe8000000184c */
[----:B------:R-:W-:Y:S02]  /*2b70*/  MUFU.TANH R98, R98 ;  /* 0x0000006200627308 */ /* 0x000fe40000002400 */
[----:B------:R-:W-:Y:S06]  /*2b80*/  HMMA.16816.F32 R72, R84, R66, R72 ;  /* 0x000000425448723c */ /* 0x000fec0000001848 */
[C---:B--2---:R-:W-:Y:S01]  /*2b90*/  HMMA.16816.F32 R116, R48.reuse, R60, R116 ;  /* 0x0000003c3074723c */ /* 0x044fe20000001874 */
[----:B------:R-:W-:Y:S01]  /*2ba0*/  MUFU.TANH R99, R99 ;  /* 0x0000006300637308 */ /* 0x000fe20000002400 */
[----:B------:R-:W-:Y:S01]  /*2bb0*/  FMUL.FTZ R100, R100, UR4 ;  /* 0x0000000464647c20 */ /* 0x000fe20008410000 */
[----:B------:R-:W-:Y:S01]  /*2bc0*/  FMUL.FTZ R102, R102, UR4 ;  /* 0x0000000466667c20 */ /* 0x000fe20008410000 */
[----:B------:R-:W-:Y:S01]  /*2bd0*/  FMUL.FTZ R101, R101, UR4 ;  /* 0x0000000465657c20 */ /* 0x000fe20008410000 */
[----:B------:R-:W-:Y:S01]  /*2be0*/  FMUL.FTZ R103, R103, UR4 ;  /* 0x0000000467677c20 */ /* 0x000fe20008410000 */
[----:B------:R-:W-:Y:S01]  /*2bf0*/  HMMA.16816.F32 R88, R48, R62, R88 ;  /* 0x0000003e3058723c */ /* 0x000fe20000001858 */
[----:B------:R-:W-:Y:S01]  /*2c00*/  FMUL.FTZ R68, R68, UR4 ;  /* 0x0000000444447c20 */ /* 0x000fe20008410000 */
[----:B------:R-:W-:Y:S01]  /*2c10*/  FMUL.FTZ R70, R70, UR4 ;  /* 0x0000000446467c20 */ /* 0x000fe20008410000 */
[----:B------:R-:W-:Y:S01]  /*2c20*/  MUFU.TANH R114, R114 ;  /* 0x0000007200727308 */ /* 0x000fe20000002400 */
[----:B------:R-:W-:-:S02]  /*2c30*/  FMUL.FTZ R64, R71, UR4 ;  /* 0x0000000447407c20 */ /* 0x000fc40008410000 */
[----:B-----5:R-:W-:Y:S01]  /*2c40*/  HMMA.16816.F32 R60, R28, R52, R20 ;  /* 0x000000341c3c723c */ /* 0x020fe20000001814 */
[----:B------:R-:W2:Y:S04]  /*2c50*/  LDSM.16.M88.4 R20, [R212+0x6000] ;  /* 0x00600000d414783b */ /* 0x000ea80000000200 */
[----:B------:R-:W-:Y:S01]  /*2c60*/  MUFU.TANH R100, R100 ;  /* 0x0000006400647308 */ /* 0x000fe20000002400 */
[----:B-1----:R-:W-:Y:S01]  /*2c70*/  HMMA.16816.F32 R76, R48, R32, R76 ;  /* 0x00000020304c723c */ /* 0x002fe2000000184c */
[----:B------:R-:W-:-:S05]  /*2c80*/  IMAD.SHL.U32 R53, R36, 0x80, RZ ;  /* 0x0000008024357824 */ /* 0x000fca00078e00ff */
[----:B------:R-:W-:Y:S01]  /*2c90*/  HMMA.16816.F32 R12, R8, R96, R12 ;  /* 0x00000060080c723c */ /* 0x000fe2000000180c */
[----:B------:R-:W-:Y:S05]  /*2ca0*/  MUFU.TANH R171, R102 ;  /* 0x0000006600ab7308 */ /* 0x000fea0000002400 */
[C---:B------:R-:W-:Y:S01]  /*2cb0*/  HMMA.16816.F32 R116, R40.reuse, R24, R116 ;  /* 0x000000182874723c */ /* 0x040fe20000001874 */
[----:B------:R-:W-:Y:S01]  /*2cc0*/  FMUL.FTZ R96, R58, UR4 ;  /* 0x000000043a607c20 */ /* 0x000fe20008410000 */
[----:B------:R-:W-:Y:S01]  /*2cd0*/  FMUL.FTZ R97, R59, UR4 ;  /* 0x000000043b617c20 */ /* 0x000fe20008410000 */
[----:B------:R-:W-:Y:S01]  /*2ce0*/  MUFU.TANH R168, R68 ;  /* 0x0000004400a87308 */ /* 0x000fe20000002400 */
[----:B------:R-:W1:Y:S02]  /*2cf0*/  LDSM.16.M88.4 R56, [R212+0x3800] ;  /* 0x00380000d438783b */ /* 0x000e640000000200 */
[----:B------:R-:W-:Y:S02]  /*2d00*/  HMMA.16816.F32 R88, R40, R26, R88 ;  /* 0x0000001a2858723c */ /* 0x000fe40000001858 */
[----:B------:R-:W3:Y:S03]  /*2d10*/  LDSM.16.M88.4 R24, [R225+0x6800] ;  /* 0x00680000e118783b */ /* 0x000ee60000000200 */
[----:B------:R-:W5:Y:S01]  /*2d20*/  MUFU.TANH R96, R96 ;  /* 0x0000006000607308 */ /* 0x000f620000002400 */
[----:B------:R-:W-:Y:S06]  /*2d30*/  HMMA.16816.F32 R16, R28, R54, R16 ;  /* 0x000000361c10723c */ /* 0x000fec0000001810 */
[----:B------:R-:W-:Y:S01]  /*2d40*/  HMMA.16816.F32 R72, R48, R34, R72 ;  /* 0x000000223048723c */ /* 0x000fe20000001848 */
[----:B------:R-:W4:Y:S01]  /*2d50*/  LDSM.16.M88.4 R32, [R7+0xb000] ;  /* 0x00b000000720783b */ /* 0x000f220000000200 */
[----:B------:R-:W5:Y:S04]  /*2d60*/  MUFU.TANH R97, R97 ;  /* 0x0000006100617308 */ /* 0x000f680000002400 */
[----:B--2---:R-:W-:Y:S01]  /*2d70*/  HMMA.16816.F32 R76, R40, R20, R76 ;  /* 0x00000014284c723c */ /* 0x004fe2000000184c */
[----:B------:R-:W-:Y:S01]  /*2d80*/  FMUL.FTZ R65, R116, UR4 ;  /* 0x0000000474417c20 */ /* 0x000fe20008410000 */
[----:B------:R-:W-:Y:S01]  /*2d90*/  FMUL.FTZ R118, R118, UR4 ;  /* 0x0000000476767c20 */ /* 0x000fe20008410000 */
[----:B------:R-:W-:Y:S01]  /*2da0*/  FMUL.FTZ R66, R119, UR4 ;  /* 0x0000000477427c20 */ /* 0x000fe20008410000 */
[----:B------:R-:W2:Y:S01]  /*2db0*/  MUFU.TANH R170, R101 ;  /* 0x0000006500aa7308 */ /* 0x000ea20000002400 */
[----:B------:R-:W-:Y:S01]  /*2dc0*/  FMUL.FTZ R117, R117, UR4 ;  /* 0x0000000475757c20 */ /* 0x000fe20008410000 */
[----:B------:R-:W-:Y:S01]  /*2dd0*/  HMMA.16816.F32 R60, R84, R44, R60 ;  /* 0x0000002c543c723c */ /* 0x000fe2000000183c */
[----:B------:R-:W-:Y:S01]  /*2de0*/  SHF.R.S32.HI R21, RZ, 0x1f, R236 ;  /* 0x0000001fff157819 */ /* 0x000fe200000114ec */
[----:B------:R-:W-:-:S02]  /*2df0*/  IMAD.SHL.U32 R20, R37, 0x2, RZ ;  /* 0x0000000225147824 */ /* 0x000fc400078e00ff */
[----:B------:R-:W-:Y:S01]  /*2e00*/  FMUL.FTZ R88, R88, UR4 ;  /* 0x0000000458587c20 */ /* 0x000fe20008410000 */
[----:B------:R-:W-:Y:S01]  /*2e10*/  FMUL.FTZ R90, R90, UR4 ;  /* 0x000000045a5a7c20 */ /* 0x000fe20008410000 */
[----:B------:R-:W-:Y:S01]  /*2e20*/  LEA.HI R236, R21, R236, RZ, 0x2 ;  /* 0x000000ec15ec7211 */ /* 0x000fe200078f10ff */
[----:B------:R-:W-:Y:S01]  /*2e30*/  HMMA.16816.F32 R16, R84, R46, R16 ;  /* 0x0000002e5410723c */ /* 0x000fe20000001810 */
[----:B------:R-:W5:Y:S01]  /*2e40*/  LDSM.16.M88.4 R44, [R212+0x6800] ;  /* 0x00680000d42c783b */ /* 0x000f620000000200 */
[----:B------:R-:W2:Y:S01]  /*2e50*/  MUFU.TANH R169, R103 ;  /* 0x0000006700a97308 */ /* 0x000ea20000002400 */
[----:B------:R-:W-:Y:S01]  /*2e60*/  SHF.R.S32.HI R236, RZ, 0x2, R236 ;  /* 0x00000002ffec7819 */ /* 0x000fe200000114ec */
[----:B------:R-:W-:Y:S01]  /*2e70*/  FMUL.FTZ R67, R89, UR4 ;  /* 0x0000000459437c20 */ /* 0x000fe20008410000 */
[----:B------:R-:W-:Y:S01]  /*2e80*/  FMUL.FTZ R91, R91, UR4 ;  /* 0x000000045b5b7c20 */ /* 0x000fe20008410000 */
[----:B------:R-:W-:Y:S01]  /*2e90*/  HMMA.16816.F32 R72, R40, R22, R72 ;  /* 0x000000162848723c */ /* 0x000fe20000001848 */
[----:B------:R-:W-:-:S03]  /*2ea0*/  IADD3 R21, R129, 0x1, R236 ;  /* 0x0000000181157810 */ /* 0x000fc60007ffe0ec */
[----:B------:R2:W2:Y:S01]  /*2eb0*/  MUFU.TANH R167, R70 ;  /* 0x0000004600a77308 */ /* 0x0004a20000002400 */
[----:B------:R-:W-:Y:S01]  /*2ec0*/  IADD3 R21, R6, -UR17, R21 ;  /* 0x8000001106157c10 */ /* 0x000fe2000fffe015 */
[----:B-1----:R-:W-:Y:S01]  /*2ed0*/  HMMA.16816.F32 R104, R8, R56, R104 ;  /* 0x000000380868723c */ /* 0x002fe20000001868 */
[----:B------:R-:W-:Y:S01]  /*2ee0*/  FMUL.FTZ R76, R76, UR4 ;  /* 0x000000044c4c7c20 */ /* 0x000fe20008410000 */
[----:B------:R-:W-:Y:S01]  /*2ef0*/  FMUL.FTZ R78, R78, UR4 ;  /* 0x000000044e4e7c20 */ /* 0x000fe20008410000 */
[----:B------:R-:W-:Y:S01]  /*2f00*/  FMUL.FTZ R77, R77, UR4 ;  /* 0x000000044d4d7c20 */ /* 0x000fe20008410000 */
[----:B------:R-:W-:Y:S02]  /*2f10*/  VIADD R21, R21, UR16 ;  /* 0x0000001015157c36 */ /* 0x000fe40008000000 */
[----:B------:R-:W-:Y:S01]  /*2f20*/  FMUL.FTZ R79, R79, UR4 ;  /* 0x000000044f4f7c20 */ /* 0x000fe20008410000 */
[----:B---3--:R-:W-:Y:S01]  /*2f30*/  HMMA.16816.F32 R60, R48, R24, R60 ;  /* 0x00000018303c723c */ /* 0x008fe2000000183c */
[----:B------:R-:W-:Y:S01]  /*2f40*/  LOP3.LUT R57, R53, 0x6, R20, 0xf8, !PT ;  /* 0x0000000635397812 */ /* 0x000fe200078ef814 */
[----:B------:R-:W-:Y:S01]  /*2f50*/  FMUL.FTZ R56, R69, UR4 ;  /* 0x0000000445387c20 */ /* 0x000fe20008410000 */
[C---:B------:R-:W-:Y:S01]  /*2f60*/  VIMNMX R54, R21.reuse, R6, PT ;  /* 0x0000000615367248 */ /* 0x040fe20003fe0100 */
[----:B------:R-:W-:Y:S01]  /*2f70*/  MUFU.TANH R64, R64 ;  /* 0x0000004000407308 */ /* 0x000fe20000002400 */
[----:B------:R-:W-:Y:S01]  /*2f80*/  VIADDMNMX R6, R21, 0x8, R6, PT ;  /* 0x0000000815067846 */ /* 0x000fe20003800106 */
[C---:B------:R-:W-:Y:S01]  /*2f90*/  VIADD R37, R57.reuse, 0xffffff81 ;  /* 0xffffff8139257836 */ /* 0x040fe20000000000 */
[----:B------:R-:W1:Y:S01]  /*2fa0*/  LDSM.16.M88.4 R20, [R227+0x7000] ;  /* 0x00700000e314783b */ /* 0x000e620000000200 */
[----:B------:R-:W-:Y:S01]  /*2fb0*/  VIADD R25, R57, 0xffffff80 ;  /* 0xffffff8039197836 */ /* 0x000fe20000000000 */
[----:B----4-:R-:W-:Y:S02]  /*2fc0*/  HMMA.16816.F32 R12, R28, R32, R12 ;  /* 0x000000201c0c723c */ /* 0x010fe4000000180c */
[-C--:B------:R-:W-:Y:S01]  /*2fd0*/  ISETP.GE.AND P2, PT, R37, R54.reuse, PT ;  /* 0x000000362500720c */ /* 0x080fe20003f46270 */
[----:B------:R-:W-:Y:S01]  /*2fe0*/  FMUL.FTZ R72, R72, UR4 ;  /* 0x0000000448487c20 */ /* 0x000fe20008410000 */
[----:B------:R-:W-:Y:S01]  /*2ff0*/  ISETP.GE.AND P5, PT, R25, R54, PT ;  /* 0x000000361900720c */ /* 0x000fe20003fa6270 */
[----:B------:R-:W-:Y:S01]  /*3000*/  FMUL.FTZ R73, R73, UR4 ;  /* 0x0000000449497c20 */ /* 0x000fe20008410000 */
[-C--:B------:R-:W-:Y:S01]  /*3010*/  ISETP.GE.AND P4, PT, R25, R6.reuse, PT ;  /* 0x000000061900720c */ /* 0x080fe20003f86270 */
[----:B------:R-:W-:Y:S01]  /*3020*/  VIADD R25, R57, 0xffffff88 ;  /* 0xffffff8839197836 */ /* 0x000fe20000000000 */
[----:B------:R-:W-:Y:S01]  /*3030*/  ISETP.GE.AND P1, PT, R37, R6, PT ;  /* 0x000000062500720c */ /* 0x000fe20003f26270 */
[----:B------:R-:W-:Y:S01]  /*3040*/  HMMA.16816.F32 R92, R8, R58, R92 ;  /* 0x0000003a085c723c */ /* 0x000fe2000000185c */
[----:B------:R-:W-:Y:S01]  /*3050*/  FSEL R120, R120, -INF , !P2 ;  /* 0xff80000078787808 */ /* 0x000fe20005000000 */
[----:B------:R-:W-:Y:S01]  /*3060*/  VIADD R33, R57, 0xffffff91 ;  /* 0xffffff9139217836 */ /* 0x000fe20000000000 */
[C---:B------:R-:W-:Y:S01]  /*3070*/  ISETP.GE.AND P0, PT, R25.reuse, R54, PT ;  /* 0x000000361900720c */ /* 0x040fe20003f06270 */
[----:B------:R3:W-:Y:S01]  /*3080*/  MUFU.TANH R156, R72 ;  /* 0x00000048009c7308 */ /* 0x0007e20000002400 */
[----:B------:R-:W-:Y:S01]  /*3090*/  ISETP.GE.AND P3, PT, R25, R6, PT ;  /* 0x000000061900720c */ /* 0x000fe20003f66270 */
[C---:B------:R-:W-:Y:S01]  /*30a0*/  VIADD R25, R57.reuse, 0xffffff90 ;  /* 0xffffff9039197836 */ /* 0x040fe20000000000 */
[----:B------:R-:W-:Y:S01]  /*30b0*/  FSEL R59, R122, -INF , !P1 ;  /* 0xff8000007a3b7808 */ /* 0x000fe20004800000 */
[----:B------:R-:W-:Y:S01]  /*30c0*/  VIADD R9, R57, 0xffffff89 ;  /* 0xffffff8939097836 */ /* 0x000fe20000000000 */
[----:B------:R-:W-:Y:S01]  /*30d0*/  FSEL R0, R0, -INF , !P5 ;  /* 0xff80000000007808 */ /* 0x000fe20006800000 */
[----:B------:R-:W-:Y:S01]  /*30e0*/  HMMA.16816.F32 R16, R48, R26, R16 ;  /* 0x0000001a3010723c */ /* 0x000fe20000001810 */
[----:B------:R-:W-:Y:S01]  /*30f0*/  FSEL R121, R121, -INF , !P4 ;  /* 0xff80000079797808 */ /* 0x000fe20006000000 */
[----:B------:R4:W-:Y:S01]  /*3100*/  MUFU.TANH R154, R73 ;  /* 0x00000049009a7308 */ /* 0x0009e20000002400 */
[----:B------:R-:W-:Y:S01]  /*3110*/  ISETP.GE.AND P2, PT, R25, R54, PT ;  /* 0x000000361900720c */ /* 0x000fe20003f46270 */
[----:B------:R-:W-:Y:S01]  /*3120*/  FMUL.FTZ R71, R75, UR4 ;  /* 0x000000044b477c20 */ /* 0x000fe20008410000 */
[----:B------:R-:W-:Y:S01]  /*3130*/  ISETP.GE.AND P1, PT, R25, R6, PT ;  /* 0x000000061900720c */ /* 0x000fe20003f26270 */
[----:B-----5:R-:W-:Y:S01]  /*3140*/  HMMA.16816.F32 R60, R40, R44, R60 ;  /* 0x0000002c283c723c */ /* 0x020fe2000000183c */
[C---:B------:R-:W-:Y:S01]  /*3150*/  ISETP.GE.AND P5, PT, R9.reuse, R54, PT ;  /* 0x000000360900720c */ /* 0x040fe20003fa6270 */
[----:B------:R5:W3:Y:S01]  /*3160*/  LDSM.16.M88.4 R24, [R7+0xb800] ;  /* 0x00b800000718783b */ /* 0x000ae20000000200 */
[----:B------:R-:W-:Y:S01]  /*3170*/  ISETP.GE.AND P4, PT, R9, R6, PT ;  /* 0x000000060900720c */ /* 0x000fe20003f86270 */
[----:B------:R-:W4:Y:S01]  /*3180*/  MUFU.TANH R56, R56 ;  /* 0x0000003800387308 */ /* 0x000f220000002400 */
[----:B------:R-:W-:Y:S01]  /*3190*/  FSEL R80, R80, -INF , !P0 ;  /* 0xff80000050507808 */ /* 0x000fe20004000000 */
[----:B------:R-:W4:Y:S01]  /*31a0*/  LDSM.16.M88.4 R8, [R225+0x7000] ;  /* 0x00700000e108783b */ /* 0x000f220000000200 */
[----:B------:R-:W-:Y:S01]  /*31b0*/  HMMA.16816.F32 R108, R28, R34, R108 ;  /* 0x000000221c6c723c */ /* 0x000fe2000000186c */
[----:B------:R-:W-:Y:S01]  /*31c0*/  FSEL R123, R123, -INF , !P3 ;  /* 0xff8000007b7b7808 */ /* 0x000fe20005800000 */
[----:B--2---:R-:W-:Y:S01]  /*31d0*/  FMUL.FTZ R70, R74, UR4 ;  /* 0x000000044a467c20 */ /* 0x004fe20008410000 */
[----:B------:R-:W-:-:S02]  /*31e0*/  ISETP.GE.AND P0, PT, R33, R54, PT ;  /* 0x000000362100720c */ /* 0x000fc40003f06270 */
[----:B------:R-:W-:Y:S01]  /*31f0*/  ISETP.GE.AND P3, PT, R33, R6, PT ;  /* 0x000000062100720c */ /* 0x000fe20003f66270 */
[----:B-1----:R-:W-:Y:S01]  /*3200*/  HMMA.16816.F32 R12, R84, R20, R12 ;  /* 0x00000014540c723c */ /* 0x002fe2000000180c */
[----:B------:R-:W-:Y:S01]  /*3210*/  VIADD R33, R57, 0xffffff98 ;  /* 0xffffff9839217836 */ /* 0x000fe20000000000 */
[----:B------:R-:W-:Y:S01]  /*3220*/  FSEL R58, R83, -INF , !P2 ;  /* 0xff800000533a7808 */ /* 0x000fe20005000000 */
[----:B------:R-:W-:Y:S01]  /*3230*/  MUFU.TANH R65, R65 ;  /* 0x0000004100417308 */ /* 0x000fe20000002400 */
[----:B------:R-:W-:Y:S02]  /*3240*/  FSEL R55, R96, -INF , !P1 ;  /* 0xff80000060377808 */ /* 0x000fe40004800000 */
[----:B------:R-:W-:Y:S01]  /*3250*/  HMMA.16816.F32 R44, R40, R46, R16 ;  /* 0x0000002e282c723c */ /* 0x000fe20000001810 */
[----:B------:R-:W1:Y:S01]  /*3260*/  LDSM.16.M88.4 R16, [R227+0x7800] ;  /* 0x00780000e310783b */ /* 0x000e620000000200 */
[----:B------:R-:W-:Y:S01]  /*3270*/  FSEL R68, R81, -INF , !P5 ;  /* 0xff80000051447808 */ /* 0x000fe20006800000 */
[C---:B------:R-:W-:Y:S01]  /*3280*/  VIADD R21, R57.reuse, 0xffffffa1 ;  /* 0xffffffa139157836 */ /* 0x040fe20000000000 */
[----:B------:R-:W-:Y:S01]  /*3290*/  FSEL R69, R112, -INF , !P4 ;  /* 0xff80000070457808 */ /* 0x000fe20006000000 */
[----:B------:R-:W2:Y:S01]  /*32a0*/  MUFU.TANH R163, R118 ;  /* 0x0000007600a37308 */ /* 0x000ea20000002400 */
[----:B-----5:R-:W-:Y:S01]  /*32b0*/  VIADD R7, R57, 0xffffff99 ;  /* 0xffffff9939077836 */ /* 0x020fe20000000000 */
[C---:B------:R-:W-:Y:S01]  /*32c0*/  ISETP.GE.AND P5, PT, R33.reuse, R54, PT ;  /* 0x000000362100720c */ /* 0x040fe20003fa6270 */
[----:B------:R-:W-:Y:S01]  /*32d0*/  FMUL.FTZ R160, R60, UR4 ;  /* 0x000000043ca07c20 */ /* 0x000fe20008410000 */
[----:B------:R-:W-:Y:S01]  /*32e0*/  ISETP.GE.AND P4, PT, R33, R6, PT ;  /* 0x000000062100720c */ /* 0x000fe20003f86270 */
[----:B------:R-:W-:Y:S01]  /*32f0*/  FMUL.FTZ R62, R62, UR4 ;  /* 0x000000043e3e7c20 */ /* 0x000fe20008410000 */
[C---:B------:R-:W-:Y:S01]  /*3300*/  ISETP.GE.AND P2, PT, R7.reuse, R54, PT ;  /* 0x000000360700720c */ /* 0x040fe20003f46270 */
[----:B------:R-:W5:Y:S01]  /*3310*/  LDSM.16.M88.4 R32, [R212+0x7000] ;  /* 0x00700000d420783b */ /* 0x000f620000000200 */
[----:B------:R-:W-:Y:S01]  /*3320*/  ISETP.GE.AND P1, PT, R7, R6, PT ;  /* 0x000000060700720c */ /* 0x000fe20003f26270 */
[----:B------:R-:W-:Y:S01]  /*3330*/  VIADD R7, R57, 0xffffffa0 ;  /* 0xffffffa039077836 */ /* 0x000fe20000000000 */
[----:B------:R-:W-:Y:S01]  /*3340*/  FSEL R82, R82, -INF , !P0 ;  /* 0xff80000052527808 */ /* 0x000fe20004000000 */
[----:B------:R-:W-:Y:S01]  /*3350*/  HMMA.16816.F32 R108, R84, R22, R108 ;  /* 0x00000016546c723c */ /* 0x000fe2000000186c */
[----:B------:R-:W-:Y:S01]  /*3360*/  FSEL R97, R97, -INF , !P3 ;  /* 0xff80000061617808 */ /* 0x000fe20005800000 */
[----:B------:R-:W2:Y:S01]  /*3370*/  MUFU.TANH R166, R117 ;  /* 0x0000007500a67308 */ /* 0x000ea20000002400 */
[----:B------:R-:W-:Y:S01]  /*3380*/  ISETP.GE.AND P0, PT, R7, R54, PT ;  /* 0x000000360700720c */ /* 0x000fe20003f06270 */
[----:B------:R-:W-:Y:S01]  /*3390*/  FMUL.FTZ R60, R61, UR4 ;  /* 0x000000043d3c7c20 */ /* 0x000fe20008410000 */
[----:B------:R-:W-:Y:S01]  /*33a0*/  ISETP.GE.AND P3, PT, R7, R6, PT ;  /* 0x000000060700720c */ /* 0x000fe20003f66270 */
[----:B------:R-:W-:Y:S01]  /*33b0*/  FMUL.FTZ R63, R63, UR4 ;  /* 0x000000043f3f7c20 */ /* 0x000fe20008410000 */
[----:B---3--:R-:W-:Y:S01]  /*33c0*/  HMMA.16816.F32 R104, R28, R24, R104 ;  /* 0x000000181c68723c */ /* 0x008fe20000001868 */
[----:B------:R-:W-:Y:S01]  /*33d0*/  FSEL R72, R113, -INF , !P5 ;  /* 0xff80000071487808 */ /* 0x000fe20006800000 */
[----:B------:R-:W-:Y:S01]  /*33e0*/  FMUL.FTZ R159, R46, UR4 ;  /* 0x000000042e9f7c20 */ /* 0x000fe20008410000 */
[----:B------:R-:W-:Y:S01]  /*33f0*/  FSEL R7, R99, -INF , !P4 ;  /* 0xff80000063077808 */ /* 0x000fe20006000000 */
[----:B------:R-:W3:Y:S01]  /*3400*/  MUFU.TANH R66, R66 ;  /* 0x0000004200427308 */ /* 0x000ee20000002400 */
[----:B------:R-:W-:Y:S01]  /*3410*/  FSEL R98, R98, -INF , !P2 ;  /* 0xff80000062627808 */ /* 0x000fe20005000000 */
[----:B----4-:R-:W-:Y:S01]  /*3420*/  HMMA.16816.F32 R12, R48, R8, R12 ;  /* 0x00000008300c723c */ /* 0x010fe2000000180c */
[----:B------:R-:W-:Y:S01]  /*3430*/  FSEL R73, R114, -INF , !P1 ;  /* 0xff80000072497808 */ /* 0x000fe20004800000 */
[----:B------:R-:W-:Y:S01]  /*3440*/  FMUL.FTZ R44, R44, UR4 ;  /* 0x000000042c2c7c20 */ /* 0x000fe20008410000 */
[----:B------:R-:W-:Y:S01]  /*3450*/  ISETP.GE.AND P5, PT, R21, R54, PT ;  /* 0x000000361500720c */ /* 0x000fe20003fa6270 */
[----:B------:R-:W-:Y:S01]  /*3460*/  FMUL.FTZ R45, R45, UR4 ;  /* 0x000000042d2d7c20 */ /* 0x000fe20008410000 */
[----:B------:R-:W-:Y:S01]  /*3470*/  ISETP.GE.AND P4, PT, R21, R6, PT ;  /* 0x000000061500720c */ /* 0x000fe20003f86270 */
[----:B------:R-:W-:Y:S01]  /*3480*/  HMMA.16816.F32 R92, R28, R26, R92 ;  /* 0x0000001a1c5c723c */ /* 0x000fe2000000185c */
[----:B------:R-:W-:Y:S01]  /*3490*/  VIADD R9, R57, 0xffffffa8 ;  /* 0xffffffa839097836 */ /* 0x000fe20000000000 */
[----:B------:R-:W4:Y:S01]  /*34a0*/  LDSM.16.M88.4 R20, [R225+0x7800] ;  /* 0x00780000e114783b */ /* 0x000f220000000200 */
[----:B------:R-:W-:Y:S01]  /*34b0*/  FSEL R52, R100, -INF , !P0 ;  /* 0xff80000064347808 */ /* 0x000fe20004000000 */
[----:B------:R-:W3:Y:S01]  /*34c0*/  MUFU.TANH R162, R88 ;  /* 0x0000005800a27308 */ /* 0x000ee20000002400 */
[----:B------:R-:W-:Y:S01]  /*34d0*/  FSEL R171, R171, -INF , !P3 ;  /* 0xff800000abab7808 */ /* 0x000fe20005800000 */
[----:B------:R-:W-:Y:S01]  /*34e0*/  HMMA.16816.F32 R108, R48, R10, R108 ;  /* 0x0000000a306c723c */ /* 0x000fe2000000186c */
[----:B------:R-:W-:Y:S01]  /*34f0*/  ISETP.GE.AND P2, PT, R9, R54, PT ;  /* 0x000000360900720c */ /* 0x000fe20003f46270 */
[----:B------:R-:W-:Y:S01]  /*3500*/  FMUL.FTZ R47, R47, UR4 ;  /* 0x000000042f2f7c20 */ /* 0x000fe20008410000 */
[----:B------:R-:W-:Y:S01]  /*3510*/  ISETP.GE.AND P1, PT, R9, R6, PT ;  /* 0x000000060900720c */ /* 0x000fe20003f26270 */
[----:B------:R-:W-:Y:S01]  /*3520*/  VIADD R9, R57, 0xffffffa9 ;  /* 0xffffffa939097836 */ /* 0x000fe20000000000 */
[----:B------:R-:W-:Y:S01]  /*3530*/  FSEL R170, R170, -INF , !P5 ;  /* 0xff800000aaaa7808 */ /* 0x000fe20006800000 */
[----:B-1----:R-:W-:Y:S01]  /*3540*/  HMMA.16816.F32 R104, R84, R16, R104 ;  /* 0x000000105468723c */ /* 0x002fe20000001868 */
[----:B------:R-:W-:Y:S01]  /*3550*/  FSEL R169, R169, -INF , !P4 ;  /* 0xff800000a9a97808 */ /* 0x000fe20006000000 */
[----:B------:R-:W1:Y:S01]  /*3560*/  MUFU.TANH R151, R90 ;  /* 0x0000005a00977308 */ /* 0x000e620000002400 */
[----:B------:R-:W-:-:S02]  /*3570*/  ISETP.GE.AND P0, PT, R9, R54, PT ;  /* 0x000000360900720c */ /* 0x000fc40003f06270 */
[----:B------:R-:W-:Y:S01]  /*3580*/  ISETP.GE.AND P3, PT, R9, R6, PT ;  /* 0x000000060900720c */ /* 0x000fe20003f66270 */
[----:B------:R-:W-:Y:S01]  /*3590*/  VIADD R9, R57, 0xffffffb0 ;  /* 0xffffffb039097836 */ /* 0x000fe20000000000 */
[----:B------:R-:W-:Y:S01]  /*35a0*/  FSEL R168, R168, -INF , !P2 ;  /* 0xff800000a8a87808 */ /* 0x000fe20005000000 */
[----:B-----5:R-:W-:Y:S01]  /*35b0*/  HMMA.16816.F32 R12, R40, R32, R12 ;  /* 0x00000020280c723c */ /* 0x020fe2000000180c */
[----:B------:R-:W-:Y:S01]  /*35c0*/  FSEL R167, R167, -INF , !P1 ;  /* 0xff800000a7a77808 */ /* 0x000fe20004800000 */
[----:B------:R-:W-:Y:S01]  /*35d0*/  VIADD R17, R57, 0xffffffb9 ;  /* 0xffffffb939117836 */ /* 0x000fe20000000000 */
[C---:B------:R-:W-:Y:S01]  /*35e0*/  ISETP.GE.AND P5, PT, R9.reuse, R54, PT ;  /* 0x000000360900720c */ /* 0x040fe20003fa6270 */
[----:B------:R5:W-:Y:S01]  /*35f0*/  MUFU.TANH R32, R44 ;  /* 0x0000002c00207308 */ /* 0x000be20000002400 */
[----:B------:R-:W-:Y:S01]  /*3600*/  ISETP.GE.AND P4, PT, R9, R6, PT ;  /* 0x000000060900720c */ /* 0x000fe20003f86270 */
[----:B------:R-:W-:Y:S01]  /*3610*/  VIADD R9, R57, 0xffffffb1 ;  /* 0xffffffb139097836 */ /* 0x000fe20000000000 */
[----:B------:R-:W-:Y:S01]  /*3620*/  FSEL R46, R56, -INF , !P0 ;  /* 0xff800000382e7808 */ /* 0x000fe20004000000 */
[----:B------:R-:W-:Y:S01]  /*3630*/  HMMA.16816.F32 R92, R84, R18, R92 ;  /* 0x00000012545c723c */ /* 0x000fe2000000185c */
[----:B------:R-:W-:-:S02]  /*3640*/  FSEL R37, R64, -INF , !P3 ;  /* 0xff80000040257808 */ /* 0x000fc40005800000 */
[C---:B------:R-:W-:Y:S01]  /*3650*/  ISETP.GE.AND P2, PT, R9.reuse, R54, PT ;  /* 0x000000360900720c */ /* 0x040fe20003f46270 */
[----:B------:R-:W1:Y:S01]  /*3660*/  MUFU.TANH R67, R67 ;  /* 0x0000004300437308 */ /* 0x000e620000002400 */
[-C--:B------:R-:W-:Y:S01]  /*3670*/  ISETP.GE.AND P1, PT, R9, R6.reuse, PT ;  /* 0x000000060900720c */ /* 0x080fe20003f26270 */
[----:B------:R-:W-:Y:S01]  /*3680*/  VIADD R9, R57, 0xffffffb8 ;  /* 0xffffffb839097836 */ /* 0x000fe20000000000 */
[----:B--2---:R-:W-:Y:S01]  /*3690*/  FSEL R163, R163, -INF , !P4 ;  /* 0xff800000a3a37808 */ /* 0x004fe20006000000 */
[----:B------:R-:W-:Y:S01]  /*36a0*/  HMMA.16816.F32 R108, R40, R34, R108 ;  /* 0x00000022286c723c */ /* 0x000fe2000000186c */
[----:B------:R-:W-:Y:S02]  /*36b0*/  ISETP.GE.AND P4, PT, R17, R6, PT ;  /* 0x000000061100720c */ /* 0x000fe40003f86270 */
[C---:B------:R-:W-:Y:S01]  /*36c0*/  ISETP.GE.AND P0, PT, R9.reuse, R54, PT ;  /* 0x000000360900720c */ /* 0x040fe20003f06270 */
[----:B------:R-:W2:Y:S01]  /*36d0*/  MUFU.TANH R149, R91 ;  /* 0x0000005b00957308 */ /* 0x000ea20000002400 */
[----:B------:R-:W-:Y:S01]  /*36e0*/  ISETP.GE.AND P3, PT, R9, R6, PT ;  /* 0x000000060900720c */ /* 0x000fe20003f66270 */
[C---:B----4-:R-:W-:Y:S01]  /*36f0*/  HMMA.16816.F32 R104, R48.reuse, R20, R104 ;  /* 0x000000143068723c */ /* 0x050fe20000001868 */
[----:B------:R-:W4:Y:S01]  /*3700*/  LDSM.16.M88.4 R8, [R212+0x7800] ;  /* 0x00780000d408783b */ /* 0x000f220000000200 */
[----:B-----5:R-:W-:Y:S01]  /*3710*/  FSEL R44, R65, -INF , !P5 ;  /* 0xff800000412c7808 */ /* 0x020fe20006800000 */
[----:B------:R-:W-:Y:S01]  /*3720*/  FMUL.FTZ R150, R13, UR4 ;  /* 0x000000040d967c20 */ /* 0x000fe20008410000 */
[-C--:B------:R-:W-:Y:S01]  /*3730*/  ISETP.GE.AND P5, PT, R17, R54.reuse, PT ;  /* 0x000000361100720c */ /* 0x080fe20003fa6270 */
[C---:B------:R-:W-:Y:S01]  /*3740*/  VIADD R17, R57.reuse, 0xffffffc0 ;  /* 0xffffffc039117836 */ /* 0x040fe20000000000 */
[----:B------:R-:W5:Y:S01]  /*3750*/  MUFU.TANH R148, R76 ;  /* 0x0000004c00947308 */ /* 0x000f620000002400 */
[----:B------:R-:W-:Y:S01]  /*3760*/  FSEL R166, R166, -INF , !P2 ;  /* 0xff800000a6a67808 */ /* 0x000fe20005000000 */
[----:B------:R-:W-:Y:S01]  /*3770*/  VIADD R13, R57, 0xffffffc8 ;  /* 0xffffffc8390d7836 */ /* 0x000fe20000000000 */
[----:B---3--:R-:W-:Y:S01]  /*3780*/  FSEL R39, R66, -INF , !P1 ;  /* 0xff80000042277808 */ /* 0x008fe20004800000 */
[----:B------:R-:W-:Y:S01]  /*3790*/  HMMA.16816.F32 R92, R48, R22, R92 ;  /* 0x00000016305c723c */ /* 0x000fe2000000185c */
[C---:B------:R-:W-:Y:S01]  /*37a0*/  ISETP.GE.AND P2, PT, R17.reuse, R54, PT ;  /* 0x000000361100720c */ /* 0x040fe20003f46270 */
[----:B------:R-:W-:Y:S01]  /*37b0*/  FMUL.FTZ R12, R12, UR4 ;  /* 0x000000040c0c7c20 */ /* 0x000fe20008410000 */
[----:B------:R-:W-:Y:S01]  /*37c0*/  ISETP.GE.AND P1, PT, R17, R6, PT ;  /* 0x000000061100720c */ /* 0x000fe20003f26270 */
[----:B------:R-:W3:Y:S01]  /*37d0*/  MUFU.TANH R153, R78 ;  /* 0x0000004e00997308 */ /* 0x000ee20000002400 */
[----:B------:R-:W-:Y:S01]  /*37e0*/  VIADD R17, R57, 0xffffffc1 ;  /* 0xffffffc139117836 */ /* 0x000fe20000000000 */
[----:B------:R-:W-:Y:S01]  /*37f0*/  FSEL R162, R162, -INF , !P0 ;  /* 0xff800000a2a27808 */ /* 0x000fe20004000000 */
[----:B------:R-:W-:Y:S01]  /*3800*/  FMUL.FTZ R14, R14, UR4 ;  /* 0x000000040e0e7c20 */ /* 0x000fe20008410000 */
[----:B-1----:R-:W-:Y:S01]  /*3810*/  FSEL R151, R151, -INF , !P3 ;  /* 0xff80000097977808 */ /* 0x002fe20005800000 */
[----:B------:R-:W-:Y:S01]  /*3820*/  FMUL.FTZ R108, R108, UR4 ;  /* 0x000000046c6c7c20 */ /* 0x000fe20008410000 */
[----:B------:R-:W-:Y:S01]  /*3830*/  ISETP.GE.AND P0, PT, R17, R54, PT ;  /* 0x000000361100720c */ /* 0x000fe20003f06270 */
[----:B------:R-:W-:Y:S01]  /*3840*/  FMUL.FTZ R15, R15, UR4 ;  /* 0x000000040f0f7c20 */ /* 0x000fe20008410000 */
[----:B------:R-:W1:Y:S01]  /*3850*/  MUFU.TANH R71, R71 ;  /* 0x0000004700477308 */ /* 0x000e620000002400 */
[----:B------:R-:W-:Y:S01]  /*3860*/  ISETP.GE.AND P3, PT, R17, R6, PT ;  /* 0x000000061100720c */ /* 0x000fe20003f66270 */
[----:B------:R-:W-:Y:S01]  /*3870*/  VIADD R17, R57, 0xffffffc9 ;  /* 0xffffffc939117836 */ /* 0x000fe20000000000 */
[----:B------:R-:W-:Y:S01]  /*3880*/  FSEL R38, R67, -INF , !P5 ;  /* 0xff80000043267808 */ /* 0x000fe20006800000 */
[----:B------:R-:W-:Y:S01]  /*3890*/  FMUL.FTZ R110, R110, UR4 ;  /* 0x000000046e6e7c20 */ /* 0x000fe20008410000 */
[----:B--2---:R-:W-:Y:S01]  /*38a0*/  FSEL R149, R149, -INF , !P4 ;  /* 0xff80000095957808 */ /* 0x004fe20006000000 */
[----:B------:R-:W-:Y:S01]  /*38b0*/  FMUL.FTZ R109, R109, UR4 ;  /* 0x000000046d6d7c20 */ /* 0x000fe20008410000 */
[----:B-----5:R-:W-:Y:S01]  /*38c0*/  FSEL R148, R148, -INF , !P2 ;  /* 0xff80000094947808 */ /* 0x020fe20005000000 */
[----:B------:R-:W2:Y:S01]  /*38d0*/  MUFU.TANH R158, R77 ;  /* 0x0000004d009e7308 */ /* 0x000ea20000002400 */
[----:B---3--:R-:W-:Y:S01]  /*38e0*/  FSEL R153, R153, -INF , !P1 ;  /* 0xff80000099997808 */ /* 0x008fe20004800000 */
[----:B------:R-:W-:Y:S01]  /*38f0*/  FMUL.FTZ R111, R111, UR4 ;  /* 0x000000046f6f7c20 */ /* 0x000fe20008410000 */
[----:B------:R-:W-:Y:S01]  /*3900*/  ISETP.GE.AND P5, PT, R13, R54, PT ;  /* 0x000000360d00720c */ /* 0x000fe20003fa6270 */
[----:B------:R-:W-:-:S04]  /*3910*/  DEPBAR.LE SB0, 0x0 ;  /* 0x000080000000791a */ /* 0x000fc80000000000 */
[----:B------:R-:W3:Y:S01]  /*3920*/  MUFU.TANH R155, R79 ;  /* 0x0000004f009b7308 */ /* 0x000ee20000002400 */
[----:B------:R-:W-:Y:S01]  /*3930*/  ISETP.GE.AND P4, PT, R13, R6, PT ;  /* 0x000000060d00720c */ /* 0x000fe20003f86270 */
[----:B------:R-:W-:Y:S01]  /*3940*/  VIADD R13, R57, 0xffffffd0 ;  /* 0xffffffd0390d7836 */ /* 0x000fe20000000000 */
[----:B----4-:R-:W-:Y:S01]  /*3950*/  HMMA.16816.F32 R104, R40, R8, R104 ;  /* 0x000000082868723c */ /* 0x010fe20000001868 */
[C---:B------:R-:W-:Y:S02]  /*3960*/  ISETP.GE.AND P2, PT, R17.reuse, R54, PT ;  /* 0x000000361100720c */ /* 0x040fe40003f46270 */
[----:B------:R-:W-:Y:S02]  /*3970*/  ISETP.GE.AND P1, PT, R17, R6, PT ;  /* 0x000000061100720c */ /* 0x000fe40003f26270 */
[----:B------:R-:W4:Y:S01]  /*3980*/  MUFU.TANH R160, R160 ;  /* 0x000000a000a07308 */ /* 0x000f220000002400 */
[----:B------:R-:W-:Y:S01]  /*3990*/  FSEL R154, R154, -INF , !P2 ;  /* 0xff8000009a9a7808 */ /* 0x000fe20005000000 */
[----:B------:R-:W-:Y:S01]  /*39a0*/  VIADD R9, R57, 0xffffffd8 ;  /* 0xffffffd839097836 */ /* 0x000fe20000000000 */
[----:B-1----:R-:W-:-:S02]  /*39b0*/  FSEL R33, R71, -INF , !P1 ;  /* 0xff80000047217808 */ /* 0x002fc40004800000 */
[----:B--2---:R-:W-:Y:S02]  /*39c0*/  FSEL R158, R158, -INF , !P0 ;  /* 0xff8000009e9e7808 */ /* 0x004fe40004000000 */
[----:B------:R-:W-:Y:S01]  /*39d0*/  ISETP.GE.AND P2, PT, R9, R54, PT ;  /* 0x000000360900720c */ /* 0x000fe20003f46270 */
[----:B------:R-:W1:Y:S01]  /*39e0*/  MUFU.TANH R165, R62 ;  /* 0x0000003e00a57308 */ /* 0x000e620000002400 */
[----:B---3--:R-:W-:Y:S02]  /*39f0*/  FSEL R155, R155, -INF , !P3 ;  /* 0xff8000009b9b7808 */ /* 0x008fe40005800000 */
[----:B------:R-:W-:Y:S01]  /*3a00*/  ISETP.GE.AND P1, PT, R9, R6, PT ;  /* 0x000000060900720c */ /* 0x000fe20003f26270 */
[----:B------:R-:W-:Y:S01]  /*3a10*/  VIADD R9, R57, 0xffffffd9 ;  /* 0xffffffd939097836 */ /* 0x000fe20000000000 */
[C---:B------:R-:W-:Y:S02]  /*3a20*/  ISETP.GE.AND P0, PT, R13.reuse, R54, PT ;  /* 0x000000360d00720c */ /* 0x040fe40003f06270 */
[----:B------:R-:W-:Y:S01]  /*3a30*/  ISETP.GE.AND P3, PT, R13, R6, PT ;  /* 0x000000060d00720c */ /* 0x000fe20003f66270 */
[----:B------:R-:W2:Y:S01]  /*3a40*/  MUFU.TANH R159, R159 ;  /* 0x0000009f009f7308 */ /* 0x000ea20000002400 */
[----:B----4-:R-:W-:Y:S01]  /*3a50*/  FSEL R160, R160, -INF , !P0 ;  /* 0xff800000a0a07808 */ /* 0x010fe20004000000 */
[----:B------:R-:W-:Y:S01]  /*3a60*/  VIADD R13, R57, 0xffffffd1 ;  /* 0xffffffd1390d7836 */ /* 0x000fe20000000000 */
[----:B------:R-:W-:Y:S01]  /*3a70*/  ISETP.GE.AND P0, PT, R9, R54, PT ;  /* 0x000000360900720c */ /* 0x000fe20003f06270 */
[----:B------:R-:W-:Y:S01]  /*3a80*/  FMUL.FTZ R105, R105, UR4 ;  /* 0x0000000469697c20 */ /* 0x000fe20008410000 */
[----:B------:R-:W-:Y:S01]  /*3a90*/  FSEL R32, R32, -INF , !P2 ;  /* 0xff80000020207808 */ /* 0x000fe20005000000 */
[----:B------:R-:W-:Y:S01]  /*3aa0*/  FMUL.FTZ R104, R104, UR4 ;  /* 0x0000000468687c20 */ /* 0x000fe20008410000 */
[----:B------:R-:W-:Y:S01]  /*3ab0*/  FSEL R156, R156, -INF , !P5 ;  /* 0xff8000009c9c7808 */ /* 0x000fe20006800000 */
[----:B------:R-:W3:Y:S01]  /*3ac0*/  MUFU.TANH R70, R70 ;  /* 0x0000004600467308 */ /* 0x000ee20000002400 */
[----:B-1----:R-:W-:Y:S01]  /*3ad0*/  FSEL R165, R165, -INF , !P3 ;  /* 0xff800000a5a57808 */ /* 0x002fe20005800000 */
[----:B------:R-:W-:Y:S01]  /*3ae0*/  FMUL.FTZ R106, R106, UR4 ;  /* 0x000000046a6a7c20 */ /* 0x000fe20008410000 */
[----:B------:R-:W-:Y:S01]  /*3af0*/  ISETP.GE.AND P3, PT, R9, R6, PT ;  /* 0x000000060900720c */ /* 0x000fe20003f66270 */
[----:B------:R-:W-:Y:S01]  /*3b00*/  VIADD R9, R57, 0xffffffe1 ;  /* 0xffffffe139097836 */ /* 0x000fe20000000000 */
[----:B------:R-:W-:Y:S01]  /*3b10*/  ISETP.GE.AND P5, PT, R13, R54, PT ;  /* 0x000000360d00720c */ /* 0x000fe20003fa6270 */
[----:B------:R-:W-:-:S02]  /*3b20*/  FMUL.FTZ R107, R107, UR4 ;  /* 0x000000046b6b7c20 */ /* 0x000fc40008410000 */
[----:B------:R-:W1:Y:S01]  /*3b30*/  MUFU.TANH R60, R60 ;  /* 0x0000003c003c7308 */ /* 0x000e620000002400 */
[----:B--2---:R-:W-:Y:S02]  /*3b40*/  FSEL R159, R159, -INF , !P1 ;  /* 0xff8000009f9f7808 */ /* 0x004fe40004800000 */
[C---:B------:R-:W-:Y:S02]  /*3b50*/  ISETP.GE.AND P2, PT, R9.reuse, R54, PT ;  /* 0x000000360900720c */ /* 0x040fe40003f46270 */
[-C--:B------:R-:W-:Y:S02]  /*3b60*/  ISETP.GE.AND P1, PT, R9, R6.reuse, PT ;  /* 0x000000060900720c */ /* 0x080fe40003f26270 */
[----:B------:R-:W-:Y:S01]  /*3b70*/  HMMA.16816.F32 R8, R40, R10, R92 ;  /* 0x0000000a2808723c */ /* 0x000fe2000000185c */
        /* <DEDUP_REMOVED lines=9> */
[----:B------:R-:W-:Y:S01]  /*3c10*/  ISETP.GE.AND P4, PT, R13, R6, PT ;  /* 0x000000060d00720c */ /* 0x000fe20003f86270 */
[----:B------:R-:W-:-:S03]  /*3c20*/  VIADD R13, R57, 0xffffffe9 ;  /* 0xffffffe9390d7836 */ /* 0x000fc60000000000 */
[----:B------:R-:W-:Y:S01]  /*3c30*/  FMUL.FTZ R8, R8, UR4 ;  /* 0x0000000408087c20 */ /* 0x000fe20008410000 */
[----:B------:R-:W2:Y:S01]  /*3c40*/  MUFU.TANH R164, R45 ;  /* 0x0000002d00a47308 */ /* 0x000ea20000002400 */
[----:B---3--:R-:W-:Y:S01]  /*3c50*/  FSEL R152, R152, -INF , !P5 ;  /* 0xff80000098987808 */ /* 0x008fe20006800000 */
[----:B------:R-:W-:Y:S01]  /*3c60*/  FMUL.FTZ R9, R9, UR4 ;  /* 0x0000000409097c20 */ /* 0x000fe20008410000 */
[----:B------:R-:W-:Y:S01]  /*3c70*/  ISETP.GE.AND P5, PT, R13, R54, PT ;  /* 0x000000360d00720c */ /* 0x000fe20003fa6270 */
[----:B------:R-:W-:Y:S01]  /*3c80*/  FMUL.FTZ R10, R10, UR4 ;  /* 0x000000040a0a7c20 */ /* 0x000fe20008410000 */
[----:B------:R-:W-:-:S03]  /*3c90*/  FMUL.FTZ R11, R11, UR4 ;  /* 0x000000040b0b7c20 */ /* 0x000fc60008410000 */
[----:B------:R-:W-:Y:S01]  /*3ca0*/  MUFU.TANH R146, R108 ;  /* 0x0000006c00927308 */ /* 0x000fe20000002400 */
[----:B-1----:R-:W-:Y:S02]  /*3cb0*/  FSEL R147, R147, -INF , !P4 ;  /* 0xff80000093937808 */ /* 0x002fe40006000000 */
[----:B------:R-:W-:Y:S01]  /*3cc0*/  ISETP.GE.AND P4, PT, R13, R6, PT ;  /* 0x000000060d00720c */ /* 0x000fe20003f86270 */
[----:B------:R-:W-:-:S04]  /*3cd0*/  VIADD R13, R57, 0xfffffff1 ;  /* 0xfffffff1390d7836 */ /* 0x000fc80000000000 */
[----:B------:R-:W1:Y:S01]  /*3ce0*/  MUFU.TANH R157, R47 ;  /* 0x0000002f009d7308 */ /* 0x000e620000002400 */
[----:B--2---:R-:W-:-:S07]  /*3cf0*/  FSEL R164, R164, -INF , !P0 ;  /* 0xff800000a4a47808 */ /* 0x004fce0004000000 */
[----:B------:R-:W-:Y:S08]  /*3d00*/  MUFU.TANH R140, R105 ;  /* 0x00000069008c7308 */ /* 0x000ff00000002400 */
[----:B------:R2:W3:Y:S01]  /*3d10*/  MUFU.TANH R145, R15 ;  /* 0x0000000f00917308 */ /* 0x0004e20000002400 */
[----:B-1----:R-:W-:-:S07]  /*3d20*/  FSEL R157, R157, -INF , !P3 ;  /* 0xff8000009d9d7808 */ /* 0x002fce0005800000 */
[----:B------:R-:W1:Y:S08]  /*3d30*/  MUFU.TANH R143, R110 ;  /* 0x0000006e008f7308 */ /* 0x000e700000002400 */
[----:B------:R-:W4:Y:S01]  /*3d40*/  MUFU.TANH R150, R150 ;  /* 0x0000009600967308 */ /* 0x000f220000002400 */
[----:B--2---:R-:W-:Y:S01]  /*3d50*/  VIADD R15, R57, 0xffffffe8 ;  /* 0xffffffe8390f7836 */ /* 0x004fe20000000000 */
[----:B---3--:R-:W-:-:S04]  /*3d60*/  FSEL R145, R145, -INF , !P1 ;  /* 0xff80000091917808 */ /* 0x008fc80004800000 */
[C---:B------:R-:W-:Y:S02]  /*3d70*/  ISETP.GE.AND P0, PT, R15.reuse, R54, PT ;  /* 0x000000360f00720c */ /* 0x040fe40003f06270 */
[----:B------:R-:W2:Y:S01]  /*3d80*/  MUFU.TANH R144, R109 ;  /* 0x0000006d00907308 */ /* 0x000ea20000002400 */
[----:B------:R-:W-:Y:S01]  /*3d90*/  ISETP.GE.AND P3, PT, R15, R6, PT ;  /* 0x000000060f00720c */ /* 0x000fe20003f66270 */
[----:B------:R-:W-:Y:S01]  /*3da0*/  VIADD R15, R57, 0xfffffff0 ;  /* 0xfffffff0390f7836 */ /* 0x000fe20000000000 */
[----:B------:R-:W-:Y:S02]  /*3db0*/  FSEL R146, R146, -INF , !P0 ;  /* 0xff80000092927808 */ /* 0x000fe40004000000 */
[----:B------:R-:W-:Y:S02]  /*3dc0*/  ISETP.GE.AND P0, PT, R13, R54, PT ;  /* 0x000000360d00720c */ /* 0x000fe40003f06270 */
[----:B-1----:R-:W-:Y:S01]  /*3dd0*/  FSEL R143, R143, -INF , !P3 ;  /* 0xff8000008f8f7808 */ /* 0x002fe20005800000 */
[----:B------:R-:W1:Y:S01]  /*3de0*/  MUFU.TANH R141, R111 ;  /* 0x0000006f008d7308 */ /* 0x000e620000002400 */
[----:B------:R-:W-:-:S02]  /*3df0*/  FSEL R140, R140, -INF , !P0 ;  /* 0xff8000008c8c7808 */ /* 0x000fc40004000000 */
[----:B------:R-:W-:Y:S02]  /*3e00*/  ISETP.GE.AND P0, PT, R36, 0x2, PT ;  /* 0x000000022400780c */ /* 0x000fe40003f06270 */
[----:B------:R-:W-:Y:S01]  /*3e10*/  ISETP.GE.AND P3, PT, R13, R6, PT ;  /* 0x000000060d00720c */ /* 0x000fe20003f66270 */
[----:B------:R-:W-:Y:S01]  /*3e20*/  VIADD R13, R57, 0xfffffff8 ;  /* 0xfffffff8390d7836 */ /* 0x000fe20000000000 */
[----:B----4-:R-:W-:Y:S01]  /*3e30*/  FSEL R150, R150, -INF , !P2 ;  /* 0xff80000096967808 */ /* 0x010fe20005000000 */
[----:B------:R-:W3:Y:S01]  /*3e40*/  MUFU.TANH R142, R104 ;  /* 0x00000068008e7308 */ /* 0x000ee20000002400 */
[----:B------:R-:W-:Y:S01]  /*3e50*/  ISETP.GE.AND P2, PT, R15, R54, PT ;  /* 0x000000360f00720c */ /* 0x000fe20003f46270 */
[----:B------:R-:W-:Y:S01]  /*3e60*/  VIADD R57, R57, 0xfffffff9 ;  /* 0xfffffff939397836 */ /* 0x000fe20000000000 */
[----:B------:R-:W-:Y:S02]  /*3e70*/  ISETP.GE.AND P1, PT, R15, R6, PT ;  /* 0x000000060f00720c */ /* 0x000fe40003f26270 */
[----:B--2---:R-:W-:-:S02]  /*3e80*/  FSEL R144, R144, -INF , !P5 ;  /* 0xff80000090907808 */ /* 0x004fc40006800000 */
[-C--:B------:R-:W-:Y:S01]  /*3e90*/  ISETP.GE.AND P5, PT, R13, R54.reuse, PT ;  /* 0x000000360d00720c */ /* 0x080fe20003fa6270 */
[----:B------:R-:W2:Y:S01]  /*3ea0*/  MUFU.TANH R137, R106 ;  /* 0x0000006a00897308 */ /* 0x000ea20000002400 */
[----:B-1----:R-:W-:Y:S02]  /*3eb0*/  FSEL R141, R141, -INF , !P4 ;  /* 0xff8000008d8d7808 */ /* 0x002fe40006000000 */
[----:B------:R-:W-:-:S05]  /*3ec0*/  ISETP.GE.AND P4, PT, R57, R54, PT ;  /* 0x000000363900720c */ /* 0x000fca0003f86270 */
[----:B------:R-:W1:Y:S01]  /*3ed0*/  MUFU.TANH R135, R107 ;  /* 0x0000006b00877308 */ /* 0x000e620000002400 */
[----:B---3--:R-:W-:Y:S01]  /*3ee0*/  FSEL R142, R142, -INF , !P2 ;  /* 0xff8000008e8e7808 */ /* 0x008fe20005000000 */
[----:B------:R-:W-:Y:S01]  /*3ef0*/  BAR.SYNC.DEFER_BLOCKING 0x0 ;  /* 0x0000000000007b1d */ /* 0x000fe20000010000 */
[----:B------:R-:W-:-:S05]  /*3f00*/  ISETP.GE.AND P2, PT, R13, R6, PT ;  /* 0x000000060d00720c */ /* 0x000fca0003f46270 */
[----:B------:R-:W3:Y:S01]  /*3f10*/  MUFU.TANH R138, R8 ;  /* 0x00000008008a7308 */ /* 0x000ee20000002400 */
[----:B--2---:R-:W-:Y:S02]  /*3f20*/  FSEL R137, R137, -INF , !P1 ;  /* 0xff80000089897808 */ /* 0x004fe40004800000 */
[----:B------:R-:W-:-:S05]  /*3f30*/  ISETP.GE.AND P1, PT, R57, R6, PT ;  /* 0x000000063900720c */ /* 0x000fca0003f26270 */
[----:B------:R-:W2:Y:S01]  /*3f40*/  MUFU.TANH R136, R9 ;  /* 0x0000000900887308 */ /* 0x000ea20000002400 */
[----:B-1----:R-:W-:-:S07]  /*3f50*/  FSEL R135, R135, -INF , !P3 ;  /* 0xff80000087877808 */ /* 0x002fce0005800000 */
[----:B------:R-:W1:Y:S01]  /*3f60*/  MUFU.TANH R133, R10 ;  /* 0x0000000a00857308 */ /* 0x000e620000002400 */
[----:B---3--:R-:W-:-:S07]  /*3f70*/  FSEL R138, R138, -INF , !P5 ;  /* 0xff8000008a8a7808 */ /* 0x008fce0006800000 */
[----:B------:R-:W3:Y:S01]  /*3f80*/  MUFU.TANH R67, R11 ;  /* 0x0000000b00437308 */ /* 0x000ee20000002400 */
[----:B--2---:R-:W-:Y:S02]  /*3f90*/  FSEL R136, R136, -INF , !P4 ;  /* 0xff80000088887808 */ /* 0x004fe40006000000 */
[----:B-1----:R-:W-:Y:S02]  /*3fa0*/  FSEL R133, R133, -INF , !P2 ;  /* 0xff80000085857808 */ /* 0x002fe40005000000 */
[----:B---3--:R-:W-:Y:S01]  /*3fb0*/  FSEL R67, R67, -INF , !P1 ;  /* 0xff80000043437808 */ /* 0x008fe20004800000 */
        /* <DEDUP_REMOVED lines=57> */
[----:B------:R-:W-:-:S05]  /*4350*/  IMAD R5, R6, UR9, R5 ;  /* 0x0000000906057c24 */ /* 0x000fca000f8e0205 */
[----:B------:R-:W-:Y:S01]  /*4360*/  IADD3 R2, R11, R5, RZ ;  /* 0x000000050b027210 */ /* 0x000fe20007ffe0ff */
[----:B------:R-:W-:Y:S01]  /*4370*/  IMAD.MOV.U32 R5, RZ, RZ, R10 ;  /* 0x000000ffff057224 */ /* 0x000fe200078e000a */
[----:B------:R-:W-:Y:S06]  /*4380*/  BRA `(.L_x_2333) ;  /* 0x0000000000107947 */ /* 0x000fec0003800000 */
.L_x_2332:
[----:B------:R-:W-:-:S04]  /*4390*/  ULEA UR6, -UR6, URZ, 0x7 ;  /* 0x0000003f06067291 */ /* 0x000fc8000f8e393f */
[----:B------:R-:W-:Y:S02]  /*43a0*/  USHF.R.S32.HI UR4, URZ, 0x1f, UR6 ;  /* 0x0000001f3f047899 */ /* 0x000fe40008011406 */
[----:B------:R-:W-:-:S04]  /*43b0*/  MOV R5, UR6 ;  /* 0x0000000600057c02 */ /* 0x000fc80008000f00 */
[----:B------:R-:W-:-:S07]  /*43c0*/  MOV R2, UR4 ;  /* 0x0000000400027c02 */ /* 0x000fce0008000f00 */
.L_x_2333:
        /* <DEDUP_REMOVED lines=36> */
.L_x_2331:
[----:B------:R-:W-:Y:S01]  /*4610*/  FMNMX.FTZ R5, R0, R120, !PT ;  /* 0x0000007800057209 */ /* 0x000fe20007810000 */
        /* <DEDUP_REMOVED lines=79> */
[----:B------:R-:W5:Y:S04]  /*4b10*/  LDSM.16.MT88.4 R100, [R220+0xc000] ;  /* 0x00c00000dc64783b */ /* 0x000f680000004200 */
[----:B------:R-:W-:Y:S01]  /*4b20*/  LDSM.16.MT88.4 R76, [R221+0x10000] ;  /* 0x01000000dd4c783b */ /* 0x000fe20000004200 */
[----:B-1----:R-:W-:-:S03]  /*4b30*/  FMNMX.FTZ R2, R9, R2, !PT ;  /* 0x0000000209027209 */ /* 0x002fc60007810000 */
[----:B------:R-:W-:Y:S01]  /*4b40*/  LDSM.16.MT88.4 R28, [R220+0x10000] ;  /* 0x01000000dc1c783b */ /* 0x000fe20000004200 */
[C---:B------:R-:W-:Y:S01]  /*4b50*/  FSETP.NEU.FTZ.AND P1, PT, R2.reuse, -INF , PT ;  /* 0xff8000000200780b */ /* 0x040fe20003f3d000 */
[----:B------:R-:W-:Y:S02]  /*4b60*/  FMUL.FTZ R139, R2, UR4 ;  /* 0x00000004028b7c20 */ /* 0x000fe40008410000 */
[----:B------:R-:W1:Y:S03]  /*4b70*/  LDSM.16.MT88.4 R8, [R222+0xc800] ;  /* 0x00c80000de08783b */ /* 0x000e660000004200 */
[----:B------:R-:W-:Y:S01]  /*4b80*/  FSEL R139, R139, RZ, P1 ;  /* 0x000000ff8b8b7208 */ /* 0x000fe20000800000 */
[----:B------:R-:W-:Y:S04]  /*4b90*/  LDSM.16.MT88.4 R20, [R220+0xc800] ;  /* 0x00c80000dc14783b */ /* 0x000fe80000004200 */
        /* <DEDUP_REMOVED lines=8> */
[--C-:B------:R-:W-:Y:S01]  /*4c20*/  FFMA.FTZ R57, R58, UR4, -R139.reuse ;  /* 0x000000043a397c23 */ /* 0x100fe2000801088b */
[--C-:B------:R-:W-:Y:S01]  /*4c30*/  FFMA.FTZ R60, R82, UR4, -R139.reuse ;  /* 0x00000004523c7c23 */ /* 0x100fe2000801088b */
[--C-:B------:R-:W-:Y:S01]  /*4c40*/  FFMA.FTZ R56, R72, UR4, -R139.reuse ;  /* 0x0000000448387c23 */ /* 0x100fe2000801088b */
[----:B------:R-:W-:Y:S01]  /*4c50*/  FSEL R134, R134, RZ, P1 ;  /* 0x000000ff86867208 */ /* 0x000fe20000800000 */
        /* <DEDUP_REMOVED lines=13> */
[----:B------:R-:W1:Y:S01]  /*4d30*/  LDSM.16.MT88.4 R4, [R223+0x10800] ;  /* 0x01080000df04783b */ /* 0x000e620000004200 */
[--C-:B------:R-:W-:Y:S01]  /*4d40*/  FFMA.FTZ R49, R170, UR4, -R139.reuse ;  /* 0x00000004aa317c23 */ /* 0x100fe2000801088b */
[--C-:B------:R-:W-:Y:S01]  /*4d50*/  FFMA.FTZ R48, R168, UR4, -R139.reuse ;  /* 0x00000004a8307c23 */ /* 0x100fe2000801088b */
[--C-:B------:R-:W-:Y:S01]  /*4d60*/  FFMA.FTZ R50, R171, UR4, -R134.reuse ;  /* 0x00000004ab327c23 */ /* 0x100fe20008010886 */
[--C-:B------:R-:W-:Y:S01]  /*4d70*/  FFMA.FTZ R47, R169, UR4, -R134.reuse ;  /* 0x00000004a92f7c23 */ /* 0x100fe20008010886 */
[--C-:B------:R-:W-:Y:S01]  /*4d80*/  FFMA.FTZ R46, R167, UR4, -R134.reuse ;  /* 0x00000004a72e7c23 */ /* 0x100fe20008010886 */
[----:B------:R-:W3:Y:S01]  /*4d90*/  MUFU.EX2 R61, R61 ;  /* 0x0000003d003d7308 */ /* 0x000ee20000000800 */
        /* <DEDUP_REMOVED lines=24> */
[----:B------:R-:W-:Y:S01]  /*4f20*/  LDSM.16.MT88.4 R32, [R223+0x12000] ;  /* 0x01200000df20783b */ /* 0x000fe20000004200 */
[--C-:B------:R-:W-:Y:S01]  /*4f30*/  FFMA.FTZ R167, R164, UR4, -R139.reuse ;  /* 0x00000004a4a77c23 */ /* 0x100fe2000801088b */
        /* <DEDUP_REMOVED lines=10> */
[----:B------:R-:W-:Y:S01]  /*4fe0*/  FFMA.FTZ R146, R146, UR4, -R139 ;  /* 0x0000000492927c23 */ /* 0x000fe2000801088b */
[--C-:B------:R-:W-:Y:S01]  /*4ff0*/  FFMA.FTZ R144, R147, UR4, -R134.reuse ;  /* 0x0000000493907c23 */ /* 0x100fe20008010886 */
[--C-:B------:R-:W-:Y:S01]  /*5000*/  FFMA.FTZ R145, R145, UR4, -R134.reuse ;  /* 0x0000000491917c23 */ /* 0x100fe20008010886 */
[----:B------:R-:W-:Y:S01]  /*5010*/  MUFU.EX2 R57, R57 ;  /* 0x0000003900397308 */ /* 0x000fe20000000800 */
[--C-:B------:R-:W-:Y:S01]  /*5020*/  FFMA.FTZ R143, R143, UR4, -R134.reuse ;  /* 0x000000048f8f7c23 */ /* 0x100fe20008010886 */
[--C-:B------:R-:W-:Y:S01]  /*5030*/  FFMA.FTZ R150, R141, UR4, -R134.reuse ;  /* 0x000000048d967c23 */ /* 0x100fe20008010886 */
[--C-:B------:R-:W-:Y:S01]  /*5040*/  FFMA.FTZ R135, R135, UR4, -R134.reuse ;  /* 0x0000000487877c23 */ /* 0x100fe20008010886 */
[----:B------:R-:W-:Y:S01]  /*5050*/  FFMA.FTZ R133, R133, UR4, -R134 ;  /* 0x0000000485857c23 */ /* 0x000fe20008010886 */
[----:B------:R-:W-:Y:S01]  /*5060*/  FADD.FTZ R65, R132, R65 ;  /* 0x0000004184417221 */ /* 0x000fe20000010000 */
[----:B------:R-:W-:-:S02]  /*5070*/  FADD.FTZ R63, R63, R66 ;  /* 0x000000423f3f7221 */ /* 0x000fc40000010000 */
[----:B------:R-:W2:Y:S01]  /*5080*/  MUFU.EX2 R60, R60 ;  /* 0x0000003c003c7308 */ /* 0x000ea20000000800 */
[----:B---3--:R-:W-:Y:S01]  /*5090*/  F2FP.F16.F32.PACK_AB R71, R59, R62 ;  /* 0x0000003e3b47723e */ /* 0x008fe200000000ff */
[----:B------:R-:W-:Y:S01]  /*50a0*/  FADD.FTZ R64, R64, R65 ;  /* 0x0000004140407221 */ /* 0x000fe20000010000 */
[----:B------:R-:W-:-:S03]  /*50b0*/  FADD.FTZ R62, R62, R63 ;  /* 0x0000003f3e3e7221 */ /* 0x000fc60000010000 */
[----:B------:R-:W-:Y:S01]  /*50c0*/  FADD.FTZ R64, R61, R64 ;  /* 0x000000403d407221 */ /* 0x000fe20000010000 */
[----:B------:R-:W-:Y:S01]  /*50d0*/  FADD.FTZ R59, R59, R62 ;  /* 0x0000003e3b3b7221 */ /* 0x000fe20000010000 */
[C---:B------:R-:W-:Y:S01]  /*50e0*/  HMMA.16816.F32 R120, R68.reuse, R116, RZ ;  /* 0x000000744478723c */ /* 0x040fe200000018ff */
[----:B------:R-:W-:Y:S05]  /*50f0*/  MUFU.EX2 R56, R56 ;  /* 0x0000003800387308 */ /* 0x000fea0000000800 */
[----:B------:R-:W-:Y:S03]  /*5100*/  HMMA.16816.F32 R116, R68, R118, RZ ;  /* 0x000000764474723c */ /* 0x000fe600000018ff */
[----:B------:R-:W3:Y:S01]  /*5110*/  MUFU.EX2 R53, R53 ;  /* 0x0000003500357308 */ /* 0x000ee20000000800 */
[----:B--2---:R-:W-:-:S02]  /*5120*/  F2FP.F16.F32.PACK_AB R12, R60, R57 ;  /* 0x000000393c0c723e */ /* 0x004fc400000000ff */
[C---:B------:R-:W-:Y:S05]  /*5130*/  HMMA.16816.F32 R128, R68.reuse, R124, RZ ;  /* 0x0000007c4480723c */ /* 0x040fea00000018ff */
[----:B------:R-:W-:Y:S01]  /*5140*/  MUFU.EX2 R58, R58 ;  /* 0x0000003a003a7308 */ /* 0x000fe20000000800 */
[C---:B------:R-:W-:Y:S06]  /*5150*/  HMMA.16816.F32 R112, R68.reuse, R108, RZ ;  /* 0x0000006c4470723c */ /* 0x040fec00000018ff */
[----:B------:R-:W-:Y:S01]  /*5160*/  HMMA.16816.F32 R124, R68, R126, RZ ;  /* 0x0000007e447c723c */ /* 0x000fe200000018ff */
[----:B------:R-:W2:Y:S01]  /*5170*/  MUFU.EX2 R55, R55 ;  /* 0x0000003700377308 */ /* 0x000ea20000000800 */
[----:B---3--:R-:W-:-:S04]  /*5180*/  F2FP.F16.F32.PACK_AB R14, R53, R56 ;  /* 0x00000038350e723e */ /* 0x008fc800000000ff */
[C---:B------:R-:W-:Y:S03]  /*5190*/  HMMA.16816.F32 R108, R68.reuse, R110, RZ ;  /* 0x0000006e446c723c */ /* 0x040fe600000018ff */
[----:B------:R-:W-:Y:S03]  /*51a0*/  MUFU.EX2 R54, R54 ;  /* 0x0000003600367308 */ /* 0x000fe60000000800 */
[C---:B------:R-:W-:Y:S05]  /*51b0*/  HMMA.16816.F32 R96, R68.reuse, R92, RZ ;  /* 0x0000005c4460723c */ /* 0x040fea00000018ff */
[----:B------:R-:W3:Y:S01]  /*51c0*/  MUFU.EX2 R51, R51 ;  /* 0x0000003300337308 */ /* 0x000ee20000000800 */
[----:B--2---:R-:W-:Y:S01]  /*51d0*/  F2FP.F16.F32.PACK_AB R13, R55, R58 ;  /* 0x0000003a370d723e */ /* 0x004fe200000000ff */
[----:B----4-:R-:W-:Y:S01]  /*51e0*/  HMMA.16816.F32 R88, R68, R84, RZ ;  /* 0x000000544458723c */ /* 0x010fe200000018ff */
[----:B------:R-:W-:-:S04]  /*51f0*/  FADD.FTZ R58, R58, R59 ;  /* 0x0000003b3a3a7221 */ /* 0x000fc80000010000 */
[----:B------:R-:W-:Y:S01]  /*5200*/  FADD.FTZ R55, R55, R58 ;  /* 0x0000003a37377221 */ /* 0x000fe20000010000 */
[C---:B------:R-:W-:Y:S01]  /*5210*/  HMMA.16816.F32 R92, R68.reuse, R94, RZ ;  /* 0x0000005e445c723c */ /* 0x040fe200000018ff */
[----:B------:R-:W-:Y:S05]  /*5220*/  MUFU.EX2 R52, R52 ;  /* 0x0000003400347308 */ /* 0x000fea0000000800 */
[----:B------:R-:W-:Y:S01]  /*5230*/  HMMA.16816.F32 R84, R68, R86, RZ ;  /* 0x000000564454723c */ /* 0x000fe200000018ff */
[----:B---3--:R-:W-:Y:S02]  /*5240*/  F2FP.F16.F32.PACK_AB R15, R51, R54 ;  /* 0x00000036330f723e */ /* 0x008fe400000000ff */
[----:B------:R-:W2:Y:S01]  /*5250*/  MUFU.EX2 R49, R49 ;  /* 0x0000003100317308 */ /* 0x000ea20000000800 */
[----:B------:R-:W-:-:S02]  /*5260*/  FADD.FTZ R54, R54, R55 ;  /* 0x0000003736367221 */ /* 0x000fc40000010000 */
[----:B-----5:R-:W-:Y:S02]  /*5270*/  HMMA.16816.F32 R104, R68, R100, RZ ;  /* 0x000000644468723c */ /* 0x020fe400000018ff */
[----:B------:R-:W-:-:S04]  /*5280*/  FADD.FTZ R51, R51, R54 ;  /* 0x0000003633337221 */ /* 0x000fc80000010000 */
        /* <DEDUP_REMOVED lines=45> */
[----:B--2---:R-:W-:Y:S01]  /*5560*/  F2FP.F16.F32.PACK_AB R24, R49, R52 ;  /* 0x000000343118723e */ /* 0x004fe200000000ff */
[----:B------:R-:W2:Y:S01]  /*5570*/  MUFU.EX2 R149, R149 ;  /* 0x0000009500957308 */ /* 0x000ea20000000800 */
[----:B---3--:R-:W-:Y:S01]  /*5580*/  F2FP.F16.F32.PACK_AB R25, R47, R50 ;  /* 0x000000322f19723e */ /* 0x008fe200000000ff */
        /* <DEDUP_REMOVED lines=10> */
[----:B------:R-:W3:Y:S04]  /*5630*/  LDSM.16.MT88.4 R4, [R222+0x11000] ;  /* 0x01100000de04783b */ /* 0x000ee80000004200 */
        /* <DEDUP_REMOVED lines=8> */
[----:B------:R-:W2:Y:S05]  /*56c0*/  LDSM.16.MT88.4 R20, [R223+0xd800] ;  /* 0x00d80000df14783b */ /* 0x000eaa0000004200 */
[C---:B----4-:R-:W-:Y:S01]  /*56d0*/  HMMA.16816.F32 R96, R24.reuse, R12, R96 ;  /* 0x0000000c1860723c */ /* 0x050fe20000001860 */
[----:B------:R-:W4:Y:S05]  /*56e0*/  MUFU.EX2 R158, R158 ;  /* 0x0000009e009e7308 */ /* 0x000f2a0000000800 */
[C---:B------:R-:W-:Y:S01]  /*56f0*/  HMMA.16816.F32 R92, R24.reuse, R14, R92 ;  /* 0x0000000e185c723c */ /* 0x040fe2000000185c */
[----:B------:R-:W5:Y:S02]  /*5700*/  LDSM.16.MT88.4 R12, [R222+0xd800] ;  /* 0x00d80000de0c783b */ /* 0x000f640000004200 */
[----:B------:R-:W-:Y:S03]  /*5710*/  MUFU.EX2 R160, R160 ;  /* 0x000000a000a07308 */ /* 0x000fe60000000800 */
[C---:B---3--:R-:W-:Y:S05]  /*5720*/  HMMA.16816.F32 R88, R24.reuse, R4, R88 ;  /* 0x000000041858723c */ /* 0x048fea0000001858 */
[----:B------:R-:W3:Y:S01]  /*5730*/  MUFU.EX2 R163, R163 ;  /* 0x000000a300a37308 */ /* 0x000ee20000000800 */
        /* <DEDUP_REMOVED lines=19> */
[----:B------:R-:W3:Y:S02]  /*5870*/  MUFU.EX2 R161, R161 ;  /* 0x000000a100a17308 */ /* 0x000ee40000000800 */
[----:B------:R-:W-:Y:S01]  /*5880*/  HMMA.16816.F32 R68, R24, R30, R68 ;  /* 0x0000001e1844723c */ /* 0x000fe20000001844 */
[----:B------:R-:W3:Y:S04]  /*5890*/  LDSM.16.MT88.4 R28, [R223+0x11800] ;  /* 0x01180000df1c783b */ /* 0x000ee80000004200 */
[----:B------:R-:W-:Y:S01]  /*58a0*/  LDSM.16.MT88.4 R24, [R220+0x11800] ;  /* 0x01180000dc18783b */ /* 0x000fe20000004200 */
[C---:B--2---:R-:W-:Y:S01]  /*58b0*/  HMMA.16816.F32 R128, R8.reuse, R20, R128 ;  /* 0x000000140880723c */ /* 0x044fe20000001880 */
[----:B------:R-:W-:Y:S05]  /*58c0*/  MUFU.EX2 R159, R159 ;  /* 0x0000009f009f7308 */ /* 0x000fea0000000800 */
[C---:B------:R-:W-:Y:S01]  /*58d0*/  HMMA.16816.F32 R124, R8.reuse, R22, R124 ;  /* 0x00000016087c723c */ /* 0x040fe2000000187c */
[----:B------:R-:W2:Y:S02]  /*58e0*/  LDSM.16.MT88.4 R20, [R222+0x11800] ;  /* 0x01180000de14783b */ /* 0x000ea40000004200 */
[----:B------:R-:W2:Y:S03]  /*58f0*/  MUFU.EX2 R166, R166 ;  /* 0x000000a600a67308 */ /* 0x000ea60000000800 */
        /* <DEDUP_REMOVED lines=13> */
[C---:B---3--:R-:W-:Y:S01]  /*59d0*/  HMMA.16816.F32 R96, R8.reuse, R28, R96 ;  /* 0x0000001c0860723c */ /* 0x048fe20000001860 */
[----:B------:R-:W-:Y:S05]  /*59e0*/  MUFU.EX2 R144, R144 ;  /* 0x0000009000907308 */ /* 0x000fea0000000800 */
[C---:B------:R-:W-:Y:S01]  /*59f0*/  HMMA.16816.F32 R92, R8.reuse, R30, R92 ;  /* 0x0000001e085c723c */ /* 0x040fe2000000185c */
[----:B------:R-:W-:Y:S02]  /*5a00*/  LDSM.16.MT88.4 R28, [R222+0x12000] ;  /* 0x01200000de1c783b */ /* 0x000fe40000004200 */
[----:B------:R-:W3:Y:S03]  /*5a10*/  MUFU.EX2 R145, R145 ;  /* 0x0000009100917308 */ /* 0x000ee60000000800 */
[C---:B--2---:R-:W-:Y:S05]  /*5a20*/  HMMA.16816.F32 R88, R8.reuse, R20, R88 ;  /* 0x000000140858723c */ /* 0x044fea0000001858 */
[----:B------:R-:W-:Y:S01]  /*5a30*/  MUFU.EX2 R143, R143 ;  /* 0x0000008f008f7308 */ /* 0x000fe20000000800 */
[----:B------:R-:W-:Y:S01]  /*5a40*/  HMMA.16816.F32 R84, R8, R22, R84 ;  /* 0x000000160854723c */ /* 0x000fe20000001854 */
[----:B------:R-:W-:-:S02]  /*5a50*/  F2FP.F16.F32.PACK_AB R20, R149, R148 ;  /* 0x000000949514723e */ /* 0x000fc400000000ff */
[----:B------:R-:W-:Y:S01]  /*5a60*/  F2FP.F16.F32.PACK_AB R21, R156, R153 ;  /* 0x000000999c15723e */ /* 0x000fe200000000ff */
[----:B------:R-:W-:Y:S02]  /*5a70*/  FADD.FTZ R153, R153, R38 ;  /* 0x0000002699997221 */ /* 0x000fe40000010000 */
[C---:B-----5:R-:W-:Y:S01]  /*5a80*/  HMMA.16816.F32 R80, R8.reuse, R12, R80 ;  /* 0x0000000c0850723c */ /* 0x060fe20000001850 */
[----:B------:R-:W-:Y:S01]  /*5a90*/  F2FP.F16.F32.PACK_AB R22, R154, R151 ;  /* 0x000000979a16723e */ /* 0x000fe200000000ff */
[----:B------:R-:W2:Y:S01]  /*5aa0*/  MUFU.EX2 R150, R150 ;  /* 0x0000009600967308 */ /* 0x000ea20000000800 */
        /* <DEDUP_REMOVED lines=9> */
[----:B------:R-:W3:Y:S01]  /*5b40*/  LDSM.16.MT88.4 R8, [R220+0xe000] ;  /* 0x00e00000dc08783b */ /* 0x000ee20000004200 */
[----:B------:R-:W-:Y:S03]  /*5b50*/  MUFU.EX2 R133, R133 ;  /* 0x0000008500857308 */ /* 0x000fe60000000800 */
[----:B------:R-:W-:Y:S01]  /*5b60*/  LDSM.16.MT88.4 R24, [R220+0x12000] ;  /* 0x01200000dc18783b */ /* 0x000fe20000004200 */
[C---:B----4-:R-:W-:Y:S06]  /*5b70*/  HMMA.16816.F32 R128, R20.reuse, R4, R128 ;  /* 0x000000041480723c */ /* 0x050fec0000001880 */
[C---:B------:R-:W-:Y:S01]  /*5b80*/  HMMA.16816.F32 R124, R20.reuse, R6, R124 ;  /* 0x00000006147c723c */ /* 0x040fe2000000187c */
[----:B------:R-:W4:Y:S05]  /*5b90*/  LDSM.16.MT88.4 R4, [R221+0x12000] ;  /* 0x01200000dd04783b */ /* 0x000f2a0000004200 */
[C---:B-1----:R-:W-:Y:S06]  /*5ba0*/  HMMA.16816.F32 R120, R20.reuse, R16, R120 ;  /* 0x000000101478723c */ /* 0x042fec0000001878 */
[C---:B------:R-:W-:Y:S01]  /*5bb0*/  HMMA.16816.F32 R116, R20.reuse, R18, R116 ;  /* 0x000000121474723c */ /* 0x040fe20000001874 */
[----:B------:R-:W-:Y:S05]  /*5bc0*/  LDSM.16.MT88.4 R16, [R223+0xe800] ;  /* 0x00e80000df10783b */ /* 0x000fea0000004200 */
[C---:B-----5:R-:W-:Y:S06]  /*5bd0*/  HMMA.16816.F32 R112, R20.reuse, R12, R112 ;  /* 0x0000000c1470723c */ /* 0x060fec0000001870 */
[C---:B------:R-:W-:Y:S01]  /*5be0*/  HMMA.16816.F32 R108, R20.reuse, R14, R108 ;  /* 0x0000000e146c723c */ /* 0x040fe2000000186c */
[----:B------:R-:W-:Y:S05]  /*5bf0*/  LDSM.16.MT88.4 R12, [R222+0xe800] ;  /* 0x00e80000de0c783b */ /* 0x000fea0000004200 */
[C---:B---3--:R-:W-:Y:S06]  /*5c00*/  HMMA.16816.F32 R104, R20.reuse, R8, R104 ;  /* 0x000000081468723c */ /* 0x048fec0000001868 */
[C---:B------:R-:W-:Y:S01]  /*5c10*/  HMMA.16816.F32 R100, R20.reuse, R10, R100 ;  /* 0x0000000a1464723c */ /* 0x040fe20000001864 */
[----:B------:R-:W1:Y:S05]  /*5c20*/  LDSM.16.MT88.4 R8, [R221+0xe800] ;  /* 0x00e80000dd08783b */ /* 0x000e6a0000004200 */
[C---:B------:R-:W-:Y:S06]  /*5c30*/  HMMA.16816.F32 R88, R20.reuse, R28, R88 ;  /* 0x0000001c1458723c */ /* 0x040fec0000001858 */
[----:B------:R-:W-:Y:S01]  /*5c40*/  HMMA.16816.F32 R84, R20, R30, R84 ;  /* 0x0000001e1454723c */ /* 0x000fe20000001854 */
[----:B------:R-:W-:-:S02]  /*5c50*/  F2FP.F16.F32.PACK_AB R28, R163, R160 ;  /* 0x000000a0a31c723e */ /* 0x000fc400000000ff */
[----:B------:R-:W-:Y:S01]  /*5c60*/  F2FP.F16.F32.PACK_AB R29, R161, R164 ;  /* 0x000000a4a11d723e */ /* 0x000fe200000000ff */
[----:B------:R-:W-:Y:S02]  /*5c70*/  FADD.FTZ R164, R164, R155 ;  /* 0x0000009ba4a47221 */ /* 0x000fe40000010000 */
[----:B----4-:R-:W-:Y:S01]  /*5c80*/  HMMA.16816.F32 R80, R20, R4, R80 ;  /* 0x000000041450723c */ /* 0x010fe20000001850 */
[----:B------:R-:W-:Y:S01]  /*5c90*/  F2FP.F16.F32.PACK_AB R30, R167, R162 ;  /* 0x000000a2a71e723e */ /* 0x000fe200000000ff */
[----:B------:R-:W-:Y:S01]  /*5ca0*/  FADD.FTZ R164, R161, R164 ;  /* 0x000000a4a1a47221 */ /* 0x000fe20000010000 */
[----:B------:R-:W-:-:S03]  /*5cb0*/  F2FP.F16.F32.PACK_AB R31, R166, R159 ;  /* 0x0000009fa61f723e */ /* 0x000fc600000000ff */
[----:B------:R-:W-:Y:S01]  /*5cc0*/  HMMA.16816.F32 R76, R20, R6, R76 ;  /* 0x00000006144c723c */ /* 0x000fe2000000184c */
[----:B------:R-:W3:Y:S01]  /*5cd0*/  LDSM.16.MT88.4 R4, [R220+0xe800] ;  /* 0x00e80000dc04783b */ /* 0x000ee20000004200 */
        /* <DEDUP_REMOVED lines=18> */
[C---:B---3--:R-:W-:Y:S06]  /*5e00*/  HMMA.16816.F32 R104, R28.reuse, R4, R104 ;  /* 0x000000041c68723c */ /* 0x048fec0000001868 */
[C---:B------:R-:W-:Y:S01]  /*5e10*/  HMMA.16816.F32 R100, R28.reuse, R6, R100 ;  /* 0x000000061c64723c */ /* 0x040fe20000001864 */
[----:B------:R-:W3:Y:S05]  /*5e20*/  LDSM.16.MT88.4 R4, [R221+0xf000] ;  /* 0x00f00000dd04783b */ /* 0x000eea0000004200 */
        /* <DEDUP_REMOVED lines=8> */
[----:B--2---:R-:W-:-:S03]  /*5eb0*/  F2FP.F16.F32.PACK_AB R27, R150, R143 ;  /* 0x0000008f961b723e */ /* 0x004fc600000000ff */
        /* <DEDUP_REMOVED lines=9> */
[----:B------:R-:W2:Y:S05]  /*5f50*/  LDSM.16.MT88.4 R12, [R223+0x13000] ;  /* 0x01300000df0c783b */ /* 0x000eaa0000004200 */
[C---:B---3--:R-:W-:Y:S06]  /*5f60*/  HMMA.16816.F32 R112, R24.reuse, R4, R112 ;  /* 0x000000041870723c */ /* 0x048fec0000001870 */
[----:B------:R-:W-:Y:S01]  /*5f70*/  HMMA.16816.F32 R108, R24, R6, R108 ;  /* 0x00000006186c723c */ /* 0x000fe2000000186c */
[----:B------:R-:W3:Y:S05]  /*5f80*/  LDSM.16.MT88.4 R4, [R221+0x13000] ;  /* 0x01300000dd04783b */ /* 0x000eea0000004200 */
[C---:B------:R-:W-:Y:S06]  /*5f90*/  HMMA.16816.F32 R68, R28.reuse, R34, R68 ;  /* 0x000000221c44723c */ /* 0x040fec0000001844 */
[----:B------:R-:W-:Y:S01]  /*5fa0*/  HMMA.16816.F32 R72, R28, R32, R72 ;  /* 0x000000201c48723c */ /* 0x000fe20000001848 */
[--C-:B------:R-:W-:Y:S01]  /*5fb0*/  FFMA.FTZ R35, R136, UR4, -R139.reuse ;  /* 0x0000000488237c23 */ /* 0x100fe2000801088b */
[--C-:B------:R-:W-:Y:S01]  /*5fc0*/  FFMA.FTZ R136, R137, UR4, -R134.reuse ;  /* 0x0000000489887c23 */ /* 0x100fe20008010886 */
[--C-:B------:R-:W-:Y:S01]  /*5fd0*/  FFMA.FTZ R34, R138, UR4, -R139.reuse ;  /* 0x000000048a227c23 */ /* 0x100fe2000801088b */
[----:B------:R-:W-:Y:S01]  /*5fe0*/  FFMA.FTZ R134, R67, UR4, -R134 ;  /* 0x0000000443867c23 */ /* 0x000fe20008010886 */
[----:B------:R-:W4:Y:S01]  /*5ff0*/  LDSM.16.MT88.4 R28, [R220+0x13000] ;  /* 0x01300000dc1c783b */ /* 0x000f220000004200 */
[C---:B-1----:R-:W-:Y:S01]  /*6000*/  HMMA.16816.F32 R88, R24.reuse, R8, R88 ;  /* 0x000000081858723c */ /* 0x042fe20000001858 */
[--C-:B------:R-:W-:Y:S01]  /*6010*/  FFMA.FTZ R32, R142, UR4, -R139.reuse ;  /* 0x000000048e207c23 */ /* 0x100fe2000801088b */
[----:B------:R-:W-:Y:S01]  /*6020*/  FFMA.FTZ R33, R140, UR4, -R139 ;  /* 0x000000048c217c23 */ /* 0x000fe2000801088b */
[----:B------:R-:W-:Y:S03]  /*6030*/  MUFU.EX2 R34, R34 ;  /* 0x0000002200227308 */ /* 0x000fe60000000800 */
[C---:B------:R-:W-:Y:S01]  /*6040*/  HMMA.16816.F32 R84, R24.reuse, R10, R84 ;  /* 0x0000000a1854723c */ /* 0x040fe20000001854 */
[----:B------:R-:W1:Y:S04]  /*6050*/  LDSM.16.MT88.4 R8, [R222+0xf800] ;  /* 0x00f80000de08783b */ /* 0x000e680000004200 */
[----:B------:R-:W-:Y:S01]  /*6060*/  MUFU.EX2 R32, R32 ;  /* 0x0000002000207308 */ /* 0x000fe20000000800 */
[C---:B--2---:R-:W-:Y:S06]  /*6070*/  HMMA.16816.F32 R96, R24.reuse, R12, R96 ;  /* 0x0000000c1860723c */ /* 0x044fec0000001860 */
[C---:B------:R-:W-:Y:S01]  /*6080*/  HMMA.16816.F32 R92, R24.reuse, R14, R92 ;  /* 0x0000000e185c723c */ /* 0x040fe2000000185c */
[----:B------:R-:W2:Y:S01]  /*6090*/  MUFU.EX2 R33, R33 ;  /* 0x0000002100217308 */ /* 0x000ea20000000800 */
[----:B------:R-:W5:Y:S04]  /*60a0*/  LDSM.16.MT88.4 R12, [R223+0xf800] ;  /* 0x00f80000df0c783b */ /* 0x000f680000004200 */
[C---:B---3--:R-:W-:Y:S03]  /*60b0*/  HMMA.16816.F32 R80, R24.reuse, R4, R80 ;  /* 0x000000041850723c */ /* 0x048fe60000001850 */
[----:B------:R-:W3:Y:S03]  /*60c0*/  MUFU.EX2 R35, R35 ;  /* 0x0000002300237308 */ /* 0x000ee60000000800 */
[C---:B------:R-:W-:Y:S05]  /*60d0*/  HMMA.16816.F32 R76, R24.reuse, R6, R76 ;  /* 0x00000006184c723c */ /* 0x040fea000000184c */
[----:B------:R-:W4:Y:S01]  /*60e0*/  MUFU.EX2 R136, R136 ;  /* 0x0000008800887308 */ /* 0x000f220000000800 */
[----:B--2---:R-:W-:Y:S01]  /*60f0*/  F2FP.F16.F32.PACK_AB R4, R33, R32 ;  /* 0x000000202104723e */ /* 0x004fe200000000ff */
[C---:B------:R-:W-:Y:S06]  /*6100*/  HMMA.16816.F32 R128, R24.reuse, R20, R128 ;  /* 0x000000141880723c */ /* 0x040fec0000001880 */
[----:B------:R-:W2:Y:S01]  /*6110*/  MUFU.EX2 R134, R134 ;  /* 0x0000008600867308 */ /* 0x000ea20000000800 */
[----:B---3--:R-:W-:Y:S01]  /*6120*/  F2FP.F16.F32.PACK_AB R6, R35, R34 ;  /* 0x000000222306723e */ /* 0x008fe200000000ff */
[C---:B------:R-:W-:Y:S01]  /*6130*/  HMMA.16816.F32 R124, R24.reuse, R22, R124 ;  /* 0x00000016187c723c */ /* 0x040fe2000000187c */
[----:B------:R-:W-:Y:S05]  /*6140*/  LDSM.16.MT88.4 R20, [R221+0xf800] ;  /* 0x00f80000dd14783b */ /* 0x000fea0000004200 */
[----:B------:R-:W-:Y:S01]  /*6150*/  HMMA.16816.F32 R104, R24, R16, R104 ;  /* 0x000000101868723c */ /* 0x000fe20000001868 */
[----:B----4-:R-:W-:Y:S01]  /*6160*/  F2FP.F16.F32.PACK_AB R5, R135, R136 ;  /* 0x000000888705723e */ /* 0x010fe200000000ff */
[----:B------:R-:W-:-:S04]  /*6170*/  FADD.FTZ R136, R136, R143 ;  /* 0x0000008f88887221 */ /* 0x000fc80000010000 */
[----:B------:R-:W-:Y:S01]  /*6180*/  HMMA.16816.F32 R100, R24, R18, R100 ;  /* 0x000000121864723c */ /* 0x000fe20000001864 */
[----:B------:R-:W3:Y:S01]  /*6190*/  LDSM.16.MT88.4 R16, [R220+0xf800] ;  /* 0x00f80000dc10783b */ /* 0x000ee20000004200 */
[----:B------:R-:W-:Y:S01]  /*61a0*/  FADD.FTZ R136, R135, R136 ;  /* 0x0000008887887221 */ /* 0x000fe20000010000 */
[----:B--2---:R-:W-:-:S03]  /*61b0*/  F2FP.F16.F32.PACK_AB R7, R134, R133 ;  /* 0x000000858607723e */ /* 0x004fc600000000ff */
[----:B------:R-:W-:Y:S01]  /*61c0*/  HMMA.16816.F32 R72, R24, R28, R72 ;  /* 0x0000001c1848723c */ /* 0x000fe20000001848 */
[----:B------:R-:W-:-:S04]  /*61d0*/  FADD.FTZ R133, R133, R136 ;  /* 0x0000008885857221 */ /* 0x000fc80000010000 */
[----:B------:R-:W-:Y:S01]  /*61e0*/  FADD.FTZ R247, R134, R133 ;  /* 0x0000008586f77221 */ /* 0x000fe20000010000 */
[C---:B-1----:R-:W-:Y:S06]  /*61f0*/  HMMA.16816.F32 R120, R4.reuse, R8, R120 ;  /* 0x000000080478723c */ /* 0x042fec0000001878 */
[----:B-----5:R-:W-:Y:S01]  /*6200*/  HMMA.16816.F32 R128, R4, R12, R128 ;  /* 0x0000000c0480723c */ /* 0x020fe20000001880 */
[----:B------:R-:W-:-:S04]  /*6210*/  FADD.FTZ R9, R57, R64 ;  /* 0x0000004039097221 */ /* 0x000fc80000010000 */
[----:B------:R-:W-:Y:S01]  /*6220*/  FADD.FTZ R9, R60, R9 ;  /* 0x000000093c097221 */ /* 0x000fe20000010000 */
[----:B------:R-:W-:Y:S01]  /*6230*/  HMMA.16816.F32 R124, R4, R14, R124 ;  /* 0x0000000e047c723c */ /* 0x000fe2000000187c */
[----:B------:R-:W1:Y:S02]  /*6240*/  LDSM.16.MT88.4 R12, [R223+0x13800] ;  /* 0x01380000df0c783b */ /* 0x000e640000004200 */
[----:B------:R-:W-:-:S03]  /*6250*/  FADD.FTZ R56, R56, R9 ;  /* 0x0000000938387221 */ /* 0x000fc60000010000 */
[----:B------:R-:W-:Y:S01]  /*6260*/  HMMA.16816.F32 R116, R4, R10, R116 ;  /* 0x0000000a0474723c */ /* 0x000fe20000001874 */
[----:B------:R-:W-:Y:S01]  /*6270*/  FADD.FTZ R53, R53, R56 ;  /* 0x0000003835357221 */ /* 0x000fe20000010000 */
[----:B------:R-:W2:Y:S03]  /*6280*/  LDSM.16.MT88.4 R8, [R222+0x13800] ;  /* 0x01380000de08783b */ /* 0x000ea60000004200 */
[----:B------:R-:W-:Y:S01]  /*6290*/  FADD.FTZ R52, R52, R53 ;  /* 0x0000003534347221 */ /* 0x000fe20000010000 */
[----:B------:R-:W-:Y:S03]  /*62a0*/  HMMA.16816.F32 R68, R24, R30, R68 ;  /* 0x0000001e1844723c */ /* 0x000fe60000001844 */
[----:B------:R-:W-:-:S03]  /*62b0*/  FADD.FTZ R49, R49, R52 ;  /* 0x0000003431317221 */ /* 0x000fc60000010000 */
[----:B---3--:R-:W-:Y:S01]  /*62c0*/  HMMA.16816.F32 R104, R4, R16, R104 ;  /* 0x000000100468723c */ /* 0x008fe20000001868 */
[----:B------:R-:W-:-:S04]  /*62d0*/  FADD.FTZ R48, R48, R49 ;  /* 0x0000003130307221 */ /* 0x000fc80000010000 */
[----:B------:R-:W-:Y:S01]  /*62e0*/  FADD.FTZ R45, R45, R48 ;  /* 0x000000302d2d7221 */ /* 0x000fe20000010000 */
[----:B------:R-:W-:Y:S01]  /*62f0*/  HMMA.16816.F32 R100, R4, R18, R100 ;  /* 0x000000120464723c */ /* 0x000fe20000001864 */
[----:B------:R-:W3:Y:S02]  /*6300*/  LDSM.16.MT88.4 R16, [R221+0x13800] ;  /* 0x01380000dd10783b */ /* 0x000ee40000004200 */
[----:B------:R-:W-:-:S03]  /*6310*/  FADD.FTZ R44, R44, R45 ;  /* 0x0000002d2c2c7221 */ /* 0x000fc60000010000 */
[----:B------:R-:W-:Y:S01]  /*6320*/  HMMA.16816.F32 R112, R4, R20, R112 ;  /* 0x000000140470723c */ /* 0x000fe20000001870 */
[----:B------:R-:W-:-:S04]  /*6330*/  FADD.FTZ R41, R41, R44 ;  /* 0x0000002c29297221 */ /* 0x000fc80000010000 */
[----:B------:R-:W-:Y:S01]  /*6340*/  FADD.FTZ R40, R40, R41 ;  /* 0x0000002928287221 */ /* 0x000fe20000010000 */
[----:B------:R-:W-:Y:S03]  /*6350*/  HMMA.16816.F32 R108, R4, R22, R108 ;  /* 0x00000016046c723c */ /* 0x000fe6000000186c */
        /* <DEDUP_REMOVED lines=16> */
[----:B------:R-:W-:-:S04]  /*6460*/  FADD.FTZ R152, R152, R167 ;  /* 0x000000a798987221 */ /* 0x000fc80000010000 */
[----:B------:R-:W-:-:S04]  /*6470*/  FADD.FTZ R157, R157, R152 ;  /* 0x000000989d9d7221 */ /* 0x000fc80000010000 */
[----:B------:R-:W-:-:S04]  /*6480*/  FADD.FTZ R146, R146, R157 ;  /* 0x0000009d92927221 */ /* 0x000fc80000010000 */
[----:B------:R-:W-:Y:S01]  /*6490*/  FADD.FTZ R165, R165, R146 ;  /* 0x00000092a5a57221 */ /* 0x000fe20000010000 */
[----:B-1----:R-:W-:Y:S03]  /*64a0*/  HMMA.16816.F32 R72, R4, R12, R72 ;  /* 0x0000000c0448723c */ /* 0x002fe60000001848 */
[----:B------:R-:W-:-:S04]  /*64b0*/  FADD.FTZ R32, R32, R165 ;  /* 0x000000a520207221 */ /* 0x000fc80000010000 */
[----:B------:R-:W-:Y:S01]  /*64c0*/  FADD.FTZ R33, R33, R32 ;  /* 0x0000002021217221 */ /* 0x000fe20000010000 */
[----:B------:R-:W-:Y:S03]  /*64d0*/  HMMA.16816.F32 R68, R4, R14, R68 ;  /* 0x0000000e0444723c */ /* 0x000fe60000001844 */
[----:B------:R-:W-:-:S04]  /*64e0*/  FADD.FTZ R34, R34, R33 ;  /* 0x0000002122227221 */ /* 0x000fc80000010000 */
[----:B------:R-:W-:Y:S01]  /*64f0*/  FADD.FTZ R246, R35, R34 ;  /* 0x0000002223f67221 */ /* 0x000fe20000010000 */
[----:B------:R-:W-:-:S01]  /*6500*/  NOP ;  /* 0x0000000000007918 */ /* 0x000fc20000000000 */
[----:B------:R-:W-:-:S15]  /*6510*/  @!P0 BRA `(.L_x_2334) ;  /* 0x0000004400748947 */ /* 0x000fde0003800000 */
[----:B------:R-:W-:Y:S01]  /*6520*/  ULEA UR10, -UR10, URZ, 0x7 ;  /* 0x0000003f0a0a7291 */ /* 0x000fe2000f8e393f */
[----:B------:R-:W-:Y:S01]  /*6530*/  IADD3 R245, R36, -0x2, RZ ;  /* 0xfffffffe24f57810 */ /* 0x000fe20007ffe0ff */
[----:B------:R-:W-:Y:S01]  /*6540*/  IMAD.MOV.U32 R135, RZ, RZ, R2 ;  /* 0x000000ffff877224 */ /* 0x000fe200078e0002 */
[----:B------:R-:W-:Y:S01]  /*6550*/  MOV R133, R0 ;  /* 0x0000000000857202 */ /* 0x000fe20000000f00 */
[----:B------:R-:W-:Y:S02]  /*6560*/  USHF.R.S32.HI UR4, URZ, 0x1f, UR10 ;  /* 0x0000001f3f047899 */ /* 0x000fe4000801140a */
[----:B------:R-:W-:Y:S01]  /*6570*/  MOV R244, UR10 ;  /* 0x0000000a00f47c02 */ /* 0x000fe20008000f00 */
[----:B------:R-:W-:Y:S01]  /*6580*/  ULDC UR8, c[0x0][0x39c] ;  /* 0x0000e70000087ab9 */ /* 0x000fe20000000800 */
[----:B------:R-:W-:Y:S02]  /*6590*/  ULDC UR7, c[0x0][0x248] ;  /* 0x0000920000077ab9 */ /* 0x000fe40000000800 */
[----:B------:R-:W-:Y:S01]  /*65a0*/  IMAD.U32 R242, RZ, RZ, UR4 ;  /* 0x00000004fff27e24 */ /* 0x000fe2000f8e00ff */
[----:B------:R-:W-:-:S06]  /*65b0*/  ULDC UR4, c[0x0][0x2ec] ;  /* 0x0000bb0000047ab9 */ /* 0x000fcc0000000800 */
.L_x_2338:
[----:B------:R-:W-:Y:S04]  /*65c0*/  DEPBAR.LE SB0, 0x0 ;  /* 0x000080000000791a */ /* 0x000fe80000000000 */
[----:B------:R-:W-:Y:S01]  /*65d0*/  BAR.SYNC.DEFER_BLOCKING 0x0 ;  /* 0x0000000000007b1d */ /* 0x000fe20000010000 */
[----:B------:R-:W-:Y:S02]  /*65e0*/  MOV R10, R244 ;  /* 0x000000f4000a7202 */ /* 0x000fe40000000f00 */
[----:B------:R-:W-:Y:S03]  /*65f0*/  MOV R0, R242 ;  /* 0x000000f200007202 */ /* 0x000fe60000000f00 */
[----:B------:R-:W-:Y:S05]  /*6600*/  @P6 BRA `(.L_x_2335) ;  /* 0x0000000000f46947 */ /* 0x000fea0003800000 */
[----:B------:R-:W1:Y:S02]  /*6610*/  LDC R0, c[0x0][0x380] ;  /* 0x0000e000ff007b82 */ /* 0x000e640000000800 */
[-C--:B-1----:R-:W-:Y:S04]  /*6620*/  IABS R2, R0.reuse ;  /* 0x0000000000027213 */ /* 0x082fe80000000000 */
[----:B------:R-:W1:Y:S10]  /*6630*/  I2F.RP R7, R2 ;  /* 0x0000000200077306 */ /* 0x000e740000209400 */
[----:B-1----:R-:W1:Y:S02]  /*6640*/  MUFU.RCP R3, R7 ;  /* 0x0000000700037308 */ /* 0x002e640000001000 */
[----:B-1----:R-:W-:Y:S01]  /*6650*/  VIADD R8, R3, 0xffffffe ;  /* 0x0ffffffe03087836 */ /* 0x002fe20000000000 */
[----:B------:R-:W-:Y:S07]  /*6660*/  SHF.L.U32 R3, R245, 0x7, RZ ;  /* 0x00000007f5037819 */ /* 0x000fee00000006ff */
[----:B------:R-:W1:Y:S01]  /*6670*/  F2I.FTZ.U32.TRUNC.NTZ R9, R8 ;  /* 0x0000000800097305 */ /* 0x000e62000021f000 */
[----:B------:R-:W-:Y:S01]  /*6680*/  IABS R4, R3 ;  /* 0x0000000300047213 */ /* 0x000fe20000000000 */
[C---:B------:R-:W-:Y:S01]  /*6690*/  VIADD R11, R3.reuse, 0x80 ;  /* 0x00000080030b7836 */ /* 0x040fe20000000000 */
[-C--:B------:R-:W-:Y:S04]  /*66a0*/  LOP3.LUT R3, R3, R0.reuse, RZ, 0x3c, !PT ;  /* 0x0000000003037212 */ /* 0x080fe800078e3cff */
[----:B------:R-:W-:Y:S02]  /*66b0*/  IABS R6, R11 ;  /* 0x0000000b00067213 */ /* 0x000fe40000000000 */
[----:B------:R-:W-:Y:S02]  /*66c0*/  ISETP.GE.AND P0, PT, R3, RZ, PT ;  /* 0x000000ff0300720c */ /* 0x000fe40003f06270 */
[----:B------:R-:W-:Y:S01]  /*66d0*/  LOP3.LUT R11, R11, R0, RZ, 0x3c, !PT ;  /* 0x000000000b0b7212 */ /* 0x000fe200078e3cff */
[--C-:B-1----:R-:W-:Y:S03]  /*66e0*/  IMAD.MOV R5, RZ, RZ, -R9.reuse ;  /* 0x000000ffff057224 */ /* 0x102fe600078e0a09 */
[----:B------:R-:W-:Y:S01]  /*66f0*/  ISETP.GE.AND P2, PT, R11, RZ, PT ;  /* 0x000000ff0b00720c */ /* 0x000fe20003f46270 */
        /* <DEDUP_REMOVED lines=17> */
[----:B------:R-:W-:Y:S01]  /*6810*/  ISETP.GE.U32.AND P5, PT, R6, R2, PT ;  /* 0x000000020600720c */ /* 0x000fe20003fa6070 */
[----:B------:R-:W1:Y:S01]  /*6820*/  LDC.64 R4, c[0x0][0x250] ;  /* 0x00009400ff047b82 */ /* 0x000e620000000a00 */
[----:B------:R-:W-:Y:S09]  /*6830*/  LOP3.LUT R2, RZ, R0, RZ, 0x33, !PT ;  /* 0x00000000ff027212 */ /* 0x000ff200078e33ff */
        /* <DEDUP_REMOVED lines=16> */
[-C--:B-1----:R-:W-:Y:S02]  /*6940*/  IMAD R0, R11, R4.reuse, RZ ;  /* 0x000000040b007224 */ /* 0x082fe400078e02ff */
[C---:B------:R-:W-:Y:S04]  /*6950*/  IMAD.WIDE.U32 R10, R9.reuse, R4, RZ ;  /* 0x00000004090a7225 */ /* 0x040fe800078e00ff */
[----:B------:R-:W-:Y:S04]  /*6960*/  IMAD R0, R9, R5, R0 ;  /* 0x0000000509007224 */ /* 0x000fe800078e0200 */
[----:B------:R-:W-:Y:S01]  /*6970*/  IMAD.IADD R11, R11, 0x1, R0 ;  /* 0x000000010b0b7824 */ /* 0x000fe200078e0200 */
[----:B--2---:R-:W-:Y:S04]  /*6980*/  IADD3 R6, -R7, R6, RZ ;  /* 0x0000000607067210 */ /* 0x004fe80007ffe1ff */
[----:B------:R-:W-:Y:S01]  /*6990*/  SHF.R.S32.HI R5, RZ, 0x1f, R6 ;  /* 0x0000001fff057819 */ /* 0x000fe20000011406 */
[CC--:B---3--:R-:W-:Y:S04]  /*69a0*/  IMAD.WIDE.U32 R10, R6.reuse, R2.reuse, R10 ;  /* 0x00000002060a7225 */ /* 0x0c8fe800078e000a */
[----:B------:R-:W-:Y:S04]  /*69b0*/  IMAD R5, R5, R2, RZ ;  /* 0x0000000205057224 */ /* 0x000fe800078e02ff */
[----:B------:R-:W-:Y:S05]  /*69c0*/  IMAD R5, R6, R3, R5 ;  /* 0x0000000306057224 */ /* 0x000fea00078e0205 */
[----:B------:R-:W-:Y:S07]  /*69d0*/  IADD3 R0, R11, R5, RZ ;  /* 0x000000050b007210 */ /* 0x000fee0007ffe0ff */
.L_x_2335:
[C---:B------:R-:W-:Y:S04]  /*69e0*/  LEA R232, P0, R10.reuse, R232, 0x1 ;  /* 0x000000e80ae87211 */ /* 0x040fe800078008ff */
[----:B------:R-:W-:Y:S02]  /*69f0*/  LEA.HI.X R231, R10, R231, R0, 0x1, P0 ;  /* 0x000000e70ae77211 */ /* 0x000fe400000f0c00 */
[----:B------:R-:W-:Y:S02]  /*6a00*/  IADD3 R40, P0, R232, UR20, RZ ;  /* 0x00000014e8287c10 */ /* 0x000fe4000ff1e0ff */
[----:B------:R-:W-:Y:S02]  /*6a10*/  MOV R233, R231 ;  /* 0x000000e700e97202 */ /* 0x000fe40000000f00 */
[----:B------:R-:W-:Y:S02]  /*6a20*/  IADD3.X R41, R231, UR11, RZ, P0, !PT ;  /* 0x0000000be7297c10 */ /* 0x000fe400087fe4ff */
[----:B------:R-:W-:Y:S01]  /*6a30*/  IADD3 R38, P0, R40, UR20, RZ ;  /* 0x0000001428267c10 */ /* 0x000fe2000ff1e0ff */
[----:B------:R-:W-:Y:S01]  /*6a40*/  @!PT LDS RZ, [RZ] ;  /* 0x00000000fffff984 */ /* 0x000fe20000000800 */
[----:B------:R-:W-:Y:S01]  /*6a50*/  @!PT LDS RZ, [RZ] ;  /* 0x00000000fffff984 */ /* 0x000fe20000000800 */
[----:B------:R-:W-:Y:S01]  /*6a60*/  @!PT LDS RZ, [RZ] ;  /* 0x00000000fffff984 */ /* 0x000fe20000000800 */
[----:B------:R-:W-:Y:S03]  /*6a70*/  LDGSTS.E.BYPASS.LTC128B.128 [R237+0xc000], desc[UR18][R232.64] ;  /* 0x0c000000e8ed7fae */ /* 0x000fe6000b901d52 */
[----:B------:R-:W-:Y:S03]  /*6a80*/  IADD3.X R39, R41, UR11, RZ, P0, !PT ;  /* 0x0000000b29277c10 */ /* 0x000fe600087fe4ff */
[----:B------:R-:W-:Y:S01]  /*6a90*/  LDGSTS.E.BYPASS.LTC128B.128 [R237+0x10000], desc[UR18][R232.64+0x80] ;  /* 0x10000080e8ed7fae */ /* 0x000fe2000b901d52 */
[----:B------:R-:W-:Y:S05]  /*6aa0*/  IADD3 R36, P0, R38, UR20, RZ ;  /* 0x0000001426247c10 */ /* 0x000fea000ff1e0ff */
[----:B------:R-:W-:Y:S01]  /*6ab0*/  LDGSTS.E.BYPASS.LTC128B.128 [R237+0xc800], desc[UR18][R40.64] ;  /* 0x0c80000028ed7fae */ /* 0x000fe2000b901d52 */
[----:B------:R-:W-:Y:S02]  /*6ac0*/  IADD3.X R37, R39, UR11, RZ, P0, !PT ;  /* 0x0000000b27257c10 */ /* 0x000fe400087fe4ff */
[----:B------:R-:W-:Y:S03]  /*6ad0*/  IADD3 R34, P0, R36, UR20, RZ ;  /* 0x0000001424227c10 */ /* 0x000fe6000ff1e0ff */
[----:B------:R-:W-:Y:S01]  /*6ae0*/  LDGSTS.E.BYPASS.LTC128B.128 [R237+0x10800], desc[UR18][R40.64+0x80] ;  /* 0x1080008028ed7fae */ /* 0x000fe2000b901d52 */
[----:B------:R-:W-:Y:S05]  /*6af0*/  IADD3.X R35, R37, UR11, RZ, P0, !PT ;  /* 0x0000000b25237c10 */ /* 0x000fea00087fe4ff */
        /* <DEDUP_REMOVED lines=11> */
[----:B------:R-:W-:Y:S03]  /*6bb0*/  ISETP.GE.AND P0, PT, R245, 0x1, PT ;  /* 0x00000001f500780c */ /* 0x000fe60003f06270 */
[----:B------:R-:W-:Y:S06]  /*6bc0*/  LDGSTS.E.BYPASS.LTC128B.128 [R237+0x12000], desc[UR18][R34.64+0x80] ;  /* 0x1200008022ed7fae */ /* 0x000fec000b901d52 */
[----:B------:R-:W-:Y:S06]  /*6bd0*/  LDGSTS.E.BYPASS.LTC128B.128 [R237+0xe800], desc[UR18][R32.64] ;  /* 0x0e80000020ed7fae */ /* 0x000fec000b901d52 */
[----:B------:R1:W-:Y:S06]  /*6be0*/  LDGSTS.E.BYPASS.LTC128B.128 [R237+0x12800], desc[UR18][R32.64+0x80] ;  /* 0x1280008020ed7fae */ /* 0x0003ec000b901d52 */
[----:B------:R-:W-:Y:S06]  /*6bf0*/  LDGSTS.E.BYPASS.LTC128B.128 [R237+0xf000], desc[UR18][R2.64] ;  /* 0x0f00000002ed7fae */ /* 0x000fec000b901d52 */
[----:B------:R-:W-:Y:S06]  /*6c00*/  LDGSTS.E.BYPASS.LTC128B.128 [R237+0x13000], desc[UR18][R2.64+0x80] ;  /* 0x1300008002ed7fae */ /* 0x000fec000b901d52 */
[----:B------:R-:W-:Y:S06]  /*6c10*/  LDGSTS.E.BYPASS.LTC128B.128 [R237+0xf800], desc[UR18][R42.64] ;  /* 0x0f8000002aed7fae */ /* 0x000fec000b901d52 */
[----:B------:R2:W-:Y:S06]  /*6c20*/  LDGSTS.E.BYPASS.LTC128B.128 [R237+0x13800], desc[UR18][R42.64+0x80] ;  /* 0x138000802aed7fae */ /* 0x0005ec000b901d52 */
[----:B------:R-:W-:Y:S06]  /*6c30*/  LDSM.16.M88.4 R136, [R230] ;  /* 0x00000000e688783b */ /* 0x000fec0000000200 */
[----:B------:R-:W3:Y:S06]  /*6c40*/  LDSM.16.M88.4 R140, [R229] ;  /* 0x00000000e58c783b */ /* 0x000eec0000000200 */
[----:B------:R-:W4:Y:S06]  /*6c50*/  LDSM.16.M88.4 R144, [R229+0x800] ;  /* 0x00080000e590783b */ /* 0x000f2c0000000200 */
[----:B------:R-:W5:Y:S06]  /*6c60*/  LDSM.16.M88.4 R148, [R229+0x1000] ;  /* 0x00100000e594783b */ /* 0x000f6c0000000200 */
[----:B------:R-:W1:Y:S06]  /*6c70*/  LDSM.16.M88.4 R152, [R229+0x1800] ;  /* 0x00180000e598783b */ /* 0x000e6c0000000200 */
[----:B------:R-:W0:Y:S06]  /*6c80*/  LDGDEPBAR ;  /* 0x00000000000079af */ /* 0x000e2c0000000000 */
[----:B------:R-:W2:Y:S06]  /*6c90*/  LDSM.16.M88.4 R156, [R229+0x2000] ;  /* 0x00200000e59c783b */ /* 0x000eac0000000200 */
[----:B------:R-:W2:Y:S01]  /*6ca0*/  LDSM.16.M88.4 R160, [R229+0x2800] ;  /* 0x00280000e5a0783b */ /* 0x000ea20000000200 */
[C---:B---3--:R-:W-:Y:S05]  /*6cb0*/  HMMA.16816.F32 R4, R136.reuse, R140, RZ ;  /* 0x0000008c8804723c */ /* 0x048fea00000018ff */
[----:B------:R-:W3:Y:S01]  /*6cc0*/  LDSM.16.M88.4 R164, [R229+0x3000] ;  /* 0x00300000e5a4783b */ /* 0x000ee20000000200 */
[C---:B------:R-:W-:Y:S05]  /*6cd0*/  HMMA.16816.F32 R8, R136.reuse, R142, RZ ;  /* 0x0000008e8808723c */ /* 0x040fea00000018ff */
[----:B------:R-:W3:Y:S01]  /*6ce0*/  LDSM.16.M88.4 R140, [R229+0x3800] ;  /* 0x00380000e58c783b */ /* 0x000ee20000000200 */
[C---:B----4-:R-:W-:Y:S05]  /*6cf0*/  HMMA.16816.F32 R12, R136.reuse, R144, RZ ;  /* 0x00000090880c723c */ /* 0x050fea00000018ff */
[----:B------:R-:W-:Y:S01]  /*6d00*/  LDSM.16.M88.4 R168, [R228] ;  /* 0x00000000e4a8783b */ /* 0x000fe20000000200 */
[C---:B------:R-:W-:Y:S05]  /*6d10*/  HMMA.16816.F32 R16, R136.reuse, R146, RZ ;  /* 0x000000928810723c */ /* 0x040fea00000018ff */
[----:B------:R-:W4:Y:S01]  /*6d20*/  LDSM.16.M88.4 R172, [R227] ;  /* 0x00000000e3ac783b */ /* 0x000f220000000200 */
[C---:B-----5:R-:W-:Y:S05]  /*6d30*/  HMMA.16816.F32 R20, R136.reuse, R148, RZ ;  /* 0x000000948814723c */ /* 0x060fea00000018ff */
[----:B------:R-:W5:Y:S01]  /*6d40*/  LDSM.16.M88.4 R176, [R219] ;  /* 0x00000000dbb0783b */ /* 0x000f620000000200 */
[C---:B------:R-:W-:Y:S05]  /*6d50*/  HMMA.16816.F32 R24, R136.reuse, R150, RZ ;  /* 0x000000968818723c */ /* 0x040fea00000018ff */
[----:B------:R-:W5:Y:S01]  /*6d60*/  LDSM.16.M88.4 R144, [R218] ;  /* 0x00000000da90783b */ /* 0x000f620000000200 */
[C---:B-1----:R-:W-:Y:S05]  /*6d70*/  HMMA.16816.F32 R28, R136.reuse, R152, RZ ;  /* 0x00000098881c723c */ /* 0x042fea00000018ff */
[----:B------:R-:W1:Y:S01]  /*6d80*/  LDSM.16.M88.4 R148, [R217] ;  /* 0x00000000d994783b */ /* 0x000e620000000200 */
[C---:B------:R-:W-:Y:S05]  /*6d90*/  HMMA.16816.F32 R32, R136.reuse, R154, RZ ;  /* 0x0000009a8820723c */ /* 0x040fea00000018ff */
[----:B------:R-:W1:Y:S01]  /*6da0*/  LDSM.16.M88.4 R152, [R216] ;  /* 0x00000000d898783b */ /* 0x000e620000000200 */
[C---:B--2---:R-:W-:Y:S05]  /*6db0*/  HMMA.16816.F32 R36, R136.reuse, R156, RZ ;  /* 0x0000009c8824723c */ /* 0x044fea00000018ff */
[----:B------:R-:W-:Y:S01]  /*6dc0*/  LDSM.16.M88.4 R180, [R214] ;  /* 0x00000000d6b4783b */ /* 0x000fe20000000200 */
[C---:B------:R-:W-:Y:S05]  /*6dd0*/  HMMA.16816.F32 R40, R136.reuse, R158, RZ ;  /* 0x0000009e8828723c */ /* 0x040fea00000018ff */
[----:B------:R-:W2:Y:S01]  /*6de0*/  LDSM.16.M88.4 R156, [R215] ;  /* 0x00000000d79c783b */ /* 0x000ea20000000200 */
[C---:B------:R-:W-:Y:S05]  /*6df0*/  HMMA.16816.F32 R44, R136.reuse, R160, RZ ;  /* 0x000000a0882c723c */ /* 0x040fea00000018ff */
[----:B------:R-:W-:Y:S01]  /*6e00*/  LDSM.16.M88.4 R184, [R226] ;  /* 0x00000000e2b8783b */ /* 0x000fe20000000200 */
[C---:B------:R-:W-:Y:S05]  /*6e10*/  HMMA.16816.F32 R48, R136.reuse, R162, RZ ;  /* 0x000000a28830723c */ /* 0x040fea00000018ff */
[----:B------:R-:W2:Y:S01]  /*6e20*/  LDSM.16.M88.4 R160, [R213] ;  /* 0x00000000d5a0783b */ /* 0x000ea20000000200 */
[C---:B---3--:R-:W-:Y:S05]  /*6e30*/  HMMA.16816.F32 R52, R136.reuse, R164, RZ ;  /* 0x000000a48834723c */ /* 0x048fea00000018ff */
[----:B------:R-:W-:Y:S01]  /*6e40*/  LDSM.16.M88.4 R188, [R225+0x7000] ;  /* 0x00700000e1bc783b */ /* 0x000fe20000000200 */
[C---:B------:R-:W-:Y:S05]  /*6e50*/  HMMA.16816.F32 R56, R136.reuse, R166, RZ ;  /* 0x000000a68838723c */ /* 0x040fea00000018ff */
[----:B------:R-:W3:Y:S01]  /*6e60*/  LDSM.16.M88.4 R164, [R225] ;  /* 0x00000000e1a4783b */ /* 0x000ee20000000200 */
[C---:B------:R-:W-:Y:S05]  /*6e70*/  HMMA.16816.F32 R60, R136.reuse, R140, RZ ;  /* 0x0000008c883c723c */ /* 0x040fea00000018ff */
[----:B------:R-:W-:Y:S01]  /*6e80*/  LDSM.16.M88.4 R192, [R225+0x7800] ;  /* 0x00780000e1c0783b */ /* 0x000fe20000000200 */
[----:B------:R-:W-:Y:S05]  /*6e90*/  HMMA.16816.F32 R64, R136, R142, RZ ;  /* 0x0000008e8840723c */ /* 0x000fea00000018ff */
[----:B------:R-:W3:Y:S01]  /*6ea0*/  LDSM.16.M88.4 R136, [R225+0x800] ;  /* 0x00080000e188783b */ /* 0x000ee20000000200 */
[C---:B----4-:R-:W-:Y:S05]  /*6eb0*/  HMMA.16816.F32 R4, R168.reuse, R172, R4 ;  /* 0x000000aca804723c */ /* 0x050fea0000001804 */
[----:B------:R-:W4:Y:S01]  /*6ec0*/  LDSM.16.M88.4 R140, [R225+0x1000] ;  /* 0x00100000e18c783b */ /* 0x000f220000000200 */
[C---:B------:R-:W-:Y:S05]  /*6ed0*/  HMMA.16816.F32 R8, R168.reuse, R174, R8 ;  /* 0x000000aea808723c */ /* 0x040fea0000001808 */
[----:B------:R-:W-:Y:S01]  /*6ee0*/  LDSM.16.M88.4 R172, [R212+0x1000] ;  /* 0x00100000d4ac783b */ /* 0x000fe20000000200 */
[C---:B-----5:R-:W-:Y:S05]  /*6ef0*/  HMMA.16816.F32 R12, R168.reuse, R176, R12 ;  /* 0x000000b0a80c723c */ /* 0x060fea000000180c */
[----:B------:R-:W-:Y:S01]  /*6f00*/  LDSM.16.M88.4 R196, [R224+0x2000] ;  /* 0x00200000e0c4783b */ /* 0x000fe20000000200 */
[C---:B------:R-:W-:Y:S05]  /*6f10*/  HMMA.16816.F32 R16, R168.reuse, R178, R16 ;  /* 0x000000b2a810723c */ /* 0x040fea0000001810 */
[----:B------:R-:W-:Y:S01]  /*6f20*/  LDSM.16.M88.4 R176, [R212+0x1800] ;  /* 0x00180000d4b0783b */ /* 0x000fe20000000200 */
[C---:B------:R-:W-:Y:S05]  /*6f30*/  HMMA.16816.F32 R20, R168.reuse, R144, R20 ;  /* 0x00000090a814723c */ /* 0x040fea0000001814 */
[----:B------:R-:W-:Y:S01]  /*6f40*/  LDSM.16.M88.4 R200, [R212+0x4000] ;  /* 0x00400000d4c8783b */ /* 0x000fe20000000200 */
[C---:B------:R-:W-:Y:S05]  /*6f50*/  HMMA.16816.F32 R24, R168.reuse, R146, R24 ;  /* 0x00000092a818723c */ /* 0x040fea0000001818 */
[----:B------:R-:W5:Y:S01]  /*6f60*/  LDSM.16.M88.4 R144, [R225+0x1800] ;  /* 0x00180000e190783b */ /* 0x000f620000000200 */
[C---:B-1----:R-:W-:Y:S06]  /*6f70*/  HMMA.16816.F32 R28, R168.reuse, R148, R28 ;  /* 0x00000094a81c723c */ /* 0x042fec000000181c */
[C---:B------:R-:W-:Y:S01]  /*6f80*/  HMMA.16816.F32 R32, R168.reuse, R150, R32 ;  /* 0x00000096a820723c */ /* 0x040fe20000001820 */
[----:B------:R-:W1:Y:S05]  /*6f90*/  LDSM.16.M88.4 R148, [R225+0x2000] ;  /* 0x00200000e194783b */ /* 0x000e6a0000000200 */
[C---:B------:R-:W-:Y:S06]  /*6fa0*/  HMMA.16816.F32 R36, R168.reuse, R152, R36 ;  /* 0x00000098a824723c */ /* 0x040fec0000001824 */
        /* <DEDUP_REMOVED lines=8> */
[C---:B------:R-:W-:Y:S06]  /*7030*/  HMMA.16816.F32 R60, R168.reuse, R160, R60 ;  /* 0x000000a0a83c723c */ /* 0x040fec000000183c */
[----:B------:R-:W-:Y:S01]  /*7040*/  HMMA.16816.F32 R64, R168, R162, R64 ;  /* 0x000000a2a840723c */ /* 0x000fe20000001840 */
[----:B------:R-:W2:Y:S05]  /*7050*/  LDSM.16.M88.4 R160, [R225+0x3800] ;  /* 0x00380000e1a0783b */ /* 0x000eaa0000000200 */
[C---:B---3--:R-:W-:Y:S01]  /*7060*/  HMMA.16816.F32 R4, R184.reuse, R164, R4 ;  /* 0x000000a4b804723c */ /* 0x048fe20000001804 */
[----:B------:R-:W-:Y:S05]  /*7070*/  LDSM.16.M88.4 R168, [R212+0x800] ;  /* 0x00080000d4a8783b */ /* 0x000fea0000000200 */
[C---:B------:R-:W-:Y:S01]  /*7080*/  HMMA.16816.F32 R8, R184.reuse, R166, R8 ;  /* 0x000000a6b808723c */ /* 0x040fe20000001808 */
[----:B------:R-:W-:Y:S05]  /*7090*/  LDSM.16.M88.4 R164, [R212] ;  /* 0x00000000d4a4783b */ /* 0x000fea0000000200 */
[C---:B------:R-:W-:Y:S06]  /*70a0*/  HMMA.16816.F32 R12, R184.reuse, R136, R12 ;  /* 0x00000088b80c723c */ /* 0x040fec000000180c */
[C---:B------:R-:W-:Y:S01]  /*70b0*/  HMMA.16816.F32 R16, R184.reuse, R138, R16 ;  /* 0x0000008ab810723c */ /* 0x040fe20000001810 */
[----:B------:R-:W3:Y:S05]  /*70c0*/  LDSM.16.M88.4 R136, [R224] ;  /* 0x00000000e088783b */ /* 0x000eea0000000200 */
        /* <DEDUP_REMOVED lines=12> */
[C---:B--2---:R-:W-:Y:S06]  /*7190*/  HMMA.16816.F32 R52, R184.reuse, R156, R52 ;  /* 0x0000009cb834723c */ /* 0x044fec0000001834 */
[C---:B------:R-:W-:Y:S01]  /*71a0*/  HMMA.16816.F32 R56, R184.reuse, R158, R56 ;  /* 0x0000009eb838723c */ /* 0x040fe20000001838 */
[----:B------:R-:W2:Y:S05]  /*71b0*/  LDSM.16.M88.4 R156, [R229+0x4000] ;  /* 0x00400000e59c783b */ /* 0x000eaa0000000200 */
[C---:B------:R-:W-:Y:S06]  /*71c0*/  HMMA.16816.F32 R60, R184.reuse, R160, R60 ;  /* 0x000000a0b83c723c */ /* 0x040fec000000183c */
[----:B------:R-:W-:Y:S01]  /*71d0*/  HMMA.16816.F32 R64, R184, R162, R64 ;  /* 0x000000a2b840723c */ /* 0x000fe20000001840 */
[----:B------:R-:W2:Y:S05]  /*71e0*/  LDSM.16.M88.4 R160, [R229+0x4800] ;  /* 0x00480000e5a0783b */ /* 0x000eaa0000000200 */
[C---:B---3--:R-:W-:Y:S01]  /*71f0*/  HMMA.16816.F32 R4, R136.reuse, R164, R4 ;  /* 0x000000a48804723c */ /* 0x048fe20000001804 */
[----:B------:R-:W-:Y:S05]  /*7200*/  LDSM.16.M88.4 R184, [R225+0x6000] ;  /* 0x00600000e1b8783b */ /* 0x000fea0000000200 */
        /* <DEDUP_REMOVED lines=20> */
[C---:B-1----:R-:W-:Y:S06]  /*7350*/  HMMA.16816.F32 R60, R136.reuse, R148, R60 ;  /* 0x00000094883c723c */ /* 0x042fec000000183c */
[----:B------:R-:W-:Y:S01]  /*7360*/  HMMA.16816.F32 R64, R136, R150, R64 ;  /* 0x000000968840723c */ /* 0x000fe20000001840 */
[----:B------:R-:W1:Y:S05]  /*7370*/  LDSM.16.M88.4 R136, [R229+0x7000] ;  /* 0x00700000e588783b */ /* 0x000e6a0000000200 */
[C---:B--2---:R-:W-:Y:S01]  /*7380*/  HMMA.16816.F32 R4, R152.reuse, R156, R4 ;  /* 0x0000009c9804723c */ /* 0x044fe20000001804 */
[----:B------:R-:W2:Y:S05]  /*7390*/  LDSM.16.M88.4 R148, [R229+0x7800] ;  /* 0x00780000e594783b */ /* 0x000eaa0000000200 */
[C---:B------:R-:W-:Y:S01]  /*73a0*/  HMMA.16816.F32 R8, R152.reuse, R158, R8 ;  /* 0x0000009e9808723c */ /* 0x040fe20000001808 */
[----:B------:R-:W2:Y:S05]  /*73b0*/  LDSM.16.M88.4 R156, [R228+0x2000] ;  /* 0x00200000e49c783b */ /* 0x000eaa0000000200 */
[C---:B------:R-:W-:Y:S06]  /*73c0*/  HMMA.16816.F32 R12, R152.reuse, R160, R12 ;  /* 0x000000a0980c723c */ /* 0x040fec000000180c */
[C---:B------:R-:W-:Y:S01]  /*73d0*/  HMMA.16816.F32 R16, R152.reuse, R162, R16 ;  /* 0x000000a29810723c */ /* 0x040fe20000001810 */
[----:B------:R-:W2:Y:S05]  /*73e0*/  LDSM.16.M88.4 R160, [R210] ;  /* 0x00000000d2a0783b */ /* 0x000eaa0000000200 */
        /* <DEDUP_REMOVED lines=8> */
[----:B------:R-:W-:Y:S05]  /*7470*/  LDSM.16.M88.4 R144, [R206] ;  /* 0x00000000ce90783b */ /* 0x000fea0000000200 */
[C---:B------:R-:W-:Y:S06]  /*7480*/  HMMA.16816.F32 R44, R152.reuse, R168, R44 ;  /* 0x000000a8982c723c */ /* 0x040fec000000182c */
[C---:B------:R-:W-:Y:S01]  /*7490*/  HMMA.16816.F32 R48, R152.reuse, R170, R48 ;  /* 0x000000aa9830723c */ /* 0x040fe20000001830 */
[----:B------:R-:W-:Y:S05]  /*74a0*/  LDSM.16.M88.4 R168, [R226+0x2000] ;  /* 0x00200000e2a8783b */ /* 0x000fea0000000200 */
[C---:B-1----:R-:W-:Y:S06]  /*74b0*/  HMMA.16816.F32 R52, R152.reuse, R136, R52 ;  /* 0x000000889834723c */ /* 0x042fec0000001834 */
[C---:B------:R-:W-:Y:S01]  /*74c0*/  HMMA.16816.F32 R56, R152.reuse, R138, R56 ;  /* 0x0000008a9838723c */ /* 0x040fe20000001838 */
[----:B------:R-:W1:Y:S05]  /*74d0*/  LDSM.16.M88.4 R136, [R207] ;  /* 0x00000000cf88783b */ /* 0x000e6a0000000200 */
[C---:B--2---:R-:W-:Y:S06]  /*74e0*/  HMMA.16816.F32 R60, R152.reuse, R148, R60 ;  /* 0x00000094983c723c */ /* 0x044fec000000183c */
[----:B------:R-:W-:Y:S01]  /*74f0*/  HMMA.16816.F32 R64, R152, R150, R64 ;  /* 0x000000969840723c */ /* 0x000fe20000001840 */
[----:B------:R-:W2:Y:S05]  /*7500*/  LDSM.16.M88.4 R148, [R205] ;  /* 0x00000000cd94783b */ /* 0x000eaa0000000200 */
[C---:B------:R-:W-:Y:S01]  /*7510*/  HMMA.16816.F32 R4, R156.reuse, R172, R4 ;  /* 0x000000ac9c04723c */ /* 0x040fe20000001804 */
[----:B------:R-:W5:Y:S05]  /*7520*/  LDSM.16.M88.4 R152, [R204] ;  /* 0x00000000cc98783b */ /* 0x000f6a0000000200 */
[C---:B------:R-:W-:Y:S01]  /*7530*/  HMMA.16816.F32 R8, R156.reuse, R174, R8 ;  /* 0x000000ae9c08723c */ /* 0x040fe20000001808 */
[----:B------:R-:W-:Y:S05]  /*7540*/  LDSM.16.M88.4 R172, [R225+0x5000] ;  /* 0x00500000e1ac783b */ /* 0x000fea0000000200 */
        /* <DEDUP_REMOVED lines=12> */
[C---:B------:R-:W-:Y:S06]  /*7610*/  HMMA.16816.F32 R44, R156.reuse, R144, R44 ;  /* 0x000000909c2c723c */ /* 0x040fec000000182c */
[C---:B------:R-:W-:Y:S06]  /*7620*/  HMMA.16816.F32 R48, R156.reuse, R146, R48 ;  /* 0x000000929c30723c */ /* 0x040fec0000001830 */
[C---:B--2---:R-:W-:Y:S06]  /*7630*/  HMMA.16816.F32 R52, R156.reuse, R148, R52 ;  /* 0x000000949c34723c */ /* 0x044fec0000001834 */
        /* <DEDUP_REMOVED lines=128> */
[----:B------:R-:W-:Y:S07]  /*7e40*/  FMUL.FTZ R66, R66, UR8 ;  /* 0x0000000842427c20 */ /* 0x000fee0008410000 */
[----:B------:R1:W1:Y:S01]  /*7e50*/  MUFU.TANH R150, R132 ;  /* 0x0000008400967308 */ /* 0x0002620000002400 */
[----:B--2---:R-:W-:Y:S09]  /*7e60*/  FMUL.FTZ R3, R67, UR8 ;  /* 0x0000000843037c20 */ /* 0x004ff20008410000 */
[----:B------:R2:W2:Y:S01]  /*7e70*/  MUFU.TANH R178, R0 ;  /* 0x0000000000b27308 */ /* 0x0004a20000002400 */
[----:B---3--:R-:W-:Y:S09]  /*7e80*/  FMUL.FTZ R2, R27, UR8 ;  /* 0x000000081b027c20 */ /* 0x008ff20008410000 */
[----:B------:R3:W3:Y:S01]  /*7e90*/  MUFU.TANH R160, R182 ;  /* 0x000000b600a07308 */ /* 0x0006e20000002400 */
[----:B-1----:R-:W-:Y:S09]  /*7ea0*/  FMUL.FTZ R132, R30, UR8 ;  /* 0x000000081e847c20 */ /* 0x002ff20008410000 */
[----:B------:R1:W1:Y:S01]  /*7eb0*/  MUFU.TANH R177, R181 ;  /* 0x000000b500b17308 */ /* 0x0002620000002400 */
[----:B--2---:R-:W-:Y:S09]  /*7ec0*/  FMUL.FTZ R0, R31, UR8 ;  /* 0x000000081f007c20 */ /* 0x004ff20008410000 */
        /* <DEDUP_REMOVED lines=33> */
[----:B---34-:R-:W-:Y:S05]  /*80e0*/  @!P0 BRA `(.L_x_2336) ;  /* 0x0000000400988947 */ /* 0x018fea0003800000 */
[----:B------:R-:W-:Y:S04]  /*80f0*/  ULEA UR6, -UR7, URZ, 0x7 ;  /* 0x0000003f07067291 */ /* 0x000fe8000f8e393f */
[----:B------:R-:W-:Y:S02]  /*8100*/  USHF.R.S32.HI UR5, URZ, 0x1f, UR6 ;  /* 0x0000001f3f057899 */ /* 0x000fe40008011406 */
[----:B------:R-:W-:Y:S04]  /*8110*/  MOV R12, UR6 ;  /* 0x00000006000c7c02 */ /* 0x000fe80008000f00 */
[----:B------:R-:W-:Y:S01]  /*8120*/  MOV R7, UR5 ;  /* 0x0000000500077c02 */ /* 0x000fe20008000f00 */
[----:B------:R-:W-:Y:S06]  /*8130*/  @P6 BRA `(.L_x_2337) ;  /* 0x0000000000f46947 */ /* 0x000fec0003800000 */
[----:B--2---:R-:W2:Y:S01]  /*8140*/  LDC R0, c[0x0][0x380] ;  /* 0x0000e000ff007b82 */ /* 0x004ea20000000800 */
[----:B------:R-:W-:Y:S04]  /*8150*/  SHF.L.U32 R5, R245, 0x7, RZ ;  /* 0x00000007f5057819 */ /* 0x000fe800000006ff */
[----:B------:R-:W-:Y:S01]  /*8160*/  IABS R6, R5 ;  /* 0x0000000500067213 */ /* 0x000fe20000000000 */
[C---:B------:R-:W-:Y:S01]  /*8170*/  VIADD R13, R5.reuse, 0xffffff80 ;  /* 0xffffff80050d7836 */ /* 0x040fe20000000000 */
[-C--:B--2---:R-:W-:Y:S02]  /*8180*/  IABS R2, R0.reuse ;  /* 0x0000000000027213 */ /* 0x084fe40000000000 */
[-C--:B------:R-:W-:Y:S02]  /*8190*/  LOP3.LUT R5, R5, R0.reuse, RZ, 0x3c, !PT ;  /* 0x0000000005057212 */ /* 0x080fe400078e3cff */
[----:B------:R-:W2:Y:S02]  /*81a0*/  I2F.RP R9, R2 ;  /* 0x0000000200097306 */ /* 0x000ea40000209400 */
[----:B------:R-:W-:Y:S08]  /*81b0*/  ISETP.GE.AND P2, PT, R5, RZ, PT ;  /* 0x000000ff0500720c */ /* 0x000ff00003f46270 */
[----:B--2---:R-:W2:Y:S02]  /*81c0*/  MUFU.RCP R4, R9 ;  /* 0x0000000900047308 */ /* 0x004ea40000001000 */
[----:B--2---:R-:W-:Y:S01]  /*81d0*/  VIADD R14, R4, 0xffffffe ;  /* 0x0ffffffe040e7836 */ /* 0x004fe20000000000 */
[----:B------:R-:W-:Y:S02]  /*81e0*/  IABS R4, R13 ;  /* 0x0000000d00047213 */ /* 0x000fe40000000000 */
[----:B------:R-:W-:Y:S05]  /*81f0*/  LOP3.LUT R13, R13, R0, RZ, 0x3c, !PT ;  /* 0x000000000d0d7212 */ /* 0x000fea00078e3cff */
[----:B------:R-:W2:Y:S01]  /*8200*/  F2I.FTZ.U32.TRUNC.NTZ R15, R14 ;  /* 0x0000000e000f7305 */ /* 0x000ea2000021f000 */
[----:B------:R-:W-:Y:S01]  /*8210*/  ISETP.GE.AND P0, PT, R13, RZ, PT ;  /* 0x000000ff0d00720c */ /* 0x000fe20003f06270 */
[--C-:B--2---:R-:W-:Y:S02]  /*8220*/  IMAD.MOV R7, RZ, RZ, -R15.reuse ;  /* 0x000000ffff077224 */ /* 0x104fe400078e0a0f */
        /* <DEDUP_REMOVED lines=19> */
[----:B------:R-:W2:Y:S09]  /*8360*/  LDC R2, c[0x0][0x24c] ;  /* 0x00009300ff027b82 */ /* 0x000eb20000000800 */
        /* <DEDUP_REMOVED lines=11> */
[----:B------:R-:W3:Y:S01]  /*8420*/  LDG.E R6, desc[UR18][R18.64] ;  /* 0x0000001212067981 */ /* 0x000ee2000c1e1900 */
[----:B------:R-:W4:Y:S01]  /*8430*/  LDC.64 R4, c[0x0][0x230] ;  /* 0x00008c00ff047b82 */ /* 0x000f220000000a00 */
[----:B------:R-:W-:Y:S02]  /*8440*/  IMAD R0, R9, R0, -0x80 ;  /* 0xffffff8009007424 */ /* 0x000fe400078e0200 */
[----:B------:R-:W3:Y:S02]  /*8450*/  LDG.E R7, desc[UR18][R16.64] ;  /* 0x0000001210077981 */ /* 0x000ee4000c1e1900 */
[C---:B------:R-:W-:Y:S01]  /*8460*/  IMAD.WIDE.U32 R12, R0.reuse, UR7, RZ ;  /* 0x00000007000c7c25 */ /* 0x040fe2000f8e00ff */
[----:B------:R-:W-:Y:S05]  /*8470*/  SHF.R.S32.HI R9, RZ, 0x1f, R0 ;  /* 0x0000001fff097819 */ /* 0x000fea0000011400 */
[----:B------:R-:W-:Y:S04]  /*8480*/  IMAD R9, R9, UR7, RZ ;  /* 0x0000000709097c24 */ /* 0x000fe8000f8e02ff */
[----:B--2---:R-:W-:Y:S04]  /*8490*/  IMAD R9, R0, R2, R9 ;  /* 0x0000000200097224 */ /* 0x004fe800078e0209 */
[----:B------:R-:W-:Y:S01]  /*84a0*/  IMAD.IADD R13, R13, 0x1, R9 ;  /* 0x000000010d0d7824 */ /* 0x000fe200078e0209 */
[----:B---3--:R-:W-:Y:S04]  /*84b0*/  IADD3 R6, -R7, R6, RZ ;  /* 0x0000000607067210 */ /* 0x008fe80007ffe1ff */
[----:B------:R-:W-:Y:S01]  /*84c0*/  SHF.R.S32.HI R7, RZ, 0x1f, R6 ;  /* 0x0000001fff077819 */ /* 0x000fe20000011406 */
[CC--:B----4-:R-:W-:Y:S04]  /*84d0*/  IMAD.WIDE.U32 R12, R6.reuse, R4.reuse, R12 ;  /* 0x00000004060c7225 */ /* 0x0d0fe800078e000c */
[----:B------:R-:W-:Y:S04]  /*84e0*/  IMAD R7, R7, R4, RZ ;  /* 0x0000000407077224 */ /* 0x000fe800078e02ff */
[----:B------:R-:W-:Y:S05]  /*84f0*/  IMAD R7, R6, R5, R7 ;  /* 0x0000000506077224 */ /* 0x000fea00078e0207 */
[----:B------:R-:W-:Y:S07]  /*8500*/  IADD3 R7, R13, R7, RZ ;  /* 0x000000070d077210 */ /* 0x000fee0007ffe0ff */
.L_x_2337:
        /* <DEDUP_REMOVED lines=36> */
.L_x_2336:
[----:B---3--:R-:W-:Y:S01]  /*8750*/  FMNMX.FTZ R5, R172, R135, !PT ;  /* 0x00000087ac057209 */ /* 0x008fe20007810000 */
[----:B------:R-:W-:Y:S01]  /*8760*/  LDSM.16.MT88.4 R20, [R222+0xc000] ;  /* 0x00c00000de14783b */ /* 0x000fe20000004200 */
[----:B------:R-:W-:Y:S02]  /*8770*/  FMNMX.FTZ R7, R164, R133, !PT ;  /* 0x00000085a4077209 */ /* 0x000fe40007810000 */
[----:B------:R-:W-:Y:S02]  /*8780*/  FMNMX.FTZ R5, R168, R5, !PT ;  /* 0x00000005a8057209 */ /* 0x000fe40007810000 */
[----:B------:R-:W-:Y:S02]  /*8790*/  FMNMX.FTZ R7, R152, R7, !PT ;  /* 0x0000000798077209 */ /* 0x000fe40007810000 */
[----:B------:R-:W-:Y:S01]  /*87a0*/  FMNMX.FTZ R5, R176, R5, !PT ;  /* 0x00000005b0057209 */ /* 0x000fe20007810000 */
[----:B------:R-:W-:Y:S01]  /*87b0*/  LDSM.16.MT88.4 R28, [R221+0xc000] ;  /* 0x00c00000dd1c783b */ /* 0x000fe20000004200 */
[----:B--2---:R-:W-:Y:S02]  /*87c0*/  FMNMX.FTZ R0, R10, R7, !PT ;  /* 0x000000070a007209 */ /* 0x004fe40007810000 */
        /* <DEDUP_REMOVED lines=12> */
[----:B-1----:R-:W-:Y:S01]  /*8890*/  FMNMX.FTZ R2, R177, R2, !PT ;  /* 0x00000002b1027209 */ /* 0x002fe20007810000 */
        /* <DEDUP_REMOVED lines=57> */
[----:B------:R-:W-:Y:S02]  /*8c30*/  FMUL.FTZ R144, R0, UR4 ;  /* 0x0000000400907c20 */ /* 0x000fe40008410000 */
[----:B------:R-:W1:Y:S01]  /*8c40*/  LDSM.16.MT88.4 R12, [R223+0xc000] ;  /* 0x00c00000df0c783b */ /* 0x000e620000004200 */
[C---:B------:R-:W-:Y:S01]  /*8c50*/  FSETP.NEU.FTZ.AND P0, PT, R2.reuse, -INF , PT ;  /* 0xff8000000200780b */ /* 0x040fe20003f1d000 */
[C---:B------:R-:W-:Y:S01]  /*8c60*/  FMUL.FTZ R145, R2.reuse, UR4 ;  /* 0x0000000402917c20 */ /* 0x040fe20008410000 */
[----:B------:R-:W-:Y:S01]  /*8c70*/  FADD.FTZ R4, -R2, R135 ;  /* 0x0000008702047221 */ /* 0x000fe20000010100 */
[----:B------:R-:W-:Y:S03]  /*8c80*/  MOV R135, R2 ;  /* 0x0000000200877202 */ /* 0x000fe60000000f00 */
[----:B------:R-:W-:Y:S01]  /*8c90*/  FSEL R145, R145, RZ, P0 ;  /* 0x000000ff91917208 */ /* 0x000fe20000000000 */
[----:B------:R-:W-:Y:S01]  /*8ca0*/  FMUL.FTZ R6, R4, UR4 ;  /* 0x0000000404067c20 */ /* 0x000fe20008410000 */
[C---:B------:R-:W-:Y:S01]  /*8cb0*/  FSETP.NEU.FTZ.AND P0, PT, R0.reuse, -INF , PT ;  /* 0xff8000000000780b */ /* 0x040fe20003f1d000 */
[----:B------:R-:W-:Y:S02]  /*8cc0*/  FADD.FTZ R4, -R0, R133 ;  /* 0x0000008500047221 */ /* 0x000fe40000010100 */
        /* <DEDUP_REMOVED lines=17> */
[--C-:B------:R-:W-:Y:S03]  /*8de0*/  FFMA.FTZ R172, R200, UR4, -R145.reuse ;  /* 0x00000004c8ac7c23 */ /* 0x100fe60008010891 */
[----:B------:R-:W3:Y:S01]  /*8df0*/  MUFU.EX2 R132, R132 ;  /* 0x0000008400847308 */ /* 0x000ee20000000800 */
[--C-:B------:R-:W-:Y:S01]  /*8e00*/  FFMA.FTZ R174, R201, UR4, -R144.reuse ;  /* 0x00000004c9ae7c23 */ /* 0x100fe20008010890 */
[--C-:B------:R-:W-:Y:S01]  /*8e10*/  FFMA.FTZ R176, R192, UR4, -R145.reuse ;  /* 0x00000004c0b07c23 */ /* 0x100fe20008010891 */
[--C-:B------:R-:W-:Y:S01]  /*8e20*/  FFMA.FTZ R178, R193, UR4, -R144.reuse ;  /* 0x00000004c1b27c23 */ /* 0x100fe20008010890 */
[--C-:B------:R-:W-:Y:S01]  /*8e30*/  FFMA.FTZ R188, R188, UR4, -R145.reuse ;  /* 0x00000004bcbc7c23 */ /* 0x100fe20008010891 */
[--C-:B------:R-:W-:Y:S01]  /*8e40*/  FFMA.FTZ R187, R187, UR4, -R144.reuse ;  /* 0x00000004bbbb7c23 */ /* 0x100fe20008010890 */
[--C-:B------:R-:W-:Y:S01]  /*8e50*/  FFMA.FTZ R184, R184, UR4, -R145.reuse ;  /* 0x00000004b8b87c23 */ /* 0x100fe20008010891 */
[----:B------:R-:W-:Y:S03]  /*8e60*/  ISETP.GT.AND P0, PT, R245, RZ, PT ;  /* 0x000000fff500720c */ /* 0x000fe60003f04270 */
[----:B------:R-:W-:Y:S01]  /*8e70*/  MUFU.EX2 R142, R142 ;  /* 0x0000008e008e7308 */ /* 0x000fe20000000800 */
[C---:B--2---:R-:W-:Y:S01]  /*8e80*/  FMUL.FTZ R4, R133.reuse, R128 ;  /* 0x0000008085047220 */ /* 0x044fe20000410000 */
        /* <DEDUP_REMOVED lines=22> */
[----:B------:R-:W3:Y:S01]  /*8ff0*/  MUFU.EX2 R138, R138 ;  /* 0x0000008a008a7308 */ /* 0x000ee20000000800 */
[----:B--2---:R-:W-:Y:S01]  /*9000*/  F2FP.F16.F32.PACK_AB R128, R141, R142 ;  /* 0x0000008e8d80723e */ /* 0x004fe200000000ff */
        /* <DEDUP_REMOVED lines=13> */
[----:B------:R-:W2:Y:S03]  /*90e0*/  LDSM.16.MT88.4 R88, [R220+0x10000] ;  /* 0x01000000dc58783b */ /* 0x000ea60000004200 */
[----:B------:R-:W4:Y:S01]  /*90f0*/  MUFU.EX2 R137, R137 ;  /* 0x0000008900897308 */ /* 0x000f220000000800 */
[----:B---3--:R-:W-:Y:S01]  /*9100*/  F2FP.F16.F32.PACK_AB R129, R138, R143 ;  /* 0x0000008f8a81723e */ /* 0x008fe200000000ff */
[C---:B------:R-:W-:Y:S01]  /*9110*/  FMUL.FTZ R55, R132.reuse, R83 ;  /* 0x0000005384377220 */ /* 0x040fe20000410000 */
[C---:B------:R-:W-:Y:S01]  /*9120*/  FMUL.FTZ R60, R133.reuse, R72 ;  /* 0x00000048853c7220 */ /* 0x040fe20000410000 */
[----:B------:R-:W-:Y:S01]  /*9130*/  FMUL.FTZ R61, R133, R73 ;  /* 0x00000049853d7220 */ /* 0x000fe20000410000 */
[C---:B------:R-:W-:Y:S01]  /*9140*/  FMUL.FTZ R62, R132.reuse, R74 ;  /* 0x0000004a843e7220 */ /* 0x040fe20000410000 */
[----:B------:R-:W-:Y:S01]  /*9150*/  FMUL.FTZ R63, R132, R75 ;  /* 0x0000004b843f7220 */ /* 0x000fe20000410000 */
[----:B------:R-:W3:Y:S03]  /*9160*/  LDSM.16.MT88.4 R80, [R223+0xc800] ;  /* 0x00c80000df50783b */ /* 0x000ee60000004200 */
[----:B------:R-:W-:Y:S01]  /*9170*/  MUFU.EX2 R139, R139 ;  /* 0x0000008b008b7308 */ /* 0x000fe20000000800 */
[--C-:B------:R-:W-:Y:S01]  /*9180*/  FFMA.FTZ R183, R183, UR4, -R144.reuse ;  /* 0x00000004b7b77c23 */ /* 0x100fe20008010890 */
[----:B------:R-:W-:Y:S01]  /*9190*/  FFMA.FTZ R181, R181, UR4, -R145 ;  /* 0x00000004b5b57c23 */ /* 0x000fe20008010891 */
[----:B------:R-:W-:Y:S01]  /*91a0*/  FFMA.FTZ R134, R134, UR4, -R144 ;  /* 0x0000000486867c23 */ /* 0x000fe20008010890 */
[----:B------:R-:W-:Y:S01]  /*91b0*/  FFMA.FTZ R143, R132, R247, R143 ;  /* 0x000000f7848f7223 */ /* 0x000fe2000001008f */
[----:B------:R-:W-:Y:S01]  /*91c0*/  FFMA.FTZ R142, R133, R246, R142 ;  /* 0x000000f6858e7223 */ /* 0x000fe2000001008e */
[----:B------:R-:W-:Y:S04]  /*91d0*/  LDSM.16.MT88.4 R72, [R220+0xc800] ;  /* 0x00c80000dc48783b */ /* 0x000fe80000004200 */
[----:B------:R-:W5:Y:S01]  /*91e0*/  MUFU.EX2 R136, R136 ;  /* 0x0000008800887308 */ /* 0x000f620000000800 */
[----:B----4-:R-:W-:Y:S01]  /*91f0*/  F2FP.F16.F32.PACK_AB R130, R137, R140 ;  /* 0x0000008c8982723e */ /* 0x010fe200000000ff */
[----:B------:R-:W-:Y:S01]  /*9200*/  FADD.FTZ R141, R141, R142 ;  /* 0x0000008e8d8d7221 */ /* 0x000fe20000010000 */
[----:B------:R-:W-:Y:S03]  /*9210*/  FADD.FTZ R138, R138, R143 ;  /* 0x0000008f8a8a7221 */ /* 0x000fe60000010000 */
[----:B------:R-:W-:Y:S01]  /*9220*/  FADD.FTZ R140, R140, R141 ;  /* 0x0000008d8c8c7221 */ /* 0x000fe20000010000 */
[----:B------:R-:W-:Y:S03]  /*9230*/  LDSM.16.MT88.4 R100, [R221+0xe800] ;  /* 0x00e80000dd64783b */ /* 0x000fe60000004200 */
[----:B------:R-:W-:Y:S01]  /*9240*/  MUFU.EX2 R148, R148 ;  /* 0x0000009400947308 */ /* 0x000fe20000000800 */
[----:B------:R-:W-:Y:S04]  /*9250*/  FADD.FTZ R140, R137, R140 ;  /* 0x0000008c898c7221 */ /* 0x000fe80000010000 */
[----:B------:R-:W-:Y:S05]  /*9260*/  LDSM.16.MT88.4 R116, [R222+0xf800] ;  /* 0x00f80000de74783b */ /* 0x000fea0000004200 */
[----:B------:R-:W-:Y:S01]  /*9270*/  MUFU.EX2 R152, R152 ;  /* 0x0000009800987308 */ /* 0x000fe20000000800 */
[----:B-----5:R-:W-:Y:S02]  /*9280*/  F2FP.F16.F32.PACK_AB R131, R136, R139 ;  /* 0x0000008b8883723e */ /* 0x020fe400000000ff */
[----:B------:R-:W-:Y:S05]  /*9290*/  LDSM.16.MT88.4 R108, [R221+0xf800] ;  /* 0x00f80000dd6c783b */ /* 0x000fea0000004200 */
        /* <DEDUP_REMOVED lines=74> */
[--C-:B------:R-:W-:Y:S02]  /*9740*/  FFMA.FTZ R115, R179, UR4, -R144.reuse ;  /* 0x00000004b3737c23 */ /* 0x100fe40008010890 */
[----:B------:R-:W-:Y:S01]  /*9750*/  MUFU.EX2 R162, R162 ;  /* 0x000000a200a27308 */ /* 0x000fe20000000800 */
[--C-:B------:R-:W-:Y:S01]  /*9760*/  FFMA.FTZ R153, R154, UR4, -R145.reuse ;  /* 0x000000049a997c23 */ /* 0x100fe20008010891 */
        /* <DEDUP_REMOVED lines=9> */
[--C-:B------:R-:W-:Y:S01]  /*9800*/  FFMA.FTZ R154, R155, UR4, -R144.reuse ;  /* 0x000000049b9a7c23 */ /* 0x100fe20008010890 */
[--C-:B------:R-:W-:Y:S01]  /*9810*/  FFMA.FTZ R155, R157, UR4, -R144.reuse ;  /* 0x000000049d9b7c23 */ /* 0x100fe20008010890 */
[--C-:B------:R-:W-:Y:S01]  /*9820*/  FFMA.FTZ R157, R158, UR4, -R145.reuse ;  /* 0x000000049e9d7c23 */ /* 0x100fe20008010891 */
[C---:B--2---:R-:W-:Y:S06]  /*9830*/  HMMA.16816.F32 R60, R128.reuse, R88, R60 ;  /* 0x00000058803c723c */ /* 0x044fec000000183c */
[----:B------:R-:W-:Y:S01]  /*9840*/  MUFU.EX2 R106, R106 ;  /* 0x0000006a006a7308 */ /* 0x000fe20000000800 */
[C---:B------:R-:W-:Y:S01]  /*9850*/  FMUL.FTZ R66, R132.reuse, R70 ;  /* 0x0000004684427220 */ /* 0x040fe20000410000 */
[----:B------:R-:W-:Y:S03]  /*9860*/  FMUL.FTZ R67, R132, R71 ;  /* 0x0000004784437220 */ /* 0x000fe60000410000 */
[--C-:B------:R-:W-:Y:S01]  /*9870*/  FFMA.FTZ R158, R165, UR4, -R144.reuse ;  /* 0x00000004a59e7c23 */ /* 0x100fe20008010890 */
[--C-:B------:R-:W-:Y:S01]  /*9880*/  FFMA.FTZ R165, R166, UR4, -R145.reuse ;  /* 0x00000004a6a57c23 */ /* 0x100fe20008010891 */
[--C-:B------:R-:W-:Y:S03]  /*9890*/  FFMA.FTZ R166, R249, UR4, -R144.reuse ;  /* 0x00000004f9a67c23 */ /* 0x100fe60008010890 */
[----:B------:R-:W2:Y:S01]  /*98a0*/  MUFU.EX2 R107, R107 ;  /* 0x0000006b006b7308 */ /* 0x000ea20000000800 */
[----:B------:R-:W-:Y:S01]  /*98b0*/  HMMA.16816.F32 R64, R128, R90, R64 ;  /* 0x0000005a8040723c */ /* 0x000fe20000001840 */
[----:B------:R-:W-:Y:S02]  /*98c0*/  LDSM.16.MT88.4 R88, [R222+0xd000] ;  /* 0x00d00000de58783b */ /* 0x000fe40000004200 */
[----:B-----5:R-:W-:Y:S01]  /*98d0*/  F2FP.F16.F32.PACK_AB R68, R104, R105 ;  /* 0x000000696844723e */ /* 0x020fe200000000ff */
[--C-:B------:R-:W-:Y:S01]  /*98e0*/  FFMA.FTZ R179, R191, UR4, -R144.reuse ;  /* 0x00000004bfb37c23 */ /* 0x100fe20008010890 */
[--C-:B------:R-:W-:Y:S01]  /*98f0*/  FFMA.FTZ R191, R186, UR4, -R145.reuse ;  /* 0x00000004babf7c23 */ /* 0x100fe20008010891 */
[--C-:B------:R-:W-:Y:S03]  /*9900*/  FFMA.FTZ R186, R189, UR4, -R144.reuse ;  /* 0x00000004bdba7c23 */ /* 0x100fe60008010890 */
[----:B------:R-:W-:Y:S02]  /*9910*/  MUFU.EX2 R112, R112 ;  /* 0x0000007000707308 */ /* 0x000fe40000000800 */
[--C-:B------:R-:W-:Y:S01]  /*9920*/  FFMA.FTZ R189, R182, UR4, -R145.reuse ;  /* 0x00000004b6bd7c23 */ /* 0x100fe20008010891 */
[----:B------:R-:W-:Y:S01]  /*9930*/  MOV R133, R0 ;  /* 0x0000000000857202 */ /* 0x000fe20000000f00 */
[--C-:B------:R-:W-:Y:S01]  /*9940*/  FFMA.FTZ R182, R185, UR4, -R144.reuse ;  /* 0x00000004b9b67c23 */ /* 0x100fe20008010890 */
[----:B------:R-:W-:Y:S01]  /*9950*/  FFMA.FTZ R145, R180, UR4, -R145 ;  /* 0x00000004b4917c23 */ /* 0x000fe20008010891 */
[----:B------:R-:W-:Y:S04]  /*9960*/  FFMA.FTZ R144, R3, UR4, -R144 ;  /* 0x0000000403907c23 */ /* 0x000fe80008010890 */
[----:B------:R-:W5:Y:S01]  /*9970*/  MUFU.EX2 R113, R113 ;  /* 0x0000007100717308 */ /* 0x000f620000000800 */
[----:B--2---:R-:W-:Y:S01]  /*9980*/  F2FP.F16.F32.PACK_AB R69, R107, R106 ;  /* 0x0000006a6b45723e */ /* 0x004fe200000000ff */
[----:B------:R-:W-:Y:S01]  /*9990*/  FADD.FTZ R3, R139, R138 ;  /* 0x0000008a8b037221 */ /* 0x000fe20000010000 */
[----:B------:R-:W-:Y:S03]  /*99a0*/  FADD.FTZ R105, R105, R140 ;  /* 0x0000008c69697221 */ /* 0x000fe60000010000 */
[----:B------:R-:W-:Y:S01]  /*99b0*/  FADD.FTZ R3, R136, R3 ;  /* 0x0000000388037221 */ /* 0x000fe20000010000 */
[----:B------:R-:W-:Y:S03]  /*99c0*/  FADD.FTZ R105, R104, R105 ;  /* 0x0000006968697221 */ /* 0x000fe60000010000 */
[----:B------:R-:W-:Y:S01]  /*99d0*/  MUFU.EX2 R114, R114 ;  /* 0x0000007200727308 */ /* 0x000fe20000000800 */
[----:B------:R-:W-:Y:S04]  /*99e0*/  FADD.FTZ R106, R106, R3 ;  /* 0x000000036a6a7221 */ /* 0x000fe80000010000 */
[----:B------:R-:W-:Y:S05]  /*99f0*/  FADD.FTZ R107, R107, R106 ;  /* 0x0000006a6b6b7221 */ /* 0x000fea0000010000 */
[----:B------:R-:W2:Y:S01]  /*9a00*/  MUFU.EX2 R115, R115 ;  /* 0x0000007300737308 */ /* 0x000ea20000000800 */
[C---:B-----5:R-:W-:Y:S01]  /*9a10*/  F2FP.F16.F32.PACK_AB R70, R113.reuse, R112 ;  /* 0x000000707146723e */ /* 0x060fe200000000ff */
[----:B------:R-:W-:Y:S04]  /*9a20*/  FADD.FTZ R112, R112, R105 ;  /* 0x0000006970707221 */ /* 0x000fe80000010000 */
[----:B------:R-:W-:Y:S04]  /*9a30*/  FADD.FTZ R113, R113, R112 ;  /* 0x0000007071717221 */ /* 0x000fe80000010000 */
[----:B------:R-:W5:Y:S10]  /*9a40*/  MUFU.EX2 R153, R153 ;  /* 0x0000009900997308 */ /* 0x000f740000000800 */
[----:B------:R-:W-:Y:S01]  /*9a50*/  MUFU.EX2 R154, R154 ;  /* 0x0000009a009a7308 */ /* 0x000fe20000000800 */
[C---:B--2---:R-:W-:Y:S01]  /*9a60*/  F2FP.F16.F32.PACK_AB R71, R115.reuse, R114 ;  /* 0x000000727347723e */ /* 0x044fe200000000ff */
[----:B------:R-:W-:Y:S04]  /*9a70*/  FADD.FTZ R114, R114, R107 ;  /* 0x0000006b72727221 */ /* 0x000fe80000010000 */
[----:B------:R-:W-:Y:S02]  /*9a80*/  FADD.FTZ R114, R115, R114 ;  /* 0x0000007273727221 */ /* 0x000fe40000010000 */
[C---:B---3--:R-:W-:Y:S02]  /*9a90*/  HMMA.16816.F32 R4, R68.reuse, R80, R4 ;  /* 0x000000504404723c */ /* 0x048fe40000001804 */
[----:B------:R-:W2:Y:S03]  /*9aa0*/  MUFU.EX2 R155, R155 ;  /* 0x0000009b009b7308 */ /* 0x000ea60000000800 */
[----:B------:R-:W-:Y:S01]  /*9ab0*/  FADD.FTZ R3, R121, R114 ;  /* 0x0000007279037221 */ /* 0x000fe20000010000 */
[C---:B------:R-:W-:Y:S01]  /*9ac0*/  HMMA.16816.F32 R8, R68.reuse, R82, R8 ;  /* 0x000000524408723c */ /* 0x040fe20000001808 */
[----:B------:R-:W3:Y:S05]  /*9ad0*/  LDSM.16.MT88.4 R80, [R222+0x10800] ;  /* 0x01080000de50783b */ /* 0x000eea0000004200 */
[----:B------:R-:W2:Y:S01]  /*9ae0*/  MUFU.EX2 R157, R157 ;  /* 0x0000009d009d7308 */ /* 0x000ea20000000800 */
[C---:B------:R-:W-:Y:S01]  /*9af0*/  FADD.FTZ R3, R146.reuse, R3 ;  /* 0x0000000392037221 */ /* 0x040fe20000010000 */
[C---:B-1----:R-:W-:Y:S08]  /*9b00*/  HMMA.16816.F32 R12, R68.reuse, R84, R12 ;  /* 0x00000054440c723c */ /* 0x042ff0000000180c */
[----:B------:R-:W1:Y:S01]  /*9b10*/  MUFU.EX2 R158, R158 ;  /* 0x0000009e009e7308 */ /* 0x000e620000000800 */
[C---:B------:R-:W-:Y:S01]  /*9b20*/  HMMA.16816.F32 R16, R68.reuse, R86, R16 ;  /* 0x000000564410723c */ /* 0x040fe20000001810 */
[----:B------:R-:W5:Y:S05]  /*9b30*/  LDSM.16.MT88.4 R84, [R221+0x10800] ;  /* 0x01080000dd54783b */ /* 0x000f6a0000004200 */
        /* <DEDUP_REMOVED lines=8> */
[----:B------:R-:W2:Y:S05]  /*9bc0*/  LDSM.16.MT88.4 R72, [R220+0x10800] ;  /* 0x01080000dc48783b */ /* 0x000eaa0000004200 */
        /* <DEDUP_REMOVED lines=9> */
[C---:B-----5:R-:W-:Y:S03]  /*9c60*/  HMMA.16816.F32 R52, R68.reuse, R84, R52 ;  /* 0x000000544434723c */ /* 0x060fe60000001834 */
[----:B------:R-:W-:Y:S03]  /*9c70*/  MUFU.EX2 R171, R171 ;  /* 0x000000ab00ab7308 */ /* 0x000fe60000000800 */
[C---:B------:R-:W-:Y:S01]  /*9c80*/  HMMA.16816.F32 R56, R68.reuse, R86, R56 ;  /* 0x000000564438723c */ /* 0x040fe20000001838 */
[----:B------:R-:W5:Y:S06]  /*9c90*/  LDSM.16.MT88.4 R84, [R220+0xd000] ;  /* 0x00d00000dc54783b */ /* 0x000f6c0000004200 */
[----:B------:R-:W-:Y:S01]  /*9ca0*/  MUFU.EX2 R172, R172 ;  /* 0x000000ac00ac7308 */ /* 0x000fe20000000800 */
[C---:B--2---:R-:W-:Y:S09]  /*9cb0*/  HMMA.16816.F32 R60, R68.reuse, R72, R60 ;  /* 0x00000048443c723c */ /* 0x044ff2000000183c */
[----:B------:R-:W-:Y:S01]  /*9cc0*/  MUFU.EX2 R173, R173 ;  /* 0x000000ad00ad7308 */ /* 0x000fe20000000800 */
[----:B------:R-:W-:Y:S01]  /*9cd0*/  HMMA.16816.F32 R64, R68, R74, R64 ;  /* 0x0000004a4440723c */ /* 0x000fe20000001840 */
[----:B------:R-:W2:Y:S06]  /*9ce0*/  LDSM.16.MT88.4 R72, [R223+0x11000] ;  /* 0x01100000df48783b */ /* 0x000eac0000004200 */
[----:B------:R-:W-:Y:S02]  /*9cf0*/  F2FP.F16.F32.PACK_AB R68, R147, R120 ;  /* 0x000000789344723e */ /* 0x000fe400000000ff */
[----:B------:R-:W-:Y:S02]  /*9d00*/  MUFU.EX2 R174, R174 ;  /* 0x000000ae00ae7308 */ /* 0x000fe40000000800 */
[----:B------:R-:W-:Y:S02]  /*9d10*/  F2FP.F16.F32.PACK_AB R69, R146, R121 ;  /* 0x000000799245723e */ /* 0x000fe400000000ff */
[----:B------:R-:W-:Y:S02]  /*9d20*/  F2FP.F16.F32.PACK_AB R70, R148, R149 ;  /* 0x000000959446723e */ /* 0x000fe400000000ff */
[C---:B------:R-:W-:Y:S04]  /*9d30*/  F2FP.F16.F32.PACK_AB R71, R151.reuse, R150 ;  /* 0x000000969747723e */ /* 0x040fe800000000ff */
[----:B------:R-:W-:Y:S01]  /*9d40*/  MUFU.EX2 R175, R175 ;  /* 0x000000af00af7308 */ /* 0x000fe20000000800 */
[----:B------:R-:W-:Y:S04]  /*9d50*/  FADD.FTZ R150, R150, R3 ;  /* 0x0000000396967221 */ /* 0x000fe80000010000 */
[----:B------:R-:W-:Y:S01]  /*9d60*/  FADD.FTZ R151, R151, R150 ;  /* 0x0000009697977221 */ /* 0x000fe20000010000 */
[C---:B----4-:R-:W-:Y:S04]  /*9d70*/  HMMA.16816.F32 R4, R68.reuse, R76, R4 ;  /* 0x0000004c4404723c */ /* 0x050fe80000001804 */
[----:B------:R-:W-:Y:S02]  /*9d80*/  MUFU.EX2 R176, R176 ;  /* 0x000000b000b07308 */ /* 0x000fe40000000800 */
[C---:B------:R-:W-:Y:S01]  /*9d90*/  HMMA.16816.F32 R8, R68.reuse, R78, R8 ;  /* 0x0000004e4408723c */ /* 0x040fe20000001808 */
[----:B------:R-:W4:Y:S07]  /*9da0*/  LDSM.16.MT88.4 R76, [R222+0x11000] ;  /* 0x01100000de4c783b */ /* 0x000f2e0000004200 */
        /* <DEDUP_REMOVED lines=16> */
[C---:B------:R-:W-:Y:S03]  /*9eb0*/  HMMA.16816.F32 R40, R68.reuse, R74, R40 ;  /* 0x0000004a4428723c */ /* 0x040fe60000001828 */
[----:B------:R-:W-:Y:S03]  /*9ec0*/  F2FP.F16.F32.PACK_AB R72, R153, R152 ;  /* 0x000000989948723e */ /* 0x000fe600000000ff */
[C---:B----4-:R-:W-:Y:S03]  /*9ed0*/  HMMA.16816.F32 R44, R68.reuse, R76, R44 ;  /* 0x0000004c442c723c */ /* 0x050fe6000000182c */
[----:B------:R-:W-:Y:S02]  /*9ee0*/  MUFU.EX2 R187, R187 ;  /* 0x000000bb00bb7308 */ /* 0x000fe40000000800 */
[----:B------:R-:W-:Y:S01]  /*9ef0*/  F2FP.F16.F32.PACK_AB R73, R155, R154 ;  /* 0x0000009a9b49723e */ /* 0x000fe200000000ff */
[C---:B------:R-:W-:Y:S01]  /*9f00*/  HMMA.16816.F32 R48, R68.reuse, R78, R48 ;  /* 0x0000004e4430723c */ /* 0x040fe20000001830 */
[----:B------:R-:W2:Y:S06]  /*9f10*/  LDSM.16.MT88.4 R76, [R221+0xd800] ;  /* 0x00d80000dd4c783b */ /* 0x000eac0000004200 */
[----:B------:R-:W-:Y:S01]  /*9f20*/  MUFU.EX2 R184, R184 ;  /* 0x000000b800b87308 */ /* 0x000fe20000000800 */
[----:B------:R-:W-:Y:S01]  /*9f30*/  F2FP.F16.F32.PACK_AB R74, R157, R156 ;  /* 0x0000009c9d4a723e */ /* 0x000fe200000000ff */
[C---:B---3--:R-:W-:Y:S03]  /*9f40*/  HMMA.16816.F32 R52, R68.reuse, R80, R52 ;  /* 0x000000504434723c */ /* 0x048fe60000001834 */
[----:B-1----:R-:W-:Y:S03]  /*9f50*/  F2FP.F16.F32.PACK_AB R75, R161, R158 ;  /* 0x0000009ea14b723e */ /* 0x002fe600000000ff */
[C---:B------:R-:W-:Y:S01]  /*9f60*/  HMMA.16816.F32 R56, R68.reuse, R82, R56 ;  /* 0x000000524438723c */ /* 0x040fe20000001838 */
[----:B------:R-:W1:Y:S01]  /*9f70*/  LDSM.16.MT88.4 R80, [R220+0xd800] ;  /* 0x00d80000dc50783b */ /* 0x000e620000004200 */
[----:B------:R-:W3:Y:S03]  /*9f80*/  MUFU.EX2 R189, R189 ;  /* 0x000000bd00bd7308 */ /* 0x000ee60000000800 */
[----:B------:R-:W-:Y:S01]  /*9f90*/  FADD.FTZ R154, R154, R151 ;  /* 0x000000979a9a7221 */ /* 0x000fe20000010000 */
[C---:B------:R-:W-:Y:S06]  /*9fa0*/  HMMA.16816.F32 R60, R68.reuse, R88, R60 ;  /* 0x00000058443c723c */ /* 0x040fec000000183c */
        /* <DEDUP_REMOVED lines=8> */
[----:B---3--:R-:W-:Y:S01]  /*a030*/  F2FP.F16.F32.PACK_AB R136, R189, R184 ;  /* 0x000000b8bd88723e */ /* 0x008fe200000000ff */
[C---:B------:R-:W-:Y:S06]  /*a040*/  HMMA.16816.F32 R8, R72.reuse, R86, R8 ;  /* 0x000000564808723c */ /* 0x040fec0000001808 */
[----:B------:R-:W-:Y:S01]  /*a050*/  MUFU.EX2 R181, R181 ;  /* 0x000000b500b57308 */ /* 0x000fe20000000800 */
[----:B------:R-:W3:Y:S01]  /*a060*/  LDSM.16.MT88.4 R84, [R222+0x11800] ;  /* 0x01180000de54783b */ /* 0x000ee20000004200 */
[C---:B------:R-:W-:Y:S08]  /*a070*/  HMMA.16816.F32 R12, R72.reuse, R92, R12 ;  /* 0x0000005c480c723c */ /* 0x040ff0000000180c */
[----:B------:R-:W1:Y:S01]  /*a080*/  MUFU.EX2 R180, R145 ;  /* 0x0000009100b47308 */ /* 0x000e620000000800 */
[C---:B------:R-:W-:Y:S01]  /*a090*/  HMMA.16816.F32 R16, R72.reuse, R94, R16 ;  /* 0x0000005e4810723c */ /* 0x040fe20000001810 */
[----:B------:R-:W3:Y:S02]  /*a0a0*/  LDSM.16.MT88.4 R92, [R220+0x11800] ;  /* 0x01180000dc5c783b */ /* 0x000ee40000004200 */
[----:B-----5:R-:W-:Y:S03]  /*a0b0*/  F2FP.F16.F32.PACK_AB R137, R183, R182 ;  /* 0x000000b6b789723e */ /* 0x020fe600000000ff */
[C---:B--2---:R-:W-:Y:S03]  /*a0c0*/  HMMA.16816.F32 R20, R72.reuse, R76, R20 ;  /* 0x0000004c4814723c */ /* 0x044fe60000001814 */
[----:B------:R-:W-:Y:S02]  /*a0d0*/  MUFU.EX2 R134, R134 ;  /* 0x0000008600867308 */ /* 0x000fe40000000800 */
[----:B------:R-:W-:Y:S01]  /*a0e0*/  FADD.FTZ R161, R161, R158 ;  /* 0x0000009ea1a17221 */ /* 0x000fe20000010000 */
[C---:B------:R-:W-:Y:S01]  /*a0f0*/  HMMA.16816.F32 R24, R72.reuse, R78, R24 ;  /* 0x0000004e4818723c */ /* 0x040fe20000001818 */
[----:B------:R-:W2:Y:S06]  /*a100*/  LDSM.16.MT88.4 R76, [R223+0xe000] ;  /* 0x00e00000df4c783b */ /* 0x000eac0000004200 */
[----:B------:R-:W5:Y:S01]  /*a110*/  MUFU.EX2 R247, R144 ;  /* 0x0000009000f77308 */ /* 0x000f620000000800 */
[----:B-1----:R-:W-:Y:S01]  /*a120*/  F2FP.F16.F32.PACK_AB R138, R180, R181 ;  /* 0x000000b5b48a723e */ /* 0x002fe200000000ff */
[C---:B------:R-:W-:Y:S06]  /*a130*/  HMMA.16816.F32 R28, R72.reuse, R80, R28 ;  /* 0x00000050481c723c */ /* 0x040fec000000181c */
[C---:B------:R-:W-:Y:S01]  /*a140*/  HMMA.16816.F32 R32, R72.reuse, R82, R32 ;  /* 0x000000524820723c */ /* 0x040fe20000001820 */
[----:B------:R-:W1:Y:S05]  /*a150*/  LDSM.16.MT88.4 R80, [R222+0xe000] ;  /* 0x00e00000de50783b */ /* 0x000e6a0000004200 */
[C---:B----4-:R-:W-:Y:S05]  /*a160*/  HMMA.16816.F32 R36, R72.reuse, R68, R36 ;  /* 0x000000444824723c */ /* 0x050fea0000001824 */
[----:B-----5:R-:W-:Y:S01]  /*a170*/  F2FP.F16.F32.PACK_AB R139, R247, R134 ;  /* 0x00000086f78b723e */ /* 0x020fe200000000ff */
        /* <DEDUP_REMOVED lines=22> */
[C---:B-1----:R-:W-:Y:S06]  /*a2e0*/  HMMA.16816.F32 R12, R68.reuse, R80, R12 ;  /* 0x00000050440c723c */ /* 0x042fec000000180c */
[C---:B------:R-:W-:Y:S01]  /*a2f0*/  HMMA.16816.F32 R16, R68.reuse, R82, R16 ;  /* 0x000000524410723c */ /* 0x040fe20000001810 */
[----:B------:R-:W1:Y:S05]  /*a300*/  LDSM.16.MT88.4 R80, [R223+0xe800] ;  /* 0x00e80000df50783b */ /* 0x000e6a0000004200 */
[C---:B---3--:R-:W-:Y:S06]  /*a310*/  HMMA.16816.F32 R20, R68.reuse, R84, R20 ;  /* 0x000000544414723c */ /* 0x048fec0000001814 */
[C---:B------:R-:W-:Y:S01]  /*a320*/  HMMA.16816.F32 R24, R68.reuse, R86, R24 ;  /* 0x000000564418723c */ /* 0x040fe20000001818 */
[----:B------:R-:W3:Y:S05]  /*a330*/  LDSM.16.MT88.4 R84, [R222+0xe800] ;  /* 0x00e80000de54783b */ /* 0x000eea0000004200 */
[C---:B----4-:R-:W-:Y:S06]  /*a340*/  HMMA.16816.F32 R28, R68.reuse, R72, R28 ;  /* 0x00000048441c723c */ /* 0x050fec000000181c */
[C---:B------:R-:W-:Y:S05]  /*a350*/  HMMA.16816.F32 R32, R68.reuse, R74, R32 ;  /* 0x0000004a4420723c */ /* 0x040fea0000001820 */
[----:B------:R-:W-:Y:S02]  /*a360*/  F2FP.F16.F32.PACK_AB R72, R169, R168 ;  /* 0x000000a8a948723e */ /* 0x000fe400000000ff */
[----:B------:R-:W-:Y:S01]  /*a370*/  F2FP.F16.F32.PACK_AB R73, R171, R170 ;  /* 0x000000aaab49723e */ /* 0x000fe200000000ff */
[----:B------:R-:W-:Y:S01]  /*a380*/  FADD.FTZ R170, R170, R167 ;  /* 0x000000a7aaaa7221 */ /* 0x000fe20000010000 */
[C---:B--2---:R-:W-:Y:S03]  /*a390*/  HMMA.16816.F32 R36, R68.reuse, R76, R36 ;  /* 0x0000004c4424723c */ /* 0x044fe60000001824 */
[----:B------:R-:W-:Y:S01]  /*a3a0*/  F2FP.F16.F32.PACK_AB R74, R173, R172 ;  /* 0x000000acad4a723e */ /* 0x000fe200000000ff */
[----:B------:R-:W-:Y:S01]  /*a3b0*/  FADD.FTZ R171, R171, R170 ;  /* 0x000000aaabab7221 */ /* 0x000fe20000010000 */
[C---:B------:R-:W-:Y:S01]  /*a3c0*/  F2FP.F16.F32.PACK_AB R75, R175.reuse, R174 ;  /* 0x000000aeaf4b723e */ /* 0x040fe200000000ff */
[C---:B------:R-:W-:Y:S01]  /*a3d0*/  HMMA.16816.F32 R40, R68.reuse, R78, R40 ;  /* 0x0000004e4428723c */ /* 0x040fe20000001828 */
[----:B------:R-:W2:Y:S04]  /*a3e0*/  LDSM.16.MT88.4 R76, [R220+0xe800] ;  /* 0x00e80000dc4c783b */ /* 0x000ea80000004200 */
[----:B------:R-:W-:Y:S01]  /*a3f0*/  FADD.FTZ R174, R174, R171 ;  /* 0x000000abaeae7221 */ /* 0x000fe20000010000 */
[C---:B------:R-:W-:Y:S05]  /*a400*/  HMMA.16816.F32 R44, R68.reuse, R88, R44 ;  /* 0x00000058442c723c */ /* 0x040fea000000182c */
[----:B------:R-:W-:Y:S01]  /*a410*/  FADD.FTZ R175, R175, R174 ;  /* 0x000000aeafaf7221 */ /* 0x000fe20000010000 */
[C---:B------:R-:W-:Y:S01]  /*a420*/  HMMA.16816.F32 R48, R68.reuse, R90, R48 ;  /* 0x0000005a4430723c */ /* 0x040fe20000001830 */
[----:B------:R-:W-:Y:S05]  /*a430*/  LDSM.16.MT88.4 R88, [R220+0x12800] ;  /* 0x01280000dc58783b */ /* 0x000fea0000004200 */
[C---:B------:R-:W-:Y:S06]  /*a440*/  HMMA.16816.F32 R52, R68.reuse, R92, R52 ;  /* 0x0000005c4434723c */ /* 0x040fec0000001834 */
[C---:B------:R-:W-:Y:S01]  /*a450*/  HMMA.16816.F32 R56, R68.reuse, R94, R56 ;  /* 0x0000005e4438723c */ /* 0x040fe20000001838 */
[----:B------:R-:W-:Y:S05]  /*a460*/  LDSM.16.MT88.4 R92, [R222+0xf000] ;  /* 0x00f00000de5c783b */ /* 0x000fea0000004200 */
[C---:B------:R-:W-:Y:S06]  /*a470*/  HMMA.16816.F32 R60, R68.reuse, R96, R60 ;  /* 0x00000060443c723c */ /* 0x040fec000000183c */
[----:B------:R-:W-:Y:S01]  /*a480*/  HMMA.16816.F32 R64, R68, R98, R64 ;  /* 0x000000624440723c */ /* 0x000fe20000001840 */
[----:B------:R-:W4:Y:S05]  /*a490*/  LDSM.16.MT88.4 R68, [R223+0x12800] ;  /* 0x01280000df44783b */ /* 0x000f2a0000004200 */
        /* <DEDUP_REMOVED lines=43> */
[C---:B------:R-:W-:Y:S06]  /*a750*/  HMMA.16816.F32 R24, R68.reuse, R98, R24 ;  /* 0x000000624418723c */ /* 0x040fec0000001818 */
[C---:B-1----:R-:W-:Y:S06]  /*a760*/  HMMA.16816.F32 R28, R68.reuse, R80, R28 ;  /* 0x00000050441c723c */ /* 0x042fec000000181c */
[C---:B------:R-:W-:Y:S01]  /*a770*/  HMMA.16816.F32 R32, R68.reuse, R82, R32 ;  /* 0x000000524420723c */ /* 0x040fe20000001820 */
[----:B------:R-:W1:Y:S05]  /*a780*/  LDSM.16.MT88.4 R80, [R220+0x13000] ;  /* 0x01300000dc50783b */ /* 0x000e6a0000004200 */
[C---:B---3--:R-:W-:Y:S06]  /*a790*/  HMMA.16816.F32 R36, R68.reuse, R84, R36 ;  /* 0x000000544424723c */ /* 0x048fec0000001824 */
        /* <DEDUP_REMOVED lines=12> */
[----:B------:R-:W-:Y:S02]  /*a860*/  FADD.FTZ R4, R120, R113 ;  /* 0x0000007178047221 */ /* 0x000fe40000010000 */
[C---:B------:R-:W-:Y:S04]  /*a870*/  HMMA.16816.F32 R120, R136.reuse, R116, R12 ;  /* 0x000000748878723c */ /* 0x040fe8000000180c */
[----:B------:R-:W-:Y:S02]  /*a880*/  FADD.FTZ R4, R147, R4 ;  /* 0x0000000493047221 */ /* 0x000fe40000010000 */
        /* <DEDUP_REMOVED lines=18> */
[C---:B--2---:R-:W-:Y:S05]  /*a9b0*/  HMMA.16816.F32 R80, R136.reuse, R76, R52 ;  /* 0x0000004c8850723c */ /* 0x044fea0000001834 */
[----:B------:R-:W-:Y:S01]  /*a9c0*/  FADD.FTZ R3, R164, R3 ;  /* 0x00000003a4037221 */ /* 0x000fe20000010000 */
[C---:B------:R-:W-:Y:S05]  /*a9d0*/  HMMA.16816.F32 R76, R136.reuse, R78, R56 ;  /* 0x0000004e884c723c */ /* 0x040fea0000001838 */
[----:B------:R-:W-:Y:S01]  /*a9e0*/  FADD.FTZ R168, R168, R3 ;  /* 0x00000003a8a87221 */ /* 0x000fe20000010000 */
[C---:B-1----:R-:W-:Y:S05]  /*a9f0*/  HMMA.16816.F32 R72, R136.reuse, R68, R60 ;  /* 0x000000448848723c */ /* 0x042fea000000183c */
[----:B------:R-:W-:Y:S01]  /*aa00*/  IADD3 R3, R245, -0x1, RZ ;  /* 0xfffffffff5037810 */ /* 0x000fe20007ffe0ff */
[----:B------:R-:W-:Y:S01]  /*aa10*/  FADD.FTZ R169, R169, R168 ;  /* 0x000000a8a9a97221 */ /* 0x000fe20000010000 */
[----:B------:R-:W-:Y:S04]  /*aa20*/  HMMA.16816.F32 R68, R136, R70, R64 ;  /* 0x000000468844723c */ /* 0x000fe80000001840 */
[----:B------:R-:W-:Y:S01]  /*aa30*/  FADD.FTZ R172, R172, R169 ;  /* 0x000000a9acac7221 */ /* 0x000fe20000010000 */
[----:B------:R-:W-:Y:S03]  /*aa40*/  MOV R245, R3 ;  /* 0x0000000300f57202 */ /* 0x000fe60000000f00 */
[----:B------:R-:W-:Y:S04]  /*aa50*/  FADD.FTZ R173, R173, R172 ;  /* 0x000000acadad7221 */ /* 0x000fe80000010000 */
[----:B------:R-:W-:Y:S04]  /*aa60*/  FADD.FTZ R176, R176, R173 ;  /* 0x000000adb0b07221 */ /* 0x000fe80000010000 */
[----:B------:R-:W-:Y:S04]  /*aa70*/  FADD.FTZ R177, R177, R176 ;  /* 0x000000b0b1b17221 */ /* 0x000fe80000010000 */
[----:B------:R-:W-:Y:S04]  /*aa80*/  FADD.FTZ R188, R188, R177 ;  /* 0x000000b1bcbc7221 */ /* 0x000fe80000010000 */
[----:B------:R-:W-:Y:S04]  /*aa90*/  FADD.FTZ R191, R191, R188 ;  /* 0x000000bcbfbf7221 */ /* 0x000fe80000010000 */
[----:B------:R-:W-:Y:S04]  /*aaa0*/  FADD.FTZ R184, R184, R191 ;  /* 0x000000bfb8b87221 */ /* 0x000fe80000010000 */
[----:B------:R-:W-:Y:S04]  /*aab0*/  FADD.FTZ R184, R189, R184 ;  /* 0x000000b8bdb87221 */ /* 0x000fe80000010000 */
[----:B------:R-:W-:Y:S04]  /*aac0*/  FADD.FTZ R181, R181, R184 ;  /* 0x000000b8b5b57221 */ /* 0x000fe80000010000 */
[----:B------:R-:W-:Y:S01]  /*aad0*/  FADD.FTZ R246, R180, R181 ;  /* 0x000000b5b4f67221 */ /* 0x000fe20000010000 */
[----:B------:R-:W-:Y:S06]  /*aae0*/  @P0 BRA `(.L_x_2338) ;  /* 0xffffffb800b40947 */ /* 0x000fec000383ffff */
.L_x_2334:
        /* <DEDUP_REMOVED lines=198> */
.L_x_2339:
[----:B------:R-:W-:Y:S01]  /*b750*/  S2UR UR8, SR_CTAID.Z ;  /* 0x00000000000879c3 */ /* 0x000fe20000002700 */
[----:B------:R-:W-:Y:S01]  /*b760*/  ULDC UR9, c[0x0][0x270] ;  /* 0x00009c0000097ab9 */ /* 0x000fe20000000800 */
[----:B------:R-:W-:-:S06]  /*b770*/  ULDC UR6, c[0x0][0x2c4] ;  /* 0x0000b10000067ab9 */ /* 0x000fcc0000000800 */
[----:B------:R-:W1:Y:S02]  /*b780*/  S2UR UR7, SR_CTAID.Y ;  /* 0x00000000000779c3 */ /* 0x000e640000002600 */
[----:B-1----:R-:W-:-:S04]  /*b790*/  UIMAD UR9, UR7, UR9, UR8 ;  /* 0x00000009070972a4 */ /* 0x002fc8000f8e0208 */
[----:B------:R-:W-:Y:S02]  /*b7a0*/  UIMAD UR9, UR9, UR6, URZ ;  /* 0x00000006090972a4 */ /* 0x000fe4000f8e023f */
.L_x_2340:
        /* <DEDUP_REMOVED lines=21> */
.L_x_2342:
[----:B------:R-:W-:Y:S05]  /*b900*/  BSYNC B0 ;  /* 0x0000000000007941 */ /* 0x000fea0003800000 */
.L_x_2341:
        /* <DEDUP_REMOVED lines=57> */
.L_x_2343:
        /* <DEDUP_REMOVED lines=14> */
.L_x_8371:


//--------------------- .text._ZN5flash24flash_fwd_splitkv_kernelI23Flash_fwd_kernel_traitsILi128ELi64ELi128ELi4ELb0ELb0EN7cutlass6half_tE19Flash_kernel_traitsILi128ELi64ELi128ELi4ES3_EELb1ELb0ELb0ELb1ELb1ELb0ELb1ELb0EEEvNS_16Flash_fwd_paramsE --------------------------
	.section	.text._ZN5flash24flash_fwd_splitkv_kernelI23Flash_fwd_kernel_traitsILi128ELi64ELi128ELi4ELb0ELb0EN7cutlass6half_tE19Flash_kernel_traitsILi128ELi64ELi128ELi4ES3_EELb1ELb0ELb0ELb1ELb1ELb0ELb1ELb0EEEvNS_16Flash_fwd_paramsE,"ax",@progbits
	.align	128
        .global         _ZN5flash24flash_fwd_splitkv_kernelI23Flash_fwd_kernel_traitsILi128ELi64ELi128ELi4ELb0ELb0EN7cutlass6half_tE19Flash_kernel_traitsILi128ELi64ELi128ELi4ES3_EELb1ELb0ELb0ELb1ELb1ELb0ELb1ELb0EEEvNS_16Flash_fwd_paramsE
        .type           _ZN5flash24flash_fwd_splitkv_kernelI23Flash_fwd_kernel_traitsILi128ELi64ELi128ELi4ELb0ELb0EN7cutlass6half_tE19Flash_kernel_traitsILi128ELi64ELi128ELi4ES3_EELb1ELb0ELb0ELb1ELb1ELb0ELb1ELb0EEEvNS_16Flash_fwd_paramsE,@function
        .size           _ZN5flash24flash_fwd_splitkv_kernelI23Flash_fwd_kernel_traitsILi128ELi64ELi128ELi4ELb0ELb0EN7cutlass6half_tE19Flash_kernel_traitsILi128ELi64ELi128ELi4ES3_EELb1ELb0ELb0ELb1ELb1ELb0ELb1ELb0EEEvNS_16Flash_fwd_paramsE,(.L_x_8372 - _ZN5flash24flash_fwd_splitkv_kernelI23Flash_fwd_kernel_traitsILi128ELi64ELi128ELi4ELb0ELb0EN7cutlass6half_tE19Flash_kernel_traitsILi128ELi64ELi128ELi4ES3_EELb1ELb0ELb0ELb1ELb1ELb0ELb1ELb0EEEvNS_16Flash_fwd_paramsE)
        .other          _ZN5flash24flash_fwd_splitkv_kernelI23Flash_fwd_kernel_traitsILi128ELi64ELi128ELi4ELb0ELb0EN7cutlass6half_tE19Flash_kernel_traitsILi128ELi64ELi128ELi4ES3_EELb1ELb0ELb0ELb1ELb1ELb0ELb1ELb0EEEvNS_16Flash_fwd_paramsE,@"STO_CUDA_ENTRY STV_DEFAULT"
_ZN5flash24flash_fwd_splitkv_kernelI23Flash_fwd_kernel_traitsILi128ELi64ELi128ELi4ELb0ELb0EN7cutlass6half_tE19Flash_kernel_traitsILi128ELi64ELi128ELi4ES3_EELb1ELb0ELb0ELb1ELb1ELb0ELb1ELb0EEEvNS_16Flash_fwd_paramsE:
.text._ZN5flash24flash_fwd_splitkv_kernelI23Flash_fwd_kernel_traitsILi128ELi64ELi128ELi4ELb0ELb0EN7cutlass6half_tE19Flash_kernel_traitsILi128ELi64ELi128ELi4ES3_EELb1ELb0ELb0ELb1ELb1ELb0ELb1ELb0EEEvNS_16Flash_fwd_paramsE:
[----:B------:R-:W-:Y:S08]  /*0000*/  LDC R1, c[0x0][0x28] ;  /* 0x00000a00ff017b82 */ /* 0x000ff00000000800 */
[----:B------:R-:W1:Y:S01]  /*0010*/  LDC R9, c[0x0][0x270] ;  /* 0x00009c00ff097b82 */ /* 0x000e620000000800 */
[----:B------:R-:W-:Y:S01]  /*0020*/  ULDC.64 UR18, c[0x0][0x208] ;  /* 0x0000820000127ab9 */ /* 0x000fe20000000a00 */
[----:B------:R-:W-:Y:S01]  /*0030*/  IMAD.MOV.U32 R21, RZ, RZ, RZ ;  /* 0x000000ffff157224 */ /* 0x000fe200078e00ff */
[----:B------:R-:W-:-:S05]  /*0040*/  ULDC UR17, c[0x0][0x2c4] ;  /* 0x0000b10000117ab9 */ /* 0x000fca0000000800 */
[----:B------:R-:W2:Y:S08]  /*0050*/  S2UR UR4, SR_CTAID.Z ;  /* 0x00000000000479c3 */ /* 0x000eb00000002700 */
[----:B------:R-:W3:Y:S01]  /*0060*/  LDC.64 R2, c[0x0][0x308] ;  /* 0x0000c200ff027b82 */ /* 0x000ee20000000a00 */
[----:B-1----:R-:W1:Y:S01]  /*0070*/  I2F.U32.RP R8, R9 ;  /* 0x0000000900087306 */ /* 0x002e620000209000 */
[----:B------:R-:W-:-:S06]  /*0080*/  ISETP.NE.U32.AND P2, PT, R9, RZ, PT ;  /* 0x000000ff0900720c */ /* 0x000fcc0003f45070 */
[----:B------:R-:W4:Y:S01]  /*0090*/  LDC.64 R4, c[0x0][0x300] ;  /* 0x0000c000ff047b82 */ /* 0x000f220000000a00 */
[----:B-1----:R-:W1:Y:S01]  /*00a0*/  MUFU.RCP R6, R8 ;  /* 0x0000000800067308 */ /* 0x002e620000001000 */
[----:B---3--:R-:W-:-:S04]  /*00b0*/  ISETP.NE.U32.AND P0, PT, R2, RZ, PT ;  /* 0x000000ff0200720c */ /* 0x008fc80003f05070 */
[----:B------:R-:W-:Y:S02]  /*00c0*/  ISETP.NE.AND.EX P0, PT, R3, RZ, PT, P0 ;  /* 0x000000ff0300720c */ /* 0x000fe40003f05300 */
[----:B----4-:R-:W-:-:S04]  /*00d0*/  ISETP.NE.U32.AND P1, PT, R4, RZ, PT ;  /* 0x000000ff0400720c */ /* 0x010fc80003f25070 */
[----:B------:R-:W-:Y:S01]  /*00e0*/  ISETP.NE.AND.EX P1, PT, R5, RZ, PT, P1 ;  /* 0x000000ff0500720c */ /* 0x000fe20003f25310 */
[----:B-1----:R-:W-:-:S06]  /*00f0*/  VIADD R6, R6, 0xffffffe ;  /* 0x0ffffffe06067836 */ /* 0x002fcc0000000000 */
[----:B------:R-:W1:Y:S01]  /*0100*/  @P0 LDC.64 R2, c[0x0][0x308] ;  /* 0x0000c200ff020b82 */ /* 0x000e620000000a00 */
[----:B------:R-:W3:Y:S07]  /*0110*/  F2I.FTZ.U32.TRUNC.NTZ R7, R6 ;  /* 0x0000000600077305 */ /* 0x000eee000021f000 */
[----:B------:R-:W4:Y:S01]  /*0120*/  @P1 LDC.64 R4, c[0x0][0x300] ;  /* 0x0000c000ff041b82 */ /* 0x000f220000000a00 */
[----:B---3--:R-:W-:Y:S01]  /*0130*/  IMAD.MOV R0, RZ, RZ, -R7 ;  /* 0x000000ffff007224 */ /* 0x008fe200078e0a07 */
[----:B------:R-:W-:-:S03]  /*0140*/  MOV R6, RZ ;  /* 0x000000ff00067202 */ /* 0x000fc60000000f00 */
[----:B------:R-:W-:-:S04]  /*0150*/  IMAD R11, R0, R9, RZ ;  /* 0x00000009000b7224 */ /* 0x000fc800078e02ff */
[----:B------:R-:W-:-:S06]  /*0160*/  IMAD.HI.U32 R11, R7, R11, R6 ;  /* 0x0000000b070b7227 */ /* 0x000fcc00078e0006 */
[----:B--2---:R-:W-:-:S04]  /*0170*/  IMAD.HI.U32 R235, R11, UR4, RZ ;  /* 0x000000040beb7c27 */ /* 0x004fc8000f8e00ff */
        /* <DEDUP_REMOVED lines=8> */
[C---:B-1----:R-:W-:Y:S01]  /*0200*/  @P0 IMAD.WIDE R2, R235.reuse, 0x4, R2 ;  /* 0x00000004eb020825 */ /* 0x042fe200078e0202 */
[----:B------:R-:W1:Y:S03]  /*0210*/  S2R R0, SR_CTAID.X ;  /* 0x0000000000007919 */ /* 0x000e660000002500 */
[----:B----4-:R-:W-:Y:S01]  /*0220*/  @P1 IMAD.WIDE R4, R235, 0x4, R4 ;  /* 0x00000004eb041825 */ /* 0x010fe200078e0204 */
[----:B------:R2:W5:Y:S04]  /*0230*/  @P0 LDG.E R14, desc[UR18][R2.64] ;  /* 0x00000012020e0981 */ /* 0x000568000c1e1900 */
[----:B------:R2:W5:Y:S01]  /*0240*/  @P1 LDG.E R21, desc[UR18][R4.64] ;  /* 0x0000001204151981 */ /* 0x000562000c1e1900 */
[----:B------:R-:W-:-:S04]  /*0250*/  IMAD.MOV R12, RZ, RZ, -R235 ;  /* 0x000000ffff0c7224 */ /* 0x000fc800078e0aeb */
[----:B------:R-:W-:Y:S01]  /*0260*/  IMAD R12, R9, R12, UR4 ;  /* 0x00000004090c7e24 */ /* 0x000fe2000f8e020c */
[----:B-1----:R-:W-:-:S04]  /*0270*/  SHF.L.U32 R39, R0, 0x6, RZ ;  /* 0x0000000600277819 */ /* 0x002fc800000006ff */
[----:B------:R-:W-:-:S13]  /*0280*/  ISETP.GE.AND P1, PT, R39, UR17, PT ;  /* 0x0000001127007c0c */ /* 0x000fda000bf26270 */
[----:B--2---:R-:W-:Y:S05]  /*0290*/  @P1 EXIT ;  /* 0x000000000000194d */ /* 0x004fea0003800000 */
[----:B------:R-:W1:Y:S01]  /*02a0*/  LDC R7, c[0x0][0x10] ;  /* 0x00000400ff077b82 */ /* 0x000e620000000800 */
[----:B------:R-:W-:-:S07]  /*02b0*/  ULDC UR16, c[0x0][0x398] ;  /* 0x0000e60000107ab9 */ /* 0x000fce0000000800 */
[----:B------:R-:W2:Y:S01]  /*02c0*/  LDC R3, c[0x0][0x2c8] ;  /* 0x0000b200ff037b82 */ /* 0x000ea20000000800 */
[-C--:B-1----:R-:W-:Y:S02]  /*02d0*/  IABS R6, R7.reuse ;  /* 0x0000000700067213 */ /* 0x082fe40000000000 */
[----:B------:R-:W-:Y:S02]  /*02e0*/  IABS R11, R7 ;  /* 0x00000007000b7213 */ /* 0x000fe40000000000 */
[----:B------:R-:W1:Y:S03]  /*02f0*/  I2F.RP R2, R6 ;  /* 0x0000000600027306 */ /* 0x000e660000209400 */
[----:B------:R-:W-:Y:S02]  /*0300*/  IMAD.MOV R11, RZ, RZ, -R11 ;  /* 0x000000ffff0b7224 */ /* 0x000fe400078e0a0b */
[----:B--2---:R-:W-:-:S05]  /*0310*/  VIADD R3, R3, 0x7f ;  /* 0x0000007f03037836 */ /* 0x004fca0000000000 */
[----:B------:R-:W-:-:S04]  /*0320*/  SHF.R.S32.HI R10, RZ, 0x1f, R3 ;  /* 0x0000001fff0a7819 */ /* 0x000fc80000011403 */
[----:B------:R-:W-:Y:S01]  /*0330*/  LEA.HI R10, R10, R3, RZ, 0x7 ;  /* 0x000000030a0a7211 */ /* 0x000fe200078f38ff */
[----:B-1----:R-:W1:Y:S03]  /*0340*/  MUFU.RCP R4, R2 ;  /* 0x0000000200047308 */ /* 0x002e660000001000 */
[----:B------:R-:W-:-:S05]  /*0350*/  LEA.HI.SX32 R10, R10, R7, 0x19 ;  /* 0x000000070a0a7211 */ /* 0x000fca00078fcaff */
[----:B------:R-:W-:Y:S02]  /*0360*/  VIADD R10, R10, 0xffffffff ;  /* 0xffffffff0a0a7836 */ /* 0x000fe40000000000 */
[----:B-1----:R-:W-:-:S03]  /*0370*/  VIADD R4, R4, 0xffffffe ;  /* 0x0ffffffe04047836 */ /* 0x002fc60000000000 */
[----:B------:R-:W-:Y:S02]  /*0380*/  IABS R2, R10 ;  /* 0x0000000a00027213 */ /* 0x000fe40000000000 */
[----:B------:R-:W-:Y:S01]  /*0390*/  LOP3.LUT R10, R10, R7, RZ, 0x3c, !PT ;  /* 0x000000070a0a7212 */ /* 0x000fe200078e3cff */
[----:B------:R-:W1:Y:S02]  /*03a0*/  F2I.FTZ.U32.TRUNC.NTZ R5, R4 ;  /* 0x0000000400057305 */ /* 0x000e64000021f000 */
[----:B-1----:R-:W-:Y:S02]  /*03b0*/  IMAD.MOV R3, RZ, RZ, -R5 ;  /* 0x000000ffff037224 */ /* 0x002fe400078e0a05 */
[----:B------:R-:W-:Y:S02]  /*03c0*/  IMAD.MOV.U32 R4, RZ, RZ, RZ ;  /* 0x000000ffff047224 */ /* 0x000fe400078e00ff */
[----:B------:R-:W-:-:S04]  /*03d0*/  IMAD R3, R3, R6, RZ ;  /* 0x0000000603037224 */ /* 0x000fc800078e02ff */
[----:B------:R-:W-:Y:S02]  /*03e0*/  IMAD.HI.U32 R3, R5, R3, R4 ;  /* 0x0000000305037227 */ /* 0x000fe400078e0004 */
[----:B------:R-:W1:Y:S04]  /*03f0*/  @!P0 LDC.64 R4, c[0x0][0x318] ;  /* 0x0000c600ff048b82 */ /* 0x000e680000000a00 */
[----:B------:R-:W-:-:S04]  /*0400*/  IMAD.HI.U32 R8, R3, R2, RZ ;  /* 0x0000000203087227 */ /* 0x000fc800078e00ff */
[----:B------:R-:W-:Y:S02]  /*0410*/  IMAD R11, R8, R11, R2 ;  /* 0x0000000b080b7224 */ /* 0x000fe400078e0202 */
[----:B------:R-:W2:Y:S03]  /*0420*/  @!P0 LDC.64 R2, c[0x0][0x2c8] ;  /* 0x0000b200ff028b82 */ /* 0x000ea60000000a00 */
[----:B------:R-:W-:Y:S02]  /*0430*/  ISETP.GT.U32.AND P2, PT, R6, R11, PT ;  /* 0x0000000b0600720c */ /* 0x000fe40003f44070 */
[----:B-1----:R-:W-:Y:S02]  /*0440*/  @!P0 ISETP.NE.U32.AND P1, PT, R4, RZ, PT ;  /* 0x000000ff0400820c */ /* 0x002fe40003f25070 */
[----:B------:R-:W1:Y:S09]  /*0450*/  S2R R4, SR_CTAID.Y ;  /* 0x0000000000047919 */ /* 0x000e720000002600 */
[----:B------:R-:W-:Y:S01]  /*0460*/  @!P2 IMAD.IADD R11, R11, 0x1, -R6 ;  /* 0x000000010b0ba824 */ /* 0x000fe200078e0a06 */
[----:B------:R-:W-:Y:S01]  /*0470*/  @!P0 ISETP.NE.AND.EX P1, PT, R5, RZ, PT, P1 ;  /* 0x000000ff0500820c */ /* 0x000fe20003f25310 */
[----:B------:R-:W-:-:S03]  /*0480*/  @!P2 VIADD R8, R8, 0x1 ;  /* 0x000000010808a836 */ /* 0x000fc60000000000 */
[----:B------:R-:W-:Y:S01]  /*0490*/  ISETP.GE.U32.AND P3, PT, R11, R6, PT ;  /* 0x000000060b00720c */ /* 0x000fe20003f66070 */
[--C-:B-----5:R-:W-:Y:S01]  /*04a0*/  @P0 IMAD.IADD R6, R14, 0x1, -R21.reuse ;  /* 0x000000010e060824 */ /* 0x120fe200078e0a15 */
[----:B--2---:R-:W-:Y:S02]  /*04b0*/  @!P0 SEL R3, R3, RZ, P1 ;  /* 0x000000ff03038207 */ /* 0x004fe40000800000 */
[----:B------:R-:W-:Y:S02]  /*04c0*/  ISETP.GE.AND P1, PT, R10, RZ, PT ;  /* 0x000000ff0a00720c */ /* 0x000fe40003f26270 */
[----:B------:R-:W-:Y:S01]  /*04d0*/  @!P0 IADD3 R6, R3, R2, -R21 ;  /* 0x0000000203068210 */ /* 0x000fe20007ffe815 */
[----:B------:R-:W-:Y:S01]  /*04e0*/  VIADD R3, R39, 0xbf ;  /* 0x000000bf27037836 */ /* 0x000fe20000000000 */
[----:B------:R-:W-:-:S03]  /*04f0*/  ISETP.NE.AND P0, PT, R7, RZ, PT ;  /* 0x000000ff0700720c */ /* 0x000fc60003f05270 */
[C---:B------:R-:W-:Y:S01]  /*0500*/  VIADD R10, R6.reuse, 0x7f ;  /* 0x0000007f060a7836 */ /* 0x040fe20000000000 */
[----:B------:R-:W-:Y:S01]  /*0510*/  IADD3 R2, R6, -UR17, R3 ;  /* 0x8000001106027c10 */ /* 0x000fe2000fffe003 */
[----:B------:R-:W-:-:S03]  /*0520*/  @P3 VIADD R8, R8, 0x1 ;  /* 0x0000000108083836 */ /* 0x000fc60000000000 */
[----:B------:R-:W-:Y:S01]  /*0530*/  SHF.R.S32.HI R3, RZ, 0x1f, R10 ;  /* 0x0000001fff037819 */ /* 0x000fe2000001140a */
[----:B------:R-:W-:Y:S02]  /*0540*/  VIADD R2, R2, UR16 ;  /* 0x0000001002027c36 */ /* 0x000fe40008000000 */
[----:B------:R-:W-:Y:S01]  /*0550*/  @!P1 IMAD.MOV R8, RZ, RZ, -R8 ;  /* 0x000000ffff089224 */ /* 0x000fe200078e0a08 */
[----:B------:R-:W-:Y:S02]  /*0560*/  LEA.HI R3, R3, R10, RZ, 0x7 ;  /* 0x0000000a03037211 */ /* 0x000fe400078f38ff */
[----:B------:R-:W-:Y:S02]  /*0570*/  @!P0 LOP3.LUT R8, RZ, R7, RZ, 0x33, !PT ;  /* 0x00000007ff088212 */ /* 0x000fe400078e33ff */
[----:B------:R-:W-:Y:S01]  /*0580*/  SHF.R.S32.HI R5, RZ, 0x1f, R2 ;  /* 0x0000001fff057819 */ /* 0x000fe20000011402 */
[----:B------:R-:W2:Y:S01]  /*0590*/  S2R R7, SR_TID.X ;  /* 0x0000000000077919 */ /* 0x000ea20000002100 */
[----:B------:R-:W-:Y:S01]  /*05a0*/  SHF.R.S32.HI R3, RZ, 0x7, R3 ;  /* 0x00000007ff037819 */ /* 0x000fe20000011403 */
[----:B-1----:R-:W-:Y:S01]  /*05b0*/  IMAD R227, R8, R4, RZ ;  /* 0x0000000408e37224 */ /* 0x002fe200078e02ff */
[----:B------:R-:W-:-:S04]  /*05c0*/  LEA.HI R5, R5, R2, RZ, 0x7 ;  /* 0x0000000205057211 */ /* 0x000fc800078f38ff */
[----:B------:R-:W-:Y:S02]  /*05d0*/  SHF.R.S32.HI R5, RZ, 0x7, R5 ;  /* 0x00000007ff057819 */ /* 0x000fe40000011405 */
[----:B------:R-:W-:-:S04]  /*05e0*/  VIADDMNMX R36, R227, R8, R3, PT ;  /* 0x00000008e3247246 */ /* 0x000fc80003800103 */
[----:B------:R-:W-:-:S04]  /*05f0*/  VIMNMX R36, R36, R5, PT ;  /* 0x0000000524247248 */ /* 0x000fc80003fe0100 */
[----:B------:R-:W-:-:S13]  /*0600*/  ISETP.GE.AND P0, PT, R227, R36, PT ;  /* 0x00000024e300720c */ /* 0x000fda0003f06270 */
[----:B------:R-:W-:Y:S05]  /*0610*/  @!P0 BRA `(.L_x_2344) ;  /* 0x0000000400308947 */ /* 0x000fea0003800000 */
[----:B------:R-:W1:Y:S01]  /*0620*/  LDC R2, c[0x0][0x2c0] ;  /* 0x0000b000ff027b82 */ /* 0x000e620000000800 */
[----:B--2---:R-:W-:Y:S01]  /*0630*/  SHF.R.S32.HI R0, RZ, 0x1f, R7 ;  /* 0x0000001fff007819 */ /* 0x004fe20000011407 */
[----:B------:R-:W-:Y:S01]  /*0640*/  ULDC UR4, c[0x0][0x2dc] ;  /* 0x0000b70000047ab9 */ /* 0x000fe20000000800 */
[----:B------:R-:W-:Y:S02]  /*0650*/  LOP3.LUT P6, RZ, R7, 0xf, RZ, 0xc0, !PT ;  /* 0x0000000f07ff7812 */ /* 0x000fe400078cc0ff */
[----:B------:R-:W-:-:S04]  /*0660*/  LEA.HI R0, R0, R7, RZ, 0x4 ;  /* 0x0000000700007211 */ /* 0x000fc800078f20ff */
[----:B------:R-:W-:Y:S02]  /*0670*/  LOP3.LUT R6, R0, 0x3ffffff0, RZ, 0xc0, !PT ;  /* 0x3ffffff000067812 */ /* 0x000fe400078ec0ff */
[----:B------:R-:W-:-:S03]  /*0680*/  SHF.R.S32.HI R0, RZ, 0x4, R0 ;  /* 0x00000004ff007819 */ /* 0x000fc60000011400 */
[----:B------:R-:W-:Y:S02]  /*0690*/  IMAD.IADD R6, R7, 0x1, -R6 ;  /* 0x0000000107067824 */ /* 0x000fe400078e0a06 */
[----:B------:R-:W-:Y:S02]  /*06a0*/  VIADD R10, R0, 0x18 ;  /* 0x00000018000a7836 */ /* 0x000fe40000000000 */
[----:B------:R-:W-:Y:S02]  /*06b0*/  IMAD.SHL.U32 R8, R6, 0x4, RZ ;  /* 0x0000000406087824 */ /* 0x000fe400078e00ff */
[----:B------:R-:W-:Y:S02]  /*06c0*/  VIADD R6, R0, 0x8 ;  /* 0x0000000800067836 */ /* 0x000fe40000000000 */
[----:B-1----:R-:W-:Y:S02]  /*06d0*/  IMAD R2, R4, R2, R235 ;  /* 0x0000000204027224 */ /* 0x002fe400078e02eb */
[----:B------:R-:W-:-:S02]  /*06e0*/  VIADD R4, R0, 0x10 ;  /* 0x0000001000047836 */ /* 0x000fc40000000000 */
[----:B------:R-:W-:Y:S01]  /*06f0*/  IMAD R2, R2, R9, R12 ;  /* 0x0000000902027224 */ /* 0x000fe200078e020c */
[----:B------:R-:W-:-:S03]  /*0700*/  SHF.R.S32.HI R9, RZ, 0x1f, R8 ;  /* 0x0000001fff097819 */ /* 0x000fc60000011408 */
[----:B------:R-:W-:Y:S01]  /*0710*/  IMAD R3, R2, UR17, R39 ;  /* 0x0000001102037c24 */ /* 0x000fe2000f8e0227 */
[----:B------:R-:W-:Y:S01]  /*0720*/  IADD3 R39, -R39, UR17, RZ ;  /* 0x0000001127277c10 */ /* 0x000fe2000fffe1ff */
[----:B------:R-:W-:-:S03]  /*0730*/  IMAD.WIDE R8, R0, 0x80, R8 ;  /* 0x0000008000087825 */ /* 0x000fc600078e0208 */
[-C--:B------:R-:W-:Y:S01]  /*0740*/  ISETP.GE.OR P5, PT, R0, R39.reuse, P6 ;  /* 0x000000270000720c */ /* 0x080fe200037a6670 */
[----:B------:R-:W-:Y:S01]  /*0750*/  IMAD R5, R3, UR4, RZ ;  /* 0x0000000403057c24 */ /* 0x000fe2000f8e02ff */
[----:B------:R-:W-:Y:S01]  /*0760*/  ULDC.64 UR4, c[0x0][0x288] ;  /* 0x0000a20000047ab9 */ /* 0x000fe20000000a00 */
[-C--:B------:R-:W-:Y:S01]  /*0770*/  ISETP.GE.OR P4, PT, R6, R39.reuse, P6 ;  /* 0x000000270600720c */ /* 0x080fe20003786670 */
[----:B------:R-:W-:Y:S01]  /*0780*/  VIADD R6, R0, 0x20 ;  /* 0x0000002000067836 */ /* 0x000fe20000000000 */
[-C--:B------:R-:W-:Y:S01]  /*0790*/  ISETP.GE.OR P3, PT, R4, R39.reuse, P6 ;  /* 0x000000270400720c */ /* 0x080fe20003766670 */
[----:B------:R-:W-:Y:S01]  /*07a0*/  VIADD R4, R0, 0x28 ;  /* 0x0000002800047836 */ /* 0x000fe20000000000 */
[C---:B------:R-:W-:Y:S02]  /*07b0*/  IADD3 R2, P0, R5.reuse, R8, RZ ;  /* 0x0000000805027210 */ /* 0x040fe40007f1e0ff */
[----:B------:R-:W-:Y:S02]  /*07c0*/  ISETP.GE.OR P2, PT, R10, R39, P6 ;  /* 0x000000270a00720c */ /* 0x000fe40003746670 */
[----:B------:R-:W-:-:S02]  /*07d0*/  LEA.HI.X.SX32 R5, R5, R9, 0x1, P0 ;  /* 0x0000000905057211 */ /* 0x000fc400000f0eff */
[----:B------:R-:W-:Y:S01]  /*07e0*/  LEA R12, P0, R2, UR4, 0x2 ;  /* 0x00000004020c7c11 */ /* 0x000fe2000f8010ff */
[----:B------:R-:W-:Y:S01]  /*07f0*/  @!P5 IMAD.MOV.U32 R7, RZ, RZ, -0x800000 ;  /* 0xff800000ff07d424 */ /* 0x000fe200078e00ff */
[----:B------:R-:W-:Y:S01]  /*0800*/  ISETP.GE.OR P1, PT, R6, R39, P6 ;  /* 0x000000270600720c */ /* 0x000fe20003726670 */
[----:B------:R-:W-:Y:S01]  /*0810*/  @!P4 IMAD.MOV.U32 R11, RZ, RZ, -0x800000 ;  /* 0xff800000ff0bc424 */ /* 0x000fe200078e00ff */
[----:B------:R-:W-:Y:S01]  /*0820*/  LEA.HI.X R13, R2, UR5, R5, 0x2, P0 ;  /* 0x00000005020d7c11 */ /* 0x000fe200080f1405 */
[----:B------:R-:W-:Y:S01]  /*0830*/  ULDC.64 UR4, c[0x0][0x2b8] ;  /* 0x0000ae0000047ab9 */ /* 0x000fe20000000a00 */
[----:B------:R-:W-:Y:S01]  /*0840*/  SHF.R.S32.HI R5, RZ, 0x1f, R3 ;  /* 0x0000001fff057819 */ /* 0x000fe20000011403 */
[----:B------:R-:W-:Y:S01]  /*0850*/  @!P3 IMAD.MOV.U32 R6, RZ, RZ, -0x800000 ;  /* 0xff800000ff06b424 */ /* 0x000fe200078e00ff */
[----:B------:R-:W-:Y:S01]  /*0860*/  IADD3 R3, P0, R3, R0, RZ ;  /* 0x0000000003037210 */ /* 0x000fe20007f1e0ff */
[----:B------:R1:W-:Y:S03]  /*0870*/  STG.E.128 desc[UR18][R12.64], RZ ;  /* 0x000000ff0c007986 */ /* 0x0003e6000c101d12 */
[----:B------:R-:W-:Y:S01]  /*0880*/  LEA.HI.X.SX32 R2, R0, R5, 0x1, P0 ;  /* 0x0000000500027211 */ /* 0x000fe200000f0eff */
[----:B------:R1:W-:Y:S01]  /*0890*/  STG.E.128 desc[UR18][R12.64+0x100], RZ ;  /* 0x000100ff0c007986 */ /* 0x0003e2000c101d12 */
[----:B------:R-:W-:Y:S01]  /*08a0*/  LEA R8, P0, R3, UR4, 0x2 ;  /* 0x0000000403087c11 */ /* 0x000fe2000f8010ff */
[----:B------:R-:W-:-:S02]  /*08b0*/  @!P2 IMAD.MOV.U32 R5, RZ, RZ, -0x800000 ;  /* 0xff800000ff05a424 */ /* 0x000fc400078e00ff */
[----:B------:R1:W-:Y:S01]  /*08c0*/  STG.E.128 desc[UR18][R12.64+0x1000], RZ ;  /* 0x001000ff0c007986 */ /* 0x0003e2000c101d12 */
[----:B------:R-:W-:Y:S01]  /*08d0*/  LEA.HI.X R9, R3, UR5, R2, 0x2, P0 ;  /* 0x0000000503097c11 */ /* 0x000fe200080f1402 */
[----:B------:R-:W-:Y:S01]  /*08e0*/  VIADD R2, R0, 0x30 ;  /* 0x0000003000027836 */ /* 0x000fe20000000000 */
[----:B------:R-:W-:Y:S01]  /*08f0*/  ISETP.GE.OR P0, PT, R4, R39, P6 ;  /* 0x000000270400720c */ /* 0x000fe20003706670 */
[----:B------:R1:W-:Y:S01]  /*0900*/  STG.E.128 desc[UR18][R12.64+0x1100], RZ ;  /* 0x001100ff0c007986 */ /* 0x0003e2000c101d12 */
[----:B------:R-:W-:Y:S02]  /*0910*/  VIADD R0, R0, 0x38 ;  /* 0x0000003800007836 */ /* 0x000fe40000000000 */
[----:B------:R-:W-:Y:S01]  /*0920*/  @!P1 IMAD.MOV.U32 R4, RZ, RZ, -0x800000 ;  /* 0xff800000ff049424 */ /* 0x000fe200078e00ff */
[----:B------:R1:W-:Y:S04]  /*0930*/  STG.E.128 desc[UR18][R12.64+0x2000], RZ ;  /* 0x002000ff0c007986 */ /* 0x0003e8000c101d12 */
[----:B------:R1:W-:Y:S04]  /*0940*/  STG.E.128 desc[UR18][R12.64+0x2100], RZ ;  /* 0x002100ff0c007986 */ /* 0x0003e8000c101d12 */
[----:B------:R1:W-:Y:S01]  /*0950*/  STG.E.128 desc[UR18][R12.64+0x3000], RZ ;  /* 0x003000ff0c007986 */ /* 0x0003e2000c101d12 */
[----:B------:R-:W-:-:S03]  /*0960*/  @!P0 IMAD.MOV.U32 R3, RZ, RZ, -0x800000 ;  /* 0xff800000ff038424 */ /* 0x000fc600078e00ff */
[----:B------:R1:W-:Y:S04]  /*0970*/  STG.E.128 desc[UR18][R12.64+0x3100], RZ ;  /* 0x003100ff0c007986 */ /* 0x0003e8000c101d12 */
        /* <DEDUP_REMOVED lines=8> */
[----:B------:R1:W-:Y:S01]  /*0a00*/  @!P5 STG.E desc[UR18][R8.64], R7 ;  /* 0x000000070800d986 */ /* 0x0003e2000c101912 */
[----:B------:R-:W-:-:S02]  /*0a10*/  ISETP.GE.OR P5, PT, R2, R39, P6 ;  /* 0x000000270200720c */ /* 0x000fc400037a6670 */
[----:B------:R-:W-:Y:S01]  /*0a20*/  ISETP.GE.OR P6, PT, R0, R39, P6 ;  /* 0x000000270000720c */ /* 0x000fe200037c6670 */
[----:B------:R1:W-:Y:S04]  /*0a30*/  @!P4 STG.E desc[UR18][R8.64+0x20], R11 ;  /* 0x0000200b0800c986 */ /* 0x0003e8000c101912 */
[----:B------:R1:W-:Y:S04]  /*0a40*/  @!P3 STG.E desc[UR18][R8.64+0x40], R6 ;  /* 0x000040060800b986 */ /* 0x0003e8000c101912 */
[----:B------:R1:W-:Y:S02]  /*0a50*/  @!P2 STG.E desc[UR18][R8.64+0x60], R5 ;  /* 0x000060050800a986 */ /* 0x0003e4000c101912 */
[----:B------:R-:W-:-:S02]  /*0a60*/  @!P5 IMAD.MOV.U32 R2, RZ, RZ, -0x800000 ;  /* 0xff800000ff02d424 */ /* 0x000fc400078e00ff */
[----:B------:R1:W-:Y:S04]  /*0a70*/  @!P1 STG.E desc[UR18][R8.64+0x80], R4 ;  /* 0x0000800408009986 */ /* 0x0003e8000c101912 */
[----:B------:R1:W-:Y:S04]  /*0a80*/  @!P0 STG.E desc[UR18][R8.64+0xa0], R3 ;  /* 0x0000a00308008986 */ /* 0x0003e8000c101912 */
[----:B------:R1:W-:Y:S01]  /*0a90*/  @!P5 STG.E desc[UR18][R8.64+0xc0], R2 ;  /* 0x0000c0020800d986 */ /* 0x0003e2000c101912 */
[----:B------:R-:W-:Y:S05]  /*0aa0*/  @P6 EXIT ;  /* 0x000000000000694d */ /* 0x000fea0003800000 */
[----:B-1----:R-:W-:-:S05]  /*0ab0*/  MOV R3, 0xff800000 ;  /* 0xff80000000037802 */ /* 0x002fca0000000f00 */
[----:B------:R-:W-:Y:S01]  /*0ac0*/  STG.E desc[UR18][R8.64+0xe0], R3 ;  /* 0x0000e00308007986 */ /* 0x000fe2000c101912 */
[----:B------:R-:W-:Y:S05]  /*0ad0*/  EXIT ;  /* 0x000000000000794d */ /* 0x000fea0003800000 */
.L_x_2344:
        /* <DEDUP_REMOVED lines=22> */
.L_x_2345:
[----:B------:R-:W-:Y:S05]  /*0c40*/  @P6 BRA `(.L_x_2346) ;  /* 0x0000000400386947 */ /* 0x000fea0003800000 */
[----:B-1----:R-:W1:Y:S01]  /*0c50*/  LDC R2, c[0x0][0x380] ;  /* 0x0000e000ff027b82 */ /* 0x002e620000000800 */
[----:B------:R-:W-:Y:S01]  /*0c60*/  LEA R11, R36, 0xffffff80, 0x7 ;  /* 0xffffff80240b7811 */ /* 0x000fe200078e38ff */
[----:B------:R-:W-:Y:S01]  /*0c70*/  ULDC.64 UR8, c[0x0][0x230] ;  /* 0x00008c0000087ab9 */ /* 0x000fe20000000a00 */
[----:B------:R-:W-:Y:S01]  /*0c80*/  ULDC.64 UR6, c[0x0][0x248] ;  /* 0x0000920000067ab9 */ /* 0x000fe20000000a00 */
[----:B------:R-:W-:Y:S01]  /*0c90*/  ULDC.64 UR4, c[0x0][0x238] ;  /* 0x00008e0000047ab9 */ /* 0x000fe20000000a00 */
[----:B------:R-:W-:Y:S01]  /*0ca0*/  IABS R3, R11 ;  /* 0x0000000b00037213 */ /* 0x000fe20000000000 */
[----:B------:R-:W-:Y:S01]  /*0cb0*/  ULDC.64 UR10, c[0x0][0x260] ;  /* 0x00009800000a7ab9 */ /* 0x000fe20000000a00 */
        /* <DEDUP_REMOVED lines=23> */
[----:B------:R-:W-:-:S06]  /*0e30*/  IMAD.WIDE R20, R9, 0x4, R236 ;  /* 0x0000000409147825 */ /* 0x000fcc00078e02ec */
[----:B------:R-:W3:Y:S01]  /*0e40*/  LDG.E R20, desc[UR18][R20.64] ;  /* 0x0000001214147981 */ /* 0x000ee2000c1e1900 */
[----:B-1----:R-:W-:Y:S02]  /*0e50*/  IABS R3, R5 ;  /* 0x0000000500037213 */ /* 0x002fe40000000000 */
[----:B------:R-:W-:Y:S02]  /*0e60*/  IADD3 R9, -R9, RZ, RZ ;  /* 0x000000ff09097210 */ /* 0x000fe40007ffe1ff */
[----:B-----5:R-:W1:Y:S03]  /*0e70*/  I2F.RP R13, R3 ;  /* 0x00000003000d7306 */ /* 0x020e660000209400 */
[----:B------:R-:W-:-:S05]  /*0e80*/  IMAD R11, R2, R9, R11 ;  /* 0x00000009020b7224 */ /* 0x000fca00078e020b */
[----:B-1----:R-:W1:Y:S02]  /*0e90*/  MUFU.RCP R14, R13 ;  /* 0x0000000d000e7308 */ /* 0x002e640000001000 */
[----:B-1----:R-:W-:-:S06]  /*0ea0*/  IADD3 R14, R14, 0xffffffe, RZ ;  /* 0x0ffffffe0e0e7810 */ /* 0x002fcc0007ffe0ff */
[----:B------:R-:W1:Y:S02]  /*0eb0*/  F2I.FTZ.U32.TRUNC.NTZ R15, R14 ;  /* 0x0000000e000f7305 */ /* 0x000e64000021f000 */
[----:B-1----:R-:W-:Y:S01]  /*0ec0*/  IMAD.MOV R4, RZ, RZ, -R15 ;  /* 0x000000ffff047224 */ /* 0x002fe200078e0a0f */
[----:B------:R-:W-:-:S03]  /*0ed0*/  MOV R14, RZ ;  /* 0x000000ff000e7202 */ /* 0x000fc60000000f00 */
[----:B------:R-:W-:Y:S01]  /*0ee0*/  IMAD R8, R4, R3, RZ ;  /* 0x0000000304087224 */ /* 0x000fe200078e02ff */
[----:B------:R-:W-:-:S03]  /*0ef0*/  IABS R4, R12 ;  /* 0x0000000c00047213 */ /* 0x000fc60000000000 */
[----:B------:R-:W-:-:S04]  /*0f00*/  IMAD.HI.U32 R15, R15, R8, R14 ;  /* 0x000000080f0f7227 */ /* 0x000fc800078e000e */
[----:B------:R-:W-:-:S04]  /*0f10*/  IMAD.MOV.U32 R10, RZ, RZ, R4 ;  /* 0x000000ffff0a7224 */ /* 0x000fc800078e0004 */
[----:B------:R-:W-:-:S05]  /*0f20*/  IMAD.HI.U32 R8, R15, R10, RZ ;  /* 0x0000000a0f087227 */ /* 0x000fca00078e00ff */
[----:B------:R-:W-:-:S05]  /*0f30*/  IADD3 R4, -R8, RZ, RZ ;  /* 0x000000ff08047210 */ /* 0x000fca0007ffe1ff */
[----:B------:R-:W-:Y:S01]  /*0f40*/  IMAD R4, R3, R4, R10 ;  /* 0x0000000403047224 */ /* 0x000fe200078e020a */
[----:B------:R-:W-:-:S04]  /*0f50*/  SHF.R.S32.HI R10, RZ, 0x1f, R11 ;  /* 0x0000001fff0a7819 */ /* 0x000fc8000001140b */
[----:B------:R-:W-:Y:S01]  /*0f60*/  ISETP.GT.U32.AND P0, PT, R3, R4, PT ;  /* 0x000000040300720c */ /* 0x000fe20003f04070 */
[----:B------:R-:W-:-:S12]  /*0f70*/  IMAD R2, R10, UR6, RZ ;  /* 0x000000060a027c24 */ /* 0x000fd8000f8e02ff */
[----:B------:R-:W-:Y:S02]  /*0f80*/  @!P0 IMAD.IADD R4, R4, 0x1, -R3 ;  /* 0x0000000104048824 */ /* 0x000fe400078e0a03 */
[----:B------:R-:W-:-:S03]  /*0f90*/  @!P0 VIADD R8, R8, 0x1 ;  /* 0x0000000108088836 */ /* 0x000fc60000000000 */
[----:B------:R-:W-:Y:S02]  /*0fa0*/  ISETP.GE.U32.AND P1, PT, R4, R3, PT ;  /* 0x000000030400720c */ /* 0x000fe40003f26070 */
[----:B------:R-:W-:-:S04]  /*0fb0*/  LOP3.LUT R3, R12, R5, RZ, 0x3c, !PT ;  /* 0x000000050c037212 */ /* 0x000fc800078e3cff */
[----:B------:R-:W-:-:S07]  /*0fc0*/  ISETP.GE.AND P0, PT, R3, RZ, PT ;  /* 0x000000ff0300720c */ /* 0x000fce0003f06270 */
[----:B------:R-:W-:Y:S02]  /*0fd0*/  @P1 IADD3 R8, R8, 0x1, RZ ;  /* 0x0000000108081810 */ /* 0x000fe40007ffe0ff */
[----:B------:R-:W-:-:S04]  /*0fe0*/  ISETP.NE.AND P1, PT, R5, RZ, PT ;  /* 0x000000ff0500720c */ /* 0x000fc80003f25270 */
[----:B------:R-:W-:-:S09]  /*0ff0*/  @!P0 IMAD.MOV R8, RZ, RZ, -R8 ;  /* 0x000000ffff088224 */ /* 0x000fd200078e0a08 */
[----:B------:R-:W-:Y:S01]  /*1000*/  @!P1 LOP3.LUT R8, RZ, R5, RZ, 0x33, !PT ;  /* 0x00000005ff089212 */ /* 0x000fe200078e33ff */
[----:B------:R-:W-:Y:S01]  /*1010*/  IMAD R5, R11, UR7, R2 ;  /* 0x000000070b057c24 */ /* 0x000fe2000f8e0202 */
[----:B---3--:R-:W-:Y:S01]  /*1020*/  SHF.R.S32.HI R3, RZ, 0x1f, R20 ;  /* 0x0000001fff037819 */ /* 0x008fe20000011414 */
[----:B------:R-:W-:-:S04]  /*1030*/  IMAD.WIDE.U32 R14, R20, UR8, RZ ;  /* 0x00000008140e7c25 */ /* 0x000fc8000f8e00ff */
[C---:B------:R-:W-:Y:S02]  /*1040*/  IMAD R9, R3.reuse, UR8, RZ ;  /* 0x0000000803097c24 */ /* 0x040fe4000f8e02ff */
[----:B------:R-:W-:Y:S02]  /*1050*/  IMAD R3, R3, UR4, RZ ;  /* 0x0000000403037c24 */ /* 0x000fe4000f8e02ff */
[----:B------:R-:W-:Y:S01]  /*1060*/  IMAD R4, R20, UR9, R9 ;  /* 0x0000000914047c24 */ /* 0x000fe2000f8e0209 */
[----:B------:R-:W-:-:S04]  /*1070*/  SHF.R.S32.HI R9, RZ, 0x1f, R8 ;  /* 0x0000001fff097819 */ /* 0x000fc80000011408 */
[----:B------:R-:W-:Y:S01]  /*1080*/  IADD3 R15, R15, R4, RZ ;  /* 0x000000040f0f7210 */ /* 0x000fe20007ffe0ff */
[----:B------:R-:W-:Y:S02]  /*1090*/  IMAD R13, R9, UR10, RZ ;  /* 0x0000000a090d7c24 */ /* 0x000fe4000f8e02ff */
[----:B------:R-:W-:-:S04]  /*10a0*/  IMAD.WIDE.U32 R18, R11, UR6, R14 ;  /* 0x000000060b127c25 */ /* 0x000fc8000f8e000e */
[----:B------:R-:W-:Y:S02]  /*10b0*/  IMAD.IADD R19, R19, 0x1, R5 ;  /* 0x0000000113137824 */ /* 0x000fe400078e0205 */
[C---:B------:R-:W-:Y:S02]  /*10c0*/  IMAD R14, R20.reuse, UR5, R3 ;  /* 0x00000005140e7c24 */ /* 0x040fe4000f8e0203 */
[----:B------:R-:W-:-:S04]  /*10d0*/  IMAD.WIDE.U32 R20, R20, UR4, RZ ;  /* 0x0000000414147c25 */ /* 0x000fc8000f8e00ff */
[C---:B------:R-:W-:Y:S01]  /*10e0*/  IMAD R13, R8.reuse, UR11, R13 ;  /* 0x0000000b080d7c24 */ /* 0x040fe2000f8e020d */
[----:B------:R-:W-:Y:S01]  /*10f0*/  IADD3 R14, R21, R14, RZ ;  /* 0x0000000e150e7210 */ /* 0x000fe20007ffe0ff */
[----:B------:R-:W-:-:S05]  /*1100*/  IMAD.WIDE.U32 R18, R8, UR10, R18 ;  /* 0x0000000a08127c25 */ /* 0x000fca000f8e0012 */
[----:B------:R-:W-:Y:S01]  /*1110*/  IADD3 R13, R19, R13, RZ ;  /* 0x0000000d130d7210 */ /* 0x000fe20007ffe0ff */
[----:B------:R-:W-:Y:S06]  /*1120*/  BRA `(.L_x_2347) ;  /* 0x0000000000e87947 */ /* 0x000fec0003800000 */
.L_x_2346:
[----:B------:R-:W1:Y:S01]  /*1130*/  LDC R17, c[0x0][0x278] ;  /* 0x00009e00ff117b82 */ /* 0x000e620000000800 */
[----:B------:R-:W-:Y:S01]  /*1140*/  LEA R11, R36, 0xffffff80, 0x7 ;  /* 0xffffff80240b7811 */ /* 0x000fe200078e38ff */
[----:B------:R-:W-:Y:S01]  /*1150*/  ULDC.64 UR6, c[0x0][0x248] ;  /* 0x0000920000067ab9 */ /* 0x000fe20000000a00 */
[----:B------:R-:W-:Y:S01]  /*1160*/  SHF.R.S32.HI R23, RZ, 0x1f, R21 ;  /* 0x0000001fff177819 */ /* 0x000fe20000011415 */
[----:B------:R-:W-:Y:S01]  /*1170*/  ULDC.64 UR8, c[0x0][0x230] ;  /* 0x00008c0000087ab9 */ /* 0x000fe20000000a00 */
[----:B------:R-:W-:Y:S02]  /*1180*/  SHF.R.S32.HI R10, RZ, 0x1f, R11 ;  /* 0x0000001fff0a7819 */ /* 0x000fe4000001140b */
[----:B------:R-:W-:-:S04]  /*1190*/  IADD3 R22, P1, R21, R11, RZ ;  /* 0x0000000b15167210 */ /* 0x000fc80007f3e0ff */
[----:B------:R-:W-:-:S05]  /*11a0*/  IADD3.X R19, R23, R10, RZ, P1, !PT ;  /* 0x0000000a17137210 */ /* 0x000fca0000ffe4ff */
[----:B------:R-:W-:-:S04]  /*11b0*/  IMAD R19, R19, UR6, RZ ;  /* 0x0000000613137c24 */ /* 0x000fc8000f8e02ff */
[----:B------:R-:W-:Y:S01]  /*11c0*/  IMAD R16, R22, UR7, R19 ;  /* 0x0000000716107c24 */ /* 0x000fe2000f8e0213 */
[----:B-----5:R-:W-:Y:S02]  /*11d0*/  SHF.R.S32.HI R19, RZ, 0x1f, R13 ;  /* 0x0000001fff137819 */ /* 0x020fe4000001140d */
[----:B-1----:R-:W-:-:S04]  /*11e0*/  IABS R3, R17 ;  /* 0x0000001100037213 */ /* 0x002fc80000000000 */
[----:B------:R-:W1:Y:S08]  /*11f0*/  I2F.RP R5, R3 ;  /* 0x0000000300057306 */ /* 0x000e700000209400 */
[----:B-1----:R-:W1:Y:S02]  /*1200*/  MUFU.RCP R8, R5 ;  /* 0x0000000500087308 */ /* 0x002e640000001000 */
[----:B-1----:R-:W-:-:S06]  /*1210*/  IADD3 R8, R8, 0xffffffe, RZ ;  /* 0x0ffffffe08087810 */ /* 0x002fcc0007ffe0ff */
        /* <DEDUP_REMOVED lines=10> */
[C---:B------:R-:W-:Y:S02]  /*12c0*/  IMAD R2, R3.reuse, R2, R4 ;  /* 0x0000000203027224 */ /* 0x040fe400078e0204 */
[----:B------:R-:W3:Y:S03]  /*12d0*/  LDC.64 R4, c[0x0][0x260] ;  /* 0x00009800ff047b82 */ /* 0x000ee60000000a00 */
[----:B------:R-:W-:-:S13]  /*12e0*/  ISETP.GT.U32.AND P0, PT, R3, R2, PT ;  /* 0x000000020300720c */ /* 0x000fda0003f04070 */
[-C--:B------:R-:W-:Y:S01]  /*12f0*/  @!P0 IADD3 R2, R2, -R3.reuse, RZ ;  /* 0x8000000302028210 */ /* 0x080fe20007ffe0ff */
[----:B------:R-:W-:Y:S01]  /*1300*/  @!P0 VIADD R15, R15, 0x1 ;  /* 0x000000010f0f8836 */ /* 0x000fe20000000000 */
[----:B------:R-:W-:Y:S01]  /*1310*/  ISETP.NE.AND P0, PT, R17, RZ, PT ;  /* 0x000000ff1100720c */ /* 0x000fe20003f05270 */
[----:B-1----:R-:W-:Y:S01]  /*1320*/  IMAD R14, R23, R8, RZ ;  /* 0x00000008170e7224 */ /* 0x002fe200078e02ff */
[----:B------:R-:W-:Y:S01]  /*1330*/  ISETP.GE.U32.AND P2, PT, R2, R3, PT ;  /* 0x000000030200720c */ /* 0x000fe20003f46070 */
[----:B------:R-:W-:Y:S01]  /*1340*/  IMAD.WIDE.U32 R22, R22, UR6, RZ ;  /* 0x0000000616167c25 */ /* 0x000fe2000f8e00ff */
[----:B------:R-:W-:-:S03]  /*1350*/  LOP3.LUT R2, R12, R17, RZ, 0x3c, !PT ;  /* 0x000000110c027212 */ /* 0x000fc600078e3cff */
[C---:B------:R-:W-:Y:S01]  /*1360*/  IMAD R9, R21.reuse, R9, R14 ;  /* 0x0000000915097224 */ /* 0x040fe200078e020e */
[----:B------:R-:W-:Y:S01]  /*1370*/  ISETP.GE.AND P1, PT, R2, RZ, PT ;  /* 0x000000ff0200720c */ /* 0x000fe20003f26270 */
[----:B------:R-:W-:Y:S01]  /*1380*/  IMAD.WIDE.U32 R20, R21, R8, RZ ;  /* 0x0000000815147225 */ /* 0x000fe200078e00ff */
[----:B------:R-:W1:Y:S01]  /*1390*/  LDC.64 R2, c[0x0][0x238] ;  /* 0x00008e00ff027b82 */ /* 0x000e620000000a00 */
[----:B------:R-:W-:Y:S02]  /*13a0*/  IADD3 R23, R23, R16, RZ ;  /* 0x0000001017177210 */ /* 0x000fe40007ffe0ff */
[----:B------:R-:W-:Y:S01]  /*13b0*/  IMAD R14, R19, UR8, RZ ;  /* 0x00000008130e7c24 */ /* 0x000fe2000f8e02ff */
[----:B------:R-:W-:Y:S02]  /*13c0*/  IADD3 R21, R21, R9, RZ ;  /* 0x0000000915157210 */ /* 0x000fe40007ffe0ff */
[----:B------:R-:W-:Y:S01]  /*13d0*/  @P2 IADD3 R15, R15, 0x1, RZ ;  /* 0x000000010f0f2810 */ /* 0x000fe20007ffe0ff */
[----:B------:R-:W-:-:S02]  /*13e0*/  IMAD R14, R13, UR9, R14 ;  /* 0x000000090d0e7c24 */ /* 0x000fc4000f8e020e */
[----:B------:R-:W-:-:S04]  /*13f0*/  IMAD.WIDE.U32 R22, R13, UR8, R22 ;  /* 0x000000080d167c25 */ /* 0x000fc8000f8e0016 */
[----:B------:R-:W-:Y:S01]  /*1400*/  @!P1 IMAD.MOV R15, RZ, RZ, -R15 ;  /* 0x000000ffff0f9224 */ /* 0x000fe200078e0a0f */
[----:B------:R-:W-:Y:S02]  /*1410*/  @!P0 LOP3.LUT R15, RZ, R17, RZ, 0x33, !PT ;  /* 0x00000011ff0f8212 */ /* 0x000fe400078e33ff */
[----:B------:R-:W-:Y:S02]  /*1420*/  IADD3 R23, R23, R14, RZ ;  /* 0x0000000e17177210 */ /* 0x000fe40007ffe0ff */
[----:B------:R-:W-:Y:S01]  /*1430*/  SHF.R.S32.HI R9, RZ, 0x1f, R15 ;  /* 0x0000001fff097819 */ /* 0x000fe2000001140f */
[----:B-1----:R-:W-:Y:S02]  /*1440*/  IMAD R8, R19, R2, RZ ;  /* 0x0000000213087224 */ /* 0x002fe400078e02ff */
[----:B---3--:R-:W-:-:S04]  /*1450*/  IMAD.WIDE.U32 R18, R15, R4, R22 ;  /* 0x000000040f127225 */ /* 0x008fc800078e0016 */
[----:B------:R-:W-:Y:S02]  /*1460*/  IMAD R3, R13, R3, R8 ;  /* 0x000000030d037224 */ /* 0x000fe400078e0208 */
[----:B------:R-:W-:Y:S02]  /*1470*/  IMAD R8, R9, R4, RZ ;  /* 0x0000000409087224 */ /* 0x000fe400078e02ff */
[----:B------:R-:W-:-:S04]  /*1480*/  IMAD.WIDE.U32 R20, R13, R2, R20 ;  /* 0x000000020d147225 */ /* 0x000fc800078e0014 */
[----:B------:R-:W-:Y:S01]  /*1490*/  IMAD R5, R15, R5, R8 ;  /* 0x000000050f057224 */ /* 0x000fe200078e0208 */
[----:B------:R-:W-:Y:S01]  /*14a0*/  MOV R8, R15 ;  /* 0x0000000f00087202 */ /* 0x000fe20000000f00 */
[----:B------:R-:W-:-:S03]  /*14b0*/  IMAD.IADD R14, R21, 0x1, R3 ;  /* 0x00000001150e7824 */ /* 0x000fc600078e0203 */
[----:B------:R-:W-:-:S07]  /*14c0*/  IADD3 R13, R19, R5, RZ ;  /* 0x00000005130d7210 */ /* 0x000fce0007ffe0ff */
.L_x_2347:
        /* <DEDUP_REMOVED lines=8> */
[----:B------:R-:W-:Y:S01]  /*1550*/  LOP3.LUT R104, R2, 0xfffffff8, RZ, 0xc0, !PT ;  /* 0xfffffff802687812 */ /* 0x000fe200078ec0ff */
[----:B------:R-:W-:Y:S01]  /*1560*/  ULDC.64 UR12, c[0x0][0x210] ;  /* 0x00008400000c7ab9 */ /* 0x000fe20000000a00 */
[----:B------:R-:W-:Y:S01]  /*1570*/  SHF.R.S32.HI R26, RZ, 0x3, R2 ;  /* 0x00000003ff1a7819 */ /* 0x000fe20000011402 */
[----:B------:R-:W-:Y:S01]  /*1580*/  IMAD R5, R235, UR5, R16 ;  /* 0x00000005eb057c24 */ /* 0x000fe2000f8e0210 */
[----:B------:R-:W-:Y:S01]  /*1590*/  ULDC.64 UR10, c[0x0][0x268] ;  /* 0x00009a00000a7ab9 */ /* 0x000fe20000000a00 */
[----:B------:R-:W-:Y:S01]  /*15a0*/  IMAD.IADD R104, R7, 0x1, -R104 ;  /* 0x0000000107687824 */ /* 0x000fe200078e0a68 */
[--C-:B------:R-:W-:Y:S01]  /*15b0*/  SHF.R.S32.HI R27, RZ, 0x1f, R26.reuse ;  /* 0x0000001fff1b7819 */ /* 0x100fe2000001141a */
[----:B------:R-:W-:Y:S01]  /*15c0*/  IMAD.SHL.U32 R19, R26, 0x40, RZ ;  /* 0x000000401a137824 */ /* 0x000fe200078e00ff */
[-C--:B------:R-:W-:Y:S01]  /*15d0*/  LEA.HI R3, R4, R7.reuse, RZ, 0x4 ;  /* 0x0000000704037211 */ /* 0x080fe200078f20ff */
[----:B------:R-:W-:Y:S01]  /*15e0*/  IMAD.SHL.U32 R22, R104, 0x8, RZ ;  /* 0x0000000868167824 */ /* 0x000fe200078e00ff */
[----:B------:R-:W-:Y:S01]  /*15f0*/  LEA.HI R37, R4, R7, RZ, 0x5 ;  /* 0x0000000704257211 */ /* 0x000fe200078f28ff */
[----:B------:R-:W-:Y:S01]  /*1600*/  IMAD.WIDE R30, R0, 0x40, R26 ;  /* 0x00000040001e7825 */ /* 0x000fe200078e021a */
[----:B------:R-:W-:-:S02]  /*1610*/  LOP3.LUT R19, R19, 0x1c0, RZ, 0xc0, !PT ;  /* 0x000001c013137812 */ /* 0x000fc400078ec0ff */
[--C-:B------:R-:W-:Y:S01]  /*1620*/  SHF.R.S32.HI R23, RZ, 0x1f, R22.reuse ;  /* 0x0000001fff177819 */ /* 0x100fe20000011416 */
[----:B------:R-:W-:Y:S01]  /*1630*/  IMAD.SHL.U32 R15, R15, 0x8, RZ ;  /* 0x000000080f0f7824 */ /* 0x000fe200078e00ff */
[C---:B------:R-:W-:Y:S01]  /*1640*/  IADD3 R28, P1, R22.reuse, R18, RZ ;  /* 0x00000012161c7210 */ /* 0x040fe20007f3e0ff */
[----:B------:R-:W-:Y:S01]  /*1650*/  IMAD R9, R9, UR10, RZ ;  /* 0x0000000a09097c24 */ /* 0x000fe2000f8e02ff */
[----:B------:R-:W-:Y:S01]  /*1660*/  IADD3 R20, P0, R22, R20, RZ ;  /* 0x0000001416147210 */ /* 0x000fe20007f1e0ff */
[----:B------:R-:W-:Y:S01]  /*1670*/  IMAD.WIDE.U32 R24, R235, UR4, R22 ;  /* 0x00000004eb187c25 */ /* 0x000fe2000f8e0016 */
[----:B------:R-:W-:Y:S01]  /*1680*/  ULDC.64 UR4, c[0x0][0x258] ;  /* 0x0000960000047ab9 */ /* 0x000fe20000000a00 */
[----:B------:R-:W-:Y:S02]  /*1690*/  LOP3.LUT R18, R19, 0x38, R22, 0xf8, !PT ;  /* 0x0000003813127812 */ /* 0x000fe400078ef816 */
[----:B------:R-:W-:Y:S01]  /*16a0*/  IMAD.IADD R25, R25, 0x1, R5 ;  /* 0x0000000119197824 */ /* 0x000fe200078e0205 */
[----:B------:R-:W-:Y:S01]  /*16b0*/  SHF.R.S32.HI R5, RZ, 0x1f, R12 ;  /* 0x0000001fff057819 */ /* 0x000fe2000001140c */
[----:B------:R-:W-:Y:S01]  /*16c0*/  IMAD.X R29, R23, 0x1, R13, P1 ;  /* 0x00000001171d7824 */ /* 0x000fe200008e060d */
[----:B------:R-:W-:Y:S01]  /*16d0*/  SHF.R.U32.HI R19, RZ, 0x3, R19 ;  /* 0x00000003ff137819 */ /* 0x000fe20000011613 */
[----:B------:R-:W-:Y:S01]  /*16e0*/  IMAD R13, R27, UR6, RZ ;  /* 0x000000061b0d7c24 */ /* 0x000fe2000f8e02ff */
[----:B------:R-:W-:Y:S01]  /*16f0*/  SHF.R.S32.HI R16, RZ, 0x4, R3 ;  /* 0x00000004ff107819 */ /* 0x000fe20000011403 */
[----:B------:R-:W-:Y:S01]  /*1700*/  IMAD R5, R5, UR4, RZ ;  /* 0x0000000405057c24 */ /* 0x000fe2000f8e02ff */
[----:B------:R-:W-:Y:S01]  /*1710*/  LOP3.LUT R18, R18, R19, RZ, 0x3c, !PT ;  /* 0x0000001312127212 */ /* 0x000fe200078e3cff */
[----:B------:R-:W-:Y:S01]  /*1720*/  IMAD.X R21, R23, 0x1, R14, P0 ;  /* 0x0000000117157824 */ /* 0x000fe200000e060e */
[----:B------:R-:W-:Y:S01]  /*1730*/  IADD3 R11, P0, R26, R11, RZ ;  /* 0x0000000b1a0b7210 */ /* 0x000fe20007f1e0ff */
[----:B------:R-:W-:Y:S01]  /*1740*/  IMAD R5, R12, UR5, R5 ;  /* 0x000000050c057c24 */ /* 0x000fe2000f8e0205 */
[----:B------:R-:W-:Y:S01]  /*1750*/  LOP3.LUT R15, R18, 0x7ffffe00, R15, 0xf8, !PT ;  /* 0x7ffffe00120f7812 */ /* 0x000fe200078ef80f */
[----:B------:R-:W-:Y:S01]  /*1760*/  IMAD.WIDE.U32 R24, R12, UR4, R24 ;  /* 0x000000040c187c25 */ /* 0x000fe2000f8e0018 */
[----:B------:R-:W-:Y:S01]  /*1770*/  ULDC.64 UR4, c[0x0][0x218] ;  /* 0x0000860000047ab9 */ /* 0x000fe20000000a00 */
[----:B------:R-:W-:-:S02]  /*1780*/  LEA.HI R17, R3, R16, RZ, 0x1 ;  /* 0x0000001003117211 */ /* 0x000fc400078f08ff */
[C---:B------:R-:W-:Y:S01]  /*1790*/  IMAD R13, R26.reuse, UR7, R13 ;  /* 0x000000071a0d7c24 */ /* 0x040fe2000f8e020d */
[----:B------:R-:W-:Y:S01]  /*17a0*/  LOP3.LUT R232, R3, 0xfffffff0, RZ, 0xc0, !PT ;  /* 0xfffffff003e87812 */ /* 0x000fe200078ec0ff */
[----:B------:R-:W-:Y:S01]  /*17b0*/  IMAD.WIDE.U32 R28, R26, UR6, R28 ;  /* 0x000000061a1c7c25 */ /* 0x000fe2000f8e001c */
[----:B------:R-:W-:Y:S02]  /*17c0*/  LOP3.LUT R17, R17, 0xfffffffe, RZ, 0xc0, !PT ;  /* 0xfffffffe11117812 */ /* 0x000fe400078ec0ff */
[----:B------:R-:W-:Y:S01]  /*17d0*/  SHF.R.S32.HI R38, RZ, 0x5, R37 ;  /* 0x00000005ff267819 */ /* 0x000fe20000011425 */
[----:B------:R-:W-:Y:S02]  /*17e0*/  IMAD.IADD R25, R25, 0x1, R5 ;  /* 0x0000000119197824 */ /* 0x000fe400078e0205 */
[----:B------:R-:W-:Y:S02]  /*17f0*/  IMAD R5, R31, UR14, RZ ;  /* 0x0000000e1f057c24 */ /* 0x000fe4000f8e02ff */
[----:B------:R-:W-:Y:S01]  /*1800*/  IMAD.X R10, R27, 0x1, R10, P0 ;  /* 0x000000011b0a7824 */ /* 0x000fe200000e060a */
[----:B------:R-:W-:Y:S01]  /*1810*/  LEA R230, P0, R28, UR4, 0x1 ;  /* 0x000000041ce67c11 */ /* 0x000fe2000f8008ff */
[----:B------:R-:W-:Y:S01]  /*1820*/  IMAD.IADD R13, R29, 0x1, R13 ;  /* 0x000000011d0d7824 */ /* 0x000fe200078e020d */
[----:B------:R-:W-:Y:S01]  /*1830*/  UMOV UR4, 0x400 ;  /* 0x0000040000047882 */ /* 0x000fe20000000000 */
[----:B------:R-:W-:-:S02]  /*1840*/  IMAD R5, R30, UR15, R5 ;  /* 0x0000000f1e057c24 */ /* 0x000fc4000f8e0205 */
[----:B------:R-:W-:Y:S01]  /*1850*/  IMAD.WIDE.U32 R24, R30, UR14, R24 ;  /* 0x0000000e1e187c25 */ /* 0x000fe2000f8e0018 */
[----:B------:R-:W-:Y:S01]  /*1860*/  LEA.HI.X R231, R28, UR5, R13, 0x1, P0 ;  /* 0x000000051ce77c11 */ /* 0x000fe200080f0c0d */
[----:B-1----:R-:W-:Y:S02]  /*1870*/  ULEA UR5, UR20, UR4, 0x18 ;  /* 0x0000000414057291 */ /* 0x002fe4000f8ec03f */
[----:B------:R-:W-:Y:S01]  /*1880*/  IMAD.IADD R5, R25, 0x1, R5 ;  /* 0x0000000119057824 */ /* 0x000fe200078e0205 */
[----:B------:R-:W-:Y:S01]  /*1890*/  USHF.L.U32 UR4, UR14, 0x5, URZ ;  /* 0x000000050e047899 */ /* 0x000fe2000800063f */
[----:B------:R-:W-:Y:S01]  /*18a0*/  LEA R12, P0, R24, UR12, 0x1 ;  /* 0x0000000c180c7c11 */ /* 0x000fe2000f8008ff */
[----:B------:R-:W-:Y:S01]  /*18b0*/  USHF.L.U64.HI UR12, UR14, 0x5, UR15 ;  /* 0x000000050e0c7899 */ /* 0x000fe2000801020f */
[C---:B------:R-:W-:Y:S01]  /*18c0*/  IMAD R9, R8.reuse, UR11, R9 ;  /* 0x0000000b08097c24 */ /* 0x040fe2000f8e0209 */
[----:B------:R-:W-:Y:S01]  /*18d0*/  LEA R233, R15, UR5, 0x1 ;  /* 0x000000050fe97c11 */ /* 0x000fe2000f8e08ff */
[----:B------:R-:W-:Y:S01]  /*18e0*/  IMAD.WIDE.U32 R20, R8, UR10, R20 ;  /* 0x0000000a08147c25 */ /* 0x000fe2000f8e0014 */
[----:B------:R-:W-:Y:S01]  /*18f0*/  LEA.HI.X R13, R24, UR13, R5, 0x1, P0 ;  /* 0x0000000d180d7c11 */ /* 0x000fe200080f0c05 */
[----:B------:R-:W-:Y:S01]  /*1900*/  ULDC.64 UR10, c[0x0][0x250] ;  /* 0x00009400000a7ab9 */ /* 0x000fe20000000a00 */
[----:B------:R-:W-:Y:S01]  /*1910*/  IADD3 R14, P0, R12, UR4, RZ ;  /* 0x000000040c0e7c10 */ /* 0x000fe2000ff1e0ff */
[----:B------:R-:W-:Y:S01]  /*1920*/  IMAD R8, R10, UR10, RZ ;  /* 0x0000000a0a087c24 */ /* 0x000fe2000f8e02ff */
[----:B------:R-:W-:Y:S01]  /*1930*/  USHF.L.U32 UR15, UR6, 0x5, URZ ;  /* 0x00000005060f7899 */ /* 0x000fe2000800063f */
[----:B------:R-:W-:Y:S01]  /*1940*/  IMAD.IADD R21, R21, 0x1, R9 ;  /* 0x0000000115157824 */ /* 0x000fe200078e0209 */
[----:B------:R-:W-:Y:S01]  /*1950*/  IADD3.X R15, R13, UR12, RZ, P0, !PT ;  /* 0x0000000c0d0f7c10 */ /* 0x000fe200087fe4ff */
[C---:B------:R-:W-:Y:S01]  /*1960*/  IMAD R8, R11.reuse, UR11, R8 ;  /* 0x0000000b0b087c24 */ /* 0x040fe2000f8e0208 */
[----:B------:R-:W-:Y:S01]  /*1970*/  IADD3 R18, P0, R14, UR4, RZ ;  /* 0x000000040e127c10 */ /* 0x000fe2000ff1e0ff */
[----:B------:R-:W-:Y:S01]  /*1980*/  IMAD.WIDE.U32 R10, R11, UR10, R20 ;  /* 0x0000000a0b0a7c25 */ /* 0x000fe2000f8e0014 */
[----:B------:R-:W-:Y:S01]  /*1990*/  USHF.L.U64.HI UR14, UR6, 0x5, UR7 ;  /* 0x00000005060e7899 */ /* 0x000fe20008010207 */
[----:B------:R-:W-:Y:S01]  /*19a0*/  @!PT LDS RZ, [RZ] ;  /* 0x00000000fffff984 */ /* 0x000fe20000000800 */
[----:B------:R-:W-:Y:S01]  /*19b0*/  @!PT LDS RZ, [RZ] ;  /* 0x00000000fffff984 */ /* 0x000fe20000000800 */
[----:B------:R-:W-:Y:S01]  /*19c0*/  @!PT LDS RZ, [RZ] ;  /* 0x00000000fffff984 */ /* 0x000fe20000000800 */
[----:B------:R-:W-:Y:S01]  /*19d0*/  LDGSTS.E.BYPASS.LTC128B.128 [R233], desc[UR18][R12.64] ;  /* 0x000000000ce97fae */ /* 0x000fe2000b901d52 */
[----:B------:R-:W-:Y:S01]  /*19e0*/  IADD3.X R19, R15, UR12, RZ, P0, !PT ;  /* 0x0000000c0f137c10 */ /* 0x000fe200087fe4ff */
[----:B------:R-:W-:Y:S01]  /*19f0*/  IMAD.IADD R0, R16, 0x1, -R17 ;  /* 0x0000000110007824 */ /* 0x000fe200078e0a11 */
[----:B------:R-:W-:Y:S01]  /*1a00*/  IADD3 R20, P0, R18, UR4, RZ ;  /* 0x0000000412147c10 */ /* 0x000fe2000ff1e0ff */
[----:B------:R1:W-:Y:S01]  /*1a10*/  LDGSTS.E.BYPASS.LTC128B.128 [R233+0x2000], desc[UR18][R12.64+0x80] ;  /* 0x020000800ce97fae */ /* 0x0003e2000b901d52 */
[----:B------:R-:W-:Y:S01]  /*1a20*/  IMAD.IADD R232, R7, 0x1, -R232 ;  /* 0x0000000107e87824 */ /* 0x000fe200078e0ae8 */
[----:B------:R-:W-:Y:S01]  /*1a30*/  USHF.L.U32 UR20, UR10, 0x5, URZ ;  /* 0x000000050a147899 */ /* 0x000fe2000800063f */
[----:B------:R-:W-:Y:S01]  /*1a40*/  IADD3.X R21, R19, UR12, RZ, P0, !PT ;  /* 0x0000000c13157c10 */ /* 0x000fe200087fe4ff */
[----:B------:R-:W-:Y:S01]  /*1a50*/  LDGSTS.E.BYPASS.LTC128B.128 [R233+0x800], desc[UR18][R14.64] ;  /* 0x008000000ee97fae */ /* 0x000fe2000b901d52 */
[----:B------:R-:W-:Y:S01]  /*1a60*/  IADD3 R16, P0, R230, UR15, RZ ;  /* 0x0000000fe6107c10 */ /* 0x000fe2000ff1e0ff */
[----:B------:R-:W-:Y:S01]  /*1a70*/  ULDC.64 UR12, c[0x0][0x220] ;  /* 0x00008800000c7ab9 */ /* 0x000fe20000000a00 */
[----:B------:R-:W-:Y:S01]  /*1a80*/  SHF.R.S32.HI R5, RZ, 0x1f, R232 ;  /* 0x0000001fff057819 */ /* 0x000fe200000114e8 */
[----:B------:R-:W-:Y:S01]  /*1a90*/  LDGSTS.E.BYPASS.LTC128B.128 [R233+0x2800], desc[UR18][R14.64+0x80] ;  /* 0x028000800ee97fae */ /* 0x000fe2000b901d52 */
[----:B------:R-:W-:Y:S01]  /*1aa0*/  IADD3.X R17, R231, UR14, RZ, P0, !PT ;  /* 0x0000000ee7117c10 */ /* 0x000fe200087fe4ff */
[----:B------:R-:W-:Y:S01]  /*1ab0*/  IMAD.IADD R229, R11, 0x1, R8 ;  /* 0x000000010be57824 */ /* 0x000fe200078e0208 */
[----:B------:R-:W-:Y:S01]  /*1ac0*/  IADD3 R22, P0, R16, UR15, RZ ;  /* 0x0000000f10167c10 */ /* 0x000fe2000ff1e0ff */
[----:B------:R-:W-:Y:S01]  /*1ad0*/  LDGSTS.E.BYPASS.LTC128B.128 [R233+0x1000], desc[UR18][R18.64] ;  /* 0x0100000012e97fae */ /* 0x000fe2000b901d52 */
[----:B------:R-:W-:Y:S01]  /*1ae0*/  LEA.HI R5, R5, R232, RZ, 0x3 ;  /* 0x000000e805057211 */ /* 0x000fe200078f18ff */
[----:B------:R-:W-:Y:S01]  /*1af0*/  IMAD.SHL.U32 R8, R0, 0x8, RZ ;  /* 0x0000000800087824 */ /* 0x000fe200078e00ff */
[----:B------:R-:W-:Y:S01]  /*1b00*/  IADD3.X R23, R17, UR14, RZ, P0, !PT ;  /* 0x0000000e11177c10 */ /* 0x000fe200087fe4ff */
[----:B------:R-:W-:Y:S01]  /*1b10*/  LDGSTS.E.BYPASS.LTC128B.128 [R233+0x3000], desc[UR18][R18.64+0x80] ;  /* 0x0300008012e97fae */ /* 0x000fe2000b901d52 */
[C---:B------:R-:W-:Y:S01]  /*1b20*/  LOP3.LUT R3, R5.reuse, 0xfffffff8, RZ, 0xc0, !PT ;  /* 0xfffffff805037812 */ /* 0x040fe200078ec0ff */
[----:B------:R-:W-:Y:S01]  /*1b30*/  USHF.L.U64.HI UR11, UR10, 0x5, UR11 ;  /* 0x000000050a0b7899 */ /* 0x000fe2000801020b */
[----:B------:R-:W-:Y:S01]  /*1b40*/  IMAD.SHL.U32 R5, R5, 0x40, RZ ;  /* 0x0000004005057824 */ /* 0x000fe200078e00ff */
[----:B------:R-:W-:Y:S01]  /*1b50*/  LDGSTS.E.BYPASS.LTC128B.128 [R233+0x1800], desc[UR18][R20.64] ;  /* 0x0180000014e97fae */ /* 0x000fe2000b901d52 */
[----:B------:R-:W-:Y:S01]  /*1b60*/  UIADD3 UR4, UR5, 0x4000, URZ ;  /* 0x0000400005047890 */ /* 0x000fe2000fffe03f */
[----:B------:R-:W-:-:S02]  /*1b70*/  IMAD.IADD R3, R232, 0x1, -R3 ;  /* 0x00000001e8037824 */ /* 0x000fc400078e0a03 */
[----:B------:R2:W-:Y:S01]  /*1b80*/  LDGSTS.E.BYPASS.LTC128B.128 [R233+0x3800], desc[UR18][R20.64+0x80] ;  /* 0x0380008014e97fae */ /* 0x0005e2000b901d52 */
[----:B------:R-:W-:Y:S01]  /*1b90*/  LOP3.LUT R5, R5, 0xfffffe00, RZ, 0xc0, !PT ;  /* 0xfffffe0005057812 */ /* 0x000fe200078ec0ff */
[----:B------:R-:W-:Y:S01]  /*1ba0*/  IMAD.MOV.U32 R4, RZ, RZ, 0x20 ;  /* 0x00000020ff047424 */ /* 0x000fe200078e00ff */
[----:B-1----:R-:W-:Y:S01]  /*1bb0*/  IADD3 R12, P0, R22, UR15, RZ ;  /* 0x0000000f160c7c10 */ /* 0x002fe2000ff1e0ff */
[----:B------:R-:W-:Y:S01]  /*1bc0*/  LDGSTS.E.BYPASS.LTC128B.128 [R233+0x4000], desc[UR18][R230.64] ;  /* 0x04000000e6e97fae */ /* 0x000fe2000b901d52 */
[----:B------:R-:W-:Y:S02]  /*1bd0*/  LOP3.LUT P1, RZ, R3, 0x2, RZ, 0xc0, !PT ;  /* 0x0000000203ff7812 */ /* 0x000fe4000782c0ff */
[----:B------:R-:W-:Y:S01]  /*1be0*/  IADD3.X R13, R23, UR14, RZ, P0, !PT ;  /* 0x0000000e170d7c10 */ /* 0x000fe200087fe4ff */
[----:B------:R-:W-:Y:S01]  /*1bf0*/  LDGSTS.E.BYPASS.LTC128B.128 [R233+0x8000], desc[UR18][R230.64+0x80] ;  /* 0x08000080e6e97fae */ /* 0x000fe2000b901d52 */
[----:B------:R-:W-:Y:S02]  /*1c00*/  SEL R4, R4, 0xffffffe0, !P1 ;  /* 0xffffffe004047807 */ /* 0x000fe40004800000 */
[----:B------:R-:W-:Y:S01]  /*1c10*/  LOP3.LUT P1, RZ, R3, 0x4, RZ, 0xc0, !PT ;  /* 0x0000000403ff7812 */ /* 0x000fe2000782c0ff */
[----:B------:R-:W-:Y:S04]  /*1c20*/  LDGSTS.E.BYPASS.LTC128B.128 [R233+0x4800], desc[UR18][R16.64] ;  /* 0x0480000010e97fae */ /* 0x000fe8000b901d52 */
        /* <DEDUP_REMOVED lines=9> */
[----:B------:R-:W-:-:S03]  /*1cc0*/  IADD3.X R19, R21, UR14, RZ, P0, !PT ;  /* 0x0000000e15137c10 */ /* 0x000fc600087fe4ff */
        /* <DEDUP_REMOVED lines=8> */
[----:B------:R-:W-:Y:S01]  /*1d50*/  LEA R228, P0, R10, UR12, 0x1 ;  /* 0x0000000c0ae47c11 */ /* 0x000fe2000f8008ff */
[----:B------:R1:W-:Y:S01]  /*1d60*/  LDGSTS.E.BYPASS.LTC128B.128 [R233+0xb000], desc[UR18][R16.64+0x80] ;  /* 0x0b00008010e97fae */ /* 0x0003e2000b901d52 */
[----:B--2---:R-:W-:-:S03]  /*1d70*/  IMAD.SHL.U32 R13, R104, 0x40, RZ ;  /* 0x00000040680d7824 */ /* 0x004fc600078e00ff */
[----:B------:R-:W-:Y:S01]  /*1d80*/  LDGSTS.E.BYPASS.LTC128B.128 [R233+0x7800], desc[UR18][R14.64] ;  /* 0x078000000ee97fae */ /* 0x000fe2000b901d52 */
[----:B------:R-:W-:Y:S01]  /*1d90*/  IMAD.SHL.U32 R12, R3, 0x40, RZ ;  /* 0x00000040030c7824 */ /* 0x000fe200078e00ff */
[----:B------:R-:W-:Y:S02]  /*1da0*/  LEA.HI.X R229, R10, UR13, R229, 0x1, P0 ;  /* 0x0000000d0ae57c11 */ /* 0x000fe400080f0ce5 */
[----:B------:R2:W-:Y:S01]  /*1db0*/  LDGSTS.E.BYPASS.LTC128B.128 [R233+0xb800], desc[UR18][R14.64+0x80] ;  /* 0x0b8000800ee97fae */ /* 0x0005e2000b901d52 */
[----:B------:R-:W-:Y:S02]  /*1dc0*/  LOP3.LUT R13, R13, 0x1c0, RZ, 0xc0, !PT ;  /* 0x000001c00d0d7812 */ /* 0x000fe400078ec0ff */
[----:B------:R-:W-:Y:S01]  /*1dd0*/  LOP3.LUT R11, R12, 0x1c0, RZ, 0xc0, !PT ;  /* 0x000001c00c0b7812 */ /* 0x000fe200078ec0ff */
[----:B------:R-:W0:Y:S01]  /*1de0*/  LDGDEPBAR ;  /* 0x00000000000079af */ /* 0x000e220000000000 */
[----:B------:R-:W-:Y:S02]  /*1df0*/  LOP3.LUT R9, R13, 0x8, R2, 0xf8, !PT ;  /* 0x000000080d097812 */ /* 0x000fe400078ef802 */
[----:B------:R-:W-:-:S04]  /*1e00*/  SHF.R.U32.HI R2, RZ, 0x3, R13 ;  /* 0x00000003ff027819 */ /* 0x000fc8000001160d */
[----:B------:R-:W-:Y:S02]  /*1e10*/  LOP3.LUT R9, R9, R2, RZ, 0x3c, !PT ;  /* 0x0000000209097212 */ /* 0x000fe400078e3cff */
[----:B------:R-:W-:Y:S02]  /*1e20*/  LOP3.LUT R2, R11, 0x8, R8, 0xf8, !PT ;  /* 0x000000080b027812 */ /* 0x000fe400078ef808 */
[----:B------:R-:W-:Y:S01]  /*1e30*/  IADD3 R8, P0, R228, UR20, RZ ;  /* 0x00000014e4087c10 */ /* 0x000fe2000ff1e0ff */
[----:B------:R-:W-:Y:S01]  /*1e40*/  IMAD R0, R0, 0x200, R9 ;  /* 0x0000020000007824 */ /* 0x000fe200078e0209 */
[----:B------:R-:W-:Y:S02]  /*1e50*/  SHF.R.U32.HI R11, RZ, 0x3, R11 ;  /* 0x00000003ff0b7819 */ /* 0x000fe4000001160b */
[----:B------:R-:W-:Y:S02]  /*1e60*/  IADD3.X R9, R229, UR11, RZ, P0, !PT ;  /* 0x0000000be5097c10 */ /* 0x000fe400087fe4ff */
[----:B------:R-:W-:-:S02]  /*1e70*/  IADD3 R10, P0, R8, UR20, RZ ;  /* 0x00000014080a7c10 */ /* 0x000fc4000ff1e0ff */
[----:B------:R-:W-:Y:S02]  /*1e80*/  LOP3.LUT R2, R2, R11, RZ, 0x3c, !PT ;  /* 0x0000000b02027212 */ /* 0x000fe400078e3cff */
[----:B------:R-:W-:Y:S02]  /*1e90*/  IADD3.X R11, R9, UR11, RZ, P0, !PT ;  /* 0x0000000b090b7c10 */ /* 0x000fe400087fe4ff */
[----:B-1----:R-:W-:Y:S01]  /*1ea0*/  IADD3 R16, P0, R10, UR20, RZ ;  /* 0x000000140a107c10 */ /* 0x002fe2000ff1e0ff */
[----:B------:R-:W-:-:S04]  /*1eb0*/  DEPBAR.LE SB0, 0x0 ;  /* 0x000080000000791a */ /* 0x000fc80000000000 */
[----:B------:R-:W-:Y:S01]  /*1ec0*/  BAR.SYNC.DEFER_BLOCKING 0x0 ;  /* 0x0000000000007b1d */ /* 0x000fe20000010000 */
[----:B------:R-:W-:Y:S02]  /*1ed0*/  IADD3.X R17, R11, UR11, RZ, P0, !PT ;  /* 0x0000000b0b117c10 */ /* 0x000fe400087fe4ff */
[----:B--2---:R-:W-:Y:S02]  /*1ee0*/  IADD3 R14, P0, R16, UR20, RZ ;  /* 0x00000014100e7c10 */ /* 0x004fe4000ff1e0ff */
[----:B------:R-:W-:Y:S02]  /*1ef0*/  LEA R120, R0, UR5, 0x1 ;  /* 0x0000000500787c11 */ /* 0x000fe4000f8e08ff */
[----:B------:R-:W-:Y:S02]  /*1f00*/  IADD3.X R15, R17, UR11, RZ, P0, !PT ;  /* 0x0000000b110f7c10 */ /* 0x000fe400087fe4ff */
[----:B------:R-:W-:Y:S02]  /*1f10*/  IADD3 R12, P0, R14, UR20, RZ ;  /* 0x000000140e0c7c10 */ /* 0x000fe4000ff1e0ff */
[----:B------:R-:W-:Y:S01]  /*1f20*/  LEA R225, R0, UR4, 0x1 ;  /* 0x0000000400e17c11 */ /* 0x000fe2000f8e08ff */
[----:B------:R-:W-:Y:S01]  /*1f30*/  IMAD.MOV.U32 R0, RZ, RZ, 0x40 ;  /* 0x00000040ff007424 */ /* 0x000fe200078e00ff */
[----:B------:R-:W-:-:S03]  /*1f40*/  IADD3.X R13, R15, UR11, RZ, P0, !PT ;  /* 0x0000000b0f0d7c10 */ /* 0x000fc600087fe4ff */
[----:B------:R-:W-:Y:S01]  /*1f50*/  VIADD R223, R225, 0x20 ;  /* 0x00000020e1df7836 */ /* 0x000fe20000000000 */
[----:B------:R-:W-:Y:S01]  /*1f60*/  SEL R3, R0, 0xffffffc0, !P1 ;  /* 0xffffffc000037807 */ /* 0x000fe20004800000 */
[----:B------:R-:W-:Y:S01]  /*1f70*/  @!PT LDS RZ, [RZ] ;  /* 0x00000000fffff984 */ /* 0x000fe20000000800 */
[----:B------:R-:W-:Y:S01]  /*1f80*/  @!PT LDS RZ, [RZ] ;  /* 0x00000000fffff984 */ /* 0x000fe20000000800 */
[----:B------:R-:W-:Y:S01]  /*1f90*/  @!PT LDS RZ, [RZ] ;  /* 0x00000000fffff984 */ /* 0x000fe20000000800 */
[----:B------:R-:W-:Y:S04]  /*1fa0*/  LDGSTS.E.BYPASS.LTC128B.128 [R233+0xc000], desc[UR18][R228.64] ;  /* 0x0c000000e4e97fae */ /* 0x000fe8000b901d52 */
[----:B------:R-:W-:Y:S04]  /*1fb0*/  LDGSTS.E.BYPASS.LTC128B.128 [R233+0x10000], desc[UR18][R228.64+0x80] ;  /* 0x10000080e4e97fae */ /* 0x000fe8000b901d52 */
[----:B------:R-:W-:Y:S04]  /*1fc0*/  LDGSTS.E.BYPASS.LTC128B.128 [R233+0xc800], desc[UR18][R8.64] ;  /* 0x0c80000008e97fae */ /* 0x000fe8000b901d52 */
[----:B------:R1:W-:Y:S04]  /*1fd0*/  LDGSTS.E.BYPASS.LTC128B.128 [R233+0x10800], desc[UR18][R8.64+0x80] ;  /* 0x1080008008e97fae */ /* 0x0003e8000b901d52 */
[----:B------:R-:W-:Y:S04]  /*1fe0*/  LDGSTS.E.BYPASS.LTC128B.128 [R233+0xd000], desc[UR18][R10.64] ;  /* 0x0d0000000ae97fae */ /* 0x000fe8000b901d52 */
[----:B------:R2:W-:Y:S04]  /*1ff0*/  LDGSTS.E.BYPASS.LTC128B.128 [R233+0x11000], desc[UR18][R10.64+0x80] ;  /* 0x110000800ae97fae */ /* 0x0005e8000b901d52 */
[----:B------:R-:W-:Y:S04]  /*2000*/  LDGSTS.E.BYPASS.LTC128B.128 [R233+0xd800], desc[UR18][R16.64] ;  /* 0x0d80000010e97fae */ /* 0x000fe8000b901d52 */
[----:B------:R3:W-:Y:S04]  /*2010*/  LDGSTS.E.BYPASS.LTC128B.128 [R233+0x11800], desc[UR18][R16.64+0x80] ;  /* 0x1180008010e97fae */ /* 0x0007e8000b901d52 */
[----:B------:R-:W-:Y:S04]  /*2020*/  LDGSTS.E.BYPASS.LTC128B.128 [R233+0xe000], desc[UR18][R14.64] ;  /* 0x0e0000000ee97fae */ /* 0x000fe8000b901d52 */
[----:B------:R-:W-:Y:S01]  /*2030*/  LDGSTS.E.BYPASS.LTC128B.128 [R233+0x12000], desc[UR18][R14.64+0x80] ;  /* 0x120000800ee97fae */ /* 0x000fe2000b901d52 */
[----:B-1----:R-:W-:-:S03]  /*2040*/  IMAD R9, R38, 0x400, R5 ;  /* 0x0000040026097824 */ /* 0x002fc600078e0205 */
[----:B------:R-:W-:Y:S01]  /*2050*/  LDGSTS.E.BYPASS.LTC128B.128 [R233+0xe800], desc[UR18][R12.64] ;  /* 0x0e8000000ce97fae */ /* 0x000fe2000b901d52 */
[----:B------:R-:W-:Y:S01]  /*2060*/  LOP3.LUT R5, R2, R5, RZ, 0xfc, !PT ;  /* 0x0000000502057212 */ /* 0x000fe200078efcff */
[----:B------:R-:W-:Y:S02]  /*2070*/  IMAD.IADD R226, R9, 0x1, R2 ;  /* 0x0000000109e27824 */ /* 0x000fe400078e0202 */
[----:B------:R-:W-:Y:S01]  /*2080*/  LDGSTS.E.BYPASS.LTC128B.128 [R233+0x12800], desc[UR18][R12.64+0x80] ;  /* 0x128000800ce97fae */ /* 0x000fe2000b901d52 */
[----:B--2---:R-:W-:Y:S02]  /*2090*/  IADD3 R10, P0, R12, UR20, RZ ;  /* 0x000000140c0a7c10 */ /* 0x004fe4000ff1e0ff */
[----:B------:R-:W-:Y:S02]  /*20a0*/  LEA R226, R226, UR5, 0x1 ;  /* 0x00000005e2e27c11 */ /* 0x000fe4000f8e08ff */
[----:B------:R-:W-:Y:S02]  /*20b0*/  IADD3.X R11, R13, UR11, RZ, P0, !PT ;  /* 0x0000000b0d0b7c10 */ /* 0x000fe400087fe4ff */
[----:B------:R-:W-:Y:S01]  /*20c0*/  IADD3 R8, P0, R10, UR20, RZ ;  /* 0x000000140a087c10 */ /* 0x000fe2000ff1e0ff */
[----:B------:R-:W-:-:S02]  /*20d0*/  IMAD.IADD R224, R226, 0x1, R4 ;  /* 0x00000001e2e07824 */ /* 0x000fc400078e0204 */
[----:B------:R-:W-:Y:S01]  /*20e0*/  LDGSTS.E.BYPASS.LTC128B.128 [R233+0xf000], desc[UR18][R10.64] ;  /* 0x0f0000000ae97fae */ /* 0x000fe2000b901d52 */
[----:B------:R-:W-:Y:S01]  /*20f0*/  IADD3.X R9, R11, UR11, RZ, P0, !PT ;  /* 0x0000000b0b097c10 */ /* 0x000fe200087fe4ff */
[--C-:B------:R-:W-:Y:S01]  /*2100*/  IMAD.IADD R222, R226, 0x1, R3.reuse ;  /* 0x00000001e2de7824 */ /* 0x100fe200078e0203 */
[----:B------:R-:W-:Y:S01]  /*2110*/  LOP3.LUT P0, RZ, R104, 0x2, RZ, 0xc0, !PT ;  /* 0x0000000268ff7812 */ /* 0x000fe2000780c0ff */
[----:B------:R-:W-:Y:S01]  /*2120*/  LDGSTS.E.BYPASS.LTC128B.128 [R233+0x13000], desc[UR18][R10.64+0x80] ;  /* 0x130000800ae97fae */ /* 0x000fe2000b901d52 */
[----:B------:R-:W-:-:S03]  /*2130*/  IMAD.IADD R220, R224, 0x1, R3 ;  /* 0x00000001e0dc7824 */ /* 0x000fc600078e0203 */
        /* <DEDUP_REMOVED lines=12> */
[----:B------:R-:W-:Y:S01]  /*2200*/  LDSM.16.M88.4 R28, [R224] ;  /* 0x00000000e01c783b */ /* 0x000fe20000000200 */
[----:B------:R-:W-:Y:S01]  /*2210*/  IMAD.IADD R208, R0, 0x1, R223 ;  /* 0x0000000100d07824 */ /* 0x000fe200078e02df */
[----:B------:R-:W-:Y:S01]  /*2220*/  LOP3.LUT R0, R37, 0xffffffe0, RZ, 0xc0, !PT ;  /* 0xffffffe025007812 */ /* 0x000fe200078ec0ff */
[C---:B------:R-:W-:Y:S01]  /*2230*/  VIADD R212, R223.reuse, 0x2000 ;  /* 0x00002000dfd47836 */ /* 0x040fe20000000000 */
[----:B---3--:R-:W-:Y:S01]  /*2240*/  LDSM.16.M88.4 R16, [R120+0x5000] ;  /* 0x005000007810783b */ /* 0x008fe20000000200 */
[----:B------:R-:W-:Y:S01]  /*2250*/  SHF.R.S32.HI R37, RZ, 0x1f, R37 ;  /* 0x0000001fff257819 */ /* 0x000fe20000011425 */
[----:B------:R-:W-:-:S02]  /*2260*/  VIADD R211, R223, 0x2800 ;  /* 0x00002800dfd37836 */ /* 0x000fc40000000000 */
[----:B------:R-:W-:Y:S01]  /*2270*/  LDSM.16.M88.4 R80, [R120+0x6800] ;  /* 0x006800007850783b */ /* 0x000fe20000000200 */
[----:B------:R-:W-:Y:S02]  /*2280*/  IMAD.IADD R0, R7, 0x1, -R0 ;  /* 0x0000000107007824 */ /* 0x000fe400078e0a00 */
[C---:B------:R-:W-:Y:S01]  /*2290*/  VIADD R210, R223.reuse, 0x3000 ;  /* 0x00003000dfd27836 */ /* 0x040fe20000000000 */
[----:B-1----:R-:W1:Y:S01]  /*22a0*/  LDSM.16.M88.4 R8, [R223] ;  /* 0x00000000df08783b */ /* 0x002e620000000200 */
[C---:B------:R-:W-:Y:S02]  /*22b0*/  VIADD R209, R223.reuse, 0x3800 ;  /* 0x00003800dfd17836 */ /* 0x040fe40000000000 */
[C---:B------:R-:W-:Y:S01]  /*22c0*/  VIADD R207, R223.reuse, 0x4000 ;  /* 0x00004000dfcf7836 */ /* 0x040fe20000000000 */
[----:B------:R-:W3:Y:S01]  /*22d0*/  LDSM.16.M88.4 R20, [R223+0x800] ;  /* 0x00080000df14783b */ /* 0x000ee20000000200 */
[C---:B------:R-:W-:Y:S02]  /*22e0*/  VIADD R206, R223.reuse, 0x4800 ;  /* 0x00004800dfce7836 */ /* 0x040fe40000000000 */
[C---:B------:R-:W-:Y:S01]  /*22f0*/  VIADD R205, R223.reuse, 0x5000 ;  /* 0x00005000dfcd7836 */ /* 0x040fe20000000000 */
[----:B------:R-:W5:Y:S01]  /*2300*/  LDSM.16.M88.4 R96, [R120+0x5800] ;  /* 0x005800007860783b */ /* 0x000f620000000200 */
[----:B------:R-:W-:-:S02]  /*2310*/  VIADD R204, R223, 0x5800 ;  /* 0x00005800dfcc7836 */ /* 0x000fc40000000000 */
[C---:B------:R-:W-:Y:S01]  /*2320*/  VIADD R203, R223.reuse, 0x6000 ;  /* 0x00006000dfcb7836 */ /* 0x040fe20000000000 */
[----:B------:R-:W5:Y:S01]  /*2330*/  LDSM.16.M88.4 R88, [R120+0x6000] ;  /* 0x006000007858783b */ /* 0x000f620000000200 */
[C---:B------:R-:W-:Y:S02]  /*2340*/  VIADD R202, R223.reuse, 0x6800 ;  /* 0x00006800dfca7836 */ /* 0x040fe40000000000 */
[C---:B------:R-:W-:Y:S01]  /*2350*/  VIADD R201, R223.reuse, 0x7000 ;  /* 0x00007000dfc97836 */ /* 0x040fe20000000000 */
[----:B------:R-:W5:Y:S01]  /*2360*/  LDSM.16.M88.4 R72, [R120+0x7000] ;  /* 0x007000007848783b */ /* 0x000f620000000200 */
[----:B------:R-:W-:Y:S01]  /*2370*/  VIADD R200, R223, 0x7800 ;  /* 0x00007800dfc87836 */ /* 0x000fe20000000000 */
[C---:B--2---:R-:W-:Y:S02]  /*2380*/  HMMA.16816.F32 R52, R64.reuse, R48, RZ ;  /* 0x000000304034723c */ /* 0x044fe400000018ff */
[----:B------:R-:W2:Y:S04]  /*2390*/  LDSM.16.M88.4 R56, [R120+0x7800] ;  /* 0x007800007838783b */ /* 0x000ea80000000200 */
[----:B------:R-:W2:Y:S01]  /*23a0*/  LDSM.16.M88.4 R24, [R223+0x1000] ;  /* 0x00100000df18783b */ /* 0x000ea20000000200 */
[C---:B------:R-:W-:Y:S03]  /*23b0*/  HMMA.16816.F32 R48, R64.reuse, R50, RZ ;  /* 0x000000324030723c */ /* 0x040fe600000018ff */
[----:B------:R-:W-:Y:S03]  /*23c0*/  LDSM.16.M88.4 R100, [R223+0x2000] ;  /* 0x00200000df64783b */ /* 0x000fe60000000200 */
[C---:B----4-:R-:W-:Y:S01]  /*23d0*/  HMMA.16816.F32 R44, R64.reuse, R40, RZ ;  /* 0x00000028402c723c */ /* 0x050fe200000018ff */
[----:B------:R-:W-:Y:S04]  /*23e0*/  LDSM.16.M88.4 R60, [R223+0x3000] ;  /* 0x00300000df3c783b */ /* 0x000fe80000000200 */
[----:B------:R-:W-:Y:S01]  /*23f0*/  LDSM.16.M88.4 R104, [R222] ;  /* 0x00000000de68783b */ /* 0x000fe20000000200 */
[----:B------:R-:W-:Y:S03]  /*2400*/  HMMA.16816.F32 R40, R64, R42, RZ ;  /* 0x0000002a4028723c */ /* 0x000fe600000018ff */
[----:B------:R-:W-:Y:S03]  /*2410*/  LDSM.16.M88.4 R108, [R223+0x1800] ;  /* 0x00180000df6c783b */ /* 0x000fe60000000200 */
[C---:B-1----:R-:W-:Y:S01]  /*2420*/  HMMA.16816.F32 R52, R28.reuse, R8, R52 ;  /* 0x000000081c34723c */ /* 0x042fe20000001834 */
[----:B------:R-:W-:Y:S04]  /*2430*/  LDSM.16.M88.4 R116, [R221+0x1000] ;  /* 0x00100000dd74783b */ /* 0x000fe80000000200 */
[----:B------:R-:W-:Y:S01]  /*2440*/  LDSM.16.M88.4 R112, [R221+0x3800] ;  /* 0x00380000dd70783b */ /* 0x000fe20000000200 */
[----:B------:R-:W-:Y:S03]  /*2450*/  HMMA.16816.F32 R48, R28, R10, R48 ;  /* 0x0000000a1c30723c */ /* 0x000fe60000001830 */
[----:B------:R-:W1:Y:S03]  /*2460*/  LDSM.16.M88.4 R8, [R223+0x2800] ;  /* 0x00280000df08783b */ /* 0x000e660000000200 */
[C---:B------:R-:W-:Y:S01]  /*2470*/  HMMA.16816.F32 R32, R64.reuse, R16, RZ ;  /* 0x000000104020723c */ /* 0x040fe200000018ff */
[----:B------:R-:W-:Y:S04]  /*2480*/  LDSM.16.M88.4 R124, [R120+0xb800] ;  /* 0x00b80000787c783b */ /* 0x000fe80000000200 */
[----:B------:R-:W0:Y:S01]  /*2490*/  LDGDEPBAR ;  /* 0x00000000000079af */ /* 0x000e220000000000 */
[C---:B------:R-:W-:Y:S06]  /*24a0*/  HMMA.16816.F32 R84, R64.reuse, R80, RZ ;  /* 0x000000504054723c */ /* 0x040fec00000018ff */
[C---:B------:R-:W-:Y:S06]  /*24b0*/  HMMA.16816.F32 R16, R64.reuse, R18, RZ ;  /* 0x000000124010723c */ /* 0x040fec00000018ff */
[----:B------:R-:W-:Y:S06]  /*24c0*/  HMMA.16816.F32 R80, R64, R82, RZ ;  /* 0x000000524050723c */ /* 0x000fec00000018ff */
[C---:B---3--:R-:W-:Y:S06]  /*24d0*/  HMMA.16816.F32 R44, R28.reuse, R20, R44 ;  /* 0x000000141c2c723c */ /* 0x048fec000000182c */
[----:B------:R-:W-:Y:S01]  /*24e0*/  HMMA.16816.F32 R40, R28, R22, R40 ;  /* 0x000000161c28723c */ /* 0x000fe20000001828 */
[----:B------:R-:W3:Y:S05]  /*24f0*/  LDSM.16.M88.4 R20, [R221] ;  /* 0x00000000dd14783b */ /* 0x000eea0000000200 */
[C---:B-----5:R-:W-:Y:S06]  /*2500*/  HMMA.16816.F32 R12, R64.reuse, R96, RZ ;  /* 0x00000060400c723c */ /* 0x060fec00000018ff */
[C---:B------:R-:W-:Y:S06]  /*2510*/  HMMA.16816.F32 R92, R64.reuse, R88, RZ ;  /* 0x00000058405c723c */ /* 0x040fec00000018ff */
[C---:B------:R-:W-:Y:S06]  /*2520*/  HMMA.16816.F32 R76, R64.reuse, R72, RZ ;  /* 0x00000048404c723c */ /* 0x040fec00000018ff */
[C---:B------:R-:W-:Y:S06]  /*2530*/  HMMA.16816.F32 R96, R64.reuse, R98, RZ ;  /* 0x000000624060723c */ /* 0x040fec00000018ff */
[C---:B------:R-:W-:Y:S06]  /*2540*/  HMMA.16816.F32 R88, R64.reuse, R90, RZ ;  /* 0x0000005a4058723c */ /* 0x040fec00000018ff */
[C---:B------:R-:W-:Y:S06]  /*2550*/  HMMA.16816.F32 R72, R64.reuse, R74, RZ ;  /* 0x0000004a4048723c */ /* 0x040fec00000018ff */
[C---:B--2---:R-:W-:Y:S06]  /*2560*/  HMMA.16816.F32 R68, R64.reuse, R56, RZ ;  /* 0x000000384044723c */ /* 0x044fec00000018ff */
[----:B------:R-:W-:Y:S01]  /*2570*/  HMMA.16816.F32 R64, R64, R58, RZ ;  /* 0x0000003a4040723c */ /* 0x000fe200000018ff */
[----:B------:R-:W2:Y:S05]  /*2580*/  LDSM.16.M88.4 R56, [R223+0x3800] ;  /* 0x00380000df38783b */ /* 0x000eaa0000000200 */
[C---:B------:R-:W-:Y:S06]  /*2590*/  HMMA.16816.F32 R32, R28.reuse, R24, R32 ;  /* 0x000000181c20723c */ /* 0x040fec0000001820 */
[C---:B------:R-:W-:Y:S01]  /*25a0*/  HMMA.16816.F32 R16, R28.reuse, R26, R16 ;  /* 0x0000001a1c10723c */ /* 0x040fe20000001810 */
[----:B------:R-:W4:Y:S05]  /*25b0*/  LDSM.16.M88.4 R24, [R221+0x800] ;  /* 0x00080000dd18783b */ /* 0x000f2a0000000200 */
[C---:B-1----:R-:W-:Y:S06]  /*25c0*/  HMMA.16816.F32 R84, R28.reuse, R8, R84 ;  /* 0x000000081c54723c */ /* 0x042fec0000001854 */
[C---:B------:R-:W-:Y:S01]  /*25d0*/  HMMA.16816.F32 R80, R28.reuse, R10, R80 ;  /* 0x0000000a1c50723c */ /* 0x040fe20000001850 */
[----:B------:R-:W1:Y:S05]  /*25e0*/  LDSM.16.M88.4 R8, [R221+0x2000] ;  /* 0x00200000dd08783b */ /* 0x000e6a0000000200 */
[C---:B------:R-:W-:Y:S06]  /*25f0*/  HMMA.16816.F32 R92, R28.reuse, R100, R92 ;  /* 0x000000641c5c723c */ /* 0x040fec000000185c */
[C---:B------:R-:W-:Y:S01]  /*2600*/  HMMA.16816.F32 R88, R28.reuse, R102, R88 ;  /* 0x000000661c58723c */ /* 0x040fe20000001858 */
[----:B------:R-:W5:Y:S05]  /*2610*/  LDSM.16.M88.4 R100, [R221+0x1800] ;  /* 0x00180000dd64783b */ /* 0x000f6a0000000200 */
[C---:B------:R-:W-:Y:S06]  /*2620*/  HMMA.16816.F32 R76, R28.reuse, R60, R76 ;  /* 0x0000003c1c4c723c */ /* 0x040fec000000184c */
[----:B------:R-:W-:Y:S01]  /*2630*/  HMMA.16816.F32 R72, R28, R62, R72 ;  /* 0x0000003e1c48723c */ /* 0x000fe20000001848 */
[----:B------:R-:W5:Y:S05]  /*2640*/  LDSM.16.M88.4 R60, [R221+0x2800] ;  /* 0x00280000dd3c783b */ /* 0x000f6a0000000200 */
[C---:B---3--:R-:W-:Y:S06]  /*2650*/  HMMA.16816.F32 R52, R104.reuse, R20, R52 ;  /* 0x000000146834723c */ /* 0x048fec0000001834 */
[----:B------:R-:W-:Y:S01]  /*2660*/  HMMA.16816.F32 R48, R104, R22, R48 ;  /* 0x000000166830723c */ /* 0x000fe20000001830 */
[----:B------:R-:W3:Y:S05]  /*2670*/  LDSM.16.M88.4 R20, [R221+0x3000] ;  /* 0x00300000dd14783b */ /* 0x000eea0000000200 */
[C---:B------:R-:W-:Y:S06]  /*2680*/  HMMA.16816.F32 R12, R28.reuse, R108, R12 ;  /* 0x0000006c1c0c723c */ /* 0x040fec000000180c */
[C---:B------:R-:W-:Y:S01]  /*2690*/  HMMA.16816.F32 R96, R28.reuse, R110, R96 ;  /* 0x0000006e1c60723c */ /* 0x040fe20000001860 */
[----:B------:R-:W-:Y:S05]  /*26a0*/  LDSM.16.M88.4 R108, [R220] ;  /* 0x00000000dc6c783b */ /* 0x000fea0000000200 */
[C---:B--2---:R-:W-:Y:S06]  /*26b0*/  HMMA.16816.F32 R68, R28.reuse, R56, R68 ;  /* 0x000000381c44723c */ /* 0x044fec0000001844 */
[----:B------:R-:W-:Y:S01]  /*26c0*/  HMMA.16816.F32 R64, R28, R58, R64 ;  /* 0x0000003a1c40723c */ /* 0x000fe20000001840 */
[----:B------:R-:W2:Y:S04]  /*26d0*/  LDSM.16.M88.4 R56, [R208] ;  /* 0x00000000d038783b */ /* 0x000ea80000000200 */
[----:B------:R-:W2:Y:S01]  /*26e0*/  LDSM.16.M88.4 R28, [R208+0x800] ;  /* 0x00080000d01c783b */ /* 0x000ea20000000200 */
        /* <DEDUP_REMOVED lines=15> */
[C---:B---3--:R-:W-:Y:S06]  /*27e0*/  HMMA.16816.F32 R76, R104.reuse, R20, R76 ;  /* 0x00000014684c723c */ /* 0x048fec000000184c */
[----:B------:R-:W-:Y:S01]  /*27f0*/  HMMA.16816.F32 R72, R104, R22, R72 ;  /* 0x000000166848723c */ /* 0x000fe20000001848 */
[----:B------:R-:W3:Y:S05]  /*2800*/  LDSM.16.M88.4 R20, [R208+0x3000] ;  /* 0x00300000d014783b */ /* 0x000eea0000000200 */
[C---:B--2---:R-:W-:Y:S06]  /*2810*/  HMMA.16816.F32 R52, R108.reuse, R56, R52 ;  /* 0x000000386c34723c */ /* 0x044fec0000001834 */
[C---:B------:R-:W-:Y:S01]  /*2820*/  HMMA.16816.F32 R48, R108.reuse, R58, R48 ;  /* 0x0000003a6c30723c */ /* 0x040fe20000001830 */
[----:B------:R-:W-:Y:S05]  /*2830*/  LDSM.16.M88.4 R56, [R226+0x2000] ;  /* 0x00200000e238783b */ /* 0x000fea0000000200 */
[C---:B------:R-:W-:Y:S06]  /*2840*/  HMMA.16816.F32 R44, R108.reuse, R28, R44 ;  /* 0x0000001c6c2c723c */ /* 0x040fec000000182c */
[C---:B------:R-:W-:Y:S01]  /*2850*/  HMMA.16816.F32 R40, R108.reuse, R30, R40 ;  /* 0x0000001e6c28723c */ /* 0x040fe20000001828 */
[----:B------:R-:W2:Y:S05]  /*2860*/  LDSM.16.M88.4 R28, [R120+0x8000] ;  /* 0x00800000781c783b */ /* 0x000eaa0000000200 */
[C---:B----4-:R-:W-:Y:S06]  /*2870*/  HMMA.16816.F32 R32, R108.reuse, R24, R32 ;  /* 0x000000186c20723c */ /* 0x050fec0000001820 */
[C---:B------:R-:W-:Y:S01]  /*2880*/  HMMA.16816.F32 R16, R108.reuse, R26, R16 ;  /* 0x0000001a6c10723c */ /* 0x040fe20000001810 */
[----:B------:R-:W4:Y:S05]  /*2890*/  LDSM.16.M88.4 R24, [R120+0x8800] ;  /* 0x008800007818783b */ /* 0x000f2a0000000200 */
[C---:B-1----:R-:W-:Y:S06]  /*28a0*/  HMMA.16816.F32 R92, R108.reuse, R8, R92 ;  /* 0x000000086c5c723c */ /* 0x042fec000000185c */
[----:B------:R-:W-:Y:S01]  /*28b0*/  HMMA.16816.F32 R88, R108, R10, R88 ;  /* 0x0000000a6c58723c */ /* 0x000fe20000001858 */
[----:B------:R-:W1:Y:S05]  /*28c0*/  LDSM.16.M88.4 R8, [R120+0x9000] ;  /* 0x009000007808783b */ /* 0x000e6a0000000200 */
[C---:B------:R-:W-:Y:S06]  /*28d0*/  HMMA.16816.F32 R68, R104.reuse, R112, R68 ;  /* 0x000000706844723c */ /* 0x040fec0000001844 */
[----:B------:R-:W-:Y:S01]  /*28e0*/  HMMA.16816.F32 R64, R104, R114, R64 ;  /* 0x000000726840723c */ /* 0x000fe20000001840 */
[----:B------:R-:W1:Y:S04]  /*28f0*/  LDSM.16.M88.4 R112, [R208+0x3800] ;  /* 0x00380000d070783b */ /* 0x000e680000000200 */
[----:B------:R-:W-:Y:S01]  /*2900*/  LDSM.16.M88.4 R104, [R120+0x9800] ;  /* 0x009800007868783b */ /* 0x000fe20000000200 */
[C---:B-----5:R-:W-:Y:S06]  /*2910*/  HMMA.16816.F32 R12, R108.reuse, R100, R12 ;  /* 0x000000646c0c723c */ /* 0x060fec000000180c */
[C---:B------:R-:W-:Y:S01]  /*2920*/  HMMA.16816.F32 R96, R108.reuse, R102, R96 ;  /* 0x000000666c60723c */ /* 0x040fe20000001860 */
[----:B------:R-:W5:Y:S05]  /*2930*/  LDSM.16.M88.4 R100, [R120+0xa000] ;  /* 0x00a000007864783b */ /* 0x000f6a0000000200 */
[C---:B------:R-:W-:Y:S06]  /*2940*/  HMMA.16816.F32 R84, R108.reuse, R60, R84 ;  /* 0x0000003c6c54723c */ /* 0x040fec0000001854 */
[C---:B------:R-:W-:Y:S01]  /*2950*/  HMMA.16816.F32 R80, R108.reuse, R62, R80 ;  /* 0x0000003e6c50723c */ /* 0x040fe20000001850 */
[----:B------:R-:W5:Y:S05]  /*2960*/  LDSM.16.M88.4 R60, [R120+0xa800] ;  /* 0x00a80000783c783b */ /* 0x000f6a0000000200 */
[C---:B---3--:R-:W-:Y:S06]  /*2970*/  HMMA.16816.F32 R76, R108.reuse, R20, R76 ;  /* 0x000000146c4c723c */ /* 0x048fec000000184c */
[----:B------:R-:W-:Y:S01]  /*2980*/  HMMA.16816.F32 R72, R108, R22, R72 ;  /* 0x000000166c48723c */ /* 0x000fe20000001848 */
[----:B------:R-:W3:Y:S04]  /*2990*/  LDSM.16.M88.4 R20, [R120+0xb000] ;  /* 0x00b000007814783b */ /* 0x000ee80000000200 */
[----:B------:R-:W-:Y:S01]  /*29a0*/  LDSM.16.M88.4 R120, [R223+0x5800] ;  /* 0x00580000df78783b */ /* 0x000fe20000000200 */
[C---:B--2---:R-:W-:Y:S06]  /*29b0*/  HMMA.16816.F32 R52, R56.reuse, R28, R52 ;  /* 0x0000001c3834723c */ /* 0x044fec0000001834 */
        /* <DEDUP_REMOVED lines=10> */
[----:B------:R-:W-:Y:S04]  /*2a60*/  LDSM.16.M88.4 R108, [R223+0x6800] ;  /* 0x00680000df6c783b */ /* 0x000fe80000000200 */
[----:B------:R-:W-:Y:S01]  /*2a70*/  LDSM.16.M88.4 R112, [R223+0x6000] ;  /* 0x00600000df70783b */ /* 0x000fe20000000200 */
[C---:B-----5:R-:W-:Y:S06]  /*2a80*/  HMMA.16816.F32 R92, R56.reuse, R100, R92 ;  /* 0x00000064385c723c */ /* 0x060fec000000185c */
[C---:B------:R-:W-:Y:S01]  /*2a90*/  HMMA.16816.F32 R88, R56.reuse, R102, R88 ;  /* 0x000000663858723c */ /* 0x040fe20000001858 */
[----:B------:R-:W5:Y:S05]  /*2aa0*/  LDSM.16.M88.4 R100, [R223+0x7800] ;  /* 0x00780000df64783b */ /* 0x000f6a0000000200 */
        /* <DEDUP_REMOVED lines=8> */
[----:B------:R-:W-:Y:S05]  /*2b30*/  LDSM.16.M88.4 R104, [R223+0x7000] ;  /* 0x00700000df68783b */ /* 0x000fea0000000200 */
[C---:B------:R-:W-:Y:S06]  /*2b40*/  HMMA.16816.F32 R68, R56.reuse, R124, R68 ;  /* 0x0000007c3844723c */ /* 0x040fec0000001844 */
[----:B------:R-:W-:Y:S01]  /*2b50*/  HMMA.16816.F32 R64, R56, R126, R64 ;  /* 0x0000007e3840723c */ /* 0x000fe20000001840 */
[----:B------:R-:W3:Y:S05]  /*2b60*/  LDSM.16.M88.4 R56, [R221+0x4800] ;  /* 0x00480000dd38783b */ /* 0x000eea0000000200 */
[C---:B--2---:R-:W-:Y:S06]  /*2b70*/  HMMA.16816.F32 R52, R116.reuse, R28, R52 ;  /* 0x0000001c7434723c */ /* 0x044fec0000001834 */
[C---:B------:R-:W-:Y:S01]  /*2b80*/  HMMA.16816.F32 R48, R116.reuse, R30, R48 ;  /* 0x0000001e7430723c */ /* 0x040fe20000001830 */
[----:B------:R-:W2:Y:S05]  /*2b90*/  LDSM.16.M88.4 R28, [R221+0x5000] ;  /* 0x00500000dd1c783b */ /* 0x000eaa0000000200 */
[C---:B----4-:R-:W-:Y:S06]  /*2ba0*/  HMMA.16816.F32 R44, R116.reuse, R24, R44 ;  /* 0x00000018742c723c */ /* 0x050fec000000182c */
[C---:B------:R-:W-:Y:S01]  /*2bb0*/  HMMA.16816.F32 R40, R116.reuse, R26, R40 ;  /* 0x0000001a7428723c */ /* 0x040fe20000001828 */
[----:B------:R-:W-:Y:S05]  /*2bc0*/  LDSM.16.M88.4 R24, [R208+0x4000] ;  /* 0x00400000d018783b */ /* 0x000fea0000000200 */
[C---:B-1----:R-:W-:Y:S06]  /*2bd0*/  HMMA.16816.F32 R32, R116.reuse, R8, R32 ;  /* 0x000000087420723c */ /* 0x042fec0000001820 */
[C---:B------:R-:W-:Y:S01]  /*2be0*/  HMMA.16816.F32 R16, R116.reuse, R10, R16 ;  /* 0x0000000a7410723c */ /* 0x040fe20000001810 */
[----:B------:R-:W1:Y:S05]  /*2bf0*/  LDSM.16.M88.4 R8, [R220+0x2000] ;  /* 0x00200000dc08783b */ /* 0x000e6a0000000200 */
[C---:B-----5:R-:W-:Y:S06]  /*2c00*/  HMMA.16816.F32 R68, R116.reuse, R100, R68 ;  /* 0x000000647444723c */ /* 0x060fec0000001844 */
[----:B------:R-:W-:Y:S06]  /*2c10*/  HMMA.16816.F32 R64, R116, R102, R64 ;  /* 0x000000667440723c */ /* 0x000fec0000001840 */
[C---:B---3--:R-:W-:Y:S01]  /*2c20*/  HMMA.16816.F32 R100, R20.reuse, R60, R52 ;  /* 0x0000003c1464723c */ /* 0x048fe20000001834 */
[----:B------:R-:W3:Y:S05]  /*2c30*/  LDSM.16.M88.4 R52, [R208+0x4800] ;  /* 0x00480000d034783b */ /* 0x000eea0000000200 */
[C---:B------:R-:W-:Y:S06]  /*2c40*/  HMMA.16816.F32 R44, R20.reuse, R56, R44 ;  /* 0x00000038142c723c */ /* 0x040fec000000182c */
[C---:B------:R-:W-:Y:S01]  /*2c50*/  HMMA.16816.F32 R48, R20.reuse, R62, R48 ;  /* 0x0000003e1430723c */ /* 0x040fe20000001830 */
[----:B------:R-:W-:Y:S01]  /*2c60*/  SHF.R.S32.HI R57, RZ, 0x1f, R0 ;  /* 0x0000001fff397819 */ /* 0x000fe20000011400 */
[----:B------:R-:W-:Y:S03]  /*2c70*/  LDSM.16.M88.4 R60, [R208+0x5000] ;  /* 0x00500000d03c783b */ /* 0x000fe60000000200 */
[----:B------:R-:W-:Y:S01]  /*2c80*/  LEA.HI R234, R57, R0, RZ, 0x2 ;  /* 0x0000000039ea7211 */ /* 0x000fe200078f10ff */
[----:B------:R-:W-:Y:S01]  /*2c90*/  HMMA.16816.F32 R40, R20, R58, R40 ;  /* 0x0000003a1428723c */ /* 0x000fe20000001828 */
[----:B------:R-:W4:Y:S02]  /*2ca0*/  LDSM.16.M88.4 R56, [R221+0x5800] ;  /* 0x00580000dd38783b */ /* 0x000f240000000200 */
[----:B------:R-:W-:-:S03]  /*2cb0*/  SHF.R.S32.HI R234, RZ, 0x2, R234 ;  /* 0x00000002ffea7819 */ /* 0x000fc600000114ea */
[----:B--2---:R-:W-:Y:S06]  /*2cc0*/  HMMA.16816.F32 R32, R20, R28, R32 ;  /* 0x0000001c1420723c */ /* 0x004fec0000001820 */
[----:B-1----:R-:W-:Y:S01]  /*2cd0*/  HMMA.16816.F32 R100, R8, R24, R100 ;  /* 0x000000180864723c */ /* 0x002fe20000001864 */
[----:B------:R-:W-:Y:S01]  /*2ce0*/  IMAD R29, R38, 0x10, R39 ;  /* 0x00000010261d7824 */ /* 0x000fe200078e0227 */
[----:B------:R-:W-:-:S04]  /*2cf0*/  LEA.HI R28, R37, R38, RZ, 0x2 ;  /* 0x00000026251c7211 */ /* 0x000fc800078f10ff */
[----:B------:R-:W-:Y:S01]  /*2d00*/  IADD3 R29, R29, 0x1, R234 ;  /* 0x000000011d1d7810 */ /* 0x000fe20007ffe0ea */
[----:B------:R-:W-:Y:S01]  /*2d10*/  VIADD R24, R36, 0xffffffff ;  /* 0xffffffff24187836 */ /* 0x000fe20000000000 */
[C---:B------:R-:W-:Y:S01]  /*2d20*/  HMMA.16816.F32 R84, R116.reuse, R108, R84 ;  /* 0x0000006c7454723c */ /* 0x040fe20000001854 */
[----:B------:R-:W-:Y:S01]  /*2d30*/  IMAD.SHL.U32 R25, R7, 0x2, RZ ;  /* 0x0000000207197824 */ /* 0x000fe200078e00ff */
[----:B------:R-:W-:Y:S01]  /*2d40*/  IADD3 R7, R6, -UR17, R29 ;  /* 0x8000001106077c10 */ /* 0x000fe2000fffe01d */
[C---:B------:R-:W-:Y:S01]  /*2d50*/  IMAD.SHL.U32 R0, R24.reuse, 0x80, RZ ;  /* 0x0000008018007824 */ /* 0x040fe200078e00ff */
[----:B------:R-:W-:Y:S02]  /*2d60*/  ISETP.GT.AND P0, PT, R24, R227, PT ;  /* 0x000000e31800720c */ /* 0x000fe40003f04270 */
[----:B------:R-:W-:Y:S01]  /*2d70*/  HMMA.16816.F32 R12, R116, R120, R12 ;  /* 0x00000078740c723c */ /* 0x000fe2000000180c */
[----:B------:R-:W-:Y:S01]  /*2d80*/  VIADD R7, R7, UR16 ;  /* 0x0000001007077c36 */ /* 0x000fe20008000000 */
[----:B------:R-:W-:-:S02]  /*2d90*/  LOP3.LUT R108, R0, 0x6, R25, 0xf8, !PT ;  /* 0x00000006006c7812 */ /* 0x000fc400078ef819 */
[----:B------:R-:W-:Y:S02]  /*2da0*/  LOP3.LUT R239, R28, 0xfffffffc, RZ, 0xc0, !PT ;  /* 0xfffffffc1cef7812 */ /* 0x000fe400078ec0ff */
[C---:B------:R-:W-:Y:S01]  /*2db0*/  HMMA.16816.F32 R92, R116.reuse, R112, R92 ;  /* 0x00000070745c723c */ /* 0x040fe2000000185c */
[----:B------:R-:W-:Y:S02]  /*2dc0*/  LOP3.LUT R24, R108, 0x1, RZ, 0xfc, !PT ;  /* 0x000000016c187812 */ /* 0x000fe400078efcff */
[----:B------:R-:W-:Y:S01]  /*2dd0*/  IMAD.IADD R239, R38, 0x1, -R239 ;  /* 0x0000000126ef7824 */ /* 0x000fe200078e0aef */
[----:B------:R-:W-:Y:S02]  /*2de0*/  LOP3.LUT R38, R108, 0x9, RZ, 0xfc, !PT ;  /* 0x000000096c267812 */ /* 0x000fe400078efcff */
[----:B------:R-:W-:Y:S01]  /*2df0*/  HMMA.16816.F32 R80, R116, R110, R80 ;  /* 0x0000006e7450723c */ /* 0x000fe20000001850 */
[----:B------:R-:W-:-:S04]  /*2e00*/  VIMNMX R113, R7, R6, PT ;  /* 0x0000000607717248 */ /* 0x000fc80003fe0100 */
[----:B------:R-:W-:Y:S01]  /*2e10*/  ISETP.GE.AND P1, PT, R24, R113, PT ;  /* 0x000000711800720c */ /* 0x000fe20003f26270 */
[----:B------:R-:W-:Y:S01]  /*2e20*/  HMMA.16816.F32 R48, R8, R26, R48 ;  /* 0x0000001a0830723c */ /* 0x000fe20000001830 */
[----:B------:R-:W-:Y:S02]  /*2e30*/  VIADDMNMX R111, R7, 0x8, R6, PT ;  /* 0x00000008076f7846 */ /* 0x000fe40003800106 */
[----:B------:R-:W-:Y:S02]  /*2e40*/  LOP3.LUT R6, R108, 0x8, RZ, 0xfc, !PT ;  /* 0x000000086c067812 */ /* 0x000fe400078efcff */
[----:B------:R-:W-:Y:S01]  /*2e50*/  ISETP.GE.AND P4, PT, R24, R111, PT ;  /* 0x0000006f1800720c */ /* 0x000fe20003f86270 */
[----:B------:R-:W-:Y:S01]  /*2e60*/  HMMA.16816.F32 R16, R20, R30, R16 ;  /* 0x0000001e1410723c */ /* 0x000fe20000001810 */
[----:B------:R-:W1:Y:S01]  /*2e70*/  LDSM.16.M88.4 R24, [R221+0x6000] ;  /* 0x00600000dd18783b */ /* 0x000e620000000200 */
[C---:B------:R-:W-:Y:S02]  /*2e80*/  ISETP.GE.AND P3, PT, R6.reuse, R113, PT ;  /* 0x000000710600720c */ /* 0x040fe40003f66270 */
[----:B------:R-:W-:Y:S01]  /*2e90*/  ISETP.GE.AND P5, PT, R6, R111, PT ;  /* 0x0000006f0600720c */ /* 0x000fe20003fa6270 */
[----:B------:R-:W2:Y:S01]  /*2ea0*/  LDSM.16.M88.4 R28, [R208+0x5800] ;  /* 0x00580000d01c783b */ /* 0x000ea20000000200 */
[----:B---3--:R-:W-:Y:S01]  /*2eb0*/  HMMA.16816.F32 R44, R8, R52, R44 ;  /* 0x00000034082c723c */ /* 0x008fe2000000182c */
[----:B------:R-:W-:-:S02]  /*2ec0*/  ISETP.GE.AND P2, PT, R38, R113, PT ;  /* 0x000000712600720c */ /* 0x000fc40003f46270 */
[----:B------:R-:W-:Y:S02]  /*2ed0*/  LOP3.LUT R6, R108, 0x10, RZ, 0xfc, !PT ;  /* 0x000000106c067812 */ /* 0x000fe400078efcff */
[----:B------:R-:W-:Y:S01]  /*2ee0*/  FSEL R103, R103, -INF , !P4 ;  /* 0xff80000067677808 */ /* 0x000fe20006000000 */
[----:B------:R-:W-:Y:S01]  /*2ef0*/  HMMA.16816.F32 R96, R116, R122, R96 ;  /* 0x0000007a7460723c */ /* 0x000fe20000001860 */
[----:B------:R-:W-:-:S05]  /*2f00*/  ISETP.GE.AND P4, PT, R6, R113, PT ;  /* 0x000000710600720c */ /* 0x000fca0003f86270 */
[----:B----4-:R-:W-:Y:S01]  /*2f10*/  HMMA.16816.F32 R12, R20, R56, R12 ;  /* 0x00000038140c723c */ /* 0x010fe2000000180c */
[----:B------:R-:W-:-:S05]  /*2f20*/  FSEL R110, R49, -INF , !P2 ;  /* 0xff800000316e7808 */ /* 0x000fca0005000000 */
[----:B------:R-:W-:Y:S01]  /*2f30*/  HMMA.16816.F32 R40, R8, R54, R40 ;  /* 0x000000360828723c */ /* 0x000fe20000001828 */
[----:B------:R-:W3:Y:S01]  /*2f40*/  LDSM.16.M88.4 R52, [R208+0x6000] ;  /* 0x00600000d034783b */ /* 0x000ee20000000200 */
[----:B------:R-:W-:-:S04]  /*2f50*/  FSEL R57, R50, -INF , !P5 ;  /* 0xff80000032397808 */ /* 0x000fc80006800000 */
[----:B------:R-:W-:Y:S01]  /*2f60*/  HMMA.16816.F32 R76, R116, R104, R76 ;  /* 0x00000068744c723c */ /* 0x000fe2000000184c */
[----:B------:R-:W-:-:S05]  /*2f70*/  FSEL R56, R44, -INF , !P4 ;  /* 0xff8000002c387808 */ /* 0x000fca0006000000 */
[----:B------:R-:W-:Y:S01]  /*2f80*/  HMMA.16816.F32 R32, R8, R60, R32 ;  /* 0x0000003c0820723c */ /* 0x000fe20000001820 */
[----:B------:R-:W-:Y:S02]  /*2f90*/  FSEL R104, R101, -INF , !P1 ;  /* 0xff80000065687808 */ /* 0x000fe40004800000 */
[----:B------:R-:W-:Y:S02]  /*2fa0*/  ISETP.GE.AND P1, PT, R38, R111, PT ;  /* 0x0000006f2600720c */ /* 0x000fe40003f26270 */
[----:B------:R-:W-:Y:S01]  /*2fb0*/  LOP3.LUT R38, R108, 0x11, RZ, 0xfc, !PT ;  /* 0x000000116c267812 */ /* 0x000fe200078efcff */
[----:B------:R-:W-:Y:S01]  /*2fc0*/  HMMA.16816.F32 R72, R116, R106, R72 ;  /* 0x0000006a7448723c */ /* 0x000fe20000001848 */
[----:B------:R-:W-:Y:S02]  /*2fd0*/  FSEL R101, R51, -INF , !P1 ;  /* 0xff80000033657808 */ /* 0x000fe40004800000 */
[C---:B------:R-:W-:Y:S02]  /*2fe0*/  ISETP.GE.AND P5, PT, R38.reuse, R113, PT ;  /* 0x000000712600720c */ /* 0x040fe40003fa6270 */
[----:B------:R-:W-:Y:S01]  /*2ff0*/  ISETP.GE.AND P2, PT, R38, R111, PT ;  /* 0x0000006f2600720c */ /* 0x000fe20003f46270 */
[----:B------:R-:W-:Y:S01]  /*3000*/  HMMA.16816.F32 R16, R8, R62, R16 ;  /* 0x0000003e0810723c */ /* 0x000fe20000001810 */
[----:B------:R-:W-:-:S02]  /*3010*/  FSEL R106, R48, -INF , !P3 ;  /* 0xff800000306a7808 */ /* 0x000fc40005800000 */
[----:B------:R-:W-:Y:S01]  /*3020*/  ISETP.GE.AND P3, PT, R6, R111, PT ;  /* 0x0000006f0600720c */ /* 0x000fe20003f66270 */
[----:B------:R-:W4:Y:S01]  /*3030*/  LDSM.16.M88.4 R48, [R221+0x6800] ;  /* 0x00680000dd30783b */ /* 0x000f220000000200 */
[----:B------:R-:W-:Y:S01]  /*3040*/  FSEL R60, R45, -INF , !P5 ;  /* 0xff8000002d3c7808 */ /* 0x000fe20006800000 */
[C---:B------:R-:W-:Y:S01]  /*3050*/  HMMA.16816.F32 R96, R20.reuse, R58, R96 ;  /* 0x0000003a1460723c */ /* 0x040fe20000001860 */
[----:B------:R-:W-:Y:S02]  /*3060*/  FSEL R109, R46, -INF , !P3 ;  /* 0xff8000002e6d7808 */ /* 0x000fe40005800000 */
[----:B------:R-:W-:Y:S02]  /*3070*/  FSEL R107, R47, -INF , !P2 ;  /* 0xff8000002f6b7808 */ /* 0x000fe40005000000 */
[C---:B------:R-:W-:Y:S01]  /*3080*/  LOP3.LUT R6, R108.reuse, 0x18, RZ, 0xfc, !PT ;  /* 0x000000186c067812 */ /* 0x040fe200078efcff */
[----:B-1----:R-:W-:Y:S01]  /*3090*/  HMMA.16816.F32 R92, R20, R24, R92 ;  /* 0x00000018145c723c */ /* 0x002fe2000000185c */
[----:B------:R-:W-:-:S02]  /*30a0*/  LOP3.LUT R38, R108, 0x19, RZ, 0xfc, !PT ;  /* 0x000000196c267812 */ /* 0x000fc400078efcff */
[C---:B------:R-:W-:Y:S02]  /*30b0*/  ISETP.GE.AND P1, PT, R6.reuse, R113, PT ;  /* 0x000000710600720c */ /* 0x040fe40003f26270 */
[----:B------:R-:W-:Y:S01]  /*30c0*/  ISETP.GE.AND P4, PT, R6, R111, PT ;  /* 0x0000006f0600720c */ /* 0x000fe20003f86270 */
[----:B--2---:R-:W-:Y:S01]  /*30d0*/  HMMA.16816.F32 R44, R8, R28, R12 ;  /* 0x0000001c082c723c */ /* 0x004fe2000000180c */
[----:B------:R-:W1:Y:S01]  /*30e0*/  LDSM.16.M88.4 R12, [R221+0x7000] ;  /* 0x00700000dd0c783b */ /* 0x000e620000000200 */
[----:B------:R-:W-:Y:S02]  /*30f0*/  LOP3.LUT R6, R108, 0x20, RZ, 0xfc, !PT ;  /* 0x000000206c067812 */ /* 0x000fe400078efcff */
[C---:B------:R-:W-:Y:S02]  /*3100*/  ISETP.GE.AND P3, PT, R38.reuse, R113, PT ;  /* 0x000000712600720c */ /* 0x040fe40003f66270 */
[----:B------:R-:W-:Y:S01]  /*3110*/  HMMA.16816.F32 R88, R116, R114, R88 ;  /* 0x000000727458723c */ /* 0x000fe20000001858 */
[----:B------:R-:W-:-:S02]  /*3120*/  ISETP.GE.AND P5, PT, R38, R111, PT ;  /* 0x0000006f2600720c */ /* 0x000fc40003fa6270 */
[----:B------:R-:W-:Y:S02]  /*3130*/  ISETP.GE.AND P2, PT, R6, R113, PT ;  /* 0x000000710600720c */ /* 0x000fe40003f46270 */
[C---:B------:R-:W-:Y:S01]  /*3140*/  LOP3.LUT R38, R108.reuse, 0x21, RZ, 0xfc, !PT ;  /* 0x000000216c267812 */ /* 0x040fe200078efcff */
[C---:B------:R-:W-:Y:S01]  /*3150*/  HMMA.16816.F32 R96, R8.reuse, R30, R96 ;  /* 0x0000001e0860723c */ /* 0x040fe20000001860 */
[----:B------:R-:W-:Y:S02]  /*3160*/  LOP3.LUT R24, R108, 0x28, RZ, 0xfc, !PT ;  /* 0x000000286c187812 */ /* 0x000fe400078efcff */
[----:B------:R-:W-:Y:S02]  /*3170*/  FSEL R58, R40, -INF , !P1 ;  /* 0xff800000283a7808 */ /* 0x000fe40004800000 */
[----:B------:R-:W-:Y:S01]  /*3180*/  ISETP.GE.AND P1, PT, R6, R111, PT ;  /* 0x0000006f0600720c */ /* 0x000fe20003f26270 */
[----:B---3--:R-:W-:Y:S01]  /*3190*/  HMMA.16816.F32 R92, R8, R52, R92 ;  /* 0x00000034085c723c */ /* 0x008fe2000000185c */
[----:B------:R-:W-:-:S02]  /*31a0*/  FSEL R7, R42, -INF , !P4 ;  /* 0xff8000002a077808 */ /* 0x000fc40006000000 */
[----:B------:R-:W-:Y:S02]  /*31b0*/  FSEL R6, R41, -INF , !P3 ;  /* 0xff80000029067808 */ /* 0x000fe40005800000 */
[----:B------:R-:W-:Y:S02]  /*31c0*/  FSEL R105, R43, -INF , !P5 ;  /* 0xff8000002b697808 */ /* 0x000fe40006800000 */
[C---:B------:R-:W-:Y:S01]  /*31d0*/  ISETP.GE.AND P4, PT, R38.reuse, R113, PT ;  /* 0x000000712600720c */ /* 0x040fe20003f86270 */
[C---:B----4-:R-:W-:Y:S01]  /*31e0*/  HMMA.16816.F32 R84, R20.reuse, R48, R84 ;  /* 0x000000301454723c */ /* 0x050fe20000001854 */
[----:B------:R-:W-:Y:S02]  /*31f0*/  ISETP.GE.AND P3, PT, R38, R111, PT ;  /* 0x0000006f2600720c */ /* 0x000fe40003f66270 */
[----:B------:R-:W-:Y:S02]  /*3200*/  ISETP.GE.AND P5, PT, R24, R113, PT ;  /* 0x000000711800720c */ /* 0x000fe40003fa6270 */
[----:B------:R-:W-:Y:S01]  /*3210*/  FSEL R166, R32, -INF , !P2 ;  /* 0xff80000020a67808 */ /* 0x000fe20005000000 */
[----:B------:R-:W-:Y:S01]  /*3220*/  HMMA.16816.F32 R88, R20, R26, R88 ;  /* 0x0000001a1458723c */ /* 0x000fe20000001858 */
[----:B------:R-:W-:-:S02]  /*3230*/  LOP3.LUT R32, R108, 0x29, RZ, 0xfc, !PT ;  /* 0x000000296c207812 */ /* 0x000fc400078efcff */
[----:B------:R-:W-:Y:S02]  /*3240*/  LOP3.LUT R28, R108, 0x30, RZ, 0xfc, !PT ;  /* 0x000000306c1c7812 */ /* 0x000fe400078efcff */
[----:B------:R-:W-:Y:S01]  /*3250*/  FSEL R170, R33, -INF , !P4 ;  /* 0xff80000021aa7808 */ /* 0x000fe20006000000 */
[C---:B------:R-:W-:Y:S01]  /*3260*/  HMMA.16816.F32 R80, R20.reuse, R50, R80 ;  /* 0x000000321450723c */ /* 0x040fe20000001850 */
[----:B------:R-:W-:Y:S02]  /*3270*/  FSEL R167, R35, -INF , !P3 ;  /* 0xff80000023a77808 */ /* 0x000fe40005800000 */
[----:B------:R-:W-:Y:S02]  /*3280*/  FSEL R168, R16, -INF , !P5 ;  /* 0xff80000010a87808 */ /* 0x000fe40006800000 */
[----:B------:R-:W-:Y:S01]  /*3290*/  FSEL R43, R34, -INF , !P1 ;  /* 0xff800000222b7808 */ /* 0x000fe20004800000 */
[----:B-1----:R-:W-:Y:S01]  /*32a0*/  HMMA.16816.F32 R76, R20, R12, R76 ;  /* 0x0000000c144c723c */ /* 0x002fe2000000184c */
[----:B------:R-:W-:-:S02]  /*32b0*/  ISETP.GE.AND P4, PT, R32, R111, PT ;  /* 0x0000006f2000720c */ /* 0x000fc40003f86270 */
[----:B------:R-:W-:Y:S02]  /*32c0*/  ISETP.GE.AND P3, PT, R28, R113, PT ;  /* 0x000000711c00720c */ /* 0x000fe40003f66270 */
[----:B------:R-:W-:Y:S01]  /*32d0*/  LOP3.LUT R16, R108, 0x38, RZ, 0xfc, !PT ;  /* 0x000000386c107812 */ /* 0x000fe200078efcff */
[----:B------:R-:W-:Y:S01]  /*32e0*/  HMMA.16816.F32 R72, R20, R14, R72 ;  /* 0x0000000e1448723c */ /* 0x000fe20000001848 */
[----:B------:R-:W-:Y:S02]  /*32f0*/  ISETP.GE.AND P2, PT, R24, R111, PT ;  /* 0x0000006f1800720c */ /* 0x000fe40003f46270 */
[----:B------:R-:W-:Y:S01]  /*3300*/  ISETP.GE.AND P1, PT, R32, R113, PT ;  /* 0x000000712000720c */ /* 0x000fe20003f26270 */
[----:B------:R-:W1:Y:S01]  /*3310*/  LDSM.16.M88.4 R24, [R208+0x6800] ;  /* 0x00680000d018783b */ /* 0x000e620000000200 */
[----:B------:R-:W-:Y:S01]  /*3320*/  FSEL R37, R19, -INF , !P4 ;  /* 0xff80000013257808 */ /* 0x000fe20006000000 */
[----:B------:R-:W-:Y:S01]  /*3330*/  HMMA.16816.F32 R88, R8, R54, R88 ;  /* 0x000000360858723c */ /* 0x000fe20000001858 */
[----:B------:R-:W-:-:S02]  /*3340*/  FSEL R42, R44, -INF , !P3 ;  /* 0xff8000002c2a7808 */ /* 0x000fc40005800000 */
[----:B------:R-:W-:Y:S02]  /*3350*/  FSEL R41, R18, -INF , !P2 ;  /* 0xff80000012297808 */ /* 0x000fe40005000000 */
[----:B------:R-:W-:Y:S02]  /*3360*/  FSEL R172, R17, -INF , !P1 ;  /* 0xff80000011ac7808 */ /* 0x000fe40004800000 */
[C---:B------:R-:W-:Y:S02]  /*3370*/  ISETP.GE.AND P4, PT, R16.reuse, R113, PT ;  /* 0x000000711000720c */ /* 0x040fe40003f86270 */
[-C--:B------:R-:W-:Y:S02]  /*3380*/  ISETP.GE.AND P3, PT, R16, R111.reuse, PT ;  /* 0x0000006f1000720c */ /* 0x080fe40003f66270 */
[----:B------:R-:W2:Y:S01]  /*3390*/  LDSM.16.M88.4 R16, [R221+0x7800] ;  /* 0x00780000dd10783b */ /* 0x000ea20000000200 */
[----:B------:R-:W-:Y:S02]  /*33a0*/  ISETP.GE.AND P5, PT, R28, R111, PT ;  /* 0x0000006f1c00720c */ /* 0x000fe40003fa6270 */
[----:B------:R-:W-:-:S02]  /*33b0*/  LOP3.LUT R28, R108, 0x31, RZ, 0xfc, !PT ;  /* 0x000000316c1c7812 */ /* 0x000fc400078efcff */
[----:B------:R-:W-:Y:S02]  /*33c0*/  LOP3.LUT R34, R108, 0x39, RZ, 0xfc, !PT ;  /* 0x000000396c227812 */ /* 0x000fe400078efcff */
[C---:B------:R-:W-:Y:S02]  /*33d0*/  ISETP.GE.AND P2, PT, R28.reuse, R113, PT ;  /* 0x000000711c00720c */ /* 0x040fe40003f46270 */
[----:B------:R-:W-:Y:S02]  /*33e0*/  ISETP.GE.AND P1, PT, R28, R111, PT ;  /* 0x0000006f1c00720c */ /* 0x000fe40003f26270 */
[----:B------:R-:W-:Y:S01]  /*33f0*/  LOP3.LUT R32, R108, 0x40, RZ, 0xfc, !PT ;  /* 0x000000406c207812 */ /* 0x000fe200078efcff */
[----:B------:R-:W3:Y:S01]  /*3400*/  LDSM.16.M88.4 R28, [R208+0x7000] ;  /* 0x00700000d01c783b */ /* 0x000ee20000000200 */
[----:B------:R-:W-:Y:S02]  /*3410*/  FSEL R40, R45, -INF , !P2 ;  /* 0xff8000002d287808 */ /* 0x000fe40005000000 */
[----:B------:R-:W-:-:S02]  /*3420*/  FSEL R39, R47, -INF , !P1 ;  /* 0xff8000002f277808 */ /* 0x000fc40004800000 */
[----:B------:R-:W-:Y:S02]  /*3430*/  ISETP.GE.AND P2, PT, R34, R111, PT ;  /* 0x0000006f2200720c */ /* 0x000fe40003f46270 */
[-C--:B------:R-:W-:Y:S02]  /*3440*/  ISETP.GE.AND P1, PT, R32, R113.reuse, PT ;  /* 0x000000712000720c */ /* 0x080fe40003f26270 */
[----:B------:R-:W-:Y:S02]  /*3450*/  LOP3.LUT R12, R108, 0x48, RZ, 0xfc, !PT ;  /* 0x000000486c0c7812 */ /* 0x000fe400078efcff */
        /* <DEDUP_REMOVED lines=9> */
[----:B------:R-:W-:Y:S01]  /*34f0*/  HMMA.16816.F32 R80, R8, R26, R80 ;  /* 0x0000001a0850723c */ /* 0x000fe20000001850 */
[----:B------:R-:W-:Y:S02]  /*3500*/  LOP3.LUT R32, R108, 0x41, RZ, 0xfc, !PT ;  /* 0x000000416c207812 */ /* 0x000fe400078efcff */
[----:B------:R-:W-:Y:S02]  /*3510*/  FSEL R163, R46, -INF , !P5 ;  /* 0xff8000002ea37808 */ /* 0x000fe40006800000 */
[----:B------:R-:W-:Y:S01]  /*3520*/  FSEL R151, R98, -INF , !P3 ;  /* 0xff80000062977808 */ /* 0x000fe20005800000 */
[----:B--2---:R-:W-:Y:S01]  /*3530*/  HMMA.16816.F32 R68, R20, R16, R68 ;  /* 0x000000101444723c */ /* 0x004fe20000001844 */
[-C--:B------:R-:W-:Y:S02]  /*3540*/  ISETP.GE.AND P5, PT, R34, R113.reuse, PT ;  /* 0x000000712200720c */ /* 0x080fe40003fa6270 */
[----:B------:R-:W-:-:S02]  /*3550*/  ISETP.GE.AND P3, PT, R32, R113, PT ;  /* 0x000000712000720c */ /* 0x000fc40003f66270 */
[----:B------:R-:W-:Y:S01]  /*3560*/  LOP3.LUT R24, R108, 0x49, RZ, 0xfc, !PT ;  /* 0x000000496c187812 */ /* 0x000fe200078efcff */
[----:B------:R-:W-:Y:S01]  /*3570*/  HMMA.16816.F32 R64, R20, R18, R64 ;  /* 0x000000121440723c */ /* 0x000fe20000001840 */
[----:B------:R-:W-:Y:S02]  /*3580*/  FSEL R162, R97, -INF , !P5 ;  /* 0xff80000061a27808 */ /* 0x000fe40006800000 */
[----:B------:R-:W-:Y:S02]  /*3590*/  FSEL R153, R94, -INF , !P4 ;  /* 0xff8000005e997808 */ /* 0x000fe40006000000 */
[----:B------:R-:W-:Y:S01]  /*35a0*/  FSEL R158, R93, -INF , !P3 ;  /* 0xff8000005d9e7808 */ /* 0x000fe20005800000 */
[----:B---3--:R-:W-:Y:S01]  /*35b0*/  HMMA.16816.F32 R76, R8, R28, R76 ;  /* 0x0000001c084c723c */ /* 0x008fe2000000184c */
[----:B------:R-:W-:Y:S02]  /*35c0*/  ISETP.GE.AND P5, PT, R32, R111, PT ;  /* 0x0000006f2000720c */ /* 0x000fe40003fa6270 */
[----:B------:R-:W-:-:S02]  /*35d0*/  ISETP.GE.AND P4, PT, R24, R113, PT ;  /* 0x000000711800720c */ /* 0x000fc40003f86270 */
[----:B------:R-:W-:Y:S01]  /*35e0*/  ISETP.GE.AND P3, PT, R24, R111, PT ;  /* 0x0000006f1800720c */ /* 0x000fe20003f66270 */
[C---:B------:R-:W-:Y:S01]  /*35f0*/  HMMA.16816.F32 R72, R8.reuse, R30, R72 ;  /* 0x0000001e0848723c */ /* 0x040fe20000001848 */
[----:B------:R-:W-:Y:S02]  /*3600*/  LOP3.LUT R24, R108, 0x50, RZ, 0xfc, !PT ;  /* 0x000000506c187812 */ /* 0x000fe400078efcff */
[----:B------:R-:W-:Y:S02]  /*3610*/  FSEL R155, R95, -INF , !P5 ;  /* 0xff8000005f9b7808 */ /* 0x000fe40006800000 */
[----:B------:R-:W-:Y:S02]  /*3620*/  ISETP.GE.AND P5, PT, R24, R113, PT ;  /* 0x000000711800720c */ /* 0x000fe40003fa6270 */
[C---:B------:R-:W-:Y:S01]  /*3630*/  LOP3.LUT R26, R108.reuse, 0x51, RZ, 0xfc, !PT ;  /* 0x000000516c1a7812 */ /* 0x040fe200078efcff */
[----:B-1----:R-:W-:Y:S01]  /*3640*/  HMMA.16816.F32 R68, R8, R12, R68 ;  /* 0x0000000c0844723c */ /* 0x002fe20000001844 */
[----:B------:R-:W-:-:S02]  /*3650*/  LOP3.LUT R16, R108, 0x58, RZ, 0xfc, !PT ;  /* 0x000000586c107812 */ /* 0x000fc400078efcff */
[----:B------:R-:W-:Y:S02]  /*3660*/  FSEL R156, R88, -INF , !P2 ;  /* 0xff800000589c7808 */ /* 0x000fe40005000000 */
[----:B------:R-:W-:Y:S01]  /*3670*/  FSEL R35, R90, -INF , !P1 ;  /* 0xff8000005a237808 */ /* 0x000fe20004800000 */
[----:B------:R-:W-:Y:S01]  /*3680*/  HMMA.16816.F32 R64, R8, R14, R64 ;  /* 0x0000000e0840723c */ /* 0x000fe20000001840 */
[----:B------:R-:W-:Y:S02]  /*3690*/  FSEL R154, R89, -INF , !P4 ;  /* 0xff800000599a7808 */ /* 0x000fe40006000000 */
[----:B------:R-:W-:Y:S02]  /*36a0*/  FSEL R33, R91, -INF , !P3 ;  /* 0xff8000005b217808 */ /* 0x000fe40005800000 */
[----:B------:R-:W-:Y:S02]  /*36b0*/  FSEL R160, R84, -INF , !P5 ;  /* 0xff80000054a07808 */ /* 0x000fe40006800000 */
[----:B------:R-:W-:-:S02]  /*36c0*/  ISETP.GE.AND P2, PT, R24, R111, PT ;  /* 0x0000006f1800720c */ /* 0x000fc40003f46270 */
[C---:B------:R-:W-:Y:S02]  /*36d0*/  ISETP.GE.AND P1, PT, R26.reuse, R113, PT ;  /* 0x000000711a00720c */ /* 0x040fe40003f26270 */
[----:B------:R-:W-:Y:S02]  /*36e0*/  ISETP.GE.AND P4, PT, R26, R111, PT ;  /* 0x0000006f1a00720c */ /* 0x000fe40003f86270 */
[C---:B------:R-:W-:Y:S02]  /*36f0*/  ISETP.GE.AND P3, PT, R16.reuse, R113, PT ;  /* 0x000000711000720c */ /* 0x040fe40003f66270 */
[----:B------:R-:W-:Y:S02]  /*3700*/  ISETP.GE.AND P5, PT, R16, R111, PT ;  /* 0x0000006f1000720c */ /* 0x000fe40003fa6270 */
[C---:B------:R-:W-:Y:S02]  /*3710*/  LOP3.LUT R24, R108.reuse, 0x59, RZ, 0xfc, !PT ;  /* 0x000000596c187812 */ /* 0x040fe400078efcff */
[----:B------:R-:W-:-:S02]  /*3720*/  LOP3.LUT R16, R108, 0x60, RZ, 0xfc, !PT ;  /* 0x000000606c107812 */ /* 0x000fc400078efcff */
[----:B------:R-:W-:Y:S02]  /*3730*/  FSEL R165, R86, -INF , !P2 ;  /* 0xff80000056a57808 */ /* 0x000fe40005000000 */
[----:B------:R-:W-:Y:S02]  /*3740*/  FSEL R34, R85, -INF , !P1 ;  /* 0xff80000055227808 */ /* 0x000fe40004800000 */
[----:B------:R-:W-:Y:S02]  /*3750*/  FSEL R161, R87, -INF , !P4 ;  /* 0xff80000057a17808 */ /* 0x000fe40006000000 */
[----:B------:R-:W-:Y:S02]  /*3760*/  FSEL R32, R80, -INF , !P3 ;  /* 0xff80000050207808 */ /* 0x000fe40005800000 */
[C---:B------:R-:W-:Y:S02]  /*3770*/  ISETP.GE.AND P2, PT, R24.reuse, R113, PT ;  /* 0x000000711800720c */ /* 0x040fe40003f46270 */
[----:B------:R-:W-:-:S02]  /*3780*/  ISETP.GE.AND P1, PT, R24, R111, PT ;  /* 0x0000006f1800720c */ /* 0x000fc40003f26270 */
[C---:B------:R-:W-:Y:S02]  /*3790*/  ISETP.GE.AND P4, PT, R16.reuse, R113, PT ;  /* 0x000000711000720c */ /* 0x040fe40003f86270 */
[----:B------:R-:W-:Y:S02]  /*37a0*/  ISETP.GE.AND P3, PT, R16, R111, PT ;  /* 0x0000006f1000720c */ /* 0x000fe40003f66270 */
[C---:B------:R-:W-:Y:S02]  /*37b0*/  LOP3.LUT R18, R108.reuse, 0x61, RZ, 0xfc, !PT ;  /* 0x000000616c127812 */ /* 0x040fe400078efcff */
[----:B------:R-:W-:Y:S02]  /*37c0*/  LOP3.LUT R16, R108, 0x68, RZ, 0xfc, !PT ;  /* 0x000000686c107812 */ /* 0x000fe400078efcff */
[----:B------:R-:W-:Y:S02]  /*37d0*/  FSEL R159, R82, -INF , !P5 ;  /* 0xff800000529f7808 */ /* 0x000fe40006800000 */
[----:B------:R-:W-:-:S02]  /*37e0*/  FSEL R164, R81, -INF , !P2 ;  /* 0xff80000051a47808 */ /* 0x000fc40005000000 */
[----:B------:R-:W-:Y:S02]  /*37f0*/  FSEL R157, R83, -INF , !P1 ;  /* 0xff800000539d7808 */ /* 0x000fe40004800000 */
[C---:B------:R-:W-:Y:S02]  /*3800*/  ISETP.GE.AND P5, PT, R18.reuse, R113, PT ;  /* 0x000000711200720c */ /* 0x040fe40003fa6270 */
[----:B------:R-:W-:Y:S02]  /*3810*/  ISETP.GE.AND P2, PT, R18, R111, PT ;  /* 0x0000006f1200720c */ /* 0x000fe40003f46270 */
[----:B------:R-:W-:Y:S02]  /*3820*/  ISETP.GE.AND P1, PT, R16, R113, PT ;  /* 0x000000711000720c */ /* 0x000fe40003f26270 */
[C---:B------:R-:W-:Y:S02]  /*3830*/  LOP3.LUT R18, R108.reuse, 0x69, RZ, 0xfc, !PT ;  /* 0x000000696c127812 */ /* 0x040fe400078efcff */
[----:B------:R-:W-:-:S02]  /*3840*/  LOP3.LUT R12, R108, 0x70, RZ, 0xfc, !PT ;  /* 0x000000706c0c7812 */ /* 0x000fc400078efcff */
[----:B------:R-:W-:Y:S02]  /*3850*/  FSEL R152, R76, -INF , !P4 ;  /* 0xff8000004c987808 */ /* 0x000fe40006000000 */
[----:B------:R-:W-:Y:S02]  /*3860*/  FSEL R147, R78, -INF , !P3 ;  /* 0xff8000004e937808 */ /* 0x000fe40005800000 */
[----:B------:R-:W-:Y:S02]  /*3870*/  FSEL R150, R77, -INF , !P5 ;  /* 0xff8000004d967808 */ /* 0x000fe40006800000 */
[----:B------:R-:W-:Y:S02]  /*3880*/  FSEL R145, R79, -INF , !P2 ;  /* 0xff8000004f917808 */ /* 0x000fe40005000000 */
[----:B------:R-:W-:Y:S01]  /*3890*/  FSEL R146, R72, -INF , !P1 ;  /* 0xff80000048927808 */ /* 0x000fe20004800000 */
[----:B------:R-:W-:Y:S01]  /*38a0*/  BAR.SYNC.DEFER_BLOCKING 0x0 ;  /* 0x0000000000007b1d */ /* 0x000fe20000010000 */
        /* <DEDUP_REMOVED lines=11> */
[----:B------:R-:W-:Y:S02]  /*3960*/  FSEL R137, R70, -INF , !P1 ;  /* 0xff80000046897808 */ /* 0x000fe40004800000 */
[----:B------:R-:W-:-:S02]  /*3970*/  ISETP.GE.AND P4, PT, R10, R113, PT ;  /* 0x000000710a00720c */ /* 0x000fc40003f86270 */
[----:B------:R-:W-:Y:S02]  /*3980*/  ISETP.GE.AND P3, PT, R10, R111, PT ;  /* 0x0000006f0a00720c */ /* 0x000fe40003f66270 */
[C---:B------:R-:W-:Y:S02]  /*3990*/  ISETP.GE.AND P5, PT, R8.reuse, R113, PT ;  /* 0x000000710800720c */ /* 0x040fe40003fa6270 */
[----:B------:R-:W-:Y:S02]  /*39a0*/  ISETP.GE.AND P2, PT, R8, R111, PT ;  /* 0x0000006f0800720c */ /* 0x000fe40003f46270 */
[C---:B------:R-:W-:Y:S02]  /*39b0*/  ISETP.GE.AND P1, PT, R108.reuse, R113, PT ;  /* 0x000000716c00720c */ /* 0x040fe40003f26270 */
[----:B------:R-:W-:Y:S02]  /*39c0*/  LOP3.LUT R8, R108, 0x79, RZ, 0xfc, !PT ;  /* 0x000000796c087812 */ /* 0x000fe400078efcff */
[----:B------:R-:W-:-:S02]  /*39d0*/  FSEL R140, R69, -INF , !P4 ;  /* 0xff800000458c7808 */ /* 0x000fc40006000000 */
[----:B------:R-:W-:Y:S02]  /*39e0*/  FSEL R135, R71, -INF , !P3 ;  /* 0xff80000047877808 */ /* 0x000fe40005800000 */
[----:B------:R-:W-:Y:S02]  /*39f0*/  FSEL R100, R100, -INF , !P1 ;  /* 0xff80000064647808 */ /* 0x000fe40004800000 */
[----:B------:R-:W-:Y:S02]  /*3a00*/  ISETP.GE.AND P4, PT, R8, R113, PT ;  /* 0x000000710800720c */ /* 0x000fe40003f86270 */
[-C--:B------:R-:W-:Y:S02]  /*3a10*/  ISETP.GE.AND P3, PT, R108, R111.reuse, PT ;  /* 0x0000006f6c00720c */ /* 0x080fe40003f66270 */
        /* <DEDUP_REMOVED lines=9> */
[C---:B------:R-:W-:Y:S02]  /*3ab0*/  IADD3 R14, R0.reuse, -0x80, RZ ;  /* 0xffffff80000e7810 */ /* 0x040fe40007ffe0ff */
[----:B------:R-:W-:Y:S02]  /*3ac0*/  IABS R10, R0 ;  /* 0x00000000000a7213 */ /* 0x000fe40000000000 */
[----:B------:R-:W-:Y:S02]  /*3ad0*/  IABS R8, R14 ;  /* 0x0000000e00087213 */ /* 0x000fe40000000000 */
[-C--:B-1----:R-:W-:Y:S02]  /*3ae0*/  IABS R2, R11.reuse ;  /* 0x0000000b00027213 */ /* 0x082fe40000000000 */
[-C--:B------:R-:W-:Y:S02]  /*3af0*/  LOP3.LUT R0, R0, R11.reuse, RZ, 0x3c, !PT ;  /* 0x0000000b00007212 */ /* 0x080fe400078e3cff */
[----:B------:R-:W1:Y:S01]  /*3b00*/  I2F.RP R12, R2 ;  /* 0x00000002000c7306 */ /* 0x000e620000209400 */
[----:B------:R-:W-:-:S02]  /*3b10*/  LOP3.LUT R14, R14, R11, RZ, 0x3c, !PT ;  /* 0x0000000b0e0e7212 */ /* 0x000fc400078e3cff */
[----:B------:R-:W-:Y:S02]  /*3b20*/  ISETP.GE.AND P3, PT, R0, RZ, PT ;  /* 0x000000ff0000720c */ /* 0x000fe40003f66270 */
[----:B------:R-:W-:-:S03]  /*3b30*/  LOP3.LUT R0, RZ, R11, RZ, 0x33, !PT ;  /* 0x0000000bff007212 */ /* 0x000fc600078e33ff */
        /* <DEDUP_REMOVED lines=34> */
[----:B------:R-:W-:-:S05]  /*3d60*/  IMAD R11, R0, R11, -0x80 ;  /* 0xffffff80000b7424 */ /* 0x000fca00078e020b */
[----:B------:R-:W-:-:S05]  /*3d70*/  SHF.R.S32.HI R0, RZ, 0x1f, R11 ;  /* 0x0000001fff007819 */ /* 0x000fca000001140b */
[----:B------:R-:W-:-:S04]  /*3d80*/  IMAD R0, R0, UR6, RZ ;  /* 0x0000000600007c24 */ /* 0x000fc8000f8e02ff */
[C---:B------:R-:W-:Y:S02]  /*3d90*/  IMAD R0, R11.reuse, UR7, R0 ;  /* 0x000000070b007c24 */ /* 0x040fe4000f8e0200 */
[----:B--2---:R-:W-:Y:S02]  /*3da0*/  IMAD.IADD R8, R8, 0x1, -R13 ;  /* 0x0000000108087824 */ /* 0x004fe400078e0a0d */
[----:B------:R-:W-:-:S03]  /*3db0*/  IMAD.WIDE.U32 R12, R11, UR6, RZ ;  /* 0x000000060b0c7c25 */ /* 0x000fc6000f8e00ff */
[----:B------:R-:W-:Y:S02]  /*3dc0*/  SHF.R.S32.HI R2, RZ, 0x1f, R8 ;  /* 0x0000001fff027819 */ /* 0x000fe40000011408 */
[----:B------:R-:W-:-:S03]  /*3dd0*/  IADD3 R13, R13, R0, RZ ;  /* 0x000000000d0d7210 */ /* 0x000fc60007ffe0ff */
[----:B------:R-:W-:Y:S02]  /*3de0*/  IMAD R11, R2, UR8, RZ ;  /* 0x00000008020b7c24 */ /* 0x000fe4000f8e02ff */
[----:B------:R-:W-:-:S04]  /*3df0*/  IMAD.WIDE.U32 R12, R8, UR8, R12 ;  /* 0x00000008080c7c25 */ /* 0x000fc8000f8e000c */
[----:B------:R-:W-:-:S04]  /*3e00*/  IMAD R11, R8, UR9, R11 ;  /* 0x00000009080b7c24 */ /* 0x000fc8000f8e020b */
[----:B------:R-:W-:Y:S01]  /*3e10*/  IMAD.IADD R0, R13, 0x1, R11 ;  /* 0x000000010d007824 */ /* 0x000fe200078e020b */
[----:B------:R-:W-:Y:S06]  /*3e20*/  BRA `(.L_x_2350) ;  /* 0x0000000000107947 */ /* 0x000fec0003800000 */
.L_x_2349:
[----:B------:R-:W-:-:S04]  /*3e30*/  ULEA UR6, -UR6, URZ, 0x7 ;  /* 0x0000003f06067291 */ /* 0x000fc8000f8e393f */
[----:B------:R-:W-:Y:S02]  /*3e40*/  USHF.R.S32.HI UR4, URZ, 0x1f, UR6 ;  /* 0x0000001f3f047899 */ /* 0x000fe40008011406 */
[----:B------:R-:W-:-:S04]  /*3e50*/  MOV R12, UR6 ;  /* 0x00000006000c7c02 */ /* 0x000fc80008000f00 */
[----:B------:R-:W-:-:S07]  /*3e60*/  MOV R0, UR4 ;  /* 0x0000000400007c02 */ /* 0x000fce0008000f00 */
.L_x_2350:
        /* <DEDUP_REMOVED lines=36> */
.L_x_2348:
        /* <DEDUP_REMOVED lines=82> */
[----:B-1----:R-:W-:-:S03]  /*45d0*/  FMNMX.FTZ R2, R13, R2, !PT ;  /* 0x000000020d027209 */ /* 0x002fc60007810000 */
[----:B------:R-:W-:Y:S01]  /*45e0*/  LDSM.16.MT88.4 R20, [R216+0xc800] ;  /* 0x00c80000d814783b */ /* 0x000fe20000004200 */
[----:B--2---:R-:W-:Y:S01]  /*45f0*/  FMNMX.FTZ R0, R11, R0, !PT ;  /* 0x000000000b007209 */ /* 0x004fe20007810000 */
[C---:B------:R-:W-:Y:S01]  /*4600*/  FMUL.FTZ R139, R2.reuse, UR4 ;  /* 0x00000004028b7c20 */ /* 0x040fe20008410000 */
[----:B------:R-:W-:-:S03]  /*4610*/  FSETP.NEU.FTZ.AND P1, PT, R2, -INF , PT ;  /* 0xff8000000200780b */ /* 0x000fc60003f3d000 */
        /* <DEDUP_REMOVED lines=21> */
[----:B------:R-:W1:Y:S01]  /*4770*/  MUFU.EX2 R65, R65 ;  /* 0x0000004100417308 */ /* 0x000e620000000800 */
[--C-:B------:R-:W-:Y:S01]  /*4780*/  FFMA.FTZ R51, R105, UR4, -R134.reuse ;  /* 0x0000000469337c23 */ /* 0x100fe20008010886 */
[----:B------:R-:W2:Y:S01]  /*4790*/  LDSM.16.MT88.4 R100, [R219+0x10000] ;  /* 0x01000000db64783b */ /* 0x000ea20000004200 */
[--C-:B------:R-:W-:Y:S01]  /*47a0*/  FFMA.FTZ R50, R43, UR4, -R134.reuse ;  /* 0x000000042b327c23 */ /* 0x100fe20008010886 */
[--C-:B------:R-:W-:Y:S01]  /*47b0*/  FFMA.FTZ R52, R166, UR4, -R139.reuse ;  /* 0x00000004a6347c23 */ /* 0x100fe2000801088b */
[--C-:B------:R-:W-:Y:S01]  /*47c0*/  FFMA.FTZ R49, R170, UR4, -R139.reuse ;  /* 0x00000004aa317c23 */ /* 0x100fe2000801088b */
[----:B------:R-:W3:Y:S01]  /*47d0*/  LDSM.16.MT88.4 R4, [R219+0x10800] ;  /* 0x01080000db04783b */ /* 0x000ee20000004200 */
        /* <DEDUP_REMOVED lines=10> */
[----:B-1----:R-:W-:Y:S01]  /*4880*/  F2FP.F16.F32.PACK_AB R116, R65, R132 ;  /* 0x000000844174723e */ /* 0x002fe200000000ff */
        /* <DEDUP_REMOVED lines=14> */
[----:B------:R-:W1:Y:S01]  /*4970*/  MUFU.EX2 R66, R66 ;  /* 0x0000004200427308 */ /* 0x000e620000000800 */
[----:B----4-:R-:W-:Y:S01]  /*4980*/  F2FP.F16.F32.PACK_AB R118, R61, R64 ;  /* 0x000000403d76723e */ /* 0x010fe200000000ff */
[--C-:B------:R-:W-:Y:S01]  /*4990*/  FFMA.FTZ R163, R34, UR4, -R139.reuse ;  /* 0x0000000422a37c23 */ /* 0x100fe2000801088b */
[--C-:B------:R-:W-:Y:S01]  /*49a0*/  FFMA.FTZ R162, R32, UR4, -R139.reuse ;  /* 0x0000000420a27c23 */ /* 0x100fe2000801088b */
[--C-:B------:R-:W-:Y:S01]  /*49b0*/  FFMA.FTZ R167, R164, UR4, -R139.reuse ;  /* 0x00000004a4a77c23 */ /* 0x100fe2000801088b */
[----:B------:R-:W-:Y:S01]  /*49c0*/  LDSM.16.MT88.4 R32, [R219+0x12000] ;  /* 0x01200000db20783b */ /* 0x000fe20000004200 */
        /* <DEDUP_REMOVED lines=16> */
[----:B------:R-:W-:Y:S01]  /*4ad0*/  FFMA.FTZ R241, R136, UR4, -R139 ;  /* 0x0000000488f17c23 */ /* 0x000fe2000801088b */
[--C-:B------:R-:W-:Y:S01]  /*4ae0*/  FFMA.FTZ R136, R135, UR4, -R134.reuse ;  /* 0x0000000487887c23 */ /* 0x100fe20008010886 */
[----:B------:R-:W-:Y:S01]  /*4af0*/  MUFU.EX2 R57, R57 ;  /* 0x0000003900397308 */ /* 0x000fe20000000800 */
[--C-:B------:R-:W-:Y:S01]  /*4b00*/  FFMA.FTZ R133, R133, UR4, -R134.reuse ;  /* 0x0000000485857c23 */ /* 0x100fe20008010886 */
[----:B------:R-:W-:Y:S01]  /*4b10*/  FFMA.FTZ R244, R67, UR4, -R134 ;  /* 0x0000000443f47c23 */ /* 0x000fe20008010886 */
[----:B------:R-:W-:Y:S01]  /*4b20*/  FADD.FTZ R65, R132, R65 ;  /* 0x0000004184417221 */ /* 0x000fe20000010000 */
[----:B------:R-:W-:-:S03]  /*4b30*/  FADD.FTZ R63, R63, R66 ;  /* 0x000000423f3f7221 */ /* 0x000fc60000010000 */
[----:B------:R-:W-:Y:S01]  /*4b40*/  FADD.FTZ R64, R64, R65 ;  /* 0x0000004140407221 */ /* 0x000fe20000010000 */
[----:B------:R-:W1:Y:S01]  /*4b50*/  MUFU.EX2 R60, R60 ;  /* 0x0000003c003c7308 */ /* 0x000e620000000800 */
[----:B----4-:R-:W-:Y:S01]  /*4b60*/  F2FP.F16.F32.PACK_AB R119, R59, R62 ;  /* 0x0000003e3b77723e */ /* 0x010fe200000000ff */
[----:B------:R-:W-:Y:S01]  /*4b70*/  FADD.FTZ R62, R62, R63 ;  /* 0x0000003f3e3e7221 */ /* 0x000fe20000010000 */
[----:B------:R-:W-:-:S03]  /*4b80*/  FADD.FTZ R64, R61, R64 ;  /* 0x000000403d407221 */ /* 0x000fc60000010000 */
[----:B------:R-:W-:Y:S02]  /*4b90*/  FADD.FTZ R59, R59, R62 ;  /* 0x0000003e3b3b7221 */ /* 0x000fe40000010000 */
[C---:B------:R-:W-:Y:S01]  /*4ba0*/  HMMA.16816.F32 R72, R116.reuse, R76, RZ ;  /* 0x0000004c7448723c */ /* 0x040fe200000018ff */
[----:B------:R-:W-:Y:S05]  /*4bb0*/  MUFU.EX2 R56, R56 ;  /* 0x0000003800387308 */ /* 0x000fea0000000800 */
[----:B------:R-:W-:Y:S03]  /*4bc0*/  HMMA.16816.F32 R76, R116, R78, RZ ;  /* 0x0000004e744c723c */ /* 0x000fe600000018ff */
[----:B------:R-:W4:Y:S01]  /*4bd0*/  MUFU.EX2 R53, R53 ;  /* 0x0000003500357308 */ /* 0x000f220000000800 */
[----:B-1----:R-:W-:-:S02]  /*4be0*/  F2FP.F16.F32.PACK_AB R12, R60, R57 ;  /* 0x000000393c0c723e */ /* 0x002fc400000000ff */
[C---:B------:R-:W-:Y:S05]  /*4bf0*/  HMMA.16816.F32 R128, R116.reuse, R68, RZ ;  /* 0x000000447480723c */ /* 0x040fea00000018ff */
[----:B------:R-:W-:Y:S01]  /*4c00*/  MUFU.EX2 R58, R58 ;  /* 0x0000003a003a7308 */ /* 0x000fe20000000800 */
[C---:B------:R-:W-:Y:S06]  /*4c10*/  HMMA.16816.F32 R80, R116.reuse, R84, RZ ;  /* 0x000000547450723c */ /* 0x040fec00000018ff */
[----:B------:R-:W-:Y:S01]  /*4c20*/  HMMA.16816.F32 R68, R116, R70, RZ ;  /* 0x000000467444723c */ /* 0x000fe200000018ff */
[----:B------:R-:W1:Y:S01]  /*4c30*/  MUFU.EX2 R55, R55 ;  /* 0x0000003700377308 */ /* 0x000e620000000800 */
[----:B----4-:R-:W-:-:S04]  /*4c40*/  F2FP.F16.F32.PACK_AB R14, R53, R56 ;  /* 0x00000038350e723e */ /* 0x010fc800000000ff */
[C---:B------:R-:W-:Y:S03]  /*4c50*/  HMMA.16816.F32 R84, R116.reuse, R86, RZ ;  /* 0x000000567454723c */ /* 0x040fe600000018ff */
[----:B------:R-:W-:Y:S03]  /*4c60*/  MUFU.EX2 R54, R54 ;  /* 0x0000003600367308 */ /* 0x000fe60000000800 */
[C---:B--2---:R-:W-:Y:S05]  /*4c70*/  HMMA.16816.F32 R96, R116.reuse, R100, RZ ;  /* 0x000000647460723c */ /* 0x044fea00000018ff */
        /* <DEDUP_REMOVED lines=23> */
[----:B------:R-:W4:Y:S05]  /*4df0*/  MUFU.EX2 R47, R47 ;  /* 0x0000002f002f7308 */ /* 0x000f2a0000000800 */
[----:B------:R-:W-:Y:S01]  /*4e00*/  HMMA.16816.F32 R84, R12, R18, R84 ;  /* 0x000000120c54723c */ /* 0x000fe20000001854 */
[----:B------:R-:W5:Y:S02]  /*4e10*/  LDSM.16.MT88.4 R16, [R217+0x10800] ;  /* 0x01080000d910783b */ /* 0x000f640000004200 */
[----:B------:R-:W-:Y:S03]  /*4e20*/  MUFU.EX2 R46, R46 ;  /* 0x0000002e002e7308 */ /* 0x000fe60000000800 */
[C---:B------:R-:W-:Y:S05]  /*4e30*/  HMMA.16816.F32 R108, R116.reuse, R120, RZ ;  /* 0x00000078746c723c */ /* 0x040fea00000018ff */
[----:B------:R-:W4:Y:S01]  /*4e40*/  MUFU.EX2 R43, R43 ;  /* 0x0000002b002b7308 */ /* 0x000f220000000800 */
[C---:B------:R-:W-:Y:S06]  /*4e50*/  HMMA.16816.F32 R92, R116.reuse, R94, RZ ;  /* 0x0000005e745c723c */ /* 0x040fec00000018ff */
[C---:B------:R-:W-:Y:S01]  /*4e60*/  HMMA.16816.F32 R120, R116.reuse, R122, RZ ;  /* 0x0000007a7478723c */ /* 0x040fe200000018ff */
[----:B------:R-:W-:Y:S05]  /*4e70*/  MUFU.EX2 R44, R44 ;  /* 0x0000002c002c7308 */ /* 0x000fea0000000800 */
[C---:B------:R-:W-:Y:S03]  /*4e80*/  HMMA.16816.F32 R112, R116.reuse, R28, RZ ;  /* 0x0000001c7470723c */ /* 0x040fe600000018ff */
[----:B------:R-:W4:Y:S03]  /*4e90*/  MUFU.EX2 R41, R41 ;  /* 0x0000002900297308 */ /* 0x000f260000000800 */
[----:B------:R-:W-:Y:S01]  /*4ea0*/  HMMA.16816.F32 R116, R116, R30, RZ ;  /* 0x0000001e7474723c */ /* 0x000fe200000018ff */
[----:B------:R-:W-:Y:S04]  /*4eb0*/  LDSM.16.MT88.4 R28, [R216+0x11000] ;  /* 0x01100000d81c783b */ /* 0x000fe80000004200 */
[----:B------:R-:W-:Y:S01]  /*4ec0*/  MUFU.EX2 R40, R40 ;  /* 0x0000002800287308 */ /* 0x000fe20000000800 */
[C---:B---3--:R-:W-:Y:S06]  /*4ed0*/  HMMA.16816.F32 R96, R12.reuse, R4, R96 ;  /* 0x000000040c60723c */ /* 0x048fec0000001860 */
[C---:B------:R-:W-:Y:S01]  /*4ee0*/  HMMA.16816.F32 R100, R12.reuse, R6, R100 ;  /* 0x000000060c64723c */ /* 0x040fe20000001864 */
[----:B------:R-:W3:Y:S01]  /*4ef0*/  LDSM.16.MT88.4 R4, [R218+0xd000] ;  /* 0x00d00000da04783b */ /* 0x000ee20000004200 */
        /* <DEDUP_REMOVED lines=20> */
[----:B----4-:R-:W-:Y:S01]  /*5040*/  F2FP.F16.F32.PACK_AB R25, R47, R50 ;  /* 0x000000322f19723e */ /* 0x010fe200000000ff */
[----:B------:R-:W-:-:S02]  /*5050*/  FADD.FTZ R50, R50, R51 ;  /* 0x0000003332327221 */ /* 0x000fc40000010000 */
[----:B------:R-:W-:Y:S02]  /*5060*/  F2FP.F16.F32.PACK_AB R26, R45, R48 ;  /* 0x000000302d1a723e */ /* 0x000fe400000000ff */
[----:B------:R-:W-:Y:S01]  /*5070*/  F2FP.F16.F32.PACK_AB R27, R43, R46 ;  /* 0x0000002e2b1b723e */ /* 0x000fe200000000ff */
[----:B------:R-:W-:Y:S01]  /*5080*/  FADD.FTZ R47, R47, R50 ;  /* 0x000000322f2f7221 */ /* 0x000fe20000010000 */
[----:B------:R-:W-:Y:S03]  /*5090*/  MUFU.EX2 R151, R151 ;  /* 0x0000009700977308 */ /* 0x000fe60000000800 */
[----:B------:R-:W-:Y:S02]  /*50a0*/  FADD.FTZ R46, R46, R47 ;  /* 0x0000002f2e2e7221 */ /* 0x000fe40000010000 */
[C---:B---3--:R-:W-:Y:S02]  /*50b0*/  HMMA.16816.F32 R72, R24.reuse, R4, R72 ;  /* 0x000000041848723c */ /* 0x048fe40000001848 */
[----:B------:R-:W-:Y:S01]  /*50c0*/  FADD.FTZ R43, R43, R46 ;  /* 0x0000002e2b2b7221 */ /* 0x000fe20000010000 */
[----:B------:R-:W-:Y:S03]  /*50d0*/  MUFU.EX2 R154, R154 ;  /* 0x0000009a009a7308 */ /* 0x000fe60000000800 */
        /* <DEDUP_REMOVED lines=32> */
[----:B------:R-:W2:Y:S01]  /*52e0*/  LDSM.16.MT88.4 R16, [R216+0xd800] ;  /* 0x00d80000d810783b */ /* 0x000ea20000004200 */
        /* <DEDUP_REMOVED lines=34> */
[----:B------:R-:W-:-:S02]  /*5510*/  F2FP.F16.F32.PACK_AB R20, R149, R148 ;  /* 0x000000949514723e */ /* 0x000fc400000000ff */
[----:B------:R-:W-:Y:S01]  /*5520*/  F2FP.F16.F32.PACK_AB R21, R156, R153 ;  /* 0x000000999c15723e */ /* 0x000fe200000000ff */
[----:B------:R-:W-:Y:S02]  /*5530*/  FADD.FTZ R153, R153, R38 ;  /* 0x0000002699997221 */ /* 0x000fe40000010000 */
[C---:B----4-:R-:W-:Y:S01]  /*5540*/  HMMA.16816.F32 R108, R8.reuse, R12, R108 ;  /* 0x0000000c086c723c */ /* 0x050fe2000000186c */
[----:B------:R-:W-:Y:S01]  /*5550*/  F2FP.F16.F32.PACK_AB R22, R154, R151 ;  /* 0x000000979a16723e */ /* 0x000fe200000000ff */
[----:B------:R-:W1:Y:S01]  /*5560*/  MUFU.EX2 R150, R150 ;  /* 0x0000009600967308 */ /* 0x000e620000000800 */
[----:B------:R-:W-:Y:S01]  /*5570*/  F2FP.F16.F32.PACK_AB R23, R158, R155 ;  /* 0x0000009b9e17723e */ /* 0x000fe200000000ff */
[----:B------:R-:W-:Y:S02]  /*5580*/  FADD.FTZ R156, R156, R153 ;  /* 0x000000999c9c7221 */ /* 0x000fe40000010000 */
[----:B------:R-:W-:Y:S01]  /*5590*/  HMMA.16816.F32 R120, R8, R14, R120 ;  /* 0x0000000e0878723c */ /* 0x000fe20000001878 */
[----:B------:R-:W4:Y:S01]  /*55a0*/  LDSM.16.MT88.4 R12, [R217+0xe000] ;  /* 0x00e00000d90c783b */ /* 0x000f220000004200 */
        /* <DEDUP_REMOVED lines=8> */
[C---:B-----5:R-:W-:Y:S04]  /*5630*/  HMMA.16816.F32 R128, R20.reuse, R4, R128 ;  /* 0x000000041480723c */ /* 0x060fe80000001880 */
[----:B------:R-:W-:Y:S02]  /*5640*/  MUFU.EX2 R133, R133 ;  /* 0x0000008500857308 */ /* 0x000fe40000000800 */
[C---:B------:R-:W-:Y:S01]  /*5650*/  HMMA.16816.F32 R68, R20.reuse, R6, R68 ;  /* 0x000000061444723c */ /* 0x040fe20000001844 */
[----:B------:R-:W5:Y:S05]  /*5660*/  LDSM.16.MT88.4 R4, [R217+0x12000] ;  /* 0x01200000d904783b */ /* 0x000f6a0000004200 */
[C---:B--2---:R-:W-:Y:S01]  /*5670*/  HMMA.16816.F32 R72, R20.reuse, R16, R72 ;  /* 0x000000101448723c */ /* 0x044fe20000001848 */
[----:B------:R-:W-:Y:S05]  /*5680*/  MUFU.EX2 R244, R244 ;  /* 0x000000f400f47308 */ /* 0x000fea0000000800 */
        /* <DEDUP_REMOVED lines=8> */
[C---:B------:R-:W-:Y:S06]  /*5710*/  HMMA.16816.F32 R104, R20.reuse, R28, R104 ;  /* 0x0000001c1468723c */ /* 0x040fec0000001868 */
        /* <DEDUP_REMOVED lines=15> */
[C---:B--2---:R-:W-:Y:S06]  /*5810*/  HMMA.16816.F32 R80, R28.reuse, R8, R80 ;  /* 0x000000081c50723c */ /* 0x044fec0000001850 */
        /* <DEDUP_REMOVED lines=8> */
[----:B------:R-:W2:Y:S05]  /*58a0*/  LDSM.16.MT88.4 R16, [R218+0x12800] ;  /* 0x01280000da10783b */ /* 0x000eaa0000004200 */
        /* <DEDUP_REMOVED lines=11> */
[----:B--2---:R-:W-:Y:S01]  /*5960*/  HMMA.16816.F32 R104, R28, R16, R104 ;  /* 0x000000101c68723c */ /* 0x004fe20000001868 */
[----:B------:R-:W-:Y:S01]  /*5970*/  F2FP.F16.F32.PACK_AB R26, R165, R146 ;  /* 0x00000092a51a723e */ /* 0x000fe200000000ff */
[----:B------:R-:W-:Y:S01]  /*5980*/  FADD.FTZ R144, R145, R144 ;  /* 0x0000009091907221 */ /* 0x000fe20000010000 */
[----:B-1----:R-:W-:-:S03]  /*5990*/  F2FP.F16.F32.PACK_AB R27, R150, R143 ;  /* 0x0000008f961b723e */ /* 0x002fc600000000ff */
        /* <DEDUP_REMOVED lines=25> */
[C---:B--2---:R-:W-:Y:S06]  /*5b30*/  HMMA.16816.F32 R96, R24.reuse, R12, R96 ;  /* 0x0000000c1860723c */ /* 0x044fec0000001860 */
[C---:B------:R-:W-:Y:S01]  /*5b40*/  HMMA.16816.F32 R100, R24.reuse, R14, R100 ;  /* 0x0000000e1864723c */ /* 0x040fe20000001864 */
[----:B------:R-:W2:Y:S01]  /*5b50*/  MUFU.EX2 R34, R34 ;  /* 0x0000002200227308 */ /* 0x000ea20000000800 */
[----:B------:R-:W5:Y:S04]  /*5b60*/  LDSM.16.MT88.4 R12, [R219+0xf800] ;  /* 0x00f80000db0c783b */ /* 0x000f680000004200 */
[C---:B---3--:R-:W-:Y:S03]  /*5b70*/  HMMA.16816.F32 R108, R24.reuse, R4, R108 ;  /* 0x00000004186c723c */ /* 0x048fe6000000186c */
[----:B------:R-:W3:Y:S03]  /*5b80*/  MUFU.EX2 R35, R35 ;  /* 0x0000002300237308 */ /* 0x000ee60000000800 */
[----:B------:R-:W-:Y:S01]  /*5b90*/  HMMA.16816.F32 R120, R24, R6, R120 ;  /* 0x000000061878723c */ /* 0x000fe20000001878 */
[----:B----4-:R-:W-:-:S05]  /*5ba0*/  F2FP.F16.F32.PACK_AB R4, R33, R32 ;  /* 0x000000202104723e */ /* 0x010fca00000000ff */
[----:B------:R-:W-:Y:S01]  /*5bb0*/  HMMA.16816.F32 R128, R24, R20, R128 ;  /* 0x000000141880723c */ /* 0x000fe20000001880 */
[----:B--2---:R-:W-:Y:S02]  /*5bc0*/  F2FP.F16.F32.PACK_AB R6, R241, R34 ;  /* 0x00000022f106723e */ /* 0x004fe400000000ff */
[----:B------:R-:W-:-:S03]  /*5bd0*/  F2FP.F16.F32.PACK_AB R7, R244, R133 ;  /* 0x00000085f407723e */ /* 0x000fc600000000ff */
[----:B------:R-:W-:Y:S01]  /*5be0*/  HMMA.16816.F32 R68, R24, R22, R68 ;  /* 0x000000161844723c */ /* 0x000fe20000001844 */
[----:B------:R-:W2:Y:S01]  /*5bf0*/  LDSM.16.MT88.4 R20, [R217+0xf800] ;  /* 0x00f80000d914783b */ /* 0x000ea20000004200 */
[----:B---3--:R-:W-:Y:S01]  /*5c00*/  F2FP.F16.F32.PACK_AB R5, R136, R35 ;  /* 0x000000238805723e */ /* 0x008fe200000000ff */
        /* <DEDUP_REMOVED lines=14> */
[----:B------:R-:W3:Y:S03]  /*5cf0*/  LDSM.16.MT88.4 R12, [R219+0x13800] ;  /* 0x01380000db0c783b */ /* 0x000ee60000004200 */
        /* <DEDUP_REMOVED lines=9> */
[----:B--2---:R-:W-:Y:S01]  /*5d90*/  HMMA.16816.F32 R80, R4, R20, R80 ;  /* 0x000000140450723c */ /* 0x004fe20000001850 */
        /* <DEDUP_REMOVED lines=8> */
[----:B---3--:R-:W-:Y:S03]  /*5e20*/  HMMA.16816.F32 R96, R4, R12, R96 ;  /* 0x0000000c0460723c */ /* 0x008fe60000001860 */
        /* <DEDUP_REMOVED lines=34> */
.L_x_2355:
        /* <DEDUP_REMOVED lines=66> */
.L_x_2352:
[C---:B------:R-:W-:Y:S04]  /*6470*/  LEA R228, P0, R8.reuse, R228, 0x1 ;  /* 0x000000e408e47211 */ /* 0x040fe800078008ff */
[----:B------:R-:W-:Y:S02]  /*6480*/  LEA.HI.X R229, R8, R229, R0, 0x1, P0 ;  /* 0x000000e508e57211 */ /* 0x000fe400000f0c00 */
[----:B------:R-:W-:Y:S03]  /*6490*/  IADD3 R58, P0, R228, UR20, RZ ;  /* 0x00000014e43a7c10 */ /* 0x000fe6000ff1e0ff */
[----:B------:R-:W-:Y:S01]  /*64a0*/  @!PT LDS RZ, [RZ] ;  /* 0x00000000fffff984 */ /* 0x000fe20000000800 */
[----:B------:R-:W-:Y:S01]  /*64b0*/  @!PT LDS RZ, [RZ] ;  /* 0x00000000fffff984 */ /* 0x000fe20000000800 */
[----:B------:R-:W-:Y:S01]  /*64c0*/  @!PT LDS RZ, [RZ] ;  /* 0x00000000fffff984 */ /* 0x000fe20000000800 */
        /* <DEDUP_REMOVED lines=23> */
[----:B------:R-:W-:Y:S01]  /*6640*/  ISETP.GT.AND P0, PT, R242, R227, PT ;  /* 0x000000e3f200720c */ /* 0x000fe20003f04270 */
        /* <DEDUP_REMOVED lines=278> */
.L_x_2354:
        /* <DEDUP_REMOVED lines=36> */
.L_x_2353:
        /* <DEDUP_REMOVED lines=195> */
[----:B------:R-:W-:Y:S02]  /*8620*/  ISETP.GT.AND P0, PT, R242, R227, PT ;  /* 0x000000e3f200720c */ /* 0x000fe40003f04270 */
        /* <DEDUP_REMOVED lines=376> */
.L_x_2351:
[----:B------:R-:W1:Y:S01]  /*9db0*/  SHFL.BFLY PT, R4, R241, 0x2, 0x1f ;  /* 0x0c401f00f1047f89 */ /* 0x000e6200000e0000 */
[----:B------:R-:W2:Y:S01]  /*9dc0*/  S2UR UR4, SR_CgaCtaId ;  /* 0x00000000000479c3 */ /* 0x000ea20000008800 */
[----:B------:R-:W-:Y:S01]  /*9dd0*/  MOV R9, 0x3f800000 ;  /* 0x3f80000000097802 */ /* 0x000fe20000000f00 */
[----:B------:R-:W-:Y:S01]  /*9de0*/  UMOV UR5, 0x400 ;  /* 0x0000040000057882 */ /* 0x000fe20000000000 */
[----:B------:R-:W3:Y:S01]  /*9df0*/  SHFL.BFLY PT, R5, R244, 0x2, 0x1f ;  /* 0x0c401f00f4057f89 */ /* 0x000ee200000e0000 */
[----:B------:R-:W-:Y:S01]  /*9e00*/  MOV R8, 0x3f800000 ;  /* 0x3f80000000087802 */ /* 0x000fe20000000f00 */
[----:B------:R-:W-:Y:S01]  /*9e10*/  BSSY B0, `(.L_x_2356) ;  /* 0x00000d4000007945 */ /* 0x000fe20003800000 */
[----:B------:R-:W-:Y:S02]  /*9e20*/  LEA R239, R239, R234, 0x4 ;  /* 0x000000eaefef7211 */ /* 0x000fe400078e20ff */
[----:B------:R-:W-:Y:S01]  /*9e30*/  BAR.SYNC.DEFER_BLOCKING 0x0 ;  /* 0x0000000000007b1d */ /* 0x000fe20000010000 */
[----:B-1----:R-:W-:Y:S01]  /*9e40*/  FADD.FTZ R3, R4, R241 ;  /* 0x000000f104037221 */ /* 0x002fe20000010000 */
[----:B--2---:R-:W-:-:S04]  /*9e50*/  ULEA UR4, UR4, UR5, 0x18 ;  /* 0x0000000504047291 */ /* 0x004fc8000f8ec03f */
[----:B------:R-:W1:Y:S01]  /*9e60*/  S2R R4, SR_TID.X ;  /* 0x0000000000047919 */ /* 0x000e620000002100 */
[----:B---3--:R-:W-:Y:S01]  /*9e70*/  FADD.FTZ R10, R5, R244 ;  /* 0x000000f4050a7221 */ /* 0x008fe20000010000 */
[----:B------:R-:W2:Y:S04]  /*9e80*/  SHFL.BFLY PT, R6, R3, 0x1, 0x1f ;  /* 0x0c201f0003067f89 */ /* 0x000ea800000e0000 */
[----:B------:R-:W3:Y:S01]  /*9e90*/  SHFL.BFLY PT, R5, R10, 0x1, 0x1f ;  /* 0x0c201f000a057f89 */ /* 0x000ee200000e0000 */
[----:B--2---:R-:W-:Y:S01]  /*9ea0*/  FADD.FTZ R6, R3, R6 ;  /* 0x0000000603067221 */ /* 0x004fe20000010000 */
[----:B-1----:R-:W-:Y:S01]  /*9eb0*/  SHF.R.S32.HI R11, RZ, 0x1f, R4 ;  /* 0x0000001fff0b7819 */ /* 0x002fe20000011404 */
[----:B---3--:R-:W-:-:S03]  /*9ec0*/  FADD.FTZ R5, R10, R5 ;  /* 0x000000050a057221 */ /* 0x008fc60000010000 */
[----:B------:R-:W-:Y:S02]  /*9ed0*/  FSETP.NE.FTZ.AND P4, PT, R6, RZ, PT ;  /* 0x000000ff0600720b */ /* 0x000fe40003f95000 */
[-C--:B------:R-:W-:Y:S02]  /*9ee0*/  LEA.HI R13, R11, R4.reuse, RZ, 0x2 ;  /* 0x000000040b0d7211 */ /* 0x080fe400078f10ff */
[----:B------:R-:W-:Y:S02]  /*9ef0*/  FSETP.NE.FTZ.AND P3, PT, R5, RZ, PT ;  /* 0x000000ff0500720b */ /* 0x000fe40003f75000 */
[--C-:B------:R-:W-:Y:S02]  /*9f00*/  SHF.R.S32.HI R12, RZ, 0x2, R13.reuse ;  /* 0x00000002ff0c7819 */ /* 0x100fe4000001140d */
[----:B------:R-:W-:Y:S02]  /*9f10*/  SHF.R.S32.HI R7, RZ, 0x1f, R13 ;  /* 0x0000001fff077819 */ /* 0x000fe4000001140d */
[----:B------:R-:W-:-:S02]  /*9f20*/  LEA.HI R3, R11, R4, RZ, 0x5 ;  /* 0x000000040b037211 */ /* 0x000fc400078f28ff */
[----:B------:R-:W-:Y:S01]  /*9f30*/  LEA.HI R7, R7, R12, RZ, 0x3 ;  /* 0x0000000c07077211 */ /* 0x000fe200078f18ff */
[----:B------:R-:W1:Y:S01]  /*9f40*/  @P4 MUFU.RCP R9, R6 ;  /* 0x0000000600094308 */ /* 0x000e620000001000 */
[----:B------:R-:W-:Y:S02]  /*9f50*/  LOP3.LUT R13, R13, 0x1ffffffc, RZ, 0xc0, !PT ;  /* 0x1ffffffc0d0d7812 */ /* 0x000fe400078ec0ff */
[----:B------:R-:W-:Y:S02]  /*9f60*/  LOP3.LUT R7, R7, 0xfffffff8, RZ, 0xc0, !PT ;  /* 0xfffffff807077812 */ /* 0x000fe400078ec0ff */
[----:B------:R-:W-:Y:S02]  /*9f70*/  LEA.HI R11, R11, R4, RZ, 0x4 ;  /* 0x000000040b0b7211 */ /* 0x000fe400078f20ff */
[----:B------:R-:W-:Y:S01]  /*9f80*/  IADD3 R7, R12, -R7, RZ ;  /* 0x800000070c077210 */ /* 0x000fe20007ffe0ff */
[----:B------:R-:W2:Y:S01]  /*9f90*/  @P3 MUFU.RCP R8, R5 ;  /* 0x0000000500083308 */ /* 0x000ea20000001000 */
[----:B------:R-:W-:-:S02]  /*9fa0*/  SHF.R.S32.HI R10, RZ, 0x5, R3 ;  /* 0x00000005ff0a7819 */ /* 0x000fc40000011403 */
[----:B------:R-:W-:Y:S02]  /*9fb0*/  SHF.L.U32 R15, R7, 0x6, RZ ;  /* 0x00000006070f7819 */ /* 0x000fe400000006ff */
[----:B------:R-:W-:Y:S02]  /*9fc0*/  IADD3 R13, -R13, R4, RZ ;  /* 0x000000040d0d7210 */ /* 0x000fe40007ffe1ff */
[----:B------:R-:W-:Y:S01]  /*9fd0*/  LOP3.LUT R12, R7, 0x1, RZ, 0xc0, !PT ;  /* 0x00000001070c7812 */ /* 0x000fe200078ec0ff */
[----:B------:R-:W-:Y:S01]  /*9fe0*/  @P4 MUFU.LG2 R6, R6 ;  /* 0x0000000600064308 */ /* 0x000fe20000000c00 */
[----:B------:R-:W-:Y:S01]  /*9ff0*/  SHF.R.S32.HI R11, RZ, 0x4, R11 ;  /* 0x00000004ff0b7819 */ /* 0x000fe2000001140b */
[----:B-1----:R-:W-:Y:S01]  /*a000*/  FMUL.FTZ R128, R9, R128 ;  /* 0x0000008009807220 */ /* 0x002fe20000410000 */
[----:B------:R-:W-:Y:S01]  /*a010*/  LOP3.LUT R15, R15, 0x1c0, RZ, 0xc0, !PT ;  /* 0x000001c00f0f7812 */ /* 0x000fe200078ec0ff */
[C---:B------:R-:W-:Y:S01]  /*a020*/  FMUL.FTZ R129, R9.reuse, R129 ;  /* 0x0000008109817220 */ /* 0x040fe20000410000 */
[----:B------:R-:W-:Y:S01]  /*a030*/  LEA R10, R10, R13, 0x9 ;  /* 0x0000000d0a0a7211 */ /* 0x000fe200078e48ff */
[C---:B------:R-:W-:Y:S01]  /*a040*/  FMUL.FTZ R68, R9.reuse, R68 ;  /* 0x0000004409447220 */ /* 0x040fe20000410000 */
[----:B------:R-:W-:Y:S01]  /*a050*/  ISETP.NE.U32.AND P0, PT, R12, 0x1, PT ;  /* 0x000000010c00780c */ /* 0x000fe20003f05070 */
[C---:B------:R-:W-:Y:S01]  /*a060*/  FMUL.FTZ R69, R9.reuse, R69 ;  /* 0x0000004509457220 */ /* 0x040fe20000410000 */
[----:B------:R-:W-:Y:S01]  /*a070*/  LEA.HI R12, R232, R232, RZ, 0x1 ;  /* 0x000000e8e80c7211 */ /* 0x000fe200078f08ff */
[----:B------:R-:W-:Y:S01]  /*a080*/  FMUL.FTZ R72, R9, R72 ;  /* 0x0000004809487220 */ /* 0x000fe20000410000 */
[----:B------:R-:W-:Y:S01]  /*a090*/  SHF.L.U32 R13, R11, 0x6, RZ ;  /* 0x000000060b0d7819 */ /* 0x000fe200000006ff */
[----:B------:R-:W-:Y:S01]  /*a0a0*/  FMUL.FTZ R73, R9, R73 ;  /* 0x0000004909497220 */ /* 0x000fe20000410000 */
[----:B------:R-:W-:Y:S01]  /*a0b0*/  LEA.HI R15, R15, R15, RZ, 0x1d ;  /* 0x0000000f0f0f7211 */ /* 0x000fe200078fe8ff */
[C---:B------:R-:W-:Y:S01]  /*a0c0*/  FMUL.FTZ R76, R9.reuse, R76 ;  /* 0x0000004c094c7220 */ /* 0x040fe20000410000 */
[----:B------:R-:W-:Y:S01]  /*a0d0*/  SHF.L.U32 R14, R12, 0x2, RZ ;  /* 0x000000020c0e7819 */ /* 0x000fe200000006ff */
[----:B------:R-:W-:Y:S01]  /*a0e0*/  FMUL.FTZ R77, R9, R77 ;  /* 0x0000004d094d7220 */ /* 0x000fe20000410000 */
[----:B------:R-:W-:Y:S01]  /*a0f0*/  LOP3.LUT R13, R13, 0x1c0, RZ, 0xc0, !PT ;  /* 0x000001c00d0d7812 */ /* 0x000fe200078ec0ff */
[C---:B------:R-:W-:Y:S01]  /*a100*/  FMUL.FTZ R80, R9.reuse, R80 ;  /* 0x0000005009507220 */ /* 0x040fe20000410000 */
        /* <DEDUP_REMOVED lines=24> */
[----:B------:R-:W-:Y:S01]  /*a290*/  LOP3.LUT R14, R13, 0x38, R14, 0xf8, !PT ;  /* 0x000000380d0e7812 */ /* 0x000fe200078ef80e */
[C---:B--2---:R-:W-:Y:S01]  /*a2a0*/  FMUL.FTZ R131, R8.reuse, R131 ;  /* 0x0000008308837220 */ /* 0x044fe20000410000 */
[----:B------:R-:W-:Y:S01]  /*a2b0*/  SHF.R.U32.HI R13, RZ, 0x3, R13 ;  /* 0x00000003ff0d7819 */ /* 0x000fe2000001160d */
[----:B------:R-:W-:Y:S01]  /*a2c0*/  FMUL.FTZ R130, R8, R130 ;  /* 0x0000008208827220 */ /* 0x000fe20000410000 */
[----:B------:R-:W-:Y:S01]  /*a2d0*/  LOP3.LUT R9, R12, 0xffffffe, RZ, 0xc0, !PT ;  /* 0x0ffffffe0c097812 */ /* 0x000fe200078ec0ff */
[C---:B------:R-:W-:Y:S01]  /*a2e0*/  FMUL.FTZ R71, R8.reuse, R71 ;  /* 0x0000004708477220 */ /* 0x040fe20000410000 */
[----:B------:R-:W-:Y:S01]  /*a2f0*/  R2P PR, R7, 0x6 ;  /* 0x0000000607007804 */ /* 0x000fe20000000000 */
[----:B------:R-:W-:Y:S01]  /*a300*/  FMUL.FTZ R70, R8, R70 ;  /* 0x0000004608467220 */ /* 0x000fe20000410000 */
        /* <DEDUP_REMOVED lines=32> */
[----:B------:R-:W-:Y:S01]  /*a510*/  LOP3.LUT R13, R14, R13, RZ, 0x3c, !PT ;  /* 0x0000000d0e0d7212 */ /* 0x000fe200078e3cff */
[----:B------:R-:W1:Y:S01]  /*a520*/  @P3 MUFU.LG2 R5, R5 ;  /* 0x0000000500053308 */ /* 0x000e620000000c00 */
[----:B------:R-:W-:Y:S01]  /*a530*/  IADD3 R8, R232, -R9, RZ ;  /* 0x80000009e8087210 */ /* 0x000fe20007ffe0ff */
[----:B------:R-:W-:Y:S01]  /*a540*/  STS.64 [R10+0x800], R130 ;  /* 0x000800820a007388 */ /* 0x000fe20000000a00 */
[----:B------:R-:W-:-:S02]  /*a550*/  IADD3 R9, R10, -0x20, RZ ;  /* 0xffffffe00a097810 */ /* 0x000fc40007ffe0ff */
[----:B------:R-:W-:Y:S02]  /*a560*/  SEL R7, R7, 0xffffffc0, !P1 ;  /* 0xffffffc007077807 */ /* 0x000fe40004800000 */
[----:B------:R-:W-:Y:S02]  /*a570*/  @P0 IADD3 R9, R10, 0x20, RZ ;  /* 0x000000200a090810 */ /* 0x000fe40007ffe0ff */
[----:B------:R-:W-:Y:S02]  /*a580*/  SEL R12, R12, 0xffffff80, !P2 ;  /* 0xffffff800c0c7807 */ /* 0x000fe40005000000 */
[----:B------:R-:W-:Y:S01]  /*a590*/  LEA R8, R8, R13, 0x2 ;  /* 0x0000000d08087211 */ /* 0x000fe200078e10ff */
[----:B------:R-:W-:Y:S01]  /*a5a0*/  STS.64 [R9], R68 ;  /* 0x0000004409007388 */ /* 0x000fe20000000a00 */
[C---:B------:R-:W-:Y:S02]  /*a5b0*/  IADD3 R13, R10.reuse, R7, RZ ;  /* 0x000000070a0d7210 */ /* 0x040fe40007ffe0ff */
[-C--:B------:R-:W-:Y:S01]  /*a5c0*/  IADD3 R15, R7, R9.reuse, RZ ;  /* 0x00000009070f7210 */ /* 0x080fe20007ffe0ff */
[----:B------:R-:W-:Y:S01]  /*a5d0*/  STS.64 [R9+0x800], R70 ;  /* 0x0008004609007388 */ /* 0x000fe20000000a00 */
[-C--:B------:R-:W-:Y:S01]  /*a5e0*/  IADD3 R14, R10, R12.reuse, RZ ;  /* 0x0000000c0a0e7210 */ /* 0x080fe20007ffe0ff */
[----:B-1----:R-:W-:Y:S01]  /*a5f0*/  @P3 FMUL.FTZ R5, R5, 0.69314718246459960938 ;  /* 0x3f31721805053820 */ /* 0x002fe20000410000 */
[----:B------:R-:W-:Y:S01]  /*a600*/  IADD3 R16, R12, R9, RZ ;  /* 0x000000090c107210 */ /* 0x000fe20007ffe0ff */
[----:B------:R-:W-:Y:S01]  /*a610*/  STS.64 [R13], R72 ;  /* 0x000000480d007388 */ /* 0x000fe20000000a00 */
[----:B------:R-:W-:-:S02]  /*a620*/  IADD3 R17, R13, R12, RZ ;  /* 0x0000000c0d117210 */ /* 0x000fc40007ffe0ff */
[----:B------:R-:W-:Y:S01]  /*a630*/  IADD3 R12, R15, R12, RZ ;  /* 0x0000000c0f0c7210 */ /* 0x000fe20007ffe0ff */
[----:B------:R-:W-:Y:S01]  /*a640*/  STS.64 [R13+0x800], R74 ;  /* 0x0008004a0d007388 */ /* 0x000fe20000000a00 */
[----:B------:R-:W-:Y:S02]  /*a650*/  LOP3.LUT R3, R3, 0xffffffe0, RZ, 0xc0, !PT ;  /* 0xffffffe003037812 */ /* 0x000fe400078ec0ff */
[----:B------:R-:W-:Y:S01]  /*a660*/  SHF.L.U32 R232, R232, 0x2, RZ ;  /* 0x00000002e8e87819 */ /* 0x000fe200000006ff */
[----:B------:R1:W-:Y:S01]  /*a670*/  STS.64 [R15], R76 ;  /* 0x0000004c0f007388 */ /* 0x0003e20000000a00 */
[----:B------:R-:W-:Y:S02]  /*a680*/  IADD3 R3, -R3, R4, RZ ;  /* 0x0000000403037210 */ /* 0x000fe40007ffe1ff */
[----:B------:R-:W-:Y:S01]  /*a690*/  MOV R4, 0xff800000 ;  /* 0xff80000000047802 */ /* 0x000fe20000000f00 */
[----:B------:R2:W-:Y:S01]  /*a6a0*/  STS.64 [R15+0x800], R78 ;  /* 0x0008004e0f007388 */ /* 0x0005e20000000a00 */
[----:B------:R-:W-:-:S02]  /*a6b0*/  LOP3.LUT P0, RZ, R3, 0x3, RZ, 0xc0, !PT ;  /* 0x0000000303ff7812 */ /* 0x000fc4000780c0ff */
[----:B------:R-:W-:Y:S01]  /*a6c0*/  IADD3 R3, -R235, RZ, RZ ;  /* 0x000000ffeb037210 */ /* 0x000fe20007ffe1ff */
[----:B------:R3:W-:Y:S01]  /*a6d0*/  STS.64 [R14], R80 ;  /* 0x000000500e007388 */ /* 0x0007e20000000a00 */
[----:B------:R-:W-:-:S03]  /*a6e0*/  SHF.R.S32.HI R233, RZ, 0x1f, R232 ;  /* 0x0000001fffe97819 */ /* 0x000fc600000114e8 */
[----:B------:R-:W-:Y:S04]  /*a6f0*/  STS.64 [R14+0x800], R82 ;  /* 0x000800520e007388 */ /* 0x000fe80000000a00 */
[----:B------:R-:W-:Y:S04]  /*a700*/  STS.64 [R16], R84 ;  /* 0x0000005410007388 */ /* 0x000fe80000000a00 */
[----:B------:R-:W-:Y:S04]  /*a710*/  STS.64 [R16+0x800], R86 ;  /* 0x0008005610007388 */ /* 0x000fe80000000a00 */
[----:B------:R-:W-:Y:S01]  /*a720*/  STS.64 [R17], R88 ;  /* 0x0000005811007388 */ /* 0x000fe20000000a00 */
[----:B-1----:R-:W1:Y:S03]  /*a730*/  LDC R76, c[0x0][0x270] ;  /* 0x00009c00ff4c7b82 */ /* 0x002e660000000800 */
[----:B------:R-:W-:Y:S01]  /*a740*/  STS.64 [R17+0x800], R90 ;  /* 0x0008005a11007388 */ /* 0x000fe20000000a00 */
[----:B--2---:R-:W-:-:S03]  /*a750*/  LEA R78, R8, UR4, 0x2 ;  /* 0x00000004084e7c11 */ /* 0x004fc6000f8e10ff */
[----:B------:R-:W-:Y:S01]  /*a760*/  STS.64 [R12], R92 ;  /* 0x0000005c0c007388 */ /* 0x000fe20000000a00 */
[----:B------:R-:W1:Y:S03]  /*a770*/  S2UR UR4, SR_CTAID.Z ;  /* 0x00000000000479c3 */ /* 0x000e660000002700 */
[----:B------:R-:W-:Y:S01]  /*a780*/  STS.64 [R12+0x800], R94 ;  /* 0x0008005e0c007388 */ /* 0x000fe20000000a00 */
[----:B---3--:R-:W-:-:S03]  /*a790*/  @P4 FMUL.FTZ R81, R6, 0.69314718246459960938 ;  /* 0x3f31721806514820 */ /* 0x008fc60000410000 */
[----:B------:R-:W-:Y:S01]  /*a7a0*/  STS.64 [R10+0x4000], R96 ;  /* 0x004000600a007388 */ /* 0x000fe20000000a00 */
[----:B------:R-:W2:Y:S03]  /*a7b0*/  @P4 LDC R79, c[0x0][0x2e8] ;  /* 0x0000ba00ff4f4b82 */ /* 0x000ea60000000800 */
[----:B------:R-:W-:Y:S04]  /*a7c0*/  STS.64 [R10+0x4800], R98 ;  /* 0x004800620a007388 */ /* 0x000fe80000000a00 */
[----:B------:R-:W-:Y:S01]  /*a7d0*/  STS.64 [R9+0x4000], R100 ;  /* 0x0040006409007388 */ /* 0x000fe20000000a00 */
[----:B------:R-:W3:Y:S03]  /*a7e0*/  @P3 LDC R77, c[0x0][0x2e8] ;  /* 0x0000ba00ff4d3b82 */ /* 0x000ee60000000800 */
[----:B------:R4:W-:Y:S04]  /*a7f0*/  STS.64 [R9+0x4800], R102 ;  /* 0x0048006609007388 */ /* 0x0009e80000000a00 */
[----:B------:R2:W-:Y:S01]  /*a800*/  STS.64 [R13+0x4000], R104 ;  /* 0x004000680d007388 */ /* 0x0005e20000000a00 */
[----:B-1----:R-:W-:-:S03]  /*a810*/  IMAD R3, R76, R3, UR4 ;  /* 0x000000044c037e24 */ /* 0x002fc6000f8e0203 */
[----:B------:R1:W-:Y:S04]  /*a820*/  STS.64 [R13+0x4800], R106 ;  /* 0x0048006a0d007388 */ /* 0x0003e80000000a00 */
[----:B------:R1:W-:Y:S01]  /*a830*/  STS.64 [R15+0x4000], R124 ;  /* 0x0040007c0f007388 */ /* 0x0003e20000000a00 */
[----:B--2---:R-:W-:-:S03]  /*a840*/  @P4 FFMA.FTZ R4, R2, R79, R81 ;  /* 0x0000004f02044223 */ /* 0x004fc60000010051 */
[----:B------:R1:W-:Y:S04]  /*a850*/  STS.64 [R15+0x4800], R126 ;  /* 0x0048007e0f007388 */ /* 0x0003e80000000a00 */
[----:B------:R1:W-:Y:S04]  /*a860*/  STS.64 [R14+0x4000], R108 ;  /* 0x0040006c0e007388 */ /* 0x0003e80000000a00 */
[----:B------:R1:W-:Y:S01]  /*a870*/  STS.64 [R14+0x4800], R110 ;  /* 0x0048006e0e007388 */ /* 0x0003e20000000a00 */
[----:B----4-:R-:W2:Y:S03]  /*a880*/  LDC.64 R8, c[0x0][0x2c0] ;  /* 0x0000b000ff087b82 */ /* 0x010ea60000000a00 */
[----:B------:R1:W-:Y:S04]  /*a890*/  STS.64 [R16+0x4000], R120 ;  /* 0x0040007810007388 */ /* 0x0003e80000000a00 */
[----:B------:R1:W-:Y:S04]  /*a8a0*/  STS.64 [R16+0x4800], R122 ;  /* 0x0048007a10007388 */ /* 0x0003e80000000a00 */
[----:B------:R1:W-:Y:S04]  /*a8b0*/  STS.64 [R17+0x4000], R112 ;  /* 0x0040007011007388 */ /* 0x0003e80000000a00 */
[----:B------:R1:W-:Y:S04]  /*a8c0*/  STS.64 [R17+0x4800], R114 ;  /* 0x0048007211007388 */ /* 0x0003e80000000a00 */
[----:B------:R1:W-:Y:S04]  /*a8d0*/  STS.64 [R12+0x4000], R116 ;  /* 0x004000740c007388 */ /* 0x0003e80000000a00 */
[----:B------:R1:W-:Y:S01]  /*a8e0*/  STS.64 [R12+0x4800], R118 ;  /* 0x004800760c007388 */ /* 0x0003e20000000a00 */
[----:B------:R-:W-:Y:S06]  /*a8f0*/  BAR.SYNC.DEFER_BLOCKING 0x0 ;  /* 0x0000000000007b1d */ /* 0x000fec0000010000 */
[----:B------:R-:W2:Y:S01]  /*a900*/  S2R R7, SR_CTAID.Y ;  /* 0x0000000000077919 */ /* 0x000ea20000002600 */
[----:B------:R-:W4:Y:S01]  /*a910*/  S2R R10, SR_CTAID.X ;  /* 0x00000000000a7919 */ /* 0x000f220000002500 */
[----:B------:R1:W1:Y:S04]  /*a920*/  LDS.128 R72, [R78] ;  /* 0x000000004e487984 */ /* 0x0002680000000c00 */
[----:B------:R1:W1:Y:S04]  /*a930*/  LDS.128 R68, [R78+0x800] ;  /* 0x000800004e447984 */ /* 0x0002680000000c00 */
[----:B------:R1:W1:Y:S04]  /*a940*/  LDS.128 R64, [R78+0x1000] ;  /* 0x001000004e407984 */ /* 0x0002680000000c00 */
[----:B------:R1:W1:Y:S04]  /*a950*/  LDS.128 R60, [R78+0x1800] ;  /* 0x001800004e3c7984 */ /* 0x0002680000000c00 */
[----:B------:R1:W1:Y:S01]  /*a960*/  LDS.128 R56, [R78+0x2000] ;  /* 0x002000004e387984 */ /* 0x0002620000000c00 */
[----:B--2---:R-:W-:Y:S01]  /*a970*/  IMAD R7, R7, R8, R235 ;  /* 0x0000000807077224 */ /* 0x004fe200078e02eb */
[----:B------:R-:W-:Y:S01]  /*a980*/  MOV R8, 0xff800000 ;  /* 0xff80000000087802 */ /* 0x000fe20000000f00 */
[----:B---3--:R-:W-:Y:S01]  /*a990*/  @P3 FFMA.FTZ R8, R0, R77, R5 ;  /* 0x0000004d00083223 */ /* 0x008fe20000010005 */
[----:B------:R2:W3:Y:S01]  /*a9a0*/  LDS.128 R52, [R78+0x2800] ;  /* 0x002800004e347984 */ /* 0x0004e20000000c00 */
[----:B----4-:R-:W-:Y:S01]  /*a9b0*/  SHF.L.U32 R6, R10, 0x6, RZ ;  /* 0x000000060a067819 */ /* 0x010fe200000006ff */
[----:B------:R-:W-:-:S02]  /*a9c0*/  IMAD R3, R7, R76, R3 ;  /* 0x0000004c07037224 */ /* 0x000fc400078e0203 */
[----:B------:R2:W4:Y:S02]  /*a9d0*/  LDS.128 R48, [R78+0x3000] ;  /* 0x003000004e307984 */ /* 0x0005240000000c00 */
[----:B------:R-:W-:Y:S02]  /*a9e0*/  IMAD R6, R3, R9, R6 ;  /* 0x0000000903067224 */ /* 0x000fe400078e0206 */
        /* <DEDUP_REMOVED lines=9> */
[----:B---3--:R-:W-:Y:S05]  /*aa80*/  @P0 BRA `(.L_x_2357) ;  /* 0x0000000000300947 */ /* 0x008fea0003800000 */
[----:B------:R-:W-:Y:S01]  /*aa90*/  IMAD R9, R10, -0x40, R9 ;  /* 0xffffffc00a097824 */ /* 0x000fe200078e0209 */
[----:B------:R-:W-:Y:S01]  /*aaa0*/  SHF.R.S32.HI R3, RZ, 0x1f, R239 ;  /* 0x0000001fff037819 */ /* 0x000fe200000114ef */
[C---:B------:R-:W-:Y:S01]  /*aab0*/  VIADD R2, R239.reuse, 0x8 ;  /* 0x00000008ef027836 */ /* 0x040fe20000000000 */
[----:B------:R-:W-:Y:S01]  /*aac0*/  IADD3 R0, P0, R6, R239, RZ ;  /* 0x000000ef06007210 */ /* 0x000fe20007f1e0ff */
[----:B------:R-:W-:Y:S01]  /*aad0*/  ULDC.64 UR4, c[0x0][0x2b8] ;  /* 0x0000ae0000047ab9 */ /* 0x000fe20000000a00 */
[-C--:B------:R-:W-:Y:S02]  /*aae0*/  ISETP.GE.AND P2, PT, R239, R9.reuse, PT ;  /* 0x00000009ef00720c */ /* 0x080fe40003f46270 */
[----:B------:R-:W-:Y:S02]  /*aaf0*/  ISETP.GE.AND P1, PT, R2, R9, PT ;  /* 0x000000090200720c */ /* 0x000fe40003f26270 */
[----:B------:R-:W-:Y:S02]  /*ab00*/  LEA.HI.X.SX32 R3, R6, R3, 0x1, P0 ;  /* 0x0000000306037211 */ /* 0x000fe400000f0eff */
[----:B------:R-:W-:-:S04]  /*ab10*/  LEA R2, P0, R0, UR4, 0x2 ;  /* 0x0000000400027c11 */ /* 0x000fc8000f8010ff */
[----:B------:R-:W-:-:S05]  /*ab20*/  LEA.HI.X R3, R0, UR5, R3, 0x2, P0 ;  /* 0x0000000500037c11 */ /* 0x000fca00080f1403 */
[----:B------:R3:W-:Y:S04]  /*ab30*/  @!P2 STG.E desc[UR18][R2.64], R4 ;  /* 0x000000040200a986 */ /* 0x0007e8000c101912 */
[----:B------:R3:W-:Y:S02]  /*ab40*/  @!P1 STG.E desc[UR18][R2.64+0x20], R8 ;  /* 0x0000200802009986 */ /* 0x0007e4000c101912 */
.L_x_2357:
[----:B------:R-:W-:Y:S05]  /*ab50*/  BSYNC B0 ;  /* 0x0000000000007941 */ /* 0x000fea0003800000 */
.L_x_2356:
[----:B------:R-:W-:Y:S01]  /*ab60*/  ULDC UR4, c[0x0][0x2dc] ;  /* 0x0000b70000047ab9 */ /* 0x000fe20000000800 */
[----:B------:R-:W-:-:S04]  /*ab70*/  IMAD.WIDE R232, R11, 0x80, R232 ;  /* 0x000000800be87825 */ /* 0x000fc800078e02e8 */
[----:B------:R-:W-:Y:S01]  /*ab80*/  IMAD R6, R6, UR4, RZ ;  /* 0x0000000406067c24 */ /* 0x000fe2000f8e02ff */
[----:B------:R-:W-:-:S04]  /*ab90*/  ULDC.64 UR4, c[0x0][0x288] ;  /* 0x0000a20000047ab9 */ /* 0x000fc80000000a00 */
[----:B------:R-:W-:-:S04]  /*aba0*/  IADD3 R0, P0, R6, R232, RZ ;  /* 0x000000e806007210 */ /* 0x000fc80007f1e0ff */
[----:B---3--:R-:W-:Y:S02]  /*abb0*/  LEA.HI.X.SX32 R3, R6, R233, 0x1, P0 ;  /* 0x000000e906037211 */ /* 0x008fe400000f0eff */
[----:B------:R-:W-:-:S04]  /*abc0*/  LEA R2, P0, R0, UR4, 0x2 ;  /* 0x0000000400027c11 */ /* 0x000fc8000f8010ff */
[----:B------:R-:W-:-:S05]  /*abd0*/  LEA.HI.X R3, R0, UR5, R3, 0x2, P0 ;  /* 0x0000000500037c11 */ /* 0x000fca00080f1403 */
[----:B-1----:R-:W-:Y:S04]  /*abe0*/  STG.E.128 desc[UR18][R2.64], R72 ;  /* 0x0000004802007986 */ /* 0x002fe8000c101d12 */
[----:B------:R-:W-:Y:S04]  /*abf0*/  STG.E.128 desc[UR18][R2.64+0x1000], R68 ;  /* 0x0010004402007986 */ /* 0x000fe8000c101d12 */
[----:B------:R-:W-:Y:S04]  /*ac00*/  STG.E.128 desc[UR18][R2.64+0x2000], R64 ;  /* 0x0020004002007986 */ /* 0x000fe8000c101d12 */
[----:B------:R-:W-:Y:S04]  /*ac10*/  STG.E.128 desc[UR18][R2.64+0x3000], R60 ;  /* 0x0030003c02007986 */ /* 0x000fe8000c101d12 */
[----:B------:R-:W-:Y:S04]  /*ac20*/  STG.E.128 desc[UR18][R2.64+0x4000], R56 ;  /* 0x0040003802007986 */ /* 0x000fe8000c101d12 */
[----:B------:R-:W-:Y:S04]  /*ac30*/  STG.E.128 desc[UR18][R2.64+0x5000], R52 ;  /* 0x0050003402007986 */ /* 0x000fe8000c101d12 */
[----:B----4-:R-:W-:Y:S04]  /*ac40*/  STG.E.128 desc[UR18][R2.64+0x6000], R48 ;  /* 0x0060003002007986 */ /* 0x010fe8000c101d12 */
[----:B------:R-:W-:Y:S04]  /*ac50*/  STG.E.128 desc[UR18][R2.64+0x7000], R44 ;  /* 0x0070002c02007986 */ /* 0x000fe8000c101d12 */
[----:B------:R-:W-:Y:S04]  /*ac60*/  STG.E.128 desc[UR18][R2.64+0x100], R40 ;  /* 0x0001002802007986 */ /* 0x000fe8000c101d12 */
[----:B------:R-:W-:Y:S04]  /*ac70*/  STG.E.128 desc[UR18][R2.64+0x1100], R36 ;  /* 0x0011002402007986 */ /* 0x000fe8000c101d12 */
[----:B------:R-:W-:Y:S04]  /*ac80*/  STG.E.128 desc[UR18][R2.64+0x2100], R32 ;  /* 0x0021002002007986 */ /* 0x000fe8000c101d12 */
[----:B------:R-:W-:Y:S04]  /*ac90*/  STG.E.128 desc[UR18][R2.64+0x3100], R28 ;  /* 0x0031001c02007986 */ /* 0x000fe8000c101d12 */
[----:B------:R-:W-:Y:S04]  /*aca0*/  STG.E.128 desc[UR18][R2.64+0x4100], R24 ;  /* 0x0041001802007986 */ /* 0x000fe8000c101d12 */
[----:B------:R-:W-:Y:S04]  /*acb0*/  STG.E.128 desc[UR18][R2.64+0x5100], R20 ;  /* 0x0051001402007986 */ /* 0x000fe8000c101d12 */
[----:B------:R-:W-:Y:S04]  /*acc0*/  STG.E.128 desc[UR18][R2.64+0x6100], R16 ;  /* 0x0061001002007986 */ /* 0x000fe8000c101d12 */
[----:B------:R-:W-:Y:S01]  /*acd0*/  STG.E.128 desc[UR18][R2.64+0x7100], R12 ;  /* 0x0071000c02007986 */ /* 0x000fe2000c101d12 */
[----:B------:R-:W-:Y:S05]  /*ace0*/  EXIT ;  /* 0x000000000000794d */ /* 0x000fea0003800000 */
.L_x_2358:
        /* <DEDUP_REMOVED lines=9> */
.L_x_8372:


//--------------------- .text._ZN5flash24flash_fwd_splitkv_kernelI23Flash_fwd_kernel_traitsILi128ELi64ELi128ELi4ELb0ELb0EN7cutlass6half_tE19Flash_kernel_traitsILi128ELi64ELi128ELi4ES3_EELb1ELb0ELb0ELb1ELb1ELb1ELb1ELb0EEEvNS_16Flash_fwd_paramsE --------------------------
	.section	.text._ZN5flash24flash_fwd_splitkv_kernelI23Flash_fwd_kernel_traitsILi128ELi64ELi128ELi4ELb0ELb0EN7cutlass6half_tE19Flash_kernel_traitsILi128ELi64ELi128ELi4ES3_EELb1ELb0ELb0ELb1ELb1ELb1ELb1ELb0EEEvNS_16Flash_fwd_paramsE,"ax",@progbits
	.align	128
        .global         _ZN5flash24flash_fwd_splitkv_kernelI23Flash_fwd_kernel_traitsILi128ELi64ELi128ELi4ELb0ELb0EN7cutlass6half_tE19Flash_kernel_traitsILi128ELi64ELi128ELi4ES3_EELb1ELb0ELb0ELb1ELb1ELb1ELb1ELb0EEEvNS_16Flash_fwd_paramsE
        .type           _ZN5flash24flash_fwd_splitkv_kernelI23Flash_fwd_kernel_traitsILi128ELi64ELi128ELi4ELb0ELb0EN7cutlass6half_tE19Flash_kernel_traitsILi128ELi64ELi128ELi4ES3_EELb1ELb0ELb0ELb1ELb1ELb1ELb1ELb0EEEvNS_16Flash_fwd_paramsE,@function
        .size           _ZN5flash24flash_fwd_splitkv_kernelI23Flash_fwd_kernel_traitsILi128ELi64ELi128ELi4ELb0ELb0EN7cutlass6half_tE19Flash_kernel_traitsILi128ELi64ELi128ELi4ES3_EELb1ELb0ELb0ELb1ELb1ELb1ELb1ELb0EEEvNS_16Flash_fwd_paramsE,(.L_x_8373 - _ZN5flash24flash_fwd_splitkv_kernelI23Flash_fwd_kernel_traitsILi128ELi64ELi128ELi4ELb0ELb0EN7cutlass6half_tE19Flash_kernel_traitsILi128ELi64ELi128ELi4ES3_EELb1ELb0ELb0ELb1ELb1ELb1ELb1ELb0EEEvNS_16Flash_fwd_paramsE)
        .other          _ZN5flash24flash_fwd_splitkv_kernelI23Flash_fwd_kernel_traitsILi128ELi64ELi128ELi4ELb0ELb0EN7cutlass6half_tE19Flash_kernel_traitsILi128ELi64ELi128ELi4ES3_EELb1ELb0ELb0ELb1ELb1ELb1ELb1ELb0EEEvNS_16Flash_fwd_paramsE,@"STO_CUDA_ENTRY STV_DEFAULT"
_ZN5flash24flash_fwd_splitkv_kernelI23Flash_fwd_kernel_traitsILi128ELi64ELi128ELi4ELb0ELb0EN7cutlass6half_tE19Flash_kernel_traitsILi128ELi64ELi128ELi4ES3_EELb1ELb0ELb0ELb1ELb1ELb1ELb1ELb0EEEvNS_16Flash_fwd_paramsE:
.text._ZN5flash24flash_fwd_splitkv_kernelI23Flash_fwd_kernel_traitsILi128ELi64ELi128ELi4ELb0ELb0EN7cutlass6half_tE19Flash_kernel_traitsILi128ELi64ELi128ELi4ES3_EELb1ELb0ELb0ELb1ELb1ELb1ELb1ELb0EEEvNS_16Flash_fwd_paramsE:
        /* <DEDUP_REMOVED lines=45> */
[----:B-1----:R-:W-:-:S04]  /*02d0*/  IABS R7, R6 ;  /* 0x0000000600077213 */ /* 0x002fc80000000000 */
[----:B------:R-:W1:Y:S01]  /*02e0*/  I2F.RP R3, R7 ;  /* 0x0000000700037306 */ /* 0x000e620000209400 */
[----:B--2---:R-:W-:-:S05]  /*02f0*/  VIADD R2, R2, 0x7f ;  /* 0x0000007f02027836 */ /* 0x004fca0000000000 */
[----:B------:R-:W-:-:S04]  /*0300*/  SHF.R.S32.HI R11, RZ, 0x1f, R2 ;  /* 0x0000001fff0b7819 */ /* 0x000fc80000011402 */
[----:B------:R-:W-:Y:S01]  /*0310*/  LEA.HI R11, R11, R2, RZ, 0x7 ;  /* 0x000000020b0b7211 */ /* 0x000fe200078f38ff */
[----:B-1----:R-:W1:Y:S03]  /*0320*/  MUFU.RCP R4, R3 ;  /* 0x0000000300047308 */ /* 0x002e660000001000 */
[----:B------:R-:W-:-:S05]  /*0330*/  LEA.HI.SX32 R11, R11, R6, 0x19 ;  /* 0x000000060b0b7211 */ /* 0x000fca00078fcaff */
[----:B------:R-:W-:-:S05]  /*0340*/  VIADD R11, R11, 0xffffffff ;  /* 0xffffffff0b0b7836 */ /* 0x000fca0000000000 */
[----:B------:R-:W-:Y:S02]  /*0350*/  IABS R10, R11 ;  /* 0x0000000b000a7213 */ /* 0x000fe40000000000 */
[-C--:B------:R-:W-:Y:S01]  /*0360*/  LOP3.LUT R11, R11, R6.reuse, RZ, 0x3c, !PT ;  /* 0x000000060b0b7212 */ /* 0x080fe200078e3cff */
[----:B-1----:R-:W-:Y:S01]  /*0370*/  VIADD R4, R4, 0xffffffe ;  /* 0x0ffffffe04047836 */ /* 0x002fe20000000000 */
[----:B------:R-:W-:-:S03]  /*0380*/  IABS R3, R6 ;  /* 0x0000000600037213 */ /* 0x000fc60000000000 */
[----:B------:R-:W1:Y:S02]  /*0390*/  F2I.FTZ.U32.TRUNC.NTZ R5, R4 ;  /* 0x0000000400057305 */ /* 0x000e64000021f000 */
[----:B------:R-:W-:Y:S02]  /*03a0*/  IMAD.MOV R3, RZ, RZ, -R3 ;  /* 0x000000ffff037224 */ /* 0x000fe400078e0a03 */
        /* <DEDUP_REMOVED lines=47> */
[C---:B------:R-:W-:Y:S02]  /*06a0*/  VIADD R6, R0.reuse, 0x8 ;  /* 0x0000000800067836 */ /* 0x040fe40000000000 */
        /* <DEDUP_REMOVED lines=67> */
.L_x_2359:
        /* <DEDUP_REMOVED lines=22> */
.L_x_2360:
        /* <DEDUP_REMOVED lines=79> */
.L_x_2361:
        /* <DEDUP_REMOVED lines=49> */
[----:B---3--:R-:W-:-:S04]  /*1440*/  IMAD.WIDE.U32 R16, R15, R4, R22 ;  /* 0x000000040f107225 */ /* 0x008fc800078e0016 */
[-C--:B-1----:R-:W-:Y:S02]  /*1450*/  IMAD R8, R19, R2.reuse, RZ ;  /* 0x0000000213087224 */ /* 0x082fe400078e02ff */
[----:B------:R-:W-:-:S04]  /*1460*/  IMAD.WIDE.U32 R18, R13, R2, R20 ;  /* 0x000000020d127225 */ /* 0x000fc800078e0014 */
[----:B------:R-:W-:Y:S02]  /*1470*/  IMAD R3, R13, R3, R8 ;  /* 0x000000030d037224 */ /* 0x000fe400078e0208 */
[----:B------:R-:W-:Y:S02]  /*1480*/  IMAD R8, R9, R4, RZ ;  /* 0x0000000409087224 */ /* 0x000fe400078e02ff */
[----:B------:R-:W-:Y:S02]  /*1490*/  IMAD.IADD R14, R19, 0x1, R3 ;  /* 0x00000001130e7824 */ /* 0x000fe400078e0203 */
[----:B------:R-:W-:Y:S01]  /*14a0*/  IMAD R5, R15, R5, R8 ;  /* 0x000000050f057224 */ /* 0x000fe200078e0208 */
[----:B------:R-:W-:-:S04]  /*14b0*/  MOV R8, R15 ;  /* 0x0000000f00087202 */ /* 0x000fc80000000f00 */
[----:B------:R-:W-:-:S07]  /*14c0*/  IADD3 R13, R17, R5, RZ ;  /* 0x00000005110d7210 */ /* 0x000fce0007ffe0ff */
.L_x_2362:
[----:B--2---:R-:W-:Y:S01]  /*14d0*/  SHF.R.S32.HI R39, RZ, 0x1f, R6 ;  /* 0x0000001fff277819 */ /* 0x004fe20000011406 */
[----:B------:R-:W-:Y:S01]  /*14e0*/  ULDC.64 UR4, c[0x0][0x228] ;  /* 0x00008a0000047ab9 */ /* 0x000fe20000000a00 */
[----:B------:R-:W-:Y:S01]  /*14f0*/  SHF.R.S32.HI R20, RZ, 0x1f, R239 ;  /* 0x0000001fff147819 */ /* 0x000fe200000114ef */
[----:B------:R-:W1:Y:S01]  /*1500*/  S2UR UR20, SR_CgaCtaId ;  /* 0x00000000001479c3 */ /* 0x000e620000008800 */
[-C--:B------:R-:W-:Y:S01]  /*1510*/  LEA.HI R2, R39, R6.reuse, RZ, 0x3 ;  /* 0x0000000627027211 */ /* 0x080fe200078f18ff */
[----:B------:R-:W-:Y:S01]  /*1520*/  ULDC.64 UR14, c[0x0][0x240] ;  /* 0x00009000000e7ab9 */ /* 0x000fe20000000a00 */
[----:B------:R-:W-:Y:S01]  /*1530*/  ULDC.64 UR10, c[0x0][0x268] ;  /* 0x00009a00000a7ab9 */ /* 0x000fe20000000a00 */
[----:B------:R-:W-:Y:S01]  /*1540*/  IMAD R20, R20, UR4, RZ ;  /* 0x0000000414147c24 */ /* 0x000fe2000f8e02ff */
[----:B------:R-:W-:Y:S01]  /*1550*/  LOP3.LUT R3, R2, 0xfffffff8, RZ, 0xc0, !PT ;  /* 0xfffffff802037812 */ /* 0x000fe200078ec0ff */
[----:B------:R-:W-:Y:S01]  /*1560*/  IMAD R9, R9, UR10, RZ ;  /* 0x0000000a09097c24 */ /* 0x000fe2000f8e02ff */
[----:B------:R-:W-:Y:S01]  /*1570*/  SHF.R.S32.HI R26, RZ, 0x3, R2 ;  /* 0x00000003ff1a7819 */ /* 0x000fe20000011402 */
[----:B------:R-:W-:Y:S01]  /*1580*/  IMAD R5, R239, UR5, R20 ;  /* 0x00000005ef057c24 */ /* 0x000fe2000f8e0214 */
[----:B------:R-:W-:Y:S01]  /*1590*/  LEA.HI R4, R39, R6, RZ, 0x4 ;  /* 0x0000000627047211 */ /* 0x000fe200078f20ff */
[----:B------:R-:W-:Y:S01]  /*15a0*/  IMAD.IADD R3, R6, 0x1, -R3 ;  /* 0x0000000106037824 */ /* 0x000fe200078e0a03 */
[----:B------:R-:W-:Y:S01]  /*15b0*/  SHF.R.S32.HI R27, RZ, 0x1f, R26 ;  /* 0x0000001fff1b7819 */ /* 0x000fe2000001141a */
[----:B------:R-:W-:Y:S01]  /*15c0*/  IMAD.SHL.U32 R19, R26, 0x40, RZ ;  /* 0x000000401a137824 */ /* 0x000fe200078e00ff */
[----:B------:R-:W-:Y:S01]  /*15d0*/  ULDC.64 UR12, c[0x0][0x210] ;  /* 0x00008400000c7ab9 */ /* 0x000fe20000000a00 */
[----:B------:R-:W-:Y:S01]  /*15e0*/  IMAD.SHL.U32 R22, R3, 0x8, RZ ;  /* 0x0000000803167824 */ /* 0x000fe200078e00ff */
[----:B------:R-:W-:Y:S01]  /*15f0*/  SHF.R.S32.HI R17, RZ, 0x4, R4 ;  /* 0x00000004ff117819 */ /* 0x000fe20000011404 */
[----:B------:R-:W-:Y:S01]  /*1600*/  IMAD.WIDE R30, R0, 0x40, R26 ;  /* 0x00000040001e7825 */ /* 0x000fe200078e021a */
[----:B------:R-:W-:-:S02]  /*1610*/  LOP3.LUT R19, R19, 0x1c0, RZ, 0xc0, !PT ;  /* 0x000001c013137812 */ /* 0x000fc400078ec0ff */
[--C-:B------:R-:W-:Y:S01]  /*1620*/  SHF.R.S32.HI R23, RZ, 0x1f, R22.reuse ;  /* 0x0000001fff177819 */ /* 0x100fe20000011416 */
[----:B------:R-:W-:Y:S01]  /*1630*/  IMAD R9, R8, UR11, R9 ;  /* 0x0000000b08097c24 */ /* 0x000fe2000f8e0209 */
[C---:B------:R-:W-:Y:S02]  /*1640*/  IADD3 R28, P1, R22.reuse, R16, RZ ;  /* 0x00000010161c7210 */ /* 0x040fe40007f3e0ff */
[--C-:B------:R-:W-:Y:S01]  /*1650*/  LOP3.LUT R16, R19, 0x38, R22.reuse, 0xf8, !PT ;  /* 0x0000003813107812 */ /* 0x100fe200078ef816 */
[----:B------:R-:W-:Y:S01]  /*1660*/  IMAD.WIDE.U32 R24, R239, UR4, R22 ;  /* 0x00000004ef187c25 */ /* 0x000fe2000f8e0016 */
[----:B------:R-:W-:Y:S01]  /*1670*/  ULDC.64 UR4, c[0x0][0x258] ;  /* 0x0000960000047ab9 */ /* 0x000fe20000000a00 */
[----:B------:R-:W-:Y:S02]  /*1680*/  IADD3 R18, P0, R22, R18, RZ ;  /* 0x0000001216127210 */ /* 0x000fe40007f1e0ff */
[----:B------:R-:W-:Y:S01]  /*1690*/  IMAD.IADD R25, R25, 0x1, R5 ;  /* 0x0000000119197824 */ /* 0x000fe200078e0205 */
[----:B------:R-:W-:Y:S01]  /*16a0*/  SHF.R.S32.HI R5, RZ, 0x1f, R12 ;  /* 0x0000001fff057819 */ /* 0x000fe2000001140c */
[----:B------:R-:W-:Y:S01]  /*16b0*/  IMAD.X R29, R23, 0x1, R13, P1 ;  /* 0x00000001171d7824 */ /* 0x000fe200008e060d */
[----:B------:R-:W-:Y:S01]  /*16c0*/  SHF.R.U32.HI R19, RZ, 0x3, R19 ;  /* 0x00000003ff137819 */ /* 0x000fe20000011613 */
[----:B------:R-:W-:Y:S01]  /*16d0*/  IMAD R13, R27, UR6, RZ ;  /* 0x000000061b0d7c24 */ /* 0x000fe2000f8e02ff */
[----:B------:R-:W-:Y:S01]  /*16e0*/  LEA.HI R20, R4, R17, RZ, 0x1 ;  /* 0x0000001104147211 */ /* 0x000fe200078f08ff */
[----:B------:R-:W-:Y:S01]  /*16f0*/  IMAD R5, R5, UR4, RZ ;  /* 0x0000000405057c24 */ /* 0x000fe2000f8e02ff */
[----:B------:R-:W-:Y:S01]  /*1700*/  LOP3.LUT R16, R16, R19, RZ, 0x3c, !PT ;  /* 0x0000001310107212 */ /* 0x000fe200078e3cff */
[----:B------:R-:W-:Y:S01]  /*1710*/  IMAD.WIDE.U32 R24, R12, UR4, R24 ;  /* 0x000000040c187c25 */ /* 0x000fe2000f8e0018 */
[----:B------:R-:W-:-:S02]  /*1720*/  LEA.HI R15, R39, R6, RZ, 0x6 ;  /* 0x00000006270f7211 */ /* 0x000fc400078f30ff */
[----:B------:R-:W-:Y:S01]  /*1730*/  LOP3.LUT R20, R20, 0xfffffffe, RZ, 0xc0, !PT ;  /* 0xfffffffe14147812 */ /* 0x000fe200078ec0ff */
[----:B------:R-:W-:Y:S01]  /*1740*/  IMAD R5, R12, UR5, R5 ;  /* 0x000000050c057c24 */ /* 0x000fe2000f8e0205 */
[----:B------:R-:W-:Y:S01]  /*1750*/  ULDC.64 UR4, c[0x0][0x218] ;  /* 0x0000860000047ab9 */ /* 0x000fe20000000a00 */
[----:B------:R-:W-:Y:S01]  /*1760*/  IMAD.X R19, R23, 0x1, R14, P0 ;  /* 0x0000000117137824 */ /* 0x000fe200000e060e */
[C---:B------:R-:W-:Y:S01]  /*1770*/  IADD3 R11, P0, R26.reuse, R11, RZ ;  /* 0x0000000b1a0b7210 */ /* 0x040fe20007f1e0ff */
[C---:B------:R-:W-:Y:S01]  /*1780*/  IMAD R13, R26.reuse, UR7, R13 ;  /* 0x000000071a0d7c24 */ /* 0x040fe2000f8e020d */
[----:B------:R-:W-:Y:S01]  /*1790*/  LEA.HI R39, R39, R6, RZ, 0x5 ;  /* 0x0000000627277211 */ /* 0x000fe200078f28ff */
[----:B------:R-:W-:-:S03]  /*17a0*/  IMAD.WIDE.U32 R28, R26, UR6, R28 ;  /* 0x000000061a1c7c25 */ /* 0x000fc6000f8e001c */
[----:B------:R-:W-:Y:S01]  /*17b0*/  SHF.R.S32.HI R38, RZ, 0x5, R39 ;  /* 0x00000005ff267819 */ /* 0x000fe20000011427 */
[----:B------:R-:W-:Y:S02]  /*17c0*/  IMAD.IADD R25, R25, 0x1, R5 ;  /* 0x0000000119197824 */ /* 0x000fe400078e0205 */
[----:B------:R-:W-:Y:S02]  /*17d0*/  IMAD R5, R31, UR14, RZ ;  /* 0x0000000e1f057c24 */ /* 0x000fe4000f8e02ff */
        /* <DEDUP_REMOVED lines=8> */
[----:B------:R-:W-:Y:S01]  /*1860*/  IMAD.WIDE.U32 R18, R8, UR10, R18 ;  /* 0x0000000a08127c25 */ /* 0x000fe2000f8e0012 */
[----:B------:R-:W-:Y:S01]  /*1870*/  ULDC.64 UR10, c[0x0][0x250] ;  /* 0x00009400000a7ab9 */ /* 0x000fe20000000a00 */
[----:B------:R-:W-:Y:S01]  /*1880*/  LEA R12, P0, R24, UR12, 0x1 ;  /* 0x0000000c180c7c11 */ /* 0x000fe2000f8008ff */
[----:B------:R-:W-:Y:S01]  /*1890*/  USHF.L.U32 UR4, UR14, 0x5, URZ ;  /* 0x000000050e047899 */ /* 0x000fe2000800063f */
[----:B------:R-:W-:Y:S01]  /*18a0*/  IMAD.IADD R5, R25, 0x1, R5 ;  /* 0x0000000119057824 */ /* 0x000fe200078e0205 */
[----:B------:R-:W-:Y:S01]  /*18b0*/  USHF.L.U64.HI UR12, UR14, 0x5, UR15 ;  /* 0x000000050e0c7899 */ /* 0x000fe2000801020f */
[----:B------:R-:W-:Y:S01]  /*18c0*/  IMAD R10, R10, UR10, RZ ;  /* 0x0000000a0a0a7c24 */ /* 0x000fe2000f8e02ff */
[----:B------:R-:W-:Y:S01]  /*18d0*/  USHF.L.U32 UR15, UR6, 0x5, URZ ;  /* 0x00000005060f7899 */ /* 0x000fe2000800063f */
[----:B------:R-:W-:Y:S01]  /*18e0*/  IMAD.IADD R19, R19, 0x1, R9 ;  /* 0x0000000113137824 */ /* 0x000fe200078e0209 */
[----:B------:R-:W-:Y:S01]  /*18f0*/  LEA.HI.X R13, R24, UR13, R5, 0x1, P0 ;  /* 0x0000000d180d7c11 */ /* 0x000fe200080f0c05 */
[C---:B------:R-:W-:Y:S01]  /*1900*/  IMAD R5, R11.reuse, UR11, R10 ;  /* 0x0000000b0b057c24 */ /* 0x040fe2000f8e020a */
[----:B------:R-:W-:Y:S01]  /*1910*/  IADD3 R10, P0, R12, UR4, RZ ;  /* 0x000000040c0a7c10 */ /* 0x000fe2000ff1e0ff */
[----:B------:R-:W-:Y:S01]  /*1920*/  IMAD.WIDE.U32 R8, R11, UR10, R18 ;  /* 0x0000000a0b087c25 */ /* 0x000fe2000f8e0012 */
[----:B------:R-:W-:-:S02]  /*1930*/  USHF.L.U64.HI UR14, UR6, 0x5, UR7 ;  /* 0x00000005060e7899 */ /* 0x000fc40008010207 */
[----:B------:R-:W-:Y:S01]  /*1940*/  IADD3.X R11, R13, UR12, RZ, P0, !PT ;  /* 0x0000000c0d0b7c10 */ /* 0x000fe200087fe4ff */
[----:B------:R-:W-:Y:S01]  /*1950*/  IMAD.SHL.U32 R15, R15, 0x8, RZ ;  /* 0x000000080f0f7824 */ /* 0x000fe200078e00ff */
[----:B------:R-:W-:Y:S01]  /*1960*/  IADD3 R18, P0, R10, UR4, RZ ;  /* 0x000000040a127c10 */ /* 0x000fe2000ff1e0ff */
[----:B------:R-:W-:Y:S01]  /*1970*/  IMAD.IADD R0, R17, 0x1, -R20 ;  /* 0x0000000111007824 */ /* 0x000fe200078e0a14 */
[----:B------:R-:W-:Y:S01]  /*1980*/  USHF.L.U32 UR20, UR10, 0x5, URZ ;  /* 0x000000050a147899 */ /* 0x000fe2000800063f */
[----:B------:R-:W-:Y:S01]  /*1990*/  IMAD.IADD R233, R9, 0x1, R5 ;  /* 0x0000000109e97824 */ /* 0x000fe200078e0205 */
[----:B------:R-:W-:Y:S01]  /*19a0*/  IADD3.X R19, R11, UR12, RZ, P0, !PT ;  /* 0x0000000c0b137c10 */ /* 0x000fe200087fe4ff */
[----:B------:R-:W-:Y:S01]  /*19b0*/  USHF.L.U64.HI UR11, UR10, 0x5, UR11 ;  /* 0x000000050a0b7899 */ /* 0x000fe2000801020b */
[----:B------:R-:W-:Y:S01]  /*19c0*/  IADD3 R20, P0, R18, UR4, RZ ;  /* 0x0000000412147c10 */ /* 0x000fe2000ff1e0ff */
[----:B------:R-:W-:Y:S01]  /*19d0*/  IMAD.SHL.U32 R5, R0, 0x8, RZ ;  /* 0x0000000800057824 */ /* 0x000fe200078e00ff */
[----:B------:R-:W-:Y:S01]  /*19e0*/  LOP3.LUT R15, R16, 0x7ffffe00, R15, 0xf8, !PT ;  /* 0x7ffffe00100f7812 */ /* 0x000fe200078ef80f */
[----:B------:R-:W-:Y:S01]  /*19f0*/  UIADD3 UR4, UR5, 0x4000, URZ ;  /* 0x0000400005047890 */ /* 0x000fe2000fffe03f */
[----:B------:R-:W-:Y:S01]  /*1a00*/  IADD3.X R21, R19, UR12, RZ, P0, !PT ;  /* 0x0000000c13157c10 */ /* 0x000fe200087fe4ff */
[----:B------:R-:W-:Y:S01]  /*1a10*/  ULDC.64 UR12, c[0x0][0x220] ;  /* 0x00008800000c7ab9 */ /* 0x000fe20000000a00 */
[----:B------:R-:W-:Y:S01]  /*1a20*/  IADD3 R16, P0, R234, UR15, RZ ;  /* 0x0000000fea107c10 */ /* 0x000fe2000ff1e0ff */
[----:B------:R-:W-:Y:S01]  /*1a30*/  IMAD R133, R38, 0x10, R133 ;  /* 0x0000001026857824 */ /* 0x000fe200078e0285 */
[----:B------:R-:W-:-:S02]  /*1a40*/  LEA R237, R15, UR5, 0x1 ;  /* 0x000000050fed7c11 */ /* 0x000fc4000f8e08ff */
[----:B------:R-:W-:Y:S02]  /*1a50*/  IADD3.X R17, R235, UR14, RZ, P0, !PT ;  /* 0x0000000eeb117c10 */ /* 0x000fe400087fe4ff */
[----:B------:R-:W-:Y:S01]  /*1a60*/  IADD3 R14, P0, R16, UR15, RZ ;  /* 0x0000000f100e7c10 */ /* 0x000fe2000ff1e0ff */
[----:B------:R-:W-:Y:S01]  /*1a70*/  @!PT LDS RZ, [RZ] ;  /* 0x00000000fffff984 */ /* 0x000fe20000000800 */
[----:B------:R-:W-:Y:S01]  /*1a80*/  @!PT LDS RZ, [RZ] ;  /* 0x00000000fffff984 */ /* 0x000fe20000000800 */
[----:B------:R-:W-:Y:S01]  /*1a90*/  @!PT LDS RZ, [RZ] ;  /* 0x00000000fffff984 */ /* 0x000fe20000000800 */
[----:B------:R-:W-:Y:S03]  /*1aa0*/  LDGSTS.E.BYPASS.LTC128B.128 [R237], desc[UR18][R12.64] ;  /* 0x000000000ced7fae */ /* 0x000fe6000b901d52 */
[----:B------:R-:W-:Y:S01]  /*1ab0*/  IADD3.X R15, R17, UR14, RZ, P0, !PT ;  /* 0x0000000e110f7c10 */ /* 0x000fe200087fe4ff */
[----:B------:R1:W-:Y:S04]  /*1ac0*/  LDGSTS.E.BYPASS.LTC128B.128 [R237+0x2000], desc[UR18][R12.64+0x80] ;  /* 0x020000800ced7fae */ /* 0x0003e8000b901d52 */
[----:B------:R-:W-:Y:S04]  /*1ad0*/  LDGSTS.E.BYPASS.LTC128B.128 [R237+0x800], desc[UR18][R10.64] ;  /* 0x008000000aed7fae */ /* 0x000fe8000b901d52 */
[----:B------:R2:W-:Y:S04]  /*1ae0*/  LDGSTS.E.BYPASS.LTC128B.128 [R237+0x2800], desc[UR18][R10.64+0x80] ;  /* 0x028000800aed7fae */ /* 0x0005e8000b901d52 */
[----:B------:R-:W-:Y:S04]  /*1af0*/  LDGSTS.E.BYPASS.LTC128B.128 [R237+0x1000], desc[UR18][R18.64] ;  /* 0x0100000012ed7fae */ /* 0x000fe8000b901d52 */
[----:B------:R-:W-:Y:S04]  /*1b00*/  LDGSTS.E.BYPASS.LTC128B.128 [R237+0x3000], desc[UR18][R18.64+0x80] ;  /* 0x0300008012ed7fae */ /* 0x000fe8000b901d52 */
[----:B------:R-:W-:Y:S04]  /*1b10*/  LDGSTS.E.BYPASS.LTC128B.128 [R237+0x1800], desc[UR18][R20.64] ;  /* 0x0180000014ed7fae */ /* 0x000fe8000b901d52 */
[----:B------:R3:W-:Y:S01]  /*1b20*/  LDGSTS.E.BYPASS.LTC128B.128 [R237+0x3800], desc[UR18][R20.64+0x80] ;  /* 0x0380008014ed7fae */ /* 0x0007e2000b901d52 */
[----:B-1----:R-:W-:-:S03]  /*1b30*/  IADD3 R12, P0, R14, UR15, RZ ;  /* 0x0000000f0e0c7c10 */ /* 0x002fc6000ff1e0ff */
[----:B------:R-:W-:Y:S01]  /*1b40*/  LDGSTS.E.BYPASS.LTC128B.128 [R237+0x4000], desc[UR18][R234.64] ;  /* 0x04000000eaed7fae */ /* 0x000fe2000b901d52 */
[----:B------:R-:W-:-:S03]  /*1b50*/  IADD3.X R13, R15, UR14, RZ, P0, !PT ;  /* 0x0000000e0f0d7c10 */ /* 0x000fc600087fe4ff */
[----:B------:R-:W-:Y:S01]  /*1b60*/  LDGSTS.E.BYPASS.LTC128B.128 [R237+0x8000], desc[UR18][R234.64+0x80] ;  /* 0x08000080eaed7fae */ /* 0x000fe2000b901d52 */
[----:B--2---:R-:W-:-:S03]  /*1b70*/  LOP3.LUT R11, R4, 0xfffffff0, RZ, 0xc0, !PT ;  /* 0xfffffff0040b7812 */ /* 0x004fc600078ec0ff */
[----:B------:R-:W-:Y:S04]  /*1b80*/  LDGSTS.E.BYPASS.LTC128B.128 [R237+0x4800], desc[UR18][R16.64] ;  /* 0x0480000010ed7fae */ /* 0x000fe8000b901d52 */
[----:B------:R1:W-:Y:S01]  /*1b90*/  LDGSTS.E.BYPASS.LTC128B.128 [R237+0x8800], desc[UR18][R16.64+0x80] ;  /* 0x0880008010ed7fae */ /* 0x0003e2000b901d52 */
[----:B------:R-:W-:-:S03]  /*1ba0*/  IMAD.IADD R236, R6, 0x1, -R11 ;  /* 0x0000000106ec7824 */ /* 0x000fc600078e0a0b */
[----:B------:R-:W-:Y:S02]  /*1bb0*/  LDGSTS.E.BYPASS.LTC128B.128 [R237+0x5000], desc[UR18][R14.64] ;  /* 0x050000000eed7fae */ /* 0x000fe4000b901d52 */
[----:B------:R-:W-:Y:S02]  /*1bc0*/  SHF.R.S32.HI R11, RZ, 0x1f, R236 ;  /* 0x0000001fff0b7819 */ /* 0x000fe400000114ec */
[----:B------:R2:W-:Y:S02]  /*1bd0*/  LDGSTS.E.BYPASS.LTC128B.128 [R237+0x9000], desc[UR18][R14.64+0x80] ;  /* 0x090000800eed7fae */ /* 0x0005e4000b901d52 */
[----:B------:R-:W-:Y:S02]  /*1be0*/  LEA.HI R4, R11, R236, RZ, 0x3 ;  /* 0x000000ec0b047211 */ /* 0x000fe400078f18ff */
[----:B---3--:R-:W-:Y:S01]  /*1bf0*/  IADD3 R20, P0, R12, UR15, RZ ;  /* 0x0000000f0c147c10 */ /* 0x008fe2000ff1e0ff */
[----:B------:R-:W-:Y:S01]  /*1c00*/  LDGSTS.E.BYPASS.LTC128B.128 [R237+0x5800], desc[UR18][R12.64] ;  /* 0x058000000ced7fae */ /* 0x000fe2000b901d52 */
[----:B------:R-:W-:-:S02]  /*1c10*/  LOP3.LUT R11, R4, 0xfffffff8, RZ, 0xc0, !PT ;  /* 0xfffffff8040b7812 */ /* 0x000fc400078ec0ff */
[----:B------:R-:W-:Y:S01]  /*1c20*/  IADD3.X R21, R13, UR14, RZ, P0, !PT ;  /* 0x0000000e0d157c10 */ /* 0x000fe200087fe4ff */
[----:B------:R3:W-:Y:S01]  /*1c30*/  LDGSTS.E.BYPASS.LTC128B.128 [R237+0x9800], desc[UR18][R12.64+0x80] ;  /* 0x098000800ced7fae */ /* 0x0007e2000b901d52 */
[----:B------:R-:W-:Y:S01]  /*1c40*/  IADD3 R18, P0, R20, UR15, RZ ;  /* 0x0000000f14127c10 */ /* 0x000fe2000ff1e0ff */
[----:B------:R-:W-:Y:S02]  /*1c50*/  IMAD.IADD R40, R236, 0x1, -R11 ;  /* 0x00000001ec287824 */ /* 0x000fe400078e0a0b */
[----:B------:R-:W-:Y:S01]  /*1c60*/  LDGSTS.E.BYPASS.LTC128B.128 [R237+0x6000], desc[UR18][R20.64] ;  /* 0x0600000014ed7fae */ /* 0x000fe2000b901d52 */
[----:B------:R-:W-:Y:S01]  /*1c70*/  IADD3.X R19, R21, UR14, RZ, P0, !PT ;  /* 0x0000000e15137c10 */ /* 0x000fe200087fe4ff */
[C---:B------:R-:W-:Y:S01]  /*1c80*/  IMAD.SHL.U32 R10, R40.reuse, 0x40, RZ ;  /* 0x00000040280a7824 */ /* 0x040fe200078e00ff */
[----:B------:R-:W-:Y:S01]  /*1c90*/  LOP3.LUT P1, RZ, R40, 0x2, RZ, 0xc0, !PT ;  /* 0x0000000228ff7812 */ /* 0x000fe2000782c0ff */
[----:B------:R-:W-:Y:S01]  /*1ca0*/  LDGSTS.E.BYPASS.LTC128B.128 [R237+0xa000], desc[UR18][R20.64+0x80] ;  /* 0x0a00008014ed7fae */ /* 0x000fe2000b901d52 */
[----:B-1----:R-:W-:-:S03]  /*1cb0*/  IADD3 R16, P0, R18, UR15, RZ ;  /* 0x0000000f12107c10 */ /* 0x002fc6000ff1e0ff */
[----:B------:R-:W-:Y:S01]  /*1cc0*/  LDGSTS.E.BYPASS.LTC128B.128 [R237+0x6800], desc[UR18][R18.64] ;  /* 0x0680000012ed7fae */ /* 0x000fe2000b901d52 */
[----:B------:R-:W-:Y:S02]  /*1cd0*/  LOP3.LUT R10, R10, 0x1c0, RZ, 0xc0, !PT ;  /* 0x000001c00a0a7812 */ /* 0x000fe400078ec0ff */
[----:B------:R-:W-:Y:S01]  /*1ce0*/  IADD3.X R17, R19, UR14, RZ, P0, !PT ;  /* 0x0000000e13117c10 */ /* 0x000fe200087fe4ff */
[----:B------:R1:W-:Y:S01]  /*1cf0*/  LDGSTS.E.BYPASS.LTC128B.128 [R237+0xa800], desc[UR18][R18.64+0x80] ;  /* 0x0a80008012ed7fae */ /* 0x0003e2000b901d52 */
[----:B--2---:R-:W-:-:S03]  /*1d00*/  IADD3 R14, P0, R16, UR15, RZ ;  /* 0x0000000f100e7c10 */ /* 0x004fc6000ff1e0ff */
[----:B------:R-:W-:Y:S01]  /*1d10*/  LDGSTS.E.BYPASS.LTC128B.128 [R237+0x7000], desc[UR18][R16.64] ;  /* 0x0700000010ed7fae */ /* 0x000fe2000b901d52 */
[----:B------:R-:W-:-:S03]  /*1d20*/  IADD3.X R15, R17, UR14, RZ, P0, !PT ;  /* 0x0000000e110f7c10 */ /* 0x000fc600087fe4ff */
[----:B------:R2:W-:Y:S01]  /*1d30*/  LDGSTS.E.BYPASS.LTC128B.128 [R237+0xb000], desc[UR18][R16.64+0x80] ;  /* 0x0b00008010ed7fae */ /* 0x0005e2000b901d52 */
[C---:B------:R-:W-:Y:S01]  /*1d40*/  LEA R232, P0, R8.reuse, UR12, 0x1 ;  /* 0x0000000c08e87c11 */ /* 0x040fe2000f8008ff */
[----:B---3--:R-:W-:Y:S02]  /*1d50*/  IMAD.SHL.U32 R13, R3, 0x40, RZ ;  /* 0x00000040030d7824 */ /* 0x008fe400078e00ff */
[----:B------:R-:W-:Y:S01]  /*1d60*/  LDGSTS.E.BYPASS.LTC128B.128 [R237+0x7800], desc[UR18][R14.64] ;  /* 0x078000000eed7fae */ /* 0x000fe2000b901d52 */
[----:B------:R-:W-:Y:S02]  /*1d70*/  LEA.HI.X R233, R8, UR13, R233, 0x1, P0 ;  /* 0x0000000d08e97c11 */ /* 0x000fe400080f0ce9 */
[----:B------:R-:W-:Y:S01]  /*1d80*/  IADD3 R8, P0, R232, UR20, RZ ;  /* 0x00000014e8087c10 */ /* 0x000fe2000ff1e0ff */
[----:B------:R3:W-:Y:S01]  /*1d90*/  LDGSTS.E.BYPASS.LTC128B.128 [R237+0xb800], desc[UR18][R14.64+0x80] ;  /* 0x0b8000800eed7fae */ /* 0x0007e2000b901d52 */
[----:B------:R-:W-:Y:S02]  /*1da0*/  LOP3.LUT R13, R13, 0x1c0, RZ, 0xc0, !PT ;  /* 0x000001c00d0d7812 */ /* 0x000fe400078ec0ff */
[----:B------:R-:W-:Y:S01]  /*1db0*/  IADD3.X R9, R233, UR11, RZ, P0, !PT ;  /* 0x0000000be9097c10 */ /* 0x000fe200087fe4ff */
[----:B------:R-:W0:Y:S01]  /*1dc0*/  LDGDEPBAR ;  /* 0x00000000000079af */ /* 0x000e220000000000 */
[----:B------:R-:W-:-:S02]  /*1dd0*/  LOP3.LUT R11, R13, 0x8, R2, 0xf8, !PT ;  /* 0x000000080d0b7812 */ /* 0x000fc400078ef802 */
[----:B------:R-:W-:Y:S02]  /*1de0*/  IADD3 R12, P0, R8, UR20, RZ ;  /* 0x00000014080c7c10 */ /* 0x000fe4000ff1e0ff */
[----:B------:R-:W-:Y:S02]  /*1df0*/  SHF.R.U32.HI R2, RZ, 0x3, R13 ;  /* 0x00000003ff027819 */ /* 0x000fe4000001160d */
[----:B------:R-:W-:Y:S02]  /*1e00*/  IADD3.X R13, R9, UR11, RZ, P0, !PT ;  /* 0x0000000b090d7c10 */ /* 0x000fe400087fe4ff */
[----:B------:R-:W-:Y:S02]  /*1e10*/  LOP3.LUT R11, R11, R2, RZ, 0x3c, !PT ;  /* 0x000000020b0b7212 */ /* 0x000fe400078e3cff */
[----:B-1----:R-:W-:Y:S02]  /*1e20*/  IADD3 R18, P0, R12, UR20, RZ ;  /* 0x000000140c127c10 */ /* 0x002fe4000ff1e0ff */
[----:B------:R-:W-:Y:S01]  /*1e30*/  LOP3.LUT R2, R10, 0x8, R5, 0xf8, !PT ;  /* 0x000000080a027812 */ /* 0x000fe200078ef805 */
[----:B------:R-:W-:Y:S01]  /*1e40*/  IMAD R0, R0, 0x200, R11 ;  /* 0x0000020000007824 */ /* 0x000fe200078e020b */
[----:B------:R-:W-:-:S02]  /*1e50*/  SHF.R.U32.HI R5, RZ, 0x3, R10 ;  /* 0x00000003ff057819 */ /* 0x000fc4000001160a */
[----:B------:R-:W-:Y:S02]  /*1e60*/  IADD3.X R19, R13, UR11, RZ, P0, !PT ;  /* 0x0000000b0d137c10 */ /* 0x000fe400087fe4ff */
[----:B------:R-:W-:Y:S02]  /*1e70*/  IADD3 R10, P0, R18, UR20, RZ ;  /* 0x00000014120a7c10 */ /* 0x000fe4000ff1e0ff */
[----:B------:R-:W-:Y:S01]  /*1e80*/  LOP3.LUT R2, R2, R5, RZ, 0x3c, !PT ;  /* 0x0000000502027212 */ /* 0x000fe200078e3cff */
[----:B------:R-:W-:Y:S01]  /*1e90*/  IMAD.SHL.U32 R5, R4, 0x40, RZ ;  /* 0x0000004004057824 */ /* 0x000fe200078e00ff */
[----:B------:R-:W-:Y:S01]  /*1ea0*/  IADD3.X R11, R19, UR11, RZ, P0, !PT ;  /* 0x0000000b130b7c10 */ /* 0x000fe200087fe4ff */
[----:B------:R-:W-:-:S04]  /*1eb0*/  DEPBAR.LE SB0, 0x0 ;  /* 0x000080000000791a */ /* 0x000fc80000000000 */
[----:B------:R-:W-:Y:S01]  /*1ec0*/  BAR.SYNC.DEFER_BLOCKING 0x0 ;  /* 0x0000000000007b1d */ /* 0x000fe20000010000 */
[----:B--2---:R-:W-:Y:S01]  /*1ed0*/  IADD3 R16, P0, R10, UR20, RZ ;  /* 0x000000140a107c10 */ /* 0x004fe2000ff1e0ff */
[----:B------:R-:W-:Y:S01]  /*1ee0*/  IMAD.MOV.U32 R4, RZ, RZ, 0x20 ;  /* 0x00000020ff047424 */ /* 0x000fe200078e00ff */
[----:B------:R-:W-:Y:S02]  /*1ef0*/  LOP3.LUT R5, R5, 0xfffffe00, RZ, 0xc0, !PT ;  /* 0xfffffe0005057812 */ /* 0x000fe400078ec0ff */
[----:B------:R-:W-:Y:S02]  /*1f00*/  IADD3.X R17, R11, UR11, RZ, P0, !PT ;  /* 0x0000000b0b117c10 */ /* 0x000fe400087fe4ff */
[----:B---3--:R-:W-:Y:S02]  /*1f10*/  IADD3 R14, P0, R16, UR20, RZ ;  /* 0x00000014100e7c10 */ /* 0x008fe4000ff1e0ff */
[----:B------:R-:W-:Y:S02]  /*1f20*/  LEA R37, R0, UR5, 0x1 ;  /* 0x0000000500257c11 */ /* 0x000fe4000f8e08ff */
[----:B------:R-:W-:-:S02]  /*1f30*/  IADD3.X R15, R17, UR11, RZ, P0, !PT ;  /* 0x0000000b110f7c10 */ /* 0x000fc400087fe4ff */
[----:B------:R-:W-:Y:S01]  /*1f40*/  LEA R229, R0, UR4, 0x1 ;  /* 0x0000000400e57c11 */ /* 0x000fe2000f8e08ff */
[----:B------:R-:W-:Y:S01]  /*1f50*/  IMAD.MOV.U32 R0, RZ, RZ, 0x40 ;  /* 0x00000040ff007424 */ /* 0x000fe200078e00ff */
[----:B------:R-:W-:Y:S01]  /*1f60*/  SEL R4, R4, 0xffffffe0, !P1 ;  /* 0xffffffe004047807 */ /* 0x000fe20004800000 */
[----:B------:R-:W-:Y:S01]  /*1f70*/  ULDC UR4, c[0x0][0x39c] ;  /* 0x0000e70000047ab9 */ /* 0x000fe20000000800 */
[----:B------:R-:W-:Y:S01]  /*1f80*/  LOP3.LUT P1, RZ, R40, 0x4, RZ, 0xc0, !PT ;  /* 0x0000000428ff7812 */ /* 0x000fe2000782c0ff */
[----:B------:R-:W-:Y:S01]  /*1f90*/  VIADD R227, R229, 0x20 ;  /* 0x00000020e5e37836 */ /* 0x000fe20000000000 */
[----:B------:R-:W-:Y:S01]  /*1fa0*/  LOP3.LUT R223, R2, R5, RZ, 0xfc, !PT ;  /* 0x0000000502df7212 */ /* 0x000fe200078efcff */
        /* <DEDUP_REMOVED lines=10> */
[----:B------:R-:W-:Y:S04]  /*2050*/  LDGSTS.E.BYPASS.LTC128B.128 [R237+0x11800], desc[UR18][R18.64+0x80] ;  /* 0x1180008012ed7fae */ /* 0x000fe8000b901d52 */
[----:B------:R-:W-:Y:S04]  /*2060*/  LDGSTS.E.BYPASS.LTC128B.128 [R237+0xe000], desc[UR18][R10.64] ;  /* 0x0e0000000aed7fae */ /* 0x000fe8000b901d52 */
[----:B------:R3:W-:Y:S01]  /*2070*/  LDGSTS.E.BYPASS.LTC128B.128 [R237+0x12000], desc[UR18][R10.64+0x80] ;  /* 0x120000800aed7fae */ /* 0x0007e2000b901d52 */
[----:B-1----:R-:W-:-:S03]  /*2080*/  IMAD R9, R38, 0x400, R5 ;  /* 0x0000040026097824 */ /* 0x002fc600078e0205 */
[----:B------:R-:W-:Y:S01]  /*2090*/  LDGSTS.E.BYPASS.LTC128B.128 [R237+0xe800], desc[UR18][R16.64] ;  /* 0x0e80000010ed7fae */ /* 0x000fe2000b901d52 */
[----:B------:R-:W-:-:S03]  /*20a0*/  IMAD.IADD R230, R9, 0x1, R2 ;  /* 0x0000000109e67824 */ /* 0x000fc600078e0202 */
[----:B------:R1:W-:Y:S01]  /*20b0*/  LDGSTS.E.BYPASS.LTC128B.128 [R237+0x12800], desc[UR18][R16.64+0x80] ;  /* 0x1280008010ed7fae */ /* 0x0003e2000b901d52 */
[----:B--2---:R-:W-:-:S03]  /*20c0*/  IADD3 R12, P0, R14, UR20, RZ ;  /* 0x000000140e0c7c10 */ /* 0x004fc6000ff1e0ff */
[----:B------:R-:W-:Y:S01]  /*20d0*/  LDGSTS.E.BYPASS.LTC128B.128 [R237+0xf000], desc[UR18][R14.64] ;  /* 0x0f0000000eed7fae */ /* 0x000fe2000b901d52 */
[----:B------:R-:W-:Y:S02]  /*20e0*/  LEA R230, R230, UR5, 0x1 ;  /* 0x00000005e6e67c11 */ /* 0x000fe4000f8e08ff */
[----:B------:R-:W-:Y:S01]  /*20f0*/  IADD3.X R13, R15, UR11, RZ, P0, !PT ;  /* 0x0000000b0f0d7c10 */ /* 0x000fe200087fe4ff */
[----:B------:R-:W-:Y:S01]  /*2100*/  LDGSTS.E.BYPASS.LTC128B.128 [R237+0x13000], desc[UR18][R14.64+0x80] ;  /* 0x130000800eed7fae */ /* 0x000fe2000b901d52 */
[----:B------:R-:W-:Y:S01]  /*2110*/  LOP3.LUT P0, RZ, R3, 0x2, RZ, 0xc0, !PT ;  /* 0x0000000203ff7812 */ /* 0x000fe2000780c0ff */
[----:B------:R-:W-:Y:S02]  /*2120*/  IMAD.IADD R228, R230, 0x1, R4 ;  /* 0x00000001e6e47824 */ /* 0x000fe400078e0204 */
[----:B------:R-:W-:Y:S04]  /*2130*/  LDGSTS.E.BYPASS.LTC128B.128 [R237+0xf800], desc[UR18][R12.64] ;  /* 0x0f8000000ced7fae */ /* 0x000fe8000b901d52 */
[----:B------:R2:W-:Y:S04]  /*2140*/  LDGSTS.E.BYPASS.LTC128B.128 [R237+0x13800], desc[UR18][R12.64+0x80] ;  /* 0x138000800ced7fae */ /* 0x0005e8000b901d52 */
[----:B---3--:R-:W-:Y:S02]  /*2150*/  LDSM.16.M88.4 R8, [R230] ;  /* 0x00000000e608783b */ /* 0x008fe40000000200 */
[----:B------:R-:W-:Y:S01]  /*2160*/  @P0 VIADD R227, R229, 0xffffffe0 ;  /* 0xffffffe0e5e30836 */ /* 0x000fe20000000000 */
[----:B------:R-:W-:Y:S01]  /*2170*/  LOP3.LUT P0, RZ, R3, 0x4, RZ, 0xc0, !PT ;  /* 0x0000000403ff7812 */ /* 0x000fe2000780c0ff */
[----:B------:R-:W3:Y:S01]  /*2180*/  LDSM.16.M88.4 R44, [R37+0x4000] ;  /* 0x00400000252c783b */ /* 0x000ee20000000200 */
[C---:B------:R-:W-:Y:S01]  /*2190*/  SEL R3, R0.reuse, 0xffffffc0, !P1 ;  /* 0xffffffc000037807 */ /* 0x040fe20004800000 */
[C---:B------:R-:W-:Y:S01]  /*21a0*/  VIADD R219, R227.reuse, 0x800 ;  /* 0x00000800e3db7836 */ /* 0x040fe20000000000 */
[----:B------:R-:W-:Y:S01]  /*21b0*/  SEL R0, R0, 0xffffffc0, !P0 ;  /* 0xffffffc000007807 */ /* 0x000fe20004000000 */
[----:B------:R-:W4:Y:S01]  /*21c0*/  LDSM.16.M88.4 R80, [R37+0x4800] ;  /* 0x004800002550783b */ /* 0x000f220000000200 */
[----:B------:R-:W-:-:S02]  /*21d0*/  VIADD R218, R227, 0x1000 ;  /* 0x00001000e3da7836 */ /* 0x000fc40000000000 */
[--C-:B------:R-:W-:Y:S01]  /*21e0*/  IMAD.IADD R226, R230, 0x1, R3.reuse ;  /* 0x00000001e6e27824 */ /* 0x100fe200078e0203 */
[----:B------:R-:W-:Y:S01]  /*21f0*/  LDSM.16.M88.4 R56, [R228] ;  /* 0x00000000e438783b */ /* 0x000fe20000000200 */
[----:B------:R-:W-:Y:S02]  /*2200*/  IMAD.IADD R225, R229, 0x1, R0 ;  /* 0x00000001e5e17824 */ /* 0x000fe400078e0200 */
[----:B------:R-:W-:Y:S01]  /*2210*/  IMAD.IADD R224, R228, 0x1, R3 ;  /* 0x00000001e4e07824 */ /* 0x000fe200078e0203 */
[----:B-1----:R-:W1:Y:S01]  /*2220*/  LDSM.16.M88.4 R16, [R227] ;  /* 0x00000000e310783b */ /* 0x002e620000000200 */
        /* <DEDUP_REMOVED lines=19> */
[----:B------:R-:W-:Y:S01]  /*2360*/  VIADD R204, R227, 0x7800 ;  /* 0x00007800e3cc7836 */ /* 0x000fe20000000000 */
[C---:B---3--:R-:W-:Y:S01]  /*2370*/  HMMA.16816.F32 R32, R8.reuse, R44, RZ ;  /* 0x0000002c0820723c */ /* 0x048fe200000018ff */
[----:B------:R-:W3:Y:S04]  /*2380*/  LDSM.16.M88.4 R20, [R227+0x800] ;  /* 0x00080000e314783b */ /* 0x000ee80000000200 */
[----:B--2---:R-:W2:Y:S01]  /*2390*/  LDSM.16.M88.4 R12, [R227+0x1000] ;  /* 0x00100000e30c783b */ /* 0x004ea20000000200 */
[C---:B------:R-:W-:Y:S03]  /*23a0*/  HMMA.16816.F32 R44, R8.reuse, R46, RZ ;  /* 0x0000002e082c723c */ /* 0x040fe600000018ff */
[----:B------:R-:W2:Y:S03]  /*23b0*/  LDSM.16.M88.4 R84, [R227+0x1800] ;  /* 0x00180000e354783b */ /* 0x000ea60000000200 */
[C---:B----4-:R-:W-:Y:S01]  /*23c0*/  HMMA.16816.F32 R52, R8.reuse, R80, RZ ;  /* 0x000000500834723c */ /* 0x050fe200000018ff */
[----:B------:R-:W4:Y:S04]  /*23d0*/  LDSM.16.M88.4 R28, [R227+0x2800] ;  /* 0x00280000e31c783b */ /* 0x000f280000000200 */
[----:B------:R-:W-:Y:S01]  /*23e0*/  LDSM.16.M88.4 R48, [R227+0x2000] ;  /* 0x00200000e330783b */ /* 0x000fe20000000200 */
[----:B------:R-:W-:Y:S03]  /*23f0*/  HMMA.16816.F32 R80, R8, R82, RZ ;  /* 0x000000520850723c */ /* 0x000fe600000018ff */
[----:B------:R-:W-:Y:S03]  /*2400*/  LDSM.16.M88.4 R120, [R225] ;  /* 0x00000000e178783b */ /* 0x000fe60000000200 */
[C---:B-1----:R-:W-:Y:S01]  /*2410*/  HMMA.16816.F32 R32, R56.reuse, R16, R32 ;  /* 0x000000103820723c */ /* 0x042fe20000001820 */
[----:B------:R-:W-:Y:S04]  /*2420*/  LDSM.16.M88.4 R124, [R227+0x3800] ;  /* 0x00380000e37c783b */ /* 0x000fe80000000200 */
[----:B------:R-:W-:Y:S01]  /*2430*/  LDSM.16.M88.4 R40, [R225+0x800] ;  /* 0x00080000e128783b */ /* 0x000fe20000000200 */
[----:B------:R-:W-:Y:S03]  /*2440*/  HMMA.16816.F32 R44, R56, R18, R44 ;  /* 0x00000012382c723c */ /* 0x000fe6000000182c */
[----:B------:R-:W1:Y:S03]  /*2450*/  LDSM.16.M88.4 R16, [R227+0x3000] ;  /* 0x00300000e310783b */ /* 0x000e660000000200 */
[C---:B-----5:R-:W-:Y:S01]  /*2460*/  HMMA.16816.F32 R76, R8.reuse, R72, RZ ;  /* 0x00000048084c723c */ /* 0x060fe200000018ff */
        /* <DEDUP_REMOVED lines=15> */
[----:B------:R-:W5:Y:S05]  /*2560*/  LDSM.16.M88.4 R24, [R226] ;  /* 0x00000000e218783b */ /* 0x000f6a0000000200 */
[C---:B---3--:R-:W-:Y:S06]  /*2570*/  HMMA.16816.F32 R52, R56.reuse, R20, R52 ;  /* 0x000000143834723c */ /* 0x048fec0000001834 */
[C---:B------:R-:W-:Y:S01]  /*2580*/  HMMA.16816.F32 R80, R56.reuse, R22, R80 ;  /* 0x000000163850723c */ /* 0x040fe20000001850 */
[----:B------:R-:W3:Y:S05]  /*2590*/  LDSM.16.M88.4 R20, [R225+0x1800] ;  /* 0x00180000e114783b */ /* 0x000eea0000000200 */
[C---:B--2---:R-:W-:Y:S06]  /*25a0*/  HMMA.16816.F32 R76, R56.reuse, R12, R76 ;  /* 0x0000000c384c723c */ /* 0x044fec000000184c */
[C---:B------:R-:W-:Y:S01]  /*25b0*/  HMMA.16816.F32 R72, R56.reuse, R14, R72 ;  /* 0x0000000e3848723c */ /* 0x040fe20000001848 */
[----:B------:R-:W2:Y:S05]  /*25c0*/  LDSM.16.M88.4 R12, [R225+0x1000] ;  /* 0x00100000e10c783b */ /* 0x000eaa0000000200 */
[C---:B------:R-:W-:Y:S06]  /*25d0*/  HMMA.16816.F32 R68, R56.reuse, R84, R68 ;  /* 0x000000543844723c */ /* 0x040fec0000001844 */
[C---:B------:R-:W-:Y:S01]  /*25e0*/  HMMA.16816.F32 R64, R56.reuse, R86, R64 ;  /* 0x000000563840723c */ /* 0x040fe20000001840 */
[----:B------:R-:W-:Y:S05]  /*25f0*/  LDSM.16.M88.4 R84, [R225+0x3000] ;  /* 0x00300000e154783b */ /* 0x000fea0000000200 */
        /* <DEDUP_REMOVED lines=8> */
[----:B------:R-:W4:Y:S05]  /*2680*/  LDSM.16.M88.4 R48, [R225+0x3800] ;  /* 0x00380000e130783b */ /* 0x000f2a0000000200 */
[C---:B-----5:R-:W-:Y:S06]  /*2690*/  HMMA.16816.F32 R32, R24.reuse, R120, R32 ;  /* 0x000000781820723c */ /* 0x060fec0000001820 */
[----:B------:R-:W-:Y:S01]  /*26a0*/  HMMA.16816.F32 R44, R24, R122, R44 ;  /* 0x0000007a182c723c */ /* 0x000fe2000000182c */
[----:B------:R-:W-:Y:S05]  /*26b0*/  LDSM.16.M88.4 R120, [R225+0x4000] ;  /* 0x00400000e178783b */ /* 0x000fea0000000200 */
[C---:B------:R-:W-:Y:S06]  /*26c0*/  HMMA.16816.F32 R88, R56.reuse, R124, R88 ;  /* 0x0000007c3858723c */ /* 0x040fec0000001858 */
[----:B------:R-:W-:Y:S01]  /*26d0*/  HMMA.16816.F32 R8, R56, R126, R8 ;  /* 0x0000007e3808723c */ /* 0x000fe20000001808 */
[----:B------:R-:W-:Y:S04]  /*26e0*/  LDSM.16.M88.4 R56, [R212+0x800] ;  /* 0x00080000d438783b */ /* 0x000fe80000000200 */
[----:B------:R-:W-:Y:S01]  /*26f0*/  LDSM.16.M88.4 R124, [R37+0x8800] ;  /* 0x00880000257c783b */ /* 0x000fe20000000200 */
[C---:B------:R-:W-:Y:S06]  /*2700*/  HMMA.16816.F32 R52, R24.reuse, R40, R52 ;  /* 0x000000281834723c */ /* 0x040fec0000001834 */
[C---:B------:R-:W-:Y:S01]  /*2710*/  HMMA.16816.F32 R80, R24.reuse, R42, R80 ;  /* 0x0000002a1850723c */ /* 0x040fe20000001850 */
[----:B------:R-:W-:Y:S05]  /*2720*/  LDSM.16.M88.4 R40, [R37+0x8000] ;  /* 0x008000002528783b */ /* 0x000fea0000000200 */
[C---:B---3--:R-:W-:Y:S06]  /*2730*/  HMMA.16816.F32 R68, R24.reuse, R20, R68 ;  /* 0x000000141844723c */ /* 0x048fec0000001844 */
[C---:B------:R-:W-:Y:S01]  /*2740*/  HMMA.16816.F32 R64, R24.reuse, R22, R64 ;  /* 0x000000161840723c */ /* 0x040fe20000001840 */
[----:B------:R-:W3:Y:S05]  /*2750*/  LDSM.16.M88.4 R20, [R230+0x2000] ;  /* 0x00200000e614783b */ /* 0x000eea0000000200 */
[C---:B--2---:R-:W-:Y:S06]  /*2760*/  HMMA.16816.F32 R76, R24.reuse, R12, R76 ;  /* 0x0000000c184c723c */ /* 0x044fec000000184c */
[----:B------:R-:W-:Y:S01]  /*2770*/  HMMA.16816.F32 R72, R24, R14, R72 ;  /* 0x0000000e1848723c */ /* 0x000fe20000001848 */
[----:B------:R-:W2:Y:S05]  /*2780*/  LDSM.16.M88.4 R12, [R212+0x1000] ;  /* 0x00100000d40c783b */ /* 0x000eaa0000000200 */
[C---:B-1----:R-:W-:Y:S06]  /*2790*/  HMMA.16816.F32 R32, R28.reuse, R16, R32 ;  /* 0x000000101c20723c */ /* 0x042fec0000001820 */
        /* <DEDUP_REMOVED lines=11> */
[C---:B----4-:R-:W-:Y:S06]  /*2850*/  HMMA.16816.F32 R88, R24.reuse, R48, R88 ;  /* 0x000000301858723c */ /* 0x050fec0000001858 */
[----:B------:R-:W-:Y:S01]  /*2860*/  HMMA.16816.F32 R24, R24, R50, R8 ;  /* 0x000000321818723c */ /* 0x000fe20000001808 */
[----:B------:R-:W1:Y:S04]  /*2870*/  LDSM.16.M88.4 R48, [R227+0x4000] ;  /* 0x00400000e330783b */ /* 0x000e680000000200 */
[----:B------:R-:W4:Y:S01]  /*2880*/  LDSM.16.M88.4 R8, [R212+0x1800] ;  /* 0x00180000d408783b */ /* 0x000f220000000200 */
[C---:B---3--:R-:W-:Y:S06]  /*2890*/  HMMA.16816.F32 R32, R20.reuse, R40, R32 ;  /* 0x000000281420723c */ /* 0x048fec0000001820 */
[----:B------:R-:W-:Y:S01]  /*28a0*/  HMMA.16816.F32 R44, R20, R42, R44 ;  /* 0x0000002a142c723c */ /* 0x000fe2000000182c */
[----:B------:R-:W-:Y:S05]  /*28b0*/  LDSM.16.M88.4 R40, [R212+0x4000] ;  /* 0x00400000d428783b */ /* 0x000fea0000000200 */
[C---:B--2---:R-:W-:Y:S06]  /*28c0*/  HMMA.16816.F32 R76, R28.reuse, R12, R76 ;  /* 0x0000000c1c4c723c */ /* 0x044fec000000184c */
[C---:B------:R-:W-:Y:S01]  /*28d0*/  HMMA.16816.F32 R72, R28.reuse, R14, R72 ;  /* 0x0000000e1c48723c */ /* 0x040fe20000001848 */
[----:B------:R-:W2:Y:S05]  /*28e0*/  LDSM.16.M88.4 R12, [R226+0x2000] ;  /* 0x00200000e20c783b */ /* 0x000eaa0000000200 */
[C---:B------:R-:W-:Y:S06]  /*28f0*/  HMMA.16816.F32 R52, R28.reuse, R56, R52 ;  /* 0x000000381c34723c */ /* 0x040fec0000001834 */
[----:B------:R-:W-:Y:S01]  /*2900*/  HMMA.16816.F32 R80, R28, R58, R80 ;  /* 0x0000003a1c50723c */ /* 0x000fe20000001850 */
[----:B------:R-:W3:Y:S05]  /*2910*/  LDSM.16.M88.4 R56, [R227+0x4800] ;  /* 0x00480000e338783b */ /* 0x000eea0000000200 */
[C---:B-1----:R-:W-:Y:S06]  /*2920*/  HMMA.16816.F32 R32, R16.reuse, R48, R32 ;  /* 0x000000301020723c */ /* 0x042fec0000001820 */
[----:B------:R-:W-:Y:S01]  /*2930*/  HMMA.16816.F32 R44, R16, R50, R44 ;  /* 0x00000032102c723c */ /* 0x000fe2000000182c */
[----:B------:R-:W-:Y:S05]  /*2940*/  LDSM.16.M88.4 R48, [R225+0x4800] ;  /* 0x00480000e130783b */ /* 0x000fea0000000200 */
[C---:B----4-:R-:W-:Y:S06]  /*2950*/  HMMA.16816.F32 R68, R28.reuse, R8, R68 ;  /* 0x000000081c44723c */ /* 0x050fec0000001844 */
[----:B------:R-:W-:Y:S01]  /*2960*/  HMMA.16816.F32 R64, R28, R10, R64 ;  /* 0x0000000a1c40723c */ /* 0x000fe20000001840 */
[----:B------:R-:W1:Y:S05]  /*2970*/  LDSM.16.M88.4 R8, [R224+0x2000] ;  /* 0x00200000e008783b */ /* 0x000e6a0000000200 */
[----:B------:R-:W-:Y:S06]  /*2980*/  HMMA.16816.F32 R52, R20, R124, R52 ;  /* 0x0000007c1434723c */ /* 0x000fec0000001834 */
[----:B--2---:R-:W-:Y:S06]  /*2990*/  HMMA.16816.F32 R32, R12, R120, R32 ;  /* 0x000000780c20723c */ /* 0x004fec0000001820 */
[C---:B------:R-:W-:Y:S06]  /*29a0*/  HMMA.16816.F32 R104, R28.reuse, R116, R104 ;  /* 0x000000741c68723c */ /* 0x040fec0000001868 */
[----:B------:R-:W-:Y:S01]  /*29b0*/  HMMA.16816.F32 R100, R28, R118, R100 ;  /* 0x000000761c64723c */ /* 0x000fe20000001864 */
[----:B------:R-:W2:Y:S05]  /*29c0*/  LDSM.16.M88.4 R116, [R227+0x5000] ;  /* 0x00500000e374783b */ /* 0x000eaa0000000200 */
[----:B------:R-:W-:Y:S01]  /*29d0*/  HMMA.16816.F32 R80, R20, R126, R80 ;  /* 0x0000007e1450723c */ /* 0x000fe20000001850 */
[----:B------:R-:W4:Y:S05]  /*29e0*/  LDSM.16.M88.4 R124, [R37+0x9800] ;  /* 0x00980000257c783b */ /* 0x000f2a0000000200 */
[----:B------:R-:W-:Y:S06]  /*29f0*/  HMMA.16816.F32 R44, R12, R122, R44 ;  /* 0x0000007a0c2c723c */ /* 0x000fec000000182c */
[C---:B------:R-:W-:Y:S06]  /*2a00*/  HMMA.16816.F32 R76, R20.reuse, R84, R76 ;  /* 0x00000054144c723c */ /* 0x040fec000000184c */
[----:B------:R-:W-:Y:S06]  /*2a10*/  HMMA.16816.F32 R72, R20, R86, R72 ;  /* 0x000000561448723c */ /* 0x000fec0000001848 */
[----:B---3--:R-:W-:Y:S06]  /*2a20*/  HMMA.16816.F32 R52, R16, R56, R52 ;  /* 0x000000381034723c */ /* 0x008fec0000001834 */
[----:B-1----:R-:W-:Y:S01]  /*2a30*/  HMMA.16816.F32 R120, R8, R40, R32 ;  /* 0x000000280878723c */ /* 0x002fe20000001820 */
[----:B------:R-:W-:Y:S05]  /*2a40*/  LDSM.16.M88.4 R32, [R212+0x4800] ;  /* 0x00480000d420783b */ /* 0x000fea0000000200 */
[----:B------:R-:W-:Y:S01]  /*2a50*/  HMMA.16816.F32 R80, R16, R58, R80 ;  /* 0x0000003a1050723c */ /* 0x000fe20000001850 */
[----:B------:R-:W-:Y:S05]  /*2a60*/  LDSM.16.M88.4 R56, [R212+0x5000] ;  /* 0x00500000d438783b */ /* 0x000fea0000000200 */
[----:B------:R-:W-:Y:S01]  /*2a70*/  HMMA.16816.F32 R44, R8, R42, R44 ;  /* 0x0000002a082c723c */ /* 0x000fe2000000182c */
[----:B------:R-:W1:Y:S05]  /*2a80*/  LDSM.16.M88.4 R40, [R225+0x5000] ;  /* 0x00500000e128783b */ /* 0x000e6a0000000200 */
[C---:B--2---:R-:W-:Y:S06]  /*2a90*/  HMMA.16816.F32 R76, R16.reuse, R116, R76 ;  /* 0x00000074104c723c */ /* 0x044fec000000184c */
[----:B------:R-:W-:Y:S01]  /*2aa0*/  HMMA.16816.F32 R72, R16, R118, R72 ;  /* 0x000000761048723c */ /* 0x000fe20000001848 */
[----:B------:R-:W-:Y:S01]  /*2ab0*/  FMUL.FTZ R0, R120, UR4 ;  /* 0x0000000478007c20 */ /* 0x000fe20008410000 */
[----:B------:R-:W-:Y:S01]  /*2ac0*/  FMUL.FTZ R85, R121, UR4 ;  /* 0x0000000479557c20 */ /* 0x000fe20008410000 */
[----:B------:R-:W-:-:S03]  /*2ad0*/  FMUL.FTZ R84, R123, UR4 ;  /* 0x000000047b547c20 */ /* 0x000fc60008410000 */
[C---:B------:R-:W-:Y:S01]  /*2ae0*/  HMMA.16816.F32 R52, R12.reuse, R48, R52 ;  /* 0x000000300c34723c */ /* 0x040fe20000001834 */
[----:B------:R-:W-:Y:S05]  /*2af0*/  MUFU.TANH R0, R0 ;  /* 0x0000000000007308 */ /* 0x000fea0000002400 */
[----:B------:R-:W-:Y:S01]  /*2b00*/  HMMA.16816.F32 R80, R12, R50, R80 ;  /* 0x000000320c50723c */ /* 0x000fe20000001850 */
[----:B------:R-:W2:Y:S01]  /*2b10*/  LDSM.16.M88.4 R48, [R227+0x5800] ;  /* 0x00580000e330783b */ /* 0x000ea20000000200 */
[----:B------:R-:W-:Y:S01]  /*2b20*/  FMUL.FTZ R44, R44, UR4 ;  /* 0x000000042c2c7c20 */ /* 0x000fe20008410000 */
[----:B------:R-:W-:Y:S01]  /*2b30*/  FMUL.FTZ R45, R45, UR4 ;  /* 0x000000042d2d7c20 */ /* 0x000fe20008410000 */
[----:B------:R-:W-:Y:S01]  /*2b40*/  FMUL.FTZ R46, R46, UR4 ;  /* 0x000000042e2e7c20 */ /* 0x000fe20008410000 */
[----:B------:R-:W3:Y:S01]  /*2b50*/  MUFU.TANH R84, R84 ;  /* 0x0000005400547308 */ /* 0x000ee20000002400 */
[----:B------:R-:W-:Y:S06]  /*2b60*/  HMMA.16816.F32 R96, R28, R112, R96 ;  /* 0x000000701c60723c */ /* 0x000fec0000001860 */
[----:B----4-:R-:W-:Y:S01]  /*2b70*/  HMMA.16816.F32 R68, R20, R124, R68 ;  /* 0x0000007c1444723c */ /* 0x010fe20000001844 */
[----:B------:R-:W4:Y:S01]  /*2b80*/  MUFU.TANH R86, R44 ;  /* 0x0000002c00567308 */ /* 0x000f220000002400 */
[----:B------:R-:W-:-:S04]  /*2b90*/  FMUL.FTZ R112, R47, UR4 ;  /* 0x000000042f707c20 */ /* 0x000fc80008410000 */
[----:B-1----:R-:W-:Y:S03]  /*2ba0*/  HMMA.16816.F32 R76, R12, R40, R76 ;  /* 0x000000280c4c723c */ /* 0x002fe6000000184c */
[----:B------:R-:W-:Y:S03]  /*2bb0*/  MUFU.TANH R87, R45 ;  /* 0x0000002d00577308 */ /* 0x000fe60000002400 */
[----:B------:R-:W-:Y:S05]  /*2bc0*/  HMMA.16816.F32 R64, R20, R126, R64 ;  /* 0x0000007e1440723c */ /* 0x000fea0000001840 */
[----:B------:R1:W5:Y:S01]  /*2bd0*/  MUFU.TANH R113, R46 ;  /* 0x0000002e00717308 */ /* 0x0003620000002400 */
[----:B------:R-:W-:Y:S01]  /*2be0*/  HMMA.16816.F32 R72, R12, R42, R72 ;  /* 0x0000002a0c48723c */ /* 0x000fe20000001848 */
[----:B------:R-:W-:Y:S05]  /*2bf0*/  LDSM.16.M88.4 R40, [R212+0x3800] ;  /* 0x00380000d428783b */ /* 0x000fea0000000200 */
[C---:B------:R-:W-:Y:S01]  /*2c00*/  HMMA.16816.F32 R52, R8.reuse, R32, R52 ;  /* 0x000000200834723c */ /* 0x040fe20000001834 */
[----:B------:R-:W5:Y:S05]  /*2c10*/  MUFU.TANH R85, R85 ;  /* 0x0000005500557308 */ /* 0x000f6a0000002400 */
[----:B------:R-:W-:Y:S01]  /*2c20*/  HMMA.16816.F32 R80, R8, R34, R80 ;  /* 0x000000220850723c */ /* 0x000fe20000001850 */
[----:B------:R-:W-:Y:S02]  /*2c30*/  LDSM.16.M88.4 R32, [R225+0x5800] ;  /* 0x00580000e120783b */ /* 0x000fe40000000200 */
[----:B------:R-:W5:Y:S02]  /*2c40*/  MUFU.TANH R112, R112 ;  /* 0x0000007000707308 */ /* 0x000f640000002400 */
[----:B-1----:R-:W1:Y:S01]  /*2c50*/  LDSM.16.M88.4 R44, [R37+0xa000] ;  /* 0x00a00000252c783b */ /* 0x002e620000000200 */
[----:B------:R-:W-:Y:S06]  /*2c60*/  HMMA.16816.F32 R60, R28, R128, R60 ;  /* 0x000000801c3c723c */ /* 0x000fec000000183c */
[----:B--2---:R-:W-:Y:S06]  /*2c70*/  HMMA.16816.F32 R68, R16, R48, R68 ;  /* 0x000000301044723c */ /* 0x004fec0000001844 */
[----:B------:R-:W-:Y:S01]  /*2c80*/  HMMA.16816.F32 R76, R8, R56, R76 ;  /* 0x00000038084c723c */ /* 0x000fe2000000184c */
[----:B------:R-:W-:Y:S01]  /*2c90*/  FMUL.FTZ R52, R52, UR4 ;  /* 0x0000000434347c20 */ /* 0x000fe20008410000 */
[----:B------:R-:W-:Y:S01]  /*2ca0*/  FMUL.FTZ R53, R53, UR4 ;  /* 0x0000000435357c20 */ /* 0x000fe20008410000 */
[----:B------:R-:W-:Y:S01]  /*2cb0*/  FMUL.FTZ R118, R54, UR4 ;  /* 0x0000000436767c20 */ /* 0x000fe20008410000 */
[----:B------:R-:W-:Y:S01]  /*2cc0*/  FMUL.FTZ R119, R55, UR4 ;  /* 0x0000000437777c20 */ /* 0x000fe20008410000 */
[----:B------:R-:W2:Y:S01]  /*2cd0*/  MUFU.TANH R117, R52 ;  /* 0x0000003400757308 */ /* 0x000ea20000002400 */
[----:B------:R-:W-:Y:S01]  /*2ce0*/  HMMA.16816.F32 R64, R16, R50, R64 ;  /* 0x000000321040723c */ /* 0x000fe20000001840 */
[----:B------:R-:W3:Y:S01]  /*2cf0*/  LDSM.16.M88.4 R48, [R227+0x6000] ;  /* 0x00600000e330783b */ /* 0x000ee20000000200 */
[----:B------:R-:W-:Y:S01]  /*2d00*/  FMUL.FTZ R80, R80, UR4 ;  /* 0x0000000450507c20 */ /* 0x000fe20008410000 */
[----:B------:R-:W-:Y:S01]  /*2d10*/  FMUL.FTZ R81, R81, UR4 ;  /* 0x0000000451517c20 */ /* 0x000fe20008410000 */
[----:B------:R-:W-:-:S02]  /*2d20*/  FMUL.FTZ R82, R82, UR4 ;  /* 0x0000000452527c20 */ /* 0x000fc40008410000 */
[----:B------:R-:W-:Y:S01]  /*2d30*/  HMMA.16816.F32 R72, R8, R58, R72 ;  /* 0x0000003a0848723c */ /* 0x000fe20000001848 */
[----:B------:R-:W4:Y:S01]  /*2d40*/  LDSM.16.M88.4 R56, [R37+0xa800] ;  /* 0x00a800002538783b */ /* 0x000f220000000200 */
[----:B------:R-:W-:Y:S04]  /*2d50*/  MUFU.TANH R120, R80 ;  /* 0x0000005000787308 */ /* 0x000fe80000002400 */
[C---:B------:R-:W-:Y:S04]  /*2d60*/  HMMA.16816.F32 R108, R28.reuse, R130, R108 ;  /* 0x000000821c6c723c */ /* 0x040fe8000000186c */
[----:B------:R-:W-:Y:S02]  /*2d70*/  MUFU.TANH R121, R82 ;  /* 0x0000005200797308 */ /* 0x000fe40000002400 */
[----:B------:R-:W-:Y:S01]  /*2d80*/  HMMA.16816.F32 R92, R28, R114, R92 ;  /* 0x000000721c5c723c */ /* 0x000fe2000000185c */
[----:B------:R-:W-:Y:S01]  /*2d90*/  FMUL.FTZ R162, R76, UR4 ;  /* 0x000000044ca27c20 */ /* 0x000fe20008410000 */
[----:B------:R-:W-:Y:S01]  /*2da0*/  FMUL.FTZ R76, R77, UR4 ;  /* 0x000000044d4c7c20 */ /* 0x000fe20008410000 */
[----:B------:R-:W-:Y:S01]  /*2db0*/  FMUL.FTZ R77, R78, UR4 ;  /* 0x000000044e4d7c20 */ /* 0x000fe20008410000 */
[----:B------:R-:W-:-:S02]  /*2dc0*/  FMUL.FTZ R79, R79, UR4 ;  /* 0x000000044f4f7c20 */ /* 0x000fc40008410000 */
[----:B-1----:R-:W-:Y:S01]  /*2dd0*/  HMMA.16816.F32 R60, R20, R44, R60 ;  /* 0x0000002c143c723c */ /* 0x002fe2000000183c */
[----:B------:R1:W-:Y:S01]  /*2de0*/  MUFU.TANH R114, R81 ;  /* 0x0000005100727308 */ /* 0x0003e20000002400 */
[----:B------:R-:W-:-:S04]  /*2df0*/  FMUL.FTZ R115, R83, UR4 ;  /* 0x0000000453737c20 */ /* 0x000fc80008410000 */
[C---:B------:R-:W-:Y:S01]  /*2e00*/  HMMA.16816.F32 R68, R12.reuse, R32, R68 ;  /* 0x000000200c44723c */ /* 0x040fe20000001844 */
[----:B------:R-:W-:Y:S01]  /*2e10*/  FMUL.FTZ R73, R73, UR4 ;  /* 0x0000000449497c20 */ /* 0x000fe20008410000 */
[----:B------:R-:W-:Y:S01]  /*2e20*/  FMUL.FTZ R74, R74, UR4 ;  /* 0x000000044a4a7c20 */ /* 0x000fe20008410000 */
[----:B------:R5:W-:Y:S01]  /*2e30*/  MUFU.TANH R116, R53 ;  /* 0x0000003500747308 */ /* 0x000be20000002400 */
[----:B------:R-:W-:Y:S02]  /*2e40*/  FMUL.FTZ R72, R72, UR4 ;  /* 0x0000000448487c20 */ /* 0x000fe40008410000 */
[----:B------:R-:W-:Y:S01]  /*2e50*/  HMMA.16816.F32 R64, R12, R34, R64 ;  /* 0x000000220c40723c */ /* 0x000fe20000001840 */
[----:B------:R-:W2:Y:S04]  /*2e60*/  LDSM.16.M88.4 R32, [R227+0x6800] ;  /* 0x00680000e320783b */ /* 0x000ea80000000200 */
[----:B------:R-:W2:Y:S01]  /*2e70*/  MUFU.TANH R118, R118 ;  /* 0x0000007600767308 */ /* 0x000ea20000002400 */
[----:B-1----:R-:W1:Y:S01]  /*2e80*/  LDSM.16.M88.4 R80, [R225+0x6000] ;  /* 0x00600000e150783b */ /* 0x002e620000000200 */
[----:B------:R-:W-:Y:S03]  /*2e90*/  HMMA.16816.F32 R108, R20, R46, R108 ;  /* 0x0000002e146c723c */ /* 0x000fe6000000186c */
[----:B------:R-:W-:Y:S03]  /*2ea0*/  LDSM.16.M88.4 R44, [R212+0x6000] ;  /* 0x00600000d42c783b */ /* 0x000fe60000000200 */
[----:B---3--:R-:W-:Y:S01]  /*2eb0*/  HMMA.16816.F32 R60, R16, R48, R60 ;  /* 0x00000030103c723c */ /* 0x008fe2000000183c */
[----:B-----5:R-:W3:Y:S01]  /*2ec0*/  LDSM.16.M88.4 R52, [R212+0x5800] ;  /* 0x00580000d434783b */ /* 0x020ee20000000200 */
[----:B------:R-:W5:Y:S04]  /*2ed0*/  MUFU.TANH R119, R119 ;  /* 0x0000007700777308 */ /* 0x000f680000002400 */
[C---:B----4-:R-:W-:Y:S04]  /*2ee0*/  HMMA.16816.F32 R104, R20.reuse, R56, R104 ;  /* 0x000000381468723c */ /* 0x050fe80000001868 */
[----:B------:R-:W4:Y:S02]  /*2ef0*/  MUFU.TANH R115, R115 ;  /* 0x0000007300737308 */ /* 0x000f240000002400 */
[----:B------:R-:W-:Y:S01]  /*2f00*/  HMMA.16816.F32 R100, R20, R58, R100 ;  /* 0x0000003a1464723c */ /* 0x000fe20000001864 */
[----:B------:R-:W-:-:S05]  /*2f10*/  FMUL.FTZ R56, R75, UR4 ;  /* 0x000000044b387c20 */ /* 0x000fca0008410000 */
[----:B------:R-:W-:Y:S01]  /*2f20*/  HMMA.16816.F32 R108, R16, R50, R108 ;  /* 0x00000032106c723c */ /* 0x000fe2000000186c */
[----:B------:R-:W5:Y:S01]  /*2f30*/  LDSM.16.M88.4 R48, [R225+0x6800] ;  /* 0x00680000e130783b */ /* 0x000f620000000200 */
[----:B------:R-:W4:Y:S04]  /*2f40*/  MUFU.TANH R162, R162 ;  /* 0x000000a200a27308 */ /* 0x000f280000002400 */
[----:B------:R-:W-:Y:S04]  /*2f50*/  HMMA.16816.F32 R88, R28, R40, R88 ;  /* 0x000000281c58723c */ /* 0x000fe80000001858 */
[----:B------:R-:W-:Y:S02]  /*2f60*/  MUFU.TANH R76, R76 ;  /* 0x0000004c004c7308 */ /* 0x000fe40000002400 */
[----:B--2---:R-:W-:Y:S06]  /*2f70*/  HMMA.16816.F32 R104, R16, R32, R104 ;  /* 0x000000201068723c */ /* 0x004fec0000001868 */
[----:B-1----:R-:W-:Y:S01]  /*2f80*/  HMMA.16816.F32 R60, R12, R80, R60 ;  /* 0x000000500c3c723c */ /* 0x002fe2000000183c */
[----:B------:R-:W-:Y:S01]  /*2f90*/  LOP3.LUT R33, R39, 0xffffffe0, RZ, 0xc0, !PT ;  /* 0xffffffe027217812 */ /* 0x000fe200078ec0ff */
[----:B------:R-:W1:Y:S01]  /*2fa0*/  MUFU.TANH R77, R77 ;  /* 0x0000004d004d7308 */ /* 0x000e620000002400 */
[----:B------:R-:W-:-:S03]  /*2fb0*/  SHF.R.S32.HI R39, RZ, 0x1f, R39 ;  /* 0x0000001fff277819 */ /* 0x000fc60000011427 */
[C---:B------:R-:W-:Y:S01]  /*2fc0*/  IMAD.IADD R238, R6.reuse, 0x1, -R33 ;  /* 0x0000000106ee7824 */ /* 0x040fe200078e0a21 */
[----:B------:R-:W-:Y:S01]  /*2fd0*/  LEA.HI R32, R39, R38, RZ, 0x2 ;  /* 0x0000002627207211 */ /* 0x000fe200078f10ff */
[----:B------:R-:W-:Y:S01]  /*2fe0*/  HMMA.16816.F32 R100, R16, R34, R100 ;  /* 0x000000221064723c */ /* 0x000fe20000001864 */
[----:B------:R-:W-:Y:S01]  /*2ff0*/  IMAD.SHL.U32 R39, R6, 0x2, RZ ;  /* 0x0000000206277824 */ /* 0x000fe200078e00ff */
[----:B------:R-:W-:Y:S01]  /*3000*/  MUFU.TANH R166, R73 ;  /* 0x0000004900a67308 */ /* 0x000fe20000002400 */
[----:B------:R-:W-:Y:S01]  /*3010*/  SHF.R.S32.HI R33, RZ, 0x1f, R238 ;  /* 0x0000001fff217819 */ /* 0x000fe200000114ee */
[----:B------:R-:W-:Y:S01]  /*3020*/  VIADD R6, R36, 0xffffffff ;  /* 0xffffffff24067836 */ /* 0x000fe20000000000 */
[----:B------:R-:W-:Y:S01]  /*3030*/  LOP3.LUT R243, R32, 0xfffffffc, RZ, 0xc0, !PT ;  /* 0xfffffffc20f37812 */ /* 0x000fe200078ec0ff */
[C---:B---3--:R-:W-:Y:S01]  /*3040*/  HMMA.16816.F32 R68, R8.reuse, R52, R68 ;  /* 0x000000340844723c */ /* 0x048fe20000001844 */
[----:B------:R-:W-:Y:S02]  /*3050*/  LEA.HI R238, R33, R238, RZ, 0x2 ;  /* 0x000000ee21ee7211 */ /* 0x000fe400078f10ff */
[----:B------:R-:W2:Y:S01]  /*3060*/  LDSM.16.M88.4 R32, [R212+0x6800] ;  /* 0x00680000d420783b */ /* 0x000ea20000000200 */
[----:B------:R-:W-:Y:S01]  /*3070*/  IMAD.IADD R243, R38, 0x1, -R243 ;  /* 0x0000000126f37824 */ /* 0x000fe200078e0af3 */
[----:B------:R-:W-:Y:S01]  /*3080*/  SHF.R.S32.HI R238, RZ, 0x2, R238 ;  /* 0x00000002ffee7819 */ /* 0x000fe200000114ee */
[----:B------:R-:W-:Y:S01]  /*3090*/  HMMA.16816.F32 R64, R8, R54, R64 ;  /* 0x000000360840723c */ /* 0x000fe20000001840 */
[----:B------:R-:W3:Y:S01]  /*30a0*/  LDSM.16.M88.4 R52, [R37+0xb000] ;  /* 0x00b000002534783b */ /* 0x000ee20000000200 */
[C---:B------:R-:W-:Y:S01]  /*30b0*/  ISETP.GT.AND P0, PT, R6.reuse, R231, PT ;  /* 0x000000e70600720c */ /* 0x040fe20003f04270 */
[----:B------:R-:W-:Y:S01]  /*30c0*/  IMAD.SHL.U32 R6, R6, 0x80, RZ ;  /* 0x0000008006067824 */ /* 0x000fe200078e00ff */
[----:B------:R-:W-:Y:S01]  /*30d0*/  IADD3 R38, R133, 0x1, R238 ;  /* 0x0000000185267810 */ /* 0x000fe20007ffe0ee */
[----:B------:R-:W1:Y:S01]  /*30e0*/  MUFU.TANH R167, R79 ;  /* 0x0000004f00a77308 */ /* 0x000e620000002400 */
[----:B------:R-:W-:Y:S02]  /*30f0*/  HMMA.16816.F32 R108, R12, R82, R108 ;  /* 0x000000520c6c723c */ /* 0x000fe4000000186c */
[----:B------:R-:W-:-:S04]  /*3100*/  IADD3 R38, R7, -UR17, R38 ;  /* 0x8000001107267c10 */ /* 0x000fc8000fffe026 */
[----:B------:R-:W-:Y:S01]  /*3110*/  HMMA.16816.F32 R60, R8, R44, R60 ;  /* 0x0000002c083c723c */ /* 0x000fe2000000183c */
[----:B------:R-:W-:Y:S01]  /*3120*/  VIADD R38, R38, UR16 ;  /* 0x0000001026267c36 */ /* 0x000fe20008000000 */
[----:B------:R-:W1:Y:S04]  /*3130*/  MUFU.TANH R74, R74 ;  /* 0x0000004a004a7308 */ /* 0x000e680000002400 */
[----:B-----5:R-:W-:Y:S01]  /*3140*/  HMMA.16816.F32 R104, R12, R48, R104 ;  /* 0x000000300c68723c */ /* 0x020fe20000001868 */
[----:B------:R-:W-:Y:S01]  /*3150*/  FMUL.FTZ R163, R70, UR4 ;  /* 0x0000000446a37c20 */ /* 0x000fe20008410000 */
[----:B------:R-:W-:Y:S01]  /*3160*/  FMUL.FTZ R57, R68, UR4 ;  /* 0x0000000444397c20 */ /* 0x000fe20008410000 */
[----:B------:R-:W-:Y:S01]  /*3170*/  FMUL.FTZ R68, R69, UR4 ;  /* 0x0000000445447c20 */ /* 0x000fe20008410000 */
[----:B------:R-:W-:Y:S01]  /*3180*/  FMUL.FTZ R59, R71, UR4 ;  /* 0x00000004473b7c20 */ /* 0x000fe20008410000 */
[----:B------:R-:W5:Y:S01]  /*3190*/  MUFU.TANH R72, R72 ;  /* 0x0000004800487308 */ /* 0x000f620000002400 */
[----:B------:R-:W-:Y:S01]  /*31a0*/  FMUL.FTZ R65, R65, UR4 ;  /* 0x0000000441417c20 */ /* 0x000fe20008410000 */
[----:B------:R-:W-:Y:S01]  /*31b0*/  HMMA.16816.F32 R24, R28, R42, R24 ;  /* 0x0000002a1c18723c */ /* 0x000fe20000001818 */
[----:B------:R-:W4:Y:S01]  /*31c0*/  LDSM.16.M88.4 R40, [R37+0xb800] ;  /* 0x00b800002528783b */ /* 0x000f220000000200 */
[----:B------:R-:W-:Y:S01]  /*31d0*/  FMUL.FTZ R66, R66, UR4 ;  /* 0x0000000442427c20 */ /* 0x000fe20008410000 */
[----:B------:R-:W-:Y:S01]  /*31e0*/  FMUL.FTZ R64, R64, UR4 ;  /* 0x0000000440407c20 */ /* 0x000fe20008410000 */
[----:B------:R-:W-:-:S02]  /*31f0*/  FMUL.FTZ R67, R67, UR4 ;  /* 0x0000000443437c20 */ /* 0x000fc40008410000 */
[----:B------:R-:W-:Y:S01]  /*3200*/  HMMA.16816.F32 R108, R8, R46, R108 ;  /* 0x0000002e086c723c */ /* 0x000fe2000000186c */
[----:B------:R-:W1:Y:S01]  /*3210*/  LDSM.16.M88.4 R44, [R227+0x7000] ;  /* 0x00700000e32c783b */ /* 0x000e620000000200 */
[----:B------:R5:W-:Y:S03]  /*3220*/  MUFU.TANH R70, R65 ;  /* 0x0000004100467308 */ /* 0x000be60000002400 */
[----:B------:R-:W-:Y:S01]  /*3230*/  FMUL.FTZ R153, R62, UR4 ;  /* 0x000000043e997c20 */ /* 0x000fe20008410000 */
[----:B------:R-:W-:Y:S01]  /*3240*/  LOP3.LUT R62, R6, 0x6, R39, 0xf8, !PT ;  /* 0x00000006063e7812 */ /* 0x000fe200078ef827 */
[----:B------:R-:W-:Y:S01]  /*3250*/  HMMA.16816.F32 R100, R12, R50, R100 ;  /* 0x000000320c64723c */ /* 0x000fe20000001864 */
[----:B------:R-:W-:Y:S01]  /*3260*/  FMUL.FTZ R158, R61, UR4 ;  /* 0x000000043d9e7c20 */ /* 0x000fe20008410000 */
[----:B------:R-:W-:Y:S01]  /*3270*/  VIADDMNMX R61, R38, 0x8, R7, PT ;  /* 0x00000008263d7846 */ /* 0x000fe20003800107 */
[----:B------:R4:W-:Y:S01]  /*3280*/  MUFU.TANH R151, R66 ;  /* 0x0000004200977308 */ /* 0x0009e20000002400 */
[----:B------:R-:W-:Y:S01]  /*3290*/  LOP3.LUT R28, R62, 0x1, RZ, 0xfc, !PT ;  /* 0x000000013e1c7812 */ /* 0x000fe200078efcff */
[----:B------:R-:W-:Y:S01]  /*32a0*/  FMUL.FTZ R60, R60, UR4 ;  /* 0x000000043c3c7c20 */ /* 0x000fe20008410000 */
[----:B------:R-:W-:Y:S01]  /*32b0*/  LOP3.LUT R30, R62, 0x8, RZ, 0xfc, !PT ;  /* 0x000000083e1e7812 */ /* 0x000fe200078efcff */
[----:B--2---:R-:W-:Y:S01]  /*32c0*/  HMMA.16816.F32 R104, R8, R32, R104 ;  /* 0x000000200868723c */ /* 0x004fe20000001868 */
[-C--:B------:R-:W-:Y:S01]  /*32d0*/  ISETP.GE.AND P4, PT, R28, R61.reuse, PT ;  /* 0x0000003d1c00720c */ /* 0x080fe20003f86270 */
[----:B------:R-:W-:Y:S01]  /*32e0*/  LDSM.16.M88.4 R48, [R212+0x7000] ;  /* 0x00700000d430783b */ /* 0x000fe20000000200 */
[----:B------:R-:W-:Y:S01]  /*32f0*/  ISETP.GE.AND P1, PT, R30, R61, PT ;  /* 0x0000003d1e00720c */ /* 0x000fe20003f26270 */
[----:B------:R2:W-:Y:S01]  /*3300*/  MUFU.TANH R148, R60 ;  /* 0x0000003c00947308 */ /* 0x0005e20000002400 */
[----:B-----5:R-:W-:Y:S01]  /*3310*/  VIMNMX R65, R38, R7, PT ;  /* 0x0000000726417248 */ /* 0x020fe20003fe0100 */
[C---:B---3--:R-:W-:Y:S01]  /*3320*/  HMMA.16816.F32 R96, R20.reuse, R52, R96 ;  /* 0x000000341460723c */ /* 0x048fe20000001860 */
[----:B------:R-:W-:Y:S01]  /*3330*/  LOP3.LUT R38, R62, 0x9, RZ, 0xfc, !PT ;  /* 0x000000093e267812 */ /* 0x000fe200078efcff */
[----:B------:R-:W-:Y:S01]  /*3340*/  FMUL.FTZ R63, R63, UR4 ;  /* 0x000000043f3f7c20 */ /* 0x000fe20008410000 */
[-C--:B------:R-:W-:Y:S01]  /*3350*/  ISETP.GE.AND P3, PT, R30, R65.reuse, PT ;  /* 0x000000411e00720c */ /* 0x080fe20003f66270 */
[----:B------:R-:W-:Y:S01]  /*3360*/  FMUL.FTZ R108, R108, UR4 ;  /* 0x000000046c6c7c20 */ /* 0x000fe20008410000 */
[----:B------:R-:W-:Y:S01]  /*3370*/  LOP3.LUT R32, R62, 0x10, RZ, 0xfc, !PT ;  /* 0x000000103e207812 */ /* 0x000fe200078efcff */
[----:B------:R-:W-:Y:S01]  /*3380*/  HMMA.16816.F32 R92, R20, R54, R92 ;  /* 0x00000036145c723c */ /* 0x000fe2000000185c */
[----:B------:R-:W-:Y:S01]  /*3390*/  FSEL R69, R84, -INF , !P4 ;  /* 0xff80000054457808 */ /* 0x000fe20006000000 */
[----:B------:R-:W-:Y:S01]  /*33a0*/  LDSM.16.M88.4 R52, [R225+0x7800] ;  /* 0x00780000e134783b */ /* 0x000fe20000000200 */
[----:B------:R-:W-:Y:S01]  /*33b0*/  FSEL R86, R86, -INF , !P3 ;  /* 0xff80000056567808 */ /* 0x000fe20005800000 */
[----:B------:R-:W3:Y:S01]  /*33c0*/  MUFU.TANH R56, R56 ;  /* 0x0000003800387308 */ /* 0x000ee20000002400 */
[-C--:B------:R-:W-:Y:S01]  /*33d0*/  ISETP.GE.AND P2, PT, R38, R65.reuse, PT ;  /* 0x000000412600720c */ /* 0x080fe20003f46270 */
[----:B------:R-:W-:Y:S01]  /*33e0*/  HMMA.16816.F32 R100, R8, R34, R100 ;  /* 0x000000220864723c */ /* 0x000fe20000001864 */
[C---:B------:R-:W-:Y:S01]  /*33f0*/  ISETP.GE.AND P4, PT, R32.reuse, R65, PT ;  /* 0x000000412000720c */ /* 0x040fe20003f86270 */
[----:B------:R-:W-:Y:S01]  /*3400*/  FMUL.FTZ R109, R109, UR4 ;  /* 0x000000046d6d7c20 */ /* 0x000fe20008410000 */
[----:B------:R-:W-:-:S02]  /*3410*/  ISETP.GE.AND P3, PT, R32, R61, PT ;  /* 0x0000003d2000720c */ /* 0x000fc40003f66270 */
[-C--:B------:R-:W-:Y:S01]  /*3420*/  ISETP.GE.AND P5, PT, R28, R65.reuse, PT ;  /* 0x000000411c00720c */ /* 0x080fe20003fa6270 */
[----:B----4-:R-:W-:Y:S01]  /*3430*/  HMMA.16816.F32 R88, R20, R40, R88 ;  /* 0x000000281458723c */ /* 0x010fe20000001858 */
[----:B------:R-:W-:Y:S01]  /*3440*/  LOP3.LUT R32, R62, 0x11, RZ, 0xfc, !PT ;  /* 0x000000113e207812 */ /* 0x000fe200078efcff */
[----:B------:R-:W4:Y:S01]  /*3450*/  LDSM.16.M88.4 R28, [R225+0x7000] ;  /* 0x00700000e11c783b */ /* 0x000f220000000200 */
[----:B------:R-:W-:Y:S01]  /*3460*/  FSEL R113, R113, -INF , !P1 ;  /* 0xff80000071717808 */ /* 0x000fe20004800000 */
[----:B------:R-:W5:Y:S01]  /*3470*/  MUFU.TANH R57, R57 ;  /* 0x0000003900397308 */ /* 0x000f620000002400 */
[----:B------:R-:W-:Y:S01]  /*3480*/  FSEL R66, R87, -INF , !P2 ;  /* 0xff80000057427808 */ /* 0x000fe20005000000 */
[----:B-1----:R-:W-:Y:S01]  /*3490*/  HMMA.16816.F32 R96, R16, R44, R96 ;  /* 0x0000002c1060723c */ /* 0x002fe20000001860 */
[----:B------:R-:W-:Y:S01]  /*34a0*/  FSEL R58, R85, -INF , !P5 ;  /* 0xff800000553a7808 */ /* 0x000fe20006800000 */
[----:B------:R-:W-:Y:S01]  /*34b0*/  FMUL.FTZ R104, R104, UR4 ;  /* 0x0000000468687c20 */ /* 0x000fe20008410000 */
[C---:B------:R-:W-:Y:S01]  /*34c0*/  ISETP.GE.AND P1, PT, R32.reuse, R65, PT ;  /* 0x000000412000720c */ /* 0x040fe20003f26270 */
[----:B------:R-:W-:Y:S01]  /*34d0*/  FMUL.FTZ R105, R105, UR4 ;  /* 0x0000000469697c20 */ /* 0x000fe20008410000 */
[-C--:B------:R-:W-:Y:S01]  /*34e0*/  ISETP.GE.AND P2, PT, R32, R61.reuse, PT ;  /* 0x0000003d2000720c */ /* 0x080fe20003f46270 */
[----:B------:R-:W-:Y:S01]  /*34f0*/  HMMA.16816.F32 R24, R20, R42, R24 ;  /* 0x0000002a1418723c */ /* 0x000fe20000001818 */
[----:B------:R-:W-:Y:S01]  /*3500*/  ISETP.GE.AND P5, PT, R38, R61, PT ;  /* 0x0000003d2600720c */ /* 0x000fe20003fa6270 */
[----:B------:R-:W-:Y:S01]  /*3510*/  LDSM.16.M88.4 R20, [R212+0x7800] ;  /* 0x00780000d414783b */ /* 0x000fe20000000200 */
[----:B------:R-:W-:Y:S01]  /*3520*/  LOP3.LUT R32, R62, 0x18, RZ, 0xfc, !PT ;  /* 0x000000183e207812 */ /* 0x000fe200078efcff */
[----:B------:R-:W-:Y:S01]  /*3530*/  MUFU.TANH R68, R68 ;  /* 0x0000004400447308 */ /* 0x000fe20000002400 */
[----:B------:R-:W-:Y:S01]  /*3540*/  FSEL R71, R112, -INF , !P5 ;  /* 0xff80000070477808 */ /* 0x000fe20006800000 */
[----:B------:R-:W-:Y:S01]  /*3550*/  HMMA.16816.F32 R92, R16, R46, R92 ;  /* 0x0000002e105c723c */ /* 0x000fe2000000185c */
[----:B--2---:R-:W-:Y:S01]  /*3560*/  FSEL R60, R117, -INF , !P4 ;  /* 0xff800000753c7808 */ /* 0x004fe20006000000 */
[----:B------:R-:W-:Y:S01]  /*3570*/  FMUL.FTZ R106, R106, UR4 ;  /* 0x000000046a6a7c20 */ /* 0x000fe20008410000 */
[C---:B------:R-:W-:Y:S01]  /*3580*/  ISETP.GE.AND P5, PT, R32.reuse, R65, PT ;  /* 0x000000412000720c */ /* 0x040fe20003fa6270 */
[----:B------:R-:W-:Y:S01]  /*3590*/  FMUL.FTZ R107, R107, UR4 ;  /* 0x000000046b6b7c20 */ /* 0x000fe20008410000 */
[----:B------:R-:W-:Y:S01]  /*35a0*/  ISETP.GE.AND P4, PT, R32, R61, PT ;  /* 0x0000003d2000720c */ /* 0x000fe20003f86270 */
[----:B------:R-:W1:Y:S01]  /*35b0*/  MUFU.TANH R163, R163 ;  /* 0x000000a300a37308 */ /* 0x000e620000002400 */
[----:B------:R-:W2:Y:S01]  /*35c0*/  LDSM.16.M88.4 R32, [R227+0x7800] ;  /* 0x00780000e320783b */ /* 0x000ea20000000200 */
[----:B------:R-:W-:Y:S01]  /*35d0*/  LOP3.LUT R38, R62, 0x19, RZ, 0xfc, !PT ;  /* 0x000000193e267812 */ /* 0x000fe200078efcff */
[----:B------:R-:W-:Y:S01]  /*35e0*/  FMUL.FTZ R101, R101, UR4 ;  /* 0x0000000465657c20 */ /* 0x000fe20008410000 */
[----:B------:R-:W-:Y:S01]  /*35f0*/  FSEL R75, R118, -INF , !P3 ;  /* 0xff800000764b7808 */ /* 0x000fe20005800000 */
[----:B------:R-:W-:Y:S01]  /*3600*/  FMUL.FTZ R102, R102, UR4 ;  /* 0x0000000466667c20 */ /* 0x000fe20008410000 */
[----:B------:R-:W-:Y:S01]  /*3610*/  FSEL R78, R116, -INF , !P1 ;  /* 0xff800000744e7808 */ /* 0x000fe20004800000 */
[----:B------:R-:W-:Y:S01]  /*3620*/  FMUL.FTZ R103, R103, UR4 ;  /* 0x0000000467677c20 */ /* 0x000fe20008410000 */
[C---:B------:R-:W-:Y:S01]  /*3630*/  ISETP.GE.AND P3, PT, R38.reuse, R65, PT ;  /* 0x000000412600720c */ /* 0x040fe20003f66270 */
[----:B------:R-:W1:Y:S01]  /*3640*/  MUFU.TANH R64, R64 ;  /* 0x0000004000407308 */ /* 0x000e620000002400 */
[----:B------:R-:W-:Y:S01]  /*3650*/  ISETP.GE.AND P1, PT, R38, R61, PT ;  /* 0x0000003d2600720c */ /* 0x000fe20003f26270 */
[----:B------:R-:W-:-:S04]  /*3660*/  DEPBAR.LE SB0, 0x0 ;  /* 0x000080000000791a */ /* 0x000fc80000000000 */
[----:B------:R-:W-:Y:S02]  /*3670*/  LOP3.LUT R38, R62, 0x20, RZ, 0xfc, !PT ;  /* 0x000000203e267812 */ /* 0x000fe400078efcff */
[----:B------:R-:W-:Y:S01]  /*3680*/  FSEL R73, R119, -INF , !P2 ;  /* 0xff80000077497808 */ /* 0x000fe20005000000 */
[C---:B----4-:R-:W-:Y:S01]  /*3690*/  HMMA.16816.F32 R96, R12.reuse, R28, R96 ;  /* 0x0000001c0c60723c */ /* 0x050fe20000001860 */
[----:B------:R-:W-:Y:S01]  /*36a0*/  FSEL R120, R120, -INF , !P5 ;  /* 0xff80000078787808 */ /* 0x000fe20006800000 */
[----:B------:R-:W4:Y:S01]  /*36b0*/  MUFU.TANH R59, R59 ;  /* 0x0000003b003b7308 */ /* 0x000f220000002400 */
[C---:B------:R-:W-:Y:S02]  /*36c0*/  ISETP.GE.AND P2, PT, R38.reuse, R65, PT ;  /* 0x000000412600720c */ /* 0x040fe40003f46270 */
[----:B------:R-:W-:Y:S01]  /*36d0*/  ISETP.GE.AND P5, PT, R38, R61, PT ;  /* 0x0000003d2600720c */ /* 0x000fe20003fa6270 */
[----:B------:R-:W-:Y:S01]  /*36e0*/  HMMA.16816.F32 R92, R12, R30, R92 ;  /* 0x0000001e0c5c723c */ /* 0x000fe2000000185c */
[----:B------:R-:W-:Y:S01]  /*36f0*/  LOP3.LUT R38, R62, 0x21, RZ, 0xfc, !PT ;  /* 0x000000213e267812 */ /* 0x000fe200078efcff */
[----:B------:R-:W-:Y:S01]  /*3700*/  FMUL.FTZ R29, R100, UR4 ;  /* 0x00000004641d7c20 */ /* 0x000fe20008410000 */
[----:B------:R-:W-:Y:S01]  /*3710*/  FSEL R7, R121, -INF , !P4 ;  /* 0xff80000079077808 */ /* 0x000fe20006000000 */
[----:B------:R3:W4:Y:S01]  /*3720*/  MUFU.TANH R149, R67 ;  /* 0x0000004300957308 */ /* 0x0007220000002400 */
[----:B------:R-:W-:-:S02]  /*3730*/  FSEL R114, R114, -INF , !P3 ;  /* 0xff80000072727808 */ /* 0x000fc40005800000 */
[C---:B------:R-:W-:Y:S02]  /*3740*/  ISETP.GE.AND P4, PT, R38.reuse, R65, PT ;  /* 0x000000412600720c */ /* 0x040fe40003f86270 */
[----:B------:R-:W-:Y:S02]  /*3750*/  ISETP.GE.AND P3, PT, R38, R61, PT ;  /* 0x0000003d2600720c */ /* 0x000fe40003f66270 */
[----:B------:R-:W-:Y:S01]  /*3760*/  LOP3.LUT R38, R62, 0x28, RZ, 0xfc, !PT ;  /* 0x000000283e267812 */ /* 0x000fe200078efcff */
[----:B------:R-:W-:Y:S01]  /*3770*/  MUFU.TANH R158, R158 ;  /* 0x0000009e009e7308 */ /* 0x000fe20000002400 */
[----:B------:R-:W-:Y:S02]  /*3780*/  FSEL R45, R115, -INF , !P1 ;  /* 0xff800000732d7808 */ /* 0x000fe40004800000 */
[----:B------:R-:W-:Y:S01]  /*3790*/  FSEL R162, R162, -INF , !P2 ;  /* 0xff800000a2a27808 */ /* 0x000fe20005000000 */
[----:B--2---:R-:W-:Y:S01]  /*37a0*/  HMMA.16816.F32 R88, R16, R32, R88 ;  /* 0x000000201058723c */ /* 0x004fe20000001858 */
[----:B------:R-:W-:-:S02]  /*37b0*/  ISETP.GE.AND P1, PT, R38, R65, PT ;  /* 0x000000412600720c */ /* 0x000fc40003f26270 */
[----:B------:R-:W-:Y:S01]  /*37c0*/  ISETP.GE.AND P2, PT, R38, R61, PT ;  /* 0x0000003d2600720c */ /* 0x000fe20003f46270 */
[----:B------:R-:W2:Y:S01]  /*37d0*/  MUFU.TANH R153, R153 ;  /* 0x0000009900997308 */ /* 0x000ea20000002400 */
[----:B------:R-:W-:Y:S01]  /*37e0*/  LOP3.LUT R38, R62, 0x29, RZ, 0xfc, !PT ;  /* 0x000000293e267812 */ /* 0x000fe200078efcff */
[----:B------:R-:W-:Y:S01]  /*37f0*/  HMMA.16816.F32 R24, R16, R34, R24 ;  /* 0x000000221018723c */ /* 0x000fe20000001818 */
[----:B------:R-:W-:Y:S01]  /*3800*/  FSEL R47, R77, -INF , !P5 ;  /* 0xff8000004d2f7808 */ /* 0x000fe20006800000 */
[----:B---3--:R-:W-:Y:S01]  /*3810*/  FMUL.FTZ R67, R111, UR4 ;  /* 0x000000046f437c20 */ /* 0x008fe20008410000 */
[----:B------:R-:W-:Y:S02]  /*3820*/  ISETP.GE.AND P5, PT, R38, R65, PT ;  /* 0x000000412600720c */ /* 0x000fe40003fa6270 */
[----:B------:R-:W-:Y:S01]  /*3830*/  LOP3.LUT R30, R62, 0x31, RZ, 0xfc, !PT ;  /* 0x000000313e1e7812 */ /* 0x000fe200078efcff */
[----:B------:R-:W-:Y:S01]  /*3840*/  HMMA.16816.F32 R96, R8, R48, R96 ;  /* 0x000000300860723c */ /* 0x000fe20000001860 */
[----:B------:R-:W-:Y:S01]  /*3850*/  FSEL R167, R167, -INF , !P3 ;  /* 0xff800000a7a77808 */ /* 0x000fe20005800000 */
[----:B------:R3:W2:Y:S01]  /*3860*/  MUFU.TANH R155, R63 ;  /* 0x0000003f009b7308 */ /* 0x0006a20000002400 */
[----:B------:R-:W-:-:S02]  /*3870*/  FSEL R37, R74, -INF , !P2 ;  /* 0xff8000004a257808 */ /* 0x000fc40005000000 */
[----:B------:R-:W-:Y:S01]  /*3880*/  FSEL R166, R166, -INF , !P5 ;  /* 0xff800000a6a67808 */ /* 0x000fe20006800000 */
[----:B------:R-:W-:Y:S01]  /*3890*/  HMMA.16816.F32 R92, R8, R50, R92 ;  /* 0x00000032085c723c */ /* 0x000fe2000000185c */
[----:B------:R-:W-:Y:S02]  /*38a0*/  FSEL R48, R76, -INF , !P4 ;  /* 0xff8000004c307808 */ /* 0x000fe40006000000 */
[----:B------:R-:W-:Y:S01]  /*38b0*/  ISETP.GE.AND P4, PT, R38, R61, PT ;  /* 0x0000003d2600720c */ /* 0x000fe20003f86270 */
[----:B------:R-:W2:Y:S01]  /*38c0*/  MUFU.TANH R156, R108 ;  /* 0x0000006c009c7308 */ /* 0x000ea20000002400 */
[----:B------:R-:W-:Y:S01]  /*38d0*/  LOP3.LUT R38, R62, 0x30, RZ, 0xfc, !PT ;  /* 0x000000303e267812 */ /* 0x000fe200078efcff */
[----:B------:R-:W-:Y:S01]  /*38e0*/  HMMA.16816.F32 R88, R12, R52, R88 ;  /* 0x000000340c58723c */ /* 0x000fe20000001858 */
[-C--:B------:R-:W-:Y:S02]  /*38f0*/  ISETP.GE.AND P2, PT, R30, R65.reuse, PT ;  /* 0x000000411e00720c */ /* 0x080fe40003f46270 */
[----:B------:R-:W-:-:S02]  /*3900*/  ISETP.GE.AND P3, PT, R38, R65, PT ;  /* 0x000000412600720c */ /* 0x000fc40003f66270 */
[-C--:B------:R-:W-:Y:S01]  /*3910*/  ISETP.GE.AND P5, PT, R30, R61.reuse, PT ;  /* 0x0000003d1e00720c */ /* 0x080fe20003fa6270 */
[----:B------:R-:W-:Y:S01]  /*3920*/  HMMA.16816.F32 R24, R12, R54, R24 ;  /* 0x000000360c18723c */ /* 0x000fe20000001818 */
[----:B------:R-:W-:Y:S01]  /*3930*/  LOP3.LUT R30, R62, 0x38, RZ, 0xfc, !PT ;  /* 0x000000383e1e7812 */ /* 0x000fe200078efcff */
[----:B---3--:R-:W-:Y:S01]  /*3940*/  FMUL.FTZ R63, R110, UR4 ;  /* 0x000000046e3f7c20 */ /* 0x008fe20008410000 */
[----:B------:R-:W-:Y:S01]  /*3950*/  FSEL R46, R72, -INF , !P1 ;  /* 0xff800000482e7808 */ /* 0x000fe20004800000 */
[----:B------:R-:W-:Y:S01]  /*3960*/  MUFU.TANH R154, R109 ;  /* 0x0000006d009a7308 */ /* 0x000fe20000002400 */
[----:B------:R-:W-:Y:S01]  /*3970*/  FSEL R41, R56, -INF , !P4 ;  /* 0xff80000038297808 */ /* 0x000fe20006000000 */
[----:B------:R-:W-:Y:S01]  /*3980*/  FMUL.FTZ R96, R96, UR4 ;  /* 0x0000000460607c20 */ /* 0x000fe20008410000 */
[----:B-----5:R-:W-:Y:S01]  /*3990*/  FSEL R44, R57, -INF , !P3 ;  /* 0xff800000392c7808 */ /* 0x020fe20005800000 */
[----:B------:R-:W-:Y:S01]  /*39a0*/  FMUL.FTZ R98, R98, UR4 ;  /* 0x0000000462627c20 */ /* 0x000fe20008410000 */
[----:B------:R-:W-:Y:S01]  /*39b0*/  ISETP.GE.AND P1, PT, R38, R61, PT ;  /* 0x0000003d2600720c */ /* 0x000fe20003f26270 */
[----:B------:R-:W-:Y:S01]  /*39c0*/  FMUL.FTZ R97, R97, UR4 ;  /* 0x0000000461617c20 */ /* 0x000fe20008410000 */
[C---:B------:R-:W-:Y:S01]  /*39d0*/  ISETP.GE.AND P4, PT, R30.reuse, R65, PT ;  /* 0x000000411e00720c */ /* 0x040fe20003f86270 */
[----:B------:R-:W3:Y:S01]  /*39e0*/  MUFU.TANH R63, R63 ;  /* 0x0000003f003f7308 */ /* 0x000ee20000002400 */
[----:B------:R-:W-:Y:S01]  /*39f0*/  ISETP.GE.AND P3, PT, R30, R61, PT ;  /* 0x0000003d1e00720c */ /* 0x000fe20003f66270 */
[----:B------:R-:W-:Y:S01]  /*3a00*/  FMUL.FTZ R93, R93, UR4 ;  /* 0x000000045d5d7c20 */ /* 0x000fe20008410000 */
[----:B------:R-:W-:Y:S01]  /*3a10*/  LOP3.LUT R30, R62, 0x39, RZ, 0xfc, !PT ;  /* 0x000000393e1e7812 */ /* 0x000fe200078efcff */
[----:B------:R-:W-:Y:S01]  /*3a20*/  FMUL.FTZ R94, R94, UR4 ;  /* 0x000000045e5e7c20 */ /* 0x000fe20008410000 */
[----:B-1----:R-:W-:Y:S01]  /*3a30*/  FSEL R163, R163, -INF , !P1 ;  /* 0xff800000a3a37808 */ /* 0x002fe20004800000 */
[C---:B------:R-:W-:Y:S01]  /*3a40*/  HMMA.16816.F32 R88, R8.reuse, R20, R88 ;  /* 0x000000140858723c */ /* 0x040fe20000001858 */
[----:B------:R-:W-:Y:S01]  /*3a50*/  FSEL R42, R68, -INF , !P2 ;  /* 0xff800000442a7808 */ /* 0x000fe20005000000 */
[----:B------:R-:W1:Y:S01]  /*3a60*/  MUFU.TANH R67, R67 ;  /* 0x0000004300437308 */ /* 0x000e620000002400 */
[C---:B------:R-:W-:Y:S01]  /*3a70*/  ISETP.GE.AND P1, PT, R30.reuse, R65, PT ;  /* 0x000000411e00720c */ /* 0x040fe20003f26270 */
[----:B------:R-:W-:Y:S01]  /*3a80*/  FMUL.FTZ R99, R99, UR4 ;  /* 0x0000000463637c20 */ /* 0x000fe20008410000 */
[----:B------:R-:W-:Y:S01]  /*3a90*/  ISETP.GE.AND P2, PT, R30, R61, PT ;  /* 0x0000003d1e00720c */ /* 0x000fe20003f46270 */
[----:B------:R-:W-:Y:S01]  /*3aa0*/  HMMA.16816.F32 R8, R8, R22, R24 ;  /* 0x000000160808723c */ /* 0x000fe20000001818 */
[----:B------:R-:W-:Y:S01]  /*3ab0*/  LOP3.LUT R32, R62, 0x40, RZ, 0xfc, !PT ;  /* 0x000000403e207812 */ /* 0x000fe200078efcff */
[----:B------:R-:W-:Y:S01]  /*3ac0*/  FMUL.FTZ R92, R92, UR4 ;  /* 0x000000045c5c7c20 */ /* 0x000fe20008410000 */
[----:B------:R-:W-:Y:S01]  /*3ad0*/  LOP3.LUT R30, R62, 0x41, RZ, 0xfc, !PT ;  /* 0x000000413e1e7812 */ /* 0x000fe200078efcff */
[----:B------:R-:W5:Y:S01]  /*3ae0*/  MUFU.TANH R160, R104 ;  /* 0x0000006800a07308 */ /* 0x000f620000002400 */
[----:B------:R-:W-:Y:S01]  /*3af0*/  FSEL R40, R64, -INF , !P4 ;  /* 0xff80000040287808 */ /* 0x000fe20006000000 */
[----:B------:R-:W-:Y:S01]  /*3b00*/  FMUL.FTZ R95, R95, UR4 ;  /* 0x000000045f5f7c20 */ /* 0x000fe20008410000 */
[----:B------:R-:W-:-:S02]  /*3b10*/  FSEL R151, R151, -INF , !P3 ;  /* 0xff80000097977808 */ /* 0x000fc40005800000 */
[----:B------:R-:W-:Y:S02]  /*3b20*/  ISETP.GE.AND P4, PT, R32, R61, PT ;  /* 0x0000003d2000720c */ /* 0x000fe40003f86270 */
[-C--:B------:R-:W-:Y:S01]  /*3b30*/  ISETP.GE.AND P3, PT, R30, R65.reuse, PT ;  /* 0x000000411e00720c */ /* 0x080fe20003f66270 */
[----:B------:R-:W-:Y:S01]  /*3b40*/  MUFU.TANH R28, R105 ;  /* 0x00000069001c7308 */ /* 0x000fe20000002400 */
[C---:B------:R-:W-:Y:S02]  /*3b50*/  LOP3.LUT R18, R62.reuse, 0x48, RZ, 0xfc, !PT ;  /* 0x000000483e127812 */ /* 0x040fe400078efcff */
[----:B------:R-:W-:Y:S02]  /*3b60*/  LOP3.LUT R16, R62, 0x49, RZ, 0xfc, !PT ;  /* 0x000000493e107812 */ /* 0x000fe400078efcff */
[----:B----4-:R-:W-:Y:S01]  /*3b70*/  FSEL R39, R59, -INF , !P5 ;  /* 0xff8000003b277808 */ /* 0x010fe20006800000 */
[----:B------:R-:W-:Y:S01]  /*3b80*/  FMUL.FTZ R88, R88, UR4 ;  /* 0x0000000458587c20 */ /* 0x000fe20008410000 */
[----:B------:R-:W-:Y:S01]  /*3b90*/  FSEL R38, R70, -INF , !P1 ;  /* 0xff80000046267808 */ /* 0x000fe20004800000 */
[----:B------:R-:W4:Y:S01]  /*3ba0*/  MUFU.TANH R165, R106 ;  /* 0x0000006a00a57308 */ /* 0x000f220000002400 */
[----:B------:R-:W-:Y:S01]  /*3bb0*/  FSEL R149, R149, -INF , !P2 ;  /* 0xff80000095957808 */ /* 0x000fe20005000000 */
[----:B------:R-:W-:Y:S01]  /*3bc0*/  FMUL.FTZ R89, R89, UR4 ;  /* 0x0000000459597c20 */ /* 0x000fe20008410000 */
[----:B--2---:R-:W-:Y:S01]  /*3bd0*/  FSEL R153, R153, -INF , !P4 ;  /* 0xff80000099997808 */ /* 0x004fe20006000000 */
[----:B------:R-:W-:Y:S01]  /*3be0*/  FMUL.FTZ R138, R8, UR4 ;  /* 0x00000004088a7c20 */ /* 0x000fe20008410000 */
[----:B------:R-:W-:Y:S01]  /*3bf0*/  FSEL R158, R158, -INF , !P3 ;  /* 0xff8000009e9e7808 */ /* 0x000fe20005800000 */
[----:B------:R-:W-:Y:S01]  /*3c00*/  FMUL.FTZ R90, R90, UR4 ;  /* 0x000000045a5a7c20 */ /* 0x000fe20008410000 */
[----:B------:R-:W-:Y:S01]  /*3c10*/  ISETP.GE.AND P5, PT, R32, R65, PT ;  /* 0x000000412000720c */ /* 0x000fe20003fa6270 */
[----:B------:R-:W2:Y:S01]  /*3c20*/  MUFU.TANH R161, R107 ;  /* 0x0000006b00a17308 */ /* 0x000ea20000002400 */
[----:B------:R-:W-:Y:S01]  /*3c30*/  ISETP.GE.AND P1, PT, R30, R61, PT ;  /* 0x0000003d1e00720c */ /* 0x000fe20003f26270 */
[----:B------:R-:W-:Y:S01]  /*3c40*/  FMUL.FTZ R91, R91, UR4 ;  /* 0x000000045b5b7c20 */ /* 0x000fe20008410000 */
[-C--:B------:R-:W-:Y:S01]  /*3c50*/  ISETP.GE.AND P2, PT, R18, R65.reuse, PT ;  /* 0x000000411200720c */ /* 0x080fe20003f46270 */
[----:B------:R-:W-:Y:S01]  /*3c60*/  FMUL.FTZ R9, R9, UR4 ;  /* 0x0000000409097c20 */ /* 0x000fe20008410000 */
[----:B------:R-:W-:Y:S01]  /*3c70*/  ISETP.GE.AND P4, PT, R16, R65, PT ;  /* 0x000000411000720c */ /* 0x000fe20003f86270 */
[----:B------:R-:W-:Y:S01]  /*3c80*/  FMUL.FTZ R10, R10, UR4 ;  /* 0x000000040a0a7c20 */ /* 0x000fe20008410000 */
[----:B------:R-:W-:Y:S01]  /*3c90*/  ISETP.GE.AND P3, PT, R16, R61, PT ;  /* 0x0000003d1000720c */ /* 0x000fe20003f66270 */
[----:B------:R-:W2:Y:S01]  /*3ca0*/  MUFU.TANH R29, R29 ;  /* 0x0000001d001d7308 */ /* 0x000ea20000002400 */
[----:B------:R-:W-:Y:S01]  /*3cb0*/  LOP3.LUT R16, R62, 0x50, RZ, 0xfc, !PT ;  /* 0x000000503e107812 */ /* 0x000fe200078efcff */
[----:B------:R-:W-:Y:S01]  /*3cc0*/  FMUL.FTZ R11, R11, UR4 ;  /* 0x000000040b0b7c20 */ /* 0x000fe20008410000 */
[----:B------:R-:W-:-:S02]  /*3cd0*/  FSEL R148, R148, -INF , !P5 ;  /* 0xff80000094947808 */ /* 0x000fc40006800000 */
[----:B------:R-:W-:Y:S02]  /*3ce0*/  FSEL R155, R155, -INF , !P1 ;  /* 0xff8000009b9b7808 */ /* 0x000fe40004800000 */
[----:B------:R-:W-:Y:S01]  /*3cf0*/  FSEL R156, R156, -INF , !P2 ;  /* 0xff8000009c9c7808 */ /* 0x000fe20005000000 */
[----:B------:R-:W-:Y:S01]  /*3d00*/  MUFU.TANH R164, R101 ;  /* 0x0000006500a47308 */ /* 0x000fe20000002400 */
[----:B------:R-:W-:Y:S02]  /*3d10*/  ISETP.GE.AND P5, PT, R18, R61, PT ;  /* 0x0000003d1200720c */ /* 0x000fe40003fa6270 */
[C---:B------:R-:W-:Y:S02]  /*3d20*/  ISETP.GE.AND P1, PT, R16.reuse, R65, PT ;  /* 0x000000411000720c */ /* 0x040fe40003f26270 */
[----:B------:R-:W-:Y:S02]  /*3d30*/  ISETP.GE.AND P2, PT, R16, R61, PT ;  /* 0x0000003d1000720c */ /* 0x000fe40003f46270 */
[----:B------:R-:W-:Y:S01]  /*3d40*/  LOP3.LUT R16, R62, 0x51, RZ, 0xfc, !PT ;  /* 0x000000513e107812 */ /* 0x000fe200078efcff */
[----:B------:R-:W2:Y:S01]  /*3d50*/  MUFU.TANH R159, R102 ;  /* 0x00000066009f7308 */ /* 0x000ea20000002400 */
[----:B---3--:R-:W-:-:S02]  /*3d60*/  FSEL R35, R63, -INF , !P5 ;  /* 0xff8000003f237808 */ /* 0x008fc40006800000 */
[----:B------:R-:W-:Y:S02]  /*3d70*/  ISETP.GE.AND P5, PT, R16, R65, PT ;  /* 0x000000411000720c */ /* 0x000fe40003fa6270 */
[C---:B------:R-:W-:Y:S02]  /*3d80*/  LOP3.LUT R12, R62.reuse, 0x58, RZ, 0xfc, !PT ;  /* 0x000000583e0c7812 */ /* 0x040fe400078efcff */
[----:B------:R-:W-:Y:S01]  /*3d90*/  LOP3.LUT R14, R62, 0x59, RZ, 0xfc, !PT ;  /* 0x000000593e0e7812 */ /* 0x000fe200078efcff */
[----:B------:R-:W3:Y:S01]  /*3da0*/  MUFU.TANH R152, R96 ;  /* 0x0000006000987308 */ /* 0x000ee20000002400 */
[----:B------:R-:W-:Y:S02]  /*3db0*/  FSEL R154, R154, -INF , !P4 ;  /* 0xff8000009a9a7808 */ /* 0x000fe40006000000 */
[----:B-1----:R-:W-:Y:S02]  /*3dc0*/  FSEL R33, R67, -INF , !P3 ;  /* 0xff80000043217808 */ /* 0x002fe40005800000 */
[----:B-----5:R-:W-:-:S02]  /*3dd0*/  FSEL R160, R160, -INF , !P1 ;  /* 0xff800000a0a07808 */ /* 0x020fc40004800000 */
[----:B----4-:R-:W-:Y:S01]  /*3de0*/  FSEL R165, R165, -INF , !P2 ;  /* 0xff800000a5a57808 */ /* 0x010fe20005000000 */
[----:B------:R-:W1:Y:S01]  /*3df0*/  MUFU.TANH R147, R98 ;  /* 0x0000006200937308 */ /* 0x000e620000002400 */
[----:B------:R-:W-:Y:S02]  /*3e00*/  FSEL R34, R28, -INF , !P5 ;  /* 0xff8000001c227808 */ /* 0x000fe40006800000 */
[----:B------:R-:W-:Y:S02]  /*3e10*/  ISETP.GE.AND P4, PT, R16, R61, PT ;  /* 0x0000003d1000720c */ /* 0x000fe40003f86270 */
[C---:B------:R-:W-:Y:S02]  /*3e20*/  ISETP.GE.AND P3, PT, R12.reuse, R65, PT ;  /* 0x000000410c00720c */ /* 0x040fe40003f66270 */
[----:B------:R-:W-:Y:S01]  /*3e30*/  ISETP.GE.AND P1, PT, R12, R61, PT ;  /* 0x0000003d0c00720c */ /* 0x000fe20003f26270 */
[----:B------:R-:W-:Y:S01]  /*3e40*/  MUFU.TANH R144, R93 ;  /* 0x0000005d00907308 */ /* 0x000fe20000002400 */
[----:B------:R-:W-:-:S02]  /*3e50*/  ISETP.GE.AND P2, PT, R14, R65, PT ;  /* 0x000000410e00720c */ /* 0x000fc40003f46270 */
[----:B------:R-:W-:Y:S02]  /*3e60*/  ISETP.GE.AND P5, PT, R14, R61, PT ;  /* 0x0000003d0e00720c */ /* 0x000fe40003fa6270 */
[C---:B------:R-:W-:Y:S02]  /*3e70*/  LOP3.LUT R12, R62.reuse, 0x60, RZ, 0xfc, !PT ;  /* 0x000000603e0c7812 */ /* 0x040fe400078efcff */
[----:B------:R-:W-:Y:S01]  /*3e80*/  LOP3.LUT R14, R62, 0x61, RZ, 0xfc, !PT ;  /* 0x000000613e0e7812 */ /* 0x000fe200078efcff */
[----:B------:R-:W4:Y:S01]  /*3e90*/  MUFU.TANH R143, R94 ;  /* 0x0000005e008f7308 */ /* 0x000f220000002400 */
[----:B--2---:R-:W-:Y:S02]  /*3ea0*/  FSEL R161, R161, -INF , !P4 ;  /* 0xff800000a1a17808 */ /* 0x004fe40006000000 */
[----:B------:R-:W-:Y:S02]  /*3eb0*/  FSEL R32, R29, -INF , !P3 ;  /* 0xff8000001d207808 */ /* 0x000fe40005800000 */
[----:B------:R-:W-:-:S02]  /*3ec0*/  FSEL R159, R159, -INF , !P1 ;  /* 0xff8000009f9f7808 */ /* 0x000fc40004800000 */
[----:B------:R-:W-:Y:S01]  /*3ed0*/  FSEL R164, R164, -INF , !P2 ;  /* 0xff800000a4a47808 */ /* 0x000fe20005000000 */
[----:B------:R-:W2:Y:S01]  /*3ee0*/  MUFU.TANH R157, R103 ;  /* 0x00000067009d7308 */ /* 0x000ea20000002400 */
[C---:B------:R-:W-:Y:S02]  /*3ef0*/  ISETP.GE.AND P4, PT, R12.reuse, R65, PT ;  /* 0x000000410c00720c */ /* 0x040fe40003f86270 */
[----:B------:R-:W-:Y:S02]  /*3f00*/  ISETP.GE.AND P3, PT, R12, R61, PT ;  /* 0x0000003d0c00720c */ /* 0x000fe40003f66270 */
[C---:B------:R-:W-:Y:S02]  /*3f10*/  ISETP.GE.AND P1, PT, R14.reuse, R65, PT ;  /* 0x000000410e00720c */ /* 0x040fe40003f26270 */
[----:B------:R-:W-:Y:S01]  /*3f20*/  ISETP.GE.AND P2, PT, R14, R61, PT ;  /* 0x0000003d0e00720c */ /* 0x000fe20003f46270 */
[----:B------:R-:W5:Y:S01]  /*3f30*/  MUFU.TANH R150, R97 ;  /* 0x0000006100967308 */ /* 0x000f620000002400 */
[----:B------:R-:W-:-:S02]  /*3f40*/  LOP3.LUT R12, R62, 0x68, RZ, 0xfc, !PT ;  /* 0x000000683e0c7812 */ /* 0x000fc400078efcff */
[----:B------:R-:W-:Y:S02]  /*3f50*/  LOP3.LUT R14, R62, 0x69, RZ, 0xfc, !PT ;  /* 0x000000693e0e7812 */ /* 0x000fe400078efcff */
[----:B---3--:R-:W-:Y:S02]  /*3f60*/  FSEL R152, R152, -INF , !P4 ;  /* 0xff80000098987808 */ /* 0x008fe40006000000 */
[----:B-1----:R-:W-:Y:S01]  /*3f70*/  FSEL R147, R147, -INF , !P3 ;  /* 0xff80000093937808 */ /* 0x002fe20005800000 */
[----:B------:R-:W1:Y:S01]  /*3f80*/  MUFU.TANH R145, R99 ;  /* 0x0000006300917308 */ /* 0x000e620000002400 */
[----:B------:R-:W-:Y:S02]  /*3f90*/  ISETP.GE.AND P4, PT, R12, R61, PT ;  /* 0x0000003d0c00720c */ /* 0x000fe40003f86270 */
[----:B------:R-:W-:Y:S02]  /*3fa0*/  ISETP.GE.AND P3, PT, R14, R65, PT ;  /* 0x000000410e00720c */ /* 0x000fe40003f66270 */
[----:B------:R-:W-:-:S02]  /*3fb0*/  LOP3.LUT R8, R62, 0x71, RZ, 0xfc, !PT ;  /* 0x000000713e087812 */ /* 0x000fc400078efcff */
[----:B----4-:R-:W-:Y:S01]  /*3fc0*/  FSEL R143, R143, -INF , !P4 ;  /* 0xff8000008f8f7808 */ /* 0x010fe20006000000 */
[----:B------:R-:W3:Y:S01]  /*3fd0*/  MUFU.TANH R146, R92 ;  /* 0x0000005c00927308 */ /* 0x000ee20000002400 */
[----:B------:R-:W-:Y:S02]  /*3fe0*/  FSEL R144, R144, -INF , !P3 ;  /* 0xff80000090907808 */ /* 0x000fe40005800000 */
[C---:B------:R-:W-:Y:S02]  /*3ff0*/  ISETP.GE.AND P4, PT, R8.reuse, R65, PT ;  /* 0x000000410800720c */ /* 0x040fe40003f86270 */
[----:B------:R-:W-:Y:S01]  /*4000*/  ISETP.GE.AND P3, PT, R8, R61, PT ;  /* 0x0000003d0800720c */ /* 0x000fe20003f66270 */
[----:B------:R-:W-:Y:S01]  /*4010*/  FMUL.FTZ R8, R122, UR4 ;  /* 0x000000047a087c20 */ /* 0x000fe20008410000 */
[----:B--2---:R-:W-:Y:S01]  /*4020*/  FSEL R157, R157, -INF , !P5 ;  /* 0xff8000009d9d7808 */ /* 0x004fe20006800000 */
[----:B------:R-:W2:Y:S01]  /*4030*/  MUFU.TANH R141, R95 ;  /* 0x0000005f008d7308 */ /* 0x000ea20000002400 */
[----:B------:R-:W-:-:S02]  /*4040*/  ISETP.GE.AND P5, PT, R12, R65, PT ;  /* 0x000000410c00720c */ /* 0x000fc40003fa6270 */
[----:B------:R-:W-:Y:S02]  /*4050*/  LOP3.LUT R12, R62, 0x70, RZ, 0xfc, !PT ;  /* 0x000000703e0c7812 */ /* 0x000fe400078efcff */
[----:B-----5:R-:W-:Y:S02]  /*4060*/  FSEL R150, R150, -INF , !P1 ;  /* 0xff80000096967808 */ /* 0x020fe40004800000 */
[----:B-1----:R-:W-:Y:S01]  /*4070*/  FSEL R145, R145, -INF , !P2 ;  /* 0xff80000091917808 */ /* 0x002fe20005000000 */
[----:B------:R-:W1:Y:S01]  /*4080*/  MUFU.TANH R142, R88 ;  /* 0x00000058008e7308 */ /* 0x000e620000002400 */
[----:B---3--:R-:W-:Y:S02]  /*4090*/  FSEL R146, R146, -INF , !P5 ;  /* 0xff80000092927808 */ /* 0x008fe40006800000 */
[----:B------:R-:W-:Y:S02]  /*40a0*/  ISETP.GE.AND P1, PT, R14, R61, PT ;  /* 0x0000003d0e00720c */ /* 0x000fe40003f26270 */
[----:B------:R-:W-:-:S02]  /*40b0*/  ISETP.GE.AND P2, PT, R12, R65, PT ;  /* 0x000000410c00720c */ /* 0x000fc40003f46270 */
[----:B------:R-:W-:Y:S01]  /*40c0*/  ISETP.GE.AND P5, PT, R12, R61, PT ;  /* 0x0000003d0c00720c */ /* 0x000fe20003fa6270 */
[----:B------:R-:W3:Y:S01]  /*40d0*/  MUFU.TANH R140, R89 ;  /* 0x00000059008c7308 */ /* 0x000ee20000002400 */
[----:B------:R-:W-:Y:S02]  /*40e0*/  LOP3.LUT R12, R62, 0x78, RZ, 0xfc, !PT ;  /* 0x000000783e0c7812 */ /* 0x000fe400078efcff */
[----:B--2---:R-:W-:Y:S02]  /*40f0*/  FSEL R141, R141, -INF , !P1 ;  /* 0xff8000008d8d7808 */ /* 0x004fe40004800000 */
[----:B------:R-:W-:-:S03]  /*4100*/  ISETP.GE.AND P1, PT, R12, R65, PT ;  /* 0x000000410c00720c */ /* 0x000fc60003f26270 */
[----:B------:R-:W2:Y:S01]  /*4110*/  MUFU.TANH R137, R90 ;  /* 0x0000005a00897308 */ /* 0x000ea20000002400 */
[----:B-1----:R-:W-:Y:S02]  /*4120*/  FSEL R142, R142, -INF , !P2 ;  /* 0xff8000008e8e7808 */ /* 0x002fe40005000000 */
[----:B------:R-:W-:Y:S02]  /*4130*/  ISETP.GE.AND P2, PT, R12, R61, PT ;  /* 0x0000003d0c00720c */ /* 0x000fe40003f46270 */
[----:B------:R-:W-:-:S03]  /*4140*/  LOP3.LUT R12, R62, 0x79, RZ, 0xfc, !PT ;  /* 0x000000793e0c7812 */ /* 0x000fc600078efcff */
[----:B------:R-:W1:Y:S01]  /*4150*/  MUFU.TANH R135, R91 ;  /* 0x0000005b00877308 */ /* 0x000e620000002400 */
[----:B---3--:R-:W-:Y:S02]  /*4160*/  FSEL R140, R140, -INF , !P4 ;  /* 0xff8000008c8c7808 */ /* 0x008fe40006000000 */
[----:B------:R-:W-:-:S05]  /*4170*/  ISETP.GE.AND P4, PT, R12, R65, PT ;  /* 0x000000410c00720c */ /* 0x000fca0003f86270 */
[----:B------:R-:W3:Y:S01]  /*4180*/  MUFU.TANH R138, R138 ;  /* 0x0000008a008a7308 */ /* 0x000ee20000002400 */
[----:B--2---:R-:W-:Y:S01]  /*4190*/  FSEL R137, R137, -INF , !P5 ;  /* 0xff80000089897808 */ /* 0x004fe20006800000 */
[----:B------:R-:W-:Y:S01]  /*41a0*/  BAR.SYNC.DEFER_BLOCKING 0x0 ;  /* 0x0000000000007b1d */ /* 0x000fe20000010000 */
[----:B------:R-:W-:-:S04]  /*41b0*/  ISETP.GE.AND P5, PT, R62, R65, PT ;  /* 0x000000413e00720c */ /* 0x000fc80003fa6270 */
[----:B------:R-:W-:Y:S01]  /*41c0*/  FSEL R0, R0, -INF , !P5 ;  /* 0xff80000000007808 */ /* 0x000fe20006800000 */
[----:B------:R-:W2:Y:S01]  /*41d0*/  MUFU.TANH R8, R8 ;  /* 0x0000000800087308 */ /* 0x000ea20000002400 */
[----:B-1----:R-:W-:Y:S02]  /*41e0*/  FSEL R135, R135, -INF , !P3 ;  /* 0xff80000087877808 */ /* 0x002fe40005800000 */
[----:B------:R-:W-:-:S05]  /*41f0*/  ISETP.GE.AND P3, PT, R62, R61, PT ;  /* 0x0000003d3e00720c */ /* 0x000fca0003f66270 */
[----:B------:R-:W1:Y:S01]  /*4200*/  MUFU.TANH R136, R9 ;  /* 0x0000000900887308 */ /* 0x000e620000002400 */
[----:B---3--:R-:W-:Y:S02]  /*4210*/  FSEL R138, R138, -INF , !P1 ;  /* 0xff8000008a8a7808 */ /* 0x008fe40004800000 */
[----:B------:R-:W-:-:S05]  /*4220*/  ISETP.GE.AND P1, PT, R12, R61, PT ;  /* 0x0000003d0c00720c */ /* 0x000fca0003f26270 */
[----:B------:R-:W3:Y:S01]  /*4230*/  MUFU.TANH R133, R10 ;  /* 0x0000000a00857308 */ /* 0x000ee20000002400 */
[----:B--2---:R-:W-:-:S07]  /*4240*/  FSEL R5, R8, -INF , !P3 ;  /* 0xff80000008057808 */ /* 0x004fce0005800000 */
[----:B------:R-:W2:Y:S01]  /*4250*/  MUFU.TANH R67, R11 ;  /* 0x0000000b00437308 */ /* 0x000ea20000002400 */
[----:B-1----:R-:W-:Y:S02]  /*4260*/  FSEL R136, R136, -INF , !P4 ;  /* 0xff80000088887808 */ /* 0x002fe40006000000 */
[----:B---3--:R-:W-:Y:S02]  /*4270*/  FSEL R133, R133, -INF , !P2 ;  /* 0xff80000085857808 */ /* 0x008fe40005000000 */
[----:B--2---:R-:W-:Y:S01]  /*4280*/  FSEL R67, R67, -INF , !P1 ;  /* 0xff80000043437808 */ /* 0x004fe20004800000 */
        /* <DEDUP_REMOVED lines=33> */
[----:B------:R-:W-:-:S02]  /*44a0*/  ISETP.NE.AND P2, PT, R9, RZ, PT ;  /* 0x000000ff0900720c */ /* 0x000fc40003f45270 */
[----:B------:R-:W-:-:S05]  /*44b0*/  LOP3.LUT R2, RZ, R9, RZ, 0x33, !PT ;  /* 0x00000009ff027212 */ /* 0x000fca00078e33ff */
        /* <DEDUP_REMOVED lines=24> */
.L_x_2364:
[----:B------:R-:W-:-:S04]  /*4640*/  ULEA UR6, -UR6, URZ, 0x7 ;  /* 0x0000003f06067291 */ /* 0x000fc8000f8e393f */
[----:B------:R-:W-:Y:S02]  /*4650*/  USHF.R.S32.HI UR4, URZ, 0x1f, UR6 ;  /* 0x0000001f3f047899 */ /* 0x000fe40008011406 */
[----:B------:R-:W-:-:S04]  /*4660*/  MOV R10, UR6 ;  /* 0x00000006000a7c02 */ /* 0x000fc80008000f00 */
[----:B------:R-:W-:-:S07]  /*4670*/  MOV R2, UR4 ;  /* 0x0000000400027c02 */ /* 0x000fce0008000f00 */
.L_x_2365:
        /* <DEDUP_REMOVED lines=36> */
.L_x_2363:
        /* <DEDUP_REMOVED lines=79> */
[----:B------:R-:W-:Y:S04]  /*4db0*/  LDSM.16.MT88.4 R100, [R220+0xc000] ;  /* 0x00c00000dc64783b */ /* 0x000fe80000004200 */
[----:B------:R-:W-:Y:S04]  /*4dc0*/  LDSM.16.MT88.4 R28, [R220+0x10000] ;  /* 0x01000000dc1c783b */ /* 0x000fe80000004200 */
        /* <DEDUP_REMOVED lines=13> */
[----:B------:R-:W-:Y:S01]  /*4ea0*/  LDSM.16.MT88.4 R8, [R222+0xc800] ;  /* 0x00c80000de08783b */ /* 0x000fe20000004200 */
[--C-:B------:R-:W-:Y:S01]  /*4eb0*/  FFMA.FTZ R57, R60, UR4, -R139.reuse ;  /* 0x000000043c397c23 */ /* 0x100fe2000801088b */
[--C-:B------:R-:W-:Y:S01]  /*4ec0*/  FFMA.FTZ R60, R78, UR4, -R139.reuse ;  /* 0x000000044e3c7c23 */ /* 0x100fe2000801088b */
[----:B------:R-:W-:Y:S01]  /*4ed0*/  FSEL R134, R134, RZ, P1 ;  /* 0x000000ff86867208 */ /* 0x000fe20000800000 */
[--C-:B------:R-:W-:Y:S01]  /*4ee0*/  FFMA.FTZ R56, R120, UR4, -R139.reuse ;  /* 0x0000000478387c23 */ /* 0x100fe2000801088b */
[--C-:B------:R-:W-:Y:S01]  /*4ef0*/  FFMA.FTZ R53, R114, UR4, -R139.reuse ;  /* 0x0000000472357c23 */ /* 0x100fe2000801088b */
[----:B------:R-:W1:Y:S01]  /*4f00*/  LDSM.16.MT88.4 R84, [R222+0x10000] ;  /* 0x01000000de54783b */ /* 0x000e620000004200 */
        /* <DEDUP_REMOVED lines=10> */
[----:B------:R-:W4:Y:S01]  /*4fb0*/  LDSM.16.MT88.4 R76, [R221+0x10000] ;  /* 0x01000000dd4c783b */ /* 0x000f220000004200 */
[--C-:B------:R-:W-:Y:S01]  /*4fc0*/  FFMA.FTZ R49, R48, UR4, -R139.reuse ;  /* 0x0000000430317c23 */ /* 0x100fe2000801088b */
[--C-:B------:R-:W-:Y:S01]  /*4fd0*/  FFMA.FTZ R48, R46, UR4, -R139.reuse ;  /* 0x000000042e307c23 */ /* 0x100fe2000801088b */
[--C-:B------:R-:W-:Y:S01]  /*4fe0*/  FFMA.FTZ R50, R47, UR4, -R134.reuse ;  /* 0x000000042f327c23 */ /* 0x100fe20008010886 */
[----:B------:R-:W5:Y:S01]  /*4ff0*/  LDSM.16.MT88.4 R4, [R223+0x10800] ;  /* 0x01080000df04783b */ /* 0x000f620000004200 */
        /* <DEDUP_REMOVED lines=42> */
[----:B------:R-:W-:Y:S01]  /*52a0*/  FFMA.FTZ R146, R146, UR4, -R139 ;  /* 0x0000000492927c23 */ /* 0x000fe2000801088b */
[--C-:B------:R-:W-:Y:S01]  /*52b0*/  FFMA.FTZ R144, R147, UR4, -R134.reuse ;  /* 0x0000000493907c23 */ /* 0x100fe20008010886 */
[--C-:B------:R-:W-:Y:S01]  /*52c0*/  FFMA.FTZ R145, R145, UR4, -R134.reuse ;  /* 0x0000000491917c23 */ /* 0x100fe20008010886 */
[--C-:B------:R-:W-:Y:S01]  /*52d0*/  FFMA.FTZ R143, R143, UR4, -R134.reuse ;  /* 0x000000048f8f7c23 */ /* 0x100fe20008010886 */
[--C-:B------:R-:W-:Y:S01]  /*52e0*/  FFMA.FTZ R150, R141, UR4, -R134.reuse ;  /* 0x000000048d967c23 */ /* 0x100fe20008010886 */
[--C-:B------:R-:W-:Y:S01]  /*52f0*/  FFMA.FTZ R135, R135, UR4, -R134.reuse ;  /* 0x0000000487877c23 */ /* 0x100fe20008010886 */
[----:B------:R-:W-:Y:S01]  /*5300*/  FFMA.FTZ R133, R133, UR4, -R134 ;  /* 0x0000000485857c23 */ /* 0x000fe20008010886 */
[----:B------:R-:W2:Y:S01]  /*5310*/  MUFU.EX2 R60, R60 ;  /* 0x0000003c003c7308 */ /* 0x000ea20000000800 */
[----:B---3--:R-:W-:Y:S01]  /*5320*/  F2FP.F16.F32.PACK_AB R71, R59, R62 ;  /* 0x0000003e3b47723e */ /* 0x008fe200000000ff */
[----:B------:R-:W-:Y:S01]  /*5330*/  FADD.FTZ R65, R132, R65 ;  /* 0x0000004184417221 */ /* 0x000fe20000010000 */
[----:B------:R-:W-:-:S03]  /*5340*/  FADD.FTZ R63, R63, R66 ;  /* 0x000000423f3f7221 */ /* 0x000fc60000010000 */
[----:B------:R-:W-:Y:S01]  /*5350*/  FADD.FTZ R64, R64, R65 ;  /* 0x0000004140407221 */ /* 0x000fe20000010000 */
[----:B------:R-:W-:Y:S01]  /*5360*/  FADD.FTZ R62, R62, R63 ;  /* 0x0000003f3e3e7221 */ /* 0x000fe20000010000 */
[----:B------:R-:W-:Y:S01]  /*5370*/  HMMA.16816.F32 R120, R68, R116, RZ ;  /* 0x000000744478723c */ /* 0x000fe200000018ff */
[----:B------:R-:W-:Y:S01]  /*5380*/  MUFU.EX2 R56, R56 ;  /* 0x0000003800387308 */ /* 0x000fe20000000800 */
[----:B------:R-:W-:Y:S01]  /*5390*/  FADD.FTZ R64, R61, R64 ;  /* 0x000000403d407221 */ /* 0x000fe20000010000 */
[----:B------:R-:W-:-:S03]  /*53a0*/  FADD.FTZ R59, R59, R62 ;  /* 0x0000003e3b3b7221 */ /* 0x000fc60000010000 */
[C---:B------:R-:W-:Y:S03]  /*53b0*/  HMMA.16816.F32 R116, R68.reuse, R118, RZ ;  /* 0x000000764474723c */ /* 0x040fe600000018ff */
[----:B------:R-:W3:Y:S01]  /*53c0*/  MUFU.EX2 R53, R53 ;  /* 0x0000003500357308 */ /* 0x000ee20000000800 */
[----:B--2---:R-:W-:Y:S02]  /*53d0*/  F2FP.F16.F32.PACK_AB R12, R60, R57 ;  /* 0x000000393c0c723e */ /* 0x004fe400000000ff */
        /* <DEDUP_REMOVED lines=11> */
[----:B-1----:R-:W-:Y:S01]  /*5490*/  HMMA.16816.F32 R88, R68, R84, RZ ;  /* 0x000000544458723c */ /* 0x002fe200000018ff */
[----:B------:R-:W-:-:S04]  /*54a0*/  FADD.FTZ R58, R58, R59 ;  /* 0x0000003b3a3a7221 */ /* 0x000fc80000010000 */
[----:B------:R-:W-:Y:S01]  /*54b0*/  FADD.FTZ R55, R55, R58 ;  /* 0x0000003a37377221 */ /* 0x000fe20000010000 */
[C---:B------:R-:W-:Y:S01]  /*54c0*/  HMMA.16816.F32 R92, R68.reuse, R94, RZ ;  /* 0x0000005e445c723c */ /* 0x040fe200000018ff */
[----:B------:R-:W-:Y:S05]  /*54d0*/  MUFU.EX2 R52, R52 ;  /* 0x0000003400347308 */ /* 0x000fea0000000800 */
[----:B------:R-:W-:Y:S01]  /*54e0*/  HMMA.16816.F32 R84, R68, R86, RZ ;  /* 0x000000564454723c */ /* 0x000fe200000018ff */
[----:B---3--:R-:W-:Y:S02]  /*54f0*/  F2FP.F16.F32.PACK_AB R15, R51, R54 ;  /* 0x00000036330f723e */ /* 0x008fe400000000ff */
        /* <DEDUP_REMOVED lines=16> */
[----:B------:R-:W1:Y:S02]  /*5600*/  LDSM.16.MT88.4 R16, [R221+0x10800] ;  /* 0x01080000dd10783b */ /* 0x000e640000004200 */
[----:B------:R-:W-:Y:S03]  /*5610*/  MUFU.EX2 R46, R46 ;  /* 0x0000002e002e7308 */ /* 0x000fe60000000800 */
[C---:B----4-:R-:W-:Y:S05]  /*5620*/  HMMA.16816.F32 R80, R68.reuse, R76, RZ ;  /* 0x0000004c4450723c */ /* 0x050fea00000018ff */
        /* <DEDUP_REMOVED lines=9> */
[C---:B-----5:R-:W-:Y:S06]  /*56c0*/  HMMA.16816.F32 R96, R12.reuse, R4, R96 ;  /* 0x000000040c60723c */ /* 0x060fec0000001860 */
        /* <DEDUP_REMOVED lines=12> */
[C---:B-1----:R-:W-:Y:S05]  /*5790*/  HMMA.16816.F32 R80, R12.reuse, R16, R80 ;  /* 0x000000100c50723c */ /* 0x042fea0000001850 */
[----:B------:R-:W1:Y:S01]  /*57a0*/  MUFU.EX2 R3, R3 ;  /* 0x0000000300037308 */ /* 0x000e620000000800 */
[C---:B------:R-:W-:Y:S01]  /*57b0*/  HMMA.16816.F32 R76, R12.reuse, R18, R76 ;  /* 0x000000120c4c723c */ /* 0x040fe2000000184c */
[----:B------:R-:W-:Y:S05]  /*57c0*/  LDSM.16.MT88.4 R16, [R220+0xd000] ;  /* 0x00d00000dc10783b */ /* 0x000fea0000004200 */
[C---:B------:R-:W-:Y:S01]  /*57d0*/  HMMA.16816.F32 R72, R12.reuse, R24, R72 ;  /* 0x000000180c48723c */ /* 0x040fe20000001848 */
[----:B------:R-:W-:Y:S05]  /*57e0*/  MUFU.EX2 R148, R148 ;  /* 0x0000009400947308 */ /* 0x000fea0000000800 */
[----:B------:R-:W-:Y:S01]  /*57f0*/  HMMA.16816.F32 R68, R12, R26, R68 ;  /* 0x0000001a0c44723c */ /* 0x000fe20000001844 */
[----:B------:R-:W1:Y:S01]  /*5800*/  LDSM.16.MT88.4 R12, [R223+0x11000] ;  /* 0x01100000df0c783b */ /* 0x000e620000004200 */
[----:B------:R-:W-:Y:S01]  /*5810*/  F2FP.F16.F32.PACK_AB R24, R49, R52 ;  /* 0x000000343118723e */ /* 0x000fe200000000ff */
[----:B------:R-:W1:Y:S01]  /*5820*/  MUFU.EX2 R149, R149 ;  /* 0x0000009500957308 */ /* 0x000e620000000800 */
[----:B---3--:R-:W-:Y:S01]  /*5830*/  F2FP.F16.F32.PACK_AB R25, R47, R50 ;  /* 0x000000322f19723e */ /* 0x008fe200000000ff */
[----:B------:R-:W-:-:S02]  /*5840*/  FADD.FTZ R50, R50, R51 ;  /* 0x0000003332327221 */ /* 0x000fc40000010000 */
[----:B------:R-:W-:Y:S02]  /*5850*/  F2FP.F16.F32.PACK_AB R26, R45, R48 ;  /* 0x000000302d1a723e */ /* 0x000fe400000000ff */
[----:B----4-:R-:W-:Y:S01]  /*5860*/  F2FP.F16.F32.PACK_AB R27, R43, R46 ;  /* 0x0000002e2b1b723e */ /* 0x010fe200000000ff */
[----:B------:R-:W-:Y:S01]  /*5870*/  FADD.FTZ R47, R47, R50 ;  /* 0x000000322f2f7221 */ /* 0x000fe20000010000 */
[----:B------:R-:W-:Y:S03]  /*5880*/  MUFU.EX2 R151, R151 ;  /* 0x0000009700977308 */ /* 0x000fe60000000800 */
[----:B------:R-:W-:Y:S02]  /*5890*/  FADD.FTZ R46, R46, R47 ;  /* 0x0000002f2e2e7221 */ /* 0x000fe40000010000 */
[C---:B-----5:R-:W-:Y:S02]  /*58a0*/  HMMA.16816.F32 R120, R24.reuse, R4, R120 ;  /* 0x000000041878723c */ /* 0x060fe40000001878 */
        /* <DEDUP_REMOVED lines=13> */
[C---:B-1----:R-:W-:Y:S01]  /*5980*/  HMMA.16816.F32 R96, R24.reuse, R12, R96 ;  /* 0x0000000c1860723c */ /* 0x042fe20000001860 */
[----:B------:R-:W1:Y:S05]  /*5990*/  MUFU.EX2 R158, R158 ;  /* 0x0000009e009e7308 */ /* 0x000e6a0000000800 */
[C---:B------:R-:W-:Y:S01]  /*59a0*/  HMMA.16816.F32 R92, R24.reuse, R14, R92 ;  /* 0x0000000e185c723c */ /* 0x040fe2000000185c */
[----:B------:R-:W4:Y:S02]  /*59b0*/  LDSM.16.MT88.4 R12, [R222+0xd800] ;  /* 0x00d80000de0c783b */ /* 0x000f240000004200 */
[----:B------:R-:W-:Y:S03]  /*59c0*/  MUFU.EX2 R160, R160 ;  /* 0x000000a000a07308 */ /* 0x000fe60000000800 */
[C---:B---3--:R-:W-:Y:S05]  /*59d0*/  HMMA.16816.F32 R88, R24.reuse, R4, R88 ;  /* 0x000000041858723c */ /* 0x048fea0000001858 */
[----:B------:R-:W3:Y:S01]  /*59e0*/  MUFU.EX2 R163, R163 ;  /* 0x000000a300a37308 */ /* 0x000ee20000000800 */
[C---:B------:R-:W-:Y:S01]  /*59f0*/  HMMA.16816.F32 R84, R24.reuse, R6, R84 ;  /* 0x000000061854723c */ /* 0x040fe20000001854 */
[----:B------:R-:W1:Y:S05]  /*5a00*/  LDSM.16.MT88.4 R4, [R221+0xd800] ;  /* 0x00d80000dd04783b */ /* 0x000e6a0000004200 */
        /* <DEDUP_REMOVED lines=21> */
[C---:B-----5:R-:W-:Y:S01]  /*5b60*/  HMMA.16816.F32 R128, R8.reuse, R20, R128 ;  /* 0x000000140880723c */ /* 0x060fe20000001880 */
[----:B------:R-:W-:Y:S05]  /*5b70*/  MUFU.EX2 R159, R159 ;  /* 0x0000009f009f7308 */ /* 0x000fea0000000800 */
        /* <DEDUP_REMOVED lines=8> */
[----:B------:R-:W1:Y:S05]  /*5c00*/  MUFU.EX2 R157, R157 ;  /* 0x0000009d009d7308 */ /* 0x000e6a0000000800 */
[C---:B------:R-:W-:Y:S01]  /*5c10*/  HMMA.16816.F32 R108, R8.reuse, R6, R108 ;  /* 0x00000006086c723c */ /* 0x040fe2000000186c */
[----:B------:R-:W1:Y:S02]  /*5c20*/  LDSM.16.MT88.4 R4, [R223+0xe000] ;  /* 0x00e00000df04783b */ /* 0x000e640000004200 */
        /* <DEDUP_REMOVED lines=10> */
[C---:B-----5:R-:W-:Y:S05]  /*5cd0*/  HMMA.16816.F32 R88, R8.reuse, R20, R88 ;  /* 0x000000140858723c */ /* 0x060fea0000001858 */
[----:B------:R-:W-:Y:S01]  /*5ce0*/  MUFU.EX2 R143, R143 ;  /* 0x0000008f008f7308 */ /* 0x000fe20000000800 */
[----:B------:R-:W-:Y:S01]  /*5cf0*/  HMMA.16816.F32 R84, R8, R22, R84 ;  /* 0x000000160854723c */ /* 0x000fe20000001854 */
[----:B------:R-:W-:-:S02]  /*5d00*/  F2FP.F16.F32.PACK_AB R20, R149, R148 ;  /* 0x000000949514723e */ /* 0x000fc400000000ff */
[----:B------:R-:W-:Y:S01]  /*5d10*/  F2FP.F16.F32.PACK_AB R21, R156, R153 ;  /* 0x000000999c15723e */ /* 0x000fe200000000ff */
[----:B------:R-:W-:Y:S02]  /*5d20*/  FADD.FTZ R153, R153, R38 ;  /* 0x0000002699997221 */ /* 0x000fe40000010000 */
[C---:B----4-:R-:W-:Y:S01]  /*5d30*/  HMMA.16816.F32 R80, R8.reuse, R12, R80 ;  /* 0x0000000c0850723c */ /* 0x050fe20000001850 */
[----:B------:R-:W-:Y:S01]  /*5d40*/  F2FP.F16.F32.PACK_AB R22, R154, R151 ;  /* 0x000000979a16723e */ /* 0x000fe200000000ff */
[----:B------:R-:W4:Y:S01]  /*5d50*/  MUFU.EX2 R150, R150 ;  /* 0x0000009600967308 */ /* 0x000f220000000800 */
        /* <DEDUP_REMOVED lines=12> */
[C---:B-1----:R-:W-:Y:S06]  /*5e20*/  HMMA.16816.F32 R128, R20.reuse, R4, R128 ;  /* 0x000000041480723c */ /* 0x042fec0000001880 */
[C---:B------:R-:W-:Y:S01]  /*5e30*/  HMMA.16816.F32 R124, R20.reuse, R6, R124 ;  /* 0x00000006147c723c */ /* 0x040fe2000000187c */
[----:B------:R-:W1:Y:S05]  /*5e40*/  LDSM.16.MT88.4 R4, [R221+0x12000] ;  /* 0x01200000dd04783b */ /* 0x000e6a0000004200 */
[C---:B--2---:R-:W-:Y:S06]  /*5e50*/  HMMA.16816.F32 R120, R20.reuse, R16, R120 ;  /* 0x000000101478723c */ /* 0x044fec0000001878 */
[C---:B------:R-:W-:Y:S01]  /*5e60*/  HMMA.16816.F32 R116, R20.reuse, R18, R116 ;  /* 0x000000121474723c */ /* 0x040fe20000001874 */
[----:B------:R-:W-:Y:S05]  /*5e70*/  LDSM.16.MT88.4 R16, [R223+0xe800] ;  /* 0x00e80000df10783b */ /* 0x000fea0000004200 */
[C---:B-----5:R-:W-:Y:S06]  /*5e80*/  HMMA.16816.F32 R112, R20.reuse, R12, R112 ;  /* 0x0000000c1470723c */ /* 0x060fec0000001870 */
        /* <DEDUP_REMOVED lines=10> */
[----:B-1----:R-:W-:Y:S01]  /*5f30*/  HMMA.16816.F32 R80, R20, R4, R80 ;  /* 0x000000041450723c */ /* 0x002fe20000001850 */
[----:B------:R-:W-:Y:S01]  /*5f40*/  F2FP.F16.F32.PACK_AB R30, R167, R162 ;  /* 0x000000a2a71e723e */ /* 0x000fe200000000ff */
[----:B------:R-:W-:Y:S01]  /*5f50*/  FADD.FTZ R164, R161, R164 ;  /* 0x000000a4a1a47221 */ /* 0x000fe20000010000 */
[----:B------:R-:W-:-:S03]  /*5f60*/  F2FP.F16.F32.PACK_AB R31, R166, R159 ;  /* 0x0000009fa61f723e */ /* 0x000fc600000000ff */
[----:B------:R-:W-:Y:S01]  /*5f70*/  HMMA.16816.F32 R76, R20, R6, R76 ;  /* 0x00000006144c723c */ /* 0x000fe2000000184c */
[----:B------:R-:W1:Y:S01]  /*5f80*/  LDSM.16.MT88.4 R4, [R220+0xe800] ;  /* 0x00e80000dc04783b */ /* 0x000e620000004200 */
[----:B------:R-:W-:-:S04]  /*5f90*/  FADD.FTZ R159, R159, R164 ;  /* 0x000000a49f9f7221 */ /* 0x000fc80000010000 */
[----:B------:R-:W-:Y:S01]  /*5fa0*/  HMMA.16816.F32 R72, R20, R24, R72 ;  /* 0x000000181448723c */ /* 0x000fe20000001848 */
[----:B------:R-:W-:-:S05]  /*5fb0*/  FADD.FTZ R159, R166, R159 ;  /* 0x0000009fa69f7221 */ /* 0x000fca0000010000 */
[----:B------:R-:W-:Y:S01]  /*5fc0*/  HMMA.16816.F32 R68, R20, R26, R68 ;  /* 0x0000001a1444723c */ /* 0x000fe20000001844 */
[----:B------:R-:W3:Y:S05]  /*5fd0*/  LDSM.16.MT88.4 R24, [R223+0x12800] ;  /* 0x01280000df18783b */ /* 0x000eea0000004200 */
        /* <DEDUP_REMOVED lines=13> */
[C---:B-1----:R-:W-:Y:S06]  /*60b0*/  HMMA.16816.F32 R104, R28.reuse, R4, R104 ;  /* 0x000000041c68723c */ /* 0x042fec0000001868 */
[C---:B------:R-:W-:Y:S01]  /*60c0*/  HMMA.16816.F32 R100, R28.reuse, R6, R100 ;  /* 0x000000061c64723c */ /* 0x040fe20000001864 */
[----:B------:R-:W1:Y:S05]  /*60d0*/  LDSM.16.MT88.4 R4, [R221+0xf000] ;  /* 0x00f00000dd04783b */ /* 0x000e6a0000004200 */
[C---:B---3--:R-:W-:Y:S06]  /*60e0*/  HMMA.16816.F32 R96, R28.reuse, R24, R96 ;  /* 0x000000181c60723c */ /* 0x048fec0000001860 */
[----:B------:R-:W-:Y:S01]  /*60f0*/  HMMA.16816.F32 R92, R28, R26, R92 ;  /* 0x0000001a1c5c723c */ /* 0x000fe2000000185c */
[----:B------:R-:W-:-:S02]  /*6100*/  F2FP.F16.F32.PACK_AB R24, R157, R152 ;  /* 0x000000989d18723e */ /* 0x000fc400000000ff */
[----:B------:R-:W-:Y:S01]  /*6110*/  F2FP.F16.F32.PACK_AB R25, R145, R144 ;  /* 0x000000909119723e */ /* 0x000fe200000000ff */
[----:B------:R-:W-:Y:S02]  /*6120*/  FADD.FTZ R144, R144, R159 ;  /* 0x0000009f90907221 */ /* 0x000fe40000010000 */
[----:B--2---:R-:W-:Y:S01]  /*6130*/  HMMA.16816.F32 R88, R28, R16, R88 ;  /* 0x000000101c58723c */ /* 0x004fe20000001858 */
[----:B------:R-:W-:Y:S01]  /*6140*/  F2FP.F16.F32.PACK_AB R26, R165, R146 ;  /* 0x00000092a51a723e */ /* 0x000fe200000000ff */
[----:B------:R-:W-:Y:S01]  /*6150*/  FADD.FTZ R144, R145, R144 ;  /* 0x0000009091907221 */ /* 0x000fe20000010000 */
[----:B----4-:R-:W-:-:S03]  /*6160*/  F2FP.F16.F32.PACK_AB R27, R150, R143 ;  /* 0x0000008f961b723e */ /* 0x010fc600000000ff */
[----:B------:R-:W-:Y:S01]  /*6170*/  HMMA.16816.F32 R84, R28, R18, R84 ;  /* 0x000000121c54723c */ /* 0x000fe20000001854 */
[----:B------:R-:W-:Y:S01]  /*6180*/  LDSM.16.MT88.4 R16, [R220+0xf000] ;  /* 0x00f00000dc10783b */ /* 0x000fe20000004200 */
[----:B------:R-:W-:-:S04]  /*6190*/  FADD.FTZ R143, R143, R144 ;  /* 0x000000908f8f7221 */ /* 0x000fc80000010000 */
[----:B------:R-:W-:Y:S01]  /*61a0*/  HMMA.16816.F32 R120, R24, R8, R120 ;  /* 0x000000081878723c */ /* 0x000fe20000001878 */
[----:B------:R-:W-:-:S05]  /*61b0*/  FADD.FTZ R143, R150, R143 ;  /* 0x0000008f968f7221 */ /* 0x000fca0000010000 */
[----:B------:R-:W-:Y:S01]  /*61c0*/  HMMA.16816.F32 R116, R24, R10, R116 ;  /* 0x0000000a1874723c */ /* 0x000fe20000001874 */
[----:B------:R-:W2:Y:S05]  /*61d0*/  LDSM.16.MT88.4 R8, [R222+0x13000] ;  /* 0x01300000de08783b */ /* 0x000eaa0000004200 */
[C---:B-----5:R-:W-:Y:S06]  /*61e0*/  HMMA.16816.F32 R80, R28.reuse, R12, R80 ;  /* 0x0000000c1c50723c */ /* 0x060fec0000001850 */
[----:B------:R-:W-:Y:S01]  /*61f0*/  HMMA.16816.F32 R76, R28, R14, R76 ;  /* 0x0000000e1c4c723c */ /* 0x000fe2000000184c */
[----:B------:R-:W3:Y:S05]  /*6200*/  LDSM.16.MT88.4 R12, [R223+0x13000] ;  /* 0x01300000df0c783b */ /* 0x000eea0000004200 */
[C---:B-1----:R-:W-:Y:S06]  /*6210*/  HMMA.16816.F32 R112, R24.reuse, R4, R112 ;  /* 0x000000041870723c */ /* 0x042fec0000001870 */
[----:B------:R-:W-:Y:S01]  /*6220*/  HMMA.16816.F32 R108, R24, R6, R108 ;  /* 0x00000006186c723c */ /* 0x000fe2000000186c */
[----:B------:R-:W1:Y:S05]  /*6230*/  LDSM.16.MT88.4 R4, [R221+0x13000] ;  /* 0x01300000dd04783b */ /* 0x000e6a0000004200 */
[C---:B------:R-:W-:Y:S06]  /*6240*/  HMMA.16816.F32 R68, R28.reuse, R34, R68 ;  /* 0x000000221c44723c */ /* 0x040fec0000001844 */
[----:B------:R-:W-:Y:S01]  /*6250*/  HMMA.16816.F32 R72, R28, R32, R72 ;  /* 0x000000201c48723c */ /* 0x000fe20000001848 */
[--C-:B------:R-:W-:Y:S01]  /*6260*/  FFMA.FTZ R35, R136, UR4, -R139.reuse ;  /* 0x0000000488237c23 */ /* 0x100fe2000801088b */
[--C-:B------:R-:W-:Y:S01]  /*6270*/  FFMA.FTZ R136, R137, UR4, -R134.reuse ;  /* 0x0000000489887c23 */ /* 0x100fe20008010886 */
[--C-:B------:R-:W-:Y:S01]  /*6280*/  FFMA.FTZ R34, R138, UR4, -R139.reuse ;  /* 0x000000048a227c23 */ /* 0x100fe2000801088b */
[----:B------:R-:W-:Y:S01]  /*6290*/  FFMA.FTZ R134, R67, UR4, -R134 ;  /* 0x0000000443867c23 */ /* 0x000fe20008010886 */
[----:B------:R-:W4:Y:S01]  /*62a0*/  LDSM.16.MT88.4 R28, [R220+0x13000] ;  /* 0x01300000dc1c783b */ /* 0x000f220000004200 */
[C---:B--2---:R-:W-:Y:S01]  /*62b0*/  HMMA.16816.F32 R88, R24.reuse, R8, R88 ;  /* 0x000000081858723c */ /* 0x044fe20000001858 */
[--C-:B------:R-:W-:Y:S01]  /*62c0*/  FFMA.FTZ R32, R142, UR4, -R139.reuse ;  /* 0x000000048e207c23 */ /* 0x100fe2000801088b */
[----:B------:R-:W-:Y:S01]  /*62d0*/  FFMA.FTZ R33, R140, UR4, -R139 ;  /* 0x000000048c217c23 */ /* 0x000fe2000801088b */
[----:B------:R-:W-:Y:S03]  /*62e0*/  MUFU.EX2 R34, R34 ;  /* 0x0000002200227308 */ /* 0x000fe60000000800 */
[C---:B------:R-:W-:Y:S01]  /*62f0*/  HMMA.16816.F32 R84, R24.reuse, R10, R84 ;  /* 0x0000000a1854723c */ /* 0x040fe20000001854 */
[----:B------:R-:W2:Y:S04]  /*6300*/  LDSM.16.MT88.4 R8, [R222+0xf800] ;  /* 0x00f80000de08783b */ /* 0x000ea80000004200 */
[----:B------:R-:W-:Y:S01]  /*6310*/  MUFU.EX2 R32, R32 ;  /* 0x0000002000207308 */ /* 0x000fe20000000800 */
[C---:B---3--:R-:W-:Y:S06]  /*6320*/  HMMA.16816.F32 R96, R24.reuse, R12, R96 ;  /* 0x0000000c1860723c */ /* 0x048fec0000001860 */
[C---:B------:R-:W-:Y:S01]  /*6330*/  HMMA.16816.F32 R92, R24.reuse, R14, R92 ;  /* 0x0000000e185c723c */ /* 0x040fe2000000185c */
[----:B------:R-:W3:Y:S01]  /*6340*/  MUFU.EX2 R33, R33 ;  /* 0x0000002100217308 */ /* 0x000ee20000000800 */
[----:B------:R-:W5:Y:S04]  /*6350*/  LDSM.16.MT88.4 R12, [R223+0xf800] ;  /* 0x00f80000df0c783b */ /* 0x000f680000004200 */
[C---:B-1----:R-:W-:Y:S03]  /*6360*/  HMMA.16816.F32 R80, R24.reuse, R4, R80 ;  /* 0x000000041850723c */ /* 0x042fe60000001850 */
[----:B------:R-:W1:Y:S03]  /*6370*/  MUFU.EX2 R35, R35 ;  /* 0x0000002300237308 */ /* 0x000e660000000800 */
[C---:B------:R-:W-:Y:S05]  /*6380*/  HMMA.16816.F32 R76, R24.reuse, R6, R76 ;  /* 0x00000006184c723c */ /* 0x040fea000000184c */
[----:B------:R-:W4:Y:S01]  /*6390*/  MUFU.EX2 R136, R136 ;  /* 0x0000008800887308 */ /* 0x000f220000000800 */
[----:B---3--:R-:W-:Y:S01]  /*63a0*/  F2FP.F16.F32.PACK_AB R4, R33, R32 ;  /* 0x000000202104723e */ /* 0x008fe200000000ff */
[C---:B------:R-:W-:Y:S06]  /*63b0*/  HMMA.16816.F32 R128, R24.reuse, R20, R128 ;  /* 0x000000141880723c */ /* 0x040fec0000001880 */
[----:B------:R-:W3:Y:S01]  /*63c0*/  MUFU.EX2 R134, R134 ;  /* 0x0000008600867308 */ /* 0x000ee20000000800 */
[----:B-1----:R-:W-:Y:S01]  /*63d0*/  F2FP.F16.F32.PACK_AB R6, R35, R34 ;  /* 0x000000222306723e */ /* 0x002fe200000000ff */
[C---:B------:R-:W-:Y:S01]  /*63e0*/  HMMA.16816.F32 R124, R24.reuse, R22, R124 ;  /* 0x00000016187c723c */ /* 0x040fe2000000187c */
[----:B------:R-:W-:Y:S05]  /*63f0*/  LDSM.16.MT88.4 R20, [R221+0xf800] ;  /* 0x00f80000dd14783b */ /* 0x000fea0000004200 */
[----:B------:R-:W-:Y:S01]  /*6400*/  HMMA.16816.F32 R104, R24, R16, R104 ;  /* 0x000000101868723c */ /* 0x000fe20000001868 */
[----:B----4-:R-:W-:Y:S01]  /*6410*/  F2FP.F16.F32.PACK_AB R5, R135, R136 ;  /* 0x000000888705723e */ /* 0x010fe200000000ff */
[----:B------:R-:W-:-:S04]  /*6420*/  FADD.FTZ R136, R136, R143 ;  /* 0x0000008f88887221 */ /* 0x000fc80000010000 */
[----:B------:R-:W-:Y:S01]  /*6430*/  HMMA.16816.F32 R100, R24, R18, R100 ;  /* 0x000000121864723c */ /* 0x000fe20000001864 */
[----:B------:R-:W1:Y:S01]  /*6440*/  LDSM.16.MT88.4 R16, [R220+0xf800] ;  /* 0x00f80000dc10783b */ /* 0x000e620000004200 */
[----:B------:R-:W-:Y:S01]  /*6450*/  FADD.FTZ R136, R135, R136 ;  /* 0x0000008887887221 */ /* 0x000fe20000010000 */
[----:B---3--:R-:W-:-:S03]  /*6460*/  F2FP.F16.F32.PACK_AB R7, R134, R133 ;  /* 0x000000858607723e */ /* 0x008fc600000000ff */
[----:B------:R-:W-:Y:S01]  /*6470*/  HMMA.16816.F32 R72, R24, R28, R72 ;  /* 0x0000001c1848723c */ /* 0x000fe20000001848 */
[----:B------:R-:W-:-:S04]  /*6480*/  FADD.FTZ R133, R133, R136 ;  /* 0x0000008885857221 */ /* 0x000fc80000010000 */
[----:B------:R-:W-:Y:S01]  /*6490*/  FADD.FTZ R245, R134, R133 ;  /* 0x0000008586f57221 */ /* 0x000fe20000010000 */
[C---:B--2---:R-:W-:Y:S06]  /*64a0*/  HMMA.16816.F32 R120, R4.reuse, R8, R120 ;  /* 0x000000080478723c */ /* 0x044fec0000001878 */
[----:B-----5:R-:W-:Y:S01]  /*64b0*/  HMMA.16816.F32 R128, R4, R12, R128 ;  /* 0x0000000c0480723c */ /* 0x020fe20000001880 */
[----:B------:R-:W-:-:S04]  /*64c0*/  FADD.FTZ R9, R57, R64 ;  /* 0x0000004039097221 */ /* 0x000fc80000010000 */
[----:B------:R-:W-:Y:S01]  /*64d0*/  FADD.FTZ R9, R60, R9 ;  /* 0x000000093c097221 */ /* 0x000fe20000010000 */
[----:B------:R-:W-:Y:S01]  /*64e0*/  HMMA.16816.F32 R124, R4, R14, R124 ;  /* 0x0000000e047c723c */ /* 0x000fe2000000187c */
[----:B------:R-:W2:Y:S02]  /*64f0*/  LDSM.16.MT88.4 R12, [R223+0x13800] ;  /* 0x01380000df0c783b */ /* 0x000ea40000004200 */
[----:B------:R-:W-:-:S03]  /*6500*/  FADD.FTZ R56, R56, R9 ;  /* 0x0000000938387221 */ /* 0x000fc60000010000 */
[----:B------:R-:W-:Y:S01]  /*6510*/  HMMA.16816.F32 R116, R4, R10, R116 ;  /* 0x0000000a0474723c */ /* 0x000fe20000001874 */
[----:B------:R-:W-:Y:S01]  /*6520*/  FADD.FTZ R53, R53, R56 ;  /* 0x0000003835357221 */ /* 0x000fe20000010000 */
[----:B------:R-:W3:Y:S03]  /*6530*/  LDSM.16.MT88.4 R8, [R222+0x13800] ;  /* 0x01380000de08783b */ /* 0x000ee60000004200 */
        /* <DEDUP_REMOVED lines=17> */
[----:B------:R-:W-:Y:S01]  /*6650*/  HMMA.16816.F32 R92, R4, R14, R92 ;  /* 0x0000000e045c723c */ /* 0x000fe2000000185c */
[----:B------:R-:W2:Y:S02]  /*6660*/  LDSM.16.MT88.4 R12, [R220+0x13800] ;  /* 0x01380000dc0c783b */ /* 0x000ea40000004200 */
[----:B------:R-:W-:-:S03]  /*6670*/  FADD.FTZ R151, R151, R148 ;  /* 0x0000009497977221 */ /* 0x000fc60000010000 */
[----:B---3--:R-:W-:Y:S01]  /*6680*/  HMMA.16816.F32 R88, R4, R8, R88 ;  /* 0x000000080458723c */ /* 0x008fe20000001858 */
[----:B------:R-:W-:-:S04]  /*6690*/  FADD.FTZ R151, R154, R151 ;  /* 0x000000979a977221 */ /* 0x000fc80000010000 */
[----:B------:R-:W-:Y:S01]  /*66a0*/  FADD.FTZ R160, R160, R151 ;  /* 0x00000097a0a07221 */ /* 0x000fe20000010000 */
[----:B------:R-:W-:Y:S03]  /*66b0*/  HMMA.16816.F32 R84, R4, R10, R84 ;  /* 0x0000000a0454723c */ /* 0x000fe60000001854 */
[----:B------:R-:W-:-:S03]  /*66c0*/  FADD.FTZ R163, R163, R160 ;  /* 0x000000a0a3a37221 */ /* 0x000fc60000010000 */
[----:B-1----:R-:W-:Y:S01]  /*66d0*/  HMMA.16816.F32 R80, R4, R16, R80 ;  /* 0x000000100450723c */ /* 0x002fe20000001850 */
[----:B------:R-:W-:-:S04]  /*66e0*/  FADD.FTZ R162, R162, R163 ;  /* 0x000000a3a2a27221 */ /* 0x000fc80000010000 */
[----:B------:R-:W-:Y:S01]  /*66f0*/  FADD.FTZ R167, R167, R162 ;  /* 0x000000a2a7a77221 */ /* 0x000fe20000010000 */
[----:B------:R-:W-:Y:S03]  /*6700*/  HMMA.16816.F32 R76, R4, R18, R76 ;  /* 0x00000012044c723c */ /* 0x000fe6000000184c */
[----:B------:R-:W-:-:S04]  /*6710*/  FADD.FTZ R152, R152, R167 ;  /* 0x000000a798987221 */ /* 0x000fc80000010000 */
[----:B------:R-:W-:-:S04]  /*6720*/  FADD.FTZ R157, R157, R152 ;  /* 0x000000989d9d7221 */ /* 0x000fc80000010000 */
[----:B------:R-:W-:-:S04]  /*6730*/  FADD.FTZ R146, R146, R157 ;  /* 0x0000009d92927221 */ /* 0x000fc80000010000 */
[----:B------:R-:W-:Y:S01]  /*6740*/  FADD.FTZ R165, R165, R146 ;  /* 0x00000092a5a57221 */ /* 0x000fe20000010000 */
[----:B--2---:R-:W-:Y:S03]  /*6750*/  HMMA.16816.F32 R72, R4, R12, R72 ;  /* 0x0000000c0448723c */ /* 0x004fe60000001848 */
        /* <DEDUP_REMOVED lines=17> */
.L_x_2370:
        /* <DEDUP_REMOVED lines=66> */
.L_x_2367:
        /* <DEDUP_REMOVED lines=29> */
[----:B------:R-:W-:Y:S03]  /*6e60*/  ISETP.GT.AND P0, PT, R246, R231, PT ;  /* 0x000000e7f600720c */ /* 0x000fe60003f04270 */
        /* <DEDUP_REMOVED lines=404> */
.L_x_2369:
        /* <DEDUP_REMOVED lines=36> */
.L_x_2368:
        /* <DEDUP_REMOVED lines=113> */
[--C-:B------:R-:W-:Y:S03]  /*9100*/  FFMA.FTZ R187, R187, UR4, -R144.reuse ;  /* 0x00000004bbbb7c23 */ /* 0x100fe60008010890 */
        /* <DEDUP_REMOVED lines=50> */
[----:B------:R-:W-:Y:S01]  /*9430*/  ISETP.GT.AND P0, PT, R246, R231, PT ;  /* 0x000000e7f600720c */ /* 0x000fe20003f04270 */
[--C-:B------:R-:W-:Y:S01]  /*9440*/  FFMA.FTZ R183, R183, UR4, -R144.reuse ;  /* 0x00000004b7b77c23 */ /* 0x100fe20008010890 */
[----:B------:R-:W-:Y:S01]  /*9450*/  FFMA.FTZ R181, R181, UR4, -R145 ;  /* 0x00000004b5b57c23 */ /* 0x000fe20008010891 */
[----:B------:R-:W-:Y:S01]  /*9460*/  FFMA.FTZ R134, R134, UR4, -R144 ;  /* 0x0000000486867c23 */ /* 0x000fe20008010890 */
[----:B------:R-:W-:Y:S01]  /*9470*/  FFMA.FTZ R143, R132, R245, R143 ;  /* 0x000000f5848f7223 */ /* 0x000fe2000001008f */
[----:B------:R-:W-:Y:S03]  /*9480*/  LDSM.16.MT88.4 R72, [R220+0xc800] ;  /* 0x00c80000dc48783b */ /* 0x000fe60000004200 */
[----:B------:R-:W5:Y:S01]  /*9490*/  MUFU.EX2 R136, R136 ;  /* 0x0000008800887308 */ /* 0x000f620000000800 */
[----:B----4-:R-:W-:Y:S01]  /*94a0*/  F2FP.F16.F32.PACK_AB R130, R137, R140 ;  /* 0x0000008c8982723e */ /* 0x010fe200000000ff */
[----:B------:R-:W-:Y:S01]  /*94b0*/  FFMA.FTZ R142, R133, R248, R142 ;  /* 0x000000f8858e7223 */ /* 0x000fe2000001008e */
[----:B------:R-:W-:Y:S03]  /*94c0*/  FADD.FTZ R138, R138, R143 ;  /* 0x0000008f8a8a7221 */ /* 0x000fe60000010000 */
[----:B------:R-:W-:Y:S01]  /*94d0*/  FADD.FTZ R141, R141, R142 ;  /* 0x0000008e8d8d7221 */ /* 0x000fe20000010000 */
[----:B------:R-:W-:Y:S03]  /*94e0*/  LDSM.16.MT88.4 R100, [R221+0xe800] ;  /* 0x00e80000dd64783b */ /* 0x000fe60000004200 */
[----:B------:R-:W-:Y:S01]  /*94f0*/  MUFU.EX2 R148, R148 ;  /* 0x0000009400947308 */ /* 0x000fe20000000800 */
[----:B------:R-:W-:Y:S04]  /*9500*/  FADD.FTZ R140, R140, R141 ;  /* 0x0000008d8c8c7221 */ /* 0x000fe80000010000 */
[----:B------:R-:W-:Y:S01]  /*9510*/  FADD.FTZ R140, R137, R140 ;  /* 0x0000008c898c7221 */ /* 0x000fe20000010000 */
[----:B------:R-:W-:Y:S04]  /*9520*/  LDSM.16.MT88.4 R116, [R222+0xf800] ;  /* 0x00f80000de74783b */ /* 0x000fe80000004200 */
[----:B------:R-:W-:Y:S01]  /*9530*/  MUFU.EX2 R150, R150 ;  /* 0x0000009600967308 */ /* 0x000fe20000000800 */
[----:B-----5:R-:W-:Y:S03]  /*9540*/  F2FP.F16.F32.PACK_AB R131, R136, R139 ;  /* 0x0000008b8883723e */ /* 0x020fe600000000ff */
[----:B------:R-:W-:Y:S04]  /*9550*/  LDSM.16.MT88.4 R108, [R221+0xf800] ;  /* 0x00f80000dd6c783b */ /* 0x000fe80000004200 */
        /* <DEDUP_REMOVED lines=15> */
[--C-:B------:R-:W-:Y:S01]  /*9650*/  FFMA.FTZ R191, R186, UR4, -R145.reuse ;  /* 0x00000004babf7c23 */ /* 0x100fe20008010891 */
[C---:B------:R-:W-:Y:S03]  /*9660*/  HMMA.16816.F32 R16, R128.reuse, R22, R16 ;  /* 0x000000168010723c */ /* 0x040fe60000001810 */
[C---:B------:R-:W-:Y:S01]  /*9670*/  FMUL.FTZ R20, R133.reuse, R112 ;  /* 0x0000007085147220 */ /* 0x040fe20000410000 */
[----:B------:R-:W-:Y:S03]  /*9680*/  FMUL.FTZ R21, R133, R113 ;  /* 0x0000007185157220 */ /* 0x000fe60000410000 */
        /* <DEDUP_REMOVED lines=61> */
[C---:B------:R-:W-:Y:S03]  /*9a60*/  FMUL.FTZ R59, R132.reuse, R79 ;  /* 0x0000004f843b7220 */ /* 0x040fe60000410000 */
        /* <DEDUP_REMOVED lines=21> */
[----:B------:R-:W-:Y:S01]  /*9bc0*/  MOV R133, R0 ;  /* 0x0000000000857202 */ /* 0x000fe20000000f00 */
[--C-:B------:R-:W-:Y:S03]  /*9bd0*/  FFMA.FTZ R182, R185, UR4, -R144.reuse ;  /* 0x00000004b9b67c23 */ /* 0x100fe60008010890 */
[----:B------:R-:W-:Y:S02]  /*9be0*/  MUFU.EX2 R112, R112 ;  /* 0x0000007000707308 */ /* 0x000fe40000000800 */
[----:B------:R-:W-:Y:S01]  /*9bf0*/  FFMA.FTZ R145, R180, UR4, -R145 ;  /* 0x00000004b4917c23 */ /* 0x000fe20008010891 */
[----:B------:R-:W-:Y:S01]  /*9c00*/  FFMA.FTZ R144, R3, UR4, -R144 ;  /* 0x0000000403907c23 */ /* 0x000fe20008010890 */
[----:B------:R-:W-:Y:S01]  /*9c10*/  FADD.FTZ R3, R139, R138 ;  /* 0x0000008a8b037221 */ /* 0x000fe20000010000 */
[----:B------:R-:W-:Y:S05]  /*9c20*/  FADD.FTZ R105, R105, R140 ;  /* 0x0000008c69697221 */ /* 0x000fea0000010000 */
[----:B------:R-:W5:Y:S01]  /*9c30*/  MUFU.EX2 R113, R113 ;  /* 0x0000007100717308 */ /* 0x000f620000000800 */
[C---:B--2---:R-:W-:Y:S01]  /*9c40*/  F2FP.F16.F32.PACK_AB R69, R107.reuse, R106 ;  /* 0x0000006a6b45723e */ /* 0x044fe200000000ff */
[----:B------:R-:W-:Y:S01]  /*9c50*/  FADD.FTZ R3, R136, R3 ;  /* 0x0000000388037221 */ /* 0x000fe20000010000 */
[----:B------:R-:W-:Y:S03]  /*9c60*/  FADD.FTZ R105, R104, R105 ;  /* 0x0000006968697221 */ /* 0x000fe60000010000 */
[----:B------:R-:W-:Y:S04]  /*9c70*/  FADD.FTZ R106, R106, R3 ;  /* 0x000000036a6a7221 */ /* 0x000fe80000010000 */
[----:B------:R-:W-:Y:S01]  /*9c80*/  MUFU.EX2 R114, R114 ;  /* 0x0000007200727308 */ /* 0x000fe20000000800 */
[----:B------:R-:W-:Y:S09]  /*9c90*/  FADD.FTZ R107, R107, R106 ;  /* 0x0000006a6b6b7221 */ /* 0x000ff20000010000 */
[----:B------:R-:W2:Y:S01]  /*9ca0*/  MUFU.EX2 R115, R115 ;  /* 0x0000007300737308 */ /* 0x000ea20000000800 */
[C---:B-----5:R-:W-:Y:S01]  /*9cb0*/  F2FP.F16.F32.PACK_AB R70, R113.reuse, R112 ;  /* 0x000000707146723e */ /* 0x060fe200000000ff */
[----:B------:R-:W-:Y:S04]  /*9cc0*/  FADD.FTZ R112, R112, R105 ;  /* 0x0000006970707221 */ /* 0x000fe80000010000 */
[----:B------:R-:W-:Y:S04]  /*9cd0*/  FADD.FTZ R113, R113, R112 ;  /* 0x0000007071717221 */ /* 0x000fe80000010000 */
[----:B------:R-:W5:Y:S10]  /*9ce0*/  MUFU.EX2 R146, R146 ;  /* 0x0000009200927308 */ /* 0x000f740000000800 */
[----:B------:R-:W4:Y:S01]  /*9cf0*/  MUFU.EX2 R149, R149 ;  /* 0x0000009500957308 */ /* 0x000f220000000800 */
        /* <DEDUP_REMOVED lines=8> */
[----:B------:R-:W-:Y:S01]  /*9d80*/  MUFU.EX2 R164, R164 ;  /* 0x000000a400a47308 */ /* 0x000fe20000000800 */
[C---:B-----5:R-:W-:Y:S01]  /*9d90*/  FADD.FTZ R3, R146.reuse, R3 ;  /* 0x0000000392037221 */ /* 0x060fe20000010000 */
[C---:B-1----:R-:W-:Y:S08]  /*9da0*/  HMMA.16816.F32 R12, R68.reuse, R84, R12 ;  /* 0x00000054440c723c */ /* 0x042ff0000000180c */
        /* <DEDUP_REMOVED lines=34> */
[C---:B--2---:R-:W-:Y:S04]  /*9fd0*/  F2FP.F16.F32.PACK_AB R71, R151.reuse, R150 ;  /* 0x000000969747723e */ /* 0x044fe800000000ff */
[----:B------:R-:W-:Y:S01]  /*9fe0*/  MUFU.EX2 R175, R175 ;  /* 0x000000af00af7308 */ /* 0x000fe20000000800 */
[----:B------:R-:W-:Y:S04]  /*9ff0*/  FADD.FTZ R150, R150, R3 ;  /* 0x0000000396967221 */ /* 0x000fe80000010000 */
[----:B------:R-:W-:Y:S01]  /*a000*/  FADD.FTZ R151, R151, R150 ;  /* 0x0000009697977221 */ /* 0x000fe20000010000 */
[C---:B----4-:R-:W-:Y:S04]  /*a010*/  HMMA.16816.F32 R4, R68.reuse, R76, R4 ;  /* 0x0000004c4404723c */ /* 0x050fe80000001804 */
[----:B------:R-:W-:Y:S02]  /*a020*/  MUFU.EX2 R176, R176 ;  /* 0x000000b000b07308 */ /* 0x000fe40000000800 */
[C---:B------:R-:W-:Y:S01]  /*a030*/  HMMA.16816.F32 R8, R68.reuse, R78, R8 ;  /* 0x0000004e4408723c */ /* 0x040fe20000001808 */
[----:B------:R-:W2:Y:S07]  /*a040*/  LDSM.16.MT88.4 R76, [R222+0x11000] ;  /* 0x01100000de4c783b */ /* 0x000eae0000004200 */
        /* <DEDUP_REMOVED lines=18> */
[C---:B--2---:R-:W-:Y:S03]  /*a170*/  HMMA.16816.F32 R44, R68.reuse, R76, R44 ;  /* 0x0000004c442c723c */ /* 0x044fe6000000182c */
[----:B------:R-:W-:Y:S02]  /*a180*/  MUFU.EX2 R187, R187 ;  /* 0x000000bb00bb7308 */ /* 0x000fe40000000800 */
[----:B------:R-:W-:Y:S01]  /*a190*/  F2FP.F16.F32.PACK_AB R73, R155, R154 ;  /* 0x0000009a9b49723e */ /* 0x000fe200000000ff */
[C---:B------:R-:W-:Y:S01]  /*a1a0*/  HMMA.16816.F32 R48, R68.reuse, R78, R48 ;  /* 0x0000004e4430723c */ /* 0x040fe20000001830 */
[----:B------:R-:W2:Y:S06]  /*a1b0*/  LDSM.16.MT88.4 R76, [R221+0xd800] ;  /* 0x00d80000dd4c783b */ /* 0x000eac0000004200 */
[----:B------:R-:W-:Y:S01]  /*a1c0*/  MUFU.EX2 R184, R184 ;  /* 0x000000b800b87308 */ /* 0x000fe20000000800 */
[----:B------:R-:W-:Y:S01]  /*a1d0*/  F2FP.F16.F32.PACK_AB R74, R157, R156 ;  /* 0x0000009c9d4a723e */ /* 0x000fe200000000ff */
[C---:B---3--:R-:W-:Y:S03]  /*a1e0*/  HMMA.16816.F32 R52, R68.reuse, R80, R52 ;  /* 0x000000504434723c */ /* 0x048fe60000001834 */
[----:B------:R-:W-:Y:S03]  /*a1f0*/  F2FP.F16.F32.PACK_AB R75, R160, R159 ;  /* 0x0000009fa04b723e */ /* 0x000fe600000000ff */
[C---:B------:R-:W-:Y:S01]  /*a200*/  HMMA.16816.F32 R56, R68.reuse, R82, R56 ;  /* 0x000000524438723c */ /* 0x040fe20000001838 */
[----:B------:R-:W3:Y:S01]  /*a210*/  LDSM.16.MT88.4 R80, [R220+0xd800] ;  /* 0x00d80000dc50783b */ /* 0x000ee20000004200 */
[----:B------:R-:W4:Y:S03]  /*a220*/  MUFU.EX2 R189, R189 ;  /* 0x000000bd00bd7308 */ /* 0x000f260000000800 */
[----:B------:R-:W-:Y:S01]  /*a230*/  FADD.FTZ R154, R154, R151 ;  /* 0x000000979a9a7221 */ /* 0x000fe20000010000 */
[C---:B------:R-:W-:Y:S06]  /*a240*/  HMMA.16816.F32 R60, R68.reuse, R88, R60 ;  /* 0x00000058443c723c */ /* 0x040fec000000183c */
[----:B------:R-:W-:Y:S01]  /*a250*/  MUFU.EX2 R182, R182 ;  /* 0x000000b600b67308 */ /* 0x000fe20000000800 */
[----:B------:R-:W-:Y:S01]  /*a260*/  FADD.FTZ R154, R155, R154 ;  /* 0x0000009a9b9a7221 */ /* 0x000fe20000010000 */
[----:B------:R-:W-:Y:S01]  /*a270*/  HMMA.16816.F32 R64, R68, R90, R64 ;  /* 0x0000005a4440723c */ /* 0x000fe20000001840 */
[----:B------:R-:W5:Y:S02]  /*a280*/  LDSM.16.MT88.4 R68, [R223+0x11800] ;  /* 0x01180000df44783b */ /* 0x000f640000004200 */
[----:B------:R-:W-:Y:S03]  /*a290*/  FADD.FTZ R159, R159, R154 ;  /* 0x0000009a9f9f7221 */ /* 0x000fe60000010000 */
[C---:B-1----:R-:W-:Y:S02]  /*a2a0*/  HMMA.16816.F32 R4, R72.reuse, R84, R4 ;  /* 0x000000544804723c */ /* 0x042fe40000001804 */
[----:B------:R-:W1:Y:S01]  /*a2b0*/  MUFU.EX2 R183, R183 ;  /* 0x000000b700b77308 */ /* 0x000e620000000800 */
[----:B------:R-:W-:Y:S02]  /*a2c0*/  LDSM.16.MT88.4 R88, [R221+0x11800] ;  /* 0x01180000dd58783b */ /* 0x000fe40000004200 */
[----:B----4-:R-:W-:Y:S01]  /*a2d0*/  F2FP.F16.F32.PACK_AB R136, R189, R184 ;  /* 0x000000b8bd88723e */ /* 0x010fe200000000ff */
[C---:B------:R-:W-:Y:S06]  /*a2e0*/  HMMA.16816.F32 R8, R72.reuse, R86, R8 ;  /* 0x000000564808723c */ /* 0x040fec0000001808 */
[----:B------:R-:W-:Y:S01]  /*a2f0*/  MUFU.EX2 R181, R181 ;  /* 0x000000b500b57308 */ /* 0x000fe20000000800 */
[----:B------:R-:W4:Y:S01]  /*a300*/  LDSM.16.MT88.4 R84, [R222+0x11800] ;  /* 0x01180000de54783b */ /* 0x000f220000004200 */
[C---:B------:R-:W-:Y:S08]  /*a310*/  HMMA.16816.F32 R12, R72.reuse, R92, R12 ;  /* 0x0000005c480c723c */ /* 0x040ff0000000180c */
[----:B------:R-:W3:Y:S01]  /*a320*/  MUFU.EX2 R180, R145 ;  /* 0x0000009100b47308 */ /* 0x000ee20000000800 */
[C---:B------:R-:W-:Y:S01]  /*a330*/  HMMA.16816.F32 R16, R72.reuse, R94, R16 ;  /* 0x0000005e4810723c */ /* 0x040fe20000001810 */
[----:B------:R-:W4:Y:S02]  /*a340*/  LDSM.16.MT88.4 R92, [R220+0x11800] ;  /* 0x01180000dc5c783b */ /* 0x000f240000004200 */
[----:B-1----:R-:W-:Y:S03]  /*a350*/  F2FP.F16.F32.PACK_AB R137, R183, R182 ;  /* 0x000000b6b789723e */ /* 0x002fe600000000ff */
[C---:B--2---:R-:W-:Y:S03]  /*a360*/  HMMA.16816.F32 R20, R72.reuse, R76, R20 ;  /* 0x0000004c4814723c */ /* 0x044fe60000001814 */
[----:B------:R-:W-:Y:S02]  /*a370*/  MUFU.EX2 R134, R134 ;  /* 0x0000008600867308 */ /* 0x000fe40000000800 */
[----:B------:R-:W-:Y:S01]  /*a380*/  FADD.FTZ R160, R160, R159 ;  /* 0x0000009fa0a07221 */ /* 0x000fe20000010000 */
[C---:B------:R-:W-:Y:S01]  /*a390*/  HMMA.16816.F32 R24, R72.reuse, R78, R24 ;  /* 0x0000004e4818723c */ /* 0x040fe20000001818 */
[----:B------:R-:W1:Y:S06]  /*a3a0*/  LDSM.16.MT88.4 R76, [R223+0xe000] ;  /* 0x00e00000df4c783b */ /* 0x000e6c0000004200 */
[----:B------:R-:W2:Y:S01]  /*a3b0*/  MUFU.EX2 R245, R144 ;  /* 0x0000009000f57308 */ /* 0x000ea20000000800 */
[----:B---3--:R-:W-:Y:S01]  /*a3c0*/  F2FP.F16.F32.PACK_AB R138, R180, R181 ;  /* 0x000000b5b48a723e */ /* 0x008fe200000000ff */
[C---:B------:R-:W-:Y:S03]  /*a3d0*/  HMMA.16816.F32 R28, R72.reuse, R80, R28 ;  /* 0x00000050481c723c */ /* 0x040fe6000000181c */
[----:B------:R-:W-:Y:S03]  /*a3e0*/  FADD.FTZ R3, R163, R160 ;  /* 0x000000a0a3037221 */ /* 0x000fe60000010000 */
[C---:B------:R-:W-:Y:S01]  /*a3f0*/  HMMA.16816.F32 R32, R72.reuse, R82, R32 ;  /* 0x000000524820723c */ /* 0x040fe20000001820 */
[----:B------:R-:W3:Y:S04]  /*a400*/  LDSM.16.MT88.4 R80, [R222+0xe000] ;  /* 0x00e00000de50783b */ /* 0x000ee80000004200 */
[----:B------:R-:W-:Y:S01]  /*a410*/  FADD.FTZ R3, R164, R3 ;  /* 0x00000003a4037221 */ /* 0x000fe20000010000 */
[C---:B-----5:R-:W-:Y:S05]  /*a420*/  HMMA.16816.F32 R36, R72.reuse, R68, R36 ;  /* 0x000000444824723c */ /* 0x060fea0000001824 */
[----:B--2---:R-:W-:Y:S01]  /*a430*/  F2FP.F16.F32.PACK_AB R139, R245, R134 ;  /* 0x00000086f58b723e */ /* 0x004fe200000000ff */
[C---:B------:R-:W-:Y:S05]  /*a440*/  HMMA.16816.F32 R40, R72.reuse, R70, R40 ;  /* 0x000000464828723c */ /* 0x040fea0000001828 */
[----:B------:R-:W-:Y:S01]  /*a450*/  F2FP.F16.F32.PACK_AB R68, R162, R165 ;  /* 0x000000a5a244723e */ /* 0x000fe200000000ff */
[C---:B----4-:R-:W-:Y:S05]  /*a460*/  HMMA.16816.F32 R44, R72.reuse, R84, R44 ;  /* 0x00000054482c723c */ /* 0x050fea000000182c */
[----:B------:R-:W-:Y:S01]  /*a470*/  F2FP.F16.F32.PACK_AB R69, R164, R163 ;  /* 0x000000a3a445723e */ /* 0x000fe200000000ff */
[C---:B------:R-:W-:Y:S01]  /*a480*/  HMMA.16816.F32 R48, R72.reuse, R86, R48 ;  /* 0x000000564830723c */ /* 0x040fe20000001830 */
[----:B------:R-:W2:Y:S04]  /*a490*/  LDSM.16.MT88.4 R84, [R221+0xe000] ;  /* 0x00e00000dd54783b */ /* 0x000ea80000004200 */
[----:B------:R-:W-:Y:S01]  /*a4a0*/  F2FP.F16.F32.PACK_AB R70, R161, R158 ;  /* 0x0000009ea146723e */ /* 0x000fe200000000ff */
[C---:B------:R-:W-:Y:S05]  /*a4b0*/  HMMA.16816.F32 R52, R72.reuse, R88, R52 ;  /* 0x000000584834723c */ /* 0x040fea0000001834 */
[C---:B------:R-:W-:Y:S01]  /*a4c0*/  F2FP.F16.F32.PACK_AB R71, R167.reuse, R166 ;  /* 0x000000a6a747723e */ /* 0x040fe200000000ff */
[C---:B------:R-:W-:Y:S01]  /*a4d0*/  HMMA.16816.F32 R56, R72.reuse, R90, R56 ;  /* 0x0000005a4838723c */ /* 0x040fe20000001838 */
[----:B------:R-:W-:Y:S04]  /*a4e0*/  LDSM.16.MT88.4 R88, [R222+0x12000] ;  /* 0x01200000de58783b */ /* 0x000fe80000004200 */
[----:B------:R-:W-:Y:S01]  /*a4f0*/  FADD.FTZ R166, R166, R3 ;  /* 0x00000003a6a67221 */ /* 0x000fe20000010000 */
[C---:B------:R-:W-:Y:S05]  /*a500*/  HMMA.16816.F32 R60, R72.reuse, R92, R60 ;  /* 0x0000005c483c723c */ /* 0x040fea000000183c */
[----:B------:R-:W-:Y:S01]  /*a510*/  IADD3 R3, R246, -0x1, RZ ;  /* 0xfffffffff6037810 */ /* 0x000fe20007ffe0ff */
[----:B------:R-:W-:Y:S01]  /*a520*/  HMMA.16816.F32 R64, R72, R94, R64 ;  /* 0x0000005e4840723c */ /* 0x000fe20000001840 */
[----:B------:R-:W4:Y:S04]  /*a530*/  LDSM.16.MT88.4 R72, [R220+0xe000] ;  /* 0x00e00000dc48783b */ /* 0x000f280000004200 */
[----:B------:R-:W-:Y:S01]  /*a540*/  FADD.FTZ R167, R167, R166 ;  /* 0x000000a6a7a77221 */ /* 0x000fe20000010000 */
[C---:B-1----:R-:W-:Y:S03]  /*a550*/  HMMA.16816.F32 R4, R68.reuse, R76, R4 ;  /* 0x0000004c4404723c */ /* 0x042fe60000001804 */
[----:B------:R-:W-:Y:S02]  /*a560*/  LDSM.16.MT88.4 R92, [R221+0x12000] ;  /* 0x01200000dd5c783b */ /* 0x000fe40000004200 */
[----:B------:R-:W-:Y:S01]  /*a570*/  MOV R246, R3 ;  /* 0x0000000300f67202 */ /* 0x000fe20000000f00 */
[C---:B------:R-:W-:Y:S05]  /*a580*/  HMMA.16816.F32 R8, R68.reuse, R78, R8 ;  /* 0x0000004e4408723c */ /* 0x040fea0000001808 */
[----:B------:R-:W1:Y:S01]  /*a590*/  LDSM.16.MT88.4 R76, [R223+0x12000] ;  /* 0x01200000df4c783b */ /* 0x000e620000004200 */
[C---:B---3--:R-:W-:Y:S06]  /*a5a0*/  HMMA.16816.F32 R12, R68.reuse, R80, R12 ;  /* 0x00000050440c723c */ /* 0x048fec000000180c */
[C---:B------:R-:W-:Y:S01]  /*a5b0*/  HMMA.16816.F32 R16, R68.reuse, R82, R16 ;  /* 0x000000524410723c */ /* 0x040fe20000001810 */
[----:B------:R-:W3:Y:S05]  /*a5c0*/  LDSM.16.MT88.4 R80, [R223+0xe800] ;  /* 0x00e80000df50783b */ /* 0x000eea0000004200 */
[C---:B--2---:R-:W-:Y:S06]  /*a5d0*/  HMMA.16816.F32 R20, R68.reuse, R84, R20 ;  /* 0x000000544414723c */ /* 0x044fec0000001814 */
[C---:B------:R-:W-:Y:S01]  /*a5e0*/  HMMA.16816.F32 R24, R68.reuse, R86, R24 ;  /* 0x000000564418723c */ /* 0x040fe20000001818 */
[----:B------:R-:W2:Y:S05]  /*a5f0*/  LDSM.16.MT88.4 R84, [R222+0xe800] ;  /* 0x00e80000de54783b */ /* 0x000eaa0000004200 */
[C---:B----4-:R-:W-:Y:S06]  /*a600*/  HMMA.16816.F32 R28, R68.reuse, R72, R28 ;  /* 0x00000048441c723c */ /* 0x050fec000000181c */
[C---:B------:R-:W-:Y:S05]  /*a610*/  HMMA.16816.F32 R32, R68.reuse, R74, R32 ;  /* 0x0000004a4420723c */ /* 0x040fea0000001820 */
[----:B------:R-:W-:Y:S02]  /*a620*/  F2FP.F16.F32.PACK_AB R72, R169, R168 ;  /* 0x000000a8a948723e */ /* 0x000fe400000000ff */
[----:B------:R-:W-:Y:S01]  /*a630*/  F2FP.F16.F32.PACK_AB R73, R171, R170 ;  /* 0x000000aaab49723e */ /* 0x000fe200000000ff */
[----:B------:R-:W-:Y:S01]  /*a640*/  FADD.FTZ R170, R170, R167 ;  /* 0x000000a7aaaa7221 */ /* 0x000fe20000010000 */
[C---:B-1----:R-:W-:Y:S03]  /*a650*/  HMMA.16816.F32 R36, R68.reuse, R76, R36 ;  /* 0x0000004c4424723c */ /* 0x042fe60000001824 */
[----:B------:R-:W-:Y:S01]  /*a660*/  F2FP.F16.F32.PACK_AB R74, R173, R172 ;  /* 0x000000acad4a723e */ /* 0x000fe200000000ff */
[----:B------:R-:W-:Y:S01]  /*a670*/  FADD.FTZ R171, R171, R170 ;  /* 0x000000aaabab7221 */ /* 0x000fe20000010000 */
[C---:B------:R-:W-:Y:S01]  /*a680*/  F2FP.F16.F32.PACK_AB R75, R175.reuse, R174 ;  /* 0x000000aeaf4b723e */ /* 0x040fe200000000ff */
[C---:B------:R-:W-:Y:S01]  /*a690*/  HMMA.16816.F32 R40, R68.reuse, R78, R40 ;  /* 0x0000004e4428723c */ /* 0x040fe20000001828 */
[----:B------:R-:W1:Y:S04]  /*a6a0*/  LDSM.16.MT88.4 R76, [R220+0xe800] ;  /* 0x00e80000dc4c783b */ /* 0x000e680000004200 */
        /* <DEDUP_REMOVED lines=11> */
[C---:B---3--:R-:W-:Y:S03]  /*a760*/  HMMA.16816.F32 R4, R72.reuse, R80, R4 ;  /* 0x000000504804723c */ /* 0x048fe60000001804 */
[----:B------:R-:W-:Y:S03]  /*a770*/  LDSM.16.MT88.4 R96, [R221+0xf000] ;  /* 0x00f00000dd60783b */ /* 0x000fe60000004200 */
[C---:B------:R-:W-:Y:S05]  /*a780*/  HMMA.16816.F32 R8, R72.reuse, R82, R8 ;  /* 0x000000524808723c */ /* 0x040fea0000001808 */
[----:B------:R-:W3:Y:S01]  /*a790*/  LDSM.16.MT88.4 R80, [R222+0x12800] ;  /* 0x01280000de50783b */ /* 0x000ee20000004200 */
[C---:B--2---:R-:W-:Y:S06]  /*a7a0*/  HMMA.16816.F32 R12, R72.reuse, R84, R12 ;  /* 0x00000054480c723c */ /* 0x044fec000000180c */
[C---:B------:R-:W-:Y:S01]  /*a7b0*/  HMMA.16816.F32 R16, R72.reuse, R86, R16 ;  /* 0x000000564810723c */ /* 0x040fe20000001810 */
        /* <DEDUP_REMOVED lines=8> */
[C---:B------:R-:W-:Y:S05]  /*a840*/  HMMA.16816.F32 R40, R72.reuse, R70, R40 ;  /* 0x000000464828723c */ /* 0x040fea0000001828 */
[----:B------:R-:W-:Y:S01]  /*a850*/  F2FP.F16.F32.PACK_AB R68, R177, R176 ;  /* 0x000000b0b144723e */ /* 0x000fe200000000ff */
[C---:B---3--:R-:W-:Y:S05]  /*a860*/  HMMA.16816.F32 R44, R72.reuse, R80, R44 ;  /* 0x00000050482c723c */ /* 0x048fea000000182c */
[----:B------:R-:W-:Y:S01]  /*a870*/  F2FP.F16.F32.PACK_AB R69, R179, R178 ;  /* 0x000000b2b345723e */ /* 0x000fe200000000ff */
[C---:B------:R-:W-:Y:S01]  /*a880*/  HMMA.16816.F32 R48, R72.reuse, R82, R48 ;  /* 0x000000524830723c */ /* 0x040fe20000001830 */
[----:B------:R-:W3:Y:S04]  /*a890*/  LDSM.16.MT88.4 R80, [R220+0xf000] ;  /* 0x00f00000dc50783b */ /* 0x000ee80000004200 */
[----:B------:R-:W-:Y:S01]  /*a8a0*/  F2FP.F16.F32.PACK_AB R70, R191, R188 ;  /* 0x000000bcbf46723e */ /* 0x000fe200000000ff */
[C---:B--2---:R-:W-:Y:S05]  /*a8b0*/  HMMA.16816.F32 R52, R72.reuse, R84, R52 ;  /* 0x000000544834723c */ /* 0x044fea0000001834 */
[----:B------:R-:W-:Y:S01]  /*a8c0*/  F2FP.F16.F32.PACK_AB R71, R187, R186 ;  /* 0x000000babb47723e */ /* 0x000fe200000000ff */
[C---:B------:R-:W-:Y:S01]  /*a8d0*/  HMMA.16816.F32 R56, R72.reuse, R86, R56 ;  /* 0x000000564838723c */ /* 0x040fe20000001838 */
[----:B------:R-:W2:Y:S04]  /*a8e0*/  LDSM.16.MT88.4 R84, [R223+0x13000] ;  /* 0x01300000df54783b */ /* 0x000ea80000004200 */
[----:B------:R-:W-:Y:S01]  /*a8f0*/  FADD.FTZ R178, R178, R175 ;  /* 0x000000afb2b27221 */ /* 0x000fe20000010000 */
[C---:B------:R-:W-:Y:S05]  /*a900*/  HMMA.16816.F32 R60, R72.reuse, R88, R60 ;  /* 0x00000058483c723c */ /* 0x040fea000000183c */
[----:B------:R-:W-:Y:S01]  /*a910*/  FADD.FTZ R179, R179, R178 ;  /* 0x000000b2b3b37221 */ /* 0x000fe20000010000 */
[----:B------:R-:W-:Y:S01]  /*a920*/  HMMA.16816.F32 R64, R72, R90, R64 ;  /* 0x0000005a4840723c */ /* 0x000fe20000001840 */
[----:B------:R-:W4:Y:S04]  /*a930*/  LDSM.16.MT88.4 R72, [R222+0x13000] ;  /* 0x01300000de48783b */ /* 0x000f280000004200 */
        /* <DEDUP_REMOVED lines=14> */
[C---:B---3--:R-:W-:Y:S06]  /*aa20*/  HMMA.16816.F32 R28, R68.reuse, R80, R28 ;  /* 0x00000050441c723c */ /* 0x048fec000000181c */
[C---:B------:R-:W-:Y:S01]  /*aa30*/  HMMA.16816.F32 R32, R68.reuse, R82, R32 ;  /* 0x000000524420723c */ /* 0x040fe20000001820 */
[----:B------:R-:W3:Y:S05]  /*aa40*/  LDSM.16.MT88.4 R80, [R220+0x13000] ;  /* 0x01300000dc50783b */ /* 0x000eea0000004200 */
[C---:B--2---:R-:W-:Y:S06]  /*aa50*/  HMMA.16816.F32 R36, R68.reuse, R84, R36 ;  /* 0x000000544424723c */ /* 0x044fec0000001824 */
[C---:B------:R-:W-:Y:S01]  /*aa60*/  HMMA.16816.F32 R40, R68.reuse, R86, R40 ;  /* 0x000000564428723c */ /* 0x040fe20000001828 */
[----:B------:R-:W2:Y:S05]  /*aa70*/  LDSM.16.MT88.4 R84, [R222+0x13800] ;  /* 0x01380000de54783b */ /* 0x000eaa0000004200 */
[C---:B----4-:R-:W-:Y:S06]  /*aa80*/  HMMA.16816.F32 R44, R68.reuse, R72, R44 ;  /* 0x00000048442c723c */ /* 0x050fec000000182c */
[C---:B------:R-:W-:Y:S06]  /*aa90*/  HMMA.16816.F32 R48, R68.reuse, R74, R48 ;  /* 0x0000004a4430723c */ /* 0x040fec0000001830 */
[C---:B-1----:R-:W-:Y:S06]  /*aaa0*/  HMMA.16816.F32 R52, R68.reuse, R76, R52 ;  /* 0x0000004c4434723c */ /* 0x042fec0000001834 */
[C---:B------:R-:W-:Y:S01]  /*aab0*/  HMMA.16816.F32 R56, R68.reuse, R78, R56 ;  /* 0x0000004e4438723c */ /* 0x040fe20000001838 */
[----:B------:R-:W1:Y:S05]  /*aac0*/  LDSM.16.MT88.4 R76, [R221+0x13800] ;  /* 0x01380000dd4c783b */ /* 0x000e6a0000004200 */
[C---:B---3--:R-:W-:Y:S06]  /*aad0*/  HMMA.16816.F32 R60, R68.reuse, R80, R60 ;  /* 0x00000050443c723c */ /* 0x048fec000000183c */
[----:B------:R-:W-:Y:S01]  /*aae0*/  HMMA.16816.F32 R64, R68, R82, R64 ;  /* 0x000000524440723c */ /* 0x000fe20000001840 */
[----:B------:R-:W3:Y:S05]  /*aaf0*/  LDSM.16.MT88.4 R68, [R220+0x13800] ;  /* 0x01380000dc44783b */ /* 0x000eea0000004200 */
        /* <DEDUP_REMOVED lines=24> */
[----:B------:R-:W-:Y:S01]  /*ac80*/  FADD.FTZ R161, R161, R158 ;  /* 0x0000009ea1a17221 */ /* 0x000fe20000010000 */
[C---:B------:R-:W-:Y:S05]  /*ac90*/  HMMA.16816.F32 R76, R136.reuse, R78, R56 ;  /* 0x0000004e884c723c */ /* 0x040fea0000001838 */
[----:B------:R-:W-:Y:S01]  /*aca0*/  FADD.FTZ R168, R168, R161 ;  /* 0x000000a1a8a87221 */ /* 0x000fe20000010000 */
[C---:B---3--:R-:W-:Y:S05]  /*acb0*/  HMMA.16816.F32 R72, R136.reuse, R68, R60 ;  /* 0x000000448848723c */ /* 0x048fea000000183c */
[----:B------:R-:W-:Y:S01]  /*acc0*/  FADD.FTZ R169, R169, R168 ;  /* 0x000000a8a9a97221 */ /* 0x000fe20000010000 */
[----:B------:R-:W-:Y:S05]  /*acd0*/  HMMA.16816.F32 R68, R136, R70, R64 ;  /* 0x000000468844723c */ /* 0x000fea0000001840 */
[----:B------:R-:W-:Y:S06]  /*ace0*/  FADD.FTZ R172, R172, R169 ;  /* 0x000000a9acac7221 */ /* 0x000fec0000010000 */
        /* <DEDUP_REMOVED lines=10> */
.L_x_2366:
[----:B------:R-:W1:Y:S01]  /*ad90*/  SHFL.BFLY PT, R3, R248, 0x2, 0x1f ;  /* 0x0c401f00f8037f89 */ /* 0x000e6200000e0000 */
[----:B------:R-:W2:Y:S01]  /*ada0*/  S2UR UR4, SR_CgaCtaId ;  /* 0x00000000000479c3 */ /* 0x000ea20000008800 */
[----:B------:R-:W-:Y:S01]  /*adb0*/  MOV R9, 0x3f800000 ;  /* 0x3f80000000097802 */ /* 0x000fe20000000f00 */
[----:B------:R-:W-:Y:S01]  /*adc0*/  UMOV UR5, 0x400 ;  /* 0x0000040000057882 */ /* 0x000fe20000000000 */
[----:B------:R-:W3:Y:S01]  /*add0*/  SHFL.BFLY PT, R10, R245, 0x2, 0x1f ;  /* 0x0c401f00f50a7f89 */ /* 0x000ee200000e0000 */
[----:B------:R-:W-:Y:S01]  /*ade0*/  MOV R8, 0x3f800000 ;  /* 0x3f80000000087802 */ /* 0x000fe20000000f00 */
[----:B------:R-:W-:Y:S01]  /*adf0*/  BSSY B0, `(.L_x_2371) ;  /* 0x00000d4000007945 */ /* 0x000fe20003800000 */
[----:B------:R-:W-:Y:S01]  /*ae00*/  LEA R243, R243, R238, 0x4 ;  /* 0x000000eef3f37211 */ /* 0x000fe200078e20ff */
[----:B------:R-:W4:Y:S01]  /*ae10*/  S2R R4, SR_TID.X ;  /* 0x0000000000047919 */ /* 0x000f220000002100 */
[----:B------:R-:W-:Y:S01]  /*ae20*/  BAR.SYNC.DEFER_BLOCKING 0x0 ;  /* 0x0000000000007b1d */ /* 0x000fe20000010000 */
[----:B-1----:R-:W-:Y:S01]  /*ae30*/  FADD.FTZ R3, R3, R248 ;  /* 0x000000f803037221 */ /* 0x002fe20000010000 */
[----:B--2---:R-:W-:Y:S01]  /*ae40*/  ULEA UR4, UR4, UR5, 0x18 ;  /* 0x0000000504047291 */ /* 0x004fe2000f8ec03f */
[----:B---3--:R-:W-:-:S03]  /*ae50*/  FADD.FTZ R10, R10, R245 ;  /* 0x000000f50a0a7221 */ /* 0x008fc60000010000 */
[----:B------:R-:W1:Y:S04]  /*ae60*/  SHFL.BFLY PT, R6, R3, 0x1, 0x1f ;  /* 0x0c201f0003067f89 */ /* 0x000e6800000e0000 */
[----:B------:R-:W2:Y:S01]  /*ae70*/  SHFL.BFLY PT, R5, R10, 0x1, 0x1f ;  /* 0x0c201f000a057f89 */ /* 0x000ea200000e0000 */
[----:B----4-:R-:W-:-:S04]  /*ae80*/  SHF.R.S32.HI R11, RZ, 0x1f, R4 ;  /* 0x0000001fff0b7819 */ /* 0x010fc80000011404 */
[----:B------:R-:W-:-:S04]  /*ae90*/  LEA.HI R13, R11, R4, RZ, 0x2 ;  /* 0x000000040b0d7211 */ /* 0x000fc800078f10ff */
[--C-:B------:R-:W-:Y:S02]  /*aea0*/  SHF.R.S32.HI R12, RZ, 0x2, R13.reuse ;  /* 0x00000002ff0c7819 */ /* 0x100fe4000001140d */
[----:B------:R-:W-:Y:S02]  /*aeb0*/  SHF.R.S32.HI R7, RZ, 0x1f, R13 ;  /* 0x0000001fff077819 */ /* 0x000fe4000001140d */
[----:B------:R-:W-:Y:S01]  /*aec0*/  LOP3.LUT R13, R13, 0x1ffffffc, RZ, 0xc0, !PT ;  /* 0x1ffffffc0d0d7812 */ /* 0x000fe200078ec0ff */
[----:B-1----:R-:W-:Y:S01]  /*aed0*/  FADD.FTZ R6, R3, R6 ;  /* 0x0000000603067221 */ /* 0x002fe20000010000 */
[----:B------:R-:W-:Y:S02]  /*aee0*/  LEA.HI R7, R7, R12, RZ, 0x3 ;  /* 0x0000000c07077211 */ /* 0x000fe400078f18ff */
[----:B------:R-:W-:Y:S01]  /*aef0*/  LEA.HI R3, R11, R4, RZ, 0x5 ;  /* 0x000000040b037211 */ /* 0x000fe200078f28ff */
[----:B--2---:R-:W-:Y:S01]  /*af00*/  FADD.FTZ R5, R10, R5 ;  /* 0x000000050a057221 */ /* 0x004fe20000010000 */
[----:B------:R-:W-:-:S02]  /*af10*/  FSETP.NE.FTZ.AND P4, PT, R6, RZ, PT ;  /* 0x000000ff0600720b */ /* 0x000fc40003f95000 */
[----:B------:R-:W-:Y:S02]  /*af20*/  LOP3.LUT R7, R7, 0xfffffff8, RZ, 0xc0, !PT ;  /* 0xfffffff807077812 */ /* 0x000fe400078ec0ff */
[----:B------:R-:W-:Y:S02]  /*af30*/  FSETP.NE.FTZ.AND P3, PT, R5, RZ, PT ;  /* 0x000000ff0500720b */ /* 0x000fe40003f75000 */
[----:B------:R-:W-:Y:S02]  /*af40*/  IADD3 R7, R12, -R7, RZ ;  /* 0x800000070c077210 */ /* 0x000fe40007ffe0ff */
[-C--:B------:R-:W-:Y:S02]  /*af50*/  LEA.HI R11, R11, R4.reuse, RZ, 0x4 ;  /* 0x000000040b0b7211 */ /* 0x080fe400078f20ff */
[----:B------:R-:W-:Y:S02]  /*af60*/  SHF.L.U32 R15, R7, 0x6, RZ ;  /* 0x00000006070f7819 */ /* 0x000fe400000006ff */
[----:B------:R-:W-:Y:S01]  /*af70*/  SHF.R.S32.HI R10, RZ, 0x5, R3 ;  /* 0x00000005ff0a7819 */ /* 0x000fe20000011403 */
[----:B------:R-:W1:Y:S01]  /*af80*/  @P4 MUFU.RCP R9, R6 ;  /* 0x0000000600094308 */ /* 0x000e620000001000 */
[----:B------:R-:W-:-:S02]  /*af90*/  IADD3 R13, -R13, R4, RZ ;  /* 0x000000040d0d7210 */ /* 0x000fc40007ffe1ff */
[----:B------:R-:W-:Y:S02]  /*afa0*/  LOP3.LUT R12, R7, 0x1, RZ, 0xc0, !PT ;  /* 0x00000001070c7812 */ /* 0x000fe400078ec0ff */
[----:B------:R-:W-:Y:S02]  /*afb0*/  SHF.R.S32.HI R11, RZ, 0x4, R11 ;  /* 0x00000004ff0b7819 */ /* 0x000fe4000001140b */
[----:B------:R-:W-:Y:S01]  /*afc0*/  LOP3.LUT R15, R15, 0x1c0, RZ, 0xc0, !PT ;  /* 0x000001c00f0f7812 */ /* 0x000fe200078ec0ff */
[----:B------:R-:W2:Y:S01]  /*afd0*/  @P3 MUFU.RCP R8, R5 ;  /* 0x0000000500083308 */ /* 0x000ea20000001000 */
[----:B------:R-:W-:Y:S02]  /*afe0*/  LEA R10, R10, R13, 0x9 ;  /* 0x0000000d0a0a7211 */ /* 0x000fe400078e48ff */
[----:B------:R-:W-:Y:S02]  /*aff0*/  ISETP.NE.U32.AND P0, PT, R12, 0x1, PT ;  /* 0x000000010c00780c */ /* 0x000fe40003f05070 */
[----:B------:R-:W-:-:S02]  /*b000*/  LEA.HI R12, R236, R236, RZ, 0x1 ;  /* 0x000000ecec0c7211 */ /* 0x000fc400078f08ff */
[----:B------:R-:W-:Y:S01]  /*b010*/  SHF.L.U32 R13, R11, 0x6, RZ ;  /* 0x000000060b0d7819 */ /* 0x000fe200000006ff */
[----:B------:R-:W-:Y:S01]  /*b020*/  @P4 MUFU.LG2 R6, R6 ;  /* 0x0000000600064308 */ /* 0x000fe20000000c00 */
[----:B------:R-:W-:Y:S01]  /*b030*/  LEA.HI R15, R15, R15, RZ, 0x1d ;  /* 0x0000000f0f0f7211 */ /* 0x000fe200078fe8ff */
[C---:B-1----:R-:W-:Y:S01]  /*b040*/  FMUL.FTZ R128, R9.reuse, R128 ;  /* 0x0000008009807220 */ /* 0x042fe20000410000 */
        /* <DEDUP_REMOVED lines=96> */
[----:B------:R-:W-:Y:S01]  /*b650*/  STS.64 [R15], R116 ;  /* 0x000000740f007388 */ /* 0x000fe20000000a00 */
[----:B------:R-:W-:Y:S02]  /*b660*/  IADD3 R3, -R3, R4, RZ ;  /* 0x0000000403037210 */ /* 0x000fe40007ffe1ff */
[----:B------:R-:W-:Y:S01]  /*b670*/  MOV R4, 0xff800000 ;  /* 0xff80000000047802 */ /* 0x000fe20000000f00 */
[----:B------:R-:W-:Y:S01]  /*b680*/  STS.64 [R15+0x800], R118 ;  /* 0x000800760f007388 */ /* 0x000fe20000000a00 */
[----:B------:R-:W-:-:S02]  /*b690*/  LOP3.LUT P0, RZ, R3, 0x3, RZ, 0xc0, !PT ;  /* 0x0000000303ff7812 */ /* 0x000fc4000780c0ff */
[----:B------:R-:W-:Y:S01]  /*b6a0*/  IADD3 R3, -R239, RZ, RZ ;  /* 0x000000ffef037210 */ /* 0x000fe20007ffe1ff */
[----:B------:R-:W-:Y:S01]  /*b6b0*/  STS.64 [R14], R112 ;  /* 0x000000700e007388 */ /* 0x000fe20000000a00 */
[----:B------:R-:W-:-:S03]  /*b6c0*/  SHF.R.S32.HI R237, RZ, 0x1f, R236 ;  /* 0x0000001fffed7819 */ /* 0x000fc600000114ec */
        /* <DEDUP_REMOVED lines=17> */
[----:B------:R-:W-:Y:S01]  /*b7e0*/  STS.64 [R16+0x4000], R76 ;  /* 0x0040004c10007388 */ /* 0x000fe20000000a00 */
[----:B-1----:R-:W-:-:S03]  /*b7f0*/  LEA R88, R8, UR4, 0x2 ;  /* 0x0000000408587c11 */ /* 0x002fc6000f8e10ff */
[----:B------:R-:W-:Y:S01]  /*b800*/  STS.64 [R16+0x4800], R78 ;  /* 0x0048004e10007388 */ /* 0x000fe20000000a00 */
[----:B------:R-:W1:Y:S03]  /*b810*/  LDC.64 R8, c[0x0][0x2c0] ;  /* 0x0000b000ff087b82 */ /* 0x000e660000000a00 */
[----:B------:R2:W-:Y:S04]  /*b820*/  STS.64 [R17+0x4000], R72 ;  /* 0x0040004811007388 */ /* 0x0005e80000000a00 */
[----:B------:R-:W-:Y:S01]  /*b830*/  STS.64 [R17+0x4800], R74 ;  /* 0x0048004a11007388 */ /* 0x000fe20000000a00 */
[----:B------:R-:W3:Y:S03]  /*b840*/  S2UR UR4, SR_CTAID.Z ;  /* 0x00000000000479c3 */ /* 0x000ee60000002700 */
[----:B------:R4:W-:Y:S04]  /*b850*/  STS.64 [R12+0x4000], R68 ;  /* 0x004000440c007388 */ /* 0x0009e80000000a00 */
[----:B------:R5:W-:Y:S01]  /*b860*/  STS.64 [R12+0x4800], R70 ;  /* 0x004800460c007388 */ /* 0x000be20000000a00 */
[----:B------:R-:W-:Y:S06]  /*b870*/  BAR.SYNC.DEFER_BLOCKING 0x0 ;  /* 0x0000000000007b1d */ /* 0x000fec0000010000 */
[----:B------:R-:W1:Y:S01]  /*b880*/  S2R R7, SR_CTAID.Y ;  /* 0x0000000000077919 */ /* 0x000e620000002600 */
[----:B--2---:R-:W-:Y:S01]  /*b890*/  @P4 FMUL.FTZ R73, R6, 0.69314718246459960938 ;  /* 0x3f31721806494820 */ /* 0x004fe20000410000 */
[----:B------:R-:W2:Y:S01]  /*b8a0*/  S2R R10, SR_CTAID.X ;  /* 0x00000000000a7919 */ /* 0x000ea20000002500 */
[----:B----4-:R-:W3:Y:S01]  /*b8b0*/  LDC R68, c[0x0][0x270] ;  /* 0x00009c00ff447b82 */ /* 0x010ee20000000800 */
[----:B------:R4:W2:Y:S07]  /*b8c0*/  LDS.128 R80, [R88] ;  /* 0x0000000058507984 */ /* 0x0008ae0000000c00 */
[----:B-----5:R-:W5:Y:S01]  /*b8d0*/  @P4 LDC R71, c[0x0][0x2e8] ;  /* 0x0000ba00ff474b82 */ /* 0x020f620000000800 */
[----:B------:R4:W2:Y:S04]  /*b8e0*/  LDS.128 R76, [R88+0x800] ;  /* 0x00080000584c7984 */ /* 0x0008a80000000c00 */
[----:B------:R4:W4:Y:S03]  /*b8f0*/  LDS.128 R64, [R88+0x1000] ;  /* 0x0010000058407984 */ /* 0x0009260000000c00 */
[----:B------:R-:W4:Y:S01]  /*b900*/  @P3 LDC R69, c[0x0][0x2e8] ;  /* 0x0000ba00ff453b82 */ /* 0x000f220000000800 */
[----:B------:R2:W4:Y:S04]  /*b910*/  LDS.128 R60, [R88+0x1800] ;  /* 0x00180000583c7984 */ /* 0x0005280000000c00 */
[----:B------:R2:W4:Y:S01]  /*b920*/  LDS.128 R56, [R88+0x2000] ;  /* 0x0020000058387984 */ /* 0x0005220000000c00 */
[----:B-1----:R-:W-:Y:S01]  /*b930*/  IMAD R7, R7, R8, R239 ;  /* 0x0000000807077224 */ /* 0x002fe200078e02ef */
[----:B------:R-:W-:Y:S01]  /*b940*/  MOV R8, 0xff800000 ;  /* 0xff80000000087802 */ /* 0x000fe20000000f00 */
[----:B---3--:R-:W-:Y:S01]  /*b950*/  IMAD R3, R68, R3, UR4 ;  /* 0x0000000444037e24 */ /* 0x008fe2000f8e0203 */
[----:B------:R1:W3:Y:S01]  /*b960*/  LDS.128 R52, [R88+0x2800] ;  /* 0x0028000058347984 */ /* 0x0002e20000000c00 */
[----:B--2---:R-:W-:-:S02]  /*b970*/  SHF.L.U32 R6, R10, 0x6, RZ ;  /* 0x000000060a067819 */ /* 0x004fc400000006ff */
[----:B------:R-:W-:Y:S01]  /*b980*/  IMAD R3, R7, R68, R3 ;  /* 0x0000004407037224 */ /* 0x000fe200078e0203 */
[----:B------:R1:W2:Y:S01]  /*b990*/  LDS.128 R48, [R88+0x3000] ;  /* 0x0030000058307984 */ /* 0x0002a20000000c00 */
[----:B-----5:R-:W-:-:S03]  /*b9a0*/  @P4 FFMA.FTZ R4, R2, R71, R73 ;  /* 0x0000004702044223 */ /* 0x020fc60000010049 */
[----:B------:R1:W1:Y:S01]  /*b9b0*/  LDS.128 R44, [R88+0x3800] ;  /* 0x00380000582c7984 */ /* 0x0002620000000c00 */
[----:B------:R-:W-:-:S03]  /*b9c0*/  IMAD R6, R3, R9, R6 ;  /* 0x0000000903067224 */ /* 0x000fc600078e0206 */
[----:B------:R1:W1:Y:S01]  /*b9d0*/  LDS.128 R40, [R88+0x4000] ;  /* 0x0040000058287984 */ /* 0x0002620000000c00 */
[----:B----4-:R-:W-:-:S03]  /*b9e0*/  @P3 FFMA.FTZ R8, R0, R69, R5 ;  /* 0x0000004500083223 */ /* 0x010fc60000010005 */
        /* <DEDUP_REMOVED lines=20> */
.L_x_2372:
[----:B------:R-:W-:Y:S05]  /*bb30*/  BSYNC B0 ;  /* 0x0000000000007941 */ /* 0x000fea0003800000 */
.L_x_2371:
        /* <DEDUP_REMOVED lines=8> */
[----:B------:R-:W-:Y:S04]  /*bbc0*/  STG.E.128 desc[UR18][R2.64], R80 ;  /* 0x0000005002007986 */ /* 0x000fe8000c101d12 */
[----:B------:R-:W-:Y:S04]  /*bbd0*/  STG.E.128 desc[UR18][R2.64+0x1000], R76 ;  /* 0x0010004c02007986 */ /* 0x000fe8000c101d12 */
[----:B------:R-:W-:Y:S04]  /*bbe0*/  STG.E.128 desc[UR18][R2.64+0x2000], R64 ;  /* 0x0020004002007986 */ /* 0x000fe8000c101d12 */
[----:B------:R-:W-:Y:S04]  /*bbf0*/  STG.E.128 desc[UR18][R2.64+0x3000], R60 ;  /* 0x0030003c02007986 */ /* 0x000fe8000c101d12 */
[----:B------:R-:W-:Y:S04]  /*bc00*/  STG.E.128 desc[UR18][R2.64+0x4000], R56 ;  /* 0x0040003802007986 */ /* 0x000fe8000c101d12 */
[----:B------:R-:W-:Y:S04]  /*bc10*/  STG.E.128 desc[UR18][R2.64+0x5000], R52 ;  /* 0x0050003402007986 */ /* 0x000fe8000c101d12 */
[----:B--2---:R-:W-:Y:S04]  /*bc20*/  STG.E.128 desc[UR18][R2.64+0x6000], R48 ;  /* 0x0060003002007986 */ /* 0x004fe8000c101d12 */
[----:B-1----:R-:W-:Y:S04]  /*bc30*/  STG.E.128 desc[UR18][R2.64+0x7000], R44 ;  /* 0x0070002c02007986 */ /* 0x002fe8000c101d12 */
        /* <DEDUP_REMOVED lines=9> */
.L_x_2373:
        /* <DEDUP_REMOVED lines=11> */
.L_x_8373:


//--------------------- .text._ZN5flash24flash_fwd_splitkv_kernelI23Flash_fwd_kernel_traitsILi128ELi64ELi128ELi4ELb0ELb0EN7cutlass6half_tE19Flash_kernel_traitsILi128ELi64ELi128ELi4ES3_EELb1ELb0ELb0ELb0ELb1ELb0ELb0ELb0EEEvNS_16Flash_fwd_paramsE --------------------------
	.section	.text._ZN5flash24flash_fwd_splitkv_kernelI23Flash_fwd_kernel_traitsILi128ELi64ELi128ELi4ELb0ELb0EN7cutlass6half_tE19Flash_kernel_traitsILi128ELi64ELi128ELi4ES3_EELb1ELb0ELb0ELb0ELb1ELb0ELb0ELb0EEEvNS_16Flash_fwd_paramsE,"ax",@progbits
	.align	128
        .global         _ZN5flash24flash_fwd_splitkv_kernelI23Flash_fwd_kernel_traitsILi128ELi64ELi128ELi4ELb0ELb0EN7cutlass6half_tE19Flash_kernel_traitsILi128ELi64ELi128ELi4ES3_EELb1ELb0ELb0ELb0ELb1ELb0ELb0ELb0EEEvNS_16Flash_fwd_paramsE
        .type           _ZN5flash24flash_fwd_splitkv_kernelI23Flash_fwd_kernel_traitsILi128ELi64ELi128ELi4ELb0ELb0EN7cutlass6half_tE19Flash_kernel_traitsILi128ELi64ELi128ELi4ES3_EELb1ELb0ELb0ELb0ELb1ELb0ELb0ELb0EEEvNS_16Flash_fwd_paramsE,@function
        .size           _ZN5flash24flash_fwd_splitkv_kernelI23Flash_fwd_kernel_traitsILi128ELi64ELi128ELi4ELb0ELb0EN7cutlass6half_tE19Flash_kernel_traitsILi128ELi64ELi128ELi4ES3_EELb1ELb0ELb0ELb0ELb1ELb0ELb0ELb0EEEvNS_16Flash_fwd_paramsE,(.L_x_8374 - _ZN5flash24flash_fwd_splitkv_kernelI23Flash_fwd_kernel_traitsILi128ELi64ELi128ELi4ELb0ELb0EN7cutlass6half_tE19Flash_kernel_traitsILi128ELi64ELi128ELi4ES3_EELb1ELb0ELb0ELb0ELb1ELb0ELb0ELb0EEEvNS_16Flash_fwd_paramsE)
        .other          _ZN5flash24flash_fwd_splitkv_kernelI23Flash_fwd_kernel_traitsILi128ELi64ELi128ELi4ELb0ELb0EN7cutlass6half_tE19Flash_kernel_traitsILi128ELi64ELi128ELi4ES3_EELb1ELb0ELb0ELb0ELb1ELb0ELb0ELb0EEEvNS_16Flash_fwd_paramsE,@"STO_CUDA_ENTRY STV_DEFAULT"
_ZN5flash24flash_fwd_splitkv_kernelI23Flash_fwd_kernel_traitsILi128ELi64ELi128ELi4ELb0ELb0EN7cutlass6half_tE19Flash_kernel_traitsILi128ELi64ELi128ELi4ES3_EELb1ELb0ELb0ELb0ELb1ELb0ELb0ELb0EEEvNS_16Flash_fwd_paramsE:
.text._ZN5flash24flash_fwd_splitkv_kernelI23Flash_fwd_kernel_traitsILi128ELi64ELi128ELi4ELb0ELb0EN7cutlass6half_tE19Flash_kernel_traitsILi128ELi64ELi128ELi4ES3_EELb1ELb0ELb0ELb0ELb1ELb0ELb0ELb0EEEvNS_16Flash_fwd_paramsE:
        /* <DEDUP_REMOVED lines=10> */
[----:B---3--:R-:W-:-:S05]  /*00a0*/  ISETP.NE.U32.AND P1, PT, R2, RZ, PT ;  /* 0x000000ff0200720c */ /* 0x008fca0003f25070 */
[----:B------:R-:W3:Y:S01]  /*00b0*/  LDC.64 R12, c[0x0][0x2f8] ;  /* 0x0000be00ff0c7b82 */ /* 0x000ee20000000a00 */
[----:B------:R-:W-:Y:S01]  /*00c0*/  ISETP.NE.AND.EX P1, PT, R3, RZ, PT, P1 ;  /* 0x000000ff0300720c */ /* 0x000fe20003f25310 */
[----:B--2---:R-:W-:-:S06]  /*00d0*/  IMAD.WIDE R18, R7, 0x4, R8 ;  /* 0x0000000407127825 */ /* 0x004fcc00078e0208 */
[----:B------:R-:W2:Y:S01]  /*00e0*/  LDC.64 R2, c[0x0][0x2f8] ;  /* 0x0000be00ff027b82 */ /* 0x000ea20000000a00 */
[----:B------:R-:W4:Y:S04]  /*00f0*/  @P2 LDG.E R230, desc[UR10][R18.64] ;  /* 0x0000000a12e62981 */ /* 0x000f28000c1e1900 */
[----:B------:R-:W4:Y:S03]  /*0100*/  @P2 LDG.E R5, desc[UR10][R18.64+0x4] ;  /* 0x0000040a12052981 */ /* 0x000f26000c1e1900 */
[----:B------:R-:W1:Y:S01]  /*0110*/  @P1 LDC.64 R8, c[0x0][0x300] ;  /* 0x0000c000ff081b82 */ /* 0x000e620000000a00 */
[----:B------:R-:W-:Y:S02]  /*0120*/  IMAD.MOV.U32 R10, RZ, RZ, RZ ;  /* 0x000000ffff0a7224 */ /* 0x000fe400078e00ff */
[----:B-1----:R-:W-:-:S05]  /*0130*/  @P1 IMAD.WIDE R16, R7, 0x4, R8 ;  /* 0x0000000407101825 */ /* 0x002fca00078e0208 */
[----:B------:R1:W5:Y:S01]  /*0140*/  @P1 LDG.E R10, desc[UR10][R16.64] ;  /* 0x0000000a100a1981 */ /* 0x000362000c1e1900 */
[----:B------:R-:W-:Y:S02]  /*0150*/  ISETP.NE.AND P3, PT, R0, RZ, PT ;  /* 0x000000ff0000720c */ /* 0x000fe40003f65270 */
[----:B--2---:R-:W-:-:S04]  /*0160*/  ISETP.EQ.U32.AND P0, PT, R2, RZ, PT ;  /* 0x000000ff0200720c */ /* 0x004fc80003f02070 */
[----:B------:R-:W-:Y:S01]  /*0170*/  ISETP.EQ.OR.EX P0, PT, R3, RZ, !P3, P0 ;  /* 0x000000ff0300720c */ /* 0x000fe20005f02700 */
[----:B------:R-:W-:Y:S02]  /*0180*/  IMAD.MOV.U32 R11, RZ, RZ, -0x1 ;  /* 0xffffffffff0b7424 */ /* 0x000fe400078e00ff */
[----:B---3--:R-:W-:Y:S01]  /*0190*/  IMAD.WIDE R8, R7, 0x4, R12 ;  /* 0x0000000407087825 */ /* 0x008fe200078e020c */
[----:B------:R-:W2:Y:S01]  /*01a0*/  S2R R15, SR_CTAID.X ;  /* 0x00000000000f7919 */ /* 0x000ea20000002500 */
[----:B------:R-:W3:Y:S08]  /*01b0*/  S2R R28, SR_CTAID.Z ;  /* 0x00000000001c7919 */ /* 0x000ef00000002700 */
[----:B------:R1:W5:Y:S01]  /*01c0*/  @!P0 LDG.E R11, desc[UR10][R8.64] ;  /* 0x0000000a080b8981 */ /* 0x000362000c1e1900 */
[----:B------:R-:W-:-:S04]  /*01d0*/  ISETP.NE.U32.AND P0, PT, R2, RZ, PT ;  /* 0x000000ff0200720c */ /* 0x000fc80003f05070 */
[----:B------:R-:W-:Y:S01]  /*01e0*/  ISETP.NE.AND.EX P0, PT, R3, RZ, PT, P0 ;  /* 0x000000ff0300720c */ /* 0x000fe20003f05300 */
[----:B----4-:R-:W-:-:S06]  /*01f0*/  @P2 IMAD.IADD R124, R5, 0x1, -R230 ;  /* 0x00000001057c2824 */ /* 0x010fcc00078e0ae6 */
[----:B------:R-:W4:Y:S06]  /*0200*/  @!P2 LDC R124, c[0x0][0x2c4] ;  /* 0x0000b100ff7cab82 */ /* 0x000f2c0000000800 */
[----:B-123--:R-:W-:Y:S05]  /*0210*/  @!P0 BRA `(.L_x_2374) ;  /* 0x0000000000108947 */ /* 0x00efea0003800000 */
[----:B------:R-:W2:Y:S02]  /*0220*/  @P3 LDG.E R0, desc[UR10][R8.64+0x4] ;  /* 0x0000040a08003981 */ /* 0x000ea4000c1e1900 */
[----:B--2--5:R-:W-:-:S06]  /*0230*/  @P3 IADD3 R5, R0, -R11, RZ ;  /* 0x8000000b00053210 */ /* 0x024fcc0007ffe0ff */
[----:B------:R2:W5:Y:S01]  /*0240*/  @!P3 LDG.E R5, desc[UR10][R8.64] ;  /* 0x0000000a0805b981 */ /* 0x000562000c1e1900 */
[----:B------:R-:W-:Y:S05]  /*0250*/  BRA `(.L_x_2375) ;  /* 0x0000000000047947 */ /* 0x000fea0003800000 */
.L_x_2374:
[----:B------:R-:W1:Y:S02]  /*0260*/  LDC R5, c[0x0][0x2c8] ;  /* 0x0000b200ff057b82 */ /* 0x000e640000000800 */
.L_x_2375:
[----:B------:R-:W3:Y:S02]  /*0270*/  LDC.64 R2, c[0x0][0x308] ;  /* 0x0000c200ff027b82 */ /* 0x000ee40000000a00 */
[----:B---3--:R-:W-:-:S04]  /*0280*/  ISETP.NE.U32.AND P1, PT, R2, RZ, PT ;  /* 0x000000ff0200720c */ /* 0x008fc80003f25070 */
[----:B------:R-:W-:-:S13]  /*0290*/  ISETP.NE.AND.EX P1, PT, R3, RZ, PT, P1 ;  /* 0x000000ff0300720c */ /* 0x000fda0003f25310 */
[----:B------:R-:W2:Y:S01]  /*02a0*/  @P1 LDC.64 R2, c[0x0][0x308] ;  /* 0x0000c200ff021b82 */ /* 0x000ea20000000a00 */
[----:B------:R-:W-:-:S07]  /*02b0*/  IMAD.SHL.U32 R121, R15, 0x40, RZ ;  /* 0x000000400f797824 */ /* 0x000fce00078e00ff */
[----:B------:R-:W3:Y:S01]  /*02c0*/  @!P1 LDC R0, c[0x0][0x2cc] ;  /* 0x0000b300ff009b82 */ /* 0x000ee20000000800 */
[----:B--2---:R-:W-:-:S07]  /*02d0*/  @P1 IMAD.WIDE R8, R7, 0x4, R2 ;  /* 0x0000000407081825 */ /* 0x004fce00078e0202 */
[----:B------:R-:W2:Y:S01]  /*02e0*/  @!P1 LDC.64 R2, c[0x0][0x318] ;  /* 0x0000c600ff029b82 */ /* 0x000ea20000000a00 */
[----:B------:R1:W5:Y:S01]  /*02f0*/  @P1 LDG.E R37, desc[UR10][R8.64] ;  /* 0x0000000a08251981 */ /* 0x000362000c1e1900 */
[----:B----4-:R-:W-:-:S13]  /*0300*/  ISETP.GT.AND P0, PT, R124, R121, PT ;  /* 0x000000797c00720c */ /* 0x010fda0003f04270 */
[----:B---3--:R-:W-:Y:S05]  /*0310*/  @!P0 EXIT ;  /* 0x000000000000894d */ /* 0x008fea0003800000 */
[----:B------:R-:W3:Y:S01]  /*0320*/  LDC R120, c[0x0][0x398] ;  /* 0x0000e600ff787b82 */ /* 0x000ee20000000800 */
[----:B--2---:R-:W-:Y:S01]  /*0330*/  @!P1 ISETP.NE.U32.AND P0, PT, R2, RZ, PT ;  /* 0x000000ff0200920c */ /* 0x004fe20003f05070 */
[----:B-----5:R-:W-:Y:S01]  /*0340*/  @P1 IMAD.IADD R37, R37, 0x1, -R10 ;  /* 0x0000000125251824 */ /* 0x020fe200078e0a0a */
[----:B------:R-:W-:Y:S01]  /*0350*/  ULDC UR5, c[0x0][0x2c8] ;  /* 0x0000b20000057ab9 */ /* 0x000fe20000000800 */
[----:B------:R-:W2:Y:S01]  /*0360*/  S2R R6, SR_TID.X ;  /* 0x0000000000067919 */ /* 0x000ea20000002100 */
        /* <DEDUP_REMOVED lines=10> */
[----:B---3--:R-:W-:Y:S02]  /*0410*/  IADD3 R3, R3, R120, R37 ;  /* 0x0000007803037210 */ /* 0x008fe40007ffe025 */
[----:B------:R-:W-:Y:S02]  /*0420*/  LEA.HI R2, R2, R5, RZ, 0x7 ;  /* 0x0000000502027211 */ /* 0x000fe400078f38ff */
[----:B------:R-:W-:Y:S02]  /*0430*/  SHF.R.S32.HI R0, RZ, 0x1f, R3 ;  /* 0x0000001fff007819 */ /* 0x000fe40000011403 */
[----:B------:R-:W-:Y:S02]  /*0440*/  SHF.R.S32.HI R2, RZ, 0x7, R2 ;  /* 0x00000007ff027819 */ /* 0x000fe40000011402 */
[----:B------:R-:W-:-:S04]  /*0450*/  LEA.HI R0, R0, R3, RZ, 0x7 ;  /* 0x0000000300007211 */ /* 0x000fc800078f38ff */
[----:B------:R-:W-:-:S04]  /*0460*/  SHF.R.S32.HI R3, RZ, 0x7, R0 ;  /* 0x00000007ff037819 */ /* 0x000fc80000011400 */
[----:B------:R-:W-:-:S04]  /*0470*/  VIMNMX3 R194, R2, UR4, R3, PT ;  /* 0x0000000402c27c0f */ /* 0x000fc8000b800103 */
[----:B------:R-:W-:-:S13]  /*0480*/  ISETP.GT.AND P0, PT, R194, RZ, PT ;  /* 0x000000ffc200720c */ /* 0x000fda0003f04270 */
[----:B--2---:R-:W-:Y:S05]  /*0490*/  @P0 BRA `(.L_x_2376) ;  /* 0x0000000400ec0947 */ /* 0x004fea0003800000 */
[----:B------:R-:W-:Y:S01]  /*04a0*/  ISETP.NE.AND P0, PT, R230, -0x1, PT ;  /* 0xffffffffe600780c */ /* 0x000fe20003f05270 */
[----:B------:R-:W1:Y:S01]  /*04b0*/  LDC.64 R4, c[0x0][0x298] ;  /* 0x0000a600ff047b82 */ /* 0x000e620000000a00 */
[----:B------:R-:W-:Y:S01]  /*04c0*/  SHF.R.S32.HI R9, RZ, 0x1f, R6 ;  /* 0x0000001fff097819 */ /* 0x000fe20000011406 */
[----:B------:R-:W-:Y:S01]  /*04d0*/  ULDC.64 UR4, c[0x0][0x2a0] ;  /* 0x0000a80000047ab9 */ /* 0x000fe20000000a00 */
[----:B------:R-:W-:Y:S01]  /*04e0*/  LOP3.LUT P6, RZ, R6, 0x7, RZ, 0xc0, !PT ;  /* 0x0000000706ff7812 */ /* 0x000fe200078cc0ff */
        /* <DEDUP_REMOVED lines=9> */
[----:B------:R-:W-:Y:S02]  /*0580*/  VIADD R12, R8, 0x10 ;  /* 0x00000010080c7836 */ /* 0x000fe40000000000 */
[----:B------:R-:W-:Y:S01]  /*0590*/  IMAD.SHL.U32 R16, R6, 0x8, RZ ;  /* 0x0000000806107824 */ /* 0x000fe200078e00ff */
[----:B------:R-:W-:-:S04]  /*05a0*/  SHF.R.S32.HI R6, RZ, 0x1f, R28 ;  /* 0x0000001fff067819 */ /* 0x000fc8000001141c */
[----:B------:R-:W-:-:S03]  /*05b0*/  SHF.R.S32.HI R17, RZ, 0x1f, R16 ;  /* 0x0000001fff117819 */ /* 0x000fc60000011410 */
[----:B-1----:R-:W-:-:S04]  /*05c0*/  IMAD.WIDE.U32 R16, R121, R4, R16 ;  /* 0x0000000479107225 */ /* 0x002fc800078e0010 */
[----:B--2---:R-:W-:Y:S02]  /*05d0*/  @!P0 IMAD R0, R11, R2, RZ ;  /* 0x000000020b008224 */ /* 0x004fe400078e02ff */
[----:B------:R-:W-:-:S04]  /*05e0*/  @P0 IMAD.WIDE.U32 R10, R230, R4, RZ ;  /* 0x00000004e60a0225 */ /* 0x000fc800078e00ff */
[C---:B------:R-:W-:Y:S02]  /*05f0*/  @!P0 IMAD R0, R7.reuse, R3, R0 ;  /* 0x0000000307008224 */ /* 0x040fe400078e0200 */
[----:B------:R-:W-:-:S04]  /*0600*/  @!P0 IMAD.WIDE.U32 R14, R7, R2, RZ ;  /* 0x00000002070e8225 */ /* 0x000fc800078e00ff */
[----:B------:R-:W-:Y:S01]  /*0610*/  @P0 IMAD R230, R230, R5, R11 ;  /* 0x00000005e6e60224 */ /* 0x000fe200078e020b */
[----:B------:R-:W-:Y:S01]  /*0620*/  @!P0 MOV R10, R14 ;  /* 0x0000000e000a8202 */ /* 0x000fe20000000f00 */
[----:B------:R-:W-:Y:S02]  /*0630*/  IMAD.IADD R3, R124, 0x1, -R121 ;  /* 0x000000017c037824 */ /* 0x000fe400078e0a79 */
[----:B------:R-:W-:Y:S02]  /*0640*/  @!P0 IMAD.IADD R230, R15, 0x1, R0 ;  /* 0x000000010fe68824 */ /* 0x000fe400078e0200 */
[----:B------:R-:W-:Y:S01]  /*0650*/  IMAD R0, R9, R4, RZ ;  /* 0x0000000409007224 */ /* 0x000fe200078e02ff */
[-C--:B------:R-:W-:Y:S01]  /*0660*/  ISETP.GE.AND P2, PT, R12, R3.reuse, PT ;  /* 0x000000030c00720c */ /* 0x080fe20003f46270 */
[----:B------:R-:W-:Y:S01]  /*0670*/  IMAD R11, R6, UR4, RZ ;  /* 0x00000004060b7c24 */ /* 0x000fe2000f8e02ff */
[----:B------:R-:W-:Y:S01]  /*0680*/  ISETP.GE.OR P4, PT, R12, R3, P6 ;  /* 0x000000030c00720c */ /* 0x000fe20003786670 */
[----:B------:R-:W-:Y:S01]  /*0690*/  IMAD R9, R121, R5, R0 ;  /* 0x0000000579097224 */ /* 0x000fe200078e0200 */
[----:B------:R-:W-:Y:S01]  /*06a0*/  IADD3 R12, P0, R10, R16, RZ ;  /* 0x000000100a0c7210 */ /* 0x000fe20007f1e0ff */
[----:B------:R-:W-:Y:S01]  /*06b0*/  IMAD R0, R7, UR6, R28 ;  /* 0x0000000607007c24 */ /* 0x000fe2000f8e021c */
[----:B------:R-:W-:Y:S01]  /*06c0*/  ISETP.GE.OR P5, PT, R8, R3, P6 ;  /* 0x000000030800720c */ /* 0x000fe200037a6670 */
[----:B------:R-:W-:Y:S01]  /*06d0*/  IMAD R11, R28, UR5, R11 ;  /* 0x000000051c0b7c24 */ /* 0x000fe2000f8e020b */
[----:B------:R-:W-:Y:S01]  /*06e0*/  IADD3.X R13, R230, R17, R9, P0, !PT ;  /* 0x00000011e60d7210 */ /* 0x000fe200007fe409 */
[C---:B------:R-:W-:Y:S01]  /*06f0*/  VIADD R2, R8.reuse, 0x20 ;  /* 0x0000002008027836 */ /* 0x040fe20000000000 */
[----:B------:R-:W-:-:S02]  /*0700*/  ISETP.GE.AND P0, PT, R8, R3, PT ;  /* 0x000000030800720c */ /* 0x000fc40003f06270 */
[----:B------:R-:W-:Y:S01]  /*0710*/  SHF.R.S32.HI R9, RZ, 0x1f, R8 ;  /* 0x0000001fff097819 */ /* 0x000fe20000011408 */
[----:B------:R-:W-:Y:S01]  /*0720*/  IMAD.WIDE.U32 R28, R28, UR4, R12 ;  /* 0x000000041c1c7c25 */ /* 0x000fe2000f8e000c */
[----:B------:R-:W-:Y:S01]  /*0730*/  ULDC UR4, c[0x0][0x2c4] ;  /* 0x0000b10000047ab9 */ /* 0x000fe20000000800 */
[-C--:B------:R-:W-:Y:S02]  /*0740*/  ISETP.GE.AND P1, PT, R2, R3.reuse, PT ;  /* 0x000000030200720c */ /* 0x080fe40003f26270 */
[----:B------:R-:W-:Y:S01]  /*0750*/  IMAD R121, R0, UR4, R121 ;  /* 0x0000000400797c24 */ /* 0x000fe2000f8e0279 */
[----:B------:R-:W-:Y:S02]  /*0760*/  ISETP.GE.OR P3, PT, R2, R3, P6 ;  /* 0x000000030200720c */ /* 0x000fe40003766670 */
[----:B------:R-:W-:-:S03]  /*0770*/  IADD3 R13, R29, R11, RZ ;  /* 0x0000000b1d0d7210 */ /* 0x000fc60007ffe0ff */
[----:B------:R-:W-:Y:S08]  /*0780*/  @P0 BRA `(.L_x_2378) ;  /* 0x0000000000280947 */ /* 0x000ff00003800000 */
[----:B------:R-:W-:Y:S01]  /*0790*/  MOV R12, R28 ;  /* 0x0000001c000c7202 */ /* 0x000fe20000000f00 */
[----:B------:R-:W-:Y:S01]  /*07a0*/  IMAD R0, R9, R4, RZ ;  /* 0x0000000409007224 */ /* 0x000fe200078e02ff */
[----:B------:R-:W-:-:S03]  /*07b0*/  ULDC.64 UR4, c[0x0][0x280] ;  /* 0x0000a00000047ab9 */ /* 0x000fc60000000a00 */
[----:B------:R-:W-:-:S04]  /*07c0*/  IMAD.WIDE.U32 R6, R8, R4, R12 ;  /* 0x0000000408067225 */ /* 0x000fc800078e000c */
[----:B------:R-:W-:Y:S01]  /*07d0*/  IMAD R0, R8, R5, R0 ;  /* 0x0000000508007224 */ /* 0x000fe200078e0200 */
[----:B------:R-:W-:-:S04]  /*07e0*/  LEA R10, P0, R6, UR4, 0x1 ;  /* 0x00000004060a7c11 */ /* 0x000fc8000f8008ff */
[----:B------:R-:W-:-:S04]  /*07f0*/  IADD3 R0, R7, R0, RZ ;  /* 0x0000000007007210 */ /* 0x000fc80007ffe0ff */
[----:B------:R-:W-:-:S05]  /*0800*/  LEA.HI.X R11, R6, UR5, R0, 0x1, P0 ;  /* 0x00000005060b7c11 */ /* 0x000fca00080f0c00 */
[----:B------:R1:W-:Y:S04]  /*0810*/  STG.E.128 desc[UR10][R10.64], RZ ;  /* 0x000000ff0a007986 */ /* 0x0003e8000c101d0a */
[----:B------:R1:W-:Y:S02]  /*0820*/  STG.E.128 desc[UR10][R10.64+0x80], RZ ;  /* 0x000080ff0a007986 */ /* 0x0003e4000c101d0a */
.L_x_2378:
[----:B------:R-:W-:Y:S05]  /*0830*/  BSYNC B0 ;  /* 0x0000000000007941 */ /* 0x000fea0003800000 */
.L_x_2377:
[----:B------:R-:W-:Y:S01]  /*0840*/  BSSY B0, `(.L_x_2379) ;  /* 0x0000011000007945 */ /* 0x000fe20003800000 */
[----:B------:R-:W-:Y:S02]  /*0850*/  IADD3 R2, P0, R121, R8, RZ ;  /* 0x0000000879027210 */ /* 0x000fe40007f1e0ff */
[----:B------:R-:W-:Y:S01]  /*0860*/  IADD3 R6, R8, 0x30, RZ ;  /* 0x0000003008067810 */ /* 0x000fe20007ffe0ff */
[----:B------:R-:W-:Y:S05]  /*0870*/  @P2 BRA `(.L_x_2380) ;  /* 0x0000000000342947 */ /* 0x000fea0003800000 */
[----:B------:R-:W-:Y:S01]  /*0880*/  IADD3 R7, P2, R8, 0x10, RZ ;  /* 0x0000001008077810 */ /* 0x000fe20007f5e0ff */
[----:B-1----:R-:W-:Y:S01]  /*0890*/  IMAD.MOV.U32 R10, RZ, RZ, R28 ;  /* 0x000000ffff0a7224 */ /* 0x002fe200078e001c */
[----:B------:R-:W-:-:S03]  /*08a0*/  ULDC.64 UR4, c[0x0][0x280] ;  /* 0x0000a00000047ab9 */ /* 0x000fc60000000a00 */
[----:B------:R-:W-:-:S04]  /*08b0*/  IMAD.X R11, RZ, RZ, R9, P2 ;  /* 0x000000ffff0b7224 */ /* 0x000fc800010e0609 */
[----:B------:R-:W-:Y:S01]  /*08c0*/  IMAD R0, R11, R4, RZ ;  /* 0x000000040b007224 */ /* 0x000fe200078e02ff */
[----:B------:R-:W-:-:S03]  /*08d0*/  MOV R11, R13 ;  /* 0x0000000d000b7202 */ /* 0x000fc60000000f00 */
[C---:B------:R-:W-:Y:S02]  /*08e0*/  IMAD R0, R7.reuse, R5, R0 ;  /* 0x0000000507007224 */ /* 0x040fe400078e0200 */
[----:B------:R-:W-:-:S03]  /*08f0*/  IMAD.WIDE.U32 R10, R7, R4, R10 ;  /* 0x00000004070a7225 */ /* 0x000fc600078e000a */
[----:B------:R-:W-:Y:S02]  /*0900*/  LEA R14, P2, R10, UR4, 0x1 ;  /* 0x000000040a0e7c11 */ /* 0x000fe4000f8408ff */
[----:B------:R-:W-:-:S04]  /*0910*/  IADD3 R7, R11, R0, RZ ;  /* 0x000000000b077210 */ /* 0x000fc80007ffe0ff */
[----:B------:R-:W-:-:S05]  /*0920*/  LEA.HI.X R15, R10, UR5, R7, 0x1, P2 ;  /* 0x000000050a0f7c11 */ /* 0x000fca00090f0c07 */
[----:B------:R2:W-:Y:S04]  /*0930*/  STG.E.128 desc[UR10][R14.64], RZ ;  /* 0x000000ff0e007986 */ /* 0x0005e8000c101d0a */
[----:B------:R2:W-:Y:S02]  /*0940*/  STG.E.128 desc[UR10][R14.64+0x80], RZ ;  /* 0x000080ff0e007986 */ /* 0x0005e4000c101d0a */
.L_x_2380:
[----:B------:R-:W-:Y:S05]  /*0950*/  BSYNC B0 ;  /* 0x0000000000007941 */ /* 0x000fea0003800000 */
.L_x_2379:
[----:B------:R-:W-:Y:S01]  /*0960*/  BSSY B0, `(.L_x_2381) ;  /* 0x0000010000007945 */ /* 0x000fe20003800000 */
[----:B------:R-:W-:-:S03]  /*0970*/  ISETP.GE.AND P2, PT, R6, R3, PT ;  /* 0x000000030600720c */ /* 0x000fc60003f46270 */
[----:B------:R-:W-:Y:S10]  /*0980*/  @P1 BRA `(.L_x_2382) ;  /* 0x0000000000341947 */ /* 0x000ff40003800000 */
        /* <DEDUP_REMOVED lines=8> */
[----:B--2---:R-:W-:Y:S02]  /*0a10*/  LEA R14, P1, R10, UR4, 0x1 ;  /* 0x000000040a0e7c11 */ /* 0x004fe4000f8208ff */
[----:B------:R-:W-:-:S04]  /*0a20*/  IADD3 R7, R11, R0, RZ ;  /* 0x000000000b077210 */ /* 0x000fc80007ffe0ff */
[----:B------:R-:W-:-:S05]  /*0a30*/  LEA.HI.X R15, R10, UR5, R7, 0x1, P1 ;  /* 0x000000050a0f7c11 */ /* 0x000fca00088f0c07 */
[----:B------:R3:W-:Y:S04]  /*0a40*/  STG.E.128 desc[UR10][R14.64], RZ ;  /* 0x000000ff0e007986 */ /* 0x0007e8000c101d0a */
[----:B------:R3:W-:Y:S02]  /*0a50*/  STG.E.128 desc[UR10][R14.64+0x80], RZ ;  /* 0x000080ff0e007986 */ /* 0x0007e4000c101d0a */
.L_x_2382:
[----:B------:R-:W-:Y:S05]  /*0a60*/  BSYNC B0 ;  /* 0x0000000000007941 */ /* 0x000fea0003800000 */
.L_x_2381:
[----:B------:R-:W-:Y:S04]  /*0a70*/  BSSY B0, `(.L_x_2383) ;  /* 0x000000e000007945 */ /* 0x000fe80003800000 */
[----:B------:R-:W-:Y:S05]  /*0a80*/  @P2 BRA `(.L_x_2384) ;  /* 0x0000000000302947 */ /* 0x000fea0003800000 */
[----:B------:R-:W-:Y:S01]  /*0a90*/  IADD3 R7, P1, R8, 0x30, RZ ;  /* 0x0000003008077810 */ /* 0x000fe20007f3e0ff */
[----:B------:R-:W-:Y:S01]  /*0aa0*/  ULDC.64 UR4, c[0x0][0x280] ;  /* 0x0000a00000047ab9 */ /* 0x000fe20000000a00 */
[----:B------:R-:W-:Y:S02]  /*0ab0*/  MOV R12, R28 ;  /* 0x0000001c000c7202 */ /* 0x000fe40000000f00 */
[----:B-1----:R-:W-:-:S03]  /*0ac0*/  IADD3.X R11, RZ, R9, RZ, P1, !PT ;  /* 0x00000009ff0b7210 */ /* 0x002fc60000ffe4ff */
[----:B------:R-:W-:-:S04]  /*0ad0*/  IMAD.WIDE.U32 R12, R7, R4, R12 ;  /* 0x00000004070c7225 */ /* 0x000fc800078e000c */
[----:B------:R-:W-:Y:S01]  /*0ae0*/  IMAD R0, R11, R4, RZ ;  /* 0x000000040b007224 */ /* 0x000fe200078e02ff */
[----:B------:R-:W-:-:S03]  /*0af0*/  LEA R4, P1, R12, UR4, 0x1 ;  /* 0x000000040c047c11 */ /* 0x000fc6000f8208ff */
[----:B------:R-:W-:-:S05]  /*0b00*/  IMAD R5, R7, R5, R0 ;  /* 0x0000000507057224 */ /* 0x000fca00078e0200 */
[----:B------:R-:W-:-:S04]  /*0b10*/  IADD3 R5, R13, R5, RZ ;  /* 0x000000050d057210 */ /* 0x000fc80007ffe0ff */
[----:B------:R-:W-:-:S05]  /*0b20*/  LEA.HI.X R5, R12, UR5, R5, 0x1, P1 ;  /* 0x000000050c057c11 */ /* 0x000fca00088f0c05 */
[----:B------:R4:W-:Y:S04]  /*0b30*/  STG.E.128 desc[UR10][R4.64], RZ ;  /* 0x000000ff04007986 */ /* 0x0009e8000c101d0a */
[----:B------:R4:W-:Y:S02]  /*0b40*/  STG.E.128 desc[UR10][R4.64+0x80], RZ ;  /* 0x000080ff04007986 */ /* 0x0009e4000c101d0a */
.L_x_2384:
[----:B------:R-:W-:Y:S05]  /*0b50*/  BSYNC B0 ;  /* 0x0000000000007941 */ /* 0x000fea0003800000 */
.L_x_2383:
[----:B------:R-:W-:Y:S01]  /*0b60*/  ULDC.64 UR4, c[0x0][0x2b0] ;  /* 0x0000ac0000047ab9 */ /* 0x000fe20000000a00 */
[----:B------:R-:W-:Y:S01]  /*0b70*/  ISETP.GE.OR P6, PT, R6, R3, P6 ;  /* 0x000000030600720c */ /* 0x000fe200037c6670 */
[----:B------:R-:W-:Y:S01]  /*0b80*/  @!P4 IMAD.MOV.U32 R7, RZ, RZ, 0x7f800000 ;  /* 0x7f800000ff07c424 */ /* 0x000fe200078e00ff */
[----:B------:R-:W-:Y:S01]  /*0b90*/  LEA.HI.X.SX32 R9, R121, R9, 0x1, P0 ;  /* 0x0000000979097211 */ /* 0x000fe200000f0eff */
[----:B------:R-:W-:Y:S01]  /*0ba0*/  @!P3 IMAD.MOV.U32 R3, RZ, RZ, 0x7f800000 ;  /* 0x7f800000ff03b424 */ /* 0x000fe200078e00ff */
[----:B----4-:R-:W-:-:S04]  /*0bb0*/  LEA R4, P0, R2, UR4, 0x2 ;  /* 0x0000000402047c11 */ /* 0x010fc8000f8010ff */
        /* <DEDUP_REMOVED lines=9> */
.L_x_2376:
[----:B------:R-:W1:Y:S01]  /*0c50*/  LDC.64 R2, c[0x0][0x368] ;  /* 0x0000da00ff027b82 */ /* 0x000e620000000a00 */
[----:B------:R-:W-:Y:S01]  /*0c60*/  ULDC.64 UR4, c[0x0][0x370] ;  /* 0x0000dc0000047ab9 */ /* 0x000fe20000000a00 */
[----:B------:R-:W-:Y:S01]  /*0c70*/  IMAD.MOV.U32 R0, RZ, RZ, R7 ;  /* 0x000000ffff007224 */ /* 0x000fe200078e0007 */
[----:B-1----:R-:W-:-:S04]  /*0c80*/  ISETP.NE.U32.AND P0, PT, R2, RZ, PT ;  /* 0x000000ff0200720c */ /* 0x002fc80003f05070 */
[----:B------:R-:W-:Y:S02]  /*0c90*/  ISETP.NE.AND.EX P0, PT, R3, RZ, PT, P0 ;  /* 0x000000ff0300720c */ /* 0x000fe40003f05300 */
[----:B------:R-:W-:-:S11]  /*0ca0*/  ISETP.NE.U32.AND P1, PT, RZ, UR4, PT ;  /* 0x00000004ff007c0c */ /* 0x000fd6000bf25070 */
[----:B------:R-:W1:Y:S01]  /*0cb0*/  @P0 LDC.64 R2, c[0x0][0x368] ;  /* 0x0000da00ff020b82 */ /* 0x000e620000000a00 */
[----:B------:R-:W-:Y:S02]  /*0cc0*/  ISETP.NE.AND.EX P1, PT, RZ, UR5, PT, P1 ;  /* 0x00000005ff007c0c */ /* 0x000fe4000bf25310 */
        /* <DEDUP_REMOVED lines=10> */
[----:B------:R-:W-:-:S03]  /*0d70*/  LEA R234, P1, R8, UR4, 0x2 ;  /* 0x0000000408ea7c11 */ /* 0x000fc6000f8210ff */
[----:B------:R-:W-:Y:S01]  /*0d80*/  IMAD.IADD R3, R9, 0x1, R3 ;  /* 0x0000000109037824 */ /* 0x000fe200078e0203 */
[----:B------:R-:W-:-:S04]  /*0d90*/  ISETP.NE.U32.AND P0, PT, R234, RZ, PT ;  /* 0x000000ffea00720c */ /* 0x000fc80003f05070 */
[----:B------:R-:W-:-:S04]  /*0da0*/  SHF.L.U64.HI R3, R8, 0x2, R3 ;  /* 0x0000000208037819 */ /* 0x000fc80000010203 */
[----:B------:R-:W-:-:S04]  /*0db0*/  IADD3.X R235, R3, UR5, RZ, P1, !PT ;  /* 0x0000000503eb7c10 */ /* 0x000fc80008ffe4ff */
[----:B------:R-:W-:-:S13]  /*0dc0*/  ISETP.NE.AND.EX P0, PT, R235, RZ, PT, P0 ;  /* 0x000000ffeb00720c */ /* 0x000fda0003f05300 */
.L_x_2385:
        /* <DEDUP_REMOVED lines=45> */
[----:B------:R-:W-:Y:S01]  /*10a0*/  IMAD R3, R2, R3, R4 ;  /* 0x0000000302037224 */ /* 0x000fe200078e0204 */
[----:B------:R-:W-:-:S04]  /*10b0*/  IADD3 R4, -R11, RZ, RZ ;  /* 0x000000ff0b047210 */ /* 0x000fc80007ffe1ff */
[----:B------:R-:W-:Y:S01]  /*10c0*/  ISETP.GT.U32.AND P2, PT, R2, R3, PT ;  /* 0x000000030200720c */ /* 0x000fe20003f44070 */
[----:B------:R-:W-:-:S05]  /*10d0*/  IMAD R13, R8, R4, R13 ;  /* 0x00000004080d7224 */ /* 0x000fca00078e020d */
[----:B------:R-:W-:-:S07]  /*10e0*/  SHF.R.S32.HI R21, RZ, 0x1f, R13 ;  /* 0x0000001fff157819 */ /* 0x000fce000001140d */
[-C--:B------:R-:W-:Y:S01]  /*10f0*/  @!P2 IADD3 R3, R3, -R2.reuse, RZ ;  /* 0x800000020303a210 */ /* 0x080fe20007ffe0ff */
[----:B------:R-:W-:Y:S01]  /*1100*/  @!P2 VIADD R17, R17, 0x1 ;  /* 0x000000011111a836 */ /* 0x000fe20000000000 */
[----:B------:R-:W-:Y:S02]  /*1110*/  ISETP.NE.AND P2, PT, R9, RZ, PT ;  /* 0x000000ff0900720c */ /* 0x000fe40003f45270 */
[----:B------:R-:W-:Y:S02]  /*1120*/  ISETP.GE.U32.AND P3, PT, R3, R2, PT ;  /* 0x000000020300720c */ /* 0x000fe40003f66070 */
[----:B------:R-:W-:-:S04]  /*1130*/  LOP3.LUT R2, R28, R9, RZ, 0x3c, !PT ;  /* 0x000000091c027212 */ /* 0x000fc800078e3cff */
[----:B------:R-:W-:Y:S02]  /*1140*/  ISETP.GE.AND P1, PT, R2, RZ, PT ;  /* 0x000000ff0200720c */ /* 0x000fe40003f26270 */
[----:B------:R-:W1:Y:S05]  /*1150*/  LDC.64 R2, c[0x0][0x238] ;  /* 0x00008e00ff027b82 */ /* 0x000e6a0000000a00 */
[----:B------:R-:W-:-:S06]  /*1160*/  @P3 VIADD R17, R17, 0x1 ;  /* 0x0000000111113836 */ /* 0x000fcc0000000000 */
[----:B------:R-:W-:Y:S02]  /*1170*/  @!P1 IADD3 R17, -R17, RZ, RZ ;  /* 0x000000ff11119210 */ /* 0x000fe40007ffe1ff */
[----:B------:R-:W-:Y:S02]  /*1180*/  @!P2 LOP3.LUT R17, RZ, R9, RZ, 0x33, !PT ;  /* 0x00000009ff11a212 */ /* 0x000fe400078e33ff */
[----:B---3--:R-:W-:Y:S01]  /*1190*/  SHF.R.S32.HI R5, RZ, 0x1f, R0 ;  /* 0x0000001fff057819 */ /* 0x008fe20000011400 */
[----:B------:R-:W-:-:S04]  /*11a0*/  IMAD.WIDE.U32 R10, R0, UR4, RZ ;  /* 0x00000004000a7c25 */ /* 0x000fc8000f8e00ff */
[C---:B------:R-:W-:Y:S02]  /*11b0*/  IMAD R19, R5.reuse, UR4, RZ ;  /* 0x0000000405137c24 */ /* 0x040fe4000f8e02ff */
[----:B-1----:R-:W-:Y:S02]  /*11c0*/  IMAD R5, R5, R2, RZ ;  /* 0x0000000205057224 */ /* 0x002fe400078e02ff */
[C---:B------:R-:W-:Y:S01]  /*11d0*/  IMAD R4, R0.reuse, UR5, R19 ;  /* 0x0000000500047c24 */ /* 0x040fe2000f8e0213 */
[----:B------:R-:W-:Y:S01]  /*11e0*/  SHF.R.S32.HI R19, RZ, 0x1f, R17 ;  /* 0x0000001fff137819 */ /* 0x000fe20000011411 */
[----:B------:R-:W-:Y:S01]  /*11f0*/  ULDC.64 UR4, c[0x0][0x260] ;  /* 0x0000980000047ab9 */ /* 0x000fe20000000a00 */
[----:B------:R-:W-:Y:S02]  /*1200*/  IMAD R3, R0, R3, R5 ;  /* 0x0000000300037224 */ /* 0x000fe400078e0205 */
[----:B------:R-:W-:Y:S01]  /*1210*/  IADD3 R11, R11, R4, RZ ;  /* 0x000000040b0b7210 */ /* 0x000fe20007ffe0ff */
[----:B--2---:R-:W-:-:S02]  /*1220*/  IMAD R4, R21, R184, RZ ;  /* 0x000000b815047224 */ /* 0x004fc400078e02ff */
[----:B------:R-:W-:-:S04]  /*1230*/  IMAD.WIDE.U32 R24, R0, R2, RZ ;  /* 0x0000000200187225 */ /* 0x000fc800078e00ff */
[----:B------:R-:W-:Y:S01]  /*1240*/  IMAD R4, R13, R185, R4 ;  /* 0x000000b90d047224 */ /* 0x000fe200078e0204 */
[----:B------:R-:W-:Y:S01]  /*1250*/  IADD3 R16, R25, R3, RZ ;  /* 0x0000000319107210 */ /* 0x000fe20007ffe0ff */
[----:B------:R-:W-:-:S04]  /*1260*/  IMAD.WIDE.U32 R8, R13, R184, R10 ;  /* 0x000000b80d087225 */ /* 0x000fc800078e000a */
[----:B------:R-:W-:Y:S02]  /*1270*/  IMAD.IADD R9, R9, 0x1, R4 ;  /* 0x0000000109097824 */ /* 0x000fe400078e0204 */
[----:B------:R-:W-:Y:S02]  /*1280*/  IMAD R4, R19, UR4, RZ ;  /* 0x0000000413047c24 */ /* 0x000fe4000f8e02ff */
[----:B------:R-:W-:-:S04]  /*1290*/  IMAD.WIDE.U32 R42, R17, UR4, R8 ;  /* 0x00000004112a7c25 */ /* 0x000fc8000f8e0008 */
[----:B------:R-:W-:-:S05]  /*12a0*/  IMAD R4, R17, UR5, R4 ;  /* 0x0000000511047c24 */ /* 0x000fca000f8e0204 */
[----:B------:R-:W-:Y:S01]  /*12b0*/  IADD3 R12, R43, R4, RZ ;  /* 0x000000042b0c7210 */ /* 0x000fe20007ffe0ff */
[----:B------:R-:W-:Y:S06]  /*12c0*/  BRA `(.L_x_2387) ;  /* 0x0000000400347947 */ /* 0x000fec0003800000 */
.L_x_2386:
        /* <DEDUP_REMOVED lines=9> */
[----:B-1----:R-:W-:-:S06]  /*1360*/  VIADD R8, R8, 0xffffffe ;  /* 0x0ffffffe08087836 */ /* 0x002fcc0000000000 */
[----:B------:R-:W1:Y:S02]  /*1370*/  F2I.FTZ.U32.TRUNC.NTZ R9, R8 ;  /* 0x0000000800097305 */ /* 0x000e64000021f000 */
[----:B-1----:R-:W-:Y:S01]  /*1380*/  IMAD.MOV R2, RZ, RZ, -R9 ;  /* 0x000000ffff027224 */ /* 0x002fe200078e0a09 */
[----:B------:R-:W-:-:S03]  /*1390*/  MOV R8, RZ ;  /* 0x000000ff00087202 */ /* 0x000fc60000000f00 */
[----:B------:R-:W-:Y:S01]  /*13a0*/  IMAD R4, R2, R3, RZ ;  /* 0x0000000302047224 */ /* 0x000fe200078e02ff */
[----:B------:R-:W-:-:S03]  /*13b0*/  IABS R2, R28 ;  /* 0x0000001c00027213 */ /* 0x000fc60000000000 */
[----:B------:R-:W-:Y:S01]  /*13c0*/  IMAD.HI.U32 R9, R9, R4, R8 ;  /* 0x0000000409097227 */ /* 0x000fe200078e0008 */
[----:B------:R-:W-:-:S03]  /*13d0*/  LOP3.LUT R8, R28, R19, RZ, 0x3c, !PT ;  /* 0x000000131c087212 */ /* 0x000fc600078e3cff */
[----:B------:R-:W-:Y:S01]  /*13e0*/  IMAD.MOV.U32 R4, RZ, RZ, R2 ;  /* 0x000000ffff047224 */ /* 0x000fe200078e0002 */
[----:B------:R-:W-:-:S03]  /*13f0*/  ISETP.GE.AND P2, PT, R8, RZ, PT ;  /* 0x000000ff0800720c */ /* 0x000fc60003f46270 */
[----:B------:R-:W-:-:S04]  /*1400*/  IMAD.HI.U32 R17, R9, R4, RZ ;  /* 0x0000000409117227 */ /* 0x000fc800078e00ff */
[----:B------:R-:W-:Y:S02]  /*1410*/  IMAD.MOV R2, RZ, RZ, -R17 ;  /* 0x000000ffff027224 */ /* 0x000fe400078e0a11 */
[C---:B--2---:R-:W-:Y:S02]  /*1420*/  @P4 IMAD R9, R22.reuse, R185, RZ ;  /* 0x000000b916094224 */ /* 0x044fe400078e02ff */
[C---:B------:R-:W-:Y:S02]  /*1430*/  IMAD R2, R3.reuse, R2, R4 ;  /* 0x0000000203027224 */ /* 0x040fe400078e0204 */
[----:B------:R-:W1:Y:S01]  /*1440*/  @P4 LDC.64 R4, c[0x0][0x250] ;  /* 0x00009400ff044b82 */ /* 0x000e620000000a00 */
[----:B------:R-:W-:Y:S02]  /*1450*/  @P4 IMAD.WIDE.U32 R22, R22, R184, RZ ;  /* 0x000000b816164225 */ /* 0x000fe400078e00ff */
[----:B------:R-:W-:-:S03]  /*1460*/  ISETP.GT.U32.AND P1, PT, R3, R2, PT ;  /* 0x000000020300720c */ /* 0x000fc60003f24070 */
[----:B------:R-:W-:Y:S02]  /*1470*/  @P4 IADD3 R9, R23, R9, RZ ;  /* 0x0000000917094210 */ /* 0x000fe40007ffe0ff */
[----:B------:R-:W-:-:S08]  /*1480*/  @P4 MOV R12, R22 ;  /* 0x00000016000c4202 */ /* 0x000fd00000000f00 */
        /* <DEDUP_REMOVED lines=21> */
.L_x_2388:
        /* <DEDUP_REMOVED lines=28> */
.L_x_2387:
[----:B------:R-:W-:Y:S01]  /*17a0*/  ISETP.NE.AND P2, PT, R230, -0x1, PT ;  /* 0xffffffffe600780c */ /* 0x000fe20003f45270 */
[----:B------:R-:W-:Y:S01]  /*17b0*/  IMAD.IADD R227, R124, 0x1, -R121 ;  /* 0x000000017ce37824 */ /* 0x000fe200078e0a79 */
[----:B------:R-:W-:Y:S01]  /*17c0*/  SHF.R.S32.HI R123, RZ, 0x1f, R6 ;  /* 0x0000001fff7b7819 */ /* 0x000fe20000011406 */
[----:B------:R-:W-:Y:S01]  /*17d0*/  ULDC.64 UR4, c[0x0][0x258] ;  /* 0x0000960000047ab9 */ /* 0x000fe20000000a00 */
[----:B------:R-:W-:Y:S01]  /*17e0*/  SHF.R.S32.HI R25, RZ, 0x1f, R28 ;  /* 0x0000001fff197819 */ /* 0x000fe2000001141c */
[----:B------:R-:W-:Y:S01]  /*17f0*/  VIADD R231, R194, 0xffffffff ;  /* 0xffffffffc2e77836 */ /* 0x000fe20000000000 */
[CC--:B-----5:R-:W-:Y:S01]  /*1800*/  LEA.HI R0, R123.reuse, R6.reuse, RZ, 0x3 ;  /* 0x000000067b007211 */ /* 0x0e0fe200078f18ff */
[----:B------:R-:W1:Y:S01]  /*1810*/  S2UR UR6, SR_CgaCtaId ;  /* 0x00000000000679c3 */ /* 0x000e620000008800 */
[----:B------:R-:W-:Y:S01]  /*1820*/  LEA.HI R36, R123, R6, RZ, 0x6 ;  /* 0x000000067b247211 */ /* 0x000fe200078f30ff */
[----:B------:R-:W-:Y:S01]  /*1830*/  IMAD R25, R25, UR4, RZ ;  /* 0x0000000419197c24 */ /* 0x000fe2000f8e02ff */
[----:B------:R-:W-:Y:S01]  /*1840*/  SHF.R.S32.HI R22, RZ, 0x3, R0 ;  /* 0x00000003ff167819 */ /* 0x000fe20000011400 */
[----:B------:R-:W-:-:S02]  /*1850*/  ULDC.64 UR8, c[0x0][0x220] ;  /* 0x0000880000087ab9 */ /* 0x000fc40000000a00 */
[----:B------:R-:W-:Y:S01]  /*1860*/  @!P2 SHF.R.S32.HI R9, RZ, 0x1f, R7 ;  /* 0x0000001fff09a819 */ /* 0x000fe20000011407 */
[----:B------:R-:W-:Y:S01]  /*1870*/  IMAD R25, R28, UR5, R25 ;  /* 0x000000051c197c24 */ /* 0x000fe2000f8e0219 */
[----:B------:R-:W2:Y:S01]  /*1880*/  @P2 LDC.64 R4, c[0x0][0x240] ;  /* 0x00009000ff042b82 */ /* 0x000ea20000000a00 */
[CC--:B------:R-:W-:Y:S01]  /*1890*/  ISETP.GE.AND P1, PT, R22.reuse, R227.reuse, PT ;  /* 0x000000e31600720c */ /* 0x0c0fe20003f26270 */
[C---:B------:R-:W-:Y:S01]  /*18a0*/  VIADD R20, R22.reuse, 0x10 ;  /* 0x0000001016147836 */ /* 0x040fe20000000000 */
[--C-:B------:R-:W-:Y:S01]  /*18b0*/  SHF.R.S32.HI R23, RZ, 0x1f, R22.reuse ;  /* 0x0000001fff177819 */ /* 0x100fe20000011416 */
[C---:B------:R-:W-:Y:S02]  /*18c0*/  IMAD.SHL.U32 R30, R22.reuse, 0x40, RZ ;  /* 0x00000040161e7824 */ /* 0x040fe400078e00ff */
[----:B------:R-:W-:Y:S01]  /*18d0*/  VIADD R18, R22, 0x20 ;  /* 0x0000002016127836 */ /* 0x000fe20000000000 */
[----:B------:R-:W-:Y:S01]  /*18e0*/  ISETP.GE.AND P3, PT, R20, R227, PT ;  /* 0x000000e31400720c */ /* 0x000fe20003f66270 */
[----:B------:R-:W3:Y:S01]  /*18f0*/  @!P2 LDC.64 R2, c[0x0][0x228] ;  /* 0x00008a00ff02ab82 */ /* 0x000ee20000000a00 */
[----:B------:R-:W-:Y:S01]  /*1900*/  LOP3.LUT R30, R30, 0x1c0, RZ, 0xc0, !PT ;  /* 0x000001c01e1e7812 */ /* 0x000fe200078ec0ff */
[----:B------:R-:W-:-:S04]  /*1910*/  IMAD.WIDE R14, R15, 0x40, R22 ;  /* 0x000000400f0e7825 */ /* 0x000fc800078e0216 */
[----:B------:R-:W-:Y:S02]  /*1920*/  IMAD.SHL.U32 R36, R36, 0x8, RZ ;  /* 0x0000000824247824 */ /* 0x000fe400078e00ff */
[----:B------:R-:W-:Y:S01]  /*1930*/  IMAD R191, R23, R184, RZ ;  /* 0x000000b817bf7224 */ /* 0x000fe200078e02ff */
[----:B------:R-:W4:Y:S03]  /*1940*/  LDC.64 R188, c[0x0][0x250] ;  /* 0x00009400ffbc7b82 */ /* 0x000f260000000a00 */
[----:B------:R-:W4:Y:S01]  /*1950*/  @!P3 S2R R32, SR_CgaCtaId ;  /* 0x000000000020b919 */ /* 0x000f220000008800 */
[----:B------:R-:W-:Y:S02]  /*1960*/  IMAD R191, R22, R185, R191 ;  /* 0x000000b916bf7224 */ /* 0x000fe400078e02bf */
[----:B--2---:R-:W-:-:S04]  /*1970*/  @P2 IMAD.WIDE.U32 R10, R230, R4, RZ ;  /* 0x00000004e60a2225 */ /* 0x004fc800078e00ff */
[----:B------:R-:W-:Y:S01]  /*1980*/  @P2 IMAD R4, R230, R5, R11 ;  /* 0x00000005e6042224 */ /* 0x000fe200078e020b */
[----:B------:R-:W-:Y:S01]  /*1990*/  LOP3.LUT R5, R0, 0xfffffff8, RZ, 0xc0, !PT ;  /* 0xfffffff800057812 */ /* 0x000fe200078ec0ff */
[----:B---3--:R-:W-:-:S04]  /*19a0*/  @!P2 IMAD R8, R9, R2, RZ ;  /* 0x000000020908a224 */ /* 0x008fc800078e02ff */
[----:B------:R-:W-:Y:S02]  /*19b0*/  IMAD.IADD R0, R6, 0x1, -R5 ;  /* 0x0000000106007824 */ /* 0x000fe400078e0a05 */
[C---:B------:R-:W-:Y:S02]  /*19c0*/  @!P2 IMAD R3, R7.reuse, R3, R8 ;  /* 0x000000030703a224 */ /* 0x040fe400078e0208 */
[----:B------:R-:W-:-:S04]  /*19d0*/  @!P2 IMAD.WIDE.U32 R8, R7, R2, RZ ;  /* 0x000000020708a225 */ /* 0x000fc800078e00ff */
[----:B------:R-:W-:Y:S02]  /*19e0*/  @!P2 IMAD.MOV.U32 R10, RZ, RZ, R8 ;  /* 0x000000ffff0aa224 */ /* 0x000fe400078e0008 */
[----:B------:R-:W-:Y:S02]  /*19f0*/  IMAD.SHL.U32 R43, R0, 0x8, RZ ;  /* 0x00000008002b7824 */ /* 0x000fe400078e00ff */
[----:B------:R-:W-:Y:S01]  /*1a00*/  @!P2 IMAD.IADD R4, R9, 0x1, R3 ;  /* 0x000000010904a824 */ /* 0x000fe200078e0203 */
[----:B------:R-:W-:Y:S01]  /*1a10*/  SHF.R.U32.HI R3, RZ, 0x3, R30 ;  /* 0x00000003ff037819 */ /* 0x000fe2000001161e */
[----:B------:R-:W2:Y:S01]  /*1a20*/  @!P1 LDC.64 R8, c[0x0][0x240] ;  /* 0x00009000ff089b82 */ /* 0x000ea20000000a00 */
[--C-:B------:R-:W-:Y:S01]  /*1a30*/  SHF.R.S32.HI R27, RZ, 0x1f, R43.reuse ;  /* 0x0000001fff1b7819 */ /* 0x100fe2000001142b */
[----:B------:R-:W-:Y:S01]  /*1a40*/  IMAD.SHL.U32 R2, R231, 0x80, RZ ;  /* 0x00000080e7027824 */ /* 0x000fe200078e00ff */
[C---:B------:R-:W-:Y:S02]  /*1a50*/  IADD3 R10, P2, R43.reuse, R10, RZ ;  /* 0x0000000a2b0a7210 */ /* 0x040fe40007f5e0ff */
[----:B------:R-:W-:Y:S01]  /*1a60*/  IADD3 R24, P4, R43, R24, RZ ;  /* 0x000000182b187210 */ /* 0x000fe20007f9e0ff */
[----:B------:R-:W-:Y:S01]  /*1a70*/  IMAD.IADD R7, R37, 0x1, -R2 ;  /* 0x0000000125077824 */ /* 0x000fe200078e0a02 */
[----:B------:R-:W-:Y:S01]  /*1a80*/  LOP3.LUT R26, R30, 0x38, R43, 0xf8, !PT ;  /* 0x000000381e1a7812 */ /* 0x000fe200078ef82b */
[----:B------:R-:W-:Y:S01]  /*1a90*/  IMAD.X R11, R27, 0x1, R4, P2 ;  /* 0x000000011b0b7824 */ /* 0x000fe200010e0604 */
[----:B------:R-:W-:Y:S01]  /*1aa0*/  ISETP.GE.AND P2, PT, R18, R227, PT ;  /* 0x000000e31200720c */ /* 0x000fe20003f46270 */
[----:B------:R-:W3:Y:S01]  /*1ab0*/  @!P3 LDC.64 R4, c[0x0][0x240] ;  /* 0x00009000ff04bb82 */ /* 0x000ee20000000a00 */
[----:B------:R-:W-:Y:S01]  /*1ac0*/  ISETP.GE.AND P5, PT, R22, R7, PT ;  /* 0x000000071600720c */ /* 0x000fe20003fa6270 */
[----:B------:R-:W-:Y:S01]  /*1ad0*/  IMAD.WIDE.U32 R28, R28, UR4, R10 ;  /* 0x000000041c1c7c25 */ /* 0x000fe2000f8e000a */
[----:B------:R-:W-:Y:S01]  /*1ae0*/  LOP3.LUT R3, R26, R3, RZ, 0x3c, !PT ;  /* 0x000000031a037212 */ /* 0x000fe200078e3cff */
[----:B------:R-:W-:Y:S01]  /*1af0*/  UMOV UR4, 0x400 ;  /* 0x0000040000047882 */ /* 0x000fe20000000000 */
[----:B------:R-:W-:Y:S01]  /*1b00*/  IADD3 R42, P6, R43, R42, RZ ;  /* 0x0000002a2b2a7210 */ /* 0x000fe20007fde0ff */
[----:B-1----:R-:W-:Y:S01]  /*1b10*/  ULEA UR4, UR6, UR4, 0x18 ;  /* 0x0000000406047291 */ /* 0x002fe2000f8ec03f */
[----:B------:R-:W-:Y:S01]  /*1b20*/  IADD3 R29, R29, R25, RZ ;  /* 0x000000191d1d7210 */ /* 0x000fe20007ffe0ff */
[----:B------:R-:W1:Y:S01]  /*1b30*/  @!P1 LDC.64 R10, c[0x0][0x210] ;  /* 0x00008400ff0a9b82 */ /* 0x000e620000000a00 */
[C---:B------:R-:W-:Y:S01]  /*1b40*/  IMAD.X R25, R27.reuse, 0x1, R16, P4 ;  /* 0x000000011b197824 */ /* 0x040fe200020e0610 */
[C---:B------:R-:W-:Y:S01]  /*1b50*/  @!P3 IADD3 R16, P4, R14.reuse, 0x10, RZ ;  /* 0x000000100e10b810 */ /* 0x040fe20007f9e0ff */
[----:B------:R-:W-:Y:S01]  /*1b60*/  IMAD.X R43, R27, 0x1, R12, P6 ;  /* 0x000000011b2b7824 */ /* 0x000fe200030e060c */
[----:B------:R-:W4:Y:S01]  /*1b70*/  @!P2 S2R R30, SR_CgaCtaId ;  /* 0x00000000001ea919 */ /* 0x000f220000008800 */
[--C-:B------:R-:W-:Y:S01]  /*1b80*/  @!P3 IMAD.MOV.U32 R35, RZ, RZ, R29.reuse ;  /* 0x000000ffff23b224 */ /* 0x100fe200078e001d */
[----:B------:R-:W-:Y:S01]  /*1b90*/  LOP3.LUT R3, R3, 0xfffffe00, R36, 0xf8, !PT ;  /* 0xfffffe0003037812 */ /* 0x000fe200078ef824 */
[-C--:B--2---:R-:W-:Y:S01]  /*1ba0*/  @!P1 IMAD R31, R15, R8.reuse, RZ ;  /* 0x000000080f1f9224 */ /* 0x084fe200078e02ff */
[----:B------:R-:W2:Y:S01]  /*1bb0*/  @!P5 S2R R26, SR_CgaCtaId ;  /* 0x00000000001ad919 */ /* 0x000ea20000008800 */
[----:B------:R-:W-:Y:S01]  /*1bc0*/  @!P1 IMAD.WIDE.U32 R38, R14, R8, R28 ;  /* 0x000000080e269225 */ /* 0x000fe200078e001c */
[----:B------:R-:W-:Y:S01]  /*1bd0*/  LEA R233, R3, UR4, 0x1 ;  /* 0x0000000403e97c11 */ /* 0x000fe2000f8e08ff */
[----:B------:R-:W-:-:S02]  /*1be0*/  ULDC.64 UR6, c[0x0][0x268] ;  /* 0x00009a0000067ab9 */ /* 0x000fc40000000a00 */
[----:B------:R-:W-:Y:S02]  /*1bf0*/  @!P1 IMAD R31, R14, R9, R31 ;  /* 0x000000090e1f9224 */ /* 0x000fe400078e021f */
[----:B------:R-:W4:Y:S01]  /*1c00*/  @!P3 LDC.64 R8, c[0x0][0x210] ;  /* 0x00008400ff08bb82 */ /* 0x000f220000000a00 */
[----:B------:R-:W-:Y:S02]  /*1c10*/  @!P3 IMAD.X R33, RZ, RZ, R15, P4 ;  /* 0x000000ffff21b224 */ /* 0x000fe400020e060f */
[----:B------:R-:W-:Y:S02]  /*1c20*/  @!P1 IMAD.IADD R34, R39, 0x1, R31 ;  /* 0x0000000127229824 */ /* 0x000fe400078e021f */
[----:B---3--:R-:W-:Y:S02]  /*1c30*/  @!P3 IMAD R33, R33, R4, RZ ;  /* 0x000000042121b224 */ /* 0x008fe400078e02ff */
[----:B------:R-:W-:Y:S01]  /*1c40*/  IMAD.WIDE.U32 R42, R22, R184, R42 ;  /* 0x000000b8162a7225 */ /* 0x000fe200078e002a */
[----:B-1----:R-:W-:-:S03]  /*1c50*/  @!P1 LEA R44, P4, R38, R10, 0x1 ;  /* 0x0000000a262c9211 */ /* 0x002fc600078808ff */
[----:B------:R-:W-:Y:S01]  /*1c60*/  @!P3 IMAD R10, R16, R5, R33 ;  /* 0x00000005100ab224 */ /* 0x000fe200078e0221 */
[----:B------:R-:W-:Y:S01]  /*1c70*/  @!P1 LEA.HI.X R45, R38, R11, R34, 0x1, P4 ;  /* 0x0000000b262d9211 */ /* 0x000fe200020f0c22 */
[----:B------:R-:W-:Y:S01]  /*1c80*/  @!P3 IMAD.MOV.U32 R34, RZ, RZ, R28 ;  /* 0x000000ffff22b224 */ /* 0x000fe200078e001c */
[----:B------:R-:W-:Y:S01]  /*1c90*/  IADD3 R38, P4, R22, R13, RZ ;  /* 0x0000000d16267210 */ /* 0x000fe20007f9e0ff */
[----:B------:R-:W-:Y:S01]  /*1ca0*/  IMAD.IADD R191, R43, 0x1, R191 ;  /* 0x000000012bbf7824 */ /* 0x000fe200078e02bf */
[----:B------:R-:W-:Y:S01]  /*1cb0*/  @!P5 MOV R11, 0x400 ;  /* 0x00000400000bd802 */ /* 0x000fe20000000f00 */
[----:B------:R-:W-:Y:S01]  /*1cc0*/  @!P3 IMAD.WIDE.U32 R34, R16, R4, R34 ;  /* 0x000000041022b225 */ /* 0x000fe200078e0022 */
[----:B------:R-:W-:Y:S01]  /*1cd0*/  @!PT LDS RZ, [RZ] ;  /* 0x00000000fffff984 */ /* 0x000fe20000000800 */
[----:B------:R-:W-:Y:S01]  /*1ce0*/  @!PT LDS RZ, [RZ] ;  /* 0x00000000fffff984 */ /* 0x000fe20000000800 */
[----:B------:R-:W-:Y:S01]  /*1cf0*/  @!PT LDS RZ, [RZ] ;  /* 0x00000000fffff984 */ /* 0x000fe20000000800 */
[----:B------:R-:W-:Y:S01]  /*1d00*/  @!P1 LDGSTS.E.BYPASS.LTC128B.128 [R233], desc[UR10][R44.64] ;  /* 0x000000002ce99fae */ /* 0x000fe2000b901d4a */
[----:B------:R-:W1:Y:S02]  /*1d10*/  @!P2 LDC.64 R4, c[0x0][0x240] ;  /* 0x00009000ff04ab82 */ /* 0x000e640000000a00 */
[----:B------:R-:W-:Y:S01]  /*1d20*/  VIADD R16, R22, 0x30 ;  /* 0x0000003016107836 */ /* 0x000fe20000000000 */
[----:B------:R3:W-:Y:S01]  /*1d30*/  @!P1 LDGSTS.E.BYPASS.LTC128B.128 [R233+0x2000], desc[UR10][R44.64+0x80] ;  /* 0x020000802ce99fae */ /* 0x0007e2000b901d4a */
[----:B------:R-:W-:Y:S01]  /*1d40*/  @!P3 IMAD.IADD R10, R35, 0x1, R10 ;  /* 0x00000001230ab824 */ /* 0x000fe200078e020a */
[----:B----4-:R-:W-:Y:S01]  /*1d50*/  @!P3 LEA R40, P1, R34, R8, 0x1 ;  /* 0x000000082228b211 */ /* 0x010fe200078208ff */
[----:B------:R-:W-:Y:S01]  /*1d60*/  IMAD.X R21, R23, 0x1, R21, P4 ;  /* 0x0000000117157824 */ /* 0x000fe200020e0615 */
[----:B------:R-:W-:Y:S01]  /*1d70*/  ISETP.GE.AND P6, PT, R16, R227, PT ;  /* 0x000000e31000720c */ /* 0x000fe20003fc6270 */
[----:B------:R-:W4:Y:S01]  /*1d80*/  @!P2 LDC.64 R12, c[0x0][0x210] ;  /* 0x00008400ff0cab82 */ /* 0x000f220000000a00 */
[----:B------:R-:W-:Y:S01]  /*1d90*/  @!P3 LEA.HI.X R41, R34, R9, R10, 0x1, P1 ;  /* 0x000000092229b211 */ /* 0x000fe200008f0c0a */
[----:B------:R-:W-:Y:S01]  /*1da0*/  IMAD.MOV.U32 R190, RZ, RZ, R42 ;  /* 0x000000ffffbe7224 */ /* 0x000fe200078e002a */
[----:B------:R-:W-:Y:S01]  /*1db0*/  @!P2 MOV R9, 0x400 ;  /* 0x000004000009a802 */ /* 0x000fe20000000f00 */
[----:B------:R-:W-:Y:S01]  /*1dc0*/  @!P2 IMAD.MOV.U32 R42, RZ, RZ, R28 ;  /* 0x000000ffff2aa224 */ /* 0x000fe200078e001c */
[----:B--2---:R-:W-:Y:S01]  /*1dd0*/  @!P5 LEA R26, R26, R11, 0x18 ;  /* 0x0000000b1a1ad211 */ /* 0x004fe200078ec0ff */
[----:B------:R-:W-:Y:S01]  /*1de0*/  @!P2 IMAD.MOV.U32 R43, RZ, RZ, R29 ;  /* 0x000000ffff2ba224 */ /* 0x000fe200078e001d */
[----:B------:R-:W-:Y:S01]  /*1df0*/  ISETP.GE.AND P4, PT, R20, R7, PT ;  /* 0x000000071400720c */ /* 0x000fe20003f86270 */
[----:B------:R-:W-:Y:S01]  /*1e00*/  IMAD.WIDE.U32 R24, R17, UR6, R24 ;  /* 0x0000000611187c25 */ /* 0x000fe2000f8e0018 */
[----:B------:R-:W-:-:S02]  /*1e10*/  @!P2 IADD3 R35, P1, R14, 0x20, RZ ;  /* 0x000000200e23a810 */ /* 0x000fc40007f3e0ff */
[----:B------:R-:W-:Y:S01]  /*1e20*/  @!P2 LEA R30, R30, R9, 0x18 ;  /* 0x000000091e1ea211 */ /* 0x000fe200078ec0ff */
[----:B------:R-:W2:Y:S01]  /*1e30*/  @!P6 LDC.64 R10, c[0x0][0x240] ;  /* 0x00009000ff0aeb82 */ /* 0x000ea20000000a00 */
[----:B------:R-:W-:Y:S01]  /*1e40*/  @!P2 IADD3.X R9, RZ, R15, RZ, P1, !PT ;  /* 0x0000000fff09a210 */ /* 0x000fe20000ffe4ff */
[----:B------:R-:W2:Y:S01]  /*1e50*/  @!P6 S2R R27, SR_CgaCtaId ;  /* 0x00000000001be919 */ /* 0x000ea20000008800 */
[----:B------:R-:W-:Y:S01]  /*1e60*/  @!P6 IADD3 R33, P1, R14, 0x30, RZ ;  /* 0x000000300e21e810 */ /* 0x000fe20007f3e0ff */
[----:B-1----:R-:W-:Y:S01]  /*1e70*/  @!P2 IMAD.WIDE.U32 R42, R35, R4, R42 ;  /* 0x00000004232aa225 */ /* 0x002fe200078e002a */
[----:B------:R-:W-:-:S03]  /*1e80*/  @!P3 MOV R23, 0x400 ;  /* 0x000004000017b802 */ /* 0x000fc60000000f00 */
[----:B------:R-:W-:Y:S01]  /*1e90*/  @!P2 IMAD R34, R9, R4, RZ ;  /* 0x000000040922a224 */ /* 0x000fe200078e02ff */
[----:B------:R-:W-:Y:S01]  /*1ea0*/  @!P3 LEA R32, R32, R23, 0x18 ;  /* 0x000000172020b211 */ /* 0x000fe200078ec0ff */
[----:B------:R-:W-:Y:S01]  /*1eb0*/  @!P6 IMAD.X R31, RZ, RZ, R15, P1 ;  /* 0x000000ffff1fe224 */ /* 0x000fe200008e060f */
[----:B------:R-:W1:Y:S01]  /*1ec0*/  @!P6 LDC.64 R8, c[0x0][0x210] ;  /* 0x00008400ff08eb82 */ /* 0x000e620000000a00 */
[----:B------:R-:W1:Y:S01]  /*1ed0*/  @!P4 S2R R23, SR_CgaCtaId ;  /* 0x000000000017c919 */ /* 0x000e620000008800 */
[----:B------:R-:W-:Y:S01]  /*1ee0*/  @!P2 IMAD R34, R35, R5, R34 ;  /* 0x000000052322a224 */ /* 0x000fe200078e0222 */
[----:B----4-:R-:W-:Y:S01]  /*1ef0*/  @!P2 LEA R12, P1, R42, R12, 0x1 ;  /* 0x0000000c2a0ca211 */ /* 0x010fe200078208ff */
[----:B---3--:R-:W-:Y:S02]  /*1f00*/  @!P6 IMAD.MOV.U32 R44, RZ, RZ, R28 ;  /* 0x000000ffff2ce224 */ /* 0x008fe400078e001c */
[----:B------:R-:W-:Y:S02]  /*1f10*/  @!P2 IMAD.IADD R34, R43, 0x1, R34 ;  /* 0x000000012b22a824 */ /* 0x000fe400078e0222 */
[----:B------:R-:W3:Y:S01]  /*1f20*/  @!P5 LDC.64 R14, c[0x0][0x218] ;  /* 0x00008600ff0edb82 */ /* 0x000ee20000000a00 */
[----:B------:R-:W-:-:S02]  /*1f30*/  @!P6 IMAD.MOV.U32 R45, RZ, RZ, R29 ;  /* 0x000000ffff2de224 */ /* 0x000fc400078e001d */
[----:B------:R-:W-:Y:S01]  /*1f40*/  @!P2 LEA.HI.X R13, R42, R13, R34, 0x1, P1 ;  /* 0x0000000d2a0da211 */ /* 0x000fe200008f0c22 */
[----:B------:R-:W-:Y:S01]  /*1f50*/  @!P3 IMAD R29, R3, 0x2, R32 ;  /* 0x00000002031db824 */ /* 0x000fe200078e0220 */
[----:B------:R-:W-:Y:S01]  /*1f60*/  ISETP.GE.AND P1, PT, R18, R7, PT ;  /* 0x000000071200720c */ /* 0x000fe20003f26270 */
[-C--:B--2---:R-:W-:Y:S02]  /*1f70*/  @!P6 IMAD R28, R31, R10.reuse, RZ ;  /* 0x0000000a1f1ce224 */ /* 0x084fe400078e02ff */
[----:B------:R-:W2:Y:S01]  /*1f80*/  @!P4 LDC.64 R4, c[0x0][0x218] ;  /* 0x00008600ff04cb82 */ /* 0x000ea20000000a00 */
[----:B------:R-:W-:Y:S01]  /*1f90*/  @!P2 IMAD R31, R3, 0x2, R30 ;  /* 0x00000002031fa824 */ /* 0x000fe200078e021e */
[----:B------:R-:W-:Y:S01]  /*1fa0*/  @!P3 LDGSTS.E.BYPASS.LTC128B.128 [R29+0x800], desc[UR10][R40.64] ;  /* 0x00800000281dbfae */ /* 0x000fe2000b901d4a */
[C---:B------:R-:W-:Y:S01]  /*1fb0*/  @!P6 IMAD R11, R33.reuse, R11, R28 ;  /* 0x0000000b210be224 */ /* 0x040fe200078e021c */
[----:B------:R-:W-:Y:S01]  /*1fc0*/  @!P6 MOV R28, 0x400 ;  /* 0x00000400001ce802 */ /* 0x000fe20000000f00 */
[----:B------:R-:W-:Y:S01]  /*1fd0*/  @!P6 IMAD.WIDE.U32 R44, R33, R10, R44 ;  /* 0x0000000a212ce225 */ /* 0x000fe200078e002c */
[----:B------:R4:W-:Y:S01]  /*1fe0*/  @!P3 LDGSTS.E.BYPASS.LTC128B.128 [R29+0x2800], desc[UR10][R40.64+0x80] ;  /* 0x02800080281dbfae */ /* 0x0009e2000b901d4a */
[----:B------:R-:W-:-:S02]  /*1ff0*/  @!P4 MOV R10, 0x400 ;  /* 0x00000400000ac802 */ /* 0x000fc40000000f00 */
[----:B------:R-:W-:Y:S01]  /*2000*/  @!P6 LEA R28, R27, R28, 0x18 ;  /* 0x0000001c1b1ce211 */ /* 0x000fe200078ec0ff */
[----:B------:R-:W-:Y:S01]  /*2010*/  @!P2 LDGSTS.E.BYPASS.LTC128B.128 [R31+0x1000], desc[UR10][R12.64] ;  /* 0x010000000c1fafae */ /* 0x000fe2000b901d4a */
[----:B------:R-:W-:Y:S01]  /*2020*/  @!P6 IADD3 R30, R45, R11, RZ ;  /* 0x0000000b2d1ee210 */ /* 0x000fe20007ffe0ff */
[----:B------:R-:W-:Y:S01]  /*2030*/  IMAD R21, R21, R188, RZ ;  /* 0x000000bc15157224 */ /* 0x000fe200078e02ff */
[----:B-1----:R-:W-:Y:S01]  /*2040*/  @!P6 LEA R32, P3, R44, R8, 0x1 ;  /* 0x000000082c20e211 */ /* 0x002fe200078608ff */
[----:B------:R1:W-:Y:S01]  /*2050*/  @!P2 LDGSTS.E.BYPASS.LTC128B.128 [R31+0x3000], desc[UR10][R12.64+0x80] ;  /* 0x030000800c1fafae */ /* 0x0003e2000b901d4a */
[----:B---3--:R-:W-:Y:S01]  /*2060*/  @!P5 LEA R14, P2, R190, R14, 0x1 ;  /* 0x0000000ebe0ed211 */ /* 0x008fe200078408ff */
[----:B------:R-:W-:Y:S01]  /*2070*/  IMAD R21, R38, R189, R21 ;  /* 0x000000bd26157224 */ /* 0x000fe200078e0215 */
[----:B------:R-:W-:Y:S01]  /*2080*/  @!P6 LEA.HI.X R33, R44, R9, R30, 0x1, P3 ;  /* 0x000000092c21e211 */ /* 0x000fe200018f0c1e */
[----:B------:R-:W-:Y:S01]  /*2090*/  VIADD R30, R22, 0x40 ;  /* 0x00000040161e7836 */ /* 0x000fe20000000000 */
[----:B------:R-:W-:Y:S01]  /*20a0*/  @!P5 LEA.HI.X R15, R190, R15, R191, 0x1, P2 ;  /* 0x0000000fbe0fd211 */ /* 0x000fe200010f0cbf */
[----:B------:R-:W3:Y:S01]  /*20b0*/  @!P1 LDC.64 R8, c[0x0][0x218] ;  /* 0x00008600ff089b82 */ /* 0x000ee20000000a00 */
[----:B------:R-:W-:-:S02]  /*20c0*/  @!P4 LEA R11, P2, R184, R190, 0x4 ;  /* 0x000000beb80bc211 */ /* 0x000fc400078420ff */
[----:B------:R-:W-:Y:S01]  /*20d0*/  @!P4 LEA R10, R23, R10, 0x18 ;  /* 0x0000000a170ac211 */ /* 0x000fe200078ec0ff */
[----:B------:R-:W-:Y:S02]  /*20e0*/  @!P5 IMAD R23, R3, 0x2, R26 ;  /* 0x000000020317d824 */ /* 0x000fe400078e021a */
[----:B------:R-:W-:-:S05]  /*20f0*/  VIADD R26, R22, 0x60 ;  /* 0x00000060161a7836 */ /* 0x000fca0000000000 */
[----:B------:R-:W-:Y:S01]  /*2100*/  ISETP.GE.AND P3, PT, R26, R7, PT ;  /* 0x000000071a00720c */ /* 0x000fe20003f66270 */
[C---:B----4-:R-:W-:Y:S01]  /*2110*/  IMAD.WIDE.U32 R40, R184.reuse, 0x20, RZ ;  /* 0x00000020b8287825 */ /* 0x050fe200078e00ff */
[----:B-1----:R-:W-:-:S03]  /*2120*/  @!P4 LEA.HI.X R12, R184, R191, R185, 0x4, P2 ;  /* 0x000000bfb80cc211 */ /* 0x002fc600010f24b9 */
[----:B------:R-:W-:Y:S01]  /*2130*/  @!P6 IMAD R13, R3, 0x2, R28 ;  /* 0x00000002030de824 */ /* 0x000fe200078e021c */
[----:B--2---:R-:W-:Y:S01]  /*2140*/  @!P4 LEA R34, P2, R11, R4, 0x1 ;  /* 0x000000040b22c211 */ /* 0x004fe200078408ff */
[----:B------:R-:W-:Y:S02]  /*2150*/  VIADD R28, R22, 0x50 ;  /* 0x00000050161c7836 */ /* 0x000fe40000000000 */
[----:B------:R-:W-:Y:S01]  /*2160*/  IMAD.SHL.U32 R4, R185, 0x20, RZ ;  /* 0x00000020b9047824 */ /* 0x000fe200078e00ff */
[----:B------:R-:W-:Y:S01]  /*2170*/  @!P4 LEA.HI.X R35, R11, R5, R12, 0x1, P2 ;  /* 0x000000050b23c211 */ /* 0x000fe200010f0c0c */
[----:B------:R-:W-:Y:S01]  /*2180*/  @!P4 IMAD R11, R3, 0x2, R10 ;  /* 0x00000002030bc824 */ /* 0x000fe200078e020a */
[----:B------:R-:W-:Y:S01]  /*2190*/  @!P6 LDGSTS.E.BYPASS.LTC128B.128 [R13+0x1800], desc[UR10][R32.64] ;  /* 0x01800000200defae */ /* 0x000fe2000b901d4a */
[----:B------:R-:W-:-:S03]  /*21a0*/  @!P1 IADD3 R5, P2, R190, R40, RZ ;  /* 0x00000028be059210 */ /* 0x000fc60007f5e0ff */
[----:B------:R1:W-:Y:S01]  /*21b0*/  @!P6 LDGSTS.E.BYPASS.LTC128B.128 [R13+0x3800], desc[UR10][R32.64+0x80] ;  /* 0x03800080200defae */ /* 0x0003e2000b901d4a */
[----:B------:R-:W-:Y:S02]  /*21c0*/  ISETP.GE.AND P6, PT, R16, R7, PT ;  /* 0x000000071000720c */ /* 0x000fe40003fc6270 */
[----:B------:R-:W-:Y:S01]  /*21d0*/  @!P1 IADD3.X R4, R191, R41, R4, P2, !PT ;  /* 0x00000029bf049210 */ /* 0x000fe200017fe404 */
[----:B------:R-:W-:Y:S01]  /*21e0*/  @!P5 LDGSTS.E.BYPASS.LTC128B.128 [R23+0x4000], desc[UR10][R14.64] ;  /* 0x040000000e17dfae */ /* 0x000fe2000b901d4a */
[----:B---3--:R-:W-:-:S03]  /*21f0*/  @!P1 LEA R48, P2, R5, R8, 0x1 ;  /* 0x0000000805309211 */ /* 0x008fc600078408ff */
[----:B------:R2:W-:Y:S01]  /*2200*/  @!P5 LDGSTS.E.BYPASS.LTC128B.128 [R23+0x8000], desc[UR10][R14.64+0x80] ;  /* 0x080000800e17dfae */ /* 0x0005e2000b901d4a */
[----:B------:R-:W-:Y:S02]  /*2210*/  ISETP.GE.AND P5, PT, R30, R7, PT ;  /* 0x000000071e00720c */ /* 0x000fe40003fa6270 */
[----:B------:R-:W-:Y:S01]  /*2220*/  @!P1 LEA.HI.X R49, R5, R9, R4, 0x1, P2 ;  /* 0x0000000905319211 */ /* 0x000fe200010f0c04 */
[----:B------:R-:W-:Y:S01]  /*2230*/  @!P4 LDGSTS.E.BYPASS.LTC128B.128 [R11+0x4800], desc[UR10][R34.64] ;  /* 0x04800000220bcfae */ /* 0x000fe2000b901d4a */
[----:B------:R-:W-:Y:S01]  /*2240*/  @!P1 MOV R9, 0x400 ;  /* 0x0000040000099802 */ /* 0x000fe20000000f00 */
[----:B------:R-:W3:Y:S01]  /*2250*/  @!P6 LDC.64 R4, c[0x0][0x218] ;  /* 0x00008600ff04eb82 */ /* 0x000ee20000000a00 */
[----:B------:R-:W-:Y:S01]  /*2260*/  @!P6 IMAD.WIDE.U32 R44, R184, 0x30, R190 ;  /* 0x00000030b82ce825 */ /* 0x000fe200078e00be */
[----:B------:R4:W-:Y:S01]  /*2270*/  @!P4 LDGSTS.E.BYPASS.LTC128B.128 [R11+0x8800], desc[UR10][R34.64+0x80] ;  /* 0x08800080220bcfae */ /* 0x0009e2000b901d4a */
[----:B------:R-:W-:Y:S01]  /*2280*/  ISETP.GE.AND P4, PT, R28, R7, PT ;  /* 0x000000071c00720c */ /* 0x000fe20003f86270 */
[----:B------:R-:W4:Y:S04]  /*2290*/  @!P1 S2R R10, SR_CgaCtaId ;  /* 0x00000000000a9919 */ /* 0x000f280000008800 */
[----:B------:R-:W3:Y:S01]  /*22a0*/  @!P5 S2R R36, SR_CgaCtaId ;  /* 0x000000000024d919 */ /* 0x000ee20000008800 */
[----:B-1----:R-:W-:Y:S01]  /*22b0*/  @!P5 MOV R13, 0x400 ;  /* 0x00000400000dd802 */ /* 0x002fe20000000f00 */
[----:B------:R-:W1:Y:S01]  /*22c0*/  @!P6 S2R R8, SR_CgaCtaId ;  /* 0x000000000008e919 */ /* 0x000e620000008800 */
[----:B------:R-:W1:Y:S01]  /*22d0*/  @!P3 S2R R32, SR_CgaCtaId ;  /* 0x000000000020b919 */ /* 0x000e620000008800 */
[----:B--2---:R-:W-:Y:S01]  /*22e0*/  VIADD R14, R22, 0x70 ;  /* 0x00000070160e7836 */ /* 0x004fe20000000000 */
[----:B------:R-:W-:-:S04]  /*22f0*/  @!P6 MOV R15, 0x400 ;  /* 0x00000400000fe802 */ /* 0x000fc80000000f00 */
[----:B------:R-:W-:Y:S01]  /*2300*/  ISETP.GE.AND P2, PT, R14, R7, PT ;  /* 0x000000070e00720c */ /* 0x000fe20003f46270 */
[----:B----4-:R-:W2:Y:S01]  /*2310*/  @!P4 S2R R34, SR_CgaCtaId ;  /* 0x000000000022c919 */ /* 0x010ea20000008800 */
[----:B------:R-:W-:Y:S02]  /*2320*/  @!P4 MOV R11, 0x400 ;  /* 0x00000400000bc802 */ /* 0x000fe40000000f00 */
[----:B------:R-:W-:-:S09]  /*2330*/  @!P1 LEA R10, R10, R9, 0x18 ;  /* 0x000000090a0a9211 */ /* 0x000fd200078ec0ff */
[----:B------:R-:W4:Y:S01]  /*2340*/  @!P2 S2R R40, SR_CgaCtaId ;  /* 0x000000000028a919 */ /* 0x000f220000008800 */
[----:B------:R-:W-:Y:S02]  /*2350*/  @!P3 MOV R9, 0x400 ;  /* 0x000004000009b802 */ /* 0x000fe40000000f00 */
[----:B---3--:R-:W-:Y:S02]  /*2360*/  @!P5 LEA R36, R36, R13, 0x18 ;  /* 0x0000000d2424d211 */ /* 0x008fe400078ec0ff */
[----:B------:R-:W3:Y:S01]  /*2370*/  @!P5 LDC.64 R12, c[0x0][0x218] ;  /* 0x00008600ff0cdb82 */ /* 0x000ee20000000a00 */
[----:B-1----:R-:W-:Y:S01]  /*2380*/  @!P6 LEA R8, R8, R15, 0x18 ;  /* 0x0000000f0808e211 */ /* 0x002fe200078ec0ff */
[C---:B------:R-:W-:Y:S02]  /*2390*/  @!P1 IMAD R15, R3.reuse, 0x2, R10 ;  /* 0x00000002030f9824 */ /* 0x040fe400078e020a */
[----:B------:R-:W-:Y:S01]  /*23a0*/  @!P5 IMAD R36, R3, 0x2, R36 ;  /* 0x000000020324d824 */ /* 0x000fe200078e0224 */
[----:B------:R-:W-:-:S02]  /*23b0*/  @!P3 LEA R32, R32, R9, 0x18 ;  /* 0x000000092020b211 */ /* 0x000fc400078ec0ff */
[----:B------:R-:W-:Y:S01]  /*23c0*/  @!P2 MOV R9, 0x400 ;  /* 0x000004000009a802 */ /* 0x000fe20000000f00 */
[----:B------:R-:W-:Y:S01]  /*23d0*/  @!P1 LDGSTS.E.BYPASS.LTC128B.128 [R15+0x5000], desc[UR10][R48.64] ;  /* 0x05000000300f9fae */ /* 0x000fe2000b901d4a */
[C---:B------:R-:W-:Y:S01]  /*23e0*/  @!P6 LEA R23, R3.reuse, R8, 0x1 ;  /* 0x000000080317e211 */ /* 0x040fe200078e08ff */
[----:B------:R-:W-:Y:S02]  /*23f0*/  @!P3 IMAD R32, R3, 0x2, R32 ;  /* 0x000000020320b824 */ /* 0x000fe400078e0220 */
[----:B------:R1:W-:Y:S01]  /*2400*/  @!P1 LDGSTS.E.BYPASS.LTC128B.128 [R15+0x9000], desc[UR10][R48.64+0x80] ;  /* 0x09000080300f9fae */ /* 0x0003e2000b901d4a */
[----:B------:R-:W-:Y:S01]  /*2410*/  @!P6 LEA R46, P1, R44, R4, 0x1 ;  /* 0x000000042c2ee211 */ /* 0x000fe200078208ff */
[----:B------:R-:W-:Y:S01]  /*2420*/  IMAD R4, R19, UR6, RZ ;  /* 0x0000000613047c24 */ /* 0x000fe2000f8e02ff */
[----:B--2---:R-:W-:Y:S01]  /*2430*/  @!P4 LEA R34, R34, R11, 0x18 ;  /* 0x0000000b2222c211 */ /* 0x004fe200078ec0ff */
[----:B------:R-:W-:-:S04]  /*2440*/  @!P6 IMAD R11, R185, 0x30, RZ ;  /* 0x00000030b90be824 */ /* 0x000fc800078e02ff */
[----:B------:R-:W-:Y:S02]  /*2450*/  @!P6 IMAD.IADD R42, R45, 0x1, R11 ;  /* 0x000000012d2ae824 */ /* 0x000fe400078e020b */
[----:B------:R-:W2:Y:S01]  /*2460*/  @!P4 LDC.64 R10, c[0x0][0x218] ;  /* 0x00008600ff0acb82 */ /* 0x000ea20000000a00 */
[C---:B------:R-:W-:Y:S01]  /*2470*/  @!P4 IMAD R34, R3.reuse, 0x2, R34 ;  /* 0x000000020322c824 */ /* 0x040fe200078e0222 */
[----:B----4-:R-:W-:Y:S02]  /*2480*/  @!P2 LEA R40, R40, R9, 0x18 ;  /* 0x000000092828a211 */ /* 0x010fe400078ec0ff */
[----:B------:R-:W-:Y:S01]  /*2490*/  @!P6 LEA.HI.X R47, R44, R5, R42, 0x1, P1 ;  /* 0x000000052c2fe211 */ /* 0x000fe200008f0c2a */
[C---:B------:R-:W-:Y:S01]  /*24a0*/  @!P4 IMAD.WIDE.U32 R44, R184.reuse, 0x50, R190 ;  /* 0x00000050b82cc825 */ /* 0x040fe200078e00be */
[C---:B------:R-:W-:Y:S02]  /*24b0*/  @!P5 LEA R19, P1, R184.reuse, R190, 0x6 ;  /* 0x000000beb813d211 */ /* 0x040fe400078230ff */
[----:B------:R-:W4:Y:S01]  /*24c0*/  @!P3 LDC.64 R8, c[0x0][0x218] ;  /* 0x00008600ff08bb82 */ /* 0x000f220000000a00 */
[----:B------:R-:W-:Y:S01]  /*24d0*/  @!P6 LDGSTS.E.BYPASS.LTC128B.128 [R23+0x5800], desc[UR10][R46.64] ;  /* 0x058000002e17efae */ /* 0x000fe2000b901d4a */
[----:B------:R-:W-:Y:S01]  /*24e0*/  @!P5 LEA.HI.X R42, R184, R191, R185, 0x6, P1 ;  /* 0x000000bfb82ad211 */ /* 0x000fe200008f34b9 */
[----:B------:R-:W-:Y:S01]  /*24f0*/  @!P2 IMAD R40, R3, 0x2, R40 ;  /* 0x000000020328a824 */ /* 0x000fe200078e0228 */
[----:B---3--:R-:W-:Y:S01]  /*2500*/  @!P5 LEA R12, P1, R19, R12, 0x1 ;  /* 0x0000000c130cd211 */ /* 0x008fe200078208ff */
[----:B------:R3:W-:Y:S01]  /*2510*/  @!P6 LDGSTS.E.BYPASS.LTC128B.128 [R23+0x9800], desc[UR10][R46.64+0x80] ;  /* 0x098000802e17efae */ /* 0x0007e2000b901d4a */
[----:B------:R-:W-:Y:S01]  /*2520*/  @!P3 IMAD R3, R185, 0x60, RZ ;  /* 0x00000060b903b824 */ /* 0x000fe200078e02ff */
[----:B------:R-:W-:Y:S01]  /*2530*/  ISETP.GE.AND P6, PT, R16, R7, PT ;  /* 0x000000071000720c */ /* 0x000fe20003fc6270 */
[----:B-1----:R-:W-:Y:S01]  /*2540*/  IMAD R15, R17, UR7, R4 ;  /* 0x00000007110f7c24 */ /* 0x002fe2000f8e0204 */
[----:B------:R-:W-:Y:S01]  /*2550*/  @!P5 LEA.HI.X R13, R19, R13, R42, 0x1, P1 ;  /* 0x0000000d130dd211 */ /* 0x000fe200008f0c2a */
[----:B------:R-:W1:Y:S01]  /*2560*/  @!P2 LDC.64 R4, c[0x0][0x218] ;  /* 0x00008600ff04ab82 */ /* 0x000e620000000a00 */
[----:B------:R-:W-:-:S02]  /*2570*/  @!P4 IMAD R17, R185, 0x50, RZ ;  /* 0x00000050b911c824 */ /* 0x000fc400078e02ff */
[----:B------:R-:W-:Y:S01]  /*2580*/  IMAD.IADD R25, R25, 0x1, R15 ;  /* 0x0000000119197824 */ /* 0x000fe200078e020f */
[----:B------:R-:W-:Y:S01]  /*2590*/  @!P5 LDGSTS.E.BYPASS.LTC128B.128 [R36+0x6000], desc[UR10][R12.64] ;  /* 0x060000000c24dfae */ /* 0x000fe2000b901d4a */
[----:B------:R-:W-:Y:S01]  /*25a0*/  @!P4 IMAD.IADD R17, R45, 0x1, R17 ;  /* 0x000000012d11c824 */ /* 0x000fe200078e0211 */
[----:B--2---:R-:W-:Y:S01]  /*25b0*/  @!P4 LEA R48, P1, R44, R10, 0x1 ;  /* 0x0000000a2c30c211 */ /* 0x004fe200078208ff */
[----:B------:R-:W-:Y:S01]  /*25c0*/  @!P2 IMAD R10, R185, 0x70, RZ ;  /* 0x00000070b90aa824 */ /* 0x000fe200078e02ff */
[----:B------:R2:W-:Y:S01]  /*25d0*/  @!P5 LDGSTS.E.BYPASS.LTC128B.128 [R36+0xa000], desc[UR10][R12.64+0x80] ;  /* 0x0a0000800c24dfae */ /* 0x0005e2000b901d4a */
[----:B------:R-:W-:Y:S01]  /*25e0*/  IMAD.WIDE.U32 R38, R38, R188, R24 ;  /* 0x000000bc26267225 */ /* 0x000fe200078e0018 */
[----:B------:R-:W-:Y:S02]  /*25f0*/  @!P4 LEA.HI.X R49, R44, R11, R17, 0x1, P1 ;  /* 0x0000000b2c31c211 */ /* 0x000fe400008f0c11 */
[----:B------:R-:W-:Y:S01]  /*2600*/  ISETP.GE.AND P5, PT, R30, R7, PT ;  /* 0x000000071e00720c */ /* 0x000fe20003fa6270 */
[----:B------:R-:W-:-:S02]  /*2610*/  @!P2 IMAD.WIDE.U32 R44, R184, 0x70, R190 ;  /* 0x00000070b82ca825 */ /* 0x000fc400078e00be */
[----:B------:R-:W-:Y:S02]  /*2620*/  @!P4 LDGSTS.E.BYPASS.LTC128B.128 [R34+0x6800], desc[UR10][R48.64] ;  /* 0x068000003022cfae */ /* 0x000fe4000b901d4a */
[----:B------:R-:W-:Y:S02]  /*2630*/  @!P2 IMAD.IADD R10, R45, 0x1, R10 ;  /* 0x000000012d0aa824 */ /* 0x000fe400078e020a */
[----:B------:R-:W-:Y:S01]  /*2640*/  @!P4 LDGSTS.E.BYPASS.LTC128B.128 [R34+0xa800], desc[UR10][R48.64+0x80] ;  /* 0x0a8000803022cfae */ /* 0x000fe2000b901d4a */
[----:B------:R-:W-:Y:S01]  /*2650*/  LEA R228, P4, R38, UR8, 0x1 ;  /* 0x0000000826e47c11 */ /* 0x000fe2000f8808ff */
[----:B---3--:R-:W-:-:S04]  /*2660*/  @!P3 IMAD.WIDE.U32 R46, R184, 0x60, R190 ;  /* 0x00000060b82eb825 */ /* 0x008fc800078e00be */
[----:B------:R-:W-:Y:S01]  /*2670*/  @!P3 IMAD.IADD R42, R47, 0x1, R3 ;  /* 0x000000012f2ab824 */ /* 0x000fe200078e0203 */
[C---:B----4-:R-:W-:Y:S02]  /*2680*/  @!P3 LEA R8, P1, R46.reuse, R8, 0x1 ;  /* 0x000000082e08b211 */ /* 0x050fe400078208ff */
[----:B------:R-:W-:Y:S02]  /*2690*/  LEA.HI R3, R123, R6, RZ, 0x4 ;  /* 0x000000067b037211 */ /* 0x000fe400078f20ff */
[----:B------:R-:W-:Y:S02]  /*26a0*/  @!P3 LEA.HI.X R9, R46, R9, R42, 0x1, P1 ;  /* 0x000000092e09b211 */ /* 0x000fe400008f0c2a */
[C---:B-1----:R-:W-:Y:S01]  /*26b0*/  @!P2 LEA R4, P1, R44.reuse, R4, 0x1 ;  /* 0x000000042c04a211 */ /* 0x042fe200078208ff */
[----:B--2---:R-:W-:Y:S02]  /*26c0*/  IMAD.IADD R36, R39, 0x1, R21 ;  /* 0x0000000127247824 */ /* 0x004fe400078e0215 */
[----:B------:R-:W-:Y:S01]  /*26d0*/  @!P3 LDGSTS.E.BYPASS.LTC128B.128 [R32+0x7000], desc[UR10][R8.64] ;  /* 0x070000000820bfae */ /* 0x000fe2000b901d4a */
[----:B------:R-:W-:Y:S01]  /*26e0*/  @!P2 LEA.HI.X R5, R44, R5, R10, 0x1, P1 ;  /* 0x000000052c05a211 */ /* 0x000fe200008f0c0a */
[----:B------:R-:W-:Y:S01]  /*26f0*/  IMAD.WIDE.U32 R12, R188, 0x20, RZ ;  /* 0x00000020bc0c7825 */ /* 0x000fe200078e00ff */
[-C--:B------:R-:W-:Y:S01]  /*2700*/  ISETP.GE.AND P1, PT, R18, R7.reuse, PT ;  /* 0x000000071200720c */ /* 0x080fe20003f26270 */
[----:B------:R1:W-:Y:S01]  /*2710*/  @!P3 LDGSTS.E.BYPASS.LTC128B.128 [R32+0xb000], desc[UR10][R8.64+0x80] ;  /* 0x0b0000800820bfae */ /* 0x0003e2000b901d4a */
[CC--:B------:R-:W-:Y:S01]  /*2720*/  ISETP.GE.AND P3, PT, R22.reuse, R7.reuse, PT ;  /* 0x000000071600720c */ /* 0x0c0fe20003f66270 */
[----:B------:R-:W-:Y:S01]  /*2730*/  IMAD.SHL.U32 R22, R22, 0x8, RZ ;  /* 0x0000000816167824 */ /* 0x000fe200078e00ff */
[----:B------:R-:W-:Y:S01]  /*2740*/  LEA.HI.X R229, R38, UR9, R36, 0x1, P4 ;  /* 0x0000000926e57c11 */ /* 0x000fe2000a0f0c24 */
[----:B------:R-:W-:Y:S01]  /*2750*/  @!P2 LDGSTS.E.BYPASS.LTC128B.128 [R40+0x7800], desc[UR10][R4.64] ;  /* 0x078000000428afae */ /* 0x000fe2000b901d4a */
[-C--:B------:R-:W-:Y:S01]  /*2760*/  ISETP.GE.AND P4, PT, R28, R7.reuse, PT ;  /* 0x000000071c00720c */ /* 0x080fe20003f86270 */
[----:B------:R-:W-:Y:S01]  /*2770*/  @!P6 IMAD.MOV.U32 R18, RZ, RZ, R228 ;  /* 0x000000ffff12e224 */ /* 0x000fe200078e00e4 */
[----:B------:R-:W-:Y:S01]  /*2780*/  LEA.HI R123, R123, R6, RZ, 0x5 ;  /* 0x000000067b7b7211 */ /* 0x000fe200078f28ff */
[----:B------:R2:W-:Y:S01]  /*2790*/  @!P2 LDGSTS.E.BYPASS.LTC128B.128 [R40+0xb800], desc[UR10][R4.64+0x80] ;  /* 0x0b8000800428afae */ /* 0x0005e2000b901d4a */
[----:B------:R-:W-:Y:S01]  /*27a0*/  ISETP.GE.AND P2, PT, R20, R7, PT ;  /* 0x000000071400720c */ /* 0x000fe20003f46270 */
[----:B------:R-:W-:Y:S01]  /*27b0*/  @!P6 IMAD.MOV.U32 R19, RZ, RZ, R229 ;  /* 0x000000ffff13e224 */ /* 0x000fe200078e00e5 */
[----:B------:R-:W-:Y:S01]  /*27c0*/  SHF.R.S32.HI R122, RZ, 0x5, R123 ;  /* 0x00000005ff7a7819 */ /* 0x000fe2000001147b */
[----:B------:R-:W0:Y:S01]  /*27d0*/  LDGDEPBAR ;  /* 0x00000000000079af */ /* 0x000e220000000000 */
[----:B------:R-:W-:-:S03]  /*27e0*/  LOP3.LUT R123, R123, 0xffffffe0, RZ, 0xc0, !PT ;  /* 0xffffffe07b7b7812 */ /* 0x000fc600078ec0ff */
[----:B------:R-:W-:Y:S01]  /*27f0*/  IMAD R121, R122, 0x10, R121 ;  /* 0x000000107a797824 */ /* 0x000fe200078e0279 */
[----:B-1----:R-:W-:Y:S02]  /*2800*/  LOP3.LUT R9, R3, 0xfffffff0, RZ, 0xc0, !PT ;  /* 0xfffffff003097812 */ /* 0x002fe400078ec0ff */
[----:B------:R-:W-:-:S03]  /*2810*/  SHF.R.S32.HI R8, RZ, 0x4, R3 ;  /* 0x00000004ff087819 */ /* 0x000fc60000011403 */
[----:B------:R-:W-:Y:S01]  /*2820*/  IMAD.IADD R9, R6, 0x1, -R9 ;  /* 0x0000000106097824 */ /* 0x000fe200078e0a09 */
[----:B--2---:R-:W-:Y:S01]  /*2830*/  SHF.L.U32 R4, R189, 0x5, RZ ;  /* 0x00000005bd047819 */ /* 0x004fe200000006ff */
[----:B------:R-:W-:-:S04]  /*2840*/  DEPBAR.LE SB0, 0x0 ;  /* 0x000080000000791a */ /* 0x000fc80000000000 */
[----:B------:R-:W-:Y:S01]  /*2850*/  BAR.SYNC.DEFER_BLOCKING 0x0 ;  /* 0x0000000000007b1d */ /* 0x000fe20000010000 */
[----:B------:R-:W-:-:S04]  /*2860*/  SHF.R.S32.HI R10, RZ, 0x1f, R9 ;  /* 0x0000001fff0a7819 */ /* 0x000fc80000011409 */
[----:B------:R-:W-:Y:S02]  /*2870*/  LEA.HI R5, R10, R9, RZ, 0x3 ;  /* 0x000000090a057211 */ /* 0x000fe400078f18ff */
[----:B------:R-:W-:Y:S02]  /*2880*/  LEA.HI R10, R3, R8, RZ, 0x1 ;  /* 0x00000008030a7211 */ /* 0x000fe400078f08ff */
[----:B------:R-:W-:-:S05]  /*2890*/  LOP3.LUT R16, R5, 0xfffffff8, RZ, 0xc0, !PT ;  /* 0xfffffff805107812 */ /* 0x000fca00078ec0ff */
[----:B------:R-:W-:Y:S01]  /*28a0*/  IMAD.IADD R3, R9, 0x1, -R16 ;  /* 0x0000000109037824 */ /* 0x000fe200078e0a10 */
[----:B------:R-:W-:Y:S01]  /*28b0*/  LOP3.LUT R9, R10, 0xfffffffe, RZ, 0xc0, !PT ;  /* 0xfffffffe0a097812 */ /* 0x000fe200078ec0ff */
[----:B------:R-:W-:-:S04]  /*28c0*/  @!P6 IMAD R16, R189, 0x60, RZ ;  /* 0x00000060bd10e824 */ /* 0x000fc800078e02ff */
[----:B------:R-:W-:Y:S02]  /*28d0*/  IMAD.IADD R9, R8, 0x1, -R9 ;  /* 0x0000000108097824 */ /* 0x000fe400078e0a09 */
[----:B------:R-:W-:Y:S01]  /*28e0*/  @!P4 IMAD R8, R189, 0xa0, RZ ;  /* 0x000000a0bd08c824 */ /* 0x000fe200078e02ff */
[----:B------:R-:W-:Y:S04]  /*28f0*/  @P3 STS.128 [R233+0xc000], RZ ;  /* 0x00c000ffe9003388 */ /* 0x000fe80000000c00 */
[----:B------:R-:W-:Y:S04]  /*2900*/  @P3 STS.128 [R233+0x10000], RZ ;  /* 0x010000ffe9003388 */ /* 0x000fe80000000c00 */
[----:B------:R-:W-:Y:S01]  /*2910*/  @!PT LDS RZ, [RZ] ;  /* 0x00000000fffff984 */ /* 0x000fe20000000800 */
[----:B------:R-:W-:Y:S01]  /*2920*/  @!PT LDS RZ, [RZ] ;  /* 0x00000000fffff984 */ /* 0x000fe20000000800 */
[----:B------:R-:W-:Y:S01]  /*2930*/  @!PT LDS RZ, [RZ] ;  /* 0x00000000fffff984 */ /* 0x000fe20000000800 */
[----:B------:R-:W-:Y:S04]  /*2940*/  @!P3 LDGSTS.E.BYPASS.LTC128B.128 [R233+0xc000], desc[UR10][R228.64] ;  /* 0x0c000000e4e9bfae */ /* 0x000fe8000b901d4a */
[----:B------:R-:W-:Y:S01]  /*2950*/  @!P3 LDGSTS.E.BYPASS.LTC128B.128 [R233+0x10000], desc[UR10][R228.64+0x80] ;  /* 0x10000080e4e9bfae */ /* 0x000fe2000b901d4a */
[----:B------:R-:W-:-:S03]  /*2960*/  @!P2 IADD3 R12, P3, R228, R12, RZ ;  /* 0x0000000ce40ca210 */ /* 0x000fc60007f7e0ff */
[----:B------:R-:W-:Y:S01]  /*2970*/  @P2 STS.128 [R233+0xc800], RZ ;  /* 0x00c800ffe9002388 */ /* 0x000fe20000000c00 */
[----:B------:R-:W-:Y:S01]  /*2980*/  @!P2 IADD3.X R13, R229, R13, R4, P3, !PT ;  /* 0x0000000de50da210 */ /* 0x000fe20001ffe404 */
[----:B------:R-:W-:Y:S01]  /*2990*/  IMAD.SHL.U32 R4, R0, 0x40, RZ ;  /* 0x0000004000047824 */ /* 0x000fe200078e00ff */
[----:B------:R-:W-:Y:S01]  /*29a0*/  ISETP.GE.AND P3, PT, R26, R7, PT ;  /* 0x000000071a00720c */ /* 0x000fe20003f66270 */
[----:B------:R-:W-:Y:S03]  /*29b0*/  @P2 STS.128 [R233+0x10800], RZ ;  /* 0x010800ffe9002388 */ /* 0x000fe60000000c00 */
[----:B------:R-:W-:Y:S01]  /*29c0*/  LOP3.LUT R11, R4, 0x1c0, RZ, 0xc0, !PT ;  /* 0x000001c0040b7812 */ /* 0x000fe200078ec0ff */
[----:B------:R-:W-:Y:S01]  /*29d0*/  @!PT LDS RZ, [RZ] ;  /* 0x00000000fffff984 */ /* 0x000fe20000000800 */
[----:B------:R-:W-:Y:S01]  /*29e0*/  @!PT LDS RZ, [RZ] ;  /* 0x00000000fffff984 */ /* 0x000fe20000000800 */
[----:B------:R-:W-:Y:S01]  /*29f0*/  @!PT LDS RZ, [RZ] ;  /* 0x00000000fffff984 */ /* 0x000fe20000000800 */
[----:B------:R-:W-:Y:S01]  /*2a00*/  @!P2 LDGSTS.E.BYPASS.LTC128B.128 [R233+0xc800], desc[UR10][R12.64] ;  /* 0x0c8000000ce9afae */ /* 0x000fe2000b901d4a */
[----:B------:R-:W-:Y:S02]  /*2a10*/  IMAD.SHL.U32 R4, R3, 0x40, RZ ;  /* 0x0000004003047824 */ /* 0x000fe400078e00ff */
[----:B------:R-:W-:Y:S01]  /*2a20*/  LOP3.LUT R22, R11, 0x8, R22, 0xf8, !PT ;  /* 0x000000080b167812 */ /* 0x000fe200078ef816 */
[----:B------:R1:W-:Y:S01]  /*2a30*/  @!P2 LDGSTS.E.BYPASS.LTC128B.128 [R233+0x10800], desc[UR10][R12.64+0x80] ;  /* 0x108000800ce9afae */ /* 0x0003e2000b901d4a */
[----:B------:R-:W-:-:S02]  /*2a40*/  SHF.R.U32.HI R11, RZ, 0x3, R11 ;  /* 0x00000003ff0b7819 */ /* 0x000fc4000001160b */
[----:B------:R-:W-:Y:S01]  /*2a50*/  @!P1 LEA R10, P2, R188, R228, 0x6 ;  /* 0x000000e4bc0a9211 */ /* 0x000fe200078430ff */
[----:B------:R-:W-:Y:S01]  /*2a60*/  @P1 STS.128 [R233+0xd000], RZ ;  /* 0x00d000ffe9001388 */ /* 0x000fe20000000c00 */
[----:B------:R-:W-:Y:S02]  /*2a70*/  LOP3.LUT R22, R22, R11, RZ, 0x3c, !PT ;  /* 0x0000000b16167212 */ /* 0x000fe400078e3cff */
[----:B------:R-:W-:Y:S01]  /*2a80*/  @!P1 LEA.HI.X R11, R188, R229, R189, 0x6, P2 ;  /* 0x000000e5bc0b9211 */ /* 0x000fe200010f34bd */
[----:B------:R-:W-:Y:S01]  /*2a90*/  @P1 STS.128 [R233+0x11000], RZ ;  /* 0x011000ffe9001388 */ /* 0x000fe20000000c00 */
[----:B------:R-:W-:Y:S01]  /*2aa0*/  ISETP.GE.AND P2, PT, R14, R7, PT ;  /* 0x000000070e00720c */ /* 0x000fe20003f46270 */
[C---:B------:R-:W-:Y:S01]  /*2ab0*/  IMAD.SHL.U32 R7, R9.reuse, 0x8, RZ ;  /* 0x0000000809077824 */ /* 0x040fe200078e00ff */
[----:B------:R-:W-:Y:S01]  /*2ac0*/  LOP3.LUT R4, R4, 0x1c0, RZ, 0xc0, !PT ;  /* 0x000001c004047812 */ /* 0x000fe200078ec0ff */
[----:B------:R-:W-:Y:S01]  /*2ad0*/  IMAD R225, R9, 0x200, R22 ;  /* 0x0000020009e17824 */ /* 0x000fe200078e0216 */
[----:B------:R-:W-:Y:S01]  /*2ae0*/  @!PT LDS RZ, [RZ] ;  /* 0x00000000fffff984 */ /* 0x000fe20000000800 */
[----:B------:R-:W-:Y:S01]  /*2af0*/  @!PT LDS RZ, [RZ] ;  /* 0x00000000fffff984 */ /* 0x000fe20000000800 */
[----:B------:R-:W-:Y:S01]  /*2b00*/  @!PT LDS RZ, [RZ] ;  /* 0x00000000fffff984 */ /* 0x000fe20000000800 */
[----:B------:R-:W-:Y:S01]  /*2b10*/  @!P1 LDGSTS.E.BYPASS.LTC128B.128 [R233+0xd000], desc[UR10][R10.64] ;  /* 0x0d0000000ae99fae */ /* 0x000fe2000b901d4a */
[----:B------:R-:W-:Y:S01]  /*2b20*/  @!P6 IMAD.WIDE.U32 R22, R188, 0x60, R18 ;  /* 0x00000060bc16e825 */ /* 0x000fe200078e0012 */
[----:B------:R-:W-:-:S02]  /*2b30*/  LOP3.LUT R7, R4, 0x8, R7, 0xf8, !PT ;  /* 0x0000000804077812 */ /* 0x000fc400078ef807 */
[----:B------:R-:W-:Y:S01]  /*2b40*/  SHF.R.U32.HI R4, RZ, 0x3, R4 ;  /* 0x00000003ff047819 */ /* 0x000fe20000011604 */
[----:B------:R-:W-:Y:S01]  /*2b50*/  @!P3 IMAD R14, R189, 0xc0, RZ ;  /* 0x000000c0bd0eb824 */ /* 0x000fe200078e02ff */
[----:B------:R-:W-:Y:S01]  /*2b60*/  @!P1 LDGSTS.E.BYPASS.LTC128B.128 [R233+0x11000], desc[UR10][R10.64+0x80] ;  /* 0x110000800ae99fae */ /* 0x000fe2000b901d4a */
[C---:B------:R-:W-:Y:S01]  /*2b70*/  @!P3 IMAD.WIDE.U32 R18, R188.reuse, 0xc0, R228 ;  /* 0x000000c0bc12b825 */ /* 0x040fe200078e00e4 */
[----:B------:R-:W-:Y:S02]  /*2b80*/  LOP3.LUT R4, R7, R4, RZ, 0x3c, !PT ;  /* 0x0000000407047212 */ /* 0x000fe400078e3cff */
[----:B------:R-:W-:Y:S01]  /*2b90*/  @P6 STS.128 [R233+0xd800], RZ ;  /* 0x00d800ffe9006388 */ /* 0x000fe20000000c00 */
[----:B------:R-:W-:Y:S01]  /*2ba0*/  IMAD.SHL.U32 R7, R5, 0x40, RZ ;  /* 0x0000004005077824 */ /* 0x000fe200078e00ff */
[----:B------:R-:W-:Y:S01]  /*2bb0*/  LEA R225, R225, UR4, 0x1 ;  /* 0x00000004e1e17c11 */ /* 0x000fe2000f8e08ff */
[----:B------:R-:W-:Y:S01]  /*2bc0*/  @!P3 IMAD.IADD R15, R19, 0x1, R14 ;  /* 0x00000001130fb824 */ /* 0x000fe200078e020e */
[-C--:B-1----:R-:W-:Y:S01]  /*2bd0*/  @!P4 MOV R13, R229.reuse ;  /* 0x000000e5000dc202 */ /* 0x082fe20000000f00 */
[----:B------:R-:W-:Y:S01]  /*2be0*/  @!P4 IMAD.MOV.U32 R12, RZ, RZ, R228 ;  /* 0x000000ffff0cc224 */ /* 0x000fe200078e00e4 */
[----:B------:R-:W-:Y:S01]  /*2bf0*/  LOP3.LUT R7, R7, 0xfffffe00, RZ, 0xc0, !PT ;  /* 0xfffffe0007077812 */ /* 0x000fe200078ec0ff */
[----:B------:R-:W-:Y:S01]  /*2c00*/  @!P3 IMAD.MOV.U32 R14, RZ, RZ, R18 ;  /* 0x000000ffff0eb224 */ /* 0x000fe200078e0012 */
[C---:B------:R-:W-:Y:S01]  /*2c10*/  @!P5 LEA R18, P1, R188.reuse, R228, 0x7 ;  /* 0x000000e4bc12d211 */ /* 0x040fe200078238ff */
[----:B------:R-:W-:Y:S01]  /*2c20*/  @!P6 IMAD.IADD R17, R23, 0x1, R16 ;  /* 0x000000011711e824 */ /* 0x000fe200078e0210 */
[----:B------:R-:W-:Y:S01]  /*2c30*/  @P6 STS.128 [R233+0x11800], RZ ;  /* 0x011800ffe9006388 */ /* 0x000fe20000000c00 */
[----:B------:R-:W-:Y:S01]  /*2c40*/  @!P6 IMAD.MOV.U32 R16, RZ, RZ, R22 ;  /* 0x000000ffff10e224 */ /* 0x000fe200078e0016 */
[C---:B------:R-:W-:Y:S01]  /*2c50*/  @!P5 LEA.HI.X R19, R188.reuse, R229, R189, 0x7, P1 ;  /* 0x000000e5bc13d211 */ /* 0x040fe200008f3cbd */
[----:B------:R-:W-:-:S03]  /*2c60*/  @!P4 IMAD.WIDE.U32 R20, R188, 0xa0, R12 ;  /* 0x000000a0bc14c825 */ /* 0x000fc600078e000c */
[----:B------:R-:W-:Y:S01]  /*2c70*/  @!PT LDS RZ, [RZ] ;  /* 0x00000000fffff984 */ /* 0x000fe20000000800 */
[----:B------:R-:W-:Y:S01]  /*2c80*/  @!PT LDS RZ, [RZ] ;  /* 0x00000000fffff984 */ /* 0x000fe20000000800 */
[----:B------:R-:W-:Y:S01]  /*2c90*/  @!PT LDS RZ, [RZ] ;  /* 0x00000000fffff984 */ /* 0x000fe20000000800 */
[----:B------:R-:W-:Y:S01]  /*2ca0*/  @!P6 LDGSTS.E.BYPASS.LTC128B.128 [R233+0xd800], desc[UR10][R16.64] ;  /* 0x0d80000010e9efae */ /* 0x000fe2000b901d4a */
[----:B------:R-:W-:Y:S02]  /*2cb0*/  @!P4 IMAD.IADD R9, R21, 0x1, R8 ;  /* 0x000000011509c824 */ /* 0x000fe400078e0208 */
[----:B------:R-:W-:Y:S01]  /*2cc0*/  IMAD R5, R122, 0x400, R7 ;  /* 0x000004007a057824 */ /* 0x000fe200078e0207 */
[----:B------:R-:W-:Y:S01]  /*2cd0*/  @!P6 LDGSTS.E.BYPASS.LTC128B.128 [R233+0x11800], desc[UR10][R16.64+0x80] ;  /* 0x1180008010e9efae */ /* 0x000fe2000b901d4a */
[----:B------:R-:W-:Y:S02]  /*2ce0*/  @!P4 IMAD.MOV.U32 R8, RZ, RZ, R20 ;  /* 0x000000ffff08c224 */ /* 0x000fe400078e0014 */
[----:B------:R-:W-:Y:S01]  /*2cf0*/  @!P2 IMAD R12, R189, 0xe0, RZ ;  /* 0x000000e0bd0ca824 */ /* 0x000fe200078e02ff */
[----:B------:R-:W-:Y:S01]  /*2d00*/  @P5 STS.128 [R233+0xe000], RZ ;  /* 0x00e000ffe9005388 */ /* 0x000fe20000000c00 */
[----:B------:R-:W-:Y:S01]  /*2d10*/  @!P2 IMAD.WIDE.U32 R24, R188, 0xe0, R228 ;  /* 0x000000e0bc18a825 */ /* 0x000fe200078e00e4 */
[----:B------:R-:W-:-:S02]  /*2d20*/  IADD3 R226, R4, R5, RZ ;  /* 0x0000000504e27210 */ /* 0x000fc40007ffe0ff */
[----:B------:R-:W-:Y:S01]  /*2d30*/  @P5 STS.128 [R233+0x12000], RZ ;  /* 0x012000ffe9005388 */ /* 0x000fe20000000c00 */
[----:B------:R-:W-:Y:S01]  /*2d40*/  @!P2 IMAD.IADD R13, R25, 0x1, R12 ;  /* 0x00000001190da824 */ /* 0x000fe200078e020c */
[----:B------:R-:W-:Y:S01]  /*2d50*/  LEA R226, R226, UR4, 0x1 ;  /* 0x00000004e2e27c11 */ /* 0x000fe2000f8e08ff */
[----:B------:R-:W-:Y:S01]  /*2d60*/  @!P2 IMAD.MOV.U32 R12, RZ, RZ, R24 ;  /* 0x000000ffff0ca224 */ /* 0x000fe200078e0018 */
[----:B------:R-:W-:Y:S01]  /*2d70*/  @!PT LDS RZ, [RZ] ;  /* 0x00000000fffff984 */ /* 0x000fe20000000800 */
[----:B------:R-:W-:Y:S01]  /*2d80*/  @!PT LDS RZ, [RZ] ;  /* 0x00000000fffff984 */ /* 0x000fe20000000800 */
[----:B------:R-:W-:Y:S01]  /*2d90*/  @!PT LDS RZ, [RZ] ;  /* 0x00000000fffff984 */ /* 0x000fe20000000800 */
[----:B------:R-:W-:Y:S01]  /*2da0*/  @!P5 LDGSTS.E.BYPASS.LTC128B.128 [R233+0xe000], desc[UR10][R18.64] ;  /* 0x0e00000012e9dfae */ /* 0x000fe2000b901d4a */
[----:B------:R-:W-:Y:S02]  /*2db0*/  IMAD.MOV.U32 R5, RZ, RZ, 0x10 ;  /* 0x00000010ff057424 */ /* 0x000fe400078e00ff */
[----:B------:R-:W-:Y:S01]  /*2dc0*/  VIADD R223, R225, 0x4020 ;  /* 0x00004020e1df7836 */ /* 0x000fe20000000000 */
[----:B------:R1:W-:Y:S01]  /*2dd0*/  @!P5 LDGSTS.E.BYPASS.LTC128B.128 [R233+0x12000], desc[UR10][R18.64+0x80] ;  /* 0x1200008012e9dfae */ /* 0x0003e2000b901d4a */
[----:B------:R-:W-:-:S03]  /*2de0*/  IMAD.IADD R4, R7, 0x1, R4 ;  /* 0x0000000107047824 */ /* 0x000fc600078e0204 */
[----:B------:R-:W-:Y:S04]  /*2df0*/  @P4 STS.128 [R233+0xe800], RZ ;  /* 0x00e800ffe9004388 */ /* 0x000fe80000000c00 */
[----:B------:R-:W-:Y:S04]  /*2e00*/  @P4 STS.128 [R233+0x12800], RZ ;  /* 0x012800ffe9004388 */ /* 0x000fe80000000c00 */
[----:B------:R-:W-:Y:S01]  /*2e10*/  @!PT LDS RZ, [RZ] ;  /* 0x00000000fffff984 */ /* 0x000fe20000000800 */
[----:B------:R-:W-:Y:S01]  /*2e20*/  @!PT LDS RZ, [RZ] ;  /* 0x00000000fffff984 */ /* 0x000fe20000000800 */
[----:B------:R-:W-:Y:S01]  /*2e30*/  @!PT LDS RZ, [RZ] ;  /* 0x00000000fffff984 */ /* 0x000fe20000000800 */
[----:B------:R-:W-:Y:S04]  /*2e40*/  @!P4 LDGSTS.E.BYPASS.LTC128B.128 [R233+0xe800], desc[UR10][R8.64] ;  /* 0x0e80000008e9cfae */ /* 0x000fe8000b901d4a */
[----:B------:R2:W-:Y:S04]  /*2e50*/  @!P4 LDGSTS.E.BYPASS.LTC128B.128 [R233+0x12800], desc[UR10][R8.64+0x80] ;  /* 0x1280008008e9cfae */ /* 0x0005e8000b901d4a */
[----:B------:R-:W-:Y:S04]  /*2e60*/  @P3 STS.128 [R233+0xf000], RZ ;  /* 0x00f000ffe9003388 */ /* 0x000fe80000000c00 */
[----:B------:R-:W-:Y:S04]  /*2e70*/  @P3 STS.128 [R233+0x13000], RZ ;  /* 0x013000ffe9003388 */ /* 0x000fe80000000c00 */
[----:B------:R-:W-:Y:S01]  /*2e80*/  @!PT LDS RZ, [RZ] ;  /* 0x00000000fffff984 */ /* 0x000fe20000000800 */
[----:B------:R-:W-:Y:S01]  /*2e90*/  @!PT LDS RZ, [RZ] ;  /* 0x00000000fffff984 */ /* 0x000fe20000000800 */
[----:B------:R-:W-:Y:S01]  /*2ea0*/  @!PT LDS RZ, [RZ] ;  /* 0x00000000fffff984 */ /* 0x000fe20000000800 */
[----:B------:R-:W-:Y:S04]  /*2eb0*/  @!P3 LDGSTS.E.BYPASS.LTC128B.128 [R233+0xf000], desc[UR10][R14.64] ;  /* 0x0f0000000ee9bfae */ /* 0x000fe8000b901d4a */
[----:B------:R-:W-:Y:S01]  /*2ec0*/  @!P3 LDGSTS.E.BYPASS.LTC128B.128 [R233+0x13000], desc[UR10][R14.64+0x80] ;  /* 0x130000800ee9bfae */ /* 0x000fe2000b901d4a */
[----:B------:R-:W-:-:S03]  /*2ed0*/  LOP3.LUT P3, RZ, R0, 0x2, RZ, 0xc0, !PT ;  /* 0x0000000200ff7812 */ /* 0x000fc6000786c0ff */
[----:B------:R-:W-:Y:S04]  /*2ee0*/  @P2 STS.128 [R233+0xf800], RZ ;  /* 0x00f800ffe9002388 */ /* 0x000fe80000000c00 */
[----:B------:R-:W-:Y:S04]  /*2ef0*/  @P2 STS.128 [R233+0x13800], RZ ;  /* 0x013800ffe9002388 */ /* 0x000fe80000000c00 */
[----:B------:R-:W-:Y:S01]  /*2f00*/  @!PT LDS RZ, [RZ] ;  /* 0x00000000fffff984 */ /* 0x000fe20000000800 */
[----:B------:R-:W-:Y:S01]  /*2f10*/  @!PT LDS RZ, [RZ] ;  /* 0x00000000fffff984 */ /* 0x000fe20000000800 */
[----:B------:R-:W-:Y:S01]  /*2f20*/  @!PT LDS RZ, [RZ] ;  /* 0x00000000fffff984 */ /* 0x000fe20000000800 */
[----:B------:R-:W-:Y:S04]  /*2f30*/  @!P2 LDGSTS.E.BYPASS.LTC128B.128 [R233+0xf800], desc[UR10][R12.64] ;  /* 0x0f8000000ce9afae */ /* 0x000fe8000b901d4a */
[----:B------:R3:W-:Y:S01]  /*2f40*/  @!P2 LDGSTS.E.BYPASS.LTC128B.128 [R233+0x13800], desc[UR10][R12.64+0x80] ;  /* 0x138000800ce9afae */ /* 0x0007e2000b901d4a */
[----:B------:R-:W-:Y:S01]  /*2f50*/  R2P PR, R3, 0x6 ;  /* 0x0000000603007804 */ /* 0x000fe20000000000 */
[----:B------:R-:W-:-:S02]  /*2f60*/  VIADD R3, R225, 0x4000 ;  /* 0x00004000e1037836 */ /* 0x000fc40000000000 */
[----:B------:R-:W-:Y:S02]  /*2f70*/  LDSM.16.M88.4 R24, [R226] ;  /* 0x00000000e218783b */ /* 0x000fe40000000200 */
[----:B------:R-:W-:Y:S01]  /*2f80*/  SEL R5, R5, 0xfffffff0, !P1 ;  /* 0xfffffff005057807 */ /* 0x000fe20004800000 */
[----:B------:R-:W-:Y:S01]  /*2f90*/  @P3 VIADD R223, R3, 0xffffffe0 ;  /* 0xffffffe003df3836 */ /* 0x000fe20000000000 */
[----:B------:R-:W4:Y:S01]  /*2fa0*/  LDSM.16.M88.4 R68, [R225+0x5800] ;  /* 0x00580000e144783b */ /* 0x000f220000000200 */
[----:B------:R-:W-:Y:S02]  /*2fb0*/  LOP3.LUT P1, RZ, R0, 0x4, RZ, 0xc0, !PT ;  /* 0x0000000400ff7812 */ /* 0x000fe4000782c0ff */
[----:B------:R-:W-:Y:S01]  /*2fc0*/  IMAD R224, R5, 0x2, R226 ;  /* 0x0000000205e07824 */ /* 0x000fe200078e02e2 */
[----:B------:R-:W3:Y:S01]  /*2fd0*/  LDSM.16.M88.4 R52, [R225+0x7800] ;  /* 0x00780000e134783b */ /* 0x000ee20000000200 */
[C---:B------:R-:W-:Y:S01]  /*2fe0*/  VIADD R215, R223.reuse, 0x800 ;  /* 0x00000800dfd77836 */ /* 0x040fe20000000000 */
[C---:B------:R-:W-:Y:S01]  /*2ff0*/  IADD3 R209, R223.reuse, 0x3800, RZ ;  /* 0x00003800dfd17810 */ /* 0x040fe20007ffe0ff */
[C---:B------:R-:W-:Y:S01]  /*3000*/  VIADD R214, R223.reuse, 0x1000 ;  /* 0x00001000dfd67836 */ /* 0x040fe20000000000 */
[----:B-1----:R-:W1:Y:S01]  /*3010*/  LDSM.16.M88.4 R16, [R225+0x4000] ;  /* 0x00400000e110783b */ /* 0x002e620000000200 */
[----:B------:R-:W-:-:S02]  /*3020*/  VIADD R213, R223, 0x1800 ;  /* 0x00001800dfd57836 */ /* 0x000fc40000000000 */
[C---:B------:R-:W-:Y:S01]  /*3030*/  VIADD R212, R223.reuse, 0x2000 ;  /* 0x00002000dfd47836 */ /* 0x040fe20000000000 */
[----:B--2---:R-:W2:Y:S01]  /*3040*/  LDSM.16.M88.4 R8, [R225+0x4800] ;  /* 0x00480000e108783b */ /* 0x004ea20000000200 */
[C---:B------:R-:W-:Y:S02]  /*3050*/  VIADD R211, R223.reuse, 0x2800 ;  /* 0x00002800dfd37836 */ /* 0x040fe40000000000 */
[C---:B------:R-:W-:Y:S01]  /*3060*/  VIADD R210, R223.reuse, 0x3000 ;  /* 0x00003000dfd27836 */ /* 0x040fe20000000000 */
[----:B------:R-:W2:Y:S01]  /*3070*/  LDSM.16.M88.4 R76, [R225+0x5000] ;  /* 0x00500000e14c783b */ /* 0x000ea20000000200 */
[C---:B------:R-:W-:Y:S02]  /*3080*/  VIADD R207, R223.reuse, 0x4000 ;  /* 0x00004000dfcf7836 */ /* 0x040fe40000000000 */
[C---:B------:R-:W-:Y:S01]  /*3090*/  VIADD R206, R223.reuse, 0x4800 ;  /* 0x00004800dfce7836 */ /* 0x040fe20000000000 */
[----:B------:R-:W2:Y:S01]  /*30a0*/  LDSM.16.M88.4 R60, [R225+0x6000] ;  /* 0x00600000e13c783b */ /* 0x000ea20000000200 */
[----:B------:R-:W-:-:S02]  /*30b0*/  VIADD R205, R223, 0x5000 ;  /* 0x00005000dfcd7836 */ /* 0x000fc40000000000 */
[C---:B------:R-:W-:Y:S01]  /*30c0*/  VIADD R204, R223.reuse, 0x5800 ;  /* 0x00005800dfcc7836 */ /* 0x040fe20000000000 */
[----:B------:R-:W2:Y:S01]  /*30d0*/  LDSM.16.M88.4 R48, [R225+0x6800] ;  /* 0x00680000e130783b */ /* 0x000ea20000000200 */
[C---:B------:R-:W-:Y:S02]  /*30e0*/  VIADD R203, R223.reuse, 0x6000 ;  /* 0x00006000dfcb7836 */ /* 0x040fe40000000000 */
[C---:B------:R-:W-:Y:S01]  /*30f0*/  VIADD R202, R223.reuse, 0x6800 ;  /* 0x00006800dfca7836 */ /* 0x040fe20000000000 */
[----:B------:R-:W2:Y:S01]  /*3100*/  LDSM.16.M88.4 R40, [R225+0x7000] ;  /* 0x00700000e128783b */ /* 0x000ea20000000200 */
[C---:B------:R-:W-:Y:S02]  /*3110*/  VIADD R201, R223.reuse, 0x7000 ;  /* 0x00007000dfc97836 */ /* 0x040fe40000000000 */
[----:B------:R-:W-:Y:S01]  /*3120*/  VIADD R200, R223, 0x7800 ;  /* 0x00007800dfc87836 */ /* 0x000fe20000000000 */
[----:B------:R-:W-:Y:S04]  /*3130*/  LDSM.16.M88.4 R88, [R224] ;  /* 0x00000000e058783b */ /* 0x000fe80000000200 */
[----:B------:R-:W2:Y:S01]  /*3140*/  LDSM.16.M88.4 R28, [R223+0x1800] ;  /* 0x00180000df1c783b */ /* 0x000ea20000000200 */
[C---:B----4-:R-:W-:Y:S03]  /*3150*/  HMMA.16816.F32 R72, R24.reuse, R68, RZ ;  /* 0x000000441848723c */ /* 0x050fe600000018ff */
[----:B------:R-:W4:Y:S04]  /*3160*/  LDSM.16.M88.4 R116, [R223] ;  /* 0x00000000df74783b */ /* 0x000f280000000200 */
[----:B------:R-:W4:Y:S01]  /*3170*/  LDSM.16.M88.4 R112, [R223+0x800] ;  /* 0x00080000df70783b */ /* 0x000f220000000200 */
[C---:B------:R-:W-:Y:S03]  /*3180*/  HMMA.16816.F32 R68, R24.reuse, R70, RZ ;  /* 0x000000461844723c */ /* 0x040fe600000018ff */
[----:B------:R-:W4:Y:S03]  /*3190*/  LDSM.16.M88.4 R108, [R223+0x1000] ;  /* 0x00100000df6c783b */ /* 0x000f260000000200 */
[C---:B---3--:R-:W-:Y:S01]  /*31a0*/  HMMA.16816.F32 R32, R24.reuse, R52, RZ ;  /* 0x000000341820723c */ /* 0x048fe200000018ff */
[----:B------:R-:W3:Y:S04]  /*31b0*/  LDSM.16.M88.4 R104, [R223+0x2000] ;  /* 0x00200000df68783b */ /* 0x000ee80000000200 */
[----:B------:R-:W3:Y:S01]  /*31c0*/  LDSM.16.M88.4 R100, [R223+0x2800] ;  /* 0x00280000df64783b */ /* 0x000ee20000000200 */
[----:B-1----:R-:W-:Y:S01]  /*31d0*/  HMMA.16816.F32 R20, R24, R16, RZ ;  /* 0x000000101814723c */ /* 0x002fe200000018ff */
[----:B------:R-:W-:-:S02]  /*31e0*/  IMAD.MOV.U32 R52, RZ, RZ, 0x20 ;  /* 0x00000020ff347424 */ /* 0x000fc400078e00ff */
[----:B------:R-:W1:Y:S03]  /*31f0*/  LDSM.16.M88.4 R96, [R223+0x3000] ;  /* 0x00300000df60783b */ /* 0x000e660000000200 */
[C---:B------:R-:W-:Y:S01]  /*3200*/  SEL R3, R52.reuse, 0xffffffe0, !P2 ;  /* 0xffffffe034037807 */ /* 0x040fe20005000000 */
[C---:B--2---:R-:W-:Y:S01]  /*3210*/  HMMA.16816.F32 R12, R24.reuse, R8, RZ ;  /* 0x00000008180c723c */ /* 0x044fe200000018ff */
[----:B------:R-:W-:Y:S01]  /*3220*/  SEL R0, R52, 0xffffffe0, !P1 ;  /* 0xffffffe034007807 */ /* 0x000fe20004800000 */
[----:B------:R-:W2:Y:S01]  /*3230*/  LDSM.16.M88.4 R92, [R223+0x3800] ;  /* 0x00380000df5c783b */ /* 0x000ea20000000200 */
[----:B------:R-:W-:Y:S01]  /*3240*/  ISETP.GT.AND P2, PT, R194, 0x1, PT ;  /* 0x00000001c200780c */ /* 0x000fe20003f44270 */
[C---:B------:R-:W-:Y:S02]  /*3250*/  IMAD R222, R3.reuse, 0x2, R226 ;  /* 0x0000000203de7824 */ /* 0x040fe400078e02e2 */
[----:B------:R-:W-:Y:S01]  /*3260*/  HMMA.16816.F32 R16, R24, R18, RZ ;  /* 0x000000121810723c */ /* 0x000fe200000018ff */
[----:B------:R-:W-:Y:S01]  /*3270*/  IMAD R219, R0, 0x2, R225 ;  /* 0x0000000200db7824 */ /* 0x000fe200078e02e1 */
[----:B------:R-:W0:Y:S01]  /*3280*/  LDGDEPBAR ;  /* 0x00000000000079af */ /* 0x000e220000000000 */
[----:B------:R-:W-:-:S02]  /*3290*/  IMAD R221, R3, 0x2, R224 ;  /* 0x0000000203dd7824 */ /* 0x000fc400078e02e0 */
[----:B------:R-:W-:Y:S01]  /*32a0*/  IMAD R208, R0, 0x2, R223 ;  /* 0x0000000200d07824 */ /* 0x000fe200078e02df */
[C---:B------:R-:W-:Y:S01]  /*32b0*/  HMMA.16816.F32 R8, R24.reuse, R10, RZ ;  /* 0x0000000a1808723c */ /* 0x040fe200000018ff */
[----:B------:R-:W-:Y:S01]  /*32c0*/  LDSM.16.M88.4 R84, [R222] ;  /* 0x00000000de54783b */ /* 0x000fe20000000200 */
[----:B------:R-:W-:Y:S02]  /*32d0*/  IADD3 R0, -R123, R6, RZ ;  /* 0x000000067b007210 */ /* 0x000fe40007ffe1ff */
[----:B------:R-:W4:Y:S02]  /*32e0*/  @!P2 LDC.64 R186, c[0x0][0x218] ;  /* 0x00008600ffbaab82 */ /* 0x000f240000000a00 */
[C---:B------:R-:W-:Y:S06]  /*32f0*/  HMMA.16816.F32 R80, R24.reuse, R76, RZ ;  /* 0x0000004c1850723c */ /* 0x040fec00000018ff */
[C---:B------:R-:W-:Y:S06]  /*3300*/  HMMA.16816.F32 R64, R24.reuse, R60, RZ ;  /* 0x0000003c1840723c */ /* 0x040fec00000018ff */
[C---:B------:R-:W-:Y:S06]  /*3310*/  HMMA.16816.F32 R56, R24.reuse, R48, RZ ;  /* 0x000000301838723c */ /* 0x040fec00000018ff */
[----:B------:R-:W-:Y:S01]  /*3320*/  HMMA.16816.F32 R44, R24, R40, RZ ;  /* 0x00000028182c723c */ /* 0x000fe200000018ff */
[----:B----4-:R-:W-:-:S05]  /*3330*/  @!P2 LEA R236, P1, R190, R186, 0x1 ;  /* 0x000000babeeca211 */ /* 0x010fca00078208ff */
[----:B------:R-:W-:Y:S01]  /*3340*/  HMMA.16816.F32 R76, R24, R78, RZ ;  /* 0x0000004e184c723c */ /* 0x000fe200000018ff */
[----:B------:R-:W-:-:S05]  /*3350*/  @!P2 LEA.HI.X R237, R190, R187, R191, 0x1, P1 ;  /* 0x000000bbbeeda211 */ /* 0x000fca00008f0cbf */
[C---:B------:R-:W-:Y:S06]  /*3360*/  HMMA.16816.F32 R60, R24.reuse, R62, RZ ;  /* 0x0000003e183c723c */ /* 0x040fec00000018ff */
[C---:B------:R-:W-:Y:S06]  /*3370*/  HMMA.16816.F32 R48, R24.reuse, R50, RZ ;  /* 0x000000321830723c */ /* 0x040fec00000018ff */
[C---:B------:R-:W-:Y:S06]  /*3380*/  HMMA.16816.F32 R40, R24.reuse, R42, RZ ;  /* 0x0000002a1828723c */ /* 0x040fec00000018ff */
[----:B------:R-:W-:Y:S01]  /*3390*/  HMMA.16816.F32 R24, R24, R54, RZ ;  /* 0x000000361818723c */ /* 0x000fe200000018ff */
        /* <DEDUP_REMOVED lines=13> */
[C---:B---3--:R-:W-:Y:S06]  /*3470*/  HMMA.16816.F32 R64, R88.reuse, R104, R64 ;  /* 0x000000685840723c */ /* 0x048fec0000001840 */
[C---:B------:R-:W-:Y:S01]  /*3480*/  HMMA.16816.F32 R60, R88.reuse, R106, R60 ;  /* 0x0000006a583c723c */ /* 0x040fe2000000183c */
[----:B------:R-:W3:Y:S05]  /*3490*/  LDSM.16.M88.4 R104, [R219+0x5800] ;  /* 0x00580000db68783b */ /* 0x000eea0000000200 */
[C---:B------:R-:W-:Y:S06]  /*34a0*/  HMMA.16816.F32 R56, R88.reuse, R100, R56 ;  /* 0x000000645838723c */ /* 0x040fec0000001838 */
[C---:B------:R-:W-:Y:S01]  /*34b0*/  HMMA.16816.F32 R48, R88.reuse, R102, R48 ;  /* 0x000000665830723c */ /* 0x040fe20000001830 */
[----:B------:R-:W3:Y:S05]  /*34c0*/  LDSM.16.M88.4 R100, [R219+0x6000] ;  /* 0x00600000db64783b */ /* 0x000eea0000000200 */
[C---:B-1----:R-:W-:Y:S06]  /*34d0*/  HMMA.16816.F32 R44, R88.reuse, R96, R44 ;  /* 0x00000060582c723c */ /* 0x042fec000000182c */
[C---:B------:R-:W-:Y:S01]  /*34e0*/  HMMA.16816.F32 R40, R88.reuse, R98, R40 ;  /* 0x000000625828723c */ /* 0x040fe20000001828 */
[----:B------:R-:W-:Y:S05]  /*34f0*/  LDSM.16.M88.4 R96, [R219+0x7800] ;  /* 0x00780000db60783b */ /* 0x000fea0000000200 */
[C---:B--2---:R-:W-:Y:S06]  /*3500*/  HMMA.16816.F32 R32, R88.reuse, R92, R32 ;  /* 0x0000005c5820723c */ /* 0x044fec0000001820 */
[----:B------:R-:W-:Y:S01]  /*3510*/  HMMA.16816.F32 R24, R88, R94, R24 ;  /* 0x0000005e5818723c */ /* 0x000fe20000001818 */
[----:B------:R-:W1:Y:S04]  /*3520*/  LDSM.16.M88.4 R92, [R219+0x6800] ;  /* 0x00680000db5c783b */ /* 0x000e680000000200 */
[----:B------:R-:W-:Y:S01]  /*3530*/  LDSM.16.M88.4 R88, [R221] ;  /* 0x00000000dd58783b */ /* 0x000fe20000000200 */
[C---:B----4-:R-:W-:Y:S06]  /*3540*/  HMMA.16816.F32 R20, R84.reuse, R52, R20 ;  /* 0x000000345414723c */ /* 0x050fec0000001814 */
[C---:B------:R-:W-:Y:S01]  /*3550*/  HMMA.16816.F32 R16, R84.reuse, R54, R16 ;  /* 0x000000365410723c */ /* 0x040fe20000001810 */
[----:B------:R-:W2:Y:S05]  /*3560*/  LDSM.16.M88.4 R52, [R219+0x7000] ;  /* 0x00700000db34783b */ /* 0x000eaa0000000200 */
[C---:B------:R-:W-:Y:S06]  /*3570*/  HMMA.16816.F32 R12, R84.reuse, R28, R12 ;  /* 0x0000001c540c723c */ /* 0x040fec000000180c */
[C---:B------:R-:W-:Y:S01]  /*3580*/  HMMA.16816.F32 R8, R84.reuse, R30, R8 ;  /* 0x0000001e5408723c */ /* 0x040fe20000001808 */
[----:B------:R-:W4:Y:S05]  /*3590*/  LDSM.16.M88.4 R28, [R208] ;  /* 0x00000000d01c783b */ /* 0x000f2a0000000200 */
[C---:B------:R-:W-:Y:S06]  /*35a0*/  HMMA.16816.F32 R80, R84.reuse, R108, R80 ;  /* 0x0000006c5450723c */ /* 0x040fec0000001850 */
[C---:B------:R-:W-:Y:S01]  /*35b0*/  HMMA.16816.F32 R76, R84.reuse, R110, R76 ;  /* 0x0000006e544c723c */ /* 0x040fe2000000184c */
[----:B------:R-:W-:Y:S05]  /*35c0*/  LDSM.16.M88.4 R108, [R208+0x1800] ;  /* 0x00180000d06c783b */ /* 0x000fea0000000200 */
[C---:B---3--:R-:W-:Y:S06]  /*35d0*/  HMMA.16816.F32 R72, R84.reuse, R104, R72 ;  /* 0x000000685448723c */ /* 0x048fec0000001848 */
        /* <DEDUP_REMOVED lines=10> */
[----:B------:R-:W2:Y:S05]  /*3680*/  LDSM.16.M88.4 R52, [R208+0x3000] ;  /* 0x00300000d034783b */ /* 0x000eaa0000000200 */
[C---:B------:R-:W-:Y:S06]  /*3690*/  HMMA.16816.F32 R32, R84.reuse, R96, R32 ;  /* 0x000000605420723c */ /* 0x040fec0000001820 */
[----:B------:R-:W-:Y:S01]  /*36a0*/  HMMA.16816.F32 R24, R84, R98, R24 ;  /* 0x000000625418723c */ /* 0x000fe20000001818 */
[----:B------:R-:W-:Y:S04]  /*36b0*/  LDSM.16.M88.4 R84, [R226+0x2000] ;  /* 0x00200000e254783b */ /* 0x000fe80000000200 */
[----:B------:R-:W-:Y:S01]  /*36c0*/  LDSM.16.M88.4 R96, [R225+0x8800] ;  /* 0x00880000e160783b */ /* 0x000fe20000000200 */
[C---:B----4-:R-:W-:Y:S06]  /*36d0*/  HMMA.16816.F32 R20, R88.reuse, R28, R20 ;  /* 0x0000001c5814723c */ /* 0x050fec0000001814 */
        /* <DEDUP_REMOVED lines=9> */
[----:B------:R-:W-:Y:S06]  /*3770*/  HMMA.16816.F32 R8, R88, R118, R8 ;  /* 0x000000765808723c */ /* 0x000fec0000001808 */
[C---:B---3--:R-:W-:Y:S06]  /*3780*/  HMMA.16816.F32 R20, R84.reuse, R28, R20 ;  /* 0x0000001c5414723c */ /* 0x048fec0000001814 */
[----:B------:R-:W-:Y:S01]  /*3790*/  HMMA.16816.F32 R16, R84, R30, R16 ;  /* 0x0000001e5410723c */ /* 0x000fe20000001810 */
[----:B------:R-:W3:Y:S05]  /*37a0*/  LDSM.16.M88.4 R28, [R225+0xb000] ;  /* 0x00b00000e11c783b */ /* 0x000eea0000000200 */
        /* <DEDUP_REMOVED lines=11> */
[----:B------:R-:W4:Y:S04]  /*3860*/  LDSM.16.M88.4 R88, [R225+0xa800] ;  /* 0x00a80000e158783b */ /* 0x000f280000000200 */
[----:B------:R-:W-:Y:S01]  /*3870*/  LDSM.16.M88.4 R100, [R224+0x2000] ;  /* 0x00200000e064783b */ /* 0x000fe20000000200 */
        /* <DEDUP_REMOVED lines=31> */
[C---:B---3--:R-:W-:Y:S06]  /*3a70*/  HMMA.16816.F32 R72, R100.reuse, R28, R72 ;  /* 0x0000001c6448723c */ /* 0x048fec0000001848 */
[C---:B------:R-:W-:Y:S01]  /*3a80*/  HMMA.16816.F32 R68, R100.reuse, R30, R68 ;  /* 0x0000001e6444723c */ /* 0x040fe20000001844 */
[----:B------:R-:W2:Y:S05]  /*3a90*/  LDSM.16.M88.4 R28, [R219+0x9000] ;  /* 0x00900000db1c783b */ /* 0x000eaa0000000200 */
[C---:B----4-:R-:W-:Y:S06]  /*3aa0*/  HMMA.16816.F32 R56, R100.reuse, R84, R56 ;  /* 0x000000546438723c */ /* 0x050fec0000001838 */
[C---:B------:R-:W-:Y:S01]  /*3ab0*/  HMMA.16816.F32 R48, R100.reuse, R86, R48 ;  /* 0x000000566430723c */ /* 0x040fe20000001830 */
[----:B------:R-:W3:Y:S05]  /*3ac0*/  LDSM.16.M88.4 R84, [R219+0xa800] ;  /* 0x00a80000db54783b */ /* 0x000eea0000000200 */
[C---:B------:R-:W-:Y:S06]  /*3ad0*/  HMMA.16816.F32 R64, R100.reuse, R88, R64 ;  /* 0x000000586440723c */ /* 0x040fec0000001840 */
[----:B------:R-:W-:Y:S01]  /*3ae0*/  HMMA.16816.F32 R60, R100, R90, R60 ;  /* 0x0000005a643c723c */ /* 0x000fe2000000183c */
        /* <DEDUP_REMOVED lines=12> */
[----:B------:R-:W2:Y:S05]  /*3bb0*/  LDSM.16.M88.4 R92, [R208+0x5000] ;  /* 0x00500000d05c783b */ /* 0x000eaa0000000200 */
[C---:B------:R-:W-:Y:S06]  /*3bc0*/  HMMA.16816.F32 R44, R100.reuse, R112, R44 ;  /* 0x00000070642c723c */ /* 0x040fec000000182c */
[C---:B------:R-:W-:Y:S06]  /*3bd0*/  HMMA.16816.F32 R40, R100.reuse, R114, R40 ;  /* 0x000000726428723c */ /* 0x040fec0000001828 */
[C---:B------:R-:W-:Y:S06]  /*3be0*/  HMMA.16816.F32 R32, R100.reuse, R108, R32 ;  /* 0x0000006c6420723c */ /* 0x040fec0000001820 */
[----:B------:R-:W-:Y:S01]  /*3bf0*/  HMMA.16816.F32 R24, R100, R110, R24 ;  /* 0x0000006e6418723c */ /* 0x000fe20000001818 */
[----:B------:R-:W2:Y:S04]  /*3c00*/  LDSM.16.M88.4 R108, [R219+0xb800] ;  /* 0x00b80000db6c783b */ /* 0x000ea80000000200 */
[----:B------:R-:W-:Y:S01]  /*3c10*/  LDSM.16.M88.4 R100, [R208+0x4000] ;  /* 0x00400000d064783b */ /* 0x000fe20000000200 */
[C---:B---3--:R-:W-:Y:S06]  /*3c20*/  HMMA.16816.F32 R56, R104.reuse, R84, R56 ;  /* 0x000000546838723c */ /* 0x048fec0000001838 */
[C---:B------:R-:W-:Y:S01]  /*3c30*/  HMMA.16816.F32 R48, R104.reuse, R86, R48 ;  /* 0x000000566830723c */ /* 0x040fe20000001830 */
[----:B------:R-:W3:Y:S05]  /*3c40*/  LDSM.16.M88.4 R84, [R208+0x6000] ;  /* 0x00600000d054783b */ /* 0x000eea0000000200 */
[C---:B----4-:R-:W-:Y:S06]  /*3c50*/  HMMA.16816.F32 R64, R104.reuse, R88, R64 ;  /* 0x000000586840723c */ /* 0x050fec0000001840 */
[C---:B------:R-:W-:Y:S01]  /*3c60*/  HMMA.16816.F32 R60, R104.reuse, R90, R60 ;  /* 0x0000005a683c723c */ /* 0x040fe2000000183c */
[----:B------:R-:W4:Y:S05]  /*3c70*/  LDSM.16.M88.4 R88, [R208+0x5800] ;  /* 0x00580000d058783b */ /* 0x000f2a0000000200 */
[C---:B-1----:R-:W-:Y:S06]  /*3c80*/  HMMA.16816.F32 R44, R104.reuse, R52, R44 ;  /* 0x00000034682c723c */ /* 0x042fec000000182c */
[----:B------:R-:W-:Y:S01]  /*3c90*/  HMMA.16816.F32 R40, R104, R54, R40 ;  /* 0x000000366828723c */ /* 0x000fe20000001828 */
[----:B------:R-:W1:Y:S05]  /*3ca0*/  LDSM.16.M88.4 R52, [R208+0x6800] ;  /* 0x00680000d034783b */ /* 0x000e6a0000000200 */
[C---:B--2---:R-:W-:Y:S06]  /*3cb0*/  HMMA.16816.F32 R12, R28.reuse, R96, R12 ;  /* 0x000000601c0c723c */ /* 0x044fec000000180c */
[C---:B------:R-:W-:Y:S01]  /*3cc0*/  HMMA.16816.F32 R8, R28.reuse, R98, R8 ;  /* 0x000000621c08723c */ /* 0x040fe20000001808 */
[----:B------:R-:W2:Y:S05]  /*3cd0*/  LDSM.16.M88.4 R96, [R208+0x7000] ;  /* 0x00700000d060783b */ /* 0x000eaa0000000200 */
[C---:B------:R-:W-:Y:S06]  /*3ce0*/  HMMA.16816.F32 R80, R28.reuse, R92, R80 ;  /* 0x0000005c1c50723c */ /* 0x040fec0000001850 */
[----:B------:R-:W-:Y:S01]  /*3cf0*/  HMMA.16816.F32 R76, R28, R94, R76 ;  /* 0x0000005e1c4c723c */ /* 0x000fe2000000184c */
[----:B------:R-:W2:Y:S01]  /*3d00*/  LDSM.16.M88.4 R92, [R208+0x7800] ;  /* 0x00780000d05c783b */ /* 0x000ea20000000200 */
[----:B------:R-:W-:-:S04]  /*3d10*/  DEPBAR.LE SB0, 0x0 ;  /* 0x000080000000791a */ /* 0x000fc80000000000 */
[C---:B------:R-:W-:Y:S06]  /*3d20*/  HMMA.16816.F32 R32, R104.reuse, R108, R32 ;  /* 0x0000006c6820723c */ /* 0x040fec0000001820 */
[----:B------:R-:W-:Y:S06]  /*3d30*/  HMMA.16816.F32 R24, R104, R110, R24 ;  /* 0x0000006e6818723c */ /* 0x000fec0000001818 */
[C---:B---3--:R-:W-:Y:S06]  /*3d40*/  HMMA.16816.F32 R64, R28.reuse, R84, R64 ;  /* 0x000000541c40723c */ /* 0x048fec0000001840 */
[----:B------:R-:W-:Y:S01]  /*3d50*/  HMMA.16816.F32 R20, R28, R100, R20 ;  /* 0x000000641c14723c */ /* 0x000fe20000001814 */
[----:B------:R-:W-:-:S04]  /*3d60*/  SHF.R.S32.HI R85, RZ, 0x1f, R0 ;  /* 0x0000001fff557819 */ /* 0x000fc80000011400 */
[----:B------:R-:W-:Y:S01]  /*3d70*/  LEA.HI R85, R85, R0, RZ, 0x2 ;  /* 0x0000000055557211 */ /* 0x000fe200078f10ff */
[----:B------:R-:W-:Y:S03]  /*3d80*/  HMMA.16816.F32 R16, R28, R102, R16 ;  /* 0x000000661c10723c */ /* 0x000fe60000001810 */
[----:B------:R-:W-:-:S03]  /*3d90*/  SHF.R.S32.HI R0, RZ, 0x2, R85 ;  /* 0x00000002ff007819 */ /* 0x000fc60000011455 */
[----:B----4-:R-:W-:Y:S01]  /*3da0*/  HMMA.16816.F32 R72, R28, R88, R72 ;  /* 0x000000581c48723c */ /* 0x010fe20000001848 */
[----:B------:R-:W-:-:S04]  /*3db0*/  IADD3 R121, R121, 0x1, R0 ;  /* 0x0000000179797810 */ /* 0x000fc80007ffe000 */
[----:B------:R-:W-:Y:S01]  /*3dc0*/  IADD3 R121, R37, R121, -R124 ;  /* 0x0000007925797210 */ /* 0x000fe20007ffe87c */
[C---:B------:R-:W-:Y:S04]  /*3dd0*/  HMMA.16816.F32 R68, R28.reuse, R90, R68 ;  /* 0x0000005a1c44723c */ /* 0x040fe80000001844 */
[----:B------:R-:W-:Y:S02]  /*3de0*/  IMAD.IADD R120, R121, 0x1, R120 ;  /* 0x0000000179787824 */ /* 0x000fe400078e0278 */
[----:B------:R-:W-:Y:S03]  /*3df0*/  HMMA.16816.F32 R60, R28, R86, R60 ;  /* 0x000000561c3c723c */ /* 0x000fe6000000183c */
[----:B------:R-:W-:-:S02]  /*3e00*/  VIMNMX R193, R120, R37, PT ;  /* 0x0000002578c17248 */ /* 0x000fc40003fe0100 */
[----:B------:R-:W-:Y:S01]  /*3e10*/  VIADDMNMX R192, R120, 0x8, R37, PT ;  /* 0x0000000878c07846 */ /* 0x000fe20003800125 */
[C---:B-1----:R-:W-:Y:S06]  /*3e20*/  HMMA.16816.F32 R56, R28.reuse, R52, R56 ;  /* 0x000000341c38723c */ /* 0x042fec0000001838 */
[C---:B------:R-:W-:Y:S06]  /*3e30*/  HMMA.16816.F32 R48, R28.reuse, R54, R48 ;  /* 0x000000361c30723c */ /* 0x040fec0000001830 */
[C---:B--2---:R-:W-:Y:S06]  /*3e40*/  HMMA.16816.F32 R44, R28.reuse, R96, R44 ;  /* 0x000000601c2c723c */ /* 0x044fec000000182c */
[C---:B------:R-:W-:Y:S06]  /*3e50*/  HMMA.16816.F32 R40, R28.reuse, R98, R40 ;  /* 0x000000621c28723c */ /* 0x040fec0000001828 */
[C---:B------:R-:W-:Y:S06]  /*3e60*/  HMMA.16816.F32 R32, R28.reuse, R92, R32 ;  /* 0x0000005c1c20723c */ /* 0x040fec0000001820 */
[----:B------:R-:W-:Y:S07]  /*3e70*/  HMMA.16816.F32 R24, R28, R94, R24 ;  /* 0x0000005e1c18723c */ /* 0x000fee0000001818 */
[----:B------:R-:W-:-:S05]  /*3e80*/  IMAD.SHL.U32 R29, R6, 0x2, RZ ;  /* 0x00000002061d7824 */ /* 0x000fca00078e00ff */
[----:B------:R-:W-:Y:S01]  /*3e90*/  LOP3.LUT R29, R29, 0x6, RZ, 0xc0, !PT ;  /* 0x000000061d1d7812 */ /* 0x000fe200078ec0ff */
[----:B------:R-:W-:Y:S06]  /*3ea0*/  BAR.SYNC.DEFER_BLOCKING 0x0 ;  /* 0x0000000000007b1d */ /* 0x000fec0000010000 */
[----:B------:R-:W-:Y:S05]  /*3eb0*/  @!P2 BRA `(.L_x_2389) ;  /* 0x00000004009ca947 */ /* 0x000fea0003800000 */
        /* <DEDUP_REMOVED lines=8> */
[----:B------:R-:W1:Y:S02]  /*3f40*/  I2F.RP R30, R0 ;  /* 0x00000000001e7306 */ /* 0x000e640000209400 */
[----:B------:R-:W-:-:S06]  /*3f50*/  ISETP.GE.AND P1, PT, R52, RZ, PT ;  /* 0x000000ff3400720c */ /* 0x000fcc0003f26270 */
        /* <DEDUP_REMOVED lines=22> */
[----:B------:R-:W-:-:S02]  /*40c0*/  ISETP.NE.AND P2, PT, R7, RZ, PT ;  /* 0x000000ff0700720c */ /* 0x000fc40003f45270 */
[----:B------:R-:W-:Y:S02]  /*40d0*/  ISETP.GE.AND P3, PT, R0, RZ, PT ;  /* 0x000000ff0000720c */ /* 0x000fe40003f66270 */
[----:B------:R-:W-:-:S03]  /*40e0*/  LOP3.LUT R0, RZ, R7, RZ, 0x33, !PT ;  /* 0x00000007ff007212 */ /* 0x000fc600078e33ff */
[----:B------:R-:W-:Y:S02]  /*40f0*/  @P5 IADD3 R30, R30, 0x1, RZ ;  /* 0x000000011e1e5810 */ /* 0x000fe40007ffe0ff */
[----:B------:R-:W-:Y:S02]  /*4100*/  @P6 VIADD R53, R53, 0x1 ;  /* 0x0000000135356836 */ /* 0x000fe40000000000 */
[----:B------:R-:W-:-:S04]  /*4110*/  @!P1 IADD3 R30, -R30, RZ, RZ ;  /* 0x000000ff1e1e9210 */ /* 0x000fc80007ffe1ff */
        /* <DEDUP_REMOVED lines=22> */
.L_x_2390:
[----:B------:R-:W-:-:S04]  /*4280*/  LEA R6, -R184, RZ, 0x7 ;  /* 0x000000ffb8067211 */ /* 0x000fc800078e39ff */
[----:B------:R-:W-:-:S07]  /*4290*/  SHF.R.S32.HI R0, RZ, 0x1f, R6 ;  /* 0x0000001fff007819 */ /* 0x000fce0000011406 */
.L_x_2391:
[----:B------:R-:W1:Y:S01]  /*42a0*/  LDC.64 R186, c[0x0][0x218] ;  /* 0x00008600ffba7b82 */ /* 0x000e620000000a00 */
[----:B------:R-:W-:Y:S01]  /*42b0*/  IADD3 R190, P1, R6, R190, RZ ;  /* 0x000000be06be7210 */ /* 0x000fe20007f3e0ff */
[----:B------:R-:W-:-:S04]  /*42c0*/  IMAD.SHL.U32 R7, R184, 0x20, RZ ;  /* 0x00000020b8077824 */ /* 0x000fc800078e00ff */
[----:B------:R-:W-:Y:S01]  /*42d0*/  IMAD.X R191, R0, 0x1, R191, P1 ;  /* 0x0000000100bf7824 */ /* 0x000fe200008e06bf */
[----:B------:R-:W-:Y:S02]  /*42e0*/  SHF.L.U64.HI R0, R184, 0x5, R185 ;  /* 0x00000005b8007819 */ /* 0x000fe400000102b9 */
[----:B-1----:R-:W-:-:S04]  /*42f0*/  LEA R236, P2, R190, R186, 0x1 ;  /* 0x000000babeec7211 */ /* 0x002fc800078408ff */
[----:B------:R-:W-:Y:S02]  /*4300*/  IADD3 R86, P1, R7, R236, RZ ;  /* 0x000000ec07567210 */ /* 0x000fe40007f3e0ff */
[----:B------:R-:W-:Y:S02]  /*4310*/  LEA.HI.X R237, R190, R187, R191, 0x1, P2 ;  /* 0x000000bbbeed7211 */ /* 0x000fe400010f0cbf */
[----:B------:R-:W-:-:S03]  /*4320*/  IADD3 R84, P2, R86, R7, RZ ;  /* 0x0000000756547210 */ /* 0x000fc60007f5e0ff */
[----:B------:R-:W-:Y:S01]  /*4330*/  IMAD.X R87, R0, 0x1, R237, P1 ;  /* 0x0000000100577824 */ /* 0x000fe200008e06ed */
[-C--:B------:R-:W-:Y:S01]  /*4340*/  IADD3 R54, P1, R84, R7.reuse, RZ ;  /* 0x0000000754367210 */ /* 0x080fe20007f3e0ff */
[----:B------:R-:W-:Y:S01]  /*4350*/  @!PT LDS RZ, [RZ] ;  /* 0x00000000fffff984 */ /* 0x000fe20000000800 */
[----:B------:R-:W-:Y:S01]  /*4360*/  @!PT LDS RZ, [RZ] ;  /* 0x00000000fffff984 */ /* 0x000fe20000000800 */
[----:B------:R-:W-:Y:S01]  /*4370*/  @!PT LDS RZ, [RZ] ;  /* 0x00000000fffff984 */ /* 0x000fe20000000800 */
[----:B------:R1:W-:Y:S02]  /*4380*/  LDGSTS.E.BYPASS.LTC128B.128 [R233+0x4000], desc[UR10][R236.64] ;  /* 0x04000000ece97fae */ /* 0x0003e4000b901d4a */
[--C-:B------:R-:W-:Y:S01]  /*4390*/  IMAD.X R85, R87, 0x1, R0.reuse, P2 ;  /* 0x0000000157557824 */ /* 0x100fe200010e0600 */
[-C--:B------:R-:W-:Y:S01]  /*43a0*/  IADD3 R52, P2, R54, R7.reuse, RZ ;  /* 0x0000000736347210 */ /* 0x080fe20007f5e0ff */
        /* <DEDUP_REMOVED lines=8> */
[----:B------:R-:W-:Y:S01]  /*4430*/  IADD3 R88, P1, R6, R7, RZ ;  /* 0x0000000706587210 */ /* 0x000fe20007f3e0ff */
[----:B------:R1:W-:Y:S02]  /*4440*/  LDGSTS.E.BYPASS.LTC128B.128 [R233+0x5000], desc[UR10][R84.64] ;  /* 0x0500000054e97fae */ /* 0x0003e4000b901d4a */
[----:B------:R-:W-:-:S02]  /*4450*/  IMAD.X R7, R31, 0x1, R0, P2 ;  /* 0x000000011f077824 */ /* 0x000fc400010e0600 */
[----:B------:R1:W-:Y:S02]  /*4460*/  LDGSTS.E.BYPASS.LTC128B.128 [R233+0x9000], desc[UR10][R84.64+0x80] ;  /* 0x0900008054e97fae */ /* 0x0003e4000b901d4a */
[----:B------:R-:W-:Y:S02]  /*4470*/  IMAD.X R89, R7, 0x1, R0, P1 ;  /* 0x0000000107597824 */ /* 0x000fe400008e0600 */
[----:B------:R1:W-:Y:S04]  /*4480*/  LDGSTS.E.BYPASS.LTC128B.128 [R233+0x5800], desc[UR10][R54.64] ;  /* 0x0580000036e97fae */ /* 0x0003e8000b901d4a */
        /* <DEDUP_REMOVED lines=9> */
[----:B------:R-:W0:Y:S02]  /*4520*/  LDGDEPBAR ;  /* 0x00000000000079af */ /* 0x000e240000000000 */
.L_x_2389:
[----:B------:R-:W-:Y:S01]  /*4530*/  IMAD.IADD R2, R2, 0x1, R29 ;  /* 0x0000000102027824 */ /* 0x000fe200078e021d */
[----:B------:R-:W-:Y:S01]  /*4540*/  LEA R220, R4, UR4, 0x1 ;  /* 0x0000000404dc7c11 */ /* 0x000fe2000f8e08ff */
[----:B------:R-:W-:Y:S02]  /*4550*/  ULDC UR6, c[0x0][0x2ec] ;  /* 0x0000bb0000067ab9 */ /* 0x000fe40000000800 */
[C---:B-1----:R-:W-:Y:S02]  /*4560*/  VIADD R6, R2.reuse, 0x1 ;  /* 0x0000000102067836 */ /* 0x042fe40000000000 */
[C---:B------:R-:W-:Y:S01]  /*4570*/  VIADD R0, R2.reuse, 0x8 ;  /* 0x0000000802007836 */ /* 0x040fe20000000000 */
[----:B------:R-:W-:Y:S01]  /*4580*/  LDSM.16.MT88.4 R100, [R220+0x10000] ;  /* 0x01000000dc64783b */ /* 0x000fe20000004200 */
[----:B------:R-:W-:Y:S01]  /*4590*/  VIADD R7, R2, 0x21 ;  /* 0x0000002102077836 */ /* 0x000fe20000000000 */
[CC--:B------:R-:W-:Y:S01]  /*45a0*/  ISETP.GE.AND P3, PT, R6.reuse, R193.reuse, PT ;  /* 0x000000c10600720c */ /* 0x0c0fe20003f66270 */
[--C-:B------:R-:W-:Y:S01]  /*45b0*/  IMAD R218, R5, 0x2, R220.reuse ;  /* 0x0000000205da7824 */ /* 0x100fe200078e02dc */
[-C--:B------:R-:W-:Y:S01]  /*45c0*/  ISETP.GE.AND P5, PT, R6, R192.reuse, PT ;  /* 0x000000c00600720c */ /* 0x080fe20003fa6270 */
[----:B------:R-:W-:Y:S01]  /*45d0*/  VIADD R6, R2, 0x9 ;  /* 0x0000000902067836 */ /* 0x000fe20000000000 */
[CC--:B------:R-:W-:Y:S01]  /*45e0*/  ISETP.GE.AND P2, PT, R0.reuse, R193.reuse, PT ;  /* 0x000000c10000720c */ /* 0x0c0fe20003f46270 */
[C---:B------:R-:W-:Y:S01]  /*45f0*/  IMAD R217, R3.reuse, 0x2, R220 ;  /* 0x0000000203d97824 */ /* 0x040fe200078e02dc */
[-C--:B------:R-:W-:Y:S01]  /*4600*/  ISETP.GE.AND P1, PT, R0, R192.reuse, PT ;  /* 0x000000c00000720c */ /* 0x080fe20003f26270 */
[----:B------:R-:W-:Y:S01]  /*4610*/  VIADD R0, R2, 0x10 ;  /* 0x0000001002007836 */ /* 0x000fe20000000000 */
[CC--:B------:R-:W-:Y:S01]  /*4620*/  ISETP.GE.AND P6, PT, R6.reuse, R193.reuse, PT ;  /* 0x000000c10600720c */ /* 0x0c0fe20003fc6270 */
[----:B------:R-:W-:Y:S01]  /*4630*/  LDSM.16.MT88.4 R124, [R218+0x10000] ;  /* 0x01000000da7c783b */ /* 0x000fe20000004200 */
[----:B------:R-:W-:Y:S01]  /*4640*/  ISETP.GE.AND P4, PT, R6, R192, PT ;  /* 0x000000c00600720c */ /* 0x000fe20003f86270 */
[----:B------:R-:W-:Y:S01]  /*4650*/  VIADD R6, R2, 0x11 ;  /* 0x0000001102067836 */ /* 0x000fe20000000000 */
[----:B------:R-:W-:Y:S01]  /*4660*/  FSEL R86, R16, -INF , !P2 ;  /* 0xff80000010567808 */ /* 0x000fe20005000000 */
[----:B------:R-:W-:Y:S01]  /*4670*/  IMAD R216, R3, 0x2, R218 ;  /* 0x0000000203d87824 */ /* 0x000fe200078e02da */
[----:B------:R-:W-:Y:S01]  /*4680*/  FSEL R54, R18, -INF , !P1 ;  /* 0xff80000012367808 */ /* 0x000fe20004800000 */
[----:B------:R-:W-:Y:S01]  /*4690*/  LDSM.16.MT88.4 R120, [R217+0x10000] ;  /* 0x01000000d978783b */ /* 0x000fe20000004200 */
[----:B------:R-:W-:-:S02]  /*46a0*/  ISETP.GE.AND P2, PT, R0, R193, PT ;  /* 0x000000c10000720c */ /* 0x000fc40003f46270 */
[-C--:B------:R-:W-:Y:S01]  /*46b0*/  ISETP.GE.AND P1, PT, R0, R192.reuse, PT ;  /* 0x000000c00000720c */ /* 0x080fe20003f26270 */
[----:B------:R-:W-:Y:S01]  /*46c0*/  VIADD R0, R2, 0x18 ;  /* 0x0000001802007836 */ /* 0x000fe20000000000 */
[----:B------:R-:W-:Y:S01]  /*46d0*/  FSEL R84, R17, -INF , !P6 ;  /* 0xff80000011547808 */ /* 0x000fe20007000000 */
[----:B------:R-:W-:Y:S01]  /*46e0*/  LDSM.16.MT88.4 R92, [R216+0xc000] ;  /* 0x00c00000d85c783b */ /* 0x000fe20000004200 */
[----:B------:R-:W-:Y:S02]  /*46f0*/  FSEL R52, R19, -INF , !P4 ;  /* 0xff80000013347808 */ /* 0x000fe40006000000 */
[C---:B------:R-:W-:Y:S02]  /*4700*/  ISETP.GE.AND P6, PT, R6.reuse, R193, PT ;  /* 0x000000c10600720c */ /* 0x040fe40003fc6270 */
[----:B------:R-:W-:Y:S01]  /*4710*/  ISETP.GE.AND P4, PT, R6, R192, PT ;  /* 0x000000c00600720c */ /* 0x000fe20003f86270 */
[----:B------:R-:W-:Y:S01]  /*4720*/  VIADD R6, R2, 0x19 ;  /* 0x0000001902067836 */ /* 0x000fe20000000000 */
[----:B------:R-:W-:-:S02]  /*4730*/  FSEL R30, R12, -INF , !P2 ;  /* 0xff8000000c1e7808 */ /* 0x000fc40005000000 */
[----:B------:R-:W-:Y:S02]  /*4740*/  FSEL R16, R14, -INF , !P1 ;  /* 0xff8000000e107808 */ /* 0x000fe40004800000 */
[CC--:B------:R-:W-:Y:S02]  /*4750*/  ISETP.GE.AND P2, PT, R0.reuse, R193.reuse, PT ;  /* 0x000000c10000720c */ /* 0x0c0fe40003f46270 */
[----:B------:R-:W-:Y:S02]  /*4760*/  FSEL R28, R13, -INF , !P6 ;  /* 0xff8000000d1c7808 */ /* 0x000fe40007000000 */
[----:B------:R-:W-:Y:S02]  /*4770*/  FSEL R14, R15, -INF , !P4 ;  /* 0xff8000000f0e7808 */ /* 0x000fe40006000000 */
[----:B------:R-:W-:Y:S01]  /*4780*/  ISETP.GE.AND P1, PT, R0, R192, PT ;  /* 0x000000c00000720c */ /* 0x000fe20003f26270 */
[----:B------:R-:W-:Y:S01]  /*4790*/  VIADD R0, R2, 0x20 ;  /* 0x0000002002007836 */ /* 0x000fe20000000000 */
[----:B------:R-:W-:-:S02]  /*47a0*/  ISETP.GE.AND P6, PT, R6, R193, PT ;  /* 0x000000c10600720c */ /* 0x000fc40003fc6270 */
[----:B------:R-:W-:Y:S02]  /*47b0*/  ISETP.GE.AND P4, PT, R6, R192, PT ;  /* 0x000000c00600720c */ /* 0x000fe40003f86270 */
[----:B------:R-:W-:Y:S02]  /*47c0*/  FSEL R18, R8, -INF , !P2 ;  /* 0xff80000008127808 */ /* 0x000fe40005000000 */
[----:B------:R-:W-:Y:S01]  /*47d0*/  FSEL R8, R9, -INF , !P6 ;  /* 0xff80000009087808 */ /* 0x000fe20007000000 */
[----:B------:R-:W-:Y:S01]  /*47e0*/  VIADD R9, R2, 0x58 ;  /* 0x0000005802097836 */ /* 0x000fe20000000000 */
        /* <DEDUP_REMOVED lines=20> */
[----:B------:R-:W-:Y:S02]  /*4930*/  FSEL R147, R76, -INF , !P2 ;  /* 0xff8000004c937808 */ /* 0x000fe40005000000 */
[----:B------:R-:W-:Y:S02]  /*4940*/  FSEL R139, R78, -INF , !P1 ;  /* 0xff8000004e8b7808 */ /* 0x000fe40004800000 */
[CC--:B------:R-:W-:Y:S01]  /*4950*/  ISETP.GE.AND P6, PT, R7.reuse, R193.reuse, PT ;  /* 0x000000c10700720c */ /* 0x0c0fe20003fc6270 */
[----:B------:R-:W-:Y:S01]  /*4960*/  LDSM.16.MT88.4 R76, [R218+0xc000] ;  /* 0x00c00000da4c783b */ /* 0x000fe20000004200 */
[----:B------:R-:W-:Y:S01]  /*4970*/  ISETP.GE.AND P4, PT, R7, R192, PT ;  /* 0x000000c00700720c */ /* 0x000fe20003f86270 */
[----:B------:R-:W-:Y:S01]  /*4980*/  VIADD R7, R2, 0x39 ;  /* 0x0000003902077836 */ /* 0x000fe20000000000 */
[----:B------:R-:W-:-:S02]  /*4990*/  ISETP.GE.AND P2, PT, R0, R193, PT ;  /* 0x000000c10000720c */ /* 0x000fc40003f46270 */
[----:B------:R-:W-:Y:S01]  /*49a0*/  ISETP.GE.AND P1, PT, R0, R192, PT ;  /* 0x000000c00000720c */ /* 0x000fe20003f26270 */
[----:B------:R-:W-:Y:S01]  /*49b0*/  VIADD R0, R2, 0x38 ;  /* 0x0000003802007836 */ /* 0x000fe20000000000 */
[----:B------:R-:W-:Y:S02]  /*49c0*/  FSEL R37, R73, -INF , !P6 ;  /* 0xff80000049257808 */ /* 0x000fe40007000000 */
[----:B------:R-:W-:Y:S02]  /*49d0*/  FSEL R135, R72, -INF , !P2 ;  /* 0xff80000048877808 */ /* 0x000fe40005000000 */
[----:B------:R-:W-:Y:S02]  /*49e0*/  FSEL R250, R74, -INF , !P1 ;  /* 0xff8000004afa7808 */ /* 0x000fe40004800000 */
[-C--:B------:R-:W-:Y:S02]  /*49f0*/  ISETP.GE.AND P6, PT, R7, R193.reuse, PT ;  /* 0x000000c10700720c */ /* 0x080fe40003fc6270 */
[----:B------:R-:W-:-:S02]  /*4a00*/  ISETP.GE.AND P2, PT, R0, R193, PT ;  /* 0x000000c10000720c */ /* 0x000fc40003f46270 */
[-C--:B------:R-:W-:Y:S01]  /*4a10*/  ISETP.GE.AND P1, PT, R0, R192.reuse, PT ;  /* 0x000000c00000720c */ /* 0x080fe20003f26270 */
[C---:B------:R-:W-:Y:S01]  /*4a20*/  VIADD R0, R2.reuse, 0x40 ;  /* 0x0000004002007836 */ /* 0x040fe20000000000 */
[----:B------:R-:W-:Y:S02]  /*4a30*/  FSEL R252, R69, -INF , !P6 ;  /* 0xff80000045fc7808 */ /* 0x000fe40007000000 */
[----:B------:R-:W-:Y:S02]  /*4a40*/  FSEL R148, R75, -INF , !P4 ;  /* 0xff8000004b947808 */ /* 0x000fe40006000000 */
        /* <DEDUP_REMOVED lines=12> */
[C---:B------:R-:W-:Y:S02]  /*4b10*/  ISETP.GE.AND P2, PT, R7.reuse, R193, PT ;  /* 0x000000c10700720c */ /* 0x040fe40003f46270 */
[----:B------:R-:W-:Y:S02]  /*4b20*/  ISETP.GE.AND P1, PT, R7, R192, PT ;  /* 0x000000c00700720c */ /* 0x000fe40003f26270 */
[----:B------:R-:W-:Y:S02]  /*4b30*/  FMNMX.FTZ R7, R20, R68, !PT ;  /* 0x0000004414077209 */ /* 0x000fe40007810000 */
[----:B------:R-:W-:Y:S02]  /*4b40*/  FSEL R152, R71, -INF , !P4 ;  /* 0xff80000047987808 */ /* 0x000fe40006000000 */
[----:B------:R-:W-:-:S02]  /*4b50*/  ISETP.GE.AND P4, PT, R0, R192, PT ;  /* 0x000000c00000720c */ /* 0x000fc40003f86270 */
[----:B------:R-:W-:Y:S02]  /*4b60*/  FMNMX.FTZ R7, R86, R7, !PT ;  /* 0x0000000756077209 */ /* 0x000fe40007810000 */
[----:B------:R-:W-:Y:S01]  /*4b70*/  ISETP.GE.AND P3, PT, R0, R193, PT ;  /* 0x000000c10000720c */ /* 0x000fe20003f66270 */
[----:B------:R-:W-:Y:S01]  /*4b80*/  VIADD R0, R2, 0x49 ;  /* 0x0000004902007836 */ /* 0x000fe20000000000 */
[----:B------:R-:W-:Y:S02]  /*4b90*/  FSEL R172, R67, -INF , !P4 ;  /* 0xff80000043ac7808 */ /* 0x000fe40006000000 */
[----:B------:R-:W-:Y:S02]  /*4ba0*/  FMNMX.FTZ R7, R84, R7, !PT ;  /* 0x0000000754077209 */ /* 0x000fe40007810000 */
[----:B------:R-:W-:Y:S02]  /*4bb0*/  ISETP.GE.AND P4, PT, R2, R192, PT ;  /* 0x000000c00200720c */ /* 0x000fe40003f86270 */
[----:B------:R-:W-:-:S02]  /*4bc0*/  FSEL R166, R65, -INF , !P3 ;  /* 0xff80000041a67808 */ /* 0x000fc40005800000 */
[C---:B------:R-:W-:Y:S02]  /*4bd0*/  ISETP.GE.AND P6, PT, R0.reuse, R193, PT ;  /* 0x000000c10000720c */ /* 0x040fe40003fc6270 */
[----:B------:R-:W-:Y:S01]  /*4be0*/  ISETP.GE.AND P3, PT, R0, R192, PT ;  /* 0x000000c00000720c */ /* 0x000fe20003f66270 */
[----:B------:R-:W-:Y:S01]  /*4bf0*/  VIADD R0, R2, 0x50 ;  /* 0x0000005002007836 */ /* 0x000fe20000000000 */
[----:B------:R-:W-:Y:S02]  /*4c00*/  FMNMX.FTZ R11, R30, R7, !PT ;  /* 0x000000071e0b7209 */ /* 0x000fe40007810000 */
[----:B------:R-:W-:Y:S02]  /*4c10*/  FSEL R10, R23, -INF , !P5 ;  /* 0xff800000170a7808 */ /* 0x000fe40006800000 */
[----:B------:R-:W-:Y:S02]  /*4c20*/  FSEL R22, R22, -INF , !P4 ;  /* 0xff80000016167808 */ /* 0x000fe40006000000 */
[----:B------:R-:W-:-:S02]  /*4c30*/  FSEL R244, R60, -INF , !P2 ;  /* 0xff8000003cf47808 */ /* 0x000fc40005000000 */
[----:B------:R-:W-:Y:S02]  /*4c40*/  FMNMX.FTZ R11, R28, R11, !PT ;  /* 0x0000000b1c0b7209 */ /* 0x000fe40007810000 */
[C---:B------:R-:W-:Y:S02]  /*4c50*/  ISETP.GE.AND P5, PT, R0.reuse, R193, PT ;  /* 0x000000c10000720c */ /* 0x040fe40003fa6270 */
[----:B------:R-:W-:Y:S01]  /*4c60*/  ISETP.GE.AND P2, PT, R0, R192, PT ;  /* 0x000000c00000720c */ /* 0x000fe20003f46270 */
[----:B------:R-:W-:Y:S01]  /*4c70*/  VIADD R0, R2, 0x51 ;  /* 0x0000005102007836 */ /* 0x000fe20000000000 */
[----:B------:R-:W-:Y:S02]  /*4c80*/  FMNMX.FTZ R7, R22, R10, !PT ;  /* 0x0000000a16077209 */ /* 0x000fe40007810000 */
[----:B------:R-:W-:Y:S02]  /*4c90*/  FMNMX.FTZ R11, R18, R11, !PT ;  /* 0x0000000b120b7209 */ /* 0x000fe40007810000 */
[----:B------:R-:W-:-:S02]  /*4ca0*/  FMNMX.FTZ R7, R54, R7, !PT ;  /* 0x0000000736077209 */ /* 0x000fc40007810000 */
[----:B------:R-:W-:Y:S02]  /*4cb0*/  FSEL R240, R62, -INF , !P1 ;  /* 0xff8000003ef07808 */ /* 0x000fe40004800000 */
[C---:B------:R-:W-:Y:S02]  /*4cc0*/  ISETP.GE.AND P4, PT, R0.reuse, R193, PT ;  /* 0x000000c10000720c */ /* 0x040fe40003f86270 */
[----:B------:R-:W-:Y:S02]  /*4cd0*/  ISETP.GE.AND P1, PT, R0, R192, PT ;  /* 0x000000c00000720c */ /* 0x000fe40003f26270 */
[----:B------:R-:W-:Y:S02]  /*4ce0*/  FMNMX.FTZ R0, R8, R11, !PT ;  /* 0x0000000b08007209 */ /* 0x000fe40007810000 */
[----:B------:R-:W-:Y:S02]  /*4cf0*/  FMNMX.FTZ R7, R52, R7, !PT ;  /* 0x0000000734077209 */ /* 0x000fe40007810000 */
[----:B------:R-:W-:-:S02]  /*4d00*/  FSEL R170, R61, -INF , !P6 ;  /* 0xff8000003daa7808 */ /* 0x000fc40007000000 */
[----:B------:R-:W-:Y:S02]  /*4d10*/  FSEL R174, R63, -INF , !P3 ;  /* 0xff8000003fae7808 */ /* 0x000fe40005800000 */
[----:B------:R-:W-:Y:S02]  /*4d20*/  FMNMX.FTZ R0, R151, R0, !PT ;  /* 0x0000000097007209 */ /* 0x000fe40007810000 */
[C---:B------:R-:W-:Y:S02]  /*4d30*/  ISETP.GE.AND P6, PT, R9.reuse, R193, PT ;  /* 0x000000c10900720c */ /* 0x040fe40003fc6270 */
[----:B------:R-:W-:Y:S02]  /*4d40*/  ISETP.GE.AND P3, PT, R9, R192, PT ;  /* 0x000000c00900720c */ /* 0x000fe40003f66270 */
[----:B------:R-:W-:Y:S01]  /*4d50*/  FMNMX.FTZ R9, R16, R7, !PT ;  /* 0x0000000710097209 */ /* 0x000fe20007810000 */
[C---:B------:R-:W-:Y:S01]  /*4d60*/  VIADD R7, R2.reuse, 0x60 ;  /* 0x0000006002077836 */ /* 0x040fe20000000000 */
[----:B------:R-:W-:Y:S01]  /*4d70*/  FMNMX.FTZ R60, R149, R0, !PT ;  /* 0x00000000953c7209 */ /* 0x000fe20007810000 */
[----:B------:R-:W-:Y:S01]  /*4d80*/  VIADD R0, R2, 0x59 ;  /* 0x0000005902007836 */ /* 0x000fe20000000000 */
[----:B------:R-:W-:-:S02]  /*4d90*/  FMNMX.FTZ R9, R14, R9, !PT ;  /* 0x000000090e097209 */ /* 0x000fc40007810000 */
[----:B------:R-:W-:Y:S02]  /*4da0*/  FSEL R238, R56, -INF , !P5 ;  /* 0xff80000038ee7808 */ /* 0x000fe40006800000 */
[----:B------:R-:W-:Y:S02]  /*4db0*/  FMNMX.FTZ R56, R147, R60, !PT ;  /* 0x0000003c93387209 */ /* 0x000fe40007810000 */
[----:B------:R-:W-:Y:S02]  /*4dc0*/  FMNMX.FTZ R9, R12, R9, !PT ;  /* 0x000000090c097209 */ /* 0x000fe40007810000 */
[----:B------:R-:W-:Y:S02]  /*4dd0*/  FSEL R182, R58, -INF , !P2 ;  /* 0xff8000003ab67808 */ /* 0x000fe40005000000 */
[----:B------:R-:W-:Y:S02]  /*4de0*/  ISETP.GE.AND P5, PT, R0, R193, PT ;  /* 0x000000c10000720c */ /* 0x000fe40003fa6270 */
[----:B------:R-:W-:-:S02]  /*4df0*/  FMNMX.FTZ R56, R145, R56, !PT ;  /* 0x0000003891387209 */ /* 0x000fc40007810000 */
[----:B------:R-:W-:Y:S02]  /*4e00*/  ISETP.GE.AND P2, PT, R0, R192, PT ;  /* 0x000000c00000720c */ /* 0x000fe40003f46270 */
[----:B------:R-:W-:Y:S02]  /*4e10*/  FMNMX.FTZ R0, R6, R9, !PT ;  /* 0x0000000906007209 */ /* 0x000fe40007810000 */
[----:B------:R-:W-:Y:S02]  /*4e20*/  FMNMX.FTZ R56, R135, R56, !PT ;  /* 0x0000003887387209 */ /* 0x000fe40007810000 */
[----:B------:R-:W-:Y:S02]  /*4e30*/  FMNMX.FTZ R0, R143, R0, !PT ;  /* 0x000000008f007209 */ /* 0x000fe40007810000 */
[----:B------:R-:W-:Y:S02]  /*4e40*/  FMNMX.FTZ R58, R37, R56, !PT ;  /* 0x00000038253a7209 */ /* 0x000fe40007810000 */
[----:B------:R-:W-:Y:S01]  /*4e50*/  FMNMX.FTZ R56, R141, R0, !PT ;  /* 0x000000008d387209 */ /* 0x000fe20007810000 */
[----:B------:R-:W-:Y:S01]  /*4e60*/  VIADD R0, R2, 0x61 ;  /* 0x0000006102007836 */ /* 0x000fe20000000000 */
[----:B------:R-:W-:-:S02]  /*4e70*/  FSEL R232, R48, -INF , !P6 ;  /* 0xff80000030e87808 */ /* 0x000fc40007000000 */
[----:B------:R-:W-:Y:S02]  /*4e80*/  FMNMX.FTZ R48, R139, R56, !PT ;  /* 0x000000388b307209 */ /* 0x000fe40007810000 */
[----:B------:R-:W-:Y:S02]  /*4e90*/  FSEL R196, R57, -INF , !P4 ;  /* 0xff80000039c47808 */ /* 0x000fe40006000000 */
[----:B------:R-:W-:Y:S02]  /*4ea0*/  FSEL R180, R59, -INF , !P1 ;  /* 0xff8000003bb47808 */ /* 0x000fe40004800000 */
[C---:B------:R-:W-:Y:S02]  /*4eb0*/  ISETP.GE.AND P4, PT, R7.reuse, R193, PT ;  /* 0x000000c10700720c */ /* 0x040fe40003f86270 */
[----:B------:R-:W-:Y:S02]  /*4ec0*/  ISETP.GE.AND P1, PT, R7, R192, PT ;  /* 0x000000c00700720c */ /* 0x000fe40003f26270 */
[----:B------:R-:W-:-:S02]  /*4ed0*/  FMNMX.FTZ R7, R137, R48, !PT ;  /* 0x0000003089077209 */ /* 0x000fc40007810000 */
[----:B------:R-:W-:Y:S02]  /*4ee0*/  FMNMX.FTZ R9, R133, R58, !PT ;  /* 0x0000003a85097209 */ /* 0x000fe40007810000 */
        /* <DEDUP_REMOVED lines=10> */
[----:B------:R-:W-:Y:S01]  /*4f90*/  FMNMX.FTZ R13, R170, R9, !PT ;  /* 0x00000009aa0d7209 */ /* 0x000fe20007810000 */
[----:B------:R-:W-:Y:S01]  /*4fa0*/  VIADD R9, R2, 0x70 ;  /* 0x0000007002097836 */ /* 0x000fe20000000000 */
[----:B------:R-:W-:Y:S02]  /*4fb0*/  FMNMX.FTZ R11, R172, R11, !PT ;  /* 0x0000000bac0b7209 */ /* 0x000fe40007810000 */
[----:B------:R-:W-:-:S02]  /*4fc0*/  FMNMX.FTZ R13, R238, R13, !PT ;  /* 0x0000000dee0d7209 */ /* 0x000fc40007810000 */
[----:B------:R-:W-:Y:S02]  /*4fd0*/  FMNMX.FTZ R11, R240, R11, !PT ;  /* 0x0000000bf00b7209 */ /* 0x000fe40007810000 */
[----:B------:R-:W-:Y:S02]  /*4fe0*/  FMNMX.FTZ R13, R196, R13, !PT ;  /* 0x0000000dc40d7209 */ /* 0x000fe40007810000 */
[----:B------:R-:W-:Y:S02]  /*4ff0*/  FMNMX.FTZ R11, R174, R11, !PT ;  /* 0x0000000bae0b7209 */ /* 0x000fe40007810000 */
[----:B------:R-:W-:Y:S02]  /*5000*/  FSEL R178, R50, -INF , !P3 ;  /* 0xff80000032b27808 */ /* 0x000fe40005800000 */
[----:B------:R-:W-:Y:S02]  /*5010*/  FMNMX.FTZ R11, R182, R11, !PT ;  /* 0x0000000bb60b7209 */ /* 0x000fe40007810000 */
[----:B------:R-:W-:-:S02]  /*5020*/  ISETP.GE.AND P6, PT, R0, R193, PT ;  /* 0x000000c10000720c */ /* 0x000fc40003fc6270 */
[----:B------:R-:W-:Y:S01]  /*5030*/  ISETP.GE.AND P3, PT, R0, R192, PT ;  /* 0x000000c00000720c */ /* 0x000fe20003f66270 */
[----:B------:R-:W-:Y:S01]  /*5040*/  VIADD R0, R2, 0x68 ;  /* 0x0000006802007836 */ /* 0x000fe20000000000 */
[----:B------:R-:W-:Y:S02]  /*5050*/  FSEL R198, R49, -INF , !P5 ;  /* 0xff80000031c67808 */ /* 0x000fe40006800000 */
[----:B------:R-:W-:Y:S02]  /*5060*/  FMNMX.FTZ R13, R232, R13, !PT ;  /* 0x0000000de80d7209 */ /* 0x000fe40007810000 */
[----:B------:R-:W-:Y:S02]  /*5070*/  FMNMX.FTZ R11, R180, R11, !PT ;  /* 0x0000000bb40b7209 */ /* 0x000fe40007810000 */
[----:B------:R-:W-:Y:S02]  /*5080*/  FSEL R168, R44, -INF , !P4 ;  /* 0xff8000002ca87808 */ /* 0x000fe40006000000 */
[----:B------:R-:W-:-:S02]  /*5090*/  FMNMX.FTZ R13, R198, R13, !PT ;  /* 0x0000000dc60d7209 */ /* 0x000fc40007810000 */
[----:B------:R-:W-:Y:S02]  /*50a0*/  FSEL R176, R51, -INF , !P2 ;  /* 0xff80000033b07808 */ /* 0x000fe40005000000 */
        /* <DEDUP_REMOVED lines=17> */
[----:B------:R-:W-:Y:S01]  /*51c0*/  VIADD R0, R2, 0x78 ;  /* 0x0000007802007836 */ /* 0x000fe20000000000 */
        /* <DEDUP_REMOVED lines=35> */
[----:B--2---:R-:W-:-:S03]  /*5400*/  FMNMX.FTZ R7, R26, R7, !PT ;  /* 0x000000071a077209 */ /* 0x004fc60007810000 */
[----:B------:R-:W-:Y:S04]  /*5410*/  LDSM.16.MT88.4 R24, [R220+0xc800] ;  /* 0x00c80000dc18783b */ /* 0x000fe80000004200 */
[----:B------:R-:W2:Y:S01]  /*5420*/  SHFL.BFLY PT, R0, R7, 0x1, 0x1f ;  /* 0x0c201f0007007f89 */ /* 0x000ea200000e0000 */
[----:B-1----:R-:W-:-:S04]  /*5430*/  FMNMX.FTZ R2, R9, R2, !PT ;  /* 0x0000000209027209 */ /* 0x002fc80007810000 */
        /* <DEDUP_REMOVED lines=10> */
[----:B------:R-:W1:Y:S01]  /*54e0*/  LDSM.16.MT88.4 R68, [R220+0xc000] ;  /* 0x00c00000dc44783b */ /* 0x000e620000004200 */
[--C-:B------:R-:W-:Y:S01]  /*54f0*/  FFMA.FTZ R66, R20, UR6, -R67.reuse ;  /* 0x0000000614427c23 */ /* 0x100fe20008010843 */
[----:B------:R-:W-:Y:S01]  /*5500*/  MUFU.EX2 R63, R63 ;  /* 0x0000003f003f7308 */ /* 0x000fe20000000800 */
[----:B------:R-:W-:Y:S01]  /*5510*/  FFMA.FTZ R51, R8, UR6, -R67 ;  /* 0x0000000608337c23 */ /* 0x000fe20008010843 */
[----:B------:R-:W2:Y:S01]  /*5520*/  LDSM.16.MT88.4 R84, [R217+0xc000] ;  /* 0x00c00000d954783b */ /* 0x000ea20000004200 */
[--C-:B------:R-:W-:Y:S01]  /*5530*/  FFMA.FTZ R61, R22, UR6, -R65.reuse ;  /* 0x00000006163d7c23 */ /* 0x100fe20008010841 */
[--C-:B------:R-:W-:Y:S01]  /*5540*/  FFMA.FTZ R64, R10, UR6, -R65.reuse ;  /* 0x000000060a407c23 */ /* 0x100fe20008010841 */
[--C-:B------:R-:W-:Y:S01]  /*5550*/  FFMA.FTZ R60, R54, UR6, -R65.reuse ;  /* 0x00000006363c7c23 */ /* 0x100fe20008010841 */
[----:B------:R-:W-:Y:S01]  /*5560*/  FFMA.FTZ R57, R52, UR6, -R65 ;  /* 0x0000000634397c23 */ /* 0x000fe20008010841 */
[----:B------:R-:W3:Y:S01]  /*5570*/  LDSM.16.MT88.4 R8, [R218+0xc800] ;  /* 0x00c80000da08783b */ /* 0x000ee20000004200 */
[----:B------:R-:W4:Y:S01]  /*5580*/  MUFU.EX2 R66, R66 ;  /* 0x0000004200427308 */ /* 0x000f220000000800 */
[----:B------:R-:W-:Y:S01]  /*5590*/  FFMA.FTZ R54, R18, UR6, -R67 ;  /* 0x0000000612367c23 */ /* 0x000fe20008010843 */
[----:B------:R-:W-:Y:S01]  /*55a0*/  FFMA.FTZ R56, R16, UR6, -R65 ;  /* 0x0000000610387c23 */ /* 0x000fe20008010841 */
[--C-:B------:R-:W-:Y:S01]  /*55b0*/  FFMA.FTZ R55, R30, UR6, -R67.reuse ;  /* 0x000000061e377c23 */ /* 0x100fe20008010843 */
[----:B------:R-:W5:Y:S01]  /*55c0*/  LDSM.16.MT88.4 R16, [R217+0xc800] ;  /* 0x00c80000d910783b */ /* 0x000f620000004200 */
[----:B------:R-:W-:Y:S01]  /*55d0*/  FFMA.FTZ R58, R28, UR6, -R67 ;  /* 0x000000061c3a7c23 */ /* 0x000fe20008010843 */
[--C-:B------:R-:W-:Y:S01]  /*55e0*/  FFMA.FTZ R53, R14, UR6, -R65.reuse ;  /* 0x000000060e357c23 */ /* 0x100fe20008010841 */
[--C-:B------:R-:W-:Y:S01]  /*55f0*/  FFMA.FTZ R52, R12, UR6, -R65.reuse ;  /* 0x000000060c347c23 */ /* 0x100fe20008010841 */
[----:B------:R-:W-:Y:S01]  /*5600*/  MUFU.EX2 R62, R62 ;  /* 0x0000003e003e7308 */ /* 0x000fe20000000800 */
[----:B------:R-:W-:Y:S01]  /*5610*/  FFMA.FTZ R49, R6, UR6, -R65 ;  /* 0x0000000606317c23 */ /* 0x000fe20008010841 */
[----:B------:R-:W5:Y:S01]  /*5620*/  LDSM.16.MT88.4 R28, [R216+0x10000] ;  /* 0x01000000d81c783b */ /* 0x000f620000004200 */
[--C-:B------:R-:W-:Y:S01]  /*5630*/  FFMA.FTZ R50, R151, UR6, -R67.reuse ;  /* 0x0000000697327c23 */ /* 0x100fe20008010843 */
[--C-:B------:R-:W-:Y:S01]  /*5640*/  FFMA.FTZ R47, R149, UR6, -R67.reuse ;  /* 0x00000006952f7c23 */ /* 0x100fe20008010843 */
[--C-:B------:R-:W-:Y:S01]  /*5650*/  FFMA.FTZ R46, R147, UR6, -R67.reuse ;  /* 0x00000006932e7c23 */ /* 0x100fe20008010843 */
[----:B------:R-:W5:Y:S01]  /*5660*/  LDSM.16.MT88.4 R4, [R220+0x10800] ;  /* 0x01080000dc04783b */ /* 0x000f620000004200 */
[----:B------:R-:W-:Y:S01]  /*5670*/  FFMA.FTZ R43, R145, UR6, -R67 ;  /* 0x00000006912b7c23 */ /* 0x000fe20008010843 */
[----:B------:R-:W1:Y:S01]  /*5680*/  MUFU.EX2 R59, R59 ;  /* 0x0000003b003b7308 */ /* 0x000e620000000800 */
[----:B----4-:R-:W-:Y:S01]  /*5690*/  F2FP.F16.F32.PACK_AB R116, R63, R66 ;  /* 0x000000423f74723e */ /* 0x010fe200000000ff */
        /* <DEDUP_REMOVED lines=14> */
[----:B------:R-:W4:Y:S01]  /*5780*/  MUFU.EX2 R64, R64 ;  /* 0x0000004000407308 */ /* 0x000f220000000800 */
[----:B-1----:R-:W-:Y:S01]  /*5790*/  F2FP.F16.F32.PACK_AB R118, R59, R62 ;  /* 0x0000003e3b76723e */ /* 0x002fe200000000ff */
        /* <DEDUP_REMOVED lines=8> */
[----:B------:R-:W-:Y:S01]  /*5820*/  FFMA.FTZ R174, R174, UR6, -R65 ;  /* 0x00000006aeae7c23 */ /* 0x000fe20008010841 */
[--C-:B------:R-:W-:Y:S01]  /*5830*/  FFMA.FTZ R145, R238, UR6, -R67.reuse ;  /* 0x00000006ee917c23 */ /* 0x100fe20008010843 */
[--C-:B------:R-:W-:Y:S01]  /*5840*/  FFMA.FTZ R196, R196, UR6, -R67.reuse ;  /* 0x00000006c4c47c23 */ /* 0x100fe20008010843 */
[--C-:B------:R-:W-:Y:S01]  /*5850*/  FFMA.FTZ R147, R232, UR6, -R67.reuse ;  /* 0x00000006e8937c23 */ /* 0x100fe20008010843 */
[----:B------:R-:W-:Y:S01]  /*5860*/  FFMA.FTZ R198, R198, UR6, -R67 ;  /* 0x00000006c6c67c23 */ /* 0x000fe20008010843 */
[--C-:B------:R-:W-:Y:S01]  /*5870*/  FFMA.FTZ R149, R182, UR6, -R65.reuse ;  /* 0x00000006b6957c23 */ /* 0x100fe20008010841 */
[----:B------:R-:W1:Y:S01]  /*5880*/  MUFU.EX2 R57, R57 ;  /* 0x0000003900397308 */ /* 0x000e620000000800 */
[----:B----4-:R-:W-:Y:S01]  /*5890*/  F2FP.F16.F32.PACK_AB R117, R64, R61 ;  /* 0x0000003d4075723e */ /* 0x010fe200000000ff */
[--C-:B------:R-:W-:Y:S01]  /*58a0*/  FFMA.FTZ R180, R180, UR6, -R65.reuse ;  /* 0x00000006b4b47c23 */ /* 0x100fe20008010841 */
[--C-:B------:R-:W-:Y:S01]  /*58b0*/  FFMA.FTZ R151, R178, UR6, -R65.reuse ;  /* 0x00000006b2977c23 */ /* 0x100fe20008010841 */
[----:B------:R-:W-:Y:S01]  /*58c0*/  FFMA.FTZ R176, R176, UR6, -R65 ;  /* 0x00000006b0b07c23 */ /* 0x000fe20008010841 */
        /* <DEDUP_REMOVED lines=8> */
[----:B------:R-:W-:Y:S01]  /*5950*/  FFMA.FTZ R159, R150, UR6, -R65 ;  /* 0x00000006969f7c23 */ /* 0x000fe20008010841 */
[----:B------:R-:W-:Y:S01]  /*5960*/  FFMA.FTZ R239, R140, UR6, -R67 ;  /* 0x000000068cef7c23 */ /* 0x000fe20008010843 */
[--C-:B------:R-:W-:Y:S01]  /*5970*/  FFMA.FTZ R136, R136, UR6, -R65.reuse ;  /* 0x0000000688887c23 */ /* 0x100fe20008010841 */
[----:B------:R-:W4:Y:S01]  /*5980*/  MUFU.EX2 R58, R58 ;  /* 0x0000003a003a7308 */ /* 0x000f220000000800 */
[----:B-1----:R-:W-:Y:S01]  /*5990*/  F2FP.F16.F32.PACK_AB R119, R57, R60 ;  /* 0x0000003c3977723e */ /* 0x002fe200000000ff */
[----:B------:R-:W-:Y:S01]  /*59a0*/  FFMA.FTZ R240, R132, UR6, -R65 ;  /* 0x0000000684f07c23 */ /* 0x000fe20008010841 */
[----:B------:R-:W-:Y:S01]  /*59b0*/  FADD.FTZ R63, R66, R63 ;  /* 0x0000003f423f7221 */ /* 0x000fe20000010000 */
[----:B------:R-:W-:Y:S01]  /*59c0*/  FADD.FTZ R61, R61, R64 ;  /* 0x000000403d3d7221 */ /* 0x000fe20000010000 */
[----:B------:R-:W-:-:S02]  /*59d0*/  ISETP.GE.AND P1, PT, R194, 0x2, PT ;  /* 0x00000002c200780c */ /* 0x000fc40003f26270 */
[----:B------:R-:W-:Y:S01]  /*59e0*/  FADD.FTZ R62, R62, R63 ;  /* 0x0000003f3e3e7221 */ /* 0x000fe20000010000 */
[----:B------:R-:W-:Y:S01]  /*59f0*/  HMMA.16816.F32 R72, R116, R76, RZ ;  /* 0x0000004c7448723c */ /* 0x000fe200000018ff */
[----:B------:R-:W-:Y:S01]  /*5a00*/  MUFU.EX2 R54, R54 ;  /* 0x0000003600367308 */ /* 0x000fe20000000800 */
[----:B------:R-:W-:Y:S01]  /*5a10*/  FADD.FTZ R60, R60, R61 ;  /* 0x0000003d3c3c7221 */ /* 0x000fe20000010000 */
[----:B------:R-:W-:-:S03]  /*5a20*/  FADD.FTZ R62, R59, R62 ;  /* 0x0000003e3b3e7221 */ /* 0x000fc60000010000 */
[C---:B------:R-:W-:Y:S01]  /*5a30*/  HMMA.16816.F32 R76, R116.reuse, R78, RZ ;  /* 0x0000004e744c723c */ /* 0x040fe200000018ff */
[----:B------:R-:W-:Y:S02]  /*5a40*/  FADD.FTZ R57, R57, R60 ;  /* 0x0000003c39397221 */ /* 0x000fe40000010000 */
[----:B------:R-:W1:Y:S01]  /*5a50*/  MUFU.EX2 R51, R51 ;  /* 0x0000003300337308 */ /* 0x000e620000000800 */
[----:B----4-:R-:W-:Y:S02]  /*5a60*/  F2FP.F16.F32.PACK_AB R12, R58, R55 ;  /* 0x000000373a0c723e */ /* 0x010fe400000000ff */
[C---:B------:R-:W-:Y:S05]  /*5a70*/  HMMA.16816.F32 R128, R116.reuse, R68, RZ ;  /* 0x000000447480723c */ /* 0x040fea00000018ff */
[----:B------:R-:W-:Y:S01]  /*5a80*/  MUFU.EX2 R56, R56 ;  /* 0x0000003800387308 */ /* 0x000fe20000000800 */
[C---:B--2---:R-:W-:Y:S06]  /*5a90*/  HMMA.16816.F32 R80, R116.reuse, R84, RZ ;  /* 0x000000547450723c */ /* 0x044fec00000018ff */
[----:B------:R-:W-:Y:S01]  /*5aa0*/  HMMA.16816.F32 R68, R116, R70, RZ ;  /* 0x000000467444723c */ /* 0x000fe200000018ff */
[----:B------:R-:W2:Y:S01]  /*5ab0*/  MUFU.EX2 R53, R53 ;  /* 0x0000003500357308 */ /* 0x000ea20000000800 */
[----:B-1----:R-:W-:-:S04]  /*5ac0*/  F2FP.F16.F32.PACK_AB R14, R51, R54 ;  /* 0x00000036330e723e */ /* 0x002fc800000000ff */
[C---:B------:R-:W-:Y:S03]  /*5ad0*/  HMMA.16816.F32 R84, R116.reuse, R86, RZ ;  /* 0x000000567454723c */ /* 0x040fe600000018ff */
[----:B------:R-:W-:Y:S03]  /*5ae0*/  MUFU.EX2 R52, R52 ;  /* 0x0000003400347308 */ /* 0x000fe60000000800 */
[C---:B------:R-:W-:Y:S05]  /*5af0*/  HMMA.16816.F32 R96, R116.reuse, R100, RZ ;  /* 0x000000647460723c */ /* 0x040fea00000018ff */
[----:B------:R-:W1:Y:S01]  /*5b00*/  MUFU.EX2 R49, R49 ;  /* 0x0000003100317308 */ /* 0x000e620000000800 */
[----:B--2---:R-:W-:Y:S01]  /*5b10*/  F2FP.F16.F32.PACK_AB R13, R53, R56 ;  /* 0x00000038350d723e */ /* 0x004fe200000000ff */
[----:B------:R-:W-:Y:S01]  /*5b20*/  HMMA.16816.F32 R104, R116, R124, RZ ;  /* 0x0000007c7468723c */ /* 0x000fe200000018ff */
[----:B------:R-:W-:-:S04]  /*5b30*/  FADD.FTZ R56, R56, R57 ;  /* 0x0000003938387221 */ /* 0x000fc80000010000 */
[----:B------:R-:W-:Y:S01]  /*5b40*/  FADD.FTZ R53, R53, R56 ;  /* 0x0000003835357221 */ /* 0x000fe20000010000 */
[C---:B------:R-:W-:Y:S01]  /*5b50*/  HMMA.16816.F32 R100, R116.reuse, R102, RZ ;  /* 0x000000667464723c */ /* 0x040fe200000018ff */
[----:B------:R-:W-:Y:S05]  /*5b60*/  MUFU.EX2 R50, R50 ;  /* 0x0000003200327308 */ /* 0x000fea0000000800 */
[----:B------:R-:W-:Y:S01]  /*5b70*/  HMMA.16816.F32 R124, R116, R126, RZ ;  /* 0x0000007e747c723c */ /* 0x000fe200000018ff */
[----:B-1----:R-:W-:Y:S02]  /*5b80*/  F2FP.F16.F32.PACK_AB R15, R49, R52 ;  /* 0x00000034310f723e */ /* 0x002fe400000000ff */
[----:B------:R-:W1:Y:S01]  /*5b90*/  MUFU.EX2 R47, R47 ;  /* 0x0000002f002f7308 */ /* 0x000e620000000800 */
[----:B------:R-:W-:-:S02]  /*5ba0*/  FADD.FTZ R52, R52, R53 ;  /* 0x0000003534347221 */ /* 0x000fc40000010000 */
[----:B------:R-:W-:Y:S02]  /*5bb0*/  HMMA.16816.F32 R88, R116, R92, RZ ;  /* 0x0000005c7458723c */ /* 0x000fe400000018ff */
[----:B------:R-:W-:-:S04]  /*5bc0*/  FADD.FTZ R49, R49, R52 ;  /* 0x0000003431317221 */ /* 0x000fc80000010000 */
[C---:B---3--:R-:W-:Y:S01]  /*5bd0*/  HMMA.16816.F32 R72, R12.reuse, R8, R72 ;  /* 0x000000080c48723c */ /* 0x048fe20000001848 */
        /* <DEDUP_REMOVED lines=8> */
[C---:B-----5:R-:W-:Y:S01]  /*5c60*/  HMMA.16816.F32 R80, R12.reuse, R16, R80 ;  /* 0x000000100c50723c */ /* 0x060fe20000001850 */
        /* <DEDUP_REMOVED lines=35> */
[----:B-1----:R-:W-:Y:S01]  /*5ea0*/  F2FP.F16.F32.PACK_AB R24, R47, R50 ;  /* 0x000000322f18723e */ /* 0x002fe200000000ff */
[----:B------:R-:W1:Y:S01]  /*5eb0*/  MUFU.EX2 R166, R166 ;  /* 0x000000a600a67308 */ /* 0x000e620000000800 */
        /* <DEDUP_REMOVED lines=16> */
[----:B------:R-:W5:Y:S04]  /*5fc0*/  MUFU.EX2 R172, R172 ;  /* 0x000000ac00ac7308 */ /* 0x000f680000000800 */
[C---:B------:R-:W-:Y:S04]  /*5fd0*/  HMMA.16816.F32 R128, R24.reuse, R20, R128 ;  /* 0x000000141880723c */ /* 0x040fe80000001880 */
[----:B------:R-:W-:Y:S02]  /*5fe0*/  MUFU.EX2 R143, R143 ;  /* 0x0000008f008f7308 */ /* 0x000fe40000000800 */
[C---:B------:R-:W-:Y:S01]  /*5ff0*/  HMMA.16816.F32 R68, R24.reuse, R22, R68 ;  /* 0x000000161844723c */ /* 0x040fe20000001844 */
[----:B------:R-:W1:Y:S05]  /*6000*/  LDSM.16.MT88.4 R20, [R220+0xd800] ;  /* 0x00d80000dc14783b */ /* 0x000e6a0000004200 */
        /* <DEDUP_REMOVED lines=59> */
[C---:B-----5:R-:W-:Y:S01]  /*63c0*/  HMMA.16816.F32 R108, R8.reuse, R12, R108 ;  /* 0x0000000c086c723c */ /* 0x060fe2000000186c */
[----:B------:R-:W-:Y:S01]  /*63d0*/  F2FP.F16.F32.PACK_AB R22, R170, R139 ;  /* 0x0000008baa16723e */ /* 0x000fe200000000ff */
[----:B------:R-:W1:Y:S01]  /*63e0*/  MUFU.EX2 R159, R159 ;  /* 0x0000009f009f7308 */ /* 0x000e620000000800 */
        /* <DEDUP_REMOVED lines=12> */
[C---:B----4-:R-:W-:Y:S04]  /*64b0*/  HMMA.16816.F32 R128, R20.reuse, R4, R128 ;  /* 0x000000041480723c */ /* 0x050fe80000001880 */
[----:B------:R-:W-:Y:S02]  /*64c0*/  MUFU.EX2 R240, R240 ;  /* 0x000000f000f07308 */ /* 0x000fe40000000800 */
[C---:B------:R-:W-:Y:S01]  /*64d0*/  HMMA.16816.F32 R68, R20.reuse, R6, R68 ;  /* 0x000000061444723c */ /* 0x040fe20000001844 */
[----:B------:R-:W4:Y:S05]  /*64e0*/  LDSM.16.MT88.4 R4, [R217+0x12000] ;  /* 0x01200000d904783b */ /* 0x000f2a0000004200 */
        /* <DEDUP_REMOVED lines=70> */
[--C-:B------:R-:W-:Y:S01]  /*6950*/  FFMA.FTZ R35, R138, UR6, -R65.reuse ;  /* 0x000000068a237c23 */ /* 0x100fe20008010841 */
[----:B------:R-:W-:Y:S01]  /*6960*/  FFMA.FTZ R67, R134, UR6, -R65 ;  /* 0x0000000686437c23 */ /* 0x000fe20008010841 */
[----:B------:R-:W-:Y:S02]  /*6970*/  MUFU.EX2 R32, R32 ;  /* 0x0000002000207308 */ /* 0x000fe40000000800 */
[C---:B------:R-:W-:Y:S01]  /*6980*/  HMMA.16816.F32 R124, R24.reuse, R10, R124 ;  /* 0x0000000a187c723c */ /* 0x040fe2000000187c */
[----:B------:R-:W1:Y:S05]  /*6990*/  LDSM.16.MT88.4 R8, [R218+0xf800] ;  /* 0x00f80000da08783b */ /* 0x000e6a0000004200 */
        /* <DEDUP_REMOVED lines=8> */
[----:B----4-:R-:W-:-:S04]  /*6a20*/  F2FP.F16.F32.PACK_AB R4, R33, R32 ;  /* 0x000000202104723e */ /* 0x010fc800000000ff */
[----:B------:R-:W4:Y:S01]  /*6a30*/  MUFU.EX2 R67, R67 ;  /* 0x0000004300437308 */ /* 0x000f220000000800 */
[----:B------:R-:W-:Y:S01]  /*6a40*/  HMMA.16816.F32 R128, R24, R20, R128 ;  /* 0x000000141880723c */ /* 0x000fe20000001880 */
[----:B--2---:R-:W-:-:S05]  /*6a50*/  F2FP.F16.F32.PACK_AB R6, R239, R34 ;  /* 0x00000022ef06723e */ /* 0x004fca00000000ff */
[----:B------:R-:W-:Y:S01]  /*6a60*/  HMMA.16816.F32 R68, R24, R22, R68 ;  /* 0x000000161844723c */ /* 0x000fe20000001844 */
[----:B------:R-:W-:Y:S01]  /*6a70*/  LDSM.16.MT88.4 R20, [R217+0xf800] ;  /* 0x00f80000d914783b */ /* 0x000fe20000004200 */
[----:B---3--:R-:W-:Y:S01]  /*6a80*/  F2FP.F16.F32.PACK_AB R5, R136, R35 ;  /* 0x000000238805723e */ /* 0x008fe200000000ff */
[----:B------:R-:W-:-:S03]  /*6a90*/  FADD.FTZ R35, R35, R154 ;  /* 0x0000009a23237221 */ /* 0x000fc60000010000 */
[----:B------:R-:W-:Y:S01]  /*6aa0*/  HMMA.16816.F32 R88, R24, R16, R88 ;  /* 0x000000101858723c */ /* 0x000fe20000001858 */
[----:B------:R-:W-:Y:S01]  /*6ab0*/  FADD.FTZ R136, R136, R35 ;  /* 0x0000002388887221 */ /* 0x000fe20000010000 */
[----:B----4-:R-:W-:-:S03]  /*6ac0*/  F2FP.F16.F32.PACK_AB R7, R240, R67 ;  /* 0x00000043f007723e */ /* 0x010fc600000000ff */
[----:B------:R-:W-:Y:S01]  /*6ad0*/  FADD.FTZ R67, R67, R136 ;  /* 0x0000008843437221 */ /* 0x000fe20000010000 */
[----:B------:R-:W-:Y:S01]  /*6ae0*/  HMMA.16816.F32 R92, R24, R18, R92 ;  /* 0x00000012185c723c */ /* 0x000fe2000000185c */
[----:B------:R-:W2:Y:S02]  /*6af0*/  LDSM.16.MT88.4 R16, [R216+0xf800] ;  /* 0x00f80000d810783b */ /* 0x000ea40000004200 */
[----:B------:R-:W-:-:S03]  /*6b00*/  FADD.FTZ R240, R240, R67 ;  /* 0x00000043f0f07221 */ /* 0x000fc60000010000 */
        /* <DEDUP_REMOVED lines=9> */
[----:B------:R-:W3:Y:S03]  /*6ba0*/  LDSM.16.MT88.4 R8, [R218+0x13800] ;  /* 0x01380000da08783b */ /* 0x000ee60000004200 */
[----:B------:R-:W-:Y:S01]  /*6bb0*/  FADD.FTZ R50, R50, R51 ;  /* 0x0000003332327221 */ /* 0x000fe20000010000 */
[----:B------:R-:W-:Y:S03]  /*6bc0*/  HMMA.16816.F32 R112, R24, R28, R112 ;  /* 0x0000001c1870723c */ /* 0x000fe60000001870 */
[----:B------:R-:W-:-:S03]  /*6bd0*/  FADD.FTZ R47, R47, R50 ;  /* 0x000000322f2f7221 */ /* 0x000fc60000010000 */
[----:B------:R-:W-:Y:S01]  /*6be0*/  HMMA.16816.F32 R116, R24, R30, R116 ;  /* 0x0000001e1874723c */ /* 0x000fe20000001874 */
[----:B------:R-:W-:-:S04]  /*6bf0*/  FADD.FTZ R46, R46, R47 ;  /* 0x0000002f2e2e7221 */ /* 0x000fc80000010000 */
        /* <DEDUP_REMOVED lines=18> */
[----:B---3--:R-:W-:Y:S03]  /*6d20*/  HMMA.16816.F32 R104, R4, R8, R104 ;  /* 0x000000080468723c */ /* 0x008fe60000001868 */
[----:B------:R-:W-:-:S03]  /*6d30*/  FADD.FTZ R196, R196, R145 ;  /* 0x00000091c4c47221 */ /* 0x000fc60000010000 */
        /* <DEDUP_REMOVED lines=32> */
[----:B------:R-:W-:Y:S02]  /*6f40*/  ISETP.GE.AND P3, PT, R13, RZ, PT ;  /* 0x000000ff0d00720c */ /* 0x000fe40003f66270 */
[----:B------:R-:W-:Y:S01]  /*6f50*/  LOP3.LUT R5, RZ, R4, RZ, 0x33, !PT ;  /* 0x00000004ff057212 */ /* 0x000fe200078e33ff */
        /* <DEDUP_REMOVED lines=39> */
[----:B--2---:R-:W-:-:S04]  /*71d0*/  IMAD.IADD R6, R6, 0x1, -R7 ;  /* 0x0000000106067824 */ /* 0x004fc800078e0a07 */
[----:B------:R-:W-:Y:S01]  /*71e0*/  IMAD.WIDE.U32 R4, R6, UR4, R8 ;  /* 0x0000000406047c25 */ /* 0x000fe2000f8e0008 */
[----:B------:R-:W-:-:S05]  /*71f0*/  SHF.R.S32.HI R3, RZ, 0x1f, R6 ;  /* 0x0000001fff037819 */ /* 0x000fca0000011406 */
[----:B------:R-:W-:-:S04]  /*7200*/  IMAD R3, R3, UR4, RZ ;  /* 0x0000000403037c24 */ /* 0x000fc8000f8e02ff */
[----:B------:R-:W-:-:S04]  /*7210*/  IMAD R3, R6, UR5, R3 ;  /* 0x0000000506037c24 */ /* 0x000fc8000f8e0203 */
[----:B------:R-:W-:Y:S01]  /*7220*/  IMAD.IADD R3, R5, 0x1, R3 ;  /* 0x0000000105037824 */ /* 0x000fe200078e0203 */
[----:B------:R-:W-:Y:S06]  /*7230*/  BRA `(.L_x_2394) ;  /* 0x0000000000087947 */ /* 0x000fec0003800000 */
.L_x_2393:
[----:B------:R-:W-:-:S04]  /*7240*/  LEA R4, -R188, RZ, 0x7 ;  /* 0x000000ffbc047211 */ /* 0x000fc800078e39ff */
[----:B------:R-:W-:-:S07]  /*7250*/  SHF.R.S32.HI R3, RZ, 0x1f, R4 ;  /* 0x0000001fff037819 */ /* 0x000fce0000011404 */
.L_x_2394:
[----:B------:R-:W-:Y:S01]  /*7260*/  LEA R228, P2, R4, R228, 0x1 ;  /* 0x000000e404e47211 */ /* 0x000fe200078408ff */
[----:B------:R-:W-:Y:S01]  /*7270*/  IMAD.SHL.U32 R5, R188, 0x20, RZ ;  /* 0x00000020bc057824 */ /* 0x000fe200078e00ff */
[C---:B------:R-:W-:Y:S02]  /*7280*/  IADD3 R38, P1, R4.reuse, R38, RZ ;  /* 0x0000002604267210 */ /* 0x040fe40007f3e0ff */
[----:B------:R-:W-:Y:S02]  /*7290*/  LEA.HI.X R229, R4, R229, R3, 0x1, P2 ;  /* 0x000000e504e57211 */ /* 0x000fe400010f0c03 */
[----:B------:R-:W-:Y:S01]  /*72a0*/  IADD3 R6, P2, R5, R228, RZ ;  /* 0x000000e405067210 */ /* 0x000fe20007f5e0ff */
[----:B------:R-:W-:Y:S01]  /*72b0*/  IMAD.X R3, R3, 0x1, R36, P1 ;  /* 0x0000000103037824 */ /* 0x000fe200008e0624 */
[----:B------:R-:W-:Y:S01]  /*72c0*/  SHF.L.U64.HI R4, R188, 0x5, R189 ;  /* 0x00000005bc047819 */ /* 0x000fe200000102bd */
[----:B------:R-:W-:Y:S01]  /*72d0*/  @!PT LDS RZ, [RZ] ;  /* 0x00000000fffff984 */ /* 0x000fe20000000800 */
[----:B------:R-:W-:Y:S01]  /*72e0*/  @!PT LDS RZ, [RZ] ;  /* 0x00000000fffff984 */ /* 0x000fe20000000800 */
[----:B------:R-:W-:Y:S01]  /*72f0*/  @!PT LDS RZ, [RZ] ;  /* 0x00000000fffff984 */ /* 0x000fe20000000800 */
[----:B------:R-:W-:Y:S01]  /*7300*/  LDGSTS.E.BYPASS.LTC128B.128 [R233+0xc000], desc[UR10][R228.64] ;  /* 0x0c000000e4e97fae */ /* 0x000fe2000b901d4a */
[----:B------:R-:W-:-:S02]  /*7310*/  IADD3 R8, P1, R6, R5, RZ ;  /* 0x0000000506087210 */ /* 0x000fc40007f3e0ff */
[----:B------:R-:W-:Y:S01]  /*7320*/  LEA R10, P3, R38, UR8, 0x1 ;  /* 0x00000008260a7c11 */ /* 0x000fe2000f8608ff */
[----:B------:R-:W-:Y:S01]  /*7330*/  IMAD.X R7, R4, 0x1, R229, P2 ;  /* 0x0000000104077824 */ /* 0x000fe200010e06e5 */
[-C--:B------:R-:W-:Y:S02]  /*7340*/  IADD3 R14, P2, R8, R5.reuse, RZ ;  /* 0x00000005080e7210 */ /* 0x080fe40007f5e0ff */
[----:B------:R-:W-:Y:S01]  /*7350*/  LEA.HI.X R11, R38, UR9, R3, 0x1, P3 ;  /* 0x00000009260b7c11 */ /* 0x000fe200098f0c03 */
[--C-:B------:R-:W-:Y:S01]  /*7360*/  IMAD.X R9, R7, 0x1, R4.reuse, P1 ;  /* 0x0000000107097824 */ /* 0x100fe200008e0604 */
[-C--:B------:R-:W-:Y:S01]  /*7370*/  IADD3 R12, P1, R14, R5.reuse, RZ ;  /* 0x000000050e0c7210 */ /* 0x080fe20007f3e0ff */
[----:B------:R-:W1:Y:S02]  /*7380*/  S2R R3, SR_TID.X ;  /* 0x0000000000037919 */ /* 0x000e640000002100 */
[--C-:B------:R-:W-:Y:S01]  /*7390*/  IMAD.X R15, R9, 0x1, R4.reuse, P2 ;  /* 0x00000001090f7824 */ /* 0x100fe200010e0604 */
[-C--:B------:R-:W-:Y:S01]  /*73a0*/  IADD3 R16, P2, R12, R5.reuse, RZ ;  /* 0x000000050c107210 */ /* 0x080fe20007f5e0ff */
[----:B------:R-:W-:Y:S02]  /*73b0*/  LDGSTS.E.BYPASS.LTC128B.128 [R233+0x10000], desc[UR10][R10.64+0x80] ;  /* 0x100000800ae97fae */ /* 0x000fe4000b901d4a */
[--C-:B------:R-:W-:Y:S01]  /*73c0*/  IMAD.X R13, R15, 0x1, R4.reuse, P1 ;  /* 0x000000010f0d7824 */ /* 0x100fe200008e0604 */
[-C--:B------:R-:W-:Y:S01]  /*73d0*/  IADD3 R18, P1, R16, R5.reuse, RZ ;  /* 0x0000000510127210 */ /* 0x080fe20007f3e0ff */
[----:B------:R-:W-:Y:S02]  /*73e0*/  LDGSTS.E.BYPASS.LTC128B.128 [R233+0xc800], desc[UR10][R6.64] ;  /* 0x0c80000006e97fae */ /* 0x000fe4000b901d4a */
[--C-:B------:R-:W-:Y:S01]  /*73f0*/  IMAD.X R17, R13, 0x1, R4.reuse, P2 ;  /* 0x000000010d117824 */ /* 0x100fe200010e0604 */
[----:B------:R-:W-:Y:S01]  /*7400*/  IADD3 R24, P2, R18, R5, RZ ;  /* 0x0000000512187210 */ /* 0x000fe20007f5e0ff */
[----:B------:R-:W-:Y:S02]  /*7410*/  LDGSTS.E.BYPASS.LTC128B.128 [R233+0x10800], desc[UR10][R6.64+0x80] ;  /* 0x1080008006e97fae */ /* 0x000fe4000b901d4a */
[--C-:B------:R-:W-:Y:S01]  /*7420*/  IMAD.X R19, R17, 0x1, R4.reuse, P1 ;  /* 0x0000000111137824 */ /* 0x100fe200008e0604 */
[----:B------:R-:W-:Y:S01]  /*7430*/  ISETP.GE.AND P1, PT, R194, 0x3, PT ;  /* 0x00000003c200780c */ /* 0x000fe20003f26270 */
[----:B------:R-:W-:Y:S02]  /*7440*/  LDGSTS.E.BYPASS.LTC128B.128 [R233+0xd000], desc[UR10][R8.64] ;  /* 0x0d00000008e97fae */ /* 0x000fe4000b901d4a */
[----:B------:R-:W-:-:S02]  /*7450*/  IMAD.X R25, R19, 0x1, R4, P2 ;  /* 0x0000000113197824 */ /* 0x000fc400010e0604 */
[----:B------:R-:W-:Y:S04]  /*7460*/  LDGSTS.E.BYPASS.LTC128B.128 [R233+0x11000], desc[UR10][R8.64+0x80] ;  /* 0x1100008008e97fae */ /* 0x000fe8000b901d4a */
[----:B------:R-:W-:Y:S04]  /*7470*/  LDGSTS.E.BYPASS.LTC128B.128 [R233+0xd800], desc[UR10][R14.64] ;  /* 0x0d8000000ee97fae */ /* 0x000fe8000b901d4a */
[----:B------:R-:W-:Y:S04]  /*7480*/  LDGSTS.E.BYPASS.LTC128B.128 [R233+0x11800], desc[UR10][R14.64+0x80] ;  /* 0x118000800ee97fae */ /* 0x000fe8000b901d4a */
[----:B------:R-:W-:Y:S01]  /*7490*/  LDGSTS.E.BYPASS.LTC128B.128 [R233+0xe000], desc[UR10][R12.64] ;  /* 0x0e0000000ce97fae */ /* 0x000fe2000b901d4a */
[----:B-1----:R-:W-:-:S03]  /*74a0*/  IMAD.SHL.U32 R3, R3, 0x2, RZ ;  /* 0x0000000203037824 */ /* 0x002fc600078e00ff */
[----:B------:R1:W-:Y:S04]  /*74b0*/  LDGSTS.E.BYPASS.LTC128B.128 [R233+0x12000], desc[UR10][R12.64+0x80] ;  /* 0x120000800ce97fae */ /* 0x0003e8000b901d4a */
[----:B------:R-:W-:Y:S04]  /*74c0*/  LDGSTS.E.BYPASS.LTC128B.128 [R233+0xe800], desc[UR10][R16.64] ;  /* 0x0e80000010e97fae */ /* 0x000fe8000b901d4a */
[----:B------:R-:W-:Y:S04]  /*74d0*/  LDGSTS.E.BYPASS.LTC128B.128 [R233+0x12800], desc[UR10][R16.64+0x80] ;  /* 0x1280008010e97fae */ /* 0x000fe8000b901d4a */
[----:B------:R-:W-:Y:S04]  /*74e0*/  LDGSTS.E.BYPASS.LTC128B.128 [R233+0xf000], desc[UR10][R18.64] ;  /* 0x0f00000012e97fae */ /* 0x000fe8000b901d4a */
[----:B------:R-:W-:Y:S04]  /*74f0*/  LDGSTS.E.BYPASS.LTC128B.128 [R233+0x13000], desc[UR10][R18.64+0x80] ;  /* 0x1300008012e97fae */ /* 0x000fe8000b901d4a */
[----:B------:R-:W-:Y:S04]  /*7500*/  LDGSTS.E.BYPASS.LTC128B.128 [R233+0xf800], desc[UR10][R24.64] ;  /* 0x0f80000018e97fae */ /* 0x000fe8000b901d4a */
[----:B------:R2:W-:Y:S04]  /*7510*/  LDGSTS.E.BYPASS.LTC128B.128 [R233+0x13800], desc[UR10][R24.64+0x80] ;  /* 0x1380008018e97fae */ /* 0x0005e8000b901d4a */
[----:B------:R-:W-:Y:S04]  /*7520*/  LDSM.16.M88.4 R152, [R226] ;  /* 0x00000000e298783b */ /* 0x000fe80000000200 */
[----:B------:R-:W3:Y:S04]  /*7530*/  LDSM.16.M88.4 R44, [R225+0x4000] ;  /* 0x00400000e12c783b */ /* 0x000ee80000000200 */
[----:B------:R-:W4:Y:S04]  /*7540*/  LDSM.16.M88.4 R36, [R225+0x4800] ;  /* 0x00480000e124783b */ /* 0x000f280000000200 */
[----:B------:R-:W2:Y:S04]  /*7550*/  LDSM.16.M88.4 R20, [R225+0x5800] ;  /* 0x00580000e114783b */ /* 0x000ea80000000200 */
[----:B------:R-:W5:Y:S04]  /*7560*/  LDSM.16.M88.4 R28, [R225+0x5000] ;  /* 0x00500000e11c783b */ /* 0x000f680000000200 */
[----:B-1----:R-:W1:Y:S04]  /*7570*/  LDSM.16.M88.4 R12, [R225+0x6000] ;  /* 0x00600000e10c783b */ /* 0x002e680000000200 */
[----:B------:R-:W1:Y:S04]  /*7580*/  LDSM.16.M88.4 R4, [R225+0x6800] ;  /* 0x00680000e104783b */ /* 0x000e680000000200 */
[----:B------:R-:W1:Y:S04]  /*7590*/  LDSM.16.M88.4 R160, [R225+0x7000] ;  /* 0x00700000e1a0783b */ /* 0x000e680000000200 */
[----:B------:R-:W1:Y:S04]  /*75a0*/  LDSM.16.M88.4 R132, [R225+0x7800] ;  /* 0x00780000e184783b */ /* 0x000e680000000200 */
[----:B------:R-:W-:Y:S04]  /*75b0*/  LDSM.16.M88.4 R60, [R224] ;  /* 0x00000000e03c783b */ /* 0x000fe80000000200 */
[----:B------:R-:W1:Y:S04]  /*75c0*/  LDSM.16.M88.4 R64, [R223] ;  /* 0x00000000df40783b */ /* 0x000e680000000200 */
[----:B------:R-:W1:Y:S01]  /*75d0*/  LDSM.16.M88.4 R136, [R215] ;  /* 0x00000000d788783b */ /* 0x000e620000000200 */
[C---:B---3--:R-:W-:Y:S03]  /*75e0*/  HMMA.16816.F32 R48, R152.reuse, R44, RZ ;  /* 0x0000002c9830723c */ /* 0x048fe600000018ff */
[----:B------:R-:W3:Y:S03]  /*75f0*/  LDSM.16.M88.4 R52, [R213] ;  /* 0x00000000d534783b */ /* 0x000ee60000000200 */
[C---:B----4-:R-:W-:Y:S01]  /*7600*/  HMMA.16816.F32 R40, R152.reuse, R36, RZ ;  /* 0x000000249828723c */ /* 0x050fe200000018ff */
[----:B------:R-:W4:Y:S04]  /*7610*/  LDSM.16.M88.4 R56, [R214] ;  /* 0x00000000d638783b */ /* 0x000f280000000200 */
[----:B------:R-:W-:Y:S01]  /*7620*/  LDSM.16.M88.4 R144, [R211] ;  /* 0x00000000d390783b */ /* 0x000fe20000000200 */
[C---:B--2---:R-:W-:Y:S03]  /*7630*/  HMMA.16816.F32 R24, R152.reuse, R20, RZ ;  /* 0x000000149818723c */ /* 0x044fe600000018ff */
[----:B------:R-:W-:Y:S03]  /*7640*/  LDSM.16.M88.4 R140, [R209] ;  /* 0x00000000d18c783b */ /* 0x000fe60000000200 */
[C---:B------:R-:W-:Y:S01]  /*7650*/  HMMA.16816.F32 R44, R152.reuse, R46, RZ ;  /* 0x0000002e982c723c */ /* 0x040fe200000018ff */
[----:B------:R-:W-:Y:S04]  /*7660*/  LDSM.16.M88.4 R176, [R221] ;  /* 0x00000000ddb0783b */ /* 0x000fe80000000200 */
[----:B------:R-:W-:Y:S01]  /*7670*/  LDSM.16.M88.4 R180, [R208+0x2800] ;  /* 0x00280000d0b4783b */ /* 0x000fe20000000200 */
[C---:B------:R-:W-:Y:S03]  /*7680*/  HMMA.16816.F32 R36, R152.reuse, R38, RZ ;  /* 0x000000269824723c */ /* 0x040fe600000018ff */
[----:B------:R-:W-:Y:S03]  /*7690*/  LDSM.16.M88.4 R168, [R208+0x3800] ;  /* 0x00380000d0a8783b */ /* 0x000fe60000000200 */
[C---:B------:R-:W-:Y:S01]  /*76a0*/  HMMA.16816.F32 R20, R152.reuse, R22, RZ ;  /* 0x000000169814723c */ /* 0x040fe200000018ff */
[----:B------:R-:W-:Y:S04]  /*76b0*/  LDSM.16.M88.4 R172, [R208+0x3000] ;  /* 0x00300000d0ac783b */ /* 0x000fe80000000200 */
[----:B------:R-:W-:Y:S01]  /*76c0*/  LDSM.16.M88.4 R148, [R226+0x2000] ;  /* 0x00200000e294783b */ /* 0x000fe20000000200 */
[C---:B-----5:R-:W-:Y:S03]  /*76d0*/  HMMA.16816.F32 R32, R152.reuse, R28, RZ ;  /* 0x0000001c9820723c */ /* 0x060fe600000018ff */
[----:B------:R-:W0:Y:S03]  /*76e0*/  LDGDEPBAR ;  /* 0x00000000000079af */ /* 0x000e260000000000 */
[C---:B------:R-:W-:Y:S06]  /*76f0*/  HMMA.16816.F32 R28, R152.reuse, R30, RZ ;  /* 0x0000001e981c723c */ /* 0x040fec00000018ff */
[C---:B-1----:R-:W-:Y:S06]  /*7700*/  HMMA.16816.F32 R16, R152.reuse, R12, RZ ;  /* 0x0000000c9810723c */ /* 0x042fec00000018ff */
        /* <DEDUP_REMOVED lines=8> */
[C---:B------:R-:W-:Y:S06]  /*7790*/  HMMA.16816.F32 R48, R60.reuse, R64, R48 ;  /* 0x000000403c30723c */ /* 0x040fec0000001830 */
[C---:B------:R-:W-:Y:S01]  /*77a0*/  HMMA.16816.F32 R44, R60.reuse, R66, R44 ;  /* 0x000000423c2c723c */ /* 0x040fe2000000182c */
[----:B------:R-:W2:Y:S05]  /*77b0*/  LDSM.16.M88.4 R64, [R210] ;  /* 0x00000000d240783b */ /* 0x000eaa0000000200 */
[C---:B------:R-:W-:Y:S06]  /*77c0*/  HMMA.16816.F32 R40, R60.reuse, R136, R40 ;  /* 0x000000883c28723c */ /* 0x040fec0000001828 */
[C---:B------:R-:W-:Y:S01]  /*77d0*/  HMMA.16816.F32 R36, R60.reuse, R138, R36 ;  /* 0x0000008a3c24723c */ /* 0x040fe20000001824 */
[----:B------:R-:W-:Y:S05]  /*77e0*/  LDSM.16.M88.4 R136, [R222] ;  /* 0x00000000de88783b */ /* 0x000fea0000000200 */
        /* <DEDUP_REMOVED lines=14> */
[----:B------:R-:W-:Y:S05]  /*78d0*/  LDSM.16.M88.4 R64, [R219+0x5800] ;  /* 0x00580000db40783b */ /* 0x000fea0000000200 */
        /* <DEDUP_REMOVED lines=44> */
[C---:B------:R-:W-:Y:S06]  /*7ba0*/  HMMA.16816.F32 R8, R176.reuse, R180, R8 ;  /* 0x000000b4b008723c */ /* 0x040fec0000001808 */
[C---:B------:R-:W-:Y:S06]  /*7bb0*/  HMMA.16816.F32 R4, R176.reuse, R182, R4 ;  /* 0x000000b6b004723c */ /* 0x040fec0000001804 */
[C---:B------:R-:W-:Y:S06]  /*7bc0*/  HMMA.16816.F32 R156, R176.reuse, R168, R156 ;  /* 0x000000a8b09c723c */ /* 0x040fec000000189c */
[C---:B------:R-:W-:Y:S01]  /*7bd0*/  HMMA.16816.F32 R152, R176.reuse, R170, R152 ;  /* 0x000000aab098723c */ /* 0x040fe20000001898 */
[----:B------:R-:W-:Y:S05]  /*7be0*/  LDSM.16.M88.4 R168, [R224+0x2000] ;  /* 0x00200000e0a8783b */ /* 0x000fea0000000200 */
[C---:B------:R-:W-:Y:S06]  /*7bf0*/  HMMA.16816.F32 R164, R176.reuse, R172, R164 ;  /* 0x000000acb0a4723c */ /* 0x040fec00000018a4 */
[----:B------:R-:W-:Y:S01]  /*7c00*/  HMMA.16816.F32 R160, R176, R174, R160 ;  /* 0x000000aeb0a0723c */ /* 0x000fe200000018a0 */
[----:B------:R-:W-:Y:S05]  /*7c10*/  LDSM.16.M88.4 R172, [R206] ;  /* 0x00000000ceac783b */ /* 0x000fea0000000200 */
        /* <DEDUP_REMOVED lines=8> */
[----:B------:R-:W2:Y:S05]  /*7ca0*/  LDSM.16.M88.4 R52, [R202] ;  /* 0x00000000ca34783b */ /* 0x000eaa0000000200 */
[C---:B---3--:R-:W-:Y:S06]  /*7cb0*/  HMMA.16816.F32 R164, R148.reuse, R56, R164 ;  /* 0x0000003894a4723c */ /* 0x048fec00000018a4 */
[C---:B------:R-:W-:Y:S01]  /*7cc0*/  HMMA.16816.F32 R160, R148.reuse, R58, R160 ;  /* 0x0000003a94a0723c */ /* 0x040fe200000018a0 */
[----:B------:R-:W3:Y:S05]  /*7cd0*/  LDSM.16.M88.4 R56, [R204] ;  /* 0x00000000cc38783b */ /* 0x000eea0000000200 */
[C---:B------:R-:W-:Y:S06]  /*7ce0*/  HMMA.16816.F32 R32, R148.reuse, R136, R32 ;  /* 0x000000889420723c */ /* 0x040fec0000001820 */
[C---:B------:R-:W-:Y:S01]  /*7cf0*/  HMMA.16816.F32 R28, R148.reuse, R138, R28 ;  /* 0x0000008a941c723c */ /* 0x040fe2000000181c */
[----:B------:R-:W-:Y:S05]  /*7d00*/  LDSM.16.M88.4 R136, [R222+0x2000] ;  /* 0x00200000de88783b */ /* 0x000fea0000000200 */
[C---:B-----5:R-:W-:Y:S06]  /*7d10*/  HMMA.16816.F32 R24, R148.reuse, R132, R24 ;  /* 0x000000849418723c */ /* 0x060fec0000001818 */
[C---:B------:R-:W-:Y:S01]  /*7d20*/  HMMA.16816.F32 R20, R148.reuse, R134, R20 ;  /* 0x000000869414723c */ /* 0x040fe20000001814 */
[----:B------:R-:W5:Y:S05]  /*7d30*/  LDSM.16.M88.4 R132, [R219+0x8000] ;  /* 0x00800000db84783b */ /* 0x000f6a0000000200 */
[C---:B----4-:R-:W-:Y:S06]  /*7d40*/  HMMA.16816.F32 R16, R148.reuse, R64, R16 ;  /* 0x000000409410723c */ /* 0x050fec0000001810 */
[C---:B------:R-:W-:Y:S01]  /*7d50*/  HMMA.16816.F32 R12, R148.reuse, R66, R12 ;  /* 0x00000042940c723c */ /* 0x040fe2000000180c */
[----:B------:R-:W4:Y:S05]  /*7d60*/  LDSM.16.M88.4 R64, [R201] ;  /* 0x00000000c940783b */ /* 0x000f2a0000000200 */
[C---:B------:R-:W-:Y:S06]  /*7d70*/  HMMA.16816.F32 R40, R148.reuse, R140, R40 ;  /* 0x0000008c9428723c */ /* 0x040fec0000001828 */
[----:B------:R-:W-:Y:S01]  /*7d80*/  HMMA.16816.F32 R36, R148, R142, R36 ;  /* 0x0000008e9424723c */ /* 0x000fe20000001824 */
[----:B------:R-:W4:Y:S04]  /*7d90*/  LDSM.16.M88.4 R140, [R205] ;  /* 0x00000000cd8c783b */ /* 0x000f280000000200 */
[----:B------:R-:W-:Y:S01]  /*7da0*/  LDSM.16.M88.4 R148, [R219+0x9000] ;  /* 0x00900000db94783b */ /* 0x000fe20000000200 */
[C---:B------:R-:W-:Y:S06]  /*7db0*/  HMMA.16816.F32 R48, R168.reuse, R144, R48 ;  /* 0x00000090a830723c */ /* 0x040fec0000001830 */
[C---:B------:R-:W-:Y:S06]  /*7dc0*/  HMMA.16816.F32 R44, R168.reuse, R146, R44 ;  /* 0x00000092a82c723c */ /* 0x040fec000000182c */
[C---:B-1----:R-:W-:Y:S06]  /*7dd0*/  HMMA.16816.F32 R16, R168.reuse, R60, R16 ;  /* 0x0000003ca810723c */ /* 0x042fec0000001810 */
[C---:B------:R-:W-:Y:S01]  /*7de0*/  HMMA.16816.F32 R12, R168.reuse, R62, R12 ;  /* 0x0000003ea80c723c */ /* 0x040fe2000000180c */
[----:B------:R-:W-:Y:S05]  /*7df0*/  LDSM.16.M88.4 R60, [R221+0x2000] ;  /* 0x00200000dd3c783b */ /* 0x000fea0000000200 */
[C---:B--2---:R-:W-:Y:S01]  /*7e00*/  HMMA.16816.F32 R144, R168.reuse, R52, R8 ;  /* 0x00000034a890723c */ /* 0x044fe20000001808 */
[----:B------:R-:W1:Y:S05]  /*7e10*/  LDSM.16.M88.4 R8, [R208+0x4000] ;  /* 0x00400000d008783b */ /* 0x000e6a0000000200 */
[C---:B---3--:R-:W-:Y:S06]  /*7e20*/  HMMA.16816.F32 R24, R168.reuse, R56, R24 ;  /* 0x00000038a818723c */ /* 0x048fec0000001818 */
[----:B------:R-:W-:Y:S01]  /*7e30*/  HMMA.16816.F32 R20, R168, R58, R20 ;  /* 0x0000003aa814723c */ /* 0x000fe20000001814 */
[----:B------:R-:W2:Y:S05]  /*7e40*/  LDSM.16.M88.4 R56, [R219+0x8800] ;  /* 0x00880000db38783b */ /* 0x000eaa0000000200 */
[----:B-----5:R-:W-:Y:S06]  /*7e50*/  HMMA.16816.F32 R48, R136, R132, R48 ;  /* 0x000000848830723c */ /* 0x020fec0000001830 */
[C---:B----4-:R-:W-:Y:S06]  /*7e60*/  HMMA.16816.F32 R164, R168.reuse, R64, R164 ;  /* 0x00000040a8a4723c */ /* 0x050fec00000018a4 */
[C---:B------:R-:W-:Y:S01]  /*7e70*/  HMMA.16816.F32 R160, R168.reuse, R66, R160 ;  /* 0x00000042a8a0723c */ /* 0x040fe200000018a0 */
[----:B------:R-:W3:Y:S05]  /*7e80*/  LDSM.16.M88.4 R64, [R219+0x9800] ;  /* 0x00980000db40783b */ /* 0x000eea0000000200 */
[C---:B------:R-:W-:Y:S06]  /*7e90*/  HMMA.16816.F32 R40, R168.reuse, R172, R40 ;  /* 0x000000aca828723c */ /* 0x040fec0000001828 */
[C---:B------:R-:W-:Y:S06]  /*7ea0*/  HMMA.16816.F32 R36, R168.reuse, R174, R36 ;  /* 0x000000aea824723c */ /* 0x040fec0000001824 */
[C---:B------:R-:W-:Y:S06]  /*7eb0*/  HMMA.16816.F32 R32, R168.reuse, R140, R32 ;  /* 0x0000008ca820723c */ /* 0x040fec0000001820 */
[----:B------:R-:W-:Y:S01]  /*7ec0*/  HMMA.16816.F32 R4, R168, R54, R4 ;  /* 0x00000036a804723c */ /* 0x000fe20000001804 */
[----:B------:R-:W4:Y:S05]  /*7ed0*/  LDSM.16.M88.4 R52, [R208+0x4800] ;  /* 0x00480000d034783b */ /* 0x000f2a0000000200 */
[----:B------:R-:W-:Y:S01]  /*7ee0*/  HMMA.16816.F32 R44, R136, R134, R44 ;  /* 0x00000086882c723c */ /* 0x000fe2000000182c */
[----:B------:R-:W5:Y:S05]  /*7ef0*/  LDSM.16.M88.4 R132, [R208+0x5000] ;  /* 0x00500000d084783b */ /* 0x000f6a0000000200 */
[----:B-1----:R-:W-:Y:S06]  /*7f00*/  HMMA.16816.F32 R48, R60, R8, R48 ;  /* 0x000000083c30723c */ /* 0x002fec0000001830 */
[----:B--2---:R-:W-:Y:S01]  /*7f10*/  HMMA.16816.F32 R40, R136, R56, R40 ;  /* 0x000000388828723c */ /* 0x004fe20000001828 */
[----:B------:R-:W-:-:S05]  /*7f20*/  LOP3.LUT R8, R3, 0x6, RZ, 0xc0, !PT ;  /* 0x0000000603087812 */ /* 0x000fca00078ec0ff */
[----:B------:R-:W-:Y:S01]  /*7f30*/  HMMA.16816.F32 R28, R168, R142, R28 ;  /* 0x0000008ea81c723c */ /* 0x000fe2000000181c */
[----:B------:R-:W-:Y:S01]  /*7f40*/  IMAD R3, R231, 0x80, R8 ;  /* 0x00000080e7037824 */ /* 0x000fe200078e0208 */
[----:B------:R-:W-:Y:S03]  /*7f50*/  LDSM.16.M88.4 R140, [R200] ;  /* 0x00000000c88c783b */ /* 0x000fe60000000200 */
[C---:B------:R-:W-:Y:S01]  /*7f60*/  VIADD R8, R3.reuse, 0x1 ;  /* 0x0000000103087836 */ /* 0x040fe20000000000 */
[----:B------:R-:W-:Y:S01]  /*7f70*/  HMMA.16816.F32 R36, R136, R58, R36 ;  /* 0x0000003a8824723c */ /* 0x000fe20000001824 */
[----:B------:R-:W1:Y:S01]  /*7f80*/  LDSM.16.M88.4 R56, [R219+0xa000] ;  /* 0x00a00000db38783b */ /* 0x000e620000000200 */
[----:B------:R-:W-:Y:S02]  /*7f90*/  VIADD R9, R3, 0x8 ;  /* 0x0000000803097836 */ /* 0x000fe40000000000 */
[----:B------:R-:W-:-:S02]  /*7fa0*/  ISETP.GE.AND P6, PT, R8, R193, PT ;  /* 0x000000c10800720c */ /* 0x000fc40003fc6270 */
[----:B------:R-:W-:Y:S01]  /*7fb0*/  HMMA.16816.F32 R32, R136, R148, R32 ;  /* 0x000000948820723c */ /* 0x000fe20000001820 */
[-C--:B------:R-:W-:Y:S01]  /*7fc0*/  ISETP.GE.AND P3, PT, R8, R192.reuse, PT ;  /* 0x000000c00800720c */ /* 0x080fe20003f66270 */
[----:B------:R-:W-:Y:S01]  /*7fd0*/  VIADD R8, R3, 0x9 ;  /* 0x0000000903087836 */ /* 0x000fe20000000000 */
[----:B------:R-:W-:Y:S02]  /*7fe0*/  FSEL R232, R49, -INF , !P6 ;  /* 0xff80000031e87808 */ /* 0x000fe40007000000 */
[CC--:B------:R-:W-:Y:S01]  /*7ff0*/  ISETP.GE.AND P5, PT, R9.reuse, R193.reuse, PT ;  /* 0x000000c10900720c */ /* 0x0c0fe20003fa6270 */
[----:B------:R-:W-:Y:S01]  /*8000*/  HMMA.16816.F32 R44, R60, R10, R44 ;  /* 0x0000000a3c2c723c */ /* 0x000fe2000000182c */
[-C--:B------:R-:W-:Y:S02]  /*8010*/  ISETP.GE.AND P2, PT, R9, R192.reuse, PT ;  /* 0x000000c00900720c */ /* 0x080fe40003f46270 */
[C---:B------:R-:W-:Y:S02]  /*8020*/  ISETP.GE.AND P4, PT, R8.reuse, R193, PT ;  /* 0x000000c10800720c */ /* 0x040fe40003f86270 */
[----:B------:R-:W-:Y:S01]  /*8030*/  ISETP.GE.AND P6, PT, R8, R192, PT ;  /* 0x000000c00800720c */ /* 0x000fe20003fc6270 */
[----:B---3--:R-:W-:Y:S01]  /*8040*/  HMMA.16816.F32 R24, R136, R64, R24 ;  /* 0x000000408818723c */ /* 0x008fe20000001818 */
[----:B------:R-:W-:Y:S01]  /*8050*/  LDSM.16.M88.4 R8, [R219+0xa800] ;  /* 0x00a80000db08783b */ /* 0x000fe20000000200 */
[----:B------:R-:W-:Y:S01]  /*8060*/  FSEL R49, R51, -INF , !P3 ;  /* 0xff80000033317808 */ /* 0x000fe20005800000 */
[----:B------:R-:W-:-:S03]  /*8070*/  VIADD R51, R3, 0x20 ;  /* 0x0000002003337836 */ /* 0x000fc60000000000 */
[----:B------:R-:W-:Y:S01]  /*8080*/  HMMA.16816.F32 R20, R136, R66, R20 ;  /* 0x000000428814723c */ /* 0x000fe20000001814 */
[----:B------:R-:W2:Y:S05]  /*8090*/  LDSM.16.M88.4 R64, [R208+0x5800] ;  /* 0x00580000d040783b */ /* 0x000eaa0000000200 */
[----:B----4-:R-:W-:Y:S06]  /*80a0*/  HMMA.16816.F32 R40, R60, R52, R40 ;  /* 0x000000343c28723c */ /* 0x010fec0000001828 */
[----:B------:R-:W-:Y:S01]  /*80b0*/  HMMA.16816.F32 R28, R136, R150, R28 ;  /* 0x00000096881c723c */ /* 0x000fe2000000181c */
[C---:B------:R-:W-:Y:S01]  /*80c0*/  VIADD R53, R3.reuse, 0x10 ;  /* 0x0000001003357836 */ /* 0x040fe20000000000 */
[----:B------:R-:W-:Y:S01]  /*80d0*/  FSEL R238, R44, -INF , !P5 ;  /* 0xff8000002cee7808 */ /* 0x000fe20006800000 */
[----:B------:R-:W-:Y:S01]  /*80e0*/  VIADD R52, R3, 0x11 ;  /* 0x0000001103347836 */ /* 0x000fe20000000000 */
[----:B------:R-:W-:Y:S01]  /*80f0*/  FSEL R242, R45, -INF , !P4 ;  /* 0xff8000002df27808 */ /* 0x000fe20006000000 */
[----:B------:R-:W-:Y:S01]  /*8100*/  VIADD R44, R3, 0x18 ;  /* 0x00000018032c7836 */ /* 0x000fe20000000000 */
[----:B------:R-:W-:Y:S01]  /*8110*/  HMMA.16816.F32 R36, R60, R54, R36 ;  /* 0x000000363c24723c */ /* 0x000fe20000001824 */
[----:B------:R-:W-:Y:S01]  /*8120*/  ISETP.GE.AND P3, PT, R53, R193, PT ;  /* 0x000000c13500720c */ /* 0x000fe20003f66270 */
[----:B------:R-:W-:Y:S01]  /*8130*/  VIADD R45, R3, 0x19 ;  /* 0x00000019032d7836 */ /* 0x000fe20000000000 */
[----:B------:R-:W-:-:S02]  /*8140*/  ISETP.GE.AND P5, PT, R53, R192, PT ;  /* 0x000000c03500720c */ /* 0x000fc40003fa6270 */
[----:B------:R-:W-:Y:S01]  /*8150*/  FSEL R53, R46, -INF , !P2 ;  /* 0xff8000002e357808 */ /* 0x000fe20005000000 */
[----:B-----5:R-:W-:Y:S01]  /*8160*/  HMMA.16816.F32 R32, R60, R132, R32 ;  /* 0x000000843c20723c */ /* 0x020fe20000001820 */
[CC--:B------:R-:W-:Y:S01]  /*8170*/  ISETP.GE.AND P2, PT, R52.reuse, R193.reuse, PT ;  /* 0x000000c13400720c */ /* 0x0c0fe20003f46270 */
[----:B------:R-:W-:Y:S01]  /*8180*/  VIADD R54, R3, 0x21 ;  /* 0x0000002103367836 */ /* 0x000fe20000000000 */
[----:B------:R-:W-:Y:S02]  /*8190*/  FSEL R197, R47, -INF , !P6 ;  /* 0xff8000002fc57808 */ /* 0x000fe40007000000 */
[----:B------:R-:W-:Y:S01]  /*81a0*/  ISETP.GE.AND P4, PT, R52, R192, PT ;  /* 0x000000c03400720c */ /* 0x000fe20003f86270 */
[----:B-1----:R-:W-:Y:S01]  /*81b0*/  HMMA.16816.F32 R16, R136, R56, R16 ;  /* 0x000000388810723c */ /* 0x002fe20000001810 */
[----:B------:R-:W-:Y:S02]  /*81c0*/  ISETP.GE.AND P6, PT, R44, R193, PT ;  /* 0x000000c12c00720c */ /* 0x000fe40003fc6270 */
[----:B------:R-:W-:-:S02]  /*81d0*/  FSEL R198, R40, -INF , !P3 ;  /* 0xff80000028c67808 */ /* 0x000fc40005800000 */
[----:B------:R-:W-:Y:S01]  /*81e0*/  FSEL R195, R42, -INF , !P5 ;  /* 0xff8000002ac37808 */ /* 0x000fe20006800000 */
[----:B------:R-:W-:Y:S01]  /*81f0*/  HMMA.16816.F32 R28, R60, R134, R28 ;  /* 0x000000863c1c723c */ /* 0x000fe2000000181c */
[----:B------:R-:W-:Y:S02]  /*8200*/  FSEL R194, R41, -INF , !P2 ;  /* 0xff80000029c27808 */ /* 0x000fe40005000000 */
[-C--:B------:R-:W-:Y:S02]  /*8210*/  ISETP.GE.AND P3, PT, R44, R192.reuse, PT ;  /* 0x000000c02c00720c */ /* 0x080fe40003f66270 */
[C---:B------:R-:W-:Y:S01]  /*8220*/  ISETP.GE.AND P5, PT, R45.reuse, R193, PT ;  /* 0x000000c12d00720c */ /* 0x040fe20003fa6270 */
[----:B------:R-:W-:Y:S01]  /*8230*/  HMMA.16816.F32 R12, R136, R58, R12 ;  /* 0x0000003a880c723c */ /* 0x000fe2000000180c */
[----:B------:R-:W-:Y:S02]  /*8240*/  ISETP.GE.AND P2, PT, R45, R192, PT ;  /* 0x000000c02d00720c */ /* 0x000fe40003f46270 */
[----:B------:R-:W1:Y:S01]  /*8250*/  LDSM.16.M88.4 R44, [R208+0x6000] ;  /* 0x00600000d02c783b */ /* 0x000e620000000200 */
[----:B------:R-:W-:-:S02]  /*8260*/  FSEL R57, R43, -INF , !P4 ;  /* 0xff8000002b397808 */ /* 0x000fc40006000000 */
[----:B------:R-:W-:Y:S01]  /*8270*/  FSEL R196, R36, -INF , !P6 ;  /* 0xff80000024c47808 */ /* 0x000fe20007000000 */
[----:B------:R-:W-:Y:S01]  /*8280*/  VIADD R36, R3, 0x28 ;  /* 0x0000002803247836 */ /* 0x000fe20000000000 */
[----:B------:R-:W-:Y:S01]  /*8290*/  ISETP.GE.AND P4, PT, R51, R193, PT ;  /* 0x000000c13300720c */ /* 0x000fe20003f86270 */
[----:B--2---:R-:W-:Y:S01]  /*82a0*/  HMMA.16816.F32 R24, R60, R64, R24 ;  /* 0x000000403c18723c */ /* 0x004fe20000001818 */
[----:B------:R-:W-:Y:S01]  /*82b0*/  FSEL R189, R39, -INF , !P2 ;  /* 0xff80000027bd7808 */ /* 0x000fe20005000000 */
[----:B------:R-:W2:Y:S01]  /*82c0*/  LDSM.16.M88.4 R40, [R219+0xb000] ;  /* 0x00b00000db28783b */ /* 0x000ea20000000200 */
[----:B------:R-:W-:Y:S02]  /*82d0*/  FSEL R32, R32, -INF , !P4 ;  /* 0xff80000020207808 */ /* 0x000fe40006000000 */
[----:B------:R-:W-:Y:S01]  /*82e0*/  FSEL R59, R38, -INF , !P3 ;  /* 0xff800000263b7808 */ /* 0x000fe20005800000 */
[----:B------:R-:W-:Y:S01]  /*82f0*/  HMMA.16816.F32 R144, R136, R8, R144 ;  /* 0x000000088890723c */ /* 0x000fe20000001890 */
[----:B------:R-:W-:-:S02]  /*8300*/  FSEL R52, R37, -INF , !P5 ;  /* 0xff80000025347808 */ /* 0x000fc40006800000 */
[CC--:B------:R-:W-:Y:S02]  /*8310*/  ISETP.GE.AND P2, PT, R36.reuse, R193.reuse, PT ;  /* 0x000000c12400720c */ /* 0x0c0fe40003f46270 */
[-C--:B------:R-:W-:Y:S01]  /*8320*/  ISETP.GE.AND P4, PT, R36, R192.reuse, PT ;  /* 0x000000c02400720c */ /* 0x080fe20003f86270 */
[----:B------:R-:W-:Y:S01]  /*8330*/  HMMA.16816.F32 R156, R168, R140, R156 ;  /* 0x0000008ca89c723c */ /* 0x000fe2000000189c */
[----:B------:R-:W3:Y:S01]  /*8340*/  LDSM.16.M88.4 R36, [R208+0x6800] ;  /* 0x00680000d024783b */ /* 0x000ee20000000200 */
[----:B------:R-:W-:Y:S01]  /*8350*/  ISETP.GE.AND P6, PT, R51, R192, PT ;  /* 0x000000c03300720c */ /* 0x000fe20003fc6270 */
[C---:B------:R-:W-:Y:S01]  /*8360*/  VIADD R8, R3.reuse, 0x29 ;  /* 0x0000002903087836 */ /* 0x040fe20000000000 */
[-C--:B------:R-:W-:Y:S01]  /*8370*/  ISETP.GE.AND P3, PT, R54, R193.reuse, PT ;  /* 0x000000c13600720c */ /* 0x080fe20003f66270 */
[----:B------:R-:W-:Y:S01]  /*8380*/  VIADD R9, R3, 0x31 ;  /* 0x0000003103097836 */ /* 0x000fe20000000000 */
[----:B------:R-:W-:Y:S01]  /*8390*/  FSEL R133, R34, -INF , !P6 ;  /* 0xff80000022857808 */ /* 0x000fe20007000000 */
[----:B------:R-:W-:Y:S01]  /*83a0*/  HMMA.16816.F32 R4, R136, R10, R4 ;  /* 0x0000000a8804723c */ /* 0x000fe20000001804 */
[----:B------:R-:W-:Y:S01]  /*83b0*/  FSEL R182, R33, -INF , !P3 ;  /* 0xff80000021b67808 */ /* 0x000fe20005800000 */
[----:B------:R-:W-:Y:S01]  /*83c0*/  VIADD R33, R3, 0x39 ;  /* 0x0000003903217836 */ /* 0x000fe20000000000 */
[----:B------:R-:W-:-:S02]  /*83d0*/  ISETP.GE.AND P6, PT, R8, R193, PT ;  /* 0x000000c10800720c */ /* 0x000fc40003fc6270 */
[-C--:B------:R-:W-:Y:S01]  /*83e0*/  ISETP.GE.AND P3, PT, R8, R192.reuse, PT ;  /* 0x000000c00800720c */ /* 0x080fe20003f66270 */
[C---:B------:R-:W-:Y:S01]  /*83f0*/  VIADD R8, R3.reuse, 0x30 ;  /* 0x0000003003087836 */ /* 0x040fe20000000000 */
        /* <DEDUP_REMOVED lines=9> */
[-C--:B------:R-:W-:Y:S01]  /*8490*/  ISETP.GE.AND P2, PT, R8, R192.reuse, PT ;  /* 0x000000c00800720c */ /* 0x080fe20003f46270 */
[C---:B-1----:R-:W-:Y:S01]  /*84a0*/  HMMA.16816.F32 R16, R60.reuse, R44, R16 ;  /* 0x0000002c3c10723c */ /* 0x042fe20000001810 */
[CC--:B------:R-:W-:Y:S02]  /*84b0*/  ISETP.GE.AND P4, PT, R9.reuse, R193.reuse, PT ;  /* 0x000000c10900720c */ /* 0x0c0fe40003f86270 */
[----:B------:R-:W-:Y:S02]  /*84c0*/  ISETP.GE.AND P6, PT, R9, R192, PT ;  /* 0x000000c00900720c */ /* 0x000fe40003fc6270 */
[----:B------:R-:W1:Y:S01]  /*84d0*/  LDSM.16.M88.4 R8, [R219+0xb800] ;  /* 0x00b80000db08783b */ /* 0x000e620000000200 */
[----:B------:R-:W-:Y:S01]  /*84e0*/  FSEL R183, R31, -INF , !P3 ;  /* 0xff8000001fb77808 */ /* 0x000fe20005800000 */
[----:B------:R-:W-:Y:S01]  /*84f0*/  HMMA.16816.F32 R12, R60, R46, R12 ;  /* 0x0000002e3c0c723c */ /* 0x000fe2000000180c */
[----:B------:R-:W-:Y:S01]  /*8500*/  FSEL R150, R24, -INF , !P5 ;  /* 0xff80000018967808 */ /* 0x000fe20006800000 */
[----:B------:R-:W-:Y:S01]  /*8510*/  VIADD R24, R3, 0x40 ;  /* 0x0000004003187836 */ /* 0x000fe20000000000 */
[----:B------:R-:W-:-:S02]  /*8520*/  ISETP.GE.AND P3, PT, R28, R193, PT ;  /* 0x000000c11c00720c */ /* 0x000fc40003f66270 */
[----:B------:R-:W-:Y:S01]  /*8530*/  ISETP.GE.AND P5, PT, R28, R192, PT ;  /* 0x000000c01c00720c */ /* 0x000fe20003fa6270 */
[----:B--2---:R-:W-:Y:S01]  /*8540*/  HMMA.16816.F32 R164, R136, R40, R164 ;  /* 0x0000002888a4723c */ /* 0x004fe200000018a4 */
[----:B------:R-:W-:Y:S01]  /*8550*/  LDSM.16.M88.4 R28, [R208+0x7000] ;  /* 0x00700000d01c783b */ /* 0x000fe20000000200 */
[----:B------:R-:W-:Y:S01]  /*8560*/  FSEL R178, R25, -INF , !P4 ;  /* 0xff80000019b27808 */ /* 0x000fe20006000000 */
[----:B------:R-:W-:Y:S01]  /*8570*/  VIADD R25, R3, 0x41 ;  /* 0x0000004103197836 */ /* 0x000fe20000000000 */
[----:B------:R-:W-:Y:S02]  /*8580*/  FSEL R179, R26, -INF , !P2 ;  /* 0xff8000001ab37808 */ /* 0x000fe40005000000 */
[----:B---3--:R-:W-:Y:S01]  /*8590*/  HMMA.16816.F32 R144, R60, R36, R144 ;  /* 0x000000243c90723c */ /* 0x008fe20000001890 */
[----:B------:R-:W-:Y:S02]  /*85a0*/  ISETP.GE.AND P2, PT, R33, R193, PT ;  /* 0x000000c12100720c */ /* 0x000fe40003f46270 */
[----:B------:R-:W-:-:S02]  /*85b0*/  FSEL R177, R22, -INF , !P5 ;  /* 0xff80000016b17808 */ /* 0x000fc40006800000 */
[----:B------:R-:W-:Y:S01]  /*85c0*/  ISETP.GE.AND P5, PT, R25, R193, PT ;  /* 0x000000c11900720c */ /* 0x000fe20003fa6270 */
[----:B------:R-:W-:Y:S01]  /*85d0*/  HMMA.16816.F32 R36, R60, R38, R4 ;  /* 0x000000263c24723c */ /* 0x000fe20000001804 */
[----:B------:R-:W2:Y:S01]  /*85e0*/  LDSM.16.M88.4 R4, [R208+0x7800] ;  /* 0x00780000d004783b */ /* 0x000ea20000000200 */
[----:B------:R-:W-:Y:S01]  /*85f0*/  FSEL R181, R27, -INF , !P6 ;  /* 0xff8000001bb57808 */ /* 0x000fe20007000000 */
[----:B------:R-:W-:-:S04]  /*8600*/  DEPBAR.LE SB0, 0x0 ;  /* 0x000080000000791a */ /* 0x000fc80000000000 */
[----:B------:R-:W-:Y:S01]  /*8610*/  FSEL R176, R20, -INF , !P3 ;  /* 0xff80000014b07808 */ /* 0x000fe20005800000 */
[----:B------:R-:W-:Y:S01]  /*8620*/  VIADD R20, R3, 0x48 ;  /* 0x0000004803147836 */ /* 0x000fe20000000000 */
[----:B------:R-:W-:Y:S01]  /*8630*/  FSEL R180, R21, -INF , !P2 ;  /* 0xff80000015b47808 */ /* 0x000fe20005000000 */
[----:B------:R-:W-:Y:S01]  /*8640*/  VIADD R21, R3, 0x49 ;  /* 0x0000004903157836 */ /* 0x000fe20000000000 */
[----:B------:R-:W-:Y:S01]  /*8650*/  BAR.SYNC.DEFER_BLOCKING 0x0 ;  /* 0x0000000000007b1d */ /* 0x000fe20000010000 */
[-C--:B------:R-:W-:Y:S01]  /*8660*/  ISETP.GE.AND P4, PT, R33, R192.reuse, PT ;  /* 0x000000c02100720c */ /* 0x080fe20003f86270 */
[C---:B------:R-:W-:Y:S01]  /*8670*/  HMMA.16816.F32 R160, R136.reuse, R42, R160 ;  /* 0x0000002a88a0723c */ /* 0x040fe200000018a0 */
[C---:B------:R-:W-:Y:S02]  /*8680*/  ISETP.GE.AND P6, PT, R24.reuse, R193, PT ;  /* 0x000000c11800720c */ /* 0x040fe40003fc6270 */
[-C--:B------:R-:W-:Y:S02]  /*8690*/  ISETP.GE.AND P3, PT, R24, R192.reuse, PT ;  /* 0x000000c01800720c */ /* 0x080fe40003f66270 */
[----:B------:R-:W-:Y:S01]  /*86a0*/  FSEL R170, R17, -INF , !P5 ;  /* 0xff80000011aa7808 */ /* 0x000fe20006800000 */
[----:B------:R-:W-:Y:S01]  /*86b0*/  VIADD R17, R3, 0x50 ;  /* 0x0000005003117836 */ /* 0x000fe20000000000 */
[----:B------:R-:W-:Y:S01]  /*86c0*/  ISETP.GE.AND P2, PT, R25, R192, PT ;  /* 0x000000c01900720c */ /* 0x000fe20003f46270 */
[----:B-1----:R-:W-:Y:S01]  /*86d0*/  HMMA.16816.F32 R156, R136, R8, R156 ;  /* 0x00000008889c723c */ /* 0x002fe2000000189c */
[----:B------:R-:W-:-:S02]  /*86e0*/  FSEL R175, R23, -INF , !P4 ;  /* 0xff80000017af7808 */ /* 0x000fc40006000000 */
[----:B------:R-:W-:Y:S01]  /*86f0*/  FSEL R174, R16, -INF , !P6 ;  /* 0xff80000010ae7808 */ /* 0x000fe20007000000 */
[C---:B------:R-:W-:Y:S01]  /*8700*/  VIADD R16, R3.reuse, 0x51 ;  /* 0x0000005103107836 */ /* 0x040fe20000000000 */
[----:B------:R-:W-:Y:S02]  /*8710*/  FSEL R169, R18, -INF , !P3 ;  /* 0xff80000012a97808 */ /* 0x000fe40005800000 */
[CC--:B------:R-:W-:Y:S01]  /*8720*/  ISETP.GE.AND P4, PT, R20.reuse, R193.reuse, PT ;  /* 0x000000c11400720c */ /* 0x0c0fe20003f86270 */
[----:B------:R-:W-:Y:S01]  /*8730*/  VIADD R8, R3, 0x58 ;  /* 0x0000005803087836 */ /* 0x000fe20000000000 */
[----:B------:R-:W-:Y:S02]  /*8740*/  ISETP.GE.AND P6, PT, R20, R192, PT ;  /* 0x000000c01400720c */ /* 0x000fe40003fc6270 */
[----:B------:R-:W-:Y:S02]  /*8750*/  ISETP.GE.AND P3, PT, R21, R193, PT ;  /* 0x000000c11500720c */ /* 0x000fe40003f66270 */
[----:B------:R-:W-:-:S02]  /*8760*/  FSEL R173, R19, -INF , !P2 ;  /* 0xff80000013ad7808 */ /* 0x000fc40005000000 */
[-C--:B------:R-:W-:Y:S02]  /*8770*/  ISETP.GE.AND P5, PT, R21, R192.reuse, PT ;  /* 0x000000c01500720c */ /* 0x080fe40003fa6270 */
[-C--:B------:R-:W-:Y:S02]  /*8780*/  ISETP.GE.AND P2, PT, R17, R193.reuse, PT ;  /* 0x000000c11100720c */ /* 0x080fe40003f46270 */
[----:B------:R-:W-:Y:S01]  /*8790*/  FSEL R168, R12, -INF , !P4 ;  /* 0xff8000000ca87808 */ /* 0x000fe20006000000 */
[----:B------:R-:W-:Y:S01]  /*87a0*/  VIADD R12, R3, 0x59 ;  /* 0x00000059030c7836 */ /* 0x000fe20000000000 */
[----:B------:R-:W-:Y:S02]  /*87b0*/  FSEL R171, R14, -INF , !P6 ;  /* 0xff8000000eab7808 */ /* 0x000fe40007000000 */
[----:B------:R-:W-:Y:S01]  /*87c0*/  FSEL R172, R13, -INF , !P3 ;  /* 0xff8000000dac7808 */ /* 0x000fe20005800000 */
[----:B--2---:R-:W-:Y:S01]  /*87d0*/  HMMA.16816.F32 R156, R60, R4, R156 ;  /* 0x000000043c9c723c */ /* 0x004fe2000000189c */
[----:B------:R-:W-:Y:S01]  /*87e0*/  ISETP.GE.AND P4, PT, R17, R192, PT ;  /* 0x000000c01100720c */ /* 0x000fe20003f86270 */
[----:B------:R-:W-:Y:S01]  /*87f0*/  VIADD R13, R3, 0x61 ;  /* 0x00000061030d7836 */ /* 0x000fe20000000000 */
[----:B------:R-:W-:-:S02]  /*8800*/  ISETP.GE.AND P6, PT, R16, R193, PT ;  /* 0x000000c11000720c */ /* 0x000fc40003fc6270 */
[----:B------:R-:W-:Y:S02]  /*8810*/  ISETP.GE.AND P3, PT, R16, R192, PT ;  /* 0x000000c01000720c */ /* 0x000fe40003f66270 */
[----:B------:R-:W-:Y:S01]  /*8820*/  HMMA.16816.F32 R16, R60, R28, R164 ;  /* 0x0000001c3c10723c */ /* 0x000fe200000018a4 */
[C---:B------:R-:W-:Y:S02]  /*8830*/  VIADD R5, R3.reuse, 0x70 ;  /* 0x0000007003057836 */ /* 0x040fe40000000000 */
[----:B------:R-:W-:-:S03]  /*8840*/  VIADD R4, R3, 0x71 ;  /* 0x0000007103047836 */ /* 0x000fc60000000000 */
[----:B------:R-:W-:Y:S01]  /*8850*/  HMMA.16816.F32 R28, R60, R30, R160 ;  /* 0x0000001e3c1c723c */ /* 0x000fe200000018a0 */
[----:B------:R-:W-:Y:S02]  /*8860*/  FSEL R165, R15, -INF , !P5 ;  /* 0xff8000000fa57808 */ /* 0x000fe40006800000 */
[----:B------:R-:W-:Y:S02]  /*8870*/  FSEL R164, R144, -INF , !P2 ;  /* 0xff80000090a47808 */ /* 0x000fe40005000000 */
[C---:B------:R-:W-:Y:S02]  /*8880*/  ISETP.GE.AND P5, PT, R8.reuse, R193, PT ;  /* 0x000000c10800720c */ /* 0x040fe40003fa6270 */
[----:B------:R-:W-:Y:S02]  /*8890*/  ISETP.GE.AND P2, PT, R8, R192, PT ;  /* 0x000000c00800720c */ /* 0x000fe40003f46270 */
[----:B------:R-:W-:Y:S01]  /*88a0*/  HMMA.16816.F32 R8, R136, R10, R152 ;  /* 0x0000000a8808723c */ /* 0x000fe20000001898 */
[----:B------:R-:W-:-:S02]  /*88b0*/  FSEL R166, R145, -INF , !P6 ;  /* 0xff80000091a67808 */ /* 0x000fc40007000000 */
[----:B------:R-:W-:Y:S02]  /*88c0*/  ISETP.GE.AND P6, PT, R12, R192, PT ;  /* 0x000000c00c00720c */ /* 0x000fe40003fc6270 */
[----:B------:R-:W-:Y:S02]  /*88d0*/  FSEL R160, R36, -INF , !P5 ;  /* 0xff80000024a07808 */ /* 0x000fe40006800000 */
[----:B------:R-:W-:Y:S02]  /*88e0*/  FSEL R155, R146, -INF , !P4 ;  /* 0xff800000929b7808 */ /* 0x000fe40006000000 */
[----:B------:R-:W-:Y:S01]  /*88f0*/  ISETP.GE.AND P4, PT, R12, R193, PT ;  /* 0x000000c10c00720c */ /* 0x000fe20003f86270 */
[----:B------:R-:W-:Y:S01]  /*8900*/  VIADD R12, R3, 0x60 ;  /* 0x00000060030c7836 */ /* 0x000fe20000000000 */
[----:B------:R-:W-:Y:S02]  /*8910*/  FSEL R153, R147, -INF , !P3 ;  /* 0xff80000093997808 */ /* 0x000fe40005800000 */
[----:B------:R-:W-:-:S02]  /*8920*/  FSEL R149, R39, -INF , !P6 ;  /* 0xff80000027957808 */ /* 0x000fc40007000000 */
[CC--:B------:R-:W-:Y:S02]  /*8930*/  ISETP.GE.AND P3, PT, R12.reuse, R193.reuse, PT ;  /* 0x000000c10c00720c */ /* 0x0c0fe40003f66270 */
[-C--:B------:R-:W-:Y:S01]  /*8940*/  ISETP.GE.AND P5, PT, R12, R192.reuse, PT ;  /* 0x000000c00c00720c */ /* 0x080fe20003fa6270 */
[C---:B------:R-:W-:Y:S01]  /*8950*/  VIADD R12, R3.reuse, 0x68 ;  /* 0x00000068030c7836 */ /* 0x040fe20000000000 */
[----:B------:R-:W-:Y:S02]  /*8960*/  FSEL R148, R16, -INF , !P3 ;  /* 0xff80000010947808 */ /* 0x000fe40005800000 */
[----:B------:R-:W-:Y:S02]  /*8970*/  FSEL R151, R38, -INF , !P2 ;  /* 0xff80000026977808 */ /* 0x000fe40005000000 */
[C---:B------:R-:W-:Y:S01]  /*8980*/  ISETP.GE.AND P6, PT, R12.reuse, R193, PT ;  /* 0x000000c10c00720c */ /* 0x040fe20003fc6270 */
[----:B------:R-:W-:Y:S01]  /*8990*/  HMMA.16816.F32 R8, R60, R6, R8 ;  /* 0x000000063c08723c */ /* 0x000fe20000001808 */
[----:B------:R-:W-:Y:S01]  /*89a0*/  ISETP.GE.AND P3, PT, R12, R192, PT ;  /* 0x000000c00c00720c */ /* 0x000fe20003f66270 */
[----:B------:R-:W-:Y:S01]  /*89b0*/  VIADD R12, R3, 0x69 ;  /* 0x00000069030c7836 */ /* 0x000fe20000000000 */
[----:B------:R-:W-:-:S02]  /*89c0*/  FSEL R154, R37, -INF , !P4 ;  /* 0xff800000259a7808 */ /* 0x000fc40006000000 */
[CC--:B------:R-:W-:Y:S02]  /*89d0*/  ISETP.GE.AND P2, PT, R13.reuse, R193.reuse, PT ;  /* 0x000000c10d00720c */ /* 0x0c0fe40003f46270 */
[----:B------:R-:W-:Y:S02]  /*89e0*/  ISETP.GE.AND P4, PT, R13, R192, PT ;  /* 0x000000c00d00720c */ /* 0x000fe40003f86270 */
[----:B------:R-:W-:Y:S02]  /*89f0*/  FSEL R143, R18, -INF , !P5 ;  /* 0xff800000128f7808 */ /* 0x000fe40006800000 */
[----:B------:R-:W-:Y:S02]  /*8a00*/  ISETP.GE.AND P5, PT, R12, R193, PT ;  /* 0x000000c10c00720c */ /* 0x000fe40003fa6270 */
[----:B------:R-:W-:Y:S02]  /*8a10*/  FSEL R146, R17, -INF , !P2 ;  /* 0xff80000011927808 */ /* 0x000fe40005000000 */
[----:B------:R-:W-:-:S02]  /*8a20*/  FSEL R141, R19, -INF , !P4 ;  /* 0xff800000138d7808 */ /* 0x000fc40006000000 */
[-C--:B------:R-:W-:Y:S02]  /*8a30*/  ISETP.GE.AND P2, PT, R12, R192.reuse, PT ;  /* 0x000000c00c00720c */ /* 0x080fe40003f46270 */
        /* <DEDUP_REMOVED lines=9> */
[C---:B------:R-:W-:Y:S02]  /*8ad0*/  ISETP.GE.AND P2, PT, R3.reuse, R193, PT ;  /* 0x000000c10300720c */ /* 0x040fe40003f46270 */
[CC--:B------:R-:W-:Y:S01]  /*8ae0*/  ISETP.GE.AND P4, PT, R3.reuse, R192.reuse, PT ;  /* 0x000000c00300720c */ /* 0x0c0fe20003f86270 */
[----:B------:R-:W-:Y:S01]  /*8af0*/  VIADD R3, R3, 0x79 ;  /* 0x0000007903037836 */ /* 0x000fe20000000000 */
[----:B------:R-:W-:Y:S02]  /*8b00*/  ISETP.GE.AND P6, PT, R5, R192, PT ;  /* 0x000000c00500720c */ /* 0x000fe40003fc6270 */
[----:B------:R-:W-:-:S02]  /*8b10*/  FSEL R132, R157, -INF , !P3 ;  /* 0xff8000009d847808 */ /* 0x000fc40005800000 */
[----:B------:R-:W-:Y:S02]  /*8b20*/  FSEL R61, R158, -INF , !P6 ;  /* 0xff8000009e3d7808 */ /* 0x000fe40007000000 */
[----:B------:R-:W-:Y:S02]  /*8b30*/  FSEL R55, R159, -INF , !P5 ;  /* 0xff8000009f377808 */ /* 0x000fe40006800000 */
[----:B------:R-:W-:Y:S02]  /*8b40*/  FSEL R48, R48, -INF , !P2 ;  /* 0xff80000030307808 */ /* 0x000fe40005000000 */
[CC--:B------:R-:W-:Y:S02]  /*8b50*/  ISETP.GE.AND P6, PT, R4.reuse, R193.reuse, PT ;  /* 0x000000c10400720c */ /* 0x0c0fe40003fc6270 */
[----:B------:R-:W-:Y:S02]  /*8b60*/  ISETP.GE.AND P3, PT, R4, R192, PT ;  /* 0x000000c00400720c */ /* 0x000fe40003f66270 */
[----:B------:R-:W-:-:S02]  /*8b70*/  ISETP.GE.AND P5, PT, R3, R193, PT ;  /* 0x000000c10300720c */ /* 0x000fc40003fa6270 */
[----:B------:R-:W-:Y:S02]  /*8b80*/  ISETP.GE.AND P2, PT, R3, R192, PT ;  /* 0x000000c00300720c */ /* 0x000fe40003f46270 */
[----:B------:R-:W-:Y:S02]  /*8b90*/  FSEL R3, R50, -INF , !P4 ;  /* 0xff80000032037808 */ /* 0x000fe40006000000 */
[----:B------:R-:W-:Y:S02]  /*8ba0*/  FSEL R64, R8, -INF , !P6 ;  /* 0xff80000008407808 */ /* 0x000fe40007000000 */
[----:B------:R-:W-:Y:S02]  /*8bb0*/  FSEL R54, R10, -INF , !P3 ;  /* 0xff8000000a367808 */ /* 0x000fe40005800000 */
[----:B------:R-:W-:Y:S02]  /*8bc0*/  FSEL R62, R9, -INF , !P5 ;  /* 0xff800000093e7808 */ /* 0x000fe40006800000 */
[----:B------:R-:W-:Y:S01]  /*8bd0*/  FSEL R51, R11, -INF , !P2 ;  /* 0xff8000000b337808 */ /* 0x000fe20005000000 */
[----:B------:R-:W-:Y:S06]  /*8be0*/  @!P1 BRA `(.L_x_2395) ;  /* 0x00000004009c9947 */ /* 0x000fec0003800000 */
[----:B------:R-:W-:Y:S01]  /*8bf0*/  ULDC.64 UR8, c[0x0][0x208] ;  /* 0x0000820000087ab9 */ /* 0x000fe20000000a00 */
[----:B------:R-:W-:Y:S05]  /*8c00*/  @!P0 BRA `(.L_x_2396) ;  /* 0x0000000000ec8947 */ /* 0x000fea0003800000 */
[----:B------:R-:W1:Y:S01]  /*8c10*/  LDC R5, c[0x0][0x380] ;  /* 0x0000e000ff057b82 */ /* 0x000e620000000800 */
[----:B------:R-:W-:Y:S01]  /*8c20*/  IMAD.SHL.U32 R6, R231, 0x80, RZ ;  /* 0x00000080e7067824 */ /* 0x000fe200078e00ff */
[----:B------:R-:W-:-:S04]  /*8c30*/  ULDC.64 UR4, c[0x0][0x230] ;  /* 0x00008c0000047ab9 */ /* 0x000fc80000000a00 */
        /* <DEDUP_REMOVED lines=30> */
[----:B------:R-:W-:Y:S02]  /*8e20*/  ISETP.NE.AND P2, PT, R5, RZ, PT ;  /* 0x000000ff0500720c */ /* 0x000fe40003f45270 */
[----:B------:R-:W-:-:S07]  /*8e30*/  LOP3.LUT R4, RZ, R5, RZ, 0x33, !PT ;  /* 0x00000005ff047212 */ /* 0x000fce00078e33ff */
        /* <DEDUP_REMOVED lines=13> */
[----:B------:R-:W-:-:S04]  /*8f10*/  IMAD R4, R5, R184, RZ ;  /* 0x000000b805047224 */ /* 0x000fc800078e02ff */
[C---:B------:R-:W-:Y:S02]  /*8f20*/  IMAD R4, R7.reuse, R185, R4 ;  /* 0x000000b907047224 */ /* 0x040fe400078e0204 */
[----:B--2---:R-:W-:Y:S02]  /*8f30*/  IMAD.IADD R6, R6, 0x1, -R9 ;  /* 0x0000000106067824 */ /* 0x004fe400078e0a09 */
[----:B------:R-:W-:-:S03]  /*8f40*/  IMAD.WIDE.U32 R8, R7, R184, RZ ;  /* 0x000000b807087225 */ /* 0x000fc600078e00ff */
[----:B------:R-:W-:Y:S02]  /*8f50*/  SHF.R.S32.HI R5, RZ, 0x1f, R6 ;  /* 0x0000001fff057819 */ /* 0x000fe40000011406 */
[----:B------:R-:W-:-:S03]  /*8f60*/  IADD3 R9, R9, R4, RZ ;  /* 0x0000000409097210 */ /* 0x000fc60007ffe0ff */
[----:B------:R-:W-:-:S04]  /*8f70*/  IMAD R5, R5, UR4, RZ ;  /* 0x0000000405057c24 */ /* 0x000fc8000f8e02ff */
[C---:B------:R-:W-:Y:S02]  /*8f80*/  IMAD R5, R6.reuse, UR5, R5 ;  /* 0x0000000506057c24 */ /* 0x040fe4000f8e0205 */
[----:B------:R-:W-:-:S04]  /*8f90*/  IMAD.WIDE.U32 R6, R6, UR4, R8 ;  /* 0x0000000406067c25 */ /* 0x000fc8000f8e0008 */
[----:B------:R-:W-:Y:S01]  /*8fa0*/  IMAD.IADD R4, R7, 0x1, R5 ;  /* 0x0000000107047824 */ /* 0x000fe200078e0205 */
[----:B------:R-:W-:Y:S06]  /*8fb0*/  BRA `(.L_x_2397) ;  /* 0x0000000000087947 */ /* 0x000fec0003800000 */
.L_x_2396:
[----:B------:R-:W-:-:S04]  /*8fc0*/  LEA R6, -R184, RZ, 0x7 ;  /* 0x000000ffb8067211 */ /* 0x000fc800078e39ff */
[----:B------:R-:W-:-:S07]  /*8fd0*/  SHF.R.S32.HI R4, RZ, 0x1f, R6 ;  /* 0x0000001fff047819 */ /* 0x000fce0000011406 */
.L_x_2397:
[----:B------:R-:W-:Y:S01]  /*8fe0*/  IADD3 R190, P1, R190, R6, RZ ;  /* 0x00000006bebe7210 */ /* 0x000fe20007f3e0ff */
[C---:B------:R-:W-:Y:S01]  /*8ff0*/  IMAD.SHL.U32 R5, R184.reuse, 0x20, RZ ;  /* 0x00000020b8057824 */ /* 0x040fe200078e00ff */
[----:B------:R-:W-:Y:S02]  /*9000*/  SHF.L.U64.HI R184, R184, 0x5, R185 ;  /* 0x00000005b8b87819 */ /* 0x000fe400000102b9 */
[----:B------:R-:W-:Y:S01]  /*9010*/  LEA R236, P2, R190, R186, 0x1 ;  /* 0x000000babeec7211 */ /* 0x000fe200078408ff */
[----:B------:R-:W-:-:S03]  /*9020*/  IMAD.X R4, R191, 0x1, R4, P1 ;  /* 0x00000001bf047824 */ /* 0x000fc600008e0604 */
[----:B------:R-:W-:Y:S02]  /*9030*/  IADD3 R6, P1, R236, R5, RZ ;  /* 0x00000005ec067210 */ /* 0x000fe40007f3e0ff */
[----:B------:R-:W-:Y:S02]  /*9040*/  LEA.HI.X R237, R190, R187, R4, 0x1, P2 ;  /* 0x000000bbbeed7211 */ /* 0x000fe400010f0c04 */
[----:B------:R-:W-:-:S03]  /*9050*/  IADD3 R14, P2, R6, R5, RZ ;  /* 0x00000005060e7210 */ /* 0x000fc60007f5e0ff */
[--C-:B------:R-:W-:Y:S01]  /*9060*/  IMAD.X R7, R237, 0x1, R184.reuse, P1 ;  /* 0x00000001ed077824 */ /* 0x100fe200008e06b8 */
        /* <DEDUP_REMOVED lines=31> */
.L_x_2395:
        /* <DEDUP_REMOVED lines=81> */
[----:B------:R-:W-:Y:S01]  /*9770*/  FMUL.FTZ R56, R45, UR6 ;  /* 0x000000062d387c20 */ /* 0x000fe20008410000 */
[----:B------:R-:W-:Y:S01]  /*9780*/  FSEL R65, R65, RZ, P2 ;  /* 0x000000ff41417208 */ /* 0x000fe20001000000 */
[----:B------:R-:W-:Y:S01]  /*9790*/  FADD.FTZ R8, R2, -R5 ;  /* 0x8000000502087221 */ /* 0x000fe20000010000 */
        /* <DEDUP_REMOVED lines=15> */
[----:B------:R-:W2:Y:S01]  /*9890*/  LDSM.16.MT88.4 R8, [R217+0xc000] ;  /* 0x00c00000d908783b */ /* 0x000ea20000004200 */
        /* <DEDUP_REMOVED lines=64> */
[----:B------:R-:W-:-:S06]  /*9ca0*/  FFMA.FTZ R51, R51, UR6, -R56 ;  /* 0x0000000633337c23 */ /* 0x000fcc0008010838 */
        /* <DEDUP_REMOVED lines=75> */
[----:B------:R-:W4:Y:S01]  /*a160*/  MUFU.EX2 R49, R49 ;  /* 0x0000003100317308 */ /* 0x000f220000000800 */
[-C--:B------:R-:W-:Y:S01]  /*a170*/  FMUL.FTZ R116, R116, R47.reuse ;  /* 0x0000002f74747220 */ /* 0x080fe20000410000 */
[-C--:B------:R-:W-:Y:S01]  /*a180*/  FMUL.FTZ R117, R117, R47.reuse ;  /* 0x0000002f75757220 */ /* 0x080fe20000410000 */
[C---:B---3--:R-:W-:Y:S01]  /*a190*/  HMMA.16816.F32 R96, R12.reuse, R16, R96 ;  /* 0x000000100c60723c */ /* 0x048fe20000001860 */
[-C--:B------:R-:W-:Y:S01]  /*a1a0*/  FMUL.FTZ R118, R118, R0.reuse ;  /* 0x0000000076767220 */ /* 0x080fe20000410000 */
[-C--:B------:R-:W-:Y:S01]  /*a1b0*/  FMUL.FTZ R119, R119, R0.reuse ;  /* 0x0000000077777220 */ /* 0x080fe20000410000 */
[----:B------:R-:W-:Y:S01]  /*a1c0*/  FFMA.FTZ R47, R239, R47, R48 ;  /* 0x0000002fef2f7223 */ /* 0x000fe20000010030 */
[----:B------:R-:W-:Y:S01]  /*a1d0*/  FFMA.FTZ R41, R240, R0, R41 ;  /* 0x00000000f0297223 */ /* 0x000fe20000010029 */
[----:B------:R-:W-:Y:S01]  /*a1e0*/  MUFU.EX2 R53, R53 ;  /* 0x0000003500357308 */ /* 0x000fe20000000800 */
[----:B------:R-:W-:Y:S01]  /*a1f0*/  HMMA.16816.F32 R100, R12, R18, R100 ;  /* 0x000000120c64723c */ /* 0x000fe20000001864 */
[----:B------:R-:W3:Y:S01]  /*a200*/  LDSM.16.MT88.4 R16, [R220+0xc800] ;  /* 0x00c80000dc10783b */ /* 0x000ee20000004200 */
[----:B------:R-:W-:Y:S01]  /*a210*/  FADD.FTZ R44, R44, R47 ;  /* 0x0000002f2c2c7221 */ /* 0x000fe20000010000 */
[----:B------:R-:W-:-:S03]  /*a220*/  FADD.FTZ R40, R40, R41 ;  /* 0x0000002928287221 */ /* 0x000fc60000010000 */
        /* <DEDUP_REMOVED lines=8> */
[----:B------:R-:W-:Y:S01]  /*a2b0*/  FADD.FTZ R3, R2, R3 ;  /* 0x0000000302037221 */ /* 0x000fe20000010000 */
[----:B------:R-:W-:Y:S01]  /*a2c0*/  MOV R2, R46 ;  /* 0x0000002e00027202 */ /* 0x000fe20000000f00 */
[C---:B------:R-:W-:Y:S05]  /*a2d0*/  HMMA.16816.F32 R112, R12.reuse, R28, R112 ;  /* 0x0000001c0c70723c */ /* 0x040fea0000001870 */
[----:B------:R-:W5:Y:S01]  /*a2e0*/  MUFU.EX2 R57, R57 ;  /* 0x0000003900397308 */ /* 0x000f620000000800 */
[C---:B-1----:R-:W-:Y:S07]  /*a2f0*/  HMMA.16816.F32 R108, R12.reuse, R4, R108 ;  /* 0x000000040c6c723c */ /* 0x042fee000000186c */
[----:B------:R-:W-:Y:S01]  /*a300*/  MUFU.EX2 R59, R59 ;  /* 0x0000003b003b7308 */ /* 0x000fe20000000800 */
[----:B------:R-:W-:Y:S01]  /*a310*/  HMMA.16816.F32 R120, R12, R6, R120 ;  /* 0x000000060c78723c */ /* 0x000fe20000001878 */
[----:B----4-:R-:W-:Y:S01]  /*a320*/  F2FP.F16.F32.PACK_AB R4, R49, R50 ;  /* 0x000000323104723e */ /* 0x010fe200000000ff */
[----:B------:R-:W-:-:S05]  /*a330*/  FADD.FTZ R50, R50, R43 ;  /* 0x0000002b32327221 */ /* 0x000fca0000010000 */
[----:B------:R-:W1:Y:S01]  /*a340*/  MUFU.EX2 R58, R58 ;  /* 0x0000003a003a7308 */ /* 0x000e620000000800 */
[----:B-----5:R-:W-:Y:S01]  /*a350*/  F2FP.F16.F32.PACK_AB R5, R57, R60 ;  /* 0x0000003c3905723e */ /* 0x020fe200000000ff */
[----:B------:R-:W-:Y:S01]  /*a360*/  HMMA.16816.F32 R12, R12, R30, R116 ;  /* 0x0000001e0c0c723c */ /* 0x000fe20000001874 */
[----:B------:R-:W4:Y:S01]  /*a370*/  LDSM.16.MT88.4 R28, [R218+0x10800] ;  /* 0x01080000da1c783b */ /* 0x000f220000004200 */
[----:B------:R-:W-:Y:S01]  /*a380*/  F2FP.F16.F32.PACK_AB R6, R52, R53 ;  /* 0x000000353406723e */ /* 0x000fe200000000ff */
[----:B------:R-:W-:Y:S01]  /*a390*/  FADD.FTZ R60, R60, R3 ;  /* 0x000000033c3c7221 */ /* 0x000fe20000010000 */
[----:B------:R-:W-:Y:S02]  /*a3a0*/  FADD.FTZ R50, R49, R50 ;  /* 0x0000003231327221 */ /* 0x000fe40000010000 */
[----:B------:R-:W-:Y:S01]  /*a3b0*/  MUFU.EX2 R63, R63 ;  /* 0x0000003f003f7308 */ /* 0x000fe20000000800 */
[----:B------:R-:W-:Y:S01]  /*a3c0*/  FADD.FTZ R60, R57, R60 ;  /* 0x0000003c393c7221 */ /* 0x000fe20000010000 */
[----:B------:R-:W-:-:S04]  /*a3d0*/  FADD.FTZ R53, R53, R50 ;  /* 0x0000003235357221 */ /* 0x000fc80000010000 */
[----:B------:R-:W-:Y:S02]  /*a3e0*/  FADD.FTZ R52, R52, R53 ;  /* 0x0000003534347221 */ /* 0x000fe40000010000 */
[----:B------:R-:W5:Y:S01]  /*a3f0*/  MUFU.EX2 R66, R66 ;  /* 0x0000004200427308 */ /* 0x000f620000000800 */
[----:B-1----:R-:W-:Y:S01]  /*a400*/  F2FP.F16.F32.PACK_AB R7, R58, R59 ;  /* 0x0000003b3a07723e */ /* 0x002fe200000000ff */
[----:B------:R-:W-:-:S04]  /*a410*/  FADD.FTZ R59, R59, R60 ;  /* 0x0000003c3b3b7221 */ /* 0x000fc80000010000 */
[----:B------:R-:W-:Y:S02]  /*a420*/  FADD.FTZ R58, R58, R59 ;  /* 0x0000003b3a3a7221 */ /* 0x000fe40000010000 */
[C---:B---3--:R-:W-:Y:S01]  /*a430*/  HMMA.16816.F32 R128, R4.reuse, R16, R128 ;  /* 0x000000100480723c */ /* 0x048fe20000001880 */
[----:B------:R-:W-:Y:S05]  /*a440*/  MUFU.EX2 R67, R67 ;  /* 0x0000004300437308 */ /* 0x000fea0000000800 */
[C---:B------:R-:W-:Y:S01]  /*a450*/  HMMA.16816.F32 R68, R4.reuse, R18, R68 ;  /* 0x000000120444723c */ /* 0x040fe20000001844 */
[----:B------:R-:W1:Y:S02]  /*a460*/  LDSM.16.MT88.4 R16, [R220+0x10800] ;  /* 0x01080000dc10783b */ /* 0x000e640000004200 */
[----:B------:R-:W-:Y:S03]  /*a470*/  MUFU.EX2 R136, R136 ;  /* 0x0000008800887308 */ /* 0x000fe60000000800 */
[C---:B--2---:R-:W-:Y:S05]  /*a480*/  HMMA.16816.F32 R80, R4.reuse, R8, R80 ;  /* 0x000000080450723c */ /* 0x044fea0000001850 */
[----:B------:R-:W-:Y:S01]  /*a490*/  MUFU.EX2 R133, R133 ;  /* 0x0000008500857308 */ /* 0x000fe20000000800 */
[C---:B------:R-:W-:Y:S01]  /*a4a0*/  HMMA.16816.F32 R84, R4.reuse, R10, R84 ;  /* 0x0000000a0454723c */ /* 0x040fe20000001854 */
[----:B------:R-:W2:Y:S05]  /*a4b0*/  LDSM.16.MT88.4 R8, [R217+0x10800] ;  /* 0x01080000d908783b */ /* 0x000eaa0000004200 */
        /* <DEDUP_REMOVED lines=14> */
[C---:B-1----:R-:W-:Y:S05]  /*a5a0*/  HMMA.16816.F32 R96, R4.reuse, R16, R96 ;  /* 0x000000100460723c */ /* 0x042fea0000001860 */
[----:B------:R-:W-:Y:S01]  /*a5b0*/  MUFU.EX2 R147, R147 ;  /* 0x0000009300937308 */ /* 0x000fe20000000800 */
[C---:B------:R-:W-:Y:S01]  /*a5c0*/  HMMA.16816.F32 R100, R4.reuse, R18, R100 ;  /* 0x000000120464723c */ /* 0x040fe20000001864 */
[----:B------:R-:W1:Y:S05]  /*a5d0*/  LDSM.16.MT88.4 R16, [R216+0xd000] ;  /* 0x00d00000d810783b */ /* 0x000e6a0000004200 */
[C---:B--2---:R-:W-:Y:S01]  /*a5e0*/  HMMA.16816.F32 R108, R4.reuse, R8, R108 ;  /* 0x00000008046c723c */ /* 0x044fe2000000186c */
[----:B------:R-:W-:Y:S05]  /*a5f0*/  MUFU.EX2 R152, R152 ;  /* 0x0000009800987308 */ /* 0x000fea0000000800 */
[C---:B------:R-:W-:Y:S01]  /*a600*/  HMMA.16816.F32 R120, R4.reuse, R10, R120 ;  /* 0x0000000a0478723c */ /* 0x040fe20000001878 */
[----:B-----5:R-:W-:Y:S01]  /*a610*/  F2FP.F16.F32.PACK_AB R8, R66, R63 ;  /* 0x0000003f4208723e */ /* 0x020fe200000000ff */
[----:B------:R-:W-:Y:S01]  /*a620*/  FADD.FTZ R63, R63, R52 ;  /* 0x000000343f3f7221 */ /* 0x000fe20000010000 */
[----:B---3--:R-:W-:Y:S01]  /*a630*/  F2FP.F16.F32.PACK_AB R9, R138, R133 ;  /* 0x000000858a09723e */ /* 0x008fe200000000ff */
[----:B------:R-:W-:Y:S01]  /*a640*/  MUFU.EX2 R156, R156 ;  /* 0x0000009c009c7308 */ /* 0x000fe20000000800 */
[----:B------:R-:W-:Y:S01]  /*a650*/  FADD.FTZ R133, R133, R58 ;  /* 0x0000003a85857221 */ /* 0x000fe20000010000 */
[----:B------:R-:W-:Y:S01]  /*a660*/  HMMA.16816.F32 R112, R4, R36, R112 ;  /* 0x000000240470723c */ /* 0x000fe20000001870 */
[----:B------:R-:W-:Y:S01]  /*a670*/  F2FP.F16.F32.PACK_AB R10, R136, R67 ;  /* 0x00000043880a723e */ /* 0x000fe200000000ff */
[----:B------:R-:W-:Y:S01]  /*a680*/  FADD.FTZ R66, R66, R63 ;  /* 0x0000003f42427221 */ /* 0x000fe20000010000 */
[----:B----4-:R-:W-:Y:S01]  /*a690*/  F2FP.F16.F32.PACK_AB R11, R140, R135 ;  /* 0x000000878c0b723e */ /* 0x010fe200000000ff */
[----:B------:R-:W-:-:S02]  /*a6a0*/  FADD.FTZ R138, R138, R133 ;  /* 0x000000858a8a7221 */ /* 0x000fc40000010000 */
[----:B------:R-:W-:Y:S01]  /*a6b0*/  HMMA.16816.F32 R4, R4, R38, R12 ;  /* 0x000000260404723c */ /* 0x000fe2000000180c */
[----:B------:R-:W-:Y:S01]  /*a6c0*/  LDSM.16.MT88.4 R12, [R216+0x11000] ;  /* 0x01100000d80c783b */ /* 0x000fe20000004200 */
[----:B------:R-:W2:Y:S01]  /*a6d0*/  MUFU.EX2 R157, R157 ;  /* 0x0000009d009d7308 */ /* 0x000ea20000000800 */
        /* <DEDUP_REMOVED lines=8> */
[----:B------:R-:W3:Y:S05]  /*a760*/  LDSM.16.MT88.4 R24, [R218+0x11000] ;  /* 0x01100000da18783b */ /* 0x000eea0000004200 */
[C---:B------:R-:W-:Y:S01]  /*a770*/  HMMA.16816.F32 R96, R8.reuse, R28, R96 ;  /* 0x0000001c0860723c */ /* 0x040fe20000001860 */
        /* <DEDUP_REMOVED lines=16> */
[----:B------:R-:W5:Y:S05]  /*a880*/  LDSM.16.MT88.4 R32, [R220+0xd800] ;  /* 0x00d80000dc20783b */ /* 0x000f6a0000004200 */
[C---:B---3--:R-:W-:Y:S01]  /*a890*/  HMMA.16816.F32 R104, R8.reuse, R24, R104 ;  /* 0x000000180868723c */ /* 0x048fe20000001868 */
[----:B------:R-:W3:Y:S05]  /*a8a0*/  MUFU.EX2 R170, R170 ;  /* 0x000000aa00aa7308 */ /* 0x000eea0000000800 */
[C---:B------:R-:W-:Y:S01]  /*a8b0*/  HMMA.16816.F32 R124, R8.reuse, R26, R124 ;  /* 0x0000001a087c723c */ /* 0x040fe2000000187c */
[----:B------:R-:W3:Y:S02]  /*a8c0*/  LDSM.16.MT88.4 R24, [R217+0xd800] ;  /* 0x00d80000d918783b */ /* 0x000ee40000004200 */
[----:B------:R-:W-:Y:S03]  /*a8d0*/  MUFU.EX2 R169, R169 ;  /* 0x000000a900a97308 */ /* 0x000fe60000000800 */
[C---:B------:R-:W-:Y:S05]  /*a8e0*/  HMMA.16816.F32 R112, R8.reuse, R12, R112 ;  /* 0x0000000c0870723c */ /* 0x040fea0000001870 */
[----:B------:R-:W3:Y:S01]  /*a8f0*/  MUFU.EX2 R172, R172 ;  /* 0x000000ac00ac7308 */ /* 0x000ee20000000800 */
[----:B------:R-:W-:Y:S01]  /*a900*/  HMMA.16816.F32 R4, R8, R14, R4 ;  /* 0x0000000e0804723c */ /* 0x000fe20000001804 */
[----:B------:R-:W-:Y:S01]  /*a910*/  F2FP.F16.F32.PACK_AB R12, R150, R145 ;  /* 0x00000091960c723e */ /* 0x000fe200000000ff */
[----:B------:R-:W-:Y:S01]  /*a920*/  FADD.FTZ R145, R145, R136 ;  /* 0x0000008891917221 */ /* 0x000fe20000010000 */
[----:B--2---:R-:W-:Y:S01]  /*a930*/  F2FP.F16.F32.PACK_AB R13, R157, R156 ;  /* 0x0000009c9d0d723e */ /* 0x004fe200000000ff */
[----:B------:R-:W-:-:S02]  /*a940*/  FADD.FTZ R156, R156, R3 ;  /* 0x000000039c9c7221 */ /* 0x000fc40000010000 */
[C---:B----4-:R-:W-:Y:S01]  /*a950*/  HMMA.16816.F32 R108, R8.reuse, R20, R108 ;  /* 0x00000014086c723c */ /* 0x050fe2000000186c */
        /* <DEDUP_REMOVED lines=15> */
[----:B------:R-:W2:Y:S01]  /*aa50*/  LDSM.16.MT88.4 R28, [R218+0x11800] ;  /* 0x01180000da1c783b */ /* 0x000ea20000004200 */
        /* <DEDUP_REMOVED lines=8> */
[----:B------:R-:W4:Y:S02]  /*aae0*/  LDSM.16.MT88.4 R32, [R216+0x11800] ;  /* 0x01180000d820783b */ /* 0x000f240000004200 */
[----:B------:R-:W-:Y:S03]  /*aaf0*/  MUFU.EX2 R153, R153 ;  /* 0x0000009900997308 */ /* 0x000fe60000000800 */
[C---:B---3--:R-:W-:Y:S05]  /*ab00*/  HMMA.16816.F32 R80, R12.reuse, R24, R80 ;  /* 0x000000180c50723c */ /* 0x048fea0000001850 */
[----:B------:R-:W-:Y:S01]  /*ab10*/  MUFU.EX2 R151, R151 ;  /* 0x0000009700977308 */ /* 0x000fe20000000800 */
[C---:B------:R-:W-:Y:S01]  /*ab20*/  HMMA.16816.F32 R84, R12.reuse, R26, R84 ;  /* 0x0000001a0c54723c */ /* 0x040fe20000001854 */
[----:B------:R-:W3:Y:S05]  /*ab30*/  LDSM.16.MT88.4 R24, [R220+0xe000] ;  /* 0x00e00000dc18783b */ /* 0x000eea0000004200 */
        /* <DEDUP_REMOVED lines=20> */
[----:B------:R-:W-:Y:S02]  /*ac80*/  FADD.FTZ R3, R163, R162 ;  /* 0x000000a2a3037221 */ /* 0x000fe40000010000 */
[----:B------:R-:W-:Y:S02]  /*ac90*/  MUFU.EX2 R155, R155 ;  /* 0x0000009b009b7308 */ /* 0x000fe40000000800 */
[----:B-1----:R-:W-:Y:S01]  /*aca0*/  HMMA.16816.F32 R72, R8, R16, R72 ;  /* 0x000000100848723c */ /* 0x002fe20000001848 */
[----:B------:R-:W-:-:S05]  /*acb0*/  FADD.FTZ R3, R168, R3 ;  /* 0x00000003a8037221 */ /* 0x000fca0000010000 */
[----:B------:R-:W-:Y:S01]  /*acc0*/  HMMA.16816.F32 R76, R8, R18, R76 ;  /* 0x00000012084c723c */ /* 0x000fe2000000184c */
[----:B------:R-:W1:Y:S01]  /*acd0*/  LDSM.16.MT88.4 R16, [R217+0x12000] ;  /* 0x01200000d910783b */ /* 0x000e620000004200 */
[----:B------:R-:W-:Y:S04]  /*ace0*/  MUFU.EX2 R142, R142 ;  /* 0x0000008e008e7308 */ /* 0x000fe80000000800 */
[C---:B----4-:R-:W-:Y:S04]  /*acf0*/  HMMA.16816.F32 R112, R12.reuse, R32, R112 ;  /* 0x000000200c70723c */ /* 0x050fe80000001870 */
[----:B------:R-:W-:Y:S02]  /*ad00*/  MUFU.EX2 R141, R141 ;  /* 0x0000008d008d7308 */ /* 0x000fe40000000800 */
[----:B------:R-:W-:Y:S01]  /*ad10*/  HMMA.16816.F32 R4, R12, R34, R4 ;  /* 0x000000220c04723c */ /* 0x000fe20000001804 */
[----:B------:R-:W4:Y:S04]  /*ad20*/  LDSM.16.MT88.4 R12, [R216+0x12000] ;  /* 0x01200000d80c783b */ /* 0x000f280000004200 */
[----:B------:R-:W-:Y:S01]  /*ad30*/  LDSM.16.MT88.4 R32, [R220+0x12000] ;  /* 0x01200000dc20783b */ /* 0x000fe20000004200 */
[C---:B---3--:R-:W-:Y:S01]  /*ad40*/  HMMA.16816.F32 R128, R8.reuse, R24, R128 ;  /* 0x000000180880723c */ /* 0x048fe20000001880 */
[----:B------:R-:W-:Y:S05]  /*ad50*/  MUFU.EX2 R139, R139 ;  /* 0x0000008b008b7308 */ /* 0x000fea0000000800 */
[C---:B------:R-:W-:Y:S01]  /*ad60*/  HMMA.16816.F32 R68, R8.reuse, R26, R68 ;  /* 0x0000001a0844723c */ /* 0x040fe20000001844 */
[----:B------:R-:W3:Y:S02]  /*ad70*/  LDSM.16.MT88.4 R24, [R218+0x12000] ;  /* 0x01200000da18783b */ /* 0x000ee40000004200 */
[----:B------:R-:W-:Y:S03]  /*ad80*/  MUFU.EX2 R146, R146 ;  /* 0x0000009200927308 */ /* 0x000fe60000000800 */
[C---:B--2---:R-:W-:Y:S05]  /*ad90*/  HMMA.16816.F32 R80, R8.reuse, R28, R80 ;  /* 0x0000001c0850723c */ /* 0x044fea0000001850 */
[----:B------:R-:W-:Y:S01]  /*ada0*/  MUFU.EX2 R134, R134 ;  /* 0x0000008600867308 */ /* 0x000fe20000000800 */
[C---:B------:R-:W-:Y:S01]  /*adb0*/  HMMA.16816.F32 R84, R8.reuse, R30, R84 ;  /* 0x0000001e0854723c */ /* 0x040fe20000001854 */
[----:B------:R-:W2:Y:S05]  /*adc0*/  LDSM.16.MT88.4 R28, [R220+0xe800] ;  /* 0x00e80000dc1c783b */ /* 0x000eaa0000004200 */
[C---:B-1----:R-:W-:Y:S01]  /*add0*/  HMMA.16816.F32 R108, R8.reuse, R16, R108 ;  /* 0x00000010086c723c */ /* 0x042fe2000000186c */
[----:B------:R-:W1:Y:S05]  /*ade0*/  MUFU.EX2 R137, R137 ;  /* 0x0000008900897308 */ /* 0x000e6a0000000800 */
[C---:B------:R-:W-:Y:S01]  /*adf0*/  HMMA.16816.F32 R120, R8.reuse, R18, R120 ;  /* 0x000000120878723c */ /* 0x040fe20000001878 */
[----:B------:R-:W5:Y:S02]  /*ae00*/  LDSM.16.MT88.4 R16, [R217+0xe800] ;  /* 0x00e80000d910783b */ /* 0x000f640000004200 */
[----:B------:R-:W-:Y:S03]  /*ae10*/  MUFU.EX2 R64, R64 ;  /* 0x0000004000407308 */ /* 0x000fe60000000800 */
[C---:B----4-:R-:W-:Y:S05]  /*ae20*/  HMMA.16816.F32 R112, R8.reuse, R12, R112 ;  /* 0x0000000c0870723c */ /* 0x050fea0000001870 */
[----:B------:R-:W4:Y:S01]  /*ae30*/  MUFU.EX2 R65, R65 ;  /* 0x0000004100417308 */ /* 0x000f220000000800 */
[----:B------:R-:W-:Y:S01]  /*ae40*/  HMMA.16816.F32 R4, R8, R14, R4 ;  /* 0x0000000e0804723c */ /* 0x000fe20000001804 */
[----:B------:R-:W5:Y:S01]  /*ae50*/  LDSM.16.MT88.4 R12, [R216+0xe800] ;  /* 0x00e80000d80c783b */ /* 0x000f620000004200 */
[----:B-1----:R-:W-:-:S04]  /*ae60*/  F2FP.F16.F32.PACK_AB R116, R137, R134 ;  /* 0x000000868974723e */ /* 0x002fc800000000ff */
[C---:B---3--:R-:W-:Y:S06]  /*ae70*/  HMMA.16816.F32 R104, R8.reuse, R24, R104 ;  /* 0x000000180868723c */ /* 0x048fec0000001868 */
[C---:B------:R-:W-:Y:S01]  /*ae80*/  HMMA.16816.F32 R124, R8.reuse, R26, R124 ;  /* 0x0000001a087c723c */ /* 0x040fe2000000187c */
[----:B------:R-:W-:Y:S01]  /*ae90*/  F2FP.F16.F32.PACK_AB R24, R165, R164 ;  /* 0x000000a4a518723e */ /* 0x000fe200000000ff */
[----:B------:R-:W-:Y:S01]  /*aea0*/  FADD.FTZ R164, R164, R3 ;  /* 0x00000003a4a47221 */ /* 0x000fe20000010000 */
[----:B------:R-:W-:Y:S02]  /*aeb0*/  F2FP.F16.F32.PACK_AB R25, R153, R154 ;  /* 0x0000009a9919723e */ /* 0x000fe400000000ff */
[----:B----4-:R-:W-:Y:S01]  /*aec0*/  F2FP.F16.F32.PACK_AB R118, R65, R64 ;  /* 0x000000404176723e */ /* 0x010fe200000000ff */
[----:B------:R-:W-:Y:S01]  /*aed0*/  HMMA.16816.F32 R88, R8, R20, R88 ;  /* 0x000000140858723c */ /* 0x000fe20000001858 */
        /* <DEDUP_REMOVED lines=9> */
[----:B------:R-:W3:Y:S04]  /*af70*/  LDSM.16.MT88.4 R32, [R218+0x12800] ;  /* 0x01280000da20783b */ /* 0x000ee80000004200 */
[----:B------:R-:W-:Y:S01]  /*af80*/  LDSM.16.MT88.4 R8, [R217+0x12800] ;  /* 0x01280000d908783b */ /* 0x000fe20000004200 */
[C---:B--2---:R-:W-:Y:S06]  /*af90*/  HMMA.16816.F32 R128, R24.reuse, R28, R128 ;  /* 0x0000001c1880723c */ /* 0x044fec0000001880 */
[C---:B------:R-:W-:Y:S01]  /*afa0*/  HMMA.16816.F32 R68, R24.reuse, R30, R68 ;  /* 0x0000001e1844723c */ /* 0x040fe20000001844 */
[----:B------:R-:W2:Y:S05]  /*afb0*/  LDSM.16.MT88.4 R28, [R216+0x12800] ;  /* 0x01280000d81c783b */ /* 0x000eaa0000004200 */
[C---:B-----5:R-:W-:Y:S06]  /*afc0*/  HMMA.16816.F32 R80, R24.reuse, R16, R80 ;  /* 0x000000101850723c */ /* 0x060fec0000001850 */
[C---:B------:R-:W-:Y:S01]  /*afd0*/  HMMA.16816.F32 R84, R24.reuse, R18, R84 ;  /* 0x000000121854723c */ /* 0x040fe20000001854 */
[----:B------:R-:W4:Y:S05]  /*afe0*/  LDSM.16.MT88.4 R16, [R218+0xf000] ;  /* 0x00f00000da10783b */ /* 0x000f2a0000004200 */
[C---:B------:R-:W-:Y:S06]  /*aff0*/  HMMA.16816.F32 R88, R24.reuse, R12, R88 ;  /* 0x0000000c1858723c */ /* 0x040fec0000001858 */
[C---:B------:R-:W-:Y:S01]  /*b000*/  HMMA.16816.F32 R92, R24.reuse, R14, R92 ;  /* 0x0000000e185c723c */ /* 0x040fe2000000185c */
[----:B------:R-:W5:Y:S05]  /*b010*/  LDSM.16.MT88.4 R12, [R217+0xf000] ;  /* 0x00f00000d90c783b */ /* 0x000f6a0000004200 */
[C---:B-1----:R-:W-:Y:S06]  /*b020*/  HMMA.16816.F32 R72, R24.reuse, R20, R72 ;  /* 0x000000141848723c */ /* 0x042fec0000001848 */
[C---:B------:R-:W-:Y:S01]  /*b030*/  HMMA.16816.F32 R76, R24.reuse, R22, R76 ;  /* 0x00000016184c723c */ /* 0x040fe2000000184c */
[----:B------:R-:W-:Y:S05]  /*b040*/  LDSM.16.MT88.4 R20, [R220+0xf000] ;  /* 0x00f00000dc14783b */ /* 0x000fea0000004200 */
[C---:B---3--:R-:W-:Y:S06]  /*b050*/  HMMA.16816.F32 R104, R24.reuse, R32, R104 ;  /* 0x000000201868723c */ /* 0x048fec0000001868 */
[C---:B------:R-:W-:Y:S01]  /*b060*/  HMMA.16816.F32 R124, R24.reuse, R34, R124 ;  /* 0x00000022187c723c */ /* 0x040fe2000000187c */
[----:B------:R-:W1:Y:S05]  /*b070*/  LDSM.16.MT88.4 R32, [R216+0xf000] ;  /* 0x00f00000d820783b */ /* 0x000e6a0000004200 */
[C---:B--2---:R-:W-:Y:S06]  /*b080*/  HMMA.16816.F32 R112, R24.reuse, R28, R112 ;  /* 0x0000001c1870723c */ /* 0x044fec0000001870 */
[C---:B------:R-:W-:Y:S01]  /*b090*/  HMMA.16816.F32 R4, R24.reuse, R30, R4 ;  /* 0x0000001e1804723c */ /* 0x040fe20000001804 */
[----:B------:R-:W2:Y:S05]  /*b0a0*/  LDSM.16.MT88.4 R28, [R218+0x13000] ;  /* 0x01300000da1c783b */ /* 0x000eaa0000004200 */
[C---:B------:R-:W-:Y:S06]  /*b0b0*/  HMMA.16816.F32 R108, R24.reuse, R8, R108 ;  /* 0x00000008186c723c */ /* 0x040fec000000186c */
        /* <DEDUP_REMOVED lines=9> */
[----:B------:R-:W3:Y:S01]  /*b150*/  LDSM.16.MT88.4 R24, [R220+0x13000] ;  /* 0x01300000dc18783b */ /* 0x000ee20000004200 */
[----:B------:R-:W-:-:S03]  /*b160*/  FADD.FTZ R144, R144, R149 ;  /* 0x0000009590907221 */ /* 0x000fc60000010000 */
[----:B------:R-:W3:Y:S01]  /*b170*/  LDSM.16.MT88.4 R36, [R217+0x13000] ;  /* 0x01300000d924783b */ /* 0x000ee20000004200 */
[----:B----4-:R-:W-:Y:S01]  /*b180*/  HMMA.16816.F32 R72, R8, R16, R72 ;  /* 0x000000100848723c */ /* 0x010fe20000001848 */
[----:B------:R-:W-:-:S04]  /*b190*/  FADD.FTZ R155, R155, R144 ;  /* 0x000000909b9b7221 */ /* 0x000fc80000010000 */
[----:B------:R-:W-:Y:S01]  /*b1a0*/  FADD.FTZ R134, R134, R155 ;  /* 0x0000009b86867221 */ /* 0x000fe20000010000 */
[----:B------:R-:W-:Y:S01]  /*b1b0*/  HMMA.16816.F32 R76, R8, R18, R76 ;  /* 0x00000012084c723c */ /* 0x000fe2000000184c */
[----:B------:R-:W4:Y:S02]  /*b1c0*/  LDSM.16.MT88.4 R16, [R216+0x13000] ;  /* 0x01300000d810783b */ /* 0x000f240000004200 */
[----:B------:R-:W-:-:S03]  /*b1d0*/  FADD.FTZ R137, R137, R134 ;  /* 0x0000008689897221 */ /* 0x000fc60000010000 */
[----:B-----5:R-:W-:Y:S01]  /*b1e0*/  HMMA.16816.F32 R80, R8, R12, R80 ;  /* 0x0000000c0850723c */ /* 0x020fe20000001850 */
[----:B------:R-:W-:-:S04]  /*b1f0*/  FADD.FTZ R64, R64, R137 ;  /* 0x0000008940407221 */ /* 0x000fc80000010000 */
[----:B------:R-:W-:Y:S01]  /*b200*/  FADD.FTZ R239, R65, R64 ;  /* 0x0000004041ef7221 */ /* 0x000fe20000010000 */
[C---:B------:R-:W-:Y:S01]  /*b210*/  HMMA.16816.F32 R84, R8.reuse, R14, R84 ;  /* 0x0000000e0854723c */ /* 0x040fe20000001854 */
[----:B------:R-:W5:Y:S05]  /*b220*/  LDSM.16.MT88.4 R12, [R218+0xf800] ;  /* 0x00f80000da0c783b */ /* 0x000f6a0000004200 */
[C---:B-1----:R-:W-:Y:S06]  /*b230*/  HMMA.16816.F32 R88, R8.reuse, R32, R88 ;  /* 0x000000200858723c */ /* 0x042fec0000001858 */
[----:B------:R-:W-:Y:S01]  /*b240*/  HMMA.16816.F32 R92, R8, R34, R92 ;  /* 0x00000022085c723c */ /* 0x000fe2000000185c */
[--C-:B------:R-:W-:Y:S01]  /*b250*/  FFMA.FTZ R32, R61, UR6, -R56.reuse ;  /* 0x000000063d207c23 */ /* 0x100fe20008010838 */
[----:B------:R-:W-:-:S04]  /*b260*/  FFMA.FTZ R33, R55, UR6, -R56 ;  /* 0x0000000637217c23 */ /* 0x000fc80008010838 */
[C---:B--2---:R-:W-:Y:S01]  /*b270*/  HMMA.16816.F32 R104, R8.reuse, R28, R104 ;  /* 0x0000001c0868723c */ /* 0x044fe20000001868 */
[----:B------:R-:W-:Y:S01]  /*b280*/  FFMA.FTZ R34, R54, UR6, -R56 ;  /* 0x0000000636227c23 */ /* 0x000fe20008010838 */
[----:B------:R-:W-:Y:S04]  /*b290*/  MUFU.EX2 R32, R32 ;  /* 0x0000002000207308 */ /* 0x000fe80000000800 */
[C---:B------:R-:W-:Y:S04]  /*b2a0*/  HMMA.16816.F32 R128, R8.reuse, R20, R128 ;  /* 0x000000140880723c */ /* 0x040fe80000001880 */
[----:B------:R-:W1:Y:S02]  /*b2b0*/  MUFU.EX2 R33, R33 ;  /* 0x0000002100217308 */ /* 0x000e640000000800 */
[C---:B------:R-:W-:Y:S01]  /*b2c0*/  HMMA.16816.F32 R68, R8.reuse, R22, R68 ;  /* 0x000000160844723c */ /* 0x040fe20000001844 */
[----:B------:R-:W2:Y:S05]  /*b2d0*/  LDSM.16.MT88.4 R20, [R220+0xf800] ;  /* 0x00f80000dc14783b */ /* 0x000eaa0000004200 */
[----:B------:R-:W-:Y:S01]  /*b2e0*/  MUFU.EX2 R34, R34 ;  /* 0x0000002200227308 */ /* 0x000fe20000000800 */
[C---:B---3--:R-:W-:Y:S06]  /*b2f0*/  HMMA.16816.F32 R96, R8.reuse, R24, R96 ;  /* 0x000000180860723c */ /* 0x048fec0000001860 */
[C---:B------:R-:W-:Y:S01]  /*b300*/  HMMA.16816.F32 R100, R8.reuse, R26, R100 ;  /* 0x0000001a0864723c */ /* 0x040fe20000001864 */
[----:B------:R-:W3:Y:S01]  /*b310*/  MUFU.EX2 R29, R51 ;  /* 0x00000033001d7308 */ /* 0x000ee20000000800 */
[----:B-1----:R-:W-:Y:S01]  /*b320*/  F2FP.F16.F32.PACK_AB R117, R33, R32 ;  /* 0x000000202175723e */ /* 0x002fe200000000ff */
[----:B------:R-:W1:Y:S03]  /*b330*/  LDSM.16.MT88.4 R24, [R217+0xf800] ;  /* 0x00f80000d918783b */ /* 0x000e660000004200 */
[C---:B------:R-:W-:Y:S06]  /*b340*/  HMMA.16816.F32 R124, R8.reuse, R30, R124 ;  /* 0x0000001e087c723c */ /* 0x040fec000000187c */
[C---:B------:R-:W-:Y:S06]  /*b350*/  HMMA.16816.F32 R108, R8.reuse, R36, R108 ;  /* 0x00000024086c723c */ /* 0x040fec000000186c */
[----:B------:R-:W-:Y:S01]  /*b360*/  HMMA.16816.F32 R120, R8, R38, R120 ;  /* 0x000000260878723c */ /* 0x000fe20000001878 */
[----:B---3--:R-:W-:-:S05]  /*b370*/  F2FP.F16.F32.PACK_AB R119, R29, R34 ;  /* 0x000000221d77723e */ /* 0x008fca00000000ff */
[C---:B----4-:R-:W-:Y:S06]  /*b380*/  HMMA.16816.F32 R112, R8.reuse, R16, R112 ;  /* 0x000000100870723c */ /* 0x050fec0000001870 */
[----:B------:R-:W-:Y:S01]  /*b390*/  HMMA.16816.F32 R4, R8, R18, R4 ;  /* 0x000000120804723c */ /* 0x000fe20000001804 */
[----:B------:R-:W3:Y:S04]  /*b3a0*/  LDSM.16.MT88.4 R8, [R216+0xf800] ;  /* 0x00f80000d808783b */ /* 0x000ee80000004200 */
[----:B------:R-:W4:Y:S01]  /*b3b0*/  LDSM.16.MT88.4 R16, [R220+0x13800] ;  /* 0x01380000dc10783b */ /* 0x000f220000004200 */
[C---:B-----5:R-:W-:Y:S06]  /*b3c0*/  HMMA.16816.F32 R72, R116.reuse, R12, R72 ;  /* 0x0000000c7448723c */ /* 0x060fec0000001848 */
[C---:B------:R-:W-:Y:S01]  /*b3d0*/  HMMA.16816.F32 R76, R116.reuse, R14, R76 ;  /* 0x0000000e744c723c */ /* 0x040fe2000000184c */
[----:B------:R-:W5:Y:S05]  /*b3e0*/  LDSM.16.MT88.4 R12, [R218+0x13800] ;  /* 0x01380000da0c783b */ /* 0x000f6a0000004200 */
[C---:B--2---:R-:W-:Y:S06]  /*b3f0*/  HMMA.16816.F32 R128, R116.reuse, R20, R128 ;  /* 0x000000147480723c */ /* 0x044fec0000001880 */
[C---:B------:R-:W-:Y:S06]  /*b400*/  HMMA.16816.F32 R68, R116.reuse, R22, R68 ;  /* 0x000000167444723c */ /* 0x040fec0000001844 */
[C---:B-1----:R-:W-:Y:S06]  /*b410*/  HMMA.16816.F32 R80, R116.reuse, R24, R80 ;  /* 0x000000187450723c */ /* 0x042fec0000001850 */
[C---:B------:R-:W-:Y:S06]  /*b420*/  HMMA.16816.F32 R84, R116.reuse, R26, R84 ;  /* 0x0000001a7454723c */ /* 0x040fec0000001854 */
[C---:B---3--:R-:W-:Y:S06]  /*b430*/  HMMA.16816.F32 R88, R116.reuse, R8, R88 ;  /* 0x000000087458723c */ /* 0x048fec0000001858 */
[C---:B------:R-:W-:Y:S01]  /*b440*/  HMMA.16816.F32 R92, R116.reuse, R10, R92 ;  /* 0x0000000a745c723c */ /* 0x040fe2000000185c */
[----:B------:R-:W1:Y:S05]  /*b450*/  LDSM.16.MT88.4 R8, [R217+0x13800] ;  /* 0x01380000d908783b */ /* 0x000e6a0000004200 */
[C---:B----4-:R-:W-:Y:S06]  /*b460*/  HMMA.16816.F32 R96, R116.reuse, R16, R96 ;  /* 0x000000107460723c */ /* 0x050fec0000001860 */
[C---:B------:R-:W-:Y:S01]  /*b470*/  HMMA.16816.F32 R100, R116.reuse, R18, R100 ;  /* 0x000000127464723c */ /* 0x040fe20000001864 */
[----:B------:R-:W2:Y:S05]  /*b480*/  LDSM.16.MT88.4 R16, [R216+0x13800] ;  /* 0x01380000d810783b */ /* 0x000eaa0000004200 */
[C---:B-----5:R-:W-:Y:S06]  /*b490*/  HMMA.16816.F32 R104, R116.reuse, R12, R104 ;  /* 0x0000000c7468723c */ /* 0x060fec0000001868 */
[----:B------:R-:W-:Y:S01]  /*b4a0*/  HMMA.16816.F32 R124, R116, R14, R124 ;  /* 0x0000000e747c723c */ /* 0x000fe2000000187c */
[----:B------:R-:W-:-:S04]  /*b4b0*/  FADD.FTZ R13, R169, R170 ;  /* 0x000000aaa90d7221 */ /* 0x000fc80000010000 */
[----:B------:R-:W-:-:S04]  /*b4c0*/  FADD.FTZ R13, R172, R13 ;  /* 0x0000000dac0d7221 */ /* 0x000fc80000010000 */
        /* <DEDUP_REMOVED lines=17> */
.L_x_2392:
[----:B------:R-:W-:Y:S01]  /*b5e0*/  ISETP.GE.AND P1, PT, R231, 0x1, PT ;  /* 0x00000001e700780c */ /* 0x000fe20003f26270 */
[----:B------:R-:W-:-:S12]  /*b5f0*/  ULDC.64 UR12, c[0x0][0x208] ;  /* 0x00008200000c7ab9 */ /* 0x000fd80000000a00 */
[----:B------:R-:W-:Y:S05]  /*b600*/  @!P1 BRA `(.L_x_2398) ;  /* 0x0000003c008c9947 */ /* 0x000fea0003800000 */
[----:B------:R-:W-:Y:S01]  /*b610*/  IMAD.U32 R238, R188, -0x80, RZ ;  /* 0xffffff80bcee7824 */ /* 0x000fe200078e00ff */
[----:B------:R-:W-:Y:S01]  /*b620*/  ULDC.64 UR10, c[0x0][0x250] ;  /* 0x00009400000a7ab9 */ /* 0x000fe20000000a00 */
[----:B------:R-:W-:Y:S01]  /*b630*/  MOV R3, R0 ;  /* 0x0000000000037202 */ /* 0x000fe20000000f00 */
[----:B------:R-:W-:Y:S01]  /*b640*/  IMAD.MOV.U32 R133, RZ, RZ, R2 ;  /* 0x000000ffff857224 */ /* 0x000fe200078e0002 */
[----:B------:R-:W-:Y:S01]  /*b650*/  ULDC UR6, c[0x0][0x24c] ;  /* 0x0000930000067ab9 */ /* 0x000fe20000000800 */
[----:B------:R-:W-:Y:S01]  /*b660*/  SHF.R.S32.HI R232, RZ, 0x1f, R238 ;  /* 0x0000001fffe87819 */ /* 0x000fe200000114ee */
[----:B------:R-:W-:Y:S01]  /*b670*/  ULDC UR9, c[0x0][0x248] ;  /* 0x0000920000097ab9 */ /* 0x000fe20000000800 */
[----:B------:R-:W-:Y:S02]  /*b680*/  USHF.L.U64.HI UR11, UR10, 0x5, UR11 ;  /* 0x000000050a0b7899 */ /* 0x000fe4000801020b */
[----:B------:R-:W-:Y:S02]  /*b690*/  USHF.L.U32 UR10, UR10, 0x5, URZ ;  /* 0x000000050a0a7899 */ /* 0x000fe4000800063f */
[----:B------:R-:W-:-:S02]  /*b6a0*/  USHF.L.U64.HI UR6, UR9, 0x5, UR6 ;  /* 0x0000000509067899 */ /* 0x000fc40008010206 */
[----:B------:R-:W-:Y:S01]  /*b6b0*/  USHF.L.U32 UR5, UR9, 0x5, URZ ;  /* 0x0000000509057899 */ /* 0x000fe2000800063f */
[----:B------:R-:W-:-:S11]  /*b6c0*/  ULDC UR4, c[0x0][0x2ec] ;  /* 0x0000bb0000047ab9 */ /* 0x000fd60000000800 */
.L_x_2402:
[----:B------:R-:W-:Y:S04]  /*b6d0*/  DEPBAR.LE SB0, 0x0 ;  /* 0x000080000000791a */ /* 0x000fe80000000000 */
[----:B------:R-:W-:Y:S01]  /*b6e0*/  BAR.SYNC.DEFER_BLOCKING 0x0 ;  /* 0x0000000000007b1d */ /* 0x000fe20000010000 */
[----:B------:R-:W-:Y:S02]  /*b6f0*/  MOV R8, R238 ;  /* 0x000000ee00087202 */ /* 0x000fe40000000f00 */
[----:B------:R-:W-:Y:S03]  /*b700*/  MOV R0, R232 ;  /* 0x000000e800007202 */ /* 0x000fe60000000f00 */
[----:B------:R-:W-:Y:S05]  /*b710*/  @!P0 BRA `(.L_x_2399) ;  /* 0x0000000000f48947 */ /* 0x000fea0003800000 */
[----:B------:R-:W1:Y:S01]  /*b720*/  LDC R0, c[0x0][0x380] ;  /* 0x0000e000ff007b82 */ /* 0x000e620000000800 */
[----:B------:R-:W-:Y:S04]  /*b730*/  SHF.L.U32 R11, R231, 0x7, RZ ;  /* 0x00000007e70b7819 */ /* 0x000fe800000006ff */
[----:B------:R-:W-:Y:S01]  /*b740*/  IABS R6, R11 ;  /* 0x0000000b00067213 */ /* 0x000fe20000000000 */
[C---:B------:R-:W-:Y:S01]  /*b750*/  VIADD R5, R11.reuse, 0xffffff80 ;  /* 0xffffff800b057836 */ /* 0x040fe20000000000 */
        /* <DEDUP_REMOVED lines=57> */
.L_x_2399:
        /* <DEDUP_REMOVED lines=33> */
[----:B------:R1:W-:Y:S04]  /*bd00*/  LDGSTS.E.BYPASS.LTC128B.128 [R233+0x13000], desc[UR12][R48.64+0x80] ;  /* 0x1300008030e97fae */ /* 0x0003e8000b901d4c */
[----:B------:R-:W-:Y:S04]  /*bd10*/  LDGSTS.E.BYPASS.LTC128B.128 [R233+0xf800], desc[UR12][R60.64] ;  /* 0x0f8000003ce97fae */ /* 0x000fe8000b901d4c */
[----:B------:R2:W-:Y:S04]  /*bd20*/  LDGSTS.E.BYPASS.LTC128B.128 [R233+0x13800], desc[UR12][R60.64+0x80] ;  /* 0x138000803ce97fae */ /* 0x0005e8000b901d4c */
[----:B------:R-:W-:Y:S04]  /*bd30*/  LDSM.16.M88.4 R136, [R226] ;  /* 0x00000000e288783b */ /* 0x000fe80000000200 */
[----:B------:R-:W3:Y:S04]  /*bd40*/  LDSM.16.M88.4 R140, [R225+0x4000] ;  /* 0x00400000e18c783b */ /* 0x000ee80000000200 */
        /* <DEDUP_REMOVED lines=208> */
[----:B------:R-:W-:Y:S06]  /*ca50*/  @!P0 BRA `(.L_x_2401) ;  /* 0x0000000000f88947 */ /* 0x000fec0003800000 */
[----:B------:R-:W1:Y:S01]  /*ca60*/  LDC R0, c[0x0][0x380] ;  /* 0x0000e000ff007b82 */ /* 0x000e620000000800 */
[----:B------:R-:W-:Y:S05]  /*ca70*/  SHF.L.U32 R141, R231, 0x7, RZ ;  /* 0x00000007e78d7819 */ /* 0x000fea00000006ff */
[C---:B------:R-:W-:Y:S02]  /*ca80*/  VIADD R139, R141.reuse, 0xffffff00 ;  /* 0xffffff008d8b7836 */ /* 0x040fe40000000000 */
[----:B------:R-:W-:Y:S05]  /*ca90*/  VIADD R141, R141, 0xffffff80 ;  /* 0xffffff808d8d7836 */ /* 0x000fea0000000000 */
[----:B------:R-:W-:Y:S02]  /*caa0*/  IABS R134, R141 ;  /* 0x0000008d00867213 */ /* 0x000fe40000000000 */
[-C--:B-1----:R-:W-:Y:S02]  /*cab0*/  IABS R2, R0.reuse ;  /* 0x0000000000027213 */ /* 0x082fe40000000000 */
[-C--:B------:R-:W-:Y:S02]  /*cac0*/  LOP3.LUT R141, R141, R0.reuse, RZ, 0x3c, !PT ;  /* 0x000000008d8d7212 */ /* 0x080fe400078e3cff */
[----:B------:R-:W1:Y:S02]  /*cad0*/  I2F.RP R138, R2 ;  /* 0x00000002008a7306 */ /* 0x000e640000209400 */
[----:B------:R-:W-:Y:S08]  /*cae0*/  ISETP.GE.AND P3, PT, R141, RZ, PT ;  /* 0x000000ff8d00720c */ /* 0x000ff00003f66270 */
[----:B-1----:R-:W1:Y:S02]  /*caf0*/  MUFU.RCP R132, R138 ;  /* 0x0000008a00847308 */ /* 0x002e640000001000 */
[----:B-1----:R-:W-:Y:S01]  /*cb00*/  VIADD R136, R132, 0xffffffe ;  /* 0x0ffffffe84887836 */ /* 0x002fe20000000000 */
[----:B------:R-:W-:Y:S02]  /*cb10*/  IABS R132, R139 ;  /* 0x0000008b00847213 */ /* 0x000fe40000000000 */
[-C--:B------:R-:W-:Y:S05]  /*cb20*/  LOP3.LUT R139, R139, R0.reuse, RZ, 0x3c, !PT ;  /* 0x000000008b8b7212 */ /* 0x080fea00078e3cff */
[----:B------:R-:W1:Y:S01]  /*cb30*/  F2I.FTZ.U32.TRUNC.NTZ R137, R136 ;  /* 0x0000008800897305 */ /* 0x000e62000021f000 */
[----:B------:R-:W-:Y:S02]  /*cb40*/  ISETP.GE.AND P1, PT, R139, RZ, PT ;  /* 0x000000ff8b00720c */ /* 0x000fe40003f26270 */
[----:B------:R-:W-:Y:S01]  /*cb50*/  LOP3.LUT R139, RZ, R0, RZ, 0x33, !PT ;  /* 0x00000000ff8b7212 */ /* 0x000fe200078e33ff */
        /* <DEDUP_REMOVED lines=12> */
[-C--:B------:R-:W-:Y:S01]  /*cc20*/  @!P2 IADD3 R132, R132, -R2.reuse, RZ ;  /* 0x800000028484a210 */ /* 0x080fe20007ffe0ff */
[----:B------:R-:W-:Y:S01]  /*cc30*/  @!P2 VIADD R136, R136, 0x1 ;  /* 0x000000018888a836 */ /* 0x000fe20000000000 */
[----:B------:R-:W-:Y:S01]  /*cc40*/  @!P4 IADD3 R138, R138, 0x1, RZ ;  /* 0x000000018a8ac810 */ /* 0x000fe20007ffe0ff */
[----:B------:R-:W-:Y:S01]  /*cc50*/  @!P4 IMAD.IADD R134, R134, 0x1, -R2 ;  /* 0x000000018686c824 */ /* 0x000fe200078e0a02 */
[-C--:B------:R-:W-:Y:S02]  /*cc60*/  ISETP.GE.U32.AND P5, PT, R132, R2.reuse, PT ;  /* 0x000000028400720c */ /* 0x080fe40003fa6070 */
[----:B------:R-:W-:Y:S02]  /*cc70*/  ISETP.NE.AND P2, PT, R0, RZ, PT ;  /* 0x000000ff0000720c */ /* 0x000fe40003f45270 */
[----:B------:R-:W-:Y:S02]  /*cc80*/  ISETP.GE.U32.AND P6, PT, R134, R2, PT ;  /* 0x000000028600720c */ /* 0x000fe40003fc6070 */
[----:B------:R-:W1:Y:S07]  /*cc90*/  LDC R2, c[0x0][0x24c] ;  /* 0x00009300ff027b82 */ /* 0x000e6e0000000800 */
[----:B------:R-:W-:Y:S04]  /*cca0*/  @P5 VIADD R136, R136, 0x1 ;  /* 0x0000000188885836 */ /* 0x000fe80000000000 */
[----:B------:R-:W-:Y:S01]  /*ccb0*/  @P6 VIADD R138, R138, 0x1 ;  /* 0x000000018a8a6836 */ /* 0x000fe20000000000 */
[----:B------:R-:W-:Y:S03]  /*ccc0*/  @!P1 IADD3 R136, -R136, RZ, RZ ;  /* 0x000000ff88889210 */ /* 0x000fe60007ffe1ff */
[----:B------:R-:W-:Y:S01]  /*ccd0*/  @!P3 IMAD.MOV R138, RZ, RZ, -R138 ;  /* 0x000000ffff8ab224 */ /* 0x000fe200078e0a8a */
[C---:B------:R-:W-:Y:S04]  /*cce0*/  SEL R135, R139.reuse, R136, !P2 ;  /* 0x000000888b877207 */ /* 0x040fe80005000000 */
        /* <DEDUP_REMOVED lines=21> */
.L_x_2401:
        /* <DEDUP_REMOVED lines=36> */
.L_x_2400:
        /* <DEDUP_REMOVED lines=572> */
.L_x_2398:
[----:B------:R-:W1:Y:S01]  /*f440*/  SHFL.BFLY PT, R8, R239, 0x2, 0x1f ;  /* 0x0c401f00ef087f89 */ /* 0x000e6200000e0000 */
[----:B------:R-:W-:Y:S01]  /*f450*/  MOV R6, 0x3f800000 ;  /* 0x3f80000000067802 */ /* 0x000fe20000000f00 */
[----:B------:R-:W2:Y:S01]  /*f460*/  S2UR UR4, SR_CgaCtaId ;  /* 0x00000000000479c3 */ /* 0x000ea20000008800 */
[----:B------:R-:W-:Y:S01]  /*f470*/  MOV R7, 0x3f800000 ;  /* 0x3f80000000077802 */ /* 0x000fe20000000f00 */
[----:B------:R-:W3:Y:S01]  /*f480*/  SHFL.BFLY PT, R9, R240, 0x2, 0x1f ;  /* 0x0c401f00f0097f89 */ /* 0x000ee200000e0000 */
[----:B------:R-:W-:Y:S01]  /*f490*/  UMOV UR5, 0x400 ;  /* 0x0000040000057882 */ /* 0x000fe20000000000 */
[----:B------:R-:W4:Y:S01]  /*f4a0*/  S2R R3, SR_TID.X ;  /* 0x0000000000037919 */ /* 0x000f220000002100 */
[----:B-1----:R-:W-:Y:S01]  /*f4b0*/  FADD.FTZ R8, R8, R239 ;  /* 0x000000ef08087221 */ /* 0x002fe20000010000 */
[----:B--2---:R-:W-:Y:S01]  /*f4c0*/  ULEA UR4, UR4, UR5, 0x18 ;  /* 0x0000000504047291 */ /* 0x004fe2000f8ec03f */
[----:B---3--:R-:W-:-:S03]  /*f4d0*/  FADD.FTZ R9, R9, R240 ;  /* 0x000000f009097221 */ /* 0x008fc60000010000 */
[----:B------:R-:W1:Y:S04]  /*f4e0*/  SHFL.BFLY PT, R5, R8, 0x1, 0x1f ;  /* 0x0c201f0008057f89 */ /* 0x000e6800000e0000 */
[----:B------:R-:W2:Y:S01]  /*f4f0*/  SHFL.BFLY PT, R4, R9, 0x1, 0x1f ;  /* 0x0c201f0009047f89 */ /* 0x000ea200000e0000 */
[----:B-1----:R-:W-:Y:S01]  /*f500*/  FADD.FTZ R5, R8, R5 ;  /* 0x0000000508057221 */ /* 0x002fe20000010000 */
[----:B--2---:R-:W-:-:S04]  /*f510*/  FADD.FTZ R4, R9, R4 ;  /* 0x0000000409047221 */ /* 0x004fc80000010000 */
[----:B------:R-:W-:Y:S02]  /*f520*/  FSETP.NE.FTZ.AND P4, PT, R5, RZ, PT ;  /* 0x000000ff0500720b */ /* 0x000fe40003f95000 */
[----:B------:R-:W-:-:S11]  /*f530*/  FSETP.NE.FTZ.AND P3, PT, R4, RZ, PT ;  /* 0x000000ff0400720b */ /* 0x000fd60003f75000 */
[----:B------:R-:W1:Y:S08]  /*f540*/  @P4 MUFU.RCP R6, R5 ;  /* 0x0000000500064308 */ /* 0x000e700000001000 */
[----:B------:R-:W2:Y:S08]  /*f550*/  @P3 MUFU.RCP R7, R4 ;  /* 0x0000000400073308 */ /* 0x000eb00000001000 */
[----:B------:R-:W3:Y:S01]  /*f560*/  @P4 MUFU.LG2 R5, R5 ;  /* 0x0000000500054308 */ /* 0x000ee20000000c00 */
        /* <DEDUP_REMOVED lines=32> */
[----:B----4-:R-:W-:Y:S01]  /*f770*/  SHF.R.S32.HI R6, RZ, 0x1f, R3 ;  /* 0x0000001fff067819 */ /* 0x010fe20000011403 */
[C---:B--2---:R-:W-:Y:S01]  /*f780*/  FMUL.FTZ R131, R7.reuse, R131 ;  /* 0x0000008307837220 */ /* 0x044fe20000410000 */
[C---:B------:R-:W-:Y:S01]  /*f790*/  FMUL.FTZ R130, R7.reuse, R130 ;  /* 0x0000008207827220 */ /* 0x040fe20000410000 */
[C---:B------:R-:W-:Y:S01]  /*f7a0*/  FMUL.FTZ R71, R7.reuse, R71 ;  /* 0x0000004707477220 */ /* 0x040fe20000410000 */
[CC--:B------:R-:W-:Y:S01]  /*f7b0*/  LEA.HI R8, R6.reuse, R3.reuse, RZ, 0x2 ;  /* 0x0000000306087211 */ /* 0x0c0fe200078f10ff */
[C---:B------:R-:W-:Y:S01]  /*f7c0*/  FMUL.FTZ R70, R7.reuse, R70 ;  /* 0x0000004607467220 */ /* 0x040fe20000410000 */
[----:B------:R-:W-:Y:S01]  /*f7d0*/  LEA.HI R6, R6, R3, RZ, 0x5 ;  /* 0x0000000306067211 */ /* 0x000fe200078f28ff */
        /* <DEDUP_REMOVED lines=8> */
[C---:B------:R-:W-:Y:S01]  /*f860*/  FMUL.FTZ R83, R7.reuse, R83 ;  /* 0x0000005307537220 */ /* 0x040fe20000410000 */
[C---:B------:R-:W-:Y:S01]  /*f870*/  FMUL.FTZ R82, R7.reuse, R82 ;  /* 0x0000005207527220 */ /* 0x040fe20000410000 */
[----:B------:R-:W-:Y:S01]  /*f880*/  FMUL.FTZ R87, R7, R87 ;  /* 0x0000005707577220 */ /* 0x000fe20000410000 */
[----:B------:R-:W-:Y:S01]  /*f890*/  LOP3.LUT R9, R9, 0xfffffff8, RZ, 0xc0, !PT ;  /* 0xfffffff809097812 */ /* 0x000fe200078ec0ff */
[C---:B------:R-:W-:Y:S01]  /*f8a0*/  FMUL.FTZ R86, R7.reuse, R86 ;  /* 0x0000005607567220 */ /* 0x040fe20000410000 */
[C---:B------:R-:W-:Y:S01]  /*f8b0*/  FMUL.FTZ R91, R7.reuse, R91 ;  /* 0x0000005b075b7220 */ /* 0x040fe20000410000 */
[C---:B------:R-:W-:Y:S01]  /*f8c0*/  FMUL.FTZ R90, R7.reuse, R90 ;  /* 0x0000005a075a7220 */ /* 0x040fe20000410000 */
[----:B------:R-:W-:Y:S01]  /*f8d0*/  IADD3 R9, R10, -R9, RZ ;  /* 0x800000090a097210 */ /* 0x000fe20007ffe0ff */
[C---:B------:R-:W-:Y:S01]  /*f8e0*/  FMUL.FTZ R95, R7.reuse, R95 ;  /* 0x0000005f075f7220 */ /* 0x040fe20000410000 */
[C---:B------:R-:W-:Y:S01]  /*f8f0*/  FMUL.FTZ R94, R7.reuse, R94 ;  /* 0x0000005e075e7220 */ /* 0x040fe20000410000 */
[----:B------:R-:W-:Y:S01]  /*f900*/  FMUL.FTZ R99, R7, R99 ;  /* 0x0000006307637220 */ /* 0x000fe20000410000 */
[----:B------:R-:W-:Y:S01]  /*f910*/  SHF.L.U32 R10, R9, 0x6, RZ ;  /* 0x00000006090a7819 */ /* 0x000fe200000006ff */
        /* <DEDUP_REMOVED lines=16> */
[----:B------:R-:W1:Y:S01]  /*fa20*/  @P3 MUFU.LG2 R4, R4 ;  /* 0x0000000400043308 */ /* 0x000e620000000c00 */
[----:B------:R-:W-:-:S02]  /*fa30*/  IADD3 R8, -R8, R3, RZ ;  /* 0x0000000308087210 */ /* 0x000fc40007ffe1ff */
[----:B------:R-:W-:Y:S02]  /*fa40*/  LOP3.LUT R10, R10, 0x1c0, RZ, 0xc0, !PT ;  /* 0x000001c00a0a7812 */ /* 0x000fe400078ec0ff */
[----:B------:R-:W-:Y:S02]  /*fa50*/  LOP3.LUT R11, R9, 0x1, RZ, 0xc0, !PT ;  /* 0x00000001090b7812 */ /* 0x000fe400078ec0ff */
[----:B------:R-:W-:Y:S02]  /*fa60*/  LEA R8, R7, R8, 0x9 ;  /* 0x0000000807087211 */ /* 0x000fe400078e48ff */
[----:B------:R-:W-:Y:S02]  /*fa70*/  LEA.HI R13, R10, R10, RZ, 0x1d ;  /* 0x0000000a0a0d7211 */ /* 0x000fe400078fe8ff */
[----:B------:R-:W-:Y:S02]  /*fa80*/  ISETP.NE.U32.AND P0, PT, R11, 0x1, PT ;  /* 0x000000010b00780c */ /* 0x000fe40003f05070 */
[----:B------:R-:W-:-:S02]  /*fa90*/  LEA R8, R8, R13, 0x1 ;  /* 0x0000000d08087211 */ /* 0x000fc400078e08ff */
[----:B------:R-:W-:Y:S02]  /*faa0*/  R2P PR, R9, 0x6 ;  /* 0x0000000609007804 */ /* 0x000fe40000000000 */
[----:B------:R-:W-:Y:S01]  /*fab0*/  LEA R11, R8, UR4, 0x1 ;  /* 0x00000004080b7c11 */ /* 0x000fe2000f8e08ff */
[----:B------:R-:W-:Y:S01]  /*fac0*/  ULDC.U8 UR4, c[0x0][0x3d8] ;  /* 0x0000f60000047ab9 */ /* 0x000fe20000000000 */
[----:B------:R-:W-:Y:S02]  /*fad0*/  MOV R8, 0x20 ;  /* 0x0000002000087802 */ /* 0x000fe40000000f00 */
[C---:B------:R-:W-:Y:S02]  /*fae0*/  IADD3 R9, R11.reuse, -0x10, RZ ;  /* 0xfffffff00b097810 */ /* 0x040fe40007ffe0ff */
[----:B------:R-:W-:Y:S02]  /*faf0*/  MOV R10, 0x40 ;  /* 0x00000040000a7802 */ /* 0x000fe40000000f00 */
[----:B------:R-:W-:-:S02]  /*fb00*/  @P0 IADD3 R9, R11, 0x10, RZ ;  /* 0x000000100b090810 */ /* 0x000fc40007ffe0ff */
[----:B------:R-:W-:Y:S02]  /*fb10*/  SEL R8, R8, 0xffffffe0, !P1 ;  /* 0xffffffe008087807 */ /* 0x000fe40004800000 */
[----:B------:R-:W-:Y:S02]  /*fb20*/  ISETP.NE.AND P0, PT, R230, -0x1, PT ;  /* 0xffffffffe600780c */ /* 0x000fe40003f05270 */
[----:B------:R-:W-:Y:S02]  /*fb30*/  F2FP.F16.F32.PACK_AB R128, R129, R128 ;  /* 0x000000808180723e */ /* 0x000fe400000000ff */
[----:B------:R-:W-:Y:S02]  /*fb40*/  F2FP.F16.F32.PACK_AB R130, R131, R130 ;  /* 0x000000828382723e */ /* 0x000fe400000000ff */
[----:B------:R-:W-:Y:S01]  /*fb50*/  SEL R10, R10, 0xffffffc0, !P2 ;  /* 0xffffffc00a0a7807 */ /* 0x000fe20005000000 */
[----:B------:R-:W-:Y:S01]  /*fb60*/  STS [R11], R128 ;  /* 0x000000800b007388 */ /* 0x000fe20000000800 */
[----:B------:R-:W-:-:S02]  /*fb70*/  F2FP.F16.F32.PACK_AB R68, R69, R68 ;  /* 0x000000444544723e */ /* 0x000fc400000000ff */
[----:B------:R-:W-:Y:S01]  /*fb80*/  F2FP.F16.F32.PACK_AB R70, R71, R70 ;  /* 0x000000464746723e */ /* 0x000fe200000000ff */
[----:B------:R-:W-:Y:S01]  /*fb90*/  STS [R11+0x400], R130 ;  /* 0x000400820b007388 */ /* 0x000fe20000000800 */
[----:B------:R-:W-:Y:S01]  /*fba0*/  F2FP.F16.F32.PACK_AB R72, R73, R72 ;  /* 0x000000484948723e */ /* 0x000fe200000000ff */
[----:B------:R-:W2:Y:S01]  /*fbb0*/  @P0 LDC.64 R12, c[0x0][0x298] ;  /* 0x0000a600ff0c0b82 */ /* 0x000ea20000000a00 */
[----:B------:R-:W-:Y:S01]  /*fbc0*/  F2FP.F16.F32.PACK_AB R74, R75, R74 ;  /* 0x0000004a4b4a723e */ /* 0x000fe200000000ff */
[----:B------:R-:W-:Y:S01]  /*fbd0*/  STS [R9], R68 ;  /* 0x0000004409007388 */ /* 0x000fe20000000800 */
[----:B------:R-:W-:Y:S02]  /*fbe0*/  IADD3 R15, R11, R8, RZ ;  /* 0x000000080b0f7210 */ /* 0x000fe40007ffe0ff */
[----:B------:R-:W-:Y:S01]  /*fbf0*/  F2FP.F16.F32.PACK_AB R76, R77, R76 ;  /* 0x0000004c4d4c723e */ /* 0x000fe200000000ff */
[----:B------:R-:W-:Y:S01]  /*fc00*/  STS [R9+0x400], R70 ;  /* 0x0004004609007388 */ /* 0x000fe20000000800 */
[----:B------:R-:W-:-:S02]  /*fc10*/  F2FP.F16.F32.PACK_AB R78, R79, R78 ;  /* 0x0000004e4f4e723e */ /* 0x000fc400000000ff */
[----:B------:R-:W-:Y:S01]  /*fc20*/  IADD3 R17, R8, R9, RZ ;  /* 0x0000000908117210 */ /* 0x000fe20007ffe0ff */
[----:B------:R-:W-:Y:S01]  /*fc30*/  STS [R15], R72 ;  /* 0x000000480f007388 */ /* 0x000fe20000000800 */
[----:B------:R-:W-:Y:S02]  /*fc40*/  F2FP.F16.F32.PACK_AB R80, R81, R80 ;  /* 0x000000505150723e */ /* 0x000fe400000000ff */
[----:B------:R-:W-:Y:S01]  /*fc50*/  F2FP.F16.F32.PACK_AB R82, R83, R82 ;  /* 0x000000525352723e */ /* 0x000fe200000000ff */
[----:B------:R-:W-:Y:S01]  /*fc60*/  STS [R15+0x400], R74 ;  /* 0x0004004a0f007388 */ /* 0x000fe20000000800 */
[----:B------:R-:W-:Y:S02]  /*fc70*/  IADD3 R19, R11, R10, RZ ;  /* 0x0000000a0b137210 */ /* 0x000fe40007ffe0ff */
[----:B------:R-:W-:Y:S01]  /*fc80*/  F2FP.F16.F32.PACK_AB R84, R85, R84 ;  /* 0x000000545554723e */ /* 0x000fe200000000ff */
[----:B------:R-:W-:Y:S01]  /*fc90*/  STS [R17], R76 ;  /* 0x0000004c11007388 */ /* 0x000fe20000000800 */
[----:B------:R-:W-:-:S02]  /*fca0*/  F2FP.F16.F32.PACK_AB R86, R87, R86 ;  /* 0x000000565756723e */ /* 0x000fc400000000ff */
[----:B------:R-:W-:Y:S01]  /*fcb0*/  IADD3 R21, R10, R9, RZ ;  /* 0x000000090a157210 */ /* 0x000fe20007ffe0ff */
[----:B------:R-:W-:Y:S01]  /*fcc0*/  STS [R17+0x400], R78 ;  /* 0x0004004e11007388 */ /* 0x000fe20000000800 */
[----:B------:R-:W-:Y:S02]  /*fcd0*/  F2FP.F16.F32.PACK_AB R88, R89, R88 ;  /* 0x000000585958723e */ /* 0x000fe400000000ff */
        /* <DEDUP_REMOVED lines=23> */
[----:B------:R-:W-:-:S02]  /*fe50*/  F2FP.F16.F32.PACK_AB R120, R121, R120 ;  /* 0x000000787978723e */ /* 0x000fc400000000ff */
[----:B------:R-:W-:Y:S01]  /*fe60*/  F2FP.F16.F32.PACK_AB R122, R123, R122 ;  /* 0x0000007a7b7a723e */ /* 0x000fe200000000ff */
[----:B------:R-:W-:Y:S01]  /*fe70*/  STS [R11+0x2000], R96 ;  /* 0x002000600b007388 */ /* 0x000fe20000000800 */
[----:B------:R-:W-:Y:S02]  /*fe80*/  F2FP.F16.F32.PACK_AB R112, R113, R112 ;  /* 0x000000707170723e */ /* 0x000fe400000000ff */
[----:B------:R-:W-:Y:S01]  /*fe90*/  F2FP.F16.F32.PACK_AB R114, R115, R114 ;  /* 0x000000727372723e */ /* 0x000fe200000000ff */
[----:B------:R4:W-:Y:S01]  /*fea0*/  STS [R11+0x2400], R98 ;  /* 0x002400620b007388 */ /* 0x0009e20000000800 */
[----:B------:R-:W-:Y:S02]  /*feb0*/  F2FP.F16.F32.PACK_AB R116, R117, R116 ;  /* 0x000000747574723e */ /* 0x000fe400000000ff */
[----:B------:R-:W-:Y:S01]  /*fec0*/  F2FP.F16.F32.PACK_AB R118, R119, R118 ;  /* 0x000000767776723e */ /* 0x000fe200000000ff */
[----:B------:R-:W-:Y:S01]  /*fed0*/  STS [R9+0x2000], R100 ;  /* 0x0020006409007388 */ /* 0x000fe20000000800 */
[----:B------:R-:W-:-:S02]  /*fee0*/  ISETP.NE.AND P1, PT, RZ, UR4, PT ;  /* 0x00000004ff007c0c */ /* 0x000fc4000bf25270 */
[----:B------:R-:W-:Y:S01]  /*fef0*/  MOV R8, 0x7f800000 ;  /* 0x7f80000000087802 */ /* 0x000fe20000000f00 */
[----:B------:R5:W-:Y:S01]  /*ff00*/  STS [R9+0x2400], R102 ;  /* 0x0024006609007388 */ /* 0x000be20000000800 */
[----:B------:R-:W-:-:S03]  /*ff10*/  MOV R10, 0x7f800000 ;  /* 0x7f800000000a7802 */ /* 0x000fc60000000f00 */
[----:B------:R-:W-:Y:S04]  /*ff20*/  STS [R15+0x2000], R104 ;  /* 0x002000680f007388 */ /* 0x000fe80000000800 */
[----:B------:R3:W-:Y:S04]  /*ff30*/  STS [R15+0x2400], R106 ;  /* 0x0024006a0f007388 */ /* 0x0007e80000000800 */
[----:B------:R-:W-:Y:S04]  /*ff40*/  STS [R17+0x2000], R124 ;  /* 0x0020007c11007388 */ /* 0x000fe80000000800 */
[----:B------:R-:W-:Y:S01]  /*ff50*/  STS [R17+0x2400], R126 ;  /* 0x0024007e11007388 */ /* 0x000fe20000000800 */
[----:B----4-:R-:W4:Y:S03]  /*ff60*/  @P4 LDC R11, c[0x0][0x2e8] ;  /* 0x0000ba00ff0b4b82 */ /* 0x010f260000000800 */
[----:B------:R-:W-:Y:S04]  /*ff70*/  STS [R19+0x2000], R108 ;  /* 0x0020006c13007388 */ /* 0x000fe80000000800 */
[----:B------:R2:W-:Y:S01]  /*ff80*/  STS [R19+0x2400], R110 ;  /* 0x0024006e13007388 */ /* 0x0005e20000000800 */
[----:B-----5:R-:W4:Y:S03]  /*ff90*/  @P3 LDC R9, c[0x0][0x2e8] ;  /* 0x0000ba00ff093b82 */ /* 0x020f260000000800 */
[----:B------:R1:W-:Y:S04]  /*ffa0*/  STS [R21+0x2000], R120 ;  /* 0x0020007815007388 */ /* 0x0003e80000000800 */
[----:B------:R4:W-:Y:S01]  /*ffb0*/  STS [R21+0x2400], R122 ;  /* 0x0024007a15007388 */ /* 0x0009e20000000800 */
[----:B---3--:R-:W-:-:S03]  /*ffc0*/  @P4 FMUL.FTZ R15, R5, 0.69314718246459960938 ;  /* 0x3f317218050f4820 */ /* 0x008fc60000410000 */
[----:B------:R3:W-:Y:S04]  /*ffd0*/  STS [R23+0x2000], R112 ;  /* 0x0020007017007388 */ /* 0x0007e80000000800 */
[----:B------:R3:W-:Y:S04]  /*ffe0*/  STS [R23+0x2400], R114 ;  /* 0x0024007217007388 */ /* 0x0007e80000000800 */
[----:B------:R3:W-:Y:S04]  /*fff0*/  STS [R25+0x2000], R116 ;  /* 0x0020007419007388 */ /* 0x0007e80000000800 */
[----:B------:R3:W-:Y:S01]  /*10000*/  STS [R25+0x2400], R118 ;  /* 0x0024007619007388 */ /* 0x0007e20000000800 */
[----:B--2---:R-:W-:-:S04]  /*10010*/  @P0 IMAD.WIDE.U32 R18, R230, R12, RZ ;  /* 0x0000000ce6120225 */ /* 0x004fc800078e00ff */
[----:B------:R-:W-:Y:S02]  /*10020*/  @P0 IMAD R16, R230, R13, R19 ;  /* 0x0000000de6100224 */ /* 0x000fe400078e0213 */
[----:B-1----:R-:W-:Y:S01]  /*10030*/  @P3 FMUL.FTZ R13, R4, 0.69314718246459960938 ;  /* 0x3f317218040d3820 */ /* 0x002fe20000410000 */
[----:B------:R-:W-:Y:S06]  /*10040*/  @P0 BRA `(.L_x_2403) ;  /* 0x00000000001c0947 */ /* 0x000fec0003800000 */
[----:B------:R-:W1:Y:S01]  /*10050*/  S2R R17, SR_CTAID.Y ;  /* 0x0000000000117919 */ /* 0x000e620000002600 */
[----:B------:R-:W2:Y:S01]  /*10060*/  LDC.64 R4, c[0x0][0x290] ;  /* 0x0000a400ff047b82 */ /* 0x000ea20000000a00 */
[----:B-1----:R-:W-:-:S05]  /*10070*/  SHF.R.S32.HI R19, RZ, 0x1f, R17 ;  /* 0x0000001fff137819 */ /* 0x002fca0000011411 */
[-C--:B--2---:R-:W-:Y:S02]  /*10080*/  IMAD R12, R19, R4.reuse, RZ ;  /* 0x00000004130c7224 */ /* 0x084fe400078e02ff */
[----:B------:R-:W-:-:S04]  /*10090*/  IMAD.WIDE.U32 R18, R17, R4, RZ ;  /* 0x0000000411127225 */ /* 0x000fc800078e00ff */
[----:B------:R-:W-:-:S05]  /*100a0*/  IMAD R5, R17, R5, R12 ;  /* 0x0000000511057224 */ /* 0x000fca00078e020c */
[----:B------:R-:W-:Y:S02]  /*100b0*/  IADD3 R16, R19, R5, RZ ;  /* 0x0000000513107210 */ /* 0x000fe40007ffe0ff */
.L_x_2403:
[----:B----4-:R-:W-:Y:S01]  /*100c0*/  @P4 FFMA.FTZ R8, R2, R11, R15 ;  /* 0x0000000b02084223 */ /* 0x010fe2000001000f */
[----:B------:R-:W-:Y:S01]  /*100d0*/  @P3 FFMA.FTZ R10, R0, R9, R13 ;  /* 0x00000009000a3223 */ /* 0x000fe2000001000d */
[----:B------:R-:W-:Y:S06]  /*100e0*/  @!P1 BRA `(.L_x_2404) ;  /* 0x00000000001c9947 */ /* 0x000fec0003800000 */
[----:B------:R-:W1:Y:S01]  /*100f0*/  S2R R5, SR_CTAID.Y ;  /* 0x0000000000057919 */ /* 0x000e620000002600 */
[----:B------:R-:W1:Y:S08]  /*10100*/  LDC R0, c[0x0][0x2c4] ;  /* 0x0000b100ff007b82 */ /* 0x000e700000000800 */
[----:B------:R-:W2:Y:S08]  /*10110*/  S2UR UR6, SR_CTAID.Z ;  /* 0x00000000000679c3 */ /* 0x000eb00000002700 */
[----:B------:R-:W2:Y:S01]  /*10120*/  LDC R9, c[0x0][0x2e4] ;  /* 0x0000b900ff097b82 */ /* 0x000ea20000000800 */
[----:B-1----:R-:W-:-:S04]  /*10130*/  @!P0 IMAD R230, R5, R0, RZ ;  /* 0x0000000005e68224 */ /* 0x002fc800078e02ff */
[----:B--2---:R-:W-:Y:S01]  /*10140*/  IMAD R230, R9, UR6, R230 ;  /* 0x0000000609e67c24 */ /* 0x004fe2000f8e02e6 */
[----:B------:R-:W-:Y:S06]  /*10150*/  BRA `(.L_x_2405) ;  /* 0x0000000000187947 */ /* 0x000fec0003800000 */
.L_x_2404:
[----:B------:R-:W1:Y:S01]  /*10160*/  S2R R5, SR_CTAID.Y ;  /* 0x0000000000057919 */ /* 0x000e620000002600 */
[----:B------:R-:W1:Y:S08]  /*10170*/  S2UR UR6, SR_CTAID.Z ;  /* 0x00000000000679c3 */ /* 0x000e700000002700 */
[----:B------:R-:W1:Y:S08]  /*10180*/  LDC R0, c[0x0][0x270] ;  /* 0x00009c00ff007b82 */ /* 0x000e700000000800 */
[----:B------:R-:W2:Y:S01]  /*10190*/  LDC R230, c[0x0][0x2c4] ;  /* 0x0000b100ffe67b82 */ /* 0x000ea20000000800 */
[----:B-1----:R-:W-:-:S04]  /*101a0*/  IMAD R5, R5, R0, UR6 ;  /* 0x0000000605057e24 */ /* 0x002fc8000f8e0200 */
[----:B--2---:R-:W-:-:S07]  /*101b0*/  IMAD R230, R5, R230, RZ ;  /* 0x000000e605e67224 */ /* 0x004fce00078e02ff */
.L_x_2405:
[----:B------:R-:W1:Y:S01]  /*101c0*/  S2R R0, SR_TID.X ;  /* 0x0000000000007919 */ /* 0x000e620000002100 */
[----:B------:R-:W-:Y:S01]  /*101d0*/  LOP3.LUT R6, R6, 0xffffffe0, RZ, 0xc0, !PT ;  /* 0xffffffe006067812 */ /* 0x000fe200078ec0ff */
[----:B------:R-:W-:Y:S01]  /*101e0*/  BSSY B0, `(.L_x_2406) ;  /* 0x000001e000007945 */ /* 0x000fe20003800000 */
[----:B------:R-:W-:Y:S01]  /*101f0*/  SHF.R.S32.HI R2, RZ, 0x1f, R7 ;  /* 0x0000001fff027819 */ /* 0x000fe20000011407 */
[----:B------:R-:W-:Y:S02]  /*10200*/  BAR.SYNC.DEFER_BLOCKING 0x0 ;  /* 0x0000000000007b1d */ /* 0x000fe40000010000 */
[----:B------:R-:W-:Y:S01]  /*10210*/  IMAD.IADD R6, R3, 0x1, -R6 ;  /* 0x0000000103067824 */ /* 0x000fe200078e0a06 */
[----:B------:R-:W-:-:S04]  /*10220*/  LEA.HI R3, R2, R7, RZ, 0x2 ;  /* 0x0000000702037211 */ /* 0x000fc800078f10ff */
[----:B------:R-:W-:Y:S02]  /*10230*/  LOP3.LUT P0, RZ, R6, 0x3, RZ, 0xc0, !PT ;  /* 0x0000000306ff7812 */ /* 0x000fe4000780c0ff */
[----:B------:R-:W-:-:S05]  /*10240*/  LOP3.LUT R4, R3, 0xffffffc, RZ, 0xc0, !PT ;  /* 0x0ffffffc03047812 */ /* 0x000fca00078ec0ff */
[----:B------:R-:W-:Y:S01]  /*10250*/  IMAD.IADD R4, R7, 0x1, -R4 ;  /* 0x0000000107047824 */ /* 0x000fe200078e0a04 */
[----:B-1----:R-:W-:-:S04]  /*10260*/  SHF.R.S32.HI R9, RZ, 0x1f, R0 ;  /* 0x0000001fff097819 */ /* 0x002fc80000011400 */
[----:B------:R-:W-:-:S04]  /*10270*/  LEA.HI R5, R9, R0, RZ, 0x5 ;  /* 0x0000000009057211 */ /* 0x000fc800078f28ff */
[----:B------:R-:W-:-:S05]  /*10280*/  LOP3.LUT R5, R5, 0xffffffe0, RZ, 0xc0, !PT ;  /* 0xffffffe005057812 */ /* 0x000fca00078ec0ff */
[----:B------:R-:W-:-:S05]  /*10290*/  IMAD.IADD R5, R0, 0x1, -R5 ;  /* 0x0000000100057824 */ /* 0x000fca00078e0a05 */
[----:B------:R-:W-:-:S04]  /*102a0*/  SHF.R.S32.HI R2, RZ, 0x1f, R5 ;  /* 0x0000001fff027819 */ /* 0x000fc80000011405 */
[----:B------:R-:W-:-:S04]  /*102b0*/  LEA.HI R2, R2, R5, RZ, 0x2 ;  /* 0x0000000502027211 */ /* 0x000fc800078f10ff */
[----:B------:R-:W-:-:S05]  /*102c0*/  SHF.R.S32.HI R3, RZ, 0x2, R2 ;  /* 0x00000002ff037819 */ /* 0x000fca0000011402 */
[----:B------:R-:W-:Y:S01]  /*102d0*/  IMAD R2, R4, 0x10, R3 ;  /* 0x0000001004027824 */ /* 0x000fe200078e0203 */
[----:B------:R-:W-:Y:S06]  /*102e0*/  @P0 BRA `(.L_x_2407) ;  /* 0x0000000000340947 */ /* 0x000fec0003800000 */
[----:B------:R-:W1:Y:S01]  /*102f0*/  S2R R3, SR_CTAID.X ;  /* 0x0000000000037919 */ /* 0x000e620000002500 */
[C---:B------:R-:W-:Y:S01]  /*10300*/  VIADD R4, R2.reuse, 0x8 ;  /* 0x0000000802047836 */ /* 0x040fe20000000000 */
[----:B------:R-:W-:Y:S01]  /*10310*/  ISETP.GE.AND P2, PT, R2, R227, PT ;  /* 0x000000e30200720c */ /* 0x000fe20003f46270 */
[----:B------:R-:W-:-:S03]  /*10320*/  ULDC.64 UR4, c[0x0][0x2b0] ;  /* 0x0000ac0000047ab9 */ /* 0x000fc60000000a00 */
[----:B------:R-:W-:Y:S01]  /*10330*/  ISETP.GE.AND P1, PT, R4, R227, PT ;  /* 0x000000e30400720c */ /* 0x000fe20003f26270 */
[----:B-1----:R-:W-:-:S05]  /*10340*/  IMAD R3, R3, 0x40, R230 ;  /* 0x0000004003037824 */ /* 0x002fca00078e02e6 */
[----:B------:R-:W-:Y:S02]  /*10350*/  SHF.R.S32.HI R5, RZ, 0x1f, R3 ;  /* 0x0000001fff057819 */ /* 0x000fe40000011403 */
[----:B------:R-:W-:-:S04]  /*10360*/  IADD3 R3, P0, R2, R3, RZ ;  /* 0x0000000302037210 */ /* 0x000fc80007f1e0ff */
[----:B------:R-:W-:Y:S02]  /*10370*/  LEA.HI.X.SX32 R2, R2, R5, 0x1, P0 ;  /* 0x0000000502027211 */ /* 0x000fe400000f0eff */
[----:B------:R-:W-:-:S04]  /*10380*/  LEA R4, P0, R3, UR4, 0x2 ;  /* 0x0000000403047c11 */ /* 0x000fc8000f8010ff */
[----:B------:R-:W-:-:S05]  /*10390*/  LEA.HI.X R5, R3, UR5, R2, 0x2, P0 ;  /* 0x0000000503057c11 */ /* 0x000fca00080f1402 */
[----:B------:R1:W-:Y:S04]  /*103a0*/  @!P2 STG.E desc[UR12][R4.64], R8 ;  /* 0x000000080400a986 */ /* 0x0003e8000c10190c */
[----:B------:R1:W-:Y:S02]  /*103b0*/  @!P1 STG.E desc[UR12][R4.64+0x20], R10 ;  /* 0x0000200a04009986 */ /* 0x0003e4000c10190c */
.L_x_2407:
[----:B------:R-:W-:Y:S05]  /*103c0*/  BSYNC B0 ;  /* 0x0000000000007941 */ /* 0x000fea0003800000 */
.L_x_2406:
[----:B------:R-:W2:Y:S01]  /*103d0*/  S2UR UR5, SR_CTAID.X ;  /* 0x00000000000579c3 */ /* 0x000ea20000002500 */
[----:B------:R-:W-:Y:S01]  /*103e0*/  LEA.HI R6, R9, R0, RZ, 0x3 ;  /* 0x0000000009067211 */ /* 0x000fe200078f18ff */
[----:B------:R4:W4:Y:S01]  /*103f0*/  LDS.128 R12, [R233+0x1800] ;  /* 0x00180000e90c7984 */ /* 0x0009220000000c00 */
[----:B------:R-:W-:Y:S02]  /*10400*/  BSSY B0, `(.L_x_2408) ;  /* 0x000002a000007945 */ /* 0x000fe40003800000 */
[----:B------:R-:W-:Y:S01]  /*10410*/  LOP3.LUT R3, R6, 0xfffffff8, RZ, 0xc0, !PT ;  /* 0xfffffff806037812 */ /* 0x000fe200078ec0ff */
[----:B-1----:R1:W1:Y:S02]  /*10420*/  LDS.128 R8, [R233+0x3800] ;  /* 0x00380000e9087984 */ /* 0x0022640000000c00 */
[----:B------:R-:W5:Y:S02]  /*10430*/  LDC.64 R4, c[0x0][0x298] ;  /* 0x0000a600ff047b82 */ /* 0x000f640000000a00 */
[----:B------:R-:W-:-:S04]  /*10440*/  IMAD.IADD R0, R0, 0x1, -R3 ;  /* 0x0000000100007824 */ /* 0x000fc800078e0a03 */
[----:B------:R-:W-:Y:S01]  /*10450*/  IMAD.SHL.U32 R22, R0, 0x8, RZ ;  /* 0x0000000800167824 */ /* 0x000fe200078e00ff */
[----:B------:R-:W-:Y:S01]  /*10460*/  SHF.R.S32.HI R0, RZ, 0x3, R6 ;  /* 0x00000003ff007819 */ /* 0x000fe20000011406 */
[----:B------:R-:W4:Y:S03]  /*10470*/  LDC.64 R2, c[0x0][0x2a0] ;  /* 0x0000a800ff027b82 */ /* 0x000f260000000a00 */
[----:B---3--:R-:W-:Y:S01]  /*10480*/  SHF.R.S32.HI R23, RZ, 0x1f, R22 ;  /* 0x0000001fff177819 */ /* 0x008fe20000011416 */
[----:B------:R-:W-:Y:S01]  /*10490*/  VIADD R6, R0, 0x10 ;  /* 0x0000001000067836 */ /* 0x000fe20000000000 */
[----:B--2---:R-:W-:-:S04]  /*104a0*/  USHF.L.U32 UR5, UR5, 0x6, URZ ;  /* 0x0000000605057899 */ /* 0x004fc8000800063f */
[----:B------:R-:W-:Y:S02]  /*104b0*/  ISETP.GE.AND P3, PT, R6, R227, PT ;  /* 0x000000e30600720c */ /* 0x000fe40003f66270 */
[----:B------:R-:W-:Y:S01]  /*104c0*/  IADD3 R6, R0, 0x20, RZ ;  /* 0x0000002000067810 */ /* 0x000fe20007ffe0ff */
[----:B------:R-:W-:-:S03]  /*104d0*/  USHF.R.S32.HI UR4, URZ, 0x1f, UR5 ;  /* 0x0000001f3f047899 */ /* 0x000fc60008011405 */
[----:B------:R-:W-:Y:S01]  /*104e0*/  ISETP.GE.AND P2, PT, R6, R227, PT ;  /* 0x000000e30600720c */ /* 0x000fe20003f46270 */
[----:B-----5:R-:W-:-:S04]  /*104f0*/  IMAD.WIDE.U32 R22, R4, UR5, R22 ;  /* 0x0000000504167c25 */ /* 0x020fc8000f8e0016 */
[----:B------:R-:W-:Y:S01]  /*10500*/  IMAD R20, R4, UR4, RZ ;  /* 0x0000000404147c24 */ /* 0x000fe2000f8e02ff */
[----:B------:R-:W-:Y:S01]  /*10510*/  USHF.R.S32.HI UR4, URZ, 0x1f, UR6 ;  /* 0x0000001f3f047899 */ /* 0x000fe20008011406 */
[----:B------:R-:W-:Y:S02]  /*10520*/  IADD3 R26, P0, R18, R22, RZ ;  /* 0x00000016121a7210 */ /* 0x000fe40007f1e0ff */
[----:B------:R-:W-:-:S03]  /*10530*/  IMAD R7, R5, UR5, R20 ;  /* 0x0000000505077c24 */ /* 0x000fc6000f8e0214 */
[----:B----4-:R-:W-:Y:S02]  /*10540*/  IMAD R18, R2, UR4, RZ ;  /* 0x0000000402127c24 */ /* 0x010fe4000f8e02ff */
[----:B------:R-:W-:Y:S01]  /*10550*/  IADD3.X R27, R16, R7, R23, P0, !PT ;  /* 0x00000007101b7210 */ /* 0x000fe200007fe417 */
[C---:B------:R-:W-:Y:S01]  /*10560*/  VIADD R16, R0.reuse, 0x30 ;  /* 0x0000003000107836 */ /* 0x040fe20000000000 */
[----:B------:R2:W3:Y:S01]  /*10570*/  LDS.128 R20, [R233] ;  /* 0x00000000e9147984 */ /* 0x0004e20000000c00 */
[----:B------:R-:W-:Y:S01]  /*10580*/  IMAD R29, R3, UR6, R18 ;  /* 0x00000006031d7c24 */ /* 0x000fe2000f8e0212 */
[-C--:B------:R-:W-:Y:S01]  /*10590*/  ISETP.GE.AND P0, PT, R0, R227.reuse, PT ;  /* 0x000000e30000720c */ /* 0x080fe20003f06270 */
[----:B------:R-:W-:Y:S01]  /*105a0*/  IMAD.WIDE.U32 R26, R2, UR6, R26 ;  /* 0x00000006021a7c25 */ /* 0x000fe2000f8e001a */
[----:B------:R-:W-:Y:S02]  /*105b0*/  ISETP.GE.AND P1, PT, R16, R227, PT ;  /* 0x000000e31000720c */ /* 0x000fe40003f26270 */
[----:B------:R2:W4:Y:S01]  /*105c0*/  LDS.128 R16, [R233+0x2000] ;  /* 0x00200000e9107984 */ /* 0x0005220000000c00 */
[----:B------:R-:W-:-:S02]  /*105d0*/  SHF.R.S32.HI R3, RZ, 0x1f, R0 ;  /* 0x0000001fff037819 */ /* 0x000fc40000011400 */
[----:B------:R-:W-:-:S06]  /*105e0*/  IADD3 R29, R29, R27, RZ ;  /* 0x0000001b1d1d7210 */ /* 0x000fcc0007ffe0ff */
[----:B-1----:R-:W-:Y:S05]  /*105f0*/  @P0 BRA `(.L_x_2409) ;  /* 0x0000000000280947 */ /* 0x002fea0003800000 */
        /* <DEDUP_REMOVED lines=8> */
[----:B---3--:R1:W-:Y:S04]  /*10680*/  STG.E.128 desc[UR12][R24.64], R20 ;  /* 0x0000001418007986 */ /* 0x0083e8000c101d0c */
[----:B----4-:R1:W-:Y:S02]  /*10690*/  STG.E.128 desc[UR12][R24.64+0x80], R16 ;  /* 0x0000801018007986 */ /* 0x0103e4000c101d0c */
.L_x_2409:
[----:B------:R-:W-:Y:S05]  /*106a0*/  BSYNC B0 ;  /* 0x0000000000007941 */ /* 0x000fea0003800000 */
.L_x_2408:
[----:B-1-3--:R1:W3:Y:S01]  /*106b0*/  LDS.128 R20, [R233+0x800] ;  /* 0x00080000e9147984 */ /* 0x00a2e20000000c00 */
[----:B------:R-:W-:Y:S03]  /*106c0*/  BSSY B0, `(.L_x_2410) ;  /* 0x0000010000007945 */ /* 0x000fe60003800000 */
[----:B----4-:R1:W4:Y:S01]  /*106d0*/  LDS.128 R16, [R233+0x2800] ;  /* 0x00280000e9107984 */ /* 0x0103220000000c00 */
[----:B------:R-:W-:Y:S05]  /*106e0*/  @P3 BRA `(.L_x_2411) ;  /* 0x0000000000343947 */ /* 0x000fea0003800000 */
[----:B------:R-:W-:Y:S01]  /*106f0*/  IADD3 R7, P0, R0, 0x10, RZ ;  /* 0x0000001000077810 */ /* 0x000fe20007f1e0ff */
[----:B------:R-:W-:Y:S01]  /*10700*/  IMAD.MOV.U32 R24, RZ, RZ, R26 ;  /* 0x000000ffff187224 */ /* 0x000fe200078e001a */
        /* <DEDUP_REMOVED lines=9> */
[----:B---3--:R3:W-:Y:S04]  /*107a0*/  STG.E.128 desc[UR12][R6.64], R20 ;  /* 0x0000001406007986 */ /* 0x0087e8000c101d0c */
[----:B----4-:R3:W-:Y:S02]  /*107b0*/  STG.E.128 desc[UR12][R6.64+0x80], R16 ;  /* 0x0000801006007986 */ /* 0x0107e4000c101d0c */
.L_x_2411:
[----:B------:R-:W-:Y:S05]  /*107c0*/  BSYNC B0 ;  /* 0x0000000000007941 */ /* 0x000fea0003800000 */
.L_x_2410:
[----:B---34-:R3:W4:Y:S01]  /*107d0*/  LDS.128 R16, [R233+0x1000] ;  /* 0x00100000e9107984 */ /* 0x0187220000000c00 */
[----:B------:R-:W-:Y:S03]  /*107e0*/  BSSY B0, `(.L_x_2412) ;  /* 0x0000010000007945 */ /* 0x000fe60003800000 */
[----:B------:R3:W1:Y:S01]  /*107f0*/  LDS.128 R20, [R233+0x3000] ;  /* 0x00300000e9147984 */ /* 0x0006620000000c00 */
        /* <DEDUP_REMOVED lines=12> */
[----:B----4-:R4:W-:Y:S04]  /*108c0*/  STG.E.128 desc[UR12][R6.64], R16 ;  /* 0x0000001006007986 */ /* 0x0109e8000c101d0c */
[----:B-1----:R4:W-:Y:S02]  /*108d0*/  STG.E.128 desc[UR12][R6.64+0x80], R20 ;  /* 0x0000801406007986 */ /* 0x0029e4000c101d0c */
.L_x_2413:
[----:B------:R-:W-:Y:S05]  /*108e0*/  BSYNC B0 ;  /* 0x0000000000007941 */ /* 0x000fea0003800000 */
.L_x_2412:
[----:B------:R-:W-:Y:S05]  /*108f0*/  @P1 EXIT ;  /* 0x000000000000194d */ /* 0x000fea0003800000 */
[----:B------:R-:W-:Y:S01]  /*10900*/  IADD3 R0, P0, R0, 0x30, RZ ;  /* 0x0000003000007810 */ /* 0x000fe20007f1e0ff */
[----:B----4-:R-:W-:Y:S01]  /*10910*/  IMAD.MOV.U32 R6, RZ, RZ, R26 ;  /* 0x000000ffff067224 */ /* 0x010fe200078e001a */
[----:B------:R-:W-:Y:S01]  /*10920*/  MOV R7, R29 ;  /* 0x0000001d00077202 */ /* 0x000fe20000000f00 */
[----:B------:R-:W-:Y:S02]  /*10930*/  ULDC.64 UR4, c[0x0][0x280] ;  /* 0x0000a00000047ab9 */ /* 0x000fe40000000a00 */
[----:B------:R-:W-:Y:S02]  /*10940*/  IMAD.X R3, RZ, RZ, R3, P0 ;  /* 0x000000ffff037224 */ /* 0x000fe400000e0603 */
[----:B------:R-:W-:-:S04]  /*10950*/  IMAD.WIDE.U32 R6, R0, R4, R6 ;  /* 0x0000000400067225 */ /* 0x000fc800078e0006 */
[----:B------:R-:W-:Y:S01]  /*10960*/  IMAD R2, R3, R4, RZ ;  /* 0x0000000403027224 */ /* 0x000fe200078e02ff */
[----:B------:R-:W-:-:S03]  /*10970*/  LEA R4, P0, R6, UR4, 0x1 ;  /* 0x0000000406047c11 */ /* 0x000fc6000f8008ff */
[----:B------:R-:W-:-:S05]  /*10980*/  IMAD R2, R0, R5, R2 ;  /* 0x0000000500027224 */ /* 0x000fca00078e0202 */
[----:B------:R-:W-:-:S04]  /*10990*/  IADD3 R2, R2, R7, RZ ;  /* 0x0000000702027210 */ /* 0x000fc80007ffe0ff */
[----:B------:R-:W-:-:S05]  /*109a0*/  LEA.HI.X R5, R6, UR5, R2, 0x1, P0 ;  /* 0x0000000506057c11 */ /* 0x000fca00080f0c02 */
[----:B------:R-:W-:Y:S04]  /*109b0*/  STG.E.128 desc[UR12][R4.64], R12 ;  /* 0x0000000c04007986 */ /* 0x000fe8000c101d0c */
[----:B------:R-:W-:Y:S01]  /*109c0*/  STG.E.128 desc[UR12][R4.64+0x80], R8 ;  /* 0x0000800804007986 */ /* 0x000fe2000c101d0c */
[----:B------:R-:W-:Y:S05]  /*109d0*/  EXIT ;  /* 0x000000000000794d */ /* 0x000fea0003800000 */
.L_x_2414:
        /* <DEDUP_REMOVED lines=10> */
.L_x_8374:


//--------------------- .text._ZN5flash24flash_fwd_splitkv_kernelI23Flash_fwd_kernel_traitsILi128ELi64ELi128ELi4ELb0ELb0EN7cutlass6half_tE19Flash_kernel_traitsILi128ELi64ELi128ELi4ES3_EELb1ELb0ELb0ELb0ELb1ELb1ELb0ELb0EEEvNS_16Flash_fwd_paramsE --------------------------
	.section	.text._ZN5flash24flash_fwd_splitkv_kernelI23Flash_fwd_kernel_traitsILi128ELi64ELi128ELi4ELb0ELb0EN7cutlass6half_tE19Flash_kernel_traitsILi128ELi64ELi128ELi4ES3_EELb1ELb0ELb0ELb0ELb1ELb1ELb0ELb0EEEvNS_16Flash_fwd_paramsE,"ax",@progbits
	.align	128
        .global         _ZN5flash24flash_fwd_splitkv_kernelI23Flash_fwd_kernel_traitsILi128ELi64ELi128ELi4ELb0ELb0EN7cutlass6half_tE19Flash_kernel_traitsILi128ELi64ELi128ELi4ES3_EELb1ELb0ELb0ELb0ELb1ELb1ELb0ELb0EEEvNS_16Flash_fwd_paramsE
        .type           _ZN5flash24flash_fwd_splitkv_kernelI23Flash_fwd_kernel_traitsILi128ELi64ELi128ELi4ELb0ELb0EN7cutlass6half_tE19Flash_kernel_traitsILi128ELi64ELi128ELi4ES3_EELb1ELb0ELb0ELb0ELb1ELb1ELb0ELb0EEEvNS_16Flash_fwd_paramsE,@function
        .size           _ZN5flash24flash_fwd_splitkv_kernelI23Flash_fwd_kernel_traitsILi128ELi64ELi128ELi4ELb0ELb0EN7cutlass6half_tE19Flash_kernel_traitsILi128ELi64ELi128ELi4ES3_EELb1ELb0ELb0ELb0ELb1ELb1ELb0ELb0EEEvNS_16Flash_fwd_paramsE,(.L_x_8375 - _ZN5flash24flash_fwd_splitkv_kernelI23Flash_fwd_kernel_traitsILi128ELi64ELi128ELi4ELb0ELb0EN7cutlass6half_tE19Flash_kernel_traitsILi128ELi64ELi128ELi4ES3_EELb1ELb0ELb0ELb0ELb1ELb1ELb0ELb0EEEvNS_16Flash_fwd_paramsE)
        .other          _ZN5flash24flash_fwd_splitkv_kernelI23Flash_fwd_kernel_traitsILi128ELi64ELi128ELi4ELb0ELb0EN7cutlass6half_tE19Flash_kernel_traitsILi128ELi64ELi128ELi4ES3_EELb1ELb0ELb0ELb0ELb1ELb1ELb0ELb0EEEvNS_16Flash_fwd_paramsE,@"STO_CUDA_ENTRY STV_DEFAULT"
_ZN5flash24flash_fwd_splitkv_kernelI23Flash_fwd_kernel_traitsILi128ELi64ELi128ELi4ELb0ELb0EN7cutlass6half_tE19Flash_kernel_traitsILi128ELi64ELi128ELi4ES3_EELb1ELb0ELb0ELb0ELb1ELb1ELb0ELb0EEEvNS_16Flash_fwd_paramsE:
.text._ZN5flash24flash_fwd_splitkv_kernelI23Flash_fwd_kernel_traitsILi128ELi64ELi128ELi4ELb0ELb0EN7cutlass6half_tE19Flash_kernel_traitsILi128ELi64ELi128ELi4ES3_EELb1ELb0ELb0ELb0ELb1ELb1ELb0ELb0EEEvNS_16Flash_fwd_paramsE:
        /* <DEDUP_REMOVED lines=38> */
.L_x_2415:
[----:B------:R-:W1:Y:S02]  /*0260*/  LDC R7, c[0x0][0x2c8] ;  /* 0x0000b200ff077b82 */ /* 0x000e640000000800 */
.L_x_2416:
        /* <DEDUP_REMOVED lines=92> */
.L_x_2419:
[----:B------:R-:W-:Y:S05]  /*0830*/  BSYNC B0 ;  /* 0x0000000000007941 */ /* 0x000fea0003800000 */
.L_x_2418:
        /* <DEDUP_REMOVED lines=17> */
.L_x_2421:
[----:B------:R-:W-:Y:S05]  /*0950*/  BSYNC B0 ;  /* 0x0000000000007941 */ /* 0x000fea0003800000 */
.L_x_2420:
        /* <DEDUP_REMOVED lines=16> */
.L_x_2423:
[----:B------:R-:W-:Y:S05]  /*0a60*/  BSYNC B0 ;  /* 0x0000000000007941 */ /* 0x000fea0003800000 */
.L_x_2422:
        /* <DEDUP_REMOVED lines=14> */
.L_x_2425:
[----:B------:R-:W-:Y:S05]  /*0b50*/  BSYNC B0 ;  /* 0x0000000000007941 */ /* 0x000fea0003800000 */
.L_x_2424:
        /* <DEDUP_REMOVED lines=15> */
.L_x_2417:
        /* <DEDUP_REMOVED lines=24> */
.L_x_2426:
        /* <DEDUP_REMOVED lines=80> */
.L_x_2427:
        /* <DEDUP_REMOVED lines=49> */
.L_x_2429:
        /* <DEDUP_REMOVED lines=28> */
.L_x_2428:
[----:B------:R-:W-:Y:S01]  /*17a0*/  ISETP.NE.AND P2, PT, R234, -0x1, PT ;  /* 0xffffffffea00780c */ /* 0x000fe20003f45270 */
[----:B------:R-:W-:Y:S01]  /*17b0*/  IMAD.IADD R231, R138, 0x1, -R139 ;  /* 0x000000018ae77824 */ /* 0x000fe200078e0a8b */
[----:B------:R-:W-:Y:S01]  /*17c0*/  SHF.R.S32.HI R137, RZ, 0x1f, R4 ;  /* 0x0000001fff897819 */ /* 0x000fe20000011404 */
[----:B------:R-:W-:Y:S01]  /*17d0*/  ULDC.64 UR4, c[0x0][0x258] ;  /* 0x0000960000047ab9 */ /* 0x000fe20000000a00 */
[----:B------:R-:W-:Y:S01]  /*17e0*/  SHF.R.S32.HI R25, RZ, 0x1f, R28 ;  /* 0x0000001fff197819 */ /* 0x000fe2000001141c */
[----:B------:R-:W1:Y:S01]  /*17f0*/  S2UR UR6, SR_CgaCtaId ;  /* 0x00000000000679c3 */ /* 0x000e620000008800 */
[-C--:B-----5:R-:W-:Y:S01]  /*1800*/  LEA.HI R0, R137, R4.reuse, RZ, 0x3 ;  /* 0x0000000489007211 */ /* 0x0a0fe200078f18ff */
[----:B------:R-:W-:Y:S01]  /*1810*/  ULDC.64 UR8, c[0x0][0x220] ;  /* 0x0000880000087ab9 */ /* 0x000fe20000000a00 */
[----:B------:R-:W-:Y:S01]  /*1820*/  IADD3 R235, R194, -0x1, RZ ;  /* 0xffffffffc2eb7810 */ /* 0x000fe20007ffe0ff */
[----:B------:R-:W-:Y:S01]  /*1830*/  IMAD R25, R25, UR4, RZ ;  /* 0x0000000419197c24 */ /* 0x000fe2000f8e02ff */
[----:B------:R-:W-:Y:S01]  /*1840*/  SHF.R.S32.HI R22, RZ, 0x3, R0 ;  /* 0x00000003ff167819 */ /* 0x000fe20000011400 */
[----:B------:R-:W-:Y:S01]  /*1850*/  ULDC UR10, c[0x0][0x39c] ;  /* 0x0000e700000a7ab9 */ /* 0x000fe20000000800 */
[----:B------:R-:W-:Y:S01]  /*1860*/  LEA.HI R36, R137, R4, RZ, 0x6 ;  /* 0x0000000489247211 */ /* 0x000fe200078f30ff */
[----:B------:R-:W2:Y:S01]  /*1870*/  @!P2 LDC.64 R2, c[0x0][0x228] ;  /* 0x00008a00ff02ab82 */ /* 0x000ea20000000a00 */
[----:B------:R-:W-:Y:S01]  /*1880*/  @!P2 SHF.R.S32.HI R9, RZ, 0x1f, R5 ;  /* 0x0000001fff09a819 */ /* 0x000fe20000011405 */
[C---:B------:R-:W-:Y:S01]  /*1890*/  VIADD R20, R22.reuse, 0x10 ;  /* 0x0000001016147836 */ /* 0x040fe20000000000 */
[-C--:B------:R-:W-:Y:S01]  /*18a0*/  ISETP.GE.AND P1, PT, R22, R231.reuse, PT ;  /* 0x000000e71600720c */ /* 0x080fe20003f26270 */
[----:B------:R-:W-:Y:S01]  /*18b0*/  IMAD R25, R28, UR5, R25 ;  /* 0x000000051c197c24 */ /* 0x000fe2000f8e0219 */
[C---:B------:R-:W-:Y:S01]  /*18c0*/  IADD3 R18, R22.reuse, 0x20, RZ ;  /* 0x0000002016127810 */ /* 0x040fe20007ffe0ff */
[----:B------:R-:W-:Y:S01]  /*18d0*/  IMAD.SHL.U32 R30, R22, 0x40, RZ ;  /* 0x00000040161e7824 */ /* 0x000fe200078e00ff */
[----:B------:R-:W-:Y:S01]  /*18e0*/  ISETP.GE.AND P3, PT, R20, R231, PT ;  /* 0x000000e71400720c */ /* 0x000fe20003f66270 */
[----:B------:R-:W3:Y:S01]  /*18f0*/  @P2 LDC.64 R6, c[0x0][0x240] ;  /* 0x00009000ff062b82 */ /* 0x000ee20000000a00 */
[----:B------:R-:W-:-:S02]  /*1900*/  SHF.R.S32.HI R23, RZ, 0x1f, R22 ;  /* 0x0000001fff177819 */ /* 0x000fc40000011416 */
[----:B------:R-:W-:Y:S02]  /*1910*/  LOP3.LUT R30, R30, 0x1c0, RZ, 0xc0, !PT ;  /* 0x000001c01e1e7812 */ /* 0x000fe400078ec0ff */
[----:B------:R-:W-:Y:S01]  /*1920*/  SHF.L.U32 R36, R36, 0x3, RZ ;  /* 0x0000000324247819 */ /* 0x000fe200000006ff */
[----:B------:R-:W-:Y:S02]  /*1930*/  IMAD.WIDE R14, R15, 0x40, R22 ;  /* 0x000000400f0e7825 */ /* 0x000fe400078e0216 */
[----:B------:R-:W4:Y:S02]  /*1940*/  LDC.64 R192, c[0x0][0x250] ;  /* 0x00009400ffc07b82 */ /* 0x000f240000000a00 */
[----:B------:R-:W-:Y:S02]  /*1950*/  IMAD R195, R23, R188, RZ ;  /* 0x000000bc17c37224 */ /* 0x000fe400078e02ff */
[----:B------:R-:W4:Y:S02]  /*1960*/  @!P3 S2R R32, SR_CgaCtaId ;  /* 0x000000000020b919 */ /* 0x000f240000008800 */
[----:B------:R-:W-:-:S02]  /*1970*/  IMAD R195, R22, R189, R195 ;  /* 0x000000bd16c37224 */ /* 0x000fc400078e02c3 */
[----:B--2---:R-:W-:-:S04]  /*1980*/  @!P2 IMAD R8, R9, R2, RZ ;  /* 0x000000020908a224 */ /* 0x004fc800078e02ff */
[C---:B------:R-:W-:Y:S02]  /*1990*/  @!P2 IMAD R3, R5.reuse, R3, R8 ;  /* 0x000000030503a224 */ /* 0x040fe400078e0208 */
[----:B------:R-:W-:Y:S01]  /*19a0*/  @!P2 IMAD.WIDE.U32 R8, R5, R2, RZ ;  /* 0x000000020508a225 */ /* 0x000fe200078e00ff */
[----:B------:R-:W-:-:S03]  /*19b0*/  LOP3.LUT R5, R0, 0xfffffff8, RZ, 0xc0, !PT ;  /* 0xfffffff800057812 */ /* 0x000fc600078ec0ff */
[----:B---3--:R-:W-:-:S04]  /*19c0*/  @P2 IMAD.WIDE.U32 R10, R234, R6, RZ ;  /* 0x00000006ea0a2225 */ /* 0x008fc800078e00ff */
[----:B------:R-:W-:Y:S02]  /*19d0*/  IMAD.IADD R0, R4, 0x1, -R5 ;  /* 0x0000000104007824 */ /* 0x000fe400078e0a05 */
[----:B------:R-:W-:Y:S02]  /*19e0*/  @!P2 IMAD.MOV.U32 R10, RZ, RZ, R8 ;  /* 0x000000ffff0aa224 */ /* 0x000fe400078e0008 */
[----:B------:R-:W-:Y:S02]  /*19f0*/  IMAD.SHL.U32 R43, R0, 0x8, RZ ;  /* 0x00000008002b7824 */ /* 0x000fe400078e00ff */
[----:B------:R-:W-:Y:S01]  /*1a00*/  @P2 IMAD R6, R234, R7, R11 ;  /* 0x00000007ea062224 */ /* 0x000fe200078e020b */
[----:B------:R-:W-:Y:S01]  /*1a10*/  @!P2 IADD3 R6, R9, R3, RZ ;  /* 0x000000030906a210 */ /* 0x000fe20007ffe0ff */
[----:B------:R-:W-:Y:S01]  /*1a20*/  IMAD.SHL.U32 R2, R235, 0x80, RZ ;  /* 0x00000080eb027824 */ /* 0x000fe200078e00ff */
[----:B------:R-:W-:Y:S01]  /*1a30*/  SHF.R.S32.HI R27, RZ, 0x1f, R43 ;  /* 0x0000001fff1b7819 */ /* 0x000fe2000001142b */
[----:B------:R-:W2:Y:S01]  /*1a40*/  @!P1 LDC.64 R8, c[0x0][0x240] ;  /* 0x00009000ff089b82 */ /* 0x000ea20000000a00 */
[----:B------:R-:W-:Y:S01]  /*1a50*/  IADD3 R10, P2, R43, R10, RZ ;  /* 0x0000000a2b0a7210 */ /* 0x000fe20007f5e0ff */
[----:B------:R-:W-:Y:S01]  /*1a60*/  IMAD.IADD R5, R37, 0x1, -R2 ;  /* 0x0000000125057824 */ /* 0x000fe200078e0a02 */
[----:B------:R-:W-:-:S02]  /*1a70*/  IADD3 R24, P4, R43, R24, RZ ;  /* 0x000000182b187210 */ /* 0x000fc40007f9e0ff */
[----:B------:R-:W-:Y:S02]  /*1a80*/  IADD3.X R11, R27, R6, RZ, P2, !PT ;  /* 0x000000061b0b7210 */ /* 0x000fe400017fe4ff */
[----:B------:R-:W-:Y:S01]  /*1a90*/  ISETP.GE.AND P5, PT, R22, R5, PT ;  /* 0x000000051600720c */ /* 0x000fe20003fa6270 */
[----:B------:R-:W3:Y:S01]  /*1aa0*/  @!P3 LDC.64 R6, c[0x0][0x240] ;  /* 0x00009000ff06bb82 */ /* 0x000ee20000000a00 */
[----:B------:R-:W-:Y:S01]  /*1ab0*/  ISETP.GE.AND P2, PT, R18, R231, PT ;  /* 0x000000e71200720c */ /* 0x000fe20003f46270 */
[----:B------:R-:W-:Y:S01]  /*1ac0*/  IMAD.WIDE.U32 R28, R28, UR4, R10 ;  /* 0x000000041c1c7c25 */ /* 0x000fe2000f8e000a */
[----:B------:R-:W-:Y:S01]  /*1ad0*/  LOP3.LUT R26, R30, 0x38, R43, 0xf8, !PT ;  /* 0x000000381e1a7812 */ /* 0x000fe200078ef82b */
[----:B------:R-:W-:Y:S01]  /*1ae0*/  UMOV UR4, 0x400 ;  /* 0x0000040000047882 */ /* 0x000fe20000000000 */
[----:B------:R-:W-:Y:S01]  /*1af0*/  SHF.R.U32.HI R3, RZ, 0x3, R30 ;  /* 0x00000003ff037819 */ /* 0x000fe2000001161e */
[----:B------:R-:W-:Y:S01]  /*1b00*/  IMAD.IADD R29, R29, 0x1, R25 ;  /* 0x000000011d1d7824 */ /* 0x000fe200078e0219 */
[----:B-1----:R-:W-:Y:S01]  /*1b10*/  ULEA UR4, UR6, UR4, 0x18 ;  /* 0x0000000406047291 */ /* 0x002fe2000f8ec03f */
[----:B------:R-:W1:Y:S01]  /*1b20*/  @!P1 LDC.64 R10, c[0x0][0x210] ;  /* 0x00008400ff0a9b82 */ /* 0x000e620000000a00 */
[----:B------:R-:W-:Y:S01]  /*1b30*/  LOP3.LUT R3, R26, R3, RZ, 0x3c, !PT ;  /* 0x000000031a037212 */ /* 0x000fe200078e3cff */
[----:B------:R-:W-:Y:S01]  /*1b40*/  IMAD.X R25, R27, 0x1, R16, P4 ;  /* 0x000000011b197824 */ /* 0x000fe200020e0610 */
[C---:B------:R-:W-:Y:S01]  /*1b50*/  @!P3 IADD3 R16, P4, R14.reuse, 0x10, RZ ;  /* 0x000000100e10b810 */ /* 0x040fe20007f9e0ff */
[----:B------:R-:W4:Y:S01]  /*1b60*/  @!P5 S2R R26, SR_CgaCtaId ;  /* 0x00000000001ad919 */ /* 0x000f220000008800 */
[--C-:B------:R-:W-:Y:S01]  /*1b70*/  @!P3 IMAD.MOV.U32 R35, RZ, RZ, R29.reuse ;  /* 0x000000ffff23b224 */ /* 0x100fe200078e001d */
[----:B------:R-:W-:Y:S01]  /*1b80*/  IADD3 R42, P6, R43, R42, RZ ;  /* 0x0000002a2b2a7210 */ /* 0x000fe20007fde0ff */
[----:B------:R-:W-:Y:S01]  /*1b90*/  ULDC.64 UR6, c[0x0][0x268] ;  /* 0x00009a0000067ab9 */ /* 0x000fe20000000a00 */
[-C--:B--2---:R-:W-:Y:S01]  /*1ba0*/  @!P1 IMAD R31, R15, R8.reuse, RZ ;  /* 0x000000080f1f9224 */ /* 0x084fe200078e02ff */
[----:B------:R-:W2:Y:S01]  /*1bb0*/  @!P2 S2R R30, SR_CgaCtaId ;  /* 0x00000000001ea919 */ /* 0x000ea20000008800 */
[----:B------:R-:W-:Y:S01]  /*1bc0*/  @!P1 IMAD.WIDE.U32 R38, R14, R8, R28 ;  /* 0x000000080e269225 */ /* 0x000fe200078e001c */
[----:B------:R-:W-:-:S02]  /*1bd0*/  LOP3.LUT R3, R3, 0xfffffe00, R36, 0xf8, !PT ;  /* 0xfffffe0003037812 */ /* 0x000fc400078ef824 */
[----:B------:R-:W-:Y:S01]  /*1be0*/  IADD3.X R43, R27, R12, RZ, P6, !PT ;  /* 0x0000000c1b2b7210 */ /* 0x000fe200037fe4ff */
[----:B------:R-:W-:Y:S01]  /*1bf0*/  @!P1 IMAD R31, R14, R9, R31 ;  /* 0x000000090e1f9224 */ /* 0x000fe200078e021f */
[----:B------:R-:W-:Y:S01]  /*1c00*/  LEA R237, R3, UR4, 0x1 ;  /* 0x0000000403ed7c11 */ /* 0x000fe2000f8e08ff */
[----:B------:R-:W4:Y:S01]  /*1c10*/  @!P3 LDC.64 R8, c[0x0][0x210] ;  /* 0x00008400ff08bb82 */ /* 0x000f220000000a00 */
[----:B------:R-:W-:Y:S02]  /*1c20*/  @!P3 IMAD.X R33, RZ, RZ, R15, P4 ;  /* 0x000000ffff21b224 */ /* 0x000fe400020e060f */
[----:B------:R-:W-:Y:S02]  /*1c30*/  @!P1 IMAD.IADD R34, R39, 0x1, R31 ;  /* 0x0000000127229824 */ /* 0x000fe400078e021f */
[----:B---3--:R-:W-:Y:S02]  /*1c40*/  @!P3 IMAD R33, R33, R6, RZ ;  /* 0x000000062121b224 */ /* 0x008fe400078e02ff */
[----:B------:R-:W-:Y:S01]  /*1c50*/  IMAD.WIDE.U32 R196, R22, R188, R42 ;  /* 0x000000bc16c47225 */ /* 0x000fe200078e002a */
[----:B-1----:R-:W-:-:S02]  /*1c60*/  @!P1 LEA R44, P4, R38, R10, 0x1 ;  /* 0x0000000a262c9211 */ /* 0x002fc400078808ff */
[----:B------:R-:W-:Y:S01]  /*1c70*/  @!P2 MOV R42, R28 ;  /* 0x0000001c002aa202 */ /* 0x000fe20000000f00 */
[----:B------:R-:W-:Y:S01]  /*1c80*/  @!P3 IMAD R10, R16, R7, R33 ;  /* 0x00000007100ab224 */ /* 0x000fe200078e0221 */
[----:B------:R-:W-:Y:S01]  /*1c90*/  @!P1 LEA.HI.X R45, R38, R11, R34, 0x1, P4 ;  /* 0x0000000b262d9211 */ /* 0x000fe200020f0c22 */
[----:B------:R-:W-:Y:S01]  /*1ca0*/  @!P3 IMAD.MOV.U32 R34, RZ, RZ, R28 ;  /* 0x000000ffff22b224 */ /* 0x000fe200078e001c */
[----:B------:R-:W-:Y:S01]  /*1cb0*/  IADD3 R38, P4, R22, R13, RZ ;  /* 0x0000000d16267210 */ /* 0x000fe20007f9e0ff */
[----:B------:R-:W-:Y:S01]  /*1cc0*/  @!P2 IMAD.MOV.U32 R43, RZ, RZ, R29 ;  /* 0x000000ffff2ba224 */ /* 0x000fe200078e001d */
[----:B------:R-:W-:Y:S01]  /*1cd0*/  @!P5 MOV R11, 0x400 ;  /* 0x00000400000bd802 */ /* 0x000fe20000000f00 */
[----:B------:R-:W-:Y:S01]  /*1ce0*/  @!P3 IMAD.WIDE.U32 R34, R16, R6, R34 ;  /* 0x000000061022b225 */ /* 0x000fe200078e0022 */
[----:B------:R-:W-:Y:S01]  /*1cf0*/  IADD3 R16, R22, 0x30, RZ ;  /* 0x0000003016107810 */ /* 0x000fe20007ffe0ff */
[----:B------:R-:W1:Y:S01]  /*1d00*/  @!P2 LDC.64 R6, c[0x0][0x240] ;  /* 0x00009000ff06ab82 */ /* 0x000e620000000a00 */
[----:B------:R-:W-:Y:S01]  /*1d10*/  @!PT LDS RZ, [RZ] ;  /* 0x00000000fffff984 */ /* 0x000fe20000000800 */
[----:B------:R-:W-:Y:S01]  /*1d20*/  @!PT LDS RZ, [RZ] ;  /* 0x00000000fffff984 */ /* 0x000fe20000000800 */
[----:B------:R-:W-:Y:S01]  /*1d30*/  @!PT LDS RZ, [RZ] ;  /* 0x00000000fffff984 */ /* 0x000fe20000000800 */
[----:B------:R-:W-:Y:S01]  /*1d40*/  @!P1 LDGSTS.E.BYPASS.LTC128B.128 [R237], desc[UR12][R44.64] ;  /* 0x000000002ced9fae */ /* 0x000fe2000b901d4c */
[----:B------:R-:W-:Y:S01]  /*1d50*/  @!P3 IMAD.IADD R10, R35, 0x1, R10 ;  /* 0x00000001230ab824 */ /* 0x000fe200078e020a */
[----:B------:R-:W-:Y:S01]  /*1d60*/  ISETP.GE.AND P6, PT, R16, R231, PT ;  /* 0x000000e71000720c */ /* 0x000fe20003fc6270 */
[----:B------:R-:W-:Y:S01]  /*1d70*/  IMAD.X R21, R23, 0x1, R21, P4 ;  /* 0x0000000117157824 */ /* 0x000fe200020e0615 */
[----:B------:R3:W-:Y:S01]  /*1d80*/  @!P1 LDGSTS.E.BYPASS.LTC128B.128 [R237+0x2000], desc[UR12][R44.64+0x80] ;  /* 0x020000802ced9fae */ /* 0x0007e2000b901d4c */
[----:B----4-:R-:W-:Y:S01]  /*1d90*/  @!P3 LEA R40, P1, R34, R8, 0x1 ;  /* 0x000000082228b211 */ /* 0x010fe200078208ff */
[----:B------:R-:W-:Y:S01]  /*1da0*/  IMAD.IADD R195, R197, 0x1, R195 ;  /* 0x00000001c5c37824 */ /* 0x000fe200078e02c3 */
[----:B------:R-:W4:Y:S01]  /*1db0*/  @!P2 LDC.64 R12, c[0x0][0x210] ;  /* 0x00008400ff0cab82 */ /* 0x000f220000000a00 */
[----:B------:R-:W-:Y:S01]  /*1dc0*/  @!P5 LEA R26, R26, R11, 0x18 ;  /* 0x0000000b1a1ad211 */ /* 0x000fe200078ec0ff */
[----:B------:R-:W-:Y:S01]  /*1dd0*/  IMAD.WIDE.U32 R24, R17, UR6, R24 ;  /* 0x0000000611187c25 */ /* 0x000fe2000f8e0018 */
[----:B------:R-:W-:-:S02]  /*1de0*/  @!P3 LEA.HI.X R41, R34, R9, R10, 0x1, P1 ;  /* 0x000000092229b211 */ /* 0x000fc400008f0c0a */
[----:B------:R-:W-:Y:S01]  /*1df0*/  @!P2 MOV R9, 0x400 ;  /* 0x000004000009a802 */ /* 0x000fe20000000f00 */
[----:B------:R-:W-:Y:S01]  /*1e00*/  IMAD R21, R21, R192, RZ ;  /* 0x000000c015157224 */ /* 0x000fe200078e02ff */
[----:B------:R-:W-:Y:S01]  /*1e10*/  ISETP.GE.AND P4, PT, R20, R5, PT ;  /* 0x000000051400720c */ /* 0x000fe20003f86270 */
[----:B------:R-:W3:Y:S01]  /*1e20*/  @!P6 LDC.64 R10, c[0x0][0x240] ;  /* 0x00009000ff0aeb82 */ /* 0x000ee20000000a00 */
[----:B------:R-:W-:Y:S01]  /*1e30*/  @!P2 IADD3 R35, P1, R14, 0x20, RZ ;  /* 0x000000200e23a810 */ /* 0x000fe20007f3e0ff */
[----:B------:R-:W3:Y:S01]  /*1e40*/  @!P6 S2R R27, SR_CgaCtaId ;  /* 0x00000000001be919 */ /* 0x000ee20000008800 */
[----:B--2---:R-:W-:Y:S01]  /*1e50*/  @!P2 LEA R30, R30, R9, 0x18 ;  /* 0x000000091e1ea211 */ /* 0x004fe200078ec0ff */
[----:B------:R-:W-:Y:S01]  /*1e60*/  IMAD R21, R38, R193, R21 ;  /* 0x000000c126157224 */ /* 0x000fe200078e0215 */
[----:B------:R-:W-:Y:S02]  /*1e70*/  @!P2 IADD3.X R9, RZ, R15, RZ, P1, !PT ;  /* 0x0000000fff09a210 */ /* 0x000fe40000ffe4ff */
[----:B------:R-:W-:Y:S01]  /*1e80*/  @!P6 IADD3 R33, P1, R14, 0x30, RZ ;  /* 0x000000300e21e810 */ /* 0x000fe20007f3e0ff */
[----:B-1----:R-:W-:Y:S01]  /*1e90*/  @!P2 IMAD.WIDE.U32 R42, R35, R6, R42 ;  /* 0x00000006232aa225 */ /* 0x002fe200078e002a */
[----:B------:R-:W-:-:S03]  /*1ea0*/  @!P3 MOV R23, 0x400 ;  /* 0x000004000017b802 */ /* 0x000fc60000000f00 */
[----:B------:R-:W-:Y:S01]  /*1eb0*/  @!P2 IMAD R34, R9, R6, RZ ;  /* 0x000000060922a224 */ /* 0x000fe200078e02ff */
[----:B------:R-:W-:Y:S01]  /*1ec0*/  @!P3 LEA R32, R32, R23, 0x18 ;  /* 0x000000172020b211 */ /* 0x000fe200078ec0ff */
[----:B------:R-:W-:Y:S01]  /*1ed0*/  @!P6 IMAD.X R31, RZ, RZ, R15, P1 ;  /* 0x000000ffff1fe224 */ /* 0x000fe200008e060f */
[----:B------:R-:W1:Y:S01]  /*1ee0*/  @!P6 LDC.64 R8, c[0x0][0x210] ;  /* 0x00008400ff08eb82 */ /* 0x000e620000000a00 */
[----:B------:R-:W2:Y:S01]  /*1ef0*/  @!P4 S2R R23, SR_CgaCtaId ;  /* 0x000000000017c919 */ /* 0x000ea20000008800 */
[----:B------:R-:W-:Y:S01]  /*1f00*/  @!P2 IMAD R34, R35, R7, R34 ;  /* 0x000000072322a224 */ /* 0x000fe200078e0222 */
[C---:B----4-:R-:W-:Y:S01]  /*1f10*/  @!P2 LEA R12, P1, R42.reuse, R12, 0x1 ;  /* 0x0000000c2a0ca211 */ /* 0x050fe200078208ff */
[----:B---3--:R-:W-:Y:S01]  /*1f20*/  @!P6 IMAD.MOV.U32 R44, RZ, RZ, R28 ;  /* 0x000000ffff2ce224 */ /* 0x008fe200078e001c */
[----:B------:R-:W-:Y:S01]  /*1f30*/  @!P6 MOV R45, R29 ;  /* 0x0000001d002de202 */ /* 0x000fe20000000f00 */
[----:B------:R-:W-:Y:S02]  /*1f40*/  @!P2 IMAD.IADD R34, R43, 0x1, R34 ;  /* 0x000000012b22a824 */ /* 0x000fe400078e0222 */
[----:B------:R-:W3:Y:S01]  /*1f50*/  @!P5 LDC.64 R14, c[0x0][0x218] ;  /* 0x00008600ff0edb82 */ /* 0x000ee20000000a00 */
[----:B------:R-:W-:Y:S01]  /*1f60*/  @!P6 IMAD R28, R31, R10, RZ ;  /* 0x0000000a1f1ce224 */ /* 0x000fe200078e02ff */
[C---:B------:R-:W-:Y:S01]  /*1f70*/  @!P2 LEA R31, R3.reuse, R30, 0x1 ;  /* 0x0000001e031fa211 */ /* 0x040fe200078e08ff */
[----:B------:R-:W-:Y:S01]  /*1f80*/  @!P3 IMAD R29, R3, 0x2, R32 ;  /* 0x00000002031db824 */ /* 0x000fe200078e0220 */
[----:B------:R-:W-:Y:S01]  /*1f90*/  @!P2 LEA.HI.X R13, R42, R13, R34, 0x1, P1 ;  /* 0x0000000d2a0da211 */ /* 0x000fe200008f0c22 */
[C---:B------:R-:W-:Y:S01]  /*1fa0*/  @!P6 IMAD R11, R33.reuse, R11, R28 ;  /* 0x0000000b210be224 */ /* 0x040fe200078e021c */
[----:B------:R-:W-:Y:S01]  /*1fb0*/  ISETP.GE.AND P1, PT, R18, R5, PT ;  /* 0x000000051200720c */ /* 0x000fe20003f26270 */
[----:B------:R-:W-:Y:S01]  /*1fc0*/  @!P6 IMAD.WIDE.U32 R44, R33, R10, R44 ;  /* 0x0000000a212ce225 */ /* 0x000fe200078e002c */
[----:B------:R-:W4:Y:S01]  /*1fd0*/  @!P4 LDC.64 R6, c[0x0][0x218] ;  /* 0x00008600ff06cb82 */ /* 0x000f220000000a00 */
[----:B------:R-:W-:Y:S01]  /*1fe0*/  @!P3 LDGSTS.E.BYPASS.LTC128B.128 [R29+0x800], desc[UR12][R40.64] ;  /* 0x00800000281dbfae */ /* 0x000fe2000b901d4c */
[----:B------:R-:W-:Y:S01]  /*1ff0*/  @!P6 MOV R28, 0x400 ;  /* 0x00000400001ce802 */ /* 0x000fe20000000f00 */
[----:B------:R-:W-:Y:S01]  /*2000*/  @!P6 IMAD.IADD R30, R45, 0x1, R11 ;  /* 0x000000012d1ee824 */ /* 0x000fe200078e020b */
[----:B------:R-:W-:Y:S01]  /*2010*/  @!P4 MOV R10, 0x400 ;  /* 0x00000400000ac802 */ /* 0x000fe20000000f00 */
[----:B------:R2:W-:Y:S01]  /*2020*/  @!P3 LDGSTS.E.BYPASS.LTC128B.128 [R29+0x2800], desc[UR12][R40.64+0x80] ;  /* 0x02800080281dbfae */ /* 0x0005e2000b901d4c */
[----:B------:R-:W-:-:S02]  /*2030*/  @!P6 LEA R28, R27, R28, 0x18 ;  /* 0x0000001c1b1ce211 */ /* 0x000fc400078ec0ff */
[C---:B-1----:R-:W-:Y:S01]  /*2040*/  @!P6 LEA R32, P3, R44.reuse, R8, 0x1 ;  /* 0x000000082c20e211 */ /* 0x042fe200078608ff */
[----:B------:R-:W-:Y:S03]  /*2050*/  @!P2 LDGSTS.E.BYPASS.LTC128B.128 [R31+0x1000], desc[UR12][R12.64] ;  /* 0x010000000c1fafae */ /* 0x000fe6000b901d4c */
[----:B------:R-:W-:Y:S01]  /*2060*/  @!P6 LEA.HI.X R33, R44, R9, R30, 0x1, P3 ;  /* 0x000000092c21e211 */ /* 0x000fe200018f0c1e */
[----:B------:R1:W-:Y:S01]  /*2070*/  @!P2 LDGSTS.E.BYPASS.LTC128B.128 [R31+0x3000], desc[UR12][R12.64+0x80] ;  /* 0x030000800c1fafae */ /* 0x0003e2000b901d4c */
[----:B------:R-:W4:Y:S01]  /*2080*/  @!P1 LDC.64 R8, c[0x0][0x218] ;  /* 0x00008600ff089b82 */ /* 0x000f220000000a00 */
[----:B------:R-:W-:Y:S02]  /*2090*/  IADD3 R30, R22, 0x40, RZ ;  /* 0x00000040161e7810 */ /* 0x000fe40007ffe0ff */
[----:B---3--:R-:W-:Y:S02]  /*20a0*/  @!P5 LEA R14, P2, R196, R14, 0x1 ;  /* 0x0000000ec40ed211 */ /* 0x008fe400078408ff */
[----:B--2---:R-:W-:-:S02]  /*20b0*/  @!P4 LEA R10, R23, R10, 0x18 ;  /* 0x0000000a170ac211 */ /* 0x004fc400078ec0ff */
[----:B------:R-:W-:Y:S02]  /*20c0*/  @!P5 LEA.HI.X R15, R196, R15, R195, 0x1, P2 ;  /* 0x0000000fc40fd211 */ /* 0x000fe400010f0cc3 */
[----:B------:R-:W-:Y:S02]  /*20d0*/  @!P4 LEA R11, P2, R188, R196, 0x4 ;  /* 0x000000c4bc0bc211 */ /* 0x000fe400078420ff */
[----:B------:R-:W-:Y:S01]  /*20e0*/  @!P5 LEA R23, R3, R26, 0x1 ;  /* 0x0000001a0317d211 */ /* 0x000fe200078e08ff */
[----:B------:R-:W-:-:S05]  /*20f0*/  VIADD R26, R22, 0x60 ;  /* 0x00000060161a7836 */ /* 0x000fca0000000000 */
[----:B------:R-:W-:Y:S01]  /*2100*/  ISETP.GE.AND P3, PT, R26, R5, PT ;  /* 0x000000051a00720c */ /* 0x000fe20003f66270 */
[C---:B------:R-:W-:Y:S01]  /*2110*/  IMAD.WIDE.U32 R40, R188.reuse, 0x20, RZ ;  /* 0x00000020bc287825 */ /* 0x040fe200078e00ff */
[----:B-1----:R-:W-:-:S03]  /*2120*/  @!P4 LEA.HI.X R12, R188, R195, R189, 0x4, P2 ;  /* 0x000000c3bc0cc211 */ /* 0x002fc600010f24bd */
[----:B------:R-:W-:Y:S01]  /*2130*/  @!P6 IMAD R13, R3, 0x2, R28 ;  /* 0x00000002030de824 */ /* 0x000fe200078e021c */
[----:B----4-:R-:W-:Y:S01]  /*2140*/  @!P4 LEA R34, P2, R11, R6, 0x1 ;  /* 0x000000060b22c211 */ /* 0x010fe200078408ff */
        /* <DEDUP_REMOVED lines=10> */
[----:B------:R-:W-:-:S03]  /*21f0*/  @!P1 LEA R48, P2, R7, R8, 0x1 ;  /* 0x0000000807309211 */ /* 0x000fc600078408ff */
[----:B------:R2:W-:Y:S01]  /*2200*/  @!P5 LDGSTS.E.BYPASS.LTC128B.128 [R23+0x8000], desc[UR12][R14.64+0x80] ;  /* 0x080000800e17dfae */ /* 0x0005e2000b901d4c */
[----:B------:R-:W-:Y:S02]  /*2210*/  ISETP.GE.AND P5, PT, R30, R5, PT ;  /* 0x000000051e00720c */ /* 0x000fe40003fa6270 */
[----:B------:R-:W-:Y:S01]  /*2220*/  @!P1 LEA.HI.X R49, R7, R9, R6, 0x1, P2 ;  /* 0x0000000907319211 */ /* 0x000fe200010f0c06 */
[----:B------:R-:W-:Y:S01]  /*2230*/  @!P4 LDGSTS.E.BYPASS.LTC128B.128 [R11+0x4800], desc[UR12][R34.64] ;  /* 0x04800000220bcfae */ /* 0x000fe2000b901d4c */
[----:B------:R-:W-:Y:S01]  /*2240*/  @!P1 MOV R9, 0x400 ;  /* 0x0000040000099802 */ /* 0x000fe20000000f00 */
[----:B------:R-:W3:Y:S01]  /*2250*/  @!P6 LDC.64 R6, c[0x0][0x218] ;  /* 0x00008600ff06eb82 */ /* 0x000ee20000000a00 */
[----:B------:R-:W-:Y:S01]  /*2260*/  @!P6 IMAD.MOV.U32 R197, RZ, RZ, R195 ;  /* 0x000000ffffc5e224 */ /* 0x000fe200078e00c3 */
[----:B------:R4:W-:Y:S01]  /*2270*/  @!P4 LDGSTS.E.BYPASS.LTC128B.128 [R11+0x8800], desc[UR12][R34.64+0x80] ;  /* 0x08800080220bcfae */ /* 0x0009e2000b901d4c */
[----:B------:R-:W-:Y:S01]  /*2280*/  ISETP.GE.AND P4, PT, R28, R5, PT ;  /* 0x000000051c00720c */ /* 0x000fe20003f86270 */
[----:B------:R-:W-:Y:S01]  /*2290*/  @!P6 IMAD.WIDE.U32 R44, R188, 0x30, R196 ;  /* 0x00000030bc2ce825 */ /* 0x000fe200078e00c4 */
[----:B------:R-:W4:Y:S03]  /*22a0*/  @!P1 S2R R10, SR_CgaCtaId ;  /* 0x00000000000a9919 */ /* 0x000f260000008800 */
[----:B------:R-:W3:Y:S01]  /*22b0*/  @!P5 S2R R36, SR_CgaCtaId ;  /* 0x000000000024d919 */ /* 0x000ee20000008800 */
[----:B-1----:R-:W-:Y:S01]  /*22c0*/  @!P5 MOV R13, 0x400 ;  /* 0x00000400000dd802 */ /* 0x002fe20000000f00 */
[----:B------:R-:W1:Y:S06]  /*22d0*/  @!P6 S2R R8, SR_CgaCtaId ;  /* 0x000000000008e919 */ /* 0x000e6c0000008800 */
[----:B------:R-:W-:Y:S01]  /*22e0*/  @!P4 IMAD.MOV.U32 R197, RZ, RZ, R195 ;  /* 0x000000ffffc5c224 */ /* 0x000fe200078e00c3 */
[----:B------:R-:W1:Y:S01]  /*22f0*/  @!P3 S2R R32, SR_CgaCtaId ;  /* 0x000000000020b919 */ /* 0x000e620000008800 */
[----:B--2---:R-:W-:-:S02]  /*2300*/  IADD3 R14, R22, 0x70, RZ ;  /* 0x00000070160e7810 */ /* 0x004fc40007ffe0ff */
[----:B------:R-:W-:Y:S02]  /*2310*/  @!P6 MOV R15, 0x400 ;  /* 0x00000400000fe802 */ /* 0x000fe40000000f00 */
[----:B------:R-:W-:Y:S01]  /*2320*/  ISETP.GE.AND P2, PT, R14, R5, PT ;  /* 0x000000050e00720c */ /* 0x000fe20003f46270 */
[----:B----4-:R-:W2:Y:S01]  /*2330*/  @!P4 S2R R34, SR_CgaCtaId ;  /* 0x000000000022c919 */ /* 0x010ea20000008800 */
[----:B------:R-:W-:-:S11]  /*2340*/  @!P4 MOV R11, 0x400 ;  /* 0x00000400000bc802 */ /* 0x000fd60000000f00 */
[----:B------:R-:W4:Y:S01]  /*2350*/  @!P2 S2R R40, SR_CgaCtaId ;  /* 0x000000000028a919 */ /* 0x000f220000008800 */
[----:B------:R-:W-:Y:S02]  /*2360*/  @!P1 LEA R10, R10, R9, 0x18 ;  /* 0x000000090a0a9211 */ /* 0x000fe400078ec0ff */
[----:B------:R-:W-:Y:S02]  /*2370*/  @!P3 MOV R9, 0x400 ;  /* 0x000004000009b802 */ /* 0x000fe40000000f00 */
[----:B---3--:R-:W-:Y:S02]  /*2380*/  @!P5 LEA R36, R36, R13, 0x18 ;  /* 0x0000000d2424d211 */ /* 0x008fe400078ec0ff */
[----:B------:R-:W3:Y:S01]  /*2390*/  @!P5 LDC.64 R12, c[0x0][0x218] ;  /* 0x00008600ff0cdb82 */ /* 0x000ee20000000a00 */
[----:B-1----:R-:W-:Y:S01]  /*23a0*/  @!P6 LEA R8, R8, R15, 0x18 ;  /* 0x0000000f0808e211 */ /* 0x002fe200078ec0ff */
[C---:B------:R-:W-:Y:S02]  /*23b0*/  @!P1 IMAD R15, R3.reuse, 0x2, R10 ;  /* 0x00000002030f9824 */ /* 0x040fe400078e020a */
[C---:B------:R-:W-:Y:S01]  /*23c0*/  @!P5 IMAD R36, R3.reuse, 0x2, R36 ;  /* 0x000000020324d824 */ /* 0x040fe200078e0224 */
[----:B------:R-:W-:Y:S01]  /*23d0*/  @!P3 LEA R32, R32, R9, 0x18 ;  /* 0x000000092020b211 */ /* 0x000fe200078ec0ff */
[C---:B------:R-:W-:Y:S01]  /*23e0*/  @!P6 IMAD R23, R3.reuse, 0x2, R8 ;  /* 0x000000020317e824 */ /* 0x040fe200078e0208 */
[----:B------:R-:W-:Y:S01]  /*23f0*/  @!P2 MOV R9, 0x400 ;  /* 0x000004000009a802 */ /* 0x000fe20000000f00 */
[----:B------:R-:W-:Y:S02]  /*2400*/  @!P1 LDGSTS.E.BYPASS.LTC128B.128 [R15+0x5000], desc[UR12][R48.64] ;  /* 0x05000000300f9fae */ /* 0x000fe4000b901d4c */
[----:B------:R-:W-:-:S02]  /*2410*/  @!P3 IMAD R32, R3, 0x2, R32 ;  /* 0x000000020320b824 */ /* 0x000fc400078e0220 */
[----:B------:R1:W-:Y:S01]  /*2420*/  @!P1 LDGSTS.E.BYPASS.LTC128B.128 [R15+0x9000], desc[UR12][R48.64+0x80] ;  /* 0x09000080300f9fae */ /* 0x0003e2000b901d4c */
[----:B------:R-:W-:Y:S01]  /*2430*/  @!P6 LEA R46, P1, R44, R6, 0x1 ;  /* 0x000000062c2ee211 */ /* 0x000fe200078208ff */
[----:B------:R-:W-:Y:S01]  /*2440*/  IMAD R6, R19, UR6, RZ ;  /* 0x0000000613067c24 */ /* 0x000fe2000f8e02ff */
[----:B--2---:R-:W-:Y:S01]  /*2450*/  @!P4 LEA R34, R34, R11, 0x18 ;  /* 0x0000000b2222c211 */ /* 0x004fe200078ec0ff */
[----:B------:R-:W-:-:S03]  /*2460*/  @!P6 IMAD R11, R189, 0x30, RZ ;  /* 0x00000030bd0be824 */ /* 0x000fc600078e02ff */
[----:B------:R-:W-:Y:S02]  /*2470*/  @!P4 LEA R34, R3, R34, 0x1 ;  /* 0x000000220322c211 */ /* 0x000fe400078e08ff */
[----:B------:R-:W-:Y:S02]  /*2480*/  @!P6 IADD3 R42, R45, R11, RZ ;  /* 0x0000000b2d2ae210 */ /* 0x000fe40007ffe0ff */
[----:B------:R-:W2:Y:S01]  /*2490*/  @!P4 LDC.64 R10, c[0x0][0x218] ;  /* 0x00008600ff0acb82 */ /* 0x000ea20000000a00 */
[----:B----4-:R-:W-:Y:S02]  /*24a0*/  @!P2 LEA R40, R40, R9, 0x18 ;  /* 0x000000092828a211 */ /* 0x010fe400078ec0ff */
[----:B------:R-:W-:Y:S01]  /*24b0*/  @!P6 LEA.HI.X R47, R44, R7, R42, 0x1, P1 ;  /* 0x000000072c2fe211 */ /* 0x000fe200008f0c2a */
[C---:B------:R-:W-:Y:S01]  /*24c0*/  @!P4 IMAD.WIDE.U32 R44, R188.reuse, 0x50, R196 ;  /* 0x00000050bc2cc825 */ /* 0x040fe200078e00c4 */
[C---:B------:R-:W-:Y:S02]  /*24d0*/  @!P5 LEA R19, P1, R188.reuse, R196, 0x6 ;  /* 0x000000c4bc13d211 */ /* 0x040fe400078230ff */
[----:B------:R-:W-:Y:S01]  /*24e0*/  @!P2 LEA R40, R3, R40, 0x1 ;  /* 0x000000280328a211 */ /* 0x000fe200078e08ff */
[----:B------:R-:W4:Y:S01]  /*24f0*/  @!P3 LDC.64 R8, c[0x0][0x218] ;  /* 0x00008600ff08bb82 */ /* 0x000f220000000a00 */
[----:B------:R-:W-:Y:S01]  /*2500*/  @!P5 LEA.HI.X R42, R188, R195, R189, 0x6, P1 ;  /* 0x000000c3bc2ad211 */ /* 0x000fe200008f34bd */
[----:B------:R-:W-:Y:S01]  /*2510*/  @!P3 IMAD.MOV.U32 R197, RZ, RZ, R195 ;  /* 0x000000ffffc5b224 */ /* 0x000fe200078e00c3 */
[----:B---3--:R-:W-:Y:S01]  /*2520*/  @!P5 LEA R12, P1, R19, R12, 0x1 ;  /* 0x0000000c130cd211 */ /* 0x008fe200078208ff */
[----:B------:R-:W-:Y:S01]  /*2530*/  @!P6 LDGSTS.E.BYPASS.LTC128B.128 [R23+0x5800], desc[UR12][R46.64] ;  /* 0x058000002e17efae */ /* 0x000fe2000b901d4c */
[----:B------:R-:W-:-:S02]  /*2540*/  @!P3 IMAD R3, R189, 0x60, RZ ;  /* 0x00000060bd03b824 */ /* 0x000fc400078e02ff */
[----:B-1----:R-:W-:Y:S01]  /*2550*/  IMAD R15, R17, UR7, R6 ;  /* 0x00000007110f7c24 */ /* 0x002fe2000f8e0206 */
[----:B------:R1:W-:Y:S01]  /*2560*/  @!P6 LDGSTS.E.BYPASS.LTC128B.128 [R23+0x9800], desc[UR12][R46.64+0x80] ;  /* 0x098000802e17efae */ /* 0x0003e2000b901d4c */
[----:B------:R-:W3:Y:S01]  /*2570*/  @!P2 LDC.64 R6, c[0x0][0x218] ;  /* 0x00008600ff06ab82 */ /* 0x000ee20000000a00 */
[----:B------:R-:W-:Y:S01]  /*2580*/  @!P4 IMAD R17, R189, 0x50, RZ ;  /* 0x00000050bd11c824 */ /* 0x000fe200078e02ff */
[----:B------:R-:W-:Y:S02]  /*2590*/  @!P5 LEA.HI.X R13, R19, R13, R42, 0x1, P1 ;  /* 0x0000000d130dd211 */ /* 0x000fe400008f0c2a */
[----:B------:R-:W-:Y:S01]  /*25a0*/  IADD3 R25, R25, R15, RZ ;  /* 0x0000000f19197210 */ /* 0x000fe20007ffe0ff */
[----:B------:R-:W-:Y:S01]  /*25b0*/  @!P4 IMAD.IADD R17, R45, 0x1, R17 ;  /* 0x000000012d11c824 */ /* 0x000fe200078e0211 */
[----:B------:R-:W-:Y:S01]  /*25c0*/  ISETP.GE.AND P6, PT, R16, R5, PT ;  /* 0x000000051000720c */ /* 0x000fe20003fc6270 */
[----:B------:R-:W-:Y:S01]  /*25d0*/  @!P5 LDGSTS.E.BYPASS.LTC128B.128 [R36+0x6000], desc[UR12][R12.64] ;  /* 0x060000000c24dfae */ /* 0x000fe2000b901d4c */
[----:B--2---:R-:W-:Y:S01]  /*25e0*/  @!P4 LEA R48, P1, R44, R10, 0x1 ;  /* 0x0000000a2c30c211 */ /* 0x004fe200078208ff */
[----:B------:R-:W-:-:S02]  /*25f0*/  @!P2 IMAD R10, R189, 0x70, RZ ;  /* 0x00000070bd0aa824 */ /* 0x000fc400078e02ff */
[----:B------:R2:W-:Y:S01]  /*2600*/  @!P5 LDGSTS.E.BYPASS.LTC128B.128 [R36+0xa000], desc[UR12][R12.64+0x80] ;  /* 0x0a0000800c24dfae */ /* 0x0005e2000b901d4c */
[----:B------:R-:W-:Y:S01]  /*2610*/  @!P4 LEA.HI.X R49, R44, R11, R17, 0x1, P1 ;  /* 0x0000000b2c31c211 */ /* 0x000fe200008f0c11 */
[----:B------:R-:W-:Y:S01]  /*2620*/  IMAD.WIDE.U32 R38, R38, R192, R24 ;  /* 0x000000c026267225 */ /* 0x000fe200078e0018 */
[----:B------:R-:W-:-:S03]  /*2630*/  ISETP.GE.AND P5, PT, R30, R5, PT ;  /* 0x000000051e00720c */ /* 0x000fc60003fa6270 */
[----:B------:R-:W-:Y:S04]  /*2640*/  @!P4 LDGSTS.E.BYPASS.LTC128B.128 [R34+0x6800], desc[UR12][R48.64] ;  /* 0x068000003022cfae */ /* 0x000fe8000b901d4c */
[----:B------:R-:W-:Y:S01]  /*2650*/  @!P4 LDGSTS.E.BYPASS.LTC128B.128 [R34+0xa800], desc[UR12][R48.64+0x80] ;  /* 0x0a8000803022cfae */ /* 0x000fe2000b901d4c */
[----:B------:R-:W-:Y:S01]  /*2660*/  LEA R232, P4, R38, UR8, 0x1 ;  /* 0x0000000826e87c11 */ /* 0x000fe2000f8808ff */
[----:B-1----:R-:W-:Y:S01]  /*2670*/  @!P3 IMAD.WIDE.U32 R46, R188, 0x60, R196 ;  /* 0x00000060bc2eb825 */ /* 0x002fe200078e00c4 */
[----:B------:R-:W-:-:S03]  /*2680*/  @!P2 MOV R197, R195 ;  /* 0x000000c300c5a202 */ /* 0x000fc60000000f00 */
[----:B------:R-:W-:Y:S01]  /*2690*/  @!P3 IMAD.IADD R42, R47, 0x1, R3 ;  /* 0x000000012f2ab824 */ /* 0x000fe200078e0203 */
[----:B----4-:R-:W-:Y:S01]  /*26a0*/  @!P3 LEA R8, P1, R46, R8, 0x1 ;  /* 0x000000082e08b211 */ /* 0x010fe200078208ff */
[----:B------:R-:W-:Y:S01]  /*26b0*/  @!P2 IMAD.WIDE.U32 R44, R188, 0x70, R196 ;  /* 0x00000070bc2ca825 */ /* 0x000fe200078e00c4 */
[----:B------:R-:W-:Y:S02]  /*26c0*/  LEA.HI R3, R137, R4, RZ, 0x4 ;  /* 0x0000000489037211 */ /* 0x000fe400078f20ff */
[----:B------:R-:W-:Y:S01]  /*26d0*/  @!P3 LEA.HI.X R9, R46, R9, R42, 0x1, P1 ;  /* 0x000000092e09b211 */ /* 0x000fe200008f0c2a */
[----:B------:R-:W-:Y:S01]  /*26e0*/  @!P2 IMAD.IADD R10, R45, 0x1, R10 ;  /* 0x000000012d0aa824 */ /* 0x000fe200078e020a */
[C---:B---3--:R-:W-:Y:S01]  /*26f0*/  @!P2 LEA R6, P1, R44.reuse, R6, 0x1 ;  /* 0x000000062c06a211 */ /* 0x048fe200078208ff */
[----:B--2---:R-:W-:Y:S01]  /*2700*/  IMAD.IADD R36, R39, 0x1, R21 ;  /* 0x0000000127247824 */ /* 0x004fe200078e0215 */
[----:B------:R-:W-:Y:S01]  /*2710*/  LEA.HI R137, R137, R4, RZ, 0x5 ;  /* 0x0000000489897211 */ /* 0x000fe200078f28ff */
[----:B------:R-:W-:Y:S01]  /*2720*/  @!P3 LDGSTS.E.BYPASS.LTC128B.128 [R32+0x7000], desc[UR12][R8.64] ;  /* 0x070000000820bfae */ /* 0x000fe2000b901d4c */
[----:B------:R-:W-:Y:S01]  /*2730*/  @!P2 LEA.HI.X R7, R44, R7, R10, 0x1, P1 ;  /* 0x000000072c07a211 */ /* 0x000fe200008f0c0a */
[----:B------:R-:W-:Y:S01]  /*2740*/  IMAD.WIDE.U32 R12, R192, 0x20, RZ ;  /* 0x00000020c00c7825 */ /* 0x000fe200078e00ff */
[----:B------:R-:W-:Y:S01]  /*2750*/  LEA.HI.X R233, R38, UR9, R36, 0x1, P4 ;  /* 0x0000000926e97c11 */ /* 0x000fe2000a0f0c24 */
[----:B------:R1:W-:Y:S01]  /*2760*/  @!P3 LDGSTS.E.BYPASS.LTC128B.128 [R32+0xb000], desc[UR12][R8.64+0x80] ;  /* 0x0b0000800820bfae */ /* 0x0003e2000b901d4c */
[CC--:B------:R-:W-:Y:S01]  /*2770*/  ISETP.GE.AND P3, PT, R22.reuse, R5.reuse, PT ;  /* 0x000000051600720c */ /* 0x0c0fe20003f66270 */
[----:B------:R-:W-:Y:S01]  /*2780*/  IMAD.SHL.U32 R22, R22, 0x8, RZ ;  /* 0x0000000816167824 */ /* 0x000fe200078e00ff */
[-C--:B------:R-:W-:Y:S01]  /*2790*/  ISETP.GE.AND P1, PT, R18, R5.reuse, PT ;  /* 0x000000051200720c */ /* 0x080fe20003f26270 */
[----:B------:R-:W-:Y:S01]  /*27a0*/  @!P2 LDGSTS.E.BYPASS.LTC128B.128 [R40+0x7800], desc[UR12][R6.64] ;  /* 0x078000000628afae */ /* 0x000fe2000b901d4c */
[----:B------:R-:W-:Y:S01]  /*27b0*/  ISETP.GE.AND P4, PT, R28, R5, PT ;  /* 0x000000051c00720c */ /* 0x000fe20003f86270 */
[----:B------:R-:W-:Y:S01]  /*27c0*/  @!P6 IMAD.MOV.U32 R18, RZ, RZ, R232 ;  /* 0x000000ffff12e224 */ /* 0x000fe200078e00e8 */
[----:B------:R-:W-:Y:S01]  /*27d0*/  @!P6 MOV R19, R233 ;  /* 0x000000e90013e202 */ /* 0x000fe20000000f00 */
[----:B------:R2:W-:Y:S01]  /*27e0*/  @!P2 LDGSTS.E.BYPASS.LTC128B.128 [R40+0xb800], desc[UR12][R6.64+0x80] ;  /* 0x0b8000800628afae */ /* 0x0005e2000b901d4c */
[----:B------:R-:W-:-:S02]  /*27f0*/  ISETP.GE.AND P2, PT, R20, R5, PT ;  /* 0x000000051400720c */ /* 0x000fc40003f46270 */
[----:B------:R-:W-:Y:S01]  /*2800*/  SHF.R.S32.HI R140, RZ, 0x5, R137 ;  /* 0x00000005ff8c7819 */ /* 0x000fe20000011489 */
[----:B------:R-:W0:Y:S01]  /*2810*/  LDGDEPBAR ;  /* 0x00000000000079af */ /* 0x000e220000000000 */
[----:B------:R-:W-:Y:S02]  /*2820*/  LOP3.LUT R137, R137, 0xffffffe0, RZ, 0xc0, !PT ;  /* 0xffffffe089897812 */ /* 0x000fe400078ec0ff */
[----:B------:R-:W-:-:S03]  /*2830*/  LEA R139, R140, R139, 0x4 ;  /* 0x0000008b8c8b7211 */ /* 0x000fc600078e20ff */
[----:B------:R-:W-:Y:S01]  /*2840*/  IMAD.IADD R137, R4, 0x1, -R137 ;  /* 0x0000000104897824 */ /* 0x000fe200078e0a89 */
        /* <DEDUP_REMOVED lines=9> */
[C---:B------:R-:W-:Y:S01]  /*28e0*/  LOP3.LUT R16, R7.reuse, 0xfffffff8, RZ, 0xc0, !PT ;  /* 0xfffffff807107812 */ /* 0x040fe200078ec0ff */
[----:B------:R-:W-:-:S03]  /*28f0*/  IMAD.SHL.U32 R7, R7, 0x40, RZ ;  /* 0x0000004007077824 */ /* 0x000fc600078e00ff */
[----:B------:R-:W-:Y:S02]  /*2900*/  IADD3 R3, R9, -R16, RZ ;  /* 0x8000001009037210 */ /* 0x000fe40007ffe0ff */
[----:B------:R-:W-:Y:S02]  /*2910*/  LOP3.LUT R9, R10, 0xfffffffe, RZ, 0xc0, !PT ;  /* 0xfffffffe0a097812 */ /* 0x000fe400078ec0ff */
[----:B------:R-:W-:-:S03]  /*2920*/  LOP3.LUT R7, R7, 0xfffffe00, RZ, 0xc0, !PT ;  /* 0xfffffe0007077812 */ /* 0x000fc600078ec0ff */
[----:B------:R-:W-:Y:S02]  /*2930*/  IMAD.IADD R9, R8, 0x1, -R9 ;  /* 0x0000000108097824 */ /* 0x000fe400078e0a09 */
[----:B------:R-:W-:Y:S01]  /*2940*/  @!P4 IMAD.MOV.U32 R8, RZ, RZ, R232 ;  /* 0x000000ffff08c224 */ /* 0x000fe200078e00e8 */
        /* <DEDUP_REMOVED lines=23> */
[----:B------:R-:W-:Y:S01]  /*2ac0*/  @!P3 IMAD R10, R193, 0xc0, RZ ;  /* 0x000000c0c10ab824 */ /* 0x000fe200078e02ff */
[----:B------:R-:W-:Y:S01]  /*2ad0*/  LOP3.LUT R22, R22, R11, RZ, 0x3c, !PT ;  /* 0x0000000b16167212 */ /* 0x000fe200078e3cff */
[----:B------:R-:W-:Y:S01]  /*2ae0*/  @P1 STS.128 [R237+0xd000], RZ ;  /* 0x00d000ffed001388 */ /* 0x000fe20000000c00 */
[C---:B------:R-:W-:Y:S02]  /*2af0*/  @!P1 LEA.HI.X R17, R192.reuse, R233, R193, 0x6, P2 ;  /* 0x000000e9c0119211 */ /* 0x040fe400010f34c1 */
[C---:B------:R-:W-:Y:S01]  /*2b00*/  LEA R229, R9.reuse, R22, 0x9 ;  /* 0x0000001609e57211 */ /* 0x040fe200078e48ff */
[----:B------:R-:W-:Y:S01]  /*2b10*/  @!P6 IMAD.WIDE.U32 R22, R192, 0x60, R18 ;  /* 0x00000060c016e825 */ /* 0x000fe200078e0012 */
[----:B------:R-:W-:Y:S01]  /*2b20*/  ISETP.GE.AND P2, PT, R14, R5, PT ;  /* 0x000000050e00720c */ /* 0x000fe20003f46270 */
[----:B------:R-:W-:Y:S01]  /*2b30*/  @P1 STS.128 [R237+0x11000], RZ ;  /* 0x011000ffed001388 */ /* 0x000fe20000000c00 */
[----:B------:R-:W-:Y:S01]  /*2b40*/  LOP3.LUT R6, R6, 0x1c0, RZ, 0xc0, !PT ;  /* 0x000001c006067812 */ /* 0x000fe200078ec0ff */
[----:B------:R-:W-:Y:S01]  /*2b50*/  IMAD.SHL.U32 R5, R9, 0x8, RZ ;  /* 0x0000000809057824 */ /* 0x000fe200078e00ff */
[----:B------:R-:W-:Y:S01]  /*2b60*/  LEA R229, R229, UR4, 0x1 ;  /* 0x00000004e5e57c11 */ /* 0x000fe2000f8e08ff */
[----:B------:R-:W-:Y:S01]  /*2b70*/  @!P3 IMAD.WIDE.U32 R18, R192, 0xc0, R232 ;  /* 0x000000c0c012b825 */ /* 0x000fe200078e00e8 */
[----:B------:R-:W-:Y:S01]  /*2b80*/  @!PT LDS RZ, [RZ] ;  /* 0x00000000fffff984 */ /* 0x000fe20000000800 */
[----:B------:R-:W-:Y:S01]  /*2b90*/  @!PT LDS RZ, [RZ] ;  /* 0x00000000fffff984 */ /* 0x000fe20000000800 */
[----:B------:R-:W-:Y:S01]  /*2ba0*/  @!PT LDS RZ, [RZ] ;  /* 0x00000000fffff984 */ /* 0x000fe20000000800 */
[----:B------:R-:W-:Y:S02]  /*2bb0*/  @!P1 LDGSTS.E.BYPASS.LTC128B.128 [R237+0xd000], desc[UR12][R16.64] ;  /* 0x0d00000010ed9fae */ /* 0x000fe4000b901d4c */
[----:B------:R-:W-:Y:S01]  /*2bc0*/  LOP3.LUT R5, R6, 0x8, R5, 0xf8, !PT ;  /* 0x0000000806057812 */ /* 0x000fe200078ef805 */
[----:B------:R-:W-:Y:S01]  /*2bd0*/  @!P6 IMAD R14, R193, 0x60, RZ ;  /* 0x00000060c10ee824 */ /* 0x000fe200078e02ff */
[----:B------:R-:W-:Y:S01]  /*2be0*/  @!P1 LDGSTS.E.BYPASS.LTC128B.128 [R237+0x11000], desc[UR12][R16.64+0x80] ;  /* 0x1100008010ed9fae */ /* 0x000fe2000b901d4c */
[----:B------:R-:W-:Y:S01]  /*2bf0*/  @!P4 IMAD.MOV.U32 R9, RZ, RZ, R233 ;  /* 0x000000ffff09c224 */ /* 0x000fe200078e00e9 */
[----:B------:R-:W-:Y:S01]  /*2c00*/  SHF.R.U32.HI R6, RZ, 0x3, R6 ;  /* 0x00000003ff067819 */ /* 0x000fe20000011606 */
[----:B------:R-:W-:Y:S01]  /*2c10*/  @!P3 IMAD.IADD R11, R19, 0x1, R10 ;  /* 0x00000001130bb824 */ /* 0x000fe200078e020a */
[----:B------:R-:W-:Y:S01]  /*2c20*/  @!P6 IADD3 R15, R23, R14, RZ ;  /* 0x0000000e170fe210 */ /* 0x000fe20007ffe0ff */
[----:B------:R-:W-:Y:S01]  /*2c30*/  @!P3 IMAD.MOV.U32 R10, RZ, RZ, R18 ;  /* 0x000000ffff0ab224 */ /* 0x000fe200078e0012 */
[C---:B------:R-:W-:Y:S01]  /*2c40*/  @!P5 LEA R18, P1, R192.reuse, R232, 0x7 ;  /* 0x000000e8c012d211 */ /* 0x040fe200078238ff */
[----:B-1----:R-:W-:Y:S01]  /*2c50*/  @!P4 IMAD R12, R193, 0xa0, RZ ;  /* 0x000000a0c10cc824 */ /* 0x002fe200078e02ff */
[----:B------:R-:W-:Y:S01]  /*2c60*/  @!P6 MOV R14, R22 ;  /* 0x00000016000ee202 */ /* 0x000fe20000000f00 */
[C---:B------:R-:W-:Y:S01]  /*2c70*/  @!P4 IMAD.WIDE.U32 R20, R192.reuse, 0xa0, R8 ;  /* 0x000000a0c014c825 */ /* 0x040fe200078e0008 */
[----:B------:R-:W-:Y:S01]  /*2c80*/  LOP3.LUT R6, R5, R6, RZ, 0x3c, !PT ;  /* 0x0000000605067212 */ /* 0x000fe200078e3cff */
[----:B------:R-:W-:Y:S01]  /*2c90*/  @P6 STS.128 [R237+0xd800], RZ ;  /* 0x00d800ffed006388 */ /* 0x000fe20000000c00 */
[----:B------:R-:W-:Y:S01]  /*2ca0*/  @!P5 LEA.HI.X R19, R192, R233, R193, 0x7, P1 ;  /* 0x000000e9c013d211 */ /* 0x000fe200008f3cc1 */
[----:B------:R-:W-:Y:S01]  /*2cb0*/  @!P4 IMAD.IADD R13, R21, 0x1, R12 ;  /* 0x00000001150dc824 */ /* 0x000fe200078e020c */
[----:B------:R-:W-:Y:S01]  /*2cc0*/  LEA R5, R140, R7, 0xa ;  /* 0x000000078c057211 */ /* 0x000fe200078e50ff */
[----:B------:R-:W-:Y:S01]  /*2cd0*/  @P6 STS.128 [R237+0x11800], RZ ;  /* 0x011800ffed006388 */ /* 0x000fe20000000c00 */
[----:B------:R-:W-:Y:S01]  /*2ce0*/  @!P2 IMAD R8, R193, 0xe0, RZ ;  /* 0x000000e0c108a824 */ /* 0x000fe200078e02ff */
[----:B------:R-:W-:Y:S01]  /*2cf0*/  IADD3 R224, R7, R6, RZ ;  /* 0x0000000607e07210 */ /* 0x000fe20007ffe0ff */
[----:B------:R-:W-:Y:S01]  /*2d00*/  @!P2 IMAD.WIDE.U32 R24, R192, 0xe0, R232 ;  /* 0x000000e0c018a825 */ /* 0x000fe200078e00e8 */
[----:B------:R-:W-:Y:S01]  /*2d10*/  @!PT LDS RZ, [RZ] ;  /* 0x00000000fffff984 */ /* 0x000fe20000000800 */
[----:B------:R-:W-:Y:S01]  /*2d20*/  @!PT LDS RZ, [RZ] ;  /* 0x00000000fffff984 */ /* 0x000fe20000000800 */
[----:B------:R-:W-:Y:S01]  /*2d30*/  @!PT LDS RZ, [RZ] ;  /* 0x00000000fffff984 */ /* 0x000fe20000000800 */
[----:B------:R-:W-:Y:S03]  /*2d40*/  @!P6 LDGSTS.E.BYPASS.LTC128B.128 [R237+0xd800], desc[UR12][R14.64] ;  /* 0x0d8000000eedefae */ /* 0x000fe6000b901d4c */
[----:B------:R-:W-:Y:S01]  /*2d50*/  @!P4 IMAD.MOV.U32 R12, RZ, RZ, R20 ;  /* 0x000000ffff0cc224 */ /* 0x000fe200078e0014 */
[----:B------:R-:W-:Y:S01]  /*2d60*/  @!P6 LDGSTS.E.BYPASS.LTC128B.128 [R237+0x11800], desc[UR12][R14.64+0x80] ;  /* 0x118000800eedefae */ /* 0x000fe2000b901d4c */
[----:B------:R-:W-:Y:S01]  /*2d70*/  IMAD.IADD R230, R6, 0x1, R5 ;  /* 0x0000000106e67824 */ /* 0x000fe200078e0205 */
[----:B------:R-:W-:Y:S01]  /*2d80*/  @!P2 IADD3 R9, R25, R8, RZ ;  /* 0x000000081909a210 */ /* 0x000fe20007ffe0ff */
[----:B------:R-:W-:Y:S01]  /*2d90*/  @!P2 IMAD.MOV.U32 R8, RZ, RZ, R24 ;  /* 0x000000ffff08a224 */ /* 0x000fe200078e0018 */
[----:B------:R-:W-:Y:S01]  /*2da0*/  @P5 STS.128 [R237+0xe000], RZ ;  /* 0x00e000ffed005388 */ /* 0x000fe20000000c00 */
[----:B------:R-:W-:Y:S01]  /*2db0*/  IMAD.MOV.U32 R5, RZ, RZ, 0x10 ;  /* 0x00000010ff057424 */ /* 0x000fe200078e00ff */
[----:B------:R-:W-:Y:S01]  /*2dc0*/  LEA R230, R230, UR4, 0x1 ;  /* 0x00000004e6e67c11 */ /* 0x000fe2000f8e08ff */
[----:B------:R-:W-:Y:S01]  /*2dd0*/  VIADD R227, R229, 0x4020 ;  /* 0x00004020e5e37836 */ /* 0x000fe20000000000 */
        /* <DEDUP_REMOVED lines=12> */
[----:B------:R-:W-:Y:S04]  /*2ea0*/  @!P4 LDGSTS.E.BYPASS.LTC128B.128 [R237+0x12800], desc[UR12][R12.64+0x80] ;  /* 0x128000800cedcfae */ /* 0x000fe8000b901d4c */
        /* <DEDUP_REMOVED lines=15> */
[----:B------:R-:W-:-:S02]  /*2fa0*/  R2P PR, R3, 0x6 ;  /* 0x0000000603007804 */ /* 0x000fc40000000000 */
[----:B------:R-:W-:Y:S01]  /*2fb0*/  IADD3 R3, R229, 0x4000, RZ ;  /* 0x00004000e5037810 */ /* 0x000fe20007ffe0ff */
[----:B------:R-:W-:Y:S02]  /*2fc0*/  LDSM.16.M88.4 R76, [R230] ;  /* 0x00000000e64c783b */ /* 0x000fe40000000200 */
[----:B------:R-:W-:Y:S02]  /*2fd0*/  SEL R5, R5, 0xfffffff0, !P1 ;  /* 0xfffffff005057807 */ /* 0x000fe40004800000 */
[----:B------:R-:W3:Y:S01]  /*2fe0*/  LDSM.16.M88.4 R100, [R229+0x6000] ;  /* 0x00600000e564783b */ /* 0x000ee20000000200 */
[----:B------:R-:W-:Y:S01]  /*2ff0*/  @P3 VIADD R227, R3, 0xffffffe0 ;  /* 0xffffffe003e33836 */ /* 0x000fe20000000000 */
[----:B------:R-:W-:Y:S02]  /*3000*/  LEA R228, R5, R230, 0x1 ;  /* 0x000000e605e47211 */ /* 0x000fe400078e08ff */
[----:B------:R-:W4:Y:S01]  /*3010*/  LDSM.16.M88.4 R28, [R229+0x7800] ;  /* 0x00780000e51c783b */ /* 0x000f220000000200 */
[----:B------:R-:W-:Y:S01]  /*3020*/  LOP3.LUT P1, RZ, R0, 0x4, RZ, 0xc0, !PT ;  /* 0x0000000400ff7812 */ /* 0x000fe2000782c0ff */
[C---:B------:R-:W-:Y:S01]  /*3030*/  VIADD R218, R227.reuse, 0x1000 ;  /* 0x00001000e3da7836 */ /* 0x040fe20000000000 */
[C---:B------:R-:W-:Y:S01]  /*3040*/  IADD3 R219, R227.reuse, 0x800, RZ ;  /* 0x00000800e3db7810 */ /* 0x040fe20007ffe0ff */
[----:B------:R-:W4:Y:S01]  /*3050*/  LDSM.16.M88.4 R48, [R229+0x5800] ;  /* 0x00580000e530783b */ /* 0x000f220000000200 */
[C---:B------:R-:W-:Y:S01]  /*3060*/  IADD3 R217, R227.reuse, 0x1800, RZ ;  /* 0x00001800e3d97810 */ /* 0x040fe20007ffe0ff */
[C---:B------:R-:W-:Y:S01]  /*3070*/  VIADD R216, R227.reuse, 0x2000 ;  /* 0x00002000e3d87836 */ /* 0x040fe20000000000 */
[C---:B------:R-:W-:Y:S01]  /*3080*/  IADD3 R215, R227.reuse, 0x2800, RZ ;  /* 0x00002800e3d77810 */ /* 0x040fe20007ffe0ff */
[----:B-1----:R-:W1:Y:S01]  /*3090*/  LDSM.16.M88.4 R16, [R229+0x4000] ;  /* 0x00400000e510783b */ /* 0x002e620000000200 */
[C---:B------:R-:W-:Y:S01]  /*30a0*/  VIADD R214, R227.reuse, 0x3000 ;  /* 0x00003000e3d67836 */ /* 0x040fe20000000000 */
[C---:B------:R-:W-:Y:S01]  /*30b0*/  IADD3 R213, R227.reuse, 0x3800, RZ ;  /* 0x00003800e3d57810 */ /* 0x040fe20007ffe0ff */
[C---:B------:R-:W-:Y:S01]  /*30c0*/  VIADD R211, R227.reuse, 0x4000 ;  /* 0x00004000e3d37836 */ /* 0x040fe20000000000 */
[----:B------:R-:W1:Y:S01]  /*30d0*/  LDSM.16.M88.4 R64, [R229+0x4800] ;  /* 0x00480000e540783b */ /* 0x000e620000000200 */
[C---:B------:R-:W-:Y:S01]  /*30e0*/  IADD3 R210, R227.reuse, 0x4800, RZ ;  /* 0x00004800e3d27810 */ /* 0x040fe20007ffe0ff */
[C---:B------:R-:W-:Y:S01]  /*30f0*/  VIADD R209, R227.reuse, 0x5000 ;  /* 0x00005000e3d17836 */ /* 0x040fe20000000000 */
[C---:B------:R-:W-:Y:S01]  /*3100*/  IADD3 R208, R227.reuse, 0x5800, RZ ;  /* 0x00005800e3d07810 */ /* 0x040fe20007ffe0ff */
[----:B------:R-:W1:Y:S01]  /*3110*/  LDSM.16.M88.4 R56, [R229+0x5000] ;  /* 0x00500000e538783b */ /* 0x000e620000000200 */
[C---:B------:R-:W-:Y:S01]  /*3120*/  VIADD R207, R227.reuse, 0x6000 ;  /* 0x00006000e3cf7836 */ /* 0x040fe20000000000 */
[C---:B------:R-:W-:Y:S01]  /*3130*/  IADD3 R206, R227.reuse, 0x6800, RZ ;  /* 0x00006800e3ce7810 */ /* 0x040fe20007ffe0ff */
[C---:B------:R-:W-:Y:S01]  /*3140*/  VIADD R205, R227.reuse, 0x7000 ;  /* 0x00007000e3cd7836 */ /* 0x040fe20000000000 */
[----:B------:R-:W1:Y:S01]  /*3150*/  LDSM.16.M88.4 R92, [R229+0x6800] ;  /* 0x00680000e55c783b */ /* 0x000e620000000200 */
[----:B------:R-:W-:-:S03]  /*3160*/  IADD3 R204, R227, 0x7800, RZ ;  /* 0x00007800e3cc7810 */ /* 0x000fc60007ffe0ff */
[----:B------:R-:W1:Y:S04]  /*3170*/  LDSM.16.M88.4 R84, [R229+0x7000] ;  /* 0x00700000e554783b */ /* 0x000e680000000200 */
[----:B--2---:R-:W-:Y:S04]  /*3180*/  LDSM.16.M88.4 R8, [R228] ;  /* 0x00000000e408783b */ /* 0x004fe80000000200 */
[----:B------:R-:W2:Y:S04]  /*3190*/  LDSM.16.M88.4 R12, [R227+0x2000] ;  /* 0x00200000e30c783b */ /* 0x000ea80000000200 */
[----:B------:R-:W2:Y:S01]  /*31a0*/  LDSM.16.M88.4 R24, [R227+0x1800] ;  /* 0x00180000e318783b */ /* 0x000ea20000000200 */
[C---:B---3--:R-:W-:Y:S03]  /*31b0*/  HMMA.16816.F32 R104, R76.reuse, R100, RZ ;  /* 0x000000644c68723c */ /* 0x048fe600000018ff */
[----:B------:R-:W3:Y:S03]  /*31c0*/  LDSM.16.M88.4 R116, [R227] ;  /* 0x00000000e374783b */ /* 0x000ee60000000200 */
[C---:B------:R-:W-:Y:S01]  /*31d0*/  HMMA.16816.F32 R100, R76.reuse, R102, RZ ;  /* 0x000000664c64723c */ /* 0x040fe200000018ff */
[----:B------:R-:W3:Y:S04]  /*31e0*/  LDSM.16.M88.4 R112, [R227+0x800] ;  /* 0x00080000e370783b */ /* 0x000ee80000000200 */
[----:B------:R-:W3:Y:S01]  /*31f0*/  LDSM.16.M88.4 R108, [R227+0x1000] ;  /* 0x00100000e36c783b */ /* 0x000ee20000000200 */
[C---:B----4-:R-:W-:Y:S03]  /*3200*/  HMMA.16816.F32 R80, R76.reuse, R28, RZ ;  /* 0x0000001c4c50723c */ /* 0x050fe600000018ff */
[----:B------:R-:W4:Y:S03]  /*3210*/  LDSM.16.M88.4 R68, [R227+0x2800] ;  /* 0x00280000e344783b */ /* 0x000f260000000200 */
[C---:B------:R-:W-:Y:S01]  /*3220*/  HMMA.16816.F32 R52, R76.reuse, R48, RZ ;  /* 0x000000304c34723c */ /* 0x040fe200000018ff */
[----:B------:R-:W-:Y:S01]  /*3230*/  MOV R28, 0x20 ;  /* 0x00000020001c7802 */ /* 0x000fe20000000f00 */
[----:B------:R-:W4:Y:S03]  /*3240*/  LDSM.16.M88.4 R44, [R227+0x3000] ;  /* 0x00300000e32c783b */ /* 0x000f260000000200 */
[C---:B------:R-:W-:Y:S01]  /*3250*/  SEL R3, R28.reuse, 0xffffffe0, !P2 ;  /* 0xffffffe01c037807 */ /* 0x040fe20005000000 */
[C---:B------:R-:W-:Y:S01]  /*3260*/  HMMA.16816.F32 R48, R76.reuse, R50, RZ ;  /* 0x000000324c30723c */ /* 0x040fe200000018ff */
[----:B------:R-:W-:Y:S01]  /*3270*/  SEL R0, R28, 0xffffffe0, !P1 ;  /* 0xffffffe01c007807 */ /* 0x000fe20004800000 */
[----:B------:R-:W4:Y:S01]  /*3280*/  LDSM.16.M88.4 R72, [R227+0x3800] ;  /* 0x00380000e348783b */ /* 0x000f220000000200 */
[----:B------:R-:W-:Y:S01]  /*3290*/  ISETP.GT.AND P2, PT, R194, 0x1, PT ;  /* 0x00000001c200780c */ /* 0x000fe20003f44270 */
[C---:B------:R-:W-:Y:S01]  /*32a0*/  IMAD R226, R3.reuse, 0x2, R230 ;  /* 0x0000000203e27824 */ /* 0x040fe200078e02e6 */
[C---:B------:R-:W-:Y:S01]  /*32b0*/  LEA R223, R0.reuse, R229, 0x1 ;  /* 0x000000e500df7211 */ /* 0x040fe200078e08ff */
[C---:B-1----:R-:W-:Y:S01]  /*32c0*/  HMMA.16816.F32 R20, R76.reuse, R16, RZ ;  /* 0x000000104c14723c */ /* 0x042fe200000018ff */
[----:B------:R-:W-:Y:S01]  /*32d0*/  IMAD R225, R3, 0x2, R228 ;  /* 0x0000000203e17824 */ /* 0x000fe200078e02e4 */
[----:B------:R-:W-:Y:S01]  /*32e0*/  LEA R212, R0, R227, 0x1 ;  /* 0x000000e300d47211 */ /* 0x000fe200078e08ff */
[----:B------:R-:W-:Y:S03]  /*32f0*/  LDSM.16.M88.4 R40, [R226] ;  /* 0x00000000e228783b */ /* 0x000fe60000000200 */
[C---:B------:R-:W-:Y:S01]  /*3300*/  HMMA.16816.F32 R32, R76.reuse, R64, RZ ;  /* 0x000000404c20723c */ /* 0x040fe200000018ff */
[----:B------:R-:W-:Y:S03]  /*3310*/  LDSM.16.M88.4 R124, [R225] ;  /* 0x00000000e17c783b */ /* 0x000fe60000000200 */
[----:B------:R-:W1:Y:S01]  /*3320*/  @!P2 LDC.64 R190, c[0x0][0x218] ;  /* 0x00008600ffbeab82 */ /* 0x000e620000000a00 */
[----:B------:R-:W-:Y:S01]  /*3330*/  LDSM.16.M88.4 R132, [R229+0x8800] ;  /* 0x00880000e584783b */ /* 0x000fe20000000200 */
[C---:B------:R-:W-:Y:S03]  /*3340*/  HMMA.16816.F32 R60, R76.reuse, R56, RZ ;  /* 0x000000384c3c723c */ /* 0x040fe600000018ff */
[----:B------:R-:W-:Y:S03]  /*3350*/  LDSM.16.M88.4 R120, [R212+0x2000] ;  /* 0x00200000d478783b */ /* 0x000fe60000000200 */
[C---:B------:R-:W-:Y:S01]  /*3360*/  HMMA.16816.F32 R96, R76.reuse, R92, RZ ;  /* 0x0000005c4c60723c */ /* 0x040fe200000018ff */
[----:B------:R-:W0:Y:S05]  /*3370*/  LDGDEPBAR ;  /* 0x00000000000079af */ /* 0x000e2a0000000000 */
[C---:B------:R-:W-:Y:S06]  /*3380*/  HMMA.16816.F32 R88, R76.reuse, R84, RZ ;  /* 0x000000544c58723c */ /* 0x040fec00000018ff */
[----:B------:R-:W-:Y:S01]  /*3390*/  HMMA.16816.F32 R16, R76, R18, RZ ;  /* 0x000000124c10723c */ /* 0x000fe200000018ff */
[----:B-1----:R-:W-:-:S05]  /*33a0*/  @!P2 LEA R240, P1, R196, R190, 0x1 ;  /* 0x000000bec4f0a211 */ /* 0x002fca00078208ff */
[----:B------:R-:W-:Y:S01]  /*33b0*/  HMMA.16816.F32 R64, R76, R66, RZ ;  /* 0x000000424c40723c */ /* 0x000fe200000018ff */
[----:B------:R-:W-:-:S05]  /*33c0*/  @!P2 LEA.HI.X R241, R196, R191, R195, 0x1, P1 ;  /* 0x000000bfc4f1a211 */ /* 0x000fca00008f0cc3 */
[C---:B------:R-:W-:Y:S06]  /*33d0*/  HMMA.16816.F32 R56, R76.reuse, R58, RZ ;  /* 0x0000003a4c38723c */ /* 0x040fec00000018ff */
[C---:B------:R-:W-:Y:S06]  /*33e0*/  HMMA.16816.F32 R92, R76.reuse, R94, RZ ;  /* 0x0000005e4c5c723c */ /* 0x040fec00000018ff */
[C---:B------:R-:W-:Y:S06]  /*33f0*/  HMMA.16816.F32 R84, R76.reuse, R86, RZ ;  /* 0x000000564c54723c */ /* 0x040fec00000018ff */
[----:B------:R-:W-:Y:S01]  /*3400*/  HMMA.16816.F32 R76, R76, R30, RZ ;  /* 0x0000001e4c4c723c */ /* 0x000fe200000018ff */
[----:B------:R-:W1:Y:S05]  /*3410*/  LDSM.16.M88.4 R28, [R223+0x4000] ;  /* 0x00400000df1c783b */ /* 0x000e6a0000000200 */
[C---:B--2---:R-:W-:Y:S06]  /*3420*/  HMMA.16816.F32 R104, R8.reuse, R12, R104 ;  /* 0x0000000c0868723c */ /* 0x044fec0000001868 */
[C---:B------:R-:W-:Y:S01]  /*3430*/  HMMA.16816.F32 R100, R8.reuse, R14, R100 ;  /* 0x0000000e0864723c */ /* 0x040fe20000001864 */
[----:B------:R-:W2:Y:S05]  /*3440*/  LDSM.16.M88.4 R12, [R223+0x5000] ;  /* 0x00500000df0c783b */ /* 0x000eaa0000000200 */
[C---:B------:R-:W-:Y:S06]  /*3450*/  HMMA.16816.F32 R52, R8.reuse, R24, R52 ;  /* 0x000000180834723c */ /* 0x040fec0000001834 */
[C---:B------:R-:W-:Y:S01]  /*3460*/  HMMA.16816.F32 R48, R8.reuse, R26, R48 ;  /* 0x0000001a0830723c */ /* 0x040fe20000001830 */
[----:B------:R-:W2:Y:S05]  /*3470*/  LDSM.16.M88.4 R24, [R223+0x4800] ;  /* 0x00480000df18783b */ /* 0x000eaa0000000200 */
[C---:B---3--:R-:W-:Y:S06]  /*3480*/  HMMA.16816.F32 R20, R8.reuse, R116, R20 ;  /* 0x000000740814723c */ /* 0x048fec0000001814 */
[C---:B------:R-:W-:Y:S06]  /*3490*/  HMMA.16816.F32 R32, R8.reuse, R112, R32 ;  /* 0x000000700820723c */ /* 0x040fec0000001820 */
[C---:B------:R-:W-:Y:S01]  /*34a0*/  HMMA.16816.F32 R64, R8.reuse, R114, R64 ;  /* 0x000000720840723c */ /* 0x040fe20000001840 */
[----:B------:R-:W3:Y:S05]  /*34b0*/  LDSM.16.M88.4 R112, [R212] ;  /* 0x00000000d470783b */ /* 0x000eea0000000200 */
[C---:B------:R-:W-:Y:S06]  /*34c0*/  HMMA.16816.F32 R60, R8.reuse, R108, R60 ;  /* 0x0000006c083c723c */ /* 0x040fec000000183c */
[C---:B------:R-:W-:Y:S01]  /*34d0*/  HMMA.16816.F32 R56, R8.reuse, R110, R56 ;  /* 0x0000006e0838723c */ /* 0x040fe20000001838 */
[----:B------:R-:W-:Y:S05]  /*34e0*/  LDSM.16.M88.4 R108, [R223+0x7800] ;  /* 0x00780000df6c783b */ /* 0x000fea0000000200 */
[C---:B------:R-:W-:Y:S01]  /*34f0*/  HMMA.16816.F32 R16, R8.reuse, R118, R16 ;  /* 0x000000760810723c */ /* 0x040fe20000001810 */
[----:B------:R-:W-:Y:S05]  /*3500*/  LDSM.16.M88.4 R116, [R223+0x7000] ;  /* 0x00700000df74783b */ /* 0x000fea0000000200 */
[C---:B----4-:R-:W-:Y:S06]  /*3510*/  HMMA.16816.F32 R96, R8.reuse, R68, R96 ;  /* 0x000000440860723c */ /* 0x050fec0000001860 */
[C---:B------:R-:W-:Y:S01]  /*3520*/  HMMA.16816.F32 R92, R8.reuse, R70, R92 ;  /* 0x00000046085c723c */ /* 0x040fe2000000185c */
[----:B------:R-:W4:Y:S05]  /*3530*/  LDSM.16.M88.4 R68, [R223+0x5800] ;  /* 0x00580000df44783b */ /* 0x000f2a0000000200 */
[C---:B------:R-:W-:Y:S06]  /*3540*/  HMMA.16816.F32 R88, R8.reuse, R44, R88 ;  /* 0x0000002c0858723c */ /* 0x040fec0000001858 */
[C---:B------:R-:W-:Y:S01]  /*3550*/  HMMA.16816.F32 R84, R8.reuse, R46, R84 ;  /* 0x0000002e0854723c */ /* 0x040fe20000001854 */
[----:B------:R-:W4:Y:S05]  /*3560*/  LDSM.16.M88.4 R44, [R223+0x6000] ;  /* 0x00600000df2c783b */ /* 0x000f2a0000000200 */
[C---:B------:R-:W-:Y:S06]  /*3570*/  HMMA.16816.F32 R80, R8.reuse, R72, R80 ;  /* 0x000000480850723c */ /* 0x040fec0000001850 */
[----:B------:R-:W-:Y:S01]  /*3580*/  HMMA.16816.F32 R76, R8, R74, R76 ;  /* 0x0000004a084c723c */ /* 0x000fe2000000184c */
[----:B------:R-:W4:Y:S04]  /*3590*/  LDSM.16.M88.4 R8, [R223+0x6800] ;  /* 0x00680000df08783b */ /* 0x000f280000000200 */
[----:B------:R-:W-:Y:S01]  /*35a0*/  LDSM.16.M88.4 R72, [R230+0x2000] ;  /* 0x00200000e648783b */ /* 0x000fe20000000200 */
[C---:B-1----:R-:W-:Y:S06]  /*35b0*/  HMMA.16816.F32 R20, R40.reuse, R28, R20 ;  /* 0x0000001c2814723c */ /* 0x042fec0000001814 */
[C---:B--2---:R-:W-:Y:S06]  /*35c0*/  HMMA.16816.F32 R60, R40.reuse, R12, R60 ;  /* 0x0000000c283c723c */ /* 0x044fec000000183c */
[C---:B------:R-:W-:Y:S01]  /*35d0*/  HMMA.16816.F32 R56, R40.reuse, R14, R56 ;  /* 0x0000000e2838723c */ /* 0x040fe20000001838 */
[----:B------:R-:W1:Y:S05]  /*35e0*/  LDSM.16.M88.4 R12, [R229+0x8000] ;  /* 0x00800000e50c783b */ /* 0x000e6a0000000200 */
[C---:B------:R-:W-:Y:S01]  /*35f0*/  HMMA.16816.F32 R16, R40.reuse, R30, R16 ;  /* 0x0000001e2810723c */ /* 0x040fe20000001810 */
[----:B------:R-:W2:Y:S05]  /*3600*/  LDSM.16.M88.4 R28, [R212+0x800] ;  /* 0x00080000d41c783b */ /* 0x000eaa0000000200 */
[C---:B------:R-:W-:Y:S06]  /*3610*/  HMMA.16816.F32 R32, R40.reuse, R24, R32 ;  /* 0x000000182820723c */ /* 0x040fec0000001820 */
[----:B------:R-:W-:Y:S01]  /*3620*/  HMMA.16816.F32 R64, R40, R26, R64 ;  /* 0x0000001a2840723c */ /* 0x000fe20000001840 */
[----:B------:R-:W2:Y:S05]  /*3630*/  LDSM.16.M88.4 R24, [R212+0x1000] ;  /* 0x00100000d418783b */ /* 0x000eaa0000000200 */
[----:B---3--:R-:W-:Y:S06]  /*3640*/  HMMA.16816.F32 R20, R124, R112, R20 ;  /* 0x000000707c14723c */ /* 0x008fec0000001814 */
[C---:B----4-:R-:W-:Y:S06]  /*3650*/  HMMA.16816.F32 R52, R40.reuse, R68, R52 ;  /* 0x000000442834723c */ /* 0x050fec0000001834 */
[C---:B------:R-:W-:Y:S01]  /*3660*/  HMMA.16816.F32 R48, R40.reuse, R70, R48 ;  /* 0x000000462830723c */ /* 0x040fe20000001830 */
[----:B------:R-:W-:Y:S05]  /*3670*/  LDSM.16.M88.4 R68, [R227+0x4000] ;  /* 0x00400000e344783b */ /* 0x000fea0000000200 */
[C---:B------:R-:W-:Y:S06]  /*3680*/  HMMA.16816.F32 R104, R40.reuse, R44, R104 ;  /* 0x0000002c2868723c */ /* 0x040fec0000001868 */
[C---:B------:R-:W-:Y:S01]  /*3690*/  HMMA.16816.F32 R100, R40.reuse, R46, R100 ;  /* 0x0000002e2864723c */ /* 0x040fe20000001864 */
[----:B------:R-:W3:Y:S05]  /*36a0*/  LDSM.16.M88.4 R44, [R228+0x2000] ;  /* 0x00200000e42c783b */ /* 0x000eea0000000200 */
[C---:B------:R-:W-:Y:S06]  /*36b0*/  HMMA.16816.F32 R96, R40.reuse, R8, R96 ;  /* 0x000000082860723c */ /* 0x040fec0000001860 */
[----:B------:R-:W-:Y:S01]  /*36c0*/  HMMA.16816.F32 R92, R40, R10, R92 ;  /* 0x0000000a285c723c */ /* 0x000fe2000000185c */
[----:B------:R-:W4:Y:S05]  /*36d0*/  LDSM.16.M88.4 R8, [R212+0x1800] ;  /* 0x00180000d408783b */ /* 0x000f2a0000000200 */
[----:B------:R-:W-:Y:S01]  /*36e0*/  HMMA.16816.F32 R16, R124, R114, R16 ;  /* 0x000000727c10723c */ /* 0x000fe20000001810 */
[----:B------:R-:W-:Y:S05]  /*36f0*/  LDSM.16.M88.4 R112, [R212+0x3000] ;  /* 0x00300000d470783b */ /* 0x000fea0000000200 */
[----:B-1----:R-:W-:Y:S06]  /*3700*/  HMMA.16816.F32 R20, R72, R12, R20 ;  /* 0x0000000c4814723c */ /* 0x002fec0000001814 */
[C---:B--2---:R-:W-:Y:S06]  /*3710*/  HMMA.16816.F32 R32, R124.reuse, R28, R32 ;  /* 0x0000001c7c20723c */ /* 0x044fec0000001820 */
[C---:B------:R-:W-:Y:S01]  /*3720*/  HMMA.16816.F32 R64, R124.reuse, R30, R64 ;  /* 0x0000001e7c40723c */ /* 0x040fe20000001840 */
[----:B------:R-:W-:Y:S05]  /*3730*/  LDSM.16.M88.4 R28, [R226+0x2000] ;  /* 0x00200000e21c783b */ /* 0x000fea0000000200 */
[C---:B------:R-:W-:Y:S06]  /*3740*/  HMMA.16816.F32 R60, R124.reuse, R24, R60 ;  /* 0x000000187c3c723c */ /* 0x040fec000000183c */
[----:B------:R-:W-:Y:S01]  /*3750*/  HMMA.16816.F32 R56, R124, R26, R56 ;  /* 0x0000001a7c38723c */ /* 0x000fe20000001838 */
[----:B------:R-:W1:Y:S05]  /*3760*/  LDSM.16.M88.4 R24, [R223+0x8000] ;  /* 0x00800000df18783b */ /* 0x000e6a0000000200 */
[----:B------:R-:W-:Y:S01]  /*3770*/  HMMA.16816.F32 R16, R72, R14, R16 ;  /* 0x0000000e4810723c */ /* 0x000fe20000001810 */
[----:B------:R-:W-:Y:S05]  /*3780*/  LDSM.16.M88.4 R12, [R225+0x2000] ;  /* 0x00200000e10c783b */ /* 0x000fea0000000200 */
[----:B---3--:R-:W-:Y:S06]  /*3790*/  HMMA.16816.F32 R20, R44, R68, R20 ;  /* 0x000000442c14723c */ /* 0x008fec0000001814 */
[C---:B------:R-:W-:Y:S06]  /*37a0*/  HMMA.16816.F32 R88, R40.reuse, R116, R88 ;  /* 0x000000742858723c */ /* 0x040fec0000001858 */
[C---:B------:R-:W-:Y:S01]  /*37b0*/  HMMA.16816.F32 R84, R40.reuse, R118, R84 ;  /* 0x000000762854723c */ /* 0x040fe20000001854 */
[----:B------:R-:W-:Y:S05]  /*37c0*/  LDSM.16.M88.4 R116, [R212+0x2800] ;  /* 0x00280000d474783b */ /* 0x000fea0000000200 */
[C---:B------:R-:W-:Y:S06]  /*37d0*/  HMMA.16816.F32 R80, R40.reuse, R108, R80 ;  /* 0x0000006c2850723c */ /* 0x040fec0000001850 */
[----:B------:R-:W-:Y:S01]  /*37e0*/  HMMA.16816.F32 R76, R40, R110, R76 ;  /* 0x0000006e284c723c */ /* 0x000fe2000000184c */
[----:B------:R-:W2:Y:S04]  /*37f0*/  LDSM.16.M88.4 R40, [R227+0x4800] ;  /* 0x00480000e328783b */ /* 0x000ea80000000200 */
[----:B------:R-:W-:Y:S01]  /*3800*/  LDSM.16.M88.4 R108, [R212+0x3800] ;  /* 0x00380000d46c783b */ /* 0x000fe20000000200 */
[C---:B----4-:R-:W-:Y:S06]  /*3810*/  HMMA.16816.F32 R52, R124.reuse, R8, R52 ;  /* 0x000000087c34723c */ /* 0x050fec0000001834 */
[----:B------:R-:W-:Y:S01]  /*3820*/  HMMA.16816.F32 R48, R124, R10, R48 ;  /* 0x0000000a7c30723c */ /* 0x000fe20000001830 */
[----:B------:R-:W3:Y:S05]  /*3830*/  LDSM.16.M88.4 R8, [R212+0x4000] ;  /* 0x00400000d408783b */ /* 0x000eea0000000200 */
[----:B------:R-:W-:Y:S01]  /*3840*/  HMMA.16816.F32 R16, R44, R70, R16 ;  /* 0x000000462c10723c */ /* 0x000fe20000001810 */
[----:B------:R-:W4:Y:S05]  /*3850*/  LDSM.16.M88.4 R68, [R229+0x9000] ;  /* 0x00900000e544783b */ /* 0x000f2a0000000200 */
[----:B------:R-:W-:Y:S06]  /*3860*/  HMMA.16816.F32 R32, R72, R132, R32 ;  /* 0x000000844820723c */ /* 0x000fec0000001820 */
[----:B-1----:R-:W-:Y:S06]  /*3870*/  HMMA.16816.F32 R20, R28, R24, R20 ;  /* 0x000000181c14723c */ /* 0x002fec0000001814 */
[----:B------:R-:W-:Y:S01]  /*3880*/  HMMA.16816.F32 R128, R124, R120, R104 ;  /* 0x000000787c80723c */ /* 0x000fe20000001868 */
[----:B------:R-:W1:Y:S05]  /*3890*/  LDSM.16.M88.4 R104, [R223+0x8800] ;  /* 0x00880000df68783b */ /* 0x000e6a0000000200 */
[----:B------:R-:W-:Y:S01]  /*38a0*/  HMMA.16816.F32 R16, R28, R26, R16 ;  /* 0x0000001a1c10723c */ /* 0x000fe20000001810 */
[----:B------:R-:W-:Y:S05]  /*38b0*/  LDSM.16.M88.4 R24, [R227+0x5000] ;  /* 0x00500000e318783b */ /* 0x000fea0000000200 */
[----:B--2---:R-:W-:Y:S06]  /*38c0*/  HMMA.16816.F32 R32, R44, R40, R32 ;  /* 0x000000282c20723c */ /* 0x004fec0000001820 */
[C---:B------:R-:W-:Y:S06]  /*38d0*/  HMMA.16816.F32 R96, R124.reuse, R116, R96 ;  /* 0x000000747c60723c */ /* 0x040fec0000001860 */
[----:B------:R-:W-:Y:S01]  /*38e0*/  HMMA.16816.F32 R92, R124, R118, R92 ;  /* 0x000000767c5c723c */ /* 0x000fe2000000185c */
[----:B------:R-:W2:Y:S05]  /*38f0*/  LDSM.16.M88.4 R116, [R229+0x9800] ;  /* 0x00980000e574783b */ /* 0x000eaa0000000200 */
[----:B---3--:R-:W-:Y:S06]  /*3900*/  HMMA.16816.F32 R20, R12, R8, R20 ;  /* 0x000000080c14723c */ /* 0x008fec0000001814 */
[C---:B------:R-:W-:Y:S06]  /*3910*/  HMMA.16816.F32 R88, R124.reuse, R112, R88 ;  /* 0x000000707c58723c */ /* 0x040fec0000001858 */
[C---:B------:R-:W-:Y:S06]  /*3920*/  HMMA.16816.F32 R84, R124.reuse, R114, R84 ;  /* 0x000000727c54723c */ /* 0x040fec0000001854 */
[----:B------:R-:W-:Y:S01]  /*3930*/  HMMA.16816.F32 R112, R124, R108, R80 ;  /* 0x0000006c7c70723c */ /* 0x000fe20000001850 */
[----:B------:R-:W3:Y:S05]  /*3940*/  LDSM.16.M88.4 R80, [R212+0x4800] ;  /* 0x00480000d450783b */ /* 0x000eea0000000200 */
[----:B------:R-:W-:Y:S01]  /*3950*/  HMMA.16816.F32 R16, R12, R10, R16 ;  /* 0x0000000a0c10723c */ /* 0x000fe20000001810 */
[----:B------:R-:W-:Y:S01]  /*3960*/  FMUL.FTZ R0, R20, UR10 ;  /* 0x0000000a14007c20 */ /* 0x000fe20008410000 */
[----:B------:R-:W3:Y:S04]  /*3970*/  LDSM.16.M88.4 R8, [R223+0x9000] ;  /* 0x00900000df08783b */ /* 0x000ee80000000200 */
[----:B----4-:R-:W-:Y:S01]  /*3980*/  HMMA.16816.F32 R60, R72, R68, R60 ;  /* 0x00000044483c723c */ /* 0x010fe2000000183c */
[----:B------:R-:W4:Y:S05]  /*3990*/  MUFU.TANH R0, R0 ;  /* 0x0000000000007308 */ /* 0x000f2a0000002400 */
[----:B-1----:R-:W-:Y:S01]  /*39a0*/  HMMA.16816.F32 R32, R28, R104, R32 ;  /* 0x000000681c20723c */ /* 0x002fe20000001820 */
[----:B------:R-:W-:Y:S01]  /*39b0*/  FMUL.FTZ R69, R21, UR10 ;  /* 0x0000000a15457c20 */ /* 0x000fe20008410000 */
[----:B------:R-:W-:-:S04]  /*39c0*/  FMUL.FTZ R68, R22, UR10 ;  /* 0x0000000a16447c20 */ /* 0x000fc80008410000 */
[C---:B------:R-:W-:Y:S01]  /*39d0*/  HMMA.16816.F32 R56, R72.reuse, R70, R56 ;  /* 0x000000464838723c */ /* 0x040fe20000001838 */
[----:B------:R-:W1:Y:S05]  /*39e0*/  MUFU.TANH R69, R69 ;  /* 0x0000004500457308 */ /* 0x000e6a0000002400 */
[C---:B--2---:R-:W-:Y:S01]  /*39f0*/  HMMA.16816.F32 R52, R72.reuse, R116, R52 ;  /* 0x000000744834723c */ /* 0x044fe20000001834 */
[----:B------:R-:W-:Y:S01]  /*3a00*/  FMUL.FTZ R70, R23, UR10 ;  /* 0x0000000a17467c20 */ /* 0x000fe20008410000 */
[----:B------:R-:W-:Y:S01]  /*3a10*/  FMUL.FTZ R16, R16, UR10 ;  /* 0x0000000a10107c20 */ /* 0x000fe20008410000 */
[----:B------:R-:W2:Y:S01]  /*3a20*/  LDSM.16.M88.4 R20, [R227+0x5800] ;  /* 0x00580000e314783b */ /* 0x000ea20000000200 */
[----:B------:R-:W-:Y:S01]  /*3a30*/  FMUL.FTZ R104, R19, UR10 ;  /* 0x0000000a13687c20 */ /* 0x000fe20008410000 */
[----:B------:R-:W1:Y:S01]  /*3a40*/  MUFU.TANH R68, R68 ;  /* 0x0000004400447308 */ /* 0x000e620000002400 */
[----:B------:R-:W-:Y:S06]  /*3a50*/  HMMA.16816.F32 R48, R72, R118, R48 ;  /* 0x000000764830723c */ /* 0x000fec0000001830 */
[----:B---3--:R-:W-:Y:S01]  /*3a60*/  HMMA.16816.F32 R32, R12, R80, R32 ;  /* 0x000000500c20723c */ /* 0x008fe20000001820 */
[----:B------:R3:W1:Y:S05]  /*3a70*/  MUFU.TANH R71, R16 ;  /* 0x0000001000477308 */ /* 0x00066a0000002400 */
[C---:B------:R-:W-:Y:S01]  /*3a80*/  HMMA.16816.F32 R60, R44.reuse, R24, R60 ;  /* 0x000000182c3c723c */ /* 0x040fe2000000183c */
[----:B------:R-:W-:Y:S01]  /*3a90*/  FMUL.FTZ R80, R17, UR10 ;  /* 0x0000000a11507c20 */ /* 0x000fe20008410000 */
[----:B------:R-:W-:Y:S01]  /*3aa0*/  FMUL.FTZ R81, R18, UR10 ;  /* 0x0000000a12517c20 */ /* 0x000fe20008410000 */
[----:B------:R-:W1:Y:S03]  /*3ab0*/  MUFU.TANH R70, R70 ;  /* 0x0000004600467308 */ /* 0x000e660000002400 */
[----:B------:R-:W-:Y:S01]  /*3ac0*/  HMMA.16816.F32 R56, R44, R26, R56 ;  /* 0x0000001a2c38723c */ /* 0x000fe20000001838 */
[----:B------:R-:W4:Y:S04]  /*3ad0*/  LDSM.16.M88.4 R24, [R229+0xa000] ;  /* 0x00a00000e518783b */ /* 0x000f280000000200 */
[----:B------:R-:W1:Y:S01]  /*3ae0*/  MUFU.TANH R80, R80 ;  /* 0x0000005000507308 */ /* 0x000e620000002400 */
[----:B------:R-:W-:Y:S01]  /*3af0*/  HMMA.16816.F32 R64, R72, R134, R64 ;  /* 0x000000864840723c */ /* 0x000fe20000001840 */
[----:B---3--:R-:W3:Y:S05]  /*3b00*/  LDSM.16.M88.4 R16, [R223+0x9800] ;  /* 0x00980000df10783b */ /* 0x008eea0000000200 */
[----:B------:R-:W-:Y:S01]  /*3b10*/  HMMA.16816.F32 R100, R124, R122, R100 ;  /* 0x0000007a7c64723c */ /* 0x000fe20000001864 */
[----:B------:R-:W-:Y:S01]  /*3b20*/  FMUL.FTZ R32, R32, UR10 ;  /* 0x0000000a20207c20 */ /* 0x000fe20008410000 */
[----:B------:R-:W-:Y:S01]  /*3b30*/  FMUL.FTZ R33, R33, UR10 ;  /* 0x0000000a21217c20 */ /* 0x000fe20008410000 */
[----:B------:R-:W-:Y:S01]  /*3b40*/  FMUL.FTZ R105, R34, UR10 ;  /* 0x0000000a22697c20 */ /* 0x000fe20008410000 */
[----:B------:R-:W1:Y:S02]  /*3b50*/  MUFU.TANH R81, R81 ;  /* 0x0000005100517308 */ /* 0x000e640000002400 */
[----:B------:R-:W-:Y:S06]  /*3b60*/  HMMA.16816.F32 R60, R28, R8, R60 ;  /* 0x000000081c3c723c */ /* 0x000fec000000183c */
[C---:B--2---:R-:W-:Y:S01]  /*3b70*/  HMMA.16816.F32 R52, R44.reuse, R20, R52 ;  /* 0x000000142c34723c */ /* 0x044fe20000001834 */
[----:B------:R-:W2:Y:S05]  /*3b80*/  MUFU.TANH R104, R104 ;  /* 0x0000006800687308 */ /* 0x000eaa0000002400 */
[----:B------:R-:W-:Y:S01]  /*3b90*/  HMMA.16816.F32 R48, R44, R22, R48 ;  /* 0x000000162c30723c */ /* 0x000fe20000001830 */
[----:B------:R-:W1:Y:S02]  /*3ba0*/  LDSM.16.M88.4 R20, [R229+0xa800] ;  /* 0x00a80000e514783b */ /* 0x000e640000000200 */
[----:B------:R-:W1:Y:S03]  /*3bb0*/  MUFU.TANH R105, R105 ;  /* 0x0000006900697308 */ /* 0x000e660000002400 */
[----:B------:R-:W-:Y:S01]  /*3bc0*/  HMMA.16816.F32 R56, R28, R10, R56 ;  /* 0x0000000a1c38723c */ /* 0x000fe20000001838 */
[----:B------:R-:W2:Y:S05]  /*3bd0*/  LDSM.16.M88.4 R8, [R227+0x6000] ;  /* 0x00600000e308783b */ /* 0x000eaa0000000200 */
[----:B------:R-:W-:Y:S01]  /*3be0*/  HMMA.16816.F32 R64, R44, R42, R64 ;  /* 0x0000002a2c40723c */ /* 0x000fe20000001840 */
[----:B------:R-:W2:Y:S05]  /*3bf0*/  LDSM.16.M88.4 R40, [R212+0x5000] ;  /* 0x00500000d428783b */ /* 0x000eaa0000000200 */
[----:B----4-:R-:W-:Y:S06]  /*3c00*/  HMMA.16816.F32 R128, R72, R24, R128 ;  /* 0x000000184880723c */ /* 0x010fec0000001880 */
[----:B---3--:R-:W-:Y:S06]  /*3c10*/  HMMA.16816.F32 R52, R28, R16, R52 ;  /* 0x000000101c34723c */ /* 0x008fec0000001834 */
[----:B------:R-:W-:Y:S01]  /*3c20*/  HMMA.16816.F32 R100, R72, R26, R100 ;  /* 0x0000001a4864723c */ /* 0x000fe20000001864 */
[----:B------:R-:W-:Y:S05]  /*3c30*/  LDSM.16.M88.4 R24, [R212+0x6000] ;  /* 0x00600000d418783b */ /* 0x000fea0000000200 */
[C---:B------:R-:W-:Y:S01]  /*3c40*/  HMMA.16816.F32 R48, R28.reuse, R18, R48 ;  /* 0x000000121c30723c */ /* 0x040fe20000001830 */
[----:B------:R-:W3:Y:S05]  /*3c50*/  LDSM.16.M88.4 R16, [R227+0x6800] ;  /* 0x00680000e310783b */ /* 0x000eea0000000200 */
[----:B------:R-:W-:Y:S06]  /*3c60*/  HMMA.16816.F32 R64, R28, R106, R64 ;  /* 0x0000006a1c40723c */ /* 0x000fec0000001840 */
[----:B-1----:R-:W-:Y:S01]  /*3c70*/  HMMA.16816.F32 R96, R72, R20, R96 ;  /* 0x000000144860723c */ /* 0x002fe20000001860 */
[----:B------:R-:W-:-:S05]  /*3c80*/  FMUL.FTZ R106, R35, UR10 ;  /* 0x0000000a236a7c20 */ /* 0x000fca0008410000 */
[----:B------:R-:W-:Y:S01]  /*3c90*/  HMMA.16816.F32 R92, R72, R22, R92 ;  /* 0x00000016485c723c */ /* 0x000fe2000000185c */
[----:B------:R-:W-:Y:S01]  /*3ca0*/  LDSM.16.M88.4 R20, [R227+0x7000] ;  /* 0x00700000e314783b */ /* 0x000fe20000000200 */
[----:B------:R-:W1:Y:S04]  /*3cb0*/  MUFU.TANH R106, R106 ;  /* 0x0000006a006a7308 */ /* 0x000e680000002400 */
[C---:B--2---:R-:W-:Y:S06]  /*3cc0*/  HMMA.16816.F32 R128, R44.reuse, R8, R128 ;  /* 0x000000082c80723c */ /* 0x044fec0000001880 */
[----:B------:R-:W-:Y:S01]  /*3cd0*/  HMMA.16816.F32 R100, R44, R10, R100 ;  /* 0x0000000a2c64723c */ /* 0x000fe20000001864 */
[----:B------:R-:W2:Y:S05]  /*3ce0*/  LDSM.16.M88.4 R8, [R229+0xb000] ;  /* 0x00b00000e508783b */ /* 0x000eaa0000000200 */
[C---:B------:R-:W-:Y:S06]  /*3cf0*/  HMMA.16816.F32 R60, R12.reuse, R40, R60 ;  /* 0x000000280c3c723c */ /* 0x040fec000000183c */
[C---:B------:R-:W-:Y:S01]  /*3d00*/  HMMA.16816.F32 R56, R12.reuse, R42, R56 ;  /* 0x0000002a0c38723c */ /* 0x040fe20000001838 */
[----:B------:R-:W4:Y:S05]  /*3d10*/  LDSM.16.M88.4 R40, [R223+0xa000] ;  /* 0x00a00000df28783b */ /* 0x000f2a0000000200 */
[----:B------:R-:W-:Y:S01]  /*3d20*/  HMMA.16816.F32 R64, R12, R82, R64 ;  /* 0x000000520c40723c */ /* 0x000fe20000001840 */
[----:B------:R-:W1:Y:S05]  /*3d30*/  MUFU.TANH R82, R32 ;  /* 0x0000002000527308 */ /* 0x000e6a0000002400 */
[C---:B---3--:R-:W-:Y:S03]  /*3d40*/  HMMA.16816.F32 R96, R44.reuse, R16, R96 ;  /* 0x000000102c60723c */ /* 0x048fe60000001860 */
[----:B------:R3:W1:Y:S03]  /*3d50*/  MUFU.TANH R83, R33 ;  /* 0x0000002100537308 */ /* 0x0006660000002400 */
[----:B------:R-:W-:Y:S01]  /*3d60*/  HMMA.16816.F32 R92, R44, R18, R92 ;  /* 0x000000122c5c723c */ /* 0x000fe2000000185c */
[----:B------:R-:W1:Y:S01]  /*3d70*/  LDSM.16.M88.4 R16, [R229+0xb800] ;  /* 0x00b80000e510783b */ /* 0x000e620000000200 */
[----:B------:R-:W-:Y:S01]  /*3d80*/  FMUL.FTZ R60, R60, UR10 ;  /* 0x0000000a3c3c7c20 */ /* 0x000fe20008410000 */
[----:B------:R-:W-:Y:S01]  /*3d90*/  FMUL.FTZ R61, R61, UR10 ;  /* 0x0000000a3d3d7c20 */ /* 0x000fe20008410000 */
[----:B------:R-:W-:Y:S01]  /*3da0*/  FMUL.FTZ R62, R62, UR10 ;  /* 0x0000000a3e3e7c20 */ /* 0x000fe20008410000 */
[----:B------:R-:W-:Y:S01]  /*3db0*/  FMUL.FTZ R63, R63, UR10 ;  /* 0x0000000a3f3f7c20 */ /* 0x000fe20008410000 */
[----:B------:R-:W-:Y:S01]  /*3dc0*/  HMMA.16816.F32 R76, R124, R110, R76 ;  /* 0x0000006e7c4c723c */ /* 0x000fe2000000184c */
[----:B------:R-:W-:Y:S01]  /*3dd0*/  FMUL.FTZ R56, R56, UR10 ;  /* 0x0000000a38387c20 */ /* 0x000fe20008410000 */
[----:B------:R-:W-:Y:S01]  /*3de0*/  FMUL.FTZ R57, R57, UR10 ;  /* 0x0000000a39397c20 */ /* 0x000fe20008410000 */
[----:B------:R-:W-:Y:S01]  /*3df0*/  FMUL.FTZ R58, R58, UR10 ;  /* 0x0000000a3a3a7c20 */ /* 0x000fe20008410000 */
[----:B------:R-:W-:Y:S01]  /*3e00*/  FMUL.FTZ R59, R59, UR10 ;  /* 0x0000000a3b3b7c20 */ /* 0x000fe20008410000 */
[----:B------:R-:W1:Y:S01]  /*3e10*/  MUFU.TANH R60, R60 ;  /* 0x0000003c003c7308 */ /* 0x000e620000002400 */
[C---:B--2---:R-:W-:Y:S01]  /*3e20*/  HMMA.16816.F32 R88, R72.reuse, R8, R88 ;  /* 0x000000084858723c */ /* 0x044fe20000001858 */
[----:B------:R-:W-:Y:S01]  /*3e30*/  FMUL.FTZ R64, R64, UR10 ;  /* 0x0000000a40407c20 */ /* 0x000fe20008410000 */
[----:B---3--:R-:W2:Y:S01]  /*3e40*/  LDSM.16.M88.4 R32, [R212+0x5800] ;  /* 0x00580000d420783b */ /* 0x008ea20000000200 */
[----:B------:R-:W-:Y:S01]  /*3e50*/  FMUL.FTZ R65, R65, UR10 ;  /* 0x0000000a41417c20 */ /* 0x000fe20008410000 */
[----:B------:R-:W-:Y:S01]  /*3e60*/  FMUL.FTZ R66, R66, UR10 ;  /* 0x0000000a42427c20 */ /* 0x000fe20008410000 */
[----:B------:R-:W-:Y:S01]  /*3e70*/  FMUL.FTZ R67, R67, UR10 ;  /* 0x0000000a43437c20 */ /* 0x000fe20008410000 */
[----:B------:R-:W-:Y:S01]  /*3e80*/  HMMA.16816.F32 R84, R72, R10, R84 ;  /* 0x0000000a4854723c */ /* 0x000fe20000001854 */
[----:B------:R-:W3:Y:S01]  /*3e90*/  LDSM.16.M88.4 R8, [R227+0x7800] ;  /* 0x00780000e308783b */ /* 0x000ee20000000200 */
[----:B------:R-:W1:Y:S04]  /*3ea0*/  MUFU.TANH R64, R64 ;  /* 0x0000004000407308 */ /* 0x000e680000002400 */
[C---:B----4-:R-:W-:Y:S04]  /*3eb0*/  HMMA.16816.F32 R128, R28.reuse, R40, R128 ;  /* 0x000000281c80723c */ /* 0x050fe80000001880 */
[----:B------:R-:W4:Y:S02]  /*3ec0*/  MUFU.TANH R65, R65 ;  /* 0x0000004100417308 */ /* 0x000f240000002400 */
[----:B------:R-:W-:Y:S01]  /*3ed0*/  HMMA.16816.F32 R100, R28, R42, R100 ;  /* 0x0000002a1c64723c */ /* 0x000fe20000001864 */
[----:B------:R-:W-:Y:S05]  /*3ee0*/  LDSM.16.M88.4 R40, [R212+0x6800] ;  /* 0x00680000d428783b */ /* 0x000fea0000000200 */
[----:B------:R-:W-:Y:S01]  /*3ef0*/  HMMA.16816.F32 R88, R44, R20, R88 ;  /* 0x000000142c58723c */ /* 0x000fe20000001858 */
[----:B------:R-:W2:Y:S05]  /*3f00*/  MUFU.TANH R66, R66 ;  /* 0x0000004200427308 */ /* 0x000eaa0000002400 */
[C---:B-1----:R-:W-:Y:S03]  /*3f10*/  HMMA.16816.F32 R112, R72.reuse, R16, R112 ;  /* 0x000000104870723c */ /* 0x042fe60000001870 */
[----:B------:R-:W1:Y:S03]  /*3f20*/  MUFU.TANH R67, R67 ;  /* 0x0000004300437308 */ /* 0x000e660000002400 */
[----:B------:R-:W-:Y:S01]  /*3f30*/  HMMA.16816.F32 R76, R72, R18, R76 ;  /* 0x00000012484c723c */ /* 0x000fe2000000184c */
[----:B------:R-:W-:Y:S04]  /*3f40*/  LDSM.16.M88.4 R16, [R212+0x7800] ;  /* 0x00780000d410783b */ /* 0x000fe80000000200 */
[----:B------:R-:W1:Y:S01]  /*3f50*/  MUFU.TANH R61, R61 ;  /* 0x0000003d003d7308 */ /* 0x000e620000002400 */
[C---:B--2---:R-:W-:Y:S06]  /*3f60*/  HMMA.16816.F32 R52, R12.reuse, R32, R52 ;  /* 0x000000200c34723c */ /* 0x044fec0000001834 */
[----:B------:R-:W-:Y:S01]  /*3f70*/  HMMA.16816.F32 R48, R12, R34, R48 ;  /* 0x000000220c30723c */ /* 0x000fe20000001830 */
[----:B------:R-:W2:Y:S01]  /*3f80*/  LDSM.16.M88.4 R32, [R223+0xa800] ;  /* 0x00a80000df20783b */ /* 0x000ea20000000200 */
[----:B------:R-:W1:Y:S04]  /*3f90*/  MUFU.TANH R62, R62 ;  /* 0x0000003e003e7308 */ /* 0x000e680000002400 */
[----:B------:R-:W-:Y:S01]  /*3fa0*/  HMMA.16816.F32 R84, R44, R22, R84 ;  /* 0x000000162c54723c */ /* 0x000fe20000001854 */
[----:B------:R-:W4:Y:S03]  /*3fb0*/  LDSM.16.M88.4 R20, [R223+0xb800] ;  /* 0x00b80000df14783b */ /* 0x000f260000000200 */
[----:B------:R-:W1:Y:S02]  /*3fc0*/  MUFU.TANH R63, R63 ;  /* 0x0000003f003f7308 */ /* 0x000e640000002400 */
[C---:B------:R-:W-:Y:S06]  /*3fd0*/  HMMA.16816.F32 R128, R12.reuse, R24, R128 ;  /* 0x000000180c80723c */ /* 0x040fec0000001880 */
[----:B------:R-:W-:Y:S01]  /*3fe0*/  HMMA.16816.F32 R100, R12, R26, R100 ;  /* 0x0000001a0c64723c */ /* 0x000fe20000001864 */
[----:B------:R-:W1:Y:S01]  /*3ff0*/  LDSM.16.M88.4 R24, [R223+0xb000] ;  /* 0x00b00000df18783b */ /* 0x000e620000000200 */
[----:B------:R-:W-:Y:S01]  /*4000*/  FMUL.FTZ R52, R52, UR10 ;  /* 0x0000000a34347c20 */ /* 0x000fe20008410000 */
[----:B------:R-:W-:Y:S01]  /*4010*/  FMUL.FTZ R53, R53, UR10 ;  /* 0x0000000a35357c20 */ /* 0x000fe20008410000 */
[----:B------:R-:W-:Y:S01]  /*4020*/  FMUL.FTZ R246, R54, UR10 ;  /* 0x0000000a36f67c20 */ /* 0x000fe20008410000 */
[----:B------:R-:W-:Y:S01]  /*4030*/  FMUL.FTZ R55, R55, UR10 ;  /* 0x0000000a37377c20 */ /* 0x000fe20008410000 */
[C---:B---3--:R-:W-:Y:S01]  /*4040*/  HMMA.16816.F32 R112, R44.reuse, R8, R112 ;  /* 0x000000082c70723c */ /* 0x048fe20000001870 */
[----:B------:R-:W-:Y:S01]  /*4050*/  FMUL.FTZ R48, R48, UR10 ;  /* 0x0000000a30307c20 */ /* 0x000fe20008410000 */
[----:B------:R-:W-:Y:S01]  /*4060*/  FMUL.FTZ R49, R49, UR10 ;  /* 0x0000000a31317c20 */ /* 0x000fe20008410000 */
[----:B------:R-:W-:Y:S01]  /*4070*/  FMUL.FTZ R50, R50, UR10 ;  /* 0x0000000a32327c20 */ /* 0x000fe20008410000 */
[----:B------:R-:W-:Y:S01]  /*4080*/  FMUL.FTZ R51, R51, UR10 ;  /* 0x0000000a33337c20 */ /* 0x000fe20008410000 */
[----:B------:R-:W3:Y:S01]  /*4090*/  MUFU.TANH R56, R56 ;  /* 0x0000003800387308 */ /* 0x000ee20000002400 */
[----:B------:R-:W-:Y:S01]  /*40a0*/  HMMA.16816.F32 R76, R44, R10, R76 ;  /* 0x0000000a2c4c723c */ /* 0x000fe2000000184c */
[----:B------:R-:W-:-:S04]  /*40b0*/  SHF.R.S32.HI R8, RZ, 0x1f, R137 ;  /* 0x0000001fff087819 */ /* 0x000fc80000011489 */
[----:B------:R-:W-:Y:S01]  /*40c0*/  LEA.HI R8, R8, R137, RZ, 0x2 ;  /* 0x0000008908087211 */ /* 0x000fe200078f10ff */
[----:B------:R-:W-:Y:S01]  /*40d0*/  FMUL.FTZ R128, R128, UR10 ;  /* 0x0000000a80807c20 */ /* 0x000fe20008410000 */
[----:B------:R-:W-:Y:S01]  /*40e0*/  FMUL.FTZ R129, R129, UR10 ;  /* 0x0000000a81817c20 */ /* 0x000fe20008410000 */
[----:B------:R-:W-:Y:S01]  /*40f0*/  FMUL.FTZ R130, R130, UR10 ;  /* 0x0000000a82827c20 */ /* 0x000fe20008410000 */
[----:B------:R-:W-:Y:S01]  /*4100*/  SHF.R.S32.HI R8, RZ, 0x2, R8 ;  /* 0x00000002ff087819 */ /* 0x000fe20000011408 */
[----:B------:R-:W-:Y:S01]  /*4110*/  FMUL.FTZ R131, R131, UR10 ;  /* 0x0000000a83837c20 */ /* 0x000fe20008410000 */
[C---:B--2---:R-:W-:Y:S01]  /*4120*/  HMMA.16816.F32 R96, R28.reuse, R32, R96 ;  /* 0x000000201c60723c */ /* 0x044fe20000001860 */
[----:B------:R-:W-:Y:S01]  /*4130*/  FMUL.FTZ R100, R100, UR10 ;  /* 0x0000000a64647c20 */ /* 0x000fe20008410000 */
[----:B------:R-:W-:Y:S01]  /*4140*/  FMUL.FTZ R101, R101, UR10 ;  /* 0x0000000a65657c20 */ /* 0x000fe20008410000 */
[----:B------:R-:W-:Y:S01]  /*4150*/  FMUL.FTZ R102, R102, UR10 ;  /* 0x0000000a66667c20 */ /* 0x000fe20008410000 */
[----:B------:R-:W-:Y:S01]  /*4160*/  FMUL.FTZ R103, R103, UR10 ;  /* 0x0000000a67677c20 */ /* 0x000fe20008410000 */
[----:B------:R-:W-:Y:S01]  /*4170*/  IADD3 R8, R139, 0x1, R8 ;  /* 0x000000018b087810 */ /* 0x000fe20007ffe008 */
[----:B------:R-:W-:Y:S01]  /*4180*/  HMMA.16816.F32 R92, R28, R34, R92 ;  /* 0x000000221c5c723c */ /* 0x000fe2000000185c */
[----:B------:R-:W2:Y:S01]  /*4190*/  LDSM.16.M88.4 R32, [R212+0x7000] ;  /* 0x00700000d420783b */ /* 0x000ea20000000200 */
[----:B------:R-:W2:Y:S01]  /*41a0*/  MUFU.TANH R57, R57 ;  /* 0x0000003900397308 */ /* 0x000ea20000002400 */
[----:B------:R-:W-:-:S04]  /*41b0*/  DEPBAR.LE SB0, 0x0 ;  /* 0x000080000000791a */ /* 0x000fc80000000000 */
[C---:B----4-:R-:W-:Y:S03]  /*41c0*/  HMMA.16816.F32 R112, R28.reuse, R20, R112 ;  /* 0x000000141c70723c */ /* 0x050fe60000001870 */
[----:B------:R-:W4:Y:S03]  /*41d0*/  MUFU.TANH R58, R58 ;  /* 0x0000003a003a7308 */ /* 0x000f260000002400 */
[C---:B-1----:R-:W-:Y:S05]  /*41e0*/  HMMA.16816.F32 R88, R28.reuse, R24, R88 ;  /* 0x000000181c58723c */ /* 0x042fea0000001858 */
[----:B------:R-:W1:Y:S01]  /*41f0*/  MUFU.TANH R59, R59 ;  /* 0x0000003b003b7308 */ /* 0x000e620000002400 */
[C---:B------:R-:W-:Y:S06]  /*4200*/  HMMA.16816.F32 R84, R28.reuse, R26, R84 ;  /* 0x0000001a1c54723c */ /* 0x040fec0000001854 */
[----:B------:R-:W-:Y:S01]  /*4210*/  HMMA.16816.F32 R76, R28, R22, R76 ;  /* 0x000000161c4c723c */ /* 0x000fe2000000184c */
[----:B------:R-:W1:Y:S05]  /*4220*/  MUFU.TANH R52, R52 ;  /* 0x0000003400347308 */ /* 0x000e6a0000002400 */
[C---:B------:R-:W-:Y:S03]  /*4230*/  HMMA.16816.F32 R96, R12.reuse, R40, R96 ;  /* 0x000000280c60723c */ /* 0x040fe60000001860 */
[----:B------:R-:W1:Y:S03]  /*4240*/  MUFU.TANH R53, R53 ;  /* 0x0000003500357308 */ /* 0x000e660000002400 */
[C---:B------:R-:W-:Y:S05]  /*4250*/  HMMA.16816.F32 R92, R12.reuse, R42, R92 ;  /* 0x0000002a0c5c723c */ /* 0x040fea000000185c */
[----:B------:R-:W1:Y:S01]  /*4260*/  MUFU.TANH R246, R246 ;  /* 0x000000f600f67308 */ /* 0x000e620000002400 */
[C---:B------:R-:W-:Y:S06]  /*4270*/  HMMA.16816.F32 R112, R12.reuse, R16, R112 ;  /* 0x000000100c70723c */ /* 0x040fec0000001870 */
[C---:B--2---:R-:W-:Y:S01]  /*4280*/  HMMA.16816.F32 R88, R12.reuse, R32, R88 ;  /* 0x000000200c58723c */ /* 0x044fe20000001858 */
[----:B------:R2:W1:Y:S05]  /*4290*/  MUFU.TANH R148, R55 ;  /* 0x0000003700947308 */ /* 0x00046a0000002400 */
[C---:B------:R-:W-:Y:S01]  /*42a0*/  HMMA.16816.F32 R84, R12.reuse, R34, R84 ;  /* 0x000000220c54723c */ /* 0x040fe20000001854 */
[----:B------:R-:W-:Y:S01]  /*42b0*/  FMUL.FTZ R24, R97, UR10 ;  /* 0x0000000a61187c20 */ /* 0x000fe20008410000 */
[----:B------:R-:W-:Y:S01]  /*42c0*/  FMUL.FTZ R96, R96, UR10 ;  /* 0x0000000a60607c20 */ /* 0x000fe20008410000 */
[----:B------:R-:W-:Y:S01]  /*42d0*/  FMUL.FTZ R98, R98, UR10 ;  /* 0x0000000a62627c20 */ /* 0x000fe20008410000 */
[----:B------:R-:W-:Y:S01]  /*42e0*/  FMUL.FTZ R99, R99, UR10 ;  /* 0x0000000a63637c20 */ /* 0x000fe20008410000 */
[----:B------:R2:W1:Y:S01]  /*42f0*/  MUFU.TANH R54, R48 ;  /* 0x0000003000367308 */ /* 0x0004620000002400 */
[----:B------:R-:W-:Y:S01]  /*4300*/  HMMA.16816.F32 R76, R12, R18, R76 ;  /* 0x000000120c4c723c */ /* 0x000fe2000000184c */
[----:B------:R-:W-:Y:S01]  /*4310*/  FMUL.FTZ R32, R92, UR10 ;  /* 0x0000000a5c207c20 */ /* 0x000fe20008410000 */
[----:B------:R-:W-:Y:S01]  /*4320*/  FMUL.FTZ R93, R93, UR10 ;  /* 0x0000000a5d5d7c20 */ /* 0x000fe20008410000 */
[----:B------:R-:W-:Y:S01]  /*4330*/  FMUL.FTZ R94, R94, UR10 ;  /* 0x0000000a5e5e7c20 */ /* 0x000fe20008410000 */
[----:B------:R-:W-:-:S02]  /*4340*/  FMUL.FTZ R95, R95, UR10 ;  /* 0x0000000a5f5f7c20 */ /* 0x000fc40008410000 */
[----:B------:R-:W-:Y:S01]  /*4350*/  FMUL.FTZ R11, R114, UR10 ;  /* 0x0000000a720b7c20 */ /* 0x000fe20008410000 */
[----:B------:R-:W-:Y:S01]  /*4360*/  FMUL.FTZ R9, R115, UR10 ;  /* 0x0000000a73097c20 */ /* 0x000fe20008410000 */
[----:B------:R-:W-:Y:S01]  /*4370*/  FMUL.FTZ R112, R112, UR10 ;  /* 0x0000000a70707c20 */ /* 0x000fe20008410000 */
[----:B------:R-:W-:Y:S01]  /*4380*/  FMUL.FTZ R113, R113, UR10 ;  /* 0x0000000a71717c20 */ /* 0x000fe20008410000 */
[----:B------:R2:W1:Y:S01]  /*4390*/  MUFU.TANH R248, R49 ;  /* 0x0000003100f87308 */ /* 0x0004620000002400 */
[----:B------:R-:W-:Y:S01]  /*43a0*/  IADD3 R13, R37, R8, -R138 ;  /* 0x00000008250d7210 */ /* 0x000fe20007ffe88a */
[----:B------:R-:W-:Y:S01]  /*43b0*/  FMUL.FTZ R88, R88, UR10 ;  /* 0x0000000a58587c20 */ /* 0x000fe20008410000 */
[----:B------:R-:W-:Y:S01]  /*43c0*/  FMUL.FTZ R89, R89, UR10 ;  /* 0x0000000a59597c20 */ /* 0x000fe20008410000 */
[----:B------:R-:W-:Y:S01]  /*43d0*/  FMUL.FTZ R90, R90, UR10 ;  /* 0x0000000a5a5a7c20 */ /* 0x000fe20008410000 */
[----:B------:R-:W-:Y:S01]  /*43e0*/  FMUL.FTZ R91, R91, UR10 ;  /* 0x0000000a5b5b7c20 */ /* 0x000fe20008410000 */
[----:B------:R-:W-:-:S02]  /*43f0*/  IMAD.IADD R136, R13, 0x1, R136 ;  /* 0x000000010d887824 */ /* 0x000fc400078e0288 */
[----:B------:R-:W-:Y:S01]  /*4400*/  FMUL.FTZ R84, R84, UR10 ;  /* 0x0000000a54547c20 */ /* 0x000fe20008410000 */
[----:B------:R-:W-:Y:S01]  /*4410*/  FMUL.FTZ R85, R85, UR10 ;  /* 0x0000000a55557c20 */ /* 0x000fe20008410000 */
[----:B------:R-:W-:Y:S01]  /*4420*/  FMUL.FTZ R86, R86, UR10 ;  /* 0x0000000a56567c20 */ /* 0x000fe20008410000 */
[----:B------:R-:W-:Y:S01]  /*4430*/  FMUL.FTZ R87, R87, UR10 ;  /* 0x0000000a57577c20 */ /* 0x000fe20008410000 */
[----:B------:R2:W1:Y:S01]  /*4440*/  MUFU.TANH R244, R50 ;  /* 0x0000003200f47308 */ /* 0x0004620000002400 */
[----:B------:R-:W-:Y:S02]  /*4450*/  IMAD.SHL.U32 R13, R4, 0x2, RZ ;  /* 0x00000002040d7824 */ /* 0x000fe400078e00ff */
[----:B------:R-:W-:Y:S01]  /*4460*/  FMUL.FTZ R76, R76, UR10 ;  /* 0x0000000a4c4c7c20 */ /* 0x000fe20008410000 */
[----:B------:R-:W-:Y:S01]  /*4470*/  FMUL.FTZ R77, R77, UR10 ;  /* 0x0000000a4d4d7c20 */ /* 0x000fe20008410000 */
[----:B------:R-:W-:Y:S01]  /*4480*/  FMUL.FTZ R78, R78, UR10 ;  /* 0x0000000a4e4e7c20 */ /* 0x000fe20008410000 */
[----:B------:R-:W-:Y:S01]  /*4490*/  FMUL.FTZ R79, R79, UR10 ;  /* 0x0000000a4f4f7c20 */ /* 0x000fe20008410000 */
[C---:B------:R-:W-:Y:S01]  /*44a0*/  VIMNMX R198, R136.reuse, R37, PT ;  /* 0x0000002588c67248 */ /* 0x040fe20003fe0100 */
[----:B------:R2:W1:Y:S01]  /*44b0*/  MUFU.TANH R152, R51 ;  /* 0x0000003300987308 */ /* 0x0004620000002400 */
[----:B------:R-:W-:-:S02]  /*44c0*/  VIADDMNMX R197, R136, 0x8, R37, PT ;  /* 0x0000000888c57846 */ /* 0x000fc40003800125 */
[----:B------:R-:W-:-:S05]  /*44d0*/  LOP3.LUT R13, R13, 0x6, RZ, 0xc0, !PT ;  /* 0x000000060d0d7812 */ /* 0x000fca00078ec0ff */
        /* <DEDUP_REMOVED lines=28> */
[----:B------:R2:W1:Y:S08]  /*46a0*/  MUFU.TANH R142, R76 ;  /* 0x0000004c008e7308 */ /* 0x0004700000002400 */
[----:B------:R2:W1:Y:S08]  /*46b0*/  MUFU.TANH R140, R77 ;  /* 0x0000004d008c7308 */ /* 0x0004700000002400 */
[----:B------:R2:W1:Y:S08]  /*46c0*/  MUFU.TANH R134, R78 ;  /* 0x0000004e00867308 */ /* 0x0004700000002400 */
[----:B------:R2:W1:Y:S01]  /*46d0*/  MUFU.TANH R132, R79 ;  /* 0x0000004f00847308 */ /* 0x0004620000002400 */
[----:B------:R-:W-:Y:S06]  /*46e0*/  BAR.SYNC.DEFER_BLOCKING 0x0 ;  /* 0x0000000000007b1d */ /* 0x000fec0000010000 */
[----:B---34-:R-:W-:Y:S05]  /*46f0*/  @!P2 BRA `(.L_x_2430) ;  /* 0x00000004009ca947 */ /* 0x018fea0003800000 */
[----:B------:R-:W-:Y:S05]  /*4700*/  @!P0 BRA `(.L_x_2431) ;  /* 0x0000000000ec8947 */ /* 0x000fea0003800000 */
[----:B------:R-:W3:Y:S01]  /*4710*/  LDC R7, c[0x0][0x380] ;  /* 0x0000e000ff077b82 */ /* 0x000ee20000000800 */
[----:B------:R-:W-:Y:S01]  /*4720*/  VIADD R12, R2, 0xffffff80 ;  /* 0xffffff80020c7836 */ /* 0x000fe20000000000 */
[----:B------:R-:W-:Y:S01]  /*4730*/  IABS R8, R2 ;  /* 0x0000000200087213 */ /* 0x000fe20000000000 */
[----:B------:R-:W-:-:S03]  /*4740*/  ULDC.64 UR6, c[0x0][0x230] ;  /* 0x00008c0000067ab9 */ /* 0x000fc60000000a00 */
[----:B------:R-:W-:Y:S02]  /*4750*/  IABS R6, R12 ;  /* 0x0000000c00067213 */ /* 0x000fe40000000000 */
[-C--:B---3--:R-:W-:Y:S02]  /*4760*/  IABS R4, R7.reuse ;  /* 0x0000000700047213 */ /* 0x088fe40000000000 */
[----:B------:R-:W-:Y:S02]  /*4770*/  LOP3.LUT R12, R12, R7, RZ, 0x3c, !PT ;  /* 0x000000070c0c7212 */ /* 0x000fe400078e3cff */
[----:B------:R-:W3:Y:S02]  /*4780*/  I2F.RP R10, R4 ;  /* 0x00000004000a7306 */ /* 0x000ee40000209400 */
[----:B------:R-:W-:-:S06]  /*4790*/  ISETP.GE.AND P1, PT, R12, RZ, PT ;  /* 0x000000ff0c00720c */ /* 0x000fcc0003f26270 */
[----:B---3--:R-:W3:Y:S02]  /*47a0*/  MUFU.RCP R16, R10 ;  /* 0x0000000a00107308 */ /* 0x008ee40000001000 */
[----:B---3--:R-:W-:-:S06]  /*47b0*/  VIADD R16, R16, 0xffffffe ;  /* 0x0ffffffe10107836 */ /* 0x008fcc0000000000 */
[----:B------:R-:W3:Y:S02]  /*47c0*/  F2I.FTZ.U32.TRUNC.NTZ R17, R16 ;  /* 0x0000001000117305 */ /* 0x000ee4000021f000 */
[----:B---3--:R-:W-:Y:S02]  /*47d0*/  IADD3 R15, RZ, -R17, RZ ;  /* 0x80000011ff0f7210 */ /* 0x008fe40007ffe0ff */
        /* <DEDUP_REMOVED lines=28> */
[----:B------:R-:W-:Y:S02]  /*49a0*/  IMAD.WIDE R18, R4, 0x4, R238 ;  /* 0x0000000404127825 */ /* 0x000fe400078e02ee */
[----:B------:R-:W3:Y:S04]  /*49b0*/  LDG.E R17, desc[UR12][R16.64] ;  /* 0x0000000c10117981 */ /* 0x000ee8000c1e1900 */
[----:B------:R-:W3:Y:S01]  /*49c0*/  LDG.E R8, desc[UR12][R18.64] ;  /* 0x0000000c12087981 */ /* 0x000ee2000c1e1900 */
[----:B------:R-:W-:-:S04]  /*49d0*/  IMAD.IADD R4, R15, 0x1, -R4 ;  /* 0x000000010f047824 */ /* 0x000fc800078e0a04 */
[----:B------:R-:W-:-:S05]  /*49e0*/  IMAD R7, R4, R7, -0x80 ;  /* 0xffffff8004077424 */ /* 0x000fca00078e0207 */
[----:B------:R-:W-:-:S05]  /*49f0*/  SHF.R.S32.HI R15, RZ, 0x1f, R7 ;  /* 0x0000001fff0f7819 */ /* 0x000fca0000011407 */
[-C--:B------:R-:W-:Y:S02]  /*4a00*/  IMAD R4, R15, R188.reuse, RZ ;  /* 0x000000bc0f047224 */ /* 0x080fe400078e02ff */
[----:B------:R-:W-:-:S04]  /*4a10*/  IMAD.WIDE.U32 R14, R7, R188, RZ ;  /* 0x000000bc070e7225 */ /* 0x000fc800078e00ff */
[----:B------:R-:W-:-:S04]  /*4a20*/  IMAD R4, R7, R189, R4 ;  /* 0x000000bd07047224 */ /* 0x000fc800078e0204 */
[----:B------:R-:W-:Y:S01]  /*4a30*/  IMAD.IADD R15, R15, 0x1, R4 ;  /* 0x000000010f0f7824 */ /* 0x000fe200078e0204 */
[----:B---3--:R-:W-:-:S04]  /*4a40*/  IADD3 R8, -R17, R8, RZ ;  /* 0x0000000811087210 */ /* 0x008fc80007ffe1ff */
[----:B------:R-:W-:Y:S01]  /*4a50*/  SHF.R.S32.HI R6, RZ, 0x1f, R8 ;  /* 0x0000001fff067819 */ /* 0x000fe20000011408 */
[----:B------:R-:W-:-:S04]  /*4a60*/  IMAD.WIDE.U32 R14, R8, UR6, R14 ;  /* 0x00000006080e7c25 */ /* 0x000fc8000f8e000e */
[----:B------:R-:W-:Y:S02]  /*4a70*/  IMAD R7, R6, UR6, RZ ;  /* 0x0000000606077c24 */ /* 0x000fe4000f8e02ff */
[----:B------:R-:W-:Y:S02]  /*4a80*/  IMAD.MOV.U32 R6, RZ, RZ, R14 ;  /* 0x000000ffff067224 */ /* 0x000fe400078e000e */
[----:B------:R-:W-:-:S05]  /*4a90*/  IMAD R7, R8, UR7, R7 ;  /* 0x0000000708077c24 */ /* 0x000fca000f8e0207 */
[----:B------:R-:W-:Y:S01]  /*4aa0*/  IADD3 R4, R15, R7, RZ ;  /* 0x000000070f047210 */ /* 0x000fe20007ffe0ff */
[----:B------:R-:W-:Y:S06]  /*4ab0*/  BRA `(.L_x_2432) ;  /* 0x0000000000087947 */ /* 0x000fec0003800000 */
.L_x_2431:
[----:B------:R-:W-:-:S04]  /*4ac0*/  LEA R6, -R188, RZ, 0x7 ;  /* 0x000000ffbc067211 */ /* 0x000fc800078e39ff */
[----:B------:R-:W-:-:S07]  /*4ad0*/  SHF.R.S32.HI R4, RZ, 0x1f, R6 ;  /* 0x0000001fff047819 */ /* 0x000fce0000011406 */
.L_x_2432:
[----:B------:R-:W3:Y:S01]  /*4ae0*/  LDC.64 R190, c[0x0][0x218] ;  /* 0x00008600ffbe7b82 */ /* 0x000ee20000000a00 */
[----:B------:R-:W-:Y:S01]  /*4af0*/  IADD3 R196, P1, R6, R196, RZ ;  /* 0x000000c406c47210 */ /* 0x000fe20007f3e0ff */
[----:B------:R-:W-:-:S04]  /*4b00*/  IMAD.SHL.U32 R7, R188, 0x20, RZ ;  /* 0x00000020bc077824 */ /* 0x000fc800078e00ff */
[----:B------:R-:W-:Y:S01]  /*4b10*/  IMAD.X R195, R4, 0x1, R195, P1 ;  /* 0x0000000104c37824 */ /* 0x000fe200008e06c3 */
[----:B------:R-:W-:Y:S02]  /*4b20*/  SHF.L.U64.HI R4, R188, 0x5, R189 ;  /* 0x00000005bc047819 */ /* 0x000fe400000102bd */
[----:B---3--:R-:W-:-:S04]  /*4b30*/  LEA R240, P2, R196, R190, 0x1 ;  /* 0x000000bec4f07211 */ /* 0x008fc800078408ff */
        /* <DEDUP_REMOVED lines=35> */
.L_x_2430:
[----:B------:R-:W-:Y:S01]  /*4d70*/  IMAD.IADD R2, R2, 0x1, R13 ;  /* 0x0000000102027824 */ /* 0x000fe200078e020d */
[----:B------:R-:W-:Y:S01]  /*4d80*/  ULDC UR6, c[0x0][0x2ec] ;  /* 0x0000bb0000067ab9 */ /* 0x000fe20000000800 */
[----:B------:R-:W-:Y:S02]  /*4d90*/  LEA R224, R224, UR4, 0x1 ;  /* 0x00000004e0e07c11 */ /* 0x000fe4000f8e08ff */
[C---:B------:R-:W-:Y:S02]  /*4da0*/  VIADD R4, R2.reuse, 0x1 ;  /* 0x0000000102047836 */ /* 0x040fe40000000000 */
[C---:B---3--:R-:W-:Y:S01]  /*4db0*/  VIADD R6, R2.reuse, 0x8 ;  /* 0x0000000802067836 */ /* 0x048fe20000000000 */
[----:B------:R-:W-:Y:S01]  /*4dc0*/  LDSM.16.MT88.4 R124, [R224+0xc000] ;  /* 0x00c00000e07c783b */ /* 0x000fe20000004200 */
[----:B------:R-:W-:Y:S01]  /*4dd0*/  VIADD R7, R2, 0x28 ;  /* 0x0000002802077836 */ /* 0x000fe20000000000 */
[-C--:B------:R-:W-:Y:S01]  /*4de0*/  ISETP.GE.AND P1, PT, R4, R198.reuse, PT ;  /* 0x000000c60400720c */ /* 0x080fe20003f26270 */
[----:B------:R-:W-:Y:S01]  /*4df0*/  VIADD R13, R2, 0x29 ;  /* 0x00000029020d7836 */ /* 0x000fe20000000000 */
[-C--:B------:R-:W-:Y:S01]  /*4e00*/  ISETP.GE.AND P3, PT, R4, R197.reuse, PT ;  /* 0x000000c50400720c */ /* 0x080fe20003f66270 */
[----:B------:R-:W-:Y:S01]  /*4e10*/  VIADD R4, R2, 0x9 ;  /* 0x0000000902047836 */ /* 0x000fe20000000000 */
[CC--:B------:R-:W-:Y:S01]  /*4e20*/  ISETP.GE.AND P6, PT, R6.reuse, R198.reuse, PT ;  /* 0x000000c60600720c */ /* 0x0c0fe20003fc6270 */
[--C-:B------:R-:W-:Y:S01]  /*4e30*/  IMAD R222, R5, 0x2, R224.reuse ;  /* 0x0000000205de7824 */ /* 0x100fe200078e02e0 */
[-C--:B------:R-:W-:Y:S01]  /*4e40*/  ISETP.GE.AND P4, PT, R6, R197.reuse, PT ;  /* 0x000000c50600720c */ /* 0x080fe20003f86270 */
[----:B------:R-:W-:Y:S01]  /*4e50*/  VIADD R6, R2, 0x10 ;  /* 0x0000001002067836 */ /* 0x000fe20000000000 */
[CC--:B------:R-:W-:Y:S01]  /*4e60*/  ISETP.GE.AND P5, PT, R4.reuse, R198.reuse, PT ;  /* 0x000000c60400720c */ /* 0x0c0fe20003fa6270 */
[----:B------:R-:W-:Y:S01]  /*4e70*/  IMAD R221, R3, 0x2, R224 ;  /* 0x0000000203dd7824 */ /* 0x000fe200078e02e0 */
[-C--:B------:R-:W-:Y:S01]  /*4e80*/  ISETP.GE.AND P2, PT, R4, R197.reuse, PT ;  /* 0x000000c50400720c */ /* 0x080fe20003f46270 */
[----:B------:R-:W-:Y:S01]  /*4e90*/  VIADD R4, R2, 0x11 ;  /* 0x0000001102047836 */ /* 0x000fe20000000000 */
[----:B------:R-:W-:Y:S01]  /*4ea0*/  FSEL R18, R69, -INF , !P1 ;  /* 0xff80000045127808 */ /* 0x000fe20004800000 */
[----:B------:R-:W-:Y:S01]  /*4eb0*/  LDSM.16.MT88.4 R116, [R222+0xc000] ;  /* 0x00c00000de74783b */ /* 0x000fe20000004200 */
[----:B------:R-:W-:Y:S01]  /*4ec0*/  FSEL R70, R70, -INF , !P3 ;  /* 0xff80000046467808 */ /* 0x000fe20005800000 */
[----:B------:R-:W-:Y:S01]  /*4ed0*/  IMAD R220, R3, 0x2, R222 ;  /* 0x0000000203dc7824 */ /* 0x000fe200078e02de */
[C---:B------:R-:W-:Y:S01]  /*4ee0*/  ISETP.GE.AND P1, PT, R6.reuse, R198, PT ;  /* 0x000000c60600720c */ /* 0x040fe20003f26270 */
[----:B------:R-:W-:Y:S01]  /*4ef0*/  LDSM.16.MT88.4 R108, [R221+0xc000] ;  /* 0x00c00000dd6c783b */ /* 0x000fe20000004200 */
[----:B------:R-:W-:Y:S01]  /*4f00*/  ISETP.GE.AND P3, PT, R6, R197, PT ;  /* 0x000000c50600720c */ /* 0x000fe20003f66270 */
[----:B------:R-:W-:Y:S01]  /*4f10*/  VIADD R6, R2, 0x18 ;  /* 0x0000001802067836 */ /* 0x000fe20000000000 */
[----:B------:R-:W-:Y:S01]  /*4f20*/  FSEL R20, R71, -INF , !P6 ;  /* 0xff80000047147808 */ /* 0x000fe20007000000 */
[----:B--2---:R-:W-:Y:S01]  /*4f30*/  LDSM.16.MT88.4 R92, [R224+0x10000] ;  /* 0x01000000e05c783b */ /* 0x004fe20000004200 */
[----:B------:R-:W-:-:S02]  /*4f40*/  FSEL R16, R81, -INF , !P4 ;  /* 0xff80000051107808 */ /* 0x000fc40006000000 */
[CC--:B------:R-:W-:Y:S01]  /*4f50*/  ISETP.GE.AND P6, PT, R4.reuse, R198.reuse, PT ;  /* 0x000000c60400720c */ /* 0x0c0fe20003fc6270 */
[----:B------:R-:W-:Y:S01]  /*4f60*/  LDSM.16.MT88.4 R84, [R222+0x10000] ;  /* 0x01000000de54783b */ /* 0x000fe20000004200 */
[-C--:B------:R-:W-:Y:S01]  /*4f70*/  ISETP.GE.AND P4, PT, R4, R197.reuse, PT ;  /* 0x000000c50400720c */ /* 0x080fe20003f86270 */
[----:B------:R-:W-:Y:S01]  /*4f80*/  VIADD R4, R2, 0x19 ;  /* 0x0000001902047836 */ /* 0x000fe20000000000 */
[----:B------:R-:W-:Y:S01]  /*4f90*/  FSEL R80, R80, -INF , !P5 ;  /* 0xff80000050507808 */ /* 0x000fe20006800000 */
[----:B------:R-:W-:Y:S01]  /*4fa0*/  LDSM.16.MT88.4 R100, [R220+0xc000] ;  /* 0x00c00000dc64783b */ /* 0x000fe20000004200 */
[----:B------:R-:W-:Y:S02]  /*4fb0*/  FSEL R104, R104, -INF , !P2 ;  /* 0xff80000068687808 */ /* 0x000fe40005000000 */
[C---:B------:R-:W-:Y:S01]  /*4fc0*/  ISETP.GE.AND P5, PT, R6.reuse, R198, PT ;  /* 0x000000c60600720c */ /* 0x040fe20003fa6270 */
[----:B------:R-:W-:Y:S01]  /*4fd0*/  LDSM.16.MT88.4 R76, [R221+0x10000] ;  /* 0x01000000dd4c783b */ /* 0x000fe20000004200 */
[----:B------:R-:W-:Y:S01]  /*4fe0*/  ISETP.GE.AND P2, PT, R6, R197, PT ;  /* 0x000000c50600720c */ /* 0x000fe20003f46270 */
[----:B------:R-:W-:Y:S01]  /*4ff0*/  VIADD R6, R2, 0x20 ;  /* 0x0000002002067836 */ /* 0x000fe20000000000 */
[----:B------:R-:W-:Y:S01]  /*5000*/  FSEL R82, R82, -INF , !P1 ;  /* 0xff80000052527808 */ /* 0x000fe20004800000 */
[----:B------:R-:W-:Y:S01]  /*5010*/  LDSM.16.MT88.4 R28, [R220+0x10000] ;  /* 0x01000000dc1c783b */ /* 0x000fe20000004200 */
[----:B------:R-:W-:-:S02]  /*5020*/  FSEL R8, R105, -INF , !P3 ;  /* 0xff80000069087808 */ /* 0x000fc40005800000 */
[CC--:B------:R-:W-:Y:S02]  /*5030*/  ISETP.GE.AND P1, PT, R4.reuse, R198.reuse, PT ;  /* 0x000000c60400720c */ /* 0x0c0fe40003f26270 */
[-C--:B------:R-:W-:Y:S01]  /*5040*/  ISETP.GE.AND P3, PT, R4, R197.reuse, PT ;  /* 0x000000c50400720c */ /* 0x080fe20003f66270 */
[----:B------:R-:W-:Y:S01]  /*5050*/  VIADD R4, R2, 0x21 ;  /* 0x0000002102047836 */ /* 0x000fe20000000000 */
[----:B------:R-:W-:Y:S02]  /*5060*/  FSEL R14, R83, -INF , !P6 ;  /* 0xff800000530e7808 */ /* 0x000fe40007000000 */
[----:B------:R-:W-:Y:S02]  /*5070*/  FSEL R106, R106, -INF , !P4 ;  /* 0xff8000006a6a7808 */ /* 0x000fe40006000000 */
[C---:B------:R-:W-:Y:S02]  /*5080*/  ISETP.GE.AND P6, PT, R6.reuse, R198, PT ;  /* 0x000000c60600720c */ /* 0x040fe40003fc6270 */
[----:B------:R-:W-:-:S02]  /*5090*/  ISETP.GE.AND P4, PT, R6, R197, PT ;  /* 0x000000c50600720c */ /* 0x000fc40003f86270 */
[----:B------:R-:W-:Y:S02]  /*50a0*/  FSEL R12, R64, -INF , !P5 ;  /* 0xff800000400c7808 */ /* 0x000fe40006800000 */
[----:B------:R-:W-:Y:S02]  /*50b0*/  FSEL R6, R66, -INF , !P2 ;  /* 0xff80000042067808 */ /* 0x000fe40005000000 */
[C---:B------:R-:W-:Y:S02]  /*50c0*/  ISETP.GE.AND P5, PT, R4.reuse, R198, PT ;  /* 0x000000c60400720c */ /* 0x040fe40003fa6270 */
[----:B------:R-:W-:Y:S02]  /*50d0*/  ISETP.GE.AND P2, PT, R4, R197, PT ;  /* 0x000000c50400720c */ /* 0x000fe40003f46270 */
[----:B------:R-:W-:Y:S02]  /*50e0*/  FSEL R10, R65, -INF , !P1 ;  /* 0xff800000410a7808 */ /* 0x000fe40004800000 */
[----:B------:R-:W-:-:S02]  /*50f0*/  FSEL R4, R67, -INF , !P3 ;  /* 0xff80000043047808 */ /* 0x000fc40005800000 */
[CC--:B------:R-:W-:Y:S02]  /*5100*/  ISETP.GE.AND P1, PT, R7.reuse, R198.reuse, PT ;  /* 0x000000c60700720c */ /* 0x0c0fe40003f26270 */
[----:B------:R-:W-:Y:S01]  /*5110*/  ISETP.GE.AND P3, PT, R7, R197, PT ;  /* 0x000000c50700720c */ /* 0x000fe20003f66270 */
[----:B------:R-:W-:Y:S01]  /*5120*/  VIADD R7, R2, 0x30 ;  /* 0x0000003002077836 */ /* 0x000fe20000000000 */
[----:B------:R-:W-:Y:S02]  /*5130*/  FSEL R37, R61, -INF , !P5 ;  /* 0xff8000003d257808 */ /* 0x000fe40006800000 */
[----:B------:R-:W-:Y:S02]  /*5140*/  FSEL R33, R63, -INF , !P2 ;  /* 0xff8000003f217808 */ /* 0x000fe40005000000 */
[----:B------:R-:W-:Y:S02]  /*5150*/  FSEL R50, R60, -INF , !P6 ;  /* 0xff8000003c327808 */ /* 0x000fe40007000000 */
[----:B------:R-:W-:-:S02]  /*5160*/  ISETP.GE.AND P5, PT, R7, R198, PT ;  /* 0x000000c60700720c */ /* 0x000fc40003fa6270 */
[-C--:B------:R-:W-:Y:S01]  /*5170*/  ISETP.GE.AND P2, PT, R7, R197.reuse, PT ;  /* 0x000000c50700720c */ /* 0x080fe20003f46270 */
[----:B------:R-:W-:Y:S01]  /*5180*/  VIADD R7, R2, 0x38 ;  /* 0x0000003802077836 */ /* 0x000fe20000000000 */
[CC--:B------:R-:W-:Y:S02]  /*5190*/  ISETP.GE.AND P6, PT, R13.reuse, R198.reuse, PT ;  /* 0x000000c60d00720c */ /* 0x0c0fe40003fc6270 */
[----:B------:R-:W-:Y:S02]  /*51a0*/  FSEL R48, R62, -INF , !P4 ;  /* 0xff8000003e307808 */ /* 0x000fe40006000000 */
[----:B------:R-:W-:Y:S01]  /*51b0*/  ISETP.GE.AND P4, PT, R13, R197, PT ;  /* 0x000000c50d00720c */ /* 0x000fe20003f86270 */
[----:B------:R-:W-:Y:S01]  /*51c0*/  VIADD R13, R2, 0x31 ;  /* 0x00000031020d7836 */ /* 0x000fe20000000000 */
[----:B------:R-:W-:Y:S02]  /*51d0*/  FSEL R35, R57, -INF , !P6 ;  /* 0xff80000039237808 */ /* 0x000fe40007000000 */
[----:B------:R-:W-:-:S02]  /*51e0*/  ISETP.GE.AND P6, PT, R7, R198, PT ;  /* 0x000000c60700720c */ /* 0x000fc40003fc6270 */
[----:B-1----:R-:W-:Y:S02]  /*51f0*/  FSEL R252, R59, -INF , !P4 ;  /* 0xff8000003bfc7808 */ /* 0x002fe40006000000 */
[----:B------:R-:W-:Y:S02]  /*5200*/  FSEL R46, R56, -INF , !P1 ;  /* 0xff800000382e7808 */ /* 0x000fe40004800000 */
[----:B------:R-:W-:Y:S02]  /*5210*/  FSEL R44, R58, -INF , !P3 ;  /* 0xff8000003a2c7808 */ /* 0x000fe40005800000 */
[----:B------:R-:W-:Y:S01]  /*5220*/  ISETP.GE.AND P4, PT, R7, R197, PT ;  /* 0x000000c50700720c */ /* 0x000fe20003f86270 */
[----:B------:R-:W-:Y:S01]  /*5230*/  VIADD R7, R2, 0x40 ;  /* 0x0000004002077836 */ /* 0x000fe20000000000 */
[----:B------:R-:W-:Y:S02]  /*5240*/  FSEL R40, R54, -INF , !P6 ;  /* 0xff80000036287808 */ /* 0x000fe40007000000 */
[----:B------:R-:W-:-:S02]  /*5250*/  ISETP.GE.AND P1, PT, R13, R198, PT ;  /* 0x000000c60d00720c */ /* 0x000fc40003f26270 */
[----:B------:R-:W-:Y:S01]  /*5260*/  ISETP.GE.AND P3, PT, R13, R197, PT ;  /* 0x000000c50d00720c */ /* 0x000fe20003f66270 */
[C---:B------:R-:W-:Y:S01]  /*5270*/  VIADD R13, R2.reuse, 0x39 ;  /* 0x00000039020d7836 */ /* 0x040fe20000000000 */
[-C--:B------:R-:W-:Y:S02]  /*5280*/  ISETP.GE.AND P6, PT, R2, R198.reuse, PT ;  /* 0x000000c60200720c */ /* 0x080fe40003fc6270 */
[----:B------:R-:W-:Y:S02]  /*5290*/  FSEL R250, R53, -INF , !P1 ;  /* 0xff80000035fa7808 */ /* 0x000fe40004800000 */
[----:B------:R-:W-:Y:S02]  /*52a0*/  FSEL R148, R148, -INF , !P3 ;  /* 0xff80000094947808 */ /* 0x000fe40005800000 */
[----:B------:R-:W-:Y:S02]  /*52b0*/  FSEL R0, R0, -INF , !P6 ;  /* 0xff80000000007808 */ /* 0x000fe40007000000 */
[----:B------:R-:W-:-:S02]  /*52c0*/  ISETP.GE.AND P1, PT, R7, R198, PT ;  /* 0x000000c60700720c */ /* 0x000fc40003f26270 */
[----:B------:R-:W-:Y:S01]  /*52d0*/  ISETP.GE.AND P3, PT, R7, R197, PT ;  /* 0x000000c50700720c */ /* 0x000fe20003f66270 */
[----:B------:R-:W-:Y:S01]  /*52e0*/  VIADD R7, R2, 0x41 ;  /* 0x0000004102077836 */ /* 0x000fe20000000000 */
[----:B------:R-:W-:Y:S02]  /*52f0*/  FMNMX.FTZ R15, R0, R18, !PT ;  /* 0x00000012000f7209 */ /* 0x000fe40007810000 */
[----:B------:R-:W-:Y:S02]  /*5300*/  FSEL R244, R244, -INF , !P4 ;  /* 0xff800000f4f47808 */ /* 0x000fe40006000000 */
[----:B------:R-:W-:Y:S02]  /*5310*/  ISETP.GE.AND P4, PT, R7, R198, PT ;  /* 0x000000c60700720c */ /* 0x000fe40003f86270 */
[----:B------:R-:W-:Y:S02]  /*5320*/  FMNMX.FTZ R15, R20, R15, !PT ;  /* 0x0000000f140f7209 */ /* 0x000fe40007810000 */
[----:B------:R-:W-:-:S02]  /*5330*/  FSEL R166, R166, -INF , !P4 ;  /* 0xff800000a6a67808 */ /* 0x000fc40006000000 */
[----:B------:R-:W-:Y:S02]  /*5340*/  FSEL R42, R52, -INF , !P5 ;  /* 0xff800000342a7808 */ /* 0x000fe40006800000 */
[----:B------:R-:W-:Y:S02]  /*5350*/  FSEL R246, R246, -INF , !P2 ;  /* 0xff800000f6f67808 */ /* 0x000fe40005000000 */
[----:B------:R-:W-:Y:S02]  /*5360*/  ISETP.GE.AND P4, PT, R2, R197, PT ;  /* 0x000000c50200720c */ /* 0x000fe40003f86270 */
[----:B------:R-:W-:Y:S02]  /*5370*/  FMNMX.FTZ R15, R80, R15, !PT ;  /* 0x0000000f500f7209 */ /* 0x000fe40007810000 */
[C---:B------:R-:W-:Y:S02]  /*5380*/  ISETP.GE.AND P5, PT, R13.reuse, R198, PT ;  /* 0x000000c60d00720c */ /* 0x040fe40003fa6270 */
[----:B------:R-:W-:Y:S01]  /*5390*/  ISETP.GE.AND P2, PT, R13, R197, PT ;  /* 0x000000c50d00720c */ /* 0x000fe20003f46270 */
[----:B------:R-:W-:Y:S01]  /*53a0*/  VIADD R13, R2, 0x48 ;  /* 0x00000048020d7836 */ /* 0x000fe20000000000 */
[----:B------:R-:W-:-:S02]  /*53b0*/  FMNMX.FTZ R15, R82, R15, !PT ;  /* 0x0000000f520f7209 */ /* 0x000fc40007810000 */
[----:B------:R-:W-:Y:S02]  /*53c0*/  FSEL R68, R68, -INF , !P4 ;  /* 0xff80000044447808 */ /* 0x000fe40006000000 */
        /* <DEDUP_REMOVED lines=19> */
[----:B------:R-:W-:Y:S02]  /*5500*/  FSEL R248, R248, -INF , !P5 ;  /* 0xff800000f8f87808 */ /* 0x000fe40006800000 */
[----:B------:R-:W-:Y:S01]  /*5510*/  ISETP.GE.AND P5, PT, R7, R197, PT ;  /* 0x000000c50700720c */ /* 0x000fe20003fa6270 */
[----:B------:R-:W-:Y:S01]  /*5520*/  VIADD R7, R2, 0x49 ;  /* 0x0000004902077836 */ /* 0x000fe20000000000 */
[----:B------:R-:W-:Y:S02]  /*5530*/  FMNMX.FTZ R19, R42, R19, !PT ;  /* 0x000000132a137209 */ /* 0x000fe40007810000 */
[----:B------:R-:W-:Y:S01]  /*5540*/  FMNMX.FTZ R22, R48, R13, !PT ;  /* 0x0000000d30167209 */ /* 0x000fe20007810000 */
[----:B------:R-:W-:Y:S01]  /*5550*/  VIADD R13, R2, 0x71 ;  /* 0x00000071020d7836 */ /* 0x000fe20000000000 */
[----:B------:R-:W-:-:S02]  /*5560*/  FSEL R202, R202, -INF , !P3 ;  /* 0xff800000caca7808 */ /* 0x000fc40005800000 */
[C---:B------:R-:W-:Y:S02]  /*5570*/  ISETP.GE.AND P6, PT, R7.reuse, R198, PT ;  /* 0x000000c60700720c */ /* 0x040fe40003fc6270 */
[----:B------:R-:W-:Y:S01]  /*5580*/  ISETP.GE.AND P3, PT, R7, R197, PT ;  /* 0x000000c50700720c */ /* 0x000fe20003f66270 */
[----:B------:R-:W-:Y:S01]  /*5590*/  VIADD R7, R2, 0x50 ;  /* 0x0000005002077836 */ /* 0x000fe20000000000 */
[----:B------:R-:W-:Y:S02]  /*55a0*/  FMNMX.FTZ R19, R250, R19, !PT ;  /* 0x00000013fa137209 */ /* 0x000fe40007810000 */
[----:B------:R-:W-:Y:S02]  /*55b0*/  FMNMX.FTZ R17, R33, R22, !PT ;  /* 0x0000001621117209 */ /* 0x000fe40007810000 */
[----:B------:R-:W-:Y:S02]  /*55c0*/  FMNMX.FTZ R19, R40, R19, !PT ;  /* 0x0000001328137209 */ /* 0x000fe40007810000 */
[----:B------:R-:W-:-:S02]  /*55d0*/  FMNMX.FTZ R17, R44, R17, !PT ;  /* 0x000000112c117209 */ /* 0x000fc40007810000 */
[----:B------:R-:W-:Y:S02]  /*55e0*/  FSEL R172, R172, -INF , !P5 ;  /* 0xff800000acac7808 */ /* 0x000fe40006800000 */
[----:B------:R-:W-:Y:S02]  /*55f0*/  FSEL R236, R236, -INF , !P2 ;  /* 0xff800000ecec7808 */ /* 0x000fe40005000000 */
        /* <DEDUP_REMOVED lines=11> */
[----:B------:R-:W-:-:S02]  /*56b0*/  FMNMX.FTZ R19, R166, R19, !PT ;  /* 0x00000013a6137209 */ /* 0x000fc40007810000 */
        /* <DEDUP_REMOVED lines=16> */
[----:B------:R-:W-:Y:S02]  /*57c0*/  FMNMX.FTZ R19, R184, R19, !PT ;  /* 0x00000013b8137209 */ /* 0x000fe40007810000 */
[----:B------:R-:W-:Y:S02]  /*57d0*/  FMNMX.FTZ R17, R202, R17, !PT ;  /* 0x00000011ca117209 */ /* 0x000fe40007810000 */
[----:B------:R-:W-:Y:S02]  /*57e0*/  FSEL R180, R180, -INF , !P1 ;  /* 0xff800000b4b47808 */ /* 0x000fe40004800000 */
[----:B------:R-:W-:-:S02]  /*57f0*/  ISETP.GE.AND P4, PT, R7, R198, PT ;  /* 0x000000c60700720c */ /* 0x000fc40003f86270 */
[----:B------:R-:W-:Y:S01]  /*5800*/  ISETP.GE.AND P1, PT, R7, R197, PT ;  /* 0x000000c50700720c */ /* 0x000fe20003f26270 */
[----:B------:R-:W-:Y:S01]  /*5810*/  VIADD R7, R2, 0x61 ;  /* 0x0000006102077836 */ /* 0x000fe20000000000 */
        /* <DEDUP_REMOVED lines=20> */
[-C--:B------:R-:W-:Y:S02]  /*5960*/  ISETP.GE.AND P4, PT, R7, R198.reuse, PT ;  /* 0x000000c60700720c */ /* 0x080fe40003f86270 */
[----:B------:R-:W-:Y:S02]  /*5970*/  FSEL R162, R162, -INF , !P5 ;  /* 0xff800000a2a27808 */ /* 0x000fe40006800000 */
[----:B------:R-:W-:Y:S02]  /*5980*/  FMNMX.FTZ R19, R164, R19, !PT ;  /* 0x00000013a4137209 */ /* 0x000fe40007810000 */
[----:B------:R-:W-:Y:S02]  /*5990*/  FMNMX.FTZ R17, R180, R17, !PT ;  /* 0x00000011b4117209 */ /* 0x000fe40007810000 */
[----:B------:R-:W-:-:S02]  /*59a0*/  ISETP.GE.AND P6, PT, R15, R198, PT ;  /* 0x000000c60f00720c */ /* 0x000fc40003fc6270 */
[----:B------:R-:W-:Y:S02]  /*59b0*/  FSEL R160, R160, -INF , !P4 ;  /* 0xff800000a0a07808 */ /* 0x000fe40006000000 */
[----:B------:R-:W-:Y:S02]  /*59c0*/  FMNMX.FTZ R19, R162, R19, !PT ;  /* 0x00000013a2137209 */ /* 0x000fe40007810000 */
[----:B------:R-:W-:Y:S02]  /*59d0*/  FMNMX.FTZ R17, R178, R17, !PT ;  /* 0x00000011b2117209 */ /* 0x000fe40007810000 */
[----:B------:R-:W-:Y:S02]  /*59e0*/  FSEL R158, R158, -INF , !P1 ;  /* 0xff8000009e9e7808 */ /* 0x000fe40004800000 */
        /* <DEDUP_REMOVED lines=15> */
[----:B------:R-:W-:Y:S02]  /*5ae0*/  FSEL R154, R154, -INF , !P2 ;  /* 0xff8000009a9a7808 */ /* 0x000fe40005000000 */
[----:B------:R-:W-:-:S02]  /*5af0*/  FMNMX.FTZ R17, R156, R17, !PT ;  /* 0x000000119c117209 */ /* 0x000fc40007810000 */
[----:B------:R-:W-:Y:S02]  /*5b00*/  FSEL R140, R140, -INF , !P6 ;  /* 0xff8000008c8c7808 */ /* 0x000fe40007000000 */
[----:B------:R-:W-:Y:S02]  /*5b10*/  FMNMX.FTZ R19, R142, R19, !PT ;  /* 0x000000138e137209 */ /* 0x000fe40007810000 */
[----:B------:R-:W-:Y:S02]  /*5b20*/  ISETP.GE.AND P2, PT, R15, R197, PT ;  /* 0x000000c50f00720c */ /* 0x000fe40003f46270 */
[----:B------:R-:W-:Y:S02]  /*5b30*/  FSEL R150, R150, -INF , !P1 ;  /* 0xff80000096967808 */ /* 0x000fe40004800000 */
[----:B------:R-:W-:Y:S02]  /*5b40*/  FMNMX.FTZ R17, R154, R17, !PT ;  /* 0x000000119a117209 */ /* 0x000fe40007810000 */
[----:B------:R-:W-:-:S02]  /*5b50*/  FMNMX.FTZ R15, R140, R19, !PT ;  /* 0x000000138c0f7209 */ /* 0x000fc40007810000 */
[----:B------:R-:W-:Y:S02]  /*5b60*/  ISETP.GE.AND P1, PT, R13, R197, PT ;  /* 0x000000c50d00720c */ /* 0x000fe40003f26270 */
[----:B------:R-:W-:Y:S01]  /*5b70*/  FSEL R138, R11, -INF , !P2 ;  /* 0xff8000000b8a7808 */ /* 0x000fe20005000000 */
[----:B------:R-:W1:Y:S01]  /*5b80*/  SHFL.BFLY PT, R22, R15, 0x2, 0x1f ;  /* 0x0c401f000f167f89 */ /* 0x000e6200000e0000 */
[----:B------:R-:W-:Y:S02]  /*5b90*/  FMNMX.FTZ R17, R150, R17, !PT ;  /* 0x0000001196117209 */ /* 0x000fe40007810000 */
[----:B------:R-:W-:Y:S02]  /*5ba0*/  ISETP.GE.AND P2, PT, R7, R197, PT ;  /* 0x000000c50700720c */ /* 0x000fe40003f46270 */
[----:B------:R-:W-:Y:S02]  /*5bb0*/  FSEL R136, R9, -INF , !P1 ;  /* 0xff80000009887808 */ /* 0x000fe40004800000 */
[----:B------:R-:W-:-:S02]  /*5bc0*/  FMNMX.FTZ R17, R138, R17, !PT ;  /* 0x000000118a117209 */ /* 0x000fc40007810000 */
[----:B------:R-:W-:Y:S02]  /*5bd0*/  ISETP.GE.AND P1, PT, R2, R197, PT ;  /* 0x000000c50200720c */ /* 0x000fe40003f26270 */
        /* <DEDUP_REMOVED lines=12> */
[----:B------:R-:W-:Y:S02]  /*5ca0*/  FMUL.FTZ R67, R2, UR6 ;  /* 0x0000000602437c20 */ /* 0x000fe40008410000 */
[----:B------:R-:W-:Y:S03]  /*5cb0*/  LDSM.16.MT88.4 R24, [R224+0xc800] ;  /* 0x00c80000e018783b */ /* 0x000fe60000004200 */
[----:B------:R-:W-:-:S05]  /*5cc0*/  FSEL R67, R67, RZ, P1 ;  /* 0x000000ff43437208 */ /* 0x000fca0000800000 */
        /* <DEDUP_REMOVED lines=30> */
[----:B------:R-:W-:Y:S01]  /*5eb0*/  LDSM.16.MT88.4 R16, [R221+0xc800] ;  /* 0x00c80000dd10783b */ /* 0x000fe20000004200 */
[--C-:B------:R-:W-:Y:S01]  /*5ec0*/  FFMA.FTZ R53, R106, UR6, -R65.reuse ;  /* 0x000000066a357c23 */ /* 0x100fe20008010841 */
[----:B------:R-:W2:Y:S01]  /*5ed0*/  MUFU.EX2 R59, R59 ;  /* 0x0000003b003b7308 */ /* 0x000ea20000000800 */
[----:B-1----:R-:W-:Y:S01]  /*5ee0*/  F2FP.F16.F32.PACK_AB R68, R63, R66 ;  /* 0x000000423f44723e */ /* 0x002fe200000000ff */
[----:B------:R-:W1:Y:S01]  /*5ef0*/  LDSM.16.MT88.4 R8, [R222+0xc800] ;  /* 0x00c80000de08783b */ /* 0x000e620000004200 */
        /* <DEDUP_REMOVED lines=11> */
[----:B------:R-:W-:Y:S01]  /*5fb0*/  FFMA.FTZ R152, R152, UR6, -R65 ;  /* 0x0000000698987c23 */ /* 0x000fe20008010841 */
[--C-:B------:R-:W-:Y:S01]  /*5fc0*/  FFMA.FTZ R166, R166, UR6, -R67.reuse ;  /* 0x00000006a6a67c23 */ /* 0x100fe20008010843 */
[----:B------:R-:W4:Y:S01]  /*5fd0*/  MUFU.EX2 R64, R64 ;  /* 0x0000004000407308 */ /* 0x000f220000000800 */
[----:B--2---:R-:W-:Y:S01]  /*5fe0*/  F2FP.F16.F32.PACK_AB R70, R59, R62 ;  /* 0x0000003e3b46723e */ /* 0x004fe200000000ff */
[--C-:B------:R-:W-:Y:S01]  /*5ff0*/  FFMA.FTZ R139, R236, UR6, -R67.reuse ;  /* 0x00000006ec8b7c23 */ /* 0x100fe20008010843 */
[----:B------:R-:W-:Y:S01]  /*6000*/  FFMA.FTZ R170, R170, UR6, -R67 ;  /* 0x00000006aaaa7c23 */ /* 0x000fe20008010843 */
[--C-:B------:R-:W-:Y:S01]  /*6010*/  FFMA.FTZ R141, R202, UR6, -R65.reuse ;  /* 0x00000006ca8d7c23 */ /* 0x100fe20008010841 */
[--C-:B------:R-:W-:Y:S01]  /*6020*/  FFMA.FTZ R172, R172, UR6, -R65.reuse ;  /* 0x00000006acac7c23 */ /* 0x100fe20008010841 */
[--C-:B------:R-:W-:Y:S01]  /*6030*/  FFMA.FTZ R143, R200, UR6, -R65.reuse ;  /* 0x00000006c88f7c23 */ /* 0x100fe20008010841 */
[----:B------:R-:W-:Y:S01]  /*6040*/  FFMA.FTZ R174, R174, UR6, -R65 ;  /* 0x00000006aeae7c23 */ /* 0x000fe20008010841 */
[----:B------:R-:W-:Y:S01]  /*6050*/  MUFU.EX2 R60, R60 ;  /* 0x0000003c003c7308 */ /* 0x000fe20000000800 */
[--C-:B------:R-:W-:Y:S01]  /*6060*/  FFMA.FTZ R145, R184, UR6, -R67.reuse ;  /* 0x00000006b8917c23 */ /* 0x100fe20008010843 */
[--C-:B------:R-:W-:Y:S01]  /*6070*/  FFMA.FTZ R184, R34, UR6, -R67.reuse ;  /* 0x0000000622b87c23 */ /* 0x100fe20008010843 */
[--C-:B------:R-:W-:Y:S01]  /*6080*/  FFMA.FTZ R147, R32, UR6, -R67.reuse ;  /* 0x0000000620937c23 */ /* 0x100fe20008010843 */
[----:B------:R-:W-:Y:S01]  /*6090*/  FFMA.FTZ R186, R186, UR6, -R67 ;  /* 0x00000006baba7c23 */ /* 0x000fe20008010843 */
[----:B------:R-:W-:Y:S01]  /*60a0*/  LDSM.16.MT88.4 R32, [R224+0x12000] ;  /* 0x01200000e020783b */ /* 0x000fe20000004200 */
[--C-:B------:R-:W-:Y:S01]  /*60b0*/  FFMA.FTZ R149, R182, UR6, -R65.reuse ;  /* 0x00000006b6957c23 */ /* 0x100fe20008010841 */
[--C-:B------:R-:W-:Y:S01]  /*60c0*/  FFMA.FTZ R180, R180, UR6, -R65.reuse ;  /* 0x00000006b4b47c23 */ /* 0x100fe20008010841 */
[----:B------:R-:W2:Y:S01]  /*60d0*/  MUFU.EX2 R57, R57 ;  /* 0x0000003900397308 */ /* 0x000ea20000000800 */
[----:B----4-:R-:W-:Y:S01]  /*60e0*/  F2FP.F16.F32.PACK_AB R69, R64, R61 ;  /* 0x0000003d4045723e */ /* 0x010fe200000000ff */
        /* <DEDUP_REMOVED lines=12> */
[--C-:B------:R-:W-:Y:S01]  /*61b0*/  FFMA.FTZ R134, R134, UR6, -R65.reuse ;  /* 0x0000000686867c23 */ /* 0x100fe20008010841 */
[----:B------:R-:W-:Y:S01]  /*61c0*/  FFMA.FTZ R243, R132, UR6, -R65 ;  /* 0x0000000684f37c23 */ /* 0x000fe20008010841 */
[----:B------:R-:W4:Y:S01]  /*61d0*/  MUFU.EX2 R58, R58 ;  /* 0x0000003a003a7308 */ /* 0x000f220000000800 */
[----:B--2---:R-:W-:Y:S01]  /*61e0*/  F2FP.F16.F32.PACK_AB R71, R57, R60 ;  /* 0x0000003c3947723e */ /* 0x004fe200000000ff */
[----:B------:R-:W-:Y:S01]  /*61f0*/  FADD.FTZ R63, R66, R63 ;  /* 0x0000003f423f7221 */ /* 0x000fe20000010000 */
[----:B------:R-:W-:Y:S01]  /*6200*/  FADD.FTZ R61, R61, R64 ;  /* 0x000000403d3d7221 */ /* 0x000fe20000010000 */
[----:B------:R-:W-:-:S02]  /*6210*/  ISETP.GE.AND P1, PT, R194, 0x2, PT ;  /* 0x00000002c200780c */ /* 0x000fc40003f26270 */
[----:B------:R-:W-:Y:S01]  /*6220*/  FADD.FTZ R62, R62, R63 ;  /* 0x0000003f3e3e7221 */ /* 0x000fe20000010000 */
[----:B------:R-:W-:Y:S01]  /*6230*/  FADD.FTZ R60, R60, R61 ;  /* 0x0000003d3c3c7221 */ /* 0x000fe20000010000 */
[----:B------:R-:W-:Y:S01]  /*6240*/  HMMA.16816.F32 R120, R68, R116, RZ ;  /* 0x000000744478723c */ /* 0x000fe200000018ff */
[----:B------:R-:W-:Y:S01]  /*6250*/  MUFU.EX2 R54, R54 ;  /* 0x0000003600367308 */ /* 0x000fe20000000800 */
[----:B------:R-:W-:Y:S01]  /*6260*/  FADD.FTZ R62, R59, R62 ;  /* 0x0000003e3b3e7221 */ /* 0x000fe20000010000 */
[----:B------:R-:W-:-:S03]  /*6270*/  FADD.FTZ R57, R57, R60 ;  /* 0x0000003c39397221 */ /* 0x000fc60000010000 */
[C---:B------:R-:W-:Y:S03]  /*6280*/  HMMA.16816.F32 R116, R68.reuse, R118, RZ ;  /* 0x000000764474723c */ /* 0x040fe600000018ff */
[----:B------:R-:W2:Y:S01]  /*6290*/  MUFU.EX2 R51, R51 ;  /* 0x0000003300337308 */ /* 0x000ea20000000800 */
[----:B----4-:R-:W-:Y:S02]  /*62a0*/  F2FP.F16.F32.PACK_AB R12, R58, R55 ;  /* 0x000000373a0c723e */ /* 0x010fe400000000ff */
[C---:B------:R-:W-:Y:S05]  /*62b0*/  HMMA.16816.F32 R128, R68.reuse, R124, RZ ;  /* 0x0000007c4480723c */ /* 0x040fea00000018ff */
[----:B------:R-:W-:Y:S01]  /*62c0*/  MUFU.EX2 R56, R56 ;  /* 0x0000003800387308 */ /* 0x000fe20000000800 */
[C---:B------:R-:W-:Y:S06]  /*62d0*/  HMMA.16816.F32 R112, R68.reuse, R108, RZ ;  /* 0x0000006c4470723c */ /* 0x040fec00000018ff */
[----:B------:R-:W-:Y:S01]  /*62e0*/  HMMA.16816.F32 R124, R68, R126, RZ ;  /* 0x0000007e447c723c */ /* 0x000fe200000018ff */
[----:B------:R-:W4:Y:S01]  /*62f0*/  MUFU.EX2 R53, R53 ;  /* 0x0000003500357308 */ /* 0x000f220000000800 */
[----:B--2---:R-:W-:-:S04]  /*6300*/  F2FP.F16.F32.PACK_AB R14, R51, R54 ;  /* 0x00000036330e723e */ /* 0x004fc800000000ff */
[C---:B------:R-:W-:Y:S03]  /*6310*/  HMMA.16816.F32 R108, R68.reuse, R110, RZ ;  /* 0x0000006e446c723c */ /* 0x040fe600000018ff */
[----:B------:R-:W-:Y:S03]  /*6320*/  MUFU.EX2 R52, R52 ;  /* 0x0000003400347308 */ /* 0x000fe60000000800 */
[C---:B------:R-:W-:Y:S05]  /*6330*/  HMMA.16816.F32 R96, R68.reuse, R92, RZ ;  /* 0x0000005c4460723c */ /* 0x040fea00000018ff */
[----:B------:R-:W2:Y:S01]  /*6340*/  MUFU.EX2 R49, R49 ;  /* 0x0000003100317308 */ /* 0x000ea20000000800 */
[----:B----4-:R-:W-:Y:S01]  /*6350*/  F2FP.F16.F32.PACK_AB R13, R53, R56 ;  /* 0x00000038350d723e */ /* 0x010fe200000000ff */
[----:B------:R-:W-:Y:S01]  /*6360*/  HMMA.16816.F32 R88, R68, R84, RZ ;  /* 0x000000544458723c */ /* 0x000fe200000018ff */
[----:B------:R-:W-:-:S04]  /*6370*/  FADD.FTZ R56, R56, R57 ;  /* 0x0000003938387221 */ /* 0x000fc80000010000 */
[----:B------:R-:W-:Y:S01]  /*6380*/  FADD.FTZ R53, R53, R56 ;  /* 0x0000003835357221 */ /* 0x000fe20000010000 */
[C---:B------:R-:W-:Y:S01]  /*6390*/  HMMA.16816.F32 R92, R68.reuse, R94, RZ ;  /* 0x0000005e445c723c */ /* 0x040fe200000018ff */
[----:B------:R-:W-:Y:S05]  /*63a0*/  MUFU.EX2 R50, R50 ;  /* 0x0000003200327308 */ /* 0x000fea0000000800 */
[----:B------:R-:W-:Y:S01]  /*63b0*/  HMMA.16816.F32 R84, R68, R86, RZ ;  /* 0x000000564454723c */ /* 0x000fe200000018ff */
[----:B--2---:R-:W-:Y:S02]  /*63c0*/  F2FP.F16.F32.PACK_AB R15, R49, R52 ;  /* 0x00000034310f723e */ /* 0x004fe400000000ff */
[----:B------:R-:W2:Y:S01]  /*63d0*/  MUFU.EX2 R47, R47 ;  /* 0x0000002f002f7308 */ /* 0x000ea20000000800 */
[----:B------:R-:W-:-:S02]  /*63e0*/  FADD.FTZ R52, R52, R53 ;  /* 0x0000003534347221 */ /* 0x000fc40000010000 */
[----:B------:R-:W-:Y:S02]  /*63f0*/  HMMA.16816.F32 R104, R68, R100, RZ ;  /* 0x000000644468723c */ /* 0x000fe400000018ff */
        /* <DEDUP_REMOVED lines=46> */
[----:B--2---:R-:W-:Y:S01]  /*66e0*/  F2FP.F16.F32.PACK_AB R24, R47, R50 ;  /* 0x000000322f18723e */ /* 0x004fe200000000ff */
[----:B------:R-:W2:Y:S01]  /*66f0*/  MUFU.EX2 R166, R166 ;  /* 0x000000a600a67308 */ /* 0x000ea20000000800 */
        /* <DEDUP_REMOVED lines=16> */
[----:B------:R-:W4:Y:S04]  /*6800*/  MUFU.EX2 R172, R172 ;  /* 0x000000ac00ac7308 */ /* 0x000f280000000800 */
[C---:B------:R-:W-:Y:S04]  /*6810*/  HMMA.16816.F32 R128, R24.reuse, R20, R128 ;  /* 0x000000141880723c */ /* 0x040fe80000001880 */
[----:B------:R-:W-:Y:S02]  /*6820*/  MUFU.EX2 R143, R143 ;  /* 0x0000008f008f7308 */ /* 0x000fe40000000800 */
[C---:B------:R-:W-:Y:S01]  /*6830*/  HMMA.16816.F32 R124, R24.reuse, R22, R124 ;  /* 0x00000016187c723c */ /* 0x040fe2000000187c */
[----:B------:R-:W2:Y:S05]  /*6840*/  LDSM.16.MT88.4 R20, [R224+0xd800] ;  /* 0x00d80000e014783b */ /* 0x000eaa0000004200 */
        /* <DEDUP_REMOVED lines=59> */
[C---:B----4-:R-:W-:Y:S01]  /*6c00*/  HMMA.16816.F32 R80, R8.reuse, R12, R80 ;  /* 0x0000000c0850723c */ /* 0x050fe20000001850 */
[----:B------:R-:W-:Y:S01]  /*6c10*/  F2FP.F16.F32.PACK_AB R22, R170, R139 ;  /* 0x0000008baa16723e */ /* 0x000fe200000000ff */
[----:B------:R-:W2:Y:S01]  /*6c20*/  MUFU.EX2 R159, R159 ;  /* 0x0000009f009f7308 */ /* 0x000ea20000000800 */
        /* <DEDUP_REMOVED lines=16> */
[C---:B-1----:R-:W-:Y:S06]  /*6d30*/  HMMA.16816.F32 R120, R20.reuse, R16, R120 ;  /* 0x000000101478723c */ /* 0x042fec0000001878 */
[C---:B------:R-:W-:Y:S01]  /*6d40*/  HMMA.16816.F32 R116, R20.reuse, R18, R116 ;  /* 0x000000121474723c */ /* 0x040fe20000001874 */
[----:B------:R-:W-:Y:S05]  /*6d50*/  LDSM.16.MT88.4 R16, [R224+0xe800] ;  /* 0x00e80000e010783b */ /* 0x000fea0000004200 */
[C---:B----4-:R-:W-:Y:S06]  /*6d60*/  HMMA.16816.F32 R112, R20.reuse, R12, R112 ;  /* 0x0000000c1470723c */ /* 0x050fec0000001870 */
        /* <DEDUP_REMOVED lines=65> */
[--C-:B------:R-:W-:Y:S01]  /*7180*/  FFMA.FTZ R34, R142, UR6, -R67.reuse ;  /* 0x000000068e227c23 */ /* 0x100fe20008010843 */
[----:B------:R-:W-:Y:S01]  /*7190*/  FFMA.FTZ R35, R140, UR6, -R67 ;  /* 0x000000068c237c23 */ /* 0x000fe20008010843 */
[----:B------:R-:W-:Y:S01]  /*71a0*/  FFMA.FTZ R67, R138, UR6, -R65 ;  /* 0x000000068a437c23 */ /* 0x000fe20008010841 */
[----:B------:R-:W-:Y:S02]  /*71b0*/  MUFU.EX2 R32, R32 ;  /* 0x0000002000207308 */ /* 0x000fe40000000800 */
[C---:B------:R-:W-:Y:S01]  /*71c0*/  HMMA.16816.F32 R84, R24.reuse, R10, R84 ;  /* 0x0000000a1854723c */ /* 0x040fe20000001854 */
[----:B------:R-:W1:Y:S05]  /*71d0*/  LDSM.16.MT88.4 R8, [R222+0xf800] ;  /* 0x00f80000de08783b */ /* 0x000e6a0000004200 */
[----:B------:R-:W4:Y:S01]  /*71e0*/  MUFU.EX2 R33, R33 ;  /* 0x0000002100217308 */ /* 0x000f220000000800 */
[C---:B--2---:R-:W-:Y:S06]  /*71f0*/  HMMA.16816.F32 R96, R24.reuse, R12, R96 ;  /* 0x0000000c1860723c */ /* 0x044fec0000001860 */
[C---:B------:R-:W-:Y:S01]  /*7200*/  HMMA.16816.F32 R92, R24.reuse, R14, R92 ;  /* 0x0000000e185c723c */ /* 0x040fe2000000185c */
[----:B------:R-:W-:Y:S01]  /*7210*/  MUFU.EX2 R34, R34 ;  /* 0x0000002200227308 */ /* 0x000fe20000000800 */
[----:B------:R-:W2:Y:S04]  /*7220*/  LDSM.16.MT88.4 R12, [R224+0xf800] ;  /* 0x00f80000e00c783b */ /* 0x000ea80000004200 */
[C---:B---3--:R-:W-:Y:S03]  /*7230*/  HMMA.16816.F32 R80, R24.reuse, R4, R80 ;  /* 0x000000041850723c */ /* 0x048fe60000001850 */
[----:B------:R-:W3:Y:S03]  /*7240*/  MUFU.EX2 R35, R35 ;  /* 0x0000002300237308 */ /* 0x000ee60000000800 */
[----:B------:R-:W-:Y:S01]  /*7250*/  HMMA.16816.F32 R76, R24, R6, R76 ;  /* 0x00000006184c723c */ /* 0x000fe2000000184c */
[----:B----4-:R-:W-:-:S04]  /*7260*/  F2FP.F16.F32.PACK_AB R4, R33, R32 ;  /* 0x000000202104723e */ /* 0x010fc800000000ff */
[----:B------:R-:W4:Y:S01]  /*7270*/  MUFU.EX2 R67, R67 ;  /* 0x0000004300437308 */ /* 0x000f220000000800 */
[----:B------:R-:W-:Y:S01]  /*7280*/  HMMA.16816.F32 R128, R24, R20, R128 ;  /* 0x000000141880723c */ /* 0x000fe20000001880 */
[----:B------:R-:W-:-:S05]  /*7290*/  F2FP.F16.F32.PACK_AB R7, R243, R134 ;  /* 0x00000086f307723e */ /* 0x000fca00000000ff */
[----:B------:R-:W-:Y:S01]  /*72a0*/  HMMA.16816.F32 R124, R24, R22, R124 ;  /* 0x00000016187c723c */ /* 0x000fe2000000187c */
[----:B------:R-:W-:Y:S01]  /*72b0*/  LDSM.16.MT88.4 R20, [R221+0xf800] ;  /* 0x00f80000dd14783b */ /* 0x000fe20000004200 */
[----:B---3--:R-:W-:-:S04]  /*72c0*/  F2FP.F16.F32.PACK_AB R6, R35, R34 ;  /* 0x000000222306723e */ /* 0x008fc800000000ff */
[----:B------:R-:W-:Y:S01]  /*72d0*/  HMMA.16816.F32 R104, R24, R16, R104 ;  /* 0x000000101868723c */ /* 0x000fe20000001868 */
[----:B----4-:R-:W-:Y:S01]  /*72e0*/  F2FP.F16.F32.PACK_AB R5, R136, R67 ;  /* 0x000000438805723e */ /* 0x010fe200000000ff */
[----:B------:R-:W-:-:S04]  /*72f0*/  FADD.FTZ R67, R67, R154 ;  /* 0x0000009a43437221 */ /* 0x000fc80000010000 */
[----:B------:R-:W-:Y:S01]  /*7300*/  HMMA.16816.F32 R100, R24, R18, R100 ;  /* 0x000000121864723c */ /* 0x000fe20000001864 */
[----:B------:R-:W3:Y:S01]  /*7310*/  LDSM.16.MT88.4 R16, [R220+0xf800] ;  /* 0x00f80000dc10783b */ /* 0x000ee20000004200 */
[----:B------:R-:W-:-:S04]  /*7320*/  FADD.FTZ R67, R136, R67 ;  /* 0x0000004388437221 */ /* 0x000fc80000010000 */
[----:B-1----:R-:W-:Y:S01]  /*7330*/  HMMA.16816.F32 R120, R4, R8, R120 ;  /* 0x000000080478723c */ /* 0x002fe20000001878 */
[----:B------:R-:W-:-:S04]  /*7340*/  FADD.FTZ R134, R134, R67 ;  /* 0x0000004386867221 */ /* 0x000fc80000010000 */
[----:B------:R-:W-:Y:S01]  /*7350*/  FADD.FTZ R243, R243, R134 ;  /* 0x00000086f3f37221 */ /* 0x000fe20000010000 */
[----:B--2---:R-:W-:Y:S01]  /*7360*/  HMMA.16816.F32 R128, R4, R12, R128 ;  /* 0x0000000c0480723c */ /* 0x004fe20000001880 */
        /* <DEDUP_REMOVED lines=11> */
[----:B------:R-:W-:Y:S01]  /*7420*/  HMMA.16816.F32 R68, R24, R30, R68 ;  /* 0x0000001e1844723c */ /* 0x000fe20000001844 */
[----:B------:R-:W-:-:S04]  /*7430*/  FADD.FTZ R46, R46, R47 ;  /* 0x0000002f2e2e7221 */ /* 0x000fc80000010000 */
[----:B------:R-:W-:Y:S01]  /*7440*/  FADD.FTZ R43, R43, R46 ;  /* 0x0000002e2b2b7221 */ /* 0x000fe20000010000 */
[----:B---3--:R-:W-:Y:S03]  /*7450*/  HMMA.16816.F32 R104, R4, R16, R104 ;  /* 0x000000100468723c */ /* 0x008fe60000001868 */
[----:B------:R-:W-:-:S03]  /*7460*/  FADD.FTZ R42, R42, R43 ;  /* 0x0000002b2a2a7221 */ /* 0x000fc60000010000 */
[C---:B------:R-:W-:Y:S01]  /*7470*/  HMMA.16816.F32 R100, R4.reuse, R18, R100 ;  /* 0x000000120464723c */ /* 0x040fe20000001864 */
        /* <DEDUP_REMOVED lines=96> */
.L_x_2434:
[----:B------:R-:W-:-:S04]  /*7a80*/  LEA R4, -R192, RZ, 0x7 ;  /* 0x000000ffc0047211 */ /* 0x000fc800078e39ff */
[----:B------:R-:W-:-:S07]  /*7a90*/  SHF.R.S32.HI R3, RZ, 0x1f, R4 ;  /* 0x0000001fff037819 */ /* 0x000fce0000011404 */
.L_x_2435:
        /* <DEDUP_REMOVED lines=16> */
[----:B------:R-:W-:Y:S01]  /*7ba0*/  IMAD.X R9, R7, 0x1, R4, P1 ;  /* 0x0000000107097824 */ /* 0x000fe200008e0604 */
[----:B------:R-:W-:-:S03]  /*7bb0*/  IADD3 R16, P1, R18, R5, RZ ;  /* 0x0000000512107210 */ /* 0x000fc60007f3e0ff */
        /* <DEDUP_REMOVED lines=8> */
[----:B------:R1:W-:Y:S02]  /*7c40*/  LDGSTS.E.BYPASS.LTC128B.128 [R237+0x10800], desc[UR12][R6.64+0x80] ;  /* 0x1080008006ed7fae */ /* 0x0003e4000b901d4c */
[--C-:B------:R-:W-:Y:S01]  /*7c50*/  IMAD.X R23, R21, 0x1, R4.reuse, P1 ;  /* 0x0000000115177824 */ /* 0x100fe200008e0604 */
[----:B------:R-:W-:Y:S01]  /*7c60*/  ISETP.GE.AND P1, PT, R194, 0x3, PT ;  /* 0x00000003c200780c */ /* 0x000fe20003f26270 */
[----:B------:R-:W-:Y:S02]  /*7c70*/  LDGSTS.E.BYPASS.LTC128B.128 [R237+0xd000], desc[UR12][R8.64] ;  /* 0x0d00000008ed7fae */ /* 0x000fe4000b901d4c */
[----:B------:R-:W-:-:S02]  /*7c80*/  IMAD.X R25, R23, 0x1, R4, P2 ;  /* 0x0000000117197824 */ /* 0x000fc400010e0604 */
[----:B------:R-:W-:Y:S04]  /*7c90*/  LDGSTS.E.BYPASS.LTC128B.128 [R237+0x11000], desc[UR12][R8.64+0x80] ;  /* 0x1100008008ed7fae */ /* 0x000fe8000b901d4c */
[----:B------:R-:W-:Y:S04]  /*7ca0*/  LDGSTS.E.BYPASS.LTC128B.128 [R237+0xd800], desc[UR12][R18.64] ;  /* 0x0d80000012ed7fae */ /* 0x000fe8000b901d4c */
[----:B------:R-:W-:Y:S04]  /*7cb0*/  LDGSTS.E.BYPASS.LTC128B.128 [R237+0x11800], desc[UR12][R18.64+0x80] ;  /* 0x1180008012ed7fae */ /* 0x000fe8000b901d4c */
[----:B------:R-:W-:Y:S04]  /*7cc0*/  LDGSTS.E.BYPASS.LTC128B.128 [R237+0xe000], desc[UR12][R16.64] ;  /* 0x0e00000010ed7fae */ /* 0x000fe8000b901d4c */
        /* <DEDUP_REMOVED lines=8> */
[----:B------:R-:W4:Y:S04]  /*7d50*/  LDSM.16.M88.4 R12, [R229+0x4000] ;  /* 0x00400000e50c783b */ /* 0x000f280000000200 */
[----:B------:R-:W5:Y:S04]  /*7d60*/  LDSM.16.M88.4 R40, [R229+0x4800] ;  /* 0x00480000e528783b */ /* 0x000f680000000200 */
[----:B------:R-:W3:Y:S04]  /*7d70*/  LDSM.16.M88.4 R156, [R229+0x5000] ;  /* 0x00500000e59c783b */ /* 0x000ee80000000200 */
[----:B------:R-:W3:Y:S04]  /*7d80*/  LDSM.16.M88.4 R148, [R229+0x5800] ;  /* 0x00580000e594783b */ /* 0x000ee80000000200 */
[----:B------:R-:W3:Y:S04]  /*7d90*/  LDSM.16.M88.4 R140, [R229+0x6000] ;  /* 0x00600000e58c783b */ /* 0x000ee80000000200 */
[----:B------:R-:W3:Y:S04]  /*7da0*/  LDSM.16.M88.4 R132, [R229+0x6800] ;  /* 0x00680000e584783b */ /* 0x000ee80000000200 */
[----:B------:R-:W3:Y:S04]  /*7db0*/  LDSM.16.M88.4 R60, [R229+0x7000] ;  /* 0x00700000e53c783b */ /* 0x000ee80000000200 */
[----:B-1----:R-:W1:Y:S04]  /*7dc0*/  LDSM.16.M88.4 R4, [R229+0x7800] ;  /* 0x00780000e504783b */ /* 0x002e680000000200 */
[----:B------:R-:W-:Y:S04]  /*7dd0*/  LDSM.16.M88.4 R44, [R228] ;  /* 0x00000000e42c783b */ /* 0x000fe80000000200 */
[----:B--2---:R-:W2:Y:S04]  /*7de0*/  LDSM.16.M88.4 R20, [R227] ;  /* 0x00000000e314783b */ /* 0x004ea80000000200 */
[----:B------:R-:W2:Y:S01]  /*7df0*/  LDSM.16.M88.4 R176, [R218] ;  /* 0x00000000dab0783b */ /* 0x000ea20000000200 */
[C---:B----4-:R-:W-:Y:S03]  /*7e00*/  HMMA.16816.F32 R16, R52.reuse, R12, RZ ;  /* 0x0000000c3410723c */ /* 0x050fe600000018ff */
[----:B------:R-:W4:Y:S03]  /*7e10*/  LDSM.16.M88.4 R164, [R216] ;  /* 0x00000000d8a4783b */ /* 0x000f260000000200 */
[C---:B------:R-:W-:Y:S01]  /*7e20*/  HMMA.16816.F32 R12, R52.reuse, R14, RZ ;  /* 0x0000000e340c723c */ /* 0x040fe200000018ff */
[----:B------:R-:W4:Y:S04]  /*7e30*/  LDSM.16.M88.4 R8, [R219] ;  /* 0x00000000db08783b */ /* 0x000f280000000200 */
[----:B------:R-:W4:Y:S01]  /*7e40*/  LDSM.16.M88.4 R36, [R215] ;  /* 0x00000000d724783b */ /* 0x000f220000000200 */
[C---:B-----5:R-:W-:Y:S03]  /*7e50*/  HMMA.16816.F32 R28, R52.reuse, R40, RZ ;  /* 0x00000028341c723c */ /* 0x060fe600000018ff */
[----:B------:R-:W-:Y:S03]  /*7e60*/  LDSM.16.M88.4 R32, [R223+0x4000] ;  /* 0x00400000df20783b */ /* 0x000fe60000000200 */
[C---:B---3--:R-:W-:Y:S01]  /*7e70*/  HMMA.16816.F32 R160, R52.reuse, R156, RZ ;  /* 0x0000009c34a0723c */ /* 0x048fe200000018ff */
[----:B------:R-:W-:Y:S04]  /*7e80*/  LDSM.16.M88.4 R48, [R213] ;  /* 0x00000000d530783b */ /* 0x000fe80000000200 */
[----:B------:R-:W-:Y:S01]  /*7e90*/  LDSM.16.M88.4 R172, [R217] ;  /* 0x00000000d9ac783b */ /* 0x000fe20000000200 */
        /* <DEDUP_REMOVED lines=17> */
[----:B------:R-:W1:Y:S05]  /*7fb0*/  LDSM.16.M88.4 R4, [R226] ;  /* 0x00000000e204783b */ /* 0x000e6a0000000200 */
[C---:B--2---:R-:W-:Y:S06]  /*7fc0*/  HMMA.16816.F32 R16, R44.reuse, R20, R16 ;  /* 0x000000142c10723c */ /* 0x044fec0000001810 */
[C---:B------:R-:W-:Y:S01]  /*7fd0*/  HMMA.16816.F32 R12, R44.reuse, R22, R12 ;  /* 0x000000162c0c723c */ /* 0x040fe2000000180c */
[----:B------:R-:W2:Y:S05]  /*7fe0*/  LDSM.16.M88.4 R20, [R223+0x5000] ;  /* 0x00500000df14783b */ /* 0x000eaa0000000200 */
[C---:B------:R-:W-:Y:S06]  /*7ff0*/  HMMA.16816.F32 R160, R44.reuse, R176, R160 ;  /* 0x000000b02ca0723c */ /* 0x040fec00000018a0 */
[C---:B------:R-:W-:Y:S01]  /*8000*/  HMMA.16816.F32 R156, R44.reuse, R178, R156 ;  /* 0x000000b22c9c723c */ /* 0x040fe2000000189c */
[----:B------:R-:W-:Y:S05]  /*8010*/  LDSM.16.M88.4 R176, [R225] ;  /* 0x00000000e1b0783b */ /* 0x000fea0000000200 */
[C---:B----4-:R-:W-:Y:S06]  /*8020*/  HMMA.16816.F32 R144, R44.reuse, R164, R144 ;  /* 0x000000a42c90723c */ /* 0x050fec0000001890 */
[C---:B------:R-:W-:Y:S01]  /*8030*/  HMMA.16816.F32 R140, R44.reuse, R166, R140 ;  /* 0x000000a62c8c723c */ /* 0x040fe2000000188c */
[----:B------:R-:W3:Y:S05]  /*8040*/  LDSM.16.M88.4 R164, [R212] ;  /* 0x00000000d4a4783b */ /* 0x000eea0000000200 */
[C---:B------:R-:W-:Y:S06]  /*8050*/  HMMA.16816.F32 R28, R44.reuse, R8, R28 ;  /* 0x000000082c1c723c */ /* 0x040fec000000181c */
[C---:B------:R-:W-:Y:S01]  /*8060*/  HMMA.16816.F32 R40, R44.reuse, R10, R40 ;  /* 0x0000000a2c28723c */ /* 0x040fe20000001828 */
[----:B------:R-:W-:Y:S05]  /*8070*/  LDSM.16.M88.4 R8, [R223+0x5800] ;  /* 0x00580000df08783b */ /* 0x000fea0000000200 */
[C---:B------:R-:W-:Y:S06]  /*8080*/  HMMA.16816.F32 R136, R44.reuse, R36, R136 ;  /* 0x000000242c88723c */ /* 0x040fec0000001888 */
[----:B------:R-:W-:Y:S01]  /*8090*/  HMMA.16816.F32 R132, R44, R38, R132 ;  /* 0x000000262c84723c */ /* 0x000fe20000001884 */
[----:B------:R-:W4:Y:S05]  /*80a0*/  LDSM.16.M88.4 R36, [R223+0x6000] ;  /* 0x00600000df24783b */ /* 0x000f2a0000000200 */
[----:B-1----:R-:W-:Y:S06]  /*80b0*/  HMMA.16816.F32 R12, R4, R34, R12 ;  /* 0x00000022040c723c */ /* 0x002fec000000180c */
[C---:B------:R-:W-:Y:S06]  /*80c0*/  HMMA.16816.F32 R56, R44.reuse, R48, R56 ;  /* 0x000000302c38723c */ /* 0x040fec0000001838 */
[----:B------:R-:W-:Y:S01]  /*80d0*/  HMMA.16816.F32 R52, R44, R50, R52 ;  /* 0x000000322c34723c */ /* 0x000fe20000001834 */
[----:B------:R-:W-:Y:S05]  /*80e0*/  LDSM.16.M88.4 R48, [R230+0x2000] ;  /* 0x00200000e630783b */ /* 0x000fea0000000200 */
[----:B------:R-:W-:Y:S01]  /*80f0*/  HMMA.16816.F32 R16, R4, R32, R16 ;  /* 0x000000200410723c */ /* 0x000fe20000001810 */
[----:B------:R-:W1:Y:S05]  /*8100*/  LDSM.16.M88.4 R32, [R229+0x8000] ;  /* 0x00800000e520783b */ /* 0x000e6a0000000200 */
[C---:B------:R-:W-:Y:S06]  /*8110*/  HMMA.16816.F32 R152, R44.reuse, R172, R152 ;  /* 0x000000ac2c98723c */ /* 0x040fec0000001898 */
[----:B------:R-:W-:Y:S01]  /*8120*/  HMMA.16816.F32 R148, R44, R174, R148 ;  /* 0x000000ae2c94723c */ /* 0x000fe20000001894 */
[----:B------:R-:W-:Y:S05]  /*8130*/  LDSM.16.M88.4 R172, [R212+0x1000] ;  /* 0x00100000d4ac783b */ /* 0x000fea0000000200 */
[C---:B------:R-:W-:Y:S06]  /*8140*/  HMMA.16816.F32 R28, R4.reuse, R24, R28 ;  /* 0x00000018041c723c */ /* 0x040fec000000181c */
[C---:B------:R-:W-:Y:S01]  /*8150*/  HMMA.16816.F32 R40, R4.reuse, R26, R40 ;  /* 0x0000001a0428723c */ /* 0x040fe20000001828 */
[----:B------:R-:W5:Y:S05]  /*8160*/  LDSM.16.M88.4 R24, [R223+0x6800] ;  /* 0x00680000df18783b */ /* 0x000f6a0000000200 */
[C---:B--2---:R-:W-:Y:S06]  /*8170*/  HMMA.16816.F32 R160, R4.reuse, R20, R160 ;  /* 0x0000001404a0723c */ /* 0x044fec00000018a0 */
[----:B------:R-:W-:Y:S01]  /*8180*/  HMMA.16816.F32 R156, R4, R22, R156 ;  /* 0x00000016049c723c */ /* 0x000fe2000000189c */
[----:B------:R-:W2:Y:S05]  /*8190*/  LDSM.16.M88.4 R20, [R223+0x7000] ;  /* 0x00700000df14783b */ /* 0x000eaa0000000200 */
[----:B---3--:R-:W-:Y:S06]  /*81a0*/  HMMA.16816.F32 R12, R176, R166, R12 ;  /* 0x000000a6b00c723c */ /* 0x008fec000000180c */
[C---:B------:R-:W-:Y:S06]  /*81b0*/  HMMA.16816.F32 R64, R44.reuse, R168, R64 ;  /* 0x000000a82c40723c */ /* 0x040fec0000001840 */
[----:B------:R-:W-:Y:S01]  /*81c0*/  HMMA.16816.F32 R60, R44, R170, R60 ;  /* 0x000000aa2c3c723c */ /* 0x000fe2000000183c */
[----:B------:R-:W-:Y:S04]  /*81d0*/  LDSM.16.M88.4 R44, [R211] ;  /* 0x00000000d32c783b */ /* 0x000fe80000000200 */
[----:B------:R-:W-:Y:S01]  /*81e0*/  LDSM.16.M88.4 R168, [R212+0x1800] ;  /* 0x00180000d4a8783b */ /* 0x000fe20000000200 */
[C---:B----4-:R-:W-:Y:S06]  /*81f0*/  HMMA.16816.F32 R144, R4.reuse, R36, R144 ;  /* 0x000000240490723c */ /* 0x050fec0000001890 */
[----:B------:R-:W-:Y:S01]  /*8200*/  HMMA.16816.F32 R140, R4, R38, R140 ;  /* 0x00000026048c723c */ /* 0x000fe2000000188c */
[----:B------:R-:W3:Y:S05]  /*8210*/  LDSM.16.M88.4 R36, [R228+0x2000] ;  /* 0x00200000e424783b */ /* 0x000eea0000000200 */
[----:B------:R-:W-:Y:S01]  /*8220*/  HMMA.16816.F32 R16, R176, R164, R16 ;  /* 0x000000a4b010723c */ /* 0x000fe20000001810 */
[----:B------:R-:W-:Y:S05]  /*8230*/  LDSM.16.M88.4 R164, [R212+0x2000] ;  /* 0x00200000d4a4783b */ /* 0x000fea0000000200 */
[C---:B------:R-:W-:Y:S06]  /*8240*/  HMMA.16816.F32 R152, R4.reuse, R8, R152 ;  /* 0x000000080498723c */ /* 0x040fec0000001898 */
[----:B------:R-:W-:Y:S01]  /*8250*/  HMMA.16816.F32 R148, R4, R10, R148 ;  /* 0x0000000a0494723c */ /* 0x000fe20000001894 */
[----:B------:R-:W4:Y:S05]  /*8260*/  LDSM.16.M88.4 R8, [R223+0x7800] ;  /* 0x00780000df08783b */ /* 0x000f2a0000000200 */
[----:B-1----:R-:W-:Y:S06]  /*8270*/  HMMA.16816.F32 R12, R48, R34, R12 ;  /* 0x00000022300c723c */ /* 0x002fec000000180c */
[----:B------:R-:W-:Y:S06]  /*8280*/  HMMA.16816.F32 R28, R176, R184, R28 ;  /* 0x000000b8b01c723c */ /* 0x000fec000000181c */
[C---:B-----5:R-:W-:Y:S06]  /*8290*/  HMMA.16816.F32 R136, R4.reuse, R24, R136 ;  /* 0x000000180488723c */ /* 0x060fec0000001888 */
[C---:B------:R-:W-:Y:S01]  /*82a0*/  HMMA.16816.F32 R132, R4.reuse, R26, R132 ;  /* 0x0000001a0484723c */ /* 0x040fe20000001884 */
[----:B------:R-:W-:Y:S05]  /*82b0*/  LDSM.16.M88.4 R24, [R226+0x2000] ;  /* 0x00200000e218783b */ /* 0x000fea0000000200 */
[C---:B--2---:R-:W-:Y:S06]  /*82c0*/  HMMA.16816.F32 R64, R4.reuse, R20, R64 ;  /* 0x000000140440723c */ /* 0x044fec0000001840 */
[----:B------:R-:W-:Y:S01]  /*82d0*/  HMMA.16816.F32 R60, R4, R22, R60 ;  /* 0x00000016043c723c */ /* 0x000fe2000000183c */
[----:B------:R-:W1:Y:S05]  /*82e0*/  LDSM.16.M88.4 R20, [R223+0x8000] ;  /* 0x00800000df14783b */ /* 0x000e6a0000000200 */
[----:B------:R-:W-:Y:S01]  /*82f0*/  HMMA.16816.F32 R16, R48, R32, R16 ;  /* 0x000000203010723c */ /* 0x000fe20000001810 */
[----:B------:R-:W2:Y:S05]  /*8300*/  LDSM.16.M88.4 R32, [R210] ;  /* 0x00000000d220783b */ /* 0x000eaa0000000200 */
[----:B---3--:R-:W-:Y:S06]  /*8310*/  HMMA.16816.F32 R12, R36, R46, R12 ;  /* 0x0000002e240c723c */ /* 0x008fec000000180c */
[----:B------:R-:W-:Y:S06]  /*8320*/  HMMA.16816.F32 R40, R176, R186, R40 ;  /* 0x000000bab028723c */ /* 0x000fec0000001828 */
[----:B------:R-:W-:Y:S06]  /*8330*/  HMMA.16816.F32 R28, R48, R180, R28 ;  /* 0x000000b4301c723c */ /* 0x000fec000000181c */
[C---:B----4-:R-:W-:Y:S06]  /*8340*/  HMMA.16816.F32 R56, R4.reuse, R8, R56 ;  /* 0x000000080438723c */ /* 0x050fec0000001838 */
[----:B------:R-:W-:Y:S01]  /*8350*/  HMMA.16816.F32 R52, R4, R10, R52 ;  /* 0x0000000a0434723c */ /* 0x000fe20000001834 */
[----:B------:R-:W-:Y:S04]  /*8360*/  LDSM.16.M88.4 R8, [R225+0x2000] ;  /* 0x00200000e108783b */ /* 0x000fe80000000200 */
[----:B------:R-:W3:Y:S01]  /*8370*/  LDSM.16.M88.4 R4, [R212+0x4000] ;  /* 0x00400000d404783b */ /* 0x000ee20000000200 */
[----:B------:R-:W-:Y:S03]  /*8380*/  HMMA.16816.F32 R184, R176, R172, R160 ;  /* 0x000000acb0b8723c */ /* 0x000fe600000018a0 */
[----:B------:R-:W4:Y:S03]  /*8390*/  LDSM.16.M88.4 R160, [R223+0x8800] ;  /* 0x00880000dfa0783b */ /* 0x000f260000000200 */
[----:B------:R-:W-:Y:S01]  /*83a0*/  HMMA.16816.F32 R16, R36, R44, R16 ;  /* 0x0000002c2410723c */ /* 0x000fe20000001810 */
[----:B------:R-:W5:Y:S05]  /*83b0*/  LDSM.16.M88.4 R44, [R229+0x9000] ;  /* 0x00900000e52c783b */ /* 0x000f6a0000000200 */
[----:B-1----:R-:W-:Y:S06]  /*83c0*/  HMMA.16816.F32 R12, R24, R22, R12 ;  /* 0x00000016180c723c */ /* 0x002fec000000180c */
[----:B------:R-:W-:Y:S06]  /*83d0*/  HMMA.16816.F32 R40, R48, R182, R40 ;  /* 0x000000b63028723c */ /* 0x000fec0000001828 */
[----:B--2---:R-:W-:Y:S06]  /*83e0*/  HMMA.16816.F32 R28, R36, R32, R28 ;  /* 0x00000020241c723c */ /* 0x004fec000000181c */
[C---:B------:R-:W-:Y:S06]  /*83f0*/  HMMA.16816.F32 R156, R176.reuse, R174, R156 ;  /* 0x000000aeb09c723c */ /* 0x040fec000000189c */
[C---:B------:R-:W-:Y:S06]  /*8400*/  HMMA.16816.F32 R144, R176.reuse, R164, R144 ;  /* 0x000000a4b090723c */ /* 0x040fec0000001890 */
[----:B------:R-:W-:Y:S01]  /*8410*/  HMMA.16816.F32 R164, R176, R166, R140 ;  /* 0x000000a6b0a4723c */ /* 0x000fe2000000188c */
[----:B------:R-:W1:Y:S05]  /*8420*/  LDSM.16.M88.4 R140, [R212+0x4800] ;  /* 0x00480000d48c783b */ /* 0x000e6a0000000200 */
[----:B------:R-:W-:Y:S01]  /*8430*/  HMMA.16816.F32 R16, R24, R20, R16 ;  /* 0x000000141810723c */ /* 0x000fe20000001810 */
[----:B------:R-:W2:Y:S05]  /*8440*/  LDSM.16.M88.4 R20, [R209] ;  /* 0x00000000d114783b */ /* 0x000eaa0000000200 */
[----:B---3--:R-:W-:Y:S06]  /*8450*/  HMMA.16816.F32 R12, R8, R6, R12 ;  /* 0x00000006080c723c */ /* 0x008fec000000180c */
[----:B------:R-:W-:Y:S01]  /*8460*/  HMMA.16816.F32 R40, R36, R34, R40 ;  /* 0x000000222428723c */ /* 0x000fe20000001828 */
[----:B------:R-:W-:Y:S05]  /*8470*/  LDSM.16.M88.4 R32, [R212+0x5000] ;  /* 0x00500000d420783b */ /* 0x000fea0000000200 */
[----:B----4-:R-:W-:Y:S06]  /*8480*/  HMMA.16816.F32 R28, R24, R160, R28 ;  /* 0x000000a0181c723c */ /* 0x010fec000000181c */
[C---:B-----5:R-:W-:Y:S06]  /*8490*/  HMMA.16816.F32 R184, R48.reuse, R44, R184 ;  /* 0x0000002c30b8723c */ /* 0x060fec00000018b8 */
[----:B------:R-:W-:Y:S01]  /*84a0*/  HMMA.16816.F32 R156, R48, R46, R156 ;  /* 0x0000002e309c723c */ /* 0x000fe2000000189c */
[----:B------:R-:W-:Y:S01]  /*84b0*/  FMUL.FTZ R12, R12, UR10 ;  /* 0x0000000a0c0c7c20 */ /* 0x000fe20008410000 */
[----:B------:R-:W-:Y:S04]  /*84c0*/  LDSM.16.M88.4 R44, [R223+0x9800] ;  /* 0x00980000df2c783b */ /* 0x000fe80000000200 */
[----:B------:R-:W-:Y:S01]  /*84d0*/  HMMA.16816.F32 R16, R8, R4, R16 ;  /* 0x000000040810723c */ /* 0x000fe20000001810 */
[----:B------:R-:W-:Y:S05]  /*84e0*/  LDSM.16.M88.4 R4, [R223+0x9000] ;  /* 0x00900000df04783b */ /* 0x000fea0000000200 */
[C---:B------:R-:W-:Y:S06]  /*84f0*/  HMMA.16816.F32 R152, R176.reuse, R168, R152 ;  /* 0x000000a8b098723c */ /* 0x040fec0000001898 */
[----:B------:R-:W-:Y:S01]  /*8500*/  HMMA.16816.F32 R148, R176, R170, R148 ;  /* 0x000000aab094723c */ /* 0x000fe20000001894 */
[----:B------:R-:W3:Y:S05]  /*8510*/  LDSM.16.M88.4 R168, [R229+0x9800] ;  /* 0x00980000e5a8783b */ /* 0x000eea0000000200 */
[----:B------:R-:W-:Y:S06]  /*8520*/  HMMA.16816.F32 R40, R24, R162, R40 ;  /* 0x000000a21828723c */ /* 0x000fec0000001828 */
[----:B-1----:R-:W-:Y:S01]  /*8530*/  HMMA.16816.F32 R28, R8, R140, R28 ;  /* 0x0000008c081c723c */ /* 0x002fe2000000181c */
[----:B------:R1:W-:Y:S01]  /*8540*/  MUFU.TANH R141, R12 ;  /* 0x0000000c008d7308 */ /* 0x0003e20000002400 */
[----:B------:R-:W-:Y:S01]  /*8550*/  FMUL.FTZ R162, R14, UR10 ;  /* 0x0000000a0ea27c20 */ /* 0x000fe20008410000 */
[----:B------:R-:W-:Y:S01]  /*8560*/  FMUL.FTZ R163, R15, UR10 ;  /* 0x0000000a0fa37c20 */ /* 0x000fe20008410000 */
[----:B------:R-:W-:Y:S01]  /*8570*/  FMUL.FTZ R3, R16, UR10 ;  /* 0x0000000a10037c20 */ /* 0x000fe20008410000 */
[----:B------:R-:W-:Y:S01]  /*8580*/  FMUL.FTZ R160, R17, UR10 ;  /* 0x0000000a11a07c20 */ /* 0x000fe20008410000 */
[C---:B--2---:R-:W-:Y:S01]  /*8590*/  HMMA.16816.F32 R184, R36.reuse, R20, R184 ;  /* 0x0000001424b8723c */ /* 0x044fe200000018b8 */
[----:B------:R-:W-:Y:S01]  /*85a0*/  FMUL.FTZ R140, R13, UR10 ;  /* 0x0000000a0d8c7c20 */ /* 0x000fe20008410000 */
[----:B------:R-:W-:Y:S01]  /*85b0*/  FMUL.FTZ R173, R18, UR10 ;  /* 0x0000000a12ad7c20 */ /* 0x000fe20008410000 */
[----:B------:R-:W-:Y:S01]  /*85c0*/  FMUL.FTZ R161, R19, UR10 ;  /* 0x0000000a13a17c20 */ /* 0x000fe20008410000 */
[----:B------:R-:W-:Y:S01]  /*85d0*/  MUFU.TANH R162, R162 ;  /* 0x000000a200a27308 */ /* 0x000fe20000002400 */
[----:B------:R-:W2:Y:S01]  /*85e0*/  LDSM.16.M88.4 R16, [R208] ;  /* 0x00000000d010783b */ /* 0x000ea20000000200 */
[----:B------:R-:W-:Y:S03]  /*85f0*/  HMMA.16816.F32 R156, R36, R22, R156 ;  /* 0x00000016249c723c */ /* 0x000fe6000000189c */
[----:B------:R-:W-:Y:S03]  /*8600*/  LDSM.16.M88.4 R20, [R212+0x2800] ;  /* 0x00280000d414783b */ /* 0x000fe60000000200 */
[----:B------:R-:W-:Y:S01]  /*8610*/  HMMA.16816.F32 R40, R8, R142, R40 ;  /* 0x0000008e0828723c */ /* 0x000fe20000001828 */
[----:B-1----:R-:W1:Y:S01]  /*8620*/  LDSM.16.M88.4 R12, [R229+0xa000] ;  /* 0x00a00000e50c783b */ /* 0x002e620000000200 */
[----:B------:R-:W4:Y:S04]  /*8630*/  MUFU.TANH R160, R160 ;  /* 0x000000a000a07308 */ /* 0x000f280000002400 */
[----:B------:R-:W-:Y:S01]  /*8640*/  FMUL.FTZ R28, R28, UR10 ;  /* 0x0000000a1c1c7c20 */ /* 0x000fe20008410000 */
[----:B------:R-:W-:Y:S01]  /*8650*/  FMUL.FTZ R29, R29, UR10 ;  /* 0x0000000a1d1d7c20 */ /* 0x000fe20008410000 */
[----:B------:R-:W-:-:S02]  /*8660*/  FMUL.FTZ R30, R30, UR10 ;  /* 0x0000000a1e1e7c20 */ /* 0x000fc40008410000 */
[----:B------:R-:W-:Y:S01]  /*8670*/  MUFU.TANH R142, R28 ;  /* 0x0000001c008e7308 */ /* 0x000fe20000002400 */
[----:B---3--:R-:W-:Y:S06]  /*8680*/  HMMA.16816.F32 R152, R48, R168, R152 ;  /* 0x000000a83098723c */ /* 0x008fec0000001898 */
[----:B------:R-:W-:Y:S01]  /*8690*/  HMMA.16816.F32 R184, R24, R4, R184 ;  /* 0x0000000418b8723c */ /* 0x000fe200000018b8 */
[----:B------:R-:W-:Y:S01]  /*86a0*/  MUFU.TANH R143, R29 ;  /* 0x0000001d008f7308 */ /* 0x000fe20000002400 */
[----:B------:R-:W-:-:S04]  /*86b0*/  FMUL.FTZ R168, R31, UR10 ;  /* 0x0000000a1fa87c20 */ /* 0x000fc80008410000 */
[----:B------:R-:W-:Y:S01]  /*86c0*/  HMMA.16816.F32 R156, R24, R6, R156 ;  /* 0x00000006189c723c */ /* 0x000fe2000000189c */
[----:B------:R-:W3:Y:S01]  /*86d0*/  LDSM.16.M88.4 R4, [R207] ;  /* 0x00000000cf04783b */ /* 0x000ee20000000200 */
[----:B------:R-:W-:Y:S01]  /*86e0*/  FMUL.FTZ R40, R40, UR10 ;  /* 0x0000000a28287c20 */ /* 0x000fe20008410000 */
[----:B------:R5:W-:Y:S01]  /*86f0*/  MUFU.TANH R169, R30 ;  /* 0x0000001e00a97308 */ /* 0x000be20000002400 */
[----:B------:R-:W-:Y:S01]  /*8700*/  FMUL.FTZ R41, R41, UR10 ;  /* 0x0000000a29297c20 */ /* 0x000fe20008410000 */
[----:B------:R-:W-:Y:S01]  /*8710*/  FMUL.FTZ R42, R42, UR10 ;  /* 0x0000000a2a2a7c20 */ /* 0x000fe20008410000 */
[----:B------:R-:W-:Y:S01]  /*8720*/  HMMA.16816.F32 R148, R48, R170, R148 ;  /* 0x000000aa3094723c */ /* 0x000fe20000001894 */
[----:B------:R-:W-:-:S04]  /*8730*/  FMUL.FTZ R43, R43, UR10 ;  /* 0x0000000a2b2b7c20 */ /* 0x000fc80008410000 */
[----:B------:R-:W4:Y:S01]  /*8740*/  MUFU.TANH R161, R161 ;  /* 0x000000a100a17308 */ /* 0x000f220000002400 */
[----:B--2---:R-:W-:Y:S06]  /*8750*/  HMMA.16816.F32 R152, R36, R16, R152 ;  /* 0x000000102498723c */ /* 0x004fec0000001898 */
[C---:B-1----:R-:W-:Y:S01]  /*8760*/  HMMA.16816.F32 R144, R48.reuse, R12, R144 ;  /* 0x0000000c3090723c */ /* 0x042fe20000001890 */
[----:B------:R-:W1:Y:S01]  /*8770*/  MUFU.TANH R140, R140 ;  /* 0x0000008c008c7308 */ /* 0x000e620000002400 */
[----:B-----5:R-:W-:Y:S04]  /*8780*/  LDSM.16.M88.4 R28, [R212+0x5800] ;  /* 0x00580000d41c783b */ /* 0x020fe80000000200 */
[----:B------:R-:W-:Y:S01]  /*8790*/  HMMA.16816.F32 R164, R48, R14, R164 ;  /* 0x0000000e30a4723c */ /* 0x000fe200000018a4 */
[----:B------:R-:W2:Y:S02]  /*87a0*/  LDSM.16.M88.4 R12, [R223+0xa000] ;  /* 0x00a00000df0c783b */ /* 0x000ea40000000200 */
[----:B------:R-:W5:Y:S03]  /*87b0*/  MUFU.TANH R163, R163 ;  /* 0x000000a300a37308 */ /* 0x000f660000002400 */
[----:B------:R-:W-:Y:S05]  /*87c0*/  HMMA.16816.F32 R184, R8, R32, R184 ;  /* 0x0000002008b8723c */ /* 0x000fea00000018b8 */
[----:B------:R-:W5:Y:S01]  /*87d0*/  MUFU.TANH R168, R168 ;  /* 0x000000a800a87308 */ /* 0x000f620000002400 */
[----:B------:R-:W-:Y:S01]  /*87e0*/  HMMA.16816.F32 R148, R36, R18, R148 ;  /* 0x000000122494723c */ /* 0x000fe20000001894 */
[----:B------:R-:W-:Y:S05]  /*87f0*/  LDSM.16.M88.4 R16, [R212+0x3000] ;  /* 0x00300000d410783b */ /* 0x000fea0000000200 */
[----:B------:R-:W-:Y:S01]  /*8800*/  HMMA.16816.F32 R156, R8, R34, R156 ;  /* 0x00000022089c723c */ /* 0x000fe2000000189c */
[----:B------:R-:W4:Y:S01]  /*8810*/  LDSM.16.M88.4 R32, [R229+0xa800] ;  /* 0x00a80000e520783b */ /* 0x000f220000000200 */
[----:B------:R-:W5:Y:S04]  /*8820*/  MUFU.TANH R40, R40 ;  /* 0x0000002800287308 */ /* 0x000f680000002400 */
[----:B---3--:R-:W-:Y:S04]  /*8830*/  HMMA.16816.F32 R144, R36, R4, R144 ;  /* 0x000000042490723c */ /* 0x008fe80000001890 */
[----:B------:R-:W-:Y:S02]  /*8840*/  MUFU.TANH R41, R41 ;  /* 0x0000002900297308 */ /* 0x000fe40000002400 */
[----:B------:R-:W-:Y:S01]  /*8850*/  HMMA.16816.F32 R136, R176, R20, R136 ;  /* 0x00000014b088723c */ /* 0x000fe20000001888 */
[----:B------:R-:W-:-:S05]  /*8860*/  FMUL.FTZ R170, R186, UR10 ;  /* 0x0000000abaaa7c20 */ /* 0x000fca0008410000 */
[----:B------:R-:W-:Y:S01]  /*8870*/  HMMA.16816.F32 R132, R176, R22, R132 ;  /* 0x00000016b084723c */ /* 0x000fe20000001884 */
[----:B------:R-:W3:Y:S01]  /*8880*/  LDSM.16.M88.4 R20, [R212+0x6000] ;  /* 0x00600000d414783b */ /* 0x000ee20000000200 */
[----:B------:R-:W5:Y:S04]  /*8890*/  MUFU.TANH R42, R42 ;  /* 0x0000002a002a7308 */ /* 0x000f680000002400 */
[C---:B------:R-:W-:Y:S04]  /*88a0*/  HMMA.16816.F32 R152, R24.reuse, R44, R152 ;  /* 0x0000002c1898723c */ /* 0x040fe80000001898 */
[----:B------:R-:W5:Y:S02]  /*88b0*/  MUFU.TANH R43, R43 ;  /* 0x0000002b002b7308 */ /* 0x000f640000002400 */
[----:B------:R-:W-:Y:S01]  /*88c0*/  HMMA.16816.F32 R148, R24, R46, R148 ;  /* 0x0000002e1894723c */ /* 0x000fe20000001894 */
[----:B------:R-:W-:Y:S01]  /*88d0*/  FMUL.FTZ R44, R184, UR10 ;  /* 0x0000000ab82c7c20 */ /* 0x000fe20008410000 */
[----:B------:R-:W-:-:S04]  /*88e0*/  FMUL.FTZ R45, R185, UR10 ;  /* 0x0000000ab92d7c20 */ /* 0x000fc80008410000 */
[----:B------:R-:W-:Y:S01]  /*88f0*/  HMMA.16816.F32 R164, R36, R6, R164 ;  /* 0x0000000624a4723c */ /* 0x000fe200000018a4 */
[----:B------:R-:W1:Y:S01]  /*8900*/  LDSM.16.M88.4 R4, [R206] ;  /* 0x00000000ce04783b */ /* 0x000e620000000200 */
[----:B------:R-:W5:Y:S01]  /*8910*/  MUFU.TANH R44, R44 ;  /* 0x0000002c002c7308 */ /* 0x000f620000002400 */
[----:B------:R-:W-:Y:S01]  /*8920*/  FMUL.FTZ R46, R187, UR10 ;  /* 0x0000000abb2e7c20 */ /* 0x000fe20008410000 */
[----:B------:R-:W-:Y:S01]  /*8930*/  FMUL.FTZ R47, R156, UR10 ;  /* 0x0000000a9c2f7c20 */ /* 0x000fe20008410000 */
[----:B------:R-:W-:Y:S01]  /*8940*/  FMUL.FTZ R156, R157, UR10 ;  /* 0x0000000a9d9c7c20 */ /* 0x000fe20008410000 */
[----:B--2---:R-:W-:Y:S01]  /*8950*/  HMMA.16816.F32 R144, R24, R12, R144 ;  /* 0x0000000c1890723c */ /* 0x004fe20000001890 */
[----:B------:R-:W-:Y:S01]  /*8960*/  FMUL.FTZ R157, R158, UR10 ;  /* 0x0000000a9e9d7c20 */ /* 0x000fe20008410000 */
[----:B------:R-:W-:Y:S02]  /*8970*/  FMUL.FTZ R158, R159, UR10 ;  /* 0x0000000a9f9e7c20 */ /* 0x000fe40008410000 */
[----:B------:R-:W-:Y:S02]  /*8980*/  MUFU.TANH R45, R45 ;  /* 0x0000002d002d7308 */ /* 0x000fe40000002400 */
[----:B----4-:R-:W-:Y:S06]  /*8990*/  HMMA.16816.F32 R136, R48, R32, R136 ;  /* 0x000000203088723c */ /* 0x010fec0000001888 */
[C---:B------:R-:W-:Y:S01]  /*89a0*/  HMMA.16816.F32 R152, R8.reuse, R28, R152 ;  /* 0x0000001c0898723c */ /* 0x040fe20000001898 */
[----:B------:R-:W2:Y:S05]  /*89b0*/  MUFU.TANH R170, R170 ;  /* 0x000000aa00aa7308 */ /* 0x000eaa0000002400 */
[----:B------:R-:W-:Y:S01]  /*89c0*/  HMMA.16816.F32 R148, R8, R30, R148 ;  /* 0x0000001e0894723c */ /* 0x000fe20000001894 */
[----:B------:R-:W4:Y:S02]  /*89d0*/  LDSM.16.M88.4 R28, [R223+0xa800] ;  /* 0x00a80000df1c783b */ /* 0x000f240000000200 */
[----:B------:R-:W2:Y:S03]  /*89e0*/  MUFU.TANH R46, R46 ;  /* 0x0000002e002e7308 */ /* 0x000ea60000002400 */
[----:B------:R-:W-:Y:S01]  /*89f0*/  HMMA.16816.F32 R132, R48, R34, R132 ;  /* 0x000000223084723c */ /* 0x000fe20000001884 */
[----:B------:R-:W5:Y:S04]  /*8a00*/  LDSM.16.M88.4 R32, [R229+0xb000] ;  /* 0x00b00000e520783b */ /* 0x000f680000000200 */
[----:B------:R-:W2:Y:S01]  /*8a10*/  MUFU.TANH R47, R47 ;  /* 0x0000002f002f7308 */ /* 0x000ea20000002400 */
[----:B---3--:R-:W-:Y:S01]  /*8a20*/  HMMA.16816.F32 R144, R8, R20, R144 ;  /* 0x000000140890723c */ /* 0x008fe20000001890 */
[----:B------:R-:W3:Y:S05]  /*8a30*/  S2R R20, SR_TID.X ;  /* 0x0000000000147919 */ /* 0x000eea0000002100 */
[----:B------:R-:W-:Y:S01]  /*8a40*/  HMMA.16816.F32 R164, R24, R14, R164 ;  /* 0x0000000e18a4723c */ /* 0x000fe200000018a4 */
[----:B------:R-:W2:Y:S01]  /*8a50*/  LDSM.16.M88.4 R12, [R212+0x3800] ;  /* 0x00380000d40c783b */ /* 0x000ea20000000200 */
[----:B------:R-:W-:Y:S01]  /*8a60*/  FMUL.FTZ R154, R154, UR10 ;  /* 0x0000000a9a9a7c20 */ /* 0x000fe20008410000 */
[----:B------:R-:W-:Y:S01]  /*8a70*/  FMUL.FTZ R152, R152, UR10 ;  /* 0x0000000a98987c20 */ /* 0x000fe20008410000 */
[----:B------:R-:W-:Y:S01]  /*8a80*/  FMUL.FTZ R171, R155, UR10 ;  /* 0x0000000a9bab7c20 */ /* 0x000fe20008410000 */
[----:B------:R-:W-:Y:S01]  /*8a90*/  MUFU.TANH R156, R156 ;  /* 0x0000009c009c7308 */ /* 0x000fe20000002400 */
[C---:B-1----:R-:W-:Y:S01]  /*8aa0*/  HMMA.16816.F32 R136, R36.reuse, R4, R136 ;  /* 0x000000042488723c */ /* 0x042fe20000001888 */
[----:B------:R-:W-:Y:S01]  /*8ab0*/  FMUL.FTZ R148, R148, UR10 ;  /* 0x0000000a94947c20 */ /* 0x000fe20008410000 */
[----:B------:R-:W-:Y:S01]  /*8ac0*/  FMUL.FTZ R153, R153, UR10 ;  /* 0x0000000a99997c20 */ /* 0x000fe20008410000 */
[----:B------:R-:W-:Y:S01]  /*8ad0*/  FMUL.FTZ R151, R151, UR10 ;  /* 0x0000000a97977c20 */ /* 0x000fe20008410000 */
[----:B------:R-:W-:Y:S01]  /*8ae0*/  FMUL.FTZ R150, R150, UR10 ;  /* 0x0000000a96967c20 */ /* 0x000fe20008410000 */
[----:B------:R-:W-:Y:S01]  /*8af0*/  FMUL.FTZ R149, R149, UR10 ;  /* 0x0000000a95957c20 */ /* 0x000fe20008410000 */
[----:B------:R-:W-:Y:S01]  /*8b00*/  HMMA.16816.F32 R132, R36, R6, R132 ;  /* 0x000000062484723c */ /* 0x000fe20000001884 */
[----:B------:R-:W1:Y:S01]  /*8b10*/  LDSM.16.M88.4 R4, [R212+0x6800] ;  /* 0x00680000d404783b */ /* 0x000e620000000200 */
[----:B------:R-:W1:Y:S04]  /*8b20*/  MUFU.TANH R157, R157 ;  /* 0x0000009d009d7308 */ /* 0x000e680000002400 */
[C---:B------:R-:W-:Y:S01]  /*8b30*/  HMMA.16816.F32 R64, R176.reuse, R16, R64 ;  /* 0x00000010b040723c */ /* 0x040fe20000001840 */
[----:B------:R-:W-:Y:S01]  /*8b40*/  FMUL.FTZ R147, R147, UR10 ;  /* 0x0000000a93937c20 */ /* 0x000fe20008410000 */
[----:B------:R-:W-:Y:S01]  /*8b50*/  FMUL.FTZ R144, R144, UR10 ;  /* 0x0000000a90907c20 */ /* 0x000fe20008410000 */
[----:B------:R-:W-:Y:S01]  /*8b60*/  FMUL.FTZ R146, R146, UR10 ;  /* 0x0000000a92927c20 */ /* 0x000fe20008410000 */
[----:B------:R-:W1:Y:S01]  /*8b70*/  MUFU.TANH R158, R158 ;  /* 0x0000009e009e7308 */ /* 0x000e620000002400 */
[----:B------:R-:W-:Y:S01]  /*8b80*/  FMUL.FTZ R145, R145, UR10 ;  /* 0x0000000a91917c20 */ /* 0x000fe20008410000 */
[----:B------:R-:W-:Y:S01]  /*8b90*/  HMMA.16816.F32 R60, R176, R18, R60 ;  /* 0x00000012b03c723c */ /* 0x000fe2000000183c */
[----:B------:R-:W1:Y:S01]  /*8ba0*/  LDSM.16.M88.4 R16, [R205] ;  /* 0x00000000cd10783b */ /* 0x000e620000000200 */
[----:B---3--:R-:W-:-:S04]  /*8bb0*/  IMAD.SHL.U32 R20, R20, 0x2, RZ ;  /* 0x0000000214147824 */ /* 0x008fc800078e00ff */
[----:B----4-:R-:W-:Y:S01]  /*8bc0*/  HMMA.16816.F32 R136, R24, R28, R136 ;  /* 0x0000001c1888723c */ /* 0x010fe20000001888 */
[----:B------:R3:W-:Y:S01]  /*8bd0*/  MUFU.TANH R183, R147 ;  /* 0x0000009300b77308 */ /* 0x0007e20000002400 */
[----:B------:R-:W-:-:S04]  /*8be0*/  LOP3.LUT R20, R20, 0x6, RZ, 0xc0, !PT ;  /* 0x0000000614147812 */ /* 0x000fc800078ec0ff */
[----:B------:R-:W-:Y:S03]  /*8bf0*/  HMMA.16816.F32 R164, R8, R22, R164 ;  /* 0x0000001608a4723c */ /* 0x000fe600000018a4 */
[----:B------:R-:W4:Y:S03]  /*8c00*/  MUFU.TANH R154, R154 ;  /* 0x0000009a009a7308 */ /* 0x000f260000002400 */
[----:B-----5:R-:W-:Y:S05]  /*8c10*/  HMMA.16816.F32 R64, R48, R32, R64 ;  /* 0x000000203040723c */ /* 0x020fea0000001840 */
[----:B------:R-:W5:Y:S01]  /*8c20*/  MUFU.TANH R152, R152 ;  /* 0x0000009800987308 */ /* 0x000f620000002400 */
[C---:B--2---:R-:W-:Y:S06]  /*8c30*/  HMMA.16816.F32 R56, R176.reuse, R12, R56 ;  /* 0x0000000cb038723c */ /* 0x044fec0000001838 */
[----:B------:R-:W-:Y:S01]  /*8c40*/  HMMA.16816.F32 R52, R176, R14, R52 ;  /* 0x0000000eb034723c */ /* 0x000fe20000001834 */
[----:B------:R-:W2:Y:S01]  /*8c50*/  LDSM.16.M88.4 R12, [R223+0xb000] ;  /* 0x00b00000df0c783b */ /* 0x000ea20000000200 */
[----:B------:R-:W5:Y:S04]  /*8c60*/  MUFU.TANH R171, R171 ;  /* 0x000000ab00ab7308 */ /* 0x000f680000002400 */
[----:B------:R-:W-:Y:S01]  /*8c70*/  HMMA.16816.F32 R132, R24, R30, R132 ;  /* 0x0000001e1884723c */ /* 0x000fe20000001884 */
[----:B------:R-:W-:Y:S01]  /*8c80*/  IMAD R178, R235, 0x80, R20 ;  /* 0x00000080ebb27824 */ /* 0x000fe200078e0214 */
[----:B------:R-:W-:Y:S01]  /*8c90*/  LDSM.16.M88.4 R28, [R212+0x7000] ;  /* 0x00700000d41c783b */ /* 0x000fe20000000200 */
[----:B------:R-:W-:Y:S01]  /*8ca0*/  FMUL.FTZ R164, R164, UR10 ;  /* 0x0000000aa4a47c20 */ /* 0x000fe20008410000 */
[----:B------:R-:W5:Y:S01]  /*8cb0*/  MUFU.TANH R148, R148 ;  /* 0x0000009400947308 */ /* 0x000f620000002400 */
[----:B------:R-:W-:Y:S01]  /*8cc0*/  FMUL.FTZ R165, R165, UR10 ;  /* 0x0000000aa5a57c20 */ /* 0x000fe20008410000 */
[----:B------:R-:W3:Y:S01]  /*8cd0*/  LDSM.16.M88.4 R20, [R229+0xb800] ;  /* 0x00b80000e514783b */ /* 0x000ee20000000200 */
[----:B-1----:R-:W-:Y:S01]  /*8ce0*/  HMMA.16816.F32 R136, R8, R4, R136 ;  /* 0x000000040888723c */ /* 0x002fe20000001888 */
[----:B------:R-:W-:-:S04]  /*8cf0*/  FMUL.FTZ R166, R166, UR10 ;  /* 0x0000000aa6a67c20 */ /* 0x000fc80008410000 */
[----:B------:R-:W1:Y:S01]  /*8d00*/  MUFU.TANH R153, R153 ;  /* 0x0000009900997308 */ /* 0x000e620000002400 */
[----:B------:R-:W-:Y:S01]  /*8d10*/  HMMA.16816.F32 R64, R36, R16, R64 ;  /* 0x000000102440723c */ /* 0x000fe20000001840 */
[C---:B------:R-:W-:Y:S02]  /*8d20*/  VIADD R4, R178.reuse, 0x1 ;  /* 0x00000001b2047836 */ /* 0x040fe40000000000 */
[----:B------:R-:W-:-:S03]  /*8d30*/  VIADD R5, R178, 0x8 ;  /* 0x00000008b2057836 */ /* 0x000fc60000000000 */
[CC--:B------:R-:W-:Y:S01]  /*8d40*/  ISETP.GE.AND P2, PT, R4.reuse, R198.reuse, PT ;  /* 0x000000c60400720c */ /* 0x0c0fe20003f46270 */
[----:B------:R-:W-:Y:S01]  /*8d50*/  HMMA.16816.F32 R60, R48, R34, R60 ;  /* 0x00000022303c723c */ /* 0x000fe2000000183c */
[-C--:B------:R-:W-:Y:S01]  /*8d60*/  ISETP.GE.AND P3, PT, R4, R197.reuse, PT ;  /* 0x000000c50400720c */ /* 0x080fe20003f66270 */
[----:B------:R-:W-:Y:S01]  /*8d70*/  VIADD R4, R178, 0x9 ;  /* 0x00000009b2047836 */ /* 0x000fe20000000000 */
[----:B------:R-:W-:Y:S01]  /*8d80*/  FSEL R180, R160, -INF , !P2 ;  /* 0xff800000a0b47808 */ /* 0x000fe20005000000 */
[----:B------:R-:W-:Y:S01]  /*8d90*/  VIADD R16, R178, 0x11 ;  /* 0x00000011b2107836 */ /* 0x000fe20000000000 */
[-C--:B------:R-:W-:Y:S01]  /*8da0*/  ISETP.GE.AND P5, PT, R5, R198.reuse, PT ;  /* 0x000000c60500720c */ /* 0x080fe20003fa6270 */
[----:B------:R-:W-:Y:S01]  /*8db0*/  HMMA.16816.F32 R132, R8, R6, R132 ;  /* 0x000000060884723c */ /* 0x000fe20000001884 */
[CC--:B------:R-:W-:Y:S01]  /*8dc0*/  ISETP.GE.AND P4, PT, R4.reuse, R198.reuse, PT ;  /* 0x000000c60400720c */ /* 0x0c0fe20003f86270 */
[----:B------:R-:W1:Y:S01]  /*8dd0*/  MUFU.TANH R159, R150 ;  /* 0x00000096009f7308 */ /* 0x000e620000002400 */
[-C--:B------:R-:W-:Y:S01]  /*8de0*/  ISETP.GE.AND P2, PT, R4, R197.reuse, PT ;  /* 0x000000c50400720c */ /* 0x080fe20003f46270 */
[----:B------:R-:W-:Y:S01]  /*8df0*/  VIADD R4, R178, 0x10 ;  /* 0x00000010b2047836 */ /* 0x000fe20000000000 */
[----:B------:R-:W-:Y:S01]  /*8e00*/  FSEL R179, R161, -INF , !P3 ;  /* 0xff800000a1b37808 */ /* 0x000fe20005800000 */
[----:B------:R-:W-:Y:S01]  /*8e10*/  FMUL.FTZ R160, R167, UR10 ;  /* 0x0000000aa7a07c20 */ /* 0x000fe20008410000 */
[----:B------:R-:W-:Y:S01]  /*8e20*/  FSEL R182, R141, -INF , !P5 ;  /* 0xff8000008db67808 */ /* 0x000fe20006800000 */
[----:B------:R-:W-:Y:S01]  /*8e30*/  FMUL.FTZ R139, R139, UR10 ;  /* 0x0000000a8b8b7c20 */ /* 0x000fe20008410000 */
[-C--:B------:R-:W-:Y:S01]  /*8e40*/  ISETP.GE.AND P6, PT, R5, R197.reuse, PT ;  /* 0x000000c50500720c */ /* 0x080fe20003fc6270 */
[----:B------:R-:W1:Y:S01]  /*8e50*/  MUFU.TANH R155, R149 ;  /* 0x00000095009b7308 */ /* 0x000e620000002400 */
[CC--:B------:R-:W-:Y:S01]  /*8e60*/  ISETP.GE.AND P3, PT, R4.reuse, R198.reuse, PT ;  /* 0x000000c60400720c */ /* 0x0c0fe20003f66270 */
[----:B--2---:R-:W-:Y:S01]  /*8e70*/  HMMA.16816.F32 R64, R24, R12, R64 ;  /* 0x0000000c1840723c */ /* 0x004fe20000001840 */
[-C--:B------:R-:W-:Y:S01]  /*8e80*/  ISETP.GE.AND P5, PT, R4, R197.reuse, PT ;  /* 0x000000c50400720c */ /* 0x080fe20003fa6270 */
[----:B------:R-:W-:Y:S01]  /*8e90*/  FMUL.FTZ R136, R136, UR10 ;  /* 0x0000000a88887c20 */ /* 0x000fe20008410000 */
[----:B------:R-:W2:Y:S01]  /*8ea0*/  LDSM.16.M88.4 R4, [R204] ;  /* 0x00000000cc04783b */ /* 0x000ea20000000200 */
[----:B------:R-:W-:Y:S01]  /*8eb0*/  FSEL R181, R162, -INF , !P6 ;  /* 0xff800000a2b57808 */ /* 0x000fe20007000000 */
[----:B------:R-:W-:Y:S01]  /*8ec0*/  FMUL.FTZ R162, R137, UR10 ;  /* 0x0000000a89a27c20 */ /* 0x000fe20008410000 */
[----:B------:R-:W-:Y:S01]  /*8ed0*/  FSEL R184, R140, -INF , !P4 ;  /* 0xff8000008cb87808 */ /* 0x000fe20006000000 */
[----:B------:R-:W-:Y:S01]  /*8ee0*/  VIADD R12, R178, 0x19 ;  /* 0x00000019b20c7836 */ /* 0x000fe20000000000 */
[C---:B---3--:R-:W-:Y:S01]  /*8ef0*/  HMMA.16816.F32 R56, R48.reuse, R20, R56 ;  /* 0x000000143038723c */ /* 0x048fe20000001838 */
[-C--:B------:R-:W-:Y:S01]  /*8f00*/  ISETP.GE.AND P6, PT, R16, R198.reuse, PT ;  /* 0x000000c61000720c */ /* 0x080fe20003fc6270 */
[----:B------:R-:W-:Y:S01]  /*8f10*/  FMUL.FTZ R137, R138, UR10 ;  /* 0x0000000a8a897c20 */ /* 0x000fe20008410000 */
[-C--:B------:R-:W-:Y:S01]  /*8f20*/  ISETP.GE.AND P4, PT, R16, R197.reuse, PT ;  /* 0x000000c51000720c */ /* 0x080fe20003f86270 */
[----:B------:R-:W-:Y:S01]  /*8f30*/  VIADD R16, R178, 0x18 ;  /* 0x00000018b2107836 */ /* 0x000fe20000000000 */
[----:B------:R-:W-:Y:S01]  /*8f40*/  FSEL R185, R163, -INF , !P2 ;  /* 0xff800000a3b97808 */ /* 0x000fe20005000000 */
[----:B------:R-:W-:Y:S01]  /*8f50*/  HMMA.16816.F32 R52, R48, R22, R52 ;  /* 0x000000163034723c */ /* 0x000fe20000001834 */
[----:B------:R-:W-:Y:S01]  /*8f60*/  FSEL R176, R142, -INF , !P3 ;  /* 0xff8000008eb07808 */ /* 0x000fe20005800000 */
[----:B------:R-:W3:Y:S01]  /*8f70*/  MUFU.TANH R151, R151 ;  /* 0x0000009700977308 */ /* 0x000ee20000002400 */
[----:B------:R-:W-:Y:S01]  /*8f80*/  FSEL R177, R169, -INF , !P5 ;  /* 0xff800000a9b17808 */ /* 0x000fe20006800000 */
[----:B------:R-:W-:Y:S01]  /*8f90*/  FMUL.FTZ R34, R135, UR10 ;  /* 0x0000000a87227c20 */ /* 0x000fe20008410000 */
[----:B------:R-:W-:Y:S01]  /*8fa0*/  FSEL R140, R143, -INF , !P6 ;  /* 0xff8000008f8c7808 */ /* 0x000fe20007000000 */
[----:B------:R-:W-:Y:S01]  /*8fb0*/  HMMA.16816.F32 R60, R36, R18, R60 ;  /* 0x00000012243c723c */ /* 0x000fe2000000183c */
[-C--:B------:R-:W-:Y:S01]  /*8fc0*/  ISETP.GE.AND P2, PT, R16, R198.reuse, PT ;  /* 0x000000c61000720c */ /* 0x080fe20003f46270 */
[----:B------:R-:W-:Y:S01]  /*8fd0*/  VIADD R23, R178, 0x31 ;  /* 0x00000031b2177836 */ /* 0x000fe20000000000 */
[-C--:B------:R-:W-:Y:S01]  /*8fe0*/  ISETP.GE.AND P3, PT, R16, R197.reuse, PT ;  /* 0x000000c51000720c */ /* 0x080fe20003f66270 */
[----:B------:R-:W3:Y:S01]  /*8ff0*/  MUFU.TANH R144, R144 ;  /* 0x0000009000907308 */ /* 0x000ee20000002400 */
[CC--:B------:R-:W-:Y:S01]  /*9000*/  ISETP.GE.AND P5, PT, R12.reuse, R198.reuse, PT ;  /* 0x000000c60c00720c */ /* 0x0c0fe20003fa6270 */
[----:B------:R-:W4:Y:S01]  /*9010*/  LDSM.16.M88.4 R16, [R223+0xb800] ;  /* 0x00b80000df10783b */ /* 0x000f220000000200 */
[-C--:B------:R-:W-:Y:S01]  /*9020*/  ISETP.GE.AND P6, PT, R12, R197.reuse, PT ;  /* 0x000000c50c00720c */ /* 0x080fe20003fc6270 */
[----:B------:R-:W-:Y:S01]  /*9030*/  VIADD R12, R178, 0x20 ;  /* 0x00000020b20c7836 */ /* 0x000fe20000000000 */
[----:B------:R-:W-:Y:S01]  /*9040*/  FSEL R175, R168, -INF , !P4 ;  /* 0xff800000a8af7808 */ /* 0x000fe20006000000 */
[----:B------:R-:W-:Y:S01]  /*9050*/  HMMA.16816.F32 R64, R8, R28, R64 ;  /* 0x0000001c0840723c */ /* 0x000fe20000001840 */
[----:B------:R-:W-:Y:S01]  /*9060*/  FSEL R174, R40, -INF , !P2 ;  /* 0xff80000028ae7808 */ /* 0x000fe20005000000 */
[----:B------:R-:W-:Y:S01]  /*9070*/  MUFU.TANH R172, R145 ;  /* 0x0000009100ac7308 */ /* 0x000fe20000002400 */
[-C--:B------:R-:W-:Y:S01]  /*9080*/  ISETP.GE.AND P4, PT, R12, R198.reuse, PT ;  /* 0x000000c60c00720c */ /* 0x080fe20003f86270 */
[----:B------:R-:W-:Y:S01]  /*9090*/  FMUL.FTZ R132, R132, UR10 ;  /* 0x0000000a84847c20 */ /* 0x000fe20008410000 */
[-C--:B------:R-:W-:Y:S01]  /*90a0*/  ISETP.GE.AND P2, PT, R12, R197.reuse, PT ;  /* 0x000000c50c00720c */ /* 0x080fe20003f46270 */
[----:B------:R-:W-:Y:S01]  /*90b0*/  VIADD R12, R178, 0x21 ;  /* 0x00000021b20c7836 */ /* 0x000fe20000000000 */
[----:B------:R-:W-:Y:S01]  /*90c0*/  FSEL R147, R42, -INF , !P3 ;  /* 0xff8000002a937808 */ /* 0x000fe20005800000 */
[----:B------:R-:W-:Y:S01]  /*90d0*/  VIADD R29, R178, 0x30 ;  /* 0x00000030b21d7836 */ /* 0x000fe20000000000 */
[----:B------:R-:W-:Y:S01]  /*90e0*/  FSEL R20, R41, -INF , !P5 ;  /* 0xff80000029147808 */ /* 0x000fe20006800000 */
[----:B------:R-:W3:Y:S01]  /*90f0*/  MUFU.TANH R164, R164 ;  /* 0x000000a400a47308 */ /* 0x000ee20000002400 */
[C---:B------:R-:W-:Y:S01]  /*9100*/  ISETP.GE.AND P3, PT, R12.reuse, R198, PT ;  /* 0x000000c60c00720c */ /* 0x040fe20003f66270 */
[----:B------:R-:W-:Y:S01]  /*9110*/  FMUL.FTZ R133, R133, UR10 ;  /* 0x0000000a85857c20 */ /* 0x000fe20008410000 */
[----:B------:R-:W-:Y:S01]  /*9120*/  ISETP.GE.AND P5, PT, R12, R197, PT ;  /* 0x000000c50c00720c */ /* 0x000fe20003fa6270 */
[----:B------:R-:W-:Y:S01]  /*9130*/  VIADD R12, R178, 0x28 ;  /* 0x00000028b20c7836 */ /* 0x000fe20000000000 */
[----:B--2---:R-:W-:Y:S01]  /*9140*/  HMMA.16816.F32 R56, R36, R4, R56 ;  /* 0x000000042438723c */ /* 0x004fe20000001838 */
[----:B------:R-:W-:-:S02]  /*9150*/  FSEL R21, R43, -INF , !P6 ;  /* 0xff8000002b157808 */ /* 0x000fc40007000000 */
[----:B------:R-:W-:Y:S01]  /*9160*/  FSEL R32, R44, -INF , !P4 ;  /* 0xff8000002c207808 */ /* 0x000fe20006000000 */
[----:B------:R2:W-:Y:S01]  /*9170*/  MUFU.TANH R22, R34 ;  /* 0x0000002200167308 */ /* 0x0005e20000002400 */
[CC--:B------:R-:W-:Y:S01]  /*9180*/  ISETP.GE.AND P6, PT, R12.reuse, R198.reuse, PT ;  /* 0x000000c60c00720c */ /* 0x0c0fe20003fc6270 */
[----:B------:R-:W-:Y:S01]  /*9190*/  HMMA.16816.F32 R52, R36, R6, R52 ;  /* 0x000000062434723c */ /* 0x000fe20000001834 */
[-C--:B------:R-:W-:Y:S01]  /*91a0*/  ISETP.GE.AND P4, PT, R12, R197.reuse, PT ;  /* 0x000000c50c00720c */ /* 0x080fe20003f86270 */
[----:B------:R-:W-:Y:S02]  /*91b0*/  VIADD R12, R178, 0x29 ;  /* 0x00000029b20c7836 */ /* 0x000fe40000000000 */
[----:B------:R-:W-:Y:S01]  /*91c0*/  FMUL.FTZ R5, R134, UR10 ;  /* 0x0000000a86057c20 */ /* 0x000fe20008410000 */
[----:B------:R-:W-:Y:S01]  /*91d0*/  FSEL R33, R170, -INF , !P2 ;  /* 0xff800000aa217808 */ /* 0x000fe20005000000 */
[----:B------:R-:W-:Y:S01]  /*91e0*/  FMUL.FTZ R64, R64, UR10 ;  /* 0x0000000a40407c20 */ /* 0x000fe20008410000 */
[----:B------:R-:W-:Y:S01]  /*91f0*/  FSEL R134, R45, -INF , !P3 ;  /* 0xff8000002d867808 */ /* 0x000fe20005800000 */
[C---:B------:R-:W-:Y:S01]  /*9200*/  HMMA.16816.F32 R60, R24.reuse, R14, R60 ;  /* 0x0000000e183c723c */ /* 0x040fe2000000183c */
[CC--:B------:R-:W-:Y:S01]  /*9210*/  ISETP.GE.AND P2, PT, R12.reuse, R198.reuse, PT ;  /* 0x000000c60c00720c */ /* 0x0c0fe20003f46270 */
[----:B------:R-:W3:Y:S01]  /*9220*/  MUFU.TANH R146, R146 ;  /* 0x0000009200927308 */ /* 0x000ee20000002400 */
[-C--:B------:R-:W-:Y:S01]  /*9230*/  ISETP.GE.AND P3, PT, R12, R197.reuse, PT ;  /* 0x000000c50c00720c */ /* 0x080fe20003f66270 */
[----:B------:R-:W-:Y:S01]  /*9240*/  VIADD R7, R178, 0x40 ;  /* 0x00000040b2077836 */ /* 0x000fe20000000000 */
[----:B------:R-:W3:Y:S01]  /*9250*/  LDSM.16.M88.4 R12, [R212+0x7800] ;  /* 0x00780000d40c783b */ /* 0x000ee20000000200 */
[----:B------:R-:W-:Y:S01]  /*9260*/  FSEL R35, R46, -INF , !P5 ;  /* 0xff8000002e237808 */ /* 0x000fe20006800000 */
[----:B------:R-:W-:Y:S01]  /*9270*/  VIADD R6, R178, 0x41 ;  /* 0x00000041b2067836 */ /* 0x000fe20000000000 */
[----:B------:R-:W-:Y:S01]  /*9280*/  FSEL R138, R47, -INF , !P6 ;  /* 0xff8000002f8a7808 */ /* 0x000fe20007000000 */
[----:B------:R-:W-:Y:S01]  /*9290*/  FMUL.FTZ R66, R66, UR10 ;  /* 0x0000000a42427c20 */ /* 0x000fe20008410000 */
[CC--:B------:R-:W-:Y:S01]  /*92a0*/  ISETP.GE.AND P5, PT, R29.reuse, R198.reuse, PT ;  /* 0x000000c61d00720c */ /* 0x0c0fe20003fa6270 */
[C---:B----4-:R-:W-:Y:S01]  /*92b0*/  HMMA.16816.F32 R56, R24.reuse, R16, R56 ;  /* 0x000000101838723c */ /* 0x050fe20000001838 */
[-C--:B------:R-:W-:Y:S01]  /*92c0*/  ISETP.GE.AND P6, PT, R29, R197.reuse, PT ;  /* 0x000000c51d00720c */ /* 0x080fe20003fc6270 */
[----:B------:R-:W-:Y:S01]  /*92d0*/  VIADD R29, R178, 0x38 ;  /* 0x00000038b21d7836 */ /* 0x000fe20000000000 */
[----:B------:R-:W-:Y:S01]  /*92e0*/  FSEL R135, R157, -INF , !P4 ;  /* 0xff8000009d877808 */ /* 0x000fe20006000000 */
[----:B------:R-:W4:Y:S01]  /*92f0*/  MUFU.TANH R186, R165 ;  /* 0x000000a500ba7308 */ /* 0x000f220000002400 */
[----:B--2---:R-:W-:Y:S01]  /*9300*/  FSEL R34, R156, -INF , !P2 ;  /* 0xff8000009c227808 */ /* 0x004fe20005000000 */
[----:B------:R-:W-:Y:S01]  /*9310*/  HMMA.16816.F32 R52, R24, R18, R52 ;  /* 0x000000121834723c */ /* 0x000fe20000001834 */
[----:B------:R-:W-:Y:S01]  /*9320*/  FSEL R145, R158, -INF , !P3 ;  /* 0xff8000009e917808 */ /* 0x000fe20005800000 */
[----:B------:R-:W-:Y:S01]  /*9330*/  FMUL.FTZ R17, R65, UR10 ;  /* 0x0000000a41117c20 */ /* 0x000fe20008410000 */
[-C--:B------:R-:W-:Y:S01]  /*9340*/  ISETP.GE.AND P4, PT, R23, R198.reuse, PT ;  /* 0x000000c61700720c */ /* 0x080fe20003f86270 */
[----:B------:R-:W-:Y:S01]  /*9350*/  FMUL.FTZ R67, R67, UR10 ;  /* 0x0000000a43437c20 */ /* 0x000fe20008410000 */
[----:B------:R-:W-:Y:S01]  /*9360*/  ISETP.GE.AND P2, PT, R23, R197, PT ;  /* 0x000000c51700720c */ /* 0x000fe20003f46270 */
[----:B------:R-:W-:Y:S01]  /*9370*/  VIADD R23, R178, 0x39 ;  /* 0x00000039b2177836 */ /* 0x000fe20000000000 */
[----:B------:R-:W-:Y:S01]  /*9380*/  HMMA.16816.F32 R60, R8, R30, R60 ;  /* 0x0000001e083c723c */ /* 0x000fe2000000183c */
[----:B------:R-:W-:Y:S01]  /*9390*/  ISETP.GE.AND P3, PT, R29, R198, PT ;  /* 0x000000c61d00720c */ /* 0x000fe20003f66270 */
[----:B------:R-:W2:Y:S01]  /*93a0*/  MUFU.TANH R160, R160 ;  /* 0x000000a000a07308 */ /* 0x000ea20000002400 */
[----:B------:R-:W-:Y:S01]  /*93b0*/  FSEL R149, R154, -INF , !P6 ;  /* 0xff8000009a957808 */ /* 0x000fe20007000000 */
[----:B------:R-:W-:Y:S01]  /*93c0*/  VIADD R18, R178, 0x58 ;  /* 0x00000058b2127836 */ /* 0x000fe20000000000 */
[----:B-----5:R-:W-:Y:S01]  /*93d0*/  FSEL R156, R152, -INF , !P5 ;  /* 0xff800000989c7808 */ /* 0x020fe20006800000 */
[----:B------:R-:W-:-:S04]  /*93e0*/  DEPBAR.LE SB0, 0x0 ;  /* 0x000080000000791a */ /* 0x000fc80000000000 */
[----:B------:R-:W-:Y:S01]  /*93f0*/  FSEL R171, R171, -INF , !P2 ;  /* 0xff800000abab7808 */ /* 0x000fe20005000000 */
[----:B------:R5:W-:Y:S01]  /*9400*/  MUFU.TANH R187, R166 ;  /* 0x000000a600bb7308 */ /* 0x000be20000002400 */
[----:B------:R-:W-:Y:S02]  /*9410*/  FSEL R154, R148, -INF , !P3 ;  /* 0xff800000949a7808 */ /* 0x000fe40005800000 */
[-C--:B------:R-:W-:Y:S02]  /*9420*/  ISETP.GE.AND P5, PT, R29, R197.reuse, PT ;  /* 0x000000c51d00720c */ /* 0x080fe40003fa6270 */
[----:B-1----:R-:W-:Y:S02]  /*9430*/  FSEL R150, R153, -INF , !P4 ;  /* 0xff80000099967808 */ /* 0x002fe40006000000 */
[CC--:B------:R-:W-:Y:S01]  /*9440*/  ISETP.GE.AND P2, PT, R7.reuse, R198.reuse, PT ;  /* 0x000000c60700720c */ /* 0x0c0fe20003f46270 */
[----:B------:R-:W1:Y:S01]  /*9450*/  MUFU.TANH R139, R139 ;  /* 0x0000008b008b7308 */ /* 0x000e620000002400 */
[-C--:B------:R-:W-:Y:S01]  /*9460*/  ISETP.GE.AND P3, PT, R7, R197.reuse, PT ;  /* 0x000000c50700720c */ /* 0x080fe20003f66270 */
[C---:B---3--:R-:W-:Y:S01]  /*9470*/  HMMA.16816.F32 R56, R8.reuse, R12, R56 ;  /* 0x0000000c0838723c */ /* 0x048fe20000001838 */
[CC--:B------:R-:W-:Y:S01]  /*9480*/  ISETP.GE.AND P6, PT, R23.reuse, R198.reuse, PT ;  /* 0x000000c61700720c */ /* 0x0c0fe20003fc6270 */
[C---:B------:R-:W-:Y:S01]  /*9490*/  VIADD R7, R178.reuse, 0x48 ;  /* 0x00000048b2077836 */ /* 0x040fe20000000000 */
[-C--:B------:R-:W-:Y:S01]  /*94a0*/  ISETP.GE.AND P4, PT, R23, R197.reuse, PT ;  /* 0x000000c51700720c */ /* 0x080fe20003f86270 */
[----:B------:R-:W-:Y:S01]  /*94b0*/  FMUL.FTZ R61, R61, UR10 ;  /* 0x0000000a3d3d7c20 */ /* 0x000fe20008410000 */
[----:B------:R-:W-:Y:S01]  /*94c0*/  FSEL R169, R159, -INF , !P5 ;  /* 0xff8000009fa97808 */ /* 0x000fe20006800000 */
[----:B------:R-:W3:Y:S01]  /*94d0*/  MUFU.TANH R28, R132 ;  /* 0x00000084001c7308 */ /* 0x000ee20000002400 */
[----:B------:R-:W-:Y:S01]  /*94e0*/  HMMA.16816.F32 R8, R8, R14, R52 ;  /* 0x0000000e0808723c */ /* 0x000fe20000001834 */
[----:B------:R-:W-:Y:S01]  /*94f0*/  FSEL R152, R155, -INF , !P6 ;  /* 0xff8000009b987808 */ /* 0x000fe20007000000 */
[----:B------:R-:W-:Y:S01]  /*9500*/  VIADD R13, R178, 0x50 ;  /* 0x00000050b20d7836 */ /* 0x000fe20000000000 */
[----:B------:R-:W-:Y:S01]  /*9510*/  FSEL R159, R151, -INF , !P4 ;  /* 0xff800000979f7808 */ /* 0x000fe20006000000 */
[----:B------:R-:W-:Y:S01]  /*9520*/  FMUL.FTZ R62, R62, UR10 ;  /* 0x0000000a3e3e7c20 */ /* 0x000fe20008410000 */
[----:B-----5:R-:W-:Y:S01]  /*9530*/  FSEL R166, R144, -INF , !P2 ;  /* 0xff80000090a67808 */ /* 0x020fe20005000000 */
[----:B------:R-:W-:Y:S01]  /*9540*/  FMUL.FTZ R60, R60, UR10 ;  /* 0x0000000a3c3c7c20 */ /* 0x000fe20008410000 */
[----:B------:R-:W5:Y:S01]  /*9550*/  MUFU.TANH R136, R136 ;  /* 0x0000008800887308 */ /* 0x000f620000002400 */
[-C--:B------:R-:W-:Y:S01]  /*9560*/  ISETP.GE.AND P6, PT, R6, R197.reuse, PT ;  /* 0x000000c50600720c */ /* 0x080fe20003fc6270 */
[C---:B------:R-:W-:Y:S01]  /*9570*/  VIADD R14, R178.reuse, 0x60 ;  /* 0x00000060b20e7836 */ /* 0x040fe20000000000 */
[CC--:B------:R-:W-:Y:S01]  /*9580*/  ISETP.GE.AND P4, PT, R7.reuse, R198.reuse, PT ;  /* 0x000000c60700720c */ /* 0x0c0fe20003f86270 */
[C---:B------:R-:W-:Y:S01]  /*9590*/  VIADD R15, R178.reuse, 0x59 ;  /* 0x00000059b20f7836 */ /* 0x040fe20000000000 */
[-C--:B------:R-:W-:Y:S01]  /*95a0*/  ISETP.GE.AND P2, PT, R7, R197.reuse, PT ;  /* 0x000000c50700720c */ /* 0x080fe20003f46270 */
[----:B------:R-:W-:Y:S01]  /*95b0*/  VIADD R7, R178, 0x49 ;  /* 0x00000049b2077836 */ /* 0x000fe20000000000 */
[-C--:B------:R-:W-:Y:S01]  /*95c0*/  ISETP.GE.AND P5, PT, R6, R198.reuse, PT ;  /* 0x000000c60600720c */ /* 0x080fe20003fa6270 */
[----:B------:R-:W5:Y:S01]  /*95d0*/  MUFU.TANH R137, R137 ;  /* 0x0000008900897308 */ /* 0x000f620000002400 */
[----:B------:R-:W-:Y:S01]  /*95e0*/  FSEL R165, R183, -INF , !P6 ;  /* 0xff800000b7a57808 */ /* 0x000fe20007000000 */
[----:B------:R-:W-:Y:S01]  /*95f0*/  FMUL.FTZ R12, R63, UR10 ;  /* 0x0000000a3f0c7c20 */ /* 0x000fe20008410000 */
[----:B------:R-:W-:Y:S01]  /*9600*/  FSEL R170, R164, -INF , !P4 ;  /* 0xff800000a4aa7808 */ /* 0x000fe20006000000 */
[----:B------:R-:W-:Y:S01]  /*9610*/  FMUL.FTZ R56, R56, UR10 ;  /* 0x0000000a38387c20 */ /* 0x000fe20008410000 */
[----:B------:R-:W-:Y:S01]  /*9620*/  FSEL R167, R146, -INF , !P3 ;  /* 0xff80000092a77808 */ /* 0x000fe20005800000 */
[----:B------:R-:W-:Y:S01]  /*9630*/  FMUL.FTZ R58, R58, UR10 ;  /* 0x0000000a3a3a7c20 */ /* 0x000fe20008410000 */
[----:B------:R-:W-:Y:S01]  /*9640*/  FSEL R172, R172, -INF , !P5 ;  /* 0xff800000acac7808 */ /* 0x000fe20006800000 */
[----:B------:R-:W5:Y:S01]  /*9650*/  MUFU.TANH R162, R162 ;  /* 0x000000a200a27308 */ /* 0x000f620000002400 */
[-C--:B------:R-:W-:Y:S01]  /*9660*/  ISETP.GE.AND P6, PT, R13, R198.reuse, PT ;  /* 0x000000c60d00720c */ /* 0x080fe20003fc6270 */
[----:B------:R-:W-:Y:S01]  /*9670*/  FMUL.FTZ R55, R59, UR10 ;  /* 0x0000000a3b377c20 */ /* 0x000fe20008410000 */
[-C--:B------:R-:W-:Y:S01]  /*9680*/  ISETP.GE.AND P4, PT, R13, R197.reuse, PT ;  /* 0x000000c50d00720c */ /* 0x080fe20003f86270 */
[----:B------:R-:W-:Y:S01]  /*9690*/  VIADD R13, R178, 0x51 ;  /* 0x00000051b20d7836 */ /* 0x000fe20000000000 */
[-C--:B------:R-:W-:Y:S01]  /*96a0*/  ISETP.GE.AND P3, PT, R7, R198.reuse, PT ;  /* 0x000000c60700720c */ /* 0x080fe20003f66270 */
[----:B------:R-:W-:Y:S01]  /*96b0*/  FMUL.FTZ R57, R57, UR10 ;  /* 0x0000000a39397c20 */ /* 0x000fe20008410000 */
[-C--:B------:R-:W-:Y:S01]  /*96c0*/  ISETP.GE.AND P5, PT, R7, R197.reuse, PT ;  /* 0x000000c50700720c */ /* 0x080fe20003fa6270 */
[----:B------:R-:W-:Y:S01]  /*96d0*/  MUFU.TANH R4, R133 ;  /* 0x0000008500047308 */ /* 0x000fe20000002400 */
[----:B----4-:R-:W-:Y:S01]  /*96e0*/  FSEL R168, R186, -INF , !P3 ;  /* 0xff800000baa87808 */ /* 0x010fe20005800000 */
[----:B------:R-:W-:Y:S01]  /*96f0*/  FMUL.FTZ R8, R8, UR10 ;  /* 0x0000000a08087c20 */ /* 0x000fe20008410000 */
[----:B--2---:R-:W-:Y:S01]  /*9700*/  FSEL R161, R160, -INF , !P5 ;  /* 0xff800000a0a17808 */ /* 0x004fe20006800000 */
[----:B------:R-:W-:Y:S01]  /*9710*/  FMUL.FTZ R9, R9, UR10 ;  /* 0x0000000a09097c20 */ /* 0x000fe20008410000 */
[----:B------:R-:W-:Y:S01]  /*9720*/  ISETP.GE.AND P3, PT, R13, R197, PT ;  /* 0x000000c50d00720c */ /* 0x000fe20003f66270 */
[----:B------:R-:W-:Y:S01]  /*9730*/  FMUL.FTZ R10, R10, UR10 ;  /* 0x0000000a0a0a7c20 */ /* 0x000fe20008410000 */
[----:B------:R-:W-:Y:S01]  /*9740*/  ISETP.GE.AND P5, PT, R18, R198, PT ;  /* 0x000000c61200720c */ /* 0x000fe20003fa6270 */
[----:B------:R-:W2:Y:S01]  /*9750*/  MUFU.TANH R5, R5 ;  /* 0x0000000500057308 */ /* 0x000ea20000002400 */
[----:B-1----:R-:W-:Y:S01]  /*9760*/  FSEL R155, R139, -INF , !P3 ;  /* 0xff8000008b9b7808 */ /* 0x002fe20005800000 */
[----:B------:R-:W-:Y:S01]  /*9770*/  FMUL.FTZ R11, R11, UR10 ;  /* 0x0000000a0b0b7c20 */ /* 0x000fe20008410000 */
[----:B---3--:R-:W-:-:S02]  /*9780*/  FSEL R160, R28, -INF , !P5 ;  /* 0xff8000001ca07808 */ /* 0x008fc40006800000 */
[----:B------:R-:W-:Y:S02]  /*9790*/  FSEL R163, R187, -INF , !P2 ;  /* 0xff800000bba37808 */ /* 0x000fe40005000000 */
[----:B-----5:R-:W-:Y:S01]  /*97a0*/  FSEL R164, R136, -INF , !P6 ;  /* 0xff80000088a47808 */ /* 0x020fe20007000000 */
[----:B------:R-:W1:Y:S01]  /*97b0*/  MUFU.TANH R16, R64 ;  /* 0x0000004000107308 */ /* 0x000e620000002400 */
[----:B------:R-:W-:Y:S02]  /*97c0*/  FSEL R157, R137, -INF , !P4 ;  /* 0xff800000899d7808 */ /* 0x000fe40006000000 */
[CC--:B------:R-:W-:Y:S02]  /*97d0*/  ISETP.GE.AND P3, PT, R14.reuse, R198.reuse, PT ;  /* 0x000000c60e00720c */ /* 0x0c0fe40003f66270 */
[-C--:B------:R-:W-:Y:S01]  /*97e0*/  ISETP.GE.AND P5, PT, R14, R197.reuse, PT ;  /* 0x000000c50e00720c */ /* 0x080fe20003fa6270 */
[----:B------:R-:W-:Y:S01]  /*97f0*/  VIADD R14, R178, 0x61 ;  /* 0x00000061b20e7836 */ /* 0x000fe20000000000 */
[----:B------:R-:W-:Y:S01]  /*9800*/  ISETP.GE.AND P2, PT, R13, R198, PT ;  /* 0x000000c60d00720c */ /* 0x000fe20003f46270 */
[----:B------:R-:W3:Y:S01]  /*9810*/  MUFU.TANH R17, R17 ;  /* 0x0000001100117308 */ /* 0x000ee20000002400 */
[----:B------:R-:W-:-:S02]  /*9820*/  ISETP.GE.AND P6, PT, R18, R197, PT ;  /* 0x000000c51200720c */ /* 0x000fc40003fc6270 */
[-C--:B------:R-:W-:Y:S02]  /*9830*/  ISETP.GE.AND P4, PT, R15, R198.reuse, PT ;  /* 0x000000c60f00720c */ /* 0x080fe40003f86270 */
[----:B------:R-:W-:Y:S02]  /*9840*/  FSEL R162, R162, -INF , !P2 ;  /* 0xff800000a2a27808 */ /* 0x000fe40005000000 */
[----:B--2---:R-:W-:Y:S01]  /*9850*/  FSEL R153, R5, -INF , !P6 ;  /* 0xff80000005997808 */ /* 0x004fe20007000000 */
[----:B------:R-:W2:Y:S01]  /*9860*/  MUFU.TANH R143, R66 ;  /* 0x00000042008f7308 */ /* 0x000ea20000002400 */
[----:B------:R-:W-:Y:S01]  /*9870*/  FSEL R158, R4, -INF , !P4 ;  /* 0xff800000049e7808 */ /* 0x000fe20006000000 */
[C---:B------:R-:W-:Y:S01]  /*9880*/  VIADD R5, R178.reuse, 0x68 ;  /* 0x00000068b2057836 */ /* 0x040fe20000000000 */
[----:B------:R-:W-:Y:S01]  /*9890*/  ISETP.GE.AND P2, PT, R15, R197, PT ;  /* 0x000000c50f00720c */ /* 0x000fe20003f46270 */
[----:B------:R-:W-:Y:S01]  /*98a0*/  VIADD R4, R178, 0x69 ;  /* 0x00000069b2047836 */ /* 0x000fe20000000000 */
[----:B------:R-:W-:-:S02]  /*98b0*/  ISETP.GE.AND P6, PT, R14, R198, PT ;  /* 0x000000c60e00720c */ /* 0x000fc40003fc6270 */
[----:B------:R-:W-:Y:S01]  /*98c0*/  FSEL R151, R22, -INF , !P2 ;  /* 0xff80000016977808 */ /* 0x000fe20005000000 */
[----:B------:R-:W4:Y:S01]  /*98d0*/  MUFU.TANH R141, R67 ;  /* 0x00000043008d7308 */ /* 0x000f220000002400 */
[----:B-1----:R-:W-:Y:S02]  /*98e0*/  FSEL R148, R16, -INF , !P3 ;  /* 0xff80000010947808 */ /* 0x002fe40005800000 */
[----:B---3--:R-:W-:Y:S02]  /*98f0*/  FSEL R146, R17, -INF , !P6 ;  /* 0xff80000011927808 */ /* 0x008fe40007000000 */
[CC--:B------:R-:W-:Y:S02]  /*9900*/  ISETP.GE.AND P2, PT, R5.reuse, R198.reuse, PT ;  /* 0x000000c60500720c */ /* 0x0c0fe40003f46270 */
[----:B------:R-:W-:Y:S01]  /*9910*/  ISETP.GE.AND P3, PT, R5, R197, PT ;  /* 0x000000c50500720c */ /* 0x000fe20003f66270 */
[----:B------:R-:W1:Y:S01]  /*9920*/  MUFU.TANH R142, R61 ;  /* 0x0000003d008e7308 */ /* 0x000e620000002400 */
[----:B--2---:R-:W-:Y:S01]  /*9930*/  FSEL R143, R143, -INF , !P5 ;  /* 0xff8000008f8f7808 */ /* 0x004fe20006800000 */
[----:B------:R-:W-:Y:S01]  /*9940*/  VIADD R5, R178, 0x70 ;  /* 0x00000070b2057836 */ /* 0x000fe20000000000 */
[----:B------:R-:W-:-:S02]  /*9950*/  ISETP.GE.AND P5, PT, R4, R198, PT ;  /* 0x000000c60400720c */ /* 0x000fc40003fa6270 */
[-C--:B------:R-:W-:Y:S01]  /*9960*/  ISETP.GE.AND P6, PT, R4, R197.reuse, PT ;  /* 0x000000c50400720c */ /* 0x080fe20003fc6270 */
[----:B------:R-:W-:Y:S01]  /*9970*/  VIADD R4, R178, 0x71 ;  /* 0x00000071b2047836 */ /* 0x000fe20000000000 */
[----:B------:R-:W-:Y:S01]  /*9980*/  ISETP.GE.AND P4, PT, R14, R197, PT ;  /* 0x000000c50e00720c */ /* 0x000fe20003f86270 */
[----:B------:R-:W2:Y:S03]  /*9990*/  MUFU.TANH R7, R62 ;  /* 0x0000003e00077308 */ /* 0x000ea60000002400 */
[----:B----4-:R-:W-:Y:S02]  /*99a0*/  FSEL R141, R141, -INF , !P4 ;  /* 0xff8000008d8d7808 */ /* 0x010fe40006000000 */
[----:B------:R-:W-:-:S03]  /*99b0*/  ISETP.GE.AND P4, PT, R5, R198, PT ;  /* 0x000000c60500720c */ /* 0x000fc60003f86270 */
[----:B------:R-:W3:Y:S01]  /*99c0*/  MUFU.TANH R6, R60 ;  /* 0x0000003c00067308 */ /* 0x000ee20000002400 */
[----:B-1----:R-:W-:Y:S02]  /*99d0*/  FSEL R142, R142, -INF , !P5 ;  /* 0xff8000008e8e7808 */ /* 0x002fe40006800000 */
[----:B------:R-:W-:-:S05]  /*99e0*/  ISETP.GE.AND P5, PT, R4, R197, PT ;  /* 0x000000c50400720c */ /* 0x000fca0003fa6270 */
[----:B------:R-:W1:Y:S01]  /*99f0*/  MUFU.TANH R12, R12 ;  /* 0x0000000c000c7308 */ /* 0x000e620000002400 */
[----:B--2---:R-:W-:Y:S02]  /*9a00*/  FSEL R139, R7, -INF , !P3 ;  /* 0xff800000078b7808 */ /* 0x004fe40005800000 */
[----:B------:R-:W-:Y:S01]  /*9a10*/  ISETP.GE.AND P3, PT, R4, R198, PT ;  /* 0x000000c60400720c */ /* 0x000fe20003f66270 */
[----:B------:R-:W-:-:S04]  /*9a20*/  VIADD R4, R178, 0x78 ;  /* 0x00000078b2047836 */ /* 0x000fc80000000000 */
[----:B------:R-:W2:Y:S01]  /*9a30*/  MUFU.TANH R13, R56 ;  /* 0x00000038000d7308 */ /* 0x000ea20000002400 */
[----:B---3--:R-:W-:Y:S02]  /*9a40*/  FSEL R144, R6, -INF , !P2 ;  /* 0xff80000006907808 */ /* 0x008fe40005000000 */
[----:B------:R-:W-:-:S05]  /*9a50*/  ISETP.GE.AND P2, PT, R5, R197, PT ;  /* 0x000000c50500720c */ /* 0x000fca0003f46270 */
[----:B------:R-:W3:Y:S01]  /*9a60*/  MUFU.TANH R61, R58 ;  /* 0x0000003a003d7308 */ /* 0x000ee20000002400 */
[----:B-1----:R-:W-:Y:S02]  /*9a70*/  FSEL R137, R12, -INF , !P6 ;  /* 0xff8000000c897808 */ /* 0x002fe40007000000 */
[----:B------:R-:W-:-:S05]  /*9a80*/  ISETP.GE.AND P6, PT, R178, R198, PT ;  /* 0x000000c6b200720c */ /* 0x000fca0003fc6270 */
[----:B------:R-:W1:Y:S01]  /*9a90*/  MUFU.TANH R132, R57 ;  /* 0x0000003900847308 */ /* 0x000e620000002400 */
[----:B--2---:R-:W-:Y:S02]  /*9aa0*/  FSEL R136, R13, -INF , !P4 ;  /* 0xff8000000d887808 */ /* 0x004fe40006000000 */
[C---:B------:R-:W-:Y:S01]  /*9ab0*/  ISETP.GE.AND P4, PT, R178.reuse, R197, PT ;  /* 0x000000c5b200720c */ /* 0x040fe20003f86270 */
        /* <DEDUP_REMOVED lines=8> */
[----:B--2---:R-:W-:Y:S01]  /*9b40*/  FSEL R55, R55, -INF , !P5 ;  /* 0xff80000037377808 */ /* 0x004fe20006800000 */
[----:B------:R-:W-:Y:S01]  /*9b50*/  BAR.SYNC.DEFER_BLOCKING 0x0 ;  /* 0x0000000000007b1d */ /* 0x000fe20000010000 */
[----:B------:R-:W-:-:S05]  /*9b60*/  ISETP.GE.AND P5, PT, R178, R198, PT ;  /* 0x000000c6b200720c */ /* 0x000fca0003fa6270 */
[----:B------:R-:W2:Y:S01]  /*9b70*/  MUFU.TANH R173, R173 ;  /* 0x000000ad00ad7308 */ /* 0x000ea20000002400 */
[----:B---3--:R-:W-:Y:S02]  /*9b80*/  FSEL R64, R64, -INF , !P2 ;  /* 0xff80000040407808 */ /* 0x008fe40005000000 */
[----:B------:R-:W-:-:S05]  /*9b90*/  ISETP.GE.AND P2, PT, R178, R197, PT ;  /* 0x000000c5b200720c */ /* 0x000fca0003f46270 */
[----:B------:R-:W3:Y:S01]  /*9ba0*/  MUFU.TANH R62, R9 ;  /* 0x00000009003e7308 */ /* 0x000ee20000002400 */
[----:B-1----:R-:W-:-:S07]  /*9bb0*/  FSEL R4, R3, -INF , !P6 ;  /* 0xff80000003047808 */ /* 0x002fce0007000000 */
[----:B------:R-:W1:Y:S01]  /*9bc0*/  MUFU.TANH R54, R10 ;  /* 0x0000000a00367308 */ /* 0x000e620000002400 */
[----:B--2---:R-:W-:-:S07]  /*9bd0*/  FSEL R173, R173, -INF , !P4 ;  /* 0xff800000adad7808 */ /* 0x004fce0006000000 */
[----:B------:R-:W2:Y:S01]  /*9be0*/  MUFU.TANH R51, R11 ;  /* 0x0000000b00337308 */ /* 0x000ea20000002400 */
[----:B---3--:R-:W-:Y:S02]  /*9bf0*/  FSEL R62, R62, -INF , !P5 ;  /* 0xff8000003e3e7808 */ /* 0x008fe40006800000 */
[----:B-1----:R-:W-:Y:S02]  /*9c00*/  FSEL R54, R54, -INF , !P3 ;  /* 0xff80000036367808 */ /* 0x002fe40005800000 */
[----:B--2---:R-:W-:Y:S01]  /*9c10*/  FSEL R51, R51, -INF , !P2 ;  /* 0xff80000033337808 */ /* 0x004fe20005000000 */
        /* <DEDUP_REMOVED lines=51> */
[----:B------:R-:W-:-:S03]  /*9f50*/  SHF.R.S32.HI R3, RZ, 0x1f, R5 ;  /* 0x0000001fff037819 */ /* 0x000fc60000011405 */
[----:B--2---:R-:W-:Y:S02]  /*9f60*/  IMAD.IADD R7, R7, 0x1, -R6 ;  /* 0x0000000107077824 */ /* 0x004fe400078e0a06 */
[----:B------:R-:W-:-:S03]  /*9f70*/  IMAD R6, R3, R188, RZ ;  /* 0x000000bc03067224 */ /* 0x000fc600078e02ff */
[----:B------:R-:W-:Y:S01]  /*9f80*/  SHF.R.S32.HI R3, RZ, 0x1f, R7 ;  /* 0x0000001fff037819 */ /* 0x000fe20000011407 */
[----:B------:R-:W-:-:S04]  /*9f90*/  IMAD R6, R5, R189, R6 ;  /* 0x000000bd05067224 */ /* 0x000fc800078e0206 */
[----:B------:R-:W-:Y:S01]  /*9fa0*/  IMAD R10, R3, UR4, RZ ;  /* 0x00000004030a7c24 */ /* 0x000fe2000f8e02ff */
[----:B------:R-:W-:-:S03]  /*9fb0*/  IADD3 R9, R9, R6, RZ ;  /* 0x0000000609097210 */ /* 0x000fc60007ffe0ff */
[C---:B------:R-:W-:Y:S02]  /*9fc0*/  IMAD R10, R7.reuse, UR5, R10 ;  /* 0x00000005070a7c24 */ /* 0x040fe4000f8e020a */
[----:B------:R-:W-:-:S04]  /*9fd0*/  IMAD.WIDE.U32 R8, R7, UR4, R8 ;  /* 0x0000000407087c25 */ /* 0x000fc8000f8e0008 */
[----:B------:R-:W-:Y:S01]  /*9fe0*/  IMAD.IADD R10, R9, 0x1, R10 ;  /* 0x00000001090a7824 */ /* 0x000fe200078e020a */
[----:B------:R-:W-:Y:S06]  /*9ff0*/  BRA `(.L_x_2438) ;  /* 0x0000000000087947 */ /* 0x000fec0003800000 */
.L_x_2437:
[----:B------:R-:W-:-:S04]  /*a000*/  LEA R8, -R188, RZ, 0x7 ;  /* 0x000000ffbc087211 */ /* 0x000fc800078e39ff */
[----:B------:R-:W-:-:S07]  /*a010*/  SHF.R.S32.HI R10, RZ, 0x1f, R8 ;  /* 0x0000001fff0a7819 */ /* 0x000fce0000011408 */
.L_x_2438:
        /* <DEDUP_REMOVED lines=40> */
.L_x_2436:
        /* <DEDUP_REMOVED lines=163> */
[----:B------:R-:W-:Y:S01]  /*acd0*/  FFMA.FTZ R65, R62, UR6, -R65 ;  /* 0x000000063e417c23 */ /* 0x000fe20008010841 */
[----:B------:R-:W-:-:S05]  /*ace0*/  FFMA.FTZ R51, R51, UR6, -R56 ;  /* 0x0000000633337c23 */ /* 0x000fca0008010838 */
        /* <DEDUP_REMOVED lines=52> */
[----:B------:R-:W4:Y:S01]  /*b030*/  MUFU.EX2 R49, R49 ;  /* 0x0000003100317308 */ /* 0x000f220000000800 */
        /* <DEDUP_REMOVED lines=27> */
[-C--:B------:R-:W-:Y:S01]  /*b1f0*/  FMUL.FTZ R68, R68, R48.reuse ;  /* 0x0000003044447220 */ /* 0x080fe20000410000 */
[----:B------:R-:W-:Y:S01]  /*b200*/  FMUL.FTZ R69, R69, R48 ;  /* 0x0000003045457220 */ /* 0x000fe20000410000 */
[-C--:B------:R-:W-:Y:S01]  /*b210*/  FMUL.FTZ R70, R70, R0.reuse ;  /* 0x0000000046467220 */ /* 0x080fe20000410000 */
[----:B------:R-:W-:Y:S01]  /*b220*/  FMUL.FTZ R71, R71, R0 ;  /* 0x0000000047477220 */ /* 0x000fe20000410000 */
        /* <DEDUP_REMOVED lines=81> */
[----:B------:R-:W4:Y:S01]  /*b740*/  MUFU.EX2 R156, R156 ;  /* 0x0000009c009c7308 */ /* 0x000f220000000800 */
[----:B------:R-:W-:Y:S01]  /*b750*/  LDSM.16.MT88.4 R36, [R224+0x12800] ;  /* 0x01280000e024783b */ /* 0x000fe20000004200 */
[----:B-----5:R-:W-:Y:S01]  /*b760*/  HMMA.16816.F32 R120, R8, R24, R120 ;  /* 0x000000180878723c */ /* 0x020fe20000001878 */
[----:B------:R-:W-:Y:S01]  /*b770*/  FADD.FTZ R134, R134, R67 ;  /* 0x0000004386867221 */ /* 0x000fe20000010000 */
[----:B------:R-:W-:-:S04]  /*b780*/  FADD.FTZ R140, R140, R135 ;  /* 0x000000878c8c7221 */ /* 0x000fc80000010000 */
[----:B------:R-:W-:Y:S01]  /*b790*/  HMMA.16816.F32 R116, R8, R26, R116 ;  /* 0x0000001a0874723c */ /* 0x000fe20000001874 */
[----:B------:R-:W5:Y:S01]  /*b7a0*/  LDSM.16.MT88.4 R24, [R222+0x11000] ;  /* 0x01100000de18783b */ /* 0x000f620000004200 */
[----:B------:R-:W3:Y:S01]  /*b7b0*/  MUFU.EX2 R159, R159 ;  /* 0x0000009f009f7308 */ /* 0x000ee20000000800 */
[----:B--2---:R-:W-:-:S03]  /*b7c0*/  FADD.FTZ R3, R149, R140 ;  /* 0x0000008c95037221 */ /* 0x004fc60000010000 */
[----:B------:R-:W-:Y:S01]  /*b7d0*/  HMMA.16816.F32 R112, R8, R20, R112 ;  /* 0x000000140870723c */ /* 0x000fe20000001870 */
[----:B-1----:R-:W-:-:S03]  /*b7e0*/  FADD.FTZ R3, R154, R3 ;  /* 0x000000039a037221 */ /* 0x002fc60000010000 */
[----:B------:R-:W-:Y:S01]  /*b7f0*/  MUFU.EX2 R166, R166 ;  /* 0x000000a600a67308 */ /* 0x000fe20000000800 */
[----:B----4-:R-:W-:Y:S01]  /*b800*/  FADD.FTZ R0, R156, R3 ;  /* 0x000000039c007221 */ /* 0x010fe20000010000 */
[C---:B------:R-:W-:Y:S01]  /*b810*/  HMMA.16816.F32 R108, R8.reuse, R22, R108 ;  /* 0x00000016086c723c */ /* 0x040fe2000000186c */
[----:B------:R-:W1:Y:S05]  /*b820*/  LDSM.16.MT88.4 R20, [R221+0x11000] ;  /* 0x01100000dd14783b */ /* 0x000e6a0000004200 */
[----:B---3--:R-:W-:Y:S01]  /*b830*/  HMMA.16816.F32 R104, R8, R16, R104 ;  /* 0x000000100868723c */ /* 0x008fe20000001868 */
[----:B------:R-:W2:Y:S01]  /*b840*/  MUFU.EX2 R169, R169 ;  /* 0x000000a900a97308 */ /* 0x000ea20000000800 */
[----:B------:R-:W-:-:S04]  /*b850*/  FADD.FTZ R0, R159, R0 ;  /* 0x000000009f007221 */ /* 0x000fc80000010000 */
        /* <DEDUP_REMOVED lines=10> */
[----:B------:R-:W4:Y:S02]  /*b900*/  LDSM.16.MT88.4 R32, [R224+0xd800] ;  /* 0x00d80000e020783b */ /* 0x000f240000004200 */
[----:B------:R-:W2:Y:S03]  /*b910*/  MUFU.EX2 R168, R168 ;  /* 0x000000a800a87308 */ /* 0x000ea60000000800 */
[C---:B-----5:R-:W-:Y:S05]  /*b920*/  HMMA.16816.F32 R88, R8.reuse, R24, R88 ;  /* 0x000000180858723c */ /* 0x060fea0000001858 */
[----:B------:R-:W-:Y:S01]  /*b930*/  MUFU.EX2 R163, R163 ;  /* 0x000000a300a37308 */ /* 0x000fe20000000800 */
[C---:B------:R-:W-:Y:S01]  /*b940*/  HMMA.16816.F32 R84, R8.reuse, R26, R84 ;  /* 0x0000001a0854723c */ /* 0x040fe20000001854 */
[----:B------:R-:W5:Y:S05]  /*b950*/  LDSM.16.MT88.4 R24, [R221+0xd800] ;  /* 0x00d80000dd18783b */ /* 0x000f6a0000004200 */
[C---:B-1----:R-:W-:Y:S01]  /*b960*/  HMMA.16816.F32 R80, R8.reuse, R20, R80 ;  /* 0x000000140850723c */ /* 0x042fe20000001850 */
[----:B------:R-:W1:Y:S05]  /*b970*/  MUFU.EX2 R172, R172 ;  /* 0x000000ac00ac7308 */ /* 0x000e6a0000000800 */
[C---:B------:R-:W-:Y:S01]  /*b980*/  HMMA.16816.F32 R76, R8.reuse, R22, R76 ;  /* 0x00000016084c723c */ /* 0x040fe2000000184c */
[----:B------:R-:W-:Y:S02]  /*b990*/  LDSM.16.MT88.4 R20, [R220+0xd800] ;  /* 0x00d80000dc14783b */ /* 0x000fe40000004200 */
[----:B------:R-:W1:Y:S03]  /*b9a0*/  MUFU.EX2 R161, R161 ;  /* 0x000000a100a17308 */ /* 0x000e660000000800 */
[C---:B------:R-:W-:Y:S05]  /*b9b0*/  HMMA.16816.F32 R72, R8.reuse, R12, R72 ;  /* 0x0000000c0848723c */ /* 0x040fea0000001848 */
[----:B------:R-:W1:Y:S01]  /*b9c0*/  MUFU.EX2 R162, R162 ;  /* 0x000000a200a27308 */ /* 0x000e620000000800 */
[----:B------:R-:W-:Y:S01]  /*b9d0*/  HMMA.16816.F32 R4, R8, R14, R4 ;  /* 0x0000000e0804723c */ /* 0x000fe20000001804 */
[----:B------:R-:W-:Y:S01]  /*b9e0*/  F2FP.F16.F32.PACK_AB R12, R150, R145 ;  /* 0x00000091960c723e */ /* 0x000fe200000000ff */
[----:B------:R-:W2:Y:S01]  /*b9f0*/  LDSM.16.MT88.4 R8, [R221+0x11800] ;  /* 0x01180000dd08783b */ /* 0x000ea20000004200 */
[----:B------:R-:W-:Y:S01]  /*ba00*/  F2FP.F16.F32.PACK_AB R13, R154, R149 ;  /* 0x000000959a0d723e */ /* 0x000fe200000000ff */
[----:B------:R-:W-:-:S03]  /*ba10*/  FADD.FTZ R145, R145, R134 ;  /* 0x0000008691917221 */ /* 0x000fc60000010000 */
[----:B------:R-:W-:Y:S01]  /*ba20*/  F2FP.F16.F32.PACK_AB R14, R152, R147 ;  /* 0x00000093980e723e */ /* 0x000fe200000000ff */
[----:B------:R-:W-:Y:S01]  /*ba30*/  MUFU.EX2 R160, R160 ;  /* 0x000000a000a07308 */ /* 0x000fe20000000800 */
[----:B------:R-:W-:Y:S01]  /*ba40*/  F2FP.F16.F32.PACK_AB R15, R159, R156 ;  /* 0x0000009c9f0f723e */ /* 0x000fe200000000ff */
[----:B------:R-:W-:-:S04]  /*ba50*/  FADD.FTZ R150, R150, R145 ;  /* 0x0000009196967221 */ /* 0x000fc80000010000 */
[----:B------:R-:W-:Y:S02]  /*ba60*/  FADD.FTZ R147, R147, R150 ;  /* 0x0000009693937221 */ /* 0x000fe40000010000 */
[----:B---3--:R-:W-:Y:S01]  /*ba70*/  HMMA.16816.F32 R120, R12, R28, R120 ;  /* 0x0000001c0c78723c */ /* 0x008fe20000001878 */
[----:B------:R-:W-:Y:S01]  /*ba80*/  MUFU.EX2 R165, R165 ;  /* 0x000000a500a57308 */ /* 0x000fe20000000800 */
[----:B------:R-:W-:-:S04]  /*ba90*/  FADD.FTZ R3, R152, R147 ;  /* 0x0000009398037221 */ /* 0x000fc80000010000 */
[C---:B------:R-:W-:Y:S01]  /*baa0*/  HMMA.16816.F32 R116, R12.reuse, R30, R116 ;  /* 0x0000001e0c74723c */ /* 0x040fe20000001874 */
[----:B------:R-:W3:Y:S02]  /*bab0*/  LDSM.16.MT88.4 R28, [R222+0x11800] ;  /* 0x01180000de1c783b */ /* 0x000ee40000004200 */
[----:B------:R-:W-:Y:S03]  /*bac0*/  MUFU.EX2 R157, R157 ;  /* 0x0000009d009d7308 */ /* 0x000fe60000000800 */
[C---:B------:R-:W-:Y:S05]  /*bad0*/  HMMA.16816.F32 R96, R12.reuse, R16, R96 ;  /* 0x000000100c60723c */ /* 0x040fea0000001860 */
[----:B------:R-:W-:Y:S01]  /*bae0*/  MUFU.EX2 R158, R158 ;  /* 0x0000009e009e7308 */ /* 0x000fe20000000800 */
[C---:B------:R-:W-:Y:S01]  /*baf0*/  HMMA.16816.F32 R92, R12.reuse, R18, R92 ;  /* 0x000000120c5c723c */ /* 0x040fe2000000185c */
[----:B------:R-:W1:Y:S05]  /*bb00*/  LDSM.16.MT88.4 R16, [R222+0xe000] ;  /* 0x00e00000de10783b */ /* 0x000e6a0000004200 */
[C---:B----4-:R-:W-:Y:S01]  /*bb10*/  HMMA.16816.F32 R128, R12.reuse, R32, R128 ;  /* 0x000000200c80723c */ /* 0x050fe20000001880 */
[----:B------:R-:W-:Y:S05]  /*bb20*/  MUFU.EX2 R153, R153 ;  /* 0x0000009900997308 */ /* 0x000fea0000000800 */
[C---:B------:R-:W-:Y:S01]  /*bb30*/  HMMA.16816.F32 R124, R12.reuse, R34, R124 ;  /* 0x000000220c7c723c */ /* 0x040fe2000000187c */
[----:B------:R-:W4:Y:S02]  /*bb40*/  LDSM.16.MT88.4 R32, [R220+0x11800] ;  /* 0x01180000dc20783b */ /* 0x000f240000004200 */
[----:B------:R-:W-:Y:S03]  /*bb50*/  MUFU.EX2 R164, R164 ;  /* 0x000000a400a47308 */ /* 0x000fe60000000800 */
[C---:B-----5:R-:W-:Y:S05]  /*bb60*/  HMMA.16816.F32 R112, R12.reuse, R24, R112 ;  /* 0x000000180c70723c */ /* 0x060fea0000001870 */
[----:B------:R-:W-:Y:S01]  /*bb70*/  MUFU.EX2 R148, R148 ;  /* 0x0000009400947308 */ /* 0x000fe20000000800 */
        /* <DEDUP_REMOVED lines=10> */
[----:B---3--:R-:W-:Y:S01]  /*bc20*/  HMMA.16816.F32 R88, R12, R28, R88 ;  /* 0x0000001c0c58723c */ /* 0x008fe20000001858 */
[----:B------:R-:W-:Y:S01]  /*bc30*/  F2FP.F16.F32.PACK_AB R10, R171, R170 ;  /* 0x000000aaab0a723e */ /* 0x000fe200000000ff */
[----:B------:R-:W-:Y:S01]  /*bc40*/  FADD.FTZ R169, R169, R166 ;  /* 0x000000a6a9a97221 */ /* 0x000fe20000010000 */
[----:B-1----:R-:W-:Y:S01]  /*bc50*/  F2FP.F16.F32.PACK_AB R11, R172, R163 ;  /* 0x000000a3ac0b723e */ /* 0x002fe200000000ff */
[----:B------:R-:W-:-:S02]  /*bc60*/  FADD.FTZ R168, R168, R167 ;  /* 0x000000a7a8a87221 */ /* 0x000fc40000010000 */
[----:B------:R-:W-:Y:S01]  /*bc70*/  HMMA.16816.F32 R84, R12, R30, R84 ;  /* 0x0000001e0c54723c */ /* 0x000fe20000001854 */
[----:B------:R-:W1:Y:S01]  /*bc80*/  LDSM.16.MT88.4 R28, [R221+0xe000] ;  /* 0x00e00000dd1c783b */ /* 0x000e620000004200 */
[----:B------:R-:W-:Y:S01]  /*bc90*/  MUFU.EX2 R155, R155 ;  /* 0x0000009b009b7308 */ /* 0x000fe20000000800 */
[----:B------:R-:W-:Y:S01]  /*bca0*/  FADD.FTZ R0, R170, R169 ;  /* 0x000000a9aa007221 */ /* 0x000fe20000010000 */
[----:B------:R-:W-:Y:S02]  /*bcb0*/  FADD.FTZ R163, R163, R168 ;  /* 0x000000a8a3a37221 */ /* 0x000fe40000010000 */
[C---:B------:R-:W-:Y:S01]  /*bcc0*/  HMMA.16816.F32 R120, R8.reuse, R16, R120 ;  /* 0x000000100878723c */ /* 0x040fe20000001878 */
[----:B------:R-:W-:Y:S01]  /*bcd0*/  FADD.FTZ R0, R171, R0 ;  /* 0x00000000ab007221 */ /* 0x000fe20000010000 */
[----:B------:R-:W-:Y:S02]  /*bce0*/  FADD.FTZ R172, R172, R163 ;  /* 0x000000a3acac7221 */ /* 0x000fe40000010000 */
[----:B------:R-:W-:Y:S01]  /*bcf0*/  MUFU.EX2 R142, R142 ;  /* 0x0000008e008e7308 */ /* 0x000fe20000000800 */
[----:B------:R-:W-:Y:S01]  /*bd00*/  FADD.FTZ R3, R161, R0 ;  /* 0x00000000a1037221 */ /* 0x000fe20000010000 */
[----:B------:R-:W-:Y:S01]  /*bd10*/  HMMA.16816.F32 R116, R8, R18, R116 ;  /* 0x000000120874723c */ /* 0x000fe20000001874 */
[----:B------:R-:W2:Y:S02]  /*bd20*/  LDSM.16.MT88.4 R16, [R221+0x12000] ;  /* 0x01200000dd10783b */ /* 0x000ea40000004200 */
[----:B------:R-:W-:-:S03]  /*bd30*/  FADD.FTZ R3, R162, R3 ;  /* 0x00000003a2037221 */ /* 0x000fc60000010000 */
[C---:B------:R-:W-:Y:S01]  /*bd40*/  HMMA.16816.F32 R104, R12.reuse, R20, R104 ;  /* 0x000000140c68723c */ /* 0x040fe20000001868 */
[----:B------:R-:W-:Y:S05]  /*bd50*/  MUFU.EX2 R141, R141 ;  /* 0x0000008d008d7308 */ /* 0x000fea0000000800 */
[C---:B------:R-:W-:Y:S01]  /*bd60*/  HMMA.16816.F32 R100, R12.reuse, R22, R100 ;  /* 0x000000160c64723c */ /* 0x040fe20000001864 */
[----:B------:R-:W3:Y:S02]  /*bd70*/  LDSM.16.MT88.4 R20, [R220+0xe000] ;  /* 0x00e00000dc14783b */ /* 0x000ee40000004200 */
[----:B------:R-:W-:Y:S03]  /*bd80*/  MUFU.EX2 R139, R139 ;  /* 0x0000008b008b7308 */ /* 0x000fe60000000800 */
[C---:B----4-:R-:W-:Y:S05]  /*bd90*/  HMMA.16816.F32 R72, R12.reuse, R32, R72 ;  /* 0x000000200c48723c */ /* 0x050fea0000001848 */
[----:B------:R-:W-:Y:S01]  /*bda0*/  MUFU.EX2 R146, R146 ;  /* 0x0000009200927308 */ /* 0x000fe20000000800 */
[----:B------:R-:W-:Y:S01]  /*bdb0*/  HMMA.16816.F32 R4, R12, R34, R4 ;  /* 0x000000220c04723c */ /* 0x000fe20000001804 */
[----:B------:R-:W4:Y:S04]  /*bdc0*/  LDSM.16.MT88.4 R32, [R224+0x12000] ;  /* 0x01200000e020783b */ /* 0x000f280000004200 */
[----:B------:R-:W-:Y:S01]  /*bdd0*/  LDSM.16.MT88.4 R12, [R220+0x12000] ;  /* 0x01200000dc0c783b */ /* 0x000fe20000004200 */
[C---:B-----5:R-:W-:Y:S01]  /*bde0*/  HMMA.16816.F32 R128, R8.reuse, R24, R128 ;  /* 0x000000180880723c */ /* 0x060fe20000001880 */
[----:B------:R-:W-:Y:S05]  /*bdf0*/  MUFU.EX2 R136, R136 ;  /* 0x0000008800887308 */ /* 0x000fea0000000800 */
[C---:B------:R-:W-:Y:S01]  /*be00*/  HMMA.16816.F32 R124, R8.reuse, R26, R124 ;  /* 0x0000001a087c723c */ /* 0x040fe2000000187c */
[----:B------:R-:W5:Y:S02]  /*be10*/  LDSM.16.MT88.4 R24, [R222+0x12000] ;  /* 0x01200000de18783b */ /* 0x000f640000004200 */
[----:B------:R-:W3:Y:S03]  /*be20*/  MUFU.EX2 R137, R137 ;  /* 0x0000008900897308 */ /* 0x000ee60000000800 */
[C---:B-1----:R-:W-:Y:S05]  /*be30*/  HMMA.16816.F32 R112, R8.reuse, R28, R112 ;  /* 0x0000001c0870723c */ /* 0x042fea0000001870 */
[----:B------:R-:W-:Y:S01]  /*be40*/  MUFU.EX2 R64, R64 ;  /* 0x0000004000407308 */ /* 0x000fe20000000800 */
[C---:B------:R-:W-:Y:S01]  /*be50*/  HMMA.16816.F32 R108, R8.reuse, R30, R108 ;  /* 0x0000001e086c723c */ /* 0x040fe2000000186c */
[----:B------:R-:W1:Y:S05]  /*be60*/  LDSM.16.MT88.4 R28, [R224+0xe800] ;  /* 0x00e80000e01c783b */ /* 0x000e6a0000004200 */
[----:B--2---:R-:W-:Y:S01]  /*be70*/  HMMA.16816.F32 R80, R8, R16, R80 ;  /* 0x000000100850723c */ /* 0x004fe20000001850 */
[----:B------:R-:W2:Y:S01]  /*be80*/  MUFU.EX2 R65, R65 ;  /* 0x0000004100417308 */ /* 0x000ea20000000800 */
[----:B---3--:R-:W-:-:S04]  /*be90*/  F2FP.F16.F32.PACK_AB R68, R137, R136 ;  /* 0x000000888944723e */ /* 0x008fc800000000ff */
[C---:B------:R-:W-:Y:S01]  /*bea0*/  HMMA.16816.F32 R76, R8.reuse, R18, R76 ;  /* 0x00000012084c723c */ /* 0x040fe2000000184c */
[----:B------:R-:W3:Y:S05]  /*beb0*/  LDSM.16.MT88.4 R16, [R221+0xe800] ;  /* 0x00e80000dd10783b */ /* 0x000eea0000004200 */
[C---:B------:R-:W-:Y:S06]  /*bec0*/  HMMA.16816.F32 R104, R8.reuse, R20, R104 ;  /* 0x000000140868723c */ /* 0x040fec0000001868 */
[----:B------:R-:W-:Y:S01]  /*bed0*/  HMMA.16816.F32 R100, R8, R22, R100 ;  /* 0x000000160864723c */ /* 0x000fe20000001864 */
[----:B------:R-:W3:Y:S01]  /*bee0*/  LDSM.16.MT88.4 R20, [R222+0xe800] ;  /* 0x00e80000de14783b */ /* 0x000ee20000004200 */
[----:B--2---:R-:W-:-:S04]  /*bef0*/  F2FP.F16.F32.PACK_AB R70, R65, R64 ;  /* 0x000000404146723e */ /* 0x004fc800000000ff */
[C---:B----4-:R-:W-:Y:S06]  /*bf00*/  HMMA.16816.F32 R96, R8.reuse, R32, R96 ;  /* 0x000000200860723c */ /* 0x050fec0000001860 */
[C---:B------:R-:W-:Y:S01]  /*bf10*/  HMMA.16816.F32 R92, R8.reuse, R34, R92 ;  /* 0x00000022085c723c */ /* 0x040fe2000000185c */
[----:B------:R-:W-:Y:S05]  /*bf20*/  LDSM.16.MT88.4 R32, [R222+0x12800] ;  /* 0x01280000de20783b */ /* 0x000fea0000004200 */
[C---:B-----5:R-:W-:Y:S06]  /*bf30*/  HMMA.16816.F32 R88, R8.reuse, R24, R88 ;  /* 0x000000180858723c */ /* 0x060fec0000001858 */
[----:B------:R-:W-:Y:S01]  /*bf40*/  HMMA.16816.F32 R84, R8, R26, R84 ;  /* 0x0000001a0854723c */ /* 0x000fe20000001854 */
[----:B------:R-:W-:-:S02]  /*bf50*/  F2FP.F16.F32.PACK_AB R24, R162, R161 ;  /* 0x000000a1a218723e */ /* 0x000fc400000000ff */
[C---:B------:R-:W-:Y:S01]  /*bf60*/  F2FP.F16.F32.PACK_AB R25, R158.reuse, R157 ;  /* 0x0000009d9e19723e */ /* 0x040fe200000000ff */
[----:B------:R-:W-:Y:S02]  /*bf70*/  FADD.FTZ R157, R157, R172 ;  /* 0x000000ac9d9d7221 */ /* 0x000fe40000010000 */
        /* <DEDUP_REMOVED lines=8> */
[----:B------:R-:W-:-:S02]  /*c000*/  FADD.FTZ R165, R165, R160 ;  /* 0x000000a0a5a57221 */ /* 0x000fc40000010000 */
[----:B------:R-:W4:Y:S01]  /*c010*/  LDSM.16.MT88.4 R12, [R220+0xe800] ;  /* 0x00e80000dc0c783b */ /* 0x000f220000004200 */
[----:B-1----:R-:W-:Y:S01]  /*c020*/  HMMA.16816.F32 R128, R24, R28, R128 ;  /* 0x0000001c1880723c */ /* 0x002fe20000001880 */
[----:B------:R-:W-:-:S04]  /*c030*/  FADD.FTZ R3, R164, R3 ;  /* 0x00000003a4037221 */ /* 0x000fc80000010000 */
[----:B------:R-:W-:Y:S01]  /*c040*/  FADD.FTZ R0, R142, R3 ;  /* 0x000000038e007221 */ /* 0x000fe20000010000 */
[----:B------:R-:W-:Y:S01]  /*c050*/  HMMA.16816.F32 R124, R24, R30, R124 ;  /* 0x0000001e187c723c */ /* 0x000fe2000000187c */
[----:B------:R-:W1:Y:S02]  /*c060*/  LDSM.16.MT88.4 R28, [R220+0x12800] ;  /* 0x01280000dc1c783b */ /* 0x000e640000004200 */
[----:B------:R-:W-:-:S03]  /*c070*/  FADD.FTZ R0, R141, R0 ;  /* 0x000000008d007221 */ /* 0x000fc60000010000 */
[----:B---3--:R-:W-:Y:S01]  /*c080*/  HMMA.16816.F32 R112, R24, R16, R112 ;  /* 0x000000101870723c */ /* 0x008fe20000001870 */
[----:B------:R-:W-:Y:S01]  /*c090*/  FADD.FTZ R3, R139, R0 ;  /* 0x000000008b037221 */ /* 0x000fe20000010000 */
[----:B------:R-:W-:-:S03]  /*c0a0*/  MOV R0, R45 ;  /* 0x0000002d00007202 */ /* 0x000fc60000000f00 */
[----:B------:R-:W-:Y:S01]  /*c0b0*/  FADD.FTZ R3, R146, R3 ;  /* 0x0000000392037221 */ /* 0x000fe20000010000 */
[C---:B------:R-:W-:Y:S01]  /*c0c0*/  HMMA.16816.F32 R108, R24.reuse, R18, R108 ;  /* 0x00000012186c723c */ /* 0x040fe2000000186c */
[----:B------:R-:W3:Y:S05]  /*c0d0*/  LDSM.16.MT88.4 R16, [R222+0xf000] ;  /* 0x00f00000de10783b */ /* 0x000eea0000004200 */
[C---:B------:R-:W-:Y:S06]  /*c0e0*/  HMMA.16816.F32 R120, R24.reuse, R20, R120 ;  /* 0x000000141878723c */ /* 0x040fec0000001878 */
[C---:B------:R-:W-:Y:S01]  /*c0f0*/  HMMA.16816.F32 R116, R24.reuse, R22, R116 ;  /* 0x000000161874723c */ /* 0x040fe20000001874 */
[----:B------:R-:W5:Y:S05]  /*c100*/  LDSM.16.MT88.4 R20, [R224+0xf000] ;  /* 0x00f00000e014783b */ /* 0x000f6a0000004200 */
[C---:B--2---:R-:W-:Y:S06]  /*c110*/  HMMA.16816.F32 R80, R24.reuse, R8, R80 ;  /* 0x000000081850723c */ /* 0x044fec0000001850 */
        /* <DEDUP_REMOVED lines=22> */
[C---:B-1----:R-:W-:Y:S06]  /*c280*/  HMMA.16816.F32 R72, R24.reuse, R28, R72 ;  /* 0x0000001c1848723c */ /* 0x042fec0000001848 */
[----:B------:R-:W-:Y:S01]  /*c290*/  HMMA.16816.F32 R4, R24, R30, R4 ;  /* 0x0000001e1804723c */ /* 0x000fe20000001804 */
[----:B------:R-:W1:Y:S04]  /*c2a0*/  LDSM.16.MT88.4 R24, [R224+0x13000] ;  /* 0x01300000e018783b */ /* 0x000e680000004200 */
[----:B------:R-:W1:Y:S01]  /*c2b0*/  LDSM.16.MT88.4 R28, [R222+0x13000] ;  /* 0x01300000de1c783b */ /* 0x000e620000004200 */
[C---:B---3--:R-:W-:Y:S06]  /*c2c0*/  HMMA.16816.F32 R120, R8.reuse, R16, R120 ;  /* 0x000000100878723c */ /* 0x048fec0000001878 */
[C---:B------:R-:W-:Y:S01]  /*c2d0*/  HMMA.16816.F32 R116, R8.reuse, R18, R116 ;  /* 0x000000120874723c */ /* 0x040fe20000001874 */
[----:B------:R-:W3:Y:S05]  /*c2e0*/  LDSM.16.MT88.4 R16, [R220+0x13000] ;  /* 0x01300000dc10783b */ /* 0x000eea0000004200 */
[C---:B-----5:R-:W-:Y:S06]  /*c2f0*/  HMMA.16816.F32 R128, R8.reuse, R20, R128 ;  /* 0x000000140880723c */ /* 0x060fec0000001880 */
[C---:B------:R-:W-:Y:S01]  /*c300*/  HMMA.16816.F32 R124, R8.reuse, R22, R124 ;  /* 0x00000016087c723c */ /* 0x040fe2000000187c */
[----:B------:R-:W-:Y:S05]  /*c310*/  LDSM.16.MT88.4 R20, [R224+0xf800] ;  /* 0x00f80000e014783b */ /* 0x000fea0000004200 */
        /* <DEDUP_REMOVED lines=8> */
[----:B------:R-:W-:Y:S01]  /*c3a0*/  FFMA.FTZ R34, R54, UR6, -R56 ;  /* 0x0000000636227c23 */ /* 0x000fe20008010838 */
[----:B------:R-:W-:Y:S04]  /*c3b0*/  MUFU.EX2 R32, R32 ;  /* 0x0000002000207308 */ /* 0x000fe80000000800 */
[C---:B------:R-:W-:Y:S01]  /*c3c0*/  HMMA.16816.F32 R92, R8.reuse, R26, R92 ;  /* 0x0000001a085c723c */ /* 0x040fe2000000185c */
[----:B------:R-:W1:Y:S03]  /*c3d0*/  LDSM.16.MT88.4 R24, [R221+0xf800] ;  /* 0x00f80000dd18783b */ /* 0x000e660000004200 */
[----:B------:R-:W4:Y:S02]  /*c3e0*/  MUFU.EX2 R33, R33 ;  /* 0x0000002100217308 */ /* 0x000f240000000800 */
        /* <DEDUP_REMOVED lines=16> */
[C---:B--2---:R-:W-:Y:S06]  /*c4f0*/  HMMA.16816.F32 R120, R68.reuse, R12, R120 ;  /* 0x0000000c4478723c */ /* 0x044fec0000001878 */
[C---:B------:R-:W-:Y:S01]  /*c500*/  HMMA.16816.F32 R116, R68.reuse, R14, R116 ;  /* 0x0000000e4474723c */ /* 0x040fe20000001874 */
[----:B------:R-:W2:Y:S05]  /*c510*/  LDSM.16.MT88.4 R12, [R222+0x13800] ;  /* 0x01380000de0c783b */ /* 0x000eaa0000004200 */
[C---:B------:R-:W-:Y:S06]  /*c520*/  HMMA.16816.F32 R128, R68.reuse, R20, R128 ;  /* 0x000000144480723c */ /* 0x040fec0000001880 */
        /* <DEDUP_REMOVED lines=8> */
[----:B------:R-:W3:Y:S05]  /*c5b0*/  LDSM.16.MT88.4 R16, [R220+0x13800] ;  /* 0x01380000dc10783b */ /* 0x000eea0000004200 */
[C---:B--2---:R-:W-:Y:S06]  /*c5c0*/  HMMA.16816.F32 R88, R68.reuse, R12, R88 ;  /* 0x0000000c4458723c */ /* 0x044fec0000001858 */
[C---:B------:R-:W-:Y:S06]  /*c5d0*/  HMMA.16816.F32 R84, R68.reuse, R14, R84 ;  /* 0x0000000e4454723c */ /* 0x040fec0000001854 */
[C---:B-1----:R-:W-:Y:S06]  /*c5e0*/  HMMA.16816.F32 R80, R68.reuse, R8, R80 ;  /* 0x000000084450723c */ /* 0x042fec0000001850 */
[C---:B------:R-:W-:Y:S06]  /*c5f0*/  HMMA.16816.F32 R76, R68.reuse, R10, R76 ;  /* 0x0000000a444c723c */ /* 0x040fec000000184c */
[C---:B---3--:R-:W-:Y:S06]  /*c600*/  HMMA.16816.F32 R72, R68.reuse, R16, R72 ;  /* 0x000000104448723c */ /* 0x048fec0000001848 */
[----:B------:R-:W-:-:S15]  /*c610*/  HMMA.16816.F32 R68, R68, R18, R4 ;  /* 0x000000124444723c */ /* 0x000fde0000001804 */
[----:B------:R-:W-:-:S09]  /*c620*/  NOP ;  /* 0x0000000000007918 */ /* 0x000fd20000000000 */
.L_x_2433:
        /* <DEDUP_REMOVED lines=14> */
[----:B------:R-:W-:Y:S01]  /*c710*/  ULDC UR10, c[0x0][0x39c] ;  /* 0x0000e700000a7ab9 */ /* 0x000fe20000000800 */
[----:B------:R-:W-:-:S10]  /*c720*/  ULDC UR4, c[0x0][0x2ec] ;  /* 0x0000bb0000047ab9 */ /* 0x000fd40000000800 */
.L_x_2443:
[----:B------:R-:W-:Y:S04]  /*c730*/  DEPBAR.LE SB0, 0x0 ;  /* 0x000080000000791a */ /* 0x000fe80000000000 */
[----:B------:R-:W-:Y:S01]  /*c740*/  BAR.SYNC.DEFER_BLOCKING 0x0 ;  /* 0x0000000000007b1d */ /* 0x000fe20000010000 */
[----:B------:R-:W-:Y:S02]  /*c750*/  MOV R10, R242 ;  /* 0x000000f2000a7202 */ /* 0x000fe40000000f00 */
[----:B------:R-:W-:Y:S03]  /*c760*/  MOV R0, R236 ;  /* 0x000000ec00007202 */ /* 0x000fe60000000f00 */
[----:B------:R-:W-:Y:S05]  /*c770*/  @!P0 BRA `(.L_x_2440) ;  /* 0x0000000000f48947 */ /* 0x000fea0003800000 */
[----:B------:R-:W1:Y:S01]  /*c780*/  LDC R0, c[0x0][0x380] ;  /* 0x0000e000ff007b82 */ /* 0x000e620000000800 */
[----:B------:R-:W-:Y:S04]  /*c790*/  SHF.L.U32 R11, R235, 0x7, RZ ;  /* 0x00000007eb0b7819 */ /* 0x000fe800000006ff */
[----:B------:R-:W-:Y:S02]  /*c7a0*/  IABS R6, R11 ;  /* 0x0000000b00067213 */ /* 0x000fe40000000000 */
[-C--:B-1----:R-:W-:Y:S04]  /*c7b0*/  IABS R2, R0.reuse ;  /* 0x0000000000027213 */ /* 0x082fe80000000000 */
[----:B------:R-:W1:Y:S10]  /*c7c0*/  I2F.RP R7, R2 ;  /* 0x0000000200077306 */ /* 0x000e740000209400 */
[----:B-1----:R-:W1:Y:S02]  /*c7d0*/  MUFU.RCP R3, R7 ;  /* 0x0000000700037308 */ /* 0x002e640000001000 */
[----:B-1----:R-:W-:Y:S02]  /*c7e0*/  VIADD R8, R3, 0xffffffe ;  /* 0x0ffffffe03087836 */ /* 0x002fe40000000000 */
[C---:B------:R-:W-:Y:S01]  /*c7f0*/  VIADD R3, R11.reuse, 0xffffff80 ;  /* 0xffffff800b037836 */ /* 0x040fe20000000000 */
[-C--:B------:R-:W-:Y:S05]  /*c800*/  LOP3.LUT R11, R11, R0.reuse, RZ, 0x3c, !PT ;  /* 0x000000000b0b7212 */ /* 0x080fea00078e3cff */
[----:B------:R-:W1:Y:S01]  /*c810*/  F2I.FTZ.U32.TRUNC.NTZ R9, R8 ;  /* 0x0000000800097305 */ /* 0x000e62000021f000 */
[----:B------:R-:W-:Y:S02]  /*c820*/  IABS R4, R3 ;  /* 0x0000000300047213 */ /* 0x000fe40000000000 */
[----:B------:R-:W-:Y:S02]  /*c830*/  LOP3.LUT R3, R3, R0, RZ, 0x3c, !PT ;  /* 0x0000000003037212 */ /* 0x000fe400078e3cff */
[----:B------:R-:W-:Y:S02]  /*c840*/  ISETP.GE.AND P3, PT, R11, RZ, PT ;  /* 0x000000ff0b00720c */ /* 0x000fe40003f66270 */
        /* <DEDUP_REMOVED lines=48> */
.L_x_2440:
        /* <DEDUP_REMOVED lines=31> */
[----:B------:R1:W-:Y:S06]  /*cd40*/  LDGSTS.E.BYPASS.LTC128B.128 [R237+0x12800], desc[UR14][R32.64+0x80] ;  /* 0x1280008020ed7fae */ /* 0x0003ec000b901d4e */
[----:B------:R-:W-:Y:S06]  /*cd50*/  LDGSTS.E.BYPASS.LTC128B.128 [R237+0xf000], desc[UR14][R2.64] ;  /* 0x0f00000002ed7fae */ /* 0x000fec000b901d4e */
[----:B------:R-:W-:Y:S06]  /*cd60*/  LDGSTS.E.BYPASS.LTC128B.128 [R237+0x13000], desc[UR14][R2.64+0x80] ;  /* 0x1300008002ed7fae */ /* 0x000fec000b901d4e */
[----:B------:R-:W-:Y:S06]  /*cd70*/  LDGSTS.E.BYPASS.LTC128B.128 [R237+0xf800], desc[UR14][R42.64] ;  /* 0x0f8000002aed7fae */ /* 0x000fec000b901d4e */
[----:B------:R2:W-:Y:S06]  /*cd80*/  LDGSTS.E.BYPASS.LTC128B.128 [R237+0x13800], desc[UR14][R42.64+0x80] ;  /* 0x138000802aed7fae */ /* 0x0005ec000b901d4e */
[----:B------:R-:W-:Y:S06]  /*cd90*/  LDSM.16.M88.4 R136, [R230] ;  /* 0x00000000e688783b */ /* 0x000fec0000000200 */
[----:B------:R-:W3:Y:S06]  /*cda0*/  LDSM.16.M88.4 R140, [R229+0x4000] ;  /* 0x00400000e58c783b */ /* 0x000eec0000000200 */
        /* <DEDUP_REMOVED lines=33> */
[----:B------:R-:W3:Y:S01]  /*cfc0*/  LDSM.16.M88.4 R164, [R223+0x4000] ;  /* 0x00400000dfa4783b */ /* 0x000ee20000000200 */
        /* <DEDUP_REMOVED lines=300> */
[----:B------:R-:W-:Y:S06]  /*e290*/  @!P0 BRA `(.L_x_2442) ;  /* 0x0000000000f88947 */ /* 0x000fec0003800000 */
[----:B--2---:R-:W2:Y:S01]  /*e2a0*/  LDC R0, c[0x0][0x380] ;  /* 0x0000e000ff007b82 */ /* 0x004ea20000000800 */
[----:B------:R-:W-:Y:S05]  /*e2b0*/  SHF.L.U32 R15, R235, 0x7, RZ ;  /* 0x00000007eb0f7819 */ /* 0x000fea00000006ff */
[C---:B------:R-:W-:Y:S02]  /*e2c0*/  VIADD R13, R15.reuse, 0xffffff00 ;  /* 0xffffff000f0d7836 */ /* 0x040fe40000000000 */
[----:B------:R-:W-:Y:S05]  /*e2d0*/  VIADD R15, R15, 0xffffff80 ;  /* 0xffffff800f0f7836 */ /* 0x000fea0000000000 */
[----:B------:R-:W-:Y:S02]  /*e2e0*/  IABS R6, R15 ;  /* 0x0000000f00067213 */ /* 0x000fe40000000000 */
        /* <DEDUP_REMOVED lines=10> */
[--C-:B--2---:R-:W-:Y:S01]  /*e390*/  IMAD.MOV R5, RZ, RZ, -R17.reuse ;  /* 0x000000ffff057224 */ /* 0x104fe200078e0a11 */
        /* <DEDUP_REMOVED lines=18> */
[----:B------:R-:W-:Y:S07]  /*e4c0*/  LOP3.LUT R2, RZ, R0, RZ, 0x33, !PT ;  /* 0x00000000ff027212 */ /* 0x000fee00078e33ff */
[----:B------:R-:W-:Y:S04]  /*e4d0*/  @P5 VIADD R9, R9, 0x1 ;  /* 0x0000000109095836 */ /* 0x000fe80000000000 */
[----:B------:R-:W-:Y:S01]  /*e4e0*/  @P6 VIADD R12, R12, 0x1 ;  /* 0x000000010c0c6836 */ /* 0x000fe20000000000 */
[----:B------:R-:W-:Y:S03]  /*e4f0*/  @!P1 IADD3 R9, -R9, RZ, RZ ;  /* 0x000000ff09099210 */ /* 0x000fe60007ffe1ff */
[----:B------:R-:W-:Y:S01]  /*e500*/  @!P3 IMAD.MOV R12, RZ, RZ, -R12 ;  /* 0x000000ffff0cb224 */ /* 0x000fe200078e0a0c */
[C---:B------:R-:W-:Y:S04]  /*e510*/  SEL R5, R2.reuse, R9, !P2 ;  /* 0x0000000902057207 */ /* 0x040fe80005000000 */
[----:B------:R-:W-:Y:S02]  /*e520*/  SEL R9, R2, R12, !P2 ;  /* 0x0000000c02097207 */ /* 0x000fe40005000000 */
[-C--:B------:R-:W-:Y:S01]  /*e530*/  LEA R16, P2, R5, R238.reuse, 0x2 ;  /* 0x000000ee05107211 */ /* 0x080fe200078410ff */
[----:B------:R-:W2:Y:S01]  /*e540*/  LDC R2, c[0x0][0x24c] ;  /* 0x00009300ff027b82 */ /* 0x000ea20000000800 */
        /* <DEDUP_REMOVED lines=19> */
.L_x_2442:
        /* <DEDUP_REMOVED lines=36> */
.L_x_2441:
        /* <DEDUP_REMOVED lines=164> */
[--C-:B------:R-:W-:Y:S01]  /*f300*/  FFMA.FTZ R187, R187, UR4, -R144.reuse ;  /* 0x00000004bbbb7c23 */ /* 0x100fe20008010890 */
[--C-:B------:R-:W-:Y:S01]  /*f310*/  FFMA.FTZ R184, R184, UR4, -R145.reuse ;  /* 0x00000004b8b87c23 */ /* 0x100fe20008010891 */
[----:B------:R-:W-:Y:S01]  /*f320*/  ISETP.GT.AND P1, PT, R235, 0x1, PT ;  /* 0x00000001eb00780c */ /* 0x000fe20003f24270 */
[--C-:B------:R-:W-:Y:S01]  /*f330*/  FFMA.FTZ R183, R183, UR4, -R144.reuse ;  /* 0x00000004b7b77c23 */ /* 0x100fe20008010890 */
[----:B------:R-:W-:Y:S01]  /*f340*/  FFMA.FTZ R181, R181, UR4, -R145 ;  /* 0x00000004b5b57c23 */ /* 0x000fe20008010891 */
[----:B------:R-:W-:Y:S03]  /*f350*/  LDSM.16.MT88.4 R72, [R220+0xc800] ;  /* 0x00c80000dc48783b */ /* 0x000fe60000004200 */
[----:B------:R-:W5:Y:S01]  /*f360*/  MUFU.EX2 R136, R136 ;  /* 0x0000008800887308 */ /* 0x000f620000000800 */
[----:B----4-:R-:W-:Y:S01]  /*f370*/  F2FP.F16.F32.PACK_AB R130, R137, R140 ;  /* 0x0000008c8982723e */ /* 0x010fe200000000ff */
[----:B------:R-:W-:Y:S01]  /*f380*/  FFMA.FTZ R134, R134, UR4, -R144 ;  /* 0x0000000486867c23 */ /* 0x000fe20008010890 */
[----:B------:R-:W-:Y:S01]  /*f390*/  FFMA.FTZ R143, R132, R243, R143 ;  /* 0x000000f3848f7223 */ /* 0x000fe2000001008f */
[----:B------:R-:W-:Y:S01]  /*f3a0*/  FFMA.FTZ R142, R133, R244, R142 ;  /* 0x000000f4858e7223 */ /* 0x000fe2000001008e */
[----:B------:R-:W-:Y:S05]  /*f3b0*/  LDSM.16.MT88.4 R100, [R221+0xe800] ;  /* 0x00e80000dd64783b */ /* 0x000fea0000004200 */
[----:B------:R-:W-:Y:S01]  /*f3c0*/  MUFU.EX2 R147, R147 ;  /* 0x0000009300937308 */ /* 0x000fe20000000800 */
[----:B------:R-:W-:Y:S01]  /*f3d0*/  FADD.FTZ R141, R141, R142 ;  /* 0x0000008e8d8d7221 */ /* 0x000fe20000010000 */
[----:B------:R-:W-:Y:S03]  /*f3e0*/  FADD.FTZ R138, R138, R143 ;  /* 0x0000008f8a8a7221 */ /* 0x000fe60000010000 */
[----:B------:R-:W-:Y:S01]  /*f3f0*/  FADD.FTZ R140, R140, R141 ;  /* 0x0000008d8c8c7221 */ /* 0x000fe20000010000 */
[----:B------:R-:W-:Y:S04]  /*f400*/  LDSM.16.MT88.4 R116, [R222+0xf800] ;  /* 0x00f80000de74783b */ /* 0x000fe80000004200 */
[----:B------:R-:W-:Y:S01]  /*f410*/  MUFU.EX2 R148, R148 ;  /* 0x0000009400947308 */ /* 0x000fe20000000800 */
[----:B-----5:R-:W-:Y:S01]  /*f420*/  F2FP.F16.F32.PACK_AB R131, R136, R139 ;  /* 0x0000008b8883723e */ /* 0x020fe200000000ff */
[----:B------:R-:W-:Y:S02]  /*f430*/  FADD.FTZ R140, R137, R140 ;  /* 0x0000008c898c7221 */ /* 0x000fe40000010000 */
        /* <DEDUP_REMOVED lines=77> */
[--C-:B------:R-:W-:Y:S01]  /*f910*/  FFMA.FTZ R115, R175, UR4, -R144.reuse ;  /* 0x00000004af737c23 */ /* 0x100fe20008010890 */
[C---:B------:R-:W-:Y:S01]  /*f920*/  HMMA.16816.F32 R52, R128.reuse, R64, R52 ;  /* 0x000000408034723c */ /* 0x040fe20000001834 */
[----:B------:R-:W-:Y:S04]  /*f930*/  MUFU.EX2 R105, R105 ;  /* 0x0000006900697308 */ /* 0x000fe80000000800 */
[C---:B------:R-:W-:Y:S01]  /*f940*/  FMUL.FTZ R58, R132.reuse, R78 ;  /* 0x0000004e843a7220 */ /* 0x040fe20000410000 */
[----:B------:R-:W-:Y:S01]  /*f950*/  FMUL.FTZ R59, R132, R79 ;  /* 0x0000004f843b7220 */ /* 0x000fe20000410000 */
[C---:B------:R-:W-:Y:S01]  /*f960*/  FMUL.FTZ R64, R133.reuse, R68 ;  /* 0x0000004485407220 */ /* 0x040fe20000410000 */
[----:B------:R-:W4:Y:S03]  /*f970*/  LDSM.16.MT88.4 R76, [R224+0x10800] ;  /* 0x01080000e04c783b */ /* 0x000f260000004200 */
[----:B------:R-:W5:Y:S01]  /*f980*/  MUFU.EX2 R104, R104 ;  /* 0x0000006800687308 */ /* 0x000f620000000800 */
[----:B------:R-:W-:Y:S01]  /*f990*/  FMUL.FTZ R65, R133, R69 ;  /* 0x0000004585417220 */ /* 0x000fe20000410000 */
[--C-:B------:R-:W-:Y:S01]  /*f9a0*/  FFMA.FTZ R149, R178, UR4, -R145.reuse ;  /* 0x00000004b2957c23 */ /* 0x100fe20008010891 */
[C---:B------:R-:W-:Y:S03]  /*f9b0*/  HMMA.16816.F32 R56, R128.reuse, R66, R56 ;  /* 0x000000428038723c */ /* 0x040fe60000001838 */
[--C-:B------:R-:W-:Y:S04]  /*f9c0*/  FFMA.FTZ R175, R195, UR4, -R144.reuse ;  /* 0x00000004c3af7c23 */ /* 0x100fe80008010890 */
[----:B------:R-:W-:Y:S01]  /*f9d0*/  MUFU.EX2 R106, R106 ;  /* 0x0000006a006a7308 */ /* 0x000fe20000000800 */
[--C-:B------:R-:W-:Y:S01]  /*f9e0*/  FFMA.FTZ R177, R190, UR4, -R145.reuse ;  /* 0x00000004beb17c23 */ /* 0x100fe20008010891 */
[C---:B--2---:R-:W-:Y:S03]  /*f9f0*/  HMMA.16816.F32 R60, R128.reuse, R88, R60 ;  /* 0x00000058803c723c */ /* 0x044fe6000000183c */
[C---:B------:R-:W-:Y:S05]  /*fa00*/  FMUL.FTZ R66, R132.reuse, R70 ;  /* 0x0000004684427220 */ /* 0x040fea0000410000 */
[----:B------:R-:W2:Y:S03]  /*fa10*/  MUFU.EX2 R107, R107 ;  /* 0x0000006b006b7308 */ /* 0x000ea60000000800 */
[----:B------:R-:W-:Y:S01]  /*fa20*/  FMUL.FTZ R67, R132, R71 ;  /* 0x0000004784437220 */ /* 0x000fe20000410000 */
[----:B-----5:R-:W-:Y:S01]  /*fa30*/  F2FP.F16.F32.PACK_AB R68, R104, R105 ;  /* 0x000000696844723e */ /* 0x020fe200000000ff */
[--C-:B------:R-:W-:Y:S01]  /*fa40*/  FFMA.FTZ R178, R193, UR4, -R144.reuse ;  /* 0x00000004c1b27c23 */ /* 0x100fe20008010890 */
[--C-:B------:R-:W-:Y:S01]  /*fa50*/  FFMA.FTZ R189, R182, UR4, -R145.reuse ;  /* 0x00000004b6bd7c23 */ /* 0x100fe20008010891 */
[----:B------:R-:W-:Y:S03]  /*fa60*/  MOV R133, R0 ;  /* 0x0000000000857202 */ /* 0x000fe60000000f00 */
[----:B------:R-:W-:Y:S01]  /*fa70*/  HMMA.16816.F32 R64, R128, R90, R64 ;  /* 0x0000005a8040723c */ /* 0x000fe20000001840 */
[----:B------:R-:W-:Y:S01]  /*fa80*/  MUFU.EX2 R112, R112 ;  /* 0x0000007000707308 */ /* 0x000fe20000000800 */
[----:B------:R-:W-:Y:S01]  /*fa90*/  LDSM.16.MT88.4 R88, [R222+0xd000] ;  /* 0x00d00000de58783b */ /* 0x000fe20000004200 */
[--C-:B------:R-:W-:Y:S01]  /*faa0*/  FFMA.FTZ R182, R185, UR4, -R144.reuse ;  /* 0x00000004b9b67c23 */ /* 0x100fe20008010890 */
[----:B------:R-:W-:Y:S01]  /*fab0*/  FFMA.FTZ R145, R180, UR4, -R145 ;  /* 0x00000004b4917c23 */ /* 0x000fe20008010891 */
[----:B------:R-:W-:Y:S01]  /*fac0*/  FFMA.FTZ R144, R3, UR4, -R144 ;  /* 0x0000000403907c23 */ /* 0x000fe20008010890 */
[----:B------:R-:W-:Y:S01]  /*fad0*/  FADD.FTZ R3, R139, R138 ;  /* 0x0000008a8b037221 */ /* 0x000fe20000010000 */
[----:B------:R-:W-:Y:S04]  /*fae0*/  FADD.FTZ R105, R105, R140 ;  /* 0x0000008c69697221 */ /* 0x000fe80000010000 */
        /* <DEDUP_REMOVED lines=12> */
[----:B------:R-:W5:Y:S01]  /*fbb0*/  MUFU.EX2 R151, R151 ;  /* 0x0000009700977308 */ /* 0x000f620000000800 */
        /* <DEDUP_REMOVED lines=9> */
[C---:B------:R-:W-:Y:S01]  /*fc50*/  FADD.FTZ R3, R146.reuse, R3 ;  /* 0x0000000392037221 */ /* 0x040fe20000010000 */
        /* <DEDUP_REMOVED lines=68> */
[C---:B---3--:R-:W-:Y:S03]  /*100a0*/  HMMA.16816.F32 R52, R68.reuse, R80, R52 ;  /* 0x000000504434723c */ /* 0x048fe60000001834 */
[----:B--2---:R-:W-:Y:S03]  /*100b0*/  F2FP.F16.F32.PACK_AB R75, R159, R158 ;  /* 0x0000009e9f4b723e */ /* 0x004fe600000000ff */
[C---:B------:R-:W-:Y:S01]  /*100c0*/  HMMA.16816.F32 R56, R68.reuse, R82, R56 ;  /* 0x000000524438723c */ /* 0x040fe20000001838 */
[----:B------:R-:W2:Y:S01]  /*100d0*/  LDSM.16.MT88.4 R80, [R220+0xd800] ;  /* 0x00d80000dc50783b */ /* 0x000ea20000004200 */
[----:B------:R-:W-:Y:S03]  /*100e0*/  MUFU.EX2 R184, R184 ;  /* 0x000000b800b87308 */ /* 0x000fe60000000800 */
[----:B------:R-:W-:Y:S01]  /*100f0*/  FADD.FTZ R154, R154, R151 ;  /* 0x000000979a9a7221 */ /* 0x000fe20000010000 */
[C---:B------:R-:W-:Y:S06]  /*10100*/  HMMA.16816.F32 R60, R68.reuse, R88, R60 ;  /* 0x00000058443c723c */ /* 0x040fec000000183c */
[----:B------:R-:W3:Y:S01]  /*10110*/  MUFU.EX2 R189, R189 ;  /* 0x000000bd00bd7308 */ /* 0x000ee20000000800 */
[----:B------:R-:W-:Y:S01]  /*10120*/  FADD.FTZ R155, R155, R154 ;  /* 0x0000009a9b9b7221 */ /* 0x000fe20000010000 */
[----:B------:R-:W-:Y:S01]  /*10130*/  HMMA.16816.F32 R64, R68, R90, R64 ;  /* 0x0000005a4440723c */ /* 0x000fe20000001840 */
[----:B------:R-:W5:Y:S02]  /*10140*/  LDSM.16.MT88.4 R68, [R224+0x11800] ;  /* 0x01180000e044783b */ /* 0x000f640000004200 */
[----:B------:R-:W-:Y:S03]  /*10150*/  FADD.FTZ R158, R158, R155 ;  /* 0x0000009b9e9e7221 */ /* 0x000fe60000010000 */
[C---:B-1----:R-:W-:Y:S02]  /*10160*/  HMMA.16816.F32 R4, R72.reuse, R84, R4 ;  /* 0x000000544804723c */ /* 0x042fe40000001804 */
[----:B------:R-:W-:Y:S01]  /*10170*/  MUFU.EX2 R182, R182 ;  /* 0x000000b600b67308 */ /* 0x000fe20000000800 */
[----:B------:R-:W-:Y:S02]  /*10180*/  LDSM.16.MT88.4 R88, [R221+0x11800] ;  /* 0x01180000dd58783b */ /* 0x000fe40000004200 */
[----:B------:R-:W-:Y:S01]  /*10190*/  FADD.FTZ R158, R159, R158 ;  /* 0x0000009e9f9e7221 */ /* 0x000fe20000010000 */
[C---:B------:R-:W-:Y:S06]  /*101a0*/  HMMA.16816.F32 R8, R72.reuse, R86, R8 ;  /* 0x000000564808723c */ /* 0x040fec0000001808 */
[----:B------:R-:W1:Y:S01]  /*101b0*/  MUFU.EX2 R183, R183 ;  /* 0x000000b700b77308 */ /* 0x000e620000000800 */
[----:B------:R-:W5:Y:S01]  /*101c0*/  LDSM.16.MT88.4 R84, [R222+0x11800] ;  /* 0x01180000de54783b */ /* 0x000f620000004200 */
[C---:B------:R-:W-:Y:S03]  /*101d0*/  HMMA.16816.F32 R12, R72.reuse, R92, R12 ;  /* 0x0000005c480c723c */ /* 0x040fe6000000180c */
[----:B---3--:R-:W-:Y:S03]  /*101e0*/  F2FP.F16.F32.PACK_AB R136, R189, R184 ;  /* 0x000000b8bd88723e */ /* 0x008fe600000000ff */
[C---:B------:R-:W-:Y:S01]  /*101f0*/  HMMA.16816.F32 R16, R72.reuse, R94, R16 ;  /* 0x0000005e4810723c */ /* 0x040fe20000001810 */
[----:B------:R-:W3:Y:S01]  /*10200*/  LDSM.16.MT88.4 R92, [R220+0x11800] ;  /* 0x01180000dc5c783b */ /* 0x000ee20000004200 */
[----:B------:R-:W-:Y:S03]  /*10210*/  MUFU.EX2 R181, R181 ;  /* 0x000000b500b57308 */ /* 0x000fe60000000800 */
[----:B------:R-:W-:Y:S01]  /*10220*/  FADD.FTZ R3, R161, R158 ;  /* 0x0000009ea1037221 */ /* 0x000fe20000010000 */
[C---:B----4-:R-:W-:Y:S06]  /*10230*/  HMMA.16816.F32 R20, R72.reuse, R76, R20 ;  /* 0x0000004c4814723c */ /* 0x050fec0000001814 */
[----:B------:R-:W4:Y:S01]  /*10240*/  MUFU.EX2 R180, R145 ;  /* 0x0000009100b47308 */ /* 0x000f220000000800 */
[----:B-1----:R-:W-:Y:S01]  /*10250*/  F2FP.F16.F32.PACK_AB R137, R183, R182 ;  /* 0x000000b6b789723e */ /* 0x002fe200000000ff */
[C---:B------:R-:W-:Y:S01]  /*10260*/  HMMA.16816.F32 R24, R72.reuse, R78, R24 ;  /* 0x0000004e4818723c */ /* 0x040fe20000001818 */
[----:B------:R-:W1:Y:S02]  /*10270*/  LDSM.16.MT88.4 R76, [R224+0xe000] ;  /* 0x00e00000e04c783b */ /* 0x000e640000004200 */
[----:B------:R-:W-:Y:S03]  /*10280*/  FADD.FTZ R3, R162, R3 ;  /* 0x00000003a2037221 */ /* 0x000fe60000010000 */
[C---:B--2---:R-:W-:Y:S02]  /*10290*/  HMMA.16816.F32 R28, R72.reuse, R80, R28 ;  /* 0x00000050481c723c */ /* 0x044fe4000000181c */
[----:B------:R-:W-:Y:S04]  /*102a0*/  MUFU.EX2 R134, R134 ;  /* 0x0000008600867308 */ /* 0x000fe80000000800 */
[C---:B------:R-:W-:Y:S01]  /*102b0*/  HMMA.16816.F32 R32, R72.reuse, R82, R32 ;  /* 0x000000524820723c */ /* 0x040fe20000001820 */
[----:B------:R-:W2:Y:S05]  /*102c0*/  LDSM.16.MT88.4 R80, [R222+0xe000] ;  /* 0x00e00000de50783b */ /* 0x000eaa0000004200 */
[----:B------:R-:W3:Y:S01]  /*102d0*/  MUFU.EX2 R243, R144 ;  /* 0x0000009000f37308 */ /* 0x000ee20000000800 */
[----:B----4-:R-:W-:Y:S01]  /*102e0*/  F2FP.F16.F32.PACK_AB R138, R180, R181 ;  /* 0x000000b5b48a723e */ /* 0x010fe200000000ff */
[C---:B-----5:R-:W-:Y:S06]  /*102f0*/  HMMA.16816.F32 R36, R72.reuse, R68, R36 ;  /* 0x000000444824723c */ /* 0x060fec0000001824 */
[C---:B------:R-:W-:Y:S05]  /*10300*/  HMMA.16816.F32 R40, R72.reuse, R70, R40 ;  /* 0x000000464828723c */ /* 0x040fea0000001828 */
[----:B------:R-:W-:Y:S01]  /*10310*/  F2FP.F16.F32.PACK_AB R68, R160, R163 ;  /* 0x000000a3a044723e */ /* 0x000fe200000000ff */
[C---:B------:R-:W-:Y:S05]  /*10320*/  HMMA.16816.F32 R44, R72.reuse, R84, R44 ;  /* 0x00000054482c723c */ /* 0x040fea000000182c */
[----:B------:R-:W-:Y:S01]  /*10330*/  F2FP.F16.F32.PACK_AB R69, R162, R161 ;  /* 0x000000a1a245723e */ /* 0x000fe200000000ff */
[C---:B------:R-:W-:Y:S01]  /*10340*/  HMMA.16816.F32 R48, R72.reuse, R86, R48 ;  /* 0x000000564830723c */ /* 0x040fe20000001830 */
[----:B------:R-:W4:Y:S04]  /*10350*/  LDSM.16.MT88.4 R84, [R221+0xe000] ;  /* 0x00e00000dd54783b */ /* 0x000f280000004200 */
[----:B------:R-:W-:Y:S01]  /*10360*/  F2FP.F16.F32.PACK_AB R70, R165, R164 ;  /* 0x000000a4a546723e */ /* 0x000fe200000000ff */
[C---:B------:R-:W-:Y:S05]  /*10370*/  HMMA.16816.F32 R52, R72.reuse, R88, R52 ;  /* 0x000000584834723c */ /* 0x040fea0000001834 */
[----:B------:R-:W-:Y:S01]  /*10380*/  F2FP.F16.F32.PACK_AB R71, R167, R166 ;  /* 0x000000a6a747723e */ /* 0x000fe200000000ff */
[C---:B------:R-:W-:Y:S01]  /*10390*/  HMMA.16816.F32 R56, R72.reuse, R90, R56 ;  /* 0x0000005a4838723c */ /* 0x040fe20000001838 */
[----:B------:R-:W-:Y:S04]  /*103a0*/  LDSM.16.MT88.4 R88, [R222+0x12000] ;  /* 0x01200000de58783b */ /* 0x000fe80000004200 */
[----:B---3--:R-:W-:Y:S01]  /*103b0*/  F2FP.F16.F32.PACK_AB R139, R243, R134 ;  /* 0x00000086f38b723e */ /* 0x008fe200000000ff */
[C---:B------:R-:W-:Y:S05]  /*103c0*/  HMMA.16816.F32 R60, R72.reuse, R92, R60 ;  /* 0x0000005c483c723c */ /* 0x040fea000000183c */
[----:B------:R-:W-:Y:S01]  /*103d0*/  FADD.FTZ R166, R166, R3 ;  /* 0x00000003a6a67221 */ /* 0x000fe20000010000 */
[----:B------:R-:W-:Y:S01]  /*103e0*/  HMMA.16816.F32 R64, R72, R94, R64 ;  /* 0x0000005e4840723c */ /* 0x000fe20000001840 */
[----:B------:R-:W3:Y:S04]  /*103f0*/  LDSM.16.MT88.4 R72, [R220+0xe000] ;  /* 0x00e00000dc48783b */ /* 0x000ee80000004200 */
[----:B------:R-:W-:Y:S01]  /*10400*/  FADD.FTZ R167, R167, R166 ;  /* 0x000000a6a7a77221 */ /* 0x000fe20000010000 */
[C---:B-1----:R-:W-:Y:S03]  /*10410*/  HMMA.16816.F32 R4, R68.reuse, R76, R4 ;  /* 0x0000004c4404723c */ /* 0x042fe60000001804 */
[----:B------:R-:W-:Y:S02]  /*10420*/  LDSM.16.MT88.4 R92, [R221+0x12000] ;  /* 0x01200000dd5c783b */ /* 0x000fe40000004200 */
[----:B------:R-:W-:Y:S01]  /*10430*/  IADD3 R3, R235, -0x1, RZ ;  /* 0xffffffffeb037810 */ /* 0x000fe20007ffe0ff */
[C---:B------:R-:W-:Y:S05]  /*10440*/  HMMA.16816.F32 R8, R68.reuse, R78, R8 ;  /* 0x0000004e4408723c */ /* 0x040fea0000001808 */
[----:B------:R-:W1:Y:S01]  /*10450*/  LDSM.16.MT88.4 R76, [R224+0x12000] ;  /* 0x01200000e04c783b */ /* 0x000e620000004200 */
[C---:B--2---:R-:W-:Y:S05]  /*10460*/  HMMA.16816.F32 R12, R68.reuse, R80, R12 ;  /* 0x00000050440c723c */ /* 0x044fea000000180c */
[----:B------:R-:W-:Y:S01]  /*10470*/  MOV R235, R3 ;  /* 0x0000000300eb7202 */ /* 0x000fe20000000f00 */
[C---:B------:R-:W-:Y:S01]  /*10480*/  HMMA.16816.F32 R16, R68.reuse, R82, R16 ;  /* 0x000000524410723c */ /* 0x040fe20000001810 */
[----:B------:R-:W2:Y:S05]  /*10490*/  LDSM.16.MT88.4 R80, [R224+0xe800] ;  /* 0x00e80000e050783b */ /* 0x000eaa0000004200 */
[C---:B----4-:R-:W-:Y:S06]  /*104a0*/  HMMA.16816.F32 R20, R68.reuse, R84, R20 ;  /* 0x000000544414723c */ /* 0x050fec0000001814 */
[C---:B------:R-:W-:Y:S01]  /*104b0*/  HMMA.16816.F32 R24, R68.reuse, R86, R24 ;  /* 0x000000564418723c */ /* 0x040fe20000001818 */
[----:B------:R-:W4:Y:S05]  /*104c0*/  LDSM.16.MT88.4 R84, [R222+0xe800] ;  /* 0x00e80000de54783b */ /* 0x000f2a0000004200 */
[C---:B---3--:R-:W-:Y:S06]  /*104d0*/  HMMA.16816.F32 R28, R68.reuse, R72, R28 ;  /* 0x00000048441c723c */ /* 0x048fec000000181c */
        /* <DEDUP_REMOVED lines=20> */
[----:B------:R-:W3:Y:S05]  /*10620*/  LDSM.16.MT88.4 R68, [R224+0x12800] ;  /* 0x01280000e044783b */ /* 0x000eea0000004200 */
[C---:B--2---:R-:W-:Y:S03]  /*10630*/  HMMA.16816.F32 R4, R72.reuse, R80, R4 ;  /* 0x000000504804723c */ /* 0x044fe60000001804 */
[----:B------:R-:W-:Y:S03]  /*10640*/  LDSM.16.MT88.4 R96, [R221+0xf000] ;  /* 0x00f00000dd60783b */ /* 0x000fe60000004200 */
[C---:B------:R-:W-:Y:S05]  /*10650*/  HMMA.16816.F32 R8, R72.reuse, R82, R8 ;  /* 0x000000524808723c */ /* 0x040fea0000001808 */
[----:B------:R-:W2:Y:S01]  /*10660*/  LDSM.16.MT88.4 R80, [R222+0x12800] ;  /* 0x01280000de50783b */ /* 0x000ea20000004200 */
[C---:B----4-:R-:W-:Y:S06]  /*10670*/  HMMA.16816.F32 R12, R72.reuse, R84, R12 ;  /* 0x00000054480c723c */ /* 0x050fec000000180c */
[C---:B------:R-:W-:Y:S01]  /*10680*/  HMMA.16816.F32 R16, R72.reuse, R86, R16 ;  /* 0x000000564810723c */ /* 0x040fe20000001810 */
[----:B------:R-:W4:Y:S05]  /*10690*/  LDSM.16.MT88.4 R84, [R221+0x12800] ;  /* 0x01280000dd54783b */ /* 0x000f2a0000004200 */
[C---:B------:R-:W-:Y:S06]  /*106a0*/  HMMA.16816.F32 R20, R72.reuse, R100, R20 ;  /* 0x000000644814723c */ /* 0x040fec0000001814 */
[C---:B------:R-:W-:Y:S01]  /*106b0*/  HMMA.16816.F32 R24, R72.reuse, R102, R24 ;  /* 0x000000664818723c */ /* 0x040fe20000001818 */
[----:B------:R-:W-:Y:S05]  /*106c0*/  LDSM.16.MT88.4 R100, [R220+0xf800] ;  /* 0x00f80000dc64783b */ /* 0x000fea0000004200 */
[C---:B-1----:R-:W-:Y:S06]  /*106d0*/  HMMA.16816.F32 R28, R72.reuse, R76, R28 ;  /* 0x0000004c481c723c */ /* 0x042fec000000181c */
[C---:B------:R-:W-:Y:S01]  /*106e0*/  HMMA.16816.F32 R32, R72.reuse, R78, R32 ;  /* 0x0000004e4820723c */ /* 0x040fe20000001820 */
[----:B------:R-:W1:Y:S05]  /*106f0*/  LDSM.16.MT88.4 R76, [R224+0xf000] ;  /* 0x00f00000e04c783b */ /* 0x000e6a0000004200 */
[C---:B---3--:R-:W-:Y:S06]  /*10700*/  HMMA.16816.F32 R36, R72.reuse, R68, R36 ;  /* 0x000000444824723c */ /* 0x048fec0000001824 */
[C---:B------:R-:W-:Y:S05]  /*10710*/  HMMA.16816.F32 R40, R72.reuse, R70, R40 ;  /* 0x000000464828723c */ /* 0x040fea0000001828 */
[----:B------:R-:W-:Y:S01]  /*10720*/  F2FP.F16.F32.PACK_AB R68, R177, R176 ;  /* 0x000000b0b144723e */ /* 0x000fe200000000ff */
[C---:B--2---:R-:W-:Y:S05]  /*10730*/  HMMA.16816.F32 R44, R72.reuse, R80, R44 ;  /* 0x00000050482c723c */ /* 0x044fea000000182c */
[----:B------:R-:W-:Y:S01]  /*10740*/  F2FP.F16.F32.PACK_AB R69, R179, R178 ;  /* 0x000000b2b345723e */ /* 0x000fe200000000ff */
[C---:B------:R-:W-:Y:S01]  /*10750*/  HMMA.16816.F32 R48, R72.reuse, R82, R48 ;  /* 0x000000524830723c */ /* 0x040fe20000001830 */
[----:B------:R-:W2:Y:S04]  /*10760*/  LDSM.16.MT88.4 R80, [R220+0xf000] ;  /* 0x00f00000dc50783b */ /* 0x000ea80000004200 */
[----:B------:R-:W-:Y:S01]  /*10770*/  F2FP.F16.F32.PACK_AB R70, R191, R188 ;  /* 0x000000bcbf46723e */ /* 0x000fe200000000ff */
[C---:B----4-:R-:W-:Y:S05]  /*10780*/  HMMA.16816.F32 R52, R72.reuse, R84, R52 ;  /* 0x000000544834723c */ /* 0x050fea0000001834 */
        /* <DEDUP_REMOVED lines=22> */
[C---:B--2---:R-:W-:Y:S06]  /*108f0*/  HMMA.16816.F32 R28, R68.reuse, R80, R28 ;  /* 0x00000050441c723c */ /* 0x044fec000000181c */
[C---:B------:R-:W-:Y:S01]  /*10900*/  HMMA.16816.F32 R32, R68.reuse, R82, R32 ;  /* 0x000000524420723c */ /* 0x040fe20000001820 */
[----:B------:R-:W2:Y:S05]  /*10910*/  LDSM.16.MT88.4 R80, [R220+0x13000] ;  /* 0x01300000dc50783b */ /* 0x000eaa0000004200 */
[C---:B---3--:R-:W-:Y:S06]  /*10920*/  HMMA.16816.F32 R36, R68.reuse, R84, R36 ;  /* 0x000000544424723c */ /* 0x048fec0000001824 */
[C---:B------:R-:W-:Y:S01]  /*10930*/  HMMA.16816.F32 R40, R68.reuse, R86, R40 ;  /* 0x000000564428723c */ /* 0x040fe20000001828 */
[----:B------:R-:W3:Y:S05]  /*10940*/  LDSM.16.MT88.4 R84, [R222+0x13800] ;  /* 0x01380000de54783b */ /* 0x000eea0000004200 */
[C---:B----4-:R-:W-:Y:S06]  /*10950*/  HMMA.16816.F32 R44, R68.reuse, R72, R44 ;  /* 0x00000048442c723c */ /* 0x050fec000000182c */
[C---:B------:R-:W-:Y:S06]  /*10960*/  HMMA.16816.F32 R48, R68.reuse, R74, R48 ;  /* 0x0000004a4430723c */ /* 0x040fec0000001830 */
[C---:B-1----:R-:W-:Y:S06]  /*10970*/  HMMA.16816.F32 R52, R68.reuse, R76, R52 ;  /* 0x0000004c4434723c */ /* 0x042fec0000001834 */
[C---:B------:R-:W-:Y:S01]  /*10980*/  HMMA.16816.F32 R56, R68.reuse, R78, R56 ;  /* 0x0000004e4438723c */ /* 0x040fe20000001838 */
[----:B------:R-:W1:Y:S05]  /*10990*/  LDSM.16.MT88.4 R76, [R221+0x13800] ;  /* 0x01380000dd4c783b */ /* 0x000e6a0000004200 */
[C---:B--2---:R-:W-:Y:S06]  /*109a0*/  HMMA.16816.F32 R60, R68.reuse, R80, R60 ;  /* 0x00000050443c723c */ /* 0x044fec000000183c */
[----:B------:R-:W-:Y:S01]  /*109b0*/  HMMA.16816.F32 R64, R68, R82, R64 ;  /* 0x000000524440723c */ /* 0x000fe20000001840 */
[----:B------:R-:W2:Y:S05]  /*109c0*/  LDSM.16.MT88.4 R68, [R220+0x13800] ;  /* 0x01380000dc44783b */ /* 0x000eaa0000004200 */
        /* <DEDUP_REMOVED lines=23> */
[C---:B-1----:R-:W-:Y:S05]  /*10b40*/  HMMA.16816.F32 R80, R136.reuse, R76, R52 ;  /* 0x0000004c8850723c */ /* 0x042fea0000001834 */
[----:B------:R-:W-:Y:S01]  /*10b50*/  FADD.FTZ R165, R165, R164 ;  /* 0x000000a4a5a57221 */ /* 0x000fe20000010000 */
[C---:B------:R-:W-:Y:S05]  /*10b60*/  HMMA.16816.F32 R76, R136.reuse, R78, R56 ;  /* 0x0000004e884c723c */ /* 0x040fea0000001838 */
[----:B------:R-:W-:Y:S01]  /*10b70*/  FADD.FTZ R168, R168, R165 ;  /* 0x000000a5a8a87221 */ /* 0x000fe20000010000 */
[C---:B--2---:R-:W-:Y:S05]  /*10b80*/  HMMA.16816.F32 R72, R136.reuse, R68, R60 ;  /* 0x000000448848723c */ /* 0x044fea000000183c */
        /* <DEDUP_REMOVED lines=13> */
.L_x_2439:
[----:B------:R-:W1:Y:S01]  /*10c60*/  SHFL.BFLY PT, R3, R244, 0x2, 0x1f ;  /* 0x0c401f00f4037f89 */ /* 0x000e6200000e0000 */
[----:B------:R-:W-:Y:S01]  /*10c70*/  MOV R6, 0x3f800000 ;  /* 0x3f80000000067802 */ /* 0x000fe20000000f00 */
[----:B------:R-:W2:Y:S01]  /*10c80*/  S2UR UR4, SR_CgaCtaId ;  /* 0x00000000000479c3 */ /* 0x000ea20000008800 */
[----:B------:R-:W-:Y:S01]  /*10c90*/  MOV R7, 0x3f800000 ;  /* 0x3f80000000077802 */ /* 0x000fe20000000f00 */
[----:B------:R-:W3:Y:S01]  /*10ca0*/  SHFL.BFLY PT, R4, R243, 0x2, 0x1f ;  /* 0x0c401f00f3047f89 */ /* 0x000ee200000e0000 */
[----:B------:R-:W-:Y:S01]  /*10cb0*/  UMOV UR5, 0x400 ;  /* 0x0000040000057882 */ /* 0x000fe20000000000 */
[----:B-1----:R-:W-:Y:S02]  /*10cc0*/  FADD.FTZ R8, R3, R244 ;  /* 0x000000f403087221 */ /* 0x002fe40000010000 */
[----:B------:R-:W1:Y:S01]  /*10cd0*/  S2R R3, SR_TID.X ;  /* 0x0000000000037919 */ /* 0x000e620000002100 */
[----:B--2---:R-:W-:Y:S01]  /*10ce0*/  ULEA UR4, UR4, UR5, 0x18 ;  /* 0x0000000504047291 */ /* 0x004fe2000f8ec03f */
[----:B---3--:R-:W-:Y:S01]  /*10cf0*/  FADD.FTZ R9, R4, R243 ;  /* 0x000000f304097221 */ /* 0x008fe20000010000 */
[----:B------:R-:W2:Y:S04]  /*10d00*/  SHFL.BFLY PT, R5, R8, 0x1, 0x1f ;  /* 0x0c201f0008057f89 */ /* 0x000ea800000e0000 */
[----:B------:R-:W3:Y:S01]  /*10d10*/  SHFL.BFLY PT, R4, R9, 0x1, 0x1f ;  /* 0x0c201f0009047f89 */ /* 0x000ee200000e0000 */
[----:B--2---:R-:W-:Y:S01]  /*10d20*/  FADD.FTZ R5, R8, R5 ;  /* 0x0000000508057221 */ /* 0x004fe20000010000 */
[----:B---3--:R-:W-:-:S04]  /*10d30*/  FADD.FTZ R4, R9, R4 ;  /* 0x0000000409047221 */ /* 0x008fc80000010000 */
[----:B------:R-:W-:Y:S02]  /*10d40*/  FSETP.NE.FTZ.AND P4, PT, R5, RZ, PT ;  /* 0x000000ff0500720b */ /* 0x000fe40003f95000 */
[----:B------:R-:W-:-:S11]  /*10d50*/  FSETP.NE.FTZ.AND P3, PT, R4, RZ, PT ;  /* 0x000000ff0400720b */ /* 0x000fd60003f75000 */
[----:B------:R-:W2:Y:S08]  /*10d60*/  @P4 MUFU.RCP R6, R5 ;  /* 0x0000000500064308 */ /* 0x000eb00000001000 */
[----:B------:R-:W3:Y:S08]  /*10d70*/  @P3 MUFU.RCP R7, R4 ;  /* 0x0000000400073308 */ /* 0x000ef00000001000 */
[----:B------:R-:W4:Y:S01]  /*10d80*/  @P4 MUFU.LG2 R5, R5 ;  /* 0x0000000500054308 */ /* 0x000f220000000c00 */
        /* <DEDUP_REMOVED lines=32> */
[----:B-1----:R-:W-:Y:S01]  /*10f90*/  SHF.R.S32.HI R6, RZ, 0x1f, R3 ;  /* 0x0000001fff067819 */ /* 0x002fe20000011403 */
[C---:B---3--:R-:W-:Y:S01]  /*10fa0*/  FMUL.FTZ R131, R7.reuse, R131 ;  /* 0x0000008307837220 */ /* 0x048fe20000410000 */
        /* <DEDUP_REMOVED lines=125> */
[----:B---3--:R-:W3:Y:S03]  /*11780*/  @P4 LDC R11, c[0x0][0x2e8] ;  /* 0x0000ba00ff0b4b82 */ /* 0x008ee60000000800 */
[----:B------:R-:W-:Y:S04]  /*11790*/  STS [R19+0x2000], R80 ;  /* 0x0020005013007388 */ /* 0x000fe80000000800 */
[----:B------:R2:W-:Y:S01]  /*117a0*/  STS [R19+0x2400], R82 ;  /* 0x0024005213007388 */ /* 0x0005e20000000800 */
[----:B-----5:R-:W3:Y:S03]  /*117b0*/  @P3 LDC R9, c[0x0][0x2e8] ;  /* 0x0000ba00ff093b82 */ /* 0x020ee60000000800 */
[----:B------:R1:W-:Y:S04]  /*117c0*/  STS [R21+0x2000], R76 ;  /* 0x0020004c15007388 */ /* 0x0003e80000000800 */
[----:B------:R3:W-:Y:S01]  /*117d0*/  STS [R21+0x2400], R78 ;  /* 0x0024004e15007388 */ /* 0x0007e20000000800 */
[----:B----4-:R-:W-:-:S03]  /*117e0*/  @P4 FMUL.FTZ R15, R5, 0.69314718246459960938 ;  /* 0x3f317218050f4820 */ /* 0x010fc60000410000 */
        /* <DEDUP_REMOVED lines=15> */
.L_x_2444:
[----:B---3--:R-:W-:Y:S01]  /*118e0*/  @P4 FFMA.FTZ R8, R2, R11, R15 ;  /* 0x0000000b02084223 */ /* 0x008fe2000001000f */
        /* <DEDUP_REMOVED lines=9> */
.L_x_2445:
[----:B------:R-:W1:Y:S01]  /*11980*/  S2R R5, SR_CTAID.Y ;  /* 0x0000000000057919 */ /* 0x000e620000002600 */
[----:B------:R-:W1:Y:S08]  /*11990*/  S2UR UR6, SR_CTAID.Z ;  /* 0x00000000000679c3 */ /* 0x000e700000002700 */
[----:B------:R-:W1:Y:S08]  /*119a0*/  LDC R0, c[0x0][0x270] ;  /* 0x00009c00ff007b82 */ /* 0x000e700000000800 */
[----:B------:R-:W2:Y:S01]  /*119b0*/  LDC R234, c[0x0][0x2c4] ;  /* 0x0000b100ffea7b82 */ /* 0x000ea20000000800 */
[----:B-1----:R-:W-:-:S04]  /*119c0*/  IMAD R5, R5, R0, UR6 ;  /* 0x0000000605057e24 */ /* 0x002fc8000f8e0200 */
[----:B--2---:R-:W-:-:S07]  /*119d0*/  IMAD R234, R5, R234, RZ ;  /* 0x000000ea05ea7224 */ /* 0x004fce00078e02ff */
.L_x_2446:
        /* <DEDUP_REMOVED lines=32> */
.L_x_2448:
[----:B------:R-:W-:Y:S05]  /*11be0*/  BSYNC B0 ;  /* 0x0000000000007941 */ /* 0x000fea0003800000 */
.L_x_2447:
[----:B------:R-:W2:Y:S01]  /*11bf0*/  S2UR UR5, SR_CTAID.X ;  /* 0x00000000000579c3 */ /* 0x000ea20000002500 */
[----:B------:R-:W-:Y:S01]  /*11c00*/  LEA.HI R6, R9, R0, RZ, 0x3 ;  /* 0x0000000009067211 */ /* 0x000fe200078f18ff */
[----:B------:R3:W3:Y:S01]  /*11c10*/  LDS.128 R12, [R237+0x1800] ;  /* 0x00180000ed0c7984 */ /* 0x0006e20000000c00 */
[----:B------:R-:W-:Y:S02]  /*11c20*/  BSSY B0, `(.L_x_2449) ;  /* 0x000002a000007945 */ /* 0x000fe40003800000 */
[----:B------:R-:W-:Y:S01]  /*11c30*/  LOP3.LUT R3, R6, 0xfffffff8, RZ, 0xc0, !PT ;  /* 0xfffffff806037812 */ /* 0x000fe200078ec0ff */
[----:B-1----:R1:W1:Y:S02]  /*11c40*/  LDS.128 R8, [R237+0x3800] ;  /* 0x00380000ed087984 */ /* 0x0022640000000c00 */
[----:B------:R-:W5:Y:S02]  /*11c50*/  LDC.64 R4, c[0x0][0x298] ;  /* 0x0000a600ff047b82 */ /* 0x000f640000000a00 */
[----:B------:R-:W-:-:S04]  /*11c60*/  IMAD.IADD R0, R0, 0x1, -R3 ;  /* 0x0000000100007824 */ /* 0x000fc800078e0a03 */
[----:B------:R-:W-:Y:S01]  /*11c70*/  IMAD.SHL.U32 R22, R0, 0x8, RZ ;  /* 0x0000000800167824 */ /* 0x000fe200078e00ff */
[----:B------:R-:W-:Y:S01]  /*11c80*/  SHF.R.S32.HI R0, RZ, 0x3, R6 ;  /* 0x00000003ff007819 */ /* 0x000fe20000011406 */
[----:B------:R-:W3:Y:S03]  /*11c90*/  LDC.64 R2, c[0x0][0x2a0] ;  /* 0x0000a800ff027b82 */ /* 0x000ee60000000a00 */
[----:B----4-:R-:W-:Y:S01]  /*11ca0*/  SHF.R.S32.HI R23, RZ, 0x1f, R22 ;  /* 0x0000001fff177819 */ /* 0x010fe20000011416 */
        /* <DEDUP_REMOVED lines=11> */
[----:B---3--:R-:W-:Y:S02]  /*11d60*/  IMAD R18, R2, UR4, RZ ;  /* 0x0000000402127c24 */ /* 0x008fe4000f8e02ff */
        /* <DEDUP_REMOVED lines=21> */
.L_x_2450:
[----:B------:R-:W-:Y:S05]  /*11ec0*/  BSYNC B0 ;  /* 0x0000000000007941 */ /* 0x000fea0003800000 */
.L_x_2449:
        /* <DEDUP_REMOVED lines=17> */
.L_x_2452:
[----:B------:R-:W-:Y:S05]  /*11fe0*/  BSYNC B0 ;  /* 0x0000000000007941 */ /* 0x000fea0003800000 */
.L_x_2451:
        /* <DEDUP_REMOVED lines=17> */
.L_x_2454:
[----:B------:R-:W-:Y:S05]  /*12100*/  BSYNC B0 ;  /* 0x0000000000007941 */ /* 0x000fea0003800000 */
.L_x_2453:
        /* <DEDUP_REMOVED lines=15> */
.L_x_2455:
        /* <DEDUP_REMOVED lines=16> */
.L_x_8375:


//--------------------- .text._ZN5flash24flash_fwd_splitkv_kernelI23Flash_fwd_kernel_traitsILi128ELi64ELi128ELi4ELb0ELb0EN7cutlass6half_tE19Flash_kernel_traitsILi128ELi64ELi128ELi4ES3_EELb1ELb0ELb1ELb0ELb0ELb0ELb0ELb0EEEvNS_16Flash_fwd_paramsE --------------------------
	.section	.text._ZN5flash24flash_fwd_splitkv_kernelI23Flash_fwd_kernel_traitsILi128ELi64ELi128ELi4ELb0ELb0EN7cutlass6half_tE19Flash_kernel_traitsILi128ELi64ELi128ELi4ES3_EELb1ELb0ELb1ELb0ELb0ELb0ELb0ELb0EEEvNS_16Flash_fwd_paramsE,"ax",@progbits
	.align	128
        .global         _ZN5flash24flash_fwd_splitkv_kernelI23Flash_fwd_kernel_traitsILi128ELi64ELi128ELi4ELb0ELb0EN7cutlass6half_tE19Flash_kernel_traitsILi128ELi64ELi128ELi4ES3_EELb1ELb0ELb1ELb0ELb0ELb0ELb0ELb0EEEvNS_16Flash_fwd_paramsE
        .type           _ZN5flash24flash_fwd_splitkv_kernelI23Flash_fwd_kernel_traitsILi128ELi64ELi128ELi4ELb0ELb0EN7cutlass6half_tE19Flash_kernel_traitsILi128ELi64ELi128ELi4ES3_EELb1ELb0ELb1ELb0ELb0ELb0ELb0ELb0EEEvNS_16Flash_fwd_paramsE,@function
        .size           _ZN5flash24flash_fwd_splitkv_kernelI23Flash_fwd_kernel_traitsILi128ELi64ELi128ELi4ELb0ELb0EN7cutlass6half_tE19Flash_kernel_traitsILi128ELi64ELi128ELi4ES3_EELb1ELb0ELb1ELb0ELb0ELb0ELb0ELb0EEEvNS_16Flash_fwd_paramsE,(.L_x_8376 - _ZN5flash24flash_fwd_splitkv_kernelI23Flash_fwd_kernel_traitsILi128ELi64ELi128ELi4ELb0ELb0EN7cutlass6half_tE19Flash_kernel_traitsILi128ELi64ELi128ELi4ES3_EELb1ELb0ELb1ELb0ELb0ELb0ELb0ELb0EEEvNS_16Flash_fwd_paramsE)
        .other          _ZN5flash24flash_fwd_splitkv_kernelI23Flash_fwd_kernel_traitsILi128ELi64ELi128ELi4ELb0ELb0EN7cutlass6half_tE19Flash_kernel_traitsILi128ELi64ELi128ELi4ES3_EELb1ELb0ELb1ELb0ELb0ELb0ELb0ELb0EEEvNS_16Flash_fwd_paramsE,@"STO_CUDA_ENTRY STV_DEFAULT"
_ZN5flash24flash_fwd_splitkv_kernelI23Flash_fwd_kernel_traitsILi128ELi64ELi128ELi4ELb0ELb0EN7cutlass6half_tE19Flash_kernel_traitsILi128ELi64ELi128ELi4ES3_EELb1ELb0ELb1ELb0ELb0ELb0ELb0ELb0EEEvNS_16Flash_fwd_paramsE:
.text._ZN5flash24flash_fwd_splitkv_kernelI23Flash_fwd_kernel_traitsILi128ELi64ELi128ELi4ELb0ELb0EN7cutlass6half_tE19Flash_kernel_traitsILi128ELi64ELi128ELi4ES3_EELb1ELb0ELb1ELb0ELb0ELb0ELb0ELb0EEEvNS_16Flash_fwd_paramsE:
        /* <DEDUP_REMOVED lines=38> */
.L_x_2456:
[----:B------:R-:W1:Y:S02]  /*0260*/  LDC R0, c[0x0][0x2c8] ;  /* 0x0000b200ff007b82 */ /* 0x000e640000000800 */
.L_x_2457:
[----:B------:R-:W4:Y:S02]  /*0270*/  LDC.64 R2, c[0x0][0x308] ;  /* 0x0000c200ff027b82 */ /* 0x000f240000000a00 */
[----:B----4-:R-:W-:-:S04]  /*0280*/  ISETP.NE.U32.AND P1, PT, R2, RZ, PT ;  /* 0x000000ff0200720c */ /* 0x010fc80003f25070 */
[----:B------:R-:W-:-:S13]  /*0290*/  ISETP.NE.AND.EX P1, PT, R3, RZ, PT, P1 ;  /* 0x000000ff0300720c */ /* 0x000fda0003f25310 */
[----:B------:R-:W4:Y:S01]  /*02a0*/  @P1 LDC.64 R2, c[0x0][0x308] ;  /* 0x0000c200ff021b82 */ /* 0x000f220000000a00 */
[----:B------:R-:W-:-:S07]  /*02b0*/  IMAD.SHL.U32 R135, R39, 0x40, RZ ;  /* 0x0000004027877824 */ /* 0x000fce00078e00ff */
[----:B---3--:R-:W3:Y:S01]  /*02c0*/  @!P1 LDC R4, c[0x0][0x2cc] ;  /* 0x0000b300ff049b82 */ /* 0x008ee20000000800 */
[----:B----4-:R-:W-:-:S07]  /*02d0*/  @P1 IMAD.WIDE R6, R20, 0x4, R2 ;  /* 0x0000000414061825 */ /* 0x010fce00078e0202 */
[----:B------:R-:W4:Y:S01]  /*02e0*/  @!P1 LDC.64 R2, c[0x0][0x318] ;  /* 0x0000c600ff029b82 */ /* 0x000f220000000a00 */
[----:B------:R1:W5:Y:S01]  /*02f0*/  @P1 LDG.E R6, desc[UR12][R6.64] ;  /* 0x0000000c06061981 */ /* 0x000362000c1e1900 */
[----:B--2---:R-:W-:-:S13]  /*0300*/  ISETP.GT.AND P0, PT, R220, R135, PT ;  /* 0x00000087dc00720c */ /* 0x004fda0003f04270 */
[----:B---3--:R-:W-:Y:S05]  /*0310*/  @!P0 EXIT ;  /* 0x000000000000894d */ /* 0x008fea0003800000 */
[----:B------:R-:W2:Y:S01]  /*0320*/  LDC R130, c[0x0][0x398] ;  /* 0x0000e600ff827b82 */ /* 0x000ea20000000800 */
[----:B----4-:R-:W-:Y:S01]  /*0330*/  @!P1 ISETP.NE.U32.AND P0, PT, R2, RZ, PT ;  /* 0x000000ff0200920c */ /* 0x010fe20003f05070 */
        /* <DEDUP_REMOVED lines=26> */
[----:B------:R-:W-:Y:S01]  /*04e0*/  ULDC UR6, c[0x0][0x270] ;  /* 0x00009c0000067ab9 */ /* 0x000fe20000000800 */
[----:B------:R-:W-:Y:S01]  /*04f0*/  BSSY B0, `(.L_x_2459) ;  /* 0x0000036000007945 */ /* 0x000fe20003800000 */
[----:B------:R-:W-:-:S04]  /*0500*/  LEA.HI R0, R0, R133, RZ, 0x3 ;  /* 0x0000008500007211 */ /* 0x000fc800078f18ff */
[----:B------:R-:W-:Y:S02]  /*0510*/  LOP3.LUT R10, R0, 0xfffffff8, RZ, 0xc0, !PT ;  /* 0xfffffff8000a7812 */ /* 0x000fe400078ec0ff */
[----:B------:R-:W-:Y:S01]  /*0520*/  SHF.R.S32.HI R0, RZ, 0x3, R0 ;  /* 0x00000003ff007819 */ /* 0x000fe20000011400 */
[----:B------:R-:W2:Y:S01]  /*0530*/  @!P0 LDC.64 R2, c[0x0][0x290] ;  /* 0x0000a400ff028b82 */ /* 0x000ea20000000a00 */
[----:B------:R-:W-:Y:S01]  /*0540*/  @!P0 SHF.R.S32.HI R7, RZ, 0x1f, R20 ;  /* 0x0000001fff078819 */ /* 0x000fe20000011414 */
[----:B------:R-:W-:-:S05]  /*0550*/  IMAD.IADD R133, R133, 0x1, -R10 ;  /* 0x0000000185857824 */ /* 0x000fca00078e0a0a */
[----:B------:R-:W-:Y:S01]  /*0560*/  ISETP.NE.AND P6, PT, R133, RZ, PT ;  /* 0x000000ff8500720c */ /* 0x000fe20003fc5270 */
[----:B-1----:R-:W-:-:S04]  /*0570*/  @P0 IMAD.WIDE.U32 R8, R221, R4, RZ ;  /* 0x00000004dd080225 */ /* 0x002fc800078e00ff */
[----:B------:R-:W-:Y:S01]  /*0580*/  @P0 IMAD R221, R221, R5, R9 ;  /* 0x00000005dddd0224 */ /* 0x000fe200078e0209 */
[----:B------:R-:W-:Y:S01]  /*0590*/  SHF.R.S32.HI R9, RZ, 0x1f, R135 ;  /* 0x0000001fff097819 */ /* 0x000fe20000011487 */
[-C--:B--2---:R-:W-:Y:S02]  /*05a0*/  @!P0 IMAD R6, R7, R2.reuse, RZ ;  /* 0x0000000207068224 */ /* 0x084fe400078e02ff */
[----:B------:R-:W-:-:S04]  /*05b0*/  @!P0 IMAD.WIDE.U32 R10, R20, R2, RZ ;  /* 0x00000002140a8225 */ /* 0x000fc800078e00ff */
[C---:B------:R-:W-:Y:S01]  /*05c0*/  @!P0 IMAD R3, R20.reuse, R3, R6 ;  /* 0x0000000314038224 */ /* 0x040fe200078e0206 */
[----:B------:R-:W-:Y:S01]  /*05d0*/  @!P0 MOV R8, R10 ;  /* 0x0000000a00088202 */ /* 0x000fe20000000f00 */
[----:B------:R-:W-:Y:S02]  /*05e0*/  IMAD.SHL.U32 R6, R133, 0x8, RZ ;  /* 0x0000000885067824 */ /* 0x000fe400078e00ff */
[----:B------:R-:W-:Y:S01]  /*05f0*/  @!P0 IMAD.IADD R221, R11, 0x1, R3 ;  /* 0x000000010bdd8824 */ /* 0x000fe200078e0203 */
[----:B------:R-:W-:Y:S01]  /*0600*/  IADD3 R3, -R135, R220, RZ ;  /* 0x000000dc87037210 */ /* 0x000fe20007ffe1ff */
[-C--:B------:R-:W-:Y:S01]  /*0610*/  IMAD R2, R9, R4.reuse, RZ ;  /* 0x0000000409027224 */ /* 0x080fe200078e02ff */
[----:B------:R-:W-:Y:S01]  /*0620*/  SHF.R.S32.HI R7, RZ, 0x1f, R6 ;  /* 0x0000001fff077819 */ /* 0x000fe20000011406 */
[--C-:B------:R-:W-:Y:S01]  /*0630*/  IMAD R20, R20, UR6, R30.reuse ;  /* 0x0000000614147c24 */ /* 0x100fe2000f8e021e */
[----:B------:R-:W-:Y:S01]  /*0640*/  SHF.R.S32.HI R9, RZ, 0x1f, R30 ;  /* 0x0000001fff097819 */ /* 0x000fe2000001141e */
[C---:B------:R-:W-:Y:S01]  /*0650*/  IMAD R2, R135.reuse, R5, R2 ;  /* 0x0000000587027224 */ /* 0x040fe200078e0202 */
[----:B------:R-:W-:Y:S01]  /*0660*/  ISETP.GE.AND P2, PT, R0, R3, PT ;  /* 0x000000030000720c */ /* 0x000fe20003f46270 */
[----:B------:R-:W-:-:S04]  /*0670*/  IMAD.WIDE.U32 R12, R135, R4, R6 ;  /* 0x00000004870c7225 */ /* 0x000fc800078e0006 */
[----:B------:R-:W-:Y:S01]  /*0680*/  IMAD R9, R9, UR4, RZ ;  /* 0x0000000409097c24 */ /* 0x000fe2000f8e02ff */
[----:B------:R-:W-:Y:S01]  /*0690*/  IADD3 R12, P0, R8, R12, RZ ;  /* 0x0000000c080c7210 */ /* 0x000fe20007f1e0ff */
[----:B------:R-:W-:Y:S02]  /*06a0*/  VIADD R10, R0, 0x10 ;  /* 0x00000010000a7836 */ /* 0x000fe40000000000 */
[----:B------:R-:W-:Y:S01]  /*06b0*/  IMAD R15, R30, UR5, R9 ;  /* 0x000000051e0f7c24 */ /* 0x000fe2000f8e0209 */
[----:B------:R-:W-:Y:S01]  /*06c0*/  IADD3.X R13, R221, R13, R2, P0, !PT ;  /* 0x0000000ddd0d7210 */ /* 0x000fe200007fe402 */
[----:B------:R-:W-:Y:S01]  /*06d0*/  VIADD R8, R6, 0x40 ;  /* 0x0000004006087836 */ /* 0x000fe20000000000 */
[----:B------:R-:W-:Y:S02]  /*06e0*/  IADD3 R2, R0, 0x20, RZ ;  /* 0x0000002000027810 */ /* 0x000fe40007ffe0ff */
[-C--:B------:R-:W-:Y:S01]  /*06f0*/  ISETP.GE.AND P1, PT, R10, R3.reuse, PT ;  /* 0x000000030a00720c */ /* 0x080fe20003f26270 */
[----:B------:R-:W-:Y:S01]  /*0700*/  IMAD.WIDE.U32 R30, R30, UR4, R12 ;  /* 0x000000041e1e7c25 */ /* 0x000fe2000f8e000c */
[----:B------:R-:W-:Y:S01]  /*0710*/  ULDC UR4, c[0x0][0x2c4] ;  /* 0x0000b10000047ab9 */ /* 0x000fe20000000800 */
[----:B------:R-:W-:-:S02]  /*0720*/  ISETP.GE.OR P4, PT, R10, R3, P6 ;  /* 0x000000030a00720c */ /* 0x000fc40003786670 */
[----:B------:R-:W-:Y:S01]  /*0730*/  IMAD R135, R20, UR4, R135 ;  /* 0x0000000414877c24 */ /* 0x000fe2000f8e0287 */
[----:B------:R-:W-:Y:S02]  /*0740*/  ISETP.GE.AND P0, PT, R2, R3, PT ;  /* 0x000000030200720c */ /* 0x000fe40003f06270 */
[----:B------:R-:W-:Y:S02]  /*0750*/  SHF.R.S32.HI R9, RZ, 0x1f, R0 ;  /* 0x0000001fff097819 */ /* 0x000fe40000011400 */
[----:B------:R-:W-:Y:S01]  /*0760*/  IADD3 R15, R31, R15, RZ ;  /* 0x0000000f1f0f7210 */ /* 0x000fe20007ffe0ff */
[----:B------:R-:W-:Y:S08]  /*0770*/  @P2 BRA `(.L_x_2460) ;  /* 0x0000000000342947 */ /* 0x000ff00003800000 */
[-C--:B------:R-:W-:Y:S01]  /*0780*/  IMAD R10, R9, R4.reuse, RZ ;  /* 0x00000004090a7224 */ /* 0x080fe200078e02ff */
[----:B------:R-:W-:Y:S01]  /*0790*/  ULDC UR6, c[0x0][0x2d0] ;  /* 0x0000b40000067ab9 */ /* 0x000fe20000000800 */
[----:B------:R-:W-:Y:S01]  /*07a0*/  IMAD.MOV.U32 R14, RZ, RZ, R30 ;  /* 0x000000ffff0e7224 */ /* 0x000fe200078e001e */
[----:B------:R-:W-:Y:S01]  /*07b0*/  ISETP.GE.AND P5, PT, R6, UR6, PT ;  /* 0x0000000606007c0c */ /* 0x000fe2000bfa6270 */
[----:B------:R-:W-:Y:S01]  /*07c0*/  IMAD R10, R0, R5, R10 ;  /* 0x00000005000a7224 */ /* 0x000fe200078e020a */
        /* <DEDUP_REMOVED lines=8> */
.L_x_2460:
[----:B------:R-:W-:Y:S05]  /*0850*/  BSYNC B0 ;  /* 0x0000000000007941 */ /* 0x000fea0003800000 */
.L_x_2459:
        /* <DEDUP_REMOVED lines=17> */
[----:B------:R2:W-:Y:S04]  /*0970*/  @!P2 STG.E.128 desc[UR12][R10.64], RZ ;  /* 0x000000ff0a00a986 */ /* 0x0005e8000c101d0c */
[----:B------:R2:W-:Y:S02]  /*0980*/  @!P1 STG.E.128 desc[UR12][R10.64+0x80], RZ ;  /* 0x000080ff0a009986 */ /* 0x0005e4000c101d0c */
.L_x_2462:
[----:B------:R-:W-:Y:S05]  /*0990*/  BSYNC B0 ;  /* 0x0000000000007941 */ /* 0x000fea0003800000 */
.L_x_2461:
[----:B------:R-:W-:Y:S01]  /*09a0*/  BSSY B0, `(.L_x_2463) ;  /* 0x0000014000007945 */ /* 0x000fe20003800000 */
[----:B--2---:R-:W-:Y:S02]  /*09b0*/  IADD3 R10, P2, R135, R0, RZ ;  /* 0x00000000870a7210 */ /* 0x004fe40007f5e0ff */
[----:B------:R-:W-:Y:S01]  /*09c0*/  IADD3 R12, R0, 0x30, RZ ;  /* 0x00000030000c7810 */ /* 0x000fe20007ffe0ff */
[----:B------:R-:W-:Y:S05]  /*09d0*/  @P0 BRA `(.L_x_2464) ;  /* 0x0000000000400947 */ /* 0x000fea0003800000 */
[----:B------:R-:W-:Y:S01]  /*09e0*/  IADD3 R11, P0, R0, 0x20, RZ ;  /* 0x00000020000b7810 */ /* 0x000fe20007f1e0ff */
[----:B-1----:R-:W-:Y:S01]  /*09f0*/  IMAD.MOV.U32 R16, RZ, RZ, R30 ;  /* 0x000000ffff107224 */ /* 0x002fe200078e001e */
        /* <DEDUP_REMOVED lines=12> */
[----:B------:R2:W-:Y:S04]  /*0ac0*/  @!P1 STG.E.128 desc[UR12][R18.64], RZ ;  /* 0x000000ff12009986 */ /* 0x0005e8000c101d0c */
[----:B------:R2:W-:Y:S02]  /*0ad0*/  @!P0 STG.E.128 desc[UR12][R18.64+0x80], RZ ;  /* 0x000080ff12008986 */ /* 0x0005e4000c101d0c */
.L_x_2464:
[----:B------:R-:W-:Y:S05]  /*0ae0*/  BSYNC B0 ;  /* 0x0000000000007941 */ /* 0x000fea0003800000 */
.L_x_2463:
        /* <DEDUP_REMOVED lines=19> */
.L_x_2466:
[----:B------:R-:W-:Y:S05]  /*0c20*/  BSYNC B0 ;  /* 0x0000000000007941 */ /* 0x000fea0003800000 */
.L_x_2465:
[----:B------:R-:W-:Y:S01]  /*0c30*/  ULDC.64 UR4, c[0x0][0x2b0] ;  /* 0x0000ac0000047ab9 */ /* 0x000fe20000000a00 */
[----:B------:R-:W-:Y:S01]  /*0c40*/  ISETP.GE.OR P6, PT, R12, R3, P6 ;  /* 0x000000030c00720c */ /* 0x000fe200037c6670 */
[----:B------:R-:W-:Y:S01]  /*0c50*/  @!P4 IMAD.MOV.U32 R7, RZ, RZ, 0x7f800000 ;  /* 0x7f800000ff07c424 */ /* 0x000fe200078e00ff */
[----:B------:R-:W-:Y:S01]  /*0c60*/  LEA.HI.X.SX32 R9, R135, R9, 0x1, P2 ;  /* 0x0000000987097211 */ /* 0x000fe200010f0eff */
[----:B---3--:R-:W-:Y:S01]  /*0c70*/  @!P3 IMAD.MOV.U32 R5, RZ, RZ, 0x7f800000 ;  /* 0x7f800000ff05b424 */ /* 0x008fe200078e00ff */
[----:B------:R-:W-:-:S04]  /*0c80*/  LEA R2, P0, R10, UR4, 0x2 ;  /* 0x000000040a027c11 */ /* 0x000fc8000f8010ff */
[----:B------:R-:W-:Y:S01]  /*0c90*/  LEA.HI.X R3, R10, UR5, R9, 0x2, P0 ;  /* 0x000000050a037c11 */ /* 0x000fe200080f1409 */
[----:B------:R-:W-:-:S04]  /*0ca0*/  @!P5 IMAD.MOV.U32 R9, RZ, RZ, 0x7f800000 ;  /* 0x7f800000ff09d424 */ /* 0x000fc800078e00ff */
[----:B------:R3:W-:Y:S04]  /*0cb0*/  @!P4 STG.E desc[UR12][R2.64+0x40], R7 ;  /* 0x000040070200c986 */ /* 0x0007e8000c10190c */
[----:B------:R3:W-:Y:S04]  /*0cc0*/  @!P5 STG.E desc[UR12][R2.64], R9 ;  /* 0x000000090200d986 */ /* 0x0007e8000c10190c */
[----:B------:R3:W-:Y:S01]  /*0cd0*/  @!P3 STG.E desc[UR12][R2.64+0x80], R5 ;  /* 0x000080050200b986 */ /* 0x0007e2000c10190c */
[----:B------:R-:W-:Y:S05]  /*0ce0*/  @P6 EXIT ;  /* 0x000000000000694d */ /* 0x000fea0003800000 */
[----:B---3--:R-:W-:-:S05]  /*0cf0*/  MOV R5, 0x7f800000 ;  /* 0x7f80000000057802 */ /* 0x008fca0000000f00 */
[----:B------:R-:W-:Y:S01]  /*0d00*/  STG.E desc[UR12][R2.64+0xc0], R5 ;  /* 0x0000c00502007986 */ /* 0x000fe2000c10190c */
[----:B------:R-:W-:Y:S05]  /*0d10*/  EXIT ;  /* 0x000000000000794d */ /* 0x000fea0003800000 */
.L_x_2458:
        /* <DEDUP_REMOVED lines=24> */
.L_x_2467:
[----:B------:R-:W-:Y:S05]  /*0ea0*/  @!P0 BRA `(.L_x_2468) ;  /* 0x00000004003c8947 */ /* 0x000fea0003800000 */
[----:B------:R-:W1:Y:S01]  /*0eb0*/  LDC R10, c[0x0][0x380] ;  /* 0x0000e000ff0a7b82 */ /* 0x000e620000000800 */
[----:B------:R-:W-:Y:S01]  /*0ec0*/  LEA R25, R196, 0xffffff80, 0x7 ;  /* 0xffffff80c4197811 */ /* 0x000fe200078e38ff */
[----:B------:R-:W-:-:S06]  /*0ed0*/  ULDC.64 UR4, c[0x0][0x260] ;  /* 0x0000980000047ab9 */ /* 0x000fcc0000000a00 */
        /* <DEDUP_REMOVED lines=9> */
[----:B-----5:R-:W-:Y:S01]  /*0f70*/  IMAD R0, R3, R2, RZ ;  /* 0x0000000203007224 */ /* 0x020fe200078e02ff */
[----:B------:R-:W-:-:S03]  /*0f80*/  IABS R3, R25 ;  /* 0x0000001900037213 */ /* 0x000fc60000000000 */
        /* <DEDUP_REMOVED lines=12> */
[----:B------:R-:W-:Y:S01]  /*1050*/  @!P1 IMAD.MOV R11, RZ, RZ, -R11 ;  /* 0x000000ffff0b9224 */ /* 0x000fe200078e0a0b */
[----:B------:R-:W-:-:S05]  /*1060*/  @!P2 LOP3.LUT R11, RZ, R10, RZ, 0x33, !PT ;  /* 0x0000000aff0ba212 */ /* 0x000fca00078e33ff */
[----:B------:R-:W-:-:S05]  /*1070*/  IMAD.WIDE R12, R11, 0x4, R224 ;  /* 0x000000040b0c7825 */ /* 0x000fca00078e02e0 */
[----:B------:R-:W4:Y:S01]  /*1080*/  LDG.E R0, desc[UR12][R12.64] ;  /* 0x0000000c0c007981 */ /* 0x000f22000c1e1900 */
[----:B--2---:R-:W-:Y:S01]  /*1090*/  IABS R2, R9 ;  /* 0x0000000900027213 */ /* 0x004fe20000000000 */
[----:B------:R-:W-:-:S03]  /*10a0*/  IMAD.MOV R8, RZ, RZ, -R11 ;  /* 0x000000ffff087224 */ /* 0x000fc600078e0a0b */
[----:B------:R-:W1:Y:S01]  /*10b0*/  I2F.RP R5, R2 ;  /* 0x0000000200057306 */ /* 0x000e620000209400 */
[----:B------:R-:W-:-:S05]  /*10c0*/  IMAD R25, R10, R8, R25 ;  /* 0x000000080a197224 */ /* 0x000fca00078e0219 */
[----:B------:R-:W-:Y:S02]  /*10d0*/  SHF.R.S32.HI R23, RZ, 0x1f, R25 ;  /* 0x0000001fff177819 */ /* 0x000fe40000011419 */
        /* <DEDUP_REMOVED lines=11> */
[C---:B------:R-:W-:Y:S02]  /*1190*/  IMAD R3, R2.reuse, R3, R4 ;  /* 0x0000000302037224 */ /* 0x040fe400078e0204 */
[----:B------:R-:W1:Y:S03]  /*11a0*/  LDC.64 R4, c[0x0][0x230] ;  /* 0x00008c00ff047b82 */ /* 0x000e660000000a00 */
[----:B------:R-:W-:-:S13]  /*11b0*/  ISETP.GT.U32.AND P2, PT, R2, R3, PT ;  /* 0x000000030200720c */ /* 0x000fda0003f44070 */
[----:B------:R-:W-:Y:S01]  /*11c0*/  @!P2 IMAD.IADD R3, R3, 0x1, -R2 ;  /* 0x000000010303a824 */ /* 0x000fe200078e0a02 */
[----:B------:R-:W-:Y:S02]  /*11d0*/  @!P2 IADD3 R32, R32, 0x1, RZ ;  /* 0x000000012020a810 */ /* 0x000fe40007ffe0ff */
[----:B------:R-:W-:Y:S02]  /*11e0*/  ISETP.NE.AND P2, PT, R9, RZ, PT ;  /* 0x000000ff0900720c */ /* 0x000fe40003f45270 */
[----:B------:R-:W-:Y:S02]  /*11f0*/  ISETP.GE.U32.AND P3, PT, R3, R2, PT ;  /* 0x000000020300720c */ /* 0x000fe40003f66070 */
[----:B------:R-:W-:-:S04]  /*1200*/  LOP3.LUT R2, R30, R9, RZ, 0x3c, !PT ;  /* 0x000000091e027212 */ /* 0x000fc800078e3cff */
[----:B------:R-:W-:Y:S02]  /*1210*/  ISETP.GE.AND P1, PT, R2, RZ, PT ;  /* 0x000000ff0200720c */ /* 0x000fe40003f26270 */
[----:B------:R-:W2:Y:S05]  /*1220*/  LDC.64 R2, c[0x0][0x238] ;  /* 0x00008e00ff027b82 */ /* 0x000eaa0000000a00 */
[----:B------:R-:W-:-:S06]  /*1230*/  @P3 IADD3 R32, R32, 0x1, RZ ;  /* 0x0000000120203810 */ /* 0x000fcc0007ffe0ff */
[----:B------:R-:W-:Y:S01]  /*1240*/  @!P1 IMAD.MOV R32, RZ, RZ, -R32 ;  /* 0x000000ffff209224 */ /* 0x000fe200078e0a20 */
        /* <DEDUP_REMOVED lines=8> */
[----:B--2---:R-:W-:Y:S01]  /*12d0*/  IMAD R7, R7, R2, RZ ;  /* 0x0000000207077224 */ /* 0x004fe200078e02ff */
[----:B------:R-:W-:Y:S01]  /*12e0*/  IADD3 R11, R11, R5, RZ ;  /* 0x000000050b0b7210 */ /* 0x000fe20007ffe0ff */
[----:B------:R-:W-:-:S02]  /*12f0*/  IMAD R5, R9, UR4, RZ ;  /* 0x0000000409057c24 */ /* 0x000fc4000f8e02ff */
[----:B------:R-:W-:Y:S02]  /*1300*/  IMAD R3, R0, R3, R7 ;  /* 0x0000000300037224 */ /* 0x000fe400078e0207 */
[----:B------:R-:W-:-:S04]  /*1310*/  IMAD.WIDE.U32 R10, R25, R184, R10 ;  /* 0x000000b8190a7225 */ /* 0x000fc800078e000a */
[----:B------:R-:W-:Y:S01]  /*1320*/  IMAD.WIDE.U32 R6, R0, R2, RZ ;  /* 0x0000000200067225 */ /* 0x000fe200078e00ff */
[----:B------:R-:W-:-:S03]  /*1330*/  IADD3 R11, R11, R4, RZ ;  /* 0x000000040b0b7210 */ /* 0x000fc60007ffe0ff */
[C---:B------:R-:W-:Y:S01]  /*1340*/  IMAD R5, R32.reuse, UR5, R5 ;  /* 0x0000000520057c24 */ /* 0x040fe2000f8e0205 */
[----:B------:R-:W-:Y:S01]  /*1350*/  IADD3 R8, R7, R3, RZ ;  /* 0x0000000307087210 */ /* 0x000fe20007ffe0ff */
[----:B------:R-:W-:-:S04]  /*1360*/  IMAD.WIDE.U32 R26, R32, UR4, R10 ;  /* 0x00000004201a7c25 */ /* 0x000fc8000f8e000a */
[----:B------:R-:W-:Y:S01]  /*1370*/  IMAD.MOV.U32 R10, RZ, RZ, R6 ;  /* 0x000000ffff0a7224 */ /* 0x000fe200078e0006 */
[----:B------:R-:W-:Y:S01]  /*1380*/  IADD3 R7, R27, R5, RZ ;  /* 0x000000051b077210 */ /* 0x000fe20007ffe0ff */
[----:B------:R-:W-:Y:S06]  /*1390*/  BRA `(.L_x_2469) ;  /* 0x0000000400387947 */ /* 0x000fec0003800000 */
.L_x_2468:
        /* <DEDUP_REMOVED lines=49> */
.L_x_2470:
[----:B------:R-:W-:Y:S01]  /*16b0*/  MOV R12, R10 ;  /* 0x0000000a000c7202 */ /* 0x000fe20000000f00 */
[----:B------:R-:W-:Y:S01]  /*16c0*/  IMAD R4, R23, R184, RZ ;  /* 0x000000b817047224 */ /* 0x000fe200078e02ff */
[----:B------:R-:W-:Y:S02]  /*16d0*/  MOV R13, R5 ;  /* 0x00000005000d7202 */ /* 0x000fe40000000f00 */
[----:B------:R-:W-:Y:S01]  /*16e0*/  @!P1 LOP3.LUT R32, RZ, R9, RZ, 0x33, !PT ;  /* 0x00000009ff209212 */ /* 0x000fe200078e33ff */
[-C--:B------:R-:W-:Y:S01]  /*16f0*/  IMAD R4, R185, R25.reuse, R4 ;  /* 0x00000019b9047224 */ /* 0x080fe200078e0204 */
[----:B------:R-:W-:Y:S01]  /*1700*/  @P4 IADD3 R8, R11, R8, RZ ;  /* 0x000000080b084210 */ /* 0x000fe20007ffe0ff */
[----:B------:R-:W-:Y:S01]  /*1710*/  IMAD.WIDE.U32 R12, R184, R25, R12 ;  /* 0x00000019b80c7225 */ /* 0x000fe200078e000c */
[----:B------:R-:W-:-:S03]  /*1720*/  SHF.R.S32.HI R9, RZ, 0x1f, R32 ;  /* 0x0000001fff097819 */ /* 0x000fc60000011420 */
[----:B-1----:R-:W-:Y:S01]  /*1730*/  @P4 IMAD.WIDE.U32 R14, R8, R6, RZ ;  /* 0x00000006080e4225 */ /* 0x002fe200078e00ff */
[----:B------:R-:W-:-:S03]  /*1740*/  IADD3 R13, R13, R4, RZ ;  /* 0x000000040d0d7210 */ /* 0x000fc60007ffe0ff */
[----:B--2---:R-:W-:Y:S01]  /*1750*/  IMAD R4, R9, R2, RZ ;  /* 0x0000000209047224 */ /* 0x004fe200078e02ff */
[----:B------:R-:W-:Y:S01]  /*1760*/  @P4 MOV R10, R14 ;  /* 0x0000000e000a4202 */ /* 0x000fe20000000f00 */
        /* <DEDUP_REMOVED lines=17> */
.L_x_2469:
[----:B------:R-:W-:Y:S01]  /*1880*/  ISETP.NE.AND P1, PT, R221, -0x1, PT ;  /* 0xffffffffdd00780c */ /* 0x000fe20003f25270 */
[----:B------:R-:W1:Y:S01]  /*1890*/  S2UR UR8, SR_CgaCtaId ;  /* 0x00000000000879c3 */ /* 0x000e620000008800 */
[----:B------:R-:W-:Y:S01]  /*18a0*/  SHF.R.S32.HI R134, RZ, 0x1f, R133 ;  /* 0x0000001fff867819 */ /* 0x000fe20000011485 */
[----:B------:R-:W-:Y:S01]  /*18b0*/  ULDC.64 UR6, c[0x0][0x268] ;  /* 0x00009a0000067ab9 */ /* 0x000fe20000000a00 */
[----:B------:R-:W-:Y:S01]  /*18c0*/  IMAD.IADD R212, R220, 0x1, -R135 ;  /* 0x00000001dcd47824 */ /* 0x000fe200078e0a87 */
[----:B------:R-:W-:Y:S01]  /*18d0*/  SHF.R.S32.HI R31, RZ, 0x1f, R30 ;  /* 0x0000001fff1f7819 */ /* 0x000fe2000001141e */
[----:B------:R-:W-:Y:S01]  /*18e0*/  IMAD R9, R9, UR6, RZ ;  /* 0x0000000609097c24 */ /* 0x000fe2000f8e02ff */
[CC--:B-----5:R-:W-:Y:S01]  /*18f0*/  LEA.HI R0, R134.reuse, R133.reuse, RZ, 0x3 ;  /* 0x0000008586007211 */ /* 0x0e0fe200078f18ff */
[----:B------:R-:W-:Y:S01]  /*1900*/  ULDC.64 UR4, c[0x0][0x258] ;  /* 0x0000960000047ab9 */ /* 0x000fe20000000a00 */
[----:B------:R-:W-:Y:S01]  /*1910*/  LEA.HI R16, R134, R133, RZ, 0x4 ;  /* 0x0000008586107211 */ /* 0x000fe200078f20ff */
[----:B------:R-:W2:Y:S01]  /*1920*/  LDC.64 R186, c[0x0][0x250] ;  /* 0x00009400ffba7b82 */ /* 0x000ea20000000a00 */
[----:B------:R-:W-:Y:S01]  /*1930*/  SHF.R.S32.HI R14, RZ, 0x3, R0 ;  /* 0x00000003ff0e7819 */ /* 0x000fe20000011400 */
[----:B------:R-:W-:Y:S01]  /*1940*/  IMAD R37, R31, UR4, RZ ;  /* 0x000000041f257c24 */ /* 0x000fe2000f8e02ff */
[----:B------:R-:W-:Y:S01]  /*1950*/  LOP3.LUT R0, R0, 0xfffffff8, RZ, 0xc0, !PT ;  /* 0xfffffff800007812 */ /* 0x000fe200078ec0ff */
[----:B------:R-:W-:Y:S01]  /*1960*/  BSSY B0, `(.L_x_2471) ;  /* 0x0000059000007945 */ /* 0x000fe20003800000 */
[----:B------:R-:W-:Y:S01]  /*1970*/  @!P1 SHF.R.S32.HI R11, RZ, 0x1f, R20 ;  /* 0x0000001fff0b9819 */ /* 0x000fe20000011414 */
[----:B------:R-:W-:Y:S01]  /*1980*/  IMAD.SHL.U32 R219, R14, 0x40, RZ ;  /* 0x000000400edb7824 */ /* 0x000fe200078e00ff */
[----:B------:R-:W-:Y:S01]  /*1990*/  LOP3.LUT R6, R16, 0xfffffff0, RZ, 0xc0, !PT ;  /* 0xfffffff010067812 */ /* 0x000fe200078ec0ff */
[----:B------:R-:W3:Y:S01]  /*19a0*/  @!P1 LDC.64 R4, c[0x0][0x228] ;  /* 0x00008a00ff049b82 */ /* 0x000ee20000000a00 */
[----:B------:R-:W-:Y:S01]  /*19b0*/  IMAD.IADD R0, R133, 0x1, -R0 ;  /* 0x0000000185007824 */ /* 0x000fe200078e0a00 */
[C---:B------:R-:W-:Y:S01]  /*19c0*/  ISETP.GE.AND P6, PT, R14.reuse, R212, PT ;  /* 0x000000d40e00720c */ /* 0x040fe20003fc6270 */
[----:B------:R-:W-:Y:S01]  /*19d0*/  VIADD R21, R14, 0x10 ;  /* 0x000000100e157836 */ /* 0x000fe20000000000 */
[----:B------:R-:W-:Y:S01]  /*19e0*/  LOP3.LUT R219, R219, 0x1c0, RZ, 0xc0, !PT ;  /* 0x000001c0dbdb7812 */ /* 0x000fe200078ec0ff */
[----:B------:R-:W-:Y:S01]  /*19f0*/  IMAD.SHL.U32 R222, R0, 0x8, RZ ;  /* 0x0000000800de7824 */ /* 0x000fe200078e00ff */
[----:B------:R-:W-:Y:S01]  /*1a00*/  IADD3 R218, R196, -0x1, RZ ;  /* 0xffffffffc4da7810 */ /* 0x000fe20007ffe0ff */
[----:B------:R-:W-:Y:S01]  /*1a10*/  IMAD.IADD R6, R133, 0x1, -R6 ;  /* 0x0000000185067824 */ /* 0x000fe200078e0a06 */
[----:B------:R-:W4:Y:S01]  /*1a20*/  @P1 LDC.64 R2, c[0x0][0x240] ;  /* 0x00009000ff021b82 */ /* 0x000f220000000a00 */
[----:B------:R-:W-:Y:S01]  /*1a30*/  VIADD R17, R14, 0x30 ;  /* 0x000000300e117836 */ /* 0x000fe20000000000 */
[----:B------:R-:W-:Y:S01]  /*1a40*/  LOP3.LUT R12, R219, 0x38, R222, 0xf8, !PT ;  /* 0x00000038db0c7812 */ /* 0x000fe200078ef8de */
[----:B------:R-:W-:Y:S01]  /*1a50*/  IMAD R37, R30, UR5, R37 ;  /* 0x000000051e257c24 */ /* 0x000fe2000f8e0225 */
[----:B------:R-:W-:Y:S01]  /*1a60*/  SHF.R.U32.HI R219, RZ, 0x3, R219 ;  /* 0x00000003ffdb7819 */ /* 0x000fe200000116db */
[----:B------:R-:W-:Y:S01]  /*1a70*/  VIADD R213, R222, 0x40 ;  /* 0x00000040ded57836 */ /* 0x000fe20000000000 */
[----:B------:R-:W-:-:S02]  /*1a80*/  SHF.R.S32.HI R13, RZ, 0x1f, R6 ;  /* 0x0000001fff0d7819 */ /* 0x000fc40000011406 */
[----:B------:R-:W-:Y:S02]  /*1a90*/  LOP3.LUT R219, R12, R219, RZ, 0x3c, !PT ;  /* 0x000000db0cdb7212 */ /* 0x000fe400078e3cff */
[----:B------:R-:W-:Y:S02]  /*1aa0*/  LEA.HI R13, R13, R6, RZ, 0x3 ;  /* 0x000000060d0d7211 */ /* 0x000fe400078f18ff */
[C---:B------:R-:W-:Y:S02]  /*1ab0*/  IADD3 R10, P2, R222.reuse, R10, RZ ;  /* 0x0000000ade0a7210 */ /* 0x040fe40007f5e0ff */
[----:B------:R-:W-:Y:S01]  /*1ac0*/  IADD3 R26, P3, R222, R26, RZ ;  /* 0x0000001ade1a7210 */ /* 0x000fe20007f7e0ff */
[----:B---3--:R-:W-:Y:S01]  /*1ad0*/  @!P1 IMAD R11, R11, R4, RZ ;  /* 0x000000040b0b9224 */ /* 0x008fe200078e02ff */
[----:B------:R-:W-:Y:S01]  /*1ae0*/  ISETP.GE.AND P5, PT, R21, R212, PT ;  /* 0x000000d41500720c */ /* 0x000fe20003fa6270 */
[----:B------:R-:W-:Y:S01]  /*1af0*/  @!P1 IMAD.WIDE.U32 R18, R20, R4, RZ ;  /* 0x0000000414129225 */ /* 0x000fe200078e00ff */
[----:B------:R-:W-:-:S03]  /*1b00*/  SHF.R.S32.HI R15, RZ, 0x1f, R14 ;  /* 0x0000001fff0f7819 */ /* 0x000fc6000001140e */
[----:B------:R-:W-:Y:S01]  /*1b10*/  @!P1 IMAD R5, R20, R5, R11 ;  /* 0x0000000514059224 */ /* 0x000fe200078e020b */
[----:B------:R-:W-:Y:S01]  /*1b20*/  LEA.HI R11, R134, R133, RZ, 0x6 ;  /* 0x00000085860b7211 */ /* 0x000fe200078f30ff */
[----:B----4-:R-:W-:-:S04]  /*1b30*/  @P1 IMAD.WIDE.U32 R28, R221, R2, RZ ;  /* 0x00000002dd1c1225 */ /* 0x010fc800078e00ff */
[----:B------:R-:W-:Y:S01]  /*1b40*/  IMAD.SHL.U32 R4, R11, 0x8, RZ ;  /* 0x000000080b047824 */ /* 0x000fe200078e00ff */
[----:B------:R-:W-:Y:S01]  /*1b50*/  LOP3.LUT R11, R13, 0xfffffff8, RZ, 0xc0, !PT ;  /* 0xfffffff80d0b7812 */ /* 0x000fe200078ec0ff */
[----:B------:R-:W-:Y:S02]  /*1b60*/  @P1 IMAD.MOV.U32 R2, RZ, RZ, R28 ;  /* 0x000000ffff021224 */ /* 0x000fe400078e001c */
[----:B------:R-:W-:Y:S01]  /*1b70*/  @!P1 IMAD.MOV.U32 R2, RZ, RZ, R18 ;  /* 0x000000ffff029224 */ /* 0x000fe200078e0012 */
[----:B------:R-:W-:Y:S01]  /*1b80*/  LOP3.LUT R219, R219, 0xfffffe00, R4, 0xf8, !PT ;  /* 0xfffffe00dbdb7812 */ /* 0x000fe200078ef804 */
[----:B------:R-:W-:Y:S01]  /*1b90*/  IMAD.IADD R6, R6, 0x1, -R11 ;  /* 0x0000000106067824 */ /* 0x000fe200078e0a0b */
[----:B------:R-:W-:Y:S01]  /*1ba0*/  SHF.R.S32.HI R4, RZ, 0x1f, R222 ;  /* 0x0000001fff047819 */ /* 0x000fe200000114de */
[----:B------:R-:W-:Y:S02]  /*1bb0*/  IMAD R18, R32, UR7, R9 ;  /* 0x0000000720127c24 */ /* 0x000fe4000f8e0209 */
[----:B------:R-:W-:Y:S01]  /*1bc0*/  @P1 IMAD R3, R221, R3, R29 ;  /* 0x00000003dd031224 */ /* 0x000fe200078e021d */
[----:B------:R-:W-:Y:S01]  /*1bd0*/  @!P1 IADD3 R3, R19, R5, RZ ;  /* 0x0000000513039210 */ /* 0x000fe20007ffe0ff */
[----:B------:R-:W-:Y:S01]  /*1be0*/  IMAD.X R11, R4, 0x1, R8, P2 ;  /* 0x00000001040b7824 */ /* 0x000fe200010e0608 */
[----:B------:R-:W-:Y:S01]  /*1bf0*/  IADD3 R34, P1, R222, R2, RZ ;  /* 0x00000002de227210 */ /* 0x000fe20007f3e0ff */
[----:B------:R-:W-:-:S02]  /*1c00*/  VIADD R19, R14, 0x20 ;  /* 0x000000200e137836 */ /* 0x000fc40000000000 */
[----:B------:R-:W-:Y:S02]  /*1c10*/  IMAD.WIDE.U32 R32, R32, UR6, R10 ;  /* 0x0000000620207c25 */ /* 0x000fe4000f8e000a */
[----:B------:R-:W3:Y:S01]  /*1c20*/  LDC.64 R10, c[0x0][0x3c8] ;  /* 0x0000f200ff0a7b82 */ /* 0x000ee20000000a00 */
[-C--:B------:R-:W-:Y:S01]  /*1c30*/  ISETP.GE.AND P4, PT, R19, R212.reuse, PT ;  /* 0x000000d41300720c */ /* 0x080fe20003f86270 */
[C---:B------:R-:W-:Y:S01]  /*1c40*/  IMAD.X R35, R4.reuse, 0x1, R3, P1 ;  /* 0x0000000104237824 */ /* 0x040fe200008e0603 */
[----:B------:R-:W-:Y:S01]  /*1c50*/  MOV R3, 0x20 ;  /* 0x0000002000037802 */ /* 0x000fe20000000f00 */
[----:B------:R-:W-:Y:S01]  /*1c60*/  IMAD.X R27, R4, 0x1, R7, P3 ;  /* 0x00000001041b7824 */ /* 0x000fe200018e0607 */
[----:B------:R-:W-:Y:S01]  /*1c70*/  ISETP.GE.AND P3, PT, R17, R212, PT ;  /* 0x000000d41100720c */ /* 0x000fe20003f66270 */
[----:B------:R-:W-:Y:S01]  /*1c80*/  IMAD.WIDE.U32 R34, R30, UR4, R34 ;  /* 0x000000041e227c25 */ /* 0x000fe2000f8e0022 */
[----:B------:R-:W-:Y:S02]  /*1c90*/  UMOV UR4, 0x400 ;  /* 0x0000040000047882 */ /* 0x000fe40000000000 */
[----:B-1----:R-:W-:Y:S01]  /*1ca0*/  ULEA UR4, UR8, UR4, 0x18 ;  /* 0x0000000408047291 */ /* 0x002fe2000f8ec03f */
[----:B------:R-:W-:Y:S01]  /*1cb0*/  IMAD.MOV.U32 R7, RZ, RZ, 0x10 ;  /* 0x00000010ff077424 */ /* 0x000fe200078e00ff */
[----:B------:R-:W-:Y:S01]  /*1cc0*/  R2P PR, R6, 0x6 ;  /* 0x0000000606007804 */ /* 0x000fe20000000000 */
[----:B------:R-:W-:-:S02]  /*1cd0*/  IMAD.SHL.U32 R2, R218, 0x80, RZ ;  /* 0x00000080da027824 */ /* 0x000fc400078e00ff */
[----:B------:R-:W-:Y:S01]  /*1ce0*/  IMAD.WIDE R38, R39, 0x40, R14 ;  /* 0x0000004027267825 */ /* 0x000fe200078e020e */
[----:B------:R-:W-:Y:S02]  /*1cf0*/  LEA R219, R219, UR4, 0x1 ;  /* 0x00000004dbdb7c11 */ /* 0x000fe4000f8e08ff */
[----:B------:R-:W-:Y:S01]  /*1d00*/  SEL R5, R7, 0xfffffff0, !P1 ;  /* 0xfffffff007057807 */ /* 0x000fe20004800000 */
[----:B------:R-:W-:Y:S01]  /*1d10*/  IMAD.IADD R12, R131, 0x1, -R2 ;  /* 0x00000001830c7824 */ /* 0x000fe200078e0a02 */
[----:B------:R-:W-:Y:S01]  /*1d20*/  SEL R4, R3, 0xffffffe0, !P2 ;  /* 0xffffffe003047807 */ /* 0x000fe20005000000 */
        /* <DEDUP_REMOVED lines=28> */
.L_x_2472:
[----:B------:R-:W-:Y:S05]  /*1ef0*/  BSYNC B0 ;  /* 0x0000000000007941 */ /* 0x000fea0003800000 */
.L_x_2471:
        /* <DEDUP_REMOVED lines=25> */
[----:B----4-:R-:W-:-:S04]  /*2090*/  LEA R8, P1, R40, UR6, 0x1 ;  /* 0x0000000628087c11 */ /* 0x010fc8000f8208ff */
[----:B------:R-:W-:-:S05]  /*20a0*/  LEA.HI.X R9, R40, UR7, R22, 0x1, P1 ;  /* 0x0000000728097c11 */ /* 0x000fca00088f0c16 */
[----:B------:R-:W-:Y:S01]  /*20b0*/  @!PT LDS RZ, [RZ] ;  /* 0x00000000fffff984 */ /* 0x000fe20000000800 */
[----:B------:R-:W-:Y:S01]  /*20c0*/  @!PT LDS RZ, [RZ] ;  /* 0x00000000fffff984 */ /* 0x000fe20000000800 */
[----:B------:R-:W-:Y:S01]  /*20d0*/  @!PT LDS RZ, [RZ] ;  /* 0x00000000fffff984 */ /* 0x000fe20000000800 */
[----:B------:R1:W-:Y:S04]  /*20e0*/  LDGSTS.E.BYPASS.LTC128B.128 [R219+0x2800], desc[UR12][R8.64+0x80] ;  /* 0x0280008008db7fae */ /* 0x0003e8000b901d4c */
.L_x_2474:
[----:B------:R-:W-:Y:S05]  /*20f0*/  BSYNC B0 ;  /* 0x0000000000007941 */ /* 0x000fea0003800000 */
.L_x_2473:
        /* <DEDUP_REMOVED lines=12> */
[----:B-12-4-:R-:W1:Y:S01]  /*21c0*/  @!P2 LDC.64 R8, c[0x0][0x210] ;  /* 0x00008400ff08ab82 */ /* 0x016e620000000a00 */
        /* <DEDUP_REMOVED lines=18> */
.L_x_2476:
[----:B------:R-:W-:Y:S05]  /*22f0*/  BSYNC B0 ;  /* 0x0000000000007941 */ /* 0x000fea0003800000 */
.L_x_2475:
        /* <DEDUP_REMOVED lines=11> */
[----:B-12-4-:R-:W1:Y:S01]  /*23b0*/  @!P2 LDC.64 R8, c[0x0][0x210] ;  /* 0x00008400ff08ab82 */ /* 0x016e620000000a00 */
        /* <DEDUP_REMOVED lines=18> */
.L_x_2478:
[----:B------:R-:W-:Y:S05]  /*24e0*/  BSYNC B0 ;  /* 0x0000000000007941 */ /* 0x000fea0003800000 */
.L_x_2477:
[C---:B------:R-:W-:Y:S01]  /*24f0*/  ISETP.GE.AND P1, PT, R14.reuse, R12, PT ;  /* 0x0000000c0e00720c */ /* 0x040fe20003f26270 */
[-C--:B------:R-:W-:Y:S01]  /*2500*/  IMAD R191, R15, R184.reuse, RZ ;  /* 0x000000b80fbf7224 */ /* 0x080fe200078e02ff */
[----:B------:R-:W-:Y:S01]  /*2510*/  BSSY B0, `(.L_x_2479) ;  /* 0x000001f000007945 */ /* 0x000fe20003800000 */
[C---:B------:R-:W-:Y:S01]  /*2520*/  IMAD.WIDE.U32 R26, R14.reuse, R184, R26 ;  /* 0x000000b80e1a7225 */ /* 0x040fe200078e001a */
[C---:B------:R-:W-:Y:S02]  /*2530*/  IADD3 R38, P4, R14.reuse, R25, RZ ;  /* 0x000000190e267210 */ /* 0x040fe40007f9e0ff */
[-C--:B------:R-:W-:Y:S01]  /*2540*/  ISETP.GE.AND P6, PT, R21, R12.reuse, PT ;  /* 0x0000000c1500720c */ /* 0x080fe20003fc6270 */
[----:B------:R-:W-:Y:S01]  /*2550*/  IMAD R191, R14, R185, R191 ;  /* 0x000000b90ebf7224 */ /* 0x000fe200078e02bf */
[----:B------:R-:W-:Y:S01]  /*2560*/  ISETP.GE.AND P5, PT, R19, R12, PT ;  /* 0x0000000c1300720c */ /* 0x000fe20003fa6270 */
[C---:B------:R-:W-:Y:S01]  /*2570*/  IMAD.SHL.U32 R215, R184.reuse, 0x10, RZ ;  /* 0x00000010b8d77824 */ /* 0x040fe200078e00ff */
[----:B------:R-:W-:Y:S01]  /*2580*/  SHF.L.U64.HI R214, R184, 0x4, R185 ;  /* 0x00000004b8d67819 */ /* 0x000fe200000102b9 */
[----:B------:R-:W-:Y:S01]  /*2590*/  IMAD.MOV.U32 R190, RZ, RZ, R26 ;  /* 0x000000ffffbe7224 */ /* 0x000fe200078e001a */
[----:B------:R-:W-:Y:S01]  /*25a0*/  IADD3 R191, R27, R191, RZ ;  /* 0x000000bf1bbf7210 */ /* 0x000fe20007ffe0ff */
[----:B------:R-:W-:Y:S08]  /*25b0*/  @P1 BRA `(.L_x_2480) ;  /* 0x0000000000501947 */ /* 0x000ff00003800000 */
[----:B------:R-:W-:Y:S02]  /*25c0*/  ULDC UR5, c[0x0][0x2d0] ;  /* 0x0000b40000057ab9 */ /* 0x000fe40000000800 */
[----:B------:R-:W-:Y:S02]  /*25d0*/  ISETP.GE.AND P2, PT, R222, UR5, PT ;  /* 0x00000005de007c0c */ /* 0x000fe4000bf46270 */
[----:B------:R-:W-:-:S11]  /*25e0*/  ISETP.GE.AND P1, PT, R213, UR5, PT ;  /* 0x00000005d5007c0c */ /* 0x000fd6000bf26270 */
[----:B-12-4-:R-:W1:Y:S01]  /*25f0*/  @!P2 LDC.64 R8, c[0x0][0x218] ;  /* 0x00008600ff08ab82 */ /* 0x016e620000000a00 */
        /* <DEDUP_REMOVED lines=16> */
.L_x_2480:
[----:B------:R-:W-:Y:S05]  /*2700*/  BSYNC B0 ;  /* 0x0000000000007941 */ /* 0x000fea0003800000 */
.L_x_2479:
[----:B------:R-:W-:Y:S04]  /*2710*/  BSSY B0, `(.L_x_2481) ;  /* 0x0000018000007945 */ /* 0x000fe80003800000 */
[----:B------:R-:W-:Y:S05]  /*2720*/  @P6 BRA `(.L_x_2482) ;  /* 0x0000000000586947 */ /* 0x000fea0003800000 */
[----:B------:R-:W-:Y:S01]  /*2730*/  ULDC UR5, c[0x0][0x2d0] ;  /* 0x0000b40000057ab9 */ /* 0x000fe20000000800 */
[----:B------:R-:W-:Y:S02]  /*2740*/  IADD3 R25, P3, R215, R190, RZ ;  /* 0x000000bed7197210 */ /* 0x000fe40007f7e0ff */
[----:B------:R-:W-:Y:S02]  /*2750*/  ISETP.GE.AND P2, PT, R222, UR5, PT ;  /* 0x00000005de007c0c */ /* 0x000fe4000bf46270 */
[----:B------:R-:W-:Y:S01]  /*2760*/  ISETP.GE.AND P1, PT, R213, UR5, PT ;  /* 0x00000005d5007c0c */ /* 0x000fe2000bf26270 */
[----:B------:R-:W-:-:S10]  /*2770*/  IMAD.X R22, R214, 0x1, R191, P3 ;  /* 0x00000001d6167824 */ /* 0x000fd400018e06bf */
        /* <DEDUP_REMOVED lines=17> */
.L_x_2482:
[----:B------:R-:W-:Y:S05]  /*2890*/  BSYNC B0 ;  /* 0x0000000000007941 */ /* 0x000fea0003800000 */
.L_x_2481:
        /* <DEDUP_REMOVED lines=10> */
[----:B----4-:R-:W1:Y:S01]  /*2940*/  @!P3 LDC.64 R8, c[0x0][0x218] ;  /* 0x00008600ff08bb82 */ /* 0x010e620000000a00 */
        /* <DEDUP_REMOVED lines=16> */
.L_x_2484:
[----:B------:R-:W-:Y:S05]  /*2a50*/  BSYNC B0 ;  /* 0x0000000000007941 */ /* 0x000fea0003800000 */
.L_x_2483:
[----:B------:R-:W-:Y:S01]  /*2a60*/  BSSY B0, `(.L_x_2485) ;  /* 0x000001d000007945 */ /* 0x000fe20003800000 */
[-C--:B------:R-:W-:Y:S01]  /*2a70*/  ISETP.GE.AND P6, PT, R35, R12.reuse, PT ;  /* 0x0000000c2300720c */ /* 0x080fe20003fc6270 */
[C---:B------:R-:W-:Y:S01]  /*2a80*/  VIADD R27, R14.reuse, 0x60 ;  /* 0x000000600e1b7836 */ /* 0x040fe20000000000 */
[----:B------:R-:W-:Y:S01]  /*2a90*/  ISETP.GE.AND P1, PT, R29, R12, PT ;  /* 0x0000000c1d00720c */ /* 0x000fe20003f26270 */
[----:B------:R-:W-:Y:S01]  /*2aa0*/  VIADD R25, R14, 0x70 ;  /* 0x000000700e197836 */ /* 0x000fe20000000000 */
[----:B------:R-:W-:Y:S11]  /*2ab0*/  @P2 BRA `(.L_x_2486) ;  /* 0x00000000005c2947 */ /* 0x000ff60003800000 */
[----:B------:R-:W-:Y:S01]  /*2ac0*/  ULDC UR5, c[0x0][0x2d0] ;  /* 0x0000b40000057ab9 */ /* 0x000fe20000000800 */
[----:B------:R-:W-:Y:S01]  /*2ad0*/  IMAD R22, R185, 0x30, RZ ;  /* 0x00000030b9167824 */ /* 0x000fe200078e02ff */
[----:B------:R-:W-:Y:S01]  /*2ae0*/  ISETP.GE.AND P3, PT, R222, UR5, PT ;  /* 0x00000005de007c0c */ /* 0x000fe2000bf66270 */
[----:B------:R-:W-:Y:S01]  /*2af0*/  IMAD.WIDE.U32 R36, R184, 0x30, R190 ;  /* 0x00000030b8247825 */ /* 0x000fe200078e00be */
[----:B------:R-:W-:-:S03]  /*2b00*/  ISETP.GE.AND P2, PT, R213, UR5, PT ;  /* 0x00000005d5007c0c */ /* 0x000fc6000bf46270 */
[----:B------:R-:W-:-:S08]  /*2b10*/  IMAD.IADD R22, R37, 0x1, R22 ;  /* 0x0000000125167824 */ /* 0x000fd000078e0216 */
        /* <DEDUP_REMOVED lines=17> */
.L_x_2486:
[----:B------:R-:W-:Y:S05]  /*2c30*/  BSYNC B0 ;  /* 0x0000000000007941 */ /* 0x000fea0003800000 */
.L_x_2485:
[----:B------:R-:W-:Y:S04]  /*2c40*/  BSSY B0, `(.L_x_2487) ;  /* 0x0000018000007945 */ /* 0x000fe80003800000 */
[----:B------:R-:W-:Y:S05]  /*2c50*/  @P6 BRA `(.L_x_2488) ;  /* 0x0000000000586947 */ /* 0x000fea0003800000 */
[----:B------:R-:W-:Y:S01]  /*2c60*/  ULDC UR5, c[0x0][0x2d0] ;  /* 0x0000b40000057ab9 */ /* 0x000fe20000000800 */
[----:B------:R-:W-:Y:S02]  /*2c70*/  LEA R37, P5, R184, R190, 0x6 ;  /* 0x000000beb8257211 */ /* 0x000fe400078a30ff */
[----:B------:R-:W-:Y:S02]  /*2c80*/  ISETP.GE.AND P3, PT, R222, UR5, PT ;  /* 0x00000005de007c0c */ /* 0x000fe4000bf66270 */
[----:B------:R-:W-:Y:S02]  /*2c90*/  ISETP.GE.AND P2, PT, R213, UR5, PT ;  /* 0x00000005d5007c0c */ /* 0x000fe4000bf46270 */
[----:B------:R-:W-:-:S09]  /*2ca0*/  LEA.HI.X R22, R184, R191, R185, 0x6, P5 ;  /* 0x000000bfb8167211 */ /* 0x000fd200028f34b9 */
        /* <DEDUP_REMOVED lines=17> */
.L_x_2488:
[----:B------:R-:W-:Y:S05]  /*2dc0*/  BSYNC B0 ;  /* 0x0000000000007941 */ /* 0x000fea0003800000 */
.L_x_2487:
[----:B------:R-:W-:Y:S01]  /*2dd0*/  BSSY B0, `(.L_x_2489) ;  /* 0x000001c000007945 */ /* 0x000fe20003800000 */
[-C--:B------:R-:W-:Y:S02]  /*2de0*/  ISETP.GE.AND P6, PT, R27, R12.reuse, PT ;  /* 0x0000000c1b00720c */ /* 0x080fe40003fc6270 */
[----:B------:R-:W-:Y:S02]  /*2df0*/  ISETP.GE.AND P5, PT, R25, R12, PT ;  /* 0x0000000c1900720c */ /* 0x000fe40003fa6270 */
[----:B------:R-:W-:Y:S01]  /*2e00*/  SHF.R.S32.HI R22, RZ, 0x1f, R20 ;  /* 0x0000001fff167819 */ /* 0x000fe20000011414 */
[----:B------:R-:W-:Y:S05]  /*2e10*/  @P1 BRA `(.L_x_2490) ;  /* 0x00000000005c1947 */ /* 0x000fea0003800000 */
        /* <DEDUP_REMOVED lines=23> */
.L_x_2490:
[----:B------:R-:W-:Y:S05]  /*2f90*/  BSYNC B0 ;  /* 0x0000000000007941 */ /* 0x000fea0003800000 */
.L_x_2489:
        /* <DEDUP_REMOVED lines=25> */
.L_x_2492:
[----:B------:R-:W-:Y:S05]  /*3130*/  BSYNC B0 ;  /* 0x0000000000007941 */ /* 0x000fea0003800000 */
.L_x_2491:
        /* <DEDUP_REMOVED lines=25> */
.L_x_2494:
[----:B------:R-:W-:Y:S05]  /*32d0*/  BSYNC B0 ;  /* 0x0000000000007941 */ /* 0x000fea0003800000 */
.L_x_2493:
[----:B------:R-:W0:Y:S01]  /*32e0*/  LDGDEPBAR ;  /* 0x00000000000079af */ /* 0x000e220000000000 */
[----:B------:R-:W-:Y:S01]  /*32f0*/  ULDC.64 UR6, c[0x0][0x3d0] ;  /* 0x0000f40000067ab9 */ /* 0x000fe20000000a00 */
[-C--:B------:R-:W-:Y:S01]  /*3300*/  ISETP.GE.AND P5, PT, R14, R12.reuse, PT ;  /* 0x0000000c0e00720c */ /* 0x080fe20003fa6270 */
[----:B-12-4-:R-:W-:Y:S01]  /*3310*/  IMAD R9, R22, UR6, RZ ;  /* 0x0000000616097c24 */ /* 0x016fe2000f8e02ff */
[----:B------:R-:W-:Y:S01]  /*3320*/  ULDC UR5, c[0x0][0x2e8] ;  /* 0x0000ba0000057ab9 */ /* 0x000fe20000000800 */
[C---:B------:R-:W-:Y:S01]  /*3330*/  IMAD.WIDE.U32 R30, R20.reuse, UR6, R30 ;  /* 0x00000006141e7c25 */ /* 0x040fe2000f8e001e */
[-C--:B------:R-:W-:Y:S02]  /*3340*/  ISETP.GE.AND P6, PT, R21, R12.reuse, PT ;  /* 0x0000000c1500720c */ /* 0x080fe40003fc6270 */
[----:B------:R-:W-:Y:S01]  /*3350*/  ISETP.GE.AND P2, PT, R19, R12, PT ;  /* 0x0000000c1300720c */ /* 0x000fe20003f46270 */
[----:B------:R-:W-:Y:S01]  /*3360*/  IMAD R9, R20, UR7, R9 ;  /* 0x0000000714097c24 */ /* 0x000fe2000f8e0209 */
[----:B---3--:R-:W-:Y:S01]  /*3370*/  LEA R128, P3, R30, R10, 0x2 ;  /* 0x0000000a1e807211 */ /* 0x008fe200078610ff */
[----:B------:R-:W-:Y:S01]  /*3380*/  IMAD.X R23, R15, 0x1, R23, P4 ;  /* 0x000000010f177824 */ /* 0x000fe200020e0617 */
[----:B------:R-:W-:Y:S01]  /*3390*/  ULDC.64 UR6, c[0x0][0x220] ;  /* 0x0000880000067ab9 */ /* 0x000fe20000000a00 */
[----:B------:R-:W-:Y:S01]  /*33a0*/  IMAD.IADD R9, R31, 0x1, R9 ;  /* 0x000000011f097824 */ /* 0x000fe200078e0209 */
[----:B------:R-:W-:Y:S01]  /*33b0*/  ISETP.GE.AND P1, PT, R17, R12, PT ;  /* 0x0000000c1100720c */ /* 0x000fe20003f26270 */
[----:B------:R-:W-:-:S02]  /*33c0*/  IMAD R23, R23, R186, RZ ;  /* 0x000000ba17177224 */ /* 0x000fc400078e02ff */
[----:B------:R-:W-:Y:S01]  /*33d0*/  IMAD.IADD R33, R33, 0x1, R18 ;  /* 0x0000000121217824 */ /* 0x000fe200078e0212 */
[----:B------:R-:W-:Y:S01]  /*33e0*/  LEA.HI.X R129, R30, R11, R9, 0x2, P3 ;  /* 0x0000000b1e817211 */ /* 0x000fe200018f1409 */
[----:B------:R-:W-:Y:S01]  /*33f0*/  IMAD R23, R38, R187, R23 ;  /* 0x000000bb26177224 */ /* 0x000fe200078e0217 */
[----:B------:R-:W-:-:S04]  /*3400*/  DEPBAR.LE SB0, 0x0 ;  /* 0x000080000000791a */ /* 0x000fc80000000000 */
[----:B------:R1:W5:Y:S01]  /*3410*/  LDG.E R128, desc[UR12][R128.64] ;  /* 0x0000000c80807981 */ /* 0x000362000c1e1900 */
[----:B------:R-:W-:Y:S01]  /*3420*/  IMAD.WIDE.U32 R38, R38, R186, R32 ;  /* 0x000000ba26267225 */ /* 0x000fe200078e0020 */
[----:B------:R-:W-:Y:S01]  /*3430*/  SHF.R.S32.HI R9, RZ, 0x4, R16 ;  /* 0x00000004ff097819 */ /* 0x000fe20000011410 */
[----:B------:R-:W-:Y:S02]  /*3440*/  BAR.SYNC.DEFER_BLOCKING 0x0 ;  /* 0x0000000000007b1d */ /* 0x000fe40000010000 */
[----:B------:R-:W-:Y:S01]  /*3450*/  IMAD.IADD R36, R39, 0x1, R23 ;  /* 0x0000000127247824 */ /* 0x000fe200078e0217 */
[----:B------:R-:W-:Y:S02]  /*3460*/  LEA.HI R210, R16, R9, RZ, 0x1 ;  /* 0x0000000910d27211 */ /* 0x000fe400078f08ff */
[----:B------:R-:W-:Y:S01]  /*3470*/  LEA R188, P4, R38, UR6, 0x1 ;  /* 0x0000000626bc7c11 */ /* 0x000fe2000f8808ff */
[----:B------:R-:W2:Y:S01]  /*3480*/  MUFU.RCP R37, UR5 ;  /* 0x0000000500257d08 */ /* 0x000ea20008001000 */
[----:B------:R-:W-:Y:S01]  /*3490*/  BSSY B0, `(.L_x_2495) ;  /* 0x0000018000007945 */ /* 0x000fe20003800000 */
[----:B------:R-:W-:Y:S01]  /*34a0*/  ISETP.GE.AND P3, PT, R35, R12, PT ;  /* 0x0000000c2300720c */ /* 0x000fe20003f66270 */
[----:B------:R1:W-:Y:S04]  /*34b0*/  @P5 STS.128 [R219+0xc000], RZ ;  /* 0x00c000ffdb005388 */ /* 0x0003e80000000c00 */
[----:B------:R1:W-:Y:S01]  /*34c0*/  @P5 STS.128 [R219+0x10000], RZ ;  /* 0x010000ffdb005388 */ /* 0x0003e20000000c00 */
[----:B------:R-:W-:Y:S01]  /*34d0*/  LEA.HI R134, R134, R133, RZ, 0x5 ;  /* 0x0000008586867211 */ /* 0x000fe200078f28ff */
[C---:B------:R-:W-:Y:S01]  /*34e0*/  IMAD.SHL.U32 R217, R186.reuse, 0x10, RZ ;  /* 0x00000010bad97824 */ /* 0x040fe200078e00ff */
[----:B------:R-:W-:-:S02]  /*34f0*/  SHF.L.U64.HI R216, R186, 0x4, R187 ;  /* 0x00000004bad87819 */ /* 0x000fc400000102bb */
[----:B------:R-:W-:Y:S02]  /*3500*/  LOP3.LUT R210, R210, 0xfffffffe, RZ, 0xc0, !PT ;  /* 0xfffffffed2d27812 */ /* 0x000fe400078ec0ff */
[----:B------:R-:W-:Y:S01]  /*3510*/  LEA.HI.X R189, R38, UR7, R36, 0x1, P4 ;  /* 0x0000000726bd7c11 */ /* 0x000fe2000a0f0c24 */
[----:B------:R-:W-:Y:S06]  /*3520*/  @P5 BRA `(.L_x_2496) ;  /* 0x0000000000385947 */ /* 0x000fec0003800000 */
        /* <DEDUP_REMOVED lines=14> */
.L_x_2496:
[----:B------:R-:W-:Y:S05]  /*3610*/  BSYNC B0 ;  /* 0x0000000000007941 */ /* 0x000fea0003800000 */
.L_x_2495:
        /* <DEDUP_REMOVED lines=22> */
.L_x_2498:
[----:B------:R-:W-:Y:S05]  /*3780*/  BSYNC B0 ;  /* 0x0000000000007941 */ /* 0x000fea0003800000 */
.L_x_2497:
[----:B------:R2:W-:Y:S01]  /*3790*/  @P2 STS.128 [R219+0xd000], RZ ;  /* 0x00d000ffdb002388 */ /* 0x0005e20000000c00 */
[----:B------:R-:W-:Y:S01]  /*37a0*/  IMAD.SHL.U32 R8, R0, 0x40, RZ ;  /* 0x0000004000087824 */ /* 0x000fe200078e00ff */
[----:B------:R-:W-:Y:S01]  /*37b0*/  SHF.R.S32.HI R132, RZ, 0x5, R134 ;  /* 0x00000005ff847819 */ /* 0x000fe20000011486 */
[----:B------:R-:W-:Y:S01]  /*37c0*/  IMAD.IADD R210, R9, 0x1, -R210 ;  /* 0x0000000109d27824 */ /* 0x000fe200078e0ad2 */
[----:B------:R2:W-:Y:S01]  /*37d0*/  @P2 STS.128 [R219+0x11000], RZ ;  /* 0x011000ffdb002388 */ /* 0x0005e20000000c00 */
[----:B------:R-:W-:Y:S01]  /*37e0*/  IMAD.SHL.U32 R6, R6, 0x40, RZ ;  /* 0x0000004006067824 */ /* 0x000fe200078e00ff */
[----:B------:R-:W-:Y:S01]  /*37f0*/  LOP3.LUT R9, R8, 0x1c0, RZ, 0xc0, !PT ;  /* 0x000001c008097812 */ /* 0x000fe200078ec0ff */
[----:B------:R-:W-:Y:S01]  /*3800*/  IMAD.SHL.U32 R14, R14, 0x8, RZ ;  /* 0x000000080e0e7824 */ /* 0x000fe200078e00ff */
[----:B------:R-:W-:Y:S01]  /*3810*/  BSSY B0, `(.L_x_2499) ;  /* 0x0000022000007945 */ /* 0x000fe20003800000 */
[----:B------:R-:W-:Y:S01]  /*3820*/  IMAD.SHL.U32 R8, R210, 0x8, RZ ;  /* 0x00000008d2087824 */ /* 0x000fe200078e00ff */
[----:B-1----:R-:W-:Y:S01]  /*3830*/  LOP3.LUT R11, R6, 0x1c0, RZ, 0xc0, !PT ;  /* 0x000001c0060b7812 */ /* 0x002fe200078ec0ff */
        /* <DEDUP_REMOVED lines=31> */
.L_x_2500:
[----:B------:R-:W-:Y:S05]  /*3a30*/  BSYNC B0 ;  /* 0x0000000000007941 */ /* 0x000fea0003800000 */
.L_x_2499:
        /* <DEDUP_REMOVED lines=9> */
[----:B------:R-:W-:Y:S05]  /*3ad0*/  @P1 BRA `(.L_x_2502) ;  /* 0x0000000000501947 */ /* 0x000fea0003800000 */
[----:B------:R-:W-:Y:S02]  /*3ae0*/  ULDC UR5, c[0x0][0x2d0] ;  /* 0x0000b40000057ab9 */ /* 0x000fe40000000800 */
[----:B------:R-:W-:Y:S02]  /*3af0*/  ISETP.GE.AND P2, PT, R222, UR5, PT ;  /* 0x00000005de007c0c */ /* 0x000fe4000bf46270 */
[----:B------:R-:W-:-:S11]  /*3b00*/  ISETP.GE.AND P1, PT, R213, UR5, PT ;  /* 0x00000005d5007c0c */ /* 0x000fd6000bf26270 */
[----:B------:R-:W-:Y:S01]  /*3b10*/  @!P2 IMAD R8, R187, 0x60, RZ ;  /* 0x00000060bb08a824 */ /* 0x000fe200078e02ff */
[----:B------:R1:W-:Y:S01]  /*3b20*/  @P2 STS.128 [R219+0xd800], RZ ;  /* 0x00d800ffdb002388 */ /* 0x0003e20000000c00 */
[----:B--2---:R-:W-:-:S05]  /*3b30*/  @!P2 IMAD.WIDE.U32 R10, R186, 0x60, R188 ;  /* 0x00000060ba0aa825 */ /* 0x004fca00078e00bc */
        /* <DEDUP_REMOVED lines=14> */
.L_x_2502:
[----:B------:R-:W-:Y:S05]  /*3c20*/  BSYNC B0 ;  /* 0x0000000000007941 */ /* 0x000fea0003800000 */
.L_x_2501:
        /* <DEDUP_REMOVED lines=24> */
.L_x_2504:
[----:B------:R-:W-:Y:S05]  /*3db0*/  BSYNC B0 ;  /* 0x0000000000007941 */ /* 0x000fea0003800000 */
.L_x_2503:
        /* <DEDUP_REMOVED lines=24> */
.L_x_2506:
[----:B------:R-:W-:Y:S05]  /*3f40*/  BSYNC B0 ;  /* 0x0000000000007941 */ /* 0x000fea0003800000 */
.L_x_2505:
        /* <DEDUP_REMOVED lines=24> */
.L_x_2508:
[----:B------:R-:W-:Y:S05]  /*40d0*/  BSYNC B0 ;  /* 0x0000000000007941 */ /* 0x000fea0003800000 */
.L_x_2507:
        /* <DEDUP_REMOVED lines=8> */
[----:B------:R1:W-:Y:S02]  /*4160*/  @P2 STS.128 [R219+0xf800], RZ ;  /* 0x00f800ffdb002388 */ /* 0x0003e40000000c00 */
[----:B-1234-:R-:W-:-:S05]  /*4170*/  @!P2 IMAD.WIDE.U32 R10, R186, 0xe0, R188 ;  /* 0x000000e0ba0aa825 */ /* 0x01efca00078e00bc */
        /* <DEDUP_REMOVED lines=14> */
.L_x_2510:
[----:B------:R-:W-:Y:S05]  /*4260*/  BSYNC B0 ;  /* 0x0000000000007941 */ /* 0x000fea0003800000 */
.L_x_2509:
[----:B------:R-:W-:Y:S01]  /*4270*/  LDSM.16.M88.4 R68, [R211] ;  /* 0x00000000d344783b */ /* 0x000fe20000000200 */
[----:B------:R-:W-:Y:S01]  /*4280*/  LOP3.LUT P1, RZ, R0, 0x2, RZ, 0xc0, !PT ;  /* 0x0000000200ff7812 */ /* 0x000fe2000782c0ff */
[--C-:B------:R-:W-:Y:S01]  /*4290*/  IMAD R209, R5, 0x2, R211.reuse ;  /* 0x0000000205d17824 */ /* 0x100fe200078e02d3 */
[----:B------:R-:W-:Y:S01]  /*42a0*/  LOP3.LUT R134, R134, 0xffffffe0, RZ, 0xc0, !PT ;  /* 0xffffffe086867812 */ /* 0x000fe200078ec0ff */
[----:B------:R-:W2:Y:S01]  /*42b0*/  LDSM.16.M88.4 R32, [R210+0x4000] ;  /* 0x00400000d220783b */ /* 0x000ea20000000200 */
[----:B------:R-:W-:Y:S01]  /*42c0*/  SEL R7, R7, 0xfffffff0, !P1 ;  /* 0xfffffff007077807 */ /* 0x000fe20004800000 */
[----:B------:R-:W-:Y:S01]  /*42d0*/  IMAD R207, R4, 0x2, R211 ;  /* 0x0000000204cf7824 */ /* 0x000fe200078e02d3 */
[----:B------:R-:W-:Y:S01]  /*42e0*/  LOP3.LUT P1, RZ, R0, 0x4, RZ, 0xc0, !PT ;  /* 0x0000000400ff7812 */ /* 0x000fe2000782c0ff */
[----:B------:R-:W1:Y:S01]  /*42f0*/  LDSM.16.M88.4 R24, [R210+0x4800] ;  /* 0x00480000d218783b */ /* 0x000e620000000200 */
[----:B------:R-:W-:Y:S01]  /*4300*/  VIADD R0, R210, 0x4000 ;  /* 0x00004000d2007836 */ /* 0x000fe20000000000 */
[----:B------:R-:W-:Y:S01]  /*4310*/  LOP3.LUT R6, R6, R129, RZ, 0xfc, !PT ;  /* 0x0000008106067212 */ /* 0x000fe200078efcff */
[----:B------:R-:W-:Y:S01]  /*4320*/  IMAD R136, R7, 0x2, R210 ;  /* 0x0000000207887824 */ /* 0x000fe200078e02d2 */
[----:B------:R-:W1:Y:S01]  /*4330*/  LDSM.16.M88.4 R92, [R210+0x6000] ;  /* 0x00600000d25c783b */ /* 0x000e620000000200 */
[----:B------:R-:W-:Y:S01]  /*4340*/  SEL R3, R3, 0xffffffe0, !P1 ;  /* 0xffffffe003037807 */ /* 0x000fe20004800000 */
[----:B------:R-:W-:Y:S01]  /*4350*/  IMAD R208, R7, 0x2, R0 ;  /* 0x0000000207d07824 */ /* 0x000fe200078e0200 */
[----:B------:R-:W-:Y:S01]  /*4360*/  SHF.R.S32.HI R7, RZ, 0x1f, R132 ;  /* 0x0000001fff077819 */ /* 0x000fe20000011484 */
[----:B------:R-:W1:Y:S01]  /*4370*/  LDSM.16.M88.4 R16, [R210+0x5000] ;  /* 0x00500000d210783b */ /* 0x000e620000000200 */
[----:B------:R-:W-:-:S02]  /*4380*/  IMAD R206, R4, 0x2, R209 ;  /* 0x0000000204ce7824 */ /* 0x000fc400078e02d1 */
[C---:B------:R-:W-:Y:S01]  /*4390*/  IMAD R203, R3.reuse, 0x2, R210 ;  /* 0x0000000203cb7824 */ /* 0x040fe200078e02d2 */
[----:B------:R-:W1:Y:S01]  /*43a0*/  LDSM.16.M88.4 R100, [R210+0x5800] ;  /* 0x00580000d264783b */ /* 0x000e620000000200 */
[----:B------:R-:W-:Y:S02]  /*43b0*/  IMAD R205, R3, 0x2, R208 ;  /* 0x0000000203cd7824 */ /* 0x000fe400078e02d0 */
[C---:B------:R-:W-:Y:S01]  /*43c0*/  IMAD.IADD R134, R133.reuse, 0x1, -R134 ;  /* 0x0000000185867824 */ /* 0x040fe200078e0a86 */
[----:B------:R-:W1:Y:S01]  /*43d0*/  LDSM.16.M88.4 R84, [R210+0x6800] ;  /* 0x00680000d254783b */ /* 0x000e620000000200 */
[----:B------:R-:W-:Y:S02]  /*43e0*/  IMAD R0, R132, 0x10, R135 ;  /* 0x0000001084007824 */ /* 0x000fe400078e0287 */
[----:B------:R-:W-:Y:S01]  /*43f0*/  IMAD.SHL.U32 R229, R133, 0x2, RZ ;  /* 0x0000000285e57824 */ /* 0x000fe200078e00ff */
[----:B------:R-:W1:Y:S01]  /*4400*/  LDSM.16.M88.4 R76, [R210+0x7000] ;  /* 0x00700000d24c783b */ /* 0x000e620000000200 */
[----:B------:R-:W-:-:S03]  /*4410*/  SHF.R.S32.HI R227, RZ, 0x1f, R134 ;  /* 0x0000001fffe37819 */ /* 0x000fc60000011486 */
[----:B------:R-:W1:Y:S01]  /*4420*/  LDSM.16.M88.4 R124, [R210+0x7800] ;  /* 0x00780000d27c783b */ /* 0x000e620000000200 */
[----:B------:R-:W-:Y:S02]  /*4430*/  LEA.HI R227, R227, R134, RZ, 0x2 ;  /* 0x00000086e3e37211 */ /* 0x000fe400078f10ff */
[----:B------:R-:W-:Y:S01]  /*4440*/  LOP3.LUT R229, R229, 0x6, RZ, 0xc0, !PT ;  /* 0x00000006e5e57812 */ /* 0x000fe200078ec0ff */
[----:B------:R-:W-:Y:S01]  /*4450*/  LDSM.16.M88.4 R64, [R209] ;  /* 0x00000000d140783b */ /* 0x000fe20000000200 */
[----:B------:R-:W-:-:S03]  /*4460*/  SHF.R.S32.HI R227, RZ, 0x2, R227 ;  /* 0x00000002ffe37819 */ /* 0x000fc600000114e3 */
[----:B------:R-:W1:Y:S01]  /*4470*/  LDSM.16.M88.4 R120, [R136+0x4000] ;  /* 0x004000008878783b */ /* 0x000e620000000200 */
[----:B------:R-:W-:Y:S02]  /*4480*/  IADD3 R3, R0, 0x1, R227 ;  /* 0x0000000100037810 */ /* 0x000fe40007ffe0e3 */
[----:B------:R-:W-:Y:S01]  /*4490*/  LEA.HI R0, R7, R132, RZ, 0x2 ;  /* 0x0000008407007211 */ /* 0x000fe200078f10ff */
[----:B------:R-:W1:Y:S01]  /*44a0*/  LDSM.16.M88.4 R44, [R136+0x4800] ;  /* 0x00480000882c783b */ /* 0x000e620000000200 */
[C---:B--2---:R-:W-:Y:S01]  /*44b0*/  HMMA.16816.F32 R40, R68.reuse, R32, RZ ;  /* 0x000000204428723c */ /* 0x044fe200000018ff */
[----:B------:R-:W-:Y:S02]  /*44c0*/  IADD3 R7, R131, R3, -R220 ;  /* 0x0000000383077210 */ /* 0x000fe40007ffe8dc */
[----:B-1-34-:R-:W1:Y:S01]  /*44d0*/  LDSM.16.M88.4 R8, [R136+0x6000] ;  /* 0x006000008808783b */ /* 0x01ae620000000200 */
[----:B------:R-:W-:Y:S01]  /*44e0*/  LOP3.LUT R3, R0, 0xfffffffc, RZ, 0xc0, !PT ;  /* 0xfffffffc00037812 */ /* 0x000fe200078ec0ff */
[----:B------:R-:W-:Y:S01]  /*44f0*/  IMAD.IADD R0, R2, 0x1, R229 ;  /* 0x0000000102007824 */ /* 0x000fe200078e02e5 */
[----:B------:R-:W-:Y:S01]  /*4500*/  HMMA.16816.F32 R32, R68, R34, RZ ;  /* 0x000000224420723c */ /* 0x000fe200000018ff */
[----:B------:R-:W2:Y:S01]  /*4510*/  LDSM.16.M88.4 R116, [R136+0x5000] ;  /* 0x005000008874783b */ /* 0x000ea20000000200 */
[----:B------:R-:W-:-:S02]  /*4520*/  IMAD.IADD R130, R7, 0x1, R130 ;  /* 0x0000000107827824 */ /* 0x000fc400078e0282 */
[----:B------:R-:W-:Y:S01]  /*4530*/  VIADD R7, R0, 0x1 ;  /* 0x0000000100077836 */ /* 0x000fe20000000000 */
[----:B------:R-:W3:Y:S01]  /*4540*/  LDSM.16.M88.4 R112, [R136+0x5800] ;  /* 0x005800008870783b */ /* 0x000ee20000000200 */
[C---:B------:R-:W-:Y:S01]  /*4550*/  HMMA.16816.F32 R28, R68.reuse, R24, RZ ;  /* 0x00000018441c723c */ /* 0x040fe200000018ff */
[----:B------:R-:W-:Y:S01]  /*4560*/  VIMNMX R193, R130, R131, PT ;  /* 0x0000008382c17248 */ /* 0x000fe20003fe0100 */
[----:B------:R-:W-:Y:S01]  /*4570*/  IMAD.IADD R226, R132, 0x1, -R3 ;  /* 0x0000000184e27824 */ /* 0x000fe200078e0a03 */
[----:B------:R-:W4:Y:S01]  /*4580*/  LDSM.16.M88.4 R48, [R136+0x6800] ;  /* 0x006800008830783b */ /* 0x000f220000000200 */
[----:B------:R-:W-:Y:S01]  /*4590*/  VIADDMNMX R192, R130, 0x8, R131, PT ;  /* 0x0000000882c07846 */ /* 0x000fe20003800183 */
[----:B-----5:R-:W-:Y:S01]  /*45a0*/  FMUL.FTZ R3, R128, R37 ;  /* 0x0000002580037220 */ /* 0x020fe20000410000 */
[----:B------:R-:W-:Y:S01]  /*45b0*/  HMMA.16816.F32 R96, R68, R92, RZ ;  /* 0x0000005c4460723c */ /* 0x000fe200000018ff */
[----:B------:R-:W4:Y:S01]  /*45c0*/  LDSM.16.M88.4 R108, [R136+0x7000] ;  /* 0x00700000886c783b */ /* 0x000f220000000200 */
[----:B------:R-:W-:-:S02]  /*45d0*/  ISETP.GE.AND P6, PT, R7, R193, PT ;  /* 0x000000c10700720c */ /* 0x000fc40003fc6270 */
[----:B------:R-:W-:Y:S01]  /*45e0*/  ISETP.GE.AND P4, PT, R7, R192, PT ;  /* 0x000000c00700720c */ /* 0x000fe20003f86270 */
[----:B------:R-:W4:Y:S01]  /*45f0*/  LDSM.16.M88.4 R104, [R136+0x7800] ;  /* 0x007800008868783b */ /* 0x000f220000000200 */
[C---:B------:R-:W-:Y:S03]  /*4600*/  HMMA.16816.F32 R24, R68.reuse, R26, RZ ;  /* 0x0000001a4418723c */ /* 0x040fe600000018ff */
[----:B------:R-:W-:Y:S03]  /*4610*/  LDSM.16.M88.4 R52, [R207] ;  /* 0x00000000cf34783b */ /* 0x000fe60000000200 */
[C---:B------:R-:W-:Y:S01]  /*4620*/  HMMA.16816.F32 R92, R68.reuse, R94, RZ ;  /* 0x0000005e445c723c */ /* 0x040fe200000018ff */
[----:B------:R-:W4:Y:S04]  /*4630*/  LDSM.16.M88.4 R60, [R203+0x4000] ;  /* 0x00400000cb3c783b */ /* 0x000f280000000200 */
[----:B------:R-:W4:Y:S01]  /*4640*/  LDSM.16.M88.4 R56, [R203+0x4800] ;  /* 0x00480000cb38783b */ /* 0x000f220000000200 */
[C---:B------:R-:W-:Y:S03]  /*4650*/  HMMA.16816.F32 R20, R68.reuse, R16, RZ ;  /* 0x000000104414723c */ /* 0x040fe600000018ff */
        /* <DEDUP_REMOVED lines=11> */
[C---:B------:R-:W-:Y:S06]  /*4710*/  HMMA.16816.F32 R40, R64.reuse, R120, R40 ;  /* 0x000000784028723c */ /* 0x040fec0000001828 */
[C---:B------:R-:W-:Y:S01]  /*4720*/  HMMA.16816.F32 R32, R64.reuse, R122, R32 ;  /* 0x0000007a4020723c */ /* 0x040fe20000001820 */
[----:B------:R-:W-:Y:S05]  /*4730*/  LDSM.16.M88.4 R120, [R207+0x2000] ;  /* 0x00200000cf78783b */ /* 0x000fea0000000200 */
        /* <DEDUP_REMOVED lines=8> */
[----:B------:R-:W-:Y:S05]  /*47c0*/  LDSM.16.M88.4 R116, [R205] ;  /* 0x00000000cd74783b */ /* 0x000fea0000000200 */
[C---:B---3--:R-:W-:Y:S06]  /*47d0*/  HMMA.16816.F32 R12, R64.reuse, R112, R12 ;  /* 0x00000070400c723c */ /* 0x048fec000000180c */
[C---:B------:R-:W-:Y:S01]  /*47e0*/  HMMA.16816.F32 R100, R64.reuse, R114, R100 ;  /* 0x000000724064723c */ /* 0x040fe20000001864 */
[----:B------:R-:W-:Y:S05]  /*47f0*/  LDSM.16.M88.4 R112, [R205+0x800] ;  /* 0x00080000cd70783b */ /* 0x000fea0000000200 */
[C---:B----4-:R-:W-:Y:S06]  /*4800*/  HMMA.16816.F32 R88, R64.reuse, R48, R88 ;  /* 0x000000304058723c */ /* 0x050fec0000001858 */
[C---:B------:R-:W-:Y:S01]  /*4810*/  HMMA.16816.F32 R84, R64.reuse, R50, R84 ;  /* 0x000000324054723c */ /* 0x040fe20000001854 */
[----:B------:R-:W2:Y:S05]  /*4820*/  LDSM.16.M88.4 R48, [R203+0x6000] ;  /* 0x00600000cb30783b */ /* 0x000eaa0000000200 */
[C---:B------:R-:W-:Y:S06]  /*4830*/  HMMA.16816.F32 R80, R64.reuse, R108, R80 ;  /* 0x0000006c4050723c */ /* 0x040fec0000001850 */
[C---:B------:R-:W-:Y:S01]  /*4840*/  HMMA.16816.F32 R76, R64.reuse, R110, R76 ;  /* 0x0000006e404c723c */ /* 0x040fe2000000184c */
[----:B------:R-:W-:Y:S05]  /*4850*/  LDSM.16.M88.4 R108, [R205+0x1000] ;  /* 0x00100000cd6c783b */ /* 0x000fea0000000200 */
[C---:B------:R-:W-:Y:S06]  /*4860*/  HMMA.16816.F32 R72, R64.reuse, R104, R72 ;  /* 0x000000684048723c */ /* 0x040fec0000001848 */
[----:B------:R-:W-:Y:S01]  /*4870*/  HMMA.16816.F32 R68, R64, R106, R68 ;  /* 0x0000006a4044723c */ /* 0x000fe20000001844 */
[----:B------:R-:W3:Y:S04]  /*4880*/  LDSM.16.M88.4 R64, [R203+0x6800] ;  /* 0x00680000cb40783b */ /* 0x000ee80000000200 */
[----:B------:R-:W-:Y:S01]  /*4890*/  LDSM.16.M88.4 R104, [R205+0x2800] ;  /* 0x00280000cd68783b */ /* 0x000fe20000000200 */
        /* <DEDUP_REMOVED lines=21> */
[C---:B------:R-:W-:Y:S06]  /*49f0*/  HMMA.16816.F32 R72, R52.reuse, R56, R72 ;  /* 0x000000383448723c */ /* 0x040fec0000001848 */
[----:B------:R-:W-:Y:S01]  /*4a00*/  HMMA.16816.F32 R68, R52, R58, R68 ;  /* 0x0000003a3444723c */ /* 0x000fe20000001844 */
[----:B------:R-:W-:Y:S04]  /*4a10*/  LDSM.16.M88.4 R56, [R211+0x2000] ;  /* 0x00200000d338783b */ /* 0x000fe80000000200 */
[----:B------:R-:W4:Y:S01]  /*4a20*/  LDSM.16.M88.4 R52, [R210+0x8000] ;  /* 0x00800000d234783b */ /* 0x000f220000000200 */
        /* <DEDUP_REMOVED lines=23> */
[----:B------:R-:W3:Y:S04]  /*4ba0*/  LDSM.16.M88.4 R44, [R210+0xa800] ;  /* 0x00a80000d22c783b */ /* 0x000ee80000000200 */
[----:B------:R-:W4:Y:S01]  /*4bb0*/  LDSM.16.M88.4 R60, [R210+0xb000] ;  /* 0x00b00000d23c783b */ /* 0x000f220000000200 */
        /* <DEDUP_REMOVED lines=12> */
[C---:B------:R-:W-:Y:S06]  /*4c80*/  HMMA.16816.F32 R20, R56.reuse, R48, R20 ;  /* 0x000000303814723c */ /* 0x040fec0000001814 */
[C---:B------:R-:W-:Y:S01]  /*4c90*/  HMMA.16816.F32 R16, R56.reuse, R50, R16 ;  /* 0x000000323810723c */ /* 0x040fe20000001810 */
[----:B------:R-:W3:Y:S05]  /*4ca0*/  LDSM.16.M88.4 R48, [R136+0x8800] ;  /* 0x008800008830783b */ /* 0x000eea0000000200 */
        /* <DEDUP_REMOVED lines=8> */
[----:B------:R-:W4:Y:S04]  /*4d30*/  LDSM.16.M88.4 R56, [R136+0xb800] ;  /* 0x00b800008838783b */ /* 0x000f280000000200 */
[----:B------:R-:W-:Y:S01]  /*4d40*/  LDSM.16.M88.4 R112, [R203+0xa800] ;  /* 0x00a80000cb70783b */ /* 0x000fe20000000200 */
        /* <DEDUP_REMOVED lines=12> */
[C---:B----4-:R-:W-:Y:S06]  /*4e10*/  HMMA.16816.F32 R72, R52.reuse, R56, R72 ;  /* 0x000000383448723c */ /* 0x050fec0000001848 */
[----:B------:R-:W-:Y:S01]  /*4e20*/  HMMA.16816.F32 R68, R52, R58, R68 ;  /* 0x0000003a3444723c */ /* 0x000fe20000001844 */
[----:B------:R-:W-:Y:S05]  /*4e30*/  LDSM.16.M88.4 R56, [R205+0x5000] ;  /* 0x00500000cd38783b */ /* 0x000fea0000000200 */
[C---:B-1----:R-:W-:Y:S06]  /*4e40*/  HMMA.16816.F32 R40, R120.reuse, R8, R40 ;  /* 0x000000087828723c */ /* 0x042fec0000001828 */
[----:B------:R-:W-:Y:S01]  /*4e50*/  HMMA.16816.F32 R32, R120, R10, R32 ;  /* 0x0000000a7820723c */ /* 0x000fe20000001820 */
[----:B------:R-:W1:Y:S05]  /*4e60*/  LDSM.16.M88.4 R8, [R206+0x2000] ;  /* 0x00200000ce08783b */ /* 0x000e6a0000000200 */
[C---:B------:R-:W-:Y:S06]  /*4e70*/  HMMA.16816.F32 R88, R52.reuse, R64, R88 ;  /* 0x000000403458723c */ /* 0x040fec0000001858 */
[C---:B------:R-:W-:Y:S06]  /*4e80*/  HMMA.16816.F32 R12, R52.reuse, R104, R12 ;  /* 0x00000068340c723c */ /* 0x040fec000000180c */
[C---:B------:R-:W-:Y:S01]  /*4e90*/  HMMA.16816.F32 R100, R52.reuse, R106, R100 ;  /* 0x0000006a3464723c */ /* 0x040fe20000001864 */
[----:B------:R-:W4:Y:S05]  /*4ea0*/  LDSM.16.M88.4 R104, [R203+0xb800] ;  /* 0x00b80000cb68783b */ /* 0x000f2a0000000200 */
        /* <DEDUP_REMOVED lines=8> */
[----:B------:R-:W2:Y:S01]  /*4f30*/  LDSM.16.M88.4 R52, [R205+0x5800] ;  /* 0x00580000cd34783b */ /* 0x000ea20000000200 */
[C---:B------:R-:W-:Y:S06]  /*4f40*/  HMMA.16816.F32 R88, R120.reuse, R112, R88 ;  /* 0x000000707858723c */ /* 0x040fec0000001858 */
[C---:B---3--:R-:W-:Y:S06]  /*4f50*/  HMMA.16816.F32 R28, R120.reuse, R48, R28 ;  /* 0x00000030781c723c */ /* 0x048fec000000181c */
[C---:B------:R-:W-:Y:S01]  /*4f60*/  HMMA.16816.F32 R24, R120.reuse, R50, R24 ;  /* 0x000000327818723c */ /* 0x040fe20000001818 */
[----:B------:R-:W3:Y:S05]  /*4f70*/  LDSM.16.M88.4 R48, [R205+0x6000] ;  /* 0x00600000cd30783b */ /* 0x000eea0000000200 */
[----:B------:R-:W-:Y:S01]  /*4f80*/  HMMA.16816.F32 R112, R120, R114, R84 ;  /* 0x000000727870723c */ /* 0x000fe20000001854 */
[----:B------:R-:W3:Y:S05]  /*4f90*/  LDSM.16.M88.4 R84, [R205+0x7000] ;  /* 0x00700000cd54783b */ /* 0x000eea0000000200 */
[C---:B-1----:R-:W-:Y:S06]  /*4fa0*/  HMMA.16816.F32 R20, R8.reuse, R56, R20 ;  /* 0x000000380814723c */ /* 0x042fec0000001814 */
[----:B------:R-:W-:Y:S01]  /*4fb0*/  HMMA.16816.F32 R16, R8, R58, R16 ;  /* 0x0000003a0810723c */ /* 0x000fe20000001810 */
[----:B------:R-:W1:Y:S01]  /*4fc0*/  LDSM.16.M88.4 R56, [R205+0x7800] ;  /* 0x00780000cd38783b */ /* 0x000e620000000200 */
[----:B------:R-:W-:-:S04]  /*4fd0*/  DEPBAR.LE SB0, 0x0 ;  /* 0x000080000000791a */ /* 0x000fc80000000000 */
[C---:B------:R-:W-:Y:S06]  /*4fe0*/  HMMA.16816.F32 R12, R120.reuse, R124, R12 ;  /* 0x0000007c780c723c */ /* 0x040fec000000180c */
[C---:B------:R-:W-:Y:S06]  /*4ff0*/  HMMA.16816.F32 R100, R120.reuse, R126, R100 ;  /* 0x0000007e7864723c */ /* 0x040fec0000001864 */
[C---:B------:R-:W-:Y:S06]  /*5000*/  HMMA.16816.F32 R96, R120.reuse, R116, R96 ;  /* 0x000000747860723c */ /* 0x040fec0000001860 */
[C---:B------:R-:W-:Y:S06]  /*5010*/  HMMA.16816.F32 R92, R120.reuse, R118, R92 ;  /* 0x00000076785c723c */ /* 0x040fec000000185c */
[C---:B------:R-:W-:Y:S06]  /*5020*/  HMMA.16816.F32 R80, R120.reuse, R108, R80 ;  /* 0x0000006c7850723c */ /* 0x040fec0000001850 */
[C---:B------:R-:W-:Y:S06]  /*5030*/  HMMA.16816.F32 R76, R120.reuse, R110, R76 ;  /* 0x0000006e784c723c */ /* 0x040fec000000184c */
[C---:B----4-:R-:W-:Y:S06]  /*5040*/  HMMA.16816.F32 R72, R120.reuse, R104, R72 ;  /* 0x000000687848723c */ /* 0x050fec0000001848 */
[----:B------:R-:W-:Y:S06]  /*5050*/  HMMA.16816.F32 R68, R120, R106, R68 ;  /* 0x0000006a7844723c */ /* 0x000fec0000001844 */
[C---:B------:R-:W-:Y:S06]  /*5060*/  HMMA.16816.F32 R40, R8.reuse, R64, R40 ;  /* 0x000000400828723c */ /* 0x040fec0000001828 */
[C---:B------:R-:W-:Y:S06]  /*5070*/  HMMA.16816.F32 R32, R8.reuse, R66, R32 ;  /* 0x000000420820723c */ /* 0x040fec0000001820 */
[C---:B--2---:R-:W-:Y:S06]  /*5080*/  HMMA.16816.F32 R28, R8.reuse, R60, R28 ;  /* 0x0000003c081c723c */ /* 0x044fec000000181c */
[C---:B------:R-:W-:Y:S06]  /*5090*/  HMMA.16816.F32 R24, R8.reuse, R62, R24 ;  /* 0x0000003e0818723c */ /* 0x040fec0000001818 */
[C---:B------:R-:W-:Y:S06]  /*50a0*/  HMMA.16816.F32 R12, R8.reuse, R52, R12 ;  /* 0x00000034080c723c */ /* 0x040fec000000180c */
[C---:B------:R-:W-:Y:S06]  /*50b0*/  HMMA.16816.F32 R100, R8.reuse, R54, R100 ;  /* 0x000000360864723c */ /* 0x040fec0000001864 */
[C---:B---3--:R-:W-:Y:S06]  /*50c0*/  HMMA.16816.F32 R96, R8.reuse, R48, R96 ;  /* 0x000000300860723c */ /* 0x048fec0000001860 */
[----:B------:R-:W-:Y:S01]  /*50d0*/  HMMA.16816.F32 R92, R8, R50, R92 ;  /* 0x00000032085c723c */ /* 0x000fe2000000185c */
[----:B------:R-:W-:-:S05]  /*50e0*/  VIADD R48, R0, 0x21 ;  /* 0x0000002100307836 */ /* 0x000fca0000000000 */
[C---:B------:R-:W-:Y:S06]  /*50f0*/  HMMA.16816.F32 R88, R8.reuse, R44, R88 ;  /* 0x0000002c0858723c */ /* 0x040fec0000001858 */
[C---:B------:R-:W-:Y:S06]  /*5100*/  HMMA.16816.F32 R112, R8.reuse, R46, R112 ;  /* 0x0000002e0870723c */ /* 0x040fec0000001870 */
[C---:B------:R-:W-:Y:S06]  /*5110*/  HMMA.16816.F32 R80, R8.reuse, R84, R80 ;  /* 0x000000540850723c */ /* 0x040fec0000001850 */
[C---:B------:R-:W-:Y:S06]  /*5120*/  HMMA.16816.F32 R76, R8.reuse, R86, R76 ;  /* 0x00000056084c723c */ /* 0x040fec000000184c */
[C---:B-1----:R-:W-:Y:S06]  /*5130*/  HMMA.16816.F32 R72, R8.reuse, R56, R72 ;  /* 0x000000380848723c */ /* 0x042fec0000001848 */
[----:B------:R-:W-:Y:S07]  /*5140*/  HMMA.16816.F32 R68, R8, R58, R68 ;  /* 0x0000003a0844723c */ /* 0x000fee0000001844 */
[C---:B------:R-:W-:Y:S01]  /*5150*/  VIADD R8, R0.reuse, 0x9 ;  /* 0x0000000900087836 */ /* 0x040fe20000000000 */
[----:B------:R-:W-:Y:S01]  /*5160*/  I2FP.F32.S32 R10, R7 ;  /* 0x00000007000a7245 */ /* 0x000fe20000201400 */
[----:B------:R-:W-:Y:S01]  /*5170*/  VIADD R9, R0, 0x8 ;  /* 0x0000000800097836 */ /* 0x000fe20000000000 */
[----:B------:R-:W-:Y:S02]  /*5180*/  BAR.SYNC.DEFER_BLOCKING 0x0 ;  /* 0x0000000000007b1d */ /* 0x000fe40000010000 */
[C---:B------:R-:W-:Y:S01]  /*5190*/  ISETP.GE.AND P1, PT, R8.reuse, R193, PT ;  /* 0x000000c10800720c */ /* 0x040fe20003f26270 */
[C---:B------:R-:W-:Y:S01]  /*51a0*/  FFMA.FTZ R41, R3.reuse, R10, R41 ;  /* 0x0000000a03297223 */ /* 0x040fe20000010029 */
[----:B------:R-:W-:Y:S01]  /*51b0*/  ISETP.GE.AND P3, PT, R8, R192, PT ;  /* 0x000000c00800720c */ /* 0x000fe20003f66270 */
[----:B------:R-:W-:Y:S01]  /*51c0*/  FFMA.FTZ R43, R3, R10, R43 ;  /* 0x0000000a032b7223 */ /* 0x000fe2000001002b */
[----:B------:R-:W-:Y:S01]  /*51d0*/  I2FP.F32.S32 R7, R9 ;  /* 0x0000000900077245 */ /* 0x000fe20000201400 */
[----:B------:R-:W-:Y:S01]  /*51e0*/  VIADD R10, R0, 0x10 ;  /* 0x00000010000a7836 */ /* 0x000fe20000000000 */
[----:B------:R-:W-:-:S02]  /*51f0*/  I2FP.F32.S32 R8, R8 ;  /* 0x0000000800087245 */ /* 0x000fc40000201400 */
[----:B------:R-:W-:Y:S01]  /*5200*/  ISETP.GE.AND P5, PT, R9, R193, PT ;  /* 0x000000c10900720c */ /* 0x000fe20003fa6270 */
[CC--:B------:R-:W-:Y:S01]  /*5210*/  FFMA.FTZ R32, R3.reuse, R7.reuse, R32 ;  /* 0x0000000703207223 */ /* 0x0c0fe20000010020 */
[C---:B------:R-:W-:Y:S01]  /*5220*/  FFMA.FTZ R34, R3.reuse, R7, R34 ;  /* 0x0000000703227223 */ /* 0x040fe20000010022 */
[CC--:B------:R-:W-:Y:S01]  /*5230*/  FFMA.FTZ R33, R3.reuse, R8.reuse, R33 ;  /* 0x0000000803217223 */ /* 0x0c0fe20000010021 */
[----:B------:R-:W-:Y:S01]  /*5240*/  FFMA.FTZ R35, R3, R8, R35 ;  /* 0x0000000803237223 */ /* 0x000fe20000010023 */
        /* <DEDUP_REMOVED lines=8> */
[-C--:B------:R-:W-:Y:S02]  /*52d0*/  ISETP.GE.AND P4, PT, R10, R192.reuse, PT ;  /* 0x000000c00a00720c */ /* 0x080fe40003f86270 */
[C---:B------:R-:W-:Y:S02]  /*52e0*/  ISETP.GE.AND P1, PT, R7.reuse, R193, PT ;  /* 0x000000c10700720c */ /* 0x040fe40003f26270 */
[----:B------:R-:W-:-:S02]  /*52f0*/  ISETP.GE.AND P3, PT, R7, R192, PT ;  /* 0x000000c00700720c */ /* 0x000fc40003f66270 */
[----:B------:R-:W-:Y:S02]  /*5300*/  I2FP.F32.S32 R10, R10 ;  /* 0x0000000a000a7245 */ /* 0x000fe40000201400 */
[----:B------:R-:W-:Y:S02]  /*5310*/  FSEL R55, R32, -INF , !P5 ;  /* 0xff80000020377808 */ /* 0x000fe40006800000 */
[----:B------:R-:W-:Y:S01]  /*5320*/  FSEL R52, R34, -INF , !P2 ;  /* 0xff80000022347808 */ /* 0x000fe20005000000 */
[CC--:B------:R-:W-:Y:S01]  /*5330*/  FFMA.FTZ R28, R3.reuse, R10.reuse, R28 ;  /* 0x0000000a031c7223 */ /* 0x0c0fe2000001001c */
[----:B------:R-:W-:Y:S01]  /*5340*/  I2FP.F32.S32 R7, R7 ;  /* 0x0000000700077245 */ /* 0x000fe20000201400 */
[C---:B------:R-:W-:Y:S01]  /*5350*/  FFMA.FTZ R10, R3.reuse, R10, R30 ;  /* 0x0000000a030a7223 */ /* 0x040fe2000001001e */
[----:B------:R-:W-:Y:S01]  /*5360*/  ISETP.GE.AND P5, PT, R8, R193, PT ;  /* 0x000000c10800720c */ /* 0x000fe20003fa6270 */
[----:B------:R-:W-:Y:S01]  /*5370*/  VIADD R34, R0, 0x49 ;  /* 0x0000004900227836 */ /* 0x000fe20000000000 */
[----:B------:R-:W-:Y:S01]  /*5380*/  ISETP.GE.AND P2, PT, R8, R192, PT ;  /* 0x000000c00800720c */ /* 0x000fe20003f46270 */
[CC--:B------:R-:W-:Y:S01]  /*5390*/  FFMA.FTZ R9, R3.reuse, R7.reuse, R24 ;  /* 0x0000000703097223 */ /* 0x0c0fe20000010018 */
[----:B------:R-:W-:Y:S01]  /*53a0*/  I2FP.F32.S32 R8, R8 ;  /* 0x0000000800087245 */ /* 0x000fe20000201400 */
[----:B------:R-:W-:Y:S01]  /*53b0*/  FFMA.FTZ R26, R3, R7, R26 ;  /* 0x00000007031a7223 */ /* 0x000fe2000001001a */
[----:B------:R-:W-:Y:S01]  /*53c0*/  VIADD R24, R0, 0x19 ;  /* 0x0000001900187836 */ /* 0x000fe20000000000 */
[----:B------:R-:W-:-:S02]  /*53d0*/  FSEL R10, R10, -INF , !P4 ;  /* 0xff8000000a0a7808 */ /* 0x000fc40006000000 */
[CC--:B------:R-:W-:Y:S01]  /*53e0*/  FFMA.FTZ R11, R3.reuse, R8.reuse, R29 ;  /* 0x00000008030b7223 */ /* 0x0c0fe2000001001d */
[----:B------:R-:W-:Y:S01]  /*53f0*/  FFMA.FTZ R8, R3, R8, R31 ;  /* 0x0000000803087223 */ /* 0x000fe2000001001f */
[----:B------:R-:W-:Y:S01]  /*5400*/  VIADD R31, R0, 0x20 ;  /* 0x00000020001f7836 */ /* 0x000fe20000000000 */
[----:B------:R-:W-:Y:S02]  /*5410*/  FSEL R9, R9, -INF , !P1 ;  /* 0xff80000009097808 */ /* 0x000fe40004800000 */
[----:B------:R-:W-:Y:S02]  /*5420*/  FSEL R44, R26, -INF , !P3 ;  /* 0xff8000001a2c7808 */ /* 0x000fe40005800000 */
[----:B------:R-:W-:Y:S02]  /*5430*/  FSEL R29, R28, -INF , !P6 ;  /* 0xff8000001c1d7808 */ /* 0x000fe40007000000 */
[C---:B------:R-:W-:Y:S02]  /*5440*/  ISETP.GE.AND P1, PT, R48.reuse, R193, PT ;  /* 0x000000c13000720c */ /* 0x040fe40003f26270 */
[----:B------:R-:W-:-:S02]  /*5450*/  ISETP.GE.AND P3, PT, R48, R192, PT ;  /* 0x000000c03000720c */ /* 0x000fc40003f66270 */
[CC--:B------:R-:W-:Y:S02]  /*5460*/  ISETP.GE.AND P6, PT, R24.reuse, R193.reuse, PT ;  /* 0x000000c11800720c */ /* 0x0c0fe40003fc6270 */
[----:B------:R-:W-:Y:S02]  /*5470*/  ISETP.GE.AND P4, PT, R24, R192, PT ;  /* 0x000000c01800720c */ /* 0x000fe40003f86270 */
[----:B------:R-:W-:Y:S02]  /*5480*/  I2FP.F32.S32 R48, R48 ;  /* 0x0000003000307245 */ /* 0x000fe40000201400 */
[----:B------:R-:W-:Y:S02]  /*5490*/  I2FP.F32.S32 R24, R24 ;  /* 0x0000001800187245 */ /* 0x000fe40000201400 */
[----:B------:R-:W-:Y:S01]  /*54a0*/  FSEL R11, R11, -INF , !P5 ;  /* 0xff8000000b0b7808 */ /* 0x000fe20006800000 */
[C---:B------:R-:W-:Y:S01]  /*54b0*/  FFMA.FTZ R49, R3.reuse, R48, R21 ;  /* 0x0000003003317223 */ /* 0x040fe20000010015 */
[----:B------:R-:W-:Y:S01]  /*54c0*/  FSEL R8, R8, -INF , !P2 ;  /* 0xff80000008087808 */ /* 0x000fe20005000000 */
[-C--:B------:R-:W-:Y:S01]  /*54d0*/  FFMA.FTZ R7, R3, R24.reuse, R25 ;  /* 0x0000001803077223 */ /* 0x080fe20000010019 */
[----:B------:R-:W-:Y:S01]  /*54e0*/  ISETP.GE.AND P5, PT, R31, R193, PT ;  /* 0x000000c11f00720c */ /* 0x000fe20003fa6270 */
[----:B------:R-:W-:Y:S01]  /*54f0*/  FFMA.FTZ R27, R3, R24, R27 ;  /* 0x00000018031b7223 */ /* 0x000fe2000001001b */
[----:B------:R-:W-:Y:S01]  /*5500*/  ISETP.GE.AND P2, PT, R31, R192, PT ;  /* 0x000000c01f00720c */ /* 0x000fe20003f46270 */
[----:B------:R-:W-:Y:S01]  /*5510*/  FFMA.FTZ R48, R3, R48, R23 ;  /* 0x0000003003307223 */ /* 0x000fe20000010017 */
[----:B------:R-:W-:Y:S01]  /*5520*/  I2FP.F32.S32 R31, R31 ;  /* 0x0000001f001f7245 */ /* 0x000fe20000201400 */
[C---:B------:R-:W-:Y:S01]  /*5530*/  VIADD R23, R0.reuse, 0x28 ;  /* 0x0000002800177836 */ /* 0x040fe20000000000 */
[----:B------:R-:W-:Y:S01]  /*5540*/  FSEL R7, R7, -INF , !P6 ;  /* 0xff80000007077808 */ /* 0x000fe20007000000 */
[C---:B------:R-:W-:Y:S01]  /*5550*/  VIADD R21, R0.reuse, 0x30 ;  /* 0x0000003000157836 */ /* 0x040fe20000000000 */
[----:B------:R-:W-:Y:S01]  /*5560*/  FSEL R49, R49, -INF , !P1 ;  /* 0xff80000031317808 */ /* 0x000fe20004800000 */
[----:B------:R-:W-:Y:S01]  /*5570*/  FFMA.FTZ R22, R3, R31, R22 ;  /* 0x0000001f03167223 */ /* 0x000fe20000010016 */
[----:B------:R-:W-:-:S02]  /*5580*/  VIADD R24, R0, 0x29 ;  /* 0x0000002900187836 */ /* 0x000fc40000000000 */
[----:B------:R-:W-:Y:S01]  /*5590*/  FFMA.FTZ R51, R3, R31, R20 ;  /* 0x0000001f03337223 */ /* 0x000fe20000010014 */
        /* <DEDUP_REMOVED lines=8> */
[----:B------:R-:W-:Y:S01]  /*5620*/  I2FP.F32.S32 R21, R21 ;  /* 0x0000001500157245 */ /* 0x000fe20000201400 */
[CC--:B------:R-:W-:Y:S01]  /*5630*/  FFMA.FTZ R47, R3.reuse, R23.reuse, R16 ;  /* 0x00000017032f7223 */ /* 0x0c0fe20000010010 */
[----:B------:R-:W-:Y:S01]  /*5640*/  I2FP.F32.S32 R22, R24 ;  /* 0x0000001800167245 */ /* 0x000fe20000201400 */
[----:B------:R-:W-:Y:S01]  /*5650*/  FFMA.FTZ R18, R3, R23, R18 ;  /* 0x0000001703127223 */ /* 0x000fe20000010012 */
[----:B------:R-:W-:Y:S01]  /*5660*/  FSEL R51, R51, -INF , !P5 ;  /* 0xff80000033337808 */ /* 0x000fe20006800000 */
[CC--:B------:R-:W-:Y:S01]  /*5670*/  FFMA.FTZ R45, R3.reuse, R21.reuse, R12 ;  /* 0x00000015032d7223 */ /* 0x0c0fe2000001000c */
[C---:B------:R-:W-:Y:S01]  /*5680*/  FFMA.FTZ R144, R3.reuse, R21, R14 ;  /* 0x0000001503907223 */ /* 0x040fe2000001000e */
[-C--:B------:R-:W-:Y:S01]  /*5690*/  FFMA.FTZ R17, R3, R22.reuse, R17 ;  /* 0x0000001603117223 */ /* 0x080fe20000010011 */
[----:B------:R-:W-:Y:S01]  /*56a0*/  VIADD R14, R0, 0x31 ;  /* 0x00000031000e7836 */ /* 0x000fe20000000000 */
[----:B------:R-:W-:Y:S01]  /*56b0*/  ISETP.GE.AND P5, PT, R24, R193, PT ;  /* 0x000000c11800720c */ /* 0x000fe20003fa6270 */
[C---:B------:R-:W-:Y:S01]  /*56c0*/  VIADD R12, R0.reuse, 0x39 ;  /* 0x00000039000c7836 */ /* 0x040fe20000000000 */
[----:B------:R-:W-:Y:S01]  /*56d0*/  FSEL R47, R47, -INF , !P6 ;  /* 0xff8000002f2f7808 */ /* 0x000fe20007000000 */
[----:B------:R-:W-:Y:S01]  /*56e0*/  VIADD R16, R0, 0x38 ;  /* 0x0000003800107836 */ /* 0x000fe20000000000 */
[----:B------:R-:W-:Y:S01]  /*56f0*/  FSEL R46, R18, -INF , !P4 ;  /* 0xff800000122e7808 */ /* 0x000fe20006000000 */
[----:B------:R-:W-:Y:S01]  /*5700*/  FFMA.FTZ R19, R3, R22, R19 ;  /* 0x0000001603137223 */ /* 0x000fe20000010013 */
[----:B------:R-:W-:-:S02]  /*5710*/  FSEL R45, R45, -INF , !P1 ;  /* 0xff8000002d2d7808 */ /* 0x000fc40004800000 */
[----:B------:R-:W-:Y:S02]  /*5720*/  FSEL R144, R144, -INF , !P3 ;  /* 0xff80000090907808 */ /* 0x000fe40005800000 */
[CC--:B------:R-:W-:Y:S02]  /*5730*/  ISETP.GE.AND P6, PT, R14.reuse, R193.reuse, PT ;  /* 0x000000c10e00720c */ /* 0x0c0fe40003fc6270 */
[-C--:B------:R-:W-:Y:S02]  /*5740*/  ISETP.GE.AND P4, PT, R14, R192.reuse, PT ;  /* 0x000000c00e00720c */ /* 0x080fe40003f86270 */
[----:B------:R-:W-:Y:S02]  /*5750*/  FSEL R43, R17, -INF , !P5 ;  /* 0xff800000112b7808 */ /* 0x000fe40006800000 */
[C---:B------:R-:W-:Y:S02]  /*5760*/  ISETP.GE.AND P1, PT, R12.reuse, R193, PT ;  /* 0x000000c10c00720c */ /* 0x040fe40003f26270 */
[----:B------:R-:W-:-:S02]  /*5770*/  ISETP.GE.AND P3, PT, R12, R192, PT ;  /* 0x000000c00c00720c */ /* 0x000fc40003f66270 */
[----:B------:R-:W-:Y:S02]  /*5780*/  I2FP.F32.S32 R14, R14 ;  /* 0x0000000e000e7245 */ /* 0x000fe40000201400 */
[----:B------:R-:W-:Y:S02]  /*5790*/  I2FP.F32.S32 R17, R16 ;  /* 0x0000001000117245 */ /* 0x000fe40000201400 */
[----:B------:R-:W-:Y:S01]  /*57a0*/  I2FP.F32.S32 R12, R12 ;  /* 0x0000000c000c7245 */ /* 0x000fe20000201400 */
[C---:B------:R-:W-:Y:S01]  /*57b0*/  FFMA.FTZ R143, R3.reuse, R14, R13 ;  /* 0x0000000e038f7223 */ /* 0x040fe2000001000d */
[----:B------:R-:W-:Y:S01]  /*57c0*/  ISETP.GE.AND P2, PT, R24, R192, PT ;  /* 0x000000c01800720c */ /* 0x000fe20003f46270 */
[CC--:B------:R-:W-:Y:S01]  /*57d0*/  FFMA.FTZ R41, R3.reuse, R17.reuse, R100 ;  /* 0x0000001103297223 */ /* 0x0c0fe20000010064 */
[C---:B------:R-:W-:Y:S01]  /*57e0*/  FFMA.FTZ R102, R3.reuse, R17, R102 ;  /* 0x0000001103667223 */ /* 0x040fe20000010066 */
[-C--:B------:R-:W-:Y:S01]  /*57f0*/  FFMA.FTZ R37, R3, R12.reuse, R101 ;  /* 0x0000000c03257223 */ /* 0x080fe20000010065 */
[----:B------:R-:W-:Y:S01]  /*5800*/  FSEL R170, R19, -INF , !P2 ;  /* 0xff80000013aa7808 */ /* 0x000fe20005000000 */
[----:B------:R-:W-:Y:S01]  /*5810*/  FFMA.FTZ R103, R3, R12, R103 ;  /* 0x0000000c03677223 */ /* 0x000fe20000010067 */
[----:B------:R-:W-:Y:S01]  /*5820*/  ISETP.GE.AND P5, PT, R16, R193, PT ;  /* 0x000000c11000720c */ /* 0x000fe20003fa6270 */
[----:B------:R-:W-:Y:S01]  /*5830*/  VIADD R12, R0, 0x41 ;  /* 0x00000041000c7836 */ /* 0x000fe20000000000 */
[----:B------:R-:W-:Y:S01]  /*5840*/  ISETP.GE.AND P2, PT, R16, R192, PT ;  /* 0x000000c01000720c */ /* 0x000fe20003f46270 */
[----:B------:R-:W-:-:S02]  /*5850*/  VIADD R13, R0, 0x48 ;  /* 0x00000048000d7836 */ /* 0x000fc40000000000 */
[----:B------:R-:W-:Y:S01]  /*5860*/  FFMA.FTZ R15, R3, R14, R15 ;  /* 0x0000000e030f7223 */ /* 0x000fe2000001000f */
[----:B------:R-:W-:Y:S01]  /*5870*/  VIADD R14, R0, 0x40 ;  /* 0x00000040000e7836 */ /* 0x000fe20000000000 */
[----:B------:R-:W-:Y:S02]  /*5880*/  FSEL R41, R41, -INF , !P5 ;  /* 0xff80000029297808 */ /* 0x000fe40006800000 */
[----:B------:R-:W-:Y:S02]  /*5890*/  FSEL R154, R102, -INF , !P2 ;  /* 0xff800000669a7808 */ /* 0x000fe40005000000 */
[----:B------:R-:W-:Y:S02]  /*58a0*/  FSEL R37, R37, -INF , !P1 ;  /* 0xff80000025257808 */ /* 0x000fe40004800000 */
[----:B------:R-:W-:Y:S02]  /*58b0*/  FSEL R146, R103, -INF , !P3 ;  /* 0xff80000067927808 */ /* 0x000fe40005800000 */
[----:B------:R-:W-:-:S02]  /*58c0*/  ISETP.GE.AND P5, PT, R12, R193, PT ;  /* 0x000000c10c00720c */ /* 0x000fc40003fa6270 */
[-C--:B------:R-:W-:Y:S02]  /*58d0*/  ISETP.GE.AND P2, PT, R12, R192.reuse, PT ;  /* 0x000000c00c00720c */ /* 0x080fe40003f46270 */
[C---:B------:R-:W-:Y:S02]  /*58e0*/  ISETP.GE.AND P1, PT, R13.reuse, R193, PT ;  /* 0x000000c10d00720c */ /* 0x040fe40003f26270 */
[----:B------:R-:W-:Y:S02]  /*58f0*/  ISETP.GE.AND P3, PT, R13, R192, PT ;  /* 0x000000c00d00720c */ /* 0x000fe40003f66270 */
[----:B------:R-:W-:Y:S02]  /*5900*/  FSEL R143, R143, -INF , !P6 ;  /* 0xff8000008f8f7808 */ /* 0x000fe40007000000 */
[----:B------:R-:W-:Y:S02]  /*5910*/  FSEL R156, R15, -INF , !P4 ;  /* 0xff8000000f9c7808 */ /* 0x000fe40006000000 */
[----:B------:R-:W-:-:S02]  /*5920*/  I2FP.F32.S32 R12, R12 ;  /* 0x0000000c000c7245 */ /* 0x000fc40000201400 */
[----:B------:R-:W-:Y:S02]  /*5930*/  I2FP.F32.S32 R13, R13 ;  /* 0x0000000d000d7245 */ /* 0x000fe40000201400 */
[C---:B------:R-:W-:Y:S01]  /*5940*/  ISETP.GE.AND P6, PT, R14.reuse, R193, PT ;  /* 0x000000c10e00720c */ /* 0x040fe20003fc6270 */
[C---:B------:R-:W-:Y:S01]  /*5950*/  FFMA.FTZ R97, R3.reuse, R12, R97 ;  /* 0x0000000c03617223 */ /* 0x040fe20000010061 */
[----:B------:R-:W-:Y:S01]  /*5960*/  ISETP.GE.AND P4, PT, R14, R192, PT ;  /* 0x000000c00e00720c */ /* 0x000fe20003f86270 */
[C---:B------:R-:W-:Y:S01]  /*5970*/  FFMA.FTZ R99, R3.reuse, R12, R99 ;  /* 0x0000000c03637223 */ /* 0x040fe20000010063 */
[----:B------:R-:W-:Y:S01]  /*5980*/  I2FP.F32.S32 R14, R14 ;  /* 0x0000000e000e7245 */ /* 0x000fe20000201400 */
[CC--:B------:R-:W-:Y:S01]  /*5990*/  FFMA.FTZ R92, R3.reuse, R13.reuse, R92 ;  /* 0x0000000d035c7223 */ /* 0x0c0fe2000001005c */
[----:B------:R-:W-:Y:S01]  /*59a0*/  FFMA.FTZ R32, R3, R13, R94 ;  /* 0x0000000d03207223 */ /* 0x000fe2000001005e */
[C---:B------:R-:W-:Y:S01]  /*59b0*/  VIADD R13, R0.reuse, 0x50 ;  /* 0x00000050000d7836 */ /* 0x040fe20000000000 */
[----:B------:R-:W-:Y:S01]  /*59c0*/  FSEL R159, R97, -INF , !P5 ;  /* 0xff800000619f7808 */ /* 0x000fe20006800000 */
[----:B------:R-:W-:-:S02]  /*59d0*/  VIADD R12, R0, 0x51 ;  /* 0x00000051000c7836 */ /* 0x000fc40000000000 */
[CC--:B------:R-:W-:Y:S01]  /*59e0*/  FFMA.FTZ R96, R3.reuse, R14.reuse, R96 ;  /* 0x0000000e03607223 */ /* 0x0c0fe20000010060 */
[----:B------:R-:W-:Y:S01]  /*59f0*/  FFMA.FTZ R98, R3, R14, R98 ;  /* 0x0000000e03627223 */ /* 0x000fe20000010062 */
[----:B------:R-:W-:Y:S01]  /*5a00*/  FSEL R158, R99, -INF , !P2 ;  /* 0xff800000639e7808 */ /* 0x000fe20005000000 */
[----:B------:R-:W-:Y:S01]  /*5a10*/  VIADD R14, R0, 0x58 ;  /* 0x00000058000e7836 */ /* 0x000fe20000000000 */
[----:B------:R-:W-:Y:S02]  /*5a20*/  FSEL R155, R92, -INF , !P1 ;  /* 0xff8000005c9b7808 */ /* 0x000fe40004800000 */
[----:B------:R-:W-:Y:S02]  /*5a30*/  FSEL R32, R32, -INF , !P3 ;  /* 0xff80000020207808 */ /* 0x000fe40005800000 */
[C---:B------:R-:W-:Y:S02]  /*5a40*/  ISETP.GE.AND P5, PT, R13.reuse, R193, PT ;  /* 0x000000c10d00720c */ /* 0x040fe40003fa6270 */
[----:B------:R-:W-:-:S02]  /*5a50*/  ISETP.GE.AND P2, PT, R13, R192, PT ;  /* 0x000000c00d00720c */ /* 0x000fc40003f46270 */
[C---:B------:R-:W-:Y:S02]  /*5a60*/  ISETP.GE.AND P1, PT, R12.reuse, R193, PT ;  /* 0x000000c10c00720c */ /* 0x040fe40003f26270 */
[----:B------:R-:W-:Y:S02]  /*5a70*/  ISETP.GE.AND P3, PT, R12, R192, PT ;  /* 0x000000c00c00720c */ /* 0x000fe40003f66270 */
[----:B------:R-:W-:Y:S02]  /*5a80*/  FSEL R151, R96, -INF , !P6 ;  /* 0xff80000060977808 */ /* 0x000fe40007000000 */
[----:B------:R-:W-:Y:S02]  /*5a90*/  FSEL R160, R98, -INF , !P4 ;  /* 0xff80000062a07808 */ /* 0x000fe40006000000 */
[----:B------:R-:W-:Y:S02]  /*5aa0*/  I2FP.F32.S32 R13, R13 ;  /* 0x0000000d000d7245 */ /* 0x000fe40000201400 */
[----:B------:R-:W-:-:S02]  /*5ab0*/  I2FP.F32.S32 R12, R12 ;  /* 0x0000000c000c7245 */ /* 0x000fc40000201400 */
[C---:B------:R-:W-:Y:S01]  /*5ac0*/  ISETP.GE.AND P6, PT, R34.reuse, R193, PT ;  /* 0x000000c12200720c */ /* 0x040fe20003fc6270 */
[CC--:B------:R-:W-:Y:S01]  /*5ad0*/  FFMA.FTZ R88, R3.reuse, R13.reuse, R88 ;  /* 0x0000000d03587223 */ /* 0x0c0fe20000010058 */
[----:B------:R-:W-:Y:S01]  /*5ae0*/  ISETP.GE.AND P4, PT, R34, R192, PT ;  /* 0x000000c02200720c */ /* 0x000fe20003f86270 */
[C---:B------:R-:W-:Y:S01]  /*5af0*/  FFMA.FTZ R90, R3.reuse, R13, R90 ;  /* 0x0000000d035a7223 */ /* 0x040fe2000001005a */
[----:B------:R-:W-:Y:S01]  /*5b00*/  I2FP.F32.S32 R34, R34 ;  /* 0x0000002200227245 */ /* 0x000fe20000201400 */
[CC--:B------:R-:W-:Y:S01]  /*5b10*/  FFMA.FTZ R35, R3.reuse, R12.reuse, R89 ;  /* 0x0000000c03237223 */ /* 0x0c0fe20000010059 */
[C---:B------:R-:W-:Y:S01]  /*5b20*/  FFMA.FTZ R91, R3.reuse, R12, R91 ;  /* 0x0000000c035b7223 */ /* 0x040fe2000001005b */
[----:B------:R-:W-:Y:S01]  /*5b30*/  VIADD R12, R0, 0x59 ;  /* 0x00000059000c7836 */ /* 0x000fe20000000000 */
[----:B------:R-:W-:Y:S01]  /*5b40*/  FSEL R161, R88, -INF , !P5 ;  /* 0xff80000058a17808 */ /* 0x000fe20006800000 */
[----:B------:R-:W-:Y:S02]  /*5b50*/  VIADD R13, R0, 0x60 ;  /* 0x00000060000d7836 */ /* 0x000fe40000000000 */
[CC--:B------:R-:W-:Y:S01]  /*5b60*/  FFMA.FTZ R93, R3.reuse, R34.reuse, R93 ;  /* 0x00000022035d7223 */ /* 0x0c0fe2000001005d */
[----:B------:R-:W-:Y:S01]  /*5b70*/  FFMA.FTZ R34, R3, R34, R95 ;  /* 0x0000002203227223 */ /* 0x000fe2000001005f */
        /* <DEDUP_REMOVED lines=8> */
[----:B------:R-:W-:Y:S02]  /*5c00*/  I2FP.F32.S32 R13, R13 ;  /* 0x0000000d000d7245 */ /* 0x000fe40000201400 */
[----:B------:R-:W-:Y:S01]  /*5c10*/  FSEL R157, R93, -INF , !P6 ;  /* 0xff8000005d9d7808 */ /* 0x000fe20007000000 */
[CC--:B------:R-:W-:Y:S01]  /*5c20*/  FFMA.FTZ R113, R3.reuse, R12.reuse, R113 ;  /* 0x0000000c03717223 */ /* 0x0c0fe20000010071 */
[----:B------:R-:W-:Y:S01]  /*5c30*/  FSEL R34, R34, -INF , !P4 ;  /* 0xff80000022227808 */ /* 0x000fe20006000000 */
[C---:B------:R-:W-:Y:S01]  /*5c40*/  FFMA.FTZ R115, R3.reuse, R12, R115 ;  /* 0x0000000c03737223 */ /* 0x040fe20000010073 */
[C---:B------:R-:W-:Y:S01]  /*5c50*/  ISETP.GE.AND P6, PT, R14.reuse, R193, PT ;  /* 0x000000c10e00720c */ /* 0x040fe20003fc6270 */
[CC--:B------:R-:W-:Y:S01]  /*5c60*/  FFMA.FTZ R80, R3.reuse, R13.reuse, R80 ;  /* 0x0000000d03507223 */ /* 0x0c0fe20000010050 */
[----:B------:R-:W-:Y:S01]  /*5c70*/  ISETP.GE.AND P4, PT, R14, R192, PT ;  /* 0x000000c00e00720c */ /* 0x000fe20003f86270 */
[C---:B------:R-:W-:Y:S01]  /*5c80*/  FFMA.FTZ R82, R3.reuse, R13, R82 ;  /* 0x0000000d03527223 */ /* 0x040fe20000010052 */
[----:B------:R-:W-:Y:S01]  /*5c90*/  I2FP.F32.S32 R14, R14 ;  /* 0x0000000e000e7245 */ /* 0x000fe20000201400 */
[----:B------:R-:W-:Y:S01]  /*5ca0*/  VIADD R12, R0, 0x69 ;  /* 0x00000069000c7836 */ /* 0x000fe20000000000 */
[----:B------:R-:W-:Y:S01]  /*5cb0*/  FSEL R153, R80, -INF , !P1 ;  /* 0xff80000050997808 */ /* 0x000fe20004800000 */
[----:B------:R-:W-:Y:S01]  /*5cc0*/  VIADD R13, R0, 0x68 ;  /* 0x00000068000d7836 */ /* 0x000fe20000000000 */
[----:B------:R-:W-:Y:S01]  /*5cd0*/  FSEL R152, R82, -INF , !P3 ;  /* 0xff80000052987808 */ /* 0x000fe20005800000 */
[CC--:B------:R-:W-:Y:S01]  /*5ce0*/  FFMA.FTZ R33, R3.reuse, R14.reuse, R112 ;  /* 0x0000000e03217223 */ /* 0x0c0fe20000010070 */
[----:B------:R-:W-:Y:S01]  /*5cf0*/  FFMA.FTZ R114, R3, R14, R114 ;  /* 0x0000000e03727223 */ /* 0x000fe20000010072 */
[----:B------:R-:W-:Y:S01]  /*5d00*/  VIADD R14, R0, 0x61 ;  /* 0x00000061000e7836 */ /* 0x000fe20000000000 */
[----:B------:R-:W-:-:S02]  /*5d10*/  ISETP.GE.AND P1, PT, R12, R193, PT ;  /* 0x000000c10c00720c */ /* 0x000fc40003f26270 */
[----:B------:R-:W-:Y:S02]  /*5d20*/  ISETP.GE.AND P3, PT, R12, R192, PT ;  /* 0x000000c00c00720c */ /* 0x000fe40003f66270 */
[----:B------:R-:W-:Y:S02]  /*5d30*/  I2FP.F32.S32 R12, R12 ;  /* 0x0000000c000c7245 */ /* 0x000fe40000201400 */
[----:B------:R-:W-:Y:S02]  /*5d40*/  FSEL R33, R33, -INF , !P6 ;  /* 0xff80000021217808 */ /* 0x000fe40007000000 */
[----:B------:R-:W-:Y:S01]  /*5d50*/  FSEL R164, R114, -INF , !P4 ;  /* 0xff80000072a47808 */ /* 0x000fe20006000000 */
[-C--:B------:R-:W-:Y:S01]  /*5d60*/  FFMA.FTZ R77, R3, R12.reuse, R77 ;  /* 0x0000000c034d7223 */ /* 0x080fe2000001004d */
[----:B------:R-:W-:Y:S01]  /*5d70*/  FSEL R163, R113, -INF , !P5 ;  /* 0xff80000071a37808 */ /* 0x000fe20006800000 */
[----:B------:R-:W-:Y:S01]  /*5d80*/  FFMA.FTZ R79, R3, R12, R79 ;  /* 0x0000000c034f7223 */ /* 0x000fe2000001004f */
[----:B------:R-:W-:Y:S01]  /*5d90*/  FSEL R162, R115, -INF , !P2 ;  /* 0xff80000073a27808 */ /* 0x000fe20005000000 */
[----:B------:R-:W-:Y:S01]  /*5da0*/  VIADD R12, R0, 0x78 ;  /* 0x00000078000c7836 */ /* 0x000fe20000000000 */
[----:B------:R-:W-:-:S02]  /*5db0*/  ISETP.GE.AND P6, PT, R14, R193, PT ;  /* 0x000000c10e00720c */ /* 0x000fc40003fc6270 */
[-C--:B------:R-:W-:Y:S02]  /*5dc0*/  ISETP.GE.AND P4, PT, R14, R192.reuse, PT ;  /* 0x000000c00e00720c */ /* 0x080fe40003f86270 */
[C---:B------:R-:W-:Y:S02]  /*5dd0*/  ISETP.GE.AND P5, PT, R13.reuse, R193, PT ;  /* 0x000000c10d00720c */ /* 0x040fe40003fa6270 */
[----:B------:R-:W-:Y:S02]  /*5de0*/  ISETP.GE.AND P2, PT, R13, R192, PT ;  /* 0x000000c00d00720c */ /* 0x000fe40003f46270 */
[----:B------:R-:W-:Y:S02]  /*5df0*/  I2FP.F32.S32 R14, R14 ;  /* 0x0000000e000e7245 */ /* 0x000fe40000201400 */
[----:B------:R-:W-:Y:S02]  /*5e00*/  I2FP.F32.S32 R13, R13 ;  /* 0x0000000d000d7245 */ /* 0x000fe40000201400 */
[----:B------:R-:W-:Y:S01]  /*5e10*/  I2FP.F32.S32 R15, R12 ;  /* 0x0000000c000f7245 */ /* 0x000fe20000201400 */
[CC--:B------:R-:W-:Y:S01]  /*5e20*/  FFMA.FTZ R81, R3.reuse, R14.reuse, R81 ;  /* 0x0000000e03517223 */ /* 0x0c0fe20000010051 */
[C---:B------:R-:W-:Y:S01]  /*5e30*/  FFMA.FTZ R83, R3.reuse, R14, R83 ;  /* 0x0000000e03537223 */ /* 0x040fe20000010053 */
[CC--:B------:R-:W-:Y:S01]  /*5e40*/  FFMA.FTZ R76, R3.reuse, R13.reuse, R76 ;  /* 0x0000000d034c7223 */ /* 0x0c0fe2000001004c */
[----:B------:R-:W-:Y:S01]  /*5e50*/  FFMA.FTZ R78, R3, R13, R78 ;  /* 0x0000000d034e7223 */ /* 0x000fe2000001004e */
[C---:B------:R-:W-:Y:S01]  /*5e60*/  VIADD R13, R0.reuse, 0x70 ;  /* 0x00000070000d7836 */ /* 0x040fe20000000000 */
[----:B------:R-:W-:Y:S01]  /*5e70*/  FSEL R149, R81, -INF , !P6 ;  /* 0xff80000051957808 */ /* 0x000fe20007000000 */
[----:B------:R-:W-:Y:S01]  /*5e80*/  VIADD R14, R0, 0x71 ;  /* 0x00000071000e7836 */ /* 0x000fe20000000000 */
[----:B------:R-:W-:Y:S01]  /*5e90*/  FSEL R150, R83, -INF , !P4 ;  /* 0xff80000053967808 */ /* 0x000fe20006000000 */
[CC--:B------:R-:W-:Y:S01]  /*5ea0*/  FFMA.FTZ R68, R3.reuse, R15.reuse, R68 ;  /* 0x0000000f03447223 */ /* 0x0c0fe20000010044 */
[----:B------:R-:W-:Y:S01]  /*5eb0*/  FSEL R147, R76, -INF , !P5 ;  /* 0xff8000004c937808 */ /* 0x000fe20006800000 */
[----:B------:R-:W-:Y:S01]  /*5ec0*/  FFMA.FTZ R70, R3, R15, R70 ;  /* 0x0000000f03467223 */ /* 0x000fe20000010046 */
[----:B------:R-:W-:-:S02]  /*5ed0*/  FSEL R148, R78, -INF , !P2 ;  /* 0xff8000004e947808 */ /* 0x000fc40005000000 */
[CC--:B------:R-:W-:Y:S02]  /*5ee0*/  ISETP.GE.AND P6, PT, R13.reuse, R193.reuse, PT ;  /* 0x000000c10d00720c */ /* 0x0c0fe40003fc6270 */
[-C--:B------:R-:W-:Y:S02]  /*5ef0*/  ISETP.GE.AND P4, PT, R13, R192.reuse, PT ;  /* 0x000000c00d00720c */ /* 0x080fe40003f86270 */
[C---:B------:R-:W-:Y:S02]  /*5f00*/  ISETP.GE.AND P5, PT, R14.reuse, R193, PT ;  /* 0x000000c10e00720c */ /* 0x040fe40003fa6270 */
[----:B------:R-:W-:Y:S02]  /*5f10*/  ISETP.GE.AND P2, PT, R14, R192, PT ;  /* 0x000000c00e00720c */ /* 0x000fe40003f46270 */
[----:B------:R-:W-:Y:S02]  /*5f20*/  I2FP.F32.S32 R13, R13 ;  /* 0x0000000d000d7245 */ /* 0x000fe40000201400 */
[----:B------:R-:W-:-:S02]  /*5f30*/  I2FP.F32.S32 R14, R14 ;  /* 0x0000000e000e7245 */ /* 0x000fc40000201400 */
[----:B------:R-:W-:Y:S01]  /*5f40*/  FSEL R145, R77, -INF , !P1 ;  /* 0xff8000004d917808 */ /* 0x000fe20004800000 */
[C---:B------:R-:W-:Y:S01]  /*5f50*/  FFMA.FTZ R72, R3.reuse, R13, R72 ;  /* 0x0000000d03487223 */ /* 0x040fe20000010048 */
[C---:B------:R-:W-:Y:S01]  /*5f60*/  ISETP.GE.AND P1, PT, R12.reuse, R193, PT ;  /* 0x000000c10c00720c */ /* 0x040fe20003f26270 */
[----:B------:R-:W-:Y:S01]  /*5f70*/  FFMA.FTZ R74, R3, R13, R74 ;  /* 0x0000000d034a7223 */ /* 0x000fe2000001004a */
[----:B------:R-:W-:Y:S01]  /*5f80*/  FSEL R142, R79, -INF , !P3 ;  /* 0xff8000004f8e7808 */ /* 0x000fe20005800000 */
[C---:B------:R-:W-:Y:S01]  /*5f90*/  FFMA.FTZ R73, R3.reuse, R14, R73 ;  /* 0x0000000e03497223 */ /* 0x040fe20000010049 */
[----:B------:R-:W-:Y:S01]  /*5fa0*/  ISETP.GE.AND P3, PT, R12, R192, PT ;  /* 0x000000c00c00720c */ /* 0x000fe20003f66270 */
[----:B------:R-:W-:Y:S01]  /*5fb0*/  FFMA.FTZ R75, R3, R14, R75 ;  /* 0x0000000e034b7223 */ /* 0x000fe2000001004b */
[----:B------:R-:W-:Y:S01]  /*5fc0*/  VIADD R12, R0, 0x79 ;  /* 0x00000079000c7836 */ /* 0x000fe20000000000 */
[----:B------:R-:W-:Y:S02]  /*5fd0*/  FSEL R137, R68, -INF , !P1 ;  /* 0xff80000044897808 */ /* 0x000fe40004800000 */
[----:B------:R-:W-:-:S02]  /*5fe0*/  ISETP.GE.AND P1, PT, R196, 0x2, PT ;  /* 0x00000002c400780c */ /* 0x000fc40003f26270 */
        /* <DEDUP_REMOVED lines=8> */
[----:B------:R-:W-:Y:S02]  /*6070*/  I2FP.F32.S32 R0, R0 ;  /* 0x0000000000007245 */ /* 0x000fe40000201400 */
[----:B------:R-:W-:Y:S02]  /*6080*/  I2FP.F32.S32 R12, R12 ;  /* 0x0000000c000c7245 */ /* 0x000fe40000201400 */
[----:B------:R-:W-:Y:S01]  /*6090*/  FSEL R134, R70, -INF , !P3 ;  /* 0xff80000046867808 */ /* 0x000fe20005800000 */
[CC--:B------:R-:W-:Y:S01]  /*60a0*/  FFMA.FTZ R21, R3.reuse, R0.reuse, R40 ;  /* 0x0000000003157223 */ /* 0x0c0fe20000010028 */
[C---:B------:R-:W-:Y:S01]  /*60b0*/  FFMA.FTZ R22, R3.reuse, R0, R42 ;  /* 0x0000000003167223 */ /* 0x040fe2000001002a */
[CC--:B------:R-:W-:Y:S01]  /*60c0*/  FFMA.FTZ R69, R3.reuse, R12.reuse, R69 ;  /* 0x0000000c03457223 */ /* 0x0c0fe20000010045 */
[----:B------:R-:W-:-:S02]  /*60d0*/  FFMA.FTZ R71, R3, R12, R71 ;  /* 0x0000000c03477223 */ /* 0x000fc40000010047 */
[----:B------:R-:W-:Y:S02]  /*60e0*/  FSEL R21, R21, -INF , !P6 ;  /* 0xff80000015157808 */ /* 0x000fe40007000000 */
[----:B------:R-:W-:Y:S02]  /*60f0*/  FSEL R22, R22, -INF , !P4 ;  /* 0xff80000016167808 */ /* 0x000fe40006000000 */
[----:B------:R-:W-:Y:S02]  /*6100*/  FSEL R135, R69, -INF , !P5 ;  /* 0xff80000045877808 */ /* 0x000fe40006800000 */
        /* <DEDUP_REMOVED lines=11> */
[-C--:B------:R-:W-:Y:S02]  /*61c0*/  LOP3.LUT R18, R18, R13.reuse, RZ, 0x3c, !PT ;  /* 0x0000000d12127212 */ /* 0x080fe400078e3cff */
[----:B------:R-:W-:Y:S02]  /*61d0*/  ISETP.GE.AND P4, PT, R2, RZ, PT ;  /* 0x000000ff0200720c */ /* 0x000fe40003f86270 */
[----:B------:R-:W-:-:S03]  /*61e0*/  LOP3.LUT R2, RZ, R13, RZ, 0x33, !PT ;  /* 0x0000000dff027212 */ /* 0x000fc600078e33ff */
        /* <DEDUP_REMOVED lines=48> */
.L_x_2512:
[----:B------:R-:W-:-:S04]  /*64f0*/  LEA R23, -R184, RZ, 0x7 ;  /* 0x000000ffb8177211 */ /* 0x000fc800078e39ff */
[----:B------:R-:W-:-:S07]  /*6500*/  SHF.R.S32.HI R0, RZ, 0x1f, R23 ;  /* 0x0000001fff007819 */ /* 0x000fce0000011417 */
.L_x_2513:
        /* <DEDUP_REMOVED lines=28> */
[----:B------:R-:W-:Y:S01]  /*66d0*/  @!P4 LEA.HI.X R67, R59, R13, R26, 0x1, P5 ;  /* 0x0000000d3b43c211 */ /* 0x000fe200028f0c1a */
[----:B------:R-:W4:Y:S01]  /*66e0*/  @!P3 LDC.64 R14, c[0x0][0x218] ;  /* 0x00008600ff0ebb82 */ /* 0x000f220000000a00 */
        /* <DEDUP_REMOVED lines=8> */
[----:B------:R-:W3:Y:S01]  /*6770*/  @!P4 LDC.64 R12, c[0x0][0x218] ;  /* 0x00008600ff0ccb82 */ /* 0x000ee20000000a00 */
[----:B------:R-:W-:Y:S01]  /*6780*/  IMAD.X R2, R214, 0x1, R2, P2 ;  /* 0x00000001d6027824 */ /* 0x000fe200010e0602 */
[----:B------:R-:W-:Y:S01]  /*6790*/  @!P4 IADD3 R24, P2, R25, R190, RZ ;  /* 0x000000be1918c210 */ /* 0x000fe20007f5e0ff */
[----:B------:R1:W-:Y:S01]  /*67a0*/  @P4 STS.128 [R219+0x4800], RZ ;  /* 0x004800ffdb004388 */ /* 0x0003e20000000c00 */
[----:B------:R-:W-:-:S03]  /*67b0*/  @!P3 LEA.HI.X R59, R27, R19, R26, 0x1, P5 ;  /* 0x000000131b3bb211 */ /* 0x000fc600028f0c1a */
[--C-:B------:R-:W-:Y:S01]  /*67c0*/  @!P4 IMAD.X R26, R2, 0x1, R191.reuse, P2 ;  /* 0x00000001021ac824 */ /* 0x100fe200010e06bf */
[C---:B-1----:R-:W-:Y:S01]  /*67d0*/  @!P4 LEA R62, P2, R24.reuse, R16, 0x1 ;  /* 0x00000010183ec211 */ /* 0x042fe200078408ff */
[----:B------:R-:W1:Y:S01]  /*67e0*/  @!P3 LDC.64 R18, c[0x0][0x218] ;  /* 0x00008600ff12bb82 */ /* 0x000e620000000a00 */
[----:B--2---:R-:W-:Y:S01]  /*67f0*/  IADD3 R61, P5, R215, R25, RZ ;  /* 0x00000019d73d7210 */ /* 0x004fe20007fbe0ff */
[----:B------:R-:W-:Y:S01]  /*6800*/  @!PT LDS RZ, [RZ] ;  /* 0x00000000fffff984 */ /* 0x000fe20000000800 */
[----:B------:R-:W-:Y:S01]  /*6810*/  @!PT LDS RZ, [RZ] ;  /* 0x00000000fffff984 */ /* 0x000fe20000000800 */
[----:B------:R-:W-:Y:S01]  /*6820*/  @!PT LDS RZ, [RZ] ;  /* 0x00000000fffff984 */ /* 0x000fe20000000800 */
[----:B------:R-:W-:Y:S01]  /*6830*/  @!P4 LDGSTS.E.BYPASS.LTC128B.128 [R219+0x4800], desc[UR12][R66.64] ;  /* 0x0480000042dbcfae */ /* 0x000fe2000b901d4c */
[----:B------:R-:W-:Y:S02]  /*6840*/  @!P4 LEA.HI.X R63, R24, R17, R26, 0x1, P2 ;  /* 0x00000011183fc211 */ /* 0x000fe400010f0c1a */
[-C--:B------:R-:W-:Y:S01]  /*6850*/  @!P3 IADD3 R25, P2, R25, R190.reuse, RZ ;  /* 0x000000be1919b210 */ /* 0x080fe20007f5e0ff */
[----:B------:R-:W-:Y:S01]  /*6860*/  IMAD.X R26, R214, 0x1, R2, P5 ;  /* 0x00000001d61a7824 */ /* 0x000fe200028e0602 */
[----:B------:R-:W-:Y:S01]  /*6870*/  @!P4 IADD3 R24, P5, R61, R190, RZ ;  /* 0x000000be3d18c210 */ /* 0x000fe20007fbe0ff */
[----:B------:R-:W2:Y:S01]  /*6880*/  @!P4 LDC.64 R16, c[0x0][0x218] ;  /* 0x00008600ff10cb82 */ /* 0x000ea20000000a00 */
        /* <DEDUP_REMOVED lines=8> */
[----:B---3--:R-:W-:-:S02]  /*6910*/  @!P4 LEA R30, P5, R24, R12, 0x1 ;  /* 0x0000000c181ec211 */ /* 0x008fc400078a08ff */
        /* <DEDUP_REMOVED lines=9> */
[----:B------:R5:W-:Y:S02]  /*69b0*/  @!P4 LDGSTS.E.BYPASS.LTC128B.128 [R219+0x5000], desc[UR12][R62.64] ;  /* 0x050000003edbcfae */ /* 0x000be4000b901d4c */
[--C-:B------:R-:W-:Y:S01]  /*69c0*/  @!P3 IMAD.X R28, R26, 0x1, R191.reuse, P5 ;  /* 0x000000011a1cb824 */ /* 0x100fe200028e06bf */
[----:B-1----:R-:W-:Y:S01]  /*69d0*/  @!P3 LEA R24, P5, R25, R18, 0x1 ;  /* 0x000000121918b211 */ /* 0x002fe200078a08ff */
[----:B------:R-:W-:Y:S01]  /*69e0*/  IMAD.X R26, R214, 0x1, R26, P2 ;  /* 0x00000001d61a7824 */ /* 0x000fe200010e061a */
[----:B------:R-:W-:Y:S01]  /*69f0*/  @!P4 IADD3 R2, P2, R61, R190, RZ ;  /* 0x000000be3d02c210 */ /* 0x000fe20007f5e0ff */
[----:B------:R-:W5:Y:S01]  /*6a00*/  @!P4 LDC.64 R12, c[0x0][0x218] ;  /* 0x00008600ff0ccb82 */ /* 0x000f620000000a00 */
        /* <DEDUP_REMOVED lines=8> */
[----:B------:R-:W3:Y:S01]  /*6a90*/  @!P3 LDC.64 R18, c[0x0][0x218] ;  /* 0x00008600ff12bb82 */ /* 0x000ee20000000a00 */
[C---:B--2---:R-:W-:Y:S01]  /*6aa0*/  @!P4 LEA R58, P2, R2.reuse, R16, 0x1 ;  /* 0x00000010023ac211 */ /* 0x044fe200078408ff */
[----:B------:R2:W-:Y:S03]  /*6ab0*/  @P4 STS.128 [R219+0x5800], RZ ;  /* 0x005800ffdb004388 */ /* 0x0005e60000000c00 */
        /* <DEDUP_REMOVED lines=8> */
[----:B------:R-:W-:Y:S02]  /*6b40*/  @!P4 LDGSTS.E.BYPASS.LTC128B.128 [R219+0x5800], desc[UR12][R30.64] ;  /* 0x058000001edbcfae */ /* 0x000fe4000b901d4c */
[--C-:B------:R-:W-:Y:S01]  /*6b50*/  @!P3 IMAD.X R26, R26, 0x1, R191.reuse, P2 ;  /* 0x000000011a1ab824 */ /* 0x100fe200010e06bf */
[----:B----4-:R-:W-:Y:S01]  /*6b60*/  @!P3 LEA R60, P2, R28, R14, 0x1 ;  /* 0x0000000e1c3cb211 */ /* 0x010fe200078408ff */
[----:B------:R-:W-:Y:S01]  /*6b70*/  @!P4 IMAD.X R14, R2, 0x1, R191, P5 ;  /* 0x00000001020ec824 */ /* 0x000fe200028e06bf */
[----:B-----5:R-:W-:Y:S01]  /*6b80*/  @!P4 LEA R62, P5, R40, R12, 0x1 ;  /* 0x0000000c283ec211 */ /* 0x020fe200078a08ff */
[----:B------:R4:W-:Y:S01]  /*6b90*/  @P3 STS.128 [R219+0x9800], RZ ;  /* 0x009800ffdb003388 */ /* 0x0009e20000000c00 */
[----:B------:R-:W-:-:S02]  /*6ba0*/  @!P3 LEA.HI.X R61, R28, R15, R26, 0x1, P2 ;  /* 0x0000000f1c3db211 */ /* 0x000fc400010f0c1a */
[----:B------:R-:W-:Y:S01]  /*6bb0*/  @!P4 LEA.HI.X R63, R40, R13, R14, 0x1, P5 ;  /* 0x0000000d283fc211 */ /* 0x000fe200028f0c0e */
[----:B------:R-:W-:Y:S01]  /*6bc0*/  @!PT LDS RZ, [RZ] ;  /* 0x00000000fffff984 */ /* 0x000fe20000000800 */
[----:B------:R-:W-:Y:S01]  /*6bd0*/  @!PT LDS RZ, [RZ] ;  /* 0x00000000fffff984 */ /* 0x000fe20000000800 */
[----:B------:R-:W-:Y:S01]  /*6be0*/  @!PT LDS RZ, [RZ] ;  /* 0x00000000fffff984 */ /* 0x000fe20000000800 */
[----:B------:R5:W-:Y:S01]  /*6bf0*/  @!P3 LDGSTS.E.BYPASS.LTC128B.128 [R219+0x9800], desc[UR12][R24.64+0x80] ;  /* 0x0980008018dbbfae */ /* 0x000be2000b901d4c */
[----:B------:R-:W5:Y:S01]  /*6c00*/  @!P3 LDC.64 R14, c[0x0][0x218] ;  /* 0x00008600ff0ebb82 */ /* 0x000f620000000a00 */
[-C--:B------:R-:W-:Y:S02]  /*6c10*/  @!P3 IADD3 R26, P2, R27, R190.reuse, RZ ;  /* 0x000000be1b1ab210 */ /* 0x080fe40007f5e0ff */
[----:B-1----:R-:W-:Y:S01]  /*6c20*/  IADD3 R65, P5, R215, R27, RZ ;  /* 0x0000001bd7417210 */ /* 0x002fe20007fbe0ff */
[----:B------:R4:W-:Y:S02]  /*6c30*/  @P4 STS.128 [R219+0x6000], RZ ;  /* 0x006000ffdb004388 */ /* 0x0009e40000000c00 */
[--C-:B------:R-:W-:Y:S01]  /*6c40*/  @!P3 IMAD.X R27, R2, 0x1, R191.reuse, P2 ;  /* 0x00000001021bb824 */ /* 0x100fe200010e06bf */
[----:B------:R-:W-:Y:S01]  /*6c50*/  @!P4 IADD3 R28, P2, R65, R190, RZ ;  /* 0x000000be411cc210 */ /* 0x000fe20007f5e0ff */
[----:B------:R-:W1:Y:S01]  /*6c60*/  @!P4 LDC.64 R12, c[0x0][0x218] ;  /* 0x00008600ff0ccb82 */ /* 0x000e620000000a00 */
[----:B------:R-:W-:Y:S01]  /*6c70*/  IMAD.X R2, R214, 0x1, R2, P5 ;  /* 0x00000001d6027824 */ /* 0x000fe200028e0602 */
[----:B---3--:R-:W-:Y:S01]  /*6c80*/  @!P3 LEA R66, P5, R26, R18, 0x1 ;  /* 0x000000121a42b211 */ /* 0x008fe200078a08ff */
[----:B------:R-:W-:Y:S01]  /*6c90*/  @!PT LDS RZ, [RZ] ;  /* 0x00000000fffff984 */ /* 0x000fe20000000800 */
[----:B------:R-:W-:Y:S01]  /*6ca0*/  @!PT LDS RZ, [RZ] ;  /* 0x00000000fffff984 */ /* 0x000fe20000000800 */
[----:B------:R-:W-:Y:S01]  /*6cb0*/  @!PT LDS RZ, [RZ] ;  /* 0x00000000fffff984 */ /* 0x000fe20000000800 */
[----:B------:R4:W-:Y:S02]  /*6cc0*/  @!P4 LDGSTS.E.BYPASS.LTC128B.128 [R219+0x6000], desc[UR12][R58.64] ;  /* 0x060000003adbcfae */ /* 0x0009e4000b901d4c */
[----:B------:R-:W-:Y:S01]  /*6cd0*/  @!P4 IMAD.X R18, R2, 0x1, R191, P2 ;  /* 0x000000010212c824 */ /* 0x000fe200010e06bf */
[----:B------:R-:W-:Y:S01]  /*6ce0*/  @!P3 LEA.HI.X R67, R26, R19, R27, 0x1, P5 ;  /* 0x000000131a43b211 */ /* 0x000fe200028f0c1b */
[----:B------:R4:W-:Y:S01]  /*6cf0*/  @P3 STS.128 [R219+0xa000], RZ ;  /* 0x00a000ffdb003388 */ /* 0x0009e20000000c00 */
[----:B--2---:R-:W-:-:S02]  /*6d00*/  @!P4 LEA R26, P2, R28, R16, 0x1 ;  /* 0x000000101c1ac211 */ /* 0x004fc400078408ff */
        /* <DEDUP_REMOVED lines=11> */
[----:B-----5:R-:W-:Y:S01]  /*6dc0*/  @!P3 LEA R24, P2, R65, R14, 0x1 ;  /* 0x0000000e4118b211 */ /* 0x020fe200078408ff */
        /* <DEDUP_REMOVED lines=33> */
[----:B----4-:R-:W-:-:S04]  /*6fe0*/  LEA R12, P2, R19, UR8, 0x1 ;  /* 0x00000008130c7c11 */ /* 0x010fc8000f8408ff */
[----:B------:R-:W-:-:S05]  /*6ff0*/  LEA.HI.X R13, R19, UR9, R16, 0x1, P2 ;  /* 0x00000009130d7c11 */ /* 0x000fca00090f0c10 */
[----:B------:R-:W-:Y:S01]  /*7000*/  @!PT LDS RZ, [RZ] ;  /* 0x00000000fffff984 */ /* 0x000fe20000000800 */
[----:B------:R-:W-:Y:S01]  /*7010*/  @!PT LDS RZ, [RZ] ;  /* 0x00000000fffff984 */ /* 0x000fe20000000800 */
[----:B------:R-:W-:Y:S01]  /*7020*/  @!PT LDS RZ, [RZ] ;  /* 0x00000000fffff984 */ /* 0x000fe20000000800 */
[----:B------:R1:W-:Y:S04]  /*7030*/  LDGSTS.E.BYPASS.LTC128B.128 [R219+0xb800], desc[UR12][R12.64+0x80] ;  /* 0x0b8000800cdb7fae */ /* 0x0003e8000b901d4c */
.L_x_2515:
[----:B------:R-:W-:Y:S05]  /*7040*/  BSYNC B0 ;  /* 0x0000000000007941 */ /* 0x000fea0003800000 */
.L_x_2514:
[----:B------:R-:W0:Y:S01]  /*7050*/  LDGDEPBAR ;  /* 0x00000000000079af */ /* 0x000e220000000000 */
[----:B------:R-:W-:-:S04]  /*7060*/  IADD3 R190, P2, R23, R190, RZ ;  /* 0x000000be17be7210 */ /* 0x000fc80007f5e0ff */
[----:B------:R-:W-:-:S09]  /*7070*/  IADD3.X R191, R0, R191, RZ, P2, !PT ;  /* 0x000000bf00bf7210 */ /* 0x000fd200017fe4ff */
.L_x_2511:
[----:B------:R-:W-:Y:S01]  /*7080*/  FMNMX.FTZ R14, R21, R57, !PT ;  /* 0x00000039150e7209 */ /* 0x000fe20007810000 */
[----:B------:R-:W-:Y:S01]  /*7090*/  ULDC UR10, c[0x0][0x2ec] ;  /* 0x0000bb00000a7ab9 */ /* 0x000fe20000000800 */
[----:B-1--4-:R-:W-:Y:S01]  /*70a0*/  FMNMX.FTZ R13, R22, R54, !PT ;  /* 0x00000036160d7209 */ /* 0x012fe20007810000 */
        /* <DEDUP_REMOVED lines=80> */
[----:B-1----:R-:W-:-:S02]  /*75b0*/  FMNMX.FTZ R2, R15, R2, !PT ;  /* 0x000000020f027209 */ /* 0x002fc40007810000 */
[----:B--2---:R-:W-:-:S03]  /*75c0*/  FMNMX.FTZ R0, R13, R0, !PT ;  /* 0x000000000d007209 */ /* 0x004fc60007810000 */
[C---:B------:R-:W-:Y:S01]  /*75d0*/  FMUL.FTZ R140, R2.reuse, UR10 ;  /* 0x0000000a028c7c20 */ /* 0x040fe20008410000 */
[----:B------:R-:W-:Y:S01]  /*75e0*/  FSETP.NEU.FTZ.AND P2, PT, R2, -INF , PT ;  /* 0xff8000000200780b */ /* 0x000fe20003f5d000 */
[----:B------:R-:W-:-:S03]  /*75f0*/  FMUL.FTZ R133, R0, UR10 ;  /* 0x0000000a00857c20 */ /* 0x000fc60008410000 */
        /* <DEDUP_REMOVED lines=17> */
[----:B------:R-:W1:Y:S01]  /*7710*/  LDSM.16.MT88.4 R8, [R202+0xc800] ;  /* 0x00c80000ca08783b */ /* 0x000e620000004200 */
[--C-:B------:R-:W-:Y:S01]  /*7720*/  FFMA.FTZ R53, R7, UR10, -R140.reuse ;  /* 0x0000000a07357c23 */ /* 0x100fe2000801088c */
[--C-:B------:R-:W-:Y:S01]  /*7730*/  FFMA.FTZ R55, R44, UR10, -R133.reuse ;  /* 0x0000000a2c377c23 */ /* 0x100fe20008010885 */
[----:B------:R-:W2:Y:S01]  /*7740*/  MUFU.EX2 R66, R66 ;  /* 0x0000004200427308 */ /* 0x000ea20000000800 */
[--C-:B------:R-:W-:Y:S01]  /*7750*/  FFMA.FTZ R52, R20, UR10, -R133.reuse ;  /* 0x0000000a14347c23 */ /* 0x100fe20008010885 */
[----:B------:R-:W1:Y:S01]  /*7760*/  LDSM.16.MT88.4 R28, [R200+0x10000] ;  /* 0x01000000c81c783b */ /* 0x000e620000004200 */
[--C-:B------:R-:W-:Y:S01]  /*7770*/  FFMA.FTZ R50, R49, UR10, -R140.reuse ;  /* 0x0000000a31327c23 */ /* 0x100fe2000801088c */
[--C-:B------:R-:W-:Y:S01]  /*7780*/  FFMA.FTZ R44, R43, UR10, -R140.reuse ;  /* 0x0000000a2b2c7c23 */ /* 0x100fe2000801088c */
[--C-:B------:R-:W-:Y:S01]  /*7790*/  FFMA.FTZ R51, R51, UR10, -R140.reuse ;  /* 0x0000000a33337c23 */ /* 0x100fe2000801088c */
[----:B------:R-:W1:Y:S01]  /*77a0*/  LDSM.16.MT88.4 R4, [R204+0x10800] ;  /* 0x01080000cc04783b */ /* 0x000e620000004200 */
[--C-:B------:R-:W-:Y:S01]  /*77b0*/  FFMA.FTZ R47, R47, UR10, -R140.reuse ;  /* 0x0000000a2f2f7c23 */ /* 0x100fe2000801088c */
[----:B------:R-:W-:Y:S01]  /*77c0*/  MUFU.EX2 R62, R62 ;  /* 0x0000003e003e7308 */ /* 0x000fe20000000800 */
[--C-:B------:R-:W-:Y:S01]  /*77d0*/  FFMA.FTZ R49, R172, UR10, -R133.reuse ;  /* 0x0000000aac317c23 */ /* 0x100fe20008010885 */
[----:B------:R-:W-:Y:S01]  /*77e0*/  LDSM.16.MT88.4 R20, [R200+0xc800] ;  /* 0x00c80000c814783b */ /* 0x000fe20000004200 */
        /* <DEDUP_REMOVED lines=37> */
[----:B------:R-:W3:Y:S01]  /*7a40*/  MUFU.EX2 R60, R60 ;  /* 0x0000003c003c7308 */ /* 0x000ee20000000800 */
[----:B--2---:R-:W-:Y:S01]  /*7a50*/  F2FP.F16.F32.PACK_AB R113, R65, R64 ;  /* 0x000000404171723e */ /* 0x004fe200000000ff */
[----:B------:R-:W-:Y:S01]  /*7a60*/  FFMA.FTZ R147, R147, UR10, -R140 ;  /* 0x0000000a93937c23 */ /* 0x000fe2000801088c */
[--C-:B------:R-:W-:Y:S01]  /*7a70*/  FFMA.FTZ R145, R152, UR10, -R133.reuse ;  /* 0x0000000a98917c23 */ /* 0x100fe20008010885 */
[--C-:B------:R-:W-:Y:S01]  /*7a80*/  FFMA.FTZ R150, R150, UR10, -R133.reuse ;  /* 0x0000000a96967c23 */ /* 0x100fe20008010885 */
[--C-:B------:R-:W-:Y:S01]  /*7a90*/  FFMA.FTZ R148, R148, UR10, -R133.reuse ;  /* 0x0000000a94947c23 */ /* 0x100fe20008010885 */
[----:B------:R-:W-:Y:S01]  /*7aa0*/  FFMA.FTZ R149, R142, UR10, -R133 ;  /* 0x0000000a8e957c23 */ /* 0x000fe20008010885 */
[----:B------:R-:W-:Y:S01]  /*7ab0*/  FADD.FTZ R67, R67, R66 ;  /* 0x0000004243437221 */ /* 0x000fe20000010000 */
[----:B------:R-:W-:Y:S01]  /*7ac0*/  MUFU.EX2 R58, R58 ;  /* 0x0000003a003a7308 */ /* 0x000fe20000000800 */
[----:B------:R-:W-:Y:S01]  /*7ad0*/  FADD.FTZ R64, R64, R65 ;  /* 0x0000004140407221 */ /* 0x000fe20000010000 */
[----:B------:R-:W-:Y:S01]  /*7ae0*/  FFMA.FTZ R235, R132, UR10, -R133 ;  /* 0x0000000a84eb7c23 */ /* 0x000fe20008010885 */
[----:B------:R-:W-:Y:S01]  /*7af0*/  FADD.FTZ R62, R62, R67 ;  /* 0x000000433e3e7221 */ /* 0x000fe20000010000 */
[----:B------:R-:W-:-:S03]  /*7b00*/  LEA R234, P2, R190, UR8, 0x1 ;  /* 0x00000008beea7c11 */ /* 0x000fc6000f8408ff */
[----:B------:R-:W-:Y:S01]  /*7b10*/  FADD.FTZ R61, R61, R62 ;  /* 0x0000003e3d3d7221 */ /* 0x000fe20000010000 */
[----:B------:R-:W2:Y:S01]  /*7b20*/  MUFU.EX2 R57, R57 ;  /* 0x0000003900397308 */ /* 0x000ea20000000800 */
[----:B---3--:R-:W-:Y:S01]  /*7b30*/  F2FP.F16.F32.PACK_AB R115, R60, R63 ;  /* 0x0000003f3c73723e */ /* 0x008fe200000000ff */
[----:B------:R-:W-:Y:S01]  /*7b40*/  FADD.FTZ R63, R63, R64 ;  /* 0x000000403f3f7221 */ /* 0x000fe20000010000 */
[----:B------:R-:W-:-:S03]  /*7b50*/  LEA.HI.X R233, R190, UR9, R191, 0x1, P2 ;  /* 0x00000009bee97c11 */ /* 0x000fc600090f0cbf */
[----:B------:R-:W-:Y:S02]  /*7b60*/  FADD.FTZ R60, R60, R63 ;  /* 0x0000003f3c3c7221 */ /* 0x000fe40000010000 */
[C---:B------:R-:W-:Y:S01]  /*7b70*/  HMMA.16816.F32 R68, R112.reuse, R72, RZ ;  /* 0x000000487044723c */ /* 0x040fe200000018ff */
[----:B------:R-:W-:Y:S05]  /*7b80*/  MUFU.EX2 R56, R56 ;  /* 0x0000003800387308 */ /* 0x000fea0000000800 */
[C---:B------:R-:W-:Y:S03]  /*7b90*/  HMMA.16816.F32 R72, R112.reuse, R74, RZ ;  /* 0x0000004a7048723c */ /* 0x040fe600000018ff */
[----:B------:R-:W3:Y:S01]  /*7ba0*/  MUFU.EX2 R53, R53 ;  /* 0x0000003500357308 */ /* 0x000ee20000000800 */
[C---:B--2---:R-:W-:Y:S01]  /*7bb0*/  F2FP.F16.F32.PACK_AB R12, R57.reuse, R58 ;  /* 0x0000003a390c723e */ /* 0x044fe200000000ff */
[----:B------:R-:W-:Y:S01]  /*7bc0*/  FADD.FTZ R58, R58, R61 ;  /* 0x0000003d3a3a7221 */ /* 0x000fe20000010000 */
[----:B------:R-:W-:Y:S03]  /*7bd0*/  HMMA.16816.F32 R128, R112, R124, RZ ;  /* 0x0000007c7080723c */ /* 0x000fe600000018ff */
[----:B------:R-:W-:-:S02]  /*7be0*/  FADD.FTZ R57, R57, R58 ;  /* 0x0000003a39397221 */ /* 0x000fc40000010000 */
        /* <DEDUP_REMOVED lines=11> */
[----:B--2---:R-:W-:Y:S01]  /*7ca0*/  F2FP.F16.F32.PACK_AB R13, R54, R59 ;  /* 0x0000003b360d723e */ /* 0x004fe200000000ff */
[----:B------:R-:W-:Y:S01]  /*7cb0*/  HMMA.16816.F32 R96, R112, R98, RZ ;  /* 0x000000627060723c */ /* 0x000fe200000018ff */
[----:B------:R-:W-:-:S04]  /*7cc0*/  FADD.FTZ R59, R59, R60 ;  /* 0x0000003c3b3b7221 */ /* 0x000fc80000010000 */
[----:B------:R-:W-:Y:S01]  /*7cd0*/  FADD.FTZ R54, R54, R59 ;  /* 0x0000003b36367221 */ /* 0x000fe20000010000 */
[C---:B----4-:R-:W-:Y:S01]  /*7ce0*/  HMMA.16816.F32 R100, R112.reuse, R104, RZ ;  /* 0x000000687064723c */ /* 0x050fe200000018ff */
        /* <DEDUP_REMOVED lines=55> */
[----:B------:R-:W-:Y:S01]  /*8060*/  FADD.FTZ R51, R51, R56 ;  /* 0x0000003833337221 */ /* 0x000fe20000010000 */
[----:B------:R-:W-:Y:S01]  /*8070*/  FADD.FTZ R49, R49, R52 ;  /* 0x0000003431317221 */ /* 0x000fe20000010000 */
[----:B------:R-:W-:-:S02]  /*8080*/  F2FP.F16.F32.PACK_AB R26, R44, R47 ;  /* 0x0000002f2c1a723e */ /* 0x000fc400000000ff */
        /* <DEDUP_REMOVED lines=30> */
[C---:B------:R-:W-:Y:S01]  /*8270*/  HMMA.16816.F32 R84, R24.reuse, R16, R84 ;  /* 0x000000101854723c */ /* 0x040fe20000001854 */
[----:B------:R-:W-:Y:S05]  /*8280*/  MUFU.EX2 R165, R165 ;  /* 0x000000a500a57308 */ /* 0x000fea0000000800 */
[C---:B------:R-:W-:Y:S01]  /*8290*/  HMMA.16816.F32 R88, R24.reuse, R18, R88 ;  /* 0x000000121858723c */ /* 0x040fe20000001858 */
[----:B------:R-:W3:Y:S02]  /*82a0*/  LDSM.16.MT88.4 R16, [R200+0xd800] ;  /* 0x00d80000c810783b */ /* 0x000ee40000004200 */
[----:B------:R-:W-:Y:S03]  /*82b0*/  MUFU.EX2 R172, R172 ;  /* 0x000000ac00ac7308 */ /* 0x000fe60000000800 */
[C---:B-1----:R-:W-:Y:S05]  /*82c0*/  HMMA.16816.F32 R120, R24.reuse, R8, R120 ;  /* 0x000000081878723c */ /* 0x042fea0000001878 */
        /* <DEDUP_REMOVED lines=13> */
[----:B------:R-:W1:Y:S02]  /*83a0*/  LDSM.16.MT88.4 R28, [R204+0x11800] ;  /* 0x01180000cc1c783b */ /* 0x000e640000004200 */
[----:B------:R-:W-:Y:S01]  /*83b0*/  FADD.FTZ R143, R143, R144 ;  /* 0x000000908f8f7221 */ /* 0x000fe20000010000 */
[----:B------:R-:W-:Y:S01]  /*83c0*/  MUFU.EX2 R164, R164 ;  /* 0x000000a400a47308 */ /* 0x000fe20000000800 */
[----:B------:R-:W-:Y:S01]  /*83d0*/  LDSM.16.MT88.4 R24, [R200+0x11800] ;  /* 0x01180000c818783b */ /* 0x000fe20000004200 */
[----:B--2---:R-:W-:Y:S01]  /*83e0*/  HMMA.16816.F32 R128, R8, R20, R128 ;  /* 0x000000140880723c */ /* 0x004fe20000001880 */
[----:B------:R-:W-:-:S05]  /*83f0*/  FADD.FTZ R146, R146, R143 ;  /* 0x0000008f92927221 */ /* 0x000fca0000010000 */
[C---:B------:R-:W-:Y:S01]  /*8400*/  HMMA.16816.F32 R124, R8.reuse, R22, R124 ;  /* 0x00000016087c723c */ /* 0x040fe2000000187c */
[----:B------:R-:W2:Y:S01]  /*8410*/  LDSM.16.MT88.4 R20, [R202+0x11800] ;  /* 0x01180000ca14783b */ /* 0x000ea20000004200 */
[----:B------:R-:W2:Y:S04]  /*8420*/  MUFU.EX2 R167, R167 ;  /* 0x000000a700a77308 */ /* 0x000ea80000000800 */
[C---:B-----5:R-:W-:Y:S04]  /*8430*/  HMMA.16816.F32 R68, R8.reuse, R12, R68 ;  /* 0x0000000c0844723c */ /* 0x060fe80000001844 */
[----:B------:R-:W-:Y:S02]  /*8440*/  MUFU.EX2 R153, R153 ;  /* 0x0000009900997308 */ /* 0x000fe40000000800 */
        /* <DEDUP_REMOVED lines=9> */
[C---:B------:R-:W-:Y:S01]  /*84e0*/  HMMA.16816.F32 R88, R8.reuse, R18, R88 ;  /* 0x000000120858723c */ /* 0x040fe20000001858 */
[----:B------:R-:W3:Y:S05]  /*84f0*/  LDSM.16.MT88.4 R16, [R202+0xe000] ;  /* 0x00e00000ca10783b */ /* 0x000eea0000004200 */
[C---:B-1----:R-:W-:Y:S01]  /*8500*/  HMMA.16816.F32 R92, R8.reuse, R28, R92 ;  /* 0x0000001c085c723c */ /* 0x042fe2000000185c */
[----:B------:R-:W-:Y:S05]  /*8510*/  MUFU.EX2 R145, R145 ;  /* 0x0000009100917308 */ /* 0x000fea0000000800 */
[C---:B------:R-:W-:Y:S01]  /*8520*/  HMMA.16816.F32 R96, R8.reuse, R30, R96 ;  /* 0x0000001e0860723c */ /* 0x040fe20000001860 */
[----:B------:R-:W-:Y:S02]  /*8530*/  LDSM.16.MT88.4 R28, [R202+0x12000] ;  /* 0x01200000ca1c783b */ /* 0x000fe40000004200 */
[----:B------:R-:W1:Y:S03]  /*8540*/  MUFU.EX2 R150, R150 ;  /* 0x0000009600967308 */ /* 0x000e660000000800 */
        /* <DEDUP_REMOVED lines=18> */
[----:B------:R-:W1:Y:S04]  /*8670*/  LDSM.16.MT88.4 R8, [R200+0xe000] ;  /* 0x00e00000c808783b */ /* 0x000e680000004200 */
[----:B------:R-:W-:Y:S01]  /*8680*/  LDSM.16.MT88.4 R24, [R200+0x12000] ;  /* 0x01200000c818783b */ /* 0x000fe20000004200 */
[C---:B----4-:R-:W-:Y:S06]  /*8690*/  HMMA.16816.F32 R128, R20.reuse, R4, R128 ;  /* 0x000000041480723c */ /* 0x050fec0000001880 */
        /* <DEDUP_REMOVED lines=21> */
[----:B------:R-:W4:Y:S01]  /*87f0*/  LDSM.16.MT88.4 R4, [R200+0xe800] ;  /* 0x00e80000c804783b */ /* 0x000f220000004200 */
[----:B------:R-:W-:-:S04]  /*8800*/  FADD.FTZ R164, R164, R163 ;  /* 0x000000a3a4a47221 */ /* 0x000fc80000010000 */
[----:B---3--:R-:W-:Y:S01]  /*8810*/  HMMA.16816.F32 R128, R28, R16, R128 ;  /* 0x000000101c80723c */ /* 0x008fe20000001880 */
[----:B------:R-:W-:-:S05]  /*8820*/  FADD.FTZ R164, R167, R164 ;  /* 0x000000a4a7a47221 */ /* 0x000fca0000010000 */
[C---:B------:R-:W-:Y:S01]  /*8830*/  HMMA.16816.F32 R124, R28.reuse, R18, R124 ;  /* 0x000000121c7c723c */ /* 0x040fe2000000187c */
[----:B------:R-:W3:Y:S05]  /*8840*/  LDSM.16.MT88.4 R16, [R202+0x12800] ;  /* 0x01280000ca10783b */ /* 0x000eea0000004200 */
[C---:B-1----:R-:W-:Y:S06]  /*8850*/  HMMA.16816.F32 R76, R28.reuse, R8, R76 ;  /* 0x000000081c4c723c */ /* 0x042fec000000184c */
[C---:B------:R-:W-:Y:S01]  /*8860*/  HMMA.16816.F32 R80, R28.reuse, R10, R80 ;  /* 0x0000000a1c50723c */ /* 0x040fe20000001850 */
[----:B------:R-:W-:Y:S05]  /*8870*/  LDSM.16.MT88.4 R8, [R202+0xf000] ;  /* 0x00f00000ca08783b */ /* 0x000fea0000004200 */
[C---:B------:R-:W-:Y:S06]  /*8880*/  HMMA.16816.F32 R68, R28.reuse, R12, R68 ;  /* 0x0000000c1c44723c */ /* 0x040fec0000001844 */
[----:B------:R-:W-:Y:S01]  /*8890*/  HMMA.16816.F32 R72, R28, R14, R72 ;  /* 0x0000000e1c48723c */ /* 0x000fe20000001848 */
[----:B------:R-:W1:Y:S05]  /*88a0*/  LDSM.16.MT88.4 R12, [R201+0x12800] ;  /* 0x01280000c90c783b */ /* 0x000e6a0000004200 */
[C---:B------:R-:W-:Y:S06]  /*88b0*/  HMMA.16816.F32 R92, R20.reuse, R32, R92 ;  /* 0x00000020145c723c */ /* 0x040fec000000185c */
[C---:B------:R-:W-:Y:S01]  /*88c0*/  HMMA.16816.F32 R96, R20.reuse, R34, R96 ;  /* 0x000000221460723c */ /* 0x040fe20000001860 */
[----:B------:R-:W-:Y:S05]  /*88d0*/  LDSM.16.MT88.4 R32, [R200+0x12800] ;  /* 0x01280000c820783b */ /* 0x000fea0000004200 */
[C---:B------:R-:W-:Y:S06]  /*88e0*/  HMMA.16816.F32 R116, R20.reuse, R24, R116 ;  /* 0x000000181474723c */ /* 0x040fec0000001874 */
[----:B------:R-:W-:Y:S01]  /*88f0*/  HMMA.16816.F32 R112, R20, R26, R112 ;  /* 0x0000001a1470723c */ /* 0x000fe20000001870 */
[----:B------:R-:W5:Y:S04]  /*8900*/  LDSM.16.MT88.4 R20, [R204+0x12800] ;  /* 0x01280000cc14783b */ /* 0x000f680000004200 */
[----:B------:R-:W5:Y:S01]  /*8910*/  LDSM.16.MT88.4 R24, [R204+0xf000] ;  /* 0x00f00000cc18783b */ /* 0x000f620000004200 */
[C---:B----4-:R-:W-:Y:S06]  /*8920*/  HMMA.16816.F32 R84, R28.reuse, R4, R84 ;  /* 0x000000041c54723c */ /* 0x050fec0000001854 */
[C---:B------:R-:W-:Y:S01]  /*8930*/  HMMA.16816.F32 R88, R28.reuse, R6, R88 ;  /* 0x000000061c58723c */ /* 0x040fe20000001858 */
[----:B------:R-:W4:Y:S05]  /*8940*/  LDSM.16.MT88.4 R4, [R201+0xf000] ;  /* 0x00f00000c904783b */ /* 0x000f2a0000004200 */
[C---:B---3--:R-:W-:Y:S06]  /*8950*/  HMMA.16816.F32 R100, R28.reuse, R16, R100 ;  /* 0x000000101c64723c */ /* 0x048fec0000001864 */
[----:B------:R-:W-:Y:S01]  /*8960*/  HMMA.16816.F32 R104, R28, R18, R104 ;  /* 0x000000121c68723c */ /* 0x000fe20000001868 */
[----:B------:R-:W-:-:S02]  /*8970*/  F2FP.F16.F32.PACK_AB R16, R162, R153 ;  /* 0x00000099a210723e */ /* 0x000fc400000000ff */
[----:B------:R-:W-:-:S03]  /*8980*/  F2FP.F16.F32.PACK_AB R17, R150, R145 ;  /* 0x000000919611723e */ /* 0x000fc600000000ff */
[----:B-1----:R-:W-:Y:S01]  /*8990*/  HMMA.16816.F32 R120, R28, R12, R120 ;  /* 0x0000000c1c78723c */ /* 0x002fe20000001878 */
[----:B------:R-:W-:Y:S02]  /*89a0*/  F2FP.F16.F32.PACK_AB R18, R168, R147 ;  /* 0x00000093a812723e */ /* 0x000fe400000000ff */
[----:B--2---:R-:W-:-:S03]  /*89b0*/  F2FP.F16.F32.PACK_AB R19, R149, R148 ;  /* 0x000000949513723e */ /* 0x004fc600000000ff */
[----:B------:R-:W-:Y:S01]  /*89c0*/  HMMA.16816.F32 R108, R28, R14, R108 ;  /* 0x0000000e1c6c723c */ /* 0x000fe2000000186c */
[----:B------:R-:W-:Y:S05]  /*89d0*/  LDSM.16.MT88.4 R12, [R204+0x13000] ;  /* 0x01300000cc0c783b */ /* 0x000fea0000004200 */
[C---:B------:R-:W-:Y:S06]  /*89e0*/  HMMA.16816.F32 R68, R16.reuse, R8, R68 ;  /* 0x000000081044723c */ /* 0x040fec0000001844 */
[----:B------:R-:W-:Y:S01]  /*89f0*/  HMMA.16816.F32 R72, R16, R10, R72 ;  /* 0x0000000a1048723c */ /* 0x000fe20000001848 */
[----:B------:R-:W1:Y:S05]  /*8a00*/  LDSM.16.MT88.4 R8, [R202+0x13000] ;  /* 0x01300000ca08783b */ /* 0x000e6a0000004200 */
[C---:B-----5:R-:W-:Y:S06]  /*8a10*/  HMMA.16816.F32 R92, R28.reuse, R20, R92 ;  /* 0x000000141c5c723c */ /* 0x060fec000000185c */
[----:B------:R-:W-:Y:S01]  /*8a20*/  HMMA.16816.F32 R96, R28, R22, R96 ;  /* 0x000000161c60723c */ /* 0x000fe20000001860 */
[----:B------:R-:W2:Y:S05]  /*8a30*/  LDSM.16.MT88.4 R20, [R200+0xf000] ;  /* 0x00f00000c814783b */ /* 0x000eaa0000004200 */
[C---:B------:R-:W-:Y:S06]  /*8a40*/  HMMA.16816.F32 R128, R16.reuse, R24, R128 ;  /* 0x000000181080723c */ /* 0x040fec0000001880 */
[C---:B------:R-:W-:Y:S01]  /*8a50*/  HMMA.16816.F32 R124, R16.reuse, R26, R124 ;  /* 0x0000001a107c723c */ /* 0x040fe2000000187c */
[----:B------:R-:W-:Y:S05]  /*8a60*/  LDSM.16.MT88.4 R24, [R200+0x13000] ;  /* 0x01300000c818783b */ /* 0x000fea0000004200 */
[C---:B----4-:R-:W-:Y:S06]  /*8a70*/  HMMA.16816.F32 R76, R16.reuse, R4, R76 ;  /* 0x00000004104c723c */ /* 0x050fec000000184c */
[C---:B------:R-:W-:Y:S01]  /*8a80*/  HMMA.16816.F32 R80, R16.reuse, R6, R80 ;  /* 0x000000061050723c */ /* 0x040fe20000001850 */
[----:B------:R-:W3:Y:S05]  /*8a90*/  LDSM.16.MT88.4 R4, [R201+0x13000] ;  /* 0x01300000c904783b */ /* 0x000eea0000004200 */
[C---:B-1----:R-:W-:Y:S06]  /*8aa0*/  HMMA.16816.F32 R100, R16.reuse, R8, R100 ;  /* 0x000000081064723c */ /* 0x042fec0000001864 */
[----:B------:R-:W-:Y:S01]  /*8ab0*/  HMMA.16816.F32 R104, R16, R10, R104 ;  /* 0x0000000a1068723c */ /* 0x000fe20000001868 */
[----:B------:R-:W1:Y:S05]  /*8ac0*/  LDSM.16.MT88.4 R8, [R202+0xf800] ;  /* 0x00f80000ca08783b */ /* 0x000e6a0000004200 */
[C---:B------:R-:W-:Y:S06]  /*8ad0*/  HMMA.16816.F32 R116, R28.reuse, R32, R116 ;  /* 0x000000201c74723c */ /* 0x040fec0000001874 */
[----:B------:R-:W-:Y:S01]  /*8ae0*/  HMMA.16816.F32 R112, R28, R34, R112 ;  /* 0x000000221c70723c */ /* 0x000fe20000001870 */
[--C-:B------:R-:W-:Y:S01]  /*8af0*/  FFMA.FTZ R32, R138, UR10, -R133.reuse ;  /* 0x0000000a8a207c23 */ /* 0x100fe20008010885 */
[----:B------:R-:W-:-:S04]  /*8b00*/  FFMA.FTZ R33, R136, UR10, -R133 ;  /* 0x0000000a88217c23 */ /* 0x000fc80008010885 */
[C---:B--2---:R-:W-:Y:S01]  /*8b10*/  HMMA.16816.F32 R84, R16.reuse, R20, R84 ;  /* 0x000000141054723c */ /* 0x044fe20000001854 */
[--C-:B------:R-:W-:Y:S01]  /*8b20*/  FFMA.FTZ R28, R141, UR10, -R140.reuse ;  /* 0x0000000a8d1c7c23 */ /* 0x100fe2000801088c */
[--C-:B------:R-:W-:Y:S01]  /*8b30*/  FFMA.FTZ R29, R139, UR10, -R140.reuse ;  /* 0x0000000a8b1d7c23 */ /* 0x100fe2000801088c */
[--C-:B------:R-:W-:Y:S01]  /*8b40*/  FFMA.FTZ R30, R137, UR10, -R140.reuse ;  /* 0x0000000a891e7c23 */ /* 0x100fe2000801088c */
[----:B------:R-:W-:Y:S01]  /*8b50*/  FFMA.FTZ R31, R135, UR10, -R140 ;  /* 0x0000000a871f7c23 */ /* 0x000fe2000801088c */
[----:B------:R-:W-:Y:S01]  /*8b60*/  FFMA.FTZ R34, R134, UR10, -R133 ;  /* 0x0000000a86227c23 */ /* 0x000fe20008010885 */
[----:B------:R-:W-:Y:S01]  /*8b70*/  MUFU.EX2 R32, R32 ;  /* 0x0000002000207308 */ /* 0x000fe20000000800 */
[C---:B------:R-:W-:Y:S01]  /*8b80*/  HMMA.16816.F32 R88, R16.reuse, R22, R88 ;  /* 0x000000161058723c */ /* 0x040fe20000001858 */
[----:B------:R-:W-:Y:S05]  /*8b90*/  LDSM.16.MT88.4 R20, [R201+0xf800] ;  /* 0x00f80000c914783b */ /* 0x000fea0000004200 */
[C---:B------:R-:W-:Y:S01]  /*8ba0*/  HMMA.16816.F32 R92, R16.reuse, R12, R92 ;  /* 0x0000000c105c723c */ /* 0x040fe2000000185c */
[----:B------:R-:W-:Y:S05]  /*8bb0*/  MUFU.EX2 R28, R28 ;  /* 0x0000001c001c7308 */ /* 0x000fea0000000800 */
[C---:B------:R-:W-:Y:S01]  /*8bc0*/  HMMA.16816.F32 R96, R16.reuse, R14, R96 ;  /* 0x0000000e1060723c */ /* 0x040fe20000001860 */
[----:B------:R-:W2:Y:S02]  /*8bd0*/  LDSM.16.MT88.4 R12, [R204+0xf800] ;  /* 0x00f80000cc0c783b */ /* 0x000ea40000004200 */
[----:B------:R-:W4:Y:S03]  /*8be0*/  MUFU.EX2 R29, R29 ;  /* 0x0000001d001d7308 */ /* 0x000f260000000800 */
[C---:B---3--:R-:W-:Y:S05]  /*8bf0*/  HMMA.16816.F32 R120, R16.reuse, R4, R120 ;  /* 0x000000041078723c */ /* 0x048fea0000001878 */
[----:B------:R-:W-:Y:S01]  /*8c00*/  MUFU.EX2 R30, R30 ;  /* 0x0000001e001e7308 */ /* 0x000fe20000000800 */
[C---:B------:R-:W-:Y:S06]  /*8c10*/  HMMA.16816.F32 R108, R16.reuse, R6, R108 ;  /* 0x00000006106c723c */ /* 0x040fec000000186c */
[----:B------:R-:W-:Y:S01]  /*8c20*/  HMMA.16816.F32 R116, R16, R24, R116 ;  /* 0x000000181074723c */ /* 0x000fe20000001874 */
[----:B------:R-:W3:Y:S01]  /*8c30*/  MUFU.EX2 R31, R31 ;  /* 0x0000001f001f7308 */ /* 0x000ee20000000800 */
[----:B----4-:R-:W-:-:S04]  /*8c40*/  F2FP.F16.F32.PACK_AB R4, R29, R28 ;  /* 0x0000001c1d04723e */ /* 0x010fc800000000ff */
[----:B------:R-:W-:Y:S01]  /*8c50*/  HMMA.16816.F32 R112, R16, R26, R112 ;  /* 0x0000001a1070723c */ /* 0x000fe20000001870 */
[----:B------:R-:W4:Y:S01]  /*8c60*/  LDSM.16.MT88.4 R16, [R200+0xf800] ;  /* 0x00f80000c810783b */ /* 0x000f220000004200 */
[----:B------:R-:W-:Y:S01]  /*8c70*/  FADD.FTZ R24, R40, R45 ;  /* 0x0000002d28187221 */ /* 0x000fe20000010000 */
[----:B------:R-:W5:Y:S03]  /*8c80*/  MUFU.EX2 R33, R33 ;  /* 0x0000002100217308 */ /* 0x000f660000000800 */
[----:B------:R-:W-:-:S04]  /*8c90*/  FADD.FTZ R24, R37, R24 ;  /* 0x0000001825187221 */ /* 0x000fc80000010000 */
[----:B------:R-:W-:Y:S01]  /*8ca0*/  FADD.FTZ R151, R151, R24 ;  /* 0x0000001897977221 */ /* 0x000fe20000010000 */
[----:B------:R-:W1:Y:S01]  /*8cb0*/  MUFU.EX2 R34, R34 ;  /* 0x0000002200227308 */ /* 0x000e620000000800 */
[----:B---3--:R-:W-:Y:S02]  /*8cc0*/  F2FP.F16.F32.PACK_AB R6, R31, R30 ;  /* 0x0000001e1f06723e */ /* 0x008fe400000000ff */
[----:B------:R-:W-:-:S04]  /*8cd0*/  FADD.FTZ R154, R154, R151 ;  /* 0x000000979a9a7221 */ /* 0x000fc80000010000 */
[----:B------:R-:W-:Y:S01]  /*8ce0*/  FADD.FTZ R155, R155, R154 ;  /* 0x0000009a9b9b7221 */ /* 0x000fe20000010000 */
[----:B-----5:R-:W-:-:S03]  /*8cf0*/  F2FP.F16.F32.PACK_AB R5, R33, R32 ;  /* 0x000000202105723e */ /* 0x020fc600000000ff */
[----:B------:R-:W-:-:S04]  /*8d00*/  FADD.FTZ R156, R156, R155 ;  /* 0x0000009b9c9c7221 */ /* 0x000fc80000010000 */
[----:B------:R-:W-:Y:S01]  /*8d10*/  FADD.FTZ R161, R161, R156 ;  /* 0x0000009ca1a17221 */ /* 0x000fe20000010000 */
[----:B-1----:R-:W-:-:S03]  /*8d20*/  F2FP.F16.F32.PACK_AB R7, R235, R34 ;  /* 0x00000022eb07723e */ /* 0x002fc600000000ff */
        /* <DEDUP_REMOVED lines=19> */
[----:B------:R-:W-:Y:S01]  /*8e60*/  HMMA.16816.F32 R104, R4, R10, R104 ;  /* 0x0000000a0468723c */ /* 0x000fe20000001868 */
[----:B------:R-:W-:-:S04]  /*8e70*/  FADD.FTZ R9, R145, R164 ;  /* 0x000000a491097221 */ /* 0x000fc80000010000 */
[----:B------:R-:W-:Y:S01]  /*8e80*/  FADD.FTZ R9, R150, R9 ;  /* 0x0000000996097221 */ /* 0x000fe20000010000 */
[C---:B--2---:R-:W-:Y:S03]  /*8e90*/  HMMA.16816.F32 R92, R4.reuse, R12, R92 ;  /* 0x0000000c045c723c */ /* 0x044fe6000000185c */
[----:B------:R-:W-:Y:S01]  /*8ea0*/  FADD.FTZ R148, R148, R9 ;  /* 0x0000000994947221 */ /* 0x000fe20000010000 */
[----:B------:R-:W-:Y:S02]  /*8eb0*/  FADD.FTZ R9, R168, R147 ;  /* 0x00000093a8097221 */ /* 0x000fe40000010000 */
[----:B------:R-:W-:Y:S01]  /*8ec0*/  HMMA.16816.F32 R96, R4, R14, R96 ;  /* 0x0000000e0460723c */ /* 0x000fe20000001860 */
[----:B------:R-:W-:Y:S01]  /*8ed0*/  FADD.FTZ R149, R149, R148 ;  /* 0x0000009495957221 */ /* 0x000fe20000010000 */
[----:B------:R-:W-:-:S03]  /*8ee0*/  FADD.FTZ R28, R28, R9 ;  /* 0x000000091c1c7221 */ /* 0x000fc60000010000 */
[----:B------:R-:W-:Y:S01]  /*8ef0*/  FADD.FTZ R32, R32, R149 ;  /* 0x0000009520207221 */ /* 0x000fe20000010000 */
[----:B------:R-:W-:Y:S01]  /*8f00*/  FADD.FTZ R29, R29, R28 ;  /* 0x0000001c1d1d7221 */ /* 0x000fe20000010000 */
[----:B---3--:R-:W-:Y:S02]  /*8f10*/  HMMA.16816.F32 R120, R4, R20, R120 ;  /* 0x000000140478723c */ /* 0x008fe40000001878 */
[----:B------:R-:W-:Y:S01]  /*8f20*/  FADD.FTZ R33, R33, R32 ;  /* 0x0000002021217221 */ /* 0x000fe20000010000 */
[----:B------:R-:W-:-:S03]  /*8f30*/  FADD.FTZ R30, R30, R29 ;  /* 0x0000001d1e1e7221 */ /* 0x000fc60000010000 */
[----:B------:R-:W-:Y:S01]  /*8f40*/  FADD.FTZ R34, R34, R33 ;  /* 0x0000002122227221 */ /* 0x000fe20000010000 */
[----:B------:R-:W-:Y:S01]  /*8f50*/  HMMA.16816.F32 R108, R4, R22, R108 ;  /* 0x00000016046c723c */ /* 0x000fe2000000186c */
[----:B------:R-:W-:Y:S02]  /*8f60*/  FADD.FTZ R236, R31, R30 ;  /* 0x0000001e1fec7221 */ /* 0x000fe40000010000 */
[----:B------:R-:W-:-:S03]  /*8f70*/  FADD.FTZ R235, R235, R34 ;  /* 0x00000022ebeb7221 */ /* 0x000fc60000010000 */
        /* <DEDUP_REMOVED lines=57> */
[----:B------:R-:W-:Y:S02]  /*9310*/  IMAD R5, R6, R187, R5 ;  /* 0x000000bb06057224 */ /* 0x000fe400078e0205 */
[----:B--2---:R-:W-:Y:S02]  /*9320*/  IMAD.IADD R4, R4, 0x1, -R9 ;  /* 0x0000000104047824 */ /* 0x004fe400078e0a09 */
[----:B------:R-:W-:-:S03]  /*9330*/  IMAD.WIDE.U32 R8, R6, R186, RZ ;  /* 0x000000ba06087225 */ /* 0x000fc600078e00ff */
[----:B------:R-:W-:Y:S02]  /*9340*/  SHF.R.S32.HI R7, RZ, 0x1f, R4 ;  /* 0x0000001fff077819 */ /* 0x000fe40000011404 */
[----:B------:R-:W-:-:S03]  /*9350*/  IADD3 R9, R9, R5, RZ ;  /* 0x0000000509097210 */ /* 0x000fc60007ffe0ff */
[----:B------:R-:W-:Y:S02]  /*9360*/  IMAD R7, R7, UR4, RZ ;  /* 0x0000000407077c24 */ /* 0x000fe4000f8e02ff */
[----:B------:R-:W-:-:S04]  /*9370*/  IMAD.WIDE.U32 R8, R4, UR4, R8 ;  /* 0x0000000404087c25 */ /* 0x000fc8000f8e0008 */
[----:B------:R-:W-:-:S04]  /*9380*/  IMAD R7, R4, UR5, R7 ;  /* 0x0000000504077c24 */ /* 0x000fc8000f8e0207 */
[----:B------:R-:W-:Y:S01]  /*9390*/  IMAD.IADD R5, R9, 0x1, R7 ;  /* 0x0000000109057824 */ /* 0x000fe200078e0207 */
[----:B------:R-:W-:Y:S06]  /*93a0*/  BRA `(.L_x_2518) ;  /* 0x0000000000087947 */ /* 0x000fec0003800000 */
.L_x_2517:
[----:B------:R-:W-:-:S04]  /*93b0*/  LEA R8, -R186, RZ, 0x7 ;  /* 0x000000ffba087211 */ /* 0x000fc800078e39ff */
[----:B------:R-:W-:-:S07]  /*93c0*/  SHF.R.S32.HI R5, RZ, 0x1f, R8 ;  /* 0x0000001fff057819 */ /* 0x000fce0000011408 */
.L_x_2518:
        /* <DEDUP_REMOVED lines=71> */
[----:B------:R-:W-:Y:S01]  /*9840*/  @!P2 LEA R30, P5, R4, R188, 0x1 ;  /* 0x000000bc041ea211 */ /* 0x000fe200078a08ff */
        /* <DEDUP_REMOVED lines=22> */
[----:B-1----:R-:W-:Y:S01]  /*99b0*/  @!P1 LEA R26, P5, R4, UR6, 0x1 ;  /* 0x00000006041a9c11 */ /* 0x002fe2000f8a08ff */
[----:B------:R-:W-:Y:S01]  /*99c0*/  @!P1 IMAD.X R7, R6, 0x1, R36, P3 ;  /* 0x0000000106079824 */ /* 0x000fe200018e0624 */
[----:B------:R-:W-:Y:S01]  /*99d0*/  @!PT LDS RZ, [RZ] ;  /* 0x00000000fffff984 */ /* 0x000fe20000000800 */
[----:B------:R-:W-:Y:S01]  /*99e0*/  @!PT LDS RZ, [RZ] ;  /* 0x00000000fffff984 */ /* 0x000fe20000000800 */
[----:B------:R-:W-:Y:S01]  /*99f0*/  @!PT LDS RZ, [RZ] ;  /* 0x00000000fffff984 */ /* 0x000fe20000000800 */
[----:B------:R-:W-:Y:S01]  /*9a00*/  @!P1 LDGSTS.E.BYPASS.LTC128B.128 [R219+0x11800], desc[UR12][R14.64+0x80] ;  /* 0x118000800edb9fae */ /* 0x000fe2000b901d4c */
[----:B------:R-:W-:Y:S01]  /*9a10*/  @!P2 LEA R8, P4, R9, R188, 0x1 ;  /* 0x000000bc0908a211 */ /* 0x000fe200078808ff */
        /* <DEDUP_REMOVED lines=10> */
[----:B------:R-:W-:Y:S01]  /*9ac0*/  IMAD.MOV.U32 R189, RZ, RZ, R195 ;  /* 0x000000ffffbd7224 */ /* 0x000fe200078e00c3 */
        /* <DEDUP_REMOVED lines=38> */
[----:B-1----:R-:W2:Y:S04]  /*9d30*/  LDSM.16.M88.4 R28, [R210+0x4800] ;  /* 0x00480000d21c783b */ /* 0x002ea80000000200 */
[----:B------:R-:W1:Y:S04]  /*9d40*/  LDSM.16.M88.4 R20, [R210+0x5000] ;  /* 0x00500000d214783b */ /* 0x000e680000000200 */
[----:B------:R-:W4:Y:S04]  /*9d50*/  LDSM.16.M88.4 R12, [R210+0x5800] ;  /* 0x00580000d20c783b */ /* 0x000f280000000200 */
[----:B------:R-:W5:Y:S04]  /*9d60*/  LDSM.16.M88.4 R4, [R210+0x6000] ;  /* 0x00600000d204783b */ /* 0x000f680000000200 */
[----:B------:R-:W-:Y:S04]  /*9d70*/  LDSM.16.M88.4 R172, [R209] ;  /* 0x00000000d1ac783b */ /* 0x000fe80000000200 */
[----:B------:R-:W5:Y:S04]  /*9d80*/  LDSM.16.M88.4 R60, [R208] ;  /* 0x00000000d03c783b */ /* 0x000f680000000200 */
[----:B------:R-:W5:Y:S04]  /*9d90*/  LDSM.16.M88.4 R160, [R210+0x6800] ;  /* 0x00680000d2a0783b */ /* 0x000f680000000200 */
[----:B------:R-:W5:Y:S04]  /*9da0*/  LDSM.16.M88.4 R152, [R210+0x7000] ;  /* 0x00700000d298783b */ /* 0x000f680000000200 */
[----:B------:R-:W5:Y:S04]  /*9db0*/  LDSM.16.M88.4 R64, [R210+0x7800] ;  /* 0x00780000d240783b */ /* 0x000f680000000200 */
[----:B------:R-:W5:Y:S01]  /*9dc0*/  LDSM.16.M88.4 R56, [R208+0x800] ;  /* 0x00080000d038783b */ /* 0x000f620000000200 */
[C---:B---3--:R-:W-:Y:S03]  /*9dd0*/  HMMA.16816.F32 R40, R144.reuse, R36, RZ ;  /* 0x000000249028723c */ /* 0x048fe600000018ff */
[----:B------:R-:W3:Y:S03]  /*9de0*/  LDSM.16.M88.4 R52, [R208+0x1000] ;  /* 0x00100000d034783b */ /* 0x000ee60000000200 */
[C---:B------:R-:W-:Y:S01]  /*9df0*/  HMMA.16816.F32 R36, R144.reuse, R38, RZ ;  /* 0x000000269024723c */ /* 0x040fe200000018ff */
[----:B------:R-:W3:Y:S04]  /*9e00*/  LDSM.16.M88.4 R48, [R208+0x1800] ;  /* 0x00180000d030783b */ /* 0x000ee80000000200 */
[----:B------:R-:W3:Y:S01]  /*9e10*/  LDSM.16.M88.4 R44, [R208+0x2000] ;  /* 0x00200000d02c783b */ /* 0x000ee20000000200 */
[C---:B--2---:R-:W-:Y:S03]  /*9e20*/  HMMA.16816.F32 R32, R144.reuse, R28, RZ ;  /* 0x0000001c9020723c */ /* 0x044fe600000018ff */
[----:B------:R-:W2:Y:S03]  /*9e30*/  LDSM.16.M88.4 R132, [R208+0x2800] ;  /* 0x00280000d084783b */ /* 0x000ea60000000200 */
[C---:B-1----:R-:W-:Y:S01]  /*9e40*/  HMMA.16816.F32 R24, R144.reuse, R20, RZ ;  /* 0x000000149018723c */ /* 0x042fe200000018ff */
[----:B------:R-:W-:Y:S04]  /*9e50*/  LDSM.16.M88.4 R176, [R208+0x3800] ;  /* 0x00380000d0b0783b */ /* 0x000fe80000000200 */
[----:B------:R-:W-:Y:S01]  /*9e60*/  LDSM.16.M88.4 R168, [R203+0x6000] ;  /* 0x00600000cba8783b */ /* 0x000fe20000000200 */
[C---:B----4-:R-:W-:Y:S03]  /*9e70*/  HMMA.16816.F32 R16, R144.reuse, R12, RZ ;  /* 0x0000000c9010723c */ /* 0x050fe600000018ff */
[----:B------:R-:W-:Y:S03]  /*9e80*/  LDSM.16.M88.4 R140, [R203+0x6800] ;  /* 0x00680000cb8c783b */ /* 0x000fe60000000200 */
[C---:B------:R-:W-:Y:S01]  /*9e90*/  HMMA.16816.F32 R28, R144.reuse, R30, RZ ;  /* 0x0000001e901c723c */ /* 0x040fe200000018ff */
[----:B------:R-:W-:Y:S04]  /*9ea0*/  LDSM.16.M88.4 R136, [R203+0x7000] ;  /* 0x00700000cb88783b */ /* 0x000fe80000000200 */
[----:B------:R-:W-:Y:S01]  /*9eb0*/  LDSM.16.M88.4 R180, [R206] ;  /* 0x00000000ceb4783b */ /* 0x000fe20000000200 */
[C---:B------:R-:W-:Y:S03]  /*9ec0*/  HMMA.16816.F32 R20, R144.reuse, R22, RZ ;  /* 0x000000169014723c */ /* 0x040fe600000018ff */
[----:B------:R-:W0:Y:S03]  /*9ed0*/  LDGDEPBAR ;  /* 0x00000000000079af */ /* 0x000e260000000000 */
[C---:B------:R-:W-:Y:S06]  /*9ee0*/  HMMA.16816.F32 R12, R144.reuse, R14, RZ ;  /* 0x0000000e900c723c */ /* 0x040fec00000018ff */
[C---:B-----5:R-:W-:Y:S06]  /*9ef0*/  HMMA.16816.F32 R8, R144.reuse, R4, RZ ;  /* 0x000000049008723c */ /* 0x060fec00000018ff */
[----:B------:R-:W-:Y:S06]  /*9f00*/  HMMA.16816.F32 R4, R144, R6, RZ ;  /* 0x000000069004723c */ /* 0x000fec00000018ff */
[C---:B------:R-:W-:Y:S06]  /*9f10*/  HMMA.16816.F32 R40, R172.reuse, R60, R40 ;  /* 0x0000003cac28723c */ /* 0x040fec0000001828 */
[----:B------:R-:W-:Y:S01]  /*9f20*/  HMMA.16816.F32 R36, R172, R62, R36 ;  /* 0x0000003eac24723c */ /* 0x000fe20000001824 */
[----:B------:R-:W1:Y:S05]  /*9f30*/  LDSM.16.M88.4 R60, [R208+0x3000] ;  /* 0x00300000d03c783b */ /* 0x000e6a0000000200 */
[C---:B------:R-:W-:Y:S06]  /*9f40*/  HMMA.16816.F32 R164, R144.reuse, R160, RZ ;  /* 0x000000a090a4723c */ /* 0x040fec00000018ff */
[C---:B------:R-:W-:Y:S06]  /*9f50*/  HMMA.16816.F32 R156, R144.reuse, R152, RZ ;  /* 0x00000098909c723c */ /* 0x040fec00000018ff */
[C---:B------:R-:W-:Y:S06]  /*9f60*/  HMMA.16816.F32 R160, R144.reuse, R162, RZ ;  /* 0x000000a290a0723c */ /* 0x040fec00000018ff */
[C---:B------:R-:W-:Y:S06]  /*9f70*/  HMMA.16816.F32 R152, R144.reuse, R154, RZ ;  /* 0x0000009a9098723c */ /* 0x040fec00000018ff */
[C---:B------:R-:W-:Y:S06]  /*9f80*/  HMMA.16816.F32 R148, R144.reuse, R64, RZ ;  /* 0x000000409094723c */ /* 0x040fec00000018ff */
[----:B------:R-:W-:Y:S01]  /*9f90*/  HMMA.16816.F32 R144, R144, R66, RZ ;  /* 0x000000429090723c */ /* 0x000fe200000018ff */
[----:B------:R-:W-:Y:S05]  /*9fa0*/  LDSM.16.M88.4 R64, [R207] ;  /* 0x00000000cf40783b */ /* 0x000fea0000000200 */
        /* <DEDUP_REMOVED lines=8> */
[----:B------:R-:W5:Y:S05]  /*a030*/  LDSM.16.M88.4 R48, [R203+0x5000] ;  /* 0x00500000cb30783b */ /* 0x000f6a0000000200 */
[C---:B------:R-:W-:Y:S06]  /*a040*/  HMMA.16816.F32 R8, R172.reuse, R44, R8 ;  /* 0x0000002cac08723c */ /* 0x040fec0000001808 */
[C---:B------:R-:W-:Y:S01]  /*a050*/  HMMA.16816.F32 R4, R172.reuse, R46, R4 ;  /* 0x0000002eac04723c */ /* 0x040fe20000001804 */
[----:B------:R-:W5:Y:S05]  /*a060*/  LDSM.16.M88.4 R44, [R203+0x5800] ;  /* 0x00580000cb2c783b */ /* 0x000f6a0000000200 */
[C---:B--2---:R-:W-:Y:S06]  /*a070*/  HMMA.16816.F32 R164, R172.reuse, R132, R164 ;  /* 0x00000084aca4723c */ /* 0x044fec00000018a4 */
[C---:B------:R-:W-:Y:S01]  /*a080*/  HMMA.16816.F32 R160, R172.reuse, R134, R160 ;  /* 0x00000086aca0723c */ /* 0x040fe200000018a0 */
[----:B------:R-:W2:Y:S05]  /*a090*/  LDSM.16.M88.4 R132, [R203+0x7800] ;  /* 0x00780000cb84783b */ /* 0x000eaa0000000200 */
[C---:B-1----:R-:W-:Y:S06]  /*a0a0*/  HMMA.16816.F32 R156, R172.reuse, R60, R156 ;  /* 0x0000003cac9c723c */ /* 0x042fec000000189c */
[C---:B------:R-:W-:Y:S01]  /*a0b0*/  HMMA.16816.F32 R152, R172.reuse, R62, R152 ;  /* 0x0000003eac98723c */ /* 0x040fe20000001898 */
[----:B------:R-:W1:Y:S05]  /*a0c0*/  LDSM.16.M88.4 R60, [R205] ;  /* 0x00000000cd3c783b */ /* 0x000e6a0000000200 */
[C---:B------:R-:W-:Y:S06]  /*a0d0*/  HMMA.16816.F32 R148, R172.reuse, R176, R148 ;  /* 0x000000b0ac94723c */ /* 0x040fec0000001894 */
[----:B------:R-:W-:Y:S01]  /*a0e0*/  HMMA.16816.F32 R144, R172, R178, R144 ;  /* 0x000000b2ac90723c */ /* 0x000fe20000001890 */
[----:B------:R-:W-:Y:S04]  /*a0f0*/  LDSM.16.M88.4 R176, [R205+0x2800] ;  /* 0x00280000cdb0783b */ /* 0x000fe80000000200 */
[----:B------:R-:W-:Y:S01]  /*a100*/  LDSM.16.M88.4 R172, [R205+0x3000] ;  /* 0x00300000cdac783b */ /* 0x000fe20000000200 */
[C---:B----4-:R-:W-:Y:S06]  /*a110*/  HMMA.16816.F32 R40, R64.reuse, R56, R40 ;  /* 0x000000384028723c */ /* 0x050fec0000001828 */
[C---:B------:R-:W-:Y:S01]  /*a120*/  HMMA.16816.F32 R36, R64.reuse, R58, R36 ;  /* 0x0000003a4024723c */ /* 0x040fe20000001824 */
[----:B------:R-:W4:Y:S05]  /*a130*/  LDSM.16.M88.4 R56, [R205+0x800] ;  /* 0x00080000cd38783b */ /* 0x000f2a0000000200 */
[C---:B---3--:R-:W-:Y:S06]  /*a140*/  HMMA.16816.F32 R32, R64.reuse, R52, R32 ;  /* 0x000000344020723c */ /* 0x048fec0000001820 */
[C---:B------:R-:W-:Y:S01]  /*a150*/  HMMA.16816.F32 R28, R64.reuse, R54, R28 ;  /* 0x00000036401c723c */ /* 0x040fe2000000181c */
[----:B------:R-:W3:Y:S05]  /*a160*/  LDSM.16.M88.4 R52, [R205+0x1000] ;  /* 0x00100000cd34783b */ /* 0x000eea0000000200 */
[C---:B-----5:R-:W-:Y:S06]  /*a170*/  HMMA.16816.F32 R24, R64.reuse, R48, R24 ;  /* 0x000000304018723c */ /* 0x060fec0000001818 */
[C---:B------:R-:W-:Y:S01]  /*a180*/  HMMA.16816.F32 R20, R64.reuse, R50, R20 ;  /* 0x000000324014723c */ /* 0x040fe20000001814 */
[----:B------:R-:W5:Y:S05]  /*a190*/  LDSM.16.M88.4 R48, [R205+0x1800] ;  /* 0x00180000cd30783b */ /* 0x000f6a0000000200 */
[C---:B------:R-:W-:Y:S06]  /*a1a0*/  HMMA.16816.F32 R16, R64.reuse, R44, R16 ;  /* 0x0000002c4010723c */ /* 0x040fec0000001810 */
[C---:B------:R-:W-:Y:S01]  /*a1b0*/  HMMA.16816.F32 R12, R64.reuse, R46, R12 ;  /* 0x0000002e400c723c */ /* 0x040fe2000000180c */
[----:B------:R-:W5:Y:S05]  /*a1c0*/  LDSM.16.M88.4 R44, [R205+0x2000] ;  /* 0x00200000cd2c783b */ /* 0x000f6a0000000200 */
[C---:B------:R-:W-:Y:S06]  /*a1d0*/  HMMA.16816.F32 R8, R64.reuse, R168, R8 ;  /* 0x000000a84008723c */ /* 0x040fec0000001808 */
        /* <DEDUP_REMOVED lines=8> */
[C---:B--2---:R-:W-:Y:S06]  /*a260*/  HMMA.16816.F32 R148, R64.reuse, R132, R148 ;  /* 0x000000844094723c */ /* 0x044fec0000001894 */
[----:B------:R-:W-:Y:S01]  /*a270*/  HMMA.16816.F32 R144, R64, R134, R144 ;  /* 0x000000864090723c */ /* 0x000fe20000001890 */
[----:B------:R-:W2:Y:S04]  /*a280*/  LDSM.16.M88.4 R132, [R210+0x8800] ;  /* 0x00880000d284783b */ /* 0x000ea80000000200 */
[----:B------:R-:W-:Y:S01]  /*a290*/  LDSM.16.M88.4 R64, [R210+0x9000] ;  /* 0x00900000d240783b */ /* 0x000fe20000000200 */
[C---:B-1----:R-:W-:Y:S06]  /*a2a0*/  HMMA.16816.F32 R40, R180.reuse, R60, R40 ;  /* 0x0000003cb428723c */ /* 0x042fec0000001828 */
[C---:B------:R-:W-:Y:S01]  /*a2b0*/  HMMA.16816.F32 R36, R180.reuse, R62, R36 ;  /* 0x0000003eb424723c */ /* 0x040fe20000001824 */
[----:B------:R-:W-:Y:S05]  /*a2c0*/  LDSM.16.M88.4 R60, [R210+0x9800] ;  /* 0x00980000d23c783b */ /* 0x000fea0000000200 */
[C---:B----4-:R-:W-:Y:S06]  /*a2d0*/  HMMA.16816.F32 R32, R180.reuse, R56, R32 ;  /* 0x00000038b420723c */ /* 0x050fec0000001820 */
[C---:B------:R-:W-:Y:S01]  /*a2e0*/  HMMA.16816.F32 R28, R180.reuse, R58, R28 ;  /* 0x0000003ab41c723c */ /* 0x040fe2000000181c */
[----:B------:R-:W-:Y:S05]  /*a2f0*/  LDSM.16.M88.4 R56, [R210+0xa000] ;  /* 0x00a00000d238783b */ /* 0x000fea0000000200 */
[C---:B---3--:R-:W-:Y:S06]  /*a300*/  HMMA.16816.F32 R24, R180.reuse, R52, R24 ;  /* 0x00000034b418723c */ /* 0x048fec0000001818 */
[C---:B------:R-:W-:Y:S01]  /*a310*/  HMMA.16816.F32 R20, R180.reuse, R54, R20 ;  /* 0x00000036b414723c */ /* 0x040fe20000001814 */
[----:B------:R-:W1:Y:S05]  /*a320*/  LDSM.16.M88.4 R52, [R210+0xa800] ;  /* 0x00a80000d234783b */ /* 0x000e6a0000000200 */
[C---:B-----5:R-:W-:Y:S06]  /*a330*/  HMMA.16816.F32 R16, R180.reuse, R48, R16 ;  /* 0x00000030b410723c */ /* 0x060fec0000001810 */
[C---:B------:R-:W-:Y:S01]  /*a340*/  HMMA.16816.F32 R12, R180.reuse, R50, R12 ;  /* 0x00000032b40c723c */ /* 0x040fe2000000180c */
[----:B------:R-:W3:Y:S05]  /*a350*/  LDSM.16.M88.4 R48, [R210+0xb000] ;  /* 0x00b00000d230783b */ /* 0x000eea0000000200 */
[C---:B------:R-:W-:Y:S06]  /*a360*/  HMMA.16816.F32 R8, R180.reuse, R44, R8 ;  /* 0x0000002cb408723c */ /* 0x040fec0000001808 */
        /* <DEDUP_REMOVED lines=9> */
[----:B------:R-:W-:Y:S05]  /*a400*/  LDSM.16.M88.4 R168, [R209+0x2000] ;  /* 0x00200000d1a8783b */ /* 0x000fea0000000200 */
        /* <DEDUP_REMOVED lines=8> */
[----:B------:R-:W-:Y:S05]  /*a490*/  LDSM.16.M88.4 R52, [R207+0x2000] ;  /* 0x00200000cf34783b */ /* 0x000fea0000000200 */
[C---:B---3--:R-:W-:Y:S06]  /*a4a0*/  HMMA.16816.F32 R156, R140.reuse, R48, R156 ;  /* 0x000000308c9c723c */ /* 0x048fec000000189c */
[C---:B------:R-:W-:Y:S01]  /*a4b0*/  HMMA.16816.F32 R152, R140.reuse, R50, R152 ;  /* 0x000000328c98723c */ /* 0x040fe20000001898 */
[----:B------:R-:W1:Y:S05]  /*a4c0*/  LDSM.16.M88.4 R48, [R203+0x8000] ;  /* 0x00800000cb30783b */ /* 0x000e6a0000000200 */
[C---:B----4-:R-:W-:Y:S06]  /*a4d0*/  HMMA.16816.F32 R148, R140.reuse, R44, R148 ;  /* 0x0000002c8c94723c */ /* 0x050fec0000001894 */
[C---:B------:R-:W-:Y:S01]  /*a4e0*/  HMMA.16816.F32 R144, R140.reuse, R46, R144 ;  /* 0x0000002e8c90723c */ /* 0x040fe20000001890 */
[----:B------:R-:W3:Y:S05]  /*a4f0*/  LDSM.16.M88.4 R44, [R208+0x6000] ;  /* 0x00600000d02c783b */ /* 0x000eea0000000200 */
[C---:B------:R-:W-:Y:S06]  /*a500*/  HMMA.16816.F32 R16, R140.reuse, R60, R16 ;  /* 0x0000003c8c10723c */ /* 0x040fec0000001810 */
[----:B------:R-:W-:Y:S01]  /*a510*/  HMMA.16816.F32 R12, R140, R62, R12 ;  /* 0x0000003e8c0c723c */ /* 0x000fe2000000180c */
[----:B------:R-:W4:Y:S05]  /*a520*/  LDSM.16.M88.4 R60, [R208+0x5000] ;  /* 0x00500000d03c783b */ /* 0x000f2a0000000200 */
[----:B-----5:R-:W-:Y:S06]  /*a530*/  HMMA.16816.F32 R40, R168, R136, R40 ;  /* 0x00000088a828723c */ /* 0x020fec0000001828 */
[C---:B------:R-:W-:Y:S06]  /*a540*/  HMMA.16816.F32 R24, R140.reuse, R64, R24 ;  /* 0x000000408c18723c */ /* 0x040fec0000001818 */
[C---:B------:R-:W-:Y:S01]  /*a550*/  HMMA.16816.F32 R20, R140.reuse, R66, R20 ;  /* 0x000000428c14723c */ /* 0x040fe20000001814 */
[----:B------:R-:W-:Y:S05]  /*a560*/  LDSM.16.M88.4 R64, [R208+0x7000] ;  /* 0x00700000d040783b */ /* 0x000fea0000000200 */
[C---:B------:R-:W-:Y:S06]  /*a570*/  HMMA.16816.F32 R8, R140.reuse, R56, R8 ;  /* 0x000000388c08723c */ /* 0x040fec0000001808 */
[----:B------:R-:W-:Y:S01]  /*a580*/  HMMA.16816.F32 R4, R140, R58, R4 ;  /* 0x0000003a8c04723c */ /* 0x000fe20000001804 */
[----:B------:R-:W-:Y:S05]  /*a590*/  LDSM.16.M88.4 R56, [R208+0x5800] ;  /* 0x00580000d038783b */ /* 0x000fea0000000200 */
[C---:B--2---:R-:W-:Y:S06]  /*a5a0*/  HMMA.16816.F32 R32, R168.reuse, R132, R32 ;  /* 0x00000084a820723c */ /* 0x044fec0000001820 */
[C---:B------:R-:W-:Y:S01]  /*a5b0*/  HMMA.16816.F32 R140, R168.reuse, R134, R28 ;  /* 0x00000086a88c723c */ /* 0x040fe2000000181c */
[----:B------:R-:W-:Y:S04]  /*a5c0*/  LDSM.16.M88.4 R132, [R206+0x2000] ;  /* 0x00200000ce84783b */ /* 0x000fe80000000200 */
[----:B------:R-:W2:Y:S01]  /*a5d0*/  LDSM.16.M88.4 R28, [R205+0x4000] ;  /* 0x00400000cd1c783b */ /* 0x000ea20000000200 */
[----:B------:R-:W-:Y:S03]  /*a5e0*/  HMMA.16816.F32 R36, R168, R138, R36 ;  /* 0x0000008aa824723c */ /* 0x000fe60000001824 */
[----:B------:R-:W-:Y:S03]  /*a5f0*/  LDSM.16.M88.4 R136, [R208+0x6800] ;  /* 0x00680000d088783b */ /* 0x000fe60000000200 */
[----:B-1----:R-:W-:Y:S06]  /*a600*/  HMMA.16816.F32 R40, R52, R48, R40 ;  /* 0x000000303428723c */ /* 0x002fec0000001828 */
[C---:B---3--:R-:W-:Y:S06]  /*a610*/  HMMA.16816.F32 R8, R168.reuse, R44, R8 ;  /* 0x0000002ca808723c */ /* 0x048fec0000001808 */
[----:B------:R-:W-:Y:S01]  /*a620*/  HMMA.16816.F32 R4, R168, R46, R4 ;  /* 0x0000002ea804723c */ /* 0x000fe20000001804 */
[----:B------:R-:W1:Y:S05]  /*a630*/  LDSM.16.M88.4 R44, [R205+0x4800] ;  /* 0x00480000cd2c783b */ /* 0x000e6a0000000200 */
[----:B------:R-:W-:Y:S01]  /*a640*/  HMMA.16816.F32 R36, R52, R50, R36 ;  /* 0x000000323424723c */ /* 0x000fe20000001824 */
[----:B------:R-:W-:Y:S05]  /*a650*/  LDSM.16.M88.4 R48, [R203+0x9000] ;  /* 0x00900000cb30783b */ /* 0x000fea0000000200 */
[C---:B----4-:R-:W-:Y:S06]  /*a660*/  HMMA.16816.F32 R24, R168.reuse, R60, R24 ;  /* 0x0000003ca818723c */ /* 0x050fec0000001818 */
[----:B------:R-:W-:Y:S01]  /*a670*/  HMMA.16816.F32 R20, R168, R62, R20 ;  /* 0x0000003ea814723c */ /* 0x000fe20000001814 */
[----:B------:R-:W3:Y:S05]  /*a680*/  LDSM.16.M88.4 R60, [R208+0x7800] ;  /* 0x00780000d03c783b */ /* 0x000eea0000000200 */
[----:B--2---:R-:W-:Y:S06]  /*a690*/  HMMA.16816.F32 R40, R132, R28, R40 ;  /* 0x0000001c8428723c */ /* 0x004fec0000001828 */
[----:B------:R-:W-:Y:S06]  /*a6a0*/  HMMA.16816.F32 R32, R52, R172, R32 ;  /* 0x000000ac3420723c */ /* 0x000fec0000001820 */
[----:B------:R-:W-:Y:S01]  /*a6b0*/  HMMA.16816.F32 R36, R132, R30, R36 ;  /* 0x0000001e8424723c */ /* 0x000fe20000001824 */
[----:B------:R-:W2:Y:S05]  /*a6c0*/  LDSM.16.M88.4 R28, [R205+0x5000] ;  /* 0x00500000cd1c783b */ /* 0x000eaa0000000200 */
[C---:B------:R-:W-:Y:S06]  /*a6d0*/  HMMA.16816.F32 R156, R168.reuse, R64, R156 ;  /* 0x00000040a89c723c */ /* 0x040fec000000189c */
[----:B------:R-:W-:Y:S01]  /*a6e0*/  HMMA.16816.F32 R16, R168, R56, R16 ;  /* 0x00000038a810723c */ /* 0x000fe20000001810 */
[----:B------:R-:W-:-:S05]  /*a6f0*/  IMAD R65, R218, 0x80, R229 ;  /* 0x00000080da417824 */ /* 0x000fca00078e02e5 */
[----:B------:R-:W-:Y:S01]  /*a700*/  HMMA.16816.F32 R140, R52, R174, R140 ;  /* 0x000000ae348c723c */ /* 0x000fe2000000188c */
[----:B------:R-:W-:-:S05]  /*a710*/  VIADD R57, R65, 0x1 ;  /* 0x0000000141397836 */ /* 0x000fca0000000000 */
[----:B------:R-:W-:Y:S01]  /*a720*/  I2FP.F32.S32 R56, R57 ;  /* 0x0000003900387245 */ /* 0x000fe20000201400 */
[----:B------:R-:W-:Y:S01]  /*a730*/  HMMA.16816.F32 R12, R168, R58, R12 ;  /* 0x0000003aa80c723c */ /* 0x000fe2000000180c */
[C---:B------:R-:W-:Y:S02]  /*a740*/  ISETP.GE.AND P4, PT, R57.reuse, R193, PT ;  /* 0x000000c13900720c */ /* 0x040fe40003f86270 */
[----:B------:R-:W-:Y:S01]  /*a750*/  ISETP.GE.AND P5, PT, R57, R192, PT ;  /* 0x000000c03900720c */ /* 0x000fe20003fa6270 */
[----:B------:R-:W-:Y:S02]  /*a760*/  FFMA.FTZ R41, R3, R56, R41 ;  /* 0x0000003803297223 */ /* 0x000fe40000010029 */
[----:B-1----:R-:W-:Y:S01]  /*a770*/  HMMA.16816.F32 R32, R132, R44, R32 ;  /* 0x0000002c8420723c */ /* 0x002fe20000001820 */
[----:B------:R-:W-:-:S05]  /*a780*/  VIADD R58, R65, 0x8 ;  /* 0x00000008413a7836 */ /* 0x000fca0000000000 */
[C---:B------:R-:W-:Y:S01]  /*a790*/  ISETP.GE.AND P6, PT, R58.reuse, R193, PT ;  /* 0x000000c13a00720c */ /* 0x040fe20003fc6270 */
[----:B---3--:R-:W-:Y:S01]  /*a7a0*/  HMMA.16816.F32 R148, R168, R60, R148 ;  /* 0x0000003ca894723c */ /* 0x008fe20000001894 */
[----:B------:R-:W-:Y:S02]  /*a7b0*/  I2FP.F32.S32 R45, R58 ;  /* 0x0000003a002d7245 */ /* 0x000fe40000201400 */
[----:B------:R-:W-:Y:S01]  /*a7c0*/  FSEL R44, R41, -INF , !P4 ;  /* 0xff800000292c7808 */ /* 0x000fe20006000000 */
[C---:B------:R-:W-:Y:S01]  /*a7d0*/  FFMA.FTZ R41, R3.reuse, R56, R43 ;  /* 0x0000003803297223 */ /* 0x040fe2000001002b */
[----:B------:R-:W-:Y:S01]  /*a7e0*/  ISETP.GE.AND P4, PT, R58, R192, PT ;  /* 0x000000c03a00720c */ /* 0x000fe20003f86270 */
[-C--:B------:R-:W-:Y:S01]  /*a7f0*/  FFMA.FTZ R36, R3, R45.reuse, R36 ;  /* 0x0000002d03247223 */ /* 0x080fe20000010024 */
[----:B------:R-:W1:Y:S01]  /*a800*/  LDSM.16.M88.4 R56, [R203+0x9800] ;  /* 0x00980000cb38783b */ /* 0x000e620000000200 */
[----:B------:R-:W-:Y:S01]  /*a810*/  VIADD R60, R65, 0x9 ;  /* 0x00000009413c7836 */ /* 0x000fe20000000000 */
[----:B------:R-:W-:Y:S01]  /*a820*/  HMMA.16816.F32 R24, R52, R48, R24 ;  /* 0x000000303418723c */ /* 0x000fe20000001818 */
[----:B------:R-:W-:Y:S01]  /*a830*/  FSEL R41, R41, -INF , !P5 ;  /* 0xff80000029297808 */ /* 0x000fe20006800000 */
[----:B------:R-:W-:Y:S01]  /*a840*/  FFMA.FTZ R38, R3, R45, R38 ;  /* 0x0000002d03267223 */ /* 0x000fe20000010026 */
[----:B------:R-:W-:Y:S01]  /*a850*/  FSEL R43, R36, -INF , !P6 ;  /* 0xff800000242b7808 */ /* 0x000fe20007000000 */
[----:B------:R-:W-:Y:S01]  /*a860*/  VIADD R36, R65, 0x10 ;  /* 0x0000001041247836 */ /* 0x000fe20000000000 */
[----:B------:R-:W-:Y:S01]  /*a870*/  ISETP.GE.AND P5, PT, R60, R193, PT ;  /* 0x000000c13c00720c */ /* 0x000fe20003fa6270 */
[----:B------:R-:W-:Y:S01]  /*a880*/  HMMA.16816.F32 R140, R132, R46, R140 ;  /* 0x0000002e848c723c */ /* 0x000fe2000000188c */
[----:B------:R-:W-:-:S02]  /*a890*/  I2FP.F32.S32 R48, R60 ;  /* 0x0000003c00307245 */ /* 0x000fc40000201400 */
[----:B------:R-:W-:Y:S02]  /*a8a0*/  I2FP.F32.S32 R61, R36 ;  /* 0x00000024003d7245 */ /* 0x000fe40000201400 */
[----:B------:R-:W-:Y:S01]  /*a8b0*/  FSEL R49, R38, -INF , !P4 ;  /* 0xff80000026317808 */ /* 0x000fe20006000000 */
[CC--:B------:R-:W-:Y:S01]  /*a8c0*/  FFMA.FTZ R37, R3.reuse, R48.reuse, R37 ;  /* 0x0000003003257223 */ /* 0x0c0fe20000010025 */
[C---:B------:R-:W-:Y:S01]  /*a8d0*/  HMMA.16816.F32 R164, R168.reuse, R136, R164 ;  /* 0x00000088a8a4723c */ /* 0x040fe200000018a4 */
[----:B------:R-:W-:Y:S01]  /*a8e0*/  FFMA.FTZ R39, R3, R48, R39 ;  /* 0x0000003003277223 */ /* 0x000fe20000010027 */
[C---:B------:R-:W-:Y:S02]  /*a8f0*/  ISETP.GE.AND P4, PT, R36.reuse, R193, PT ;  /* 0x000000c12400720c */ /* 0x040fe40003f86270 */
[----:B------:R-:W-:Y:S02]  /*a900*/  FSEL R175, R37, -INF , !P5 ;  /* 0xff80000025af7808 */ /* 0x000fe40006800000 */
[----:B------:R-:W-:Y:S01]  /*a910*/  HMMA.16816.F32 R160, R168, R138, R160 ;  /* 0x0000008aa8a0723c */ /* 0x000fe200000018a0 */
[-C--:B------:R-:W-:Y:S01]  /*a920*/  ISETP.GE.AND P5, PT, R36, R192.reuse, PT ;  /* 0x000000c02400720c */ /* 0x080fe20003fa6270 */
[----:B------:R-:W-:Y:S01]  /*a930*/  VIADD R36, R65, 0x11 ;  /* 0x0000001141247836 */ /* 0x000fe20000000000 */
[----:B------:R-:W-:-:S03]  /*a940*/  ISETP.GE.AND P6, PT, R60, R192, PT ;  /* 0x000000c03c00720c */ /* 0x000fc60003fc6270 */
[----:B------:R-:W-:Y:S01]  /*a950*/  HMMA.16816.F32 R152, R168, R66, R152 ;  /* 0x00000042a898723c */ /* 0x000fe20000001898 */
[----:B------:R-:W-:Y:S02]  /*a960*/  FSEL R173, R39, -INF , !P6 ;  /* 0xff80000027ad7808 */ /* 0x000fe40007000000 */
[----:B------:R-:W-:-:S03]  /*a970*/  ISETP.GE.AND P6, PT, R36, R193, PT ;  /* 0x000000c12400720c */ /* 0x000fc60003fc6270 */
[----:B------:R-:W-:Y:S06]  /*a980*/  HMMA.16816.F32 R144, R168, R62, R144 ;  /* 0x0000003ea890723c */ /* 0x000fec0000001890 */
[----:B------:R-:W-:Y:S01]  /*a990*/  HMMA.16816.F32 R20, R52, R50, R20 ;  /* 0x000000323414723c */ /* 0x000fe20000001814 */
[CC--:B------:R-:W-:Y:S01]  /*a9a0*/  FFMA.FTZ R171, R3.reuse, R61.reuse, R32 ;  /* 0x0000003d03ab7223 */ /* 0x0c0fe20000010020 */
[----:B------:R-:W-:Y:S01]  /*a9b0*/  I2FP.F32.S32 R32, R36 ;  /* 0x0000002400207245 */ /* 0x000fe20000201400 */
[----:B------:R-:W-:Y:S01]  /*a9c0*/  FFMA.FTZ R61, R3, R61, R34 ;  /* 0x0000003d033d7223 */ /* 0x000fe20000010022 */
[----:B------:R-:W-:-:S02]  /*a9d0*/  VIADD R34, R65, 0x18 ;  /* 0x0000001841227836 */ /* 0x000fc40000000000 */
[----:B------:R-:W-:Y:S01]  /*a9e0*/  FSEL R171, R171, -INF , !P4 ;  /* 0xff800000abab7808 */ /* 0x000fe20006000000 */
[----:B------:R-:W-:Y:S01]  /*a9f0*/  FFMA.FTZ R33, R3, R32, R33 ;  /* 0x0000002003217223 */ /* 0x000fe20000010021 */
[----:B------:R-:W-:Y:S01]  /*aa00*/  ISETP.GE.AND P4, PT, R36, R192, PT ;  /* 0x000000c02400720c */ /* 0x000fe20003f86270 */
[----:B--2---:R-:W-:Y:S01]  /*aa10*/  HMMA.16816.F32 R24, R132, R28, R24 ;  /* 0x0000001c8418723c */ /* 0x004fe20000001818 */
[----:B------:R-:W2:Y:S01]  /*aa20*/  LDSM.16.M88.4 R36, [R205+0x5800] ;  /* 0x00580000cd24783b */ /* 0x000ea20000000200 */
[----:B------:R-:W-:Y:S01]  /*aa30*/  FSEL R61, R61, -INF , !P5 ;  /* 0xff8000003d3d7808 */ /* 0x000fe20006800000 */
[----:B------:R-:W-:Y:S01]  /*aa40*/  FFMA.FTZ R67, R3, R32, R35 ;  /* 0x0000002003437223 */ /* 0x000fe20000010023 */
[----:B------:R-:W-:Y:S02]  /*aa50*/  FSEL R48, R33, -INF , !P6 ;  /* 0xff80000021307808 */ /* 0x000fe40007000000 */
[C---:B------:R-:W-:Y:S01]  /*aa60*/  ISETP.GE.AND P5, PT, R34.reuse, R193, PT ;  /* 0x000000c12200720c */ /* 0x040fe20003fa6270 */
[----:B------:R-:W-:Y:S01]  /*aa70*/  VIADD R28, R65, 0x19 ;  /* 0x00000019411c7836 */ /* 0x000fe20000000000 */
[----:B------:R-:W-:Y:S01]  /*aa80*/  I2FP.F32.S32 R29, R34 ;  /* 0x00000022001d7245 */ /* 0x000fe20000201400 */
[----:B-1----:R-:W-:Y:S01]  /*aa90*/  HMMA.16816.F32 R16, R52, R56, R16 ;  /* 0x000000383410723c */ /* 0x002fe20000001810 */
[----:B------:R-:W-:-:S02]  /*aaa0*/  ISETP.GE.AND P6, PT, R34, R192, PT ;  /* 0x000000c02200720c */ /* 0x000fc40003fc6270 */
[----:B------:R-:W1:Y:S01]  /*aab0*/  LDSM.16.M88.4 R32, [R203+0xa000] ;  /* 0x00a00000cb20783b */ /* 0x000e620000000200 */
[CC--:B------:R-:W-:Y:S01]  /*aac0*/  FFMA.FTZ R140, R3.reuse, R29.reuse, R140 ;  /* 0x0000001d038c7223 */ /* 0x0c0fe2000001008c */
[----:B------:R-:W-:Y:S01]  /*aad0*/  I2FP.F32.S32 R46, R28 ;  /* 0x0000001c002e7245 */ /* 0x000fe20000201400 */
[----:B------:R-:W-:Y:S01]  /*aae0*/  FFMA.FTZ R60, R3, R29, R142 ;  /* 0x0000001d033c7223 */ /* 0x000fe2000001008e */
[----:B------:R-:W-:Y:S01]  /*aaf0*/  FSEL R67, R67, -INF , !P4 ;  /* 0xff80000043437808 */ /* 0x000fe20006000000 */
[----:B------:R-:W-:Y:S01]  /*ab00*/  HMMA.16816.F32 R20, R132, R30, R20 ;  /* 0x0000001e8414723c */ /* 0x000fe20000001814 */
[----:B------:R-:W-:Y:S01]  /*ab10*/  FSEL R169, R140, -INF , !P5 ;  /* 0xff8000008ca97808 */ /* 0x000fe20006800000 */
[CC--:B------:R-:W-:Y:S01]  /*ab20*/  FFMA.FTZ R137, R3.reuse, R46.reuse, R141 ;  /* 0x0000002e03897223 */ /* 0x0c0fe2000001008d */
[C---:B------:R-:W-:Y:S01]  /*ab30*/  ISETP.GE.AND P4, PT, R28.reuse, R193, PT ;  /* 0x000000c11c00720c */ /* 0x040fe20003f86270 */
[----:B------:R-:W-:Y:S01]  /*ab40*/  FFMA.FTZ R143, R3, R46, R143 ;  /* 0x0000002e038f7223 */ /* 0x000fe2000001008f */
[----:B------:R-:W-:Y:S01]  /*ab50*/  ISETP.GE.AND P5, PT, R28, R192, PT ;  /* 0x000000c01c00720c */ /* 0x000fe20003fa6270 */
[----:B------:R-:W-:Y:S01]  /*ab60*/  VIADD R28, R65, 0x20 ;  /* 0x00000020411c7836 */ /* 0x000fe20000000000 */
[----:B------:R-:W-:Y:S01]  /*ab70*/  FSEL R60, R60, -INF , !P6 ;  /* 0xff8000003c3c7808 */ /* 0x000fe20007000000 */
[----:B------:R-:W-:Y:S01]  /*ab80*/  HMMA.16816.F32 R12, R52, R58, R12 ;  /* 0x0000003a340c723c */ /* 0x000fe2000000180c */
[----:B------:R-:W-:-:S02]  /*ab90*/  FSEL R137, R137, -INF , !P4 ;  /* 0xff80000089897808 */ /* 0x000fc40006000000 */
[----:B------:R-:W-:Y:S02]  /*aba0*/  I2FP.F32.S32 R29, R28 ;  /* 0x0000001c001d7245 */ /* 0x000fe40000201400 */
[C---:B------:R-:W-:Y:S02]  /*abb0*/  ISETP.GE.AND P6, PT, R28.reuse, R193, PT ;  /* 0x000000c11c00720c */ /* 0x040fe40003fc6270 */
[----:B------:R-:W-:Y:S01]  /*abc0*/  ISETP.GE.AND P4, PT, R28, R192, PT ;  /* 0x000000c01c00720c */ /* 0x000fe20003f86270 */
[----:B------:R-:W-:Y:S02]  /*abd0*/  VIADD R28, R65, 0x21 ;  /* 0x00000021411c7836 */ /* 0x000fe40000000000 */
[-C--:B------:R-:W-:Y:S01]  /*abe0*/  FFMA.FTZ R24, R3, R29.reuse, R24 ;  /* 0x0000001d03187223 */ /* 0x080fe20000010018 */
[----:B------:R-:W-:Y:S01]  /*abf0*/  FSEL R59, R143, -INF , !P5 ;  /* 0xff8000008f3b7808 */ /* 0x000fe20006800000 */
[----:B------:R-:W-:Y:S01]  /*ac00*/  FFMA.FTZ R26, R3, R29, R26 ;  /* 0x0000001d031a7223 */ /* 0x000fe2000001001a */
[----:B------:R-:W-:-:S02]  /*ac10*/  I2FP.F32.S32 R46, R28 ;  /* 0x0000001c002e7245 */ /* 0x000fc40000201400 */
[----:B------:R-:W-:Y:S01]  /*ac20*/  FSEL R66, R24, -INF , !P6 ;  /* 0xff80000018427808 */ /* 0x000fe20007000000 */
[----:B------:R-:W-:Y:S01]  /*ac30*/  VIADD R24, R65, 0x28 ;  /* 0x0000002841187836 */ /* 0x000fe20000000000 */
[CC--:B------:R-:W-:Y:S01]  /*ac40*/  ISETP.GE.AND P5, PT, R28.reuse, R193.reuse, PT ;  /* 0x000000c11c00720c */ /* 0x0c0fe20003fa6270 */
[C---:B------:R-:W-:Y:S01]  /*ac50*/  FFMA.FTZ R25, R3.reuse, R46, R25 ;  /* 0x0000002e03197223 */ /* 0x040fe20000010019 */
[----:B------:R-:W-:Y:S01]  /*ac60*/  ISETP.GE.AND P6, PT, R28, R192, PT ;  /* 0x000000c01c00720c */ /* 0x000fe20003fc6270 */
[----:B--2---:R-:W-:Y:S01]  /*ac70*/  HMMA.16816.F32 R16, R132, R36, R16 ;  /* 0x000000248410723c */ /* 0x004fe20000001810 */
[----:B------:R-:W2:Y:S01]  /*ac80*/  LDSM.16.M88.4 R28, [R205+0x6000] ;  /* 0x00600000cd1c783b */ /* 0x000ea20000000200 */
[----:B------:R-:W-:Y:S01]  /*ac90*/  FSEL R138, R26, -INF , !P4 ;  /* 0xff8000001a8a7808 */ /* 0x000fe20006000000 */
[----:B------:R-:W-:Y:S01]  /*aca0*/  FFMA.FTZ R46, R3, R46, R27 ;  /* 0x0000002e032e7223 */ /* 0x000fe2000001001b */
[C---:B------:R-:W-:Y:S02]  /*acb0*/  ISETP.GE.AND P4, PT, R24.reuse, R193, PT ;  /* 0x000000c11800720c */ /* 0x040fe40003f86270 */
[----:B------:R-:W-:Y:S01]  /*acc0*/  I2FP.F32.S32 R45, R24 ;  /* 0x00000018002d7245 */ /* 0x000fe20000201400 */
[----:B------:R-:W-:Y:S01]  /*acd0*/  VIADD R36, R65, 0x29 ;  /* 0x0000002941247836 */ /* 0x000fe20000000000 */
[----:B------:R-:W-:Y:S01]  /*ace0*/  FSEL R37, R25, -INF , !P5 ;  /* 0xff80000019257808 */ /* 0x000fe20006800000 */
[----:B-1----:R-:W-:Y:S01]  /*acf0*/  HMMA.16816.F32 R8, R52, R32, R8 ;  /* 0x000000203408723c */ /* 0x002fe20000001808 */
[----:B------:R-:W-:Y:S01]  /*ad00*/  ISETP.GE.AND P5, PT, R24, R192, PT ;  /* 0x000000c01800720c */ /* 0x000fe20003fa6270 */
[CC--:B------:R-:W-:Y:S01]  /*ad10*/  FFMA.FTZ R20, R3.reuse, R45.reuse, R20 ;  /* 0x0000002d03147223 */ /* 0x0c0fe20000010014 */
[----:B------:R-:W1:Y:S01]  /*ad20*/  LDSM.16.M88.4 R24, [R203+0xa800] ;  /* 0x00a80000cb18783b */ /* 0x000e620000000200 */
[----:B------:R-:W-:-:S02]  /*ad30*/  FFMA.FTZ R22, R3, R45, R22 ;  /* 0x0000002d03167223 */ /* 0x000fc40000010016 */
[----:B------:R-:W-:Y:S01]  /*ad40*/  HMMA.16816.F32 R12, R132, R38, R12 ;  /* 0x00000026840c723c */ /* 0x000fe2000000180c */
[----:B------:R-:W-:Y:S02]  /*ad50*/  FSEL R32, R46, -INF , !P6 ;  /* 0xff8000002e207808 */ /* 0x000fe40007000000 */
[----:B------:R-:W-:Y:S02]  /*ad60*/  I2FP.F32.S32 R46, R36 ;  /* 0x00000024002e7245 */ /* 0x000fe40000201400 */
[----:B------:R-:W-:Y:S01]  /*ad70*/  FSEL R33, R20, -INF , !P4 ;  /* 0xff80000014217808 */ /* 0x000fe20006000000 */
[----:B------:R-:W-:Y:S01]  /*ad80*/  VIADD R20, R65, 0x30 ;  /* 0x0000003041147836 */ /* 0x000fe20000000000 */
[C---:B------:R-:W-:Y:S01]  /*ad90*/  ISETP.GE.AND P6, PT, R36.reuse, R193, PT ;  /* 0x000000c12400720c */ /* 0x040fe20003fc6270 */
[C---:B------:R-:W-:Y:S01]  /*ada0*/  FFMA.FTZ R23, R3.reuse, R46, R23 ;  /* 0x0000002e03177223 */ /* 0x040fe20000010017 */
[----:B------:R-:W-:Y:S01]  /*adb0*/  ISETP.GE.AND P4, PT, R36, R192, PT ;  /* 0x000000c02400720c */ /* 0x000fe20003f86270 */
[----:B------:R-:W-:Y:S01]  /*adc0*/  FFMA.FTZ R36, R3, R46, R21 ;  /* 0x0000002e03247223 */ /* 0x000fe20000010015 */
[----:B------:R-:W-:Y:S01]  /*add0*/  I2FP.F32.S32 R21, R20 ;  /* 0x0000001400157245 */ /* 0x000fe20000201400 */
[----:B------:R-:W-:Y:S01]  /*ade0*/  HMMA.16816.F32 R4, R52, R34, R4 ;  /* 0x000000223404723c */ /* 0x000fe20000001804 */
[----:B------:R-:W-:-:S02]  /*adf0*/  FSEL R140, R22, -INF , !P5 ;  /* 0xff800000168c7808 */ /* 0x000fc40006800000 */
[----:B------:R-:W-:Y:S01]  /*ae00*/  FSEL R36, R36, -INF , !P6 ;  /* 0xff80000024247808 */ /* 0x000fe20007000000 */
[C---:B------:R-:W-:Y:S01]  /*ae10*/  FFMA.FTZ R16, R3.reuse, R21, R16 ;  /* 0x0000001503107223 */ /* 0x040fe20000010010 */
[C---:B------:R-:W-:Y:S01]  /*ae20*/  ISETP.GE.AND P5, PT, R20.reuse, R193, PT ;  /* 0x000000c11400720c */ /* 0x040fe20003fa6270 */
[----:B------:R-:W-:Y:S01]  /*ae30*/  FFMA.FTZ R18, R3, R21, R18 ;  /* 0x0000001503127223 */ /* 0x000fe20000010012 */
[----:B------:R-:W-:Y:S01]  /*ae40*/  ISETP.GE.AND P6, PT, R20, R192, PT ;  /* 0x000000c01400720c */ /* 0x000fe20003fc6270 */
[----:B------:R-:W-:Y:S01]  /*ae50*/  VIADD R20, R65, 0x31 ;  /* 0x0000003141147836 */ /* 0x000fe20000000000 */
[----:B------:R-:W-:Y:S02]  /*ae60*/  FSEL R139, R23, -INF , !P4 ;  /* 0xff800000178b7808 */ /* 0x000fe40006000000 */
[----:B------:R-:W-:Y:S01]  /*ae70*/  FSEL R246, R16, -INF , !P5 ;  /* 0xff80000010f67808 */ /* 0x000fe20006800000 */
[----:B------:R-:W-:Y:S01]  /*ae80*/  VIADD R16, R65, 0x38 ;  /* 0x0000003841107836 */ /* 0x000fe20000000000 */
[----:B------:R-:W-:Y:S01]  /*ae90*/  ISETP.GE.AND P4, PT, R20, R193, PT ;  /* 0x000000c11400720c */ /* 0x000fe20003f86270 */
[----:B--2---:R-:W-:Y:S01]  /*aea0*/  HMMA.16816.F32 R8, R132, R28, R8 ;  /* 0x0000001c8408723c */ /* 0x004fe20000001808 */
[----:B------:R-:W-:-:S02]  /*aeb0*/  I2FP.F32.S32 R244, R20 ;  /* 0x0000001400f47245 */ /* 0x000fc40000201400 */
[----:B------:R-:W-:Y:S02]  /*aec0*/  ISETP.GE.AND P5, PT, R20, R192, PT ;  /* 0x000000c01400720c */ /* 0x000fe40003fa6270 */
[----:B------:R-:W2:Y:S01]  /*aed0*/  LDSM.16.M88.4 R20, [R205+0x6800] ;  /* 0x00680000cd14783b */ /* 0x000ea20000000200 */
[----:B------:R-:W-:Y:S01]  /*aee0*/  FFMA.FTZ R17, R3, R244, R17 ;  /* 0x000000f403117223 */ /* 0x000fe20000010011 */
[----:B------:R-:W-:Y:S01]  /*aef0*/  I2FP.F32.S32 R29, R16 ;  /* 0x00000010001d7245 */ /* 0x000fe20000201400 */
[----:B------:R-:W-:Y:S01]  /*af00*/  VIADD R28, R65, 0x39 ;  /* 0x00000039411c7836 */ /* 0x000fe20000000000 */
[----:B------:R-:W-:Y:S01]  /*af10*/  FSEL R242, R18, -INF , !P6 ;  /* 0xff80000012f27808 */ /* 0x000fe20007000000 */
[----:B------:R-:W-:Y:S01]  /*af20*/  FFMA.FTZ R244, R3, R244, R19 ;  /* 0x000000f403f47223 */ /* 0x000fe20000010013 */
[----:B------:R-:W-:Y:S01]  /*af30*/  FSEL R250, R17, -INF , !P4 ;  /* 0xff80000011fa7808 */ /* 0x000fe20006000000 */
[C---:B------:R-:W-:Y:S01]  /*af40*/  FFMA.FTZ R12, R3.reuse, R29, R12 ;  /* 0x0000001d030c7223 */ /* 0x040fe2000001000c */
[C---:B------:R-:W-:Y:S01]  /*af50*/  ISETP.GE.AND P6, PT, R16.reuse, R193, PT ;  /* 0x000000c11000720c */ /* 0x040fe20003fc6270 */
[----:B-1----:R-:W-:Y:S01]  /*af60*/  HMMA.16816.F32 R164, R52, R24, R164 ;  /* 0x0000001834a4723c */ /* 0x002fe200000018a4 */
[----:B------:R-:W-:Y:S01]  /*af70*/  ISETP.GE.AND P4, PT, R16, R192, PT ;  /* 0x000000c01000720c */ /* 0x000fe20003f86270 */
[----:B------:R-:W-:Y:S01]  /*af80*/  FFMA.FTZ R14, R3, R29, R14 ;  /* 0x0000001d030e7223 */ /* 0x000fe2000001000e */
[----:B------:R-:W1:Y:S01]  /*af90*/  LDSM.16.M88.4 R16, [R203+0xb000] ;  /* 0x00b00000cb10783b */ /* 0x000e620000000200 */
[----:B------:R-:W-:Y:S01]  /*afa0*/  FSEL R248, R12, -INF , !P6 ;  /* 0xff8000000cf87808 */ /* 0x000fe20007000000 */
[----:B------:R-:W-:Y:S01]  /*afb0*/  VIADD R12, R65, 0x40 ;  /* 0x00000040410c7836 */ /* 0x000fe20000000000 */
[----:B------:R-:W-:Y:S01]  /*afc0*/  FSEL R244, R244, -INF , !P5 ;  /* 0xff800000f4f47808 */ /* 0x000fe20006800000 */
[----:B------:R-:W-:Y:S01]  /*afd0*/  HMMA.16816.F32 R4, R132, R30, R4 ;  /* 0x0000001e8404723c */ /* 0x000fe20000001804 */
[----:B------:R-:W-:-:S02]  /*afe0*/  I2FP.F32.S32 R24, R28 ;  /* 0x0000001c00187245 */ /* 0x000fc40000201400 */
[-C--:B------:R-:W-:Y:S02]  /*aff0*/  ISETP.GE.AND P5, PT, R28, R193.reuse, PT ;  /* 0x000000c11c00720c */ /* 0x080fe40003fa6270 */
[----:B------:R-:W-:Y:S01]  /*b000*/  FSEL R240, R14, -INF , !P4 ;  /* 0xff8000000ef07808 */ /* 0x000fe20006000000 */
[C---:B------:R-:W-:Y:S01]  /*b010*/  FFMA.FTZ R252, R3.reuse, R24, R13 ;  /* 0x0000001803fc7223 */ /* 0x040fe2000001000d */
[----:B------:R-:W-:Y:S01]  /*b020*/  I2FP.F32.S32 R13, R12 ;  /* 0x0000000c000d7245 */ /* 0x000fe20000201400 */
[C---:B------:R-:W-:Y:S01]  /*b030*/  FFMA.FTZ R15, R3.reuse, R24, R15 ;  /* 0x00000018030f7223 */ /* 0x040fe2000001000f */
[----:B------:R-:W-:Y:S01]  /*b040*/  ISETP.GE.AND P4, PT, R12, R193, PT ;  /* 0x000000c10c00720c */ /* 0x000fe20003f86270 */
[----:B------:R-:W-:Y:S01]  /*b050*/  HMMA.16816.F32 R160, R52, R26, R160 ;  /* 0x0000001a34a0723c */ /* 0x000fe200000018a0 */
[----:B------:R-:W-:Y:S01]  /*b060*/  FSEL R252, R252, -INF , !P5 ;  /* 0xff800000fcfc7808 */ /* 0x000fe20006800000 */
[-C--:B------:R-:W-:Y:S01]  /*b070*/  FFMA.FTZ R8, R3, R13.reuse, R8 ;  /* 0x0000000d03087223 */ /* 0x080fe20000010008 */
[-C--:B------:R-:W-:Y:S01]  /*b080*/  ISETP.GE.AND P5, PT, R12, R192.reuse, PT ;  /* 0x000000c00c00720c */ /* 0x080fe20003fa6270 */
[----:B------:R-:W-:Y:S01]  /*b090*/  VIADD R12, R65, 0x41 ;  /* 0x00000041410c7836 */ /* 0x000fe20000000000 */
[----:B------:R-:W-:Y:S01]  /*b0a0*/  ISETP.GE.AND P6, PT, R28, R192, PT ;  /* 0x000000c01c00720c */ /* 0x000fe20003fc6270 */
[----:B------:R-:W-:Y:S01]  /*b0b0*/  FFMA.FTZ R10, R3, R13, R10 ;  /* 0x0000000d030a7223 */ /* 0x000fe2000001000a */
[----:B------:R-:W-:Y:S01]  /*b0c0*/  FSEL R230, R8, -INF , !P4 ;  /* 0xff80000008e67808 */ /* 0x000fe20006000000 */
[----:B------:R-:W-:Y:S01]  /*b0d0*/  VIADD R8, R65, 0x48 ;  /* 0x0000004841087836 */ /* 0x000fe20000000000 */
[----:B------:R-:W-:-:S02]  /*b0e0*/  I2FP.F32.S32 R182, R12 ;  /* 0x0000000c00b67245 */ /* 0x000fc40000201400 */
[----:B------:R-:W-:Y:S02]  /*b0f0*/  FSEL R238, R15, -INF , !P6 ;  /* 0xff8000000fee7808 */ /* 0x000fe40007000000 */
[CC--:B------:R-:W-:Y:S01]  /*b100*/  ISETP.GE.AND P6, PT, R12.reuse, R193.reuse, PT ;  /* 0x000000c10c00720c */ /* 0x0c0fe20003fc6270 */
[C---:B------:R-:W-:Y:S01]  /*b110*/  FFMA.FTZ R9, R3.reuse, R182, R9 ;  /* 0x000000b603097223 */ /* 0x040fe20000010009 */
[----:B------:R-:W-:Y:S01]  /*b120*/  ISETP.GE.AND P4, PT, R12, R192, PT ;  /* 0x000000c00c00720c */ /* 0x000fe20003f86270 */
[C---:B--2---:R-:W-:Y:S01]  /*b130*/  HMMA.16816.F32 R164, R132.reuse, R20, R164 ;  /* 0x0000001484a4723c */ /* 0x044fe200000018a4 */
[----:B------:R-:W2:Y:S01]  /*b140*/  LDSM.16.M88.4 R12, [R205+0x7000] ;  /* 0x00700000cd0c783b */ /* 0x000ea20000000200 */
[----:B------:R-:W-:Y:S01]  /*b150*/  FSEL R178, R10, -INF , !P5 ;  /* 0xff8000000ab27808 */ /* 0x000fe20006800000 */
[----:B------:R-:W-:Y:S01]  /*b160*/  FFMA.FTZ R182, R3, R182, R11 ;  /* 0x000000b603b67223 */ /* 0x000fe2000001000b */
[----:B------:R-:W-:Y:S02]  /*b170*/  FSEL R228, R9, -INF , !P6 ;  /* 0xff80000009e47808 */ /* 0x000fe40007000000 */
[C---:B------:R-:W-:Y:S01]  /*b180*/  ISETP.GE.AND P5, PT, R8.reuse, R193, PT ;  /* 0x000000c10800720c */ /* 0x040fe20003fa6270 */
[----:B------:R-:W-:Y:S01]  /*b190*/  VIADD R20, R65, 0x49 ;  /* 0x0000004941147836 */ /* 0x000fe20000000000 */
[----:B------:R-:W-:Y:S01]  /*b1a0*/  I2FP.F32.S32 R21, R8 ;  /* 0x0000000800157245 */ /* 0x000fe20000201400 */
[----:B------:R-:W-:Y:S01]  /*b1b0*/  HMMA.16816.F32 R160, R132, R22, R160 ;  /* 0x0000001684a0723c */ /* 0x000fe200000018a0 */
[----:B------:R-:W-:-:S02]  /*b1c0*/  ISETP.GE.AND P6, PT, R8, R192, PT ;  /* 0x000000c00800720c */ /* 0x000fc40003fc6270 */
[----:B------:R-:W3:Y:S01]  /*b1d0*/  LDSM.16.M88.4 R8, [R203+0xb800] ;  /* 0x00b80000cb08783b */ /* 0x000ee20000000200 */
[CC--:B------:R-:W-:Y:S01]  /*b1e0*/  FFMA.FTZ R4, R3.reuse, R21.reuse, R4 ;  /* 0x0000001503047223 */ /* 0x0c0fe20000010004 */
[----:B------:R-:W-:Y:S01]  /*b1f0*/  FSEL R182, R182, -INF , !P4 ;  /* 0xff800000b6b67808 */ /* 0x000fe20006000000 */
[C---:B-1----:R-:W-:Y:S01]  /*b200*/  HMMA.16816.F32 R156, R52.reuse, R16, R156 ;  /* 0x00000010349c723c */ /* 0x042fe2000000189c */
[----:B------:R-:W-:Y:S01]  /*b210*/  FFMA.FTZ R6, R3, R21, R6 ;  /* 0x0000001503067223 */ /* 0x000fe20000010006 */
[----:B------:R-:W-:Y:S01]  /*b220*/  ISETP.GE.AND P4, PT, R20, R193, PT ;  /* 0x000000c11400720c */ /* 0x000fe20003f86270 */
[C---:B------:R-:W-:Y:S01]  /*b230*/  VIADD R21, R65.reuse, 0x58 ;  /* 0x0000005841157836 */ /* 0x040fe20000000000 */
        /* <DEDUP_REMOVED lines=8> */
[C---:B------:R-:W-:Y:S01]  /*b2c0*/  FFMA.FTZ R7, R3.reuse, R16, R7 ;  /* 0x0000001003077223 */ /* 0x040fe20000010007 */
[C---:B------:R-:W-:Y:S01]  /*b2d0*/  ISETP.GE.AND P6, PT, R4.reuse, R193, PT ;  /* 0x000000c10400720c */ /* 0x040fe20003fc6270 */
[-C--:B------:R-:W-:Y:S01]  /*b2e0*/  FFMA.FTZ R164, R3, R17.reuse, R164 ;  /* 0x0000001103a47223 */ /* 0x080fe200000100a4 */
[----:B------:R-:W-:Y:S01]  /*b2f0*/  VIADD R16, R65, 0x51 ;  /* 0x0000005141107836 */ /* 0x000fe20000000000 */
[----:B------:R-:W-:Y:S01]  /*b300*/  FSEL R232, R5, -INF , !P4 ;  /* 0xff80000005e87808 */ /* 0x000fe20006000000 */
[----:B------:R-:W-:Y:S01]  /*b310*/  FFMA.FTZ R166, R3, R17, R166 ;  /* 0x0000001103a67223 */ /* 0x000fe200000100a6 */
[----:B------:R-:W-:-:S02]  /*b320*/  ISETP.GE.AND P4, PT, R4, R192, PT ;  /* 0x000000c00400720c */ /* 0x000fc40003f86270 */
[----:B------:R-:W-:Y:S02]  /*b330*/  FSEL R180, R7, -INF , !P5 ;  /* 0xff80000007b47808 */ /* 0x000fe40006800000 */
[----:B------:R-:W1:Y:S01]  /*b340*/  LDSM.16.M88.4 R4, [R205+0x7800] ;  /* 0x00780000cd04783b */ /* 0x000e620000000200 */
[----:B------:R-:W-:Y:S01]  /*b350*/  FSEL R176, R164, -INF , !P6 ;  /* 0xff800000a4b07808 */ /* 0x000fe20007000000 */
[----:B------:R-:W-:-:S04]  /*b360*/  DEPBAR.LE SB0, 0x0 ;  /* 0x000080000000791a */ /* 0x000fc80000000000 */
[----:B------:R-:W-:Y:S01]  /*b370*/  BAR.SYNC.DEFER_BLOCKING 0x0 ;  /* 0x0000000000007b1d */ /* 0x000fe20000010000 */
[CC--:B------:R-:W-:Y:S02]  /*b380*/  ISETP.GE.AND P5, PT, R16.reuse, R193.reuse, PT ;  /* 0x000000c11000720c */ /* 0x0c0fe40003fa6270 */
[----:B------:R-:W-:Y:S02]  /*b390*/  I2FP.F32.S32 R20, R16 ;  /* 0x0000001000147245 */ /* 0x000fe40000201400 */
[----:B------:R-:W-:Y:S02]  /*b3a0*/  ISETP.GE.AND P6, PT, R16, R192, PT ;  /* 0x000000c01000720c */ /* 0x000fe40003fc6270 */
[----:B--2---:R-:W-:Y:S01]  /*b3b0*/  HMMA.16816.F32 R16, R132, R12, R156 ;  /* 0x0000000c8410723c */ /* 0x004fe2000000189c */
[CC--:B------:R-:W-:Y:S01]  /*b3c0*/  FFMA.FTZ R165, R3.reuse, R20.reuse, R165 ;  /* 0x0000001403a57223 */ /* 0x0c0fe200000100a5 */
[----:B------:R-:W-:Y:S01]  /*b3d0*/  FFMA.FTZ R167, R3, R20, R167 ;  /* 0x0000001403a77223 */ /* 0x000fe200000100a7 */
[----:B------:R-:W-:Y:S01]  /*b3e0*/  FSEL R168, R166, -INF , !P4 ;  /* 0xff800000a6a87808 */ /* 0x000fe20006000000 */
[----:B------:R-:W-:Y:S01]  /*b3f0*/  VIADD R20, R65, 0x61 ;  /* 0x0000006141147836 */ /* 0x000fe20000000000 */
[----:B------:R-:W-:Y:S01]  /*b400*/  ISETP.GE.AND P4, PT, R21, R193, PT ;  /* 0x000000c11500720c */ /* 0x000fe20003f86270 */
[----:B---3--:R-:W-:Y:S01]  /*b410*/  HMMA.16816.F32 R148, R52, R8, R148 ;  /* 0x000000083494723c */ /* 0x008fe20000001894 */
[----:B------:R-:W-:Y:S01]  /*b420*/  I2FP.F32.S32 R12, R21 ;  /* 0x00000015000c7245 */ /* 0x000fe20000201400 */
[----:B------:R-:W-:Y:S01]  /*b430*/  VIADD R13, R65, 0x59 ;  /* 0x00000059410d7836 */ /* 0x000fe20000000000 */
[----:B------:R-:W-:-:S02]  /*b440*/  FSEL R172, R165, -INF , !P5 ;  /* 0xff800000a5ac7808 */ /* 0x000fc40006800000 */
[----:B------:R-:W-:Y:S01]  /*b450*/  FSEL R166, R167, -INF , !P6 ;  /* 0xff800000a7a67808 */ /* 0x000fe20007000000 */
[-C--:B------:R-:W-:Y:S01]  /*b460*/  FFMA.FTZ R160, R3, R12.reuse, R160 ;  /* 0x0000000c03a07223 */ /* 0x080fe200000100a0 */
[----:B------:R-:W-:Y:S01]  /*b470*/  I2FP.F32.S32 R8, R13 ;  /* 0x0000000d00087245 */ /* 0x000fe20000201400 */
[----:B------:R-:W-:Y:S02]  /*b480*/  VIADD R9, R65, 0x60 ;  /* 0x0000006041097836 */ /* 0x000fe40000000000 */
[----:B------:R-:W-:Y:S01]  /*b490*/  FFMA.FTZ R162, R3, R12, R162 ;  /* 0x0000000c03a27223 */ /* 0x000fe200000100a2 */
[----:B------:R-:W-:Y:S02]  /*b4a0*/  ISETP.GE.AND P5, PT, R21, R192, PT ;  /* 0x000000c01500720c */ /* 0x000fe40003fa6270 */
[----:B------:R-:W-:Y:S01]  /*b4b0*/  FSEL R174, R160, -INF , !P4 ;  /* 0xff800000a0ae7808 */ /* 0x000fe20006000000 */
[-C--:B------:R-:W-:Y:S01]  /*b4c0*/  FFMA.FTZ R161, R3, R8.reuse, R161 ;  /* 0x0000000803a17223 */ /* 0x080fe200000100a1 */
[----:B------:R-:W-:Y:S01]  /*b4d0*/  ISETP.GE.AND P6, PT, R13, R193, PT ;  /* 0x000000c10d00720c */ /* 0x000fe20003fc6270 */
[----:B------:R-:W-:Y:S01]  /*b4e0*/  FFMA.FTZ R163, R3, R8, R163 ;  /* 0x0000000803a37223 */ /* 0x000fe200000100a3 */
[----:B------:R-:W-:-:S02]  /*b4f0*/  ISETP.GE.AND P4, PT, R13, R192, PT ;  /* 0x000000c00d00720c */ /* 0x000fc40003f86270 */
[----:B------:R-:W-:Y:S01]  /*b500*/  HMMA.16816.F32 R12, R132, R14, R152 ;  /* 0x0000000e840c723c */ /* 0x000fe20000001898 */
[----:B------:R-:W-:Y:S02]  /*b510*/  I2FP.F32.S32 R24, R9 ;  /* 0x0000000900187245 */ /* 0x000fe40000201400 */
[----:B------:R-:W-:Y:S02]  /*b520*/  FSEL R162, R162, -INF , !P5 ;  /* 0xff800000a2a27808 */ /* 0x000fe40006800000 */
[----:B------:R-:W-:Y:S01]  /*b530*/  FSEL R170, R161, -INF , !P6 ;  /* 0xff800000a1aa7808 */ /* 0x000fe20007000000 */
[-C--:B------:R-:W-:Y:S01]  /*b540*/  FFMA.FTZ R16, R3, R24.reuse, R16 ;  /* 0x0000001803107223 */ /* 0x080fe20000010010 */
[----:B------:R-:W-:Y:S01]  /*b550*/  ISETP.GE.AND P5, PT, R9, R193, PT ;  /* 0x000000c10900720c */ /* 0x000fe20003fa6270 */
[----:B------:R-:W-:Y:S01]  /*b560*/  FFMA.FTZ R18, R3, R24, R18 ;  /* 0x0000001803127223 */ /* 0x000fe20000010012 */
[----:B------:R-:W-:Y:S02]  /*b570*/  ISETP.GE.AND P6, PT, R9, R192, PT ;  /* 0x000000c00900720c */ /* 0x000fe40003fc6270 */
[----:B------:R-:W-:Y:S01]  /*b580*/  HMMA.16816.F32 R8, R52, R10, R144 ;  /* 0x0000000a3408723c */ /* 0x000fe20000001890 */
[----:B------:R-:W-:-:S02]  /*b590*/  FSEL R164, R163, -INF , !P4 ;  /* 0xff800000a3a47808 */ /* 0x000fc40006000000 */
[----:B------:R-:W-:Y:S02]  /*b5a0*/  FSEL R158, R16, -INF , !P5 ;  /* 0xff800000109e7808 */ /* 0x000fe40006800000 */
[C---:B------:R-:W-:Y:S02]  /*b5b0*/  ISETP.GE.AND P4, PT, R20.reuse, R193, PT ;  /* 0x000000c11400720c */ /* 0x040fe40003f86270 */
[----:B------:R-:W-:Y:S02]  /*b5c0*/  I2FP.F32.S32 R26, R20 ;  /* 0x00000014001a7245 */ /* 0x000fe40000201400 */
[----:B------:R-:W-:Y:S02]  /*b5d0*/  ISETP.GE.AND P5, PT, R20, R192, PT ;  /* 0x000000c01400720c */ /* 0x000fe40003fa6270 */
[----:B-1----:R-:W-:Y:S01]  /*b5e0*/  HMMA.16816.F32 R20, R132, R4, R148 ;  /* 0x000000048414723c */ /* 0x002fe20000001894 */
[CC--:B------:R-:W-:Y:S01]  /*b5f0*/  FFMA.FTZ R19, R3.reuse, R26.reuse, R19 ;  /* 0x0000001a03137223 */ /* 0x0c0fe20000010013 */
[----:B------:R-:W-:-:S04]  /*b600*/  FFMA.FTZ R17, R3, R26, R17 ;  /* 0x0000001a03117223 */ /* 0x000fc80000010011 */
[----:B------:R-:W-:Y:S01]  /*b610*/  FSEL R146, R19, -INF , !P5 ;  /* 0xff80000013927808 */ /* 0x000fe20006800000 */
[C---:B------:R-:W-:Y:S01]  /*b620*/  VIADD R5, R65.reuse, 0x68 ;  /* 0x0000006841057836 */ /* 0x040fe20000000000 */
[----:B------:R-:W-:Y:S01]  /*b630*/  FSEL R148, R18, -INF , !P6 ;  /* 0xff80000012947808 */ /* 0x000fe20007000000 */
[----:B------:R-:W-:Y:S01]  /*b640*/  VIADD R4, R65, 0x69 ;  /* 0x0000006941047836 */ /* 0x000fe20000000000 */
[----:B------:R-:W-:Y:S02]  /*b650*/  FSEL R154, R17, -INF , !P4 ;  /* 0xff800000119a7808 */ /* 0x000fe40006000000 */
[----:B------:R-:W-:Y:S01]  /*b660*/  I2FP.F32.S32 R16, R5 ;  /* 0x0000000500107245 */ /* 0x000fe20000201400 */
[----:B------:R-:W-:Y:S01]  /*b670*/  HMMA.16816.F32 R8, R132, R6, R8 ;  /* 0x000000068408723c */ /* 0x000fe20000001808 */
[-C--:B------:R-:W-:Y:S02]  /*b680*/  ISETP.GE.AND P6, PT, R5, R193.reuse, PT ;  /* 0x000000c10500720c */ /* 0x080fe40003fc6270 */
[----:B------:R-:W-:Y:S01]  /*b690*/  ISETP.GE.AND P5, PT, R4, R193, PT ;  /* 0x000000c10400720c */ /* 0x000fe20003fa6270 */
[C---:B------:R-:W-:Y:S01]  /*b6a0*/  FFMA.FTZ R152, R3.reuse, R16, R12 ;  /* 0x0000001003987223 */ /* 0x040fe2000001000c */
[----:B------:R-:W-:Y:S01]  /*b6b0*/  I2FP.F32.S32 R12, R4 ;  /* 0x00000004000c7245 */ /* 0x000fe20000201400 */
[----:B------:R-:W-:Y:S01]  /*b6c0*/  FFMA.FTZ R14, R3, R16, R14 ;  /* 0x00000010030e7223 */ /* 0x000fe2000001000e */
[----:B------:R-:W-:-:S02]  /*b6d0*/  ISETP.GE.AND P4, PT, R5, R192, PT ;  /* 0x000000c00500720c */ /* 0x000fc40003f86270 */
[----:B------:R-:W-:Y:S01]  /*b6e0*/  FSEL R152, R152, -INF , !P6 ;  /* 0xff80000098987808 */ /* 0x000fe20007000000 */
[----:B------:R-:W-:Y:S01]  /*b6f0*/  FFMA.FTZ R13, R3, R12, R13 ;  /* 0x0000000c030d7223 */ /* 0x000fe2000001000d */
[----:B------:R-:W-:Y:S01]  /*b700*/  ISETP.GE.AND P6, PT, R4, R192, PT ;  /* 0x000000c00400720c */ /* 0x000fe20003fc6270 */
[----:B------:R-:W-:Y:S01]  /*b710*/  VIADD R4, R65, 0x70 ;  /* 0x0000007041047836 */ /* 0x000fe20000000000 */
[----:B------:R-:W-:Y:S01]  /*b720*/  FSEL R144, R14, -INF , !P4 ;  /* 0xff8000000e907808 */ /* 0x000fe20006000000 */
[----:B------:R-:W-:Y:S01]  /*b730*/  FFMA.FTZ R15, R3, R12, R15 ;  /* 0x0000000c030f7223 */ /* 0x000fe2000001000f */
[----:B------:R-:W-:Y:S02]  /*b740*/  FSEL R150, R13, -INF , !P5 ;  /* 0xff8000000d967808 */ /* 0x000fe40006800000 */
[----:B------:R-:W-:Y:S02]  /*b750*/  ISETP.GE.AND P4, PT, R4, R193, PT ;  /* 0x000000c10400720c */ /* 0x000fe40003f86270 */
[----:B------:R-:W-:-:S02]  /*b760*/  I2FP.F32.S32 R5, R4 ;  /* 0x0000000400057245 */ /* 0x000fc40000201400 */
[----:B------:R-:W-:Y:S01]  /*b770*/  ISETP.GE.AND P5, PT, R4, R192, PT ;  /* 0x000000c00400720c */ /* 0x000fe20003fa6270 */
[----:B------:R-:W-:Y:S01]  /*b780*/  VIADD R4, R65, 0x71 ;  /* 0x0000007141047836 */ /* 0x000fe20000000000 */
[----:B------:R-:W-:Y:S01]  /*b790*/  FSEL R142, R15, -INF , !P6 ;  /* 0xff8000000f8e7808 */ /* 0x000fe20007000000 */
[CC--:B------:R-:W-:Y:S01]  /*b7a0*/  FFMA.FTZ R20, R3.reuse, R5.reuse, R20 ;  /* 0x0000000503147223 */ /* 0x0c0fe20000010014 */
[----:B------:R-:W-:Y:S01]  /*b7b0*/  FFMA.FTZ R22, R3, R5, R22 ;  /* 0x0000000503167223 */ /* 0x000fe20000010016 */
[----:B------:R-:W-:Y:S01]  /*b7c0*/  VIADD R5, R65, 0x78 ;  /* 0x0000007841057836 */ /* 0x000fe20000000000 */
[----:B------:R-:W-:Y:S02]  /*b7d0*/  I2FP.F32.S32 R6, R4 ;  /* 0x0000000400067245 */ /* 0x000fe40000201400 */
[----:B------:R-:W-:Y:S02]  /*b7e0*/  FSEL R136, R20, -INF , !P4 ;  /* 0xff80000014887808 */ /* 0x000fe40006000000 */
[C---:B------:R-:W-:Y:S01]  /*b7f0*/  ISETP.GE.AND P6, PT, R4.reuse, R193, PT ;  /* 0x000000c10400720c */ /* 0x040fe20003fc6270 */
[C---:B------:R-:W-:Y:S01]  /*b800*/  FFMA.FTZ R21, R3.reuse, R6, R21 ;  /* 0x0000000603157223 */ /* 0x040fe20000010015 */
[----:B------:R-:W-:Y:S01]  /*b810*/  ISETP.GE.AND P4, PT, R4, R192, PT ;  /* 0x000000c00400720c */ /* 0x000fe20003f86270 */
[----:B------:R-:W-:Y:S01]  /*b820*/  FFMA.FTZ R23, R3, R6, R23 ;  /* 0x0000000603177223 */ /* 0x000fe20000010017 */
[----:B------:R-:W-:-:S02]  /*b830*/  I2FP.F32.S32 R4, R5 ;  /* 0x0000000500047245 */ /* 0x000fc40000201400 */
[----:B------:R-:W-:Y:S02]  /*b840*/  FSEL R62, R22, -INF , !P5 ;  /* 0xff800000163e7808 */ /* 0x000fe40006800000 */
[----:B------:R-:W-:Y:S01]  /*b850*/  FSEL R132, R21, -INF , !P6 ;  /* 0xff80000015847808 */ /* 0x000fe20007000000 */
[-C--:B------:R-:W-:Y:S01]  /*b860*/  FFMA.FTZ R8, R3, R4.reuse, R8 ;  /* 0x0000000403087223 */ /* 0x080fe20000010008 */
[----:B------:R-:W-:Y:S01]  /*b870*/  ISETP.GE.AND P5, PT, R5, R193, PT ;  /* 0x000000c10500720c */ /* 0x000fe20003fa6270 */
[----:B------:R-:W-:Y:S01]  /*b880*/  FFMA.FTZ R10, R3, R4, R10 ;  /* 0x00000004030a7223 */ /* 0x000fe2000001000a */
[----:B------:R-:W-:Y:S01]  /*b890*/  ISETP.GE.AND P6, PT, R5, R192, PT ;  /* 0x000000c00500720c */ /* 0x000fe20003fc6270 */
[----:B------:R-:W-:Y:S01]  /*b8a0*/  VIADD R4, R65, 0x79 ;  /* 0x0000007941047836 */ /* 0x000fe20000000000 */
[----:B------:R-:W-:Y:S02]  /*b8b0*/  I2FP.F32.S32 R5, R65 ;  /* 0x0000004100057245 */ /* 0x000fe40000201400 */
[----:B------:R-:W-:-:S02]  /*b8c0*/  FSEL R56, R23, -INF , !P4 ;  /* 0xff80000017387808 */ /* 0x000fc40006000000 */
[----:B------:R-:W-:Y:S01]  /*b8d0*/  I2FP.F32.S32 R6, R4 ;  /* 0x0000000400067245 */ /* 0x000fe20000201400 */
[----:B------:R-:W-:Y:S01]  /*b8e0*/  FFMA.FTZ R40, R3, R5, R40 ;  /* 0x0000000503287223 */ /* 0x000fe20000010028 */
[----:B------:R-:W-:Y:S01]  /*b8f0*/  ISETP.GE.AND P4, PT, R65, R193, PT ;  /* 0x000000c14100720c */ /* 0x000fe20003f86270 */
[C---:B------:R-:W-:Y:S01]  /*b900*/  FFMA.FTZ R42, R3.reuse, R5, R42 ;  /* 0x00000005032a7223 */ /* 0x040fe2000001002a */
[----:B------:R-:W-:Y:S01]  /*b910*/  FSEL R64, R8, -INF , !P5 ;  /* 0xff80000008407808 */ /* 0x000fe20006800000 */
[CC--:B------:R-:W-:Y:S01]  /*b920*/  FFMA.FTZ R9, R3.reuse, R6.reuse, R9 ;  /* 0x0000000603097223 */ /* 0x0c0fe20000010009 */
[----:B------:R-:W-:Y:S01]  /*b930*/  FSEL R50, R10, -INF , !P6 ;  /* 0xff8000000a327808 */ /* 0x000fe20007000000 */
[----:B------:R-:W-:Y:S01]  /*b940*/  FFMA.FTZ R11, R3, R6, R11 ;  /* 0x00000006030b7223 */ /* 0x000fe2000001000b */
[----:B------:R-:W-:Y:S02]  /*b950*/  FSEL R8, R40, -INF , !P4 ;  /* 0xff80000028087808 */ /* 0x000fe40006000000 */
[----:B------:R-:W-:-:S02]  /*b960*/  ISETP.GE.AND P5, PT, R65, R192, PT ;  /* 0x000000c04100720c */ /* 0x000fc40003fa6270 */
[C---:B------:R-:W-:Y:S02]  /*b970*/  ISETP.GE.AND P6, PT, R4.reuse, R193, PT ;  /* 0x000000c10400720c */ /* 0x040fe40003fc6270 */
        /* <DEDUP_REMOVED lines=53> */
[----:B------:R-:W-:Y:S01]  /*bcd0*/  SHF.R.S32.HI R7, RZ, 0x1f, R11 ;  /* 0x0000001fff077819 */ /* 0x000fe2000001140b */
[----:B------:R-:W-:Y:S01]  /*bce0*/  IMAD.WIDE.U32 R14, R11, R184, RZ ;  /* 0x000000b80b0e7225 */ /* 0x000fe200078e00ff */
[----:B--2---:R-:W-:-:S03]  /*bcf0*/  IADD3 R9, -R10, R9, RZ ;  /* 0x000000090a097210 */ /* 0x004fc60007ffe1ff */
[----:B------:R-:W-:Y:S01]  /*bd00*/  IMAD R10, R7, R184, RZ ;  /* 0x000000b8070a7224 */ /* 0x000fe200078e02ff */
[----:B------:R-:W-:-:S03]  /*bd10*/  SHF.R.S32.HI R7, RZ, 0x1f, R9 ;  /* 0x0000001fff077819 */ /* 0x000fc60000011409 */
[----:B------:R-:W-:Y:S02]  /*bd20*/  IMAD R10, R11, R185, R10 ;  /* 0x000000b90b0a7224 */ /* 0x000fe400078e020a */
[-C--:B-1----:R-:W-:Y:S02]  /*bd30*/  IMAD R12, R7, R4.reuse, RZ ;  /* 0x00000004070c7224 */ /* 0x082fe400078e02ff */
[----:B------:R-:W-:Y:S02]  /*bd40*/  IMAD.IADD R15, R15, 0x1, R10 ;  /* 0x000000010f0f7824 */ /* 0x000fe400078e020a */
[C---:B------:R-:W-:Y:S02]  /*bd50*/  IMAD R12, R9.reuse, R5, R12 ;  /* 0x00000005090c7224 */ /* 0x040fe400078e020c */
[----:B------:R-:W-:-:S04]  /*bd60*/  IMAD.WIDE.U32 R4, R9, R4, R14 ;  /* 0x0000000409047225 */ /* 0x000fc800078e000e */
[----:B------:R-:W-:Y:S01]  /*bd70*/  IMAD.MOV.U32 R9, RZ, RZ, R4 ;  /* 0x000000ffff097224 */ /* 0x000fe200078e0004 */
[----:B------:R-:W-:Y:S01]  /*bd80*/  IADD3 R12, R5, R12, RZ ;  /* 0x0000000c050c7210 */ /* 0x000fe20007ffe0ff */
[----:B------:R-:W-:Y:S06]  /*bd90*/  BRA `(.L_x_2521) ;  /* 0x0000000000087947 */ /* 0x000fec0003800000 */
.L_x_2520:
[----:B------:R-:W-:-:S04]  /*bda0*/  LEA R9, -R184, RZ, 0x7 ;  /* 0x000000ffb8097211 */ /* 0x000fc800078e39ff */
[----:B------:R-:W-:-:S07]  /*bdb0*/  SHF.R.S32.HI R12, RZ, 0x1f, R9 ;  /* 0x0000001fff0c7819 */ /* 0x000fce0000011409 */
.L_x_2521:
        /* <DEDUP_REMOVED lines=51> */
[----:B------:R-:W-:Y:S01]  /*c0f0*/  @!P1 LDGSTS.E.BYPASS.LTC128B.128 [R219+0x8800], desc[UR12][R24.64+0x80] ;  /* 0x0880008018db9fae */ /* 0x000fe2000b901d4c */
        /* <DEDUP_REMOVED lines=34> */
[----:B------:R-:W-:-:S03]  /*c320*/  @!P1 LEA R14, P3, R13, UR8, 0x1 ;  /* 0x000000080d0e9c11 */ /* 0x000fc6000f8608ff */
[----:B------:R1:W-:Y:S01]  /*c330*/  @P1 STS.128 [R219+0x9800], RZ ;  /* 0x009800ffdb001388 */ /* 0x0003e20000000c00 */
[----:B------:R-:W-:Y:S02]  /*c340*/  @!P1 LEA.HI.X R15, R13, UR9, R10, 0x1, P3 ;  /* 0x000000090d0f9c11 */ /* 0x000fe400098f0c0a */
[----:B------:R-:W-:Y:S01]  /*c350*/  @!P2 LEA R10, P4, R5, R234, 0x1 ;  /* 0x000000ea050aa211 */ /* 0x000fe200078808ff */
[----:B------:R-:W-:Y:S01]  /*c360*/  @!PT LDS RZ, [RZ] ;  /* 0x00000000fffff984 */ /* 0x000fe20000000800 */
[----:B------:R-:W-:Y:S01]  /*c370*/  @!PT LDS RZ, [RZ] ;  /* 0x00000000fffff984 */ /* 0x000fe20000000800 */
[----:B------:R-:W-:Y:S01]  /*c380*/  @!PT LDS RZ, [RZ] ;  /* 0x00000000fffff984 */ /* 0x000fe20000000800 */
[----:B------:R1:W-:Y:S01]  /*c390*/  @!P1 LDGSTS.E.BYPASS.LTC128B.128 [R219+0x9800], desc[UR12][R16.64+0x80] ;  /* 0x0980008010db9fae */ /* 0x0003e2000b901d4c */
[----:B------:R-:W-:Y:S02]  /*c3a0*/  IADD3 R7, P3, R215, R5, RZ ;  /* 0x00000005d7077210 */ /* 0x000fe40007f7e0ff */
[--C-:B------:R-:W-:Y:S01]  /*c3b0*/  @!P2 LEA.HI.X R11, R5, R233, R4.reuse, 0x1, P4 ;  /* 0x000000e9050ba211 */ /* 0x100fe200020f0c04 */
[----:B------:R1:W-:Y:S02]  /*c3c0*/  @P2 STS.128 [R219+0x6000], RZ ;  /* 0x006000ffdb002388 */ /* 0x0003e40000000c00 */
[----:B------:R-:W-:-:S02]  /*c3d0*/  IMAD.X R4, R214, 0x1, R4, P3 ;  /* 0x00000001d6047824 */ /* 0x000fc400018e0604 */
        /* <DEDUP_REMOVED lines=46> */
.L_x_2523:
[----:B------:R-:W-:Y:S05]  /*c6c0*/  BSYNC B0 ;  /* 0x0000000000007941 */ /* 0x000fea0003800000 */
.L_x_2522:
[----:B------:R-:W0:Y:S01]  /*c6d0*/  LDGDEPBAR ;  /* 0x00000000000079af */ /* 0x000e220000000000 */
[----:B------:R-:W-:-:S04]  /*c6e0*/  LEA R234, P1, R9, R234, 0x1 ;  /* 0x000000ea09ea7211 */ /* 0x000fc800078208ff */
[----:B------:R-:W-:-:S09]  /*c6f0*/  LEA.HI.X R233, R9, R233, R12, 0x1, P1 ;  /* 0x000000e909e97211 */ /* 0x000fd200008f0c0c */
.L_x_2519:
[----:B------:R-:W-:Y:S01]  /*c700*/  FMNMX.FTZ R5, R2, R8, !PT ;  /* 0x0000000802057209 */ /* 0x000fe20007810000 */
[----:B-1----:R-:W-:Y:S01]  /*c710*/  LDSM.16.MT88.4 R16, [R202+0xc000] ;  /* 0x00c00000ca10783b */ /* 0x002fe20000004200 */
[----:B--2---:R-:W-:Y:S02]  /*c720*/  FMNMX.FTZ R10, R0, R6, !PT ;  /* 0x00000006000a7209 */ /* 0x004fe40007810000 */
        /* <DEDUP_REMOVED lines=11> */
[----:B------:R-:W-:-:S04]  /*c7e0*/  FMNMX.FTZ R4, R48, R5, !PT ;  /* 0x0000000530047209 */ /* 0x000fc80007810000 */
[----:B------:R-:W-:-:S04]  /*c7f0*/  FMNMX.FTZ R4, R169, R4, !PT ;  /* 0x00000004a9047209 */ /* 0x000fc80007810000 */
[----:B------:R-:W-:-:S04]  /*c800*/  FMNMX.FTZ R5, R137, R4, !PT ;  /* 0x0000000489057209 */ /* 0x000fc80007810000 */
[----:B------:R-:W-:Y:S02]  /*c810*/  FMNMX.FTZ R4, R66, R5, !PT ;  /* 0x0000000542047209 */ /* 0x000fe40007810000 */
[----:B------:R-:W-:Y:S02]  /*c820*/  FMNMX.FTZ R5, R67, R10, !PT ;  /* 0x0000000a43057209 */ /* 0x000fe40007810000 */
        /* <DEDUP_REMOVED lines=50> */
[----:B------:R-:W2:Y:S01]  /*cb50*/  SHFL.BFLY PT, R5, R10, 0x2, 0x1f ;  /* 0x0c401f000a057f89 */ /* 0x000ea200000e0000 */
[----:B-1----:R-:W-:-:S05]  /*cb60*/  FMNMX.FTZ R4, R7, R4, !PT ;  /* 0x0000000407047209 */ /* 0x002fca0007810000 */
[----:B------:R-:W1:Y:S01]  /*cb70*/  SHFL.BFLY PT, R47, R4, 0x1, 0x1f ;  /* 0x0c201f00042f7f89 */ /* 0x000e6200000e0000 */
[----:B--2---:R-:W-:-:S05]  /*cb80*/  FMNMX.FTZ R5, R10, R5, !PT ;  /* 0x000000050a057209 */ /* 0x004fca0007810000 */
[----:B------:R-:W2:Y:S01]  /*cb90*/  SHFL.BFLY PT, R46, R5, 0x1, 0x1f ;  /* 0x0c201f00052e7f89 */ /* 0x000ea200000e0000 */
[----:B-1----:R-:W-:-:S04]  /*cba0*/  FMNMX.FTZ R47, R4, R47, !PT ;  /* 0x0000002f042f7209 */ /* 0x002fc80007810000 */
[C---:B------:R-:W-:Y:S01]  /*cbb0*/  FSETP.NEU.FTZ.AND P2, PT, R47.reuse, -INF , PT ;  /* 0xff8000002f00780b */ /* 0x040fe20003f5d000 */
[----:B------:R-:W-:-:S05]  /*cbc0*/  FMUL.FTZ R65, R47, UR10 ;  /* 0x0000000a2f417c20 */ /* 0x000fca0008410000 */
[----:B------:R-:W-:-:S05]  /*cbd0*/  FSEL R65, R65, RZ, P2 ;  /* 0x000000ff41417208 */ /* 0x000fca0001000000 */
[--C-:B------:R-:W-:Y:S01]  /*cbe0*/  FFMA.FTZ R45, R44, UR10, -R65.reuse ;  /* 0x0000000a2c2d7c23 */ /* 0x100fe20008010841 */
[--C-:B------:R-:W-:Y:S01]  /*cbf0*/  FFMA.FTZ R44, R43, UR10, -R65.reuse ;  /* 0x0000000a2b2c7c23 */ /* 0x100fe20008010841 */
[--C-:B------:R-:W-:Y:S01]  /*cc00*/  FFMA.FTZ R51, R8, UR10, -R65.reuse ;  /* 0x0000000a08337c23 */ /* 0x100fe20008010841 */
[----:B--2---:R-:W-:Y:S01]  /*cc10*/  FMNMX.FTZ R46, R5, R46, !PT ;  /* 0x0000002e052e7209 */ /* 0x004fe20007810000 */
[--C-:B------:R-:W-:Y:S01]  /*cc20*/  FFMA.FTZ R43, R175, UR10, -R65.reuse ;  /* 0x0000000aaf2b7c23 */ /* 0x100fe20008010841 */
[----:B------:R-:W-:Y:S01]  /*cc30*/  FSEL R5, R47, RZ, P2 ;  /* 0x000000ff2f057208 */ /* 0x000fe20001000000 */
[----:B------:R-:W-:Y:S01]  /*cc40*/  MUFU.EX2 R45, R45 ;  /* 0x0000002d002d7308 */ /* 0x000fe20000000800 */
[C---:B------:R-:W-:Y:S01]  /*cc50*/  FSETP.NEU.FTZ.AND P1, PT, R46.reuse, -INF , PT ;  /* 0xff8000002e00780b */ /* 0x040fe20003f3d000 */
[----:B------:R-:W-:Y:S01]  /*cc60*/  FMUL.FTZ R57, R46, UR10 ;  /* 0x0000000a2e397c20 */ /* 0x000fe20008410000 */
[----:B------:R-:W-:Y:S01]  /*cc70*/  FFMA.FTZ R53, R171, UR10, -R65 ;  /* 0x0000000aab357c23 */ /* 0x000fe20008010841 */
[----:B------:R-:W-:Y:S01]  /*cc80*/  FADD.FTZ R2, R2, -R5 ;  /* 0x8000000502027221 */ /* 0x000fe20000010000 */
[----:B------:R-:W-:Y:S01]  /*cc90*/  FSEL R9, R46, RZ, P1 ;  /* 0x000000ff2e097208 */ /* 0x000fe20000800000 */
[----:B------:R-:W-:Y:S01]  /*cca0*/  FFMA.FTZ R48, R48, UR10, -R65 ;  /* 0x0000000a30307c23 */ /* 0x000fe20008010841 */
[----:B------:R-:W-:Y:S01]  /*ccb0*/  FSEL R57, R57, RZ, P1 ;  /* 0x000000ff39397208 */ /* 0x000fe20000800000 */
[----:B------:R-:W-:Y:S01]  /*ccc0*/  FMUL.FTZ R2, R2, UR10 ;  /* 0x0000000a02027c20 */ /* 0x000fe20008410000 */
[----:B------:R-:W1:Y:S01]  /*ccd0*/  MUFU.EX2 R51, R51 ;  /* 0x0000003300337308 */ /* 0x000e620000000800 */
[----:B------:R-:W-:Y:S01]  /*cce0*/  FADD.FTZ R9, R0, -R9 ;  /* 0x8000000900097221 */ /* 0x000fe20000010000 */
[----:B------:R-:W-:Y:S01]  /*ccf0*/  FFMA.FTZ R55, R169, UR10, -R65 ;  /* 0x0000000aa9377c23 */ /* 0x000fe20008010841 */
[--C-:B------:R-:W-:Y:S01]  /*cd00*/  FFMA.FTZ R42, R6, UR10, -R57.reuse ;  /* 0x0000000a062a7c23 */ /* 0x100fe20008010839 */
[--C-:B------:R-:W-:Y:S01]  /*cd10*/  FFMA.FTZ R40, R49, UR10, -R57.reuse ;  /* 0x0000000a31287c23 */ /* 0x100fe20008010839 */
[----:B------:R-:W2:Y:S01]  /*cd20*/  LDSM.16.MT88.4 R4, [R204+0xc000] ;  /* 0x00c00000cc04783b */ /* 0x000ea20000004200 */
[--C-:B------:R-:W-:Y:S01]  /*cd30*/  FFMA.FTZ R41, R41, UR10, -R57.reuse ;  /* 0x0000000a29297c23 */ /* 0x100fe20008010839 */
[----:B------:R-:W-:Y:S01]  /*cd40*/  FFMA.FTZ R49, R173, UR10, -R57 ;  /* 0x0000000aad317c23 */ /* 0x000fe20008010839 */
[----:B------:R-:W-:Y:S01]  /*cd50*/  FMUL.FTZ R0, R9, UR10 ;  /* 0x0000000a09007c20 */ /* 0x000fe20008410000 */
[----:B------:R-:W-:Y:S01]  /*cd60*/  MUFU.EX2 R44, R44 ;  /* 0x0000002c002c7308 */ /* 0x000fe20000000800 */
[----:B------:R-:W3:Y:S01]  /*cd70*/  LDSM.16.MT88.4 R8, [R201+0xc000] ;  /* 0x00c00000c908783b */ /* 0x000ee20000004200 */
[----:B------:R-:W-:Y:S01]  /*cd80*/  FFMA.FTZ R54, R137, UR10, -R65 ;  /* 0x0000000a89367c23 */ /* 0x000fe20008010841 */
[--C-:B------:R-:W-:Y:S01]  /*cd90*/  FFMA.FTZ R61, R61, UR10, -R57.reuse ;  /* 0x0000000a3d3d7c23 */ /* 0x100fe20008010839 */
[--C-:B------:R-:W-:Y:S01]  /*cda0*/  FFMA.FTZ R58, R67, UR10, -R57.reuse ;  /* 0x0000000a433a7c23 */ /* 0x100fe20008010839 */
[--C-:B------:R-:W-:Y:S01]  /*cdb0*/  FFMA.FTZ R60, R60, UR10, -R57.reuse ;  /* 0x0000000a3c3c7c23 */ /* 0x100fe20008010839 */
[----:B------:R-:W-:Y:S01]  /*cdc0*/  FFMA.FTZ R59, R59, UR10, -R57 ;  /* 0x0000000a3b3b7c23 */ /* 0x000fe20008010839 */
[--C-:B------:R-:W-:Y:S01]  /*cdd0*/  FFMA.FTZ R133, R37, UR10, -R65.reuse ;  /* 0x0000000a25857c23 */ /* 0x100fe20008010841 */
[----:B------:R-:W4:Y:S01]  /*cde0*/  MUFU.EX2 R43, R43 ;  /* 0x0000002b002b7308 */ /* 0x000f220000000800 */
[----:B-1----:R-:W-:Y:S01]  /*cdf0*/  F2FP.F16.F32.PACK_AB R12, R45, R51 ;  /* 0x000000332d0c723e */ /* 0x002fe200000000ff */
[----:B------:R-:W-:Y:S01]  /*ce00*/  FFMA.FTZ R134, R36, UR10, -R65 ;  /* 0x0000000a24867c23 */ /* 0x000fe20008010841 */
[--C-:B------:R-:W-:Y:S01]  /*ce10*/  FFMA.FTZ R135, R138, UR10, -R57.reuse ;  /* 0x0000000a8a877c23 */ /* 0x100fe20008010839 */
[----:B------:R-:W-:Y:S01]  /*ce20*/  LDSM.16.MT88.4 R36, [R200+0x10800] ;  /* 0x01080000c824783b */ /* 0x000fe20000004200 */
[----:B------:R-:W-:Y:S01]  /*ce30*/  FFMA.FTZ R137, R140, UR10, -R57 ;  /* 0x0000000a8c897c23 */ /* 0x000fe20008010839 */
[--C-:B------:R-:W-:Y:S01]  /*ce40*/  FFMA.FTZ R66, R66, UR10, -R65.reuse ;  /* 0x0000000a42427c23 */ /* 0x100fe20008010841 */
[----:B------:R-:W-:Y:S01]  /*ce50*/  FFMA.FTZ R67, R33, UR10, -R65 ;  /* 0x0000000a21437c23 */ /* 0x000fe20008010841 */
[----:B------:R-:W-:Y:S01]  /*ce60*/  MUFU.EX2 R42, R42 ;  /* 0x0000002a002a7308 */ /* 0x000fe20000000800 */
[--C-:B------:R-:W-:Y:S01]  /*ce70*/  FFMA.FTZ R138, R32, UR10, -R57.reuse ;  /* 0x0000000a208a7c23 */ /* 0x100fe20008010839 */
[----:B------:R-:W-:Y:S01]  /*ce80*/  FFMA.FTZ R140, R139, UR10, -R57 ;  /* 0x0000000a8b8c7c23 */ /* 0x000fe20008010839 */
[----:B------:R-:W-:Y:S01]  /*ce90*/  LDSM.16.MT88.4 R32, [R204+0xd000] ;  /* 0x00d00000cc20783b */ /* 0x000fe20000004200 */
[--C-:B------:R-:W-:Y:S01]  /*cea0*/  FFMA.FTZ R139, R246, UR10, -R65.reuse ;  /* 0x0000000af68b7c23 */ /* 0x100fe20008010841 */
[--C-:B------:R-:W-:Y:S01]  /*ceb0*/  FFMA.FTZ R156, R250, UR10, -R65.reuse ;  /* 0x0000000afa9c7c23 */ /* 0x100fe20008010841 */
[--C-:B------:R-:W-:Y:S01]  /*cec0*/  FFMA.FTZ R141, R248, UR10, -R65.reuse ;  /* 0x0000000af88d7c23 */ /* 0x100fe20008010841 */
[----:B------:R-:W-:Y:S01]  /*ced0*/  FFMA.FTZ R160, R252, UR10, -R65 ;  /* 0x0000000afca07c23 */ /* 0x000fe20008010841 */
[----:B------:R-:W1:Y:S01]  /*cee0*/  MUFU.EX2 R41, R41 ;  /* 0x0000002900297308 */ /* 0x000e620000000800 */
[----:B----4-:R-:W-:Y:S01]  /*cef0*/  F2FP.F16.F32.PACK_AB R14, R43, R44 ;  /* 0x0000002c2b0e723e */ /* 0x010fe200000000ff */
[--C-:B------:R-:W-:Y:S01]  /*cf00*/  FFMA.FTZ R143, R242, UR10, -R57.reuse ;  /* 0x0000000af28f7c23 */ /* 0x100fe20008010839 */
[--C-:B------:R-:W-:Y:S01]  /*cf10*/  FFMA.FTZ R190, R244, UR10, -R57.reuse ;  /* 0x0000000af4be7c23 */ /* 0x100fe20008010839 */
[--C-:B------:R-:W-:Y:S01]  /*cf20*/  FFMA.FTZ R145, R240, UR10, -R57.reuse ;  /* 0x0000000af0917c23 */ /* 0x100fe20008010839 */
[----:B------:R-:W-:Y:S01]  /*cf30*/  FFMA.FTZ R192, R238, UR10, -R57 ;  /* 0x0000000aeec07c23 */ /* 0x000fe20008010839 */
[----:B------:R-:W-:Y:S01]  /*cf40*/  FFMA.FTZ R149, R198, UR10, -R65 ;  /* 0x0000000ac6957c23 */ /* 0x000fe20008010841 */
[----:B------:R-:W-:Y:S01]  /*cf50*/  FFMA.FTZ R151, R178, UR10, -R57 ;  /* 0x0000000ab2977c23 */ /* 0x000fe20008010839 */
        /* <DEDUP_REMOVED lines=16> */
[----:B------:R-:W1:Y:S01]  /*d060*/  MUFU.EX2 R2, R2 ;  /* 0x0000000200027308 */ /* 0x000e620000000800 */
[----:B------:R-:W-:Y:S01]  /*d070*/  FFMA.FTZ R162, R164, UR10, -R57 ;  /* 0x0000000aa4a27c23 */ /* 0x000fe20008010839 */
[--C-:B------:R-:W-:Y:S01]  /*d080*/  FFMA.FTZ R158, R158, UR10, -R65.reuse ;  /* 0x0000000a9e9e7c23 */ /* 0x100fe20008010841 */
[--C-:B------:R-:W-:Y:S01]  /*d090*/  FFMA.FTZ R163, R154, UR10, -R65.reuse ;  /* 0x0000000a9aa37c23 */ /* 0x100fe20008010841 */
[--C-:B------:R-:W-:Y:S01]  /*d0a0*/  FFMA.FTZ R152, R152, UR10, -R65.reuse ;  /* 0x0000000a98987c23 */ /* 0x100fe20008010841 */
[----:B------:R-:W-:Y:S01]  /*d0b0*/  FFMA.FTZ R165, R150, UR10, -R65 ;  /* 0x0000000a96a57c23 */ /* 0x000fe20008010841 */
[--C-:B------:R-:W-:Y:S01]  /*d0c0*/  FFMA.FTZ R148, R148, UR10, -R57.reuse ;  /* 0x0000000a94947c23 */ /* 0x100fe20008010839 */
[--C-:B------:R-:W-:Y:S01]  /*d0d0*/  FFMA.FTZ R167, R146, UR10, -R57.reuse ;  /* 0x0000000a92a77c23 */ /* 0x100fe20008010839 */
[----:B------:R-:W5:Y:S01]  /*d0e0*/  MUFU.EX2 R0, R0 ;  /* 0x0000000000007308 */ /* 0x000f620000000800 */
        /* <DEDUP_REMOVED lines=24> */
[C---:B--2---:R-:W-:Y:S01]  /*d270*/  HMMA.16816.F32 R128, R12.reuse, R4, R128 ;  /* 0x000000040c80723c */ /* 0x044fe20000001880 */
        /* <DEDUP_REMOVED lines=21> */
[-C--:B------:R-:W-:Y:S01]  /*d3d0*/  FMUL.FTZ R92, R92, R2.reuse ;  /* 0x000000025c5c7220 */ /* 0x080fe20000410000 */
[----:B------:R-:W-:Y:S01]  /*d3e0*/  FMUL.FTZ R93, R93, R2 ;  /* 0x000000025d5d7220 */ /* 0x000fe20000410000 */
        /* <DEDUP_REMOVED lines=43> */
[----:B------:R-:W5:Y:S01]  /*d6a0*/  MUFU.EX2 R58, R58 ;  /* 0x0000003a003a7308 */ /* 0x000f620000000800 */
[----:B------:R-:W-:Y:S01]  /*d6b0*/  FFMA.FTZ R2, R236, R2, R51 ;  /* 0x00000002ec027223 */ /* 0x000fe20000010033 */
[----:B------:R-:W-:Y:S01]  /*d6c0*/  FFMA.FTZ R0, R235, R0, R42 ;  /* 0x00000000eb007223 */ /* 0x000fe2000001002a */
[----:B------:R-:W-:Y:S01]  /*d6d0*/  FFMA.FTZ R52, R52, UR10, -R57 ;  /* 0x0000000a34347c23 */ /* 0x000fe20008010839 */
[C---:B---3--:R-:W-:Y:S01]  /*d6e0*/  HMMA.16816.F32 R100, R12.reuse, R8, R100 ;  /* 0x000000080c64723c */ /* 0x048fe20000001864 */
[----:B------:R-:W-:Y:S01]  /*d6f0*/  FADD.FTZ R45, R45, R2 ;  /* 0x000000022d2d7221 */ /* 0x000fe20000010000 */
[----:B------:R-:W-:Y:S01]  /*d700*/  FADD.FTZ R41, R41, R0 ;  /* 0x0000000029297221 */ /* 0x000fe20000010000 */
[----:B------:R-:W-:Y:S01]  /*d710*/  MOV R2, R47 ;  /* 0x0000002f00027202 */ /* 0x000fe20000000f00 */
        /* <DEDUP_REMOVED lines=8> */
[----:B------:R-:W-:-:S06]  /*d7a0*/  FADD.FTZ R40, R49, R40 ;  /* 0x0000002831287221 */ /* 0x000fcc0000010000 */
        /* <DEDUP_REMOVED lines=37> */
[C---:B--2---:R-:W-:Y:S05]  /*da00*/  HMMA.16816.F32 R92, R4.reuse, R16, R92 ;  /* 0x00000010045c723c */ /* 0x044fea000000185c */
[----:B------:R-:W2:Y:S01]  /*da10*/  MUFU.EX2 R156, R156 ;  /* 0x0000009c009c7308 */ /* 0x000ea20000000800 */
        /* <DEDUP_REMOVED lines=8> */
[----:B------:R-:W-:Y:S01]  /*daa0*/  MUFU.EX2 R143, R143 ;  /* 0x0000008f008f7308 */ /* 0x000fe20000000800 */
        /* <DEDUP_REMOVED lines=19> */
[----:B------:R-:W-:Y:S01]  /*dbe0*/  FADD.FTZ R140, R140, R137 ;  /* 0x000000898c8c7221 */ /* 0x000fe20000010000 */
[----:B------:R-:W-:-:S03]  /*dbf0*/  MOV R0, R46 ;  /* 0x0000002e00007202 */ /* 0x000fc60000000f00 */
[C---:B------:R-:W-:Y:S01]  /*dc00*/  HMMA.16816.F32 R72, R8.reuse, R26, R72 ;  /* 0x0000001a0848723c */ /* 0x040fe20000001848 */
[----:B------:R-:W3:Y:S01]  /*dc10*/  LDSM.16.MT88.4 R24, [R202+0x11000] ;  /* 0x01100000ca18783b */ /* 0x000ee20000004200 */
[----:B------:R-:W4:Y:S04]  /*dc20*/  MUFU.EX2 R192, R192 ;  /* 0x000000c000c07308 */ /* 0x000f280000000800 */
[C---:B------:R-:W-:Y:S04]  /*dc30*/  HMMA.16816.F32 R76, R8.reuse, R20, R76 ;  /* 0x00000014084c723c */ /* 0x040fe8000000184c */
[----:B------:R-:W-:Y:S02]  /*dc40*/  MUFU.EX2 R147, R147 ;  /* 0x0000009300937308 */ /* 0x000fe40000000800 */
[C---:B------:R-:W-:Y:S01]  /*dc50*/  HMMA.16816.F32 R80, R8.reuse, R22, R80 ;  /* 0x000000160850723c */ /* 0x040fe20000001850 */
[----:B------:R-:W5:Y:S05]  /*dc60*/  LDSM.16.MT88.4 R20, [R201+0x11000] ;  /* 0x01100000c914783b */ /* 0x000f6a0000004200 */
[C---:B--2---:R-:W-:Y:S01]  /*dc70*/  HMMA.16816.F32 R84, R8.reuse, R16, R84 ;  /* 0x000000100854723c */ /* 0x044fe20000001854 */
[----:B------:R-:W2:Y:S05]  /*dc80*/  MUFU.EX2 R194, R194 ;  /* 0x000000c200c27308 */ /* 0x000eaa0000000800 */
        /* <DEDUP_REMOVED lines=8> */
[----:B------:R-:W-:Y:S05]  /*dd10*/  MUFU.EX2 R151, R151 ;  /* 0x0000009700977308 */ /* 0x000fea0000000800 */
[C---:B------:R-:W-:Y:S01]  /*dd20*/  HMMA.16816.F32 R124, R8.reuse, R34, R124 ;  /* 0x00000022087c723c */ /* 0x040fe2000000187c */
[----:B------:R-:W2:Y:S02]  /*dd30*/  LDSM.16.MT88.4 R32, [R204+0xd800] ;  /* 0x00d80000cc20783b */ /* 0x000ea40000004200 */
[----:B------:R-:W2:Y:S03]  /*dd40*/  MUFU.EX2 R178, R178 ;  /* 0x000000b200b27308 */ /* 0x000ea60000000800 */
[C---:B---3--:R-:W-:Y:S05]  /*dd50*/  HMMA.16816.F32 R100, R8.reuse, R24, R100 ;  /* 0x000000180864723c */ /* 0x048fea0000001864 */
[----:B------:R-:W-:Y:S01]  /*dd60*/  MUFU.EX2 R153, R153 ;  /* 0x0000009900997308 */ /* 0x000fe20000000800 */
[C---:B------:R-:W-:Y:S01]  /*dd70*/  HMMA.16816.F32 R104, R8.reuse, R26, R104 ;  /* 0x0000001a0868723c */ /* 0x040fe20000001868 */
[----:B------:R-:W3:Y:S05]  /*dd80*/  LDSM.16.MT88.4 R24, [R201+0xd800] ;  /* 0x00d80000c918783b */ /* 0x000eea0000004200 */
[C---:B-----5:R-:W-:Y:S01]  /*dd90*/  HMMA.16816.F32 R120, R8.reuse, R20, R120 ;  /* 0x000000140878723c */ /* 0x060fe20000001878 */
[----:B------:R-:W5:Y:S05]  /*dda0*/  MUFU.EX2 R180, R180 ;  /* 0x000000b400b47308 */ /* 0x000f6a0000000800 */
[C---:B------:R-:W-:Y:S01]  /*ddb0*/  HMMA.16816.F32 R108, R8.reuse, R22, R108 ;  /* 0x00000016086c723c */ /* 0x040fe2000000186c */
[----:B------:R-:W-:Y:S02]  /*ddc0*/  LDSM.16.MT88.4 R20, [R200+0xd800] ;  /* 0x00d80000c814783b */ /* 0x000fe40000004200 */
[----:B------:R-:W-:Y:S03]  /*ddd0*/  MUFU.EX2 R155, R155 ;  /* 0x0000009b009b7308 */ /* 0x000fe60000000800 */
[C---:B------:R-:W-:Y:S05]  /*dde0*/  HMMA.16816.F32 R116, R8.reuse, R12, R116 ;  /* 0x0000000c0874723c */ /* 0x040fea0000001874 */
[----:B------:R-:W-:Y:S01]  /*ddf0*/  MUFU.EX2 R172, R172 ;  /* 0x000000ac00ac7308 */ /* 0x000fe20000000800 */
[----:B------:R-:W-:Y:S01]  /*de00*/  HMMA.16816.F32 R4, R8, R14, R4 ;  /* 0x0000000e0804723c */ /* 0x000fe20000001804 */
[----:B------:R-:W-:Y:S01]  /*de10*/  F2FP.F16.F32.PACK_AB R12, R156, R139 ;  /* 0x0000008b9c0c723e */ /* 0x000fe200000000ff */
[----:B------:R-:W5:Y:S01]  /*de20*/  LDSM.16.MT88.4 R8, [R201+0x11800] ;  /* 0x01180000c908783b */ /* 0x000f620000004200 */
[----:B-1----:R-:W-:Y:S01]  /*de30*/  F2FP.F16.F32.PACK_AB R13, R190, R143 ;  /* 0x0000008fbe0d723e */ /* 0x002fe200000000ff */
[----:B------:R-:W-:Y:S01]  /*de40*/  FADD.FTZ R139, R139, R134 ;  /* 0x000000868b8b7221 */ /* 0x000fe20000010000 */
[----:B------:R-:W-:-:S02]  /*de50*/  FADD.FTZ R143, R143, R140 ;  /* 0x0000008c8f8f7221 */ /* 0x000fc40000010000 */
[----:B------:R-:W-:Y:S01]  /*de60*/  F2FP.F16.F32.PACK_AB R14, R160, R141 ;  /* 0x0000008da00e723e */ /* 0x000fe200000000ff */
[----:B------:R-:W-:Y:S01]  /*de70*/  MUFU.EX2 R157, R157 ;  /* 0x0000009d009d7308 */ /* 0x000fe20000000800 */
[----:B----4-:R-:W-:Y:S01]  /*de80*/  F2FP.F16.F32.PACK_AB R15, R192, R145 ;  /* 0x00000091c00f723e */ /* 0x010fe200000000ff */
[----:B------:R-:W-:Y:S01]  /*de90*/  FADD.FTZ R156, R156, R139 ;  /* 0x0000008b9c9c7221 */ /* 0x000fe20000010000 */
[----:B------:R-:W-:-:S03]  /*dea0*/  FADD.FTZ R190, R190, R143 ;  /* 0x0000008fbebe7221 */ /* 0x000fc60000010000 */
[----:B------:R-:W-:Y:S01]  /*deb0*/  FADD.FTZ R141, R141, R156 ;  /* 0x0000009c8d8d7221 */ /* 0x000fe20000010000 */
[----:B------:R-:W-:Y:S01]  /*dec0*/  FADD.FTZ R145, R145, R190 ;  /* 0x000000be91917221 */ /* 0x000fe20000010000 */
[----:B--2---:R-:W-:Y:S01]  /*ded0*/  HMMA.16816.F32 R68, R12, R28, R68 ;  /* 0x0000001c0c44723c */ /* 0x004fe20000001844 */
        /* <DEDUP_REMOVED lines=25> */
[----:B------:R-:W-:Y:S01]  /*e070*/  MUFU.EX2 R152, R152 ;  /* 0x0000009800987308 */ /* 0x000fe20000000800 */
        /* <DEDUP_REMOVED lines=19> */
[C---:B------:R-:W-:Y:S01]  /*e1b0*/  HMMA.16816.F32 R88, R12.reuse, R22, R88 ;  /* 0x000000160c58723c */ /* 0x040fe20000001858 */
[----:B------:R-:W5:Y:S02]  /*e1c0*/  LDSM.16.MT88.4 R20, [R200+0xe000] ;  /* 0x00e00000c814783b */ /* 0x000f640000004200 */
[----:B------:R-:W-:Y:S03]  /*e1d0*/  MUFU.EX2 R144, R144 ;  /* 0x0000009000907308 */ /* 0x000fe60000000800 */
[C---:B----4-:R-:W-:Y:S05]  /*e1e0*/  HMMA.16816.F32 R116, R12.reuse, R32, R116 ;  /* 0x000000200c74723c */ /* 0x050fea0000001874 */
[----:B------:R-:W-:Y:S01]  /*e1f0*/  MUFU.EX2 R169, R169 ;  /* 0x000000a900a97308 */ /* 0x000fe20000000800 */
[----:B------:R-:W-:Y:S01]  /*e200*/  HMMA.16816.F32 R4, R12, R34, R4 ;  /* 0x000000220c04723c */ /* 0x000fe20000001804 */
[----:B------:R-:W4:Y:S04]  /*e210*/  LDSM.16.MT88.4 R32, [R204+0x12000] ;  /* 0x01200000cc20783b */ /* 0x000f280000004200 */
[----:B------:R-:W-:Y:S01]  /*e220*/  LDSM.16.MT88.4 R12, [R200+0x12000] ;  /* 0x01200000c80c783b */ /* 0x000fe20000004200 */
[C---:B---3--:R-:W-:Y:S01]  /*e230*/  HMMA.16816.F32 R128, R8.reuse, R24, R128 ;  /* 0x000000180880723c */ /* 0x048fe20000001880 */
[----:B------:R-:W-:Y:S05]  /*e240*/  MUFU.EX2 R136, R136 ;  /* 0x0000008800887308 */ /* 0x000fea0000000800 */
[C---:B------:R-:W-:Y:S01]  /*e250*/  HMMA.16816.F32 R124, R8.reuse, R26, R124 ;  /* 0x0000001a087c723c */ /* 0x040fe2000000187c */
[----:B------:R-:W3:Y:S02]  /*e260*/  LDSM.16.MT88.4 R24, [R202+0x12000] ;  /* 0x01200000ca18783b */ /* 0x000ee40000004200 */
[----:B------:R-:W5:Y:S03]  /*e270*/  MUFU.EX2 R171, R171 ;  /* 0x000000ab00ab7308 */ /* 0x000f660000000800 */
[C---:B-1----:R-:W-:Y:S05]  /*e280*/  HMMA.16816.F32 R76, R8.reuse, R28, R76 ;  /* 0x0000001c084c723c */ /* 0x042fea000000184c */
[----:B------:R-:W-:Y:S01]  /*e290*/  MUFU.EX2 R64, R64 ;  /* 0x0000004000407308 */ /* 0x000fe20000000800 */
[C---:B------:R-:W-:Y:S01]  /*e2a0*/  HMMA.16816.F32 R80, R8.reuse, R30, R80 ;  /* 0x0000001e0850723c */ /* 0x040fe20000001850 */
[----:B------:R-:W1:Y:S05]  /*e2b0*/  LDSM.16.MT88.4 R28, [R204+0xe800] ;  /* 0x00e80000cc1c783b */ /* 0x000e6a0000004200 */
[----:B--2---:R-:W-:Y:S01]  /*e2c0*/  HMMA.16816.F32 R120, R8, R16, R120 ;  /* 0x000000100878723c */ /* 0x004fe20000001878 */
[----:B------:R-:W2:Y:S01]  /*e2d0*/  MUFU.EX2 R63, R63 ;  /* 0x0000003f003f7308 */ /* 0x000ea20000000800 */
[----:B-----5:R-:W-:-:S04]  /*e2e0*/  F2FP.F16.F32.PACK_AB R112, R171, R136 ;  /* 0x00000088ab70723e */ /* 0x020fc800000000ff */
[C---:B------:R-:W-:Y:S01]  /*e2f0*/  HMMA.16816.F32 R108, R8.reuse, R18, R108 ;  /* 0x00000012086c723c */ /* 0x040fe2000000186c */
[----:B------:R-:W5:Y:S05]  /*e300*/  LDSM.16.MT88.4 R16, [R201+0xe800] ;  /* 0x00e80000c910783b */ /* 0x000f6a0000004200 */
[C---:B------:R-:W-:Y:S06]  /*e310*/  HMMA.16816.F32 R84, R8.reuse, R20, R84 ;  /* 0x000000140854723c */ /* 0x040fec0000001854 */
[----:B------:R-:W-:Y:S01]  /*e320*/  HMMA.16816.F32 R88, R8, R22, R88 ;  /* 0x000000160858723c */ /* 0x000fe20000001858 */
[----:B------:R-:W5:Y:S01]  /*e330*/  LDSM.16.MT88.4 R20, [R202+0xe800] ;  /* 0x00e80000ca14783b */ /* 0x000f620000004200 */
[----:B--2---:R-:W-:-:S04]  /*e340*/  F2FP.F16.F32.PACK_AB R114, R63, R64 ;  /* 0x000000403f72723e */ /* 0x004fc800000000ff */
[C---:B----4-:R-:W-:Y:S06]  /*e350*/  HMMA.16816.F32 R92, R8.reuse, R32, R92 ;  /* 0x00000020085c723c */ /* 0x050fec000000185c */
[C---:B------:R-:W-:Y:S01]  /*e360*/  HMMA.16816.F32 R96, R8.reuse, R34, R96 ;  /* 0x000000220860723c */ /* 0x040fe20000001860 */
[----:B------:R-:W-:Y:S05]  /*e370*/  LDSM.16.MT88.4 R32, [R202+0x12800] ;  /* 0x01280000ca20783b */ /* 0x000fea0000004200 */
[C---:B---3--:R-:W-:Y:S06]  /*e380*/  HMMA.16816.F32 R100, R8.reuse, R24, R100 ;  /* 0x000000180864723c */ /* 0x048fec0000001864 */
        /* <DEDUP_REMOVED lines=11> */
[----:B------:R-:W2:Y:S04]  /*e440*/  LDSM.16.MT88.4 R8, [R201+0x12800] ;  /* 0x01280000c908783b */ /* 0x000ea80000004200 */
[----:B------:R-:W3:Y:S01]  /*e450*/  LDSM.16.MT88.4 R12, [R200+0xe800] ;  /* 0x00e80000c80c783b */ /* 0x000ee20000004200 */
[C---:B-1----:R-:W-:Y:S06]  /*e460*/  HMMA.16816.F32 R128, R24.reuse, R28, R128 ;  /* 0x0000001c1880723c */ /* 0x042fec0000001880 */
[C---:B------:R-:W-:Y:S01]  /*e470*/  HMMA.16816.F32 R124, R24.reuse, R30, R124 ;  /* 0x0000001e187c723c */ /* 0x040fe2000000187c */
[----:B------:R-:W1:Y:S05]  /*e480*/  LDSM.16.MT88.4 R28, [R200+0x12800] ;  /* 0x01280000c81c783b */ /* 0x000e6a0000004200 */
[C---:B-----5:R-:W-:Y:S06]  /*e490*/  HMMA.16816.F32 R76, R24.reuse, R16, R76 ;  /* 0x00000010184c723c */ /* 0x060fec000000184c */
[C---:B------:R-:W-:Y:S01]  /*e4a0*/  HMMA.16816.F32 R80, R24.reuse, R18, R80 ;  /* 0x000000121850723c */ /* 0x040fe20000001850 */
[----:B------:R-:W4:Y:S05]  /*e4b0*/  LDSM.16.MT88.4 R16, [R202+0xf000] ;  /* 0x00f00000ca10783b */ /* 0x000f2a0000004200 */
[C---:B------:R-:W-:Y:S06]  /*e4c0*/  HMMA.16816.F32 R68, R24.reuse, R20, R68 ;  /* 0x000000141844723c */ /* 0x040fec0000001844 */
[C---:B------:R-:W-:Y:S01]  /*e4d0*/  HMMA.16816.F32 R72, R24.reuse, R22, R72 ;  /* 0x000000161848723c */ /* 0x040fe20000001848 */
[----:B------:R-:W5:Y:S05]  /*e4e0*/  LDSM.16.MT88.4 R20, [R204+0xf000] ;  /* 0x00f00000cc14783b */ /* 0x000f6a0000004200 */
[C---:B--2---:R-:W-:Y:S06]  /*e4f0*/  HMMA.16816.F32 R120, R24.reuse, R8, R120 ;  /* 0x000000081878723c */ /* 0x044fec0000001878 */
[----:B------:R-:W-:Y:S01]  /*e500*/  HMMA.16816.F32 R108, R24, R10, R108 ;  /* 0x0000000a186c723c */ /* 0x000fe2000000186c */
[----:B------:R-:W-:-:S02]  /*e510*/  F2FP.F16.F32.PACK_AB R8, R163, R158 ;  /* 0x0000009ea308723e */ /* 0x000fc400000000ff */
[----:B------:R-:W-:-:S03]  /*e520*/  F2FP.F16.F32.PACK_AB R9, R167, R148 ;  /* 0x00000094a709723e */ /* 0x000fc600000000ff */
[----:B---3--:R-:W-:Y:S01]  /*e530*/  HMMA.16816.F32 R84, R24, R12, R84 ;  /* 0x0000000c1854723c */ /* 0x008fe20000001854 */
[----:B------:R-:W-:Y:S02]  /*e540*/  F2FP.F16.F32.PACK_AB R10, R165, R152 ;  /* 0x00000098a50a723e */ /* 0x000fe400000000ff */
[----:B------:R-:W-:-:S03]  /*e550*/  F2FP.F16.F32.PACK_AB R11, R169, R144 ;  /* 0x00000090a90b723e */ /* 0x000fc600000000ff */
[C---:B------:R-:W-:Y:S01]  /*e560*/  HMMA.16816.F32 R88, R24.reuse, R14, R88 ;  /* 0x0000000e1858723c */ /* 0x040fe20000001858 */
[----:B------:R-:W2:Y:S05]  /*e570*/  LDSM.16.MT88.4 R12, [R201+0xf000] ;  /* 0x00f00000c90c783b */ /* 0x000eaa0000004200 */
[C---:B------:R-:W-:Y:S06]  /*e580*/  HMMA.16816.F32 R92, R24.reuse, R36, R92 ;  /* 0x00000024185c723c */ /* 0x040fec000000185c */
[C---:B------:R-:W-:Y:S01]  /*e590*/  HMMA.16816.F32 R96, R24.reuse, R38, R96 ;  /* 0x000000261860723c */ /* 0x040fe20000001860 */
[----:B------:R-:W-:Y:S05]  /*e5a0*/  LDSM.16.MT88.4 R36, [R201+0x13000] ;  /* 0x01300000c924783b */ /* 0x000fea0000004200 */
[C---:B------:R-:W-:Y:S06]  /*e5b0*/  HMMA.16816.F32 R100, R24.reuse, R32, R100 ;  /* 0x000000201864723c */ /* 0x040fec0000001864 */
[C---:B------:R-:W-:Y:S01]  /*e5c0*/  HMMA.16816.F32 R104, R24.reuse, R34, R104 ;  /* 0x000000221868723c */ /* 0x040fe20000001868 */
[----:B------:R-:W3:Y:S05]  /*e5d0*/  LDSM.16.MT88.4 R32, [R200+0xf000] ;  /* 0x00f00000c820783b */ /* 0x000eea0000004200 */
[C---:B-1----:R-:W-:Y:S06]  /*e5e0*/  HMMA.16816.F32 R116, R24.reuse, R28, R116 ;  /* 0x0000001c1874723c */ /* 0x042fec0000001874 */
[----:B------:R-:W-:Y:S01]  /*e5f0*/  HMMA.16816.F32 R4, R24, R30, R4 ;  /* 0x0000001e1804723c */ /* 0x000fe20000001804 */
[----:B------:R-:W1:Y:S04]  /*e600*/  LDSM.16.MT88.4 R24, [R204+0x13000] ;  /* 0x01300000cc18783b */ /* 0x000e680000004200 */
[----:B------:R-:W1:Y:S01]  /*e610*/  LDSM.16.MT88.4 R28, [R202+0x13000] ;  /* 0x01300000ca1c783b */ /* 0x000e620000004200 */
[C---:B----4-:R-:W-:Y:S06]  /*e620*/  HMMA.16816.F32 R68, R8.reuse, R16, R68 ;  /* 0x000000100844723c */ /* 0x050fec0000001844 */
[C---:B------:R-:W-:Y:S01]  /*e630*/  HMMA.16816.F32 R72, R8.reuse, R18, R72 ;  /* 0x000000120848723c */ /* 0x040fe20000001848 */
[----:B------:R-:W4:Y:S05]  /*e640*/  LDSM.16.MT88.4 R16, [R200+0x13000] ;  /* 0x01300000c810783b */ /* 0x000f2a0000004200 */
[C---:B-----5:R-:W-:Y:S06]  /*e650*/  HMMA.16816.F32 R128, R8.reuse, R20, R128 ;  /* 0x000000140880723c */ /* 0x060fec0000001880 */
[C---:B------:R-:W-:Y:S01]  /*e660*/  HMMA.16816.F32 R124, R8.reuse, R22, R124 ;  /* 0x00000016087c723c */ /* 0x040fe2000000187c */
[----:B------:R-:W-:Y:S05]  /*e670*/  LDSM.16.MT88.4 R20, [R204+0xf800] ;  /* 0x00f80000cc14783b */ /* 0x000fea0000004200 */
[C---:B--2---:R-:W-:Y:S06]  /*e680*/  HMMA.16816.F32 R76, R8.reuse, R12, R76 ;  /* 0x0000000c084c723c */ /* 0x044fec000000184c */
[C---:B------:R-:W-:Y:S01]  /*e690*/  HMMA.16816.F32 R80, R8.reuse, R14, R80 ;  /* 0x0000000e0850723c */ /* 0x040fe20000001850 */
[----:B------:R-:W2:Y:S05]  /*e6a0*/  LDSM.16.MT88.4 R12, [R202+0xf800] ;  /* 0x00f80000ca0c783b */ /* 0x000eaa0000004200 */
[C---:B---3--:R-:W-:Y:S06]  /*e6b0*/  HMMA.16816.F32 R84, R8.reuse, R32, R84 ;  /* 0x000000200854723c */ /* 0x048fec0000001854 */
        /* <DEDUP_REMOVED lines=8> */
[----:B------:R-:W3:Y:S02]  /*e740*/  MUFU.EX2 R33, R33 ;  /* 0x0000002100217308 */ /* 0x000ee40000000800 */
[C---:B------:R-:W-:Y:S06]  /*e750*/  HMMA.16816.F32 R100, R8.reuse, R28, R100 ;  /* 0x0000001c0864723c */ /* 0x040fec0000001864 */
[C---:B------:R-:W-:Y:S01]  /*e760*/  HMMA.16816.F32 R104, R8.reuse, R30, R104 ;  /* 0x0000001e0868723c */ /* 0x040fe20000001868 */
[----:B------:R-:W-:Y:S05]  /*e770*/  MUFU.EX2 R34, R34 ;  /* 0x0000002200227308 */ /* 0x000fea0000000800 */
[----:B------:R-:W-:Y:S03]  /*e780*/  HMMA.16816.F32 R120, R8, R36, R120 ;  /* 0x000000240878723c */ /* 0x000fe60000001878 */
[----:B------:R-:W5:Y:S01]  /*e790*/  MUFU.EX2 R29, R52 ;  /* 0x00000034001d7308 */ /* 0x000f620000000800 */
[----:B---3--:R-:W-:-:S02]  /*e7a0*/  F2FP.F16.F32.PACK_AB R113, R33, R32 ;  /* 0x000000202171723e */ /* 0x008fc400000000ff */
[C---:B------:R-:W-:Y:S06]  /*e7b0*/  HMMA.16816.F32 R108, R8.reuse, R38, R108 ;  /* 0x00000026086c723c */ /* 0x040fec000000186c */
[C---:B----4-:R-:W-:Y:S06]  /*e7c0*/  HMMA.16816.F32 R116, R8.reuse, R16, R116 ;  /* 0x000000100874723c */ /* 0x050fec0000001874 */
[----:B------:R-:W-:Y:S01]  /*e7d0*/  HMMA.16816.F32 R4, R8, R18, R4 ;  /* 0x000000120804723c */ /* 0x000fe20000001804 */
[----:B------:R-:W3:Y:S01]  /*e7e0*/  LDSM.16.MT88.4 R8, [R200+0xf800] ;  /* 0x00f80000c808783b */ /* 0x000ee20000004200 */
[----:B-----5:R-:W-:-:S03]  /*e7f0*/  F2FP.F16.F32.PACK_AB R115, R29, R34 ;  /* 0x000000221d73723e */ /* 0x020fc600000000ff */
[----:B------:R-:W4:Y:S04]  /*e800*/  LDSM.16.MT88.4 R16, [R204+0x13800] ;  /* 0x01380000cc10783b */ /* 0x000f280000004200 */
        /* <DEDUP_REMOVED lines=14> */
[----:B------:R-:W-:Y:S01]  /*e8f0*/  HMMA.16816.F32 R104, R112, R14, R104 ;  /* 0x0000000e7068723c */ /* 0x000fe20000001868 */
[----:B------:R-:W-:-:S04]  /*e900*/  FADD.FTZ R13, R161, R166 ;  /* 0x000000a6a10d7221 */ /* 0x000fc80000010000 */
[----:B------:R-:W-:-:S04]  /*e910*/  FADD.FTZ R13, R162, R13 ;  /* 0x0000000da20d7221 */ /* 0x000fc80000010000 */
[----:B------:R-:W-:-:S04]  /*e920*/  FADD.FTZ R148, R148, R13 ;  /* 0x0000000d94947221 */ /* 0x000fc80000010000 */
[----:B------:R-:W-:Y:S01]  /*e930*/  FADD.FTZ R167, R167, R148 ;  /* 0x00000094a7a77221 */ /* 0x000fe20000010000 */
[----:B-1----:R-:W-:Y:S03]  /*e940*/  HMMA.16816.F32 R120, R112, R8, R120 ;  /* 0x000000087078723c */ /* 0x002fe60000001878 */
[----:B------:R-:W-:-:S04]  /*e950*/  FADD.FTZ R144, R144, R167 ;  /* 0x000000a790907221 */ /* 0x000fc80000010000 */
[----:B------:R-:W-:Y:S01]  /*e960*/  FADD.FTZ R169, R169, R144 ;  /* 0x00000090a9a97221 */ /* 0x000fe20000010000 */
[C---:B------:R-:W-:Y:S01]  /*e970*/  HMMA.16816.F32 R108, R112.reuse, R10, R108 ;  /* 0x0000000a706c723c */ /* 0x040fe2000000186c */
[----:B------:R-:W-:Y:S02]  /*e980*/  FADD.FTZ R9, R157, R172 ;  /* 0x000000ac9d097221 */ /* 0x000fe40000010000 */
[----:B------:R-:W-:Y:S02]  /*e990*/  FADD.FTZ R32, R32, R169 ;  /* 0x000000a920207221 */ /* 0x000fe40000010000 */
[----:B------:R-:W-:Y:S01]  /*e9a0*/  FADD.FTZ R9, R170, R9 ;  /* 0x00000009aa097221 */ /* 0x000fe20000010000 */
[----:B---3--:R-:W-:Y:S01]  /*e9b0*/  HMMA.16816.F32 R116, R112, R16, R116 ;  /* 0x000000107074723c */ /* 0x008fe20000001874 */
[----:B------:R-:W-:Y:S02]  /*e9c0*/  FADD.FTZ R33, R33, R32 ;  /* 0x0000002021217221 */ /* 0x000fe40000010000 */
[----:B------:R-:W-:-:S02]  /*e9d0*/  FADD.FTZ R158, R158, R9 ;  /* 0x000000099e9e7221 */ /* 0x000fc40000010000 */
[----:B------:R-:W-:Y:S01]  /*e9e0*/  FADD.FTZ R34, R34, R33 ;  /* 0x0000002122227221 */ /* 0x000fe20000010000 */
[----:B------:R-:W-:Y:S01]  /*e9f0*/  HMMA.16816.F32 R112, R112, R18, R4 ;  /* 0x000000127070723c */ /* 0x000fe20000001804 */
[----:B------:R-:W-:Y:S02]  /*ea00*/  FADD.FTZ R163, R163, R158 ;  /* 0x0000009ea3a37221 */ /* 0x000fe40000010000 */
[----:B------:R-:W-:Y:S02]  /*ea10*/  FADD.FTZ R235, R29, R34 ;  /* 0x000000221deb7221 */ /* 0x000fe40000010000 */
[----:B------:R-:W-:-:S04]  /*ea20*/  FADD.FTZ R152, R152, R163 ;  /* 0x000000a398987221 */ /* 0x000fc80000010000 */
[----:B------:R-:W-:-:S04]  /*ea30*/  FADD.FTZ R165, R165, R152 ;  /* 0x00000098a5a57221 */ /* 0x000fc80000010000 */
[----:B------:R-:W-:-:S04]  /*ea40*/  FADD.FTZ R136, R136, R165 ;  /* 0x000000a588887221 */ /* 0x000fc80000010000 */
[----:B------:R-:W-:-:S04]  /*ea50*/  FADD.FTZ R171, R171, R136 ;  /* 0x00000088abab7221 */ /* 0x000fc80000010000 */
[----:B------:R-:W-:-:S04]  /*ea60*/  FADD.FTZ R64, R64, R171 ;  /* 0x000000ab40407221 */ /* 0x000fc80000010000 */
[----:B------:R-:W-:-:S07]  /*ea70*/  FADD.FTZ R236, R63, R64 ;  /* 0x000000403fec7221 */ /* 0x000fce0000010000 */
.L_x_2516:
        /* <DEDUP_REMOVED lines=14> */
.L_x_2528:
        /* <DEDUP_REMOVED lines=71> */
.L_x_2525:
        /* <DEDUP_REMOVED lines=400> */
.L_x_2527:
        /* <DEDUP_REMOVED lines=129> */
.L_x_2526:
[----:B-1----:R-:W-:Y:S01]  /*110e0*/  IADD3 R152, R218, -0x1, RZ ;  /* 0xffffffffda987810 */ /* 0x002fe20007ffe0ff */
[----:B------:R-:W-:Y:S01]  /*110f0*/  LDSM.16.MT88.4 R144, [R201+0xc000] ;  /* 0x00c00000c990783b */ /* 0x000fe20000004200 */
[----:B------:R-:W-:Y:S01]  /*11100*/  UMOV UR11, UR15 ;  /* 0x0000000f000b7c82 */ /* 0x000fe20008000000 */
[----:B------:R-:W-:Y:S01]  /*11110*/  UMOV UR10, UR14 ;  /* 0x0000000e000a7c82 */ /* 0x000fe20008000000 */
[----:B------:R-:W-:Y:S04]  /*11120*/  LEA R0, R152, R229, 0x7 ;  /* 0x000000e598007211 */ /* 0x000fe800078e38ff */
[----:B------:R-:W-:Y:S01]  /*11130*/  I2FP.F32.S32 R2, R0 ;  /* 0x0000000000027245 */ /* 0x000fe20000201400 */
[----:B------:R-:W-:Y:S01]  /*11140*/  LDSM.16.MT88.4 R148, [R204+0x10800] ;  /* 0x01080000cc94783b */ /* 0x000fe20000004200 */
[C---:B------:R-:W-:Y:S02]  /*11150*/  IADD3 R132, R0.reuse, 0x1, RZ ;  /* 0x0000000100847810 */ /* 0x040fe40007ffe0ff */
[C---:B------:R-:W-:Y:S01]  /*11160*/  IADD3 R137, R0.reuse, 0x8, RZ ;  /* 0x0000000800897810 */ /* 0x040fe20007ffe0ff */
[CC--:B------:R-:W-:Y:S01]  /*11170*/  FFMA.FTZ R6, R3.reuse, R2.reuse, R6 ;  /* 0x0000000203067223 */ /* 0x0c0fe20000010006 */
[C---:B------:R-:W-:Y:S01]  /*11180*/  FFMA.FTZ R4, R3.reuse, R2, R4 ;  /* 0x0000000203047223 */ /* 0x040fe20000010004 */
[C---:B------:R-:W-:Y:S02]  /*11190*/  IADD3 R2, R0.reuse, 0x9, RZ ;  /* 0x0000000900027810 */ /* 0x040fe40007ffe0ff */
[----:B------:R-:W-:Y:S02]  /*111a0*/  I2FP.F32.S32 R132, R132 ;  /* 0x0000008400847245 */ /* 0x000fe40000201400 */
[----:B------:R-:W-:Y:S02]  /*111b0*/  I2FP.F32.S32 R2, R2 ;  /* 0x0000000200027245 */ /* 0x000fe40000201400 */
[----:B------:R-:W-:Y:S01]  /*111c0*/  I2FP.F32.S32 R137, R137 ;  /* 0x0000008900897245 */ /* 0x000fe20000201400 */
[CC--:B------:R-:W-:Y:S01]  /*111d0*/  FFMA.FTZ R7, R3.reuse, R132.reuse, R7 ;  /* 0x0000008403077223 */ /* 0x0c0fe20000010007 */
[C---:B------:R-:W-:Y:S01]  /*111e0*/  FFMA.FTZ R5, R3.reuse, R132, R5 ;  /* 0x0000008403057223 */ /* 0x040fe20000010005 */
[C---:B------:R-:W-:Y:S01]  /*111f0*/  IADD3 R132, R0.reuse, 0x11, RZ ;  /* 0x0000001100847810 */ /* 0x040fe20007ffe0ff */
[CC--:B------:R-:W-:Y:S01]  /*11200*/  FFMA.FTZ R11, R3.reuse, R2.reuse, R11 ;  /* 0x00000002030b7223 */ /* 0x0c0fe2000001000b */
[C---:B------:R-:W-:Y:S01]  /*11210*/  FFMA.FTZ R9, R3.reuse, R2, R9 ;  /* 0x0000000203097223 */ /* 0x040fe20000010009 */
[C---:B------:R-:W-:Y:S01]  /*11220*/  IADD3 R2, R0.reuse, 0x19, RZ ;  /* 0x0000001900027810 */ /* 0x040fe20007ffe0ff */
[CC--:B------:R-:W-:Y:S01]  /*11230*/  FFMA.FTZ R10, R3.reuse, R137.reuse, R10 ;  /* 0x00000089030a7223 */ /* 0x0c0fe2000001000a */
[----:B------:R-:W-:Y:S01]  /*11240*/  I2FP.F32.S32 R132, R132 ;  /* 0x0000008400847245 */ /* 0x000fe20000201400 */
[C---:B------:R-:W-:Y:S01]  /*11250*/  FFMA.FTZ R8, R3.reuse, R137, R8 ;  /* 0x0000008903087223 */ /* 0x040fe20000010008 */
[C---:B------:R-:W-:Y:S02]  /*11260*/  IADD3 R139, R0.reuse, 0x10, RZ ;  /* 0x00000010008b7810 */ /* 0x040fe40007ffe0ff */
[C---:B------:R-:W-:Y:S01]  /*11270*/  IADD3 R137, R0.reuse, 0x18, RZ ;  /* 0x0000001800897810 */ /* 0x040fe20007ffe0ff */
[C---:B------:R-:W-:Y:S01]  /*11280*/  FFMA.FTZ R15, R3.reuse, R132, R15 ;  /* 0x00000084030f7223 */ /* 0x040fe2000001000f */
[----:B------:R-:W-:Y:S01]  /*11290*/  I2FP.F32.S32 R2, R2 ;  /* 0x0000000200027245 */ /* 0x000fe20000201400 */
[C---:B------:R-:W-:Y:S01]  /*112a0*/  FFMA.FTZ R13, R3.reuse, R132, R13 ;  /* 0x00000084030d7223 */ /* 0x040fe2000001000d */
[----:B------:R-:W-:Y:S02]  /*112b0*/  I2FP.F32.S32 R139, R139 ;  /* 0x0000008b008b7245 */ /* 0x000fe40000201400 */
[----:B------:R-:W-:Y:S01]  /*112c0*/  I2FP.F32.S32 R137, R137 ;  /* 0x0000008900897245 */ /* 0x000fe20000201400 */
[CC--:B------:R-:W-:Y:S01]  /*112d0*/  FFMA.FTZ R19, R3.reuse, R2.reuse, R19 ;  /* 0x0000000203137223 */ /* 0x0c0fe20000010013 */
[C---:B------:R-:W-:Y:S01]  /*112e0*/  IADD3 R132, R0.reuse, 0x21, RZ ;  /* 0x0000002100847810 */ /* 0x040fe20007ffe0ff */
[C---:B------:R-:W-:Y:S01]  /*112f0*/  FFMA.FTZ R17, R3.reuse, R2, R17 ;  /* 0x0000000203117223 */ /* 0x040fe20000010011 */
[C---:B------:R-:W-:Y:S01]  /*11300*/  IADD3 R2, R0.reuse, 0x29, RZ ;  /* 0x0000002900027810 */ /* 0x040fe20007ffe0ff */
[CC--:B------:R-:W-:Y:S01]  /*11310*/  FFMA.FTZ R14, R3.reuse, R139.reuse, R14 ;  /* 0x0000008b030e7223 */ /* 0x0c0fe2000001000e */
[C---:B------:R-:W-:Y:S01]  /*11320*/  FFMA.FTZ R12, R3.reuse, R139, R12 ;  /* 0x0000008b030c7223 */ /* 0x040fe2000001000c */
[----:B------:R-:W-:Y:S01]  /*11330*/  I2FP.F32.S32 R132, R132 ;  /* 0x0000008400847245 */ /* 0x000fe20000201400 */
[CC--:B------:R-:W-:Y:S01]  /*11340*/  FFMA.FTZ R18, R3.reuse, R137.reuse, R18 ;  /* 0x0000008903127223 */ /* 0x0c0fe20000010012 */
[C---:B------:R-:W-:Y:S01]  /*11350*/  IADD3 R139, R0.reuse, 0x20, RZ ;  /* 0x00000020008b7810 */ /* 0x040fe20007ffe0ff */
[C---:B------:R-:W-:Y:S01]  /*11360*/  FFMA.FTZ R16, R3.reuse, R137, R16 ;  /* 0x0000008903107223 */ /* 0x040fe20000010010 */
[----:B------:R-:W-:Y:S01]  /*11370*/  I2FP.F32.S32 R2, R2 ;  /* 0x0000000200027245 */ /* 0x000fe20000201400 */
[CC--:B------:R-:W-:Y:S01]  /*11380*/  FFMA.FTZ R23, R3.reuse, R132.reuse, R23 ;  /* 0x0000008403177223 */ /* 0x0c0fe20000010017 */
[C---:B------:R-:W-:Y:S01]  /*11390*/  IADD3 R137, R0.reuse, 0x28, RZ ;  /* 0x0000002800897810 */ /* 0x040fe20007ffe0ff */
[C---:B------:R-:W-:Y:S01]  /*113a0*/  FFMA.FTZ R21, R3.reuse, R132, R21 ;  /* 0x0000008403157223 */ /* 0x040fe20000010015 */
[----:B------:R-:W-:Y:S01]  /*113b0*/  I2FP.F32.S32 R139, R139 ;  /* 0x0000008b008b7245 */ /* 0x000fe20000201400 */
[CC--:B------:R-:W-:Y:S01]  /*113c0*/  FFMA.FTZ R27, R3.reuse, R2.reuse, R27 ;  /* 0x00000002031b7223 */ /* 0x0c0fe2000001001b */
[----:B------:R-:W-:Y:S01]  /*113d0*/  I2FP.F32.S32 R137, R137 ;  /* 0x0000008900897245 */ /* 0x000fe20000201400 */
[C---:B------:R-:W-:Y:S01]  /*113e0*/  FFMA.FTZ R25, R3.reuse, R2, R25 ;  /* 0x0000000203197223 */ /* 0x040fe20000010019 */
[C---:B------:R-:W-:Y:S01]  /*113f0*/  IADD3 R132, R0.reuse, 0x31, RZ ;  /* 0x0000003100847810 */ /* 0x040fe20007ffe0ff */
        /* <DEDUP_REMOVED lines=15> */
[----:B------:R-:W-:Y:S01]  /*114f0*/  IADD3 R134, R0, 0x30, RZ ;  /* 0x0000003000867810 */ /* 0x000fe20007ffe0ff */
[C---:B------:R-:W-:Y:S01]  /*11500*/  FFMA.FTZ R34, R3.reuse, R139, R34 ;  /* 0x0000008b03227223 */ /* 0x040fe20000010022 */
[----:B------:R-:W-:Y:S01]  /*11510*/  FMNMX.FTZ R132, R6, R135, !PT ;  /* 0x0000008706847209 */ /* 0x000fe20007810000 */
[C---:B------:R-:W-:Y:S01]  /*11520*/  FFMA.FTZ R32, R3.reuse, R139, R32 ;  /* 0x0000008b03207223 */ /* 0x040fe20000010020 */
[----:B------:R-:W-:Y:S01]  /*11530*/  FMNMX.FTZ R2, R4, R133, !PT ;  /* 0x0000008504027209 */ /* 0x000fe20007810000 */
[CC--:B------:R-:W-:Y:S01]  /*11540*/  FFMA.FTZ R38, R3.reuse, R137.reuse, R38 ;  /* 0x0000008903267223 */ /* 0x0c0fe20000010026 */
[----:B------:R-:W-:Y:S01]  /*11550*/  I2FP.F32.S32 R134, R134 ;  /* 0x0000008600867245 */ /* 0x000fe20000201400 */
[----:B------:R-:W-:Y:S01]  /*11560*/  FFMA.FTZ R36, R3, R137, R36 ;  /* 0x0000008903247223 */ /* 0x000fe20000010024 */
[----:B------:R-:W-:Y:S02]  /*11570*/  FMNMX.FTZ R139, R7, R132, !PT ;  /* 0x00000084078b7209 */ /* 0x000fe40007810000 */
[----:B------:R-:W-:Y:S01]  /*11580*/  IADD3 R136, R0, 0x41, RZ ;  /* 0x0000004100887810 */ /* 0x000fe20007ffe0ff */
[----:B------:R-:W-:Y:S01]  /*11590*/  FFMA.FTZ R30, R3, R134, R30 ;  /* 0x00000086031e7223 */ /* 0x000fe2000001001e */
[----:B------:R-:W-:Y:S01]  /*115a0*/  FMNMX.FTZ R137, R5, R2, !PT ;  /* 0x0000000205897209 */ /* 0x000fe20007810000 */
[----:B------:R-:W-:Y:S01]  /*115b0*/  FFMA.FTZ R28, R3, R134, R28 ;  /* 0x00000086031c7223 */ /* 0x000fe2000001001c */
[----:B------:R-:W-:Y:S02]  /*115c0*/  FMNMX.FTZ R138, R10, R139, !PT ;  /* 0x0000008b0a8a7209 */ /* 0x000fe40007810000 */
[----:B------:R-:W-:Y:S02]  /*115d0*/  I2FP.F32.S32 R136, R136 ;  /* 0x0000008800887245 */ /* 0x000fe40000201400 */
[----:B------:R-:W-:Y:S02]  /*115e0*/  FMNMX.FTZ R134, R8, R137, !PT ;  /* 0x0000008908867209 */ /* 0x000fe40007810000 */
[----:B------:R-:W-:Y:S01]  /*115f0*/  FMNMX.FTZ R139, R11, R138, !PT ;  /* 0x0000008a0b8b7209 */ /* 0x000fe20007810000 */
[----:B------:R-:W-:Y:S01]  /*11600*/  FFMA.FTZ R39, R3, R136, R39 ;  /* 0x0000008803277223 */ /* 0x000fe20000010027 */
[----:B------:R-:W-:Y:S01]  /*11610*/  FMNMX.FTZ R137, R9, R134, !PT ;  /* 0x0000008609897209 */ /* 0x000fe20007810000 */
[----:B------:R-:W-:Y:S01]  /*11620*/  FFMA.FTZ R37, R3, R136, R37 ;  /* 0x0000008803257223 */ /* 0x000fe20000010025 */
[----:B------:R-:W-:Y:S02]  /*11630*/  FMNMX.FTZ R136, R14, R139, !PT ;  /* 0x0000008b0e887209 */ /* 0x000fe40007810000 */
[----:B------:R-:W-:Y:S02]  /*11640*/  IADD3 R132, R0, 0x48, RZ ;  /* 0x0000004800847810 */ /* 0x000fe40007ffe0ff */
[----:B------:R-:W-:Y:S02]  /*11650*/  FMNMX.FTZ R134, R12, R137, !PT ;  /* 0x000000890c867209 */ /* 0x000fe40007810000 */
[----:B------:R-:W-:Y:S02]  /*11660*/  I2FP.F32.S32 R132, R132 ;  /* 0x0000008400847245 */ /* 0x000fe40000201400 */
[----:B------:R-:W-:Y:S02]  /*11670*/  FMNMX.FTZ R137, R15, R136, !PT ;  /* 0x000000880f897209 */ /* 0x000fe40007810000 */
[----:B------:R-:W-:Y:S01]  /*11680*/  FMNMX.FTZ R139, R13, R134, !PT ;  /* 0x000000860d8b7209 */ /* 0x000fe20007810000 */
[CC--:B------:R-:W-:Y:S01]  /*11690*/  FFMA.FTZ R42, R3.reuse, R132.reuse, R42 ;  /* 0x00000084032a7223 */ /* 0x0c0fe2000001002a */
[----:B------:R-:W-:Y:S01]  /*116a0*/  FMNMX.FTZ R134, R18, R137, !PT ;  /* 0x0000008912867209 */ /* 0x000fe20007810000 */
[----:B------:R-:W-:Y:S01]  /*116b0*/  FFMA.FTZ R40, R3, R132, R40 ;  /* 0x0000008403287223 */ /* 0x000fe20000010028 */
[----:B------:R-:W-:Y:S02]  /*116c0*/  FMNMX.FTZ R132, R16, R139, !PT ;  /* 0x0000008b10847209 */ /* 0x000fe40007810000 */
[C---:B------:R-:W-:Y:S02]  /*116d0*/  IADD3 R136, R0.reuse, 0x50, RZ ;  /* 0x0000005000887810 */ /* 0x040fe40007ffe0ff */
[----:B------:R-:W-:Y:S02]  /*116e0*/  FMNMX.FTZ R137, R19, R134, !PT ;  /* 0x0000008613897209 */ /* 0x000fe40007810000 */
[----:B------:R-:W-:Y:S02]  /*116f0*/  IADD3 R2, R0, 0x49, RZ ;  /* 0x0000004900027810 */ /* 0x000fe40007ffe0ff */
[----:B------:R-:W-:Y:S02]  /*11700*/  FMNMX.FTZ R139, R17, R132, !PT ;  /* 0x00000084118b7209 */ /* 0x000fe40007810000 */
[----:B------:R-:W-:Y:S02]  /*11710*/  I2FP.F32.S32 R134, R136 ;  /* 0x0000008800867245 */ /* 0x000fe40000201400 */
[----:B------:R-:W-:Y:S02]  /*11720*/  FMNMX.FTZ R136, R22, R137, !PT ;  /* 0x0000008916887209 */ /* 0x000fe40007810000 */
[----:B------:R-:W-:Y:S01]  /*11730*/  I2FP.F32.S32 R2, R2 ;  /* 0x0000000200027245 */ /* 0x000fe20000201400 */
[CC--:B------:R-:W-:Y:S01]  /*11740*/  FFMA.FTZ R46, R3.reuse, R134.reuse, R46 ;  /* 0x00000086032e7223 */ /* 0x0c0fe2000001002e */
[----:B------:R-:W-:Y:S01]  /*11750*/  FMNMX.FTZ R132, R20, R139, !PT ;  /* 0x0000008b14847209 */ /* 0x000fe20007810000 */
[----:B------:R-:W-:Y:S01]  /*11760*/  FFMA.FTZ R44, R3, R134, R44 ;  /* 0x00000086032c7223 */ /* 0x000fe2000001002c */
[----:B------:R-:W-:Y:S01]  /*11770*/  FMNMX.FTZ R141, R23, R136, !PT ;  /* 0x00000088178d7209 */ /* 0x000fe20007810000 */
[----:B------:R-:W-:Y:S01]  /*11780*/  FFMA.FTZ R43, R3, R2, R43 ;  /* 0x00000002032b7223 */ /* 0x000fe2000001002b */
[----:B------:R-:W-:Y:S01]  /*11790*/  FMNMX.FTZ R139, R21, R132, !PT ;  /* 0x00000084158b7209 */ /* 0x000fe20007810000 */
[----:B------:R-:W-:Y:S01]  /*117a0*/  FFMA.FTZ R41, R3, R2, R41 ;  /* 0x0000000203297223 */ /* 0x000fe20000010029 */
[----:B------:R-:W-:Y:S02]  /*117b0*/  FMNMX.FTZ R134, R26, R141, !PT ;  /* 0x0000008d1a867209 */ /* 0x000fe40007810000 */
[----:B------:R-:W-:Y:S02]  /*117c0*/  IADD3 R2, R0, 0x51, RZ ;  /* 0x0000005100027810 */ /* 0x000fe40007ffe0ff */
[----:B------:R-:W-:Y:S02]  /*117d0*/  FMNMX.FTZ R132, R24, R139, !PT ;  /* 0x0000008b18847209 */ /* 0x000fe40007810000 */
[----:B------:R-:W-:Y:S02]  /*117e0*/  FMNMX.FTZ R139, R27, R134, !PT ;  /* 0x000000861b8b7209 */ /* 0x000fe40007810000 */
[----:B------:R-:W-:Y:S02]  /*117f0*/  I2FP.F32.S32 R2, R2 ;  /* 0x0000000200027245 */ /* 0x000fe40000201400 */
[----:B------:R-:W-:Y:S02]  /*11800*/  IADD3 R137, R0, 0x58, RZ ;  /* 0x0000005800897810 */ /* 0x000fe40007ffe0ff */
[----:B------:R-:W-:Y:S01]  /*11810*/  FMNMX.FTZ R141, R25, R132, !PT ;  /* 0x00000084198d7209 */ /* 0x000fe20007810000 */
[CC--:B------:R-:W-:Y:S01]  /*11820*/  FFMA.FTZ R47, R3.reuse, R2.reuse, R47 ;  /* 0x00000002032f7223 */ /* 0x0c0fe2000001002f */
[----:B------:R-:W-:Y:S01]  /*11830*/  FMNMX.FTZ R132, R30, R139, !PT ;  /* 0x0000008b1e847209 */ /* 0x000fe20007810000 */
[----:B------:R-:W-:Y:S01]  /*11840*/  FFMA.FTZ R45, R3, R2, R45 ;  /* 0x00000002032d7223 */ /* 0x000fe2000001002d */
[----:B------:R-:W-:Y:S02]  /*11850*/  I2FP.F32.S32 R137, R137 ;  /* 0x0000008900897245 */ /* 0x000fe40000201400 */
[----:B------:R-:W-:Y:S02]  /*11860*/  FMNMX.FTZ R2, R28, R141, !PT ;  /* 0x0000008d1c027209 */ /* 0x000fe40007810000 */
[----:B------:R-:W-:Y:S01]  /*11870*/  FMNMX.FTZ R139, R31, R132, !PT ;  /* 0x000000841f8b7209 */ /* 0x000fe20007810000 */
[CC--:B------:R-:W-:Y:S01]  /*11880*/  FFMA.FTZ R50, R3.reuse, R137.reuse, R50 ;  /* 0x0000008903327223 */ /* 0x0c0fe20000010032 */
[----:B------:R-:W-:Y:S01]  /*11890*/  FFMA.FTZ R48, R3, R137, R48 ;  /* 0x0000008903307223 */ /* 0x000fe20000010030 */
[----:B------:R-:W-:Y:S02]  /*118a0*/  FMNMX.FTZ R137, R29, R2, !PT ;  /* 0x000000021d897209 */ /* 0x000fe40007810000 */
[----:B------:R-:W-:Y:S02]  /*118b0*/  IADD3 R136, R0, 0x59, RZ ;  /* 0x0000005900887810 */ /* 0x000fe40007ffe0ff */
[----:B------:R-:W-:Y:S02]  /*118c0*/  FMNMX.FTZ R138, R34, R139, !PT ;  /* 0x0000008b228a7209 */ /* 0x000fe40007810000 */
[----:B------:R-:W-:Y:S02]  /*118d0*/  FMNMX.FTZ R134, R32, R137, !PT ;  /* 0x0000008920867209 */ /* 0x000fe40007810000 */
        /* <DEDUP_REMOVED lines=15> */
[C---:B------:R-:W-:Y:S02]  /*119d0*/  IADD3 R136, R0.reuse, 0x68, RZ ;  /* 0x0000006800887810 */ /* 0x040fe40007ffe0ff */
[----:B------:R-:W-:Y:S02]  /*119e0*/  FMNMX.FTZ R137, R43, R134, !PT ;  /* 0x000000862b897209 */ /* 0x000fe40007810000 */
[----:B------:R-:W-:Y:S02]  /*119f0*/  FMNMX.FTZ R139, R41, R132, !PT ;  /* 0x00000084298b7209 */ /* 0x000fe40007810000 */
[----:B------:R-:W-:Y:S02]  /*11a00*/  IADD3 R2, R0, 0x61, RZ ;  /* 0x0000006100027810 */ /* 0x000fe40007ffe0ff */
[----:B------:R-:W-:Y:S02]  /*11a10*/  I2FP.F32.S32 R134, R136 ;  /* 0x0000008800867245 */ /* 0x000fe40000201400 */
[----:B------:R-:W-:Y:S02]  /*11a20*/  FMNMX.FTZ R136, R46, R137, !PT ;  /* 0x000000892e887209 */ /* 0x000fe40007810000 */
[----:B------:R-:W-:Y:S01]  /*11a30*/  FMNMX.FTZ R132, R44, R139, !PT ;  /* 0x0000008b2c847209 */ /* 0x000fe20007810000 */
[C---:B------:R-:W-:Y:S01]  /*11a40*/  FFMA.FTZ R58, R3.reuse, R134, R58 ;  /* 0x00000086033a7223 */ /* 0x040fe2000001003a */
[----:B------:R-:W-:Y:S01]  /*11a50*/  I2FP.F32.S32 R2, R2 ;  /* 0x0000000200027245 */ /* 0x000fe20000201400 */
[----:B------:R-:W-:Y:S01]  /*11a60*/  FFMA.FTZ R56, R3, R134, R56 ;  /* 0x0000008603387223 */ /* 0x000fe20000010038 */
        /* <DEDUP_REMOVED lines=19> */
[C---:B------:R-:W-:Y:S02]  /*11ba0*/  IADD3 R132, R0.reuse, 0x78, RZ ;  /* 0x0000007800847810 */ /* 0x040fe40007ffe0ff */
[----:B------:R-:W-:Y:S02]  /*11bb0*/  FMNMX.FTZ R137, R53, R2, !PT ;  /* 0x0000000235897209 */ /* 0x000fe40007810000 */
[C---:B------:R-:W-:Y:S02]  /*11bc0*/  IADD3 R134, R0.reuse, 0x71, RZ ;  /* 0x0000007100867810 */ /* 0x040fe40007ffe0ff */
        /* <DEDUP_REMOVED lines=28> */
[----:B-1----:R-:W-:Y:S07]  /*11d90*/  FMNMX.FTZ R2, R141, R2, !PT ;  /* 0x000000028d027209 */ /* 0x002fee0007810000 */
[----:B------:R-:W-:Y:S01]  /*11da0*/  LDSM.16.MT88.4 R140, [R202+0xc000] ;  /* 0x00c00000ca8c783b */ /* 0x000fe20000004200 */
[----:B--2---:R-:W-:Y:S01]  /*11db0*/  FMNMX.FTZ R0, R137, R0, !PT ;  /* 0x0000000089007209 */ /* 0x004fe20007810000 */
[C---:B------:R-:W-:Y:S01]  /*11dc0*/  FADD.FTZ R133, -R2.reuse, R133 ;  /* 0x0000008502857221 */ /* 0x040fe20000010100 */
[----:B------:R-:W-:Y:S02]  /*11dd0*/  FMUL.FTZ R159, R2, UR4 ;  /* 0x00000004029f7c20 */ /* 0x000fe40008410000 */
[C---:B------:R-:W-:Y:S01]  /*11de0*/  FSETP.NEU.FTZ.AND P1, PT, R0.reuse, -INF , PT ;  /* 0xff8000000000780b */ /* 0x040fe20003f3d000 */
[C---:B------:R-:W-:Y:S01]  /*11df0*/  FADD.FTZ R132, -R0.reuse, R135 ;  /* 0x0000008700847221 */ /* 0x040fe20000010100 */
[----:B------:R-:W-:Y:S01]  /*11e00*/  FMUL.FTZ R135, R133, UR4 ;  /* 0x0000000485877c20 */ /* 0x000fe20008410000 */
[----:B------:R-:W-:Y:S01]  /*11e10*/  FMUL.FTZ R160, R0, UR4 ;  /* 0x0000000400a07c20 */ /* 0x000fe20008410000 */
[----:B------:R-:W1:Y:S01]  /*11e20*/  LDSM.16.MT88.4 R136, [R204+0xc000] ;  /* 0x00c00000cc88783b */ /* 0x000e620000004200 */
[----:B------:R-:W-:Y:S01]  /*11e30*/  FMUL.FTZ R134, R132, UR4 ;  /* 0x0000000484867c20 */ /* 0x000fe20008410000 */
[----:B------:R2:W3:Y:S02]  /*11e40*/  MUFU.EX2 R133, R135 ;  /* 0x0000008700857308 */ /* 0x0004e40000000800 */
[----:B------:R-:W-:Y:S02]  /*11e50*/  FSEL R160, R160, RZ, P1 ;  /* 0x000000ffa0a07208 */ /* 0x000fe40000800000 */
[----:B------:R-:W-:Y:S03]  /*11e60*/  FSETP.NEU.FTZ.AND P1, PT, R2, -INF , PT ;  /* 0xff8000000200780b */ /* 0x000fe60003f3d000 */
[--C-:B------:R-:W-:Y:S03]  /*11e70*/  FFMA.FTZ R153, R10, UR4, -R160.reuse ;  /* 0x000000040a997c23 */ /* 0x100fe600080108a0 */
[----:B------:R4:W5:Y:S01]  /*11e80*/  MUFU.EX2 R132, R134 ;  /* 0x0000008600847308 */ /* 0x0009620000000800 */
        /* <DEDUP_REMOVED lines=8> */
[--C-:B--2---:R-:W-:Y:S01]  /*11f10*/  FFMA.FTZ R135, R9, UR4, -R159.reuse ;  /* 0x0000000409877c23 */ /* 0x104fe2000801089f */
[----:B------:R-:W-:Y:S01]  /*11f20*/  MUFU.EX2 R157, R157 ;  /* 0x0000009d009d7308 */ /* 0x000fe20000000800 */
[C---:B---3--:R-:W-:Y:S01]  /*11f30*/  FMUL.FTZ R4, R133.reuse, R128 ;  /* 0x0000008085047220 */ /* 0x048fe20000410000 */
[C---:B------:R-:W-:Y:S01]  /*11f40*/  FMUL.FTZ R5, R133.reuse, R129 ;  /* 0x0000008185057220 */ /* 0x040fe20000410000 */
[C---:B------:R-:W-:Y:S01]  /*11f50*/  FMUL.FTZ R8, R133.reuse, R124 ;  /* 0x0000007c85087220 */ /* 0x040fe20000410000 */
[C---:B------:R-:W-:Y:S01]  /*11f60*/  FMUL.FTZ R9, R133.reuse, R125 ;  /* 0x0000007d85097220 */ /* 0x040fe20000410000 */
[C---:B------:R-:W-:Y:S01]  /*11f70*/  FMUL.FTZ R68, R133.reuse, R68 ;  /* 0x0000004485447220 */ /* 0x040fe20000410000 */
[----:B------:R-:W-:Y:S01]  /*11f80*/  FMUL.FTZ R69, R133, R69 ;  /* 0x0000004585457220 */ /* 0x000fe20000410000 */
[--C-:B----4-:R-:W-:Y:S03]  /*11f90*/  FFMA.FTZ R134, R11, UR4, -R160.reuse ;  /* 0x000000040b867c23 */ /* 0x110fe600080108a0 */
[----:B------:R-:W2:Y:S01]  /*11fa0*/  MUFU.EX2 R155, R155 ;  /* 0x0000009b009b7308 */ /* 0x000ea20000000800 */
[C---:B-----5:R-:W-:Y:S01]  /*11fb0*/  FMUL.FTZ R6, R132.reuse, R130 ;  /* 0x0000008284067220 */ /* 0x060fe20000410000 */
[C---:B------:R-:W-:Y:S01]  /*11fc0*/  FMUL.FTZ R7, R132.reuse, R131 ;  /* 0x0000008384077220 */ /* 0x040fe20000410000 */
[C---:B------:R-:W-:Y:S01]  /*11fd0*/  FMUL.FTZ R10, R132.reuse, R126 ;  /* 0x0000007e840a7220 */ /* 0x040fe20000410000 */
[C---:B------:R-:W-:Y:S01]  /*11fe0*/  FMUL.FTZ R11, R132.reuse, R127 ;  /* 0x0000007f840b7220 */ /* 0x040fe20000410000 */
[C---:B------:R-:W-:Y:S01]  /*11ff0*/  FMUL.FTZ R70, R132.reuse, R70 ;  /* 0x0000004684467220 */ /* 0x040fe20000410000 */
[----:B------:R-:W3:Y:S01]  /*12000*/  LDSM.16.MT88.4 R124, [R200+0xc000] ;  /* 0x00c00000c87c783b */ /* 0x000ee20000004200 */
        /* <DEDUP_REMOVED lines=16> */
[--C-:B------:R-:W-:Y:S03]  /*12110*/  FFMA.FTZ R170, R42, UR4, -R160.reuse ;  /* 0x000000042aaa7c23 */ /* 0x100fe600080108a0 */
        /* <DEDUP_REMOVED lines=9> */
[----:B----4-:R-:W-:Y:S01]  /*121b0*/  F2FP.F16.F32.PACK_AB R131, R134, R153 ;  /* 0x000000998683723e */ /* 0x010fe200000000ff */
[--C-:B------:R-:W-:Y:S01]  /*121c0*/  FFMA.FTZ R178, R47, UR4, -R160.reuse ;  /* 0x000000042fb27c23 */ /* 0x100fe200080108a0 */
[--C-:B------:R-:W-:Y:S01]  /*121d0*/  FFMA.FTZ R179, R50, UR4, -R160.reuse ;  /* 0x0000000432b37c23 */ /* 0x100fe200080108a0 */
[--C-:B------:R-:W-:Y:S01]  /*121e0*/  FFMA.FTZ R180, R51, UR4, -R160.reuse ;  /* 0x0000000433b47c23 */ /* 0x100fe200080108a0 */
[----:B------:R-:W-:Y:S01]  /*121f0*/  LDSM.16.MT88.4 R40, [R202+0x12000] ;  /* 0x01200000ca28783b */ /* 0x000fe20000004200 */
[--C-:B------:R-:W-:Y:S01]  /*12200*/  FFMA.FTZ R181, R44, UR4, -R159.reuse ;  /* 0x000000042cb57c23 */ /* 0x100fe2000801089f */
[--C-:B------:R-:W-:Y:S03]  /*12210*/  FFMA.FTZ R182, R45, UR4, -R159.reuse ;  /* 0x000000042db67c23 */ /* 0x100fe6000801089f */
[----:B------:R-:W-:Y:S01]  /*12220*/  MUFU.EX2 R154, R154 ;  /* 0x0000009a009a7308 */ /* 0x000fe20000000800 */
[--C-:B------:R-:W-:Y:S01]  /*12230*/  FFMA.FTZ R183, R48, UR4, -R159.reuse ;  /* 0x0000000430b77c23 */ /* 0x100fe2000801089f */
[--C-:B------:R-:W-:Y:S01]  /*12240*/  FFMA.FTZ R184, R49, UR4, -R159.reuse ;  /* 0x0000000431b87c23 */ /* 0x100fe2000801089f */
[C---:B------:R-:W-:Y:S01]  /*12250*/  FMUL.FTZ R86, R132.reuse, R86 ;  /* 0x0000005684567220 */ /* 0x040fe20000410000 */
[----:B------:R-:W-:Y:S01]  /*12260*/  FMUL.FTZ R87, R132, R87 ;  /* 0x0000005784577220 */ /* 0x000fe20000410000 */
[----:B------:R-:W-:Y:S01]  /*12270*/  LDSM.16.MT88.4 R44, [R201+0xe800] ;  /* 0x00e80000c92c783b */ /* 0x000fe20000004200 */
[C---:B------:R-:W-:Y:S01]  /*12280*/  FMUL.FTZ R84, R133.reuse, R84 ;  /* 0x0000005485547220 */ /* 0x040fe20000410000 */
[C---:B------:R-:W-:Y:S03]  /*12290*/  FMUL.FTZ R85, R133.reuse, R85 ;  /* 0x0000005585557220 */ /* 0x040fe60000410000 */
[----:B------:R-:W4:Y:S01]  /*122a0*/  MUFU.EX2 R135, R135 ;  /* 0x0000008700877308 */ /* 0x000f220000000800 */
[----:B--2---:R-:W-:Y:S01]  /*122b0*/  F2FP.F16.F32.PACK_AB R128, R156, R158 ;  /* 0x0000009e9c80723e */ /* 0x004fe200000000ff */
[C---:B------:R-:W-:Y:S01]  /*122c0*/  FMUL.FTZ R90, R132.reuse, R90 ;  /* 0x0000005a845a7220 */ /* 0x040fe20000410000 */
[C---:B------:R-:W-:Y:S01]  /*122d0*/  FMUL.FTZ R91, R132.reuse, R91 ;  /* 0x0000005b845b7220 */ /* 0x040fe20000410000 */
[C---:B------:R-:W-:Y:S01]  /*122e0*/  FMUL.FTZ R88, R133.reuse, R88 ;  /* 0x0000005885587220 */ /* 0x040fe20000410000 */
[----:B------:R-:W-:Y:S01]  /*122f0*/  LDSM.16.MT88.4 R48, [R201+0xf000] ;  /* 0x00f00000c930783b */ /* 0x000fe20000004200 */
        /* <DEDUP_REMOVED lines=9> */
[--C-:B------:R-:W-:Y:S01]  /*12390*/  FFMA.FTZ R164, R14, UR4, -R160.reuse ;  /* 0x000000040ea47c23 */ /* 0x100fe200080108a0 */
[C---:B------:R-:W-:Y:S01]  /*123a0*/  FMUL.FTZ R14, R132.reuse, R122 ;  /* 0x0000007a840e7220 */ /* 0x040fe20000410000 */
[----:B----4-:R-:W-:Y:S01]  /*123b0*/  F2FP.F16.F32.PACK_AB R130, R135, R154 ;  /* 0x0000009a8782723e */ /* 0x010fe200000000ff */
[--C-:B------:R-:W-:Y:S01]  /*123c0*/  FFMA.FTZ R161, R15, UR4, -R160.reuse ;  /* 0x000000040fa17c23 */ /* 0x100fe200080108a0 */
[C---:B------:R-:W-:Y:S01]  /*123d0*/  FMUL.FTZ R15, R132.reuse, R123 ;  /* 0x0000007b840f7220 */ /* 0x040fe20000410000 */
[C---:B------:R-:W-:Y:S01]  /*123e0*/  FMUL.FTZ R102, R132.reuse, R102 ;  /* 0x0000006684667220 */ /* 0x040fe20000410000 */
[----:B------:R-:W-:Y:S01]  /*123f0*/  FMUL.FTZ R103, R132, R103 ;  /* 0x0000006784677220 */ /* 0x000fe20000410000 */
[C---:B------:R-:W-:Y:S01]  /*12400*/  FMUL.FTZ R100, R133.reuse, R100 ;  /* 0x0000006485647220 */ /* 0x040fe20000410000 */
[C---:B------:R-:W-:Y:S01]  /*12410*/  FMUL.FTZ R101, R133.reuse, R101 ;  /* 0x0000006585657220 */ /* 0x040fe20000410000 */
[C---:B-1----:R-:W-:Y:S01]  /*12420*/  HMMA.16816.F32 R4, R128.reuse, R136, R4 ;  /* 0x000000888004723c */ /* 0x042fe20000001804 */
[----:B------:R-:W-:Y:S04]  /*12430*/  MUFU.EX2 R164, R164 ;  /* 0x000000a400a47308 */ /* 0x000fe80000000800 */
[--C-:B------:R-:W-:Y:S01]  /*12440*/  FFMA.FTZ R165, R12, UR4, -R159.reuse ;  /* 0x000000040ca57c23 */ /* 0x100fe2000801089f */
[C---:B------:R-:W-:Y:S01]  /*12450*/  HMMA.16816.F32 R8, R128.reuse, R138, R8 ;  /* 0x0000008a8008723c */ /* 0x040fe20000001808 */
[----:B------:R-:W1:Y:S04]  /*12460*/  LDSM.16.MT88.4 R136, [R204+0x10000] ;  /* 0x01000000cc88783b */ /* 0x000e680000004200 */
[----:B------:R-:W-:Y:S01]  /*12470*/  MUFU.EX2 R161, R161 ;  /* 0x000000a100a17308 */ /* 0x000fe20000000800 */
[----:B------:R-:W-:Y:S01]  /*12480*/  ISETP.GT.AND P1, PT, R218, 0x1, PT ;  /* 0x00000001da00780c */ /* 0x000fe20003f24270 */
[----:B------:R-:W-:Y:S01]  /*12490*/  FMUL.FTZ R12, R133, R120 ;  /* 0x00000078850c7220 */ /* 0x000fe20000410000 */
[C---:B------:R-:W-:Y:S03]  /*124a0*/  HMMA.16816.F32 R68, R128.reuse, R140, R68 ;  /* 0x0000008c8044723c */ /* 0x040fe60000001844 */
[--C-:B------:R-:W-:Y:S03]  /*124b0*/  FFMA.FTZ R166, R13, UR4, -R159.reuse ;  /* 0x000000040da67c23 */ /* 0x100fe6000801089f */
[C---:B------:R-:W-:Y:S01]  /*124c0*/  HMMA.16816.F32 R72, R128.reuse, R142, R72 ;  /* 0x0000008e8048723c */ /* 0x040fe20000001848 */
[----:B------:R-:W2:Y:S01]  /*124d0*/  LDSM.16.MT88.4 R140, [R202+0x10000] ;  /* 0x01000000ca8c783b */ /* 0x000ea20000004200 */
[----:B------:R-:W-:Y:S03]  /*124e0*/  MUFU.EX2 R165, R165 ;  /* 0x000000a500a57308 */ /* 0x000fe60000000800 */
[C---:B------:R-:W-:Y:S01]  /*124f0*/  FMUL.FTZ R13, R133.reuse, R121 ;  /* 0x00000079850d7220 */ /* 0x040fe20000410000 */
[C---:B------:R-:W-:Y:S03]  /*12500*/  HMMA.16816.F32 R76, R128.reuse, R144, R76 ;  /* 0x00000090804c723c */ /* 0x040fe6000000184c */
[----:B------:R-:W-:Y:S03]  /*12510*/  LDSM.16.MT88.4 R120, [R204+0xc800] ;  /* 0x00c80000cc78783b */ /* 0x000fe60000004200 */
[----:B------:R-:W4:Y:S01]  /*12520*/  MUFU.EX2 R166, R166 ;  /* 0x000000a600a67308 */ /* 0x000f220000000800 */
[C---:B------:R-:W-:Y:S01]  /*12530*/  FMUL.FTZ R106, R132.reuse, R106 ;  /* 0x0000006a846a7220 */ /* 0x040fe20000410000 */
[C---:B------:R-:W-:Y:S03]  /*12540*/  HMMA.16816.F32 R80, R128.reuse, R146, R80 ;  /* 0x000000928050723c */ /* 0x040fe60000001850 */
[----:B------:R-:W-:Y:S03]  /*12550*/  LDSM.16.MT88.4 R144, [R201+0xc800] ;  /* 0x00c80000c990783b */ /* 0x000fe60000004200 */
[C---:B---3--:R-:W-:Y:S02]  /*12560*/  HMMA.16816.F32 R84, R128.reuse, R124, R84 ;  /* 0x0000007c8054723c */ /* 0x048fe40000001854 */
[----:B------:R-:W-:Y:S03]  /*12570*/  MUFU.EX2 R172, R172 ;  /* 0x000000ac00ac7308 */ /* 0x000fe60000000800 */
[C---:B------:R-:W-:Y:S01]  /*12580*/  FMUL.FTZ R107, R132.reuse, R107 ;  /* 0x0000006b846b7220 */ /* 0x040fe20000410000 */
[C---:B------:R-:W-:Y:S01]  /*12590*/  HMMA.16816.F32 R88, R128.reuse, R126, R88 ;  /* 0x0000007e8058723c */ /* 0x040fe20000001858 */
[----:B------:R-:W3:Y:S05]  /*125a0*/  LDSM.16.MT88.4 R124, [R201+0x10000] ;  /* 0x01000000c97c783b */ /* 0x000eea0000004200 */
[----:B------:R-:W-:Y:S01]  /*125b0*/  MUFU.EX2 R169, R169 ;  /* 0x000000a900a97308 */ /* 0x000fe20000000800 */
[C---:B------:R-:W-:Y:S01]  /*125c0*/  FMUL.FTZ R104, R133.reuse, R104 ;  /* 0x0000006885687220 */ /* 0x040fe20000410000 */
[C---:B-1----:R-:W-:Y:S03]  /*125d0*/  HMMA.16816.F32 R92, R128.reuse, R136, R92 ;  /* 0x00000088805c723c */ /* 0x042fe6000000185c */
[----:B------:R-:W-:Y:S03]  /*125e0*/  FMUL.FTZ R105, R133, R105 ;  /* 0x0000006985697220 */ /* 0x000fe60000410000 */
[C---:B------:R-:W-:Y:S01]  /*125f0*/  HMMA.16816.F32 R96, R128.reuse, R138, R96 ;  /* 0x0000008a8060723c */ /* 0x040fe20000001860 */
[----:B------:R-:W1:Y:S01]  /*12600*/  LDSM.16.MT88.4 R136, [R200+0x10000] ;  /* 0x01000000c888783b */ /* 0x000e620000004200 */
[----:B------:R-:W-:Y:S03]  /*12610*/  MUFU.EX2 R170, R170 ;  /* 0x000000aa00aa7308 */ /* 0x000fe60000000800 */
[C---:B------:R-:W-:Y:S01]  /*12620*/  FMUL.FTZ R110, R132.reuse, R110 ;  /* 0x0000006e846e7220 */ /* 0x040fe20000410000 */
[C---:B--2---:R-:W-:Y:S06]  /*12630*/  HMMA.16816.F32 R100, R128.reuse, R140, R100 ;  /* 0x0000008c8064723c */ /* 0x044fec0000001864 */
[----:B------:R-:W-:Y:S01]  /*12640*/  MUFU.EX2 R171, R171 ;  /* 0x000000ab00ab7308 */ /* 0x000fe20000000800 */
[----:B------:R-:W-:Y:S01]  /*12650*/  FMUL.FTZ R111, R132, R111 ;  /* 0x0000006f846f7220 */ /* 0x000fe20000410000 */
[C---:B------:R-:W-:Y:S01]  /*12660*/  HMMA.16816.F32 R104, R128.reuse, R142, R104 ;  /* 0x0000008e8068723c */ /* 0x040fe20000001868 */
[----:B------:R-:W2:Y:S02]  /*12670*/  LDSM.16.MT88.4 R140, [R202+0xc800] ;  /* 0x00c80000ca8c783b */ /* 0x000ea40000004200 */
[--C-:B------:R-:W-:Y:S01]  /*12680*/  FFMA.FTZ R162, R18, UR4, -R160.reuse ;  /* 0x0000000412a27c23 */ /* 0x100fe200080108a0 */
[--C-:B------:R-:W-:Y:S01]  /*12690*/  FFMA.FTZ R163, R19, UR4, -R160.reuse ;  /* 0x0000000413a37c23 */ /* 0x100fe200080108a0 */
[--C-:B------:R-:W-:Y:S01]  /*126a0*/  FFMA.FTZ R167, R16, UR4, -R159.reuse ;  /* 0x0000000410a77c23 */ /* 0x100fe2000801089f */
[--C-:B------:R-:W-:Y:S02]  /*126b0*/  FFMA.FTZ R168, R17, UR4, -R159.reuse ;  /* 0x0000000411a87c23 */ /* 0x100fe4000801089f */
[----:B------:R-:W-:Y:S03]  /*126c0*/  MUFU.EX2 R173, R173 ;  /* 0x000000ad00ad7308 */ /* 0x000fe60000000800 */
[C---:B------:R-:W-:Y:S01]  /*126d0*/  FMUL.FTZ R108, R133.reuse, R108 ;  /* 0x0000006c856c7220 */ /* 0x040fe20000410000 */
[C---:B------:R-:W-:Y:S01]  /*126e0*/  FMUL.FTZ R109, R133.reuse, R109 ;  /* 0x0000006d856d7220 */ /* 0x040fe20000410000 */
[C---:B------:R-:W-:Y:S01]  /*126f0*/  FMUL.FTZ R18, R132.reuse, R118 ;  /* 0x0000007684127220 */ /* 0x040fe20000410000 */
[----:B------:R-:W-:Y:S01]  /*12700*/  FMUL.FTZ R19, R132, R119 ;  /* 0x0000007784137220 */ /* 0x000fe20000410000 */
[C---:B------:R-:W-:Y:S01]  /*12710*/  FMUL.FTZ R16, R133.reuse, R116 ;  /* 0x0000007485107220 */ /* 0x040fe20000410000 */
[----:B----4-:R-:W-:Y:S01]  /*12720*/  F2FP.F16.F32.PACK_AB R116, R166, R165 ;  /* 0x000000a5a674723e */ /* 0x010fe200000000ff */
[C---:B---3--:R-:W-:Y:S01]  /*12730*/  HMMA.16816.F32 R12, R128.reuse, R124, R12 ;  /* 0x0000007c800c723c */ /* 0x048fe2000000180c */
[----:B------:R-:W-:Y:S02]  /*12740*/  MUFU.EX2 R162, R162 ;  /* 0x000000a200a27308 */ /* 0x000fe40000000800 */
[----:B------:R-:W-:Y:S01]  /*12750*/  FMUL.FTZ R17, R133, R117 ;  /* 0x0000007585117220 */ /* 0x000fe20000410000 */
[----:B------:R-:W-:Y:S01]  /*12760*/  F2FP.F16.F32.PACK_AB R117, R161, R164 ;  /* 0x000000a4a175723e */ /* 0x000fe200000000ff */
[C---:B------:R-:W-:Y:S01]  /*12770*/  FMUL.FTZ R114, R132.reuse, R114 ;  /* 0x0000007284727220 */ /* 0x040fe20000410000 */
[C---:B------:R-:W-:Y:S01]  /*12780*/  HMMA.16816.F32 R108, R128.reuse, R126, R108 ;  /* 0x0000007e806c723c */ /* 0x040fe2000000186c */
[----:B------:R-:W3:Y:S04]  /*12790*/  LDSM.16.MT88.4 R124, [R200+0xc800] ;  /* 0x00c80000c87c783b */ /* 0x000ee80000004200 */
[----:B------:R-:W4:Y:S01]  /*127a0*/  MUFU.EX2 R163, R163 ;  /* 0x000000a300a37308 */ /* 0x000f220000000800 */
[----:B------:R-:W-:Y:S01]  /*127b0*/  FMUL.FTZ R115, R132, R115 ;  /* 0x0000007384737220 */ /* 0x000fe20000410000 */
[C---:B-1----:R-:W-:Y:S08]  /*127c0*/  HMMA.16816.F32 R16, R128.reuse, R136, R16 ;  /* 0x000000888010723c */ /* 0x042ff00000001810 */
[----:B------:R-:W-:Y:S03]  /*127d0*/  MUFU.EX2 R167, R167 ;  /* 0x000000a700a77308 */ /* 0x000fe60000000800 */
[C---:B------:R-:W-:Y:S01]  /*127e0*/  FMUL.FTZ R112, R133.reuse, R112 ;  /* 0x0000007085707220 */ /* 0x040fe20000410000 */
[----:B------:R-:W-:Y:S01]  /*127f0*/  FMUL.FTZ R113, R133, R113 ;  /* 0x0000007185717220 */ /* 0x000fe20000410000 */
[--C-:B------:R-:W-:Y:S01]  /*12800*/  FFMA.FTZ R54, R54, UR4, -R160.reuse ;  /* 0x0000000436367c23 */ /* 0x100fe200080108a0 */
[--C-:B------:R-:W-:Y:S01]  /*12810*/  FFMA.FTZ R55, R55, UR4, -R160.reuse ;  /* 0x0000000437377c23 */ /* 0x100fe200080108a0 */
[--C-:B------:R-:W-:Y:S03]  /*12820*/  FFMA.FTZ R58, R58, UR4, -R160.reuse ;  /* 0x000000043a3a7c23 */ /* 0x100fe600080108a0 */
[----:B------:R-:W1:Y:S01]  /*12830*/  MUFU.EX2 R168, R168 ;  /* 0x000000a800a87308 */ /* 0x000e620000000800 */
[----:B------:R-:W-:Y:S01]  /*12840*/  HMMA.16816.F32 R112, R128, R138, R112 ;  /* 0x0000008a8070723c */ /* 0x000fe20000001870 */
[----:B------:R-:W-:Y:S02]  /*12850*/  LDSM.16.MT88.4 R128, [R201+0x10800] ;  /* 0x01080000c980783b */ /* 0x000fe40000004200 */
[----:B----4-:R-:W-:Y:S01]  /*12860*/  F2FP.F16.F32.PACK_AB R119, R163, R162 ;  /* 0x000000a2a377723e */ /* 0x010fe200000000ff */
[----:B------:R-:W-:Y:S01]  /*12870*/  FFMA.FTZ R59, R59, UR4, -R160 ;  /* 0x000000043b3b7c23 */ /* 0x000fe200080108a0 */
[--C-:B------:R-:W-:Y:S01]  /*12880*/  FFMA.FTZ R52, R52, UR4, -R159.reuse ;  /* 0x0000000434347c23 */ /* 0x100fe2000801089f */
[--C-:B------:R-:W-:Y:S03]  /*12890*/  FFMA.FTZ R53, R53, UR4, -R159.reuse ;  /* 0x0000000435357c23 */ /* 0x100fe6000801089f */
[----:B------:R-:W-:Y:S02]  /*128a0*/  MUFU.EX2 R174, R174 ;  /* 0x000000ae00ae7308 */ /* 0x000fe40000000800 */
[--C-:B------:R-:W-:Y:S01]  /*128b0*/  FFMA.FTZ R56, R56, UR4, -R159.reuse ;  /* 0x0000000438387c23 */ /* 0x100fe2000801089f */
[----:B------:R-:W-:Y:S01]  /*128c0*/  LDSM.16.MT88.4 R136, [R204+0xd000] ;  /* 0x00d00000cc88783b */ /* 0x000fe20000004200 */
[----:B------:R-:W-:Y:S01]  /*128d0*/  FFMA.FTZ R57, R57, UR4, -R159 ;  /* 0x0000000439397c23 */ /* 0x000fe2000801089f */
[----:B------:R-:W-:Y:S01]  /*128e0*/  FFMA.FTZ R157, R132, R235, R157 ;  /* 0x000000eb849d7223 */ /* 0x000fe2000001009d */
[----:B------:R-:W-:Y:S01]  /*128f0*/  FFMA.FTZ R158, R133, R236, R158 ;  /* 0x000000ec859e7223 */ /* 0x000fe2000001009e */
[----:B------:R-:W-:Y:S03]  /*12900*/  MOV R218, R152 ;  /* 0x0000009800da7202 */ /* 0x000fe60000000f00 */
[----:B------:R-:W-:Y:S01]  /*12910*/  MUFU.EX2 R175, R175 ;  /* 0x000000af00af7308 */ /* 0x000fe20000000800 */
[----:B-1----:R-:W-:Y:S02]  /*12920*/  F2FP.F16.F32.PACK_AB R118, R168, R167 ;  /* 0x000000a7a876723e */ /* 0x002fe400000000ff */
[----:B------:R-:W-:Y:S05]  /*12930*/  MOV R133, R2 ;  /* 0x0000000200857202 */ /* 0x000fea0000000f00 */
[C---:B------:R-:W-:Y:S02]  /*12940*/  HMMA.16816.F32 R4, R116.reuse, R120, R4 ;  /* 0x000000787404723c */ /* 0x040fe40000001804 */
[----:B------:R-:W-:Y:S04]  /*12950*/  MUFU.EX2 R176, R176 ;  /* 0x000000b000b07308 */ /* 0x000fe80000000800 */
[C---:B------:R-:W-:Y:S01]  /*12960*/  HMMA.16816.F32 R8, R116.reuse, R122, R8 ;  /* 0x0000007a7408723c */ /* 0x040fe20000001808 */
[----:B------:R-:W1:Y:S05]  /*12970*/  LDSM.16.MT88.4 R120, [R202+0x10800] ;  /* 0x01080000ca78783b */ /* 0x000e6a0000004200 */
[----:B------:R-:W-:Y:S01]  /*12980*/  MUFU.EX2 R177, R177 ;  /* 0x000000b100b17308 */ /* 0x000fe20000000800 */
[C---:B--2---:R-:W-:Y:S09]  /*12990*/  HMMA.16816.F32 R68, R116.reuse, R140, R68 ;  /* 0x0000008c7444723c */ /* 0x044ff20000001844 */
[----:B------:R-:W-:Y:S01]  /*129a0*/  MUFU.EX2 R178, R178 ;  /* 0x000000b200b27308 */ /* 0x000fe20000000800 */
[C---:B------:R-:W-:Y:S01]  /*129b0*/  HMMA.16816.F32 R72, R116.reuse, R142, R72 ;  /* 0x0000008e7448723c */ /* 0x040fe20000001848 */
[----:B------:R-:W-:Y:S05]  /*129c0*/  LDSM.16.MT88.4 R140, [R202+0xd000] ;  /* 0x00d00000ca8c783b */ /* 0x000fea0000004200 */
[C---:B------:R-:W-:Y:S03]  /*129d0*/  HMMA.16816.F32 R76, R116.reuse, R144, R76 ;  /* 0x00000090744c723c */ /* 0x040fe6000000184c */
[----:B------:R-:W-:Y:S03]  /*129e0*/  MUFU.EX2 R179, R179 ;  /* 0x000000b300b37308 */ /* 0x000fe60000000800 */
[C---:B------:R-:W-:Y:S07]  /*129f0*/  HMMA.16816.F32 R80, R116.reuse, R146, R80 ;  /* 0x000000927450723c */ /* 0x040fee0000001850 */
[----:B------:R-:W-:Y:S01]  /*12a00*/  MUFU.EX2 R180, R180 ;  /* 0x000000b400b47308 */ /* 0x000fe20000000800 */
[--C-:B------:R-:W-:Y:S01]  /*12a10*/  FFMA.FTZ R144, R22, UR4, -R160.reuse ;  /* 0x0000000416907c23 */ /* 0x100fe200080108a0 */
[C---:B---3--:R-:W-:Y:S03]  /*12a20*/  HMMA.16816.F32 R84, R116.reuse, R124, R84 ;  /* 0x0000007c7454723c */ /* 0x048fe60000001854 */
[--C-:B------:R-:W-:Y:S03]  /*12a30*/  FFMA.FTZ R147, R26, UR4, -R160.reuse ;  /* 0x000000041a937c23 */ /* 0x100fe600080108a0 */
[C---:B------:R-:W-:Y:S01]  /*12a40*/  HMMA.16816.F32 R88, R116.reuse, R126, R88 ;  /* 0x0000007e7458723c */ /* 0x040fe20000001858 */
[----:B------:R-:W2:Y:S01]  /*12a50*/  LDSM.16.MT88.4 R124, [R200+0x10800] ;  /* 0x01080000c87c783b */ /* 0x000ea20000004200 */
[----:B------:R-:W-:Y:S03]  /*12a60*/  MUFU.EX2 R144, R144 ;  /* 0x0000009000907308 */ /* 0x000fe60000000800 */
[--C-:B------:R-:W-:Y:S01]  /*12a70*/  FFMA.FTZ R146, R27, UR4, -R160.reuse ;  /* 0x000000041b927c23 */ /* 0x100fe200080108a0 */
[C---:B------:R-:W-:Y:S06]  /*12a80*/  HMMA.16816.F32 R92, R116.reuse, R148, R92 ;  /* 0x00000094745c723c */ /* 0x040fec000000185c */
[----:B------:R-:W-:Y:S01]  /*12a90*/  MUFU.EX2 R147, R147 ;  /* 0x0000009300937308 */ /* 0x000fe20000000800 */
[--C-:B------:R-:W-:Y:S01]  /*12aa0*/  FFMA.FTZ R145, R23, UR4, -R160.reuse ;  /* 0x0000000417917c23 */ /* 0x100fe200080108a0 */
[C---:B------:R-:W-:Y:S03]  /*12ab0*/  HMMA.16816.F32 R96, R116.reuse, R150, R96 ;  /* 0x000000967460723c */ /* 0x040fe60000001860 */
[--C-:B------:R-:W-:Y:S03]  /*12ac0*/  FFMA.FTZ R148, R20, UR4, -R159.reuse ;  /* 0x0000000414947c23 */ /* 0x100fe6000801089f */
[C---:B-1----:R-:W-:Y:S02]  /*12ad0*/  HMMA.16816.F32 R100, R116.reuse, R120, R100 ;  /* 0x000000787464723c */ /* 0x042fe40000001864 */
[----:B------:R-:W1:Y:S03]  /*12ae0*/  MUFU.EX2 R145, R145 ;  /* 0x0000009100917308 */ /* 0x000e660000000800 */
[--C-:B------:R-:W-:Y:S01]  /*12af0*/  FFMA.FTZ R150, R24, UR4, -R159.reuse ;  /* 0x0000000418967c23 */ /* 0x100fe2000801089f */
[C---:B------:R-:W-:Y:S01]  /*12b00*/  HMMA.16816.F32 R104, R116.reuse, R122, R104 ;  /* 0x0000007a7468723c */ /* 0x040fe20000001868 */
[----:B------:R-:W3:Y:S05]  /*12b10*/  LDSM.16.MT88.4 R120, [R201+0xd000] ;  /* 0x00d00000c978783b */ /* 0x000eea0000004200 */
[----:B------:R-:W4:Y:S01]  /*12b20*/  MUFU.EX2 R146, R146 ;  /* 0x0000009200927308 */ /* 0x000f220000000800 */
[--C-:B------:R-:W-:Y:S01]  /*12b30*/  FFMA.FTZ R151, R25, UR4, -R159.reuse ;  /* 0x0000000419977c23 */ /* 0x100fe2000801089f */
[C---:B------:R-:W-:Y:S01]  /*12b40*/  HMMA.16816.F32 R12, R116.reuse, R128, R12 ;  /* 0x00000080740c723c */ /* 0x040fe2000000180c */
[----:B------:R-:W5:Y:S02]  /*12b50*/  LDSM.16.MT88.4 R24, [R200+0xd000] ;  /* 0x00d00000c818783b */ /* 0x000f640000004200 */
[--C-:B------:R-:W-:Y:S03]  /*12b60*/  FFMA.FTZ R149, R21, UR4, -R159.reuse ;  /* 0x0000000415957c23 */ /* 0x100fe6000801089f */
[C---:B------:R-:W-:Y:S02]  /*12b70*/  HMMA.16816.F32 R108, R116.reuse, R130, R108 ;  /* 0x00000082746c723c */ /* 0x040fe4000000186c */
[----:B------:R-:W-:Y:S01]  /*12b80*/  MUFU.EX2 R148, R148 ;  /* 0x0000009400947308 */ /* 0x000fe20000000800 */
[----:B------:R-:W-:Y:S03]  /*12b90*/  LDSM.16.MT88.4 R128, [R200+0x11000] ;  /* 0x01100000c880783b */ /* 0x000fe60000004200 */
[C---:B--2---:R-:W-:Y:S06]  /*12ba0*/  HMMA.16816.F32 R16, R116.reuse, R124, R16 ;  /* 0x0000007c7410723c */ /* 0x044fec0000001810 */
[----:B------:R-:W2:Y:S01]  /*12bb0*/  MUFU.EX2 R149, R149 ;  /* 0x0000009500957308 */ /* 0x000ea20000000800 */
[----:B-1----:R-:W-:Y:S01]  /*12bc0*/  F2FP.F16.F32.PACK_AB R21, R145, R144 ;  /* 0x000000909115723e */ /* 0x002fe200000000ff */
[----:B------:R-:W-:Y:S01]  /*12bd0*/  HMMA.16816.F32 R112, R116, R126, R112 ;  /* 0x0000007e7470723c */ /* 0x000fe20000001870 */
[----:B------:R-:W1:Y:S07]  /*12be0*/  LDSM.16.MT88.4 R116, [R204+0x11000] ;  /* 0x01100000cc74783b */ /* 0x000e6e0000004200 */
[----:B------:R-:W-:Y:S03]  /*12bf0*/  MUFU.EX2 R150, R150 ;  /* 0x0000009600967308 */ /* 0x000fe60000000800 */
[----:B----4-:R-:W-:Y:S01]  /*12c00*/  F2FP.F16.F32.PACK_AB R23, R146, R147 ;  /* 0x000000939217723e */ /* 0x010fe200000000ff */
[----:B------:R-:W4:Y:S06]  /*12c10*/  LDSM.16.MT88.4 R124, [R202+0x11000] ;  /* 0x01100000ca7c783b */ /* 0x000f2c0000004200 */
[----:B------:R-:W3:Y:S01]  /*12c20*/  MUFU.EX2 R151, R151 ;  /* 0x0000009700977308 */ /* 0x000ee20000000800 */
[----:B--2---:R-:W-:Y:S09]  /*12c30*/  F2FP.F16.F32.PACK_AB R20, R149, R148 ;  /* 0x000000949514723e */ /* 0x004ff200000000ff */
[----:B------:R-:W-:Y:S10]  /*12c40*/  MUFU.EX2 R181, R181 ;  /* 0x000000b500b57308 */ /* 0x000ff40000000800 */
[----:B------:R-:W-:Y:S01]  /*12c50*/  MUFU.EX2 R182, R182 ;  /* 0x000000b600b67308 */ /* 0x000fe20000000800 */
[----:B---3--:R-:W-:Y:S07]  /*12c60*/  F2FP.F16.F32.PACK_AB R22, R151, R150 ;  /* 0x000000969716723e */ /* 0x008fee00000000ff */
[C---:B------:R-:W-:Y:S02]  /*12c70*/  HMMA.16816.F32 R4, R20.reuse, R136, R4 ;  /* 0x000000881404723c */ /* 0x040fe40000001804 */
[----:B------:R-:W-:Y:S04]  /*12c80*/  MUFU.EX2 R183, R183 ;  /* 0x000000b700b77308 */ /* 0x000fe80000000800 */
[C---:B------:R-:W-:Y:S06]  /*12c90*/  HMMA.16816.F32 R8, R20.reuse, R138, R8 ;  /* 0x0000008a1408723c */ /* 0x040fec0000001808 */
[----:B------:R-:W-:Y:S01]  /*12ca0*/  MUFU.EX2 R184, R184 ;  /* 0x000000b800b87308 */ /* 0x000fe20000000800 */
[--C-:B------:R-:W-:Y:S01]  /*12cb0*/  FFMA.FTZ R136, R30, UR4, -R160.reuse ;  /* 0x000000041e887c23 */ /* 0x100fe200080108a0 */
[C---:B------:R-:W-:Y:S03]  /*12cc0*/  HMMA.16816.F32 R68, R20.reuse, R140, R68 ;  /* 0x0000008c1444723c */ /* 0x040fe60000001844 */
[--C-:B------:R-:W-:Y:S03]  /*12cd0*/  FFMA.FTZ R139, R31, UR4, -R160.reuse ;  /* 0x000000041f8b7c23 */ /* 0x100fe600080108a0 */
[C---:B------:R-:W-:Y:S02]  /*12ce0*/  HMMA.16816.F32 R72, R20.reuse, R142, R72 ;  /* 0x0000008e1448723c */ /* 0x040fe40000001848 */
[----:B------:R-:W-:Y:S03]  /*12cf0*/  MUFU.EX2 R136, R136 ;  /* 0x0000008800887308 */ /* 0x000fe60000000800 */
[--C-:B------:R-:W-:Y:S01]  /*12d00*/  FFMA.FTZ R140, R28, UR4, -R159.reuse ;  /* 0x000000041c8c7c23 */ /* 0x100fe2000801089f */
[C---:B------:R-:W-:Y:S06]  /*12d10*/  HMMA.16816.F32 R76, R20.reuse, R120, R76 ;  /* 0x00000078144c723c */ /* 0x040fec000000184c */
[----:B------:R-:W2:Y:S01]  /*12d20*/  MUFU.EX2 R139, R139 ;  /* 0x0000008b008b7308 */ /* 0x000ea20000000800 */
[--C-:B------:R-:W-:Y:S01]  /*12d30*/  FFMA.FTZ R141, R29, UR4, -R159.reuse ;  /* 0x000000041d8d7c23 */ /* 0x100fe2000801089f */
[C---:B------:R-:W-:Y:S01]  /*12d40*/  HMMA.16816.F32 R80, R20.reuse, R122, R80 ;  /* 0x0000007a1450723c */ /* 0x040fe20000001850 */
[----:B------:R-:W3:Y:S02]  /*12d50*/  LDSM.16.MT88.4 R120, [R201+0x11000] ;  /* 0x01100000c978783b */ /* 0x000ee40000004200 */
[--C-:B------:R-:W-:Y:S03]  /*12d60*/  FFMA.FTZ R137, R34, UR4, -R160.reuse ;  /* 0x0000000422897c23 */ /* 0x100fe600080108a0 */
[C---:B-----5:R-:W-:Y:S02]  /*12d70*/  HMMA.16816.F32 R84, R20.reuse, R24, R84 ;  /* 0x000000181454723c */ /* 0x060fe40000001854 */
[----:B------:R-:W-:Y:S01]  /*12d80*/  MUFU.EX2 R140, R140 ;  /* 0x0000008c008c7308 */ /* 0x000fe20000000800 */
[----:B------:R-:W5:Y:S02]  /*12d90*/  LDSM.16.MT88.4 R28, [R204+0xd800] ;  /* 0x00d80000cc1c783b */ /* 0x000f640000004200 */
[--C-:B------:R-:W-:Y:S01]  /*12da0*/  FFMA.FTZ R138, R35, UR4, -R160.reuse ;  /* 0x00000004238a7c23 */ /* 0x100fe200080108a0 */
[C---:B------:R-:W-:Y:S06]  /*12db0*/  HMMA.16816.F32 R88, R20.reuse, R26, R88 ;  /* 0x0000001a1458723c */ /* 0x040fec0000001858 */
[----:B------:R-:W-:Y:S01]  /*12dc0*/  MUFU.EX2 R137, R137 ;  /* 0x0000008900897308 */ /* 0x000fe20000000800 */
[--C-:B------:R-:W-:Y:S01]  /*12dd0*/  FFMA.FTZ R142, R32, UR4, -R159.reuse ;  /* 0x00000004208e7c23 */ /* 0x100fe2000801089f */
[C---:B-1----:R-:W-:Y:S03]  /*12de0*/  HMMA.16816.F32 R92, R20.reuse, R116, R92 ;  /* 0x00000074145c723c */ /* 0x042fe6000000185c */
[--C-:B------:R-:W-:Y:S03]  /*12df0*/  FFMA.FTZ R143, R33, UR4, -R159.reuse ;  /* 0x00000004218f7c23 */ /* 0x100fe6000801089f */
[C---:B------:R-:W-:Y:S01]  /*12e00*/  HMMA.16816.F32 R96, R20.reuse, R118, R96 ;  /* 0x000000761460723c */ /* 0x040fe20000001860 */
[----:B------:R-:W1:Y:S01]  /*12e10*/  LDSM.16.MT88.4 R116, [R202+0xd800] ;  /* 0x00d80000ca74783b */ /* 0x000e620000004200 */
[----:B------:R-:W5:Y:S03]  /*12e20*/  MUFU.EX2 R138, R138 ;  /* 0x0000008a008a7308 */ /* 0x000f660000000800 */
[----:B--2---:R-:W-:Y:S01]  /*12e30*/  F2FP.F16.F32.PACK_AB R25, R139, R136 ;  /* 0x000000888b19723e */ /* 0x004fe200000000ff */
[C---:B----4-:R-:W-:Y:S03]  /*12e40*/  HMMA.16816.F32 R100, R20.reuse, R124, R100 ;  /* 0x0000007c1464723c */ /* 0x050fe60000001864 */
[----:B------:R-:W2:Y:S03]  /*12e50*/  LDSM.16.MT88.4 R32, [R201+0xd800] ;  /* 0x00d80000c920783b */ /* 0x000ea60000004200 */
[----:B------:R-:W4:Y:S01]  /*12e60*/  MUFU.EX2 R141, R141 ;  /* 0x0000008d008d7308 */ /* 0x000f220000000800 */
[C---:B------:R-:W-:Y:S04]  /*12e70*/  HMMA.16816.F32 R104, R20.reuse, R126, R104 ;  /* 0x0000007e1468723c */ /* 0x040fe80000001868 */
[----:B------:R-:W-:Y:S02]  /*12e80*/  LDSM.16.MT88.4 R124, [R200+0x11800] ;  /* 0x01180000c87c783b */ /* 0x000fe40000004200 */
[C---:B---3--:R-:W-:Y:S03]  /*12e90*/  HMMA.16816.F32 R12, R20.reuse, R120, R12 ;  /* 0x00000078140c723c */ /* 0x048fe6000000180c */
[----:B------:R-:W-:Y:S02]  /*12ea0*/  MUFU.EX2 R142, R142 ;  /* 0x0000008e008e7308 */ /* 0x000fe40000000800 */
[----:B-----5:R-:W-:Y:S01]  /*12eb0*/  F2FP.F16.F32.PACK_AB R27, R138, R137 ;  /* 0x000000898a1b723e */ /* 0x020fe200000000ff */
[C---:B------:R-:W-:Y:S01]  /*12ec0*/  HMMA.16816.F32 R108, R20.reuse, R122, R108 ;  /* 0x0000007a146c723c */ /* 0x040fe2000000186c */
[----:B------:R-:W3:Y:S06]  /*12ed0*/  LDSM.16.MT88.4 R120, [R200+0xd800] ;  /* 0x00d80000c878783b */ /* 0x000eec0000004200 */
[----:B------:R-:W5:Y:S01]  /*12ee0*/  MUFU.EX2 R143, R143 ;  /* 0x0000008f008f7308 */ /* 0x000f620000000800 */
[----:B----4-:R-:W-:Y:S01]  /*12ef0*/  F2FP.F16.F32.PACK_AB R24, R141, R140 ;  /* 0x0000008c8d18723e */ /* 0x010fe200000000ff */
[C---:B------:R-:W-:Y:S08]  /*12f00*/  HMMA.16816.F32 R16, R20.reuse, R128, R16 ;  /* 0x000000801410723c */ /* 0x040ff00000001810 */
[----:B------:R-:W-:Y:S01]  /*12f10*/  MUFU.EX2 R54, R54 ;  /* 0x0000003600367308 */ /* 0x000fe20000000800 */
[----:B------:R-:W-:Y:S01]  /*12f20*/  HMMA.16816.F32 R112, R20, R130, R112 ;  /* 0x000000821470723c */ /* 0x000fe20000001870 */
[----:B------:R-:W4:Y:S08]  /*12f30*/  LDSM.16.MT88.4 R20, [R204+0x11800] ;  /* 0x01180000cc14783b */ /* 0x000f300000004200 */
[----:B------:R-:W4:Y:S02]  /*12f40*/  MUFU.EX2 R55, R55 ;  /* 0x0000003700377308 */ /* 0x000f240000000800 */
[----:B-----5:R-:W-:Y:S07]  /*12f50*/  F2FP.F16.F32.PACK_AB R26, R143, R142 ;  /* 0x0000008e8f1a723e */ /* 0x020fee00000000ff */
[C---:B------:R-:W-:Y:S01]  /*12f60*/  HMMA.16816.F32 R4, R24.reuse, R28, R4 ;  /* 0x0000001c1804723c */ /* 0x040fe20000001804 */
[----:B------:R-:W-:Y:S05]  /*12f70*/  MUFU.EX2 R58, R58 ;  /* 0x0000003a003a7308 */ /* 0x000fea0000000800 */
[C---:B------:R-:W-:Y:S01]  /*12f80*/  HMMA.16816.F32 R8, R24.reuse, R30, R8 ;  /* 0x0000001e1808723c */ /* 0x040fe20000001808 */
[----:B------:R-:W5:Y:S04]  /*12f90*/  LDSM.16.MT88.4 R28, [R202+0x11800] ;  /* 0x01180000ca1c783b */ /* 0x000f680000004200 */
[----:B------:R-:W5:Y:S01]  /*12fa0*/  MUFU.EX2 R59, R59 ;  /* 0x0000003b003b7308 */ /* 0x000f620000000800 */
[C---:B-1----:R-:W-:Y:S09]  /*12fb0*/  HMMA.16816.F32 R68, R24.reuse, R116, R68 ;  /* 0x000000741844723c */ /* 0x042ff20000001844 */
[----:B------:R-:W-:Y:S01]  /*12fc0*/  MUFU.EX2 R52, R52 ;  /* 0x0000003400347308 */ /* 0x000fe20000000800 */
[C---:B------:R-:W-:Y:S01]  /*12fd0*/  HMMA.16816.F32 R72, R24.reuse, R118, R72 ;  /* 0x000000761848723c */ /* 0x040fe20000001848 */
[----:B------:R-:W1:Y:S05]  /*12fe0*/  LDSM.16.MT88.4 R116, [R201+0x11800] ;  /* 0x01180000c974783b */ /* 0x000e6a0000004200 */
[C---:B--2---:R-:W-:Y:S03]  /*12ff0*/  HMMA.16816.F32 R76, R24.reuse, R32, R76 ;  /* 0x00000020184c723c */ /* 0x044fe6000000184c */
[----:B------:R-:W2:Y:S03]  /*13000*/  MUFU.EX2 R53, R53 ;  /* 0x0000003500357308 */ /* 0x000ea60000000800 */
[C---:B------:R-:W-:Y:S01]  /*13010*/  HMMA.16816.F32 R80, R24.reuse, R34, R80 ;  /* 0x000000221850723c */ /* 0x040fe20000001850 */
[----:B------:R-:W2:Y:S06]  /*13020*/  LDSM.16.MT88.4 R32, [R204+0xe000] ;  /* 0x00e00000cc20783b */ /* 0x000eac0000004200 */
[----:B------:R-:W-:Y:S01]  /*13030*/  MUFU.EX2 R56, R56 ;  /* 0x0000003800387308 */ /* 0x000fe20000000800 */
[C---:B---3--:R-:W-:Y:S09]  /*13040*/  HMMA.16816.F32 R84, R24.reuse, R120, R84 ;  /* 0x000000781854723c */ /* 0x048ff20000001854 */
[----:B------:R-:W3:Y:S01]  /*13050*/  MUFU.EX2 R57, R57 ;  /* 0x0000003900397308 */ /* 0x000ee20000000800 */
[C---:B------:R-:W-:Y:S01]  /*13060*/  HMMA.16816.F32 R88, R24.reuse, R122, R88 ;  /* 0x0000007a1858723c */ /* 0x040fe20000001858 */
[----:B------:R-:W-:Y:S05]  /*13070*/  LDSM.16.MT88.4 R120, [R200+0x12000] ;  /* 0x01200000c878783b */ /* 0x000fea0000004200 */
[C---:B----4-:R-:W-:Y:S06]  /*13080*/  HMMA.16816.F32 R92, R24.reuse, R20, R92 ;  /* 0x00000014185c723c */ /* 0x050fec000000185c */
[C---:B------:R-:W-:Y:S05]  /*13090*/  HMMA.16816.F32 R96, R24.reuse, R22, R96 ;  /* 0x000000161860723c */ /* 0x040fea0000001860 */
[----:B------:R-:W-:Y:S01]  /*130a0*/  F2FP.F16.F32.PACK_AB R21, R169, R172 ;  /* 0x000000aca915723e */ /* 0x000fe200000000ff */
[C---:B-----5:R-:W-:Y:S05]  /*130b0*/  HMMA.16816.F32 R100, R24.reuse, R28, R100 ;  /* 0x0000001c1864723c */ /* 0x060fea0000001864 */
[----:B------:R-:W-:Y:S01]  /*130c0*/  F2FP.F16.F32.PACK_AB R23, R171, R170 ;  /* 0x000000aaab17723e */ /* 0x000fe200000000ff */
[C---:B------:R-:W-:Y:S01]  /*130d0*/  HMMA.16816.F32 R104, R24.reuse, R30, R104 ;  /* 0x0000001e1868723c */ /* 0x040fe20000001868 */
[----:B------:R-:W4:Y:S04]  /*130e0*/  LDSM.16.MT88.4 R28, [R201+0xe000] ;  /* 0x00e00000c91c783b */ /* 0x000f280000004200 */
[----:B------:R-:W-:Y:S01]  /*130f0*/  F2FP.F16.F32.PACK_AB R20, R174, R173 ;  /* 0x000000adae14723e */ /* 0x000fe200000000ff */
[C---:B-1----:R-:W-:Y:S05]  /*13100*/  HMMA.16816.F32 R12, R24.reuse, R116, R12 ;  /* 0x00000074180c723c */ /* 0x042fea000000180c */
[----:B------:R-:W-:Y:S01]  /*13110*/  F2FP.F16.F32.PACK_AB R22, R176, R175 ;  /* 0x000000afb016723e */ /* 0x000fe200000000ff */
[C---:B------:R-:W-:Y:S01]  /*13120*/  HMMA.16816.F32 R108, R24.reuse, R118, R108 ;  /* 0x00000076186c723c */ /* 0x040fe2000000186c */
[----:B------:R-:W-:Y:S05]  /*13130*/  LDSM.16.MT88.4 R116, [R201+0x12000] ;  /* 0x01200000c974783b */ /* 0x000fea0000004200 */
[C---:B------:R-:W-:Y:S06]  /*13140*/  HMMA.16816.F32 R16, R24.reuse, R124, R16 ;  /* 0x0000007c1810723c */ /* 0x040fec0000001810 */
[----:B------:R-:W-:Y:S01]  /*13150*/  HMMA.16816.F32 R112, R24, R126, R112 ;  /* 0x0000007e1870723c */ /* 0x000fe20000001870 */
[----:B------:R-:W1:Y:S05]  /*13160*/  LDSM.16.MT88.4 R24, [R200+0xe000] ;  /* 0x00e00000c818783b */ /* 0x000e6a0000004200 */
[C---:B--2---:R-:W-:Y:S03]  /*13170*/  HMMA.16816.F32 R4, R20.reuse, R32, R4 ;  /* 0x000000201404723c */ /* 0x044fe60000001804 */
[----:B------:R-:W-:Y:S03]  /*13180*/  LDSM.16.MT88.4 R124, [R204+0xf800] ;  /* 0x00f80000cc7c783b */ /* 0x000fe60000004200 */
[C---:B------:R-:W-:Y:S05]  /*13190*/  HMMA.16816.F32 R8, R20.reuse, R34, R8 ;  /* 0x000000221408723c */ /* 0x040fea0000001808 */
[----:B------:R-:W2:Y:S01]  /*131a0*/  LDSM.16.MT88.4 R32, [R204+0x12000] ;  /* 0x01200000cc20783b */ /* 0x000ea20000004200 */
[C---:B------:R-:W-:Y:S06]  /*131b0*/  HMMA.16816.F32 R68, R20.reuse, R36, R68 ;  /* 0x000000241444723c */ /* 0x040fec0000001844 */
[C---:B------:R-:W-:Y:S01]  /*131c0*/  HMMA.16816.F32 R72, R20.reuse, R38, R72 ;  /* 0x000000261448723c */ /* 0x040fe20000001848 */
[----:B------:R-:W5:Y:S05]  /*131d0*/  LDSM.16.MT88.4 R36, [R204+0xe800] ;  /* 0x00e80000cc24783b */ /* 0x000f6a0000004200 */
[C---:B----4-:R-:W-:Y:S06]  /*131e0*/  HMMA.16816.F32 R76, R20.reuse, R28, R76 ;  /* 0x0000001c144c723c */ /* 0x050fec000000184c */
[C---:B------:R-:W-:Y:S01]  /*131f0*/  HMMA.16816.F32 R80, R20.reuse, R30, R80 ;  /* 0x0000001e1450723c */ /* 0x040fe20000001850 */
[----:B------:R-:W4:Y:S05]  /*13200*/  LDSM.16.MT88.4 R28, [R202+0xe800] ;  /* 0x00e80000ca1c783b */ /* 0x000f2a0000004200 */
[C---:B-1----:R-:W-:Y:S06]  /*13210*/  HMMA.16816.F32 R84, R20.reuse, R24, R84 ;  /* 0x000000181454723c */ /* 0x042fec0000001854 */
[C---:B------:R-:W-:Y:S05]  /*13220*/  HMMA.16816.F32 R88, R20.reuse, R26, R88 ;  /* 0x0000001a1458723c */ /* 0x040fea0000001858 */
[----:B------:R-:W-:Y:S02]  /*13230*/  F2FP.F16.F32.PACK_AB R25, R178, R177 ;  /* 0x000000b1b219723e */ /* 0x000fe400000000ff */
[----:B------:R-:W-:Y:S01]  /*13240*/  F2FP.F16.F32.PACK_AB R27, R180, R179 ;  /* 0x000000b3b41b723e */ /* 0x000fe200000000ff */
[C---:B--2---:R-:W-:Y:S03]  /*13250*/  HMMA.16816.F32 R92, R20.reuse, R32, R92 ;  /* 0x00000020145c723c */ /* 0x044fe6000000185c */
        /* <DEDUP_REMOVED lines=8> */
[C---:B------:R-:W-:Y:S06]  /*132e0*/  HMMA.16816.F32 R108, R20.reuse, R118, R108 ;  /* 0x00000076146c723c */ /* 0x040fec000000186c */
[C---:B------:R-:W-:Y:S06]  /*132f0*/  HMMA.16816.F32 R16, R20.reuse, R120, R16 ;  /* 0x000000781410723c */ /* 0x040fec0000001810 */
[----:B------:R-:W-:Y:S01]  /*13300*/  HMMA.16816.F32 R112, R20, R122, R112 ;  /* 0x0000007a1470723c */ /* 0x000fe20000001870 */
[----:B------:R-:W2:Y:S05]  /*13310*/  LDSM.16.MT88.4 R20, [R204+0x12800] ;  /* 0x01280000cc14783b */ /* 0x000eaa0000004200 */
[C---:B-----5:R-:W-:Y:S06]  /*13320*/  HMMA.16816.F32 R4, R24.reuse, R36, R4 ;  /* 0x000000241804723c */ /* 0x060fec0000001804 */
[C---:B------:R-:W-:Y:S01]  /*13330*/  HMMA.16816.F32 R8, R24.reuse, R38, R8 ;  /* 0x000000261808723c */ /* 0x040fe20000001808 */
[----:B------:R-:W-:Y:S05]  /*13340*/  LDSM.16.MT88.4 R36, [R201+0x12800] ;  /* 0x01280000c924783b */ /* 0x000fea0000004200 */
        /* <DEDUP_REMOVED lines=9> */
[C---:B--2---:R-:W-:Y:S06]  /*133e0*/  HMMA.16816.F32 R92, R24.reuse, R20, R92 ;  /* 0x00000014185c723c */ /* 0x044fec000000185c */
        /* <DEDUP_REMOVED lines=8> */
[----:B---3--:R-:W-:Y:S01]  /*13470*/  F2FP.F16.F32.PACK_AB R22, R57, R56 ;  /* 0x000000383916723e */ /* 0x008fe200000000ff */
[C---:B------:R-:W-:Y:S01]  /*13480*/  HMMA.16816.F32 R108, R24.reuse, R38, R108 ;  /* 0x00000026186c723c */ /* 0x040fe2000000186c */
[----:B------:R-:W3:Y:S05]  /*13490*/  LDSM.16.MT88.4 R36, [R204+0x13000] ;  /* 0x01300000cc24783b */ /* 0x000eea0000004200 */
[C---:B------:R-:W-:Y:S06]  /*134a0*/  HMMA.16816.F32 R16, R24.reuse, R40, R16 ;  /* 0x000000281810723c */ /* 0x040fec0000001810 */
[----:B------:R-:W-:Y:S01]  /*134b0*/  HMMA.16816.F32 R112, R24, R42, R112 ;  /* 0x0000002a1870723c */ /* 0x000fe20000001870 */
[----:B------:R-:W4:Y:S04]  /*134c0*/  LDSM.16.MT88.4 R24, [R202+0x13000] ;  /* 0x01300000ca18783b */ /* 0x000f280000004200 */
[--C-:B------:R-:W-:Y:S01]  /*134d0*/  FFMA.FTZ R40, R62, UR4, -R160.reuse ;  /* 0x000000043e287c23 */ /* 0x100fe200080108a0 */
[C---:B-1----:R-:W-:Y:S05]  /*134e0*/  HMMA.16816.F32 R4, R20.reuse, R32, R4 ;  /* 0x000000201404723c */ /* 0x042fea0000001804 */
[----:B------:R-:W-:Y:S01]  /*134f0*/  MUFU.EX2 R40, R40 ;  /* 0x0000002800287308 */ /* 0x000fe20000000800 */
[C---:B------:R-:W-:Y:S01]  /*13500*/  HMMA.16816.F32 R8, R20.reuse, R34, R8 ;  /* 0x000000221408723c */ /* 0x040fe20000001808 */
[----:B------:R-:W1:Y:S04]  /*13510*/  LDSM.16.MT88.4 R32, [R201+0x13000] ;  /* 0x01300000c920783b */ /* 0x000e680000004200 */
[--C-:B------:R-:W-:Y:S01]  /*13520*/  FFMA.FTZ R41, R63, UR4, -R160.reuse ;  /* 0x000000043f297c23 */ /* 0x100fe200080108a0 */
[C---:B------:R-:W-:Y:S05]  /*13530*/  HMMA.16816.F32 R68, R20.reuse, R44, R68 ;  /* 0x0000002c1444723c */ /* 0x040fea0000001844 */
[----:B------:R-:W5:Y:S01]  /*13540*/  MUFU.EX2 R41, R41 ;  /* 0x0000002900297308 */ /* 0x000f620000000800 */
[C---:B------:R-:W-:Y:S05]  /*13550*/  HMMA.16816.F32 R72, R20.reuse, R46, R72 ;  /* 0x0000002e1448723c */ /* 0x040fea0000001848 */
[--C-:B------:R-:W-:Y:S01]  /*13560*/  FFMA.FTZ R44, R60, UR4, -R159.reuse ;  /* 0x000000043c2c7c23 */ /* 0x100fe2000801089f */
[C---:B------:R-:W-:Y:S05]  /*13570*/  HMMA.16816.F32 R76, R20.reuse, R48, R76 ;  /* 0x00000030144c723c */ /* 0x040fea000000184c */
[----:B------:R-:W-:Y:S01]  /*13580*/  MUFU.EX2 R44, R44 ;  /* 0x0000002c002c7308 */ /* 0x000fe20000000800 */
[C---:B------:R-:W-:Y:S05]  /*13590*/  HMMA.16816.F32 R80, R20.reuse, R50, R80 ;  /* 0x000000321450723c */ /* 0x040fea0000001850 */
[--C-:B------:R-:W-:Y:S01]  /*135a0*/  FFMA.FTZ R45, R61, UR4, -R159.reuse ;  /* 0x000000043d2d7c23 */ /* 0x100fe2000801089f */
[C---:B--2---:R-:W-:Y:S05]  /*135b0*/  HMMA.16816.F32 R84, R20.reuse, R28, R84 ;  /* 0x0000001c1454723c */ /* 0x044fea0000001854 */
[----:B------:R-:W2:Y:S01]  /*135c0*/  MUFU.EX2 R45, R45 ;  /* 0x0000002d002d7308 */ /* 0x000ea20000000800 */
[C---:B------:R-:W-:Y:S01]  /*135d0*/  HMMA.16816.F32 R88, R20.reuse, R30, R88 ;  /* 0x0000001e1458723c */ /* 0x040fe20000001858 */
[----:B------:R-:W5:Y:S04]  /*135e0*/  LDSM.16.MT88.4 R28, [R200+0x13000] ;  /* 0x01300000c81c783b */ /* 0x000f680000004200 */
        /* <DEDUP_REMOVED lines=9> */
[----:B------:R-:W-:Y:S01]  /*13680*/  FFMA.FTZ R159, R65, UR4, -R159 ;  /* 0x00000004419f7c23 */ /* 0x000fe2000801089f */
[C---:B-1----:R-:W-:Y:S05]  /*13690*/  HMMA.16816.F32 R12, R20.reuse, R32, R12 ;  /* 0x00000020140c723c */ /* 0x042fea000000180c */
[----:B------:R-:W-:Y:S01]  /*136a0*/  FFMA.FTZ R160, R67, UR4, -R160 ;  /* 0x0000000443a07c23 */ /* 0x000fe200080108a0 */
[C---:B------:R-:W-:Y:S01]  /*136b0*/  HMMA.16816.F32 R108, R20.reuse, R34, R108 ;  /* 0x00000022146c723c */ /* 0x040fe2000000186c */
[----:B------:R-:W1:Y:S01]  /*136c0*/  MUFU.EX2 R159, R159 ;  /* 0x0000009f009f7308 */ /* 0x000e620000000800 */
[----:B------:R-:W4:Y:S03]  /*136d0*/  LDSM.16.MT88.4 R32, [R201+0xf800] ;  /* 0x00f80000c920783b */ /* 0x000f260000004200 */
[----:B------:R-:W-:Y:S01]  /*136e0*/  FADD.FTZ R24, R155, R157 ;  /* 0x0000009d9b187221 */ /* 0x000fe20000010000 */
[C---:B-----5:R-:W-:Y:S05]  /*136f0*/  HMMA.16816.F32 R16, R20.reuse, R28, R16 ;  /* 0x0000001c1410723c */ /* 0x060fea0000001810 */
[----:B------:R-:W5:Y:S01]  /*13700*/  MUFU.EX2 R43, R160 ;  /* 0x000000a0002b7308 */ /* 0x000f620000000800 */
[----:B------:R-:W-:Y:S01]  /*13710*/  FADD.FTZ R25, R156, R158 ;  /* 0x0000009e9c197221 */ /* 0x000fe20000010000 */
[----:B------:R-:W-:Y:S01]  /*13720*/  HMMA.16816.F32 R112, R20, R30, R112 ;  /* 0x0000001e1470723c */ /* 0x000fe20000001870 */
[----:B------:R-:W4:Y:S03]  /*13730*/  LDSM.16.MT88.4 R20, [R200+0xf800] ;  /* 0x00f80000c814783b */ /* 0x000f260000004200 */
[----:B------:R-:W-:Y:S01]  /*13740*/  FADD.FTZ R153, R153, R24 ;  /* 0x0000001899997221 */ /* 0x000fe20000010000 */
[----:B------:R-:W-:Y:S01]  /*13750*/  FADD.FTZ R48, R154, R25 ;  /* 0x000000199a307221 */ /* 0x000fe20000010000 */
[----:B------:R-:W-:Y:S03]  /*13760*/  F2FP.F16.F32.PACK_AB R25, R41, R40 ;  /* 0x000000282919723e */ /* 0x000fe600000000ff */
[----:B------:R-:W-:Y:S02]  /*13770*/  LDSM.16.MT88.4 R28, [R201+0x13800] ;  /* 0x01380000c91c783b */ /* 0x000fe40000004200 */
[----:B--2---:R-:W-:Y:S01]  /*13780*/  F2FP.F16.F32.PACK_AB R24, R45, R44 ;  /* 0x0000002c2d18723e */ /* 0x004fe200000000ff */
[----:B------:R-:W-:Y:S01]  /*13790*/  FADD.FTZ R153, R134, R153 ;  /* 0x0000009986997221 */ /* 0x000fe20000010000 */
[----:B-1----:R-:W-:Y:S01]  /*137a0*/  F2FP.F16.F32.PACK_AB R26, R159, R46 ;  /* 0x0000002e9f1a723e */ /* 0x002fe200000000ff */
[----:B------:R-:W-:Y:S01]  /*137b0*/  FADD.FTZ R48, R135, R48 ;  /* 0x0000003087307221 */ /* 0x000fe20000010000 */
[----:B-----5:R-:W-:Y:S01]  /*137c0*/  F2FP.F16.F32.PACK_AB R27, R43, R42 ;  /* 0x0000002a2b1b723e */ /* 0x020fe200000000ff */
[----:B------:R-:W-:Y:S01]  /*137d0*/  FADD.FTZ R164, R164, R153 ;  /* 0x00000099a4a47221 */ /* 0x000fe20000010000 */
[----:B------:R-:W-:Y:S01]  /*137e0*/  MOV R135, R0 ;  /* 0x0000000000877202 */ /* 0x000fe20000000f00 */
[----:B------:R-:W-:Y:S02]  /*137f0*/  FADD.FTZ R165, R165, R48 ;  /* 0x00000030a5a57221 */ /* 0x000fe40000010000 */
[----:B------:R-:W-:Y:S02]  /*13800*/  FADD.FTZ R161, R161, R164 ;  /* 0x000000a4a1a17221 */ /* 0x000fe40000010000 */
[C---:B------:R-:W-:Y:S01]  /*13810*/  HMMA.16816.F32 R128, R24.reuse, R124, R4 ;  /* 0x0000007c1880723c */ /* 0x040fe20000001804 */
[----:B------:R-:W1:Y:S04]  /*13820*/  LDSM.16.MT88.4 R4, [R204+0x13800] ;  /* 0x01380000cc04783b */ /* 0x000e680000004200 */
[----:B------:R-:W-:Y:S01]  /*13830*/  FADD.FTZ R166, R166, R165 ;  /* 0x000000a5a6a67221 */ /* 0x000fe20000010000 */
[C---:B------:R-:W-:Y:S03]  /*13840*/  HMMA.16816.F32 R124, R24.reuse, R126, R8 ;  /* 0x0000007e187c723c */ /* 0x040fe60000001808 */
[----:B------:R-:W2:Y:S02]  /*13850*/  LDSM.16.MT88.4 R8, [R202+0x13800] ;  /* 0x01380000ca08783b */ /* 0x000ea40000004200 */
[----:B------:R-:W-:Y:S01]  /*13860*/  FADD.FTZ R162, R162, R161 ;  /* 0x000000a1a2a27221 */ /* 0x000fe20000010000 */
[C---:B---3--:R-:W-:Y:S05]  /*13870*/  HMMA.16816.F32 R68, R24.reuse, R36, R68 ;  /* 0x000000241844723c */ /* 0x048fea0000001844 */
[----:B------:R-:W-:Y:S01]  /*13880*/  FADD.FTZ R167, R167, R166 ;  /* 0x000000a6a7a77221 */ /* 0x000fe20000010000 */
[C---:B------:R-:W-:Y:S05]  /*13890*/  HMMA.16816.F32 R72, R24.reuse, R38, R72 ;  /* 0x000000261848723c */ /* 0x040fea0000001848 */
[----:B------:R-:W-:Y:S01]  /*138a0*/  FADD.FTZ R163, R163, R162 ;  /* 0x000000a2a3a37221 */ /* 0x000fe20000010000 */
[C---:B----4-:R-:W-:Y:S05]  /*138b0*/  HMMA.16816.F32 R76, R24.reuse, R32, R76 ;  /* 0x00000020184c723c */ /* 0x050fea000000184c */
[----:B------:R-:W-:Y:S01]  /*138c0*/  FADD.FTZ R167, R168, R167 ;  /* 0x000000a7a8a77221 */ /* 0x000fe20000010000 */
[C---:B------:R-:W-:Y:S05]  /*138d0*/  HMMA.16816.F32 R80, R24.reuse, R34, R80 ;  /* 0x000000221850723c */ /* 0x040fea0000001850 */
[----:B------:R-:W-:Y:S01]  /*138e0*/  FADD.FTZ R144, R144, R163 ;  /* 0x000000a390907221 */ /* 0x000fe20000010000 */
[C---:B------:R-:W-:Y:S05]  /*138f0*/  HMMA.16816.F32 R84, R24.reuse, R20, R84 ;  /* 0x000000141854723c */ /* 0x040fea0000001854 */
[----:B------:R-:W-:Y:S01]  /*13900*/  FADD.FTZ R148, R148, R167 ;  /* 0x000000a794947221 */ /* 0x000fe20000010000 */
[C---:B------:R-:W-:Y:S01]  /*13910*/  HMMA.16816.F32 R88, R24.reuse, R22, R88 ;  /* 0x000000161858723c */ /* 0x040fe20000001858 */
[----:B------:R-:W3:Y:S04]  /*13920*/  LDSM.16.MT88.4 R20, [R200+0x13800] ;  /* 0x01380000c814783b */ /* 0x000ee80000004200 */
        /* <DEDUP_REMOVED lines=16> */
[C---:B------:R-:W-:Y:S04]  /*13a30*/  HMMA.16816.F32 R108, R24.reuse, R30, R108 ;  /* 0x0000001e186c723c */ /* 0x040fe8000000186c */
[----:B------:R-:W-:Y:S01]  /*13a40*/  FADD.FTZ R142, R142, R141 ;  /* 0x0000008d8e8e7221 */ /* 0x000fe20000010000 */
[----:B------:R-:W-:Y:S01]  /*13a50*/  FADD.FTZ R137, R138, R137 ;  /* 0x000000898a897221 */ /* 0x000fe20000010000 */
[C---:B---3--:R-:W-:Y:S05]  /*13a60*/  HMMA.16816.F32 R116, R24.reuse, R20, R16 ;  /* 0x000000141874723c */ /* 0x048fea0000001810 */
        /* <DEDUP_REMOVED lines=34> */
[----:B------:R-:W-:Y:S06]  /*13c90*/  @P1 BRA `(.L_x_2528) ;  /* 0xffffffac00b01947 */ /* 0x000fec000383ffff */
.L_x_2524:
        /* <DEDUP_REMOVED lines=179> */
[----:B-----5:R-:W-:-:S03]  /*147d0*/  MOV R13, 0x7f800000 ;  /* 0x7f800000000d7802 */ /* 0x020fc60000000f00 */
[----:B------:R3:W-:Y:S04]  /*147e0*/  STS [R21+0x2000], R108 ;  /* 0x0020006c15007388 */ /* 0x0007e80000000800 */
[----:B------:R3:W-:Y:S01]  /*147f0*/  STS [R21+0x2400], R110 ;  /* 0x0024006e15007388 */ /* 0x0007e20000000800 */
[----:B----4-:R-:W-:-:S03]  /*14800*/  @P4 FMUL.FTZ R15, R8, 0.69314718246459960938 ;  /* 0x3f317218080f4820 */ /* 0x010fc60000410000 */
[----:B------:R4:W-:Y:S01]  /*14810*/  STS [R23+0x2000], R116 ;  /* 0x0020007417007388 */ /* 0x0009e20000000800 */
[----:B--2---:R-:W-:-:S03]  /*14820*/  @P4 FFMA.FTZ R4, R2, R27, R15 ;  /* 0x0000001b02044223 */ /* 0x004fc6000001000f */
[----:B------:R4:W-:Y:S01]  /*14830*/  STS [R23+0x2400], R118 ;  /* 0x0024007617007388 */ /* 0x0009e20000000800 */
[----:B-1----:R-:W-:-:S03]  /*14840*/  @P3 FMUL.FTZ R17, R7, 0.69314718246459960938 ;  /* 0x3f31721807113820 */ /* 0x002fc60000410000 */
[----:B------:R4:W-:Y:S01]  /*14850*/  STS [R25+0x2000], R11 ;  /* 0x0020000b19007388 */ /* 0x0009e20000000800 */
[----:B---3--:R-:W-:-:S03]  /*14860*/  @P3 FFMA.FTZ R13, R0, R9, R17 ;  /* 0x00000009000d3223 */ /* 0x008fc60000010011 */
[----:B------:R4:W-:Y:S01]  /*14870*/  STS [R25+0x2400], R12 ;  /* 0x0024000c19007388 */ /* 0x0009e20000000800 */
[----:B------:R-:W-:Y:S05]  /*14880*/  @!P0 BRA `(.L_x_2529) ;  /* 0x0000000000248947 */ /* 0x000fea0003800000 */
[----:B------:R-:W1:Y:S01]  /*14890*/  S2R R0, SR_CTAID.Y ;  /* 0x0000000000007919 */ /* 0x000e620000002600 */
[----:B------:R-:W1:Y:S01]  /*148a0*/  LDC R7, c[0x0][0x2c4] ;  /* 0x0000b100ff077b82 */ /* 0x000e620000000800 */
[----:B------:R-:W-:-:S07]  /*148b0*/  ISETP.NE.AND P0, PT, R221, -0x1, PT ;  /* 0xffffffffdd00780c */ /* 0x000fce0003f05270 */
[----:B------:R-:W2:Y:S08]  /*148c0*/  S2UR UR6, SR_CTAID.Z ;  /* 0x00000000000679c3 */ /* 0x000eb00000002700 */
[----:B------:R-:W2:Y:S01]  /*148d0*/  LDC R2, c[0x0][0x2e4] ;  /* 0x0000b900ff027b82 */ /* 0x000ea20000000800 */
[----:B-1----:R-:W-:-:S05]  /*148e0*/  IMAD R8, R0, R7, RZ ;  /* 0x0000000700087224 */ /* 0x002fca00078e02ff */
[----:B------:R-:W-:-:S05]  /*148f0*/  SEL R7, R8, R221, !P0 ;  /* 0x000000dd08077207 */ /* 0x000fca0004000000 */
[----:B--2---:R-:W-:Y:S01]  /*14900*/  IMAD R2, R2, UR6, R7 ;  /* 0x0000000602027c24 */ /* 0x004fe2000f8e0207 */
[----:B------:R-:W-:Y:S06]  /*14910*/  BRA `(.L_x_2530) ;  /* 0x0000000000187947 */ /* 0x000fec0003800000 */
.L_x_2529:
[----:B------:R-:W1:Y:S01]  /*14920*/  S2R R0, SR_CTAID.Y ;  /* 0x0000000000007919 */ /* 0x000e620000002600 */
[----:B------:R-:W1:Y:S08]  /*14930*/  S2UR UR6, SR_CTAID.Z ;  /* 0x00000000000679c3 */ /* 0x000e700000002700 */
[----:B------:R-:W1:Y:S08]  /*14940*/  LDC R7, c[0x0][0x270] ;  /* 0x00009c00ff077b82 */ /* 0x000e700000000800 */
[----:B------:R-:W2:Y:S01]  /*14950*/  LDC R2, c[0x0][0x2c4] ;  /* 0x0000b100ff027b82 */ /* 0x000ea20000000800 */
[----:B-1----:R-:W-:-:S04]  /*14960*/  IMAD R7, R0, R7, UR6 ;  /* 0x0000000600077e24 */ /* 0x002fc8000f8e0207 */
[----:B--2---:R-:W-:-:S03]  /*14970*/  IMAD R2, R7, R2, RZ ;  /* 0x0000000207027224 */ /* 0x004fc600078e02ff */
.L_x_2530:
[----:B----4-:R-:W-:Y:S01]  /*14980*/  LOP3.LUT R12, R5, 0xffffffe0, RZ, 0xc0, !PT ;  /* 0xffffffe0050c7812 */ /* 0x010fe200078ec0ff */
[----:B------:R-:W1:Y:S01]  /*14990*/  LDC.64 R8, c[0x0][0x290] ;  /* 0x0000a400ff087b82 */ /* 0x000e620000000a00 */
[----:B------:R-:W-:Y:S01]  /*149a0*/  BSSY B0, `(.L_x_2531) ;  /* 0x0000014000007945 */ /* 0x000fe20003800000 */
[----:B------:R-:W-:Y:S02]  /*149b0*/  IMAD R227, R226, 0x10, R227 ;  /* 0x00000010e2e37824 */ /* 0x000fe400078e02e3 */
[----:B------:R-:W-:-:S04]  /*149c0*/  IMAD.IADD R5, R3, 0x1, -R12 ;  /* 0x0000000103057824 */ /* 0x000fc800078e0a0c */
[----:B------:R-:W2:Y:S08]  /*149d0*/  LDC.64 R10, c[0x0][0x298] ;  /* 0x0000a600ff0a7b82 */ /* 0x000eb00000000a00 */
[----:B------:R-:W-:Y:S01]  /*149e0*/  BAR.SYNC.DEFER_BLOCKING 0x0 ;  /* 0x0000000000007b1d */ /* 0x000fe20000010000 */
[----:B------:R-:W-:-:S13]  /*149f0*/  LOP3.LUT P0, RZ, R5, 0x3, RZ, 0xc0, !PT ;  /* 0x0000000305ff7812 */ /* 0x000fda000780c0ff */
[----:B------:R-:W-:Y:S05]  /*14a00*/  @P0 BRA `(.L_x_2532) ;  /* 0x0000000000340947 */ /* 0x000fea0003800000 */
[----:B------:R-:W3:Y:S01]  /*14a10*/  S2R R5, SR_CTAID.X ;  /* 0x0000000000057919 */ /* 0x000ee20000002500 */
[----:B------:R-:W-:Y:S01]  /*14a20*/  ISETP.GE.AND P2, PT, R227, R212, PT ;  /* 0x000000d4e300720c */ /* 0x000fe20003f46270 */
[----:B------:R-:W-:Y:S01]  /*14a30*/  ULDC.64 UR4, c[0x0][0x2b0] ;  /* 0x0000ac0000047ab9 */ /* 0x000fe20000000a00 */
[----:B---3--:R-:W-:Y:S02]  /*14a40*/  IMAD R2, R5, 0x40, R2 ;  /* 0x0000004005027824 */ /* 0x008fe400078e0202 */
        /* <DEDUP_REMOVED lines=9> */
.L_x_2532:
[----:B------:R-:W-:Y:S05]  /*14ae0*/  BSYNC B0 ;  /* 0x0000000000007941 */ /* 0x000fea0003800000 */
.L_x_2531:
[----:B------:R-:W4:Y:S01]  /*14af0*/  S2UR UR5, SR_CTAID.X ;  /* 0x00000000000579c3 */ /* 0x000f220000002500 */
[----:B------:R-:W5:Y:S01]  /*14b00*/  S2R R12, SR_TID.X ;  /* 0x00000000000c7919 */ /* 0x000f620000002100 */
[----:B---3--:R-:W-:Y:S01]  /*14b10*/  LEA.HI R13, R6, R3, RZ, 0x3 ;  /* 0x00000003060d7211 */ /* 0x008fe200078f18ff */
[----:B-1----:R-:W-:Y:S01]  /*14b20*/  IMAD.WIDE.U32 R14, R0, R8, RZ ;  /* 0x00000008000e7225 */ /* 0x002fe200078e00ff */
[----:B------:R-:W-:Y:S01]  /*14b30*/  SHF.R.S32.HI R5, RZ, 0x1f, R0 ;  /* 0x0000001fff057819 */ /* 0x000fe20000011400 */
[----:B------:R-:W-:Y:S01]  /*14b40*/  BSSY B0, `(.L_x_2533) ;  /* 0x0000034000007945 */ /* 0x000fe20003800000 */
[C---:B------:R-:W-:Y:S01]  /*14b50*/  ISETP.NE.AND P0, PT, R221.reuse, -0x1, PT ;  /* 0xffffffffdd00780c */ /* 0x040fe20003f05270 */
[----:B--2---:R-:W-:Y:S01]  /*14b60*/  IMAD.WIDE.U32 R18, R221, R10, RZ ;  /* 0x0000000add127225 */ /* 0x004fe200078e00ff */
[----:B------:R-:W1:Y:S01]  /*14b70*/  LDC.64 R2, c[0x0][0x2a0] ;  /* 0x0000a800ff027b82 */ /* 0x000e620000000a00 */
[----:B------:R-:W-:Y:S02]  /*14b80*/  SHF.R.S32.HI R223, RZ, 0x1f, R222 ;  /* 0x0000001fffdf7819 */ /* 0x000fe400000114de */
[----:B------:R-:W-:Y:S01]  /*14b90*/  IMAD R16, R5, R8, RZ ;  /* 0x0000000805107224 */ /* 0x000fe200078e02ff */
[----:B------:R-:W-:Y:S01]  /*14ba0*/  SEL R14, R14, R18, !P0 ;  /* 0x000000120e0e7207 */ /* 0x000fe20004000000 */
[----:B------:R-:W-:Y:S01]  /*14bb0*/  IMAD R221, R221, R11, R19 ;  /* 0x0000000bdddd7224 */ /* 0x000fe200078e0213 */
[----:B------:R2:W3:Y:S01]  /*14bc0*/  LDS.128 R4, [R219+0x1800] ;  /* 0x00180000db047984 */ /* 0x0004e20000000c00 */
[----:B------:R-:W-:Y:S01]  /*14bd0*/  IMAD R9, R0, R9, R16 ;  /* 0x0000000900097224 */ /* 0x000fe200078e0210 */
[----:B------:R-:W-:-:S03]  /*14be0*/  SHF.R.S32.HI R0, RZ, 0x3, R13 ;  /* 0x00000003ff007819 */ /* 0x000fc6000001140d */
[----:B------:R-:W-:Y:S02]  /*14bf0*/  @!P0 IMAD.IADD R221, R15, 0x1, R9 ;  /* 0x000000010fdd8824 */ /* 0x000fe400078e0209 */
[----:B------:R-:W-:Y:S01]  /*14c00*/  VIADD R9, R0, 0x10 ;  /* 0x0000001000097836 */ /* 0x000fe20000000000 */
[----:B----4-:R-:W-:-:S04]  /*14c10*/  USHF.L.U32 UR5, UR5, 0x6, URZ ;  /* 0x0000000605057899 */ /* 0x010fc8000800063f */
[----:B------:R-:W-:Y:S01]  /*14c20*/  ISETP.GE.AND P2, PT, R9, R212, PT ;  /* 0x000000d40900720c */ /* 0x000fe20003f46270 */
[----:B------:R-:W-:Y:S01]  /*14c30*/  USHF.R.S32.HI UR4, URZ, 0x1f, UR5 ;  /* 0x0000001f3f047899 */ /* 0x000fe20008011405 */
[----:B------:R-:W-:Y:S01]  /*14c40*/  IADD3 R9, R0, 0x30, RZ ;  /* 0x0000003000097810 */ /* 0x000fe20007ffe0ff */
[----:B------:R-:W-:Y:S01]  /*14c50*/  IMAD.WIDE.U32 R16, R10, UR5, R222 ;  /* 0x000000050a107c25 */ /* 0x000fe2000f8e00de */
[----:B-----5:R-:W-:-:S03]  /*14c60*/  SHF.R.S32.HI R13, RZ, 0x1f, R12 ;  /* 0x0000001fff0d7819 */ /* 0x020fc6000001140c */
[----:B------:R-:W-:Y:S01]  /*14c70*/  IMAD R8, R10, UR4, RZ ;  /* 0x000000040a087c24 */ /* 0x000fe2000f8e02ff */
[----:B------:R-:W-:Y:S01]  /*14c80*/  USHF.R.S32.HI UR4, URZ, 0x1f, UR6 ;  /* 0x0000001f3f047899 */ /* 0x000fe20008011406 */
[----:B------:R-:W-:Y:S01]  /*14c90*/  IADD3 R20, P0, R14, R16, RZ ;  /* 0x000000100e147210 */ /* 0x000fe20007f1e0ff */
[----:B------:R-:W-:Y:S01]  /*14ca0*/  VIADD R15, R220, -UR5 ;  /* 0x80000005dc0f7c36 */ /* 0x000fe20008000000 */
[----:B------:R-:W-:Y:S01]  /*14cb0*/  LEA.HI R12, R13, R12, RZ, 0x3 ;  /* 0x0000000c0d0c7211 */ /* 0x000fe200078f18ff */
[----:B------:R-:W-:Y:S02]  /*14cc0*/  IMAD R8, R11, UR5, R8 ;  /* 0x000000050b087c24 */ /* 0x000fe4000f8e0208 */
[C---:B------:R-:W-:Y:S01]  /*14cd0*/  VIADD R13, R0.reuse, 0x20 ;  /* 0x00000020000d7836 */ /* 0x040fe20000000000 */
[----:B------:R-:W-:Y:S02]  /*14ce0*/  ISETP.GE.AND P3, PT, R0, R15, PT ;  /* 0x0000000f0000720c */ /* 0x000fe40003f66270 */
[----:B------:R-:W-:Y:S01]  /*14cf0*/  IADD3.X R21, R221, R17, R8, P0, !PT ;  /* 0x00000011dd157210 */ /* 0x000fe200007fe408 */
[C---:B-1----:R-:W-:Y:S01]  /*14d00*/  IMAD R8, R2.reuse, UR4, RZ ;  /* 0x0000000402087c24 */ /* 0x042fe2000f8e02ff */
[-C--:B------:R-:W-:Y:S01]  /*14d10*/  ISETP.GE.AND P1, PT, R13, R212.reuse, PT ;  /* 0x000000d40d00720c */ /* 0x080fe20003f26270 */
[----:B------:R2:W1:Y:S01]  /*14d20*/  LDS.128 R16, [R219] ;  /* 0x00000000db107984 */ /* 0x0004620000000c00 */
[----:B------:R-:W-:Y:S01]  /*14d30*/  ISETP.GE.AND P0, PT, R9, R212, PT ;  /* 0x000000d40900720c */ /* 0x000fe20003f06270 */
[----:B------:R-:W-:Y:S01]  /*14d40*/  IMAD R25, R3, UR6, R8 ;  /* 0x0000000603197c24 */ /* 0x000fe2000f8e0208 */
[----:B------:R-:W-:Y:S01]  /*14d50*/  SHF.R.S32.HI R3, RZ, 0x3, R12 ;  /* 0x00000003ff037819 */ /* 0x000fe2000001140c */
[----:B------:R-:W-:Y:S01]  /*14d60*/  IMAD.WIDE.U32 R20, R2, UR6, R20 ;  /* 0x0000000602147c25 */ /* 0x000fe2000f8e0014 */
[----:B------:R2:W4:Y:S02]  /*14d70*/  LDS.128 R12, [R219+0x2000] ;  /* 0x00200000db0c7984 */ /* 0x0005240000000c00 */
[----:B------:R-:W-:-:S02]  /*14d80*/  SHF.R.S32.HI R3, RZ, 0x1f, R3 ;  /* 0x0000001fff037819 */ /* 0x000fc40000011403 */
[----:B------:R-:W-:Y:S01]  /*14d90*/  IADD3 R25, R25, R21, RZ ;  /* 0x0000001519197210 */ /* 0x000fe20007ffe0ff */
[----:B---3--:R-:W-:Y:S06]  /*14da0*/  @P3 BRA `(.L_x_2534) ;  /* 0x0000000000343947 */ /* 0x008fec0003800000 */
        /* <DEDUP_REMOVED lines=11> */
[----:B-1----:R3:W-:Y:S04]  /*14e60*/  @!P4 STG.E.128 desc[UR12][R22.64], R16 ;  /* 0x000000101600c986 */ /* 0x0027e8000c101d0c */
[----:B----4-:R3:W-:Y:S02]  /*14e70*/  @!P3 STG.E.128 desc[UR12][R22.64+0x80], R12 ;  /* 0x0000800c1600b986 */ /* 0x0107e4000c101d0c */
.L_x_2534:
[----:B------:R-:W-:Y:S05]  /*14e80*/  BSYNC B0 ;  /* 0x0000000000007941 */ /* 0x000fea0003800000 */
.L_x_2533:
[----:B-1-3--:R1:W3:Y:S01]  /*14e90*/  LDS.128 R16, [R219+0x800] ;  /* 0x00080000db107984 */ /* 0x00a2e20000000c00 */
[----:B------:R-:W-:Y:S03]  /*14ea0*/  BSSY B0, `(.L_x_2535) ;  /* 0x0000013000007945 */ /* 0x000fe60003800000 */
[----:B----4-:R1:W4:Y:S01]  /*14eb0*/  LDS.128 R12, [R219+0x2800] ;  /* 0x00280000db0c7984 */ /* 0x0103220000000c00 */
        /* <DEDUP_REMOVED lines=15> */
[----:B---3--:R3:W-:Y:S04]  /*14fb0*/  @!P3 STG.E.128 desc[UR12][R8.64], R16 ;  /* 0x000000100800b986 */ /* 0x0087e8000c101d0c */
[----:B----4-:R3:W-:Y:S02]  /*14fc0*/  @!P2 STG.E.128 desc[UR12][R8.64+0x80], R12 ;  /* 0x0000800c0800a986 */ /* 0x0107e4000c101d0c */
.L_x_2536:
[----:B------:R-:W-:Y:S05]  /*14fd0*/  BSYNC B0 ;  /* 0x0000000000007941 */ /* 0x000fea0003800000 */
.L_x_2535:
[----:B---3--:R3:W1:Y:S01]  /*14fe0*/  LDS.128 R16, [R219+0x1000] ;  /* 0x00100000db107984 */ /* 0x0086620000000c00 */
        /* <DEDUP_REMOVED lines=18> */
[----:B----4-:R1:W-:Y:S02]  /*15110*/  @!P1 STG.E.128 desc[UR12][R8.64+0x80], R12 ;  /* 0x0000800c08009986 */ /* 0x0103e4000c101d0c */
.L_x_2538:
[----:B------:R-:W-:Y:S05]  /*15120*/  BSYNC B0 ;  /* 0x0000000000007941 */ /* 0x000fea0003800000 */
.L_x_2537:
[----:B-1--4-:R1:W4:Y:S01]  /*15130*/  LDS.128 R12, [R219+0x3800] ;  /* 0x00380000db0c7984 */ /* 0x0123220000000c00 */
        /* <DEDUP_REMOVED lines=17> */
[----:B----4-:R-:W-:Y:S01]  /*15250*/  STG.E.128 desc[UR12][R10.64+0x80], R12 ;  /* 0x0000800c0a007986 */ /* 0x010fe2000c101d0c */
[----:B------:R-:W-:Y:S05]  /*15260*/  EXIT ;  /* 0x000000000000794d */ /* 0x000fea0003800000 */
.L_x_2539:
        /* <DEDUP_REMOVED lines=9> */
.L_x_8376:


//--------------------- .text._ZN5flash24flash_fwd_splitkv_kernelI23Flash_fwd_kernel_traitsILi128ELi64ELi128ELi4ELb0ELb0EN7cutlass6half_tE19Flash_kernel_traitsILi128ELi64ELi128ELi4ES3_EELb1ELb0ELb1ELb0ELb0ELb1ELb0ELb0EEEvNS_16Flash_fwd_paramsE --------------------------
	.section	.text._ZN5flash24flash_fwd_splitkv_kernelI23Flash_fwd_kernel_traitsILi128ELi64ELi128ELi4ELb0ELb0EN7cutlass6half_tE19Flash_kernel_traitsILi128ELi64ELi128ELi4ES3_EELb1ELb0ELb1ELb0ELb0ELb1ELb0ELb0EEEvNS_16Flash_fwd_paramsE,"ax",@progbits
	.align	128
        .global         _ZN5flash24flash_fwd_splitkv_kernelI23Flash_fwd_kernel_traitsILi128ELi64ELi128ELi4ELb0ELb0EN7cutlass6half_tE19Flash_kernel_traitsILi128ELi64ELi128ELi4ES3_EELb1ELb0ELb1ELb0ELb0ELb1ELb0ELb0EEEvNS_16Flash_fwd_paramsE
        .type           _ZN5flash24flash_fwd_splitkv_kernelI23Flash_fwd_kernel_traitsILi128ELi64ELi128ELi4ELb0ELb0EN7cutlass6half_tE19Flash_kernel_traitsILi128ELi64ELi128ELi4ES3_EELb1ELb0ELb1ELb0ELb0ELb1ELb0ELb0EEEvNS_16Flash_fwd_paramsE,@function
        .size           _ZN5flash24flash_fwd_splitkv_kernelI23Flash_fwd_kernel_traitsILi128ELi64ELi128ELi4ELb0ELb0EN7cutlass6half_tE19Flash_kernel_traitsILi128ELi64ELi128ELi4ES3_EELb1ELb0ELb1ELb0ELb0ELb1ELb0ELb0EEEvNS_16Flash_fwd_paramsE,(.L_x_8377 - _ZN5flash24flash_fwd_splitkv_kernelI23Flash_fwd_kernel_traitsILi128ELi64ELi128ELi4ELb0ELb0EN7cutlass6half_tE19Flash_kernel_traitsILi128ELi64ELi128ELi4ES3_EELb1ELb0ELb1ELb0ELb0ELb1ELb0ELb0EEEvNS_16Flash_fwd_paramsE)
        .other          _ZN5flash24flash_fwd_splitkv_kernelI23Flash_fwd_kernel_traitsILi128ELi64ELi128ELi4ELb0ELb0EN7cutlass6half_tE19Flash_kernel_traitsILi128ELi64ELi128ELi4ES3_EELb1ELb0ELb1ELb0ELb0ELb1ELb0ELb0EEEvNS_16Flash_fwd_paramsE,@"STO_CUDA_ENTRY STV_DEFAULT"
_ZN5flash24flash_fwd_splitkv_kernelI23Flash_fwd_kernel_traitsILi128ELi64ELi128ELi4ELb0ELb0EN7cutlass6half_tE19Flash_kernel_traitsILi128ELi64ELi128ELi4ES3_EELb1ELb0ELb1ELb0ELb0ELb1ELb0ELb0EEEvNS_16Flash_fwd_paramsE:
.text._ZN5flash24flash_fwd_splitkv_kernelI23Flash_fwd_kernel_traitsILi128ELi64ELi128ELi4ELb0ELb0EN7cutlass6half_tE19Flash_kernel_traitsILi128ELi64ELi128ELi4ES3_EELb1ELb0ELb1ELb0ELb0ELb1ELb0ELb0EEEvNS_16Flash_fwd_paramsE:
        /* <DEDUP_REMOVED lines=38> */
.L_x_2540:
[----:B------:R-:W1:Y:S02]  /*0260*/  LDC R0, c[0x0][0x2c8] ;  /* 0x0000b200ff007b82 */ /* 0x000e640000000800 */
.L_x_2541:
        /* <DEDUP_REMOVED lines=94> */
.L_x_2544:
[----:B------:R-:W-:Y:S05]  /*0850*/  BSYNC B0 ;  /* 0x0000000000007941 */ /* 0x000fea0003800000 */
.L_x_2543:
        /* <DEDUP_REMOVED lines=19> */
.L_x_2546:
[----:B------:R-:W-:Y:S05]  /*0990*/  BSYNC B0 ;  /* 0x0000000000007941 */ /* 0x000fea0003800000 */
.L_x_2545:
        /* <DEDUP_REMOVED lines=20> */
.L_x_2548:
[----:B------:R-:W-:Y:S05]  /*0ae0*/  BSYNC B0 ;  /* 0x0000000000007941 */ /* 0x000fea0003800000 */
.L_x_2547:
        /* <DEDUP_REMOVED lines=19> */
.L_x_2550:
[----:B------:R-:W-:Y:S05]  /*0c20*/  BSYNC B0 ;  /* 0x0000000000007941 */ /* 0x000fea0003800000 */
.L_x_2549:
        /* <DEDUP_REMOVED lines=15> */
.L_x_2542:
        /* <DEDUP_REMOVED lines=24> */
.L_x_2551:
        /* <DEDUP_REMOVED lines=80> */
.L_x_2552:
        /* <DEDUP_REMOVED lines=49> */
.L_x_2554:
        /* <DEDUP_REMOVED lines=29> */
.L_x_2553:
        /* <DEDUP_REMOVED lines=103> */
.L_x_2556:
[----:B------:R-:W-:Y:S05]  /*1ef0*/  BSYNC B0 ;  /* 0x0000000000007941 */ /* 0x000fea0003800000 */
.L_x_2555:
        /* <DEDUP_REMOVED lines=31> */
.L_x_2558:
[----:B------:R-:W-:Y:S05]  /*20f0*/  BSYNC B0 ;  /* 0x0000000000007941 */ /* 0x000fea0003800000 */
.L_x_2557:
        /* <DEDUP_REMOVED lines=31> */
.L_x_2560:
[----:B------:R-:W-:Y:S05]  /*22f0*/  BSYNC B0 ;  /* 0x0000000000007941 */ /* 0x000fea0003800000 */
.L_x_2559:
        /* <DEDUP_REMOVED lines=30> */
.L_x_2562:
[----:B------:R-:W-:Y:S05]  /*24e0*/  BSYNC B0 ;  /* 0x0000000000007941 */ /* 0x000fea0003800000 */
.L_x_2561:
        /* <DEDUP_REMOVED lines=10> */
[----:B------:R-:W-:-:S02]  /*2590*/  IMAD.IADD R193, R195, 0x1, R193 ;  /* 0x00000001c3c17824 */ /* 0x000fc400078e02c1 */
        /* <DEDUP_REMOVED lines=21> */
.L_x_2564:
[----:B------:R-:W-:Y:S05]  /*26f0*/  BSYNC B0 ;  /* 0x0000000000007941 */ /* 0x000fea0003800000 */
.L_x_2563:
        /* <DEDUP_REMOVED lines=24> */
.L_x_2566:
[----:B------:R-:W-:Y:S05]  /*2880*/  BSYNC B0 ;  /* 0x0000000000007941 */ /* 0x000fea0003800000 */
.L_x_2565:
        /* <DEDUP_REMOVED lines=27> */
.L_x_2568:
[----:B------:R-:W-:Y:S05]  /*2a40*/  BSYNC B0 ;  /* 0x0000000000007941 */ /* 0x000fea0003800000 */
.L_x_2567:
[----:B------:R-:W-:Y:S01]  /*2a50*/  BSSY B0, `(.L_x_2569) ;  /* 0x000001e000007945 */ /* 0x000fe20003800000 */
[-C--:B------:R-:W-:Y:S01]  /*2a60*/  ISETP.GE.AND P6, PT, R35, R12.reuse, PT ;  /* 0x0000000c2300720c */ /* 0x080fe20003fc6270 */
[C---:B------:R-:W-:Y:S01]  /*2a70*/  VIADD R27, R14.reuse, 0x60 ;  /* 0x000000600e1b7836 */ /* 0x040fe20000000000 */
[----:B------:R-:W-:Y:S01]  /*2a80*/  ISETP.GE.AND P1, PT, R29, R12, PT ;  /* 0x0000000c1d00720c */ /* 0x000fe20003f26270 */
[----:B------:R-:W-:Y:S01]  /*2a90*/  VIADD R25, R14, 0x70 ;  /* 0x000000700e197836 */ /* 0x000fe20000000000 */
[----:B------:R-:W-:Y:S11]  /*2aa0*/  @P2 BRA `(.L_x_2570) ;  /* 0x0000000000602947 */ /* 0x000ff60003800000 */
[----:B------:R-:W-:Y:S01]  /*2ab0*/  ULDC UR5, c[0x0][0x2d0] ;  /* 0x0000b40000057ab9 */ /* 0x000fe20000000800 */
[----:B------:R-:W-:Y:S01]  /*2ac0*/  IMAD.MOV.U32 R195, RZ, RZ, R193 ;  /* 0x000000ffffc37224 */ /* 0x000fe200078e00c1 */
[----:B------:R-:W-:Y:S01]  /*2ad0*/  ISETP.GE.AND P3, PT, R226, UR5, PT ;  /* 0x00000005e2007c0c */ /* 0x000fe2000bf66270 */
[----:B------:R-:W-:Y:S01]  /*2ae0*/  IMAD R22, R189, 0x30, RZ ;  /* 0x00000030bd167824 */ /* 0x000fe200078e02ff */
[----:B------:R-:W-:Y:S01]  /*2af0*/  ISETP.GE.AND P2, PT, R217, UR5, PT ;  /* 0x00000005d9007c0c */ /* 0x000fe2000bf46270 */
[----:B------:R-:W-:-:S04]  /*2b00*/  IMAD.WIDE.U32 R40, R188, 0x30, R194 ;  /* 0x00000030bc287825 */ /* 0x000fc800078e00c2 */
[----:B------:R-:W-:-:S06]  /*2b10*/  IMAD.IADD R22, R41, 0x1, R22 ;  /* 0x0000000129167824 */ /* 0x000fcc00078e0216 */
        /* <DEDUP_REMOVED lines=17> */
.L_x_2570:
[----:B------:R-:W-:Y:S05]  /*2c30*/  BSYNC B0 ;  /* 0x0000000000007941 */ /* 0x000fea0003800000 */
.L_x_2569:
        /* <DEDUP_REMOVED lines=24> */
.L_x_2572:
[----:B------:R-:W-:Y:S05]  /*2dc0*/  BSYNC B0 ;  /* 0x0000000000007941 */ /* 0x000fea0003800000 */
.L_x_2571:
[----:B------:R-:W-:Y:S01]  /*2dd0*/  BSSY B0, `(.L_x_2573) ;  /* 0x000001d000007945 */ /* 0x000fe20003800000 */
[-C--:B------:R-:W-:Y:S02]  /*2de0*/  ISETP.GE.AND P6, PT, R27, R12.reuse, PT ;  /* 0x0000000c1b00720c */ /* 0x080fe40003fc6270 */
[----:B------:R-:W-:Y:S02]  /*2df0*/  ISETP.GE.AND P5, PT, R25, R12, PT ;  /* 0x0000000c1900720c */ /* 0x000fe40003fa6270 */
[----:B------:R-:W-:Y:S01]  /*2e00*/  SHF.R.S32.HI R22, RZ, 0x1f, R20 ;  /* 0x0000001fff167819 */ /* 0x000fe20000011414 */
        /* <DEDUP_REMOVED lines=25> */
.L_x_2574:
[----:B------:R-:W-:Y:S05]  /*2fa0*/  BSYNC B0 ;  /* 0x0000000000007941 */ /* 0x000fea0003800000 */
.L_x_2573:
        /* <DEDUP_REMOVED lines=26> */
.L_x_2576:
[----:B------:R-:W-:Y:S05]  /*3150*/  BSYNC B0 ;  /* 0x0000000000007941 */ /* 0x000fea0003800000 */
.L_x_2575:
        /* <DEDUP_REMOVED lines=26> */
.L_x_2578:
[----:B------:R-:W-:Y:S05]  /*3300*/  BSYNC B0 ;  /* 0x0000000000007941 */ /* 0x000fea0003800000 */
.L_x_2577:
        /* <DEDUP_REMOVED lines=51> */
.L_x_2580:
[----:B------:R-:W-:Y:S05]  /*3640*/  BSYNC B0 ;  /* 0x0000000000007941 */ /* 0x000fea0003800000 */
.L_x_2579:
[----:B------:R1:W-:Y:S01]  /*3650*/  @P6 STS.128 [R223+0xc800], RZ ;  /* 0x00c800ffdf006388 */ /* 0x0003e20000000c00 */
[----:B------:R-:W-:Y:S03]  /*3660*/  BSSY B0, `(.L_x_2581) ;  /* 0x0000015000007945 */ /* 0x000fe60003800000 */
[----:B------:R1:W-:Y:S01]  /*3670*/  @P6 STS.128 [R223+0x10800], RZ ;  /* 0x010800ffdf006388 */ /* 0x0003e20000000c00 */
[----:B------:R-:W-:Y:S05]  /*3680*/  @P6 BRA `(.L_x_2582) ;  /* 0x0000000000486947 */ /* 0x000fea0003800000 */
[----:B------:R-:W-:Y:S02]  /*3690*/  ULDC UR5, c[0x0][0x2d0] ;  /* 0x0000b40000057ab9 */ /* 0x000fe40000000800 */
[----:B------:R-:W-:Y:S02]  /*36a0*/  ISETP.GE.AND P5, PT, R226, UR5, PT ;  /* 0x00000005e2007c0c */ /* 0x000fe4000bfa6270 */
[----:B------:R-:W-:-:S11]  /*36b0*/  ISETP.GE.AND P4, PT, R217, UR5, PT ;  /* 0x00000005d9007c0c */ /* 0x000fd6000bf86270 */
        /* <DEDUP_REMOVED lines=15> */
.L_x_2582:
[----:B------:R-:W-:Y:S05]  /*37b0*/  BSYNC B0 ;  /* 0x0000000000007941 */ /* 0x000fea0003800000 */
.L_x_2581:
        /* <DEDUP_REMOVED lines=42> */
.L_x_2584:
[----:B------:R-:W-:Y:S05]  /*3a60*/  BSYNC B0 ;  /* 0x0000000000007941 */ /* 0x000fea0003800000 */
.L_x_2583:
        /* <DEDUP_REMOVED lines=30> */
.L_x_2586:
[----:B------:R-:W-:Y:S05]  /*3c50*/  BSYNC B0 ;  /* 0x0000000000007941 */ /* 0x000fea0003800000 */
.L_x_2585:
        /* <DEDUP_REMOVED lines=24> */
.L_x_2588:
[----:B------:R-:W-:Y:S05]  /*3de0*/  BSYNC B0 ;  /* 0x0000000000007941 */ /* 0x000fea0003800000 */
.L_x_2587:
        /* <DEDUP_REMOVED lines=24> */
.L_x_2590:
[----:B------:R-:W-:Y:S05]  /*3f70*/  BSYNC B0 ;  /* 0x0000000000007941 */ /* 0x000fea0003800000 */
.L_x_2589:
        /* <DEDUP_REMOVED lines=24> */
.L_x_2592:
[----:B------:R-:W-:Y:S05]  /*4100*/  BSYNC B0 ;  /* 0x0000000000007941 */ /* 0x000fea0003800000 */
.L_x_2591:
        /* <DEDUP_REMOVED lines=24> */
.L_x_2594:
[----:B------:R-:W-:Y:S05]  /*4290*/  BSYNC B0 ;  /* 0x0000000000007941 */ /* 0x000fea0003800000 */
.L_x_2593:
[----:B------:R-:W-:Y:S01]  /*42a0*/  LDSM.16.M88.4 R108, [R215] ;  /* 0x00000000d76c783b */ /* 0x000fe20000000200 */
[----:B------:R-:W-:Y:S01]  /*42b0*/  LOP3.LUT P1, RZ, R0, 0x2, RZ, 0xc0, !PT ;  /* 0x0000000200ff7812 */ /* 0x000fe2000782c0ff */
[--C-:B------:R-:W-:Y:S01]  /*42c0*/  IMAD R213, R5, 0x2, R215.reuse ;  /* 0x0000000205d57824 */ /* 0x100fe200078e02d7 */
[----:B------:R-:W-:Y:S01]  /*42d0*/  ULDC UR10, c[0x0][0x39c] ;  /* 0x0000e700000a7ab9 */ /* 0x000fe20000000800 */
[----:B------:R-:W2:Y:S01]  /*42e0*/  LDSM.16.M88.4 R80, [R214+0x4000] ;  /* 0x00400000d650783b */ /* 0x000ea20000000200 */
[----:B------:R-:W-:Y:S01]  /*42f0*/  SEL R7, R7, 0xfffffff0, !P1 ;  /* 0xfffffff007077807 */ /* 0x000fe20004800000 */
[----:B------:R-:W-:Y:S01]  /*4300*/  IMAD R211, R4, 0x2, R215 ;  /* 0x0000000204d37824 */ /* 0x000fe200078e02d7 */
[----:B------:R-:W-:Y:S01]  /*4310*/  LOP3.LUT P1, RZ, R0, 0x4, RZ, 0xc0, !PT ;  /* 0x0000000400ff7812 */ /* 0x000fe2000782c0ff */
[----:B------:R-:W2:Y:S01]  /*4320*/  LDSM.16.M88.4 R48, [R214+0x6000] ;  /* 0x00600000d630783b */ /* 0x000ea20000000200 */
[----:B------:R-:W-:Y:S01]  /*4330*/  VIADD R0, R214, 0x4000 ;  /* 0x00004000d6007836 */ /* 0x000fe20000000000 */
[----:B------:R-:W-:Y:S01]  /*4340*/  LOP3.LUT R6, R6, R135, RZ, 0xfc, !PT ;  /* 0x0000008706067212 */ /* 0x000fe200078efcff */
[----:B------:R-:W-:Y:S01]  /*4350*/  IMAD R140, R7, 0x2, R214 ;  /* 0x00000002078c7824 */ /* 0x000fe200078e02d6 */
[----:B------:R-:W2:Y:S01]  /*4360*/  LDSM.16.M88.4 R72, [R214+0x4800] ;  /* 0x00480000d648783b */ /* 0x000ea20000000200 */
[----:B------:R-:W-:Y:S01]  /*4370*/  SEL R3, R3, 0xffffffe0, !P1 ;  /* 0xffffffe003037807 */ /* 0x000fe20004800000 */
[----:B------:R-:W-:Y:S01]  /*4380*/  IMAD R212, R7, 0x2, R0 ;  /* 0x0000000207d47824 */ /* 0x000fe200078e0200 */
[----:B------:R-:W-:Y:S01]  /*4390*/  LOP3.LUT R0, R138, 0xffffffe0, RZ, 0xc0, !PT ;  /* 0xffffffe08a007812 */ /* 0x000fe200078ec0ff */
[----:B------:R-:W2:Y:S01]  /*43a0*/  LDSM.16.M88.4 R64, [R214+0x5000] ;  /* 0x00500000d640783b */ /* 0x000ea20000000200 */
[----:B------:R-:W-:-:S02]  /*43b0*/  IMAD R210, R4, 0x2, R213 ;  /* 0x0000000204d27824 */ /* 0x000fc400078e02d5 */
[C---:B------:R-:W-:Y:S01]  /*43c0*/  IMAD R207, R3.reuse, 0x2, R214 ;  /* 0x0000000203cf7824 */ /* 0x040fe200078e02d6 */
[----:B------:R-:W2:Y:S01]  /*43d0*/  LDSM.16.M88.4 R56, [R214+0x5800] ;  /* 0x00580000d638783b */ /* 0x000ea20000000200 */
[----:B------:R-:W-:Y:S02]  /*43e0*/  IMAD R209, R3, 0x2, R212 ;  /* 0x0000000203d17824 */ /* 0x000fe400078e02d4 */
[C---:B------:R-:W-:Y:S01]  /*43f0*/  IMAD.IADD R0, R37.reuse, 0x1, -R0 ;  /* 0x0000000125007824 */ /* 0x040fe200078e0a00 */
[----:B------:R-:W2:Y:S01]  /*4400*/  LDSM.16.M88.4 R40, [R214+0x6800] ;  /* 0x00680000d628783b */ /* 0x000ea20000000200 */
[----:B------:R-:W-:-:S03]  /*4410*/  IMAD.SHL.U32 R231, R37, 0x2, RZ ;  /* 0x0000000225e77824 */ /* 0x000fc600078e00ff */
[----:B------:R-:W2:Y:S02]  /*4420*/  LDSM.16.M88.4 R28, [R214+0x7000] ;  /* 0x00700000d61c783b */ /* 0x000ea40000000200 */
[----:B------:R-:W-:Y:S02]  /*4430*/  LOP3.LUT R231, R231, 0x6, RZ, 0xc0, !PT ;  /* 0x00000006e7e77812 */ /* 0x000fe400078ec0ff */
[----:B-1----:R-:W1:Y:S04]  /*4440*/  LDSM.16.M88.4 R12, [R214+0x7800] ;  /* 0x00780000d60c783b */ /* 0x002e680000000200 */
[----:B------:R-:W-:Y:S04]  /*4450*/  LDSM.16.M88.4 R24, [R213] ;  /* 0x00000000d518783b */ /* 0x000fe80000000200 */
[----:B--234-:R-:W2:Y:S01]  /*4460*/  LDSM.16.M88.4 R8, [R140+0x4000] ;  /* 0x004000008c08783b */ /* 0x01cea20000000200 */
[C---:B------:R-:W-:Y:S03]  /*4470*/  HMMA.16816.F32 R16, R108.reuse, R80, RZ ;  /* 0x000000506c10723c */ /* 0x040fe600000018ff */
[----:B------:R-:W3:Y:S04]  /*4480*/  LDSM.16.M88.4 R88, [R140+0x6000] ;  /* 0x006000008c58783b */ /* 0x000ee80000000200 */
        /* <DEDUP_REMOVED lines=8> */
[C---:B------:R-:W-:Y:S01]  /*4510*/  HMMA.16816.F32 R76, R108.reuse, R72, RZ ;  /* 0x000000486c4c723c */ /* 0x040fe200000018ff */
[----:B------:R-:W4:Y:S04]  /*4520*/  LDSM.16.M88.4 R92, [R140+0x7800] ;  /* 0x007800008c5c783b */ /* 0x000f280000000200 */
[----:B------:R-:W-:Y:S01]  /*4530*/  LDSM.16.M88.4 R84, [R211] ;  /* 0x00000000d354783b */ /* 0x000fe20000000200 */
[C---:B------:R-:W-:Y:S03]  /*4540*/  HMMA.16816.F32 R68, R108.reuse, R64, RZ ;  /* 0x000000406c44723c */ /* 0x040fe600000018ff */
[----:B------:R-:W4:Y:S03]  /*4550*/  LDSM.16.M88.4 R20, [R207+0x4000] ;  /* 0x00400000cf14783b */ /* 0x000f260000000200 */
[C---:B------:R-:W-:Y:S01]  /*4560*/  HMMA.16816.F32 R60, R108.reuse, R56, RZ ;  /* 0x000000386c3c723c */ /* 0x040fe200000018ff */
[----:B------:R-:W-:Y:S04]  /*4570*/  LDSM.16.M88.4 R128, [R140+0x8000] ;  /* 0x008000008c80783b */ /* 0x000fe80000000200 */
[----:B------:R-:W-:Y:S01]  /*4580*/  LDSM.16.M88.4 R124, [R214+0xb000] ;  /* 0x00b00000d67c783b */ /* 0x000fe20000000200 */
        /* <DEDUP_REMOVED lines=41> */
[----:B------:R-:W-:Y:S05]  /*4820*/  LDSM.16.M88.4 R12, [R209] ;  /* 0x00000000d10c783b */ /* 0x000fea0000000200 */
[C---:B--2---:R-:W-:Y:S06]  /*4830*/  HMMA.16816.F32 R68, R84.reuse, R8, R68 ;  /* 0x000000085444723c */ /* 0x044fec0000001844 */
[C---:B------:R-:W-:Y:S01]  /*4840*/  HMMA.16816.F32 R64, R84.reuse, R10, R64 ;  /* 0x0000000a5440723c */ /* 0x040fe20000001840 */
[----:B------:R-:W1:Y:S05]  /*4850*/  LDSM.16.M88.4 R8, [R210] ;  /* 0x00000000d208783b */ /* 0x000e6a0000000200 */
        /* <DEDUP_REMOVED lines=46> */
[----:B------:R-:W-:Y:S05]  /*4b40*/  LDSM.16.M88.4 R24, [R211+0x2000] ;  /* 0x00200000d318783b */ /* 0x000fea0000000200 */
[C---:B----4-:R-:W-:Y:S06]  /*4b50*/  HMMA.16816.F32 R68, R120.reuse, R20, R68 ;  /* 0x000000147844723c */ /* 0x050fec0000001844 */
[----:B------:R-:W-:Y:S01]  /*4b60*/  HMMA.16816.F32 R64, R120, R22, R64 ;  /* 0x000000167840723c */ /* 0x000fe20000001840 */
[----:B------:R-:W2:Y:S05]  /*4b70*/  LDSM.16.M88.4 R20, [R207+0x8000] ;  /* 0x00800000cf14783b */ /* 0x000eaa0000000200 */
[C---:B------:R-:W-:Y:S06]  /*4b80*/  HMMA.16816.F32 R16, R104.reuse, R128, R16 ;  /* 0x000000806810723c */ /* 0x040fec0000001810 */
[----:B------:R-:W-:Y:S06]  /*4b90*/  HMMA.16816.F32 R80, R104, R130, R80 ;  /* 0x000000826850723c */ /* 0x000fec0000001850 */
        /* <DEDUP_REMOVED lines=13> */
[C---:B------:R-:W-:Y:S06]  /*4c70*/  HMMA.16816.F32 R28, R120.reuse, R126, R28 ;  /* 0x0000007e781c723c */ /* 0x040fec000000181c */
[C---:B------:R-:W-:Y:S06]  /*4c80*/  HMMA.16816.F32 R112, R120.reuse, R116, R112 ;  /* 0x000000747870723c */ /* 0x040fec0000001870 */
[----:B------:R-:W-:Y:S01]  /*4c90*/  HMMA.16816.F32 R108, R120, R118, R108 ;  /* 0x00000076786c723c */ /* 0x000fe2000000186c */
[----:B------:R-:W2:Y:S04]  /*4ca0*/  LDSM.16.M88.4 R120, [R207+0x8800] ;  /* 0x00880000cf78783b */ /* 0x000ea80000000200 */
[----:B------:R-:W-:Y:S01]  /*4cb0*/  LDSM.16.M88.4 R116, [R140+0xb000] ;  /* 0x00b000008c74783b */ /* 0x000fe20000000200 */
[C---:B------:R-:W-:Y:S06]  /*4cc0*/  HMMA.16816.F32 R52, R104.reuse, R88, R52 ;  /* 0x000000586834723c */ /* 0x040fec0000001834 */
[C---:B------:R-:W-:Y:S01]  /*4cd0*/  HMMA.16816.F32 R48, R104.reuse, R90, R48 ;  /* 0x0000005a6830723c */ /* 0x040fe20000001830 */
[----:B------:R-:W3:Y:S05]  /*4ce0*/  LDSM.16.M88.4 R88, [R207+0x9000] ;  /* 0x00900000cf58783b */ /* 0x000eea0000000200 */
[----:B------:R-:W-:Y:S06]  /*4cf0*/  HMMA.16816.F32 R76, R104, R100, R76 ;  /* 0x00000064684c723c */ /* 0x000fec000000184c */
[C---:B-1----:R-:W-:Y:S06]  /*4d00*/  HMMA.16816.F32 R16, R8.reuse, R12, R16 ;  /* 0x0000000c0810723c */ /* 0x042fec0000001810 */
[----:B------:R-:W-:Y:S01]  /*4d10*/  HMMA.16816.F32 R80, R8, R14, R80 ;  /* 0x0000000e0850723c */ /* 0x000fe20000001850 */
[----:B------:R-:W1:Y:S05]  /*4d20*/  LDSM.16.M88.4 R12, [R207+0xa000] ;  /* 0x00a00000cf0c783b */ /* 0x000e6a0000000200 */
[C---:B------:R-:W-:Y:S01]  /*4d30*/  HMMA.16816.F32 R72, R104.reuse, R102, R72 ;  /* 0x000000666848723c */ /* 0x040fe20000001848 */
[----:B------:R-:W4:Y:S05]  /*4d40*/  LDSM.16.M88.4 R100, [R140+0xb800] ;  /* 0x00b800008c64783b */ /* 0x000f2a0000000200 */
[C---:B------:R-:W-:Y:S06]  /*4d50*/  HMMA.16816.F32 R68, R104.reuse, R96, R68 ;  /* 0x000000606844723c */ /* 0x040fec0000001844 */
[----:B------:R-:W-:Y:S01]  /*4d60*/  HMMA.16816.F32 R64, R104, R98, R64 ;  /* 0x000000626840723c */ /* 0x000fe20000001840 */
[----:B------:R-:W-:Y:S01]  /*4d70*/  FMUL.FTZ R7, R17, UR10 ;  /* 0x0000000a11077c20 */ /* 0x000fe20008410000 */
[----:B------:R-:W-:Y:S01]  /*4d80*/  FMUL.FTZ R17, R19, UR10 ;  /* 0x0000000a13117c20 */ /* 0x000fe20008410000 */
[----:B------:R-:W-:-:S03]  /*4d90*/  FMUL.FTZ R3, R16, UR10 ;  /* 0x0000000a10037c20 */ /* 0x000fc60008410000 */
[----:B--2---:R-:W-:Y:S01]  /*4da0*/  HMMA.16816.F32 R76, R24, R120, R76 ;  /* 0x00000078184c723c */ /* 0x004fe2000000184c */
[----:B------:R-:W-:Y:S01]  /*4db0*/  FMUL.FTZ R81, R81, UR10 ;  /* 0x0000000a51517c20 */ /* 0x000fe20008410000 */
[----:B------:R-:W-:Y:S01]  /*4dc0*/  FMUL.FTZ R82, R82, UR10 ;  /* 0x0000000a52527c20 */ /* 0x000fe20008410000 */
[----:B------:R-:W-:Y:S01]  /*4dd0*/  FMUL.FTZ R83, R83, UR10 ;  /* 0x0000000a53537c20 */ /* 0x000fe20008410000 */
[----:B------:R-:W-:Y:S01]  /*4de0*/  FMUL.FTZ R19, R80, UR10 ;  /* 0x0000000a50137c20 */ /* 0x000fe20008410000 */
[----:B------:R-:W-:Y:S01]  /*4df0*/  MUFU.TANH R97, R81 ;  /* 0x0000005100617308 */ /* 0x000fe20000002400 */
[C---:B------:R-:W-:Y:S06]  /*4e00*/  HMMA.16816.F32 R44, R104.reuse, R84, R44 ;  /* 0x00000054682c723c */ /* 0x040fec000000182c */
[----:B------:R-:W-:Y:S01]  /*4e10*/  HMMA.16816.F32 R40, R104, R86, R40 ;  /* 0x000000566828723c */ /* 0x000fe20000001828 */
[----:B------:R-:W2:Y:S01]  /*4e20*/  LDSM.16.M88.4 R84, [R207+0x9800] ;  /* 0x00980000cf54783b */ /* 0x000ea20000000200 */
[----:B------:R-:W-:Y:S04]  /*4e30*/  MUFU.TANH R99, R82 ;  /* 0x0000005200637308 */ /* 0x000fe80000002400 */
[----:B------:R-:W-:Y:S04]  /*4e40*/  HMMA.16816.F32 R72, R24, R122, R72 ;  /* 0x0000007a1848723c */ /* 0x000fe80000001848 */
[----:B------:R-:W2:Y:S02]  /*4e50*/  MUFU.TANH R7, R7 ;  /* 0x0000000700077308 */ /* 0x000ea40000002400 */
[C---:B------:R-:W-:Y:S06]  /*4e60*/  HMMA.16816.F32 R60, R104.reuse, R92, R60 ;  /* 0x0000005c683c723c */ /* 0x040fec000000183c */
[----:B------:R-:W-:Y:S01]  /*4e70*/  HMMA.16816.F32 R56, R104, R94, R56 ;  /* 0x0000005e6838723c */ /* 0x000fe20000001838 */
[----:B------:R-:W-:Y:S01]  /*4e80*/  LDSM.16.M88.4 R92, [R207+0xb000] ;  /* 0x00b00000cf5c783b */ /* 0x000fe20000000200 */
[----:B------:R-:W2:Y:S04]  /*4e90*/  MUFU.TANH R17, R17 ;  /* 0x0000001100117308 */ /* 0x000ea80000002400 */
[C---:B---3--:R-:W-:Y:S04]  /*4ea0*/  HMMA.16816.F32 R68, R24.reuse, R88, R68 ;  /* 0x000000581844723c */ /* 0x048fe80000001844 */
[----:B------:R-:W3:Y:S02]  /*4eb0*/  MUFU.TANH R19, R19 ;  /* 0x0000001300137308 */ /* 0x000ee40000002400 */
[C---:B------:R-:W-:Y:S01]  /*4ec0*/  HMMA.16816.F32 R64, R24.reuse, R90, R64 ;  /* 0x0000005a1840723c */ /* 0x040fe20000001840 */
[----:B------:R-:W3:Y:S05]  /*4ed0*/  LDSM.16.M88.4 R88, [R207+0xa800] ;  /* 0x00a80000cf58783b */ /* 0x000eea0000000200 */
[C---:B-1----:R-:W-:Y:S01]  /*4ee0*/  HMMA.16816.F32 R52, R24.reuse, R12, R52 ;  /* 0x0000000c1834723c */ /* 0x042fe20000001834 */
[----:B------:R-:W-:Y:S05]  /*4ef0*/  MUFU.TANH R3, R3 ;  /* 0x0000000300037308 */ /* 0x000fea0000002400 */
[----:B------:R-:W-:Y:S01]  /*4f00*/  HMMA.16816.F32 R48, R24, R14, R48 ;  /* 0x0000000e1830723c */ /* 0x000fe20000001830 */
[----:B------:R-:W1:Y:S05]  /*4f10*/  LDSM.16.M88.4 R12, [R207+0xb800] ;  /* 0x00b80000cf0c783b */ /* 0x000e6a0000000200 */
[----:B------:R-:W-:Y:S06]  /*4f20*/  HMMA.16816.F32 R76, R8, R20, R76 ;  /* 0x00000014084c723c */ /* 0x000fec000000184c */
[----:B------:R-:W-:Y:S06]  /*4f30*/  HMMA.16816.F32 R32, R104, R116, R32 ;  /* 0x000000746820723c */ /* 0x000fec0000001820 */
[----:B------:R-:W-:Y:S01]  /*4f40*/  HMMA.16816.F32 R72, R8, R22, R72 ;  /* 0x000000160848723c */ /* 0x000fe20000001848 */
[----:B------:R-:W1:Y:S05]  /*4f50*/  LDSM.16.M88.4 R20, [R209+0x5800] ;  /* 0x00580000d114783b */ /* 0x000e6a0000000200 */
[C---:B----4-:R-:W-:Y:S01]  /*4f60*/  HMMA.16816.F32 R112, R104.reuse, R100, R112 ;  /* 0x000000646870723c */ /* 0x050fe20000001870 */
[----:B------:R4:W1:Y:S05]  /*4f70*/  MUFU.TANH R101, R83 ;  /* 0x0000005300657308 */ /* 0x00086a0000002400 */
[----:B------:R-:W-:Y:S01]  /*4f80*/  HMMA.16816.F32 R108, R104, R102, R108 ;  /* 0x00000066686c723c */ /* 0x000fe2000000186c */
[----:B------:R-:W-:-:S04]  /*4f90*/  FMUL.FTZ R76, R76, UR10 ;  /* 0x0000000a4c4c7c20 */ /* 0x000fc80008410000 */
[----:B------:R1:W1:Y:S01]  /*4fa0*/  MUFU.TANH R103, R76 ;  /* 0x0000004c00677308 */ /* 0x0002620000002400 */
[C---:B--2---:R-:W-:Y:S06]  /*4fb0*/  HMMA.16816.F32 R60, R24.reuse, R84, R60 ;  /* 0x00000054183c723c */ /* 0x044fec000000183c */
[----:B------:R-:W-:Y:S01]  /*4fc0*/  HMMA.16816.F32 R56, R24, R86, R56 ;  /* 0x000000561838723c */ /* 0x000fe20000001838 */
[----:B----4-:R-:W2:Y:S01]  /*4fd0*/  LDSM.16.M88.4 R80, [R209+0x6800] ;  /* 0x00680000d150783b */ /* 0x010ea20000000200 */
[----:B------:R-:W-:Y:S01]  /*4fe0*/  FMUL.FTZ R72, R72, UR10 ;  /* 0x0000000a48487c20 */ /* 0x000fe20008410000 */
[----:B------:R-:W-:-:S02]  /*4ff0*/  FMUL.FTZ R73, R73, UR10 ;  /* 0x0000000a49497c20 */ /* 0x000fc40008410000 */
[----:B------:R-:W4:Y:S01]  /*5000*/  LDSM.16.M88.4 R84, [R209+0x5000] ;  /* 0x00500000d154783b */ /* 0x000f220000000200 */
[C---:B---3--:R-:W-:Y:S03]  /*5010*/  HMMA.16816.F32 R44, R24.reuse, R88, R44 ;  /* 0x00000058182c723c */ /* 0x048fe6000000182c */
[----:B------:R-:W-:Y:S03]  /*5020*/  MUFU.TANH R73, R73 ;  /* 0x0000004900497308 */ /* 0x000fe60000002400 */
[----:B------:R-:W-:Y:S01]  /*5030*/  HMMA.16816.F32 R40, R24, R90, R40 ;  /* 0x0000005a1828723c */ /* 0x000fe20000001828 */
[----:B------:R-:W-:-:S05]  /*5040*/  FMUL.FTZ R89, R77, UR10 ;  /* 0x0000000a4d597c20 */ /* 0x000fca0008410000 */
[----:B------:R-:W-:Y:S01]  /*5050*/  HMMA.16816.F32 R32, R24, R92, R32 ;  /* 0x0000005c1820723c */ /* 0x000fe20000001820 */
[----:B------:R-:W-:Y:S01]  /*5060*/  FMUL.FTZ R91, R78, UR10 ;  /* 0x0000000a4e5b7c20 */ /* 0x000fe20008410000 */
[----:B------:R-:W-:Y:S04]  /*5070*/  MUFU.TANH R89, R89 ;  /* 0x0000005900597308 */ /* 0x000fe80000002400 */
[----:B------:R-:W-:Y:S01]  /*5080*/  HMMA.16816.F32 R28, R104, R118, R28 ;  /* 0x00000076681c723c */ /* 0x000fe2000000181c */
[----:B------:R-:W-:Y:S02]  /*5090*/  FMUL.FTZ R93, R79, UR10 ;  /* 0x0000000a4f5d7c20 */ /* 0x000fe40008410000 */
[----:B-1----:R-:W1:Y:S01]  /*50a0*/  LDSM.16.M88.4 R76, [R209+0x6000] ;  /* 0x00600000d14c783b */ /* 0x002e620000000200 */
[----:B------:R-:W3:Y:S02]  /*50b0*/  MUFU.TANH R91, R91 ;  /* 0x0000005b005b7308 */ /* 0x000ee40000002400 */
[C---:B------:R-:W-:Y:S06]  /*50c0*/  HMMA.16816.F32 R112, R24.reuse, R12, R112 ;  /* 0x0000000c1870723c */ /* 0x040fec0000001870 */
[----:B------:R-:W-:Y:S01]  /*50d0*/  HMMA.16816.F32 R108, R24, R14, R108 ;  /* 0x0000000e186c723c */ /* 0x000fe2000000186c */
[----:B------:R-:W3:Y:S01]  /*50e0*/  LDSM.16.M88.4 R12, [R209+0x7000] ;  /* 0x00700000d10c783b */ /* 0x000ee20000000200 */
[----:B------:R-:W3:Y:S04]  /*50f0*/  MUFU.TANH R93, R93 ;  /* 0x0000005d005d7308 */ /* 0x000ee80000002400 */
[C---:B------:R-:W-:Y:S06]  /*5100*/  HMMA.16816.F32 R60, R8.reuse, R20, R60 ;  /* 0x00000014083c723c */ /* 0x040fec000000183c */
[----:B------:R-:W-:Y:S01]  /*5110*/  HMMA.16816.F32 R56, R8, R22, R56 ;  /* 0x000000160838723c */ /* 0x000fe20000001838 */
[----:B------:R-:W3:Y:S01]  /*5120*/  LDSM.16.M88.4 R20, [R209+0x7800] ;  /* 0x00780000d114783b */ /* 0x000ee20000000200 */
[----:B------:R-:W-:-:S04]  /*5130*/  DEPBAR.LE SB0, 0x0 ;  /* 0x000080000000791a */ /* 0x000fc80000000000 */
[----:B------:R-:W-:Y:S01]  /*5140*/  HMMA.16816.F32 R28, R24, R94, R28 ;  /* 0x0000005e181c723c */ /* 0x000fe2000000181c */
[----:B------:R-:W3:Y:S05]  /*5150*/  MUFU.TANH R95, R72 ;  /* 0x00000048005f7308 */ /* 0x000eea0000002400 */
[----:B--2---:R-:W-:Y:S01]  /*5160*/  HMMA.16816.F32 R44, R8, R80, R44 ;  /* 0x00000050082c723c */ /* 0x004fe2000000182c */
[----:B------:R-:W-:Y:S01]  /*5170*/  FMUL.FTZ R25, R74, UR10 ;  /* 0x0000000a4a197c20 */ /* 0x000fe20008410000 */
[----:B------:R-:W-:-:S04]  /*5180*/  FMUL.FTZ R27, R75, UR10 ;  /* 0x0000000a4b1b7c20 */ /* 0x000fc80008410000 */
[C---:B----4-:R-:W-:Y:S01]  /*5190*/  HMMA.16816.F32 R64, R8.reuse, R86, R64 ;  /* 0x000000560840723c */ /* 0x050fe20000001840 */
[----:B------:R-:W-:Y:S01]  /*51a0*/  SHF.R.S32.HI R81, RZ, 0x1f, R0 ;  /* 0x0000001fff517819 */ /* 0x000fe20000011400 */
[----:B------:R-:W2:Y:S01]  /*51b0*/  MUFU.TANH R25, R25 ;  /* 0x0000001900197308 */ /* 0x000ea20000002400 */
[----:B------:R-:W-:Y:S01]  /*51c0*/  FMUL.FTZ R63, R63, UR10 ;  /* 0x0000000a3f3f7c20 */ /* 0x000fe20008410000 */
[----:B------:R-:W-:Y:S01]  /*51d0*/  FMUL.FTZ R60, R60, UR10 ;  /* 0x0000000a3c3c7c20 */ /* 0x000fe20008410000 */
[----:B------:R-:W-:Y:S01]  /*51e0*/  LEA.HI R0, R81, R0, RZ, 0x2 ;  /* 0x0000000051007211 */ /* 0x000fe200078f10ff */
[C---:B-1----:R-:W-:Y:S01]  /*51f0*/  HMMA.16816.F32 R52, R8.reuse, R76, R52 ;  /* 0x0000004c0834723c */ /* 0x042fe20000001834 */
[----:B------:R-:W-:Y:S01]  /*5200*/  FMUL.FTZ R57, R57, UR10 ;  /* 0x0000000a39397c20 */ /* 0x000fe20008410000 */
[----:B------:R-:W-:Y:S01]  /*5210*/  FMUL.FTZ R59, R59, UR10 ;  /* 0x0000000a3b3b7c20 */ /* 0x000fe20008410000 */
[----:B------:R-:W-:Y:S01]  /*5220*/  FMUL.FTZ R61, R61, UR10 ;  /* 0x0000000a3d3d7c20 */ /* 0x000fe20008410000 */
[----:B------:R-:W-:Y:S01]  /*5230*/  MUFU.TANH R27, R27 ;  /* 0x0000001b001b7308 */ /* 0x000fe20000002400 */
[----:B------:R-:W-:Y:S01]  /*5240*/  FMUL.FTZ R58, R58, UR10 ;  /* 0x0000000a3a3a7c20 */ /* 0x000fe20008410000 */
[C---:B---3--:R-:W-:Y:S06]  /*5250*/  HMMA.16816.F32 R32, R8.reuse, R12, R32 ;  /* 0x0000000c0820723c */ /* 0x048fec0000001820 */
[C---:B------:R-:W-:Y:S01]  /*5260*/  HMMA.16816.F32 R40, R8.reuse, R82, R40 ;  /* 0x000000520828723c */ /* 0x040fe20000001828 */
[----:B------:R-:W-:Y:S01]  /*5270*/  IMAD R12, R136, 0x10, R139 ;  /* 0x00000010880c7824 */ /* 0x000fe200078e028b */
[----:B------:R-:W-:Y:S01]  /*5280*/  SHF.R.S32.HI R13, RZ, 0x2, R0 ;  /* 0x00000002ff0d7819 */ /* 0x000fe20000011400 */
[----:B------:R-:W-:Y:S03]  /*5290*/  MUFU.TANH R37, R57 ;  /* 0x0000003900257308 */ /* 0x000fe60000002400 */
[C---:B------:R-:W-:Y:S01]  /*52a0*/  HMMA.16816.F32 R28, R8.reuse, R14, R28 ;  /* 0x0000000e081c723c */ /* 0x040fe2000000181c */
[----:B------:R-:W-:Y:S01]  /*52b0*/  SHF.R.S32.HI R83, RZ, 0x1f, R136 ;  /* 0x0000001fff537819 */ /* 0x000fe20000011488 */
[----:B------:R-:W-:Y:S01]  /*52c0*/  FMUL.FTZ R65, R65, UR10 ;  /* 0x0000000a41417c20 */ /* 0x000fe20008410000 */
[----:B------:R-:W-:Y:S01]  /*52d0*/  IADD3 R12, R12, 0x1, R13 ;  /* 0x000000010c0c7810 */ /* 0x000fe20007ffe00d */
[----:B------:R-:W-:Y:S01]  /*52e0*/  FMUL.FTZ R13, R67, UR10 ;  /* 0x0000000a430d7c20 */ /* 0x000fe20008410000 */
[----:B------:R-:W-:Y:S01]  /*52f0*/  LEA.HI R0, R83, R136, RZ, 0x2 ;  /* 0x0000008853007211 */ /* 0x000fe200078f10ff */
[C---:B------:R-:W-:Y:S01]  /*5300*/  HMMA.16816.F32 R68, R8.reuse, R84, R68 ;  /* 0x000000540844723c */ /* 0x040fe20000001844 */
[----:B------:R-:W-:Y:S01]  /*5310*/  IADD3 R83, R137, R12, -R224 ;  /* 0x0000000c89537210 */ /* 0x000fe20007ffe8e0 */
[----:B------:R-:W-:Y:S01]  /*5320*/  FMUL.FTZ R16, R55, UR10 ;  /* 0x0000000a37107c20 */ /* 0x000fe20008410000 */
[----:B------:R-:W-:Y:S01]  /*5330*/  LOP3.LUT R67, R0, 0xfffffffc, RZ, 0xc0, !PT ;  /* 0xfffffffc00437812 */ /* 0x000fe200078ec0ff */
[----:B-----5:R-:W-:Y:S01]  /*5340*/  FMUL.FTZ R0, R133, R132 ;  /* 0x0000008485007220 */ /* 0x020fe20000410000 */
[----:B------:R-:W-:Y:S01]  /*5350*/  FMUL.FTZ R64, R64, UR10 ;  /* 0x0000000a40407c20 */ /* 0x000fe20008410000 */
[----:B------:R-:W-:Y:S01]  /*5360*/  HMMA.16816.F32 R48, R8, R78, R48 ;  /* 0x0000004e0830723c */ /* 0x000fe20000001830 */
[----:B------:R-:W-:Y:S01]  /*5370*/  IMAD.IADD R134, R83, 0x1, R134 ;  /* 0x0000000153867824 */ /* 0x000fe200078e0286 */
[----:B------:R1:W-:Y:S01]  /*5380*/  MUFU.TANH R15, R13 ;  /* 0x0000000d000f7308 */ /* 0x0003e20000002400 */
[----:B------:R-:W-:Y:S01]  /*5390*/  FMUL.FTZ R66, R66, UR10 ;  /* 0x0000000a42427c20 */ /* 0x000fe20008410000 */
[----:B------:R-:W-:-:S02]  /*53a0*/  IMAD.IADD R230, R136, 0x1, -R67 ;  /* 0x0000000188e67824 */ /* 0x000fc400078e0a43 */
[----:B------:R-:W-:Y:S01]  /*53b0*/  FMUL.FTZ R32, R32, UR10 ;  /* 0x0000000a20207c20 */ /* 0x000fe20008410000 */
[C---:B------:R-:W-:Y:S01]  /*53c0*/  HMMA.16816.F32 R112, R8.reuse, R20, R112 ;  /* 0x000000140870723c */ /* 0x040fe20000001870 */
[----:B------:R-:W-:Y:S01]  /*53d0*/  VIMNMX R196, R134, R137, PT ;  /* 0x0000008986c47248 */ /* 0x000fe20003fe0100 */
[----:B------:R-:W-:Y:S01]  /*53e0*/  FMUL.FTZ R34, R34, UR10 ;  /* 0x0000000a22227c20 */ /* 0x000fe20008410000 */
[----:B------:R-:W-:Y:S01]  /*53f0*/  VIADDMNMX R195, R134, 0x8, R137, PT ;  /* 0x0000000886c37846 */ /* 0x000fe20003800189 */
[----:B------:R-:W-:Y:S01]  /*5400*/  MUFU.TANH R85, R16 ;  /* 0x0000001000557308 */ /* 0x000fe20000002400 */
[----:B------:R-:W-:Y:S01]  /*5410*/  FMUL.FTZ R33, R33, UR10 ;  /* 0x0000000a21217c20 */ /* 0x000fe20008410000 */
[----:B------:R-:W-:Y:S01]  /*5420*/  HMMA.16816.F32 R108, R8, R22, R108 ;  /* 0x00000016086c723c */ /* 0x000fe2000000186c */
[----:B------:R-:W-:Y:S01]  /*5430*/  FMUL.FTZ R14, R29, UR10 ;  /* 0x0000000a1d0e7c20 */ /* 0x000fe20008410000 */
        /* <DEDUP_REMOVED lines=9> */
[----:B------:R3:W-:Y:S01]  /*54d0*/  MUFU.TANH R55, R10 ;  /* 0x0000000a00377308 */ /* 0x0007e20000002400 */
[----:B------:R-:W-:Y:S01]  /*54e0*/  FMUL.FTZ R70, R70, UR10 ;  /* 0x0000000a46467c20 */ /* 0x000fe20008410000 */
[----:B------:R-:W-:Y:S01]  /*54f0*/  FMUL.FTZ R69, R69, UR10 ;  /* 0x0000000a45457c20 */ /* 0x000fe20008410000 */
[----:B------:R-:W-:Y:S01]  /*5500*/  FMUL.FTZ R71, R71, UR10 ;  /* 0x0000000a47477c20 */ /* 0x000fe20008410000 */
[----:B------:R-:W-:Y:S01]  /*5510*/  FMUL.FTZ R12, R50, UR10 ;  /* 0x0000000a320c7c20 */ /* 0x000fe20008410000 */
[----:B------:R-:W-:Y:S01]  /*5520*/  FMUL.FTZ R50, R41, UR10 ;  /* 0x0000000a29327c20 */ /* 0x000fe20008410000 */
[----:B------:R-:W-:Y:S01]  /*5530*/  FMUL.FTZ R41, R42, UR10 ;  /* 0x0000000a2a297c20 */ /* 0x000fe20008410000 */
[----:B-1----:R-:W-:Y:S01]  /*5540*/  FMUL.FTZ R13, R48, UR10 ;  /* 0x0000000a300d7c20 */ /* 0x002fe20008410000 */
[----:B------:R1:W-:Y:S01]  /*5550*/  MUFU.TANH R57, R18 ;  /* 0x0000001200397308 */ /* 0x0003e20000002400 */
[----:B------:R-:W-:Y:S01]  /*5560*/  FMUL.FTZ R11, R62, UR10 ;  /* 0x0000000a3e0b7c20 */ /* 0x000fe20008410000 */
[----:B------:R-:W-:Y:S01]  /*5570*/  FMUL.FTZ R49, R49, UR10 ;  /* 0x0000000a31317c20 */ /* 0x000fe20008410000 */
[----:B------:R-:W-:Y:S01]  /*5580*/  FMUL.FTZ R51, R51, UR10 ;  /* 0x0000000a33337c20 */ /* 0x000fe20008410000 */
[----:B------:R-:W-:Y:S01]  /*5590*/  FMUL.FTZ R48, R44, UR10 ;  /* 0x0000000a2c307c20 */ /* 0x000fe20008410000 */
[----:B------:R-:W-:Y:S01]  /*55a0*/  FMUL.FTZ R56, R45, UR10 ;  /* 0x0000000a2d387c20 */ /* 0x000fe20008410000 */
[----:B------:R-:W-:Y:S01]  /*55b0*/  FMUL.FTZ R45, R47, UR10 ;  /* 0x0000000a2f2d7c20 */ /* 0x000fe20008410000 */
[----:B------:R-:W-:Y:S01]  /*55c0*/  FMUL.FTZ R44, R43, UR10 ;  /* 0x0000000a2b2c7c20 */ /* 0x000fe20008410000 */
[----:B------:R-:W4:Y:S01]  /*55d0*/  MUFU.TANH R75, R68 ;  /* 0x00000044004b7308 */ /* 0x000f220000002400 */
[----:B---3--:R-:W-:-:S02]  /*55e0*/  IMAD.IADD R10, R2, 0x1, R231 ;  /* 0x00000001020a7824 */ /* 0x008fc400078e02e7 */
[----:B------:R-:W-:Y:S01]  /*55f0*/  FMUL.FTZ R28, R28, UR10 ;  /* 0x0000000a1c1c7c20 */ /* 0x000fe20008410000 */
[----:B------:R-:W-:Y:S01]  /*5600*/  FMUL.FTZ R31, R31, UR10 ;  /* 0x0000000a1f1f7c20 */ /* 0x000fe20008410000 */
[----:B------:R-:W-:Y:S01]  /*5610*/  FMUL.FTZ R30, R30, UR10 ;  /* 0x0000000a1e1e7c20 */ /* 0x000fe20008410000 */
[----:B------:R-:W-:Y:S02]  /*5620*/  VIADD R23, R10, 0x1 ;  /* 0x000000010a177836 */ /* 0x000fe40000000000 */
[----:B------:R-:W-:Y:S01]  /*5630*/  FMUL.FTZ R108, R108, UR10 ;  /* 0x0000000a6c6c7c20 */ /* 0x000fe20008410000 */
[C---:B------:R-:W-:Y:S01]  /*5640*/  VIADD R24, R10.reuse, 0x8 ;  /* 0x000000080a187836 */ /* 0x040fe20000000000 */
[----:B------:R-:W3:Y:S01]  /*5650*/  MUFU.TANH R77, R70 ;  /* 0x00000046004d7308 */ /* 0x000ee20000002400 */
[C---:B------:R-:W-:Y:S01]  /*5660*/  VIADD R22, R10.reuse, 0x9 ;  /* 0x000000090a167836 */ /* 0x040fe20000000000 */
[CC--:B------:R-:W-:Y:S01]  /*5670*/  ISETP.GE.AND P6, PT, R23.reuse, R196.reuse, PT ;  /* 0x000000c41700720c */ /* 0x0c0fe20003fc6270 */
[C---:B-1----:R-:W-:Y:S01]  /*5680*/  VIADD R18, R10.reuse, 0x10 ;  /* 0x000000100a127836 */ /* 0x042fe20000000000 */
[----:B------:R-:W-:Y:S01]  /*5690*/  ISETP.GE.AND P4, PT, R23, R195, PT ;  /* 0x000000c31700720c */ /* 0x000fe20003f86270 */
[C---:B------:R-:W-:Y:S01]  /*56a0*/  VIADD R40, R10.reuse, 0x11 ;  /* 0x000000110a287836 */ /* 0x040fe20000000000 */
[----:B------:R-:W-:Y:S01]  /*56b0*/  I2FP.F32.S32 R23, R23 ;  /* 0x0000001700177245 */ /* 0x000fe20000201400 */
[----:B------:R-:W-:Y:S01]  /*56c0*/  VIADD R42, R10, 0x19 ;  /* 0x000000190a2a7836 */ /* 0x000fe20000000000 */
[C---:B------:R-:W-:Y:S01]  /*56d0*/  ISETP.GE.AND P5, PT, R24.reuse, R196, PT ;  /* 0x000000c41800720c */ /* 0x040fe20003fa6270 */
[----:B------:R1:W-:Y:S01]  /*56e0*/  MUFU.TANH R83, R20 ;  /* 0x0000001400537308 */ /* 0x0003e20000002400 */
[----:B------:R-:W-:Y:S01]  /*56f0*/  ISETP.GE.AND P2, PT, R24, R195, PT ;  /* 0x000000c31800720c */ /* 0x000fe20003f46270 */
[CC--:B------:R-:W-:Y:S01]  /*5700*/  FFMA.FTZ R29, R0.reuse, R23.reuse, R7 ;  /* 0x00000017001d7223 */ /* 0x0c0fe20000010007 */
[----:B------:R-:W-:Y:S01]  /*5710*/  I2FP.F32.S32 R24, R24 ;  /* 0x0000001800187245 */ /* 0x000fe20000201400 */
[----:B------:R-:W-:Y:S01]  /*5720*/  FFMA.FTZ R17, R0, R23, R17 ;  /* 0x0000001700117223 */ /* 0x000fe20000010011 */
[----:B------:R-:W-:Y:S01]  /*5730*/  ISETP.GE.AND P1, PT, R22, R196, PT ;  /* 0x000000c41600720c */ /* 0x000fe20003f26270 */
[----:B------:R-:W-:Y:S01]  /*5740*/  VIADD R7, R10, 0x18 ;  /* 0x000000180a077836 */ /* 0x000fe20000000000 */
[-C--:B------:R-:W-:Y:S01]  /*5750*/  ISETP.GE.AND P3, PT, R22, R195.reuse, PT ;  /* 0x000000c31600720c */ /* 0x080fe20003f66270 */
[CC--:B------:R-:W-:Y:S01]  /*5760*/  FFMA.FTZ R19, R0.reuse, R24.reuse, R19 ;  /* 0x0000001800137223 */ /* 0x0c0fe20000010013 */
[----:B------:R-:W-:Y:S01]  /*5770*/  FFMA.FTZ R24, R0, R24, R99 ;  /* 0x0000001800187223 */ /* 0x000fe20000010063 */
[----:B------:R-:W-:Y:S01]  /*5780*/  FSEL R29, R29, -INF , !P6 ;  /* 0xff8000001d1d7808 */ /* 0x000fe20007000000 */
[----:B------:R-:W-:Y:S01]  /*5790*/  MUFU.TANH R69, R69 ;  /* 0x0000004500457308 */ /* 0x000fe20000002400 */
[----:B------:R-:W-:Y:S01]  /*57a0*/  FSEL R26, R17, -INF , !P4 ;  /* 0xff800000111a7808 */ /* 0x000fe20006000000 */
[C---:B------:R-:W-:Y:S01]  /*57b0*/  VIADD R46, R10.reuse, 0x21 ;  /* 0x000000210a2e7836 */ /* 0x040fe20000000000 */
[----:B------:R-:W-:Y:S01]  /*57c0*/  I2FP.F32.S32 R22, R22 ;  /* 0x0000001600167245 */ /* 0x000fe20000201400 */
[----:B------:R-:W-:Y:S01]  /*57d0*/  VIADD R156, R10, 0x30 ;  /* 0x000000300a9c7836 */ /* 0x000fe20000000000 */
[----:B------:R-:W-:Y:S01]  /*57e0*/  ISETP.GE.AND P6, PT, R18, R196, PT ;  /* 0x000000c41200720c */ /* 0x000fe20003fc6270 */
[----:B------:R-:W-:Y:S01]  /*57f0*/  VIADD R144, R10, 0x31 ;  /* 0x000000310a907836 */ /* 0x000fe20000000000 */
[-C--:B------:R-:W-:Y:S01]  /*5800*/  ISETP.GE.AND P4, PT, R18, R195.reuse, PT ;  /* 0x000000c31200720c */ /* 0x080fe20003f86270 */
[C---:B------:R-:W-:Y:S01]  /*5810*/  FFMA.FTZ R97, R0.reuse, R22, R97 ;  /* 0x0000001600617223 */ /* 0x040fe20000010061 */
[----:B------:R-:W-:Y:S01]  /*5820*/  I2FP.F32.S32 R18, R18 ;  /* 0x0000001200127245 */ /* 0x000fe20000201400 */
[----:B------:R-:W-:Y:S01]  /*5830*/  FFMA.FTZ R22, R0, R22, R101 ;  /* 0x0000001600167223 */ /* 0x000fe20000010065 */
[----:B------:R-:W-:Y:S01]  /*5840*/  FSEL R23, R19, -INF , !P5 ;  /* 0xff80000013177808 */ /* 0x000fe20006800000 */
[----:B------:R-:W-:Y:S01]  /*5850*/  MUFU.TANH R71, R71 ;  /* 0x0000004700477308 */ /* 0x000fe20000002400 */
[----:B------:R-:W-:Y:S01]  /*5860*/  FSEL R24, R24, -INF , !P2 ;  /* 0xff80000018187808 */ /* 0x000fe20005000000 */
[----:B------:R-:W-:Y:S01]  /*5870*/  FFMA.FTZ R19, R0, R18, R103 ;  /* 0x0000001200137223 */ /* 0x000fe20000010067 */
[----:B------:R-:W-:Y:S01]  /*5880*/  ISETP.GE.AND P5, PT, R40, R196, PT ;  /* 0x000000c42800720c */ /* 0x000fe20003fa6270 */
[----:B------:R-:W-:Y:S01]  /*5890*/  FFMA.FTZ R18, R0, R18, R91 ;  /* 0x0000001200127223 */ /* 0x000fe2000001005b */
[----:B------:R-:W-:Y:S01]  /*58a0*/  ISETP.GE.AND P2, PT, R40, R195, PT ;  /* 0x000000c32800720c */ /* 0x000fe20003f46270 */
[----:B------:R-:W-:Y:S01]  /*58b0*/  VIADD R154, R10, 0x38 ;  /* 0x000000380a9a7836 */ /* 0x000fe20000000000 */
[----:B------:R-:W-:Y:S01]  /*58c0*/  I2FP.F32.S32 R40, R40 ;  /* 0x0000002800287245 */ /* 0x000fe20000201400 */
[----:B------:R-:W-:Y:S01]  /*58d0*/  MUFU.TANH R53, R63 ;  /* 0x0000003f00357308 */ /* 0x000fe20000002400 */
[----:B-1----:R-:W-:Y:S01]  /*58e0*/  I2FP.F32.S32 R20, R7 ;  /* 0x0000000700147245 */ /* 0x002fe20000201400 */
[----:B------:R-:W-:Y:S01]  /*58f0*/  FMUL.FTZ R113, R113, UR10 ;  /* 0x0000000a71717c20 */ /* 0x000fe20008410000 */
[----:B------:R-:W-:Y:S01]  /*5900*/  FSEL R22, R22, -INF , !P3 ;  /* 0xff80000016167808 */ /* 0x000fe20005800000 */
[CC--:B------:R-:W-:Y:S01]  /*5910*/  FFMA.FTZ R17, R0.reuse, R40.reuse, R89 ;  /* 0x0000002800117223 */ /* 0x0c0fe20000010059 */
[----:B------:R-:W-:Y:S01]  /*5920*/  FFMA.FTZ R93, R0, R40, R93 ;  /* 0x00000028005d7223 */ /* 0x000fe2000001005d */
[----:B------:R-:W-:-:S02]  /*5930*/  VIADD R40, R10, 0x20 ;  /* 0x000000200a287836 */ /* 0x000fc40000000000 */
[CC--:B------:R-:W-:Y:S01]  /*5940*/  FFMA.FTZ R95, R0.reuse, R20.reuse, R95 ;  /* 0x00000014005f7223 */ /* 0x0c0fe2000001005f */
[----:B------:R-:W-:Y:S01]  /*5950*/  MUFU.TANH R63, R59 ;  /* 0x0000003b003f7308 */ /* 0x000fe20000002400 */
[----:B--2---:R-:W-:Y:S01]  /*5960*/  FFMA.FTZ R20, R0, R20, R25 ;  /* 0x0000001400147223 */ /* 0x004fe20000010019 */
[-C--:B------:R-:W-:Y:S01]  /*5970*/  ISETP.GE.AND P3, PT, R7, R195.reuse, PT ;  /* 0x000000c30700720c */ /* 0x080fe20003f66270 */
[----:B------:R-:W-:Y:S01]  /*5980*/  FMUL.FTZ R115, R115, UR10 ;  /* 0x0000000a73737c20 */ /* 0x000fe20008410000 */
[----:B------:R-:W-:Y:S01]  /*5990*/  FSEL R19, R19, -INF , !P6 ;  /* 0xff80000013137808 */ /* 0x000fe20007000000 */
[----:B------:R-:W-:Y:S01]  /*59a0*/  FMUL.FTZ R112, R112, UR10 ;  /* 0x0000000a70707c20 */ /* 0x000fe20008410000 */
[----:B------:R-:W-:Y:S01]  /*59b0*/  FSEL R18, R18, -INF , !P4 ;  /* 0xff80000012127808 */ /* 0x000fe20006000000 */
[----:B------:R-:W-:Y:S01]  /*59c0*/  FMUL.FTZ R114, R114, UR10 ;  /* 0x0000000a72727c20 */ /* 0x000fe20008410000 */
[----:B------:R1:W-:Y:S01]  /*59d0*/  MUFU.TANH R59, R21 ;  /* 0x00000015003b7308 */ /* 0x0003e20000002400 */
[C---:B------:R-:W-:Y:S01]  /*59e0*/  ISETP.GE.AND P6, PT, R42.reuse, R196, PT ;  /* 0x000000c42a00720c */ /* 0x040fe20003fc6270 */
[----:B------:R-:W-:Y:S01]  /*59f0*/  FMUL.FTZ R109, R109, UR10 ;  /* 0x0000000a6d6d7c20 */ /* 0x000fe20008410000 */
[----:B------:R-:W-:Y:S01]  /*5a00*/  ISETP.GE.AND P4, PT, R42, R195, PT ;  /* 0x000000c32a00720c */ /* 0x000fe20003f86270 */
[----:B------:R-:W-:Y:S01]  /*5a10*/  FMUL.FTZ R111, R111, UR10 ;  /* 0x0000000a6f6f7c20 */ /* 0x000fe20008410000 */
[----:B------:R-:W-:Y:S01]  /*5a20*/  FSEL R17, R17, -INF , !P5 ;  /* 0xff80000011117808 */ /* 0x000fe20006800000 */
[----:B------:R-:W-:Y:S01]  /*5a30*/  FMUL.FTZ R110, R110, UR10 ;  /* 0x0000000a6e6e7c20 */ /* 0x000fe20008410000 */
[----:B------:R-:W-:Y:S01]  /*5a40*/  FSEL R16, R93, -INF , !P2 ;  /* 0xff8000005d107808 */ /* 0x000fe20005000000 */
[----:B------:R-:W2:Y:S01]  /*5a50*/  MUFU.TANH R79, R64 ;  /* 0x00000040004f7308 */ /* 0x000ea20000002400 */
[----:B------:R-:W-:-:S02]  /*5a60*/  I2FP.F32.S32 R42, R42 ;  /* 0x0000002a002a7245 */ /* 0x000fc40000201400 */
[C---:B------:R-:W-:Y:S02]  /*5a70*/  ISETP.GE.AND P5, PT, R40.reuse, R196, PT ;  /* 0x000000c42800720c */ /* 0x040fe40003fa6270 */
[-C--:B------:R-:W-:Y:S02]  /*5a80*/  ISETP.GE.AND P2, PT, R40, R195.reuse, PT ;  /* 0x000000c32800720c */ /* 0x080fe40003f46270 */
[----:B------:R-:W-:Y:S01]  /*5a90*/  I2FP.F32.S32 R40, R40 ;  /* 0x0000002800287245 */ /* 0x000fe20000201400 */
[----:B------:R-:W-:Y:S01]  /*5aa0*/  MUFU.TANH R65, R65 ;  /* 0x0000004100417308 */ /* 0x000fe20000002400 */
[----:B-1----:R-:W-:Y:S02]  /*5ab0*/  FSEL R21, R97, -INF , !P1 ;  /* 0xff80000061157808 */ /* 0x002fe40004800000 */
[----:B------:R-:W-:Y:S01]  /*5ac0*/  ISETP.GE.AND P1, PT, R7, R196, PT ;  /* 0x000000c40700720c */ /* 0x000fe20003f26270 */
[----:B------:R-:W-:Y:S01]  /*5ad0*/  FFMA.FTZ R7, R0, R42, R73 ;  /* 0x0000002a00077223 */ /* 0x000fe20000010049 */
[----:B------:R-:W-:Y:S01]  /*5ae0*/  FSEL R20, R20, -INF , !P3 ;  /* 0xff80000014147808 */ /* 0x000fe20005800000 */
[-C--:B----4-:R-:W-:Y:S01]  /*5af0*/  FFMA.FTZ R75, R0, R40.reuse, R75 ;  /* 0x00000028004b7223 */ /* 0x090fe2000001004b */
[----:B------:R-:W-:Y:S01]  /*5b00*/  ISETP.GE.AND P3, PT, R46, R195, PT ;  /* 0x000000c32e00720c */ /* 0x000fe20003f66270 */
[----:B------:R-:W1:Y:S01]  /*5b10*/  MUFU.TANH R81, R66 ;  /* 0x0000004200517308 */ /* 0x000e620000002400 */
[----:B---3--:R-:W-:Y:S01]  /*5b20*/  FFMA.FTZ R77, R0, R40, R77 ;  /* 0x00000028004d7223 */ /* 0x008fe2000001004d */
[----:B------:R-:W-:Y:S01]  /*5b30*/  VIADD R40, R10, 0x29 ;  /* 0x000000290a287836 */ /* 0x000fe20000000000 */
[----:B------:R-:W-:-:S05]  /*5b40*/  FSEL R7, R7, -INF , !P6 ;  /* 0xff80000007077808 */ /* 0x000fca0007000000 */
[----:B------:R3:W-:Y:S08]  /*5b50*/  MUFU.TANH R87, R13 ;  /* 0x0000000d00577308 */ /* 0x0007f00000002400 */
[----:B------:R4:W-:Y:S08]  /*5b60*/  MUFU.TANH R91, R12 ;  /* 0x0000000c005b7308 */ /* 0x0009f00000002400 */
[----:B------:R-:W1:Y:S01]  /*5b70*/  MUFU.TANH R67, R60 ;  /* 0x0000003c00437308 */ /* 0x000e620000002400 */
[----:B---3--:R-:W-:-:S02]  /*5b80*/  FSEL R13, R95, -INF , !P1 ;  /* 0xff8000005f0d7808 */ /* 0x008fc40004800000 */
[----:B------:R-:W-:Y:S02]  /*5b90*/  ISETP.GE.AND P1, PT, R46, R196, PT ;  /* 0x000000c42e00720c */ /* 0x000fe40003f26270 */
[----:B------:R-:W-:-:S03]  /*5ba0*/  I2FP.F32.S32 R46, R46 ;  /* 0x0000002e002e7245 */ /* 0x000fc60000201400 */
[----:B------:R-:W3:Y:S01]  /*5bb0*/  MUFU.TANH R11, R11 ;  /* 0x0000000b000b7308 */ /* 0x000ee20000002400 */
[----:B----4-:R-:W-:Y:S01]  /*5bc0*/  FFMA.FTZ R12, R0, R42, R27 ;  /* 0x0000002a000c7223 */ /* 0x010fe2000001001b */
[----:B------:R-:W-:-:S04]  /*5bd0*/  VIADD R42, R10, 0x28 ;  /* 0x000000280a2a7836 */ /* 0x000fc80000000000 */
[----:B------:R-:W-:Y:S02]  /*5be0*/  FSEL R12, R12, -INF , !P4 ;  /* 0xff8000000c0c7808 */ /* 0x000fe40006000000 */
[----:B------:R4:W-:Y:S01]  /*5bf0*/  MUFU.TANH R25, R49 ;  /* 0x0000003100197308 */ /* 0x0009e20000002400 */
[C---:B------:R-:W-:Y:S02]  /*5c00*/  ISETP.GE.AND P6, PT, R42.reuse, R196, PT ;  /* 0x000000c42a00720c */ /* 0x040fe40003fc6270 */
[----:B------:R-:W-:Y:S02]  /*5c10*/  ISETP.GE.AND P4, PT, R42, R195, PT ;  /* 0x000000c32a00720c */ /* 0x000fe40003f86270 */
[----:B------:R-:W-:-:S03]  /*5c20*/  I2FP.F32.S32 R42, R42 ;  /* 0x0000002a002a7245 */ /* 0x000fc60000201400 */
[----:B------:R3:W-:Y:S02]  /*5c30*/  MUFU.TANH R89, R51 ;  /* 0x0000003300597308 */ /* 0x0007e40000002400 */
[CC--:B--2---:R-:W-:Y:S01]  /*5c40*/  FFMA.FTZ R47, R0.reuse, R42.reuse, R79 ;  /* 0x0000002a002f7223 */ /* 0x0c4fe2000001004f */
[----:B-1----:R-:W-:-:S04]  /*5c50*/  FFMA.FTZ R42, R0, R42, R81 ;  /* 0x0000002a002a7223 */ /* 0x002fc80000010051 */
[----:B------:R-:W-:Y:S01]  /*5c60*/  FSEL R47, R47, -INF , !P6 ;  /* 0xff8000002f2f7808 */ /* 0x000fe20007000000 */
[----:B------:R1:W-:Y:S01]  /*5c70*/  MUFU.TANH R27, R48 ;  /* 0x00000030001b7308 */ /* 0x0003e20000002400 */
[CC--:B----4-:R-:W-:Y:S01]  /*5c80*/  FFMA.FTZ R49, R0.reuse, R46.reuse, R69 ;  /* 0x0000002e00317223 */ /* 0x0d0fe20000010045 */
[----:B------:R-:W-:Y:S01]  /*5c90*/  FFMA.FTZ R46, R0, R46, R71 ;  /* 0x0000002e002e7223 */ /* 0x000fe20000010047 */
[----:B------:R-:W-:Y:S02]  /*5ca0*/  FSEL R42, R42, -INF , !P4 ;  /* 0xff8000002a2a7808 */ /* 0x000fe40006000000 */
[----:B------:R-:W-:Y:S02]  /*5cb0*/  ISETP.GE.AND P6, PT, R144, R196, PT ;  /* 0x000000c49000720c */ /* 0x000fe40003fc6270 */
[----:B------:R-:W-:Y:S01]  /*5cc0*/  FSEL R49, R49, -INF , !P1 ;  /* 0xff80000031317808 */ /* 0x000fe20004800000 */
[----:B------:R-:W2:Y:S01]  /*5cd0*/  MUFU.TANH R9, R61 ;  /* 0x0000003d00097308 */ /* 0x000ea20000002400 */
[----:B---3--:R-:W-:-:S02]  /*5ce0*/  FSEL R51, R75, -INF , !P5 ;  /* 0xff8000004b337808 */ /* 0x008fc40006800000 */
[-C--:B------:R-:W-:Y:S02]  /*5cf0*/  ISETP.GE.AND P5, PT, R40, R196.reuse, PT ;  /* 0x000000c42800720c */ /* 0x080fe40003fa6270 */
[----:B------:R-:W-:Y:S02]  /*5d00*/  FSEL R46, R46, -INF , !P3 ;  /* 0xff8000002e2e7808 */ /* 0x000fe40005800000 */
[----:B------:R-:W-:Y:S01]  /*5d10*/  ISETP.GE.AND P1, PT, R156, R196, PT ;  /* 0x000000c49c00720c */ /* 0x000fe20003f26270 */
[----:B------:R-:W3:Y:S01]  /*5d20*/  MUFU.TANH R61, R58 ;  /* 0x0000003a003d7308 */ /* 0x000ee20000002400 */
[----:B-1----:R-:W-:Y:S02]  /*5d30*/  FSEL R48, R77, -INF , !P2 ;  /* 0xff8000004d307808 */ /* 0x002fe40005000000 */
[----:B------:R-:W-:Y:S02]  /*5d40*/  ISETP.GE.AND P2, PT, R40, R195, PT ;  /* 0x000000c32800720c */ /* 0x000fe40003f46270 */
[----:B------:R-:W-:-:S02]  /*5d50*/  I2FP.F32.S32 R40, R40 ;  /* 0x0000002800287245 */ /* 0x000fc40000201400 */
[-C--:B------:R-:W-:Y:S01]  /*5d60*/  ISETP.GE.AND P3, PT, R156, R195.reuse, PT ;  /* 0x000000c39c00720c */ /* 0x080fe20003f66270 */
[----:B------:R1:W4:Y:S01]  /*5d70*/  MUFU.TANH R71, R54 ;  /* 0x0000003600477308 */ /* 0x0003220000002400 */
[----:B------:R-:W-:Y:S01]  /*5d80*/  I2FP.F32.S32 R156, R156 ;  /* 0x0000009c009c7245 */ /* 0x000fe20000201400 */
[CC--:B------:R-:W-:Y:S01]  /*5d90*/  FFMA.FTZ R43, R0.reuse, R40.reuse, R65 ;  /* 0x00000028002b7223 */ /* 0x0c0fe20000010041 */
[----:B------:R-:W-:Y:S01]  /*5da0*/  FFMA.FTZ R15, R0, R40, R15 ;  /* 0x00000028000f7223 */ /* 0x000fe2000001000f */
[----:B------:R-:W-:Y:S02]  /*5db0*/  ISETP.GE.AND P4, PT, R144, R195, PT ;  /* 0x000000c39000720c */ /* 0x000fe40003f86270 */
[CC--:B------:R-:W-:Y:S01]  /*5dc0*/  FFMA.FTZ R67, R0.reuse, R156.reuse, R67 ;  /* 0x0000009c00437223 */ /* 0x0c0fe20000010043 */
[----:B------:R-:W-:Y:S01]  /*5dd0*/  FFMA.FTZ R156, R0, R156, R11 ;  /* 0x0000009c009c7223 */ /* 0x000fe2000001000b */
[----:B------:R-:W-:Y:S01]  /*5de0*/  FSEL R43, R43, -INF , !P5 ;  /* 0xff8000002b2b7808 */ /* 0x000fe20006800000 */
[----:B------:R3:W4:Y:S01]  /*5df0*/  MUFU.TANH R65, R45 ;  /* 0x0000002d00417308 */ /* 0x0007220000002400 */
[----:B------:R-:W-:-:S02]  /*5e00*/  FSEL R40, R15, -INF , !P2 ;  /* 0xff8000000f287808 */ /* 0x000fc40005000000 */
[C---:B------:R-:W-:Y:S02]  /*5e10*/  ISETP.GE.AND P5, PT, R154.reuse, R196, PT ;  /* 0x000000c49a00720c */ /* 0x040fe40003fa6270 */
[-C--:B------:R-:W-:Y:S02]  /*5e20*/  ISETP.GE.AND P2, PT, R154, R195.reuse, PT ;  /* 0x000000c39a00720c */ /* 0x080fe40003f46270 */
[----:B------:R-:W-:Y:S01]  /*5e30*/  I2FP.F32.S32 R144, R144 ;  /* 0x0000009000907245 */ /* 0x000fe20000201400 */
[----:B-1----:R-:W-:Y:S01]  /*5e40*/  VIADD R54, R10, 0x39 ;  /* 0x000000390a367836 */ /* 0x002fe20000000000 */
[----:B------:R-:W-:Y:S01]  /*5e50*/  I2FP.F32.S32 R154, R154 ;  /* 0x0000009a009a7245 */ /* 0x000fe20000201400 */
[----:B------:R1:W-:Y:S01]  /*5e60*/  MUFU.TANH R11, R52 ;  /* 0x00000034000b7308 */ /* 0x0003e20000002400 */
[----:B------:R-:W-:Y:S01]  /*5e70*/  FSEL R156, R156, -INF , !P3 ;  /* 0xff8000009c9c7808 */ /* 0x000fe20005800000 */
[-C--:B--2---:R-:W-:Y:S01]  /*5e80*/  FFMA.FTZ R143, R0, R144.reuse, R9 ;  /* 0x00000090008f7223 */ /* 0x084fe20000010009 */
[----:B------:R-:W-:Y:S01]  /*5e90*/  ISETP.GE.AND P3, PT, R54, R195, PT ;  /* 0x000000c33600720c */ /* 0x000fe20003f66270 */
[----:B------:R-:W-:Y:S01]  /*5ea0*/  FFMA.FTZ R144, R0, R144, R53 ;  /* 0x0000009000907223 */ /* 0x000fe20000010035 */
[----:B------:R-:W-:Y:S01]  /*5eb0*/  VIADD R53, R10, 0x48 ;  /* 0x000000480a357836 */ /* 0x000fe20000000000 */
[----:B---3--:R-:W-:-:S02]  /*5ec0*/  FSEL R45, R67, -INF , !P1 ;  /* 0xff800000432d7808 */ /* 0x008fc40004800000 */
[----:B------:R2:W-:Y:S01]  /*5ed0*/  MUFU.TANH R15, R50 ;  /* 0x00000032000f7308 */ /* 0x0005e20000002400 */
[----:B------:R-:W-:Y:S02]  /*5ee0*/  ISETP.GE.AND P1, PT, R54, R196, PT ;  /* 0x000000c43600720c */ /* 0x000fe40003f26270 */
[----:B------:R-:W-:Y:S02]  /*5ef0*/  FSEL R143, R143, -INF , !P6 ;  /* 0xff8000008f8f7808 */ /* 0x000fe40007000000 */
[----:B------:R-:W-:-:S03]  /*5f00*/  FSEL R144, R144, -INF , !P4 ;  /* 0xff80000090907808 */ /* 0x000fc60006000000 */
[----:B------:R3:W-:Y:S01]  /*5f10*/  MUFU.TANH R9, R41 ;  /* 0x0000002900097308 */ /* 0x0007e20000002400 */
[----:B-1----:R-:W-:Y:S01]  /*5f20*/  I2FP.F32.S32 R52, R54 ;  /* 0x0000003600347245 */ /* 0x002fe20000201400 */
[CC--:B------:R-:W-:Y:S01]  /*5f30*/  FFMA.FTZ R54, R0.reuse, R154.reuse, R55 ;  /* 0x0000009a00367223 */ /* 0x0c0fe20000010037 */
[----:B------:R-:W-:-:S03]  /*5f40*/  FFMA.FTZ R154, R0, R154, R61 ;  /* 0x0000009a009a7223 */ /* 0x000fc6000001003d */
[CC--:B------:R-:W-:Y:S01]  /*5f50*/  FFMA.FTZ R37, R0.reuse, R52.reuse, R37 ;  /* 0x0000003400257223 */ /* 0x0c0fe20000010025 */
[----:B------:R-:W-:Y:S01]  /*5f60*/  FFMA.FTZ R63, R0, R52, R63 ;  /* 0x00000034003f7223 */ /* 0x000fe2000001003f */
[C---:B------:R-:W-:Y:S01]  /*5f70*/  VIADD R52, R10.reuse, 0x40 ;  /* 0x000000400a347836 */ /* 0x040fe20000000000 */
[----:B------:R1:W-:Y:S01]  /*5f80*/  MUFU.TANH R55, R44 ;  /* 0x0000002c00377308 */ /* 0x0003e20000002400 */
[----:B--2---:R-:W-:Y:S01]  /*5f90*/  VIADD R50, R10, 0x41 ;  /* 0x000000410a327836 */ /* 0x004fe20000000000 */
[----:B------:R-:W-:Y:S02]  /*5fa0*/  FSEL R154, R154, -INF , !P2 ;  /* 0xff8000009a9a7808 */ /* 0x000fe40005000000 */
[-C--:B------:R-:W-:Y:S02]  /*5fb0*/  ISETP.GE.AND P6, PT, R52, R196.reuse, PT ;  /* 0x000000c43400720c */ /* 0x080fe40003fc6270 */
[----:B------:R-:W-:Y:S02]  /*5fc0*/  ISETP.GE.AND P2, PT, R50, R195, PT ;  /* 0x000000c33200720c */ /* 0x000fe40003f46270 */
[----:B---3--:R-:W-:Y:S01]  /*5fd0*/  FSEL R41, R54, -INF , !P5 ;  /* 0xff80000036297808 */ /* 0x008fe20006800000 */
[----:B------:R-:W2:Y:S01]  /*5fe0*/  MUFU.TANH R69, R56 ;  /* 0x0000003800457308 */ /* 0x000ea20000002400 */
[----:B------:R-:W-:-:S02]  /*5ff0*/  ISETP.GE.AND P5, PT, R50, R196, PT ;  /* 0x000000c43200720c */ /* 0x000fc40003fa6270 */
[----:B------:R-:W-:Y:S02]  /*6000*/  I2FP.F32.S32 R50, R50 ;  /* 0x0000003200327245 */ /* 0x000fe40000201400 */
[----:B------:R-:W-:Y:S02]  /*6010*/  ISETP.GE.AND P4, PT, R52, R195, PT ;  /* 0x000000c33400720c */ /* 0x000fe40003f86270 */
[----:B------:R-:W-:Y:S01]  /*6020*/  I2FP.F32.S32 R52, R52 ;  /* 0x0000003400347245 */ /* 0x000fe20000201400 */
[----:B------:R3:W2:Y:S01]  /*6030*/  MUFU.TANH R61, R32 ;  /* 0x00000020003d7308 */ /* 0x0006a20000002400 */
[----:B-1----:R-:W-:Y:S01]  /*6040*/  I2FP.F32.S32 R44, R53 ;  /* 0x00000035002c7245 */ /* 0x002fe20000201400 */
[CC--:B------:R-:W-:Y:S01]  /*6050*/  FFMA.FTZ R59, R0.reuse, R50.reuse, R59 ;  /* 0x00000032003b7223 */ /* 0x0c0fe2000001003b */
[----:B------:R-:W-:Y:S01]  /*6060*/  FSEL R37, R37, -INF , !P1 ;  /* 0xff80000025257808 */ /* 0x000fe20004800000 */
[C---:B------:R-:W-:Y:S01]  /*6070*/  FFMA.FTZ R85, R0.reuse, R50, R85 ;  /* 0x0000003200557223 */ /* 0x040fe20000010055 */
[----:B------:R-:W-:Y:S01]  /*6080*/  FSEL R148, R63, -INF , !P3 ;  /* 0xff8000003f947808 */ /* 0x000fe20005800000 */
[CC--:B------:R-:W-:Y:S01]  /*6090*/  FFMA.FTZ R87, R0.reuse, R44.reuse, R87 ;  /* 0x0000002c00577223 */ /* 0x0c0fe20000010057 */
[----:B------:R-:W-:Y:S01]  /*60a0*/  FFMA.FTZ R91, R0, R44, R91 ;  /* 0x0000002c005b7223 */ /* 0x000fe2000001005b */
[C---:B------:R-:W-:Y:S01]  /*60b0*/  ISETP.GE.AND P1, PT, R53.reuse, R196, PT ;  /* 0x000000c43500720c */ /* 0x040fe20003f26270 */
[C---:B------:R-:W-:Y:S01]  /*60c0*/  VIADD R44, R10.reuse, 0x50 ;  /* 0x000000500a2c7836 */ /* 0x040fe20000000000 */
[----:B------:R-:W-:Y:S01]  /*60d0*/  ISETP.GE.AND P3, PT, R53, R195, PT ;  /* 0x000000c33500720c */ /* 0x000fe20003f66270 */
[----:B------:R-:W-:Y:S01]  /*60e0*/  VIADD R50, R10, 0x49 ;  /* 0x000000490a327836 */ /* 0x000fe20000000000 */
[----:B------:R1:W2:Y:S01]  /*60f0*/  MUFU.TANH R63, R34 ;  /* 0x00000022003f7308 */ /* 0x0002a20000002400 */
[CC--:B------:R-:W-:Y:S01]  /*6100*/  FFMA.FTZ R57, R0.reuse, R52.reuse, R57 ;  /* 0x0000003400397223 */ /* 0x0c0fe20000010039 */
[----:B------:R-:W-:Y:S01]  /*6110*/  FSEL R155, R87, -INF , !P1 ;  /* 0xff800000579b7808 */ /* 0x000fe20004800000 */
[----:B------:R-:W-:Y:S01]  /*6120*/  FFMA.FTZ R83, R0, R52, R83 ;  /* 0x0000003400537223 */ /* 0x000fe20000010053 */
[----:B------:R-:W-:Y:S01]  /*6130*/  FSEL R159, R59, -INF , !P5 ;  /* 0xff8000003b9f7808 */ /* 0x000fe20006800000 */
[----:B---3--:R-:W-:Y:S01]  /*6140*/  VIADD R32, R10, 0x51 ;  /* 0x000000510a207836 */ /* 0x008fe20000000000 */
[----:B------:R-:W-:-:S02]  /*6150*/  FSEL R158, R85, -INF , !P2 ;  /* 0xff800000559e7808 */ /* 0x000fc40005000000 */
[----:B------:R3:W-:Y:S01]  /*6160*/  MUFU.TANH R53, R33 ;  /* 0x0000002100357308 */ /* 0x0007e20000002400 */
[-C--:B------:R-:W-:Y:S02]  /*6170*/  ISETP.GE.AND P5, PT, R44, R196.reuse, PT ;  /* 0x000000c42c00720c */ /* 0x080fe40003fa6270 */
[----:B------:R-:W-:Y:S02]  /*6180*/  ISETP.GE.AND P1, PT, R32, R196, PT ;  /* 0x000000c42000720c */ /* 0x000fe40003f26270 */
[-C--:B------:R-:W-:Y:S02]  /*6190*/  ISETP.GE.AND P2, PT, R44, R195.reuse, PT ;  /* 0x000000c32c00720c */ /* 0x080fe40003f46270 */
[----:B------:R-:W-:Y:S01]  /*61a0*/  I2FP.F32.S32 R44, R44 ;  /* 0x0000002c002c7245 */ /* 0x000fe20000201400 */
[----:B------:R2:W-:Y:S01]  /*61b0*/  MUFU.TANH R59, R28 ;  /* 0x0000001c003b7308 */ /* 0x0005e20000002400 */
[----:B-1----:R-:W-:Y:S02]  /*61c0*/  FSEL R34, R91, -INF , !P3 ;  /* 0xff8000005b227808 */ /* 0x002fe40005800000 */
[----:B------:R-:W-:Y:S01]  /*61d0*/  ISETP.GE.AND P3, PT, R32, R195, PT ;  /* 0x000000c32000720c */ /* 0x000fe20003f66270 */
[C---:B------:R-:W-:Y:S01]  /*61e0*/  FFMA.FTZ R161, R0.reuse, R44, R27 ;  /* 0x0000002c00a17223 */ /* 0x040fe2000001001b */
[----:B------:R-:W-:Y:S01]  /*61f0*/  I2FP.F32.S32 R32, R32 ;  /* 0x0000002000207245 */ /* 0x000fe20000201400 */
[----:B----4-:R-:W-:Y:S01]  /*6200*/  FFMA.FTZ R71, R0, R44, R71 ;  /* 0x0000002c00477223 */ /* 0x010fe20000010047 */
[----:B------:R-:W-:Y:S01]  /*6210*/  FSEL R149, R57, -INF , !P6 ;  /* 0xff80000039957808 */ /* 0x000fe20007000000 */
[----:B------:R-:W-:Y:S01]  /*6220*/  VIADD R44, R10, 0x59 ;  /* 0x000000590a2c7836 */ /* 0x000fe20000000000 */
[----:B---3--:R-:W-:Y:S01]  /*6230*/  I2FP.F32.S32 R33, R50 ;  /* 0x0000003200217245 */ /* 0x008fe20000201400 */
[----:B------:R1:W-:Y:S01]  /*6240*/  MUFU.TANH R57, R35 ;  /* 0x0000002300397308 */ /* 0x0003e20000002400 */
[----:B------:R-:W-:Y:S01]  /*6250*/  FFMA.FTZ R65, R0, R32, R65 ;  /* 0x0000002000417223 */ /* 0x000fe20000010041 */
[----:B------:R-:W-:-:S02]  /*6260*/  FSEL R161, R161, -INF , !P5 ;  /* 0xff800000a1a17808 */ /* 0x000fc40006800000 */
[CC--:B------:R-:W-:Y:S01]  /*6270*/  FFMA.FTZ R157, R0.reuse, R33.reuse, R25 ;  /* 0x00000021009d7223 */ /* 0x0c0fe20000010019 */
[----:B------:R-:W-:Y:S01]  /*6280*/  FFMA.FTZ R89, R0, R33, R89 ;  /* 0x0000002100597223 */ /* 0x000fe20000010059 */
[C---:B------:R-:W-:Y:S01]  /*6290*/  VIADD R33, R10.reuse, 0x58 ;  /* 0x000000580a217836 */ /* 0x040fe20000000000 */
[----:B------:R-:W-:Y:S01]  /*62a0*/  FSEL R166, R65, -INF , !P3 ;  /* 0xff80000041a67808 */ /* 0x000fe20005800000 */
[----:B--2---:R-:W-:Y:S01]  /*62b0*/  VIADD R28, R10, 0x60 ;  /* 0x000000600a1c7836 */ /* 0x004fe20000000000 */
[----:B------:R2:W3:Y:S01]  /*62c0*/  MUFU.TANH R25, R14 ;  /* 0x0000000e00197308 */ /* 0x0004e20000002400 */
[----:B------:R-:W-:Y:S02]  /*62d0*/  FSEL R168, R71, -INF , !P2 ;  /* 0xff80000047a87808 */ /* 0x000fe40005000000 */
[----:B------:R-:W-:Y:S02]  /*62e0*/  ISETP.GE.AND P5, PT, R44, R196, PT ;  /* 0x000000c42c00720c */ /* 0x000fe40003fa6270 */
[----:B------:R-:W-:-:S02]  /*62f0*/  ISETP.GE.AND P3, PT, R28, R195, PT ;  /* 0x000000c31c00720c */ /* 0x000fc40003f66270 */
[----:B------:R-:W-:Y:S01]  /*6300*/  ISETP.GE.AND P2, PT, R44, R195, PT ;  /* 0x000000c32c00720c */ /* 0x000fe20003f46270 */
[C---:B-1----:R-:W-:Y:S01]  /*6310*/  FFMA.FTZ R35, R0.reuse, R32, R69 ;  /* 0x0000002000237223 */ /* 0x042fe20000010045 */
[----:B------:R-:W1:Y:S01]  /*6320*/  MUFU.TANH R31, R31 ;  /* 0x0000001f001f7308 */ /* 0x000e620000002400 */
[----:B------:R-:W-:Y:S02]  /*6330*/  I2FP.F32.S32 R44, R44 ;  /* 0x0000002c002c7245 */ /* 0x000fe40000201400 */
[----:B------:R-:W-:Y:S02]  /*6340*/  FSEL R160, R83, -INF , !P4 ;  /* 0xff80000053a07808 */ /* 0x000fe40006000000 */
[----:B------:R-:W-:Y:S01]  /*6350*/  FSEL R35, R35, -INF , !P1 ;  /* 0xff80000023237808 */ /* 0x000fe20004800000 */
[----:B------:R-:W-:Y:S01]  /*6360*/  FFMA.FTZ R15, R0, R44, R15 ;  /* 0x0000002c000f7223 */ /* 0x000fe2000001000f */
[----:B------:R-:W-:Y:S01]  /*6370*/  ISETP.GE.AND P1, PT, R28, R196, PT ;  /* 0x000000c41c00720c */ /* 0x000fe20003f26270 */
[----:B------:R4:W1:Y:S01]  /*6380*/  MUFU.TANH R27, R30 ;  /* 0x0000001e001b7308 */ /* 0x0008620000002400 */
[----:B--2---:R-:W-:Y:S01]  /*6390*/  I2FP.F32.S32 R14, R33 ;  /* 0x00000021000e7245 */ /* 0x004fe20000201400 */
[----:B------:R-:W-:Y:S01]  /*63a0*/  FFMA.FTZ R55, R0, R44, R55 ;  /* 0x0000002c00377223 */ /* 0x000fe20000010037 */
[----:B------:R-:W-:-:S02]  /*63b0*/  I2FP.F32.S32 R28, R28 ;  /* 0x0000001c001c7245 */ /* 0x000fc40000201400 */
[----:B------:R-:W-:Y:S01]  /*63c0*/  ISETP.GE.AND P6, PT, R50, R196, PT ;  /* 0x000000c43200720c */ /* 0x000fe20003fc6270 */
[-C--:B------:R-:W-:Y:S01]  /*63d0*/  FFMA.FTZ R11, R0, R14.reuse, R11 ;  /* 0x0000000e000b7223 */ /* 0x080fe2000001000b */
[-C--:B------:R-:W-:Y:S01]  /*63e0*/  ISETP.GE.AND P4, PT, R50, R195.reuse, PT ;  /* 0x000000c33200720c */ /* 0x080fe20003f86270 */
[C---:B------:R-:W-:Y:S01]  /*63f0*/  FFMA.FTZ R164, R0.reuse, R14, R9 ;  /* 0x0000000e00a47223 */ /* 0x040fe20000010009 */
[CC--:B------:R-:W-:Y:S01]  /*6400*/  FFMA.FTZ R61, R0.reuse, R28.reuse, R61 ;  /* 0x0000001c003d7223 */ /* 0x0c0fe2000001003d */
[----:B------:R-:W-:Y:S01]  /*6410*/  FFMA.FTZ R63, R0, R28, R63 ;  /* 0x0000001c003f7223 */ /* 0x000fe2000001003f */
[C---:B------:R-:W-:Y:S01]  /*6420*/  VIADD R14, R10.reuse, 0x69 ;  /* 0x000000690a0e7836 */ /* 0x040fe20000000000 */
[----:B------:R-:W-:Y:S01]  /*6430*/  FSEL R157, R157, -INF , !P6 ;  /* 0xff8000009d9d7808 */ /* 0x000fe20007000000 */
[C---:B------:R-:W-:Y:S01]  /*6440*/  VIADD R28, R10.reuse, 0x68 ;  /* 0x000000680a1c7836 */ /* 0x040fe20000000000 */
[----:B------:R-:W-:Y:S01]  /*6450*/  FSEL R32, R89, -INF , !P4 ;  /* 0xff80000059207808 */ /* 0x000fe20006000000 */
[----:B------:R-:W-:Y:S01]  /*6460*/  MUFU.TANH R9, R112 ;  /* 0x0000007000097308 */ /* 0x000fe20000002400 */
[C---:B------:R-:W-:Y:S01]  /*6470*/  ISETP.GE.AND P6, PT, R33.reuse, R196, PT ;  /* 0x000000c42100720c */ /* 0x040fe20003fc6270 */
[----:B----4-:R-:W-:Y:S01]  /*6480*/  VIADD R30, R10, 0x61 ;  /* 0x000000610a1e7836 */ /* 0x010fe20000000000 */
[----:B------:R-:W-:-:S02]  /*6490*/  ISETP.GE.AND P4, PT, R33, R195, PT ;  /* 0x000000c32100720c */ /* 0x000fc40003f86270 */
[----:B------:R-:W-:Y:S02]  /*64a0*/  FSEL R153, R61, -INF , !P1 ;  /* 0xff8000003d997808 */ /* 0x000fe40004800000 */
[----:B------:R-:W-:Y:S01]  /*64b0*/  FSEL R152, R63, -INF , !P3 ;  /* 0xff8000003f987808 */ /* 0x000fe20005800000 */
[----:B------:R-:W-:Y:S01]  /*64c0*/  MUFU.TANH R113, R113 ;  /* 0x0000007100717308 */ /* 0x000fe20000002400 */
[----:B------:R-:W-:Y:S02]  /*64d0*/  FSEL R163, R15, -INF , !P5 ;  /* 0xff8000000fa37808 */ /* 0x000fe40006800000 */
[C---:B------:R-:W-:Y:S02]  /*64e0*/  ISETP.GE.AND P1, PT, R14.reuse, R196, PT ;  /* 0x000000c40e00720c */ /* 0x040fe40003f26270 */
[----:B------:R-:W-:Y:S02]  /*64f0*/  ISETP.GE.AND P3, PT, R14, R195, PT ;  /* 0x000000c30e00720c */ /* 0x000fe40003f66270 */
[----:B------:R-:W-:Y:S01]  /*6500*/  I2FP.F32.S32 R14, R14 ;  /* 0x0000000e000e7245 */ /* 0x000fe20000201400 */
[----:B------:R-:W2:Y:S01]  /*6510*/  MUFU.TANH R15, R108 ;  /* 0x0000006c000f7308 */ /* 0x000ea20000002400 */
[----:B------:R-:W-:-:S02]  /*6520*/  FSEL R33, R11, -INF , !P6 ;  /* 0xff8000000b217808 */ /* 0x000fc40007000000 */
[----:B------:R-:W-:Y:S01]  /*6530*/  FSEL R164, R164, -INF , !P4 ;  /* 0xff800000a4a47808 */ /* 0x000fe20006000000 */
[CC--:B---3--:R-:W-:Y:S01]  /*6540*/  FFMA.FTZ R25, R0.reuse, R14.reuse, R25 ;  /* 0x0000000e00197223 */ /* 0x0c8fe20000010019 */
[----:B------:R-:W-:Y:S01]  /*6550*/  FSEL R162, R55, -INF , !P2 ;  /* 0xff80000037a27808 */ /* 0x000fe20005000000 */
[----:B-1----:R-:W-:Y:S01]  /*6560*/  FFMA.FTZ R31, R0, R14, R31 ;  /* 0x0000000e001f7223 */ /* 0x002fe2000001001f */
[CC--:B------:R-:W-:Y:S01]  /*6570*/  ISETP.GE.AND P6, PT, R30.reuse, R196.reuse, PT ;  /* 0x000000c41e00720c */ /* 0x0c0fe20003fc6270 */
[----:B------:R-:W1:Y:S01]  /*6580*/  MUFU.TANH R11, R114 ;  /* 0x00000072000b7308 */ /* 0x000e620000002400 */
[-C--:B------:R-:W-:Y:S01]  /*6590*/  ISETP.GE.AND P4, PT, R30, R195.reuse, PT ;  /* 0x000000c31e00720c */ /* 0x080fe20003f86270 */
[----:B------:R-:W-:Y:S01]  /*65a0*/  VIADD R14, R10, 0x78 ;  /* 0x000000780a0e7836 */ /* 0x000fe20000000000 */
[C---:B------:R-:W-:Y:S01]  /*65b0*/  ISETP.GE.AND P5, PT, R28.reuse, R196, PT ;  /* 0x000000c41c00720c */ /* 0x040fe20003fa6270 */
[----:B------:R-:W-:Y:S01]  /*65c0*/  BAR.SYNC.DEFER_BLOCKING 0x0 ;  /* 0x0000000000007b1d */ /* 0x000fe20000010000 */
[----:B------:R-:W-:-:S02]  /*65d0*/  ISETP.GE.AND P2, PT, R28, R195, PT ;  /* 0x000000c31c00720c */ /* 0x000fc40003f46270 */
[----:B------:R-:W-:Y:S02]  /*65e0*/  I2FP.F32.S32 R30, R30 ;  /* 0x0000001e001e7245 */ /* 0x000fe40000201400 */
[----:B------:R-:W-:Y:S01]  /*65f0*/  I2FP.F32.S32 R28, R28 ;  /* 0x0000001c001c7245 */ /* 0x000fe20000201400 */
[----:B------:R-:W3:Y:S01]  /*6600*/  MUFU.TANH R115, R115 ;  /* 0x0000007300737308 */ /* 0x000ee20000002400 */
[----:B------:R-:W-:Y:S01]  /*6610*/  FSEL R145, R25, -INF , !P1 ;  /* 0xff80000019917808 */ /* 0x000fe20004800000 */
[CC--:B------:R-:W-:Y:S01]  /*6620*/  FFMA.FTZ R53, R0.reuse, R30.reuse, R53 ;  /* 0x0000001e00357223 */ /* 0x0c0fe20000010035 */
[C---:B------:R-:W-:Y:S01]  /*6630*/  FFMA.FTZ R57, R0.reuse, R30, R57 ;  /* 0x0000001e00397223 */ /* 0x040fe20000010039 */
[CC--:B------:R-:W-:Y:S01]  /*6640*/  FFMA.FTZ R59, R0.reuse, R28.reuse, R59 ;  /* 0x0000001c003b7223 */ /* 0x0c0fe2000001003b */
[----:B------:R-:W-:Y:S01]  /*6650*/  FFMA.FTZ R27, R0, R28, R27 ;  /* 0x0000001c001b7223 */ /* 0x000fe2000001001b */
[C---:B------:R-:W-:Y:S01]  /*6660*/  VIADD R30, R10.reuse, 0x70 ;  /* 0x000000700a1e7836 */ /* 0x040fe20000000000 */
[----:B------:R-:W-:Y:S01]  /*6670*/  FSEL R142, R31, -INF , !P3 ;  /* 0xff8000001f8e7808 */ /* 0x000fe20005800000 */
[----:B------:R-:W-:Y:S01]  /*6680*/  VIADD R28, R10, 0x71 ;  /* 0x000000710a1c7836 */ /* 0x000fe20000000000 */
[C---:B------:R-:W-:Y:S01]  /*6690*/  ISETP.GE.AND P1, PT, R14.reuse, R196, PT ;  /* 0x000000c40e00720c */ /* 0x040fe20003f26270 */
[----:B------:R4:W-:Y:S01]  /*66a0*/  MUFU.TANH R25, R8 ;  /* 0x0000000800197308 */ /* 0x0009e20000002400 */
[----:B------:R-:W-:-:S02]  /*66b0*/  ISETP.GE.AND P3, PT, R14, R195, PT ;  /* 0x000000c30e00720c */ /* 0x000fc40003f66270 */
[----:B------:R-:W-:Y:S02]  /*66c0*/  I2FP.F32.S32 R14, R14 ;  /* 0x0000000e000e7245 */ /* 0x000fe40000201400 */
[----:B------:R-:W-:Y:S02]  /*66d0*/  FSEL R151, R53, -INF , !P6 ;  /* 0xff80000035977808 */ /* 0x000fe40007000000 */
[----:B------:R-:W-:Y:S01]  /*66e0*/  FSEL R150, R57, -INF , !P4 ;  /* 0xff80000039967808 */ /* 0x000fe20006000000 */
[----:B------:R-:W3:Y:S01]  /*66f0*/  MUFU.TANH R53, R110 ;  /* 0x0000006e00357308 */ /* 0x000ee20000002400 */
[----:B------:R-:W-:Y:S01]  /*6700*/  FSEL R147, R59, -INF , !P5 ;  /* 0xff8000003b937808 */ /* 0x000fe20006800000 */
[----:B--2---:R-:W-:Y:S01]  /*6710*/  FFMA.FTZ R15, R0, R14, R15 ;  /* 0x0000000e000f7223 */ /* 0x004fe2000001000f */
[----:B------:R-:W-:Y:S02]  /*6720*/  FSEL R146, R27, -INF , !P2 ;  /* 0xff8000001b927808 */ /* 0x000fe40005000000 */
[----:B------:R-:W-:-:S02]  /*6730*/  ISETP.GE.AND P6, PT, R30, R196, PT ;  /* 0x000000c41e00720c */ /* 0x000fc40003fc6270 */
[-C--:B------:R-:W-:Y:S01]  /*6740*/  ISETP.GE.AND P4, PT, R30, R195.reuse, PT ;  /* 0x000000c31e00720c */ /* 0x080fe20003f86270 */
[----:B------:R-:W2:Y:S01]  /*6750*/  MUFU.TANH R109, R109 ;  /* 0x0000006d006d7308 */ /* 0x000ea20000002400 */
[----:B------:R-:W-:Y:S01]  /*6760*/  ISETP.GE.AND P5, PT, R28, R196, PT ;  /* 0x000000c41c00720c */ /* 0x000fe20003fa6270 */
[----:B----4-:R-:W-:Y:S01]  /*6770*/  VIADD R8, R10, 0x79 ;  /* 0x000000790a087836 */ /* 0x010fe20000000000 */
[----:B------:R-:W-:Y:S02]  /*6780*/  ISETP.GE.AND P2, PT, R28, R195, PT ;  /* 0x000000c31c00720c */ /* 0x000fe40003f46270 */
[----:B------:R-:W-:Y:S02]  /*6790*/  I2FP.F32.S32 R30, R30 ;  /* 0x0000001e001e7245 */ /* 0x000fe40000201400 */
[----:B------:R-:W-:Y:S01]  /*67a0*/  I2FP.F32.S32 R28, R28 ;  /* 0x0000001c001c7245 */ /* 0x000fe20000201400 */
[----:B------:R-:W4:Y:S01]  /*67b0*/  MUFU.TANH R111, R111 ;  /* 0x0000006f006f7308 */ /* 0x000f220000002400 */
[----:B------:R-:W-:Y:S01]  /*67c0*/  FSEL R137, R15, -INF , !P1 ;  /* 0xff8000000f897808 */ /* 0x000fe20004800000 */
[CC--:B------:R-:W-:Y:S01]  /*67d0*/  FFMA.FTZ R9, R0.reuse, R30.reuse, R9 ;  /* 0x0000001e00097223 */ /* 0x0c0fe20000010009 */
[C---:B-1----:R-:W-:Y:S01]  /*67e0*/  FFMA.FTZ R11, R0.reuse, R30, R11 ;  /* 0x0000001e000b7223 */ /* 0x042fe2000001000b */
[CC--:B------:R-:W-:Y:S01]  /*67f0*/  FFMA.FTZ R113, R0.reuse, R28.reuse, R113 ;  /* 0x0000001c00717223 */ /* 0x0c0fe20000010071 */
[----:B---3--:R-:W-:Y:S01]  /*6800*/  FFMA.FTZ R115, R0, R28, R115 ;  /* 0x0000001c00737223 */ /* 0x008fe20000010073 */
[----:B------:R-:W-:Y:S01]  /*6810*/  ISETP.GE.AND P1, PT, R192, 0x2, PT ;  /* 0x00000002c000780c */ /* 0x000fe20003f26270 */
[----:B------:R-:W-:Y:S01]  /*6820*/  FFMA.FTZ R53, R0, R14, R53 ;  /* 0x0000000e00357223 */ /* 0x000fe20000010035 */
        /* <DEDUP_REMOVED lines=8> */
[----:B------:R-:W-:Y:S02]  /*68b0*/  I2FP.F32.S32 R10, R10 ;  /* 0x0000000a000a7245 */ /* 0x000fe40000201400 */
[----:B------:R-:W-:Y:S02]  /*68c0*/  I2FP.F32.S32 R8, R8 ;  /* 0x0000000800087245 */ /* 0x000fe40000201400 */
[----:B------:R-:W-:Y:S01]  /*68d0*/  FSEL R134, R53, -INF , !P3 ;  /* 0xff80000035867808 */ /* 0x000fe20005800000 */
[CC--:B------:R-:W-:Y:S01]  /*68e0*/  FFMA.FTZ R3, R0.reuse, R10.reuse, R3 ;  /* 0x0000000a00037223 */ /* 0x0c0fe20000010003 */
[C---:B------:R-:W-:Y:S01]  /*68f0*/  FFMA.FTZ R28, R0.reuse, R10, R25 ;  /* 0x0000000a001c7223 */ /* 0x040fe20000010019 */
[CC--:B--2---:R-:W-:Y:S01]  /*6900*/  FFMA.FTZ R109, R0.reuse, R8.reuse, R109 ;  /* 0x00000008006d7223 */ /* 0x0c4fe2000001006d */
[----:B----4-:R-:W-:-:S02]  /*6910*/  FFMA.FTZ R111, R0, R8, R111 ;  /* 0x00000008006f7223 */ /* 0x010fc4000001006f */
        /* <DEDUP_REMOVED lines=54> */
[----:B------:R-:W-:Y:S01]  /*6c80*/  IMAD R8, R9, R189, R8 ;  /* 0x000000bd09087224 */ /* 0x000fe200078e0208 */
        /* <DEDUP_REMOVED lines=10> */
.L_x_2596:
[----:B------:R-:W-:-:S04]  /*6d30*/  LEA R27, -R188, RZ, 0x7 ;  /* 0x000000ffbc1b7211 */ /* 0x000fc800078e39ff */
[----:B------:R-:W-:-:S07]  /*6d40*/  SHF.R.S32.HI R30, RZ, 0x1f, R27 ;  /* 0x0000001fff1e7819 */ /* 0x000fce000001141b */
.L_x_2597:
        /* <DEDUP_REMOVED lines=36> */
[--C-:B------:R-:W-:Y:S01]  /*6f90*/  @!P3 IMAD.X R52, R44, 0x1, R193.reuse, P5 ;  /* 0x000000012c34b824 */ /* 0x100fe200028e06c1 */
[----:B-----5:R-:W-:Y:S01]  /*6fa0*/  @!P3 LEA R58, P5, R53, R14, 0x1 ;  /* 0x0000000e353ab211 */ /* 0x020fe200078a08ff */
[----:B------:R-:W4:Y:S01]  /*6fb0*/  @!P4 LDC.64 R2, c[0x0][0x218] ;  /* 0x00008600ff02cb82 */ /* 0x000f220000000a00 */
[----:B------:R-:W-:Y:S01]  /*6fc0*/  IMAD.X R44, R218, 0x1, R44, P2 ;  /* 0x00000001da2c7824 */ /* 0x000fe200010e062c */
[----:B------:R-:W-:Y:S01]  /*6fd0*/  @!P4 IADD3 R50, P2, R31, R194, RZ ;  /* 0x000000c21f32c210 */ /* 0x000fe20007f5e0ff */
[----:B------:R2:W-:Y:S01]  /*6fe0*/  @P4 STS.128 [R223+0x4800], RZ ;  /* 0x004800ffdf004388 */ /* 0x0005e20000000c00 */
[----:B------:R-:W-:Y:S02]  /*6ff0*/  @!P3 LEA.HI.X R59, R53, R15, R52, 0x1, P5 ;  /* 0x0000000f353bb211 */ /* 0x000fe400028f0c34 */
[----:B------:R-:W-:Y:S01]  /*7000*/  IADD3 R57, P5, R219, R31, RZ ;  /* 0x0000001fdb397210 */ /* 0x000fe20007fbe0ff */
[--C-:B------:R-:W-:Y:S01]  /*7010*/  @!P4 IMAD.X R52, R44, 0x1, R193.reuse, P2 ;  /* 0x000000012c34c824 */ /* 0x100fe200010e06c1 */
[C---:B-1----:R-:W-:Y:S01]  /*7020*/  @!P4 LEA R60, P2, R50.reuse, R10, 0x1 ;  /* 0x0000000a323cc211 */ /* 0x042fe200078408ff */
[----:B------:R-:W1:Y:S01]  /*7030*/  @!P3 LDC.64 R14, c[0x0][0x218] ;  /* 0x00008600ff0ebb82 */ /* 0x000e620000000a00 */
        /* <DEDUP_REMOVED lines=9> */
[----:B------:R-:W5:Y:S02]  /*70d0*/  @!P4 LDC.64 R10, c[0x0][0x218] ;  /* 0x00008600ff0acb82 */ /* 0x000f640000000a00 */
[--C-:B------:R-:W-:Y:S01]  /*70e0*/  @!P3 IMAD.X R44, R44, 0x1, R193.reuse, P2 ;  /* 0x000000012c2cb824 */ /* 0x100fe200010e06c1 */
[----:B---3--:R-:W-:Y:S01]  /*70f0*/  @!P3 LEA R64, P2, R31, R8, 0x1 ;  /* 0x000000081f40b211 */ /* 0x008fe200078408ff */
[----:B------:R-:W-:Y:S01]  /*7100*/  @!P4 IMAD.X R8, R50, 0x1, R193, P5 ;  /* 0x000000013208c824 */ /* 0x000fe200028e06c1 */
[----:B------:R-:W-:Y:S01]  /*7110*/  @!PT LDS RZ, [RZ] ;  /* 0x00000000fffff984 */ /* 0x000fe20000000800 */
[----:B------:R-:W-:Y:S01]  /*7120*/  @!PT LDS RZ, [RZ] ;  /* 0x00000000fffff984 */ /* 0x000fe20000000800 */
[----:B------:R-:W-:Y:S01]  /*7130*/  @!PT LDS RZ, [RZ] ;  /* 0x00000000fffff984 */ /* 0x000fe20000000800 */
[----:B------:R5:W-:Y:S01]  /*7140*/  @!P3 LDGSTS.E.BYPASS.LTC128B.128 [R223+0x8800], desc[UR12][R58.64+0x80] ;  /* 0x088000803adfbfae */ /* 0x000be2000b901d4c */
[----:B----4-:R-:W-:-:S02]  /*7150*/  @!P4 LEA R54, P5, R52, R2, 0x1 ;  /* 0x000000023436c211 */ /* 0x010fc400078a08ff */
[----:B------:R-:W-:Y:S01]  /*7160*/  @!P3 LEA.HI.X R65, R31, R9, R44, 0x1, P2 ;  /* 0x000000091f41b211 */ /* 0x000fe200010f0c2c */
[----:B------:R2:W-:Y:S01]  /*7170*/  @P4 STS.128 [R223+0x5000], RZ ;  /* 0x005000ffdf004388 */ /* 0x0005e20000000c00 */
        /* <DEDUP_REMOVED lines=12> */
[----:B------:R-:W1:Y:S01]  /*7240*/  @!P4 LDC.64 R2, c[0x0][0x218] ;  /* 0x00008600ff02cb82 */ /* 0x000e620000000a00 */
        /* <DEDUP_REMOVED lines=8> */
[----:B------:R-:W4:Y:S01]  /*72d0*/  @!P3 LDC.64 R14, c[0x0][0x218] ;  /* 0x00008600ff0ebb82 */ /* 0x000f220000000a00 */
[C---:B-----5:R-:W-:Y:S01]  /*72e0*/  @!P4 LEA R58, P2, R44.reuse, R10, 0x1 ;  /* 0x0000000a2c3ac211 */ /* 0x060fe200078408ff */
[----:B------:R2:W-:Y:S03]  /*72f0*/  @P4 STS.128 [R223+0x5800], RZ ;  /* 0x005800ffdf004388 */ /* 0x0005e60000000c00 */
[----:B------:R-:W-:Y:S01]  /*7300*/  @!P4 LEA.HI.X R59, R44, R11, R56, 0x1, P2 ;  /* 0x0000000b2c3bc211 */ /* 0x000fe200010f0c38 */
[----:B------:R-:W-:Y:S01]  /*7310*/  IMAD.X R44, R218, 0x1, R50, P5 ;  /* 0x00000001da2c7824 */ /* 0x000fe200028e0632 */
[-C--:B------:R-:W-:Y:S01]  /*7320*/  @!P3 IADD3 R56, P2, R57, R194.reuse, RZ ;  /* 0x000000c23938b210 */ /* 0x080fe20007f5e0ff */
[----:B------:R-:W5:Y:S01]  /*7330*/  @!P4 LDC.64 R10, c[0x0][0x218] ;  /* 0x00008600ff0acb82 */ /* 0x000f620000000a00 */
        /* <DEDUP_REMOVED lines=8> */
[----:B-1----:R-:W-:Y:S01]  /*73c0*/  @!P4 LEA R62, P5, R57, R2, 0x1 ;  /* 0x00000002393ec211 */ /* 0x002fe200078a08ff */
        /* <DEDUP_REMOVED lines=13> */
[----:B------:R-:W3:Y:S01]  /*74a0*/  @!P4 LDC.64 R2, c[0x0][0x218] ;  /* 0x00008600ff02cb82 */ /* 0x000ee20000000a00 */
[----:B------:R-:W-:Y:S01]  /*74b0*/  IMAD.X R44, R218, 0x1, R44, P5 ;  /* 0x00000001da2c7824 */ /* 0x000fe200028e062c */
[----:B----4-:R-:W-:Y:S01]  /*74c0*/  @!P3 LEA R64, P5, R50, R14, 0x1 ;  /* 0x0000000e3240b211 */ /* 0x010fe200078a08ff */
[----:B------:R-:W-:Y:S01]  /*74d0*/  @!PT LDS RZ, [RZ] ;  /* 0x00000000fffff984 */ /* 0x000fe20000000800 */
[----:B------:R-:W-:Y:S01]  /*74e0*/  @!PT LDS RZ, [RZ] ;  /* 0x00000000fffff984 */ /* 0x000fe20000000800 */
[----:B------:R-:W-:Y:S01]  /*74f0*/  @!PT LDS RZ, [RZ] ;  /* 0x00000000fffff984 */ /* 0x000fe20000000800 */
[----:B------:R2:W-:Y:S02]  /*7500*/  @!P4 LDGSTS.E.BYPASS.LTC128B.128 [R223+0x6000], desc[UR12][R58.64] ;  /* 0x060000003adfcfae */ /* 0x0005e4000b901d4c */
[----:B------:R-:W-:Y:S01]  /*7510*/  @!P4 IMAD.X R14, R44, 0x1, R193, P2 ;  /* 0x000000012c0ec824 */ /* 0x000fe200010e06c1 */
[----:B------:R-:W-:Y:S01]  /*7520*/  @!P3 LEA.HI.X R65, R50, R15, R31, 0x1, P5 ;  /* 0x0000000f3241b211 */ /* 0x000fe200028f0c1f */
[----:B------:R2:W-:Y:S01]  /*7530*/  @P3 STS.128 [R223+0xa000], RZ ;  /* 0x00a000ffdf003388 */ /* 0x0005e20000000c00 */
[----:B-----5:R-:W-:-:S02]  /*7540*/  @!P4 LEA R54, P2, R56, R10, 0x1 ;  /* 0x0000000a3836c211 */ /* 0x020fc400078408ff */
        /* <DEDUP_REMOVED lines=45> */
[----:B--2---:R-:W-:-:S04]  /*7820*/  LEA R2, P2, R15, UR8, 0x1 ;  /* 0x000000080f027c11 */ /* 0x004fc8000f8408ff */
[----:B------:R-:W-:-:S05]  /*7830*/  LEA.HI.X R3, R15, UR9, R10, 0x1, P2 ;  /* 0x000000090f037c11 */ /* 0x000fca00090f0c0a */
[----:B------:R-:W-:Y:S01]  /*7840*/  @!PT LDS RZ, [RZ] ;  /* 0x00000000fffff984 */ /* 0x000fe20000000800 */
[----:B------:R-:W-:Y:S01]  /*7850*/  @!PT LDS RZ, [RZ] ;  /* 0x00000000fffff984 */ /* 0x000fe20000000800 */
[----:B------:R-:W-:Y:S01]  /*7860*/  @!PT LDS RZ, [RZ] ;  /* 0x00000000fffff984 */ /* 0x000fe20000000800 */
[----:B------:R1:W-:Y:S04]  /*7870*/  LDGSTS.E.BYPASS.LTC128B.128 [R223+0xb800], desc[UR12][R2.64+0x80] ;  /* 0x0b80008002df7fae */ /* 0x0003e8000b901d4c */
.L_x_2599:
[----:B------:R-:W-:Y:S05]  /*7880*/  BSYNC B0 ;  /* 0x0000000000007941 */ /* 0x000fea0003800000 */
.L_x_2598:
[----:B------:R-:W0:Y:S01]  /*7890*/  LDGDEPBAR ;  /* 0x00000000000079af */ /* 0x000e220000000000 */
[----:B------:R-:W-:-:S04]  /*78a0*/  IADD3 R194, P2, R27, R194, RZ ;  /* 0x000000c21bc27210 */ /* 0x000fc80007f5e0ff */
[----:B------:R-:W-:-:S09]  /*78b0*/  IADD3.X R193, R30, R193, RZ, P2, !PT ;  /* 0x000000c11ec17210 */ /* 0x000fd200017fe4ff */
.L_x_2595:
        /* <DEDUP_REMOVED lines=80> */
[----:B------:R-:W-:Y:S01]  /*7dc0*/  LDSM.16.MT88.4 R76, [R205+0x10000] ;  /* 0x01000000cd4c783b */ /* 0x000fe20000004200 */
[----:B-1----:R-:W-:-:S02]  /*7dd0*/  FMNMX.FTZ R3, R8, R3, !PT ;  /* 0x0000000308037209 */ /* 0x002fc40007810000 */
[----:B--2---:R-:W-:-:S03]  /*7de0*/  FMNMX.FTZ R2, R9, R2, !PT ;  /* 0x0000000209027209 */ /* 0x004fc60007810000 */
[C---:B------:R-:W-:Y:S01]  /*7df0*/  FMUL.FTZ R140, R3.reuse, UR11 ;  /* 0x0000000b038c7c20 */ /* 0x040fe20008410000 */
[----:B------:R-:W-:Y:S01]  /*7e00*/  FSETP.NEU.FTZ.AND P2, PT, R3, -INF , PT ;  /* 0xff8000000300780b */ /* 0x000fe20003f5d000 */
[----:B------:R-:W1:Y:S01]  /*7e10*/  LDSM.16.MT88.4 R8, [R206+0xc800] ;  /* 0x00c80000ce08783b */ /* 0x000e620000004200 */
[----:B------:R-:W-:Y:S02]  /*7e20*/  FMUL.FTZ R133, R2, UR11 ;  /* 0x0000000b02857c20 */ /* 0x000fe40008410000 */
        /* <DEDUP_REMOVED lines=20> */
[----:B------:R-:W4:Y:S01]  /*7f70*/  MUFU.EX2 R66, R66 ;  /* 0x0000004200427308 */ /* 0x000f220000000800 */
[----:B------:R-:W5:Y:S01]  /*7f80*/  LDSM.16.MT88.4 R16, [R205+0xc800] ;  /* 0x00c80000cd10783b */ /* 0x000f620000004200 */
[--C-:B------:R-:W-:Y:S01]  /*7f90*/  FFMA.FTZ R52, R12, UR11, -R133.reuse ;  /* 0x0000000b0c347c23 */ /* 0x100fe20008010885 */
[--C-:B------:R-:W-:Y:S01]  /*7fa0*/  FFMA.FTZ R50, R49, UR11, -R140.reuse ;  /* 0x0000000b31327c23 */ /* 0x100fe2000801088c */
[--C-:B------:R-:W-:Y:S01]  /*7fb0*/  FFMA.FTZ R49, R48, UR11, -R133.reuse ;  /* 0x0000000b30317c23 */ /* 0x100fe20008010885 */
[----:B------:R-:W5:Y:S01]  /*7fc0*/  LDSM.16.MT88.4 R28, [R204+0x10000] ;  /* 0x01000000cc1c783b */ /* 0x000f620000004200 */
[--C-:B------:R-:W-:Y:S01]  /*7fd0*/  FFMA.FTZ R44, R43, UR11, -R140.reuse ;  /* 0x0000000b2b2c7c23 */ /* 0x100fe2000801088c */
[--C-:B------:R-:W-:Y:S01]  /*7fe0*/  FFMA.FTZ R48, R46, UR11, -R133.reuse ;  /* 0x0000000b2e307c23 */ /* 0x100fe20008010885 */
[----:B------:R-:W-:Y:S01]  /*7ff0*/  MUFU.EX2 R62, R62 ;  /* 0x0000003e003e7308 */ /* 0x000fe20000000800 */
[----:B------:R-:W5:Y:S01]  /*8000*/  LDSM.16.MT88.4 R4, [R208+0x10800] ;  /* 0x01080000d004783b */ /* 0x000f620000004200 */
[--C-:B------:R-:W-:Y:S01]  /*8010*/  FFMA.FTZ R51, R51, UR11, -R140.reuse ;  /* 0x0000000b33337c23 */ /* 0x100fe2000801088c */
[--C-:B------:R-:W-:Y:S01]  /*8020*/  FFMA.FTZ R47, R47, UR11, -R140.reuse ;  /* 0x0000000b2f2f7c23 */ /* 0x100fe2000801088c */
[--C-:B------:R-:W-:Y:S01]  /*8030*/  FFMA.FTZ R46, R42, UR11, -R133.reuse ;  /* 0x0000000b2a2e7c23 */ /* 0x100fe20008010885 */
[----:B------:R-:W-:Y:S01]  /*8040*/  LDSM.16.MT88.4 R20, [R204+0xc800] ;  /* 0x00c80000cc14783b */ /* 0x000fe20000004200 */
        /* <DEDUP_REMOVED lines=43> */
[----:B------:R-:W-:Y:S01]  /*8300*/  FADD.FTZ R67, R67, R66 ;  /* 0x0000004243437221 */ /* 0x000fe20000010000 */
[----:B------:R-:W-:Y:S01]  /*8310*/  FADD.FTZ R64, R64, R65 ;  /* 0x0000004140407221 */ /* 0x000fe20000010000 */
[----:B------:R-:W-:Y:S01]  /*8320*/  FFMA.FTZ R239, R132, UR11, -R133 ;  /* 0x0000000b84ef7c23 */ /* 0x000fe20008010885 */
[----:B------:R-:W-:Y:S01]  /*8330*/  LEA R236, P2, R194, UR8, 0x1 ;  /* 0x00000008c2ec7c11 */ /* 0x000fe2000f8408ff */
[----:B------:R-:W-:-:S03]  /*8340*/  FADD.FTZ R62, R62, R67 ;  /* 0x000000433e3e7221 */ /* 0x000fc60000010000 */
[----:B------:R-:W4:Y:S01]  /*8350*/  MUFU.EX2 R57, R57 ;  /* 0x0000003900397308 */ /* 0x000f220000000800 */
[----:B---3--:R-:W-:Y:S01]  /*8360*/  F2FP.F16.F32.PACK_AB R71, R60, R63 ;  /* 0x0000003f3c47723e */ /* 0x008fe200000000ff */
[----:B------:R-:W-:Y:S01]  /*8370*/  FADD.FTZ R63, R63, R64 ;  /* 0x000000403f3f7221 */ /* 0x000fe20000010000 */
[----:B------:R-:W-:Y:S01]  /*8380*/  FADD.FTZ R61, R61, R62 ;  /* 0x0000003e3d3d7221 */ /* 0x000fe20000010000 */
[----:B------:R-:W-:Y:S02]  /*8390*/  LEA.HI.X R237, R194, UR9, R193, 0x1, P2 ;  /* 0x00000009c2ed7c11 */ /* 0x000fe400090f0cc1 */
[----:B------:R-:W-:Y:S02]  /*83a0*/  FADD.FTZ R60, R60, R63 ;  /* 0x0000003f3c3c7221 */ /* 0x000fe40000010000 */
[C---:B------:R-:W-:Y:S01]  /*83b0*/  HMMA.16816.F32 R120, R68.reuse, R116, RZ ;  /* 0x000000744478723c */ /* 0x040fe200000018ff */
[----:B------:R-:W-:Y:S05]  /*83c0*/  MUFU.EX2 R56, R56 ;  /* 0x0000003800387308 */ /* 0x000fea0000000800 */
[C---:B------:R-:W-:Y:S03]  /*83d0*/  HMMA.16816.F32 R116, R68.reuse, R118, RZ ;  /* 0x000000764474723c */ /* 0x040fe600000018ff */
[----:B------:R-:W3:Y:S01]  /*83e0*/  MUFU.EX2 R53, R53 ;  /* 0x0000003500357308 */ /* 0x000ee20000000800 */
[C---:B----4-:R-:W-:Y:S01]  /*83f0*/  F2FP.F16.F32.PACK_AB R12, R57.reuse, R58 ;  /* 0x0000003a390c723e */ /* 0x050fe200000000ff */
[----:B------:R-:W-:Y:S01]  /*8400*/  FADD.FTZ R58, R58, R61 ;  /* 0x0000003d3a3a7221 */ /* 0x000fe20000010000 */
[----:B------:R-:W-:Y:S03]  /*8410*/  HMMA.16816.F32 R128, R68, R124, RZ ;  /* 0x0000007c4480723c */ /* 0x000fe600000018ff */
[----:B------:R-:W-:-:S02]  /*8420*/  FADD.FTZ R57, R57, R58 ;  /* 0x0000003a39397221 */ /* 0x000fc40000010000 */
[----:B------:R-:W-:Y:S01]  /*8430*/  MUFU.EX2 R59, R59 ;  /* 0x0000003b003b7308 */ /* 0x000fe20000000800 */
[C---:B------:R-:W-:Y:S06]  /*8440*/  HMMA.16816.F32 R112, R68.reuse, R108, RZ ;  /* 0x0000006c4470723c */ /* 0x040fec00000018ff */
[----:B------:R-:W-:Y:S01]  /*8450*/  HMMA.16816.F32 R124, R68, R126, RZ ;  /* 0x0000007e447c723c */ /* 0x000fe200000018ff */
[----:B------:R-:W4:Y:S01]  /*8460*/  MUFU.EX2 R54, R54 ;  /* 0x0000003600367308 */ /* 0x000f220000000800 */
[----:B---3--:R-:W-:Y:S01]  /*8470*/  F2FP.F16.F32.PACK_AB R14, R53, R56 ;  /* 0x00000038350e723e */ /* 0x008fe200000000ff */
[----:B------:R-:W-:-:S03]  /*8480*/  FADD.FTZ R56, R56, R57 ;  /* 0x0000003938387221 */ /* 0x000fc60000010000 */
[C---:B------:R-:W-:Y:S01]  /*8490*/  HMMA.16816.F32 R108, R68.reuse, R110, RZ ;  /* 0x0000006e446c723c */ /* 0x040fe200000018ff */
[----:B------:R-:W-:Y:S02]  /*84a0*/  FADD.FTZ R56, R53, R56 ;  /* 0x0000003835387221 */ /* 0x000fe40000010000 */
[----:B------:R-:W-:Y:S03]  /*84b0*/  MUFU.EX2 R55, R55 ;  /* 0x0000003700377308 */ /* 0x000fe60000000800 */
[C---:B------:R-:W-:Y:S05]  /*84c0*/  HMMA.16816.F32 R96, R68.reuse, R92, RZ ;  /* 0x0000005c4460723c */ /* 0x040fea00000018ff */
[----:B------:R-:W3:Y:S01]  /*84d0*/  MUFU.EX2 R52, R52 ;  /* 0x0000003400347308 */ /* 0x000ee20000000800 */
[----:B----4-:R-:W-:Y:S01]  /*84e0*/  F2FP.F16.F32.PACK_AB R13, R54, R59 ;  /* 0x0000003b360d723e */ /* 0x010fe200000000ff */
        /* <DEDUP_REMOVED lines=20> */
[C---:B-----5:R-:W-:Y:S01]  /*8630*/  HMMA.16816.F32 R112, R12.reuse, R16, R112 ;  /* 0x000000100c70723c */ /* 0x060fe20000001870 */
        /* <DEDUP_REMOVED lines=71> */
[C---:B------:R-:W-:Y:S01]  /*8ab0*/  HMMA.16816.F32 R104, R24.reuse, R16, R104 ;  /* 0x000000101868723c */ /* 0x040fe20000001868 */
[----:B------:R-:W-:Y:S05]  /*8ac0*/  MUFU.EX2 R165, R165 ;  /* 0x000000a500a57308 */ /* 0x000fea0000000800 */
[C---:B------:R-:W-:Y:S01]  /*8ad0*/  HMMA.16816.F32 R100, R24.reuse, R18, R100 ;  /* 0x000000121864723c */ /* 0x040fe20000001864 */
[----:B------:R-:W2:Y:S02]  /*8ae0*/  LDSM.16.MT88.4 R16, [R204+0xd800] ;  /* 0x00d80000cc10783b */ /* 0x000ea40000004200 */
        /* <DEDUP_REMOVED lines=19> */
[----:B---3--:R-:W-:Y:S01]  /*8c20*/  HMMA.16816.F32 R128, R8, R20, R128 ;  /* 0x000000140880723c */ /* 0x008fe20000001880 */
[----:B------:R-:W-:-:S05]  /*8c30*/  FADD.FTZ R148, R148, R143 ;  /* 0x0000008f94947221 */ /* 0x000fca0000010000 */
[C---:B------:R-:W-:Y:S01]  /*8c40*/  HMMA.16816.F32 R124, R8.reuse, R22, R124 ;  /* 0x00000016087c723c */ /* 0x040fe2000000187c */
[----:B------:R-:W3:Y:S01]  /*8c50*/  LDSM.16.MT88.4 R20, [R206+0x11800] ;  /* 0x01180000ce14783b */ /* 0x000ee20000004200 */
[----:B------:R-:W3:Y:S04]  /*8c60*/  MUFU.EX2 R167, R167 ;  /* 0x000000a700a77308 */ /* 0x000ee80000000800 */
        /* <DEDUP_REMOVED lines=13> */
[C---:B-1----:R-:W-:Y:S01]  /*8d40*/  HMMA.16816.F32 R96, R8.reuse, R28, R96 ;  /* 0x0000001c0860723c */ /* 0x042fe20000001860 */
[----:B------:R-:W-:Y:S05]  /*8d50*/  MUFU.EX2 R145, R145 ;  /* 0x0000009100917308 */ /* 0x000fea0000000800 */
[C---:B------:R-:W-:Y:S01]  /*8d60*/  HMMA.16816.F32 R92, R8.reuse, R30, R92 ;  /* 0x0000001e085c723c */ /* 0x040fe2000000185c */
[----:B------:R-:W-:Y:S02]  /*8d70*/  LDSM.16.MT88.4 R28, [R206+0x12000] ;  /* 0x01200000ce1c783b */ /* 0x000fe40000004200 */
[----:B------:R-:W1:Y:S03]  /*8d80*/  MUFU.EX2 R150, R150 ;  /* 0x0000009600967308 */ /* 0x000e660000000800 */
        /* <DEDUP_REMOVED lines=23> */
[C---:B--2---:R-:W-:Y:S06]  /*8f00*/  HMMA.16816.F32 R120, R20.reuse, R16, R120 ;  /* 0x000000101478723c */ /* 0x044fec0000001878 */
[C---:B------:R-:W-:Y:S01]  /*8f10*/  HMMA.16816.F32 R116, R20.reuse, R18, R116 ;  /* 0x000000121474723c */ /* 0x040fe20000001874 */
[----:B------:R-:W2:Y:S05]  /*8f20*/  LDSM.16.MT88.4 R16, [R208+0xe800] ;  /* 0x00e80000d010783b */ /* 0x000eaa0000004200 */
        /* <DEDUP_REMOVED lines=18> */
[----:B--2---:R-:W-:Y:S01]  /*9050*/  HMMA.16816.F32 R128, R28, R16, R128 ;  /* 0x000000101c80723c */ /* 0x004fe20000001880 */
[----:B------:R-:W-:-:S05]  /*9060*/  FADD.FTZ R164, R167, R164 ;  /* 0x000000a4a7a47221 */ /* 0x000fca0000010000 */
[C---:B------:R-:W-:Y:S01]  /*9070*/  HMMA.16816.F32 R124, R28.reuse, R18, R124 ;  /* 0x000000121c7c723c */ /* 0x040fe2000000187c */
[----:B------:R-:W2:Y:S05]  /*9080*/  LDSM.16.MT88.4 R16, [R206+0x12800] ;  /* 0x01280000ce10783b */ /* 0x000eaa0000004200 */
        /* <DEDUP_REMOVED lines=17> */
[----:B------:R-:W-:Y:S01]  /*91a0*/  HMMA.16816.F32 R84, R28, R18, R84 ;  /* 0x000000121c54723c */ /* 0x000fe20000001854 */
[----:B------:R-:W-:-:S02]  /*91b0*/  F2FP.F16.F32.PACK_AB R16, R162, R153 ;  /* 0x00000099a210723e */ /* 0x000fc400000000ff */
[----:B------:R-:W-:-:S03]  /*91c0*/  F2FP.F16.F32.PACK_AB R17, R150, R145 ;  /* 0x000000919611723e */ /* 0x000fc600000000ff */
[----:B-1----:R-:W-:Y:S01]  /*91d0*/  HMMA.16816.F32 R80, R28, R12, R80 ;  /* 0x0000000c1c50723c */ /* 0x002fe20000001850 */
[----:B------:R-:W-:Y:S02]  /*91e0*/  F2FP.F16.F32.PACK_AB R18, R168, R147 ;  /* 0x00000093a812723e */ /* 0x000fe400000000ff */
[----:B---3--:R-:W-:-:S03]  /*91f0*/  F2FP.F16.F32.PACK_AB R19, R151, R146 ;  /* 0x000000929713723e */ /* 0x008fc600000000ff */
        /* <DEDUP_REMOVED lines=159> */
.L_x_2601:
[----:B------:R-:W-:-:S04]  /*9bf0*/  LEA R8, -R190, RZ, 0x7 ;  /* 0x000000ffbe087211 */ /* 0x000fc800078e39ff */
[----:B------:R-:W-:-:S07]  /*9c00*/  SHF.R.S32.HI R5, RZ, 0x1f, R8 ;  /* 0x0000001fff057819 */ /* 0x000fce0000011408 */
.L_x_2602:
        /* <DEDUP_REMOVED lines=100> */
[----:B------:R-:W-:-:S02]  /*a250*/  @!P2 LEA R8, P4, R9, R180, 0x1 ;  /* 0x000000b40908a211 */ /* 0x000fc400078808ff */
[----:B------:R-:W-:Y:S01]  /*a260*/  @!P1 LEA R34, P3, R38, UR6, 0x1 ;  /* 0x0000000626229c11 */ /* 0x000fe2000f8608ff */
[----:B------:R-:W-:Y:S01]  /*a270*/  @P2 STS.128 [R223+0xe000], RZ ;  /* 0x00e000ffdf002388 */ /* 0x000fe20000000c00 */
[----:B------:R-:W-:Y:S02]  /*a280*/  @!P1 LEA.HI.X R27, R4, UR7, R5, 0x1, P5 ;  /* 0x00000007041b9c11 */ /* 0x000fe4000a8f0c05 */
[----:B------:R-:W-:Y:S01]  /*a290*/  @!P2 LEA.HI.X R9, R9, R181, R6, 0x1, P4 ;  /* 0x000000b50909a211 */ /* 0x000fe200020f0c06 */
[----:B------:R-:W-:Y:S01]  /*a2a0*/  @!PT LDS RZ, [RZ] ;  /* 0x00000000fffff984 */ /* 0x000fe20000000800 */
[----:B------:R-:W-:Y:S01]  /*a2b0*/  @!PT LDS RZ, [RZ] ;  /* 0x00000000fffff984 */ /* 0x000fe20000000800 */
[----:B------:R-:W-:Y:S01]  /*a2c0*/  @!PT LDS RZ, [RZ] ;  /* 0x00000000fffff984 */ /* 0x000fe20000000800 */
[----:B------:R-:W-:Y:S01]  /*a2d0*/  @!P2 LDGSTS.E.BYPASS.LTC128B.128 [R223+0xe000], desc[UR12][R12.64] ;  /* 0x0e0000000cdfafae */ /* 0x000fe2000b901d4c */
[----:B------:R-:W-:Y:S02]  /*a2e0*/  @!P1 LEA.HI.X R35, R38, UR7, R7, 0x1, P3 ;  /* 0x0000000726239c11 */ /* 0x000fe400098f0c07 */
        /* <DEDUP_REMOVED lines=39> */
[----:B------:R-:W3:Y:S04]  /*a560*/  LDSM.16.M88.4 R36, [R214+0x5000] ;  /* 0x00500000d624783b */ /* 0x000ee80000000200 */
[----:B-1----:R-:W1:Y:S04]  /*a570*/  LDSM.16.M88.4 R28, [R214+0x5800] ;  /* 0x00580000d61c783b */ /* 0x002e680000000200 */
[----:B------:R-:W1:Y:S04]  /*a580*/  LDSM.16.M88.4 R20, [R214+0x6000] ;  /* 0x00600000d614783b */ /* 0x000e680000000200 */
[----:B------:R-:W1:Y:S04]  /*a590*/  LDSM.16.M88.4 R12, [R214+0x6800] ;  /* 0x00680000d60c783b */ /* 0x000e680000000200 */
[----:B------:R-:W1:Y:S04]  /*a5a0*/  LDSM.16.M88.4 R164, [R214+0x7000] ;  /* 0x00700000d6a4783b */ /* 0x000e680000000200 */
[----:B--2---:R-:W2:Y:S04]  /*a5b0*/  LDSM.16.M88.4 R8, [R214+0x7800] ;  /* 0x00780000d608783b */ /* 0x004ea80000000200 */
[----:B------:R-:W-:Y:S04]  /*a5c0*/  LDSM.16.M88.4 R136, [R213] ;  /* 0x00000000d588783b */ /* 0x000fe80000000200 */
[----:B------:R-:W2:Y:S01]  /*a5d0*/  LDSM.16.M88.4 R4, [R212] ;  /* 0x00000000d404783b */ /* 0x000ea20000000200 */
[C---:B----4-:R-:W-:Y:S03]  /*a5e0*/  HMMA.16816.F32 R56, R156.reuse, R52, RZ ;  /* 0x000000349c38723c */ /* 0x050fe600000018ff */
[----:B------:R-:W4:Y:S04]  /*a5f0*/  LDSM.16.M88.4 R132, [R212+0x800] ;  /* 0x00080000d484783b */ /* 0x000f280000000200 */
[----:B------:R-:W4:Y:S01]  /*a600*/  LDSM.16.M88.4 R60, [R212+0x1800] ;  /* 0x00180000d43c783b */ /* 0x000f220000000200 */
[C---:B------:R-:W-:Y:S03]  /*a610*/  HMMA.16816.F32 R52, R156.reuse, R54, RZ ;  /* 0x000000369c34723c */ /* 0x040fe600000018ff */
[----:B------:R-:W-:Y:S03]  /*a620*/  LDSM.16.M88.4 R64, [R212+0x1000] ;  /* 0x00100000d440783b */ /* 0x000fe60000000200 */
[C---:B-----5:R-:W-:Y:S01]  /*a630*/  HMMA.16816.F32 R48, R156.reuse, R44, RZ ;  /* 0x0000002c9c30723c */ /* 0x060fe200000018ff */
[----:B------:R-:W-:Y:S04]  /*a640*/  LDSM.16.M88.4 R140, [R212+0x3800] ;  /* 0x00380000d48c783b */ /* 0x000fe80000000200 */
[----:B------:R-:W-:Y:S01]  /*a650*/  LDSM.16.M88.4 R144, [R212+0x3000] ;  /* 0x00300000d490783b */ /* 0x000fe20000000200 */
[C---:B---3--:R-:W-:Y:S03]  /*a660*/  HMMA.16816.F32 R40, R156.reuse, R36, RZ ;  /* 0x000000249c28723c */ /* 0x048fe600000018ff */
[----:B------:R-:W-:Y:S03]  /*a670*/  LDSM.16.M88.4 R180, [R211] ;  /* 0x00000000d3b4783b */ /* 0x000fe60000000200 */
[C---:B-1----:R-:W-:Y:S01]  /*a680*/  HMMA.16816.F32 R32, R156.reuse, R28, RZ ;  /* 0x0000001c9c20723c */ /* 0x042fe200000018ff */
[----:B------:R-:W-:Y:S04]  /*a690*/  LDSM.16.M88.4 R152, [R210] ;  /* 0x00000000d298783b */ /* 0x000fe80000000200 */
[----:B------:R-:W-:Y:S01]  /*a6a0*/  LDSM.16.M88.4 R148, [R209] ;  /* 0x00000000d194783b */ /* 0x000fe20000000200 */
[C---:B------:R-:W-:Y:S03]  /*a6b0*/  HMMA.16816.F32 R24, R156.reuse, R20, RZ ;  /* 0x000000149c18723c */ /* 0x040fe600000018ff */
[----:B------:R-:W-:Y:S03]  /*a6c0*/  LDSM.16.M88.4 R184, [R207+0x6800] ;  /* 0x00680000cfb8783b */ /* 0x000fe60000000200 */
        /* <DEDUP_REMOVED lines=11> */
[C---:B--2---:R-:W-:Y:S06]  /*a780*/  HMMA.16816.F32 R160, R156.reuse, R8, RZ ;  /* 0x000000089ca0723c */ /* 0x044fec00000018ff */
[----:B------:R-:W-:Y:S01]  /*a790*/  HMMA.16816.F32 R156, R156, R10, RZ ;  /* 0x0000000a9c9c723c */ /* 0x000fe200000018ff */
[----:B------:R-:W1:Y:S05]  /*a7a0*/  LDSM.16.M88.4 R8, [R212+0x2000] ;  /* 0x00200000d408783b */ /* 0x000e6a0000000200 */
[C---:B------:R-:W-:Y:S06]  /*a7b0*/  HMMA.16816.F32 R56, R136.reuse, R4, R56 ;  /* 0x000000048838723c */ /* 0x040fec0000001838 */
        /* <DEDUP_REMOVED lines=19> */
[----:B------:R-:W5:Y:S05]  /*a8f0*/  LDSM.16.M88.4 R140, [R209+0x1000] ;  /* 0x00100000d18c783b */ /* 0x000f6a0000000200 */
[C---:B------:R-:W-:Y:S06]  /*a900*/  HMMA.16816.F32 R168, R136.reuse, R144, R168 ;  /* 0x0000009088a8723c */ /* 0x040fec00000018a8 */
[----:B------:R-:W-:Y:S01]  /*a910*/  HMMA.16816.F32 R164, R136, R146, R164 ;  /* 0x0000009288a4723c */ /* 0x000fe200000018a4 */
[----:B------:R-:W5:Y:S04]  /*a920*/  LDSM.16.M88.4 R144, [R209+0x800] ;  /* 0x00080000d190783b */ /* 0x000f680000000200 */
[----:B------:R-:W-:Y:S01]  /*a930*/  LDSM.16.M88.4 R136, [R209+0x1800] ;  /* 0x00180000d188783b */ /* 0x000fe20000000200 */
[C---:B---3--:R-:W-:Y:S06]  /*a940*/  HMMA.16816.F32 R52, R180.reuse, R134, R52 ;  /* 0x00000086b434723c */ /* 0x048fec0000001834 */
[C---:B----4-:R-:W-:Y:S06]  /*a950*/  HMMA.16816.F32 R40, R180.reuse, R60, R40 ;  /* 0x0000003cb428723c */ /* 0x050fec0000001828 */
[C---:B-1----:R-:W-:Y:S06]  /*a960*/  HMMA.16816.F32 R32, R180.reuse, R8, R32 ;  /* 0x00000008b420723c */ /* 0x042fec0000001820 */
[C---:B------:R-:W-:Y:S01]  /*a970*/  HMMA.16816.F32 R28, R180.reuse, R10, R28 ;  /* 0x0000000ab41c723c */ /* 0x040fe2000000181c */
[----:B------:R-:W-:Y:S05]  /*a980*/  LDSM.16.M88.4 R8, [R215+0x2000] ;  /* 0x00200000d708783b */ /* 0x000fea0000000200 */
[C---:B--2---:R-:W-:Y:S06]  /*a990*/  HMMA.16816.F32 R24, R180.reuse, R4, R24 ;  /* 0x00000004b418723c */ /* 0x044fec0000001818 */
[C---:B------:R-:W-:Y:S01]  /*a9a0*/  HMMA.16816.F32 R20, R180.reuse, R6, R20 ;  /* 0x00000006b414723c */ /* 0x040fe20000001814 */
[----:B------:R-:W1:Y:S05]  /*a9b0*/  LDSM.16.M88.4 R4, [R214+0x8000] ;  /* 0x00800000d604783b */ /* 0x000e6a0000000200 */
[C---:B------:R-:W-:Y:S01]  /*a9c0*/  HMMA.16816.F32 R56, R180.reuse, R132, R56 ;  /* 0x00000084b438723c */ /* 0x040fe20000001838 */
[----:B------:R-:W2:Y:S05]  /*a9d0*/  LDSM.16.M88.4 R132, [R209+0x2000] ;  /* 0x00200000d184783b */ /* 0x000eaa0000000200 */
[C---:B-----5:R-:W-:Y:S06]  /*a9e0*/  HMMA.16816.F32 R48, R180.reuse, R64, R48 ;  /* 0x00000040b430723c */ /* 0x060fec0000001830 */
[C---:B------:R-:W-:Y:S01]  /*a9f0*/  HMMA.16816.F32 R44, R180.reuse, R66, R44 ;  /* 0x00000042b42c723c */ /* 0x040fe2000000182c */
[----:B------:R-:W-:Y:S05]  /*aa00*/  LDSM.16.M88.4 R64, [R209+0x2800] ;  /* 0x00280000d140783b */ /* 0x000fea0000000200 */
[----:B------:R-:W-:Y:S01]  /*aa10*/  HMMA.16816.F32 R36, R180, R62, R36 ;  /* 0x0000003eb424723c */ /* 0x000fe20000001824 */
[----:B------:R-:W3:Y:S05]  /*aa20*/  LDSM.16.M88.4 R60, [R209+0x3000] ;  /* 0x00300000d13c783b */ /* 0x000eea0000000200 */
[----:B------:R-:W-:Y:S06]  /*aa30*/  HMMA.16816.F32 R52, R152, R150, R52 ;  /* 0x000000969834723c */ /* 0x000fec0000001834 */
        /* <DEDUP_REMOVED lines=8> */
[C---:B------:R-:W-:Y:S01]  /*aac0*/  HMMA.16816.F32 R180, R152.reuse, R140, R40 ;  /* 0x0000008c98b4723c */ /* 0x040fe20000001828 */
[----:B------:R-:W4:Y:S05]  /*aad0*/  LDSM.16.M88.4 R40, [R212+0x4000] ;  /* 0x00400000d428783b */ /* 0x000f2a0000000200 */
[C---:B------:R-:W-:Y:S01]  /*aae0*/  HMMA.16816.F32 R56, R152.reuse, R148, R56 ;  /* 0x000000949838723c */ /* 0x040fe20000001838 */
[----:B------:R-:W-:Y:S05]  /*aaf0*/  LDSM.16.M88.4 R148, [R209+0x3800] ;  /* 0x00380000d194783b */ /* 0x000fea0000000200 */
[C---:B------:R-:W-:Y:S06]  /*ab00*/  HMMA.16816.F32 R48, R152.reuse, R144, R48 ;  /* 0x000000909830723c */ /* 0x040fec0000001830 */
[----:B------:R-:W-:Y:S01]  /*ab10*/  HMMA.16816.F32 R44, R152, R146, R44 ;  /* 0x00000092982c723c */ /* 0x000fe2000000182c */
[----:B------:R-:W5:Y:S05]  /*ab20*/  LDSM.16.M88.4 R144, [R214+0x9000] ;  /* 0x00900000d690783b */ /* 0x000f6a0000000200 */
[----:B-1----:R-:W-:Y:S06]  /*ab30*/  HMMA.16816.F32 R52, R8, R6, R52 ;  /* 0x000000060834723c */ /* 0x002fec0000001834 */
[C---:B------:R-:W-:Y:S01]  /*ab40*/  HMMA.16816.F32 R36, R152.reuse, R142, R36 ;  /* 0x0000008e9824723c */ /* 0x040fe20000001824 */
[----:B------:R-:W-:Y:S05]  /*ab50*/  LDSM.16.M88.4 R140, [R214+0xa800] ;  /* 0x00a80000d68c783b */ /* 0x000fea0000000200 */
[C---:B--2---:R-:W-:Y:S06]  /*ab60*/  HMMA.16816.F32 R24, R152.reuse, R132, R24 ;  /* 0x000000849818723c */ /* 0x044fec0000001818 */
[C---:B------:R-:W-:Y:S01]  /*ab70*/  HMMA.16816.F32 R20, R152.reuse, R134, R20 ;  /* 0x000000869814723c */ /* 0x040fe20000001814 */
[----:B------:R-:W-:Y:S05]  /*ab80*/  LDSM.16.M88.4 R132, [R211+0x2000] ;  /* 0x00200000d384783b */ /* 0x000fea0000000200 */
[C---:B---3--:R-:W-:Y:S06]  /*ab90*/  HMMA.16816.F32 R168, R152.reuse, R60, R168 ;  /* 0x0000003c98a8723c */ /* 0x048fec00000018a8 */
[----:B------:R-:W-:Y:S01]  /*aba0*/  HMMA.16816.F32 R164, R152, R62, R164 ;  /* 0x0000003e98a4723c */ /* 0x000fe200000018a4 */
[----:B------:R-:W1:Y:S05]  /*abb0*/  LDSM.16.M88.4 R60, [R207+0x8000] ;  /* 0x00800000cf3c783b */ /* 0x000e6a0000000200 */
[----:B------:R-:W-:Y:S01]  /*abc0*/  HMMA.16816.F32 R56, R8, R4, R56 ;  /* 0x000000040838723c */ /* 0x000fe20000001838 */
[----:B------:R-:W2:Y:S05]  /*abd0*/  LDSM.16.M88.4 R4, [R212+0x4800] ;  /* 0x00480000d404783b */ /* 0x000eaa0000000200 */
[----:B----4-:R-:W-:Y:S06]  /*abe0*/  HMMA.16816.F32 R52, R176, R42, R52 ;  /* 0x0000002ab034723c */ /* 0x010fec0000001834 */
[C---:B------:R-:W-:Y:S06]  /*abf0*/  HMMA.16816.F32 R48, R8.reuse, R172, R48 ;  /* 0x000000ac0830723c */ /* 0x040fec0000001830 */
[C---:B------:R-:W-:Y:S06]  /*ac00*/  HMMA.16816.F32 R44, R8.reuse, R174, R44 ;  /* 0x000000ae082c723c */ /* 0x040fec000000182c */
[----:B-----5:R-:W-:Y:S06]  /*ac10*/  HMMA.16816.F32 R180, R8, R144, R180 ;  /* 0x0000009008b4723c */ /* 0x020fec00000018b4 */
[C---:B------:R-:W-:Y:S06]  /*ac20*/  HMMA.16816.F32 R32, R152.reuse, R136, R32 ;  /* 0x000000889820723c */ /* 0x040fec0000001820 */
[----:B------:R-:W-:Y:S01]  /*ac30*/  HMMA.16816.F32 R28, R152, R138, R28 ;  /* 0x0000008a981c723c */ /* 0x000fe2000000181c */
[----:B------:R-:W-:Y:S05]  /*ac40*/  LDSM.16.M88.4 R136, [R210+0x2000] ;  /* 0x00200000d288783b */ /* 0x000fea0000000200 */
[----:B------:R-:W-:Y:S01]  /*ac50*/  HMMA.16816.F32 R144, R8, R146, R36 ;  /* 0x000000920890723c */ /* 0x000fe20000001824 */
[----:B------:R-:W3:Y:S05]  /*ac60*/  LDSM.16.M88.4 R36, [R209+0x4000] ;  /* 0x00400000d124783b */ /* 0x000eea0000000200 */
[----:B------:R-:W-:Y:S01]  /*ac70*/  HMMA.16816.F32 R56, R176, R40, R56 ;  /* 0x00000028b038723c */ /* 0x000fe20000001838 */
[----:B------:R-:W4:Y:S05]  /*ac80*/  LDSM.16.M88.4 R40, [R207+0x8800] ;  /* 0x00880000cf28783b */ /* 0x000f2a0000000200 */
[C---:B------:R-:W-:Y:S06]  /*ac90*/  HMMA.16816.F32 R16, R152.reuse, R64, R16 ;  /* 0x000000409810723c */ /* 0x040fec0000001810 */
[----:B------:R-:W-:Y:S01]  /*aca0*/  HMMA.16816.F32 R12, R152, R66, R12 ;  /* 0x00000042980c723c */ /* 0x000fe2000000180c */
[----:B------:R-:W5:Y:S05]  /*acb0*/  LDSM.16.M88.4 R64, [R214+0x9800] ;  /* 0x00980000d640783b */ /* 0x000f6a0000000200 */
[----:B-1----:R-:W-:Y:S06]  /*acc0*/  HMMA.16816.F32 R52, R132, R62, R52 ;  /* 0x0000003e8434723c */ /* 0x002fec0000001834 */
[C---:B--2---:R-:W-:Y:S06]  /*acd0*/  HMMA.16816.F32 R48, R176.reuse, R4, R48 ;  /* 0x00000004b030723c */ /* 0x044fec0000001830 */
[----:B------:R-:W-:Y:S01]  /*ace0*/  HMMA.16816.F32 R44, R176, R6, R44 ;  /* 0x00000006b02c723c */ /* 0x000fe2000000182c */
[----:B------:R-:W-:Y:S05]  /*acf0*/  LDSM.16.M88.4 R4, [R207+0x9000] ;  /* 0x00900000cf04783b */ /* 0x000fea0000000200 */
[C---:B------:R-:W-:Y:S06]  /*ad00*/  HMMA.16816.F32 R160, R152.reuse, R148, R160 ;  /* 0x0000009498a0723c */ /* 0x040fec00000018a0 */
[----:B------:R-:W-:Y:S01]  /*ad10*/  HMMA.16816.F32 R156, R152, R150, R156 ;  /* 0x00000096989c723c */ /* 0x000fe2000000189c */
[----:B------:R-:W1:Y:S04]  /*ad20*/  LDSM.16.M88.4 R148, [R214+0xa000] ;  /* 0x00a00000d694783b */ /* 0x000e680000000200 */
[----:B------:R-:W2:Y:S01]  /*ad30*/  LDSM.16.M88.4 R152, [R212+0x5000] ;  /* 0x00500000d498783b */ /* 0x000ea20000000200 */
[----:B------:R-:W-:Y:S03]  /*ad40*/  HMMA.16816.F32 R56, R132, R60, R56 ;  /* 0x0000003c8438723c */ /* 0x000fe60000001838 */
[----:B------:R-:W-:Y:S03]  /*ad50*/  LDSM.16.M88.4 R60, [R209+0x4800] ;  /* 0x00480000d13c783b */ /* 0x000fe60000000200 */
[----:B---3--:R-:W-:Y:S06]  /*ad60*/  HMMA.16816.F32 R52, R136, R38, R52 ;  /* 0x000000268834723c */ /* 0x008fec0000001834 */
[C---:B----4-:R-:W-:Y:S06]  /*ad70*/  HMMA.16816.F32 R48, R132.reuse, R40, R48 ;  /* 0x000000288430723c */ /* 0x050fec0000001830 */
[----:B------:R-:W-:Y:S01]  /*ad80*/  HMMA.16816.F32 R44, R132, R42, R44 ;  /* 0x0000002a842c723c */ /* 0x000fe2000000182c */
[----:B------:R-:W3:Y:S05]  /*ad90*/  LDSM.16.M88.4 R40, [R212+0x5800] ;  /* 0x00580000d428783b */ /* 0x000eea0000000200 */
[C---:B-----5:R-:W-:Y:S06]  /*ada0*/  HMMA.16816.F32 R32, R8.reuse, R64, R32 ;  /* 0x000000400820723c */ /* 0x060fec0000001820 */
[----:B------:R-:W-:Y:S01]  /*adb0*/  HMMA.16816.F32 R28, R8, R66, R28 ;  /* 0x00000042081c723c */ /* 0x000fe2000000181c */
[----:B------:R-:W4:Y:S01]  /*adc0*/  LDSM.16.M88.4 R64, [R214+0xb000] ;  /* 0x00b00000d640783b */ /* 0x000f220000000200 */
[----:B------:R-:W-:-:S04]  /*add0*/  FMUL.FTZ R52, R52, UR10 ;  /* 0x0000000a34347c20 */ /* 0x000fc80008410000 */
[----:B------:R-:W-:Y:S01]  /*ade0*/  HMMA.16816.F32 R56, R136, R36, R56 ;  /* 0x000000248838723c */ /* 0x000fe20000001838 */
[----:B------:R-:W5:Y:S05]  /*adf0*/  LDSM.16.M88.4 R36, [R214+0xb800] ;  /* 0x00b80000d624783b */ /* 0x000f6a0000000200 */
[C---:B-1----:R-:W-:Y:S06]  /*ae00*/  HMMA.16816.F32 R24, R8.reuse, R148, R24 ;  /* 0x000000940818723c */ /* 0x042fec0000001818 */
[----:B------:R-:W-:Y:S01]  /*ae10*/  HMMA.16816.F32 R20, R8, R150, R20 ;  /* 0x000000960814723c */ /* 0x000fe20000001814 */
[----:B------:R-:W-:-:S05]  /*ae20*/  FMUL.FTZ R149, R54, UR10 ;  /* 0x0000000a36957c20 */ /* 0x000fca0008410000 */
[----:B------:R-:W-:Y:S01]  /*ae30*/  HMMA.16816.F32 R16, R8, R140, R16 ;  /* 0x0000008c0810723c */ /* 0x000fe20000001810 */
[----:B------:R1:W-:Y:S01]  /*ae40*/  MUFU.TANH R141, R52 ;  /* 0x00000034008d7308 */ /* 0x0003e20000002400 */
[----:B------:R-:W-:-:S04]  /*ae50*/  FMUL.FTZ R151, R55, UR10 ;  /* 0x0000000a37977c20 */ /* 0x000fc80008410000 */
[----:B------:R-:W-:Y:S01]  /*ae60*/  HMMA.16816.F32 R12, R8, R142, R12 ;  /* 0x0000008e080c723c */ /* 0x000fe2000000180c */
[----:B------:R-:W-:Y:S01]  /*ae70*/  FMUL.FTZ R59, R59, UR10 ;  /* 0x0000000a3b3b7c20 */ /* 0x000fe20008410000 */
[----:B------:R-:W-:Y:S01]  /*ae80*/  FMUL.FTZ R57, R57, UR10 ;  /* 0x0000000a39397c20 */ /* 0x000fe20008410000 */
[----:B------:R-:W-:Y:S01]  /*ae90*/  MUFU.TANH R149, R149 ;  /* 0x0000009500957308 */ /* 0x000fe20000002400 */
[----:B------:R-:W-:Y:S01]  /*aea0*/  FMUL.FTZ R56, R56, UR10 ;  /* 0x0000000a38387c20 */ /* 0x000fe20008410000 */
[----:B------:R-:W-:Y:S01]  /*aeb0*/  FMUL.FTZ R58, R58, UR10 ;  /* 0x0000000a3a3a7c20 */ /* 0x000fe20008410000 */
[----:B--2---:R-:W-:Y:S01]  /*aec0*/  HMMA.16816.F32 R180, R176, R152, R180 ;  /* 0x00000098b0b4723c */ /* 0x004fe200000018b4 */
[----:B------:R-:W-:-:S04]  /*aed0*/  FMUL.FTZ R143, R53, UR10 ;  /* 0x0000000a358f7c20 */ /* 0x000fc80008410000 */
[----:B------:R-:W2:Y:S01]  /*aee0*/  MUFU.TANH R59, R59 ;  /* 0x0000003b003b7308 */ /* 0x000ea20000002400 */
[----:B-1----:R-:W1:Y:S01]  /*aef0*/  LDSM.16.M88.4 R52, [R207+0x9800] ;  /* 0x00980000cf34783b */ /* 0x002e620000000200 */
[C---:B------:R-:W-:Y:S06]  /*af00*/  HMMA.16816.F32 R144, R176.reuse, R154, R144 ;  /* 0x0000009ab090723c */ /* 0x040fec0000001890 */
[----:B---3--:R-:W-:Y:S01]  /*af10*/  HMMA.16816.F32 R32, R176, R40, R32 ;  /* 0x00000028b020723c */ /* 0x008fe20000001820 */
[----:B------:R-:W3:Y:S05]  /*af20*/  MUFU.TANH R57, R57 ;  /* 0x0000003900397308 */ /* 0x000eea0000002400 */
[C---:B----4-:R-:W-:Y:S03]  /*af30*/  HMMA.16816.F32 R168, R8.reuse, R64, R168 ;  /* 0x0000004008a8723c */ /* 0x050fe600000018a8 */
[----:B------:R-:W4:Y:S03]  /*af40*/  MUFU.TANH R143, R143 ;  /* 0x0000008f008f7308 */ /* 0x000f260000002400 */
[C---:B------:R-:W-:Y:S01]  /*af50*/  HMMA.16816.F32 R164, R8.reuse, R66, R164 ;  /* 0x0000004208a4723c */ /* 0x040fe200000018a4 */
[----:B------:R-:W2:Y:S04]  /*af60*/  LDSM.16.M88.4 R64, [R209+0x5000] ;  /* 0x00500000d140783b */ /* 0x000ea80000000200 */
[----:B------:R-:W4:Y:S01]  /*af70*/  MUFU.TANH R151, R151 ;  /* 0x0000009700977308 */ /* 0x000f220000002400 */
[C---:B-----5:R-:W-:Y:S06]  /*af80*/  HMMA.16816.F32 R160, R8.reuse, R36, R160 ;  /* 0x0000002408a0723c */ /* 0x060fec00000018a0 */
[----:B------:R-:W-:Y:S01]  /*af90*/  HMMA.16816.F32 R156, R8, R38, R156 ;  /* 0x00000026089c723c */ /* 0x000fe2000000189c */
[----:B------:R-:W-:Y:S01]  /*afa0*/  LDSM.16.M88.4 R8, [R209+0x5800] ;  /* 0x00580000d108783b */ /* 0x000fe20000000200 */
[----:B------:R-:W-:Y:S03]  /*afb0*/  MUFU.TANH R185, R56 ;  /* 0x0000003800b97308 */ /* 0x000fe60000002400 */
[----:B------:R-:W5:Y:S01]  /*afc0*/  LDSM.16.M88.4 R36, [R212+0x7000] ;  /* 0x00700000d424783b */ /* 0x000f620000000200 */
[C---:B------:R-:W-:Y:S06]  /*afd0*/  HMMA.16816.F32 R48, R136.reuse, R60, R48 ;  /* 0x0000003c8830723c */ /* 0x040fec0000001830 */
[----:B------:R-:W-:Y:S01]  /*afe0*/  HMMA.16816.F32 R44, R136, R62, R44 ;  /* 0x0000003e882c723c */ /* 0x000fe2000000182c */
[----:B------:R-:W3:Y:S05]  /*aff0*/  LDSM.16.M88.4 R60, [R212+0x6000] ;  /* 0x00600000d43c783b */ /* 0x000eea0000000200 */
[C---:B------:R-:W-:Y:S06]  /*b000*/  HMMA.16816.F32 R180, R132.reuse, R4, R180 ;  /* 0x0000000484b4723c */ /* 0x040fec00000018b4 */
[C---:B------:R-:W-:Y:S01]  /*b010*/  HMMA.16816.F32 R144, R132.reuse, R6, R144 ;  /* 0x000000068490723c */ /* 0x040fe20000001890 */
[----:B------:R-:W4:Y:S05]  /*b020*/  LDSM.16.M88.4 R4, [R212+0x6800] ;  /* 0x00680000d404783b */ /* 0x000f2a0000000200 */
[----:B-1----:R-:W-:Y:S01]  /*b030*/  HMMA.16816.F32 R32, R132, R52, R32 ;  /* 0x000000348420723c */ /* 0x002fe20000001820 */
[----:B------:R-:W-:Y:S01]  /*b040*/  FMUL.FTZ R48, R48, UR10 ;  /* 0x0000000a30307c20 */ /* 0x000fe20008410000 */
[----:B------:R-:W-:Y:S01]  /*b050*/  FMUL.FTZ R50, R50, UR10 ;  /* 0x0000000a32327c20 */ /* 0x000fe20008410000 */
[----:B------:R-:W-:Y:S01]  /*b060*/  FMUL.FTZ R49, R49, UR10 ;  /* 0x0000000a31317c20 */ /* 0x000fe20008410000 */
[----:B------:R-:W-:Y:S01]  /*b070*/  FMUL.FTZ R51, R51, UR10 ;  /* 0x0000000a33337c20 */ /* 0x000fe20008410000 */
[----:B------:R-:W1:Y:S01]  /*b080*/  MUFU.TANH R153, R48 ;  /* 0x0000003000997308 */ /* 0x000e620000002400 */
[----:B------:R-:W-:Y:S01]  /*b090*/  HMMA.16816.F32 R28, R176, R42, R28 ;  /* 0x0000002ab01c723c */ /* 0x000fe2000000181c */
[----:B------:R-:W1:Y:S01]  /*b0a0*/  LDSM.16.M88.4 R40, [R207+0xa000] ;  /* 0x00a00000cf28783b */ /* 0x000e620000000200 */
[----:B------:R-:W-:Y:S01]  /*b0b0*/  FMUL.FTZ R44, R44, UR10 ;  /* 0x0000000a2c2c7c20 */ /* 0x000fe20008410000 */
[----:B------:R-:W-:Y:S01]  /*b0c0*/  FMUL.FTZ R46, R46, UR10 ;  /* 0x0000000a2e2e7c20 */ /* 0x000fe20008410000 */
[----:B------:R-:W-:Y:S01]  /*b0d0*/  FMUL.FTZ R45, R45, UR10 ;  /* 0x0000000a2d2d7c20 */ /* 0x000fe20008410000 */
[----:B------:R-:W-:Y:S01]  /*b0e0*/  FMUL.FTZ R47, R47, UR10 ;  /* 0x0000000a2f2f7c20 */ /* 0x000fe20008410000 */
[----:B--2---:R-:W-:Y:S01]  /*b0f0*/  HMMA.16816.F32 R180, R136, R64, R180 ;  /* 0x0000004088b4723c */ /* 0x004fe200000018b4 */
[----:B------:R2:W-:Y:S05]  /*b100*/  MUFU.TANH R65, R44 ;  /* 0x0000002c00417308 */ /* 0x0005ea0000002400 */
[----:B-----5:R-:W-:Y:S03]  /*b110*/  HMMA.16816.F32 R168, R176, R36, R168 ;  /* 0x00000024b0a8723c */ /* 0x020fe600000018a8 */
[----:B------:R5:W-:Y:S03]  /*b120*/  MUFU.TANH R175, R46 ;  /* 0x0000002e00af7308 */ /* 0x000be60000002400 */
[----:B------:R-:W-:Y:S05]  /*b130*/  HMMA.16816.F32 R32, R136, R8, R32 ;  /* 0x000000088820723c */ /* 0x000fea0000001820 */
[----:B------:R-:W1:Y:S01]  /*b140*/  MUFU.TANH R155, R50 ;  /* 0x00000032009b7308 */ /* 0x000e620000002400 */
[----:B---3--:R-:W-:Y:S01]  /*b150*/  HMMA.16816.F32 R24, R176, R60, R24 ;  /* 0x0000003cb018723c */ /* 0x008fe20000001818 */
[----:B--2---:R-:W-:-:S04]  /*b160*/  IMAD R44, R222, 0x80, R231 ;  /* 0x00000080de2c7824 */ /* 0x004fc800078e02e7 */
[C---:B------:R-:W-:Y:S01]  /*b170*/  VIADD R8, R44.reuse, 0x1 ;  /* 0x000000012c087836 */ /* 0x040fe20000000000 */
[----:B------:R-:W-:Y:S01]  /*b180*/  HMMA.16816.F32 R28, R132, R54, R28 ;  /* 0x00000036841c723c */ /* 0x000fe2000000181c */
[----:B------:R-:W2:Y:S01]  /*b190*/  MUFU.TANH R49, R49 ;  /* 0x0000003100317308 */ /* 0x000ea20000002400 */
[----:B-----5:R-:W-:Y:S02]  /*b1a0*/  VIADD R46, R44, 0x8 ;  /* 0x000000082c2e7836 */ /* 0x020fe40000000000 */
[----:B------:R-:W-:Y:S01]  /*b1b0*/  FMUL.FTZ R53, R180, UR10 ;  /* 0x0000000ab4357c20 */ /* 0x000fe20008410000 */
[----:B------:R-:W-:Y:S01]  /*b1c0*/  I2FP.F32.S32 R9, R8 ;  /* 0x0000000800097245 */ /* 0x000fe20000201400 */
[----:B------:R-:W-:Y:S01]  /*b1d0*/  IMAD.MOV.U32 R180, RZ, RZ, R198 ;  /* 0x000000ffffb47224 */ /* 0x000fe200078e00c6 */
[C---:B----4-:R-:W-:Y:S01]  /*b1e0*/  HMMA.16816.F32 R16, R176.reuse, R4, R16 ;  /* 0x00000004b010723c */ /* 0x050fe20000001810 */
[CC--:B------:R-:W-:Y:S02]  /*b1f0*/  ISETP.GE.AND P4, PT, R8.reuse, R196.reuse, PT ;  /* 0x000000c40800720c */ /* 0x0c0fe40003f86270 */
[----:B------:R-:W-:Y:S01]  /*b200*/  ISETP.GE.AND P5, PT, R8, R195, PT ;  /* 0x000000c30800720c */ /* 0x000fe20003fa6270 */
[----:B------:R-:W-:Y:S01]  /*b210*/  FFMA.FTZ R59, R0, R9, R59 ;  /* 0x00000009003b7223 */ /* 0x000fe2000001003b */
[----:B------:R-:W-:Y:S01]  /*b220*/  ISETP.GE.AND P6, PT, R46, R196, PT ;  /* 0x000000c42e00720c */ /* 0x000fe20003fc6270 */
[----:B------:R-:W-:Y:S01]  /*b230*/  HMMA.16816.F32 R12, R176, R6, R12 ;  /* 0x00000006b00c723c */ /* 0x000fe2000000180c */
[----:B------:R-:W3:Y:S01]  /*b240*/  LDSM.16.M88.4 R4, [R212+0x7800] ;  /* 0x00780000d404783b */ /* 0x000ee20000000200 */
[----:B------:R-:W-:Y:S01]  /*b250*/  FMUL.FTZ R197, R32, UR10 ;  /* 0x0000000a20c57c20 */ /* 0x000fe20008410000 */
[----:B------:R-:W-:Y:S01]  /*b260*/  I2FP.F32.S32 R32, R46 ;  /* 0x0000002e00207245 */ /* 0x000fe20000201400 */
[----:B------:R-:W-:-:S02]  /*b270*/  VIADD R8, R44, 0x9 ;  /* 0x000000092c087836 */ /* 0x000fc40000000000 */
[----:B------:R-:W-:Y:S01]  /*b280*/  FMUL.FTZ R201, R34, UR10 ;  /* 0x0000000a22c97c20 */ /* 0x000fe20008410000 */
[----:B------:R-:W-:Y:S01]  /*b290*/  HMMA.16816.F32 R164, R176, R38, R164 ;  /* 0x00000026b0a4723c */ /* 0x000fe200000018a4 */
[----:B------:R-:W4:Y:S01]  /*b2a0*/  LDSM.16.M88.4 R36, [R209+0x6000] ;  /* 0x00600000d124783b */ /* 0x000f220000000200 */
[----:B------:R-:W-:Y:S01]  /*b2b0*/  FFMA.FTZ R48, R0, R9, R57 ;  /* 0x0000000900307223 */ /* 0x000fe20000010039 */
[----:B------:R-:W-:Y:S01]  /*b2c0*/  I2FP.F32.S32 R34, R8 ;  /* 0x0000000800227245 */ /* 0x000fe20000201400 */
[----:B------:R5:W2:Y:S01]  /*b2d0*/  MUFU.TANH R173, R51 ;  /* 0x0000003300ad7308 */ /* 0x000aa20000002400 */
[----:B------:R-:W-:Y:S01]  /*b2e0*/  FMUL.FTZ R33, R33, UR10 ;  /* 0x0000000a21217c20 */ /* 0x000fe20008410000 */
[----:B-1----:R-:W-:Y:S01]  /*b2f0*/  HMMA.16816.F32 R24, R132, R40, R24 ;  /* 0x000000288418723c */ /* 0x002fe20000001818 */
[----:B------:R-:W-:Y:S01]  /*b300*/  FSEL R48, R48, -INF , !P4 ;  /* 0xff80000030307808 */ /* 0x000fe20006000000 */
[-C--:B------:R-:W-:Y:S01]  /*b310*/  FFMA.FTZ R140, R0, R34.reuse, R143 ;  /* 0x00000022008c7223 */ /* 0x080fe2000001008f */
[----:B------:R-:W-:Y:S01]  /*b320*/  ISETP.GE.AND P4, PT, R46, R195, PT ;  /* 0x000000c32e00720c */ /* 0x000fe20003f86270 */
[C---:B------:R-:W-:Y:S01]  /*b330*/  FFMA.FTZ R55, R0.reuse, R34, R151 ;  /* 0x0000002200377223 */ /* 0x040fe20000010097 */
[----:B------:R-:W-:Y:S01]  /*b340*/  FMUL.FTZ R35, R35, UR10 ;  /* 0x0000000a23237c20 */ /* 0x000fe20008410000 */
[----:B------:R-:W-:Y:S01]  /*b350*/  HMMA.16816.F32 R28, R136, R10, R28 ;  /* 0x0000000a881c723c */ /* 0x000fe2000000181c */
[----:B------:R-:W-:Y:S01]  /*b360*/  FFMA.FTZ R40, R0, R32, R141 ;  /* 0x0000002000287223 */ /* 0x000fe2000001008d */
[----:B------:R-:W-:Y:S01]  /*b370*/  FSEL R41, R59, -INF , !P5 ;  /* 0xff8000003b297808 */ /* 0x000fe20006800000 */
[----:B------:R1:W-:Y:S01]  /*b380*/  MUFU.TANH R57, R33 ;  /* 0x0000002100397308 */ /* 0x0003e20000002400 */
[----:B------:R-:W-:-:S02]  /*b390*/  ISETP.GE.AND P5, PT, R8, R196, PT ;  /* 0x000000c40800720c */ /* 0x000fc40003fa6270 */
[----:B------:R-:W-:Y:S01]  /*b3a0*/  HMMA.16816.F32 R20, R176, R62, R20 ;  /* 0x0000003eb014723c */ /* 0x000fe20000001814 */
[----:B------:R-:W-:Y:S02]  /*b3b0*/  FSEL R40, R40, -INF , !P6 ;  /* 0xff80000028287808 */ /* 0x000fe40007000000 */
[-C--:B------:R-:W-:Y:S01]  /*b3c0*/  ISETP.GE.AND P6, PT, R8, R195.reuse, PT ;  /* 0x000000c30800720c */ /* 0x080fe20003fc6270 */
[----:B-----5:R-:W-:Y:S01]  /*b3d0*/  FFMA.FTZ R51, R0, R32, R149 ;  /* 0x0000002000337223 */ /* 0x020fe20000010095 */
[----:B------:R-:W5:Y:S01]  /*b3e0*/  LDSM.16.M88.4 R8, [R207+0xa800] ;  /* 0x00a80000cf08783b */ /* 0x000f620000000200 */
[----:B------:R-:W-:Y:S01]  /*b3f0*/  VIADD R32, R44, 0x10 ;  /* 0x000000102c207836 */ /* 0x000fe20000000000 */
[----:B------:R-:W-:Y:S01]  /*b400*/  FSEL R140, R140, -INF , !P5 ;  /* 0xff8000008c8c7808 */ /* 0x000fe20006800000 */
[----:B------:R-:W-:Y:S01]  /*b410*/  HMMA.16816.F32 R144, R136, R66, R144 ;  /* 0x000000428890723c */ /* 0x000fe20000001890 */
[----:B------:R-:W-:Y:S01]  /*b420*/  FSEL R51, R51, -INF , !P4 ;  /* 0xff80000033337808 */ /* 0x000fe20006000000 */
[----:B------:R-:W5:Y:S01]  /*b430*/  MUFU.TANH R45, R45 ;  /* 0x0000002d002d7308 */ /* 0x000f620000002400 */
[----:B------:R-:W-:Y:S01]  /*b440*/  ISETP.GE.AND P4, PT, R32, R196, PT ;  /* 0x000000c42000720c */ /* 0x000fe20003f86270 */
[----:B------:R-:W-:Y:S01]  /*b450*/  FMUL.FTZ R63, R182, UR10 ;  /* 0x0000000ab63f7c20 */ /* 0x000fe20008410000 */
[----:B------:R-:W-:Y:S01]  /*b460*/  ISETP.GE.AND P5, PT, R32, R195, PT ;  /* 0x000000c32000720c */ /* 0x000fe20003fa6270 */
[----:B-1----:R-:W-:Y:S01]  /*b470*/  VIADD R33, R44, 0x11 ;  /* 0x000000112c217836 */ /* 0x002fe20000000000 */
[----:B------:R-:W-:Y:S01]  /*b480*/  I2FP.F32.S32 R32, R32 ;  /* 0x0000002000207245 */ /* 0x000fe20000201400 */
[----:B------:R-:W-:Y:S01]  /*b490*/  FMUL.FTZ R67, R181, UR10 ;  /* 0x0000000ab5437c20 */ /* 0x000fe20008410000 */
[----:B---3--:R-:W-:Y:S01]  /*b4a0*/  HMMA.16816.F32 R160, R176, R4, R160 ;  /* 0x00000004b0a0723c */ /* 0x008fe200000018a0 */
[----:B------:R-:W-:Y:S01]  /*b4b0*/  FMUL.FTZ R141, R29, UR10 ;  /* 0x0000000a1d8d7c20 */ /* 0x000fe20008410000 */
[----:B------:R-:W-:Y:S01]  /*b4c0*/  FMUL.FTZ R28, R28, UR10 ;  /* 0x0000000a1c1c7c20 */ /* 0x000fe20008410000 */
[----:B------:R-:W-:-:S02]  /*b4d0*/  VIADD R29, R44, 0x18 ;  /* 0x000000182c1d7836 */ /* 0x000fc40000000000 */
[CC--:B------:R-:W-:Y:S01]  /*b4e0*/  FFMA.FTZ R66, R0.reuse, R32.reuse, R153 ;  /* 0x0000002000427223 */ /* 0x0c0fe20000010099 */
[----:B------:R-:W-:Y:S01]  /*b4f0*/  FFMA.FTZ R61, R0, R32, R155 ;  /* 0x00000020003d7223 */ /* 0x000fe2000001009b */
[----:B----4-:R-:W-:Y:S01]  /*b500*/  HMMA.16816.F32 R24, R136, R36, R24 ;  /* 0x000000248818723c */ /* 0x010fe20000001818 */
[----:B------:R1:W-:Y:S01]  /*b510*/  MUFU.TANH R143, R28 ;  /* 0x0000001c008f7308 */ /* 0x0003e20000002400 */
[----:B------:R-:W-:Y:S01]  /*b520*/  I2FP.F32.S32 R4, R33 ;  /* 0x0000002100047245 */ /* 0x000fe20000201400 */
[----:B------:R-:W-:Y:S01]  /*b530*/  FMUL.FTZ R30, R30, UR10 ;  /* 0x0000000a1e1e7c20 */ /* 0x000fe20008410000 */
[----:B------:R-:W-:Y:S01]  /*b540*/  FSEL R55, R55, -INF , !P6 ;  /* 0xff80000037377808 */ /* 0x000fe20007000000 */
[----:B------:R-:W-:Y:S01]  /*b550*/  FMUL.FTZ R181, R183, UR10 ;  /* 0x0000000ab7b57c20 */ /* 0x000fe20008410000 */
[C---:B------:R-:W-:Y:S01]  /*b560*/  HMMA.16816.F32 R20, R132.reuse, R42, R20 ;  /* 0x0000002a8414723c */ /* 0x040fe20000001814 */
[C---:B--2---:R-:W-:Y:S01]  /*b570*/  FFMA.FTZ R49, R0.reuse, R4, R49 ;  /* 0x0000000400317223 */ /* 0x044fe20000010031 */
[----:B------:R-:W-:Y:S01]  /*b580*/  ISETP.GE.AND P6, PT, R33, R196, PT ;  /* 0x000000c42100720c */ /* 0x000fe20003fc6270 */
[----:B------:R-:W-:Y:S01]  /*b590*/  FFMA.FTZ R59, R0, R4, R173 ;  /* 0x00000004003b7223 */ /* 0x000fe200000100ad */
[----:B------:R-:W-:Y:S01]  /*b5a0*/  FSEL R66, R66, -INF , !P4 ;  /* 0xff80000042427808 */ /* 0x000fe20006000000 */
[----:B------:R-:W2:Y:S01]  /*b5b0*/  MUFU.TANH R47, R47 ;  /* 0x0000002f002f7308 */ /* 0x000ea20000002400 */
[----:B------:R-:W-:Y:S01]  /*b5c0*/  FSEL R61, R61, -INF , !P5 ;  /* 0xff8000003d3d7808 */ /* 0x000fe20006800000 */
[----:B------:R-:W-:Y:S01]  /*b5d0*/  VIADD R4, R44, 0x19 ;  /* 0x000000192c047836 */ /* 0x000fe20000000000 */
[----:B------:R-:W-:Y:S01]  /*b5e0*/  ISETP.GE.AND P4, PT, R33, R195, PT ;  /* 0x000000c32100720c */ /* 0x000fe20003f86270 */
[----:B------:R-:W-:Y:S01]  /*b5f0*/  FMUL.FTZ R144, R144, UR10 ;  /* 0x0000000a90907c20 */ /* 0x000fe20008410000 */
[----:B------:R-:W-:Y:S01]  /*b600*/  ISETP.GE.AND P5, PT, R29, R196, PT ;  /* 0x000000c41d00720c */ /* 0x000fe20003fa6270 */
[----:B------:R-:W-:Y:S01]  /*b610*/  FMUL.FTZ R145, R145, UR10 ;  /* 0x0000000a91917c20 */ /* 0x000fe20008410000 */
[----:B-1----:R-:W-:Y:S01]  /*b620*/  I2FP.F32.S32 R28, R29 ;  /* 0x0000001d001c7245 */ /* 0x002fe20000201400 */
[----:B------:R1:W-:Y:S01]  /*b630*/  MUFU.TANH R153, R30 ;  /* 0x0000001e00997308 */ /* 0x0003e20000002400 */
[----:B------:R-:W-:Y:S01]  /*b640*/  FSEL R50, R49, -INF , !P6 ;  /* 0xff80000031327808 */ /* 0x000fe20007000000 */
[----:B------:R-:W-:Y:S01]  /*b650*/  FMUL.FTZ R49, R31, UR10 ;  /* 0x0000000a1f317c20 */ /* 0x000fe20008410000 */
[-C--:B------:R-:W-:Y:S01]  /*b660*/  ISETP.GE.AND P6, PT, R29, R195.reuse, PT ;  /* 0x000000c31d00720c */ /* 0x080fe20003fc6270 */
[CC--:B------:R-:W-:Y:S01]  /*b670*/  FFMA.FTZ R60, R0.reuse, R28.reuse, R65 ;  /* 0x0000001c003c7223 */ /* 0x0c0fe20000010041 */
[----:B------:R-:W-:Y:S01]  /*b680*/  FSEL R59, R59, -INF , !P4 ;  /* 0xff8000003b3b7808 */ /* 0x000fe20006000000 */
[----:B------:R-:W-:Y:S01]  /*b690*/  FFMA.FTZ R175, R0, R28, R175 ;  /* 0x0000001c00af7223 */ /* 0x000fe200000100af */
[----:B------:R-:W-:Y:S01]  /*b6a0*/  ISETP.GE.AND P4, PT, R4, R196, PT ;  /* 0x000000c40400720c */ /* 0x000fe20003f86270 */
[----:B------:R-:W3:Y:S01]  /*b6b0*/  MUFU.TANH R53, R53 ;  /* 0x0000003500357308 */ /* 0x000ee20000002400 */
[----:B------:R-:W-:Y:S01]  /*b6c0*/  FSEL R60, R60, -INF , !P5 ;  /* 0xff8000003c3c7808 */ /* 0x000fe20006800000 */
[----:B-----5:R-:W-:Y:S01]  /*b6d0*/  HMMA.16816.F32 R16, R132, R8, R16 ;  /* 0x000000088410723c */ /* 0x020fe20000001810 */
[----:B------:R-:W-:Y:S01]  /*b6e0*/  ISETP.GE.AND P5, PT, R4, R195, PT ;  /* 0x000000c30400720c */ /* 0x000fe20003fa6270 */
[----:B------:R-:W-:Y:S01]  /*b6f0*/  FMUL.FTZ R24, R24, UR10 ;  /* 0x0000000a18187c20 */ /* 0x000fe20008410000 */
[----:B------:R-:W-:Y:S01]  /*b700*/  I2FP.F32.S32 R4, R4 ;  /* 0x0000000400047245 */ /* 0x000fe20000201400 */
[----:B------:R-:W-:Y:S01]  /*b710*/  FMUL.FTZ R33, R25, UR10 ;  /* 0x0000000a19217c20 */ /* 0x000fe20008410000 */
[----:B------:R-:W-:Y:S01]  /*b720*/  FMUL.FTZ R32, R26, UR10 ;  /* 0x0000000a1a207c20 */ /* 0x000fe20008410000 */
[----:B------:R-:W4:Y:S01]  /*b730*/  MUFU.TANH R67, R67 ;  /* 0x0000004300437308 */ /* 0x000f220000002400 */
[----:B-1----:R-:W1:Y:S01]  /*b740*/  LDSM.16.M88.4 R28, [R209+0x6800] ;  /* 0x00680000d11c783b */ /* 0x002e620000000200 */
[----:B------:R-:W-:Y:S01]  /*b750*/  FFMA.FTZ R45, R0, R4, R45 ;  /* 0x00000004002d7223 */ /* 0x000fe2000001002d */
[C---:B------:R-:W-:Y:S01]  /*b760*/  VIADD R8, R44.reuse, 0x20 ;  /* 0x000000202c087836 */ /* 0x040fe20000000000 */
[----:B------:R-:W-:Y:S01]  /*b770*/  HMMA.16816.F32 R20, R136, R38, R20 ;  /* 0x000000268814723c */ /* 0x000fe20000001814 */
[----:B------:R-:W-:-:S02]  /*b780*/  VIADD R9, R44, 0x21 ;  /* 0x000000212c097836 */ /* 0x000fc40000000000 */
[----:B--2---:R-:W-:Y:S01]  /*b790*/  FFMA.FTZ R37, R0, R4, R47 ;  /* 0x0000000400257223 */ /* 0x004fe2000001002f */
[----:B------:R-:W-:Y:S01]  /*b7a0*/  FSEL R54, R45, -INF , !P4 ;  /* 0xff8000002d367808 */ /* 0x000fe20006000000 */
[----:B------:R-:W2:Y:S01]  /*b7b0*/  MUFU.TANH R63, R63 ;  /* 0x0000003f003f7308 */ /* 0x000ea20000002400 */
[----:B------:R-:W-:Y:S01]  /*b7c0*/  ISETP.GE.AND P4, PT, R8, R195, PT ;  /* 0x000000c30800720c */ /* 0x000fe20003f86270 */
[----:B------:R-:W-:Y:S01]  /*b7d0*/  FMUL.FTZ R43, R27, UR10 ;  /* 0x0000000a1b2b7c20 */ /* 0x000fe20008410000 */
[----:B------:R-:W-:Y:S01]  /*b7e0*/  FSEL R39, R175, -INF , !P6 ;  /* 0xff800000af277808 */ /* 0x000fe20007000000 */
[----:B------:R-:W-:Y:S01]  /*b7f0*/  FMUL.FTZ R146, R146, UR10 ;  /* 0x0000000a92927c20 */ /* 0x000fe20008410000 */
[----:B------:R-:W-:Y:S01]  /*b800*/  ISETP.GE.AND P6, PT, R8, R196, PT ;  /* 0x000000c40800720c */ /* 0x000fe20003fc6270 */
[----:B------:R-:W-:Y:S01]  /*b810*/  FMUL.FTZ R147, R147, UR10 ;  /* 0x0000000a93937c20 */ /* 0x000fe20008410000 */
[----:B------:R-:W-:Y:S01]  /*b820*/  I2FP.F32.S32 R8, R8 ;  /* 0x0000000800087245 */ /* 0x000fe20000201400 */
[----:B------:R-:W-:Y:S01]  /*b830*/  MUFU.TANH R181, R181 ;  /* 0x000000b500b57308 */ /* 0x000fe20000002400 */
[----:B------:R-:W-:Y:S01]  /*b840*/  I2FP.F32.S32 R4, R9 ;  /* 0x0000000900047245 */ /* 0x000fe20000201400 */
[----:B------:R-:W-:Y:S01]  /*b850*/  HMMA.16816.F32 R12, R132, R10, R12 ;  /* 0x0000000a840c723c */ /* 0x000fe2000000180c */
[----:B------:R-:W-:Y:S01]  /*b860*/  FSEL R37, R37, -INF , !P5 ;  /* 0xff80000025257808 */ /* 0x000fe20006800000 */
[C---:B---3--:R-:W-:Y:S01]  /*b870*/  FFMA.FTZ R36, R0.reuse, R8, R53 ;  /* 0x0000000800247223 */ /* 0x048fe20000010035 */
[----:B------:R-:W-:Y:S01]  /*b880*/  ISETP.GE.AND P5, PT, R9, R196, PT ;  /* 0x000000c40900720c */ /* 0x000fe20003fa6270 */
[----:B----4-:R-:W-:-:S02]  /*b890*/  FFMA.FTZ R38, R0, R4, R67 ;  /* 0x0000000400267223 */ /* 0x010fc40000010043 */
[----:B------:R-:W3:Y:S01]  /*b8a0*/  MUFU.TANH R183, R144 ;  /* 0x0000009000b77308 */ /* 0x000ee20000002400 */
[----:B------:R-:W-:Y:S01]  /*b8b0*/  FSEL R36, R36, -INF , !P6 ;  /* 0xff80000024247808 */ /* 0x000fe20007000000 */
[----:B------:R-:W-:Y:S01]  /*b8c0*/  HMMA.16816.F32 R156, R176, R6, R156 ;  /* 0x00000006b09c723c */ /* 0x000fe2000000189c */
[----:B------:R-:W-:Y:S01]  /*b8d0*/  FSEL R38, R38, -INF , !P5 ;  /* 0xff80000026267808 */ /* 0x000fe20006800000 */
[----:B------:R-:W-:Y:S01]  /*b8e0*/  FMUL.FTZ R20, R20, UR10 ;  /* 0x0000000a14147c20 */ /* 0x000fe20008410000 */
[----:B------:R-:W-:Y:S01]  /*b8f0*/  ISETP.GE.AND P6, PT, R9, R195, PT ;  /* 0x000000c30900720c */ /* 0x000fe20003fc6270 */
[----:B------:R-:W-:Y:S02]  /*b900*/  VIADD R9, R44, 0x30 ;  /* 0x000000302c097836 */ /* 0x000fe40000000000 */
[----:B------:R-:W-:Y:S01]  /*b910*/  FMUL.FTZ R21, R21, UR10 ;  /* 0x0000000a15157c20 */ /* 0x000fe20008410000 */
[----:B------:R4:W-:Y:S01]  /*b920*/  MUFU.TANH R65, R24 ;  /* 0x0000001800417308 */ /* 0x0009e20000002400 */
[----:B------:R-:W-:Y:S01]  /*b930*/  FMUL.FTZ R22, R22, UR10 ;  /* 0x0000000a16167c20 */ /* 0x000fe20008410000 */
[----:B------:R-:W-:-:S06]  /*b940*/  FMUL.FTZ R23, R23, UR10 ;  /* 0x0000000a17177c20 */ /* 0x000fcc0008410000 */
[----:B------:R2:W-:Y:S01]  /*b950*/  MUFU.TANH R45, R33 ;  /* 0x00000021002d7308 */ /* 0x0005e20000002400 */
[C---:B-1----:R-:W-:Y:S06]  /*b960*/  HMMA.16816.F32 R16, R136.reuse, R28, R16 ;  /* 0x0000001c8810723c */ /* 0x042fec0000001810 */
[----:B------:R-:W-:Y:S01]  /*b970*/  HMMA.16816.F32 R12, R136, R30, R12 ;  /* 0x0000001e880c723c */ /* 0x000fe2000000180c */
[----:B------:R-:W-:Y:S01]  /*b980*/  MUFU.TANH R145, R145 ;  /* 0x0000009100917308 */ /* 0x000fe20000002400 */
[----:B----4-:R-:W1:Y:S07]  /*b990*/  LDSM.16.M88.4 R24, [R207+0xb000] ;  /* 0x00b00000cf18783b */ /* 0x010e6e0000000200 */
[----:B------:R-:W4:Y:S01]  /*b9a0*/  MUFU.TANH R187, R146 ;  /* 0x0000009200bb7308 */ /* 0x000f220000002400 */
[----:B--2---:R-:W-:Y:S01]  /*b9b0*/  FFMA.FTZ R33, R0, R8, R63 ;  /* 0x0000000800217223 */ /* 0x004fe2000001003f */
[----:B------:R-:W-:-:S04]  /*b9c0*/  VIADD R8, R44, 0x28 ;  /* 0x000000282c087836 */ /* 0x000fc80000000000 */
[----:B------:R-:W-:Y:S02]  /*b9d0*/  FSEL R33, R33, -INF , !P4 ;  /* 0xff80000021217808 */ /* 0x000fe40006000000 */
[C---:B------:R-:W-:Y:S01]  /*b9e0*/  ISETP.GE.AND P4, PT, R8.reuse, R196, PT ;  /* 0x000000c40800720c */ /* 0x040fe20003f86270 */
[----:B------:R2:W-:Y:S01]  /*b9f0*/  MUFU.TANH R5, R35 ;  /* 0x0000002300057308 */ /* 0x0005e20000002400 */
[----:B------:R-:W-:Y:S01]  /*ba00*/  ISETP.GE.AND P5, PT, R8, R195, PT ;  /* 0x000000c30800720c */ /* 0x000fe20003fa6270 */
[----:B------:R-:W-:Y:S01]  /*ba10*/  FMUL.FTZ R67, R16, UR10 ;  /* 0x0000000a10437c20 */ /* 0x000fe20008410000 */
[----:B------:R-:W-:Y:S01]  /*ba20*/  I2FP.F32.S32 R8, R8 ;  /* 0x0000000800087245 */ /* 0x000fe20000201400 */
[----:B------:R-:W-:Y:S01]  /*ba30*/  FMUL.FTZ R17, R17, UR10 ;  /* 0x0000000a11117c20 */ /* 0x000fe20008410000 */
[----:B------:R-:W-:Y:S01]  /*ba40*/  FMUL.FTZ R19, R19, UR10 ;  /* 0x0000000a13137c20 */ /* 0x000fe20008410000 */
[----:B------:R-:W-:Y:S01]  /*ba50*/  FMUL.FTZ R12, R12, UR10 ;  /* 0x0000000a0c0c7c20 */ /* 0x000fe20008410000 */
[----:B------:R-:W-:Y:S01]  /*ba60*/  FMUL.FTZ R13, R13, UR10 ;  /* 0x0000000a0d0d7c20 */ /* 0x000fe20008410000 */
[----:B---3--:R-:W-:Y:S01]  /*ba70*/  FFMA.FTZ R34, R0, R8, R183 ;  /* 0x0000000800227223 */ /* 0x008fe200000100b7 */
[----:B------:R-:W-:Y:S04]  /*ba80*/  MUFU.TANH R197, R197 ;  /* 0x000000c500c57308 */ /* 0x000fe80000002400 */
[----:B------:R-:W-:Y:S01]  /*ba90*/  FSEL R34, R34, -INF , !P4 ;  /* 0xff80000022227808 */ /* 0x000fe20006000000 */
[----:B--2---:R-:W-:-:S03]  /*baa0*/  FFMA.FTZ R35, R0, R4, R181 ;  /* 0x0000000400237223 */ /* 0x004fc600000100b5 */
[----:B------:R-:W-:Y:S01]  /*bab0*/  MUFU.TANH R201, R201 ;  /* 0x000000c900c97308 */ /* 0x000fe20000002400 */
[----:B------:R-:W-:Y:S02]  /*bac0*/  VIADD R4, R44, 0x29 ;  /* 0x000000292c047836 */ /* 0x000fe40000000000 */
[----:B------:R-:W-:Y:S01]  /*bad0*/  IMAD.MOV.U32 R181, RZ, RZ, R199 ;  /* 0x000000ffffb57224 */ /* 0x000fe200078e00c7 */
[----:B------:R-:W-:Y:S02]  /*bae0*/  FSEL R35, R35, -INF , !P6 ;  /* 0xff80000023237808 */ /* 0x000fe40007000000 */
[C---:B------:R-:W-:Y:S01]  /*baf0*/  ISETP.GE.AND P6, PT, R4.reuse, R196, PT ;  /* 0x000000c40400720c */ /* 0x040fe20003fc6270 */
[----:B-1----:R-:W-:Y:S01]  /*bb00*/  HMMA.16816.F32 R168, R132, R24, R168 ;  /* 0x0000001884a8723c */ /* 0x002fe200000018a8 */
[----:B------:R-:W-:Y:S01]  /*bb10*/  ISETP.GE.AND P4, PT, R4, R195, PT ;  /* 0x000000c30400720c */ /* 0x000fe20003f86270 */
[----:B------:R4:W1:Y:S01]  /*bb20*/  MUFU.TANH R191, R147 ;  /* 0x0000009300bf7308 */ /* 0x0008620000002400 */
[----:B------:R-:W-:-:S03]  /*bb30*/  I2FP.F32.S32 R4, R4 ;  /* 0x0000000400047245 */ /* 0x000fc60000201400 */
[----:B------:R-:W-:Y:S01]  /*bb40*/  HMMA.16816.F32 R164, R132, R26, R164 ;  /* 0x0000001a84a4723c */ /* 0x000fe200000018a4 */
[----:B------:R-:W-:-:S03]  /*bb50*/  VIADD R24, R44, 0x31 ;  /* 0x000000312c187836 */ /* 0x000fc60000000000 */
[----:B------:R2:W-:Y:S03]  /*bb60*/  MUFU.TANH R53, R32 ;  /* 0x0000002000357308 */ /* 0x0005e60000002400 */
[----:B------:R-:W-:-:S05]  /*bb70*/  FMUL.FTZ R26, R15, UR10 ;  /* 0x0000000a0f1a7c20 */ /* 0x000fca0008410000 */
[----:B------:R-:W-:Y:S01]  /*bb80*/  MUFU.TANH R47, R20 ;  /* 0x00000014002f7308 */ /* 0x000fe20000002400 */
[C---:B----4-:R-:W-:Y:S01]  /*bb90*/  FFMA.FTZ R147, R0.reuse, R8, R187 ;  /* 0x0000000800937223 */ /* 0x050fe200000100bb */
[----:B------:R-:W-:Y:S01]  /*bba0*/  I2FP.F32.S32 R8, R9 ;  /* 0x0000000900087245 */ /* 0x000fe20000201400 */
[----:B-1----:R-:W-:-:S03]  /*bbb0*/  FFMA.FTZ R149, R0, R4, R191 ;  /* 0x0000000400957223 */ /* 0x002fc600000100bf */
[----:B------:R-:W-:Y:S01]  /*bbc0*/  FSEL R147, R147, -INF , !P5 ;  /* 0xff80000093937808 */ /* 0x000fe20006800000 */
[C---:B------:R-:W-:Y:S01]  /*bbd0*/  FFMA.FTZ R144, R0.reuse, R8, R197 ;  /* 0x0000000800907223 */ /* 0x040fe200000100c5 */
[----:B------:R-:W-:Y:S01]  /*bbe0*/  ISETP.GE.AND P5, PT, R9, R196, PT ;  /* 0x000000c40900720c */ /* 0x000fe20003fa6270 */
[C---:B--2---:R-:W-:Y:S01]  /*bbf0*/  FFMA.FTZ R32, R0.reuse, R4, R145 ;  /* 0x0000000400207223 */ /* 0x044fe20000010091 */
[----:B------:R-:W-:Y:S01]  /*bc00*/  FFMA.FTZ R151, R0, R8, R201 ;  /* 0x0000000800977223 */ /* 0x000fe200000100c9 */
[----:B------:R-:W-:Y:S01]  /*bc10*/  VIADD R4, R44, 0x38 ;  /* 0x000000382c047836 */ /* 0x000fe20000000000 */
[----:B------:R-:W-:Y:S01]  /*bc20*/  FSEL R149, R149, -INF , !P4 ;  /* 0xff80000095957808 */ /* 0x000fe20006000000 */
[----:B------:R-:W-:Y:S01]  /*bc30*/  MUFU.TANH R29, R21 ;  /* 0x00000015001d7308 */ /* 0x000fe20000002400 */
[----:B------:R-:W-:Y:S02]  /*bc40*/  FSEL R32, R32, -INF , !P6 ;  /* 0xff80000020207808 */ /* 0x000fe40007000000 */
[----:B------:R-:W-:-:S02]  /*bc50*/  ISETP.GE.AND P6, PT, R9, R195, PT ;  /* 0x000000c30900720c */ /* 0x000fc40003fc6270 */
[----:B------:R-:W1:Y:S01]  /*bc60*/  LDSM.16.M88.4 R8, [R209+0x7000] ;  /* 0x00700000d108783b */ /* 0x000e620000000200 */
[----:B------:R-:W-:Y:S02]  /*bc70*/  FSEL R144, R144, -INF , !P5 ;  /* 0xff80000090907808 */ /* 0x000fe40006800000 */
[C---:B------:R-:W-:Y:S01]  /*bc80*/  ISETP.GE.AND P4, PT, R24.reuse, R196, PT ;  /* 0x000000c41800720c */ /* 0x040fe20003f86270 */
[----:B------:R-:W-:Y:S01]  /*bc90*/  MUFU.TANH R63, R22 ;  /* 0x00000016003f7308 */ /* 0x000fe20000002400 */
[----:B------:R-:W-:Y:S02]  /*bca0*/  ISETP.GE.AND P5, PT, R24, R195, PT ;  /* 0x000000c31800720c */ /* 0x000fe40003fa6270 */
[----:B------:R-:W-:Y:S02]  /*bcb0*/  I2FP.F32.S32 R24, R24 ;  /* 0x0000001800187245 */ /* 0x000fe40000201400 */
[----:B------:R-:W-:Y:S02]  /*bcc0*/  I2FP.F32.S32 R16, R4 ;  /* 0x0000000400107245 */ /* 0x000fe40000201400 */
[----:B------:R-:W-:Y:S01]  /*bcd0*/  FSEL R151, R151, -INF , !P6 ;  /* 0xff80000097977808 */ /* 0x000fe20007000000 */
[----:B------:R2:W-:Y:S01]  /*bce0*/  MUFU.TANH R25, R23 ;  /* 0x0000001700197308 */ /* 0x0005e20000002400 */
[-C--:B------:R-:W-:Y:S01]  /*bcf0*/  FFMA.FTZ R152, R0, R24.reuse, R57 ;  /* 0x0000001800987223 */ /* 0x080fe20000010039 */
[----:B------:R-:W-:Y:S01]  /*bd00*/  FMUL.FTZ R57, R18, UR10 ;  /* 0x0000000a12397c20 */ /* 0x000fe20008410000 */
[C---:B------:R-:W-:Y:S01]  /*bd10*/  FFMA.FTZ R5, R0.reuse, R24, R5 ;  /* 0x0000001800057223 */ /* 0x040fe20000010005 */
[----:B------:R-:W-:Y:S01]  /*bd20*/  FFMA.FTZ R143, R0, R16, R143 ;  /* 0x00000010008f7223 */ /* 0x000fe2000001008f */
[----:B------:R-:W-:Y:S01]  /*bd30*/  ISETP.GE.AND P6, PT, R4, R196, PT ;  /* 0x000000c40400720c */ /* 0x000fe20003fc6270 */
[----:B------:R-:W-:Y:S01]  /*bd40*/  VIADD R18, R44, 0x39 ;  /* 0x000000392c127836 */ /* 0x000fe20000000000 */
[----:B------:R-:W-:Y:S01]  /*bd50*/  FSEL R152, R152, -INF , !P4 ;  /* 0xff80000098987808 */ /* 0x000fe20006000000 */
[----:B------:R-:W3:Y:S01]  /*bd60*/  MUFU.TANH R141, R141 ;  /* 0x0000008d008d7308 */ /* 0x000ee20000002400 */
[----:B------:R-:W-:Y:S01]  /*bd70*/  FSEL R175, R5, -INF , !P5 ;  /* 0xff80000005af7808 */ /* 0x000fe20006800000 */
[----:B------:R-:W-:Y:S01]  /*bd80*/  FFMA.FTZ R153, R0, R16, R153 ;  /* 0x0000001000997223 */ /* 0x000fe20000010099 */
[----:B------:R-:W-:Y:S01]  /*bd90*/  FSEL R154, R143, -INF , !P6 ;  /* 0xff8000008f9a7808 */ /* 0x000fe20007000000 */
[----:B------:R-:W-:Y:S01]  /*bda0*/  VIADD R24, R44, 0x41 ;  /* 0x000000412c187836 */ /* 0x000fe20000000000 */
[----:B------:R-:W-:-:S02]  /*bdb0*/  ISETP.GE.AND P5, PT, R18, R196, PT ;  /* 0x000000c41200720c */ /* 0x000fc40003fa6270 */
[-C--:B------:R-:W-:Y:S01]  /*bdc0*/  ISETP.GE.AND P6, PT, R18, R195.reuse, PT ;  /* 0x000000c31200720c */ /* 0x080fe20003fc6270 */
[----:B------:R-:W4:Y:S01]  /*bdd0*/  MUFU.TANH R49, R49 ;  /* 0x0000003100317308 */ /* 0x000f220000002400 */
[----:B--2---:R-:W2:Y:S01]  /*bde0*/  LDSM.16.M88.4 R20, [R207+0xb800] ;  /* 0x00b80000cf14783b */ /* 0x004ea20000000200 */
[----:B------:R-:W-:Y:S02]  /*bdf0*/  I2FP.F32.S32 R18, R18 ;  /* 0x0000001200127245 */ /* 0x000fe40000201400 */
[----:B------:R-:W-:Y:S01]  /*be00*/  ISETP.GE.AND P4, PT, R4, R195, PT ;  /* 0x000000c30400720c */ /* 0x000fe20003f86270 */
[----:B------:R-:W-:-:S03]  /*be10*/  VIADD R4, R44, 0x40 ;  /* 0x000000402c047836 */ /* 0x000fc60000000000 */
[----:B------:R-:W-:Y:S01]  /*be20*/  FSEL R173, R153, -INF , !P4 ;  /* 0xff80000099ad7808 */ /* 0x000fe20006000000 */
[----:B---3--:R-:W-:Y:S01]  /*be30*/  FFMA.FTZ R141, R0, R18, R141 ;  /* 0x00000012008d7223 */ /* 0x008fe2000001008d */
[C---:B------:R-:W-:Y:S01]  /*be40*/  ISETP.GE.AND P4, PT, R4.reuse, R196, PT ;  /* 0x000000c40400720c */ /* 0x040fe20003f86270 */
[----:B------:R-:W3:Y:S01]  /*be50*/  MUFU.TANH R43, R43 ;  /* 0x0000002b002b7308 */ /* 0x000ee20000002400 */
[----:B------:R-:W-:Y:S02]  /*be60*/  I2FP.F32.S32 R16, R4 ;  /* 0x0000000400107245 */ /* 0x000fe40000201400 */
[----:B------:R-:W-:Y:S02]  /*be70*/  FSEL R174, R141, -INF , !P5 ;  /* 0xff8000008dae7808 */ /* 0x000fe40006800000 */
[-C--:B------:R-:W-:Y:S01]  /*be80*/  ISETP.GE.AND P5, PT, R4, R195.reuse, PT ;  /* 0x000000c30400720c */ /* 0x080fe20003fa6270 */
[C---:B------:R-:W-:Y:S01]  /*be90*/  FFMA.FTZ R65, R0.reuse, R16, R65 ;  /* 0x0000001000417223 */ /* 0x040fe20000010041 */
[C---:B-1----:R-:W-:Y:S01]  /*bea0*/  HMMA.16816.F32 R4, R136.reuse, R8, R168 ;  /* 0x000000088804723c */ /* 0x042fe200000018a8 */
[----:B------:R-:W-:Y:S05]  /*beb0*/  MUFU.TANH R31, R17 ;  /* 0x00000011001f7308 */ /* 0x000fea0000002400 */
[----:B------:R-:W-:Y:S01]  /*bec0*/  HMMA.16816.F32 R8, R136, R10, R164 ;  /* 0x0000000a8808723c */ /* 0x000fe200000018a4 */
[----:B----4-:R-:W-:Y:S01]  /*bed0*/  FFMA.FTZ R171, R0, R18, R49 ;  /* 0x0000001200ab7223 */ /* 0x010fe20000010031 */
[----:B------:R-:W-:Y:S01]  /*bee0*/  FSEL R170, R65, -INF , !P4 ;  /* 0xff80000041aa7808 */ /* 0x000fe20006000000 */
[----:B------:R2:W-:Y:S01]  /*bef0*/  MUFU.TANH R143, R19 ;  /* 0x00000013008f7308 */ /* 0x0005e20000002400 */
[----:B------:R-:W-:Y:S01]  /*bf00*/  ISETP.GE.AND P4, PT, R24, R195, PT ;  /* 0x000000c31800720c */ /* 0x000fe20003f86270 */
[----:B------:R-:W-:Y:S01]  /*bf10*/  FFMA.FTZ R169, R0, R16, R53 ;  /* 0x0000001000a97223 */ /* 0x000fe20000010035 */
[----:B------:R-:W-:Y:S01]  /*bf20*/  FSEL R171, R171, -INF , !P6 ;  /* 0xff800000abab7808 */ /* 0x000fe20007000000 */
[----:B------:R-:W-:Y:S01]  /*bf30*/  FMUL.FTZ R53, R14, UR10 ;  /* 0x0000000a0e357c20 */ /* 0x000fe20008410000 */
[----:B------:R-:W-:-:S02]  /*bf40*/  ISETP.GE.AND P6, PT, R24, R196, PT ;  /* 0x000000c41800720c */ /* 0x000fc40003fc6270 */
[----:B------:R-:W-:Y:S01]  /*bf50*/  I2FP.F32.S32 R24, R24 ;  /* 0x0000001800187245 */ /* 0x000fe20000201400 */
[----:B------:R-:W1:Y:S01]  /*bf60*/  MUFU.TANH R67, R67 ;  /* 0x0000004300437308 */ /* 0x000e620000002400 */
[----:B------:R-:W-:-:S03]  /*bf70*/  FSEL R169, R169, -INF , !P5 ;  /* 0xff800000a9a97808 */ /* 0x000fc60006800000 */
[CC--:B------:R-:W-:Y:S01]  /*bf80*/  FFMA.FTZ R172, R0.reuse, R24.reuse, R45 ;  /* 0x0000001800ac7223 */ /* 0x0c0fe2000001002d */
[----:B---3--:R-:W-:Y:S01]  /*bf90*/  FFMA.FTZ R167, R0, R24, R43 ;  /* 0x0000001800a77223 */ /* 0x008fe2000001002b */
[----:B------:R-:W-:Y:S02]  /*bfa0*/  VIADD R24, R44, 0x50 ;  /* 0x000000502c187836 */ /* 0x000fe40000000000 */
[----:B------:R-:W-:Y:S01]  /*bfb0*/  FMUL.FTZ R4, R4, UR10 ;  /* 0x0000000a04047c20 */ /* 0x000fe20008410000 */
[----:B------:R-:W-:Y:S01]  /*bfc0*/  MUFU.TANH R27, R12 ;  /* 0x0000000c001b7308 */ /* 0x000fe20000002400 */
[----:B--2---:R-:W-:Y:S01]  /*bfd0*/  HMMA.16816.F32 R16, R132, R20, R160 ;  /* 0x000000148410723c */ /* 0x004fe200000018a0 */
[----:B------:R-:W-:Y:S01]  /*bfe0*/  FSEL R172, R172, -INF , !P6 ;  /* 0xff800000acac7808 */ /* 0x000fe20007000000 */
[----:B------:R-:W-:Y:S01]  /*bff0*/  FMUL.FTZ R5, R5, UR10 ;  /* 0x0000000a05057c20 */ /* 0x000fe20008410000 */
[----:B------:R-:W-:Y:S01]  /*c000*/  FSEL R167, R167, -INF , !P4 ;  /* 0xff800000a7a77808 */ /* 0x000fe20006000000 */
[----:B------:R-:W-:Y:S01]  /*c010*/  FMUL.FTZ R7, R7, UR10 ;  /* 0x0000000a07077c20 */ /* 0x000fe20008410000 */
[----:B------:R-:W-:Y:S01]  /*c020*/  FMUL.FTZ R9, R9, UR10 ;  /* 0x0000000a09097c20 */ /* 0x000fe20008410000 */
[----:B------:R-:W-:Y:S01]  /*c030*/  FMUL.FTZ R8, R8, UR10 ;  /* 0x0000000a08087c20 */ /* 0x000fe20008410000 */
[C---:B------:R-:W-:Y:S01]  /*c040*/  VIADD R20, R44.reuse, 0x48 ;  /* 0x000000482c147836 */ /* 0x040fe20000000000 */
[----:B------:R2:W-:Y:S01]  /*c050*/  MUFU.TANH R49, R13 ;  /* 0x0000000d00317308 */ /* 0x0005e20000002400 */
[----:B------:R-:W-:-:S02]  /*c060*/  VIADD R21, R44, 0x49 ;  /* 0x000000492c157836 */ /* 0x000fc40000000000 */
[----:B------:R-:W-:Y:S01]  /*c070*/  FMUL.FTZ R11, R11, UR10 ;  /* 0x0000000a0b0b7c20 */ /* 0x000fe20008410000 */
[C---:B------:R-:W-:Y:S02]  /*c080*/  ISETP.GE.AND P5, PT, R20.reuse, R196, PT ;  /* 0x000000c41400720c */ /* 0x040fe40003fa6270 */
[----:B------:R-:W-:Y:S02]  /*c090*/  ISETP.GE.AND P6, PT, R20, R195, PT ;  /* 0x000000c31400720c */ /* 0x000fe40003fc6270 */
[----:B------:R-:W-:Y:S01]  /*c0a0*/  I2FP.F32.S32 R20, R20 ;  /* 0x0000001400147245 */ /* 0x000fe20000201400 */
[----:B------:R3:W-:Y:S01]  /*c0b0*/  MUFU.TANH R43, R4 ;  /* 0x00000004002b7308 */ /* 0x0007e20000002400 */
[----:B------:R-:W-:-:S03]  /*c0c0*/  ISETP.GE.AND P4, PT, R21, R196, PT ;  /* 0x000000c41500720c */ /* 0x000fc60003f86270 */
[CC--:B------:R-:W-:Y:S01]  /*c0d0*/  FFMA.FTZ R47, R0.reuse, R20.reuse, R47 ;  /* 0x00000014002f7223 */ /* 0x0c0fe2000001002f */
[C---:B------:R-:W-:Y:S01]  /*c0e0*/  FFMA.FTZ R63, R0.reuse, R20, R63 ;  /* 0x00000014003f7223 */ /* 0x040fe2000001003f */
[----:B------:R-:W-:Y:S01]  /*c0f0*/  I2FP.F32.S32 R20, R21 ;  /* 0x0000001500147245 */ /* 0x000fe20000201400 */
[----:B--2---:R-:W2:Y:S01]  /*c100*/  LDSM.16.M88.4 R12, [R209+0x7800] ;  /* 0x00780000d10c783b */ /* 0x004ea20000000200 */
[----:B------:R-:W4:Y:S01]  /*c110*/  MUFU.TANH R57, R57 ;  /* 0x0000003900397308 */ /* 0x000f220000002400 */
[----:B------:R-:W-:Y:S02]  /*c120*/  FSEL R168, R47, -INF , !P5 ;  /* 0xff8000002fa87808 */ /* 0x000fe40006800000 */
[CC--:B------:R-:W-:Y:S01]  /*c130*/  FFMA.FTZ R25, R0.reuse, R20.reuse, R25 ;  /* 0x0000001400197223 */ /* 0x0c0fe20000010019 */
[----:B------:R-:W-:Y:S01]  /*c140*/  FSEL R165, R63, -INF , !P6 ;  /* 0xff8000003fa57808 */ /* 0x000fe20007000000 */
[----:B------:R-:W-:Y:S01]  /*c150*/  FFMA.FTZ R29, R0, R20, R29 ;  /* 0x00000014001d7223 */ /* 0x000fe2000001001d */
[----:B------:R-:W-:Y:S01]  /*c160*/  ISETP.GE.AND P5, PT, R21, R195, PT ;  /* 0x000000c31500720c */ /* 0x000fe20003fa6270 */
[----:B------:R-:W-:-:S04]  /*c170*/  DEPBAR.LE SB0, 0x0 ;  /* 0x000080000000791a */ /* 0x000fc80000000000 */
[----:B---3--:R-:W-:Y:S01]  /*c180*/  I2FP.F32.S32 R4, R24 ;  /* 0x0000001800047245 */ /* 0x008fe20000201400 */
[----:B------:R3:W-:Y:S01]  /*c190*/  MUFU.TANH R45, R26 ;  /* 0x0000001a002d7308 */ /* 0x0007e20000002400 */
[----:B------:R-:W-:Y:S01]  /*c1a0*/  ISETP.GE.AND P6, PT, R24, R196, PT ;  /* 0x000000c41800720c */ /* 0x000fe20003fc6270 */
[----:B------:R-:W-:Y:S01]  /*c1b0*/  HMMA.16816.F32 R20, R132, R22, R156 ;  /* 0x000000168414723c */ /* 0x000fe2000000189c */
[----:B------:R-:W-:Y:S01]  /*c1c0*/  FSEL R163, R25, -INF , !P5 ;  /* 0xff80000019a37808 */ /* 0x000fe20006800000 */
[CC--:B-1----:R-:W-:Y:S01]  /*c1d0*/  FFMA.FTZ R67, R0.reuse, R4.reuse, R67 ;  /* 0x0000000400437223 */ /* 0x0c2fe20000010043 */
[----:B------:R-:W-:Y:S01]  /*c1e0*/  FSEL R166, R29, -INF , !P4 ;  /* 0xff8000001da67808 */ /* 0x000fe20006000000 */
[----:B----4-:R-:W-:Y:S01]  /*c1f0*/  FFMA.FTZ R57, R0, R4, R57 ;  /* 0x0000000400397223 */ /* 0x010fe20000010039 */
[----:B------:R-:W-:Y:S01]  /*c200*/  ISETP.GE.AND P4, PT, R24, R195, PT ;  /* 0x000000c31800720c */ /* 0x000fe20003f86270 */
[----:B------:R-:W1:Y:S01]  /*c210*/  MUFU.TANH R53, R53 ;  /* 0x0000003500357308 */ /* 0x000e620000002400 */
[----:B------:R-:W-:Y:S01]  /*c220*/  FSEL R164, R67, -INF , !P6 ;  /* 0xff80000043a47808 */ /* 0x000fe20007000000 */
[----:B------:R-:W-:Y:S01]  /*c230*/  VIADD R4, R44, 0x58 ;  /* 0x000000582c047836 */ /* 0x000fe20000000000 */
[----:B------:R-:W-:Y:S01]  /*c240*/  FSEL R159, R57, -INF , !P4 ;  /* 0xff800000399f7808 */ /* 0x000fe20006000000 */
[----:B------:R-:W-:Y:S01]  /*c250*/  FMUL.FTZ R25, R10, UR10 ;  /* 0x0000000a0a197c20 */ /* 0x000fe20008410000 */
[----:B------:R-:W-:-:S02]  /*c260*/  VIADD R10, R44, 0x59 ;  /* 0x000000592c0a7836 */ /* 0x000fc40000000000 */
[----:B------:R-:W-:Y:S01]  /*c270*/  ISETP.GE.AND P4, PT, R4, R196, PT ;  /* 0x000000c40400720c */ /* 0x000fe20003f86270 */
[----:B------:R-:W-:Y:S01]  /*c280*/  MUFU.TANH R5, R5 ;  /* 0x0000000500057308 */ /* 0x000fe20000002400 */
[----:B---3--:R-:W-:Y:S01]  /*c290*/  FMUL.FTZ R26, R6, UR10 ;  /* 0x0000000a061a7c20 */ /* 0x008fe20008410000 */
[----:B------:R-:W-:-:S05]  /*c2a0*/  VIADD R6, R44, 0x51 ;  /* 0x000000512c067836 */ /* 0x000fca0000000000 */
[C---:B------:R-:W-:Y:S01]  /*c2b0*/  ISETP.GE.AND P5, PT, R6.reuse, R196, PT ;  /* 0x000000c40600720c */ /* 0x040fe20003fa6270 */
[----:B------:R-:W3:Y:S01]  /*c2c0*/  MUFU.TANH R29, R26 ;  /* 0x0000001a001d7308 */ /* 0x000ee20000002400 */
[----:B------:R-:W-:Y:S01]  /*c2d0*/  BAR.SYNC.DEFER_BLOCKING 0x0 ;  /* 0x0000000000007b1d */ /* 0x000fe20000010000 */
[----:B------:R-:W-:Y:S02]  /*c2e0*/  ISETP.GE.AND P6, PT, R6, R195, PT ;  /* 0x000000c30600720c */ /* 0x000fe40003fc6270 */
[----:B------:R-:W-:Y:S01]  /*c2f0*/  I2FP.F32.S32 R6, R6 ;  /* 0x0000000600067245 */ /* 0x000fe20000201400 */
[C---:B--2---:R-:W-:Y:S03]  /*c300*/  HMMA.16816.F32 R16, R136.reuse, R12, R16 ;  /* 0x0000000c8810723c */ /* 0x044fe60000001810 */
[----:B------:R-:W2:Y:S01]  /*c310*/  MUFU.TANH R7, R7 ;  /* 0x0000000700077308 */ /* 0x000ea20000002400 */
[CC--:B------:R-:W-:Y:S01]  /*c320*/  FFMA.FTZ R31, R0.reuse, R6.reuse, R31 ;  /* 0x00000006001f7223 */ /* 0x0c0fe2000001001f */
[----:B------:R-:W-:Y:S01]  /*c330*/  FFMA.FTZ R143, R0, R6, R143 ;  /* 0x00000006008f7223 */ /* 0x000fe2000001008f */
[----:B------:R-:W-:Y:S01]  /*c340*/  VIADD R6, R44, 0x60 ;  /* 0x000000602c067836 */ /* 0x000fe20000000000 */
[----:B------:R-:W-:Y:S02]  /*c350*/  HMMA.16816.F32 R20, R136, R14, R20 ;  /* 0x0000000e8814723c */ /* 0x000fe40000001814 */
[----:B------:R-:W-:-:S02]  /*c360*/  FSEL R162, R31, -INF , !P5 ;  /* 0xff8000001fa27808 */ /* 0x000fc40006800000 */
[-C--:B------:R-:W-:Y:S01]  /*c370*/  ISETP.GE.AND P5, PT, R4, R195.reuse, PT ;  /* 0x000000c30400720c */ /* 0x080fe20003fa6270 */
[----:B------:R4:W5:Y:S01]  /*c380*/  MUFU.TANH R13, R8 ;  /* 0x00000008000d7308 */ /* 0x0009620000002400 */
[----:B------:R-:W-:Y:S02]  /*c390*/  I2FP.F32.S32 R4, R4 ;  /* 0x0000000400047245 */ /* 0x000fe40000201400 */
[----:B------:R-:W-:Y:S02]  /*c3a0*/  FSEL R157, R143, -INF , !P6 ;  /* 0xff8000008f9d7808 */ /* 0x000fe40007000000 */
[----:B------:R-:W-:Y:S01]  /*c3b0*/  ISETP.GE.AND P6, PT, R10, R196, PT ;  /* 0x000000c40a00720c */ /* 0x000fe20003fc6270 */
[CC--:B------:R-:W-:Y:S01]  /*c3c0*/  FFMA.FTZ R27, R0.reuse, R4.reuse, R27 ;  /* 0x00000004001b7223 */ /* 0x0c0fe2000001001b */
[----:B-1----:R-:W-:Y:S01]  /*c3d0*/  FFMA.FTZ R53, R0, R4, R53 ;  /* 0x0000000400357223 */ /* 0x002fe20000010035 */
[----:B------:R-:W-:Y:S01]  /*c3e0*/  I2FP.F32.S32 R4, R10 ;  /* 0x0000000a00047245 */ /* 0x000fe20000201400 */
[----:B------:R-:W-:Y:S02]  /*c3f0*/  MUFU.TANH R9, R9 ;  /* 0x0000000900097308 */ /* 0x000fe40000002400 */
[----:B------:R-:W-:Y:S01]  /*c400*/  FSEL R160, R27, -INF , !P4 ;  /* 0xff8000001ba07808 */ /* 0x000fe20006000000 */
[----:B------:R-:W-:Y:S01]  /*c410*/  FMUL.FTZ R16, R16, UR10 ;  /* 0x0000000a10107c20 */ /* 0x000fe20008410000 */
[CC--:B------:R-:W-:Y:S01]  /*c420*/  FFMA.FTZ R49, R0.reuse, R4.reuse, R49 ;  /* 0x0000000400317223 */ /* 0x0c0fe20000010031 */
[----:B------:R-:W-:Y:S01]  /*c430*/  FSEL R155, R53, -INF , !P5 ;  /* 0xff800000359b7808 */ /* 0x000fe20006800000 */
[----:B------:R-:W-:Y:S01]  /*c440*/  FFMA.FTZ R45, R0, R4, R45 ;  /* 0x00000004002d7223 */ /* 0x000fe2000001002d */
[----:B------:R-:W-:Y:S01]  /*c450*/  ISETP.GE.AND P5, PT, R6, R196, PT ;  /* 0x000000c40600720c */ /* 0x000fe20003fa6270 */
[----:B------:R-:W-:Y:S01]  /*c460*/  VIADD R4, R44, 0x61 ;  /* 0x000000612c047836 */ /* 0x000fe20000000000 */
[----:B------:R-:W-:Y:S01]  /*c470*/  FSEL R158, R49, -INF , !P6 ;  /* 0xff800000319e7808 */ /* 0x000fe20007000000 */
[----:B------:R-:W1:Y:S01]  /*c480*/  MUFU.TANH R25, R25 ;  /* 0x0000001900197308 */ /* 0x000e620000002400 */
[-C--:B------:R-:W-:Y:S01]  /*c490*/  ISETP.GE.AND P6, PT, R6, R195.reuse, PT ;  /* 0x000000c30600720c */ /* 0x080fe20003fc6270 */
[----:B----4-:R-:W-:Y:S01]  /*c4a0*/  VIADD R8, R44, 0x68 ;  /* 0x000000682c087836 */ /* 0x010fe20000000000 */
[----:B------:R-:W-:Y:S01]  /*c4b0*/  I2FP.F32.S32 R6, R6 ;  /* 0x0000000600067245 */ /* 0x000fe20000201400 */
[----:B------:R-:W-:Y:S01]  /*c4c0*/  FMUL.FTZ R18, R18, UR10 ;  /* 0x0000000a12127c20 */ /* 0x000fe20008410000 */
[-C--:B------:R-:W-:Y:S01]  /*c4d0*/  ISETP.GE.AND P4, PT, R10, R195.reuse, PT ;  /* 0x000000c30a00720c */ /* 0x080fe20003f86270 */
[----:B------:R-:W-:Y:S01]  /*c4e0*/  FMUL.FTZ R17, R17, UR10 ;  /* 0x0000000a11117c20 */ /* 0x000fe20008410000 */
[----:B------:R-:W-:Y:S01]  /*c4f0*/  FMUL.FTZ R19, R19, UR10 ;  /* 0x0000000a13137c20 */ /* 0x000fe20008410000 */
[CC--:B------:R-:W-:Y:S01]  /*c500*/  FFMA.FTZ R43, R0.reuse, R6.reuse, R43 ;  /* 0x00000006002b7223 */ /* 0x0c0fe2000001002b */
[----:B---3--:R-:W-:Y:S01]  /*c510*/  FFMA.FTZ R29, R0, R6, R29 ;  /* 0x00000006001d7223 */ /* 0x008fe2000001001d */
[----:B------:R-:W-:Y:S01]  /*c520*/  I2FP.F32.S32 R6, R4 ;  /* 0x0000000400067245 */ /* 0x000fe20000201400 */
[----:B------:R-:W3:Y:S01]  /*c530*/  MUFU.TANH R11, R11 ;  /* 0x0000000b000b7308 */ /* 0x000ee20000002400 */
[----:B------:R-:W-:Y:S01]  /*c540*/  FSEL R153, R45, -INF , !P4 ;  /* 0xff8000002d997808 */ /* 0x000fe20006000000 */
[----:B------:R-:W-:Y:S01]  /*c550*/  FMUL.FTZ R20, R20, UR10 ;  /* 0x0000000a14147c20 */ /* 0x000fe20008410000 */
[----:B------:R-:W-:Y:S01]  /*c560*/  ISETP.GE.AND P4, PT, R4, R196, PT ;  /* 0x000000c40400720c */ /* 0x000fe20003f86270 */
[CC--:B------:R-:W-:Y:S01]  /*c570*/  FFMA.FTZ R5, R0.reuse, R6.reuse, R5 ;  /* 0x0000000600057223 */ /* 0x0c0fe20000010005 */
[----:B------:R-:W-:Y:S01]  /*c580*/  FSEL R150, R43, -INF , !P5 ;  /* 0xff8000002b967808 */ /* 0x000fe20006800000 */
[----:B--2---:R-:W-:Y:S01]  /*c590*/  FFMA.FTZ R143, R0, R6, R7 ;  /* 0x00000006008f7223 */ /* 0x004fe20000010007 */
[----:B------:R-:W-:Y:S01]  /*c5a0*/  ISETP.GE.AND P5, PT, R4, R195, PT ;  /* 0x000000c30400720c */ /* 0x000fe20003fa6270 */
[----:B------:R-:W2:Y:S01]  /*c5b0*/  MUFU.TANH R15, R16 ;  /* 0x00000010000f7308 */ /* 0x000ea20000002400 */
[----:B------:R-:W-:Y:S01]  /*c5c0*/  FSEL R145, R29, -INF , !P6 ;  /* 0xff8000001d917808 */ /* 0x000fe20007000000 */
[----:B------:R-:W-:Y:S01]  /*c5d0*/  FMUL.FTZ R22, R22, UR10 ;  /* 0x0000000a16167c20 */ /* 0x000fe20008410000 */
[----:B------:R-:W-:Y:S01]  /*c5e0*/  FSEL R148, R5, -INF , !P4 ;  /* 0xff80000005947808 */ /* 0x000fe20006000000 */
[----:B------:R-:W-:Y:S01]  /*c5f0*/  FMUL.FTZ R23, R23, UR10 ;  /* 0x0000000a17177c20 */ /* 0x000fe20008410000 */
[----:B------:R-:W-:-:S02]  /*c600*/  ISETP.GE.AND P6, PT, R8, R196, PT ;  /* 0x000000c40800720c */ /* 0x000fc40003fc6270 */
[----:B------:R-:W-:Y:S01]  /*c610*/  ISETP.GE.AND P4, PT, R8, R195, PT ;  /* 0x000000c30800720c */ /* 0x000fe20003f86270 */
[----:B------:R-:W4:Y:S01]  /*c620*/  MUFU.TANH R5, R18 ;  /* 0x0000001200057308 */ /* 0x000f220000002400 */
[----:B------:R-:W-:Y:S01]  /*c630*/  I2FP.F32.S32 R4, R8 ;  /* 0x0000000800047245 */ /* 0x000fe20000201400 */
[----:B------:R-:W-:Y:S01]  /*c640*/  VIADD R8, R44, 0x69 ;  /* 0x000000692c087836 */ /* 0x000fe20000000000 */
[----:B------:R-:W-:-:S03]  /*c650*/  FSEL R143, R143, -INF , !P5 ;  /* 0xff8000008f8f7808 */ /* 0x000fc60006800000 */
[C---:B-----5:R-:W-:Y:S01]  /*c660*/  FFMA.FTZ R13, R0.reuse, R4, R13 ;  /* 0x00000004000d7223 */ /* 0x060fe2000001000d */
[----:B------:R-:W-:Y:S01]  /*c670*/  I2FP.F32.S32 R6, R8 ;  /* 0x0000000800067245 */ /* 0x000fe20000201400 */
[----:B------:R-:W5:Y:S01]  /*c680*/  MUFU.TANH R17, R17 ;  /* 0x0000001100117308 */ /* 0x000f620000002400 */
[----:B-1----:R-:W-:Y:S01]  /*c690*/  FFMA.FTZ R25, R0, R4, R25 ;  /* 0x0000000400197223 */ /* 0x002fe20000010019 */
[----:B------:R-:W-:Y:S01]  /*c6a0*/  VIADD R4, R44, 0x70 ;  /* 0x000000702c047836 */ /* 0x000fe20000000000 */
[----:B------:R-:W-:Y:S01]  /*c6b0*/  ISETP.GE.AND P5, PT, R8, R196, PT ;  /* 0x000000c40800720c */ /* 0x000fe20003fa6270 */
[CC--:B------:R-:W-:Y:S01]  /*c6c0*/  FFMA.FTZ R142, R0.reuse, R6.reuse, R9 ;  /* 0x00000006008e7223 */ /* 0x0c0fe20000010009 */
[----:B------:R-:W-:Y:S01]  /*c6d0*/  FSEL R146, R13, -INF , !P6 ;  /* 0xff8000000d927808 */ /* 0x000fe20007000000 */
[----:B---3--:R-:W-:Y:S01]  /*c6e0*/  FFMA.FTZ R139, R0, R6, R11 ;  /* 0x00000006008b7223 */ /* 0x008fe2000001000b */
[----:B------:R-:W-:Y:S01]  /*c6f0*/  FSEL R141, R25, -INF , !P4 ;  /* 0xff800000198d7808 */ /* 0x000fe20006000000 */
[----:B------:R-:W1:Y:S01]  /*c700*/  MUFU.TANH R7, R19 ;  /* 0x0000001300077308 */ /* 0x000e620000002400 */
[----:B------:R-:W-:-:S02]  /*c710*/  FSEL R142, R142, -INF , !P5 ;  /* 0xff8000008e8e7808 */ /* 0x000fc40006800000 */
[-C--:B------:R-:W-:Y:S01]  /*c720*/  ISETP.GE.AND P6, PT, R8, R195.reuse, PT ;  /* 0x000000c30800720c */ /* 0x080fe20003fc6270 */
[----:B------:R-:W-:Y:S01]  /*c730*/  VIADD R8, R44, 0x71 ;  /* 0x000000712c087836 */ /* 0x000fe20000000000 */
[C---:B------:R-:W-:Y:S02]  /*c740*/  ISETP.GE.AND P4, PT, R4.reuse, R196, PT ;  /* 0x000000c40400720c */ /* 0x040fe40003f86270 */
[----:B------:R-:W-:Y:S01]  /*c750*/  ISETP.GE.AND P5, PT, R4, R195, PT ;  /* 0x000000c30400720c */ /* 0x000fe20003fa6270 */
[----:B------:R-:W3:Y:S01]  /*c760*/  MUFU.TANH R9, R20 ;  /* 0x0000001400097308 */ /* 0x000ee20000002400 */
[----:B------:R-:W-:Y:S02]  /*c770*/  I2FP.F32.S32 R4, R4 ;  /* 0x0000000400047245 */ /* 0x000fe40000201400 */
[----:B------:R-:W-:Y:S02]  /*c780*/  I2FP.F32.S32 R6, R8 ;  /* 0x0000000800067245 */ /* 0x000fe40000201400 */
[----:B------:R-:W-:Y:S01]  /*c790*/  FSEL R139, R139, -INF , !P6 ;  /* 0xff8000008b8b7808 */ /* 0x000fe20007000000 */
[CC--:B--2---:R-:W-:Y:S01]  /*c7a0*/  FFMA.FTZ R15, R0.reuse, R4.reuse, R15 ;  /* 0x00000004000f7223 */ /* 0x0c4fe2000001000f */
[----:B----4-:R-:W-:Y:S01]  /*c7b0*/  FFMA.FTZ R63, R0, R4, R5 ;  /* 0x00000004003f7223 */ /* 0x010fe20000010005 */
[----:B------:R-:W-:-:S02]  /*c7c0*/  VIADD R4, R44, 0x78 ;  /* 0x000000782c047836 */ /* 0x000fc40000000000 */
[CC--:B-----5:R-:W-:Y:S01]  /*c7d0*/  FFMA.FTZ R17, R0.reuse, R6.reuse, R17 ;  /* 0x0000000600117223 */ /* 0x0e0fe20000010011 */
[----:B-1----:R-:W-:Y:S01]  /*c7e0*/  FFMA.FTZ R57, R0, R6, R7 ;  /* 0x0000000600397223 */ /* 0x002fe20000010007 */
[----:B------:R-:W1:Y:S01]  /*c7f0*/  MUFU.TANH R11, R22 ;  /* 0x00000016000b7308 */ /* 0x000e620000002400 */
[----:B------:R-:W-:Y:S01]  /*c800*/  FMUL.FTZ R7, R21, UR10 ;  /* 0x0000000a15077c20 */ /* 0x000fe20008410000 */
[----:B------:R-:W-:Y:S02]  /*c810*/  I2FP.F32.S32 R6, R4 ;  /* 0x0000000400067245 */ /* 0x000fe40000201400 */
[----:B------:R-:W-:Y:S02]  /*c820*/  ISETP.GE.AND P6, PT, R8, R196, PT ;  /* 0x000000c40800720c */ /* 0x000fe40003fc6270 */
[----:B------:R-:W-:Y:S01]  /*c830*/  FSEL R136, R15, -INF , !P4 ;  /* 0xff8000000f887808 */ /* 0x000fe20006000000 */
[----:B---3--:R-:W-:Y:S01]  /*c840*/  FFMA.FTZ R64, R0, R6, R9 ;  /* 0x0000000600407223 */ /* 0x008fe20000010009 */
[----:B------:R-:W2:Y:S01]  /*c850*/  MUFU.TANH R5, R58 ;  /* 0x0000003a00057308 */ /* 0x000ea20000002400 */
[----:B------:R-:W-:-:S02]  /*c860*/  FSEL R63, R63, -INF , !P5 ;  /* 0xff8000003f3f7808 */ /* 0x000fc40006800000 */
[----:B------:R-:W-:Y:S02]  /*c870*/  FSEL R132, R17, -INF , !P6 ;  /* 0xff80000011847808 */ /* 0x000fe40007000000 */
[-C--:B------:R-:W-:Y:S02]  /*c880*/  ISETP.GE.AND P4, PT, R8, R195.reuse, PT ;  /* 0x000000c30800720c */ /* 0x080fe40003f86270 */
[C---:B------:R-:W-:Y:S01]  /*c890*/  ISETP.GE.AND P5, PT, R4.reuse, R196, PT ;  /* 0x000000c40400720c */ /* 0x040fe20003fa6270 */
[----:B------:R-:W3:Y:S01]  /*c8a0*/  MUFU.TANH R7, R7 ;  /* 0x0000000700077308 */ /* 0x000ee20000002400 */
[----:B------:R-:W-:Y:S01]  /*c8b0*/  ISETP.GE.AND P6, PT, R4, R195, PT ;  /* 0x000000c30400720c */ /* 0x000fe20003fc6270 */
[----:B------:R-:W-:Y:S01]  /*c8c0*/  VIADD R4, R44, 0x79 ;  /* 0x000000792c047836 */ /* 0x000fe20000000000 */
[----:B------:R-:W-:Y:S01]  /*c8d0*/  I2FP.F32.S32 R8, R44 ;  /* 0x0000002c00087245 */ /* 0x000fe20000201400 */
[----:B-1----:R-:W-:Y:S01]  /*c8e0*/  FFMA.FTZ R11, R0, R6, R11 ;  /* 0x00000006000b7223 */ /* 0x002fe2000001000b */
[----:B------:R-:W-:-:S02]  /*c8f0*/  FSEL R57, R57, -INF , !P4 ;  /* 0xff80000039397808 */ /* 0x000fc40006000000 */
[----:B------:R-:W-:Y:S01]  /*c900*/  I2FP.F32.S32 R10, R4 ;  /* 0x00000004000a7245 */ /* 0x000fe20000201400 */
[----:B------:R-:W1:Y:S01]  /*c910*/  MUFU.TANH R9, R23 ;  /* 0x0000001700097308 */ /* 0x000e620000002400 */
[----:B------:R-:W-:Y:S01]  /*c920*/  FFMA.FTZ R6, R0, R8, R185 ;  /* 0x0000000800067223 */ /* 0x000fe200000100b9 */
[----:B------:R-:W-:Y:S01]  /*c930*/  ISETP.GE.AND P4, PT, R44, R196, PT ;  /* 0x000000c42c00720c */ /* 0x000fe20003f86270 */
[----:B--2---:R-:W-:Y:S01]  /*c940*/  FFMA.FTZ R5, R0, R8, R5 ;  /* 0x0000000800057223 */ /* 0x004fe20000010005 */
[----:B------:R-:W-:Y:S02]  /*c950*/  FSEL R64, R64, -INF , !P5 ;  /* 0xff80000040407808 */ /* 0x000fe40006800000 */
[----:B------:R-:W-:Y:S02]  /*c960*/  FSEL R53, R11, -INF , !P6 ;  /* 0xff8000000b357808 */ /* 0x000fe40007000000 */
[----:B------:R-:W-:Y:S01]  /*c970*/  FSEL R6, R6, -INF , !P4 ;  /* 0xff80000006067808 */ /* 0x000fe20006000000 */
[----:B---3--:R-:W-:Y:S01]  /*c980*/  FFMA.FTZ R62, R0, R10, R7 ;  /* 0x0000000a003e7223 */ /* 0x008fe20000010007 */
[----:B------:R-:W-:-:S02]  /*c990*/  ISETP.GE.AND P5, PT, R44, R195, PT ;  /* 0x000000c32c00720c */ /* 0x000fc40003fa6270 */
[C---:B------:R-:W-:Y:S02]  /*c9a0*/  ISETP.GE.AND P6, PT, R4.reuse, R196, PT ;  /* 0x000000c40400720c */ /* 0x040fe40003fc6270 */
[----:B------:R-:W-:Y:S02]  /*c9b0*/  ISETP.GE.AND P4, PT, R4, R195, PT ;  /* 0x000000c30400720c */ /* 0x000fe40003f86270 */
[----:B------:R-:W-:Y:S01]  /*c9c0*/  FSEL R7, R5, -INF , !P5 ;  /* 0xff80000005077808 */ /* 0x000fe20006800000 */
[----:B-1----:R-:W-:Y:S01]  /*c9d0*/  FFMA.FTZ R9, R0, R10, R9 ;  /* 0x0000000a00097223 */ /* 0x002fe20000010009 */
[----:B------:R-:W-:-:S04]  /*c9e0*/  FSEL R62, R62, -INF , !P6 ;  /* 0xff8000003e3e7808 */ /* 0x000fc80007000000 */
        /* <DEDUP_REMOVED lines=31> */
[----:B------:R-:W-:Y:S02]  /*cbe0*/  ISETP.GE.AND P5, PT, R9, RZ, PT ;  /* 0x000000ff0900720c */ /* 0x000fe40003fa6270 */
[----:B------:R-:W-:Y:S02]  /*cbf0*/  @!P4 IADD3 R4, R4, 0x1, RZ ;  /* 0x000000010404c810 */ /* 0x000fe40007ffe0ff */
[----:B------:R-:W-:-:S02]  /*cc00*/  ISETP.GE.U32.AND P6, PT, R10, R5, PT ;  /* 0x000000050a00720c */ /* 0x000fc40003fc6070 */
[----:B------:R-:W-:-:S04]  /*cc10*/  ISETP.NE.AND P4, PT, R8, RZ, PT ;  /* 0x000000ff0800720c */ /* 0x000fc80003f85270 */
[----:B------:R-:W-:Y:S01]  /*cc20*/  @P3 VIADD R14, R14, 0x1 ;  /* 0x000000010e0e3836 */ /* 0x000fe20000000000 */
[----:B------:R-:W-:-:S03]  /*cc30*/  ISETP.GE.AND P3, PT, R13, RZ, PT ;  /* 0x000000ff0d00720c */ /* 0x000fc60003f66270 */
[----:B------:R-:W-:-:S03]  /*cc40*/  @!P5 IMAD.MOV R14, RZ, RZ, -R14 ;  /* 0x000000ffff0ed224 */ /* 0x000fc600078e0a0e */
[----:B------:R-:W-:-:S05]  /*cc50*/  @P6 VIADD R4, R4, 0x1 ;  /* 0x0000000104046836 */ /* 0x000fca0000000000 */
[----:B------:R-:W-:Y:S02]  /*cc60*/  MOV R5, R4 ;  /* 0x0000000400057202 */ /* 0x000fe40000000f00 */
        /* <DEDUP_REMOVED lines=18> */
[----:B-1----:R-:W-:-:S04]  /*cd90*/  IMAD.WIDE.U32 R14, R9, R4, R14 ;  /* 0x00000004090e7225 */ /* 0x002fc800078e000e */
[----:B------:R-:W-:Y:S02]  /*cda0*/  IMAD R8, R13, R4, RZ ;  /* 0x000000040d087224 */ /* 0x000fe400078e02ff */
[----:B------:R-:W-:Y:S02]  /*cdb0*/  IMAD.MOV.U32 R11, RZ, RZ, R14 ;  /* 0x000000ffff0b7224 */ /* 0x000fe400078e000e */
[----:B------:R-:W-:-:S05]  /*cdc0*/  IMAD R5, R9, R5, R8 ;  /* 0x0000000509057224 */ /* 0x000fca00078e0208 */
[----:B------:R-:W-:Y:S01]  /*cdd0*/  IADD3 R10, R15, R5, RZ ;  /* 0x000000050f0a7210 */ /* 0x000fe20007ffe0ff */
[----:B------:R-:W-:Y:S06]  /*cde0*/  BRA `(.L_x_2605) ;  /* 0x0000000000087947 */ /* 0x000fec0003800000 */
.L_x_2604:
[----:B------:R-:W-:-:S04]  /*cdf0*/  LEA R11, -R188, RZ, 0x7 ;  /* 0x000000ffbc0b7211 */ /* 0x000fc800078e39ff */
[----:B------:R-:W-:-:S07]  /*ce00*/  SHF.R.S32.HI R10, RZ, 0x1f, R11 ;  /* 0x0000001fff0a7819 */ /* 0x000fce000001140b */
.L_x_2605:
        /* <DEDUP_REMOVED lines=51> */
[----:B------:R-:W-:Y:S02]  /*d140*/  @!P1 LEA R16, P3, R13, UR8, 0x1 ;  /* 0x000000080d109c11 */ /* 0x000fe4000f8608ff */
        /* <DEDUP_REMOVED lines=92> */
.L_x_2607:
[----:B------:R-:W-:Y:S05]  /*d710*/  BSYNC B0 ;  /* 0x0000000000007941 */ /* 0x000fea0003800000 */
.L_x_2606:
[----:B------:R-:W0:Y:S01]  /*d720*/  LDGDEPBAR ;  /* 0x00000000000079af */ /* 0x000e220000000000 */
[----:B------:R-:W-:-:S04]  /*d730*/  LEA R236, P1, R11, R236, 0x1 ;  /* 0x000000ec0bec7211 */ /* 0x000fc800078208ff */
[----:B------:R-:W-:-:S09]  /*d740*/  LEA.HI.X R237, R11, R237, R10, 0x1, P1 ;  /* 0x000000ed0bed7211 */ /* 0x000fd200008f0c0a */
.L_x_2603:
        /* <DEDUP_REMOVED lines=74> */
[----:B-1----:R-:W-:Y:S02]  /*dbf0*/  FMNMX.FTZ R47, R4, R47, !PT ;  /* 0x0000002f042f7209 */ /* 0x002fe40007810000 */
[----:B--2---:R-:W-:-:S03]  /*dc00*/  FMNMX.FTZ R46, R5, R46, !PT ;  /* 0x0000002e052e7209 */ /* 0x004fc60007810000 */
[C---:B------:R-:W-:Y:S01]  /*dc10*/  FMUL.FTZ R65, R47.reuse, UR11 ;  /* 0x0000000b2f417c20 */ /* 0x040fe20008410000 */
[----:B------:R-:W-:Y:S02]  /*dc20*/  FSETP.NEU.FTZ.AND P2, PT, R47, -INF , PT ;  /* 0xff8000002f00780b */ /* 0x000fe40003f5d000 */
[C---:B------:R-:W-:Y:S01]  /*dc30*/  FSETP.NEU.FTZ.AND P1, PT, R46.reuse, -INF , PT ;  /* 0xff8000002e00780b */ /* 0x040fe20003f3d000 */
[----:B------:R-:W-:Y:S01]  /*dc40*/  FMUL.FTZ R56, R46, UR11 ;  /* 0x0000000b2e387c20 */ /* 0x000fe20008410000 */
[----:B------:R-:W-:Y:S02]  /*dc50*/  FSEL R65, R65, RZ, P2 ;  /* 0x000000ff41417208 */ /* 0x000fe40001000000 */
[----:B------:R-:W-:Y:S02]  /*dc60*/  FSEL R8, R47, RZ, P2 ;  /* 0x000000ff2f087208 */ /* 0x000fe40001000000 */
[----:B------:R-:W-:Y:S01]  /*dc70*/  FSEL R56, R56, RZ, P1 ;  /* 0x000000ff38387208 */ /* 0x000fe20000800000 */
[--C-:B------:R-:W-:Y:S01]  /*dc80*/  FFMA.FTZ R49, R6, UR11, -R65.reuse ;  /* 0x0000000b06317c23 */ /* 0x100fe20008010841 */
[----:B------:R-:W-:Y:S01]  /*dc90*/  FSEL R9, R46, RZ, P1 ;  /* 0x000000ff2e097208 */ /* 0x000fe20000800000 */
[----:B------:R-:W-:Y:S01]  /*dca0*/  FADD.FTZ R8, R3, -R8 ;  /* 0x8000000803087221 */ /* 0x000fe20000010000 */
[--C-:B------:R-:W-:Y:S01]  /*dcb0*/  FFMA.FTZ R45, R48, UR11, -R65.reuse ;  /* 0x0000000b302d7c23 */ /* 0x100fe20008010841 */
[--C-:B------:R-:W-:Y:S01]  /*dcc0*/  FFMA.FTZ R42, R7, UR11, -R56.reuse ;  /* 0x0000000b072a7c23 */ /* 0x100fe20008010838 */
[----:B------:R-:W-:Y:S01]  /*dcd0*/  FFMA.FTZ R44, R40, UR11, -R65 ;  /* 0x0000000b282c7c23 */ /* 0x000fe20008010841 */
[----:B------:R-:W1:Y:S01]  /*dce0*/  LDSM.16.MT88.4 R4, [R208+0xc000] ;  /* 0x00c00000d004783b */ /* 0x000e620000004200 */
[----:B------:R-:W-:Y:S01]  /*dcf0*/  FADD.FTZ R9, R2, -R9 ;  /* 0x8000000902097221 */ /* 0x000fe20000010000 */
        /* <DEDUP_REMOVED lines=20> */
[----:B------:R-:W-:Y:S01]  /*de40*/  LDSM.16.MT88.4 R36, [R204+0x10800] ;  /* 0x01080000cc24783b */ /* 0x000fe20000004200 */
        /* <DEDUP_REMOVED lines=226> */
[----:B--2---:R-:W-:Y:S01]  /*ec70*/  FADD.FTZ R3, R151, R140 ;  /* 0x0000008c97037221 */ /* 0x004fe20000010000 */
[----:B------:R-:W-:Y:S02]  /*ec80*/  FADD.FTZ R2, R147, R2 ;  /* 0x0000000293027221 */ /* 0x000fe40000010000 */
[----:B------:R-:W-:Y:S01]  /*ec90*/  HMMA.16816.F32 R112, R8, R20, R112 ;  /* 0x000000140870723c */ /* 0x000fe20000001870 */
[----:B-1----:R-:W-:-:S03]  /*eca0*/  FADD.FTZ R3, R154, R3 ;  /* 0x000000039a037221 */ /* 0x002fc60000010000 */
[----:B------:R-:W-:Y:S02]  /*ecb0*/  MUFU.EX2 R170, R170 ;  /* 0x000000aa00aa7308 */ /* 0x000fe40000000800 */
[C---:B------:R-:W-:Y:S01]  /*ecc0*/  HMMA.16816.F32 R108, R8.reuse, R22, R108 ;  /* 0x00000016086c723c */ /* 0x040fe2000000186c */
[----:B------:R-:W1:Y:S05]  /*ecd0*/  LDSM.16.MT88.4 R20, [R205+0x11000] ;  /* 0x01100000cd14783b */ /* 0x000e6a0000004200 */
[C---:B---3--:R-:W-:Y:S01]  /*ece0*/  HMMA.16816.F32 R104, R8.reuse, R16, R104 ;  /* 0x000000100868723c */ /* 0x048fe20000001868 */
        /* <DEDUP_REMOVED lines=71> */
[----:B------:R-:W-:-:S03]  /*f160*/  FADD.FTZ R168, R168, R171 ;  /* 0x000000aba8a87221 */ /* 0x000fc60000010000 */
[----:B---3--:R-:W-:Y:S01]  /*f170*/  HMMA.16816.F32 R120, R8, R16, R120 ;  /* 0x000000100878723c */ /* 0x008fe20000001878 */
[----:B------:R-:W-:-:S03]  /*f180*/  FADD.FTZ R2, R173, R168 ;  /* 0x000000a8ad027221 */ /* 0x000fc60000010000 */
[----:B------:R-:W-:Y:S02]  /*f190*/  MUFU.EX2 R142, R142 ;  /* 0x0000008e008e7308 */ /* 0x000fe40000000800 */
[----:B------:R-:W-:Y:S01]  /*f1a0*/  HMMA.16816.F32 R116, R8, R18, R116 ;  /* 0x000000120874723c */ /* 0x000fe20000001874 */
[----:B------:R-:W2:Y:S05]  /*f1b0*/  LDSM.16.MT88.4 R16, [R205+0x12000] ;  /* 0x01200000cd10783b */ /* 0x000eaa0000004200 */
[C---:B------:R-:W-:Y:S01]  /*f1c0*/  HMMA.16816.F32 R104, R12.reuse, R20, R104 ;  /* 0x000000140c68723c */ /* 0x040fe20000001868 */
[----:B------:R-:W-:Y:S05]  /*f1d0*/  MUFU.EX2 R143, R143 ;  /* 0x0000008f008f7308 */ /* 0x000fea0000000800 */
[C---:B------:R-:W-:Y:S01]  /*f1e0*/  HMMA.16816.F32 R100, R12.reuse, R22, R100 ;  /* 0x000000160c64723c */ /* 0x040fe20000001864 */
[----:B------:R-:W3:Y:S02]  /*f1f0*/  LDSM.16.MT88.4 R20, [R204+0xe000] ;  /* 0x00e00000cc14783b */ /* 0x000ee40000004200 */
[----:B------:R-:W-:Y:S03]  /*f200*/  MUFU.EX2 R141, R141 ;  /* 0x0000008d008d7308 */ /* 0x000fe60000000800 */
[C---:B-----5:R-:W-:Y:S05]  /*f210*/  HMMA.16816.F32 R72, R12.reuse, R32, R72 ;  /* 0x000000200c48723c */ /* 0x060fea0000001848 */
[----:B------:R-:W-:Y:S01]  /*f220*/  MUFU.EX2 R148, R148 ;  /* 0x0000009400947308 */ /* 0x000fe20000000800 */
[----:B------:R-:W-:Y:S01]  /*f230*/  HMMA.16816.F32 R4, R12, R34, R4 ;  /* 0x000000220c04723c */ /* 0x000fe20000001804 */
[----:B------:R-:W5:Y:S04]  /*f240*/  LDSM.16.MT88.4 R32, [R208+0x12000] ;  /* 0x01200000d020783b */ /* 0x000f680000004200 */
[----:B------:R-:W-:Y:S01]  /*f250*/  LDSM.16.MT88.4 R12, [R204+0x12000] ;  /* 0x01200000cc0c783b */ /* 0x000fe20000004200 */
[C---:B----4-:R-:W-:Y:S01]  /*f260*/  HMMA.16816.F32 R128, R8.reuse, R24, R128 ;  /* 0x000000180880723c */ /* 0x050fe20000001880 */
[----:B------:R-:W-:Y:S05]  /*f270*/  MUFU.EX2 R136, R136 ;  /* 0x0000008800887308 */ /* 0x000fea0000000800 */
[C---:B------:R-:W-:Y:S01]  /*f280*/  HMMA.16816.F32 R124, R8.reuse, R26, R124 ;  /* 0x0000001a087c723c */ /* 0x040fe2000000187c */
[----:B------:R-:W4:Y:S02]  /*f290*/  LDSM.16.MT88.4 R24, [R206+0x12000] ;  /* 0x01200000ce18783b */ /* 0x000f240000004200 */
        /* <DEDUP_REMOVED lines=14> */
[C---:B-----5:R-:W-:Y:S06]  /*f380*/  HMMA.16816.F32 R96, R8.reuse, R32, R96 ;  /* 0x000000200860723c */ /* 0x060fec0000001860 */
        /* <DEDUP_REMOVED lines=21> */
[----:B------:R-:W-:Y:S01]  /*f4e0*/  HMMA.16816.F32 R124, R24, R30, R124 ;  /* 0x0000001e187c723c */ /* 0x000fe2000000187c */
[----:B------:R-:W1:Y:S01]  /*f4f0*/  LDSM.16.MT88.4 R28, [R204+0x12800] ;  /* 0x01280000cc1c783b */ /* 0x000e620000004200 */
[----:B------:R-:W-:-:S04]  /*f500*/  FADD.FTZ R2, R142, R3 ;  /* 0x000000038e027221 */ /* 0x000fc80000010000 */
[----:B---3--:R-:W-:Y:S01]  /*f510*/  HMMA.16816.F32 R112, R24, R16, R112 ;  /* 0x000000101870723c */ /* 0x008fe20000001870 */
[----:B------:R-:W-:-:S04]  /*f520*/  FADD.FTZ R2, R143, R2 ;  /* 0x000000028f027221 */ /* 0x000fc80000010000 */
[----:B------:R-:W-:Y:S01]  /*f530*/  FADD.FTZ R3, R141, R2 ;  /* 0x000000028d037221 */ /* 0x000fe20000010000 */
[----:B------:R-:W-:Y:S01]  /*f540*/  HMMA.16816.F32 R108, R24, R18, R108 ;  /* 0x00000012186c723c */ /* 0x000fe2000000186c */
[----:B------:R-:W3:Y:S01]  /*f550*/  LDSM.16.MT88.4 R16, [R206+0xf000] ;  /* 0x00f00000ce10783b */ /* 0x000ee20000004200 */
[----:B------:R-:W-:Y:S01]  /*f560*/  MOV R2, R46 ;  /* 0x0000002e00027202 */ /* 0x000fe20000000f00 */
[----:B------:R-:W-:-:S03]  /*f570*/  FADD.FTZ R3, R148, R3 ;  /* 0x0000000394037221 */ /* 0x000fc60000010000 */
        /* <DEDUP_REMOVED lines=54> */
[----:B----4-:R-:W-:Y:S01]  /*f8e0*/  F2FP.F16.F32.PACK_AB R69, R33, R32 ;  /* 0x000000202145723e */ /* 0x010fe200000000ff */
[----:B------:R-:W-:Y:S01]  /*f8f0*/  FADD.FTZ R32, R32, R3 ;  /* 0x0000000320207221 */ /* 0x000fe20000010000 */
[----:B------:R-:W-:Y:S01]  /*f900*/  HMMA.16816.F32 R76, R8, R38, R76 ;  /* 0x00000026084c723c */ /* 0x000fe2000000184c */
[----:B------:R-:W-:-:S02]  /*f910*/  MOV R3, R47 ;  /* 0x0000002f00037202 */ /* 0x000fc40000000f00 */
        /* <DEDUP_REMOVED lines=28> */
.L_x_2600:
        /* <DEDUP_REMOVED lines=15> */
.L_x_2612:
        /* <DEDUP_REMOVED lines=22> */
[----:B------:R-:W-:Y:S01]  /*fd30*/  LOP3.LUT R3, R3, R4, RZ, 0x3c, !PT ;  /* 0x0000000403037212 */ /* 0x000fe200078e3cff */
        /* <DEDUP_REMOVED lines=20> */
[----:B------:R-:W-:Y:S01]  /*fe80*/  ISETP.GE.AND P2, PT, R11, RZ, PT ;  /* 0x000000ff0b00720c */ /* 0x000fe20003f46270 */
[----:B------:R-:W1:Y:S08]  /*fe90*/  LDC.64 R2, c[0x0][0x238] ;  /* 0x00008e00ff027b82 */ /* 0x000e700000000a00 */
        /* <DEDUP_REMOVED lines=12> */
[----:B------:R-:W2:Y:S02]  /*ff60*/  LDG.E R5, desc[UR12][R14.64] ;  /* 0x0000000c0e057981 */ /* 0x000ea4000c1e1900 */
[----:B------:R-:W-:Y:S02]  /*ff70*/  IMAD R8, R7, R4, -0x80 ;  /* 0xffffff8007087424 */ /* 0x000fe400078e0204 */
[----:B------:R-:W2:Y:S02]  /*ff80*/  LDG.E R6, desc[UR12][R12.64] ;  /* 0x0000000c0c067981 */ /* 0x000ea4000c1e1900 */
[C---:B------:R-:W-:Y:S01]  /*ff90*/  IMAD R4, R8.reuse, UR10, RZ ;  /* 0x0000000a08047c24 */ /* 0x040fe2000f8e02ff */
[----:B------:R-:W-:Y:S01]  /*ffa0*/  SHF.R.S32.HI R7, RZ, 0x1f, R8 ;  /* 0x0000001fff077819 */ /* 0x000fe20000011408 */
        /* <DEDUP_REMOVED lines=9> */
.L_x_2609:
[C---:B------:R-:W-:Y:S01]  /*10040*/  LEA R2, P2, R8.reuse, R180, 0x1 ;  /* 0x000000b408027211 */ /* 0x040fe200078408ff */
[----:B------:R-:W-:Y:S01]  /*10050*/  @P4 STS.128 [R223+0xc000], RZ ;  /* 0x00c000ffdf004388 */ /* 0x000fe20000000c00 */
[----:B------:R-:W-:Y:S02]  /*10060*/  IADD3 R33, P1, R221, R8, RZ ;  /* 0x00000008dd217210 */ /* 0x000fe40007f3e0ff */
[----:B------:R-:W-:Y:S02]  /*10070*/  LEA.HI.X R3, R8, R181, R35, 0x1, P2 ;  /* 0x000000b508037211 */ /* 0x000fe400010f0c23 */
[CC--:B------:R-:W-:Y:S02]  /*10080*/  @!P4 LEA R46, P5, R33.reuse, R180.reuse, 0x1 ;  /* 0x000000b4212ec211 */ /* 0x0c0fe400078a08ff */
        /* <DEDUP_REMOVED lines=63> */
[----:B------:R1:W-:Y:S01]  /*10480*/  @!P3 LDGSTS.E.BYPASS.LTC128B.128 [R223+0x11800], desc[UR12][R36.64+0x80] ;  /* 0x1180008024dfbfae */ /* 0x0003e2000b901d4c */
        /* <DEDUP_REMOVED lines=26> */
[----:B------:R-:W-:Y:S02]  /*10630*/  IADD3.X R32, R220, R34, RZ, P1, !PT ;  /* 0x00000022dc207210 */ /* 0x000fe40000ffe4ff */
[----:B------:R-:W-:Y:S01]  /*10640*/  @P3 STS.128 [R223+0x12800], RZ ;  /* 0x012800ffdf003388 */ /* 0x000fe20000000c00 */
[C---:B------:R-:W-:Y:S02]  /*10650*/  @!P3 LEA R62, P1, R33.reuse, R180, 0x1 ;  /* 0x000000b4213eb211 */ /* 0x040fe400078208ff */
[CCC-:B------:R-:W-:Y:S02]  /*10660*/  @!P4 LEA.HI.X R59, R33.reuse, R181.reuse, R32.reuse, 0x1, P5 ;  /* 0x000000b5213bc211 */ /* 0x1c0fe400028f0c20 */
[----:B------:R-:W-:Y:S01]  /*10670*/  @!PT LDS RZ, [RZ] ;  /* 0x00000000fffff984 */ /* 0x000fe20000000800 */
[----:B------:R-:W-:Y:S01]  /*10680*/  @!PT LDS RZ, [RZ] ;  /* 0x00000000fffff984 */ /* 0x000fe20000000800 */
[----:B------:R-:W-:Y:S01]  /*10690*/  @!PT LDS RZ, [RZ] ;  /* 0x00000000fffff984 */ /* 0x000fe20000000800 */
[----:B------:R3:W-:Y:S01]  /*106a0*/  @!P3 LDGSTS.E.BYPASS.LTC128B.128 [R223+0x12800], desc[UR12][R52.64+0x80] ;  /* 0x1280008034dfbfae */ /* 0x0007e2000b901d4c */
[----:B------:R-:W-:Y:S02]  /*106b0*/  @!P3 LEA.HI.X R63, R33, R181, R32, 0x1, P1 ;  /* 0x000000b5213fb211 */ /* 0x000fe400008f0c20 */
[----:B------:R-:W-:Y:S02]  /*106c0*/  ISETP.GE.AND P1, PT, R222, 0x2, PT ;  /* 0x00000002de00780c */ /* 0x000fe40003f26270 */
        /* <DEDUP_REMOVED lines=21> */
[----:B------:R-:W1:Y:S05]  /*10820*/  LDSM.16.M88.4 R140, [R214+0x4000] ;  /* 0x00400000d68c783b */ /* 0x000e6a0000000200 */
[----:B------:R-:W2:Y:S05]  /*10830*/  LDSM.16.M88.4 R144, [R214+0x4800] ;  /* 0x00480000d690783b */ /* 0x000eaa0000000200 */
[----:B------:R-:W3:Y:S05]  /*10840*/  LDSM.16.M88.4 R148, [R214+0x5000] ;  /* 0x00500000d694783b */ /* 0x000eea0000000200 */
[----:B------:R-:W4:Y:S05]  /*10850*/  LDSM.16.M88.4 R152, [R214+0x5800] ;  /* 0x00580000d698783b */ /* 0x000f2a0000000200 */
[----:B------:R-:W0:Y:S05]  /*10860*/  LDGDEPBAR ;  /* 0x00000000000079af */ /* 0x000e2a0000000000 */
[----:B------:R-:W5:Y:S05]  /*10870*/  LDSM.16.M88.4 R156, [R214+0x6000] ;  /* 0x00600000d69c783b */ /* 0x000f6a0000000200 */
[----:B------:R-:W5:Y:S05]  /*10880*/  LDSM.16.M88.4 R160, [R214+0x6800] ;  /* 0x00680000d6a0783b */ /* 0x000f6a0000000200 */
[----:B------:R-:W5:Y:S05]  /*10890*/  LDSM.16.M88.4 R164, [R214+0x7000] ;  /* 0x00700000d6a4783b */ /* 0x000f6a0000000200 */
[----:B------:R-:W-:Y:S01]  /*108a0*/  LDSM.16.M88.4 R168, [R213] ;  /* 0x00000000d5a8783b */ /* 0x000fe20000000200 */
[C---:B-1----:R-:W-:Y:S04]  /*108b0*/  HMMA.16816.F32 R4, R136.reuse, R140, RZ ;  /* 0x0000008c8804723c */ /* 0x042fe800000018ff */
[----:B------:R-:W-:Y:S02]  /*108c0*/  LDSM.16.M88.4 R172, [R212] ;  /* 0x00000000d4ac783b */ /* 0x000fe40000000200 */
[C---:B------:R-:W-:Y:S03]  /*108d0*/  HMMA.16816.F32 R8, R136.reuse, R142, RZ ;  /* 0x0000008e8808723c */ /* 0x040fe600000018ff */
[----:B------:R-:W1:Y:S03]  /*108e0*/  LDSM.16.M88.4 R140, [R214+0x7800] ;  /* 0x00780000d68c783b */ /* 0x000e660000000200 */
[C---:B--2---:R-:W-:Y:S02]  /*108f0*/  HMMA.16816.F32 R12, R136.reuse, R144, RZ ;  /* 0x00000090880c723c */ /* 0x044fe400000018ff */
[----:B------:R-:W2:Y:S04]  /*10900*/  LDSM.16.M88.4 R176, [R212+0x800] ;  /* 0x00080000d4b0783b */ /* 0x000ea80000000200 */
[C---:B------:R-:W-:Y:S01]  /*10910*/  HMMA.16816.F32 R16, R136.reuse, R146, RZ ;  /* 0x000000928810723c */ /* 0x040fe200000018ff */
[----:B------:R-:W2:Y:S05]  /*10920*/  LDSM.16.M88.4 R144, [R212+0x1000] ;  /* 0x00100000d490783b */ /* 0x000eaa0000000200 */
[C---:B---3--:R-:W-:Y:S01]  /*10930*/  HMMA.16816.F32 R20, R136.reuse, R148, RZ ;  /* 0x000000948814723c */ /* 0x048fe200000018ff */
[----:B------:R-:W-:Y:S05]  /*10940*/  LDSM.16.M88.4 R180, [R212+0x3000] ;  /* 0x00300000d4b4783b */ /* 0x000fea0000000200 */
[C---:B------:R-:W-:Y:S01]  /*10950*/  HMMA.16816.F32 R24, R136.reuse, R150, RZ ;  /* 0x000000968818723c */ /* 0x040fe200000018ff */
[----:B------:R-:W3:Y:S05]  /*10960*/  LDSM.16.M88.4 R148, [R212+0x1800] ;  /* 0x00180000d494783b */ /* 0x000eea0000000200 */
[C---:B----4-:R-:W-:Y:S01]  /*10970*/  HMMA.16816.F32 R28, R136.reuse, R152, RZ ;  /* 0x00000098881c723c */ /* 0x050fe200000018ff */
[----:B------:R-:W-:Y:S05]  /*10980*/  LDSM.16.M88.4 R184, [R211] ;  /* 0x00000000d3b8783b */ /* 0x000fea0000000200 */
[C---:B------:R-:W-:Y:S01]  /*10990*/  HMMA.16816.F32 R32, R136.reuse, R154, RZ ;  /* 0x0000009a8820723c */ /* 0x040fe200000018ff */
[----:B------:R-:W4:Y:S05]  /*109a0*/  LDSM.16.M88.4 R152, [R212+0x2000] ;  /* 0x00200000d498783b */ /* 0x000f2a0000000200 */
[C---:B-----5:R-:W-:Y:S01]  /*109b0*/  HMMA.16816.F32 R36, R136.reuse, R156, RZ ;  /* 0x0000009c8824723c */ /* 0x060fe200000018ff */
        /* <DEDUP_REMOVED lines=11> */
[C---:B-1----:R-:W-:Y:S01]  /*10a70*/  HMMA.16816.F32 R60, R136.reuse, R140, RZ ;  /* 0x0000008c883c723c */ /* 0x042fe200000018ff */
[----:B------:R-:W-:Y:S05]  /*10a80*/  LDSM.16.M88.4 R200, [R209+0x4000] ;  /* 0x00400000d1c8783b */ /* 0x000fea0000000200 */
[----:B------:R-:W-:Y:S01]  /*10a90*/  HMMA.16816.F32 R64, R136, R142, RZ ;  /* 0x0000008e8840723c */ /* 0x000fe200000018ff */
[----:B------:R-:W1:Y:S05]  /*10aa0*/  LDSM.16.M88.4 R136, [R207+0x4800] ;  /* 0x00480000cf88783b */ /* 0x000e6a0000000200 */
[C---:B------:R-:W-:Y:S01]  /*10ab0*/  HMMA.16816.F32 R4, R168.reuse, R172, R4 ;  /* 0x000000aca804723c */ /* 0x040fe20000001804 */
[----:B------:R-:W1:Y:S05]  /*10ac0*/  LDSM.16.M88.4 R140, [R207+0x5000] ;  /* 0x00500000cf8c783b */ /* 0x000e6a0000000200 */
[C---:B------:R-:W-:Y:S01]  /*10ad0*/  HMMA.16816.F32 R8, R168.reuse, R174, R8 ;  /* 0x000000aea808723c */ /* 0x040fe20000001808 */
[----:B------:R-:W-:Y:S05]  /*10ae0*/  LDSM.16.M88.4 R172, [R209+0x1000] ;  /* 0x00100000d1ac783b */ /* 0x000fea0000000200 */
[C---:B--2---:R-:W-:Y:S06]  /*10af0*/  HMMA.16816.F32 R12, R168.reuse, R176, R12 ;  /* 0x000000b0a80c723c */ /* 0x044fec000000180c */
        /* <DEDUP_REMOVED lines=24> */
[C---:B-1----:R-:W-:Y:S06]  /*10c80*/  HMMA.16816.F32 R12, R184.reuse, R136, R12 ;  /* 0x00000088b80c723c */ /* 0x042fec000000180c */
[C---:B------:R-:W-:Y:S01]  /*10c90*/  HMMA.16816.F32 R16, R184.reuse, R138, R16 ;  /* 0x0000008ab810723c */ /* 0x040fe20000001810 */
[----:B------:R-:W1:Y:S05]  /*10ca0*/  LDSM.16.M88.4 R136, [R210] ;  /* 0x00000000d288783b */ /* 0x000e6a0000000200 */
[C---:B------:R-:W-:Y:S06]  /*10cb0*/  HMMA.16816.F32 R20, R184.reuse, R140, R20 ;  /* 0x0000008cb814723c */ /* 0x040fec0000001814 */
        /* <DEDUP_REMOVED lines=11> */
[C---:B-----5:R-:W-:Y:S06]  /*10d70*/  HMMA.16816.F32 R52, R184.reuse, R156, R52 ;  /* 0x0000009cb834723c */ /* 0x060fec0000001834 */
[C---:B------:R-:W-:Y:S01]  /*10d80*/  HMMA.16816.F32 R56, R184.reuse, R158, R56 ;  /* 0x0000009eb838723c */ /* 0x040fe20000001838 */
[----:B------:R-:W4:Y:S05]  /*10d90*/  LDSM.16.M88.4 R156, [R214+0x8000] ;  /* 0x00800000d69c783b */ /* 0x000f2a0000000200 */
[C---:B------:R-:W-:Y:S06]  /*10da0*/  HMMA.16816.F32 R60, R184.reuse, R160, R60 ;  /* 0x000000a0b83c723c */ /* 0x040fec000000183c */
[----:B------:R-:W-:Y:S01]  /*10db0*/  HMMA.16816.F32 R64, R184, R162, R64 ;  /* 0x000000a2b840723c */ /* 0x000fe20000001840 */
[----:B------:R-:W5:Y:S05]  /*10dc0*/  LDSM.16.M88.4 R160, [R214+0x8800] ;  /* 0x00880000d6a0783b */ /* 0x000f6a0000000200 */
[C---:B-1----:R-:W-:Y:S01]  /*10dd0*/  HMMA.16816.F32 R4, R136.reuse, R164, R4 ;  /* 0x000000a48804723c */ /* 0x042fe20000001804 */
[----:B------:R-:W-:Y:S05]  /*10de0*/  LDSM.16.M88.4 R184, [R207+0xa000] ;  /* 0x00a00000cfb8783b */ /* 0x000fea0000000200 */
        /* <DEDUP_REMOVED lines=21> */
[----:B------:R-:W-:Y:S01]  /*10f40*/  HMMA.16816.F32 R64, R136, R150, R64 ;  /* 0x000000968840723c */ /* 0x000fe20000001840 */
[----:B------:R-:W3:Y:S05]  /*10f50*/  LDSM.16.M88.4 R136, [R214+0xb000] ;  /* 0x00b00000d688783b */ /* 0x000eea0000000200 */
[----:B------:R-:W3:Y:S01]  /*10f60*/  LDSM.16.M88.4 R148, [R214+0xb800] ;  /* 0x00b80000d694783b */ /* 0x000ee20000000200 */
        /* <DEDUP_REMOVED lines=21> */
[C---:B------:R-:W-:Y:S06]  /*110c0*/  HMMA.16816.F32 R60, R152.reuse, R148, R60 ;  /* 0x00000094983c723c */ /* 0x040fec000000183c */
[----:B------:R-:W-:Y:S01]  /*110d0*/  HMMA.16816.F32 R64, R152, R150, R64 ;  /* 0x000000969840723c */ /* 0x000fe20000001840 */
[----:B------:R-:W3:Y:S05]  /*110e0*/  LDSM.16.M88.4 R148, [R212+0x7000] ;  /* 0x00700000d494783b */ /* 0x000eea0000000200 */
[----:B------:R-:W3:Y:S01]  /*110f0*/  LDSM.16.M88.4 R152, [R212+0x7800] ;  /* 0x00780000d498783b */ /* 0x000ee20000000200 */
[C---:B----4-:R-:W-:Y:S06]  /*11100*/  HMMA.16816.F32 R4, R156.reuse, R172, R4 ;  /* 0x000000ac9c04723c */ /* 0x050fec0000001804 */
[C---:B------:R-:W-:Y:S01]  /*11110*/  HMMA.16816.F32 R8, R156.reuse, R174, R8 ;  /* 0x000000ae9c08723c */ /* 0x040fe20000001808 */
[----:B------:R-:W-:Y:S05]  /*11120*/  LDSM.16.M88.4 R172, [R207+0x9000] ;  /* 0x00900000cfac783b */ /* 0x000fea0000000200 */
[C---:B-----5:R-:W-:Y:S06]  /*11130*/  HMMA.16816.F32 R12, R156.reuse, R160, R12 ;  /* 0x000000a09c0c723c */ /* 0x060fec000000180c */
        /* <DEDUP_REMOVED lines=12> */
[C---:B------:R-:W-:Y:S06]  /*11200*/  HMMA.16816.F32 R48, R156.reuse, R146, R48 ;  /* 0x000000929c30723c */ /* 0x040fec0000001830 */
[C---:B---3--:R-:W-:Y:S06]  /*11210*/  HMMA.16816.F32 R52, R156.reuse, R148, R52 ;  /* 0x000000949c34723c */ /* 0x048fec0000001834 */
[C---:B------:R-:W-:Y:S06]  /*11220*/  HMMA.16816.F32 R56, R156.reuse, R150, R56 ;  /* 0x000000969c38723c */ /* 0x040fec0000001838 */
[C---:B------:R-:W-:Y:S06]  /*11230*/  HMMA.16816.F32 R60, R156.reuse, R152, R60 ;  /* 0x000000989c3c723c */ /* 0x040fec000000183c */
[----:B------:R-:W-:Y:S06]  /*11240*/  HMMA.16816.F32 R64, R156, R154, R64 ;  /* 0x0000009a9c40723c */ /* 0x000fec0000001840 */
[C---:B------:R-:W-:Y:S06]  /*11250*/  HMMA.16816.F32 R4, R168.reuse, R176, R4 ;  /* 0x000000b0a804723c */ /* 0x040fec0000001804 */
        /* <DEDUP_REMOVED lines=11> */
[C---:B------:R-:W-:Y:S06]  /*11310*/  HMMA.16816.F32 R52, R168.reuse, R188, R52 ;  /* 0x000000bca834723c */ /* 0x040fec0000001834 */
[C---:B------:R-:W-:Y:S06]  /*11320*/  HMMA.16816.F32 R56, R168.reuse, R190, R56 ;  /* 0x000000bea838723c */ /* 0x040fec0000001838 */
[C---:B------:R-:W-:Y:S06]  /*11330*/  HMMA.16816.F32 R60, R168.reuse, R192, R60 ;  /* 0x000000c0a83c723c */ /* 0x040fec000000183c */
[----:B------:R-:W-:Y:S06]  /*11340*/  HMMA.16816.F32 R64, R168, R194, R64 ;  /* 0x000000c2a840723c */ /* 0x000fec0000001840 */
[C---:B------:R-:W-:Y:S06]  /*11350*/  HMMA.16816.F32 R4, R196.reuse, R200, R4 ;  /* 0x000000c8c404723c */ /* 0x040fec0000001804 */
[C---:B------:R-:W-:Y:S06]  /*11360*/  HMMA.16816.F32 R8, R196.reuse, R202, R8 ;  /* 0x000000cac408723c */ /* 0x040fec0000001808 */
[C---:B--2---:R-:W-:Y:S06]  /*11370*/  HMMA.16816.F32 R12, R196.reuse, R136, R12 ;  /* 0x00000088c40c723c */ /* 0x044fec000000180c */
[C---:B------:R-:W-:Y:S01]  /*11380*/  HMMA.16816.F32 R16, R196.reuse, R138, R16 ;  /* 0x0000008ac410723c */ /* 0x040fe20000001810 */
[----:B------:R-:W1:Y:S05]  /*11390*/  LDSM.16.M88.4 R136, [R209+0x5800] ;  /* 0x00580000d188783b */ /* 0x000e6a0000000200 */
[C---:B------:R-:W-:Y:S05]  /*113a0*/  HMMA.16816.F32 R20, R196.reuse, R140, R20 ;  /* 0x0000008cc414723c */ /* 0x040fea0000001814 */
[----:B------:R-:W-:Y:S01]  /*113b0*/  FMUL.FTZ R201, R4, UR5 ;  /* 0x0000000504c97c20 */ /* 0x000fe20008410000 */
[C---:B------:R-:W-:Y:S01]  /*113c0*/  HMMA.16816.F32 R24, R196.reuse, R142, R24 ;  /* 0x0000008ec418723c */ /* 0x040fe20000001818 */
[----:B------:R-:W2:Y:S04]  /*113d0*/  LDSM.16.M88.4 R140, [R209+0x6000] ;  /* 0x00600000d18c783b */ /* 0x000ea80000000200 */
[----:B------:R-:W3:Y:S01]  /*113e0*/  MUFU.TANH R201, R201 ;  /* 0x000000c900c97308 */ /* 0x000ee20000002400 */
[----:B------:R-:W-:Y:S01]  /*113f0*/  FMUL.FTZ R203, R5, UR5 ;  /* 0x0000000505cb7c20 */ /* 0x000fe20008410000 */
[----:B------:R-:W-:Y:S01]  /*11400*/  FMUL.FTZ R241, R6, UR5 ;  /* 0x0000000506f17c20 */ /* 0x000fe20008410000 */
[----:B------:R-:W-:Y:S03]  /*11410*/  FMUL.FTZ R243, R7, UR5 ;  /* 0x0000000507f37c20 */ /* 0x000fe60008410000 */
[----:B------:R-:W-:Y:S01]  /*11420*/  FMUL.FTZ R245, R8, UR5 ;  /* 0x0000000508f57c20 */ /* 0x000fe20008410000 */
[----:B------:R-:W-:Y:S03]  /*11430*/  FMUL.FTZ R247, R9, UR5 ;  /* 0x0000000509f77c20 */ /* 0x000fe60008410000 */
[----:B------:R-:W4:Y:S01]  /*11440*/  MUFU.TANH R203, R203 ;  /* 0x000000cb00cb7308 */ /* 0x000f220000002400 */
[----:B------:R-:W-:Y:S01]  /*11450*/  FMUL.FTZ R249, R10, UR5 ;  /* 0x000000050af97c20 */ /* 0x000fe20008410000 */
[----:B------:R-:W-:Y:S01]  /*11460*/  FMUL.FTZ R202, R11, UR5 ;  /* 0x000000050bca7c20 */ /* 0x000fe20008410000 */
[----:B------:R-:W-:Y:S01]  /*11470*/  FMUL.FTZ R200, R12, UR5 ;  /* 0x000000050cc87c20 */ /* 0x000fe20008410000 */
[----:B------:R-:W-:Y:S01]  /*11480*/  FMUL.FTZ R251, R13, UR5 ;  /* 0x000000050dfb7c20 */ /* 0x000fe20008410000 */
[----:B------:R-:W-:Y:S01]  /*11490*/  FMUL.FTZ R134, R21, UR5 ;  /* 0x0000000515867c20 */ /* 0x000fe20008410000 */
[----:B------:R-:W-:Y:S01]  /*114a0*/  FMUL.FTZ R182, R23, UR5 ;  /* 0x0000000517b67c20 */ /* 0x000fe20008410000 */
[----:B------:R-:W-:Y:S03]  /*114b0*/  FMUL.FTZ R242, R14, UR5 ;  /* 0x000000050ef27c20 */ /* 0x000fe60008410000 */
[----:B------:R-:W2:Y:S01]  /*114c0*/  MUFU.TANH R241, R241 ;  /* 0x000000f100f17308 */ /* 0x000ea20000002400 */
[----:B------:R-:W-:Y:S01]  /*114d0*/  FMUL.FTZ R240, R15, UR5 ;  /* 0x000000050ff07c20 */ /* 0x000fe20008410000 */
[----:B------:R-:W-:Y:S01]  /*114e0*/  FMUL.FTZ R246, R16, UR5 ;  /* 0x0000000510f67c20 */ /* 0x000fe20008410000 */
[----:B------:R-:W-:Y:S01]  /*114f0*/  FMUL.FTZ R181, R24, UR5 ;  /* 0x0000000518b57c20 */ /* 0x000fe20008410000 */
[----:B------:R-:W-:Y:S01]  /*11500*/  FMUL.FTZ R244, R17, UR5 ;  /* 0x0000000511f47c20 */ /* 0x000fe20008410000 */
[----:B------:R-:W-:Y:S01]  /*11510*/  FMUL.FTZ R250, R18, UR5 ;  /* 0x0000000512fa7c20 */ /* 0x000fe20008410000 */
[----:B------:R-:W-:Y:S01]  /*11520*/  FMUL.FTZ R248, R19, UR5 ;  /* 0x0000000513f87c20 */ /* 0x000fe20008410000 */
[----:B------:R-:W-:Y:S03]  /*11530*/  FMUL.FTZ R252, R20, UR5 ;  /* 0x0000000514fc7c20 */ /* 0x000fe60008410000 */
[----:B------:R5:W3:Y:S01]  /*11540*/  MUFU.TANH R177, R134 ;  /* 0x0000008600b17308 */ /* 0x000ae20000002400 */
[C---:B-1----:R-:W-:Y:S03]  /*11550*/  HMMA.16816.F32 R28, R196.reuse, R136, R28 ;  /* 0x00000088c41c723c */ /* 0x042fe6000000181c */
[----:B------:R-:W-:Y:S01]  /*11560*/  FMUL.FTZ R194, R22, UR5 ;  /* 0x0000000516c27c20 */ /* 0x000fe20008410000 */
[----:B------:R-:W-:Y:S01]  /*11570*/  FMUL.FTZ R135, R26, UR5 ;  /* 0x000000051a877c20 */ /* 0x000fe20008410000 */
[----:B------:R-:W-:Y:S01]  /*11580*/  FMUL.FTZ R180, R25, UR5 ;  /* 0x0000000519b47c20 */ /* 0x000fe20008410000 */
[C---:B------:R-:W-:Y:S03]  /*11590*/  HMMA.16816.F32 R32, R196.reuse, R138, R32 ;  /* 0x0000008ac420723c */ /* 0x040fe60000001820 */
[----:B------:R1:W1:Y:S01]  /*115a0*/  MUFU.TANH R166, R182 ;  /* 0x000000b600a67308 */ /* 0x0002620000002400 */
[----:B------:R-:W4:Y:S02]  /*115b0*/  LDSM.16.M88.4 R136, [R209+0x6800] ;  /* 0x00680000d188783b */ /* 0x000f240000000200 */
[C---:B--2---:R-:W-:Y:S07]  /*115c0*/  HMMA.16816.F32 R36, R196.reuse, R140, R36 ;  /* 0x0000008cc424723c */ /* 0x044fee0000001824 */
[----:B------:R2:W2:Y:S01]  /*115d0*/  MUFU.TANH R165, R181 ;  /* 0x000000b500a57308 */ /* 0x0004a20000002400 */
[----:B-----5:R-:W-:Y:S01]  /*115e0*/  FMUL.FTZ R134, R27, UR5 ;  /* 0x000000051b867c20 */ /* 0x020fe20008410000 */
[C---:B------:R-:W-:Y:S08]  /*115f0*/  HMMA.16816.F32 R40, R196.reuse, R142, R40 ;  /* 0x0000008ec428723c */ /* 0x040ff00000001828 */
[----:B------:R-:W3:Y:S03]  /*11600*/  MUFU.TANH R164, R135 ;  /* 0x0000008700a47308 */ /* 0x000ee60000002400 */
[----:B------:R-:W-:Y:S01]  /*11610*/  FMUL.FTZ R193, R28, UR5 ;  /* 0x000000051cc17c20 */ /* 0x000fe20008410000 */
[----:B------:R-:W-:Y:S01]  /*11620*/  FMUL.FTZ R184, R29, UR5 ;  /* 0x000000051db87c20 */ /* 0x000fe20008410000 */
[----:B-1----:R-:W-:Y:S01]  /*11630*/  FMUL.FTZ R182, R31, UR5 ;  /* 0x000000051fb67c20 */ /* 0x002fe20008410000 */
[----:B------:R-:W-:Y:S04]  /*11640*/  FMUL.FTZ R32, R32, UR5 ;  /* 0x0000000520207c20 */ /* 0x000fe80008410000 */
[----:B------:R-:W1:Y:S01]  /*11650*/  MUFU.TANH R162, R134 ;  /* 0x0000008600a27308 */ /* 0x000e620000002400 */
[----:B------:R-:W-:Y:S01]  /*11660*/  FMUL.FTZ R33, R33, UR5 ;  /* 0x0000000521217c20 */ /* 0x000fe20008410000 */
[----:B------:R-:W-:Y:S01]  /*11670*/  FMUL.FTZ R34, R34, UR5 ;  /* 0x0000000522227c20 */ /* 0x000fe20008410000 */
[----:B------:R-:W-:Y:S01]  /*11680*/  FMUL.FTZ R35, R35, UR5 ;  /* 0x0000000523237c20 */ /* 0x000fe20008410000 */
[----:B--2---:R-:W-:Y:S01]  /*11690*/  FMUL.FTZ R181, R30, UR5 ;  /* 0x000000051eb57c20 */ /* 0x004fe20008410000 */
        /* <DEDUP_REMOVED lines=8> */
[----:B------:R-:W-:Y:S05]  /*11720*/  FMUL.FTZ R43, R43, UR5 ;  /* 0x000000052b2b7c20 */ /* 0x000fea0008410000 */
[----:B------:R-:W1:Y:S01]  /*11730*/  MUFU.TANH R183, R33 ;  /* 0x0000002100b77308 */ /* 0x000e620000002400 */
[C---:B----4-:R-:W-:Y:S06]  /*11740*/  HMMA.16816.F32 R44, R196.reuse, R136, R44 ;  /* 0x00000088c42c723c */ /* 0x050fec000000182c */
[C---:B------:R-:W-:Y:S03]  /*11750*/  HMMA.16816.F32 R48, R196.reuse, R138, R48 ;  /* 0x0000008ac430723c */ /* 0x040fe60000001830 */
[----:B------:R-:W4:Y:S10]  /*11760*/  MUFU.TANH R172, R34 ;  /* 0x0000002200ac7308 */ /* 0x000f340000002400 */
[----:B------:R5:W1:Y:S10]  /*11770*/  MUFU.TANH R178, R35 ;  /* 0x0000002300b27308 */ /* 0x000a740000002400 */
[----:B------:R-:W1:Y:S01]  /*11780*/  MUFU.TANH R195, R36 ;  /* 0x0000002400c37308 */ /* 0x000e620000002400 */
[----:B------:R-:W-:Y:S01]  /*11790*/  FMUL.FTZ R44, R44, UR5 ;  /* 0x000000052c2c7c20 */ /* 0x000fe20008410000 */
[----:B------:R-:W-:Y:S01]  /*117a0*/  FMUL.FTZ R45, R45, UR5 ;  /* 0x000000052d2d7c20 */ /* 0x000fe20008410000 */
[----:B------:R-:W-:Y:S01]  /*117b0*/  FMUL.FTZ R46, R46, UR5 ;  /* 0x000000052e2e7c20 */ /* 0x000fe20008410000 */
[----:B------:R-:W-:Y:S01]  /*117c0*/  FMUL.FTZ R47, R47, UR5 ;  /* 0x000000052f2f7c20 */ /* 0x000fe20008410000 */
[----:B------:R-:W-:Y:S05]  /*117d0*/  FMUL.FTZ R48, R48, UR5 ;  /* 0x0000000530307c20 */ /* 0x000fea0008410000 */
[----:B------:R-:W1:Y:S01]  /*117e0*/  MUFU.TANH R191, R37 ;  /* 0x0000002500bf7308 */ /* 0x000e620000002400 */
[----:B-----5:R-:W5:Y:S01]  /*117f0*/  LDSM.16.M88.4 R32, [R209+0x7000] ;  /* 0x00700000d120783b */ /* 0x020f620000000200 */
[----:B------:R-:W-:Y:S01]  /*11800*/  FMUL.FTZ R49, R49, UR5 ;  /* 0x0000000531317c20 */ /* 0x000fe20008410000 */
[----:B------:R-:W-:Y:S01]  /*11810*/  FMUL.FTZ R50, R50, UR5 ;  /* 0x0000000532327c20 */ /* 0x000fe20008410000 */
[----:B------:R-:W-:Y:S06]  /*11820*/  FMUL.FTZ R51, R51, UR5 ;  /* 0x0000000533337c20 */ /* 0x000fec0008410000 */
[----:B------:R-:W1:Y:S10]  /*11830*/  MUFU.TANH R192, R38 ;  /* 0x0000002600c07308 */ /* 0x000e740000002400 */
[----:B------:R3:W1:Y:S10]  /*11840*/  MUFU.TANH R186, R39 ;  /* 0x0000002700ba7308 */ /* 0x0006740000002400 */
[----:B------:R-:W1:Y:S10]  /*11850*/  MUFU.TANH R179, R184 ;  /* 0x000000b800b37308 */ /* 0x000e740000002400 */
[----:B------:R-:W1:Y:S01]  /*11860*/  MUFU.TANH R243, R243 ;  /* 0x000000f300f37308 */ /* 0x000e620000002400 */
[----:B---3--:R-:W3:Y:S01]  /*11870*/  LDSM.16.M88.4 R36, [R209+0x7800] ;  /* 0x00780000d124783b */ /* 0x008ee20000000200 */
[----:B------:R-:W-:Y:S08]  /*11880*/  DEPBAR.LE SB0, 0x0 ;  /* 0x000080000000791a */ /* 0x000ff00000000000 */
[----:B------:R-:W1:Y:S01]  /*11890*/  MUFU.TANH R245, R245 ;  /* 0x000000f500f57308 */ /* 0x000e620000002400 */
[----:B------:R-:W-:Y:S01]  /*118a0*/  BAR.SYNC.DEFER_BLOCKING 0x0 ;  /* 0x0000000000007b1d */ /* 0x000fe20000010000 */
[C---:B-----5:R-:W-:Y:S08]  /*118b0*/  HMMA.16816.F32 R52, R196.reuse, R32, R52 ;  /* 0x00000020c434723c */ /* 0x060ff00000001834 */
[----:B------:R-:W1:Y:S01]  /*118c0*/  MUFU.TANH R247, R247 ;  /* 0x000000f700f77308 */ /* 0x000e620000002400 */
[C---:B------:R-:W-:Y:S09]  /*118d0*/  HMMA.16816.F32 R56, R196.reuse, R34, R56 ;  /* 0x00000022c438723c */ /* 0x040ff20000001838 */
[----:B------:R-:W1:Y:S10]  /*118e0*/  MUFU.TANH R249, R249 ;  /* 0x000000f900f97308 */ /* 0x000e740000002400 */
[----:B------:R-:W1:Y:S01]  /*118f0*/  MUFU.TANH R202, R202 ;  /* 0x000000ca00ca7308 */ /* 0x000e620000002400 */
[----:B------:R-:W-:Y:S01]  /*11900*/  FMUL.FTZ R52, R52, UR5 ;  /* 0x0000000534347c20 */ /* 0x000fe20008410000 */
[----:B------:R-:W-:Y:S01]  /*11910*/  FMUL.FTZ R53, R53, UR5 ;  /* 0x0000000535357c20 */ /* 0x000fe20008410000 */
[----:B------:R-:W-:Y:S01]  /*11920*/  FMUL.FTZ R54, R54, UR5 ;  /* 0x0000000536367c20 */ /* 0x000fe20008410000 */
[----:B------:R-:W-:Y:S06]  /*11930*/  FMUL.FTZ R55, R55, UR5 ;  /* 0x0000000537377c20 */ /* 0x000fec0008410000 */
[----:B------:R-:W1:Y:S01]  /*11940*/  MUFU.TANH R200, R200 ;  /* 0x000000c800c87308 */ /* 0x000e620000002400 */
[C---:B---3--:R-:W-:Y:S03]  /*11950*/  HMMA.16816.F32 R60, R196.reuse, R36, R60 ;  /* 0x00000024c43c723c */ /* 0x048fe6000000183c */
[----:B------:R-:W-:Y:S01]  /*11960*/  FMUL.FTZ R56, R56, UR5 ;  /* 0x0000000538387c20 */ /* 0x000fe20008410000 */
[----:B------:R-:W-:Y:S01]  /*11970*/  FMUL.FTZ R57, R57, UR5 ;  /* 0x0000000539397c20 */ /* 0x000fe20008410000 */
[----:B------:R-:W-:Y:S01]  /*11980*/  FMUL.FTZ R58, R58, UR5 ;  /* 0x000000053a3a7c20 */ /* 0x000fe20008410000 */
[----:B------:R-:W-:Y:S03]  /*11990*/  HMMA.16816.F32 R64, R196, R38, R64 ;  /* 0x00000026c440723c */ /* 0x000fe60000001840 */
[----:B------:R-:W3:Y:S02]  /*119a0*/  MUFU.TANH R251, R251 ;  /* 0x000000fb00fb7308 */ /* 0x000ee40000002400 */
[----:B------:R-:W-:Y:S08]  /*119b0*/  FMUL.FTZ R59, R59, UR5 ;  /* 0x000000053b3b7c20 */ /* 0x000ff00008410000 */
[----:B------:R-:W1:Y:S10]  /*119c0*/  MUFU.TANH R242, R242 ;  /* 0x000000f200f27308 */ /* 0x000e740000002400 */
[----:B------:R-:W1:Y:S01]  /*119d0*/  MUFU.TANH R240, R240 ;  /* 0x000000f000f07308 */ /* 0x000e620000002400 */
[----:B------:R-:W-:Y:S01]  /*119e0*/  FMUL.FTZ R60, R60, UR5 ;  /* 0x000000053c3c7c20 */ /* 0x000fe20008410000 */
[----:B------:R-:W-:Y:S01]  /*119f0*/  FMUL.FTZ R61, R61, UR5 ;  /* 0x000000053d3d7c20 */ /* 0x000fe20008410000 */
[----:B------:R-:W-:Y:S01]  /*11a00*/  FMUL.FTZ R62, R62, UR5 ;  /* 0x000000053e3e7c20 */ /* 0x000fe20008410000 */
[----:B------:R-:W-:Y:S01]  /*11a10*/  FMUL.FTZ R63, R63, UR5 ;  /* 0x000000053f3f7c20 */ /* 0x000fe20008410000 */
[----:B------:R-:W-:Y:S05]  /*11a20*/  FMUL.FTZ R64, R64, UR5 ;  /* 0x0000000540407c20 */ /* 0x000fea0008410000 */
[----:B------:R-:W1:Y:S01]  /*11a30*/  MUFU.TANH R246, R246 ;  /* 0x000000f600f67308 */ /* 0x000e620000002400 */
[----:B------:R-:W-:Y:S01]  /*11a40*/  FMUL.FTZ R65, R65, UR5 ;  /* 0x0000000541417c20 */ /* 0x000fe20008410000 */
[----:B------:R-:W-:Y:S01]  /*11a50*/  FMUL.FTZ R66, R66, UR5 ;  /* 0x0000000542427c20 */ /* 0x000fe20008410000 */
[----:B------:R-:W-:Y:S07]  /*11a60*/  FMUL.FTZ R67, R67, UR5 ;  /* 0x0000000543437c20 */ /* 0x000fee0008410000 */
[----:B------:R-:W1:Y:S10]  /*11a70*/  MUFU.TANH R244, R244 ;  /* 0x000000f400f47308 */ /* 0x000e740000002400 */
[----:B------:R-:W1:Y:S10]  /*11a80*/  MUFU.TANH R250, R250 ;  /* 0x000000fa00fa7308 */ /* 0x000e740000002400 */
[----:B------:R-:W1:Y:S10]  /*11a90*/  MUFU.TANH R248, R248 ;  /* 0x000000f800f87308 */ /* 0x000e740000002400 */
[----:B------:R-:W1:Y:S10]  /*11aa0*/  MUFU.TANH R252, R252 ;  /* 0x000000fc00fc7308 */ /* 0x000e740000002400 */
[----:B------:R-:W1:Y:S10]  /*11ab0*/  MUFU.TANH R194, R194 ;  /* 0x000000c200c27308 */ /* 0x000e740000002400 */
[----:B------:R5:W1:Y:S10]  /*11ac0*/  MUFU.TANH R175, R180 ;  /* 0x000000b400af7308 */ /* 0x000a740000002400 */
[----:B------:R-:W1:Y:S10]  /*11ad0*/  MUFU.TANH R193, R193 ;  /* 0x000000c100c17308 */ /* 0x000e740000002400 */
[----:B------:R2:W1:Y:S01]  /*11ae0*/  MUFU.TANH R168, R181 ;  /* 0x000000b500a87308 */ /* 0x0004620000002400 */
[----:B-----5:R-:W-:Y:S09]  /*11af0*/  MOV R180, R2 ;  /* 0x0000000200b47202 */ /* 0x020ff20000000f00 */
[----:B------:R-:W1:Y:S10]  /*11b00*/  MUFU.TANH R182, R182 ;  /* 0x000000b600b67308 */ /* 0x000e740000002400 */
[----:B------:R1:W1:Y:S01]  /*11b10*/  MUFU.TANH R187, R40 ;  /* 0x0000002800bb7308 */ /* 0x0002620000002400 */
[----:B--2---:R-:W-:Y:S09]  /*11b20*/  MOV R181, R3 ;  /* 0x0000000300b57202 */ /* 0x004ff20000000f00 */
        /* <DEDUP_REMOVED lines=27> */
[----:B---34-:R-:W-:Y:S05]  /*11ce0*/  @!P1 BRA `(.L_x_2610) ;  /* 0x0000000c00109947 */ /* 0x018fea0003800000 */
[----:B------:R-:W-:Y:S01]  /*11cf0*/  ULDC.64 UR10, c[0x0][0x248] ;  /* 0x00009200000a7ab9 */ /* 0x000fe20000000a00 */
[----:B------:R-:W-:Y:S02]  /*11d00*/  MOV R8, R233 ;  /* 0x000000e900087202 */ /* 0x000fe40000000f00 */
[----:B------:R-:W-:Y:S01]  /*11d10*/  MOV R5, R232 ;  /* 0x000000e800057202 */ /* 0x000fe20000000f00 */
[----:B------:R-:W-:Y:S06]  /*11d20*/  @!P0 BRA `(.L_x_2611) ;  /* 0x0000000000fc8947 */ /* 0x000fec0003800000 */
[----:B------:R-:W3:Y:S01]  /*11d30*/  LDC R4, c[0x0][0x380] ;  /* 0x0000e000ff047b82 */ /* 0x000ee20000000800 */
[----:B------:R-:W-:Y:S01]  /*11d40*/  SHF.L.U32 R11, R222, 0x7, RZ ;  /* 0x00000007de0b7819 */ /* 0x000fe200000006ff */
[----:B------:R-:W-:Y:S01]  /*11d50*/  UMOV UR10, UR8 ;  /* 0x00000008000a7c82 */ /* 0x000fe20008000000 */
[----:B------:R-:W-:Y:S03]  /*11d60*/  UMOV UR11, UR9 ;  /* 0x00000009000b7c82 */ /* 0x000fe60008000000 */
[C---:B------:R-:W-:Y:S02]  /*11d70*/  VIADD R9, R11.reuse, 0xffffff00 ;  /* 0xffffff000b097836 */ /* 0x040fe40000000000 */
[----:B------:R-:W-:Y:S03]  /*11d80*/  VIADD R11, R11, 0xffffff80 ;  /* 0xffffff800b0b7836 */ /* 0x000fe60000000000 */
[----:B------:R-:W-:Y:S02]  /*11d90*/  IABS R5, R9 ;  /* 0x0000000900057213 */ /* 0x000fe40000000000 */
[----:B------:R-:W-:Y:S02]  /*11da0*/  IABS R6, R11 ;  /* 0x0000000b00067213 */ /* 0x000fe40000000000 */
[-C--:B---3--:R-:W-:Y:S02]  /*11db0*/  IABS R2, R4.reuse ;  /* 0x0000000400027213 */ /* 0x088fe40000000000 */
[-C--:B------:R-:W-:Y:S02]  /*11dc0*/  LOP3.LUT R9, R9, R4.reuse, RZ, 0x3c, !PT ;  /* 0x0000000409097212 */ /* 0x080fe400078e3cff */
[----:B------:R-:W3:Y:S01]  /*11dd0*/  I2F.RP R7, R2 ;  /* 0x0000000200077306 */ /* 0x000ee20000209400 */
[----:B------:R-:W-:Y:S09]  /*11de0*/  LOP3.LUT R11, R11, R4, RZ, 0x3c, !PT ;  /* 0x000000040b0b7212 */ /* 0x000ff200078e3cff */
[----:B---3--:R-:W3:Y:S02]  /*11df0*/  MUFU.RCP R3, R7 ;  /* 0x0000000700037308 */ /* 0x008ee40000001000 */
[----:B---3--:R-:W-:Y:S08]  /*11e00*/  VIADD R12, R3, 0xffffffe ;  /* 0x0ffffffe030c7836 */ /* 0x008ff00000000000 */
[----:B------:R-:W3:Y:S02]  /*11e10*/  F2I.FTZ.U32.TRUNC.NTZ R13, R12 ;  /* 0x0000000c000d7305 */ /* 0x000ee4000021f000 */
[--C-:B---3--:R-:W-:Y:S01]  /*11e20*/  IMAD.MOV R3, RZ, RZ, -R13.reuse ;  /* 0x000000ffff037224 */ /* 0x108fe200078e0a0d */
        /* <DEDUP_REMOVED lines=8> */
[C---:B------:R-:W-:Y:S01]  /*11eb0*/  IMAD R6, R2.reuse, R7, R6 ;  /* 0x0000000702067224 */ /* 0x040fe200078e0206 */
[----:B------:R-:W-:Y:S02]  /*11ec0*/  LOP3.LUT R7, RZ, R4, RZ, 0x33, !PT ;  /* 0x00000004ff077212 */ /* 0x000fe400078e33ff */
[C---:B------:R-:W-:Y:S02]  /*11ed0*/  ISETP.GT.U32.AND P1, PT, R2.reuse, R5, PT ;  /* 0x000000050200720c */ /* 0x040fe40003f24070 */
[----:B------:R-:W-:Y:S11]  /*11ee0*/  ISETP.GT.U32.AND P2, PT, R2, R6, PT ;  /* 0x000000060200720c */ /* 0x000ff60003f44070 */
[-C--:B------:R-:W-:Y:S01]  /*11ef0*/  @!P1 IADD3 R5, R5, -R2.reuse, RZ ;  /* 0x8000000205059210 */ /* 0x080fe20007ffe0ff */
[----:B------:R-:W-:Y:S01]  /*11f00*/  @!P1 VIADD R8, R8, 0x1 ;  /* 0x0000000108089836 */ /* 0x000fe20000000000 */
[----:B------:R-:W-:Y:S01]  /*11f10*/  @!P2 IADD3 R10, R10, 0x1, RZ ;  /* 0x000000010a0aa810 */ /* 0x000fe20007ffe0ff */
[----:B------:R-:W-:Y:S01]  /*11f20*/  @!P2 IMAD.IADD R6, R6, 0x1, -R2 ;  /* 0x000000010606a824 */ /* 0x000fe200078e0a02 */
[-C--:B------:R-:W-:Y:S02]  /*11f30*/  ISETP.GE.U32.AND P5, PT, R5, R2.reuse, PT ;  /* 0x000000020500720c */ /* 0x080fe40003fa6070 */
[----:B------:R-:W-:Y:S02]  /*11f40*/  ISETP.GE.AND P1, PT, R9, RZ, PT ;  /* 0x000000ff0900720c */ /* 0x000fe40003f26270 */
[----:B------:R-:W-:Y:S02]  /*11f50*/  ISETP.GE.U32.AND P6, PT, R6, R2, PT ;  /* 0x000000020600720c */ /* 0x000fe40003fc6070 */
[----:B------:R-:W-:Y:S07]  /*11f60*/  ISETP.GE.AND P2, PT, R11, RZ, PT ;  /* 0x000000ff0b00720c */ /* 0x000fee0003f46270 */
[----:B------:R-:W-:Y:S01]  /*11f70*/  @P5 VIADD R8, R8, 0x1 ;  /* 0x0000000108085836 */ /* 0x000fe20000000000 */
[----:B------:R-:W-:Y:S03]  /*11f80*/  ISETP.NE.AND P5, PT, R4, RZ, PT ;  /* 0x000000ff0400720c */ /* 0x000fe60003fa5270 */
        /* <DEDUP_REMOVED lines=14> */
[C---:B------:R-:W-:Y:S01]  /*12070*/  IMAD R4, R8.reuse, UR9, RZ ;  /* 0x0000000908047c24 */ /* 0x040fe2000f8e02ff */
[----:B------:R-:W-:Y:S01]  /*12080*/  SHF.R.S32.HI R7, RZ, 0x1f, R8 ;  /* 0x0000001fff077819 */ /* 0x000fe20000011408 */
[----:B------:R-:W-:Y:S04]  /*12090*/  IMAD.WIDE.U32 R8, R8, UR8, RZ ;  /* 0x0000000808087c25 */ /* 0x000fe8000f8e00ff */
[----:B------:R-:W-:Y:S04]  /*120a0*/  IMAD R4, R7, UR8, R4 ;  /* 0x0000000807047c24 */ /* 0x000fe8000f8e0204 */
[----:B------:R-:W-:Y:S01]  /*120b0*/  IMAD.IADD R9, R9, 0x1, R4 ;  /* 0x0000000109097824 */ /* 0x000fe200078e0204 */
[----:B---3--:R-:W-:Y:S04]  /*120c0*/  IADD3 R5, -R6, R5, RZ ;  /* 0x0000000506057210 */ /* 0x008fe80007ffe1ff */
[----:B------:R-:W-:Y:S01]  /*120d0*/  SHF.R.S32.HI R7, RZ, 0x1f, R5 ;  /* 0x0000001fff077819 */ /* 0x000fe20000011405 */
[-C--:B----4-:R-:W-:Y:S04]  /*120e0*/  IMAD.WIDE.U32 R8, R5, R2.reuse, R8 ;  /* 0x0000000205087225 */ /* 0x090fe800078e0008 */
[----:B------:R-:W-:Y:S04]  /*120f0*/  IMAD R4, R7, R2, RZ ;  /* 0x0000000207047224 */ /* 0x000fe800078e02ff */
[----:B------:R-:W-:Y:S05]  /*12100*/  IMAD R4, R5, R3, R4 ;  /* 0x0000000305047224 */ /* 0x000fea00078e0204 */
[----:B------:R-:W-:Y:S07]  /*12110*/  IADD3 R5, R9, R4, RZ ;  /* 0x0000000409057210 */ /* 0x000fee0007ffe0ff */
.L_x_2611:
        /* <DEDUP_REMOVED lines=129> */
.L_x_2610:
[----:B------:R-:W-:Y:S01]  /*12930*/  IADD3 R136, R222, -0x1, RZ ;  /* 0xffffffffde887810 */ /* 0x000fe20007ffe0ff */
[----:B---3--:R-:W-:Y:S01]  /*12940*/  LDSM.16.MT88.4 R12, [R208+0xc000] ;  /* 0x00c00000d00c783b */ /* 0x008fe20000004200 */
[----:B------:R-:W-:Y:S01]  /*12950*/  UMOV UR11, UR16 ;  /* 0x00000010000b7c82 */ /* 0x000fe20008000000 */
[----:B------:R-:W-:Y:S01]  /*12960*/  UMOV UR10, UR15 ;  /* 0x0000000f000a7c82 */ /* 0x000fe20008000000 */
[----:B------:R-:W-:Y:S04]  /*12970*/  LEA R2, R136, R231, 0x7 ;  /* 0x000000e788027211 */ /* 0x000fe800078e38ff */
[----:B------:R-:W-:Y:S01]  /*12980*/  I2FP.F32.S32 R3, R2 ;  /* 0x0000000200037245 */ /* 0x000fe20000201400 */
[----:B------:R-:W-:Y:S01]  /*12990*/  LDSM.16.MT88.4 R20, [R206+0xc000] ;  /* 0x00c00000ce14783b */ /* 0x000fe20000004200 */
[C---:B------:R-:W-:Y:S02]  /*129a0*/  IADD3 R7, R2.reuse, 0x21, RZ ;  /* 0x0000002102077810 */ /* 0x040fe40007ffe0ff */
[----:B------:R-:W-:Y:S01]  /*129b0*/  IADD3 R6, R2, 0x1, RZ ;  /* 0x0000000102067810 */ /* 0x000fe20007ffe0ff */
[CC--:B------:R-:W-:Y:S01]  /*129c0*/  FFMA.FTZ R241, R0.reuse, R3.reuse, R241 ;  /* 0x0000000300f17223 */ /* 0x0c0fe200000100f1 */
[----:B------:R-:W-:Y:S01]  /*129d0*/  FFMA.FTZ R201, R0, R3, R201 ;  /* 0x0000000300c97223 */ /* 0x000fe200000100c9 */
[C---:B------:R-:W-:Y:S02]  /*129e0*/  IADD3 R3, R2.reuse, 0x9, RZ ;  /* 0x0000000902037810 */ /* 0x040fe40007ffe0ff */
[----:B------:R-:W-:Y:S01]  /*129f0*/  IADD3 R4, R2, 0x8, RZ ;  /* 0x0000000802047810 */ /* 0x000fe20007ffe0ff */
[----:B------:R-:W-:Y:S01]  /*12a00*/  LDSM.16.MT88.4 R28, [R205+0xc000] ;  /* 0x00c00000cd1c783b */ /* 0x000fe20000004200 */
[----:B------:R-:W-:Y:S02]  /*12a10*/  I2FP.F32.S32 R3, R3 ;  /* 0x0000000300037245 */ /* 0x000fe40000201400 */
[----:B------:R-:W-:Y:S02]  /*12a20*/  I2FP.F32.S32 R7, R7 ;  /* 0x0000000700077245 */ /* 0x000fe40000201400 */
[----:B------:R-:W-:Y:S01]  /*12a30*/  I2FP.F32.S32 R6, R6 ;  /* 0x0000000600067245 */ /* 0x000fe20000201400 */
[CC--:B-1----:R-:W-:Y:S01]  /*12a40*/  FFMA.FTZ R202, R0.reuse, R3.reuse, R202 ;  /* 0x0000000300ca7223 */ /* 0x0c2fe200000100ca */
[----:B------:R-:W-:Y:S01]  /*12a50*/  FFMA.FTZ R247, R0, R3, R247 ;  /* 0x0000000300f77223 */ /* 0x000fe200000100f7 */
[----:B------:R-:W-:Y:S01]  /*12a60*/  IADD3 R3, R2, 0x28, RZ ;  /* 0x0000002802037810 */ /* 0x000fe20007ffe0ff */
[CC--:B------:R-:W-:Y:S01]  /*12a70*/  FFMA.FTZ R166, R0.reuse, R7.reuse, R166 ;  /* 0x0000000700a67223 */ /* 0x0c0fe200000100a6 */
[----:B------:R-:W-:Y:S01]  /*12a80*/  I2FP.F32.S32 R4, R4 ;  /* 0x0000000400047245 */ /* 0x000fe20000201400 */
[C---:B------:R-:W-:Y:S01]  /*12a90*/  FFMA.FTZ R177, R0.reuse, R7, R177 ;  /* 0x0000000700b17223 */ /* 0x040fe200000100b1 */
[----:B------:R-:W-:Y:S01]  /*12aa0*/  I2FP.F32.S32 R3, R3 ;  /* 0x0000000300037245 */ /* 0x000fe20000201400 */
[----:B------:R-:W-:Y:S01]  /*12ab0*/  FFMA.FTZ R243, R0, R6, R243 ;  /* 0x0000000600f37223 */ /* 0x000fe200000100f3 */
[----:B------:R-:W-:Y:S01]  /*12ac0*/  IADD3 R7, R2, 0x38, RZ ;  /* 0x0000003802077810 */ /* 0x000fe20007ffe0ff */
[C---:B------:R-:W-:Y:S01]  /*12ad0*/  FFMA.FTZ R249, R0.reuse, R4, R249 ;  /* 0x0000000400f97223 */ /* 0x040fe200000100f9 */
[C---:B------:R-:W-:Y:S01]  /*12ae0*/  FFMA.FTZ R203, R0.reuse, R6, R203 ;  /* 0x0000000600cb7223 */ /* 0x040fe200000100cb */
[CC--:B------:R-:W-:Y:S01]  /*12af0*/  FFMA.FTZ R164, R0.reuse, R3.reuse, R164 ;  /* 0x0000000300a47223 */ /* 0x0c0fe200000100a4 */
[----:B------:R-:W-:Y:S01]  /*12b00*/  FFMA.FTZ R165, R0, R3, R165 ;  /* 0x0000000300a57223 */ /* 0x000fe200000100a5 */
[----:B------:R-:W-:Y:S01]  /*12b10*/  IADD3 R3, R2, 0x31, RZ ;  /* 0x0000003102037810 */ /* 0x000fe20007ffe0ff */
[----:B------:R-:W-:Y:S01]  /*12b20*/  FFMA.FTZ R245, R0, R4, R245 ;  /* 0x0000000400f57223 */ /* 0x000fe200000100f5 */
[C---:B------:R-:W-:Y:S01]  /*12b30*/  IADD3 R4, R2.reuse, 0x40, RZ ;  /* 0x0000004002047810 */ /* 0x040fe20007ffe0ff */
[----:B------:R-:W-:Y:S01]  /*12b40*/  LDSM.16.MT88.4 R36, [R204+0xc000] ;  /* 0x00c00000cc24783b */ /* 0x000fe20000004200 */
[----:B------:R-:W-:Y:S02]  /*12b50*/  I2FP.F32.S32 R3, R3 ;  /* 0x0000000300037245 */ /* 0x000fe40000201400 */
[----:B------:R-:W-:Y:S02]  /*12b60*/  FMNMX.FTZ R6, R241, R133, !PT ;  /* 0x00000085f1067209 */ /* 0x000fe40007810000 */
[----:B--2---:R-:W-:Y:S01]  /*12b70*/  IADD3 R55, R2, 0x10, RZ ;  /* 0x0000001002377810 */ /* 0x004fe20007ffe0ff */
[C---:B------:R-:W-:Y:S01]  /*12b80*/  FFMA.FTZ R182, R0.reuse, R3, R182 ;  /* 0x0000000300b67223 */ /* 0x040fe200000100b6 */
[----:B------:R-:W-:Y:S01]  /*12b90*/  I2FP.F32.S32 R7, R7 ;  /* 0x0000000700077245 */ /* 0x000fe20000201400 */
[C---:B------:R-:W-:Y:S01]  /*12ba0*/  FFMA.FTZ R179, R0.reuse, R3, R179 ;  /* 0x0000000300b37223 */ /* 0x040fe200000100b3 */
[----:B------:R-:W-:Y:S01]  /*12bb0*/  FMNMX.FTZ R6, R243, R6, !PT ;  /* 0x00000006f3067209 */ /* 0x000fe20007810000 */
[----:B------:R-:W-:Y:S01]  /*12bc0*/  LDSM.16.MT88.4 R48, [R208+0x10000] ;  /* 0x01000000d030783b */ /* 0x000fe20000004200 */
[----:B------:R-:W-:Y:S01]  /*12bd0*/  I2FP.F32.S32 R3, R4 ;  /* 0x0000000400037245 */ /* 0x000fe20000201400 */
[CC--:B------:R-:W-:Y:S01]  /*12be0*/  FFMA.FTZ R172, R0.reuse, R7.reuse, R172 ;  /* 0x0000000700ac7223 */ /* 0x0c0fe200000100ac */
[----:B------:R-:W-:Y:S01]  /*12bf0*/  FMNMX.FTZ R4, R201, R132, !PT ;  /* 0x00000084c9047209 */ /* 0x000fe20007810000 */
[C---:B------:R-:W-:Y:S01]  /*12c00*/  FFMA.FTZ R189, R0.reuse, R7, R189 ;  /* 0x0000000700bd7223 */ /* 0x040fe200000100bd */
[----:B------:R-:W-:Y:S01]  /*12c10*/  I2FP.F32.S32 R55, R55 ;  /* 0x0000003700377245 */ /* 0x000fe20000201400 */
[-C--:B------:R-:W-:Y:S01]  /*12c20*/  FFMA.FTZ R192, R0, R3.reuse, R192 ;  /* 0x0000000300c07223 */ /* 0x080fe200000100c0 */
[----:B------:R-:W-:Y:S01]  /*12c30*/  IADD3 R53, R2, 0x11, RZ ;  /* 0x0000001102357810 */ /* 0x000fe20007ffe0ff */
[C---:B------:R-:W-:Y:S01]  /*12c40*/  FFMA.FTZ R195, R0.reuse, R3, R195 ;  /* 0x0000000300c37223 */ /* 0x040fe200000100c3 */
[----:B------:R-:W-:Y:S01]  /*12c50*/  FMNMX.FTZ R7, R249, R6, !PT ;  /* 0x00000006f9077209 */ /* 0x000fe20007810000 */
[CC--:B------:R-:W-:Y:S01]  /*12c60*/  FFMA.FTZ R44, R0.reuse, R55.reuse, R242 ;  /* 0x00000037002c7223 */ /* 0x0c0fe200000100f2 */
[----:B------:R-:W-:Y:S01]  /*12c70*/  FMNMX.FTZ R4, R203, R4, !PT ;  /* 0x00000004cb047209 */ /* 0x000fe20007810000 */
[----:B------:R-:W-:Y:S01]  /*12c80*/  FFMA.FTZ R55, R0, R55, R200 ;  /* 0x0000003700377223 */ /* 0x000fe200000100c8 */
[----:B------:R-:W-:Y:S01]  /*12c90*/  I2FP.F32.S32 R53, R53 ;  /* 0x0000003500357245 */ /* 0x000fe20000201400 */
[----:B------:R-:W-:Y:S01]  /*12ca0*/  LDSM.16.MT88.4 R56, [R206+0x10000] ;  /* 0x01000000ce38783b */ /* 0x000fe20000004200 */
[----:B------:R-:W-:Y:S02]  /*12cb0*/  IADD3 R63, R2, 0x18, RZ ;  /* 0x00000018023f7810 */ /* 0x000fe40007ffe0ff */
        /* <DEDUP_REMOVED lines=46> */
[-C--:B------:R-:W-:Y:S01]  /*12fa0*/  FFMA.FTZ R178, R0, R5.reuse, R178 ;  /* 0x0000000500b27223 */ /* 0x080fe200000100b2 */
[----:B------:R-:W-:Y:S01]  /*12fb0*/  IADD3 R9, R2, 0x41, RZ ;  /* 0x0000004102097810 */ /* 0x000fe20007ffe0ff */
[----:B------:R-:W-:Y:S01]  /*12fc0*/  FFMA.FTZ R183, R0, R5, R183 ;  /* 0x0000000500b77223 */ /* 0x000fe200000100b7 */
[----:B------:R-:W-:Y:S02]  /*12fd0*/  FMNMX.FTZ R7, R172, R7, !PT ;  /* 0x00000007ac077209 */ /* 0x000fe40007810000 */
[----:B------:R-:W-:Y:S02]  /*12fe0*/  FMNMX.FTZ R4, R179, R4, !PT ;  /* 0x00000004b3047209 */ /* 0x000fe40007810000 */
[----:B------:R-:W-:Y:S02]  /*12ff0*/  IADD3 R5, R2, 0x48, RZ ;  /* 0x0000004802057810 */ /* 0x000fe40007ffe0ff */
[----:B------:R-:W-:Y:S02]  /*13000*/  I2FP.F32.S32 R9, R9 ;  /* 0x0000000900097245 */ /* 0x000fe40000201400 */
[----:B------:R-:W-:Y:S02]  /*13010*/  FMNMX.FTZ R7, R178, R7, !PT ;  /* 0x00000007b2077209 */ /* 0x000fe40007810000 */
[----:B------:R-:W-:Y:S01]  /*13020*/  FMNMX.FTZ R4, R189, R4, !PT ;  /* 0x00000004bd047209 */ /* 0x000fe20007810000 */
[-C--:B------:R-:W-:Y:S01]  /*13030*/  FFMA.FTZ R186, R0, R9.reuse, R186 ;  /* 0x0000000900ba7223 */ /* 0x080fe200000100ba */
[----:B------:R-:W-:Y:S01]  /*13040*/  IADD3 R3, R2, 0x49, RZ ;  /* 0x0000004902037810 */ /* 0x000fe20007ffe0ff */
[----:B------:R-:W-:Y:S01]  /*13050*/  FFMA.FTZ R191, R0, R9, R191 ;  /* 0x0000000900bf7223 */ /* 0x000fe200000100bf */
        /* <DEDUP_REMOVED lines=56> */
[----:B------:R-:W-:Y:S01]  /*133e0*/  I2FP.F32.S32 R3, R3 ;  /* 0x0000000300037245 */ /* 0x000fe20000201400 */
[CC--:B------:R-:W-:Y:S01]  /*133f0*/  FFMA.FTZ R154, R0.reuse, R5.reuse, R154 ;  /* 0x00000005009a7223 */ /* 0x0c0fe2000001009a */
[----:B------:R-:W-:Y:S01]  /*13400*/  FMNMX.FTZ R4, R159, R4, !PT ;  /* 0x000000049f047209 */ /* 0x000fe20007810000 */
[----:B------:R-:W-:Y:S01]  /*13410*/  FFMA.FTZ R153, R0, R5, R153 ;  /* 0x0000000500997223 */ /* 0x000fe20000010099 */
[----:B------:R-:W-:Y:S01]  /*13420*/  IADD3 R9, R2, 0x71, RZ ;  /* 0x0000007102097810 */ /* 0x000fe20007ffe0ff */
[----:B------:R-:W-:Y:S01]  /*13430*/  FFMA.FTZ R152, R0, R3, R152 ;  /* 0x0000000300987223 */ /* 0x000fe20000010098 */
[----:B------:R-:W-:Y:S01]  /*13440*/  FMNMX.FTZ R7, R156, R7, !PT ;  /* 0x000000079c077209 */ /* 0x000fe20007810000 */
[----:B------:R-:W-:Y:S01]  /*13450*/  FFMA.FTZ R149, R0, R3, R149 ;  /* 0x0000000300957223 */ /* 0x000fe20000010095 */
[----:B------:R-:W-:Y:S02]  /*13460*/  FMNMX.FTZ R4, R157, R4, !PT ;  /* 0x000000049d047209 */ /* 0x000fe40007810000 */
[----:B------:R-:W-:Y:S02]  /*13470*/  I2FP.F32.S32 R9, R9 ;  /* 0x0000000900097245 */ /* 0x000fe40000201400 */
[----:B------:R-:W-:Y:S02]  /*13480*/  IADD3 R3, R2, 0x78, RZ ;  /* 0x0000007802037810 */ /* 0x000fe40007ffe0ff */
[----:B------:R-:W-:Y:S01]  /*13490*/  FMNMX.FTZ R7, R154, R7, !PT ;  /* 0x000000079a077209 */ /* 0x000fe20007810000 */
[CC--:B------:R-:W-:Y:S01]  /*134a0*/  FFMA.FTZ R150, R0.reuse, R9.reuse, R150 ;  /* 0x0000000900967223 */ /* 0x0c0fe20000010096 */
[----:B------:R-:W-:Y:S01]  /*134b0*/  FMNMX.FTZ R4, R155, R4, !PT ;  /* 0x000000049b047209 */ /* 0x000fe20007810000 */
[----:B------:R-:W-:Y:S01]  /*134c0*/  FFMA.FTZ R147, R0, R9, R147 ;  /* 0x0000000900937223 */ /* 0x000fe20000010093 */
        /* <DEDUP_REMOVED lines=10> */
[----:B------:R-:W-:Y:S01]  /*13570*/  FMNMX.FTZ R3, R135, R2, !PT ;  /* 0x0000000287037209 */ /* 0x000fe20007810000 */
[----:B------:R-:W-:Y:S01]  /*13580*/  FFMA.FTZ R140, R0, R5, R140 ;  /* 0x00000005008c7223 */ /* 0x000fe2000001008c */
        /* <DEDUP_REMOVED lines=12> */
[C---:B------:R-:W-:Y:S01]  /*13650*/  FMUL.FTZ R148, R3.reuse, UR4 ;  /* 0x0000000403947c20 */ /* 0x040fe20008410000 */
[----:B------:R-:W-:Y:S01]  /*13660*/  FADD.FTZ R5, -R3, R132 ;  /* 0x0000008403057221 */ /* 0x000fe20000010100 */
[C---:B------:R-:W-:Y:S01]  /*13670*/  FSETP.NEU.FTZ.AND P1, PT, R2.reuse, -INF , PT ;  /* 0xff8000000200780b */ /* 0x040fe20003f3d000 */
[C---:B------:R-:W-:Y:S01]  /*13680*/  FMUL.FTZ R151, R2.reuse, UR4 ;  /* 0x0000000402977c20 */ /* 0x040fe20008410000 */
[----:B------:R-:W-:Y:S01]  /*13690*/  FADD.FTZ R4, -R2, R133 ;  /* 0x0000008502047221 */ /* 0x000fe20000010100 */
[----:B------:R-:W-:Y:S03]  /*136a0*/  FMUL.FTZ R133, R5, UR4 ;  /* 0x0000000405857c20 */ /* 0x000fe60008410000 */
[----:B------:R-:W-:Y:S01]  /*136b0*/  FSEL R151, R151, RZ, P1 ;  /* 0x000000ff97977208 */ /* 0x000fe20000800000 */
[----:B------:R-:W-:Y:S01]  /*136c0*/  FMUL.FTZ R132, R4, UR4 ;  /* 0x0000000404847c20 */ /* 0x000fe20008410000 */
[----:B------:R-:W-:Y:S01]  /*136d0*/  FSETP.NEU.FTZ.AND P1, PT, R3, -INF , PT ;  /* 0xff8000000300780b */ /* 0x000fe20003f3d000 */
[----:B------:R-:W1:Y:S02]  /*136e0*/  MUFU.EX2 R133, R133 ;  /* 0x0000008500857308 */ /* 0x000e640000000800 */
        /* <DEDUP_REMOVED lines=15> */
[C---:B-1----:R-:W-:Y:S01]  /*137e0*/  FMUL.FTZ R4, R133.reuse, R128 ;  /* 0x0000008085047220 */ /* 0x042fe20000410000 */
        /* <DEDUP_REMOVED lines=24> */
[----:B------:R-:W-:Y:S01]  /*13970*/  FMUL.FTZ R41, R133, R93 ;  /* 0x0000005d85297220 */ /* 0x000fe20000410000 */
[C---:B------:R-:W-:Y:S03]  /*13980*/  FMUL.FTZ R46, R132.reuse, R90 ;  /* 0x0000005a842e7220 */ /* 0x040fe60000410000 */
[----:B------:R-:W2:Y:S01]  /*13990*/  MUFU.EX2 R137, R137 ;  /* 0x0000008900897308 */ /* 0x000ea20000000800 */
[----:B-1----:R-:W-:Y:S01]  /*139a0*/  F2FP.F16.F32.PACK_AB R129, R143, R145 ;  /* 0x000000918f81723e */ /* 0x002fe200000000ff */
[C---:B------:R-:W-:Y:S01]  /*139b0*/  FMUL.FTZ R47, R132.reuse, R91 ;  /* 0x0000005b842f7220 */ /* 0x040fe20000410000 */
[C---:B------:R-:W-:Y:S01]  /*139c0*/  FMUL.FTZ R45, R133.reuse, R89 ;  /* 0x00000059852d7220 */ /* 0x040fe20000410000 */
[----:B------:R-:W-:Y:S01]  /*139d0*/  LDSM.16.MT88.4 R100, [R205+0xe800] ;  /* 0x00e80000cd64783b */ /* 0x000fe20000004200 */
[C---:B------:R-:W-:Y:S01]  /*139e0*/  FMUL.FTZ R54, R132.reuse, R82 ;  /* 0x0000005284367220 */ /* 0x040fe20000410000 */
[----:B------:R-:W-:Y:S01]  /*139f0*/  FMUL.FTZ R62, R132, R74 ;  /* 0x0000004a843e7220 */ /* 0x000fe20000410000 */
[----:B------:R-:W-:Y:S03]  /*13a00*/  FMUL.FTZ R60, R133, R72 ;  /* 0x00000048853c7220 */ /* 0x000fe60000410000 */
        /* <DEDUP_REMOVED lines=8> */
[----:B------:R-:W1:Y:S01]  /*13a90*/  MUFU.EX2 R144, R144 ;  /* 0x0000009000907308 */ /* 0x000e620000000800 */
[----:B--2---:R-:W-:Y:S01]  /*13aa0*/  F2FP.F16.F32.PACK_AB R131, R137, R142 ;  /* 0x0000008e8983723e */ /* 0x004fe200000000ff */
[--C-:B------:R-:W-:Y:S01]  /*13ab0*/  FFMA.FTZ R179, R179, UR4, -R148.reuse ;  /* 0x00000004b3b37c23 */ /* 0x100fe20008010894 */
[--C-:B------:R-:W-:Y:S01]  /*13ac0*/  FFMA.FTZ R182, R189, UR4, -R148.reuse ;  /* 0x00000004bdb67c23 */ /* 0x100fe20008010894 */
[----:B------:R-:W-:Y:S01]  /*13ad0*/  LDSM.16.MT88.4 R108, [R205+0xf800] ;  /* 0x00f80000cd6c783b */ /* 0x000fe20000004200 */
[--C-:B------:R-:W-:Y:S01]  /*13ae0*/  FFMA.FTZ R183, R183, UR4, -R148.reuse ;  /* 0x00000004b7b77c23 */ /* 0x100fe20008010894 */
[--C-:B------:R-:W-:Y:S01]  /*13af0*/  FFMA.FTZ R189, R192, UR4, -R151.reuse ;  /* 0x00000004c0bd7c23 */ /* 0x100fe20008010897 */
[--C-:B------:R-:W-:Y:S03]  /*13b00*/  FFMA.FTZ R193, R190, UR4, -R151.reuse ;  /* 0x00000004bec17c23 */ /* 0x100fe60008010897 */
[----:B------:R-:W-:Y:S01]  /*13b10*/  MUFU.EX2 R139, R139 ;  /* 0x0000008b008b7308 */ /* 0x000fe20000000800 */
[--C-:B------:R-:W-:Y:S01]  /*13b20*/  FFMA.FTZ R186, R186, UR4, -R151.reuse ;  /* 0x00000004baba7c23 */ /* 0x100fe20008010897 */
[--C-:B------:R-:W-:Y:S01]  /*13b30*/  FFMA.FTZ R188, R188, UR4, -R151.reuse ;  /* 0x00000004bcbc7c23 */ /* 0x100fe20008010897 */
[--C-:B------:R-:W-:Y:S01]  /*13b40*/  FFMA.FTZ R190, R195, UR4, -R148.reuse ;  /* 0x00000004c3be7c23 */ /* 0x100fe20008010894 */
[--C-:B------:R-:W-:Y:S01]  /*13b50*/  FFMA.FTZ R191, R191, UR4, -R148.reuse ;  /* 0x00000004bfbf7c23 */ /* 0x100fe20008010894 */
[--C-:B------:R-:W-:Y:S01]  /*13b60*/  FFMA.FTZ R187, R187, UR4, -R148.reuse ;  /* 0x00000004bbbb7c23 */ /* 0x100fe20008010894 */
[--C-:B------:R-:W-:Y:S01]  /*13b70*/  FFMA.FTZ R192, R185, UR4, -R148.reuse ;  /* 0x00000004b9c07c23 */ /* 0x100fe20008010894 */
[--C-:B------:R-:W-:Y:S03]  /*13b80*/  FFMA.FTZ R185, R176, UR4, -R151.reuse ;  /* 0x00000004b0b97c23 */ /* 0x100fe60008010897 */
[----:B------:R-:W2:Y:S01]  /*13b90*/  MUFU.EX2 R138, R138 ;  /* 0x0000008a008a7308 */ /* 0x000ea20000000800 */
[----:B-1----:R-:W-:Y:S01]  /*13ba0*/  F2FP.F16.F32.PACK_AB R128, R144, R146 ;  /* 0x000000929080723e */ /* 0x002fe200000000ff */
[--C-:B------:R-:W-:Y:S01]  /*13bb0*/  FFMA.FTZ R195, R170, UR4, -R151.reuse ;  /* 0x00000004aac37c23 */ /* 0x100fe20008010897 */
[--C-:B------:R-:W-:Y:S01]  /*13bc0*/  FFMA.FTZ R184, R184, UR4, -R151.reuse ;  /* 0x00000004b8b87c23 */ /* 0x100fe20008010897 */
[--C-:B------:R-:W-:Y:S01]  /*13bd0*/  FFMA.FTZ R174, R174, UR4, -R151.reuse ;  /* 0x00000004aeae7c23 */ /* 0x100fe20008010897 */
        /* <DEDUP_REMOVED lines=12> */
[----:B--2---:R-:W-:Y:S01]  /*13ca0*/  F2FP.F16.F32.PACK_AB R130, R138, R139 ;  /* 0x0000008b8a82723e */ /* 0x004fe200000000ff */
[--C-:B------:R-:W-:Y:S01]  /*13cb0*/  FFMA.FTZ R155, R155, UR4, -R148.reuse ;  /* 0x000000049b9b7c23 */ /* 0x100fe20008010894 */
[--C-:B------:R-:W-:Y:S01]  /*13cc0*/  FFMA.FTZ R158, R153, UR4, -R148.reuse ;  /* 0x00000004999e7c23 */ /* 0x100fe20008010894 */
[--C-:B------:R-:W-:Y:S01]  /*13cd0*/  FFMA.FTZ R153, R150, UR4, -R151.reuse ;  /* 0x0000000496997c23 */ /* 0x100fe20008010897 */
[----:B------:R-:W-:Y:S01]  /*13ce0*/  ISETP.GT.AND P1, PT, R222, 0x1, PT ;  /* 0x00000001de00780c */ /* 0x000fe20003f24270 */
[--C-:B------:R-:W-:Y:S01]  /*13cf0*/  FFMA.FTZ R152, R152, UR4, -R151.reuse ;  /* 0x0000000498987c23 */ /* 0x100fe20008010897 */
[--C-:B------:R-:W-:Y:S01]  /*13d00*/  FFMA.FTZ R150, R135, UR4, -R151.reuse ;  /* 0x0000000487967c23 */ /* 0x100fe20008010897 */
[C---:B------:R-:W-:Y:S02]  /*13d10*/  HMMA.16816.F32 R4, R128.reuse, R12, R4 ;  /* 0x0000000c8004723c */ /* 0x040fe40000001804 */
[----:B------:R-:W-:Y:S03]  /*13d20*/  MUFU.EX2 R162, R162 ;  /* 0x000000a200a27308 */ /* 0x000fe60000000800 */
[--C-:B------:R-:W-:Y:S01]  /*13d30*/  FFMA.FTZ R149, R149, UR4, -R148.reuse ;  /* 0x0000000495957c23 */ /* 0x100fe20008010894 */
[C---:B------:R-:W-:Y:S06]  /*13d40*/  HMMA.16816.F32 R8, R128.reuse, R14, R8 ;  /* 0x0000000e8008723c */ /* 0x040fec0000001808 */
[----:B------:R-:W-:Y:S01]  /*13d50*/  MUFU.EX2 R164, R164 ;  /* 0x000000a400a47308 */ /* 0x000fe20000000800 */
[C---:B------:R-:W-:Y:S01]  /*13d60*/  FMUL.FTZ R12, R133.reuse, R120 ;  /* 0x00000078850c7220 */ /* 0x040fe20000410000 */
[----:B------:R-:W-:Y:S03]  /*13d70*/  FMUL.FTZ R13, R133, R121 ;  /* 0x00000079850d7220 */ /* 0x000fe60000410000 */
[C---:B------:R-:W-:Y:S01]  /*13d80*/  FMUL.FTZ R14, R132.reuse, R122 ;  /* 0x0000007a840e7220 */ /* 0x040fe20000410000 */
[----:B------:R-:W-:Y:S04]  /*13d90*/  FMUL.FTZ R15, R132, R123 ;  /* 0x0000007b840f7220 */ /* 0x000fe80000410000 */
[----:B------:R-:W-:Y:S01]  /*13da0*/  MUFU.EX2 R165, R165 ;  /* 0x000000a500a57308 */ /* 0x000fe20000000800 */
[----:B------:R-:W-:Y:S01]  /*13db0*/  FFMA.FTZ R120, R194, UR4, -R151 ;  /* 0x00000004c2787c23 */ /* 0x000fe20008010897 */
[--C-:B------:R-:W-:Y:S01]  /*13dc0*/  FFMA.FTZ R121, R197, UR4, -R148.reuse ;  /* 0x00000004c5797c23 */ /* 0x100fe20008010894 */
[--C-:B------:R-:W-:Y:S01]  /*13dd0*/  FFMA.FTZ R194, R147, UR4, -R148.reuse ;  /* 0x0000000493c27c23 */ /* 0x100fe20008010894 */
[C---:B------:R-:W-:Y:S03]  /*13de0*/  HMMA.16816.F32 R12, R128.reuse, R20, R12 ;  /* 0x00000014800c723c */ /* 0x040fe6000000180c */
[--C-:B------:R-:W-:Y:S03]  /*13df0*/  FFMA.FTZ R141, R141, UR4, -R148.reuse ;  /* 0x000000048d8d7c23 */ /* 0x100fe60008010894 */
[----:B------:R-:W-:Y:S01]  /*13e00*/  MUFU.EX2 R120, R120 ;  /* 0x0000007800787308 */ /* 0x000fe20000000800 */
[C---:B------:R-:W-:Y:S01]  /*13e10*/  FFMA.FTZ R145, R132.reuse, R239, R145 ;  /* 0x000000ef84917223 */ /* 0x040fe20000010091 */
[C---:B------:R-:W-:Y:S03]  /*13e20*/  HMMA.16816.F32 R16, R128.reuse, R22, R16 ;  /* 0x000000168010723c */ /* 0x040fe60000001810 */
[C---:B------:R-:W-:Y:S01]  /*13e30*/  FMUL.FTZ R20, R133.reuse, R112 ;  /* 0x0000007085147220 */ /* 0x040fe20000410000 */
[----:B------:R-:W-:Y:S03]  /*13e40*/  FMUL.FTZ R21, R133, R113 ;  /* 0x0000007185157220 */ /* 0x000fe60000410000 */
[C---:B------:R-:W-:Y:S01]  /*13e50*/  FMUL.FTZ R22, R132.reuse, R114 ;  /* 0x0000007284167220 */ /* 0x040fe20000410000 */
[C---:B------:R-:W-:Y:S01]  /*13e60*/  FMUL.FTZ R23, R132.reuse, R115 ;  /* 0x0000007384177220 */ /* 0x040fe20000410000 */
[----:B------:R-:W-:Y:S02]  /*13e70*/  MUFU.EX2 R121, R121 ;  /* 0x0000007900797308 */ /* 0x000fe40000000800 */
[--C-:B------:R-:W-:Y:S01]  /*13e80*/  FFMA.FTZ R112, R55, UR4, -R148.reuse ;  /* 0x0000000437707c23 */ /* 0x100fe20008010894 */
[C---:B------:R-:W-:Y:S01]  /*13e90*/  FMUL.FTZ R55, R132.reuse, R83 ;  /* 0x0000005384377220 */ /* 0x040fe20000410000 */
[--C-:B------:R-:W-:Y:S01]  /*13ea0*/  FFMA.FTZ R113, R53, UR4, -R148.reuse ;  /* 0x0000000435717c23 */ /* 0x100fe20008010894 */
[----:B------:R-:W-:Y:S01]  /*13eb0*/  FMUL.FTZ R53, R133, R81 ;  /* 0x0000005185357220 */ /* 0x000fe20000410000 */
[C---:B------:R-:W-:Y:S04]  /*13ec0*/  HMMA.16816.F32 R20, R128.reuse, R28, R20 ;  /* 0x0000001c8014723c */ /* 0x040fe80000001814 */
[----:B------:R-:W-:Y:S01]  /*13ed0*/  MUFU.EX2 R166, R166 ;  /* 0x000000a600a67308 */ /* 0x000fe20000000800 */
[--C-:B------:R-:W-:Y:S01]  /*13ee0*/  FFMA.FTZ R114, R63, UR4, -R148.reuse ;  /* 0x000000043f727c23 */ /* 0x100fe20008010894 */
[C---:B------:R-:W-:Y:S01]  /*13ef0*/  FMUL.FTZ R63, R132.reuse, R75 ;  /* 0x0000004b843f7220 */ /* 0x040fe20000410000 */
[--C-:B------:R-:W-:Y:S01]  /*13f00*/  FFMA.FTZ R115, R61, UR4, -R148.reuse ;  /* 0x000000043d737c23 */ /* 0x100fe20008010894 */
[C---:B------:R-:W-:Y:S06]  /*13f10*/  HMMA.16816.F32 R24, R128.reuse, R30, R24 ;  /* 0x0000001e8018723c */ /* 0x040fec0000001818 */
[----:B------:R-:W-:Y:S01]  /*13f20*/  MUFU.EX2 R168, R168 ;  /* 0x000000a800a87308 */ /* 0x000fe20000000800 */
[C---:B------:R-:W-:Y:S01]  /*13f30*/  FMUL.FTZ R28, R133.reuse, R104 ;  /* 0x00000068851c7220 */ /* 0x040fe20000410000 */
[C---:B------:R-:W-:Y:S03]  /*13f40*/  FMUL.FTZ R29, R133.reuse, R105 ;  /* 0x00000069851d7220 */ /* 0x040fe60000410000 */
[C---:B------:R-:W-:Y:S01]  /*13f50*/  FMUL.FTZ R30, R132.reuse, R106 ;  /* 0x0000006a841e7220 */ /* 0x040fe20000410000 */
[----:B------:R-:W-:Y:S01]  /*13f60*/  FMUL.FTZ R31, R132, R107 ;  /* 0x0000006b841f7220 */ /* 0x000fe20000410000 */
[C---:B------:R-:W-:Y:S01]  /*13f70*/  FMUL.FTZ R61, R133.reuse, R73 ;  /* 0x00000049853d7220 */ /* 0x040fe20000410000 */
[--C-:B------:R-:W-:Y:S01]  /*13f80*/  FFMA.FTZ R104, R42, UR4, -R151.reuse ;  /* 0x000000042a687c23 */ /* 0x100fe20008010897 */
[----:B------:R-:W-:Y:S01]  /*13f90*/  LDSM.16.MT88.4 R72, [R204+0xc800] ;  /* 0x00c80000cc48783b */ /* 0x000fe20000004200 */
[----:B------:R-:W-:Y:S03]  /*13fa0*/  FMUL.FTZ R42, R132, R94 ;  /* 0x0000005e842a7220 */ /* 0x000fe60000410000 */
[C---:B------:R-:W-:Y:S01]  /*13fb0*/  HMMA.16816.F32 R28, R128.reuse, R36, R28 ;  /* 0x00000024801c723c */ /* 0x040fe2000000181c */
[----:B------:R-:W-:Y:S02]  /*13fc0*/  MUFU.EX2 R177, R177 ;  /* 0x000000b100b17308 */ /* 0x000fe40000000800 */
[--C-:B------:R-:W-:Y:S01]  /*13fd0*/  FFMA.FTZ R105, R40, UR4, -R151.reuse ;  /* 0x0000000428697c23 */ /* 0x100fe20008010897 */
[C---:B------:R-:W-:Y:S01]  /*13fe0*/  FMUL.FTZ R40, R133.reuse, R92 ;  /* 0x0000005c85287220 */ /* 0x040fe20000410000 */
[--C-:B------:R-:W-:Y:S01]  /*13ff0*/  FFMA.FTZ R107, R44, UR4, -R151.reuse ;  /* 0x000000042c6b7c23 */ /* 0x100fe20008010897 */
[C---:B------:R-:W-:Y:S01]  /*14000*/  HMMA.16816.F32 R32, R128.reuse, R38, R32 ;  /* 0x000000268020723c */ /* 0x040fe20000001820 */
[----:B------:R-:W-:Y:S04]  /*14010*/  LDSM.16.MT88.4 R92, [R205+0xc800] ;  /* 0x00c80000cd5c783b */ /* 0x000fe80000004200 */
[----:B------:R-:W-:Y:S01]  /*14020*/  MUFU.EX2 R104, R104 ;  /* 0x0000006800687308 */ /* 0x000fe20000000800 */
[C---:B------:R-:W-:Y:S01]  /*14030*/  FMUL.FTZ R36, R133.reuse, R96 ;  /* 0x0000006085247220 */ /* 0x040fe20000410000 */
[C---:B------:R-:W-:Y:S01]  /*14040*/  FMUL.FTZ R37, R133.reuse, R97 ;  /* 0x0000006185257220 */ /* 0x040fe20000410000 */
[C---:B------:R-:W-:Y:S03]  /*14050*/  FMUL.FTZ R38, R132.reuse, R98 ;  /* 0x0000006284267220 */ /* 0x040fe60000410000 */
[----:B------:R-:W-:Y:S02]  /*14060*/  FMUL.FTZ R39, R132, R99 ;  /* 0x0000006384277220 */ /* 0x000fe40000410000 */
[----:B------:R-:W-:Y:S01]  /*14070*/  LDSM.16.MT88.4 R96, [R204+0x12000] ;  /* 0x01200000cc60783b */ /* 0x000fe20000004200 */
[C---:B------:R-:W-:Y:S01]  /*14080*/  FMUL.FTZ R44, R133.reuse, R88 ;  /* 0x00000058852c7220 */ /* 0x040fe20000410000 */
[--C-:B------:R-:W-:Y:S01]  /*14090*/  FFMA.FTZ R106, R52, UR4, -R151.reuse ;  /* 0x00000004346a7c23 */ /* 0x100fe20008010897 */
[C---:B------:R-:W-:Y:S01]  /*140a0*/  FMUL.FTZ R52, R133.reuse, R80 ;  /* 0x0000005085347220 */ /* 0x040fe20000410000 */
[----:B------:R-:W-:Y:S01]  /*140b0*/  MUFU.EX2 R172, R172 ;  /* 0x000000ac00ac7308 */ /* 0x000fe20000000800 */
[C---:B------:R-:W-:Y:S03]  /*140c0*/  HMMA.16816.F32 R36, R128.reuse, R48, R36 ;  /* 0x000000308024723c */ /* 0x040fe60000001824 */
[----:B------:R-:W1:Y:S01]  /*140d0*/  LDSM.16.MT88.4 R88, [R204+0x10000] ;  /* 0x01000000cc58783b */ /* 0x000e620000004200 */
[----:B------:R-:W-:Y:S01]  /*140e0*/  FFMA.FTZ R151, R134, UR4, -R151 ;  /* 0x0000000486977c23 */ /* 0x000fe20008010897 */
[----:B------:R-:W-:Y:S01]  /*140f0*/  FFMA.FTZ R148, R140, UR4, -R148 ;  /* 0x000000048c947c23 */ /* 0x000fe20008010894 */
[C---:B------:R-:W-:Y:S03]  /*14100*/  HMMA.16816.F32 R40, R128.reuse, R50, R40 ;  /* 0x000000328028723c */ /* 0x040fe60000001828 */
[----:B------:R-:W-:Y:S02]  /*14110*/  MUFU.EX2 R175, R175 ;  /* 0x000000af00af7308 */ /* 0x000fe40000000800 */
[C---:B------:R-:W-:Y:S01]  /*14120*/  FMUL.FTZ R48, R133.reuse, R84 ;  /* 0x0000005485307220 */ /* 0x040fe20000410000 */
[C---:B------:R-:W-:Y:S01]  /*14130*/  HMMA.16816.F32 R44, R128.reuse, R56, R44 ;  /* 0x00000038802c723c */ /* 0x040fe2000000182c */
[----:B------:R-:W2:Y:S06]  /*14140*/  LDSM.16.MT88.4 R80, [R208+0xc800] ;  /* 0x00c80000d050783b */ /* 0x000eac0000004200 */
[----:B------:R-:W3:Y:S01]  /*14150*/  MUFU.EX2 R107, R107 ;  /* 0x0000006b006b7308 */ /* 0x000ee20000000800 */
[C---:B------:R-:W-:Y:S03]  /*14160*/  FMUL.FTZ R50, R132.reuse, R86 ;  /* 0x0000005684327220 */ /* 0x040fe60000410000 */
[----:B------:R-:W-:Y:S01]  /*14170*/  FMUL.FTZ R51, R132, R87 ;  /* 0x0000005784337220 */ /* 0x000fe20000410000 */
[C---:B------:R-:W-:Y:S01]  /*14180*/  FMUL.FTZ R49, R133.reuse, R85 ;  /* 0x0000005585317220 */ /* 0x040fe20000410000 */
[C---:B------:R-:W-:Y:S01]  /*14190*/  FMUL.FTZ R56, R133.reuse, R76 ;  /* 0x0000004c85387220 */ /* 0x040fe20000410000 */
[----:B------:R-:W4:Y:S01]  /*141a0*/  LDSM.16.MT88.4 R84, [R206+0xc800] ;  /* 0x00c80000ce54783b */ /* 0x000f220000004200 */
[C---:B------:R-:W-:Y:S02]  /*141b0*/  FMUL.FTZ R57, R133.reuse, R77 ;  /* 0x0000004d85397220 */ /* 0x040fe40000410000 */
[----:B------:R-:W-:Y:S01]  /*141c0*/  MUFU.EX2 R178, R178 ;  /* 0x000000b200b27308 */ /* 0x000fe20000000800 */
[----:B------:R-:W-:Y:S01]  /*141d0*/  FFMA.FTZ R146, R133, R238, R146 ;  /* 0x000000ee85927223 */ /* 0x000fe20000010092 */
[C---:B------:R-:W-:Y:S03]  /*141e0*/  HMMA.16816.F32 R48, R128.reuse, R58, R48 ;  /* 0x0000003a8030723c */ /* 0x040fe60000001830 */
[----:B------:R-:W-:Y:S01]  /*141f0*/  FADD.FTZ R145, R143, R145 ;  /* 0x000000918f917221 */ /* 0x000fe20000010000 */
[----:B------:R-:W-:Y:S01]  /*14200*/  FADD.FTZ R146, R144, R146 ;  /* 0x0000009290927221 */ /* 0x000fe20000010000 */
[----:B------:R-:W-:Y:S01]  /*14210*/  MOV R222, R136 ;  /* 0x0000008800de7202 */ /* 0x000fe20000000f00 */
[C---:B------:R-:W-:Y:S02]  /*14220*/  HMMA.16816.F32 R52, R128.reuse, R64, R52 ;  /* 0x000000408034723c */ /* 0x040fe40000001834 */
[----:B------:R-:W-:Y:S03]  /*14230*/  MUFU.EX2 R105, R105 ;  /* 0x0000006900697308 */ /* 0x000fe60000000800 */
[C---:B------:R-:W-:Y:S01]  /*14240*/  FMUL.FTZ R58, R132.reuse, R78 ;  /* 0x0000004e843a7220 */ /* 0x040fe20000410000 */
[----:B------:R-:W-:Y:S01]  /*14250*/  FMUL.FTZ R59, R132, R79 ;  /* 0x0000004f843b7220 */ /* 0x000fe20000410000 */
[C---:B------:R-:W-:Y:S01]  /*14260*/  FMUL.FTZ R64, R133.reuse, R68 ;  /* 0x0000004485407220 */ /* 0x040fe20000410000 */
[----:B------:R-:W5:Y:S04]  /*14270*/  LDSM.16.MT88.4 R76, [R208+0x10800] ;  /* 0x01080000d04c783b */ /* 0x000f680000004200 */
[----:B------:R-:W2:Y:S01]  /*14280*/  MUFU.EX2 R106, R106 ;  /* 0x0000006a006a7308 */ /* 0x000ea20000000800 */
[----:B------:R-:W-:Y:S01]  /*14290*/  FMUL.FTZ R65, R133, R69 ;  /* 0x0000004585417220 */ /* 0x000fe20000410000 */
[----:B---3--:R-:W-:Y:S01]  /*142a0*/  F2FP.F16.F32.PACK_AB R69, R104, R107 ;  /* 0x0000006b6845723e */ /* 0x008fe200000000ff */
[C---:B------:R-:W-:Y:S03]  /*142b0*/  HMMA.16816.F32 R56, R128.reuse, R66, R56 ;  /* 0x000000428038723c */ /* 0x040fe60000001838 */
[----:B------:R-:W-:Y:S04]  /*142c0*/  FADD.FTZ R142, R142, R145 ;  /* 0x000000918e8e7221 */ /* 0x000fe80000010000 */
[----:B------:R-:W-:Y:S01]  /*142d0*/  MUFU.EX2 R112, R112 ;  /* 0x0000007000707308 */ /* 0x000fe20000000800 */
[C---:B-1----:R-:W-:Y:S03]  /*142e0*/  HMMA.16816.F32 R60, R128.reuse, R88, R60 ;  /* 0x00000058803c723c */ /* 0x042fe6000000183c */
[C---:B------:R-:W-:Y:S06]  /*142f0*/  FMUL.FTZ R66, R132.reuse, R70 ;  /* 0x0000004684427220 */ /* 0x040fec0000410000 */
[----:B------:R-:W1:Y:S02]  /*14300*/  MUFU.EX2 R113, R113 ;  /* 0x0000007100717308 */ /* 0x000e640000000800 */
[----:B------:R-:W-:Y:S01]  /*14310*/  FMUL.FTZ R67, R132, R71 ;  /* 0x0000004784437220 */ /* 0x000fe20000410000 */
[----:B--2---:R-:W-:Y:S01]  /*14320*/  F2FP.F16.F32.PACK_AB R71, R106, R105 ;  /* 0x000000696a47723e */ /* 0x004fe200000000ff */
[----:B------:R-:W-:Y:S05]  /*14330*/  FADD.FTZ R142, R137, R142 ;  /* 0x0000008e898e7221 */ /* 0x000fea0000010000 */
[----:B------:R-:W-:Y:S01]  /*14340*/  HMMA.16816.F32 R64, R128, R90, R64 ;  /* 0x0000005a8040723c */ /* 0x000fe20000001840 */
[----:B------:R-:W-:Y:S01]  /*14350*/  MUFU.EX2 R114, R114 ;  /* 0x0000007200727308 */ /* 0x000fe20000000800 */
[----:B------:R-:W-:Y:S01]  /*14360*/  LDSM.16.MT88.4 R88, [R206+0xd000] ;  /* 0x00d00000ce58783b */ /* 0x000fe20000004200 */
[----:B------:R-:W-:Y:S04]  /*14370*/  FADD.FTZ R107, R107, R142 ;  /* 0x0000008e6b6b7221 */ /* 0x000fe80000010000 */
[----:B------:R-:W-:Y:S04]  /*14380*/  FADD.FTZ R104, R104, R107 ;  /* 0x0000006b68687221 */ /* 0x000fe80000010000 */
[----:B------:R-:W2:Y:S01]  /*14390*/  MUFU.EX2 R115, R115 ;  /* 0x0000007300737308 */ /* 0x000ea20000000800 */
[----:B-1----:R-:W-:Y:S09]  /*143a0*/  F2FP.F16.F32.PACK_AB R68, R113, R112 ;  /* 0x000000707144723e */ /* 0x002ff200000000ff */
[----:B------:R-:W1:Y:S10]  /*143b0*/  MUFU.EX2 R179, R179 ;  /* 0x000000b300b37308 */ /* 0x000e740000000800 */
[----:B------:R-:W-:Y:S01]  /*143c0*/  MUFU.EX2 R182, R182 ;  /* 0x000000b600b67308 */ /* 0x000fe20000000800 */
[----:B--2---:R-:W-:Y:S07]  /*143d0*/  F2FP.F16.F32.PACK_AB R70, R115, R114 ;  /* 0x000000727346723e */ /* 0x004fee00000000ff */
[C---:B------:R-:W-:Y:S02]  /*143e0*/  HMMA.16816.F32 R4, R68.reuse, R80, R4 ;  /* 0x000000504404723c */ /* 0x040fe40000001804 */
[----:B------:R-:W2:Y:S04]  /*143f0*/  MUFU.EX2 R183, R183 ;  /* 0x000000b700b77308 */ /* 0x000ea80000000800 */
[C---:B------:R-:W-:Y:S01]  /*14400*/  HMMA.16816.F32 R8, R68.reuse, R82, R8 ;  /* 0x000000524408723c */ /* 0x040fe20000001808 */
[----:B------:R-:W3:Y:S05]  /*14410*/  LDSM.16.MT88.4 R80, [R206+0x10800] ;  /* 0x01080000ce50783b */ /* 0x000eea0000004200 */
[----:B------:R-:W-:Y:S01]  /*14420*/  MUFU.EX2 R189, R189 ;  /* 0x000000bd00bd7308 */ /* 0x000fe20000000800 */
[C---:B----4-:R-:W-:Y:S09]  /*14430*/  HMMA.16816.F32 R12, R68.reuse, R84, R12 ;  /* 0x00000054440c723c */ /* 0x050ff2000000180c */
[----:B------:R-:W-:Y:S01]  /*14440*/  MUFU.EX2 R186, R186 ;  /* 0x000000ba00ba7308 */ /* 0x000fe20000000800 */
[C---:B------:R-:W-:Y:S01]  /*14450*/  HMMA.16816.F32 R16, R68.reuse, R86, R16 ;  /* 0x000000564410723c */ /* 0x040fe20000001810 */
[----:B------:R-:W4:Y:S05]  /*14460*/  LDSM.16.MT88.4 R84, [R205+0x10800] ;  /* 0x01080000cd54783b */ /* 0x000f2a0000004200 */
        /* <DEDUP_REMOVED lines=8> */
[----:B------:R-:W1:Y:S05]  /*144f0*/  LDSM.16.MT88.4 R72, [R204+0x10800] ;  /* 0x01080000cc48783b */ /* 0x000e6a0000004200 */
[C---:B-----5:R-:W-:Y:S03]  /*14500*/  HMMA.16816.F32 R36, R68.reuse, R76, R36 ;  /* 0x0000004c4424723c */ /* 0x060fe60000001824 */
[----:B------:R-:W-:Y:S03]  /*14510*/  MUFU.EX2 R191, R191 ;  /* 0x000000bf00bf7308 */ /* 0x000fe60000000800 */
[C---:B------:R-:W-:Y:S01]  /*14520*/  HMMA.16816.F32 R40, R68.reuse, R78, R40 ;  /* 0x0000004e4428723c */ /* 0x040fe20000001828 */
[----:B------:R-:W5:Y:S06]  /*14530*/  LDSM.16.MT88.4 R76, [R208+0xd000] ;  /* 0x00d00000d04c783b */ /* 0x000f6c0000004200 */
[----:B------:R-:W-:Y:S01]  /*14540*/  MUFU.EX2 R187, R187 ;  /* 0x000000bb00bb7308 */ /* 0x000fe20000000800 */
[C---:B---3--:R-:W-:Y:S09]  /*14550*/  HMMA.16816.F32 R44, R68.reuse, R80, R44 ;  /* 0x00000050442c723c */ /* 0x048ff2000000182c */
[----:B------:R-:W-:Y:S01]  /*14560*/  MUFU.EX2 R192, R192 ;  /* 0x000000c000c07308 */ /* 0x000fe20000000800 */
[C---:B------:R-:W-:Y:S01]  /*14570*/  HMMA.16816.F32 R48, R68.reuse, R82, R48 ;  /* 0x000000524430723c */ /* 0x040fe20000001830 */
[----:B------:R-:W3:Y:S05]  /*14580*/  LDSM.16.MT88.4 R80, [R205+0xd000] ;  /* 0x00d00000cd50783b */ /* 0x000eea0000004200 */
[C---:B----4-:R-:W-:Y:S03]  /*14590*/  HMMA.16816.F32 R52, R68.reuse, R84, R52 ;  /* 0x000000544434723c */ /* 0x050fe60000001834 */
[----:B------:R-:W-:Y:S03]  /*145a0*/  MUFU.EX2 R184, R184 ;  /* 0x000000b800b87308 */ /* 0x000fe60000000800 */
[C---:B------:R-:W-:Y:S01]  /*145b0*/  HMMA.16816.F32 R56, R68.reuse, R86, R56 ;  /* 0x000000564438723c */ /* 0x040fe20000001838 */
[----:B------:R-:W4:Y:S06]  /*145c0*/  LDSM.16.MT88.4 R84, [R204+0xd000] ;  /* 0x00d00000cc54783b */ /* 0x000f2c0000004200 */
[----:B------:R-:W-:Y:S01]  /*145d0*/  MUFU.EX2 R185, R185 ;  /* 0x000000b900b97308 */ /* 0x000fe20000000800 */
[C---:B-1----:R-:W-:Y:S09]  /*145e0*/  HMMA.16816.F32 R60, R68.reuse, R72, R60 ;  /* 0x00000048443c723c */ /* 0x042ff2000000183c */
[----:B------:R-:W-:Y:S01]  /*145f0*/  MUFU.EX2 R174, R174 ;  /* 0x000000ae00ae7308 */ /* 0x000fe20000000800 */
[----:B------:R-:W-:Y:S01]  /*14600*/  HMMA.16816.F32 R64, R68, R74, R64 ;  /* 0x0000004a4440723c */ /* 0x000fe20000001840 */
[----:B------:R-:W1:Y:S06]  /*14610*/  LDSM.16.MT88.4 R72, [R208+0x11000] ;  /* 0x01100000d048783b */ /* 0x000e6c0000004200 */
[----:B------:R-:W-:Y:S02]  /*14620*/  F2FP.F16.F32.PACK_AB R69, R161, R120 ;  /* 0x00000078a145723e */ /* 0x000fe400000000ff */
[----:B------:R-:W-:Y:S02]  /*14630*/  MUFU.EX2 R195, R195 ;  /* 0x000000c300c37308 */ /* 0x000fe40000000800 */
[----:B------:R-:W-:Y:S02]  /*14640*/  F2FP.F16.F32.PACK_AB R71, R162, R163 ;  /* 0x000000a3a247723e */ /* 0x000fe400000000ff */
[----:B------:R-:W-:Y:S02]  /*14650*/  F2FP.F16.F32.PACK_AB R68, R164, R121 ;  /* 0x00000079a444723e */ /* 0x000fe400000000ff */
[----:B------:R-:W-:Y:S04]  /*14660*/  F2FP.F16.F32.PACK_AB R70, R166, R165 ;  /* 0x000000a5a646723e */ /* 0x000fe800000000ff */
[----:B------:R-:W-:Y:S03]  /*14670*/  MUFU.EX2 R170, R170 ;  /* 0x000000aa00aa7308 */ /* 0x000fe60000000800 */
[C---:B-----5:R-:W-:Y:S07]  /*14680*/  HMMA.16816.F32 R4, R68.reuse, R76, R4 ;  /* 0x0000004c4404723c */ /* 0x060fee0000001804 */
[----:B------:R-:W-:Y:S01]  /*14690*/  MUFU.EX2 R171, R171 ;  /* 0x000000ab00ab7308 */ /* 0x000fe20000000800 */
[C---:B------:R-:W-:Y:S01]  /*146a0*/  HMMA.16816.F32 R8, R68.reuse, R78, R8 ;  /* 0x0000004e4408723c */ /* 0x040fe20000001808 */
[----:B------:R-:W5:Y:S08]  /*146b0*/  LDSM.16.MT88.4 R76, [R206+0x11000] ;  /* 0x01100000ce4c783b */ /* 0x000f700000004200 */
        /* <DEDUP_REMOVED lines=16> */
[C---:B------:R-:W-:Y:S03]  /*147c0*/  HMMA.16816.F32 R40, R68.reuse, R74, R40 ;  /* 0x0000004a4428723c */ /* 0x040fe60000001828 */
[----:B------:R-:W-:Y:S03]  /*147d0*/  F2FP.F16.F32.PACK_AB R73, R177, R168 ;  /* 0x000000a8b149723e */ /* 0x000fe600000000ff */
[C---:B-----5:R-:W-:Y:S03]  /*147e0*/  HMMA.16816.F32 R44, R68.reuse, R76, R44 ;  /* 0x0000004c442c723c */ /* 0x060fe6000000182c */
[----:B------:R-:W-:Y:S02]  /*147f0*/  MUFU.EX2 R154, R154 ;  /* 0x0000009a009a7308 */ /* 0x000fe40000000800 */
[----:B------:R-:W-:Y:S01]  /*14800*/  F2FP.F16.F32.PACK_AB R75, R175, R172 ;  /* 0x000000acaf4b723e */ /* 0x000fe200000000ff */
[C---:B------:R-:W-:Y:S01]  /*14810*/  HMMA.16816.F32 R48, R68.reuse, R78, R48 ;  /* 0x0000004e4430723c */ /* 0x040fe20000001830 */
[----:B------:R-:W1:Y:S06]  /*14820*/  LDSM.16.MT88.4 R76, [R205+0xd800] ;  /* 0x00d80000cd4c783b */ /* 0x000e6c0000004200 */
[----:B------:R-:W-:Y:S01]  /*14830*/  MUFU.EX2 R157, R157 ;  /* 0x0000009d009d7308 */ /* 0x000fe20000000800 */
[----:B------:R-:W-:Y:S01]  /*14840*/  F2FP.F16.F32.PACK_AB R72, R179, R178 ;  /* 0x000000b2b348723e */ /* 0x000fe200000000ff */
[C---:B---3--:R-:W-:Y:S03]  /*14850*/  HMMA.16816.F32 R52, R68.reuse, R80, R52 ;  /* 0x000000504434723c */ /* 0x048fe60000001834 */
[----:B--2---:R-:W-:Y:S03]  /*14860*/  F2FP.F16.F32.PACK_AB R74, R183, R182 ;  /* 0x000000b6b74a723e */ /* 0x004fe600000000ff */
[C---:B------:R-:W-:Y:S01]  /*14870*/  HMMA.16816.F32 R56, R68.reuse, R82, R56 ;  /* 0x000000524438723c */ /* 0x040fe20000001838 */
[----:B------:R-:W2:Y:S01]  /*14880*/  LDSM.16.MT88.4 R80, [R204+0xd800] ;  /* 0x00d80000cc50783b */ /* 0x000ea20000004200 */
[----:B------:R-:W-:Y:S04]  /*14890*/  MUFU.EX2 R155, R155 ;  /* 0x0000009b009b7308 */ /* 0x000fe80000000800 */
[C---:B------:R-:W-:Y:S06]  /*148a0*/  HMMA.16816.F32 R60, R68.reuse, R88, R60 ;  /* 0x00000058443c723c */ /* 0x040fec000000183c */
[----:B------:R-:W-:Y:S01]  /*148b0*/  MUFU.EX2 R158, R158 ;  /* 0x0000009e009e7308 */ /* 0x000fe20000000800 */
[----:B------:R-:W-:Y:S01]  /*148c0*/  HMMA.16816.F32 R64, R68, R90, R64 ;  /* 0x0000005a4440723c */ /* 0x000fe20000001840 */
[----:B------:R-:W3:Y:S05]  /*148d0*/  LDSM.16.MT88.4 R68, [R208+0x11800] ;  /* 0x01180000d044783b */ /* 0x000eea0000004200 */
[C---:B----4-:R-:W-:Y:S03]  /*148e0*/  HMMA.16816.F32 R4, R72.reuse, R84, R4 ;  /* 0x000000544804723c */ /* 0x050fe60000001804 */
[----:B------:R-:W-:Y:S01]  /*148f0*/  MUFU.EX2 R152, R152 ;  /* 0x0000009800987308 */ /* 0x000fe20000000800 */
[----:B------:R-:W-:Y:S02]  /*14900*/  LDSM.16.MT88.4 R88, [R205+0x11800] ;  /* 0x01180000cd58783b */ /* 0x000fe40000004200 */
[C---:B------:R-:W-:Y:S07]  /*14910*/  HMMA.16816.F32 R8, R72.reuse, R86, R8 ;  /* 0x000000564808723c */ /* 0x040fee0000001808 */
[----:B------:R-:W4:Y:S01]  /*14920*/  MUFU.EX2 R153, R153 ;  /* 0x0000009900997308 */ /* 0x000f220000000800 */
[----:B------:R-:W5:Y:S01]  /*14930*/  LDSM.16.MT88.4 R84, [R206+0x11800] ;  /* 0x01180000ce54783b */ /* 0x000f620000004200 */
[C---:B------:R-:W-:Y:S08]  /*14940*/  HMMA.16816.F32 R12, R72.reuse, R92, R12 ;  /* 0x0000005c480c723c */ /* 0x040ff0000000180c */
[----:B------:R-:W-:Y:S01]  /*14950*/  MUFU.EX2 R150, R150 ;  /* 0x0000009600967308 */ /* 0x000fe20000000800 */
[C---:B------:R-:W-:Y:S01]  /*14960*/  HMMA.16816.F32 R16, R72.reuse, R94, R16 ;  /* 0x0000005e4810723c */ /* 0x040fe20000001810 */
[----:B------:R-:W5:Y:S05]  /*14970*/  LDSM.16.MT88.4 R92, [R204+0x11800] ;  /* 0x01180000cc5c783b */ /* 0x000f6a0000004200 */
[C---:B-1----:R-:W-:Y:S03]  /*14980*/  HMMA.16816.F32 R20, R72.reuse, R76, R20 ;  /* 0x0000004c4814723c */ /* 0x042fe60000001814 */
[----:B------:R-:W1:Y:S02]  /*14990*/  MUFU.EX2 R151, R151 ;  /* 0x0000009700977308 */ /* 0x000e640000000800 */
[----:B----4-:R-:W-:Y:S01]  /*149a0*/  F2FP.F16.F32.PACK_AB R133, R153, R152 ;  /* 0x000000989985723e */ /* 0x010fe200000000ff */
[C---:B------:R-:W-:Y:S01]  /*149b0*/  HMMA.16816.F32 R24, R72.reuse, R78, R24 ;  /* 0x0000004e4818723c */ /* 0x040fe20000001818 */
[----:B------:R-:W4:Y:S06]  /*149c0*/  LDSM.16.MT88.4 R76, [R208+0xe000] ;  /* 0x00e00000d04c783b */ /* 0x000f2c0000004200 */
[----:B------:R-:W-:Y:S01]  /*149d0*/  MUFU.EX2 R149, R149 ;  /* 0x0000009500957308 */ /* 0x000fe20000000800 */
[C---:B--2---:R-:W-:Y:S09]  /*149e0*/  HMMA.16816.F32 R28, R72.reuse, R80, R28 ;  /* 0x00000050481c723c */ /* 0x044ff2000000181c */
[----:B------:R-:W2:Y:S01]  /*149f0*/  MUFU.EX2 R194, R194 ;  /* 0x000000c200c27308 */ /* 0x000ea20000000800 */
[C---:B------:R-:W-:Y:S01]  /*14a00*/  HMMA.16816.F32 R32, R72.reuse, R82, R32 ;  /* 0x000000524820723c */ /* 0x040fe20000001820 */
[----:B------:R-:W4:Y:S02]  /*14a10*/  LDSM.16.MT88.4 R80, [R206+0xe000] ;  /* 0x00e00000ce50783b */ /* 0x000f240000004200 */
[----:B-1----:R-:W-:Y:S03]  /*14a20*/  F2FP.F16.F32.PACK_AB R135, R151, R150 ;  /* 0x000000969787723e */ /* 0x002fe600000000ff */
[C---:B---3--:R-:W-:Y:S03]  /*14a30*/  HMMA.16816.F32 R36, R72.reuse, R68, R36 ;  /* 0x000000444824723c */ /* 0x048fe60000001824 */
[----:B------:R-:W-:Y:S03]  /*14a40*/  MUFU.EX2 R141, R141 ;  /* 0x0000008d008d7308 */ /* 0x000fe60000000800 */
[C---:B------:R-:W-:Y:S07]  /*14a50*/  HMMA.16816.F32 R40, R72.reuse, R70, R40 ;  /* 0x000000464828723c */ /* 0x040fee0000001828 */
[----:B------:R-:W1:Y:S01]  /*14a60*/  MUFU.EX2 R148, R148 ;  /* 0x0000009400947308 */ /* 0x000e620000000800 */
[----:B------:R-:W-:Y:S01]  /*14a70*/  F2FP.F16.F32.PACK_AB R69, R186, R189 ;  /* 0x000000bdba45723e */ /* 0x000fe200000000ff */
[C---:B-----5:R-:W-:Y:S03]  /*14a80*/  HMMA.16816.F32 R44, R72.reuse, R84, R44 ;  /* 0x00000054482c723c */ /* 0x060fe6000000182c */
[----:B------:R-:W-:Y:S03]  /*14a90*/  F2FP.F16.F32.PACK_AB R71, R193, R188 ;  /* 0x000000bcc147723e */ /* 0x000fe600000000ff */
[C---:B------:R-:W-:Y:S01]  /*14aa0*/  HMMA.16816.F32 R48, R72.reuse, R86, R48 ;  /* 0x000000564830723c */ /* 0x040fe20000001830 */
[----:B------:R-:W3:Y:S04]  /*14ab0*/  LDSM.16.MT88.4 R84, [R205+0xe000] ;  /* 0x00e00000cd54783b */ /* 0x000ee80000004200 */
[----:B------:R-:W-:Y:S01]  /*14ac0*/  F2FP.F16.F32.PACK_AB R68, R191, R190 ;  /* 0x000000bebf44723e */ /* 0x000fe200000000ff */
[C---:B------:R-:W-:Y:S05]  /*14ad0*/  HMMA.16816.F32 R52, R72.reuse, R88, R52 ;  /* 0x000000584834723c */ /* 0x040fea0000001834 */
[----:B------:R-:W-:Y:S01]  /*14ae0*/  F2FP.F16.F32.PACK_AB R70, R192, R187 ;  /* 0x000000bbc046723e */ /* 0x000fe200000000ff */
[C---:B------:R-:W-:Y:S01]  /*14af0*/  HMMA.16816.F32 R56, R72.reuse, R90, R56 ;  /* 0x0000005a4838723c */ /* 0x040fe20000001838 */
[----:B------:R-:W-:Y:S04]  /*14b00*/  LDSM.16.MT88.4 R88, [R206+0x12000] ;  /* 0x01200000ce58783b */ /* 0x000fe80000004200 */
[----:B--2---:R-:W-:Y:S01]  /*14b10*/  F2FP.F16.F32.PACK_AB R132, R194, R149 ;  /* 0x00000095c284723e */ /* 0x004fe200000000ff */
[C---:B------:R-:W-:Y:S05]  /*14b20*/  HMMA.16816.F32 R60, R72.reuse, R92, R60 ;  /* 0x0000005c483c723c */ /* 0x040fea000000183c */
[----:B-1----:R-:W-:Y:S01]  /*14b30*/  F2FP.F16.F32.PACK_AB R134, R148, R141 ;  /* 0x0000008d9486723e */ /* 0x002fe200000000ff */
[----:B------:R-:W-:Y:S01]  /*14b40*/  HMMA.16816.F32 R64, R72, R94, R64 ;  /* 0x0000005e4840723c */ /* 0x000fe20000001840 */
[----:B------:R-:W1:Y:S05]  /*14b50*/  LDSM.16.MT88.4 R72, [R204+0xe000] ;  /* 0x00e00000cc48783b */ /* 0x000e6a0000004200 */
[C---:B----4-:R-:W-:Y:S03]  /*14b60*/  HMMA.16816.F32 R4, R68.reuse, R76, R4 ;  /* 0x0000004c4404723c */ /* 0x050fe60000001804 */
[----:B------:R-:W-:Y:S03]  /*14b70*/  LDSM.16.MT88.4 R92, [R205+0x12000] ;  /* 0x01200000cd5c783b */ /* 0x000fe60000004200 */
[C---:B------:R-:W-:Y:S05]  /*14b80*/  HMMA.16816.F32 R8, R68.reuse, R78, R8 ;  /* 0x0000004e4408723c */ /* 0x040fea0000001808 */
[----:B------:R-:W2:Y:S01]  /*14b90*/  LDSM.16.MT88.4 R76, [R208+0x12000] ;  /* 0x01200000d04c783b */ /* 0x000ea20000004200 */
[C---:B------:R-:W-:Y:S06]  /*14ba0*/  HMMA.16816.F32 R12, R68.reuse, R80, R12 ;  /* 0x00000050440c723c */ /* 0x040fec000000180c */
[C---:B------:R-:W-:Y:S01]  /*14bb0*/  HMMA.16816.F32 R16, R68.reuse, R82, R16 ;  /* 0x000000524410723c */ /* 0x040fe20000001810 */
[----:B------:R-:W4:Y:S05]  /*14bc0*/  LDSM.16.MT88.4 R80, [R208+0xe800] ;  /* 0x00e80000d050783b */ /* 0x000f2a0000004200 */
[C---:B---3--:R-:W-:Y:S06]  /*14bd0*/  HMMA.16816.F32 R20, R68.reuse, R84, R20 ;  /* 0x000000544414723c */ /* 0x048fec0000001814 */
[C---:B------:R-:W-:Y:S01]  /*14be0*/  HMMA.16816.F32 R24, R68.reuse, R86, R24 ;  /* 0x000000564418723c */ /* 0x040fe20000001818 */
[----:B------:R-:W3:Y:S05]  /*14bf0*/  LDSM.16.MT88.4 R84, [R206+0xe800] ;  /* 0x00e80000ce54783b */ /* 0x000eea0000004200 */
        /* <DEDUP_REMOVED lines=17> */
[----:B------:R-:W2:Y:S05]  /*14d10*/  LDSM.16.MT88.4 R68, [R208+0x12800] ;  /* 0x01280000d044783b */ /* 0x000eaa0000004200 */
[C---:B----4-:R-:W-:Y:S03]  /*14d20*/  HMMA.16816.F32 R4, R72.reuse, R80, R4 ;  /* 0x000000504804723c */ /* 0x050fe60000001804 */
[----:B------:R-:W-:Y:S03]  /*14d30*/  LDSM.16.MT88.4 R96, [R205+0xf000] ;  /* 0x00f00000cd60783b */ /* 0x000fe60000004200 */
[C---:B------:R-:W-:Y:S05]  /*14d40*/  HMMA.16816.F32 R8, R72.reuse, R82, R8 ;  /* 0x000000524808723c */ /* 0x040fea0000001808 */
[----:B------:R-:W4:Y:S01]  /*14d50*/  LDSM.16.MT88.4 R80, [R206+0x12800] ;  /* 0x01280000ce50783b */ /* 0x000f220000004200 */
        /* <DEDUP_REMOVED lines=23> */
[----:B------:R-:W4:Y:S05]  /*14ed0*/  LDSM.16.MT88.4 R72, [R206+0x13000] ;  /* 0x01300000ce48783b */ /* 0x000f2a0000004200 */
        /* <DEDUP_REMOVED lines=15> */
[C---:B------:R-:W-:Y:S05]  /*14fd0*/  HMMA.16816.F32 R48, R68.reuse, R74, R48 ;  /* 0x0000004a4430723c */ /* 0x040fea0000001830 */
[----:B------:R-:W-:Y:S01]  /*14fe0*/  FADD.FTZ R73, R139, R146 ;  /* 0x000000928b497221 */ /* 0x000fe20000010000 */
[C---:B-1----:R-:W-:Y:S05]  /*14ff0*/  HMMA.16816.F32 R52, R68.reuse, R76, R52 ;  /* 0x0000004c4434723c */ /* 0x042fea0000001834 */
[----:B------:R-:W-:Y:S01]  /*15000*/  FADD.FTZ R73, R138, R73 ;  /* 0x000000498a497221 */ /* 0x000fe20000010000 */
[C---:B------:R-:W-:Y:S01]  /*15010*/  HMMA.16816.F32 R56, R68.reuse, R78, R56 ;  /* 0x0000004e4438723c */ /* 0x040fe20000001838 */
[----:B------:R-:W1:Y:S04]  /*15020*/  LDSM.16.MT88.4 R76, [R205+0x13800] ;  /* 0x01380000cd4c783b */ /* 0x000e680000004200 */
[----:B------:R-:W-:Y:S01]  /*15030*/  FADD.FTZ R112, R112, R73 ;  /* 0x0000004970707221 */ /* 0x000fe20000010000 */
[C---:B--2---:R-:W-:Y:S05]  /*15040*/  HMMA.16816.F32 R60, R68.reuse, R80, R60 ;  /* 0x00000050443c723c */ /* 0x044fea000000183c */
[----:B------:R-:W-:Y:S01]  /*15050*/  FADD.FTZ R113, R113, R112 ;  /* 0x0000007071717221 */ /* 0x000fe20000010000 */
[----:B------:R-:W-:Y:S01]  /*15060*/  HMMA.16816.F32 R64, R68, R82, R64 ;  /* 0x000000524440723c */ /* 0x000fe20000001840 */
[----:B------:R-:W2:Y:S04]  /*15070*/  LDSM.16.MT88.4 R68, [R204+0x13800] ;  /* 0x01380000cc44783b */ /* 0x000ea80000004200 */
[----:B------:R-:W-:Y:S01]  /*15080*/  FADD.FTZ R114, R114, R113 ;  /* 0x0000007172727221 */ /* 0x000fe20000010000 */
[C---:B------:R-:W-:Y:S05]  /*15090*/  HMMA.16816.F32 R128, R132.reuse, R124, R4 ;  /* 0x0000007c8480723c */ /* 0x040fea0000001804 */
[----:B------:R-:W-:Y:S01]  /*150a0*/  FADD.FTZ R114, R115, R114 ;  /* 0x0000007273727221 */ /* 0x000fe20000010000 */
[C---:B------:R-:W-:Y:S05]  /*150b0*/  HMMA.16816.F32 R124, R132.reuse, R126, R8 ;  /* 0x0000007e847c723c */ /* 0x040fea0000001808 */
[----:B------:R-:W-:Y:S06]  /*150c0*/  FADD.FTZ R5, R105, R104 ;  /* 0x0000006869057221 */ /* 0x000fec0000010000 */
[----:B------:R-:W-:Y:S04]  /*150d0*/  FADD.FTZ R5, R106, R5 ;  /* 0x000000056a057221 */ /* 0x000fe80000010000 */
[----:B------:R-:W-:Y:S01]  /*150e0*/  FADD.FTZ R4, R120, R5 ;  /* 0x0000000578047221 */ /* 0x000fe20000010000 */
[----:B------:R-:W-:Y:S02]  /*150f0*/  FADD.FTZ R5, R121, R114 ;  /* 0x0000007279057221 */ /* 0x000fe40000010000 */
[C---:B------:R-:W-:Y:S03]  /*15100*/  HMMA.16816.F32 R120, R132.reuse, R116, R12 ;  /* 0x000000748478723c */ /* 0x040fe6000000180c */
        /* <DEDUP_REMOVED lines=17> */
[C---:B---3--:R-:W-:Y:S04]  /*15220*/  HMMA.16816.F32 R88, R132.reuse, R84, R44 ;  /* 0x000000548458723c */ /* 0x048fe8000000182c */
[----:B------:R-:W-:Y:S01]  /*15230*/  FADD.FTZ R172, R172, R177 ;  /* 0x000000b1acac7221 */ /* 0x000fe20000010000 */
[----:B------:R-:W-:Y:S01]  /*15240*/  FADD.FTZ R182, R182, R179 ;  /* 0x000000b3b6b67221 */ /* 0x000fe20000010000 */
[C---:B------:R-:W-:Y:S05]  /*15250*/  HMMA.16816.F32 R84, R132.reuse, R86, R48 ;  /* 0x000000568454723c */ /* 0x040fea0000001830 */
[----:B------:R-:W-:Y:S01]  /*15260*/  FADD.FTZ R172, R175, R172 ;  /* 0x000000acafac7221 */ /* 0x000fe20000010000 */
[----:B------:R-:W-:Y:S01]  /*15270*/  FADD.FTZ R183, R183, R182 ;  /* 0x000000b6b7b77221 */ /* 0x000fe20000010000 */
[C---:B-1----:R-:W-:Y:S04]  /*15280*/  HMMA.16816.F32 R80, R132.reuse, R76, R52 ;  /* 0x0000004c8450723c */ /* 0x042fe80000001834 */
        /* <DEDUP_REMOVED lines=11> */
[----:B------:R-:W-:Y:S04]  /*15340*/  MOV R133, R2 ;  /* 0x0000000200857202 */ /* 0x000fe80000000f00 */
        /* <DEDUP_REMOVED lines=26> */
.L_x_2608:
        /* <DEDUP_REMOVED lines=17> */
[----:B------:R-:W-:Y:S01]  /*15600*/  LEA.HI R5, R7, R0, RZ, 0x5 ;  /* 0x0000000007057211 */ /* 0x000fe200078f28ff */
[----:B--2---:R-:W-:-:S03]  /*15610*/  FADD.FTZ R6, R13, R6 ;  /* 0x000000060d067221 */ /* 0x004fc60000010000 */
[----:B------:R-:W-:Y:S02]  /*15620*/  SHF.R.S32.HI R4, RZ, 0x5, R5 ;  /* 0x00000005ff047819 */ /* 0x000fe40000011405 */
[----:B------:R-:W-:Y:S02]  /*15630*/  FSETP.NE.FTZ.AND P4, PT, R8, RZ, PT ;  /* 0x000000ff0800720b */ /* 0x000fe40003f95000 */
[----:B------:R-:W-:Y:S02]  /*15640*/  LEA R4, R4, R9, 0x9 ;  /* 0x0000000904047211 */ /* 0x000fe400078e48ff */
[--C-:B------:R-:W-:Y:S02]  /*15650*/  SHF.R.S32.HI R9, RZ, 0x2, R10.reuse ;  /* 0x00000002ff097819 */ /* 0x100fe4000001140a */
[----:B------:R-:W-:Y:S02]  /*15660*/  SHF.R.S32.HI R10, RZ, 0x1f, R10 ;  /* 0x0000001fff0a7819 */ /* 0x000fe4000001140a */
[----:B------:R-:W-:-:S02]  /*15670*/  FSETP.NE.FTZ.AND P3, PT, R6, RZ, PT ;  /* 0x000000ff0600720b */ /* 0x000fc40003f75000 */
        /* <DEDUP_REMOVED lines=9> */
[----:B------:R-:W3:Y:S01]  /*15710*/  @P4 MUFU.LG2 R8, R8 ;  /* 0x0000000800084308 */ /* 0x000ee20000000c00 */
        /* <DEDUP_REMOVED lines=8> */
[----:B--2---:R-:W-:Y:S01]  /*157a0*/  FMUL.FTZ R131, R12, R131 ;  /* 0x000000830c837220 */ /* 0x004fe20000410000 */
        /* <DEDUP_REMOVED lines=102> */
[----:B------:R-:W1:Y:S01]  /*15e10*/  @P4 LDC R4, c[0x0][0x2e8] ;  /* 0x0000ba00ff044b82 */ /* 0x000e620000000800 */
[----:B------:R-:W-:Y:S01]  /*15e20*/  F2FP.F16.F32.PACK_AB R90, R91, R90 ;  /* 0x0000005a5b5a723e */ /* 0x000fe200000000ff */
[----:B------:R-:W-:Y:S01]  /*15e30*/  STS [R21], R108 ;  /* 0x0000006c15007388 */ /* 0x000fe20000000800 */
[----:B------:R-:W-:Y:S01]  /*15e40*/  F2FP.F16.F32.PACK_AB R84, R85, R84 ;  /* 0x000000545554723e */ /* 0x000fe200000000ff */
[----:B------:R-:W2:Y:S01]  /*15e50*/  @P3 MUFU.LG2 R6, R6 ;  /* 0x0000000600063308 */ /* 0x000ea20000000c00 */
[----:B------:R-:W-:Y:S01]  /*15e60*/  F2FP.F16.F32.PACK_AB R86, R87, R86 ;  /* 0x000000565756723e */ /* 0x000fe200000000ff */
[----:B------:R-:W-:Y:S01]  /*15e70*/  STS [R21+0x400], R110 ;  /* 0x0004006e15007388 */ /* 0x000fe20000000800 */
[----:B------:R-:W-:Y:S01]  /*15e80*/  F2FP.F16.F32.PACK_AB R80, R81, R80 ;  /* 0x000000505150723e */ /* 0x000fe200000000ff */
[----:B------:R-:W-:Y:S01]  /*15e90*/  ULDC.U8 UR4, c[0x0][0x3d8] ;  /* 0x0000f60000047ab9 */ /* 0x000fe20000000000 */
[----:B------:R-:W-:Y:S01]  /*15ea0*/  F2FP.F16.F32.PACK_AB R82, R83, R82 ;  /* 0x000000525352723e */ /* 0x000fe200000000ff */
[----:B------:R-:W-:Y:S01]  /*15eb0*/  STS [R23], R104 ;  /* 0x0000006817007388 */ /* 0x000fe20000000800 */
[----:B------:R-:W-:Y:S01]  /*15ec0*/  F2FP.F16.F32.PACK_AB R76, R77, R76 ;  /* 0x0000004c4d4c723e */ /* 0x000fe200000000ff */
[----:B---3--:R-:W-:Y:S01]  /*15ed0*/  @P4 FMUL.FTZ R8, R8, 0.69314718246459960938 ;  /* 0x3f31721808084820 */ /* 0x008fe20000410000 */
        /* <DEDUP_REMOVED lines=8> */
[----:B------:R-:W-:Y:S02]  /*15f60*/  ISETP.NE.AND P0, PT, RZ, UR4, PT ;  /* 0x00000004ff007c0c */ /* 0x000fe4000bf05270 */
[----:B------:R-:W-:Y:S01]  /*15f70*/  MOV R10, 0x7f800000 ;  /* 0x7f800000000a7802 */ /* 0x000fe20000000f00 */
[----:B------:R-:W-:Y:S01]  /*15f80*/  STS [R9+0x2000], R96 ;  /* 0x0020006009007388 */ /* 0x000fe20000000800 */
[----:B-1----:R-:W-:-:S03]  /*15f90*/  @P4 FFMA.FTZ R10, R3, R4, R8 ;  /* 0x00000004030a4223 */ /* 0x002fc60000010008 */
[----:B------:R1:W-:Y:S04]  /*15fa0*/  STS [R9+0x2400], R98 ;  /* 0x0024006209007388 */ /* 0x0003e80000000800 */
[----:B------:R-:W-:Y:S04]  /*15fb0*/  STS [R13+0x2000], R92 ;  /* 0x0020005c0d007388 */ /* 0x000fe80000000800 */
[----:B------:R2:W-:Y:S04]  /*15fc0*/  STS [R13+0x2400], R94 ;  /* 0x0024005e0d007388 */ /* 0x0005e80000000800 */
[----:B------:R-:W-:Y:S04]  /*15fd0*/  STS [R15+0x2000], R88 ;  /* 0x002000580f007388 */ /* 0x000fe80000000800 */
[----:B------:R3:W-:Y:S04]  /*15fe0*/  STS [R15+0x2400], R90 ;  /* 0x0024005a0f007388 */ /* 0x0007e80000000800 */
[----:B------:R4:W-:Y:S04]  /*15ff0*/  STS [R17+0x2000], R84 ;  /* 0x0020005411007388 */ /* 0x0009e80000000800 */
[----:B------:R4:W-:Y:S01]  /*16000*/  STS [R17+0x2400], R86 ;  /* 0x0024005611007388 */ /* 0x0009e20000000800 */
[----:B-1----:R-:W1:Y:S03]  /*16010*/  @P3 LDC R9, c[0x0][0x2e8] ;  /* 0x0000ba00ff093b82 */ /* 0x002e660000000800 */
[----:B------:R4:W-:Y:S04]  /*16020*/  STS [R19+0x2000], R80 ;  /* 0x0020005013007388 */ /* 0x0009e80000000800 */
[----:B------:R4:W-:Y:S01]  /*16030*/  STS [R19+0x2400], R82 ;  /* 0x0024005213007388 */ /* 0x0009e20000000800 */
[----:B--2---:R-:W-:-:S03]  /*16040*/  @P3 FMUL.FTZ R13, R6, 0.69314718246459960938 ;  /* 0x3f317218060d3820 */ /* 0x004fc60000410000 */
[----:B------:R4:W-:Y:S04]  /*16050*/  STS [R21+0x2000], R76 ;  /* 0x0020004c15007388 */ /* 0x0009e80000000800 */
[----:B------:R4:W-:Y:S01]  /*16060*/  STS [R21+0x2400], R78 ;  /* 0x0024004e15007388 */ /* 0x0009e20000000800 */
[----:B---3--:R-:W-:-:S03]  /*16070*/  MOV R15, 0x7f800000 ;  /* 0x7f800000000f7802 */ /* 0x008fc60000000f00 */
[----:B------:R4:W-:Y:S04]  /*16080*/  STS [R23+0x2000], R72 ;  /* 0x0020004817007388 */ /* 0x0009e80000000800 */
[----:B------:R4:W-:Y:S01]  /*16090*/  STS [R23+0x2400], R74 ;  /* 0x0024004a17007388 */ /* 0x0009e20000000800 */
[----:B-1----:R-:W-:-:S03]  /*160a0*/  @P3 FFMA.FTZ R15, R2, R9, R13 ;  /* 0x00000009020f3223 */ /* 0x002fc6000001000d */
[----:B------:R4:W-:Y:S04]  /*160b0*/  STS [R25+0x2000], R11 ;  /* 0x0020000b19007388 */ /* 0x0009e80000000800 */
        /* <DEDUP_REMOVED lines=11> */
.L_x_2613:
[----:B------:R-:W1:Y:S01]  /*16170*/  S2R R14, SR_CTAID.Y ;  /* 0x00000000000e7919 */ /* 0x000e620000002600 */
[----:B------:R-:W1:Y:S08]  /*16180*/  S2UR UR6, SR_CTAID.Z ;  /* 0x00000000000679c3 */ /* 0x000e700000002700 */
[----:B------:R-:W1:Y:S08]  /*16190*/  LDC R3, c[0x0][0x270] ;  /* 0x00009c00ff037b82 */ /* 0x000e700000000800 */
[----:B------:R-:W2:Y:S01]  /*161a0*/  LDC R6, c[0x0][0x2c4] ;  /* 0x0000b100ff067b82 */ /* 0x000ea20000000800 */
[----:B-1----:R-:W-:-:S04]  /*161b0*/  IMAD R3, R14, R3, UR6 ;  /* 0x000000060e037e24 */ /* 0x002fc8000f8e0203 */
[----:B--2---:R-:W-:-:S07]  /*161c0*/  IMAD R6, R3, R6, RZ ;  /* 0x0000000603067224 */ /* 0x004fce00078e02ff */
.L_x_2614:
[----:B------:R-:W4:Y:S01]  /*161d0*/  S2R R13, SR_TID.X ;  /* 0x00000000000d7919 */ /* 0x000f220000002100 */
[----:B------:R-:W-:Y:S01]  /*161e0*/  LOP3.LUT R9, R5, 0xffffffe0, RZ, 0xc0, !PT ;  /* 0xffffffe005097812 */ /* 0x000fe200078ec0ff */
[----:B------:R-:W1:Y:S01]  /*161f0*/  LDC.64 R2, c[0x0][0x290] ;  /* 0x0000a400ff027b82 */ /* 0x000e620000000a00 */
[----:B------:R-:W-:Y:S03]  /*16200*/  BSSY B0, `(.L_x_2615) ;  /* 0x000001a000007945 */ /* 0x000fe60003800000 */
[----:B------:R-:W-:-:S04]  /*16210*/  IMAD.IADD R8, R0, 0x1, -R9 ;  /* 0x0000000100087824 */ /* 0x000fc800078e0a09 */
[----:B------:R-:W-:Y:S01]  /*16220*/  BAR.SYNC.DEFER_BLOCKING 0x0 ;  /* 0x0000000000007b1d */ /* 0x000fe20000010000 */
[----:B------:R-:W-:Y:S02]  /*16230*/  LOP3.LUT P0, RZ, R8, 0x3, RZ, 0xc0, !PT ;  /* 0x0000000308ff7812 */ /* 0x000fe4000780c0ff */
[----:B----4-:R-:W-:-:S04]  /*16240*/  SHF.R.S32.HI R12, RZ, 0x1f, R13 ;  /* 0x0000001fff0c7819 */ /* 0x010fc8000001140d */
[----:B------:R-:W-:-:S04]  /*16250*/  LEA.HI R4, R12, R13, RZ, 0x5 ;  /* 0x0000000d0c047211 */ /* 0x000fc800078f28ff */
[----:B------:R-:W-:-:S05]  /*16260*/  LOP3.LUT R4, R4, 0xffffffe0, RZ, 0xc0, !PT ;  /* 0xffffffe004047812 */ /* 0x000fca00078ec0ff */
[----:B------:R-:W-:-:S05]  /*16270*/  IMAD.IADD R4, R13, 0x1, -R4 ;  /* 0x000000010d047824 */ /* 0x000fca00078e0a04 */
[----:B------:R-:W-:-:S04]  /*16280*/  SHF.R.S32.HI R5, RZ, 0x1f, R4 ;  /* 0x0000001fff057819 */ /* 0x000fc80000011404 */
[----:B------:R-:W-:-:S04]  /*16290*/  LEA.HI R5, R5, R4, RZ, 0x2 ;  /* 0x0000000405057211 */ /* 0x000fc800078f10ff */
[----:B------:R-:W-:-:S05]  /*162a0*/  SHF.R.S32.HI R5, RZ, 0x2, R5 ;  /* 0x00000002ff057819 */ /* 0x000fca0000011405 */
[----:B------:R-:W-:Y:S01]  /*162b0*/  IMAD R5, R230, 0x10, R5 ;  /* 0x00000010e6057824 */ /* 0x000fe200078e0205 */
[----:B-1----:R-:W-:Y:S06]  /*162c0*/  @P0 BRA `(.L_x_2616) ;  /* 0x0000000000340947 */ /* 0x002fec0003800000 */
        /* <DEDUP_REMOVED lines=13> */
.L_x_2616:
[----:B------:R-:W-:Y:S05]  /*163a0*/  BSYNC B0 ;  /* 0x0000000000007941 */ /* 0x000fea0003800000 */
.L_x_2615:
[----:B------:R-:W2:Y:S01]  /*163b0*/  S2UR UR5, SR_CTAID.X ;  /* 0x00000000000579c3 */ /* 0x000ea20000002500 */
[----:B-1----:R-:W-:Y:S01]  /*163c0*/  SHF.R.S32.HI R9, RZ, 0x1f, R14 ;  /* 0x0000001fff097819 */ /* 0x002fe2000001140e */
[----:B------:R-:W-:Y:S01]  /*163d0*/  BSSY B0, `(.L_x_2617) ;  /* 0x0000036000007945 */ /* 0x000fe20003800000 */
[----:B------:R-:W-:Y:S02]  /*163e0*/  ISETP.NE.AND P0, PT, R225, -0x1, PT ;  /* 0xffffffffe100780c */ /* 0x000fe40003f05270 */
[----:B------:R-:W-:Y:S01]  /*163f0*/  LEA.HI R0, R7, R0, RZ, 0x3 ;  /* 0x0000000007007211 */ /* 0x000fe200078f18ff */
[-C--:B------:R-:W-:Y:S01]  /*16400*/  IMAD R6, R9, R2.reuse, RZ ;  /* 0x0000000209067224 */ /* 0x080fe200078e02ff */
[----:B------:R-:W-:Y:S01]  /*16410*/  SHF.R.S32.HI R227, RZ, 0x1f, R226 ;  /* 0x0000001fffe37819 */ /* 0x000fe200000114e2 */
[----:B------:R-:W1:Y:S01]  /*16420*/  LDC.64 R4, c[0x0][0x298] ;  /* 0x0000a600ff047b82 */ /* 0x000e620000000a00 */
[----:B------:R-:W-:Y:S01]  /*16430*/  SHF.R.S32.HI R0, RZ, 0x3, R0 ;  /* 0x00000003ff007819 */ /* 0x000fe20000011400 */
[C---:B------:R-:W-:Y:S01]  /*16440*/  IMAD R3, R14.reuse, R3, R6 ;  /* 0x000000030e037224 */ /* 0x040fe200078e0206 */
[----:B------:R3:W4:Y:S01]  /*16450*/  LDS.128 R8, [R223+0x1800] ;  /* 0x00180000df087984 */ /* 0x0007220000000c00 */
[----:B------:R-:W-:-:S04]  /*16460*/  IMAD.WIDE.U32 R14, R14, R2, RZ ;  /* 0x000000020e0e7225 */ /* 0x000fc800078e00ff */
[----:B------:R-:W5:Y:S01]  /*16470*/  LDC.64 R6, c[0x0][0x2a0] ;  /* 0x0000a800ff067b82 */ /* 0x000f620000000a00 */
[----:B--2---:R-:W-:-:S04]  /*16480*/  USHF.L.U32 UR5, UR5, 0x6, URZ ;  /* 0x0000000605057899 */ /* 0x004fc8000800063f */
[----:B------:R-:W-:Y:S01]  /*16490*/  USHF.R.S32.HI UR4, URZ, 0x1f, UR5 ;  /* 0x0000001f3f047899 */ /* 0x000fe20008011405 */
[----:B-1----:R-:W-:-:S04]  /*164a0*/  IMAD.WIDE.U32 R18, R225, R4, RZ ;  /* 0x00000004e1127225 */ /* 0x002fc800078e00ff */
[----:B------:R-:W-:Y:S01]  /*164b0*/  IMAD.WIDE.U32 R16, R4, UR5, R226 ;  /* 0x0000000504107c25 */ /* 0x000fe2000f8e00e2 */
[----:B------:R-:W-:-:S03]  /*164c0*/  SEL R14, R14, R18, !P0 ;  /* 0x000000120e0e7207 */ /* 0x000fc60004000000 */
[----:B------:R-:W-:Y:S01]  /*164d0*/  IMAD R2, R4, UR4, RZ ;  /* 0x0000000404027c24 */ /* 0x000fe2000f8e02ff */
[----:B------:R-:W-:Y:S01]  /*164e0*/  USHF.R.S32.HI UR4, URZ, 0x1f, UR6 ;  /* 0x0000001f3f047899 */ /* 0x000fe20008011406 */
[----:B------:R-:W-:Y:S02]  /*164f0*/  IMAD R225, R225, R5, R19 ;  /* 0x00000005e1e17224 */ /* 0x000fe400078e0213 */
[----:B------:R-:W-:Y:S01]  /*16500*/  @!P0 IMAD.IADD R225, R15, 0x1, R3 ;  /* 0x000000010fe18824 */ /* 0x000fe200078e0203 */
[----:B------:R-:W-:Y:S01]  /*16510*/  IADD3 R20, P0, R14, R16, RZ ;  /* 0x000000100e147210 */ /* 0x000fe20007f1e0ff */
[----:B------:R-:W-:Y:S01]  /*16520*/  VIADD R15, R0, 0x10 ;  /* 0x00000010000f7836 */ /* 0x000fe20000000000 */
[----:B------:R-:W-:Y:S01]  /*16530*/  LEA.HI R3, R12, R13, RZ, 0x3 ;  /* 0x0000000d0c037211 */ /* 0x000fe200078f18ff */
[----:B------:R-:W-:Y:S01]  /*16540*/  IMAD R2, R5, UR5, R2 ;  /* 0x0000000505027c24 */ /* 0x000fe2000f8e0202 */
[C---:B------:R-:W-:Y:S02]  /*16550*/  IADD3 R13, R0.reuse, 0x30, RZ ;  /* 0x00000030000d7810 */ /* 0x040fe40007ffe0ff */
[-C--:B------:R-:W-:Y:S01]  /*16560*/  ISETP.GE.AND P2, PT, R15, R216.reuse, PT ;  /* 0x000000d80f00720c */ /* 0x080fe20003f46270 */
[----:B------:R-:W-:Y:S01]  /*16570*/  VIADD R15, R0, 0x20 ;  /* 0x00000020000f7836 */ /* 0x000fe20000000000 */
[----:B------:R-:W-:Y:S01]  /*16580*/  IADD3.X R21, R225, R17, R2, P0, !PT ;  /* 0x00000011e1157210 */ /* 0x000fe200007fe402 */
[----:B------:R-:W-:Y:S01]  /*16590*/  VIADD R17, R224, -UR5 ;  /* 0x80000005e0117c36 */ /* 0x000fe20008000000 */
[-C--:B------:R-:W-:Y:S01]  /*165a0*/  ISETP.GE.AND P0, PT, R13, R216.reuse, PT ;  /* 0x000000d80d00720c */ /* 0x080fe20003f06270 */
[C---:B-----5:R-:W-:Y:S01]  /*165b0*/  IMAD R2, R6.reuse, UR4, RZ ;  /* 0x0000000406027c24 */ /* 0x060fe2000f8e02ff */
[----:B------:R-:W-:Y:S01]  /*165c0*/  ISETP.GE.AND P1, PT, R15, R216, PT ;  /* 0x000000d80f00720c */ /* 0x000fe20003f26270 */
[----:B------:R-:W-:Y:S01]  /*165d0*/  IMAD.WIDE.U32 R20, R6, UR6, R20 ;  /* 0x0000000606147c25 */ /* 0x000fe2000f8e0014 */
[----:B------:R-:W-:Y:S01]  /*165e0*/  ISETP.GE.AND P3, PT, R0, R17, PT ;  /* 0x000000110000720c */ /* 0x000fe20003f66270 */
[----:B------:R3:W1:Y:S01]  /*165f0*/  LDS.128 R12, [R223+0x2000] ;  /* 0x00200000df0c7984 */ /* 0x0006620000000c00 */
[----:B------:R-:W-:Y:S01]  /*16600*/  SHF.R.S32.HI R3, RZ, 0x3, R3 ;  /* 0x00000003ff037819 */ /* 0x000fe20000011403 */
[----:B------:R-:W-:-:S02]  /*16610*/  IMAD R7, R7, UR6, R2 ;  /* 0x0000000607077c24 */ /* 0x000fc4000f8e0202 */
[----:B------:R3:W2:Y:S01]  /*16620*/  LDS.128 R16, [R223] ;  /* 0x00000000df107984 */ /* 0x0006a20000000c00 */
[----:B------:R-:W-:Y:S02]  /*16630*/  SHF.R.S32.HI R3, RZ, 0x1f, R3 ;  /* 0x0000001fff037819 */ /* 0x000fe40000011403 */
[----:B------:R-:W-:-:S05]  /*16640*/  IADD3 R25, R7, R21, RZ ;  /* 0x0000001507197210 */ /* 0x000fca0007ffe0ff */
[----:B----4-:R-:W-:Y:S05]  /*16650*/  @P3 BRA `(.L_x_2618) ;  /* 0x0000000000343947 */ /* 0x010fea0003800000 */
        /* <DEDUP_REMOVED lines=11> */
[----:B--2---:R4:W-:Y:S04]  /*16710*/  @!P4 STG.E.128 desc[UR12][R22.64], R16 ;  /* 0x000000101600c986 */ /* 0x0049e8000c101d0c */
[----:B-1----:R4:W-:Y:S02]  /*16720*/  @!P3 STG.E.128 desc[UR12][R22.64+0x80], R12 ;  /* 0x0000800c1600b986 */ /* 0x0029e4000c101d0c */
.L_x_2618:
[----:B------:R-:W-:Y:S05]  /*16730*/  BSYNC B0 ;  /* 0x0000000000007941 */ /* 0x000fea0003800000 */
.L_x_2617:
[----:B--2-4-:R2:W4:Y:S01]  /*16740*/  LDS.128 R16, [R223+0x800] ;  /* 0x00080000df107984 */ /* 0x0145220000000c00 */
[----:B------:R-:W-:Y:S03]  /*16750*/  BSSY B0, `(.L_x_2619) ;  /* 0x0000013000007945 */ /* 0x000fe60003800000 */
[----:B-1----:R2:W1:Y:S01]  /*16760*/  LDS.128 R12, [R223+0x2800] ;  /* 0x00280000df0c7984 */ /* 0x0024620000000c00 */
        /* <DEDUP_REMOVED lines=16> */
[----:B-1----:R4:W-:Y:S02]  /*16870*/  @!P2 STG.E.128 desc[UR12][R6.64+0x80], R12 ;  /* 0x0000800c0600a986 */ /* 0x0029e4000c101d0c */
.L_x_2620:
[----:B------:R-:W-:Y:S05]  /*16880*/  BSYNC B0 ;  /* 0x0000000000007941 */ /* 0x000fea0003800000 */
.L_x_2619:
[----:B----4-:R4:W2:Y:S01]  /*16890*/  LDS.128 R16, [R223+0x1000] ;  /* 0x00100000df107984 */ /* 0x0108a20000000c00 */
        /* <DEDUP_REMOVED lines=17> */
[----:B--2---:R2:W-:Y:S04]  /*169b0*/  @!P2 STG.E.128 desc[UR12][R6.64], R16 ;  /* 0x000000100600a986 */ /* 0x0045e8000c101d0c */
[----:B-1----:R2:W-:Y:S02]  /*169c0*/  @!P1 STG.E.128 desc[UR12][R6.64+0x80], R12 ;  /* 0x0000800c06009986 */ /* 0x0025e4000c101d0c */
.L_x_2622:
[----:B------:R-:W-:Y:S05]  /*169d0*/  BSYNC B0 ;  /* 0x0000000000007941 */ /* 0x000fea0003800000 */
.L_x_2621:
[----:B-12---:R1:W2:Y:S01]  /*169e0*/  LDS.128 R12, [R223+0x3800] ;  /* 0x00380000df0c7984 */ /* 0x0062a20000000c00 */
        /* <DEDUP_REMOVED lines=17> */
[----:B--2---:R-:W-:Y:S01]  /*16b00*/  STG.E.128 desc[UR12][R4.64+0x80], R12 ;  /* 0x0000800c04007986 */ /* 0x004fe2000c101d0c */
[----:B------:R-:W-:Y:S05]  /*16b10*/  EXIT ;  /* 0x000000000000794d */ /* 0x000fea0003800000 */
.L_x_2623:
        /* <DEDUP_REMOVED lines=14> */
.L_x_8377:


//--------------------- .text._ZN5flash24flash_fwd_splitkv_kernelI23Flash_fwd_kernel_traitsILi128ELi64ELi128ELi4ELb0ELb0EN7cutlass6half_tE19Flash_kernel_traitsILi128ELi64ELi128ELi4ES3_EELb1ELb0ELb0ELb0ELb1ELb0ELb0ELb1EEEvNS_16Flash_fwd_paramsE --------------------------
	.section	.text._ZN5flash24flash_fwd_splitkv_kernelI23Flash_fwd_kernel_traitsILi128ELi64ELi128ELi4ELb0ELb0EN7cutlass6half_tE19Flash_kernel_traitsILi128ELi64ELi128ELi4ES3_EELb1ELb0ELb0ELb0ELb1ELb0ELb0ELb1EEEvNS_16Flash_fwd_paramsE,"ax",@progbits
	.align	128
        .global         _ZN5flash24flash_fwd_splitkv_kernelI23Flash_fwd_kernel_traitsILi128ELi64ELi128ELi4ELb0ELb0EN7cutlass6half_tE19Flash_kernel_traitsILi128ELi64ELi128ELi4ES3_EELb1ELb0ELb0ELb0ELb1ELb0ELb0ELb1EEEvNS_16Flash_fwd_paramsE
        .type           _ZN5flash24flash_fwd_splitkv_kernelI23Flash_fwd_kernel_traitsILi128ELi64ELi128ELi4ELb0ELb0EN7cutlass6half_tE19Flash_kernel_traitsILi128ELi64ELi128ELi4ES3_EELb1ELb0ELb0ELb0ELb1ELb0ELb0ELb1EEEvNS_16Flash_fwd_paramsE,@function
        .size           _ZN5flash24flash_fwd_splitkv_kernelI23Flash_fwd_kernel_traitsILi128ELi64ELi128ELi4ELb0ELb0EN7cutlass6half_tE19Flash_kernel_traitsILi128ELi64ELi128ELi4ES3_EELb1ELb0ELb0ELb0ELb1ELb0ELb0ELb1EEEvNS_16Flash_fwd_paramsE,(.L_x_8378 - _ZN5flash24flash_fwd_splitkv_kernelI23Flash_fwd_kernel_traitsILi128ELi64ELi128ELi4ELb0ELb0EN7cutlass6half_tE19Flash_kernel_traitsILi128ELi64ELi128ELi4ES3_EELb1ELb0ELb0ELb0ELb1ELb0ELb0ELb1EEEvNS_16Flash_fwd_paramsE)
        .other          _ZN5flash24flash_fwd_splitkv_kernelI23Flash_fwd_kernel_traitsILi128ELi64ELi128ELi4ELb0ELb0EN7cutlass6half_tE19Flash_kernel_traitsILi128ELi64ELi128ELi4ES3_EELb1ELb0ELb0ELb0ELb1ELb0ELb0ELb1EEEvNS_16Flash_fwd_paramsE,@"STO_CUDA_ENTRY STV_DEFAULT"
_ZN5flash24flash_fwd_splitkv_kernelI23Flash_fwd_kernel_traitsILi128ELi64ELi128ELi4ELb0ELb0EN7cutlass6half_tE19Flash_kernel_traitsILi128ELi64ELi128ELi4ES3_EELb1ELb0ELb0ELb0ELb1ELb0ELb0ELb1EEEvNS_16Flash_fwd_paramsE:
.text._ZN5flash24flash_fwd_splitkv_kernelI23Flash_fwd_kernel_traitsILi128ELi64ELi128ELi4ELb0ELb0EN7cutlass6half_tE19Flash_kernel_traitsILi128ELi64ELi128ELi4ES3_EELb1ELb0ELb0ELb0ELb1ELb0ELb0ELb1EEEvNS_16Flash_fwd_paramsE:
[----:B------:R-:W-:Y:S08]  /*0000*/  LDC R1, c[0x0][0x28] ;  /* 0x00000a00ff017b82 */ /* 0x000ff00000000800 */
[----:B------:R-:W1:Y:S01]  /*0010*/  LDC.64 R2, c[0x0][0x2f0] ;  /* 0x0000bc00ff027b82 */ /* 0x000e620000000a00 */
[----:B------:R-:W2:Y:S01]  /*0020*/  S2R R21, SR_CTAID.Y ;  /* 0x0000000000157919 */ /* 0x000ea20000002600 */
[----:B------:R-:W-:Y:S01]  /*0030*/  IMAD.MOV.U32 R228, RZ, RZ, -0x1 ;  /* 0xffffffffffe47424 */ /* 0x000fe200078e00ff */
[----:B------:R-:W-:Y:S01]  /*0040*/  ULDC.64 UR6, c[0x0][0x208] ;  /* 0x0000820000067ab9 */ /* 0x000fe20000000a00 */
[----:B------:R-:W-:-:S04]  /*0050*/  ULDC.64 UR8, c[0x0][0x300] ;  /* 0x0000c00000087ab9 */ /* 0x000fc80000000a00 */
[----:B------:R-:W2:Y:S08]  /*0060*/  LDC.64 R4, c[0x0][0x2f0] ;  /* 0x0000bc00ff047b82 */ /* 0x000eb00000000a00 */
[----:B------:R-:W3:Y:S01]  /*0070*/  LDC.U8 R0, c[0x0][0x3c2] ;  /* 0x0000f080ff007b82 */ /* 0x000ee20000000000 */
[----:B-1----:R-:W-:-:S07]  /*0080*/  ISETP.NE.U32.AND P0, PT, R2, RZ, PT ;  /* 0x000000ff0200720c */ /* 0x002fce0003f05070 */
[----:B------:R-:W1:Y:S01]  /*0090*/  LDC.64 R152, c[0x0][0x300] ;  /* 0x0000c000ff987b82 */ /* 0x000e620000000a00 */
[----:B------:R-:W-:-:S07]  /*00a0*/  ISETP.NE.AND.EX P0, PT, R3, RZ, PT, P0 ;  /* 0x000000ff0300720c */ /* 0x000fce0003f05300 */
[----:B------:R-:W4:Y:S01]  /*00b0*/  LDC.64 R2, c[0x0][0x2f8] ;  /* 0x0000be00ff027b82 */ /* 0x000f220000000a00 */
[----:B--2---:R-:W-:-:S05]  /*00c0*/  IMAD.WIDE R8, R21, 0x4, R4 ;  /* 0x0000000415087825 */ /* 0x004fca00078e0204 */
[----:B------:R-:W2:Y:S02]  /*00d0*/  @P0 LDG.E R228, desc[UR6][R8.64] ;  /* 0x0000000608e40981 */ /* 0x000ea4000c1e1900 */
[----:B------:R-:W1:Y:S02]  /*00e0*/  LDC.64 R4, c[0x0][0x2f8] ;  /* 0x0000be00ff047b82 */ /* 0x000e640000000a00 */
[----:B------:R1:W2:Y:S01]  /*00f0*/  @P0 LDG.E R227, desc[UR6][R8.64+0x4] ;  /* 0x0000040608e30981 */ /* 0x0002a2000c1e1900 */
[----:B---3--:R-:W-:Y:S02]  /*0100*/  ISETP.NE.AND P3, PT, R0, RZ, PT ;  /* 0x000000ff0000720c */ /* 0x008fe40003f65270 */
[----:B------:R-:W-:-:S04]  /*0110*/  ISETP.NE.U32.AND P1, PT, RZ, UR8, PT ;  /* 0x00000008ff007c0c */ /* 0x000fc8000bf25070 */
[----:B------:R-:W-:Y:S02]  /*0120*/  ISETP.NE.AND.EX P4, PT, RZ, UR9, PT, P1 ;  /* 0x00000009ff007c0c */ /* 0x000fe4000bf85310 */
[----:B----4-:R-:W-:-:S04]  /*0130*/  ISETP.EQ.U32.AND P2, PT, R2, RZ, PT ;  /* 0x000000ff0200720c */ /* 0x010fc80003f42070 */
[----:B------:R-:W-:Y:S01]  /*0140*/  ISETP.EQ.OR.EX P2, PT, R3, RZ, !P3, P2 ;  /* 0x000000ff0300720c */ /* 0x000fe20005f42720 */
[----:B------:R-:W-:Y:S02]  /*0150*/  IMAD.MOV.U32 R13, RZ, RZ, -0x1 ;  /* 0xffffffffff0d7424 */ /* 0x000fe400078e00ff */
[----:B------:R-:W-:Y:S02]  /*0160*/  IMAD.MOV.U32 R6, RZ, RZ, RZ ;  /* 0x000000ffff067224 */ /* 0x000fe400078e00ff */
[----:B-1----:R-:W-:-:S04]  /*0170*/  IMAD.WIDE R4, R21, 0x4, R4 ;  /* 0x0000000415047825 */ /* 0x002fc800078e0204 */
[----:B------:R-:W-:-:S04]  /*0180*/  IMAD.WIDE R152, R21, 0x4, R152 ;  /* 0x0000000415987825 */ /* 0x000fc800078e0298 */
[----:B------:R1:W5:Y:S04]  /*0190*/  @!P2 LDG.E R13, desc[UR6][R4.64] ;  /* 0x00000006040da981 */ /* 0x000368000c1e1900 */
[----:B------:R1:W5:Y:S01]  /*01a0*/  @P4 LDG.E R6, desc[UR6][R152.64] ;  /* 0x0000000698064981 */ /* 0x000362000c1e1900 */
[----:B------:R-:W3:Y:S01]  /*01b0*/  S2R R17, SR_CTAID.X ;  /* 0x0000000000117919 */ /* 0x000ee20000002500 */
[----:B------:R-:W4:Y:S01]  /*01c0*/  S2R R150, SR_CTAID.Z ;  /* 0x0000000000967919 */ /* 0x000f220000002700 */
[--C-:B------:R-:W-:Y:S01]  /*01d0*/  SHF.R.S32.HI R9, RZ, 0x1f, R21.reuse ;  /* 0x0000001fff097819 */ /* 0x100fe20000011415 */
[----:B------:R-:W-:Y:S02]  /*01e0*/  IMAD.MOV.U32 R7, RZ, RZ, R21 ;  /* 0x000000ffff077224 */ /* 0x000fe400078e0015 */
[----:B--2---:R-:W-:-:S06]  /*01f0*/  @P0 IMAD.IADD R227, R227, 0x1, -R228 ;  /* 0x00000001e3e30824 */ /* 0x004fcc00078e0ae4 */
[----:B------:R-:W2:Y:S01]  /*0200*/  @!P0 LDC R227, c[0x0][0x2c4] ;  /* 0x0000b100ffe38b82 */ /* 0x000ea20000000800 */
[----:B------:R-:W-:-:S04]  /*0210*/  ISETP.NE.U32.AND P0, PT, R2, RZ, PT ;  /* 0x000000ff0200720c */ /* 0x000fc80003f05070 */
[----:B------:R-:W-:-:S13]  /*0220*/  ISETP.NE.AND.EX P0, PT, R3, RZ, PT, P0 ;  /* 0x000000ff0300720c */ /* 0x000fda0003f05300 */
[----:B-1-34-:R-:W-:Y:S05]  /*0230*/  @!P0 BRA `(.L_x_2624) ;  /* 0x0000000000108947 */ /* 0x01afea0003800000 */
[----:B------:R-:W3:Y:S02]  /*0240*/  @P3 LDG.E R0, desc[UR6][R4.64+0x4] ;  /* 0x0000040604003981 */ /* 0x000ee4000c1e1900 */
[----:B---3-5:R-:W-:-:S06]  /*0250*/  @P3 IADD3 R69, R0, -R13, RZ ;  /* 0x8000000d00453210 */ /* 0x028fcc0007ffe0ff */
[----:B------:R3:W5:Y:S01]  /*0260*/  @!P3 LDG.E R69, desc[UR6][R4.64] ;  /* 0x000000060445b981 */ /* 0x000762000c1e1900 */
[----:B------:R-:W-:Y:S05]  /*0270*/  BRA `(.L_x_2625) ;  /* 0x0000000000047947 */ /* 0x000fea0003800000 */
.L_x_2624:
[----:B------:R-:W1:Y:S02]  /*0280*/  LDC R69, c[0x0][0x2c8] ;  /* 0x0000b200ff457b82 */ /* 0x000e640000000800 */
.L_x_2625:
        /* <DEDUP_REMOVED lines=13> */
[--C-:B-1---5:R-:W-:Y:S01]  /*0360*/  IMAD.IADD R69, R69, 0x1, -R6.reuse ;  /* 0x0000000145457824 */ /* 0x122fe200078e0a06 */
[----:B------:R-:W-:Y:S01]  /*0370*/  ULDC UR5, c[0x0][0x2c8] ;  /* 0x0000b20000057ab9 */ /* 0x000fe20000000800 */
[----:B------:R-:W-:Y:S01]  /*0380*/  @P0 IMAD.IADD R62, R5, 0x1, -R6 ;  /* 0x00000001053e0824 */ /* 0x000fe200078e0a06 */
[----:B------:R-:W-:Y:S01]  /*0390*/  @!P0 ISETP.NE.AND.EX P1, PT, R3, RZ, PT, P1 ;  /* 0x000000ff0300820c */ /* 0x000fe20003f25310 */
[----:B------:R-:W-:Y:S01]  /*03a0*/  UIADD3 UR5, UR5, 0x7f, URZ ;  /* 0x0000007f05057890 */ /* 0x000fe2000fffe03f */
[----:B------:R-:W-:Y:S01]  /*03b0*/  IADD3 R3, -R227, 0xbf, R60 ;  /* 0x000000bfe3037810 */ /* 0x000fe20007ffe13c */
[----:B------:R-:W1:Y:S01]  /*03c0*/  S2R R57, SR_TID.X ;  /* 0x0000000000397919 */ /* 0x000e620000002100 */
[----:B------:R-:W-:Y:S01]  /*03d0*/  @!P0 SEL R0, R0, RZ, P1 ;  /* 0x000000ff00008207 */ /* 0x000fe20000800000 */
[----:B------:R-:W-:-:S04]  /*03e0*/  USHF.R.S32.HI UR4, URZ, 0x1f, UR5 ;  /* 0x0000001f3f047899 */ /* 0x000fc80008011405 */
[----:B------:R-:W-:Y:S01]  /*03f0*/  @!P0 IMAD.IADD R62, R69, 0x1, R0 ;  /* 0x00000001453e8824 */ /* 0x000fe200078e0200 */
[----:B------:R-:W-:-:S03]  /*0400*/  ULEA.HI UR4, UR4, UR5, URZ, 0x7 ;  /* 0x0000000504047291 */ /* 0x000fc6000f8f383f */
        /* <DEDUP_REMOVED lines=15> */
[----:B------:R-:W-:Y:S01]  /*0500*/  IMAD.IADD R227, R227, 0x1, -R60 ;  /* 0x00000001e3e37824 */ /* 0x000fe200078e0a3c */
[----:B------:R-:W-:Y:S01]  /*0510*/  LOP3.LUT P2, RZ, R57, 0x7, RZ, 0xc0, !PT ;  /* 0x0000000739ff7812 */ /* 0x000fe2000784c0ff */
[----:B------:R-:W-:Y:S01]  /*0520*/  ULDC.64 UR4, c[0x0][0x2a0] ;  /* 0x0000a80000047ab9 */ /* 0x000fe20000000a00 */
[----:B------:R-:W-:Y:S01]  /*0530*/  LEA.HI R0, R0, R57, RZ, 0x3 ;  /* 0x0000003900007211 */ /* 0x000fe200078f18ff */
[----:B------:R-:W-:Y:S01]  /*0540*/  ULDC UR8, c[0x0][0x270] ;  /* 0x00009c0000087ab9 */ /* 0x000fe20000000800 */
[----:B------:R-:W-:Y:S01]  /*0550*/  P2R R7, PR, RZ, 0x4 ;  /* 0x00000004ff077803 */ /* 0x000fe20000000000 */
[----:B------:R-:W-:Y:S01]  /*0560*/  BSSY B0, `(.L_x_2627) ;  /* 0x0000030000007945 */ /* 0x000fe20003800000 */
[----:B------:R-:W-:-:S02]  /*0570*/  LOP3.LUT R6, R0, 0x1ffffff8, RZ, 0xc0, !PT ;  /* 0x1ffffff800067812 */ /* 0x000fc400078ec0ff */
[----:B------:R-:W-:Y:S01]  /*0580*/  SHF.R.S32.HI R7, RZ, 0x1f, R60 ;  /* 0x0000001fff077819 */ /* 0x000fe2000001143c */
[----:B------:R-:W2:Y:S01]  /*0590*/  @!P0 LDC.64 R2, c[0x0][0x290] ;  /* 0x0000a400ff028b82 */ /* 0x000ea20000000a00 */
[----:B------:R-:W-:Y:S01]  /*05a0*/  SHF.R.S32.HI R0, RZ, 0x3, R0 ;  /* 0x00000003ff007819 */ /* 0x000fe20000011400 */
[----:B------:R-:W-:-:S04]  /*05b0*/  IMAD.IADD R6, R57, 0x1, -R6 ;  /* 0x0000000139067824 */ /* 0x000fc800078e0a06 */
[----:B------:R-:W-:-:S05]  /*05c0*/  IMAD.SHL.U32 R14, R6, 0x8, RZ ;  /* 0x00000008060e7824 */ /* 0x000fca00078e00ff */
[--C-:B------:R-:W-:Y:S01]  /*05d0*/  SHF.R.S32.HI R15, RZ, 0x1f, R14.reuse ;  /* 0x0000001fff0f7819 */ /* 0x100fe2000001140e */
[-C--:B-1----:R-:W-:Y:S02]  /*05e0*/  IMAD R7, R7, R4.reuse, RZ ;  /* 0x0000000407077224 */ /* 0x082fe400078e02ff */
[----:B------:R-:W-:-:S04]  /*05f0*/  IMAD.WIDE.U32 R14, R60, R4, R14 ;  /* 0x000000043c0e7225 */ /* 0x000fc800078e000e */
[----:B------:R-:W-:Y:S02]  /*0600*/  IMAD R7, R60, R5, R7 ;  /* 0x000000053c077224 */ /* 0x000fe400078e0207 */
[-C--:B--2---:R-:W-:Y:S02]  /*0610*/  @!P0 IMAD R10, R9, R2.reuse, RZ ;  /* 0x00000002090a8224 */ /* 0x084fe400078e02ff */
[----:B------:R-:W-:-:S04]  /*0620*/  @!P0 IMAD.WIDE.U32 R12, R21, R2, RZ ;  /* 0x00000002150c8225 */ /* 0x000fc800078e00ff */
[----:B------:R-:W-:Y:S01]  /*0630*/  @P0 IMAD.WIDE.U32 R8, R228, R4, RZ ;  /* 0x00000004e4080225 */ /* 0x000fe200078e00ff */
[----:B------:R-:W-:-:S03]  /*0640*/  @!P0 MOV R8, R12 ;  /* 0x0000000c00088202 */ /* 0x000fc60000000f00 */
[----:B------:R-:W-:Y:S02]  /*0650*/  @!P0 IMAD R3, R21, R3, R10 ;  /* 0x0000000315038224 */ /* 0x000fe400078e020a */
[----:B------:R-:W-:Y:S02]  /*0660*/  @P0 IMAD R228, R228, R5, R9 ;  /* 0x00000005e4e40224 */ /* 0x000fe400078e0209 */
[----:B------:R-:W-:Y:S01]  /*0670*/  @!P0 IMAD.IADD R228, R13, 0x1, R3 ;  /* 0x000000010de48824 */ /* 0x000fe200078e0203 */
[----:B------:R-:W-:Y:S01]  /*0680*/  IADD3 R8, P0, R8, R14, RZ ;  /* 0x0000000e08087210 */ /* 0x000fe20007f1e0ff */
[--C-:B------:R-:W-:Y:S01]  /*0690*/  IMAD R21, R21, UR8, R150.reuse ;  /* 0x0000000815157c24 */ /* 0x100fe2000f8e0296 */
[----:B------:R-:W-:Y:S01]  /*06a0*/  SHF.R.S32.HI R3, RZ, 0x1f, R150 ;  /* 0x0000001fff037819 */ /* 0x000fe20000011496 */
[----:B------:R-:W-:Y:S01]  /*06b0*/  VIADD R10, R0, 0x10 ;  /* 0x00000010000a7836 */ /* 0x000fe20000000000 */
[----:B------:R-:W-:Y:S01]  /*06c0*/  IADD3.X R9, R228, R15, R7, P0, !PT ;  /* 0x0000000fe4097210 */ /* 0x000fe200007fe407 */
[C---:B------:R-:W-:Y:S01]  /*06d0*/  VIADD R2, R0.reuse, 0x20 ;  /* 0x0000002000027836 */ /* 0x040fe20000000000 */
[-C--:B------:R-:W-:Y:S01]  /*06e0*/  ISETP.GE.AND P0, PT, R0, R227.reuse, PT ;  /* 0x000000e30000720c */ /* 0x080fe20003f06270 */
[----:B------:R-:W-:Y:S01]  /*06f0*/  IMAD R3, R3, UR4, RZ ;  /* 0x0000000403037c24 */ /* 0x000fe2000f8e02ff */
[----:B------:R-:W-:-:S02]  /*0700*/  ISETP.GE.OR P5, PT, R10, R227, P2 ;  /* 0x000000e30a00720c */ /* 0x000fc400017a6670 */
[-C--:B------:R-:W-:Y:S01]  /*0710*/  ISETP.GE.OR P4, PT, R2, R227.reuse, P2 ;  /* 0x000000e30200720c */ /* 0x080fe20001786670 */
[----:B------:R-:W-:Y:S01]  /*0720*/  IMAD R15, R150, UR5, R3 ;  /* 0x00000005960f7c24 */ /* 0x000fe2000f8e0203 */
[-C--:B------:R-:W-:Y:S01]  /*0730*/  ISETP.GE.AND P1, PT, R10, R227.reuse, PT ;  /* 0x000000e30a00720c */ /* 0x080fe20003f26270 */
[----:B------:R-:W-:Y:S01]  /*0740*/  IMAD.WIDE.U32 R150, R150, UR4, R8 ;  /* 0x0000000496967c25 */ /* 0x000fe2000f8e0008 */
[----:B------:R-:W-:Y:S01]  /*0750*/  ULDC UR4, c[0x0][0x2c4] ;  /* 0x0000b10000047ab9 */ /* 0x000fe20000000800 */
[-C--:B------:R-:W-:Y:S02]  /*0760*/  ISETP.GE.AND P3, PT, R2, R227.reuse, PT ;  /* 0x000000e30200720c */ /* 0x080fe40003f66270 */
[----:B------:R-:W-:Y:S01]  /*0770*/  IMAD R3, R21, UR4, R60 ;  /* 0x0000000415037c24 */ /* 0x000fe2000f8e023c */
[----:B------:R-:W-:Y:S02]  /*0780*/  ISETP.GE.OR P2, PT, R0, R227, P2 ;  /* 0x000000e30000720c */ /* 0x000fe40001746670 */
[----:B------:R-:W-:-:S02]  /*0790*/  SHF.R.S32.HI R8, RZ, 0x1f, R0 ;  /* 0x0000001fff087819 */ /* 0x000fc40000011400 */
[----:B------:R-:W-:Y:S01]  /*07a0*/  IADD3 R15, R151, R15, RZ ;  /* 0x0000000f970f7210 */ /* 0x000fe20007ffe0ff */
        /* <DEDUP_REMOVED lines=11> */
.L_x_2628:
[----:B------:R-:W-:Y:S05]  /*0860*/  BSYNC B0 ;  /* 0x0000000000007941 */ /* 0x000fea0003800000 */
.L_x_2627:
[----:B------:R-:W-:Y:S01]  /*0870*/  BSSY B0, `(.L_x_2629) ;  /* 0x0000011000007945 */ /* 0x000fe20003800000 */
[----:B------:R-:W-:Y:S02]  /*0880*/  IADD3 R6, P6, R3, R0, RZ ;  /* 0x0000000003067210 */ /* 0x000fe40007fde0ff */
[----:B-1----:R-:W-:Y:S01]  /*0890*/  IADD3 R10, R0, 0x30, RZ ;  /* 0x00000030000a7810 */ /* 0x002fe20007ffe0ff */
[----:B------:R-:W-:Y:S05]  /*08a0*/  @P1 BRA `(.L_x_2630) ;  /* 0x0000000000341947 */ /* 0x000fea0003800000 */
[----:B------:R-:W-:Y:S01]  /*08b0*/  IADD3 R7, P0, R0, 0x10, RZ ;  /* 0x0000001000077810 */ /* 0x000fe20007f1e0ff */
[----:B------:R-:W-:Y:S01]  /*08c0*/  IMAD.MOV.U32 R12, RZ, RZ, R150 ;  /* 0x000000ffff0c7224 */ /* 0x000fe200078e0096 */
        /* <DEDUP_REMOVED lines=11> */
.L_x_2630:
[----:B------:R-:W-:Y:S05]  /*0980*/  BSYNC B0 ;  /* 0x0000000000007941 */ /* 0x000fea0003800000 */
.L_x_2629:
[----:B------:R-:W-:Y:S01]  /*0990*/  BSSY B0, `(.L_x_2631) ;  /* 0x0000010000007945 */ /* 0x000fe20003800000 */
[----:B------:R-:W-:-:S03]  /*09a0*/  ISETP.GE.AND P1, PT, R10, R227, PT ;  /* 0x000000e30a00720c */ /* 0x000fc60003f26270 */
[----:B------:R-:W-:Y:S10]  /*09b0*/  @P3 BRA `(.L_x_2632) ;  /* 0x0000000000343947 */ /* 0x000ff40003800000 */
[----:B------:R-:W-:Y:S01]  /*09c0*/  IADD3 R7, P0, R0, 0x20, RZ ;  /* 0x0000002000077810 */ /* 0x000fe20007f1e0ff */
[----:B------:R-:W-:Y:S01]  /*09d0*/  IMAD.MOV.U32 R12, RZ, RZ, R150 ;  /* 0x000000ffff0c7224 */ /* 0x000fe200078e0096 */
[----:B------:R-:W-:Y:S01]  /*09e0*/  MOV R13, R15 ;  /* 0x0000000f000d7202 */ /* 0x000fe20000000f00 */
[----:B------:R-:W-:Y:S02]  /*09f0*/  ULDC.64 UR4, c[0x0][0x280] ;  /* 0x0000a00000047ab9 */ /* 0x000fe40000000a00 */
[----:B------:R-:W-:Y:S02]  /*0a00*/  IMAD.X R9, RZ, RZ, R8, P0 ;  /* 0x000000ffff097224 */ /* 0x000fe400000e0608 */
[----:B------:R-:W-:-:S04]  /*0a10*/  IMAD.WIDE.U32 R12, R7, R4, R12 ;  /* 0x00000004070c7225 */ /* 0x000fc800078e000c */
[----:B------:R-:W-:Y:S01]  /*0a20*/  IMAD R2, R9, R4, RZ ;  /* 0x0000000409027224 */ /* 0x000fe200078e02ff */
[----:B-1----:R-:W-:-:S03]  /*0a30*/  LEA R16, P0, R12, UR4, 0x1 ;  /* 0x000000040c107c11 */ /* 0x002fc6000f8008ff */
[----:B------:R-:W-:-:S05]  /*0a40*/  IMAD R2, R7, R5, R2 ;  /* 0x0000000507027224 */ /* 0x000fca00078e0202 */
[----:B------:R-:W-:-:S04]  /*0a50*/  IADD3 R7, R13, R2, RZ ;  /* 0x000000020d077210 */ /* 0x000fc80007ffe0ff */
[----:B------:R-:W-:-:S05]  /*0a60*/  LEA.HI.X R17, R12, UR5, R7, 0x1, P0 ;  /* 0x000000050c117c11 */ /* 0x000fca00080f0c07 */
[----:B------:R2:W-:Y:S04]  /*0a70*/  STG.E.128 desc[UR6][R16.64], RZ ;  /* 0x000000ff10007986 */ /* 0x0005e8000c101d06 */
[----:B------:R2:W-:Y:S02]  /*0a80*/  STG.E.128 desc[UR6][R16.64+0x80], RZ ;  /* 0x000080ff10007986 */ /* 0x0005e4000c101d06 */
.L_x_2632:
[----:B------:R-:W-:Y:S05]  /*0a90*/  BSYNC B0 ;  /* 0x0000000000007941 */ /* 0x000fea0003800000 */
.L_x_2631:
[----:B------:R-:W-:Y:S04]  /*0aa0*/  BSSY B0, `(.L_x_2633) ;  /* 0x000000e000007945 */ /* 0x000fe80003800000 */
[----:B------:R-:W-:Y:S05]  /*0ab0*/  @P1 BRA `(.L_x_2634) ;  /* 0x0000000000301947 */ /* 0x000fea0003800000 */
[----:B------:R-:W-:Y:S01]  /*0ac0*/  IADD3 R7, P0, R0, 0x30, RZ ;  /* 0x0000003000077810 */ /* 0x000fe20007f1e0ff */
[----:B------:R-:W-:Y:S01]  /*0ad0*/  ULDC.64 UR4, c[0x0][0x280] ;  /* 0x0000a00000047ab9 */ /* 0x000fe20000000a00 */
[----:B------:R-:W-:Y:S02]  /*0ae0*/  MOV R14, R150 ;  /* 0x00000096000e7202 */ /* 0x000fe40000000f00 */
[----:B------:R-:W-:-:S03]  /*0af0*/  IADD3.X R9, RZ, R8, RZ, P0, !PT ;  /* 0x00000008ff097210 */ /* 0x000fc600007fe4ff */
        /* <DEDUP_REMOVED lines=8> */
.L_x_2634:
[----:B------:R-:W-:Y:S05]  /*0b80*/  BSYNC B0 ;  /* 0x0000000000007941 */ /* 0x000fea0003800000 */
.L_x_2633:
[----:B------:R-:W-:Y:S01]  /*0b90*/  LOP3.LUT P1, RZ, R57, 0x7, RZ, 0xc0, !PT ;  /* 0x0000000739ff7812 */ /* 0x000fe2000782c0ff */
[----:B------:R-:W-:Y:S01]  /*0ba0*/  ULDC.64 UR4, c[0x0][0x2b0] ;  /* 0x0000ac0000047ab9 */ /* 0x000fe20000000a00 */
[----:B------:R-:W-:Y:S01]  /*0bb0*/  LEA.HI.X.SX32 R3, R3, R8, 0x1, P6 ;  /* 0x0000000803037211 */ /* 0x000fe200030f0eff */
[----:B------:R-:W-:Y:S01]  /*0bc0*/  @!P2 IMAD.MOV.U32 R9, RZ, RZ, 0x7f800000 ;  /* 0x7f800000ff09a424 */ /* 0x000fe200078e00ff */
[----:B------:R-:W-:Y:S01]  /*0bd0*/  ISETP.GE.OR P1, PT, R10, R227, P1 ;  /* 0x000000e30a00720c */ /* 0x000fe20000f26670 */
[----:B------:R-:W-:Y:S01]  /*0be0*/  @!P5 IMAD.MOV.U32 R7, RZ, RZ, 0x7f800000 ;  /* 0x7f800000ff07d424 */ /* 0x000fe200078e00ff */
[----:B------:R-:W-:Y:S01]  /*0bf0*/  LEA R2, P0, R6, UR4, 0x2 ;  /* 0x0000000406027c11 */ /* 0x000fe2000f8010ff */
[----:B---3--:R-:W-:-:S03]  /*0c00*/  @!P4 IMAD.MOV.U32 R5, RZ, RZ, 0x7f800000 ;  /* 0x7f800000ff05c424 */ /* 0x008fc600078e00ff */
[----:B------:R-:W-:-:S05]  /*0c10*/  LEA.HI.X R3, R6, UR5, R3, 0x2, P0 ;  /* 0x0000000506037c11 */ /* 0x000fca00080f1403 */
[----:B------:R3:W-:Y:S04]  /*0c20*/  @!P2 STG.E desc[UR6][R2.64], R9 ;  /* 0x000000090200a986 */ /* 0x0007e8000c101906 */
[----:B------:R3:W-:Y:S04]  /*0c30*/  @!P5 STG.E desc[UR6][R2.64+0x40], R7 ;  /* 0x000040070200d986 */ /* 0x0007e8000c101906 */
[----:B------:R3:W-:Y:S01]  /*0c40*/  @!P4 STG.E desc[UR6][R2.64+0x80], R5 ;  /* 0x000080050200c986 */ /* 0x0007e2000c101906 */
[----:B------:R-:W-:Y:S05]  /*0c50*/  @P1 EXIT ;  /* 0x000000000000194d */ /* 0x000fea0003800000 */
[----:B---3--:R-:W-:-:S05]  /*0c60*/  MOV R5, 0x7f800000 ;  /* 0x7f80000000057802 */ /* 0x008fca0000000f00 */
[----:B------:R-:W-:Y:S01]  /*0c70*/  STG.E desc[UR6][R2.64+0xc0], R5 ;  /* 0x0000c00502007986 */ /* 0x000fe2000c101906 */
[----:B------:R-:W-:Y:S05]  /*0c80*/  EXIT ;  /* 0x000000000000794d */ /* 0x000fea0003800000 */
.L_x_2626:
[----:B------:R-:W1:Y:S01]  /*0c90*/  LDC.64 R2, c[0x0][0x368] ;  /* 0x0000da00ff027b82 */ /* 0x000e620000000a00 */
[----:B------:R-:W-:Y:S01]  /*0ca0*/  ULDC.64 UR10, c[0x0][0x370] ;  /* 0x0000dc00000a7ab9 */ /* 0x000fe20000000a00 */
[----:B-1----:R-:W-:-:S04]  /*0cb0*/  ISETP.NE.U32.AND P0, PT, R2, RZ, PT ;  /* 0x000000ff0200720c */ /* 0x002fc80003f05070 */
[----:B------:R-:W-:-:S13]  /*0cc0*/  ISETP.NE.AND.EX P0, PT, R3, RZ, PT, P0 ;  /* 0x000000ff0300720c */ /* 0x000fda0003f05300 */
[----:B------:R-:W1:Y:S01]  /*0cd0*/  @P0 LDC.64 R2, c[0x0][0x368] ;  /* 0x0000da00ff020b82 */ /* 0x000e620000000a00 */
[----:B------:R-:W-:Y:S01]  /*0ce0*/  UPLOP3.LUT UP0, UPT, UPT, UPT, UPT, 0x40, 0x0 ;  /* 0x000000000000789c */ /* 0x000fe20003f0e870 */
[----:B-1----:R-:W-:-:S05]  /*0cf0*/  @P0 IMAD.WIDE R2, R21, 0x4, R2 ;  /* 0x0000000415020825 */ /* 0x002fca00078e0202 */
[----:B------:R1:W5:Y:S01]  /*0d00*/  @P0 LDG.E R21, desc[UR6][R2.64] ;  /* 0x0000000602150981 */ /* 0x000362000c1e1900 */
[----:B------:R-:W-:Y:S02]  /*0d10*/  ISETP.NE.U32.AND P0, PT, RZ, UR10, PT ;  /* 0x0000000aff007c0c */ /* 0x000fe4000bf05070 */
[----:B------:R-:W-:Y:S02]  /*0d20*/  CS2R R232, SRZ ;  /* 0x0000000000e87805 */ /* 0x000fe4000001ff00 */
[----:B------:R-:W-:-:S13]  /*0d30*/  ISETP.NE.AND.EX P0, PT, RZ, UR11, PT, P0 ;  /* 0x0000000bff007c0c */ /* 0x000fda000bf05300 */
[----:B------:R-:W-:Y:S05]  /*0d40*/  @!P0 BRA `(.L_x_2635) ;  /* 0x00000000003c8947 */ /* 0x000fea0003800000 */
[----:B------:R-:W-:Y:S01]  /*0d50*/  R2UR UR13, R9 ;  /* 0x00000000090d72ca */ /* 0x000fe200000e0000 */
[----:B------:R-:W-:Y:S01]  /*0d60*/  ULDC.64 UR4, c[0x0][0x378] ;  /* 0x0000de0000047ab9 */ /* 0x000fe20000000a00 */
[C---:B------:R-:W-:Y:S02]  /*0d70*/  R2UR UR14, R7.reuse ;  /* 0x00000000070e72ca */ /* 0x040fe400000e0000 */
[----:B------:R-:W-:-:S09]  /*0d80*/  R2UR UR12, R7 ;  /* 0x00000000070c72ca */ /* 0x000fd200000e0000 */
[----:B------:R-:W-:Y:S02]  /*0d90*/  UIMAD UR13, UR13, UR4, URZ ;  /* 0x000000040d0d72a4 */ /* 0x000fe4000f8e023f */
[----:B------:R-:W-:Y:S02]  /*0da0*/  UIMAD.WIDE.U32 UR14, UR14, UR4, URZ ;  /* 0x000000040e0e72a5 */ /* 0x000fe4000f8e003f */
[----:B------:R-:W-:Y:S02]  /*0db0*/  UIMAD UR5, UR12, UR5, UR13 ;  /* 0x000000050c0572a4 */ /* 0x000fe4000f8e020d */
[----:B------:R-:W-:Y:S02]  /*0dc0*/  ULEA UR10, UP1, UR14, UR10, 0x2 ;  /* 0x0000000a0e0a7291 */ /* 0x000fe4000f82103f */
[----:B------:R-:W-:Y:S02]  /*0dd0*/  UIADD3 UR5, UR15, UR5, URZ ;  /* 0x000000050f057290 */ /* 0x000fe4000fffe03f */
[----:B------:R-:W-:-:S02]  /*0de0*/  UISETP.NE.U32.AND UP0, UPT, UR10, URZ, UPT ;  /* 0x0000003f0a00728c */ /* 0x000fc4000bf05070 */
[----:B------:R-:W-:Y:S01]  /*0df0*/  USHF.L.U64.HI UR5, UR14, 0x2, UR5 ;  /* 0x000000020e057899 */ /* 0x000fe20008010205 */
[----:B------:R-:W-:-:S03]  /*0e00*/  IMAD.U32 R232, RZ, RZ, UR10 ;  /* 0x0000000affe87e24 */ /* 0x000fc6000f8e00ff */
[----:B------:R-:W-:-:S04]  /*0e10*/  UIADD3.X UR5, UR5, UR11, URZ, UP1, !UPT ;  /* 0x0000000b05057290 */ /* 0x000fc80008ffe43f */
[----:B------:R-:W-:Y:S02]  /*0e20*/  UISETP.NE.AND.EX UP0, UPT, UR5, URZ, UPT, UP0 ;  /* 0x0000003f0500728c */ /* 0x000fe4000bf05300 */
[----:B------:R-:W-:-:S09]  /*0e30*/  IMAD.U32 R233, RZ, RZ, UR5 ;  /* 0x00000005ffe97e24 */ /* 0x000fd2000f8e00ff */
.L_x_2635:
[----:B------:R-:W-:-:S13]  /*0e40*/  PLOP3.LUT P0, PT, PT, PT, UP0, 0x40, 0x0 ;  /* 0x000000000000781c */ /* 0x000fda0003f0e808 */
[----:B------:R-:W-:Y:S05]  /*0e50*/  @P0 BRA `(.L_x_2636) ;  /* 0x0000000400440947 */ /* 0x000fea0003800000 */
[----:B------:R-:W1:Y:S01]  /*0e60*/  LDC R13, c[0x0][0x380] ;  /* 0x0000e000ff0d7b82 */ /* 0x000e620000000800 */
[----:B------:R-:W-:Y:S01]  /*0e70*/  LEA R46, R54, 0xffffff80, 0x7 ;  /* 0xffffff80362e7811 */ /* 0x000fe200078e38ff */
[----:B------:R-:W-:-:S06]  /*0e80*/  ULDC.64 UR4, c[0x0][0x230] ;  /* 0x00008c0000047ab9 */ /* 0x000fcc0000000a00 */
[----:B------:R-:W2:Y:S01]  /*0e90*/  LDC R11, c[0x0][0x278] ;  /* 0x00009e00ff0b7b82 */ /* 0x000ea20000000800 */
[----:B------:R-:W-:-:S07]  /*0ea0*/  MOV R14, RZ ;  /* 0x000000ff000e7202 */ /* 0x000fce0000000f00 */
        /* <DEDUP_REMOVED lines=24> */
[----:B------:R-:W-:-:S06]  /*1030*/  IMAD.WIDE R4, R19, 0x4, R232 ;  /* 0x0000000413047825 */ /* 0x000fcc00078e02e8 */
[----:B------:R1:W4:Y:S01]  /*1040*/  LDG.E R4, desc[UR6][R4.64] ;  /* 0x0000000604047981 */ /* 0x000322000c1e1900 */
[----:B--2---:R-:W-:Y:S01]  /*1050*/  IABS R2, R11 ;  /* 0x0000000b00027213 */ /* 0x004fe20000000000 */
[----:B------:R-:W-:-:S03]  /*1060*/  IMAD.MOV R19, RZ, RZ, -R19 ;  /* 0x000000ffff137224 */ /* 0x000fc600078e0a13 */
[----:B------:R-:W2:Y:S01]  /*1070*/  I2F.RP R6, R2 ;  /* 0x0000000200067306 */ /* 0x000ea20000209400 */
[----:B------:R-:W-:-:S07]  /*1080*/  IMAD R19, R13, R19, R46 ;  /* 0x000000130d137224 */ /* 0x000fce00078e022e */
[----:B--2---:R-:W2:Y:S02]  /*1090*/  MUFU.RCP R15, R6 ;  /* 0x00000006000f7308 */ /* 0x004ea40000001000 */
[----:B--2---:R-:W-:-:S06]  /*10a0*/  IADD3 R15, R15, 0xffffffe, RZ ;  /* 0x0ffffffe0f0f7810 */ /* 0x004fcc0007ffe0ff */
[----:B------:R-:W2:Y:S02]  /*10b0*/  F2I.FTZ.U32.TRUNC.NTZ R15, R15 ;  /* 0x0000000f000f7305 */ /* 0x000ea4000021f000 */
[----:B--2---:R-:W-:-:S04]  /*10c0*/  IMAD.MOV R0, RZ, RZ, -R15 ;  /* 0x000000ffff007224 */ /* 0x004fc800078e0a0f */
[----:B------:R-:W-:Y:S01]  /*10d0*/  IMAD R3, R0, R2, RZ ;  /* 0x0000000200037224 */ /* 0x000fe200078e02ff */
[----:B------:R-:W-:-:S03]  /*10e0*/  IABS R0, R150 ;  /* 0x0000009600007213 */ /* 0x000fc60000000000 */
[----:B------:R-:W-:-:S04]  /*10f0*/  IMAD.HI.U32 R14, R15, R3, R14 ;  /* 0x000000030f0e7227 */ /* 0x000fc800078e000e */
[----:B-1----:R-:W-:-:S04]  /*1100*/  IMAD.MOV.U32 R5, RZ, RZ, R0 ;  /* 0x000000ffff057224 */ /* 0x002fc800078e0000 */
        /* <DEDUP_REMOVED lines=9> */
[----:B------:R-:W-:Y:S02]  /*11a0*/  ISETP.GE.AND P1, PT, R2, RZ, PT ;  /* 0x000000ff0200720c */ /* 0x000fe40003f26270 */
[----:B------:R-:W1:Y:S05]  /*11b0*/  LDC.64 R2, c[0x0][0x238] ;  /* 0x00008e00ff027b82 */ /* 0x000e6a0000000a00 */
[----:B------:R-:W-:-:S06]  /*11c0*/  @P2 IADD3 R0, R0, 0x1, RZ ;  /* 0x0000000100002810 */ /* 0x000fcc0007ffe0ff */
[----:B------:R-:W-:Y:S01]  /*11d0*/  @!P1 IMAD.MOV R0, RZ, RZ, -R0 ;  /* 0x000000ffff009224 */ /* 0x000fe200078e0a00 */
[----:B------:R-:W-:-:S04]  /*11e0*/  @!P0 LOP3.LUT R0, RZ, R11, RZ, 0x33, !PT ;  /* 0x0000000bff008212 */ /* 0x000fc800078e33ff */
[----:B------:R-:W-:Y:S02]  /*11f0*/  SHF.R.S32.HI R109, RZ, 0x1f, R0 ;  /* 0x0000001fff6d7819 */ /* 0x000fe40000011400 */
[----:B----4-:R-:W-:Y:S01]  /*1200*/  SHF.R.S32.HI R5, RZ, 0x1f, R4 ;  /* 0x0000001fff057819 */ /* 0x010fe20000011404 */
        /* <DEDUP_REMOVED lines=8> */
[----:B---3--:R-:W-:-:S02]  /*1290*/  IMAD R6, R15, R154, RZ ;  /* 0x0000009a0f067224 */ /* 0x008fc400078e02ff */
[----:B------:R-:W-:-:S04]  /*12a0*/  IMAD.WIDE.U32 R4, R4, R2, RZ ;  /* 0x0000000204047225 */ /* 0x000fc800078e00ff */
[----:B------:R-:W-:Y:S01]  /*12b0*/  IMAD.WIDE.U32 R10, R19, R154, R12 ;  /* 0x0000009a130a7225 */ /* 0x000fe200078e000c */
[----:B------:R-:W-:-:S03]  /*12c0*/  MOV R8, R4 ;  /* 0x0000000400087202 */ /* 0x000fc60000000f00 */
[----:B------:R-:W-:Y:S01]  /*12d0*/  IMAD R6, R19, R155, R6 ;  /* 0x0000009b13067224 */ /* 0x000fe200078e0206 */
[----:B------:R-:W-:Y:S01]  /*12e0*/  MOV R12, R10 ;  /* 0x0000000a000c7202 */ /* 0x000fe20000000f00 */
[----:B------:R-:W-:Y:S02]  /*12f0*/  IMAD.IADD R23, R5, 0x1, R3 ;  /* 0x0000000105177824 */ /* 0x000fe400078e0203 */
[----:B------:R-:W-:Y:S02]  /*1300*/  IMAD.IADD R13, R11, 0x1, R6 ;  /* 0x000000010b0d7824 */ /* 0x000fe400078e0206 */
[----:B------:R-:W-:Y:S02]  /*1310*/  IMAD R11, R109, UR4, RZ ;  /* 0x000000046d0b7c24 */ /* 0x000fe4000f8e02ff */
[----:B------:R-:W-:-:S04]  /*1320*/  IMAD.WIDE.U32 R12, R0, UR4, R12 ;  /* 0x00000004000c7c25 */ /* 0x000fc8000f8e000c */
[----:B------:R-:W-:Y:S01]  /*1330*/  IMAD R11, R0, UR5, R11 ;  /* 0x00000005000b7c24 */ /* 0x000fe2000f8e020b */
[----:B------:R-:W-:-:S04]  /*1340*/  MOV R2, R12 ;  /* 0x0000000c00027202 */ /* 0x000fc80000000f00 */
[----:B------:R-:W-:Y:S01]  /*1350*/  IADD3 R13, R13, R11, RZ ;  /* 0x0000000b0d0d7210 */ /* 0x000fe20007ffe0ff */
[----:B------:R-:W-:Y:S06]  /*1360*/  BRA `(.L_x_2637) ;  /* 0x0000000400387947 */ /* 0x000fec0003800000 */
.L_x_2636:
[----:B------:R-:W1:Y:S01]  /*1370*/  LDC R19, c[0x0][0x278] ;  /* 0x00009e00ff137b82 */ /* 0x000e620000000800 */
[----:B------:R-:W-:Y:S02]  /*1380*/  MOV R4, RZ ;  /* 0x000000ff00047202 */ /* 0x000fe40000000f00 */
        /* <DEDUP_REMOVED lines=10> */
[----:B------:R-:W-:Y:S01]  /*1430*/  @P0 IADD3 R11, R23, R11, RZ ;  /* 0x0000000b170b0210 */ /* 0x000fe20007ffe0ff */
[----:B-1----:R-:W-:Y:S01]  /*1440*/  VIADD R8, R8, 0xffffffe ;  /* 0x0ffffffe08087836 */ /* 0x002fe20000000000 */
[----:B------:R-:W-:-:S05]  /*1450*/  @P0 MOV R10, R22 ;  /* 0x00000016000a0202 */ /* 0x000fca0000000f00 */
[----:B------:R-:W1:Y:S02]  /*1460*/  F2I.FTZ.U32.TRUNC.NTZ R5, R8 ;  /* 0x0000000800057305 */ /* 0x000e64000021f000 */
[----:B-1----:R-:W-:Y:S01]  /*1470*/  IMAD.MOV R0, RZ, RZ, -R5 ;  /* 0x000000ffff007224 */ /* 0x002fe200078e0a05 */
[----:B------:R-:W-:-:S03]  /*1480*/  LOP3.LUT R8, R150, R19, RZ, 0x3c, !PT ;  /* 0x0000001396087212 */ /* 0x000fc600078e3cff */
[----:B------:R-:W-:Y:S01]  /*1490*/  IMAD R2, R0, R3, RZ ;  /* 0x0000000300027224 */ /* 0x000fe200078e02ff */
[----:B------:R-:W-:Y:S02]  /*14a0*/  IABS R0, R150 ;  /* 0x0000009600007213 */ /* 0x000fe40000000000 */
[----:B------:R-:W-:Y:S01]  /*14b0*/  ISETP.GE.AND P2, PT, R8, RZ, PT ;  /* 0x000000ff0800720c */ /* 0x000fe20003f46270 */
[----:B------:R-:W-:-:S04]  /*14c0*/  IMAD.HI.U32 R5, R5, R2, R4 ;  /* 0x0000000205057227 */ /* 0x000fc800078e0004 */
[----:B------:R-:W-:-:S04]  /*14d0*/  IMAD.MOV.U32 R4, RZ, RZ, R0 ;  /* 0x000000ffff047224 */ /* 0x000fc800078e0000 */
[----:B------:R-:W-:-:S04]  /*14e0*/  IMAD.HI.U32 R0, R5, R4, RZ ;  /* 0x0000000405007227 */ /* 0x000fc800078e00ff */
[----:B------:R-:W-:-:S04]  /*14f0*/  IMAD.MOV R2, RZ, RZ, -R0 ;  /* 0x000000ffff027224 */ /* 0x000fc800078e0a00 */
[C---:B------:R-:W-:Y:S02]  /*1500*/  IMAD R2, R3.reuse, R2, R4 ;  /* 0x0000000203027224 */ /* 0x040fe400078e0204 */
[----:B------:R-:W1:Y:S03]  /*1510*/  @P0 LDC.64 R4, c[0x0][0x250] ;  /* 0x00009400ff040b82 */ /* 0x000e660000000a00 */
[----:B------:R-:W-:-:S13]  /*1520*/  ISETP.GT.U32.AND P1, PT, R3, R2, PT ;  /* 0x000000020300720c */ /* 0x000fda0003f24070 */
        /* <DEDUP_REMOVED lines=19> */
[----:B------:R-:W-:-:S07]  /*1660*/  IADD3 R11, R11, R8, RZ ;  /* 0x000000080b0b7210 */ /* 0x000fce0007ffe0ff */
.L_x_2638:
[----:B------:R-:W-:Y:S01]  /*1670*/  IMAD R8, R15, R154, RZ ;  /* 0x0000009a0f087224 */ /* 0x000fe200078e02ff */
[----:B------:R-:W-:Y:S01]  /*1680*/  @!P1 LOP3.LUT R0, RZ, R19, RZ, 0x33, !PT ;  /* 0x00000013ff009212 */ /* 0x000fe200078e33ff */
[-C--:B------:R-:W-:Y:S01]  /*1690*/  IMAD.WIDE.U32 R10, R154, R46.reuse, R10 ;  /* 0x0000002e9a0a7225 */ /* 0x080fe200078e000a */
[----:B------:R-:W-:Y:S02]  /*16a0*/  @P0 IADD3 R13, R6, R13, RZ ;  /* 0x0000000d060d0210 */ /* 0x000fe40007ffe0ff */
[----:B------:R-:W-:Y:S01]  /*16b0*/  SHF.R.S32.HI R109, RZ, 0x1f, R0 ;  /* 0x0000001fff6d7819 */ /* 0x000fe20000011400 */
[----:B------:R-:W-:Y:S02]  /*16c0*/  IMAD R8, R155, R46, R8 ;  /* 0x0000002e9b087224 */ /* 0x000fe400078e0208 */
[----:B-1----:R-:W-:-:S03]  /*16d0*/  @P0 IMAD.WIDE.U32 R18, R13, R4, RZ ;  /* 0x000000040d120225 */ /* 0x002fc600078e00ff */
[----:B------:R-:W-:Y:S01]  /*16e0*/  IADD3 R11, R11, R8, RZ ;  /* 0x000000080b0b7210 */ /* 0x000fe20007ffe0ff */
[----:B--2---:R-:W-:Y:S02]  /*16f0*/  IMAD R8, R109, R2, RZ ;  /* 0x000000026d087224 */ /* 0x004fe400078e02ff */
[----:B------:R-:W-:Y:S01]  /*1700*/  @P0 IMAD R23, R13, R5, R19 ;  /* 0x000000050d170224 */ /* 0x000fe200078e0213 */
[----:B------:R-:W-:Y:S01]  /*1710*/  MOV R19, R46 ;  /* 0x0000002e00137202 */ /* 0x000fe20000000f00 */
[----:B------:R-:W-:-:S04]  /*1720*/  IMAD.WIDE.U32 R10, R0, R2, R10 ;  /* 0x00000002000a7225 */ /* 0x000fc800078e000a */
[----:B------:R-:W-:Y:S01]  /*1730*/  IMAD R3, R0, R3, R8 ;  /* 0x0000000300037224 */ /* 0x000fe200078e0208 */
[----:B------:R-:W-:Y:S02]  /*1740*/  MOV R2, R10 ;  /* 0x0000000a00027202 */ /* 0x000fe40000000f00 */
        /* <DEDUP_REMOVED lines=16> */
.L_x_2637:
[----:B------:R1:W5:Y:S01]  /*1850*/  @P4 LDG.E R3, desc[UR6][R152.64] ;  /* 0x0000000698034981 */ /* 0x000362000c1e1900 */
[----:B------:R-:W-:Y:S01]  /*1860*/  ISETP.NE.AND P0, PT, R228, -0x1, PT ;  /* 0xffffffffe400780c */ /* 0x000fe20003f05270 */
[----:B------:R-:W2:Y:S01]  /*1870*/  LDC.64 R4, c[0x0][0x240] ;  /* 0x00009000ff047b82 */ /* 0x000ea20000000a00 */
[----:B------:R-:W-:Y:S01]  /*1880*/  SHF.R.S32.HI R6, RZ, 0x1f, R57 ;  /* 0x0000001fff067819 */ /* 0x000fe20000011439 */
[----:B------:R-:W-:Y:S01]  /*1890*/  ULDC.64 UR4, c[0x0][0x268] ;  /* 0x00009a0000047ab9 */ /* 0x000fe20000000a00 */
[----:B------:R-:W-:Y:S01]  /*18a0*/  ULDC.64 UR34, c[0x0][0x250] ;  /* 0x0000940000227ab9 */ /* 0x000fe20000000a00 */
[----:B------:R-:W-:Y:S01]  /*18b0*/  IMAD.MOV.U32 R45, RZ, RZ, 0x10 ;  /* 0x00000010ff2d7424 */ /* 0x000fe200078e00ff */
[CC--:B------:R-:W-:Y:S01]  /*18c0*/  LEA.HI R12, R6.reuse, R57.reuse, RZ, 0x3 ;  /* 0x00000039060c7211 */ /* 0x0c0fe200078f18ff */
[----:B------:R-:W-:Y:S01]  /*18d0*/  IMAD.MOV.U32 R43, RZ, RZ, 0x20 ;  /* 0x00000020ff2b7424 */ /* 0x000fe200078e00ff */
[----:B------:R-:W-:Y:S01]  /*18e0*/  LEA.HI R143, R6, R57, RZ, 0x4 ;  /* 0x00000039068f7211 */ /* 0x000fe200078f20ff */
[----:B------:R-:W3:Y:S01]  /*18f0*/  LDC R141, c[0x0][0x2e0] ;  /* 0x0000b800ff8d7b82 */ /* 0x000ee20000000800 */
[----:B------:R-:W-:Y:S01]  /*1900*/  SHF.R.S32.HI R230, RZ, 0x3, R12 ;  /* 0x00000003ffe67819 */ /* 0x000fe2000001140c */
[----:B------:R-:W-:Y:S01]  /*1910*/  USHF.L.U32 UR14, UR34, 0x4, URZ ;  /* 0x00000004220e7899 */ /* 0x000fe2000800063f */
[----:B------:R-:W-:-:S02]  /*1920*/  LOP3.LUT R12, R12, 0xfffffff8, RZ, 0xc0, !PT ;  /* 0xfffffff80c0c7812 */ /* 0x000fc400078ec0ff */
[----:B------:R-:W-:Y:S01]  /*1930*/  SHF.R.S32.HI R231, RZ, 0x1f, R230 ;  /* 0x0000001fffe77819 */ /* 0x000fe200000114e6 */
[----:B------:R-:W-:Y:S01]  /*1940*/  IMAD.SHL.U32 R25, R230, 0x40, RZ ;  /* 0x00000040e6197824 */ /* 0x000fe200078e00ff */
[----:B------:R-:W-:Y:S01]  /*1950*/  LOP3.LUT R14, R143, 0xfffffff0, RZ, 0xc0, !PT ;  /* 0xfffffff08f0e7812 */ /* 0x000fe200078ec0ff */
[----:B------:R-:W4:Y:S01]  /*1960*/  @!P0 LDC.64 R10, c[0x0][0x228] ;  /* 0x00008a00ff0a8b82 */ /* 0x000f220000000a00 */
[----:B------:R-:W-:Y:S01]  /*1970*/  IMAD.IADD R61, R57, 0x1, -R12 ;  /* 0x00000001393d7824 */ /* 0x000fe200078e0a0c */
[CC--:B------:R-:W-:Y:S01]  /*1980*/  LEA.HI R18, R6.reuse, R57.reuse, RZ, 0x6 ;  /* 0x0000003906127211 */ /* 0x0c0fe200078f30ff */
[----:B------:R-:W-:Y:S01]  /*1990*/  IMAD.WIDE R26, R17, 0x40, R230 ;  /* 0x00000040111a7825 */ /* 0x000fe200078e02e6 */
[----:B------:R-:W-:Y:S02]  /*19a0*/  LOP3.LUT R25, R25, 0x1c0, RZ, 0xc0, !PT ;  /* 0x000001c019197812 */ /* 0x000fe400078ec0ff */
[----:B------:R-:W-:Y:S01]  /*19b0*/  LEA.HI R6, R6, R57, RZ, 0x5 ;  /* 0x0000003906067211 */ /* 0x000fe200078f28ff */
[----:B------:R-:W-:Y:S01]  /*19c0*/  IMAD.SHL.U32 R16, R61, 0x8, RZ ;  /* 0x000000083d107824 */ /* 0x000fe200078e00ff */
[----:B------:R-:W-:Y:S01]  /*19d0*/  SHF.R.U32.HI R144, RZ, 0x3, R25 ;  /* 0x00000003ff907819 */ /* 0x000fe20000011619 */
[----:B------:R-:W-:Y:S01]  /*19e0*/  IMAD.IADD R14, R57, 0x1, -R14 ;  /* 0x00000001390e7824 */ /* 0x000fe200078e0a0e */
[----:B------:R-:W-:Y:S01]  /*19f0*/  SHF.L.U64.HI R114, R154, 0x4, R155 ;  /* 0x000000049a727819 */ /* 0x000fe2000001029b */
[----:B------:R-:W-:Y:S01]  /*1a00*/  IMAD.SHL.U32 R137, R61, 0x4, RZ ;  /* 0x000000043d897824 */ /* 0x000fe200078e00ff */
[--C-:B-----5:R-:W-:Y:S01]  /*1a10*/  LOP3.LUT R21, R25, 0x38, R16.reuse, 0xf8, !PT ;  /* 0x0000003819157812 */ /* 0x120fe200078ef810 */
[----:B--2---:R-:W-:Y:S01]  /*1a20*/  @P0 IMAD.WIDE.U32 R24, R228, R4, RZ ;  /* 0x00000004e4180225 */ /* 0x004fe200078e00ff */
[----:B------:R-:W-:-:S02]  /*1a30*/  SHF.R.S32.HI R17, RZ, 0x1f, R16 ;  /* 0x0000001fff117819 */ /* 0x000fc40000011410 */
[----:B------:R-:W-:Y:S01]  /*1a40*/  LOP3.LUT R144, R21, R144, RZ, 0x3c, !PT ;  /* 0x0000009015907212 */ /* 0x000fe200078e3cff */
[----:B------:R-:W-:Y:S01]  /*1a50*/  @P0 IMAD.MOV.U32 R12, RZ, RZ, R24 ;  /* 0x000000ffff0c0224 */ /* 0x000fe200078e0018 */
[----:B------:R-:W-:Y:S01]  /*1a60*/  SHF.R.S32.HI R63, RZ, 0x1f, R14 ;  /* 0x0000001fff3f7819 */ /* 0x000fe2000001140e */
[----:B------:R-:W-:Y:S01]  /*1a70*/  @P0 IMAD R21, R228, R5, R25 ;  /* 0x00000005e4150224 */ /* 0x000fe200078e0219 */
[----:B------:R-:W-:Y:S02]  /*1a80*/  SHF.L.U32 R25, R18, 0x3, RZ ;  /* 0x0000000312197819 */ /* 0x000fe400000006ff */
[----:B------:R-:W-:Y:S01]  /*1a90*/  LEA.HI R63, R63, R14, RZ, 0x3 ;  /* 0x0000000e3f3f7211 */ /* 0x000fe200078f18ff */
[-C--:B----4-:R-:W-:Y:S01]  /*1aa0*/  @!P0 IMAD.WIDE.U32 R28, R7, R10.reuse, RZ ;  /* 0x0000000a071c8225 */ /* 0x090fe200078e00ff */
[----:B---3--:R-:W-:Y:S02]  /*1ab0*/  LEA.HI R141, R141, R141, RZ, 0x1 ;  /* 0x0000008d8d8d7211 */ /* 0x008fe400078f08ff */
[----:B------:R-:W-:Y:S01]  /*1ac0*/  LOP3.LUT R144, R144, 0xfffffe00, R25, 0xf8, !PT ;  /* 0xfffffe0090907812 */ /* 0x000fe200078ef819 */
[----:B------:R-:W-:Y:S01]  /*1ad0*/  @!P0 IMAD R20, R9, R10, RZ ;  /* 0x0000000a09148224 */ /* 0x000fe200078e02ff */
[----:B------:R-:W-:Y:S01]  /*1ae0*/  LOP3.LUT R25, R63, 0xfffffff8, RZ, 0xc0, !PT ;  /* 0xfffffff83f197812 */ /* 0x000fe200078ec0ff */
[----:B------:R-:W-:Y:S01]  /*1af0*/  @!P0 IMAD.MOV.U32 R12, RZ, RZ, R28 ;  /* 0x000000ffff0c8224 */ /* 0x000fe200078e001c */
[----:B------:R-:W-:Y:S01]  /*1b00*/  SHF.R.S32.HI R139, RZ, 0x1, R141 ;  /* 0x00000001ff8b7819 */ /* 0x000fe2000001148d */
[----:B------:R-:W-:Y:S01]  /*1b10*/  @!P0 IMAD R11, R7, R11, R20 ;  /* 0x0000000b070b8224 */ /* 0x000fe200078e0214 */
[----:B------:R-:W-:Y:S01]  /*1b20*/  SHF.L.U32 R115, R154, 0x4, RZ ;  /* 0x000000049a737819 */ /* 0x000fe200000006ff */
[----:B------:R-:W-:Y:S01]  /*1b30*/  IMAD.IADD R142, R14, 0x1, -R25 ;  /* 0x000000010e8e7824 */ /* 0x000fe200078e0a19 */
[C---:B------:R-:W-:Y:S01]  /*1b40*/  IADD3 R20, P1, R16.reuse, R12, RZ ;  /* 0x0000000c10147210 */ /* 0x040fe20007f3e0ff */
[----:B------:R-:W-:Y:S01]  /*1b50*/  @!P0 IMAD.IADD R21, R29, 0x1, R11 ;  /* 0x000000011d158824 */ /* 0x000fe200078e020b */
[----:B------:R-:W-:Y:S01]  /*1b60*/  IADD3 R22, P0, R16, R8, RZ ;  /* 0x0000000810167210 */ /* 0x000fe20007f1e0ff */
[----:B------:R-:W-:Y:S01]  /*1b70*/  IMAD R11, R109, UR4, RZ ;  /* 0x000000046d0b7c24 */ /* 0x000fe2000f8e02ff */
[----:B------:R-:W-:Y:S01]  /*1b80*/  SHF.R.S32.HI R58, RZ, 0x5, R6 ;  /* 0x00000005ff3a7819 */ /* 0x000fe20000011406 */
[C---:B------:R-:W-:Y:S01]  /*1b90*/  IMAD.X R21, R17.reuse, 0x1, R21, P1 ;  /* 0x0000000111157824 */ /* 0x040fe200008e0615 */
[----:B------:R-:W-:Y:S01]  /*1ba0*/  IADD3.X R23, R17, R23, RZ, P0, !PT ;  /* 0x0000001711177210 */ /* 0x000fe200007fe4ff */
[-C--:B------:R-:W-:Y:S01]  /*1bb0*/  IMAD R8, R27, R4.reuse, RZ ;  /* 0x000000041b087224 */ /* 0x080fe200078e02ff */
[----:B------:R-:W-:Y:S01]  /*1bc0*/  IADD3 R146, P0, R230, R19, RZ ;  /* 0x00000013e6927210 */ /* 0x000fe20007f1e0ff */
[----:B------:R-:W-:Y:S01]  /*1bd0*/  IMAD.WIDE.U32 R20, R26, R4, R20 ;  /* 0x000000041a147225 */ /* 0x000fe200078e0014 */
[----:B------:R-:W-:-:S02]  /*1be0*/  SHF.R.S32.HI R4, RZ, 0x1f, R150 ;  /* 0x0000001fff047819 */ /* 0x000fc40000011496 */
[----:B------:R-:W-:Y:S01]  /*1bf0*/  SHF.L.U32 R140, R139, 0x4, RZ ;  /* 0x000000048b8c7819 */ /* 0x000fe200000006ff */
[C---:B------:R-:W-:Y:S02]  /*1c00*/  IMAD R11, R0.reuse, UR5, R11 ;  /* 0x00000005000b7c24 */ /* 0x040fe4000f8e020b */
[----:B------:R-:W-:Y:S01]  /*1c10*/  IMAD.WIDE.U32 R22, R0, UR4, R22 ;  /* 0x0000000400167c25 */ /* 0x000fe2000f8e0016 */
[----:B------:R-:W-:-:S03]  /*1c20*/  ULDC.64 UR4, c[0x0][0x258] ;  /* 0x0000960000047ab9 */ /* 0x000fc60000000a00 */
[----:B------:R-:W-:Y:S01]  /*1c30*/  IMAD R145, R4, UR4, RZ ;  /* 0x0000000404917c24 */ /* 0x000fe2000f8e02ff */
[----:B------:R-:W-:Y:S01]  /*1c40*/  SHF.R.S32.HI R4, RZ, 0x1f, R69 ;  /* 0x0000001fff047819 */ /* 0x000fe20000011445 */
[----:B------:R-:W-:Y:S01]  /*1c50*/  IMAD.X R15, R231, 0x1, R15, P0 ;  /* 0x00000001e70f7824 */ /* 0x000fe200000e060f */
[----:B------:R-:W-:Y:S01]  /*1c60*/  IADD3 R148, P0, R16, R2, RZ ;  /* 0x0000000210947210 */ /* 0x000fe20007f1e0ff */
[----:B------:R-:W-:Y:S01]  /*1c70*/  IMAD R8, R26, R5, R8 ;  /* 0x000000051a087224 */ /* 0x000fe200078e0208 */
[----:B------:R-:W-:Y:S01]  /*1c80*/  LEA.HI R67, R4, R69, RZ, 0x7 ;  /* 0x0000004504437211 */ /* 0x000fe200078f38ff */
[----:B------:R-:W-:Y:S01]  /*1c90*/  IMAD R5, R15, UR34, RZ ;  /* 0x000000220f057c24 */ /* 0x000fe2000f8e02ff */
[----:B------:R-:W-:Y:S01]  /*1ca0*/  IADD3 R23, R23, R11, RZ ;  /* 0x0000000b17177210 */ /* 0x000fe20007ffe0ff */
[----:B------:R-:W-:Y:S01]  /*1cb0*/  IMAD.X R149, R17, 0x1, R13, P0 ;  /* 0x0000000111957824 */ /* 0x000fe200000e060d */
[----:B------:R-:W-:Y:S01]  /*1cc0*/  SHF.R.S32.HI R67, RZ, 0x7, R67 ;  /* 0x00000007ff437819 */ /* 0x000fe20000011443 */
[----:B------:R-:W-:Y:S01]  /*1cd0*/  IMAD R138, R230, R139, R137 ;  /* 0x0000008be68a7224 */ /* 0x000fe200078e0289 */
[----:B------:R-:W-:Y:S01]  /*1ce0*/  LOP3.LUT R4, R6, 0xffffffe0, RZ, 0xc0, !PT ;  /* 0xffffffe006047812 */ /* 0x000fe200078ec0ff */
[----:B------:R-:W-:Y:S01]  /*1cf0*/  IMAD.IADD R21, R21, 0x1, R8 ;  /* 0x0000000115157824 */ /* 0x000fe200078e0208 */
[----:B------:R-:W-:Y:S01]  /*1d00*/  VIMNMX R67, RZ, R67, !PT ;  /* 0x00000043ff437248 */ /* 0x000fe20007fe0100 */
[----:B------:R-:W-:Y:S01]  /*1d10*/  IMAD R11, R231, R154, RZ ;  /* 0x0000009ae70b7224 */ /* 0x000fe200078e02ff */
[----:B------:R-:W-:Y:S01]  /*1d20*/  SHF.R.S32.HI R125, RZ, 0x1f, R138 ;  /* 0x0000001fff7d7819 */ /* 0x000fe2000001148a */
[----:B------:R-:W-:Y:S01]  /*1d30*/  IMAD R5, R146, UR35, R5 ;  /* 0x0000002392057c24 */ /* 0x000fe2000f8e0205 */
[----:B------:R-:W-:Y:S01]  /*1d40*/  ISETP.GT.AND P0, PT, R54, R67, PT ;  /* 0x000000433600720c */ /* 0x000fe20003f04270 */
[----:B------:R-:W-:-:S03]  /*1d50*/  IMAD.WIDE.U32 R146, R146, UR34, R22 ;  /* 0x0000002292927c25 */ /* 0x000fc6000f8e0016 */
[----:B------:R-:W-:Y:S01]  /*1d60*/  R2P PR, R142, 0x6 ;  /* 0x000000068e007804 */ /* 0x000fe20000000000 */
[C---:B------:R-:W-:Y:S01]  /*1d70*/  IMAD R145, R150.reuse, UR5, R145 ;  /* 0x0000000596917c24 */ /* 0x040fe2000f8e0291 */
[----:B------:R-:W-:Y:S01]  /*1d80*/  USHF.L.U64.HI UR5, UR34, 0x4, UR35 ;  /* 0x0000000422057899 */ /* 0x000fe20008010223 */
[----:B------:R-:W-:Y:S01]  /*1d90*/  IMAD.IADD R137, R137, 0x1, R138 ;  /* 0x0000000189897824 */ /* 0x000fe200078e028a */
[----:B------:R-:W-:Y:S01]  /*1da0*/  IADD3 R52, R147, R5, RZ ;  /* 0x0000000593347210 */ /* 0x000fe20007ffe0ff */
[----:B------:R-:W-:Y:S01]  /*1db0*/  IMAD.WIDE.U32 R150, R150, UR4, R20 ;  /* 0x0000000496967c25 */ /* 0x000fe2000f8e0014 */
[----:B------:R-:W-:Y:S02]  /*1dc0*/  SEL R45, R45, 0xfffffff0, !P1 ;  /* 0xfffffff02d2d7807 */ /* 0x000fe40004800000 */
[----:B------:R-:W-:Y:S01]  /*1dd0*/  SHF.R.S32.HI R124, RZ, 0x1f, R137 ;  /* 0x0000001fff7c7819 */ /* 0x000fe20000011489 */
[C---:B------:R-:W-:Y:S01]  /*1de0*/  IMAD R11, R230.reuse, R155, R11 ;  /* 0x0000009be60b7224 */ /* 0x040fe200078e020b */
[----:B------:R-:W-:Y:S01]  /*1df0*/  SEL R43, R43, 0xffffffe0, !P2 ;  /* 0xffffffe02b2b7807 */ /* 0x000fe20005000000 */
[----:B------:R-:W-:-:S04]  /*1e00*/  IMAD.WIDE.U32 R148, R230, R154, R148 ;  /* 0x0000009ae6947225 */ /* 0x000fc800078e0094 */
[----:B------:R-:W-:Y:S02]  /*1e10*/  IMAD.IADD R59, R57, 0x1, -R4 ;  /* 0x00000001393b7824 */ /* 0x000fe400078e0a04 */
[----:B------:R-:W-:Y:S02]  /*1e20*/  IMAD.IADD R56, R149, 0x1, R11 ;  /* 0x0000000195387824 */ /* 0x000fe400078e020b */
[----:B------:R-:W-:Y:S02]  /*1e30*/  IMAD.IADD R145, R151, 0x1, R145 ;  /* 0x0000000197917824 */ /* 0x000fe400078e0291 */
[----:B------:R-:W-:Y:S01]  /*1e40*/  @!P4 IMAD.MOV.U32 R3, RZ, RZ, RZ ;  /* 0x000000ffff03c224 */ /* 0x000fe200078e00ff */
[----:B-1----:R-:W-:Y:S06]  /*1e50*/  @!P0 BRA `(.L_x_2639) ;  /* 0x000000c000288947 */ /* 0x002fec0003800000 */
[----:B------:R-:W1:Y:S01]  /*1e60*/  LDC.64 R82, c[0x0][0x338] ;  /* 0x0000ce00ff527b82 */ /* 0x000e620000000a00 */
[----:B------:R-:W-:Y:S01]  /*1e70*/  ULDC.64 UR12, c[0x0][0x330] ;  /* 0x0000cc00000c7ab9 */ /* 0x000fe20000000a00 */
[----:B------:R-:W-:Y:S01]  /*1e80*/  ULDC.64 UR10, c[0x0][0x328] ;  /* 0x0000ca00000a7ab9 */ /* 0x000fe20000000a00 */
[C---:B------:R-:W-:Y:S01]  /*1e90*/  IMAD R4, R9.reuse, UR12, RZ ;  /* 0x0000000c09047c24 */ /* 0x040fe2000f8e02ff */
[--C-:B------:R-:W-:Y:S01]  /*1ea0*/  SHF.R.S32.HI R6, RZ, 0x1f, R69.reuse ;  /* 0x0000001fff067819 */ /* 0x100fe20000011445 */
[----:B------:R-:W-:Y:S01]  /*1eb0*/  IMAD R2, R9, UR10, RZ ;  /* 0x0000000a09027c24 */ /* 0x000fe2000f8e02ff */
[----:B------:R-:W-:Y:S01]  /*1ec0*/  IADD3 R5, P1, P0, R46, R230, -R69 ;  /* 0x000000e62e057210 */ /* 0x000fe2000783e845 */
[C---:B------:R-:W-:Y:S01]  /*1ed0*/  IMAD.WIDE.U32 R8, R7.reuse, UR12, R16 ;  /* 0x0000000c07087c25 */ /* 0x040fe2000f8e0010 */
[----:B------:R-:W-:Y:S01]  /*1ee0*/  ULDC.64 UR22, c[0x0][0x350] ;  /* 0x0000d40000167ab9 */ /* 0x000fe20000000a00 */
[----:B------:R-:W-:Y:S01]  /*1ef0*/  ULDC.64 UR18, c[0x0][0x348] ;  /* 0x0000d20000127ab9 */ /* 0x000fe20000000a00 */
[----:B------:R-:W-:Y:S01]  /*1f00*/  ULDC.64 UR16, c[0x0][0x320] ;  /* 0x0000c80000107ab9 */ /* 0x000fe20000000a00 */
[C---:B------:R-:W-:Y:S01]  /*1f10*/  IMAD R4, R7.reuse, UR13, R4 ;  /* 0x0000000d07047c24 */ /* 0x040fe2000f8e0204 */
[----:B------:R-:W-:Y:S01]  /*1f20*/  ULDC.64 UR12, c[0x0][0x318] ;  /* 0x0000c600000c7ab9 */ /* 0x000fe20000000a00 */
[C---:B------:R-:W-:Y:S01]  /*1f30*/  IMAD.WIDE.U32 R10, R7.reuse, UR10, R16 ;  /* 0x0000000a070a7c25 */ /* 0x040fe2000f8e0010 */
[----:B------:R-:W-:Y:S01]  /*1f40*/  UIMAD.WIDE.U32 UR38, UR34, 0x40, URZ ;  /* 0x00000040222678a5 */ /* 0x000fe2000f8e003f */
[----:B------:R-:W-:Y:S01]  /*1f50*/  IADD3 R132, R140, 0x40, RZ ;  /* 0x000000408c847810 */ /* 0x000fe20007ffe0ff */
[----:B------:R-:W-:Y:S01]  /*1f60*/  UIMAD.WIDE.U32 UR36, UR34, 0x20, URZ ;  /* 0x00000020222478a5 */ /* 0x000fe2000f8e003f */
[----:B------:R-:W-:Y:S01]  /*1f70*/  IMAD R2, R7, UR11, R2 ;  /* 0x0000000b07027c24 */ /* 0x000fe2000f8e0202 */
[----:B------:R-:W-:Y:S01]  /*1f80*/  SHF.R.S32.HI R7, RZ, 0x1f, R46 ;  /* 0x0000001fff077819 */ /* 0x000fe2000001142e */
[----:B------:R-:W-:Y:S01]  /*1f90*/  ULDC.64 UR10, c[0x0][0x340] ;  /* 0x0000d000000a7ab9 */ /* 0x000fe20000000a00 */
[----:B------:R-:W-:Y:S01]  /*1fa0*/  IMAD.IADD R9, R9, 0x1, R4 ;  /* 0x0000000109097824 */ /* 0x000fe200078e0204 */
[----:B------:R-:W-:Y:S01]  /*1fb0*/  IADD3 R46, R3, R46, RZ ;  /* 0x0000002e032e7210 */ /* 0x000fe20007ffe0ff */
[----:B------:R-:W-:Y:S01]  /*1fc0*/  IMAD.IADD R11, R11, 0x1, R2 ;  /* 0x000000010b0b7824 */ /* 0x000fe200078e0202 */
[----:B------:R-:W-:Y:S01]  /*1fd0*/  IADD3.X R7, R7, R231, ~R6, P1, P0 ;  /* 0x000000e707077210 */ /* 0x000fe20000fe0c06 */
[C---:B------:R-:W-:Y:S01]  /*1fe0*/  IMAD R107, R109.reuse, UR22, RZ ;  /* 0x000000166d6b7c24 */ /* 0x040fe2000f8e02ff */
[----:B------:R-:W-:Y:S01]  /*1ff0*/  UIMAD.WIDE.U32 UR58, UR34, 0x60, URZ ;  /* 0x00000060223a78a5 */ /* 0x000fe2000f8e003f */
[----:B------:R-:W-:Y:S01]  /*2000*/  IMAD R109, R109, UR18, RZ ;  /* 0x000000126d6d7c24 */ /* 0x000fe2000f8e02ff */
[----:B------:R-:W-:Y:S01]  /*2010*/  UIMAD.WIDE.U32 UR52, UR34, 0xa0, URZ ;  /* 0x000000a0223478a5 */ /* 0x000fe2000f8e003f */
[CC--:B-1----:R-:W-:Y:S01]  /*2020*/  IMAD R2, R7.reuse, R82.reuse, RZ ;  /* 0x0000005207027224 */ /* 0x0c2fe200078e02ff */
[----:B------:R-:W-:Y:S01]  /*2030*/  UIMAD.WIDE.U32 UR50, UR34, 0xc0, URZ ;  /* 0x000000c0223278a5 */ /* 0x000fe2000f8e003f */
[----:B------:R-:W-:Y:S01]  /*2040*/  IMAD R4, R7, UR10, RZ ;  /* 0x0000000a07047c24 */ /* 0x000fe2000f8e02ff */
[----:B------:R-:W-:Y:S01]  /*2050*/  UIMAD.WIDE.U32 UR60, UR34, 0xe0, URZ ;  /* 0x000000e0223c78a5 */ /* 0x000fe2000f8e003f */
[C---:B------:R-:W-:Y:S01]  /*2060*/  IMAD R2, R5.reuse, R83, R2 ;  /* 0x0000005305027224 */ /* 0x040fe200078e0202 */
[----:B------:R-:W-:Y:S01]  /*2070*/  USHF.L.U64.HI UR15, UR10, 0x4, UR11 ;  /* 0x000000040a0f7899 */ /* 0x000fe2000801020b */
[----:B------:R-:W-:Y:S01]  /*2080*/  IMAD.WIDE.U32 R6, R5, R82, R10 ;  /* 0x0000005205067225 */ /* 0x000fe200078e000a */
[----:B------:R-:W-:Y:S01]  /*2090*/  USHF.L.U32 UR4, UR10, 0x4, URZ ;  /* 0x000000040a047899 */ /* 0x000fe2000800063f */
[C---:B------:R-:W-:Y:S01]  /*20a0*/  SHF.L.U64.HI R70, R82.reuse, 0x4, R83 ;  /* 0x0000000452467819 */ /* 0x040fe20000010253 */
[----:B------:R-:W-:Y:S01]  /*20b0*/  USHF.L.U64.HI UR20, UR10, 0x5, UR11 ;  /* 0x000000050a147899 */ /* 0x000fe2000801020b */
[----:B------:R-:W-:Y:S01]  /*20c0*/  IMAD.IADD R7, R7, 0x1, R2 ;  /* 0x0000000107077824 */ /* 0x000fe200078e0202 */
[----:B------:R-:W-:Y:S01]  /*20d0*/  USHF.L.U32 UR21, UR10, 0x5, URZ ;  /* 0x000000050a157899 */ /* 0x000fe2000800063f */
[C---:B------:R-:W-:Y:S01]  /*20e0*/  IMAD R4, R5.reuse, UR11, R4 ;  /* 0x0000000b05047c24 */ /* 0x040fe2000f8e0204 */
[----:B------:R-:W-:Y:S01]  /*20f0*/  UIMAD.WIDE.U32 UR48, UR10, 0x60, URZ ;  /* 0x000000600a3078a5 */ /* 0x000fe2000f8e003f */
[----:B------:R-:W-:Y:S01]  /*2100*/  IMAD.WIDE.U32 R8, R5, UR10, R8 ;  /* 0x0000000a05087c25 */ /* 0x000fe2000f8e0008 */
[----:B------:R-:W-:Y:S01]  /*2110*/  UIMAD UR24, UR11, 0x60, URZ ;  /* 0x000000600b1878a4 */ /* 0x000fe2000f8e023f */
[----:B------:R-:W-:Y:S01]  /*2120*/  SHF.L.U64.HI R72, R82, 0x5, R83 ;  /* 0x0000000552487819 */ /* 0x000fe20000010253 */
[----:B------:R-:W-:Y:S01]  /*2130*/  USHF.L.U64.HI UR26, UR10, 0x6, UR11 ;  /* 0x000000060a1a7899 */ /* 0x000fe2000801020b */
[C---:B------:R-:W-:Y:S01]  /*2140*/  IMAD R109, R0.reuse, UR19, R109 ;  /* 0x00000013006d7c24 */ /* 0x040fe2000f8e026d */
[----:B------:R-:W-:Y:S01]  /*2150*/  USHF.L.U32 UR27, UR10, 0x6, URZ ;  /* 0x000000060a1b7899 */ /* 0x000fe2000800063f */
[----:B------:R-:W-:Y:S01]  /*2160*/  IMAD.WIDE.U32 R6, R0, UR18, R6 ;  /* 0x0000001200067c25 */ /* 0x000fe2000f8e0006 */
[----:B------:R-:W-:Y:S01]  /*2170*/  ULDC.64 UR18, c[0x0][0x218] ;  /* 0x0000860000127ab9 */ /* 0x000fe20000000a00 */
[----:B------:R-:W-:Y:S01]  /*2180*/  UIMAD.WIDE.U32 UR46, UR10, 0xa0, URZ ;  /* 0x000000a00a2e78a5 */ /* 0x000fe2000f8e003f */
[----:B------:R-:W-:Y:S01]  /*2190*/  SHF.L.U64.HI R83, R82, 0x6, R83 ;  /* 0x0000000652537819 */ /* 0x000fe20000010253 */
[----:B------:R-:W-:Y:S01]  /*21a0*/  IMAD.IADD R5, R9, 0x1, R4 ;  /* 0x0000000109057824 */ /* 0x000fe200078e0204 */
[----:B------:R-:W-:Y:S01]  /*21b0*/  LEA R108, P0, R6, UR12, 0x1 ;  /* 0x0000000c066c7c11 */ /* 0x000fe2000f8008ff */
[----:B------:R-:W-:Y:S01]  /*21c0*/  IMAD.MOV.U32 R4, RZ, RZ, R8 ;  /* 0x000000ffff047224 */ /* 0x000fe200078e0008 */
[----:B------:R-:W-:Y:S01]  /*21d0*/  UIMAD UR30, UR11, 0xa0, URZ ;  /* 0x000000a00b1e78a4 */ /* 0x000fe2000f8e023f */
[----:B------:R-:W-:Y:S01]  /*21e0*/  IMAD.IADD R109, R7, 0x1, R109 ;  /* 0x00000001076d7824 */ /* 0x000fe200078e026d */
[----:B------:R-:W-:Y:S01]  /*21f0*/  UIMAD.WIDE.U32 UR44, UR10, 0xc0, URZ ;  /* 0x000000c00a2c78a5 */ /* 0x000fe2000f8e003f */
[C---:B------:R-:W-:Y:S01]  /*2200*/  IMAD R107, R0.reuse, UR23, R107 ;  /* 0x00000017006b7c24 */ /* 0x040fe2000f8e026b */
[----:B------:R-:W-:Y:S01]  /*2210*/  UIMAD UR32, UR11, 0xc0, URZ ;  /* 0x000000c00b2078a4 */ /* 0x000fe2000f8e023f */
[----:B------:R-:W-:Y:S01]  /*2220*/  IMAD.WIDE.U32 R4, R0, UR22, R4 ;  /* 0x0000001600047c25 */ /* 0x000fe2000f8e0004 */
[----:B------:R-:W-:Y:S01]  /*2230*/  LEA.HI.X R109, R6, UR13, R109, 0x1, P0 ;  /* 0x0000000d066d7c11 */ /* 0x000fe200080f0c6d */
[----:B------:R-:W-:Y:S01]  /*2240*/  UIMAD UR34, UR11, 0xe0, URZ ;  /* 0x000000e00b2278a4 */ /* 0x000fe2000f8e023f */
[----:B------:R-:W-:Y:S01]  /*2250*/  LEA R102, P0, R148, UR18, 0x1 ;  /* 0x0000001294667c11 */ /* 0x000fe2000f8008ff */
[----:B------:R-:W-:Y:S01]  /*2260*/  IMAD.IADD R107, R5, 0x1, R107 ;  /* 0x00000001056b7824 */ /* 0x000fe200078e026b */
[----:B------:R-:W-:Y:S01]  /*2270*/  LEA R106, P1, R4, UR16, 0x1 ;  /* 0x00000010046a7c11 */ /* 0x000fe2000f8208ff */
[----:B------:R-:W-:Y:S01]  /*2280*/  IMAD R46, R139, R46, RZ ;  /* 0x0000002e8b2e7224 */ /* 0x000fe200078e02ff */
[----:B------:R-:W-:Y:S01]  /*2290*/  LEA.HI.X R103, R148, UR19, R56, 0x1, P0 ;  /* 0x0000001394677c11 */ /* 0x000fe200080f0c38 */
[----:B------:R-:W-:Y:S01]  /*22a0*/  UIMAD.WIDE.U32 UR42, UR10, 0xe0, URZ ;  /* 0x000000e00a2a78a5 */ /* 0x000fe2000f8e003f */
[----:B------:R-:W-:Y:S01]  /*22b0*/  LEA.HI.X R107, R4, UR17, R107, 0x1, P1 ;  /* 0x00000011046b7c11 */ /* 0x000fe200088f0c6b */
[----:B------:R-:W-:Y:S01]  /*22c0*/  ULDC.64 UR16, c[0x0][0x220] ;  /* 0x0000880000107ab9 */ /* 0x000fe20000000a00 */
[----:B------:R-:W-:Y:S01]  /*22d0*/  SHF.R.S32.HI R47, RZ, 0x1f, R46 ;  /* 0x0000001fff2f7819 */ /* 0x000fe2000001142e */
[----:B------:R-:W-:Y:S01]  /*22e0*/  ULDC.64 UR12, c[0x0][0x360] ;  /* 0x0000d800000c7ab9 */ /* 0x000fe20000000a00 */
[-C--:B------:R-:W-:Y:S01]  /*22f0*/  IADD3 R112, P0, R137, R46.reuse, RZ ;  /* 0x0000002e89707210 */ /* 0x080fe20007f1e0ff */
[----:B------:R-:W-:Y:S01]  /*2300*/  ULDC.64 UR10, c[0x0][0x358] ;  /* 0x0000d600000a7ab9 */ /* 0x000fe20000000a00 */
[----:B------:R-:W-:Y:S01]  /*2310*/  IADD3 R46, P1, R138, R46, RZ ;  /* 0x0000002e8a2e7210 */ /* 0x000fe20007f3e0ff */
[----:B------:R-:W-:Y:S01]  /*2320*/  IMAD.SHL.U32 R71, R82, 0x10, RZ ;  /* 0x0000001052477824 */ /* 0x000fe200078e00ff */
[----:B------:R-:W-:Y:S01]  /*2330*/  IADD3 R131, R140, R132, RZ ;  /* 0x000000848c837210 */ /* 0x000fe20007ffe0ff */
[--C-:B------:R-:W-:Y:S01]  /*2340*/  IMAD.X R113, R124, 0x1, R47.reuse, P0 ;  /* 0x000000017c717824 */ /* 0x100fe200000e062f */
[----:B------:R-:W-:Y:S01]  /*2350*/  LEA R104, P0, R146, UR16, 0x1 ;  /* 0x0000001092687c11 */ /* 0x000fe2000f8008ff */
[----:B------:R-:W-:Y:S01]  /*2360*/  IMAD.X R47, R125, 0x1, R47, P1 ;  /* 0x000000017d2f7824 */ /* 0x000fe200008e062f */
[----:B------:R-:W1:Y:S01]  /*2370*/  LDC R68, c[0x0][0x340] ;  /* 0x0000d000ff447b82 */ /* 0x000e620000000800 */
[----:B------:R-:W-:Y:S01]  /*2380*/  IMAD.SHL.U32 R73, R82, 0x20, RZ ;  /* 0x0000002052497824 */ /* 0x000fe200078e00ff */
[----:B------:R-:W-:Y:S01]  /*2390*/  LEA.HI.X R105, R146, UR17, R52, 0x1, P0 ;  /* 0x0000001192697c11 */ /* 0x000fe200080f0c34 */
[----:B------:R-:W-:Y:S01]  /*23a0*/  IMAD.SHL.U32 R84, R82, 0x40, RZ ;  /* 0x0000004052547824 */ /* 0x000fe200078e00ff */
[C---:B------:R-:W-:Y:S01]  /*23b0*/  SHF.L.U64.HI R47, R46.reuse, 0x1, R47 ;  /* 0x000000012e2f7819 */ /* 0x040fe2000001022f */
[----:B------:R-:W-:Y:S01]  /*23c0*/  USHF.L.U32 UR40, UR35, 0x5, URZ ;  /* 0x0000000523287899 */ /* 0x000fe2000800063f */
[----:B------:R-:W-:Y:S01]  /*23d0*/  SHF.L.U32 R46, R46, 0x1, RZ ;  /* 0x000000012e2e7819 */ /* 0x000fe200000006ff */
[----:B------:R-:W-:Y:S01]  /*23e0*/  IMAD.U32 R168, RZ, RZ, UR58 ;  /* 0x0000003affa87e24 */ /* 0x000fe2000f8e00ff */
[C---:B------:R-:W-:Y:S01]  /*23f0*/  SHF.L.U64.HI R113, R112.reuse, 0x1, R113 ;  /* 0x0000000170717819 */ /* 0x040fe20000010271 */
[----:B------:R-:W-:Y:S01]  /*2400*/  IMAD.SHL.U32 R112, R112, 0x2, RZ ;  /* 0x0000000270707824 */ /* 0x000fe200078e00ff */
[C---:B------:R-:W-:Y:S01]  /*2410*/  IADD3 R10, P1, R46.reuse, UR12, RZ ;  /* 0x0000000c2e0a7c10 */ /* 0x040fe2000ff3e0ff */
[----:B------:R-:W-:Y:S01]  /*2420*/  UIADD3 UR22, UR37, UR40, URZ ;  /* 0x0000002825167290 */ /* 0x000fe2000fffe03f */
[----:B------:R-:W-:Y:S01]  /*2430*/  IADD3 R46, P0, R46, UR10, RZ ;  /* 0x0000000a2e2e7c10 */ /* 0x000fe2000ff1e0ff */
[----:B------:R-:W-:Y:S01]  /*2440*/  IMAD.U32 R169, RZ, RZ, UR59 ;  /* 0x0000003bffa97e24 */ /* 0x000fe2000f8e00ff */
[C---:B------:R-:W-:Y:S01]  /*2450*/  IADD3.X R9, R47.reuse, UR13, RZ, P1, !PT ;  /* 0x0000000d2f097c10 */ /* 0x040fe20008ffe4ff */
[----:B------:R-:W-:Y:S01]  /*2460*/  UMOV UR40, UR58 ;  /* 0x0000003a00287c82 */ /* 0x000fe20008000000 */
[----:B------:R-:W-:Y:S01]  /*2470*/  IADD3.X R47, R47, UR11, RZ, P0, !PT ;  /* 0x0000000b2f2f7c10 */ /* 0x000fe200087fe4ff */
[----:B------:R-:W-:Y:S01]  /*2480*/  UMOV UR41, UR59 ;  /* 0x0000003b00297c82 */ /* 0x000fe20008000000 */
[----:B------:R-:W-:Y:S01]  /*2490*/  IADD3 R78, P1, P0, R115, 0x40, R115 ;  /* 0x00000040734e7810 */ /* 0x000fe2000783e073 */
[----:B------:R-:W-:Y:S01]  /*24a0*/  USHF.L.U32 UR28, UR35, 0x6, URZ ;  /* 0x00000006231c7899 */ /* 0x000fe2000800063f */
[----:B------:R-:W-:Y:S01]  /*24b0*/  IADD3 R110, P3, R112, UR12, RZ ;  /* 0x0000000c706e7c10 */ /* 0x000fe2000ff7e0ff */
[----:B------:R-:W-:Y:S01]  /*24c0*/  UIMAD UR31, UR35, 0xa0, URZ ;  /* 0x000000a0231f78a4 */ /* 0x000fe2000f8e023f */
[----:B------:R-:W-:Y:S01]  /*24d0*/  IADD3.X R77, R114, RZ, R114, P1, P0 ;  /* 0x000000ff724d7210 */ /* 0x000fe20000fe0472 */
[----:B------:R-:W-:Y:S01]  /*24e0*/  UIMAD UR33, UR35, 0xc0, URZ ;  /* 0x000000c0232178a4 */ /* 0x000fe2000f8e023f */
[----:B------:R-:W-:Y:S01]  /*24f0*/  IADD3 R112, P2, R112, UR10, RZ ;  /* 0x0000000a70707c10 */ /* 0x000fe2000ff5e0ff */
[----:B------:R-:W-:Y:S01]  /*2500*/  IMAD.SHL.U32 R85, R155, 0x40, RZ ;  /* 0x000000409b557824 */ /* 0x000fe200078e00ff */
[----:B------:R-:W-:Y:S01]  /*2510*/  IADD3 R82, P0, R115, R78, RZ ;  /* 0x0000004e73527210 */ /* 0x000fe20007f1e0ff */
[----:B------:R-:W-:Y:S01]  /*2520*/  IMAD.WIDE.U32 R156, R154, 0x40, RZ ;  /* 0x000000409a9c7825 */ /* 0x000fe200078e00ff */
[C---:B------:R-:W-:Y:S01]  /*2530*/  IADD3.X R111, R113.reuse, UR13, RZ, P3, !PT ;  /* 0x0000000d716f7c10 */ /* 0x040fe20009ffe4ff */
[----:B------:R-:W-:Y:S01]  /*2540*/  UIMAD UR25, UR35, 0x60, URZ ;  /* 0x00000060231978a4 */ /* 0x000fe2000f8e023f */
[----:B------:R-:W-:Y:S01]  /*2550*/  IADD3.X R113, R113, UR11, RZ, P2, !PT ;  /* 0x0000000b71717c10 */ /* 0x000fe200097fe4ff */
[----:B------:R-:W-:Y:S01]  /*2560*/  IMAD.X R81, R114, 0x1, R77, P0 ;  /* 0x0000000172517824 */ /* 0x000fe200000e064d */
[----:B------:R-:W-:Y:S01]  /*2570*/  IADD3 R76, P2, P1, R71, 0x40, R71 ;  /* 0x00000040474c7810 */ /* 0x000fe2000795e047 */
[----:B------:R-:W-:Y:S01]  /*2580*/  IMAD.U32 R164, RZ, RZ, UR52 ;  /* 0x00000034ffa47e24 */ /* 0x000fe2000f8e00ff */
[C---:B------:R-:W-:Y:S01]  /*2590*/  IADD3 R89, P0, R115.reuse, R82, RZ ;  /* 0x0000005273597210 */ /* 0x040fe20007f1e0ff */
[----:B------:R-:W-:Y:S01]  /*25a0*/  IMAD.U32 R160, RZ, RZ, UR50 ;  /* 0x00000032ffa07e24 */ /* 0x000fe2000f8e00ff */
[----:B------:R-:W-:Y:S01]  /*25b0*/  IADD3.X R75, R70, RZ, R70, P2, P1 ;  /* 0x000000ff464b7210 */ /* 0x000fe200017e2446 */
[----:B------:R-:W-:Y:S01]  /*25c0*/  IMAD.U32 R171, RZ, RZ, UR49 ;  /* 0x00000031ffab7e24 */ /* 0x000fe2000f8e00ff */
[----:B------:R-:W-:Y:S01]  /*25d0*/  IADD3 R80, P1, R76, R71, RZ ;  /* 0x000000474c507210 */ /* 0x000fe20007f3e0ff */
[----:B------:R-:W-:Y:S01]  /*25e0*/  IMAD.X R88, R114, 0x1, R81, P0 ;  /* 0x0000000172587824 */ /* 0x000fe200000e0651 */
[----:B------:R-:W-:Y:S01]  /*25f0*/  IADD3 R93, P0, R115, R89, RZ ;  /* 0x00000059735d7210 */ /* 0x000fe20007f1e0ff */
[----:B------:R-:W-:Y:S01]  /*2600*/  UIADD3 UR28, UR39, UR28, URZ ;  /* 0x0000001c271c7290 */ /* 0x000fe2000fffe03f */
[----:B------:R-:W-:Y:S01]  /*2610*/  IADD3 R130, R140, R131, RZ ;  /* 0x000000838c827210 */ /* 0x000fe20007ffe0ff */
[----:B------:R-:W-:Y:S01]  /*2620*/  UIADD3 UR31, UR53, UR31, URZ ;  /* 0x0000001f351f7290 */ /* 0x000fe2000fffe03f */
[-C--:B------:R-:W-:Y:S01]  /*2630*/  IADD3.X R79, R75, R70.reuse, RZ, P1, !PT ;  /* 0x000000464b4f7210 */ /* 0x080fe20000ffe4ff */
[----:B------:R-:W-:Y:S01]  /*2640*/  IMAD.X R92, R114, 0x1, R88, P0 ;  /* 0x00000001725c7824 */ /* 0x000fe200000e0658 */
[----:B------:R-:W-:Y:S01]  /*2650*/  IADD3 R86, P1, R80, R71, RZ ;  /* 0x0000004750567210 */ /* 0x000fe20007f3e0ff */
[C---:B------:R-:W-:Y:S01]  /*2660*/  IMAD.IADD R129, R140.reuse, 0x1, R130 ;  /* 0x000000018c817824 */ /* 0x040fe200078e0282 */
[C---:B------:R-:W-:Y:S01]  /*2670*/  R2UR UR57, R139.reuse ;  /* 0x000000008b3972ca */ /* 0x040fe200000e0000 */
[----:B------:R-:W-:Y:S01]  /*2680*/  UIADD3 UR33, UR51, UR33, URZ ;  /* 0x0000002133217290 */ /* 0x000fe2000fffe03f */
[----:B------:R-:W-:Y:S01]  /*2690*/  R2UR UR54, R139 ;  /* 0x000000008b3672ca */ /* 0x000fe200000e0000 */
[C---:B------:R-:W-:Y:S01]  /*26a0*/  IMAD.IADD R128, R140.reuse, 0x1, R129 ;  /* 0x000000018c807824 */ /* 0x040fe200078e0281 */
[----:B------:R-:W-:Y:S01]  /*26b0*/  IADD3 R97, P0, R115, R93, RZ ;  /* 0x0000005d73617210 */ /* 0x000fe20007f1e0ff */
[----:B------:R-:W-:Y:S01]  /*26c0*/  UIADD3 UR24, UR49, UR24, URZ ;  /* 0x0000001831187290 */ /* 0x000fe2000fffe03f */
[-C--:B------:R-:W-:Y:S01]  /*26d0*/  IADD3.X R87, R79, R70.reuse, RZ, P1, !PT ;  /* 0x000000464f577210 */ /* 0x080fe20000ffe4ff */
[----:B------:R-:W-:Y:S01]  /*26e0*/  IMAD.IADD R127, R140, 0x1, R128 ;  /* 0x000000018c7f7824 */ /* 0x000fe200078e0280 */
[-C--:B------:R-:W-:Y:S01]  /*26f0*/  IADD3 R90, P1, R86, R71.reuse, RZ ;  /* 0x00000047565a7210 */ /* 0x080fe20007f3e0ff */
[----:B------:R-:W-:Y:S01]  /*2700*/  IMAD.X R96, R114, 0x1, R92, P0 ;  /* 0x0000000172607824 */ /* 0x000fe200000e065c */
[----:B------:R-:W-:Y:S01]  /*2710*/  SHF.L.U32 R3, R155, 0x5, RZ ;  /* 0x000000059b037819 */ /* 0x000fe200000006ff */
[----:B------:R-:W-:Y:S01]  /*2720*/  IMAD.IADD R126, R140, 0x1, R127 ;  /* 0x000000018c7e7824 */ /* 0x000fe200078e027f */
[----:B------:R-:W-:Y:S01]  /*2730*/  IADD3.X R91, R87, R70, RZ, P1, !PT ;  /* 0x00000046575b7210 */ /* 0x000fe20000ffe4ff */
[----:B------:R-:W-:Y:S01]  /*2740*/  USHF.L.U32 UR59, UR57, 0x5, URZ ;  /* 0x00000005393b7899 */ /* 0x000fe2000800063f */
[----:B------:R-:W-:Y:S01]  /*2750*/  IADD3 R94, P0, R90, R71, RZ ;  /* 0x000000475a5e7210 */ /* 0x000fe20007f1e0ff */
[----:B------:R-:W-:Y:S01]  /*2760*/  UIMAD UR58, UR54, 0x30, URZ ;  /* 0x00000030363a78a4 */ /* 0x000fe2000f8e023f */
[----:B------:R-:W-:Y:S01]  /*2770*/  IMAD.WIDE.U32 R154, R154, 0x20, RZ ;  /* 0x000000209a9a7825 */ /* 0x000fe200078e00ff */
[----:B------:R-:W-:Y:S01]  /*2780*/  UIMAD UR56, UR54, 0x50, URZ ;  /* 0x00000050363878a4 */ /* 0x000fe2000f8e023f */
[----:B------:R-:W-:Y:S01]  /*2790*/  IADD3 R101, P1, R115, R97, RZ ;  /* 0x0000006173657210 */ /* 0x000fe20007f3e0ff */
[----:B------:R-:W-:Y:S01]  /*27a0*/  UIMAD UR55, UR54, 0x60, URZ ;  /* 0x00000060363778a4 */ /* 0x000fe2000f8e023f */
[----:B------:R-:W-:Y:S01]  /*27b0*/  IMAD.X R95, R91, 0x1, R70, P0 ;  /* 0x000000015b5f7824 */ /* 0x000fe200000e0646 */
[----:B------:R-:W-:Y:S01]  /*27c0*/  USHF.L.U32 UR57, UR57, 0x6, URZ ;  /* 0x0000000639397899 */ /* 0x000fe2000800063f */
[----:B------:R-:W-:Y:S01]  /*27d0*/  IADD3 R99, P0, R94, R71, RZ ;  /* 0x000000475e637210 */ /* 0x000fe20007f1e0ff */
[----:B------:R-:W-:Y:S01]  /*27e0*/  UIMAD UR54, UR54, 0x70, URZ ;  /* 0x00000070363678a4 */ /* 0x000fe2000f8e023f */
[----:B------:R-:W-:Y:S01]  /*27f0*/  MOV R165, UR53 ;  /* 0x0000003500a57c02 */ /* 0x000fe20008000f00 */
[----:B------:R-:W-:Y:S01]  /*2800*/  UIMAD UR35, UR35, 0xe0, URZ ;  /* 0x000000e0232378a4 */ /* 0x000fe2000f8e023f */
[----:B------:R-:W-:Y:S01]  /*2810*/  MOV R161, UR51 ;  /* 0x0000003300a17c02 */ /* 0x000fe20008000f00 */
[----:B------:R-:W-:Y:S01]  /*2820*/  USHF.R.S32.HI UR53, URZ, 0x1f, UR59 ;  /* 0x0000001f3f357899 */ /* 0x000fe2000801143b */
[----:B------:R-:W-:Y:S01]  /*2830*/  MOV R170, UR48 ;  /* 0x0000003000aa7c02 */ /* 0x000fe20008000f00 */
[----:B------:R-:W-:Y:S01]  /*2840*/  USHF.R.S32.HI UR52, URZ, 0x1f, UR58 ;  /* 0x0000001f3f347899 */ /* 0x000fe2000801143a */
[C---:B------:R-:W-:Y:S01]  /*2850*/  IADD3 R66, R230.reuse, 0x10, RZ ;  /* 0x00000010e6427810 */ /* 0x040fe20007ffe0ff */
[----:B------:R-:W-:Y:S01]  /*2860*/  USHF.R.S32.HI UR51, URZ, 0x1f, UR57 ;  /* 0x0000001f3f337899 */ /* 0x000fe20008011439 */
[C---:B------:R-:W-:Y:S01]  /*2870*/  VIADD R65, R230.reuse, 0x20 ;  /* 0x00000020e6417836 */ /* 0x040fe20000000000 */
[----:B------:R-:W-:Y:S01]  /*2880*/  USHF.R.S32.HI UR50, URZ, 0x1f, UR56 ;  /* 0x0000001f3f327899 */ /* 0x000fe20008011438 */
[C---:B------:R-:W-:Y:S01]  /*2890*/  VIADD R64, R230.reuse, 0x30 ;  /* 0x00000030e6407836 */ /* 0x040fe20000000000 */
[----:B------:R-:W-:Y:S01]  /*28a0*/  USHF.R.S32.HI UR49, URZ, 0x1f, UR55 ;  /* 0x0000001f3f317899 */ /* 0x000fe20008011437 */
[C---:B------:R-:W-:Y:S01]  /*28b0*/  VIADD R136, R230.reuse, 0x40 ;  /* 0x00000040e6887836 */ /* 0x040fe20000000000 */
[----:B------:R-:W-:Y:S01]  /*28c0*/  USHF.R.S32.HI UR48, URZ, 0x1f, UR54 ;  /* 0x0000001f3f307899 */ /* 0x000fe20008011436 */
[C---:B------:R-:W-:Y:S01]  /*28d0*/  IADD3 R135, R230.reuse, 0x50, RZ ;  /* 0x00000050e6877810 */ /* 0x040fe20007ffe0ff */
[C---:B------:R-:W-:Y:S01]  /*28e0*/  VIADD R134, R230.reuse, 0x60 ;  /* 0x00000060e6867836 */ /* 0x040fe20000000000 */
[----:B------:R-:W-:Y:S01]  /*28f0*/  SHF.R.S32.HI R123, RZ, 0x1f, R140 ;  /* 0x0000001fff7b7819 */ /* 0x000fe2000001148c */
[----:B------:R-:W-:Y:S01]  /*2900*/  VIADD R133, R230, 0x70 ;  /* 0x00000070e6857836 */ /* 0x000fe20000000000 */
[----:B------:R-:W-:Y:S01]  /*2910*/  SHF.R.S32.HI R122, RZ, 0x1f, R132 ;  /* 0x0000001fff7a7819 */ /* 0x000fe20000011484 */
[----:B------:R-:W-:Y:S01]  /*2920*/  VIADD R12, R16, 0x40 ;  /* 0x00000040100c7836 */ /* 0x000fe20000000000 */
[----:B------:R-:W-:Y:S01]  /*2930*/  SHF.R.S32.HI R121, RZ, 0x1f, R131 ;  /* 0x0000001fff797819 */ /* 0x000fe20000011483 */
[----:B------:R-:W-:Y:S01]  /*2940*/  IMAD.MOV.U32 R11, RZ, RZ, R54 ;  /* 0x000000ffff0b7224 */ /* 0x000fe200078e0036 */
[----:B------:R-:W-:Y:S01]  /*2950*/  SHF.R.S32.HI R120, RZ, 0x1f, R130 ;  /* 0x0000001fff787819 */ /* 0x000fe20000011482 */
[----:B------:R-:W-:Y:S01]  /*2960*/  IMAD.IADD R85, R157, 0x1, R85 ;  /* 0x000000019d557824 */ /* 0x000fe200078e0255 */
[----:B------:R-:W-:Y:S01]  /*2970*/  SHF.R.S32.HI R119, RZ, 0x1f, R129 ;  /* 0x0000001fff777819 */ /* 0x000fe20000011481 */
[----:B------:R-:W-:Y:S01]  /*2980*/  IMAD.IADD R74, R155, 0x1, R3 ;  /* 0x000000019b4a7824 */ /* 0x000fe200078e0203 */
[----:B------:R-:W-:Y:S01]  /*2990*/  SHF.R.S32.HI R118, RZ, 0x1f, R128 ;  /* 0x0000001fff767819 */ /* 0x000fe20000011480 */
[----:B-1----:R-:W-:Y:S01]  /*29a0*/  IMAD.U32 R68, R68, -0x80, RZ ;  /* 0xffffff8044447824 */ /* 0x002fe200078e00ff */
[----:B------:R-:W-:Y:S01]  /*29b0*/  IADD3.X R100, R114, R96, RZ, P1, !PT ;  /* 0x0000006072647210 */ /* 0x000fe20000ffe4ff */
[----:B------:R-:W-:Y:S01]  /*29c0*/  IMAD.X R98, R95, 0x1, R70, P0 ;  /* 0x000000015f627824 */ /* 0x000fe200000e0646 */
[----:B------:R-:W-:Y:S01]  /*29d0*/  SHF.R.S32.HI R117, RZ, 0x1f, R127 ;  /* 0x0000001fff757819 */ /* 0x000fe2000001147f */
[----:B------:R-:W-:Y:S01]  /*29e0*/  IMAD.U32 R166, RZ, RZ, UR46 ;  /* 0x0000002effa67e24 */ /* 0x000fe2000f8e00ff */
[----:B------:R-:W-:Y:S01]  /*29f0*/  SHF.R.S32.HI R116, RZ, 0x1f, R126 ;  /* 0x0000001fff747819 */ /* 0x000fe2000001147e */
[----:B------:R-:W-:Y:S01]  /*2a00*/  IMAD.U32 R167, RZ, RZ, UR47 ;  /* 0x0000002fffa77e24 */ /* 0x000fe2000f8e00ff */
[----:B------:R-:W-:Y:S01]  /*2a10*/  MOV R163, UR45 ;  /* 0x0000002d00a37c02 */ /* 0x000fe20008000f00 */
[----:B------:R-:W-:Y:S01]  /*2a20*/  IMAD.U32 R162, RZ, RZ, UR44 ;  /* 0x0000002cffa27e24 */ /* 0x000fe2000f8e00ff */
[----:B------:R-:W-:Y:S01]  /*2a30*/  USHF.L.U32 UR29, UR38, 0x1, URZ ;  /* 0x00000001261d7899 */ /* 0x000fe2000800063f */
[----:B------:R-:W-:Y:S01]  /*2a40*/  IMAD.U32 R158, RZ, RZ, UR42 ;  /* 0x0000002aff9e7e24 */ /* 0x000fe2000f8e00ff */
[----:B------:R-:W-:Y:S01]  /*2a50*/  USHF.L.U32 UR23, UR36, 0x1, URZ ;  /* 0x0000000124177899 */ /* 0x000fe2000800063f */
[----:B------:R-:W-:Y:S01]  /*2a60*/  IMAD.U32 R159, RZ, RZ, UR43 ;  /* 0x0000002bff9f7e24 */ /* 0x000fe2000f8e00ff */
[----:B------:R-:W-:-:S02]  /*2a70*/  UIADD3 UR25, UR41, UR25, URZ ;  /* 0x0000001929197290 */ /* 0x000fc4000fffe03f */
[----:B------:R-:W-:Y:S02]  /*2a80*/  USHF.L.U64.HI UR28, UR38, 0x1, UR28 ;  /* 0x00000001261c7899 */ /* 0x000fe4000801021c */
[----:B------:R-:W-:Y:S02]  /*2a90*/  USHF.L.U64.HI UR22, UR36, 0x1, UR22 ;  /* 0x0000000124167899 */ /* 0x000fe40008010216 */
[----:B------:R-:W-:Y:S02]  /*2aa0*/  USHF.L.U64.HI UR18, UR4, 0x1, UR15 ;  /* 0x0000000104127899 */ /* 0x000fe4000801020f */
[----:B------:R-:W-:Y:S02]  /*2ab0*/  USHF.L.U32 UR19, UR4, 0x1, URZ ;  /* 0x0000000104137899 */ /* 0x000fe4000800063f */
[----:B------:R-:W-:Y:S02]  /*2ac0*/  USHF.L.U64.HI UR20, UR21, 0x1, UR20 ;  /* 0x0000000115147899 */ /* 0x000fe40008010214 */
[----:B------:R-:W-:-:S02]  /*2ad0*/  USHF.L.U64.HI UR26, UR27, 0x1, UR26 ;  /* 0x000000011b1a7899 */ /* 0x000fc4000801021a */
[----:B------:R-:W-:Y:S02]  /*2ae0*/  UIADD3 UR30, UR47, UR30, URZ ;  /* 0x0000001e2f1e7290 */ /* 0x000fe4000fffe03f */
[----:B------:R-:W-:Y:S02]  /*2af0*/  UIADD3 UR32, UR45, UR32, URZ ;  /* 0x000000202d207290 */ /* 0x000fe4000fffe03f */
[----:B------:R-:W-:Y:S02]  /*2b00*/  UIADD3 UR34, UR43, UR34, URZ ;  /* 0x000000222b227290 */ /* 0x000fe4000fffe03f */
[----:B------:R-:W-:Y:S02]  /*2b10*/  UIADD3 UR35, UR61, UR35, URZ ;  /* 0x000000233d237290 */ /* 0x000fe4000fffe03f */
[----:B------:R-:W-:Y:S02]  /*2b20*/  USHF.L.U32 UR21, UR21, 0x1, URZ ;  /* 0x0000000115157899 */ /* 0x000fe4000800063f */
[----:B------:R-:W-:-:S02]  /*2b30*/  USHF.L.U32 UR27, UR27, 0x1, URZ ;  /* 0x000000011b1b7899 */ /* 0x000fc4000800063f */
[----:B------:R-:W-:Y:S02]  /*2b40*/  USHF.L.U32 UR37, UR59, 0x1, URZ ;  /* 0x000000013b257899 */ /* 0x000fe4000800063f */
[----:B------:R-:W-:Y:S02]  /*2b50*/  USHF.L.U32 UR39, UR58, 0x1, URZ ;  /* 0x000000013a277899 */ /* 0x000fe4000800063f */
[----:B------:R-:W-:Y:S02]  /*2b60*/  USHF.L.U32 UR41, UR57, 0x1, URZ ;  /* 0x0000000139297899 */ /* 0x000fe4000800063f */
[----:B------:R-:W-:Y:S02]  /*2b70*/  USHF.L.U32 UR43, UR56, 0x1, URZ ;  /* 0x00000001382b7899 */ /* 0x000fe4000800063f */
[----:B------:R-:W-:Y:S02]  /*2b80*/  USHF.L.U32 UR45, UR55, 0x1, URZ ;  /* 0x00000001372d7899 */ /* 0x000fe4000800063f */
[----:B------:R-:W-:-:S02]  /*2b90*/  USHF.L.U32 UR47, UR54, 0x1, URZ ;  /* 0x00000001362f7899 */ /* 0x000fc4000800063f */
[----:B------:R-:W-:Y:S02]  /*2ba0*/  USHF.L.U64.HI UR36, UR59, 0x1, UR53 ;  /* 0x000000013b247899 */ /* 0x000fe40008010235 */
[----:B------:R-:W-:Y:S02]  /*2bb0*/  USHF.L.U64.HI UR38, UR58, 0x1, UR52 ;  /* 0x000000013a267899 */ /* 0x000fe40008010234 */
[----:B------:R-:W-:Y:S02]  /*2bc0*/  USHF.L.U64.HI UR40, UR57, 0x1, UR51 ;  /* 0x0000000139287899 */ /* 0x000fe40008010233 */
[----:B------:R-:W-:Y:S02]  /*2bd0*/  USHF.L.U64.HI UR42, UR56, 0x1, UR50 ;  /* 0x00000001382a7899 */ /* 0x000fe40008010232 */
[----:B------:R-:W-:Y:S02]  /*2be0*/  USHF.L.U64.HI UR44, UR55, 0x1, UR49 ;  /* 0x00000001372c7899 */ /* 0x000fe40008010231 */
[----:B------:R-:W-:Y:S01]  /*2bf0*/  USHF.L.U64.HI UR46, UR54, 0x1, UR48 ;  /* 0x00000001362e7899 */ /* 0x000fe20008010230 */
[----:B------:R-:W-:Y:S01]  /*2c00*/  ULDC UR4, c[0x0][0x2e0] ;  /* 0x0000b80000047ab9 */ /* 0x000fe20000000800 */
[----:B------:R-:W-:Y:S01]  /*2c10*/  ULDC.U8 UR17, c[0x0][0x3c3] ;  /* 0x0000f0c000117ab9 */ /* 0x000fe20000000000 */
[----:B------:R-:W-:Y:S01]  /*2c20*/  ULDC UR16, c[0x0][0x2e0] ;  /* 0x0000b80000107ab9 */ /* 0x000fe20000000800 */
[----:B------:R-:W-:Y:S01]  /*2c30*/  ULDC UR15, c[0x0][0x2e0] ;  /* 0x0000b800000f7ab9 */ /* 0x000fe20000000800 */
[----:B------:R-:W-:-:S07]  /*2c40*/  ULDC.64 UR10, c[0x0][0x248] ;  /* 0x00009200000a7ab9 */ /* 0x000fce0000000a00 */
.L_x_2709:
[----:B--23--:R-:W-:Y:S01]  /*2c50*/  MOV R6, UR16 ;  /* 0x0000001000067c02 */ /* 0x00cfe20008000f00 */
[----:B------:R-:W-:Y:S01]  /*2c60*/  IMAD.SHL.U32 R14, R11, 0x80, RZ ;  /* 0x000000800b0e7824 */ /* 0x000fe200078e00ff */
[----:B------:R-:W-:Y:S01]  /*2c70*/  R2UR UR16, R170 ;  /* 0x00000000aa1072ca */ /* 0x000fe200000e0000 */
[----:B------:R-:W-:Y:S01]  /*2c80*/  IMAD.U32 R191, RZ, RZ, UR14 ;  /* 0x0000000effbf7e24 */ /* 0x000fe2000f8e00ff */
[----:B------:R-:W-:Y:S01]  /*2c90*/  R2UR UR12, R168 ;  /* 0x00000000a80c72ca */ /* 0x000fe200000e0000 */
[----:B------:R-:W-:Y:S01]  /*2ca0*/  VIADD R13, R14, 0xffffff80 ;  /* 0xffffff800e0d7836 */ /* 0x000fe20000000000 */
[----:B------:R-:W-:Y:S01]  /*2cb0*/  MOV R15, UR36 ;  /* 0x00000024000f7c02 */ /* 0x000fe20008000f00 */
[----:B-1--4-:R-:W-:Y:S01]  /*2cc0*/  IMAD.U32 R20, RZ, RZ, UR5 ;  /* 0x00000005ff147e24 */ /* 0x012fe2000f8e00ff */
[----:B------:R-:W-:Y:S01]  /*2cd0*/  R2UR UR36, R166 ;  /* 0x00000000a62472ca */ /* 0x000fe200000e0000 */
[--C-:B------:R-:W-:Y:S01]  /*2ce0*/  IMAD.IADD R7, R62, 0x1, -R13.reuse ;  /* 0x000000013e077824 */ /* 0x100fe200078e0a0d */
[----:B------:R-:W-:Y:S01]  /*2cf0*/  MOV R3, UR10 ;  /* 0x0000000a00037c02 */ /* 0x000fe20008000f00 */
[----:B------:R-:W-:Y:S01]  /*2d00*/  IMAD.IADD R5, R69, 0x1, -R13 ;  /* 0x0000000145057824 */ /* 0x000fe200078e0a0d */
[----:B------:R-:W-:Y:S01]  /*2d10*/  R2UR UR10, R162 ;  /* 0x00000000a20a72ca */ /* 0x000fe200000e0000 */
[----:B------:R-:W-:Y:S01]  /*2d20*/  IMAD.MOV.U32 R194, RZ, RZ, R106 ;  /* 0x000000ffffc27224 */ /* 0x000fe200078e006a */
[-C--:B------:R-:W-:Y:S01]  /*2d30*/  ISETP.GE.AND P0, PT, R66, R7.reuse, PT ;  /* 0x000000074200720c */ /* 0x080fe20003f06270 */
[----:B------:R-:W-:Y:S01]  /*2d40*/  IMAD.MOV.U32 R195, RZ, RZ, R107 ;  /* 0x000000ffffc37224 */ /* 0x000fe200078e006b */
[----:B------:R-:W-:Y:S01]  /*2d50*/  ISETP.GE.AND P1, PT, R136, R7, PT ;  /* 0x000000078800720c */ /* 0x000fe20003f26270 */
[----:B------:R-:W-:Y:S01]  /*2d60*/  IMAD.U32 R19, RZ, RZ, UR14 ;  /* 0x0000000eff137e24 */ /* 0x000fe2000f8e00ff */
[----:B------:R-:W-:Y:S02]  /*2d70*/  ISETP.GE.AND P2, PT, R66, R5, !P0 ;  /* 0x000000054200720c */ /* 0x000fe40004746270 */
[C---:B------:R-:W-:Y:S02]  /*2d80*/  ISETP.GE.AND P0, PT, R65.reuse, R7, PT ;  /* 0x000000074100720c */ /* 0x040fe40003f06270 */
[-C--:B------:R-:W-:Y:S02]  /*2d90*/  ISETP.GE.AND P3, PT, R136, R5.reuse, !P1 ;  /* 0x000000058800720c */ /* 0x080fe40004f66270 */
[----:B------:R-:W-:Y:S02]  /*2da0*/  ISETP.GE.AND P5, PT, R65, R5, !P0 ;  /* 0x000000054100720c */ /* 0x000fe400047a6270 */
[C---:B------:R-:W-:Y:S02]  /*2db0*/  ISETP.GE.AND P0, PT, R64.reuse, R7, PT ;  /* 0x000000074000720c */ /* 0x040fe40003f06270 */
[----:B------:R-:W-:Y:S02]  /*2dc0*/  P2R R174, PR, RZ, 0x8 ;  /* 0x00000008ffae7803 */ /* 0x000fe40000000000 */
[----:B------:R-:W-:Y:S02]  /*2dd0*/  ISETP.GE.AND P4, PT, R64, R5, !P0 ;  /* 0x000000054000720c */ /* 0x000fe40004786270 */
[----:B------:R-:W-:Y:S02]  /*2de0*/  ISETP.GE.AND P3, PT, R135, R7, PT ;  /* 0x000000078700720c */ /* 0x000fe40003f66270 */
[----:B------:R-:W-:Y:S02]  /*2df0*/  @P2 LEA R190, P0, R191, R104, 0x1 ;  /* 0x00000068bfbe2211 */ /* 0x000fe400078008ff */
[----:B------:R-:W-:Y:S02]  /*2e00*/  ISETP.GE.AND P6, PT, R135, R5, !P3 ;  /* 0x000000058700720c */ /* 0x000fe40005fc6270 */
[----:B------:R-:W-:Y:S02]  /*2e10*/  ISETP.NE.AND P3, PT, R174, RZ, PT ;  /* 0x000000ffae00720c */ /* 0x000fe40003f65270 */
[C---:B------:R-:W-:Y:S02]  /*2e20*/  @P2 IADD3 R192, P1, R106.reuse, UR19, RZ ;  /* 0x000000136ac02c10 */ /* 0x040fe4000ff3e0ff */
[----:B------:R-:W-:Y:S02]  /*2e30*/  @P2 LEA.HI.X R191, R19, R105, R20, 0x1, P0 ;  /* 0x0000006913bf2211 */ /* 0x000fe400000f0c14 */
[----:B------:R-:W-:Y:S02]  /*2e40*/  @P5 IADD3 R188, P0, R106, UR21, RZ ;  /* 0x000000156abc5c10 */ /* 0x000fe4000ff1e0ff */
[C---:B------:R-:W-:Y:S02]  /*2e50*/  @P2 IADD3.X R193, R107.reuse, UR18, RZ, P1, !PT ;  /* 0x000000126bc12c10 */ /* 0x040fe40008ffe4ff */
[----:B------:R-:W-:Y:S02]  /*2e60*/  @P5 IADD3 R186, P1, R104, UR23, RZ ;  /* 0x0000001768ba5c10 */ /* 0x000fe4000ff3e0ff */
[----:B------:R-:W-:Y:S02]  /*2e70*/  @P5 IADD3.X R189, R107, UR20, RZ, P0, !PT ;  /* 0x000000146bbd5c10 */ /* 0x000fe400087fe4ff */
[----:B------:R-:W-:Y:S02]  /*2e80*/  @P4 IADD3 R184, P0, R106, UR16, RZ ;  /* 0x000000106ab84c10 */ /* 0x000fe4000ff1e0ff */
[----:B------:R-:W-:Y:S02]  /*2e90*/  @P5 IADD3.X R187, R105, UR22, RZ, P1, !PT ;  /* 0x0000001669bb5c10 */ /* 0x000fe40008ffe4ff */
[----:B------:R-:W-:Y:S02]  /*2ea0*/  @P4 IADD3 R182, P1, R104, UR12, RZ ;  /* 0x0000000c68b64c10 */ /* 0x000fe4000ff3e0ff */
[----:B------:R-:W-:Y:S02]  /*2eb0*/  @P4 IADD3.X R185, R107, UR24, RZ, P0, !PT ;  /* 0x000000186bb94c10 */ /* 0x000fe400087fe4ff */
[----:B------:R-:W-:Y:S02]  /*2ec0*/  @P3 IADD3 R180, P0, R106, UR27, RZ ;  /* 0x0000001b6ab43c10 */ /* 0x000fe4000ff1e0ff */
[----:B------:R-:W-:Y:S02]  /*2ed0*/  @P4 IADD3.X R183, R105, UR25, RZ, P1, !PT ;  /* 0x0000001969b74c10 */ /* 0x000fe40008ffe4ff */
[----:B------:R-:W-:Y:S02]  /*2ee0*/  R2UR UR16, R164 ;  /* 0x00000000a41072ca */ /* 0x000fe400000e0000 */
[----:B------:R-:W-:Y:S02]  /*2ef0*/  ISETP.GE.AND P1, PT, R134, R7, PT ;  /* 0x000000078600720c */ /* 0x000fe40003f26270 */
[----:B------:R-:W-:Y:S02]  /*2f00*/  @P3 IADD3.X R181, R107, UR26, RZ, P0, !PT ;  /* 0x0000001a6bb53c10 */ /* 0x000fe400087fe4ff */
[----:B------:R-:W-:Y:S02]  /*2f10*/  @P3 IADD3 R178, P0, R104, UR29, RZ ;  /* 0x0000001d68b23c10 */ /* 0x000fe4000ff1e0ff */
[----:B------:R-:W-:Y:S02]  /*2f20*/  ISETP.GE.AND P1, PT, R134, R5, !P1 ;  /* 0x000000058600720c */ /* 0x000fe40004f26270 */
[----:B------:R-:W-:Y:S02]  /*2f30*/  @P3 IADD3.X R179, R105, UR28, RZ, P0, !PT ;  /* 0x0000001c69b33c10 */ /* 0x000fe400087fe4ff */
[----:B------:R-:W-:Y:S02]  /*2f40*/  @P6 IADD3 R176, P0, R106, UR36, RZ ;  /* 0x000000246ab06c10 */ /* 0x000fe4000ff1e0ff */
[----:B------:R-:W-:Y:S02]  /*2f50*/  MOV R0, UR8 ;  /* 0x0000000800007c02 */ /* 0x000fe40008000f00 */
[----:B------:R-:W-:Y:S02]  /*2f60*/  R2UR UR8, R160 ;  /* 0x00000000a00872ca */ /* 0x000fe400000e0000 */
[----:B------:R-:W-:Y:S02]  /*2f70*/  @P6 IADD3.X R177, R107, UR30, RZ, P0, !PT ;  /* 0x0000001e6bb16c10 */ /* 0x000fe400087fe4ff */
[----:B------:R-:W-:Y:S02]  /*2f80*/  @P6 IADD3 R50, P0, R104, UR16, RZ ;  /* 0x0000001068326c10 */ /* 0x000fe4000ff1e0ff */
[----:B------:R-:W-:Y:S02]  /*2f90*/  P2R R173, PR, RZ, 0x2 ;  /* 0x00000002ffad7803 */ /* 0x000fe40000000000 */
[----:B------:R-:W-:Y:S02]  /*2fa0*/  @P6 IADD3.X R51, R105, UR31, RZ, P0, !PT ;  /* 0x0000001f69336c10 */ /* 0x000fe400087fe4ff */
[----:B------:R-:W-:Y:S02]  /*2fb0*/  @P1 IADD3 R48, P0, R106, UR10, RZ ;  /* 0x0000000a6a301c10 */ /* 0x000fe4000ff1e0ff */
[----:B------:R-:W-:Y:S02]  /*2fc0*/  R2UR UR12, R158 ;  /* 0x000000009e0c72ca */ /* 0x000fe400000e0000 */
[----:B------:R-:W-:Y:S02]  /*2fd0*/  @P1 IADD3.X R49, R107, UR32, RZ, P0, !PT ;  /* 0x000000206b311c10 */ /* 0x000fe400087fe4ff */
[----:B------:R-:W-:Y:S02]  /*2fe0*/  @P1 IADD3 R40, P0, R104, UR8, RZ ;  /* 0x0000000868281c10 */ /* 0x000fe4000ff1e0ff */
[----:B------:R-:W-:Y:S02]  /*2ff0*/  MOV R18, UR37 ;  /* 0x0000002500127c02 */ /* 0x000fe40008000f00 */
[----:B------:R-:W-:Y:S02]  /*3000*/  @P1 IADD3.X R41, R105, UR33, RZ, P0, !PT ;  /* 0x0000002169291c10 */ /* 0x000fe400087fe4ff */
[----:B------:R-:W-:Y:S02]  /*3010*/  ISETP.GE.AND P0, PT, R133, R7, PT ;  /* 0x000000078500720c */ /* 0x000fe40003f06270 */
[----:B------:R-:W-:Y:S02]  /*3020*/  R2UR UR37, R167 ;  /* 0x00000000a72572ca */ /* 0x000fe400000e0000 */
[----:B------:R-:W-:Y:S02]  /*3030*/  ISETP.GE.AND P1, PT, R133, R5, !P0 ;  /* 0x000000058500720c */ /* 0x000fe40004726270 */
[----:B------:R-:W-:Y:S02]  /*3040*/  R2UR UR37, R18 ;  /* 0x00000000122572ca */ /* 0x000fe400000e0000 */
[----:B------:R-:W-:Y:S02]  /*3050*/  MOV R2, UR9 ;  /* 0x0000000900027c02 */ /* 0x000fe40008000f00 */
[----:B------:R-:W-:Y:S02]  /*3060*/  R2UR UR9, R161 ;  /* 0x00000000a10972ca */ /* 0x000fe400000e0000 */
[----:B------:R-:W-:Y:S02]  /*3070*/  R2UR UR9, R2 ;  /* 0x00000000020972ca */ /* 0x000fe400000e0000 */
[----:B------:R-:W-:Y:S02]  /*3080*/  R2UR UR10, R3 ;  /* 0x00000000030a72ca */ /* 0x000fe400000e0000 */
[----:B------:R-:W-:Y:S02]  /*3090*/  P2R R172, PR, RZ, 0x2 ;  /* 0x00000002ffac7803 */ /* 0x000fe40000000000 */
[----:B------:R-:W-:Y:S02]  /*30a0*/  @P1 IADD3 R18, P0, R106, UR12, RZ ;  /* 0x0000000c6a121c10 */ /* 0x000fe4000ff1e0ff */
[----:B------:R-:W-:Y:S02]  /*30b0*/  MOV R4, UR11 ;  /* 0x0000000b00047c02 */ /* 0x000fe40008000f00 */
[----:B------:R-:W-:Y:S02]  /*30c0*/  @P1 IADD3.X R19, R107, UR34, RZ, P0, !PT ;  /* 0x000000226b131c10 */ /* 0x000fe400087fe4ff */
[----:B------:R-:W-:Y:S02]  /*30d0*/  @P1 IADD3 R2, P0, R104, UR60, RZ ;  /* 0x0000003c68021c10 */ /* 0x000fe4000ff1e0ff */
[----:B------:R-:W-:Y:S02]  /*30e0*/  R2UR UR11, R163 ;  /* 0x00000000a30b72ca */ /* 0x000fe400000e0000 */
[----:B------:R-:W-:Y:S02]  /*30f0*/  @P1 IADD3.X R3, R105, UR35, RZ, P0, !PT ;  /* 0x0000002369031c10 */ /* 0x000fe400087fe4ff */
[----:B------:R-:W-:Y:S02]  /*3100*/  LEA R106, P0, R68, R194, 0x1 ;  /* 0x000000c2446a7211 */ /* 0x000fe400078008ff */
[----:B------:R-:W-:Y:S02]  /*3110*/  R2UR UR16, R6 ;  /* 0x00000000061072ca */ /* 0x000fe400000e0000 */
[----:B------:R-:W-:Y:S02]  /*3120*/  LEA.HI.X.SX32 R107, R68, R195, 0x1, P0 ;  /* 0x000000c3446b7211 */ /* 0x000fe400000f0eff */
[----:B------:R-:W-:Y:S02]  /*3130*/  ISETP.GE.AND P0, PT, R230, R7, PT ;  /* 0x00000007e600720c */ /* 0x000fe40003f06270 */
[----:B------:R-:W-:Y:S02]  /*3140*/  R2UR UR11, R4 ;  /* 0x00000000040b72ca */ /* 0x000fe400000e0000 */
[----:B------:R-:W-:Y:S02]  /*3150*/  ISETP.GE.AND P1, PT, R230, R5, !P0 ;  /* 0x00000005e600720c */ /* 0x000fe40004726270 */
[----:B------:R-:W-:Y:S02]  /*3160*/  ISETP.NE.AND P0, PT, R172, RZ, PT ;  /* 0x000000ffac00720c */ /* 0x000fe40003f05270 */
[----:B------:R-:W-:Y:S02]  /*3170*/  R2UR UR8, R0 ;  /* 0x00000000000872ca */ /* 0x000fe400000e0000 */
[----:B------:R-:W-:Y:S02]  /*3180*/  P2R R0, PR, RZ, 0x1 ;  /* 0x00000001ff007803 */ /* 0x000fe40000000000 */
[----:B------:R-:W-:Y:S02]  /*3190*/  ISETP.NE.AND P0, PT, R173, RZ, PT ;  /* 0x000000ffad00720c */ /* 0x000fe40003f05270 */
[----:B------:R-:W-:Y:S02]  /*31a0*/  MOV R8, UR17 ;  /* 0x0000001100087c02 */ /* 0x000fe40008000f00 */
[----:B------:R-:W-:Y:S01]  /*31b0*/  R2UR UR17, R171 ;  /* 0x00000000ab1172ca */ /* 0x000fe200000e0000 */
[----:B------:R-:W2:Y:S01]  /*31c0*/  @P1 LDG.E.128 R28, desc[UR6][R194.64] ;  /* 0x00000006c21c1981 */ /* 0x000ea2000c1e1d00 */
[----:B------:R-:W-:Y:S02]  /*31d0*/  R2UR UR13, R169 ;  /* 0x00000000a90d72ca */ /* 0x000fe400000e0000 */
[----:B------:R-:W-:Y:S02]  /*31e0*/  R2UR UR17, R165 ;  /* 0x00000000a51172ca */ /* 0x000fe400000e0000 */
[----:B------:R-:W-:Y:S02]  /*31f0*/  R2UR UR13, R159 ;  /* 0x000000009f0d72ca */ /* 0x000fe400000e0000 */
[----:B------:R-:W-:Y:S02]  /*3200*/  R2UR UR36, R15 ;  /* 0x000000000f2472ca */ /* 0x000fe400000e0000 */
[----:B------:R-:W-:Y:S01]  /*3210*/  R2UR UR17, R8 ;  /* 0x00000000081172ca */ /* 0x000fe200000e0000 */
[----:B--2---:R1:W-:Y:S04]  /*3220*/  @P1 STG.E.128 desc[UR6][R104.64], R28 ;  /* 0x0000001c68001986 */ /* 0x0043e8000c101d06 */
[----:B------:R-:W2:Y:S04]  /*3230*/  @P1 LDG.E.128 R24, desc[UR6][R194.64+0x80] ;  /* 0x00008006c2181981 */ /* 0x000ea8000c1e1d00 */
[----:B--2---:R2:W-:Y:S04]  /*3240*/  @P1 STG.E.128 desc[UR6][R104.64+0x80], R24 ;  /* 0x0000801868001986 */ /* 0x0045e8000c101d06 */
[----:B------:R-:W3:Y:S04]  /*3250*/  @P2 LDG.E.128 R20, desc[UR6][R192.64] ;  /* 0x00000006c0142981 */ /* 0x000ee8000c1e1d00 */
[----:B---3--:R3:W-:Y:S04]  /*3260*/  @P2 STG.E.128 desc[UR6][R190.64], R20 ;  /* 0x00000014be002986 */ /* 0x0087e8000c101d06 */
[----:B------:R-:W4:Y:S04]  /*3270*/  @P2 LDG.E.128 R4, desc[UR6][R192.64+0x80] ;  /* 0x00008006c0042981 */ /* 0x000f28000c1e1d00 */
[----:B----4-:R4:W-:Y:S04]  /*3280*/  @P2 STG.E.128 desc[UR6][R190.64+0x80], R4 ;  /* 0x00008004be002986 */ /* 0x0109e8000c101d06 */
[----:B------:R-:W5:Y:S04]  /*3290*/  @P5 LDG.E.128 R36, desc[UR6][R188.64] ;  /* 0x00000006bc245981 */ /* 0x000f68000c1e1d00 */
[----:B-----5:R5:W-:Y:S04]  /*32a0*/  @P5 STG.E.128 desc[UR6][R186.64], R36 ;  /* 0x00000024ba005986 */ /* 0x020be8000c101d06 */
[----:B------:R-:W2:Y:S04]  /*32b0*/  @P5 LDG.E.128 R32, desc[UR6][R188.64+0x80] ;  /* 0x00008006bc205981 */ /* 0x000ea8000c1e1d00 */
[----:B--2---:R2:W-:Y:S04]  /*32c0*/  @P5 STG.E.128 desc[UR6][R186.64+0x80], R32 ;  /* 0x00008020ba005986 */ /* 0x0045e8000c101d06 */
[----:B-1----:R-:W3:Y:S04]  /*32d0*/  @P4 LDG.E.128 R28, desc[UR6][R184.64] ;  /* 0x00000006b81c4981 */ /* 0x002ee8000c1e1d00 */
[----:B---3--:R1:W-:Y:S04]  /*32e0*/  @P4 STG.E.128 desc[UR6][R182.64], R28 ;  /* 0x0000001cb6004986 */ /* 0x0083e8000c101d06 */
        /* <DEDUP_REMOVED lines=8> */
[----:B------:R-:W3:Y:S04]  /*3370*/  @P6 LDG.E.128 R32, desc[UR6][R176.64+0x80] ;  /* 0x00008006b0206981 */ /* 0x000ee8000c1e1d00 */
[----:B---3--:R2:W-:Y:S04]  /*3380*/  @P6 STG.E.128 desc[UR6][R50.64+0x80], R32 ;  /* 0x0000802032006986 */ /* 0x0085e8000c101d06 */
[----:B-1----:R-:W3:Y:S04]  /*3390*/  @P0 LDG.E.128 R28, desc[UR6][R48.64] ;  /* 0x00000006301c0981 */ /* 0x002ee8000c1e1d00 */
[----:B---3--:R2:W-:Y:S04]  /*33a0*/  @P0 STG.E.128 desc[UR6][R40.64], R28 ;  /* 0x0000001c28000986 */ /* 0x0085e8000c101d06 */
[----:B------:R-:W3:Y:S04]  /*33b0*/  @P0 LDG.E.128 R24, desc[UR6][R48.64+0x80] ;  /* 0x0000800630180981 */ /* 0x000ee8000c1e1d00 */
[----:B---3--:R2:W-:Y:S01]  /*33c0*/  @P0 STG.E.128 desc[UR6][R40.64+0x80], R24 ;  /* 0x0000801828000986 */ /* 0x0085e2000c101d06 */
[----:B------:R-:W-:Y:S11]  /*33d0*/  ISETP.NE.AND P0, PT, R0, RZ, PT ;  /* 0x000000ff0000720c */ /* 0x000ff60003f05270 */
[----:B------:R-:W-:Y:S02]  /*33e0*/  @!UPT UIADD3 URZ, URZ, URZ, URZ ;  /* 0x0000003f3f3ff290 */ /* 0x000fe4000fffe03f */
[----:B----4-:R-:W3:Y:S04]  /*33f0*/  @P0 LDG.E.128 R20, desc[UR6][R18.64] ;  /* 0x0000000612140981 */ /* 0x010ee8000c1e1d00 */
[----:B---3--:R2:W-:Y:S04]  /*3400*/  @P0 STG.E.128 desc[UR6][R2.64], R20 ;  /* 0x0000001402000986 */ /* 0x0085e8000c101d06 */
[----:B-----5:R-:W3:Y:S04]  /*3410*/  @P0 LDG.E.128 R4, desc[UR6][R18.64+0x80] ;  /* 0x0000800612040981 */ /* 0x020ee8000c1e1d00 */
[----:B---3--:R2:W-:Y:S01]  /*3420*/  @P0 STG.E.128 desc[UR6][R2.64+0x80], R4 ;  /* 0x0000800402000986 */ /* 0x0085e2000c101d06 */
[----:B------:R-:W-:Y:S11]  /*3430*/  ISETP.NE.AND P0, PT, RZ, UR4, PT ;  /* 0x00000004ff007c0c */ /* 0x000ff6000bf05270 */
[----:B------:R-:W-:Y:S02]  /*3440*/  @!UPT UIADD3 URZ, URZ, URZ, URZ ;  /* 0x0000003f3f3ff290 */ /* 0x000fe4000fffe03f */
[----:B------:R-:W-:Y:S05]  /*3450*/  @!P0 BRA `(.L_x_2640) ;  /* 0x0000009c00e48947 */ /* 0x000fea0003800000 */
[----:B------:R-:W-:Y:S11]  /*3460*/  ISETP.NE.AND P0, PT, RZ, UR17, PT ;  /* 0x00000011ff007c0c */ /* 0x000ff6000bf05270 */
[----:B------:R-:W-:Y:S02]  /*3470*/  @!UPT UIADD3 URZ, URZ, URZ, URZ ;  /* 0x0000003f3f3ff290 */ /* 0x000fe4000fffe03f */
[----:B------:R-:W-:Y:S05]  /*3480*/  @!P0 BRA `(.L_x_2641) ;  /* 0x00000038006c8947 */ /* 0x000fea0003800000 */
[----:B------:R-:W-:Y:S04]  /*3490*/  BSSY B0, `(.L_x_2642) ;  /* 0x0000067000007945 */ /* 0x000fe80003800000 */
[----:B------:R-:W-:Y:S05]  /*34a0*/  @!P1 BRA `(.L_x_2643) ;  /* 0x0000000400949947 */ /* 0x000fea0003800000 */
[----:B------:R-:W-:Y:S01]  /*34b0*/  ISETP.GE.AND P0, PT, R16, UR4, PT ;  /* 0x0000000410007c0c */ /* 0x000fe2000bf06270 */
[----:B--2---:R-:W2:Y:S11]  /*34c0*/  LDG.E.128 R24, desc[UR6][R108.64] ;  /* 0x000000066c187981 */ /* 0x004eb6000c1e1d00 */
[----:B------:R-:W-:Y:S01]  /*34d0*/  @!UPT UIADD3 URZ, URZ, URZ, URZ ;  /* 0x0000003f3f3ff290 */ /* 0x000fe2000fffe03f */
[----:B------:R-:W-:Y:S01]  /*34e0*/  @!P0 MOV R8, R10 ;  /* 0x0000000a00088202 */ /* 0x000fe20000000f00 */
[----:B------:R-:W3:Y:S06]  /*34f0*/  @!P0 LDG.E.64 R32, desc[UR6][R46.64] ;  /* 0x000000062e208981 */ /* 0x000eec000c1e1b00 */
[----:B------:R-:W4:Y:S01]  /*3500*/  @!P0 LDG.E.64 R18, desc[UR6][R8.64] ;  /* 0x0000000608128981 */ /* 0x000f22000c1e1b00 */
[----:B---3--:R-:W-:Y:S01]  /*3510*/  @!P0 HADD2.F32 R30, -RZ, R32.H0_H0 ;  /* 0x20000020ff1e8230 */ /* 0x008fe20000004100 */
[----:B--2---:R-:W-:Y:S01]  /*3520*/  @!P0 MOV R15, R24 ;  /* 0x00000018000f8202 */ /* 0x004fe20000000f00 */
[--C-:B------:R-:W-:Y:S01]  /*3530*/  @!P0 HADD2.F32 R31, -RZ, R33.reuse.H0_H0 ;  /* 0x20000021ff1f8230 */ /* 0x100fe20000004100 */
[----:B------:R-:W-:Y:S01]  /*3540*/  @!P0 MOV R23, R25 ;  /* 0x0000001900178202 */ /* 0x000fe20000000f00 */
[----:B------:R-:W-:Y:S02]  /*3550*/  @!P0 HADD2.F32 R35, -RZ, R33.H1_H1 ;  /* 0x30000021ff238230 */ /* 0x000fe40000004100 */
[--C-:B------:R-:W-:Y:S02]  /*3560*/  @!P0 HADD2.F32 R29, -RZ, R15.reuse.H1_H1 ;  /* 0x3000000fff1d8230 */ /* 0x100fe40000004100 */
[--C-:B----4-:R-:W-:Y:S02]  /*3570*/  @!P0 HADD2.F32 R22, -RZ, R18.reuse.H0_H0 ;  /* 0x20000012ff168230 */ /* 0x110fe40000004100 */
[----:B------:R-:W-:Y:S02]  /*3580*/  @!P0 HADD2.F32 R21, -RZ, R15.H0_H0 ;  /* 0x2000000fff158230 */ /* 0x000fe40000004100 */
[----:B------:R-:W-:Y:S02]  /*3590*/  @!P0 HADD2.F32 R20, -RZ, R18.H1_H1 ;  /* 0x30000012ff148230 */ /* 0x000fe40000004100 */
[-C--:B------:R-:W-:Y:S01]  /*35a0*/  @!P0 FMUL.FTZ R37, R29, R22.reuse ;  /* 0x000000161d258220 */ /* 0x080fe20000410000 */
[--C-:B------:R-:W-:Y:S01]  /*35b0*/  @!P0 HADD2.F32 R15, -RZ, R19.reuse.H0_H0 ;  /* 0x20000013ff0f8230 */ /* 0x100fe20000004100 */
[----:B------:R-:W-:Y:S01]  /*35c0*/  @!P0 MOV R18, R27 ;  /* 0x0000001b00128202 */ /* 0x000fe20000000f00 */
[----:B------:R-:W-:Y:S02]  /*35d0*/  @!P0 HADD2.F32 R19, -RZ, R19.H1_H1 ;  /* 0x30000013ff138230 */ /* 0x000fe40000004100 */
[C---:B------:R-:W-:Y:S01]  /*35e0*/  @!P0 FMUL.FTZ R0, R21.reuse, R22 ;  /* 0x0000001615008220 */ /* 0x040fe20000410000 */
[----:B------:R-:W-:Y:S01]  /*35f0*/  @!P0 MOV R22, R26 ;  /* 0x0000001a00168202 */ /* 0x000fe20000000f00 */
[----:B------:R-:W-:Y:S02]  /*3600*/  @!P0 HADD2.F32 R32, -RZ, R32.H1_H1 ;  /* 0x30000020ff208230 */ /* 0x000fe40000004100 */
[-C--:B------:R-:W-:Y:S01]  /*3610*/  @!P0 FFMA.FTZ R37, R21, R30.reuse, -R37 ;  /* 0x0000001e15258223 */ /* 0x080fe20000010825 */
[----:B------:R-:W-:Y:S01]  /*3620*/  @!P0 FFMA.FTZ R0, R29, R30, R0 ;  /* 0x0000001e1d008223 */ /* 0x000fe20000010000 */
[--C-:B------:R-:W-:Y:S02]  /*3630*/  @!P0 HADD2.F32 R21, -RZ, R23.reuse.H0_H0 ;  /* 0x20000017ff158230 */ /* 0x100fe40000004100 */
[--C-:B------:R-:W-:Y:S02]  /*3640*/  @!P0 HADD2.F32 R30, -RZ, R22.reuse.H1_H1 ;  /* 0x30000016ff1e8230 */ /* 0x100fe40000004100 */
[----:B------:R-:W-:Y:S01]  /*3650*/  @!P0 F2FP.F16.F32.PACK_AB R37, R0, R37 ;  /* 0x000000250025823e */ /* 0x000fe200000000ff */
[----:B------:R-:W-:Y:S02]  /*3660*/  @!P0 HADD2.F32 R22, -RZ, R22.H0_H0 ;  /* 0x20000016ff168230 */ /* 0x000fe40000004100 */
[-C--:B------:R-:W-:Y:S01]  /*3670*/  @!P0 FMUL.FTZ R2, R21, R20.reuse ;  /* 0x0000001415028220 */ /* 0x080fe20000410000 */
[--C-:B------:R-:W-:Y:S01]  /*3680*/  @!P0 HADD2.F32 R33, -RZ, R18.reuse.H1_H1 ;  /* 0x30000012ff218230 */ /* 0x100fe20000004100 */
[----:B------:R-:W-:Y:S01]  /*3690*/  @!P0 MOV R24, R37 ;  /* 0x0000002500188202 */ /* 0x000fe20000000f00 */
[----:B------:R-:W-:Y:S02]  /*36a0*/  @!P0 HADD2.F32 R29, -RZ, R23.H1_H1 ;  /* 0x30000017ff1d8230 */ /* 0x000fe40000004100 */
[----:B------:R-:W-:Y:S01]  /*36b0*/  @!P0 FMUL.FTZ R3, R22, R15 ;  /* 0x0000000f16038220 */ /* 0x000fe20000410000 */
[----:B------:R-:W-:Y:S02]  /*36c0*/  @!P0 HADD2.F32 R18, -RZ, R18.H0_H0 ;  /* 0x20000012ff128230 */ /* 0x000fe40000004100 */
[----:B------:R-:W-:Y:S01]  /*36d0*/  @!P0 FMUL.FTZ R41, R33, R19 ;  /* 0x0000001321298220 */ /* 0x000fe20000410000 */
[----:B------:R-:W-:Y:S01]  /*36e0*/  @!P0 FMUL.FTZ R36, R30, R15 ;  /* 0x0000000f1e248220 */ /* 0x000fe20000410000 */
[C---:B------:R-:W-:Y:S01]  /*36f0*/  @!P0 FMUL.FTZ R39, R29.reuse, R20 ;  /* 0x000000141d278220 */ /* 0x040fe20000410000 */
[-C--:B------:R-:W-:Y:S01]  /*3700*/  @!P0 FFMA.FTZ R2, R29, R32.reuse, R2 ;  /* 0x000000201d028223 */ /* 0x080fe20000010002 */
[----:B------:R-:W-:Y:S01]  /*3710*/  @!P0 FMUL.FTZ R4, R18, R19 ;  /* 0x0000001312048220 */ /* 0x000fe20000410000 */
[-C--:B------:R-:W-:Y:S01]  /*3720*/  @!P0 FFMA.FTZ R3, R30, R31.reuse, R3 ;  /* 0x0000001f1e038223 */ /* 0x080fe20000010003 */
[----:B------:R-:W-:Y:S01]  /*3730*/  @!P0 FFMA.FTZ R39, R21, R32, -R39 ;  /* 0x0000002015278223 */ /* 0x000fe20000010827 */
[----:B------:R-:W-:Y:S01]  /*3740*/  @!P0 FFMA.FTZ R36, R22, R31, -R36 ;  /* 0x0000001f16248223 */ /* 0x000fe20000010824 */
[-C--:B------:R-:W-:Y:S01]  /*3750*/  @!P0 FFMA.FTZ R41, R18, R35.reuse, -R41 ;  /* 0x0000002312298223 */ /* 0x080fe20000010829 */
[----:B------:R-:W-:Y:S02]  /*3760*/  @!P0 FFMA.FTZ R4, R33, R35, R4 ;  /* 0x0000002321048223 */ /* 0x000fe40000010004 */
[----:B------:R-:W-:Y:S02]  /*3770*/  @!P0 F2FP.F16.F32.PACK_AB R38, R2, R39 ;  /* 0x000000270226823e */ /* 0x000fe400000000ff */
[----:B------:R-:W-:Y:S02]  /*3780*/  @!P0 F2FP.F16.F32.PACK_AB R36, R3, R36 ;  /* 0x000000240324823e */ /* 0x000fe400000000ff */
[----:B------:R-:W-:Y:S02]  /*3790*/  @!P0 F2FP.F16.F32.PACK_AB R41, R4, R41 ;  /* 0x000000290429823e */ /* 0x000fe400000000ff */
[----:B------:R-:W-:Y:S02]  /*37a0*/  @!P0 MOV R25, R38 ;  /* 0x0000002600198202 */ /* 0x000fe40000000f00 */
[----:B------:R-:W-:Y:S02]  /*37b0*/  @!P0 MOV R26, R36 ;  /* 0x00000024001a8202 */ /* 0x000fe40000000f00 */
[----:B------:R-:W-:Y:S02]  /*37c0*/  @!P0 MOV R27, R41 ;  /* 0x00000029001b8202 */ /* 0x000fe40000000f00 */
[----:B------:R-:W-:Y:S03]  /*37d0*/  ISETP.GE.AND P0, PT, R12, UR4, PT ;  /* 0x000000040c007c0c */ /* 0x000fe6000bf06270 */
[----:B------:R1:W-:Y:S08]  /*37e0*/  STG.E.128 desc[UR6][R102.64], R24 ;  /* 0x0000001866007986 */ /* 0x0003f0000c101d06 */
[----:B------:R-:W2:Y:S02]  /*37f0*/  LDG.E.128 R20, desc[UR6][R108.64+0x80] ;  /* 0x000080066c147981 */ /* 0x000ea4000c1e1d00 */
[----:B------:R-:W-:Y:S06]  /*3800*/  @!P0 MOV R8, R10 ;  /* 0x0000000a00088202 */ /* 0x000fec0000000f00 */
[----:B------:R-:W3:Y:S06]  /*3810*/  @!P0 LDG.E.64 R18, desc[UR6][R8.64+0x40] ;  /* 0x0000400608128981 */ /* 0x000eec000c1e1b00 */
[----:B------:R-:W4:Y:S01]  /*3820*/  @!P0 LDG.E.64 R34, desc[UR6][R46.64+0x40] ;  /* 0x000040062e228981 */ /* 0x000f22000c1e1b00 */
[----:B--2---:R-:W-:Y:S02]  /*3830*/  @!P0 MOV R15, R20 ;  /* 0x00000014000f8202 */ /* 0x004fe40000000f00 */
[----:B-1----:R-:W-:Y:S02]  /*3840*/  @!P0 MOV R27, R21 ;  /* 0x00000015001b8202 */ /* 0x002fe40000000f00 */
[----:B------:R-:W-:Y:S01]  /*3850*/  @!P0 MOV R26, R22 ;  /* 0x00000016001a8202 */ /* 0x000fe20000000f00 */
[--C-:B------:R-:W-:Y:S02]  /*3860*/  @!P0 HADD2.F32 R30, -RZ, R15.reuse.H1_H1 ;  /* 0x3000000fff1e8230 */ /* 0x100fe40000004100 */
[----:B------:R-:W-:Y:S02]  /*3870*/  @!P0 HADD2.F32 R25, -RZ, R15.H0_H0 ;  /* 0x2000000fff198230 */ /* 0x000fe40000004100 */
[--C-:B---3--:R-:W-:Y:S02]  /*3880*/  @!P0 HADD2.F32 R28, -RZ, R18.reuse.H0_H0 ;  /* 0x20000012ff1c8230 */ /* 0x108fe40000004100 */
[----:B------:R-:W-:Y:S01]  /*3890*/  @!P0 HADD2.F32 R24, -RZ, R18.H1_H1 ;  /* 0x30000012ff188230 */ /* 0x000fe20000004100 */
[----:B------:R-:W-:Y:S01]  /*38a0*/  @!P0 MOV R18, R23 ;  /* 0x0000001700128202 */ /* 0x000fe20000000f00 */
[--C-:B------:R-:W-:Y:S02]  /*38b0*/  @!P0 HADD2.F32 R15, -RZ, R19.reuse.H0_H0 ;  /* 0x20000013ff0f8230 */ /* 0x100fe40000004100 */
[CC--:B------:R-:W-:Y:S01]  /*38c0*/  @!P0 FMUL.FTZ R36, R30.reuse, R28.reuse ;  /* 0x0000001c1e248220 */ /* 0x0c0fe20000410000 */
[----:B----4-:R-:W-:Y:S02]  /*38d0*/  @!P0 HADD2.F32 R32, -RZ, R34.H0_H0 ;  /* 0x20000022ff208230 */ /* 0x010fe40000004100 */
[C---:B------:R-:W-:Y:S01]  /*38e0*/  @!P0 FMUL.FTZ R5, R25.reuse, R28 ;  /* 0x0000001c19058220 */ /* 0x040fe20000410000 */
[----:B------:R-:W-:Y:S02]  /*38f0*/  @!P0 HADD2.F32 R33, -RZ, R18.H1_H1 ;  /* 0x30000012ff218230 */ /* 0x000fe40000004100 */
[----:B------:R-:W-:Y:S02]  /*3900*/  @!P0 HADD2.F32 R19, -RZ, R19.H1_H1 ;  /* 0x30000013ff138230 */ /* 0x000fe40000004100 */
[-C--:B------:R-:W-:Y:S01]  /*3910*/  @!P0 FFMA.FTZ R36, R25, R32.reuse, -R36 ;  /* 0x0000002019248223 */ /* 0x080fe20000010824 */
[----:B------:R-:W-:Y:S01]  /*3920*/  @!P0 FFMA.FTZ R5, R30, R32, R5 ;  /* 0x000000201e058223 */ /* 0x000fe20000010005 */
[--C-:B------:R-:W-:Y:S02]  /*3930*/  @!P0 HADD2.F32 R25, -RZ, R27.reuse.H0_H0 ;  /* 0x2000001bff198230 */ /* 0x100fe40000004100 */
[--C-:B------:R-:W-:Y:S02]  /*3940*/  @!P0 HADD2.F32 R30, -RZ, R26.reuse.H1_H1 ;  /* 0x3000001aff1e8230 */ /* 0x100fe40000004100 */
[----:B------:R-:W-:Y:S01]  /*3950*/  @!P0 FMUL.FTZ R39, R33, R19 ;  /* 0x0000001321278220 */ /* 0x000fe20000410000 */
[----:B------:R-:W-:Y:S01]  /*3960*/  @!P0 F2FP.F16.F32.PACK_AB R36, R5, R36 ;  /* 0x000000240524823e */ /* 0x000fe200000000ff */
[----:B------:R-:W-:Y:S02]  /*3970*/  @!P0 HADD2.F32 R26, -RZ, R26.H0_H0 ;  /* 0x2000001aff1a8230 */ /* 0x000fe40000004100 */
[----:B------:R-:W-:Y:S01]  /*3980*/  @!P0 FMUL.FTZ R6, R25, R24 ;  /* 0x0000001819068220 */ /* 0x000fe20000410000 */
[----:B------:R-:W-:Y:S01]  /*3990*/  @!P0 HADD2.F32 R29, -RZ, R27.H1_H1 ;  /* 0x3000001bff1d8230 */ /* 0x000fe20000004100 */
[----:B------:R-:W-:Y:S01]  /*39a0*/  @!P0 MOV R20, R36 ;  /* 0x0000002400148202 */ /* 0x000fe20000000f00 */
[----:B------:R-:W-:Y:S02]  /*39b0*/  @!P0 HADD2.F32 R18, -RZ, R18.H0_H0 ;  /* 0x20000012ff128230 */ /* 0x000fe40000004100 */
[-C--:B------:R-:W-:Y:S01]  /*39c0*/  @!P0 FMUL.FTZ R7, R26, R15.reuse ;  /* 0x0000000f1a078220 */ /* 0x080fe20000410000 */
[----:B------:R-:W-:Y:S02]  /*39d0*/  @!P0 HADD2.F32 R34, -RZ, R34.H1_H1 ;  /* 0x30000022ff228230 */ /* 0x000fe40000004100 */
[C---:B------:R-:W-:Y:S01]  /*39e0*/  @!P0 FMUL.FTZ R37, R29.reuse, R24 ;  /* 0x000000181d258220 */ /* 0x040fe20000410000 */
[--C-:B------:R-:W-:Y:S02]  /*39f0*/  @!P0 HADD2.F32 R31, -RZ, R35.reuse.H0_H0 ;  /* 0x20000023ff1f8230 */ /* 0x100fe40000004100 */
[----:B------:R-:W-:Y:S01]  /*3a00*/  @!P0 FMUL.FTZ R38, R30, R15 ;  /* 0x0000000f1e268220 */ /* 0x000fe20000410000 */
[----:B------:R-:W-:Y:S02]  /*3a10*/  @!P0 HADD2.F32 R35, -RZ, R35.H1_H1 ;  /* 0x30000023ff238230 */ /* 0x000fe40000004100 */
[----:B------:R-:W-:Y:S01]  /*3a20*/  @!P0 FMUL.FTZ R8, R18, R19 ;  /* 0x0000001312088220 */ /* 0x000fe20000410000 */
[-C--:B------:R-:W-:Y:S01]  /*3a30*/  @!P0 FFMA.FTZ R6, R29, R34.reuse, R6 ;  /* 0x000000221d068223 */ /* 0x080fe20000010006 */
        /* <DEDUP_REMOVED lines=10> */
[----:B------:R-:W-:Y:S05]  /*3ae0*/  @!P0 MOV R23, R39 ;  /* 0x0000002700178202 */ /* 0x000fea0000000f00 */
[----:B------:R1:W-:Y:S02]  /*3af0*/  STG.E.128 desc[UR6][R102.64+0x80], R20 ;  /* 0x0000801466007986 */ /* 0x0003e4000c101d06 */
.L_x_2643:
[----:B------:R-:W-:Y:S05]  /*3b00*/  BSYNC B0 ;  /* 0x0000000000007941 */ /* 0x000fea0003800000 */
.L_x_2642:
[----:B------:R-:W-:Y:S04]  /*3b10*/  BSSY B0, `(.L_x_2644) ;  /* 0x000006f000007945 */ /* 0x000fe80003800000 */
[----:B------:R-:W-:Y:S05]  /*3b20*/  @!P2 BRA `(.L_x_2645) ;  /* 0x0000000400b4a947 */ /* 0x000fea0003800000 */
[C---:B------:R-:W-:Y:S02]  /*3b30*/  LEA R174, P0, R71.reuse, R108, 0x1 ;  /* 0x0000006c47ae7211 */ /* 0x040fe400078008ff */
[C---:B------:R-:W-:Y:S02]  /*3b40*/  SHF.L.U32 R49, R140.reuse, 0x1, RZ ;  /* 0x000000018c317819 */ /* 0x040fe400000006ff */
[----:B------:R-:W-:Y:S02]  /*3b50*/  LEA.HI.X R175, R71, R109, R70, 0x1, P0 ;  /* 0x0000006d47af7211 */ /* 0x000fe400000f0c46 */
[C---:B--2---:R-:W-:Y:S02]  /*3b60*/  LEA R40, P0, R115.reuse, R102, 0x1 ;  /* 0x0000006673287211 */ /* 0x044fe400078008ff */
[----:B------:R-:W-:Y:S01]  /*3b70*/  SHF.L.U64.HI R42, R140, 0x1, R123 ;  /* 0x000000018c2a7819 */ /* 0x000fe2000001027b */
[----:B------:R-:W2:Y:S01]  /*3b80*/  LDG.E.128 R24, desc[UR6][R174.64] ;  /* 0x00000006ae187981 */ /* 0x000ea2000c1e1d00 */
[----:B------:R-:W-:Y:S02]  /*3b90*/  LEA.HI.X R41, R115, R103, R114, 0x1, P0 ;  /* 0x0000006773297211 */ /* 0x000fe400000f0c72 */
[C---:B------:R-:W-:Y:S04]  /*3ba0*/  IADD3 R38, P0, R49.reuse, R46, RZ ;  /* 0x0000002e31267210 */ /* 0x040fe80007f1e0ff */
[C---:B------:R-:W-:Y:S02]  /*3bb0*/  IADD3.X R39, R42.reuse, R47, RZ, P0, !PT ;  /* 0x0000002f2a277210 */ /* 0x040fe400007fe4ff */
[----:B------:R-:W-:Y:S04]  /*3bc0*/  IADD3 R28, P0, R49, R10, RZ ;  /* 0x0000000a311c7210 */ /* 0x000fe80007f1e0ff */
[----:B------:R-:W-:Y:S02]  /*3bd0*/  IADD3.X R29, R42, R9, RZ, P0, !PT ;  /* 0x000000092a1d7210 */ /* 0x000fe400007fe4ff */
[----:B------:R-:W-:Y:S11]  /*3be0*/  ISETP.GE.AND P0, PT, R16, UR4, PT ;  /* 0x0000000410007c0c */ /* 0x000ff6000bf06270 */
[----:B------:R-:W-:Y:S02]  /*3bf0*/  @!UPT UIADD3 URZ, URZ, URZ, URZ ;  /* 0x0000003f3f3ff290 */ /* 0x000fe4000fffe03f */
[----:B------:R-:W1:Y:S06]  /*3c00*/  @!P0 LDG.E.64 R18, desc[UR6][R28.64] ;  /* 0x000000061c128981 */ /* 0x000e6c000c1e1b00 */
[----:B------:R-:W3:Y:S01]  /*3c10*/  @!P0 LDG.E.64 R34, desc[UR6][R38.64] ;  /* 0x0000000626228981 */ /* 0x000ee2000c1e1b00 */
[--C-:B-1----:R-:W-:Y:S01]  /*3c20*/  @!P0 HADD2.F32 R22, -RZ, R18.reuse.H0_H0 ;  /* 0x20000012ff168230 */ /* 0x102fe20000004100 */
[----:B--2---:R-:W-:Y:S01]  /*3c30*/  @!P0 MOV R15, R24 ;  /* 0x00000018000f8202 */ /* 0x004fe20000000f00 */
[----:B------:R-:W-:Y:S01]  /*3c40*/  @!P0 HADD2.F32 R20, -RZ, R18.H1_H1 ;  /* 0x30000012ff148230 */ /* 0x000fe20000004100 */
[----:B------:R-:W-:Y:S02]  /*3c50*/  @!P0 MOV R23, R25 ;  /* 0x0000001900178202 */ /* 0x000fe40000000f00 */
[----:B------:R-:W-:Y:S01]  /*3c60*/  @!P0 MOV R18, R27 ;  /* 0x0000001b00128202 */ /* 0x000fe20000000f00 */
[--C-:B------:R-:W-:Y:S02]  /*3c70*/  @!P0 HADD2.F32 R31, -RZ, R15.reuse.H1_H1 ;  /* 0x3000000fff1f8230 */ /* 0x100fe40000004100 */
[----:B------:R-:W-:Y:S02]  /*3c80*/  @!P0 HADD2.F32 R21, -RZ, R15.H0_H0 ;  /* 0x2000000fff158230 */ /* 0x000fe40000004100 */
[----:B---3--:R-:W-:Y:S02]  /*3c90*/  @!P0 HADD2.F32 R32, -RZ, R34.H0_H0 ;  /* 0x20000022ff208230 */ /* 0x008fe40000004100 */
[-C--:B------:R-:W-:Y:S01]  /*3ca0*/  @!P0 FMUL.FTZ R49, R31, R22.reuse ;  /* 0x000000161f318220 */ /* 0x080fe20000410000 */
[--C-:B------:R-:W-:Y:S02]  /*3cb0*/  @!P0 HADD2.F32 R33, -RZ, R35.reuse.H0_H0 ;  /* 0x20000023ff218230 */ /* 0x100fe40000004100 */
[C---:B------:R-:W-:Y:S01]  /*3cc0*/  @!P0 FMUL.FTZ R0, R21.reuse, R22 ;  /* 0x0000001615008220 */ /* 0x040fe20000410000 */
[----:B------:R-:W-:Y:S01]  /*3cd0*/  @!P0 HADD2.F32 R37, -RZ, R35.H1_H1 ;  /* 0x30000023ff258230 */ /* 0x000fe20000004100 */
[----:B------:R-:W-:Y:S01]  /*3ce0*/  @!P0 MOV R22, R26 ;  /* 0x0000001a00168202 */ /* 0x000fe20000000f00 */
[----:B------:R-:W-:Y:S02]  /*3cf0*/  @!P0 HADD2.F32 R15, -RZ, R19.H0_H0 ;  /* 0x20000013ff0f8230 */ /* 0x000fe40000004100 */
[-C--:B------:R-:W-:Y:S01]  /*3d00*/  @!P0 FFMA.FTZ R49, R21, R32.reuse, -R49 ;  /* 0x0000002015318223 */ /* 0x080fe20000010831 */
[----:B------:R-:W-:Y:S02]  /*3d10*/  @!P0 HADD2.F32 R21, -RZ, R23.H0_H0 ;  /* 0x20000017ff158230 */ /* 0x000fe40000004100 */
[----:B------:R-:W-:Y:S01]  /*3d20*/  @!P0 FFMA.FTZ R0, R31, R32, R0 ;  /* 0x000000201f008223 */ /* 0x000fe20000010000 */
[--C-:B------:R-:W-:Y:S02]  /*3d30*/  @!P0 HADD2.F32 R32, -RZ, R22.reuse.H1_H1 ;  /* 0x30000016ff208230 */ /* 0x100fe40000004100 */
[----:B------:R-:W-:Y:S02]  /*3d40*/  @!P0 HADD2.F32 R22, -RZ, R22.H0_H0 ;  /* 0x20000016ff168230 */ /* 0x000fe40000004100 */
[-C--:B------:R-:W-:Y:S01]  /*3d50*/  @!P0 FMUL.FTZ R2, R21, R20.reuse ;  /* 0x0000001415028220 */ /* 0x080fe20000410000 */
[----:B------:R-:W-:Y:S01]  /*3d60*/  @!P0 F2FP.F16.F32.PACK_AB R49, R0, R49 ;  /* 0x000000310031823e */ /* 0x000fe200000000ff */
[--C-:B------:R-:W-:Y:S02]  /*3d70*/  @!P0 HADD2.F32 R35, -RZ, R18.reuse.H1_H1 ;  /* 0x30000012ff238230 */ /* 0x100fe40000004100 */
[----:B------:R-:W-:Y:S01]  /*3d80*/  @!P0 FMUL.FTZ R42, R32, R15 ;  /* 0x0000000f202a8220 */ /* 0x000fe20000410000 */
[----:B------:R-:W-:Y:S01]  /*3d90*/  @!P0 HADD2.F32 R19, -RZ, R19.H1_H1 ;  /* 0x30000013ff138230 */ /* 0x000fe20000004100 */
[----:B------:R-:W-:Y:S01]  /*3da0*/  @!P0 MOV R24, R49 ;  /* 0x0000003100188202 */ /* 0x000fe20000000f00 */
[----:B------:R-:W-:Y:S02]  /*3db0*/  @!P0 HADD2.F32 R31, -RZ, R23.H1_H1 ;  /* 0x30000017ff1f8230 */ /* 0x000fe40000004100 */
[C---:B------:R-:W-:Y:S01]  /*3dc0*/  @!P0 FMUL.FTZ R3, R22.reuse, R15 ;  /* 0x0000000f16038220 */ /* 0x040fe20000410000 */
[----:B------:R-:W-:Y:S02]  /*3dd0*/  @!P0 HADD2.F32 R18, -RZ, R18.H0_H0 ;  /* 0x20000012ff128230 */ /* 0x000fe40000004100 */
[----:B------:R-:W-:Y:S01]  /*3de0*/  @!P0 FMUL.FTZ R53, R35, R19 ;  /* 0x0000001323358220 */ /* 0x000fe20000410000 */
[----:B------:R-:W-:Y:S02]  /*3df0*/  @!P0 HADD2.F32 R34, -RZ, R34.H1_H1 ;  /* 0x30000022ff228230 */ /* 0x000fe40000004100 */
[C---:B------:R-:W-:Y:S01]  /*3e00*/  @!P0 FMUL.FTZ R51, R31.reuse, R20 ;  /* 0x000000141f338220 */ /* 0x040fe20000410000 */
[----:B------:R-:W-:Y:S01]  /*3e10*/  @!P0 FFMA.FTZ R42, R22, R33, -R42 ;  /* 0x00000021162a8223 */ /* 0x000fe2000001082a */
[C---:B------:R-:W-:Y:S01]  /*3e20*/  @!P0 FMUL.FTZ R4, R18.reuse, R19 ;  /* 0x0000001312048220 */ /* 0x040fe20000410000 */
[----:B------:R-:W-:Y:S01]  /*3e30*/  @!P0 FFMA.FTZ R53, R18, R37, -R53 ;  /* 0x0000002512358223 */ /* 0x000fe20000010835 */
[-C--:B------:R-:W-:Y:S01]  /*3e40*/  @!P0 FFMA.FTZ R2, R31, R34.reuse, R2 ;  /* 0x000000221f028223 */ /* 0x080fe20000010002 */
[----:B------:R-:W-:Y:S01]  /*3e50*/  @!P0 FFMA.FTZ R3, R32, R33, R3 ;  /* 0x0000002120038223 */ /* 0x000fe20000010003 */
[----:B------:R-:W-:Y:S01]  /*3e60*/  @!P0 FFMA.FTZ R51, R21, R34, -R51 ;  /* 0x0000002215338223 */ /* 0x000fe20000010833 */
[----:B------:R-:W-:Y:S03]  /*3e70*/  @!P0 FFMA.FTZ R4, R35, R37, R4 ;  /* 0x0000002523048223 */ /* 0x000fe60000010004 */
        /* <DEDUP_REMOVED lines=8> */
[----:B------:R-:W2:Y:S08]  /*3f00*/  LDG.E.128 R20, desc[UR6][R174.64+0x80] ;  /* 0x00008006ae147981 */ /* 0x000eb0000c1e1d00 */
        /* <DEDUP_REMOVED lines=47> */
.L_x_2645:
[----:B------:R-:W-:Y:S05]  /*4200*/  BSYNC B0 ;  /* 0x0000000000007941 */ /* 0x000fea0003800000 */
.L_x_2644:
[----:B------:R-:W-:Y:S04]  /*4210*/  BSSY B0, `(.L_x_2646) ;  /* 0x0000070000007945 */ /* 0x000fe80003800000 */
[----:B------:R-:W-:Y:S05]  /*4220*/  @!P5 BRA `(.L_x_2647) ;  /* 0x0000000400b8d947 */ /* 0x000fea0003800000 */
[C---:B------:R-:W-:Y:S02]  /*4230*/  LEA R48, P1, R73.reuse, R108, 0x1 ;  /* 0x0000006c49307211 */ /* 0x040fe400078208ff */
[----:B------:R-:W-:Y:S02]  /*4240*/  ISETP.GE.AND P0, PT, R16, UR4, PT ;  /* 0x0000000410007c0c */ /* 0x000fe4000bf06270 */
[----:B------:R-:W-:Y:S02]  /*4250*/  LEA.HI.X R49, R73, R109, R72, 0x1, P1 ;  /* 0x0000006d49317211 */ /* 0x000fe400008f0c48 */
[----:B--23--:R-:W-:Y:S03]  /*4260*/  IADD3 R40, P1, R46, UR37, RZ ;  /* 0x000000252e287c10 */ /* 0x00cfe6000ff3e0ff */
[----:B------:R-:W2:Y:S01]  /*4270*/  LDG.E.128 R24, desc[UR6][R48.64] ;  /* 0x0000000630187981 */ /* 0x000ea2000c1e1d00 */
[----:B------:R-:W-:Y:S02]  /*4280*/  IADD3.X R41, R47, UR36, RZ, P1, !PT ;  /* 0x000000242f297c10 */ /* 0x000fe40008ffe4ff */
[----:B------:R-:W-:Y:S04]  /*4290*/  IADD3 R28, P1, R10, UR37, RZ ;  /* 0x000000250a1c7c10 */ /* 0x000fe8000ff3e0ff */
[----:B------:R-:W-:Y:S01]  /*42a0*/  IADD3.X R29, R9, UR36, RZ, P1, !PT ;  /* 0x00000024091d7c10 */ /* 0x000fe20008ffe4ff */
[----:B------:R-:W3:Y:S01]  /*42b0*/  @!P0 LDG.E.64 R38, desc[UR6][R40.64] ;  /* 0x0000000628268981 */ /* 0x000ee2000c1e1b00 */
[C---:B------:R-:W-:Y:S04]  /*42c0*/  LEA R174, P1, R154.reuse, R102, 0x1 ;  /* 0x000000669aae7211 */ /* 0x040fe800078208ff */
[----:B------:R-:W-:Y:S01]  /*42d0*/  LEA.HI.X R175, R154, R103, R74, 0x1, P1 ;  /* 0x000000679aaf7211 */ /* 0x000fe200008f0c4a */
[----:B------:R-:W4:Y:S01]  /*42e0*/  @!P0 LDG.E.64 R18, desc[UR6][R28.64] ;  /* 0x000000061c128981 */ /* 0x000f22000c1e1b00 */
[C---:B------:R-:W-:Y:S04]  /*42f0*/  LEA R176, P1, R76.reuse, R108, 0x1 ;  /* 0x0000006c4cb07211 */ /* 0x040fe800078208ff */
[----:B------:R-:W-:Y:S02]  /*4300*/  LEA.HI.X R177, R76, R109, R75, 0x1, P1 ;  /* 0x0000006d4cb17211 */ /* 0x000fe400008f0c4b */
[----:B------:R-:W-:Y:S01]  /*4310*/  ISETP.GE.AND P1, PT, R12, UR4, PT ;  /* 0x000000040c007c0c */ /* 0x000fe2000bf26270 */
[--C-:B---3--:R-:W-:Y:S01]  /*4320*/  @!P0 HADD2.F32 R33, -RZ, R38.reuse.H0_H0 ;  /* 0x20000026ff218230 */ /* 0x108fe20000004100 */
[----:B--2---:R-:W-:Y:S01]  /*4330*/  @!P0 MOV R15, R24 ;  /* 0x00000018000f8202 */ /* 0x004fe20000000f00 */
[----:B------:R-:W-:Y:S01]  /*4340*/  @!P0 HADD2.F32 R32, -RZ, R38.H1_H1 ;  /* 0x30000026ff208230 */ /* 0x000fe20000004100 */
[----:B-1----:R-:W-:Y:S01]  /*4350*/  @!P0 MOV R22, R27 ;  /* 0x0000001b00168202 */ /* 0x002fe20000000f00 */
[----:B------:R-:W-:Y:S01]  /*4360*/  @!P0 HADD2.F32 R37, -RZ, R39.H0_H0 ;  /* 0x20000027ff258230 */ /* 0x000fe20000004100 */
[----:B------:R-:W-:Y:S01]  /*4370*/  @!P0 MOV R21, R25 ;  /* 0x0000001900158202 */ /* 0x000fe20000000f00 */
[--C-:B----4-:R-:W-:Y:S02]  /*4380*/  @!P0 HADD2.F32 R23, -RZ, R18.reuse.H0_H0 ;  /* 0x20000012ff178230 */ /* 0x110fe40000004100 */
[--C-:B------:R-:W-:Y:S02]  /*4390*/  @!P0 HADD2.F32 R31, -RZ, R15.reuse.H1_H1 ;  /* 0x3000000fff1f8230 */ /* 0x100fe40000004100 */
[----:B------:R-:W-:Y:S02]  /*43a0*/  @!P0 HADD2.F32 R20, -RZ, R15.H0_H0 ;  /* 0x2000000fff148230 */ /* 0x000fe40000004100 */
[--C-:B------:R-:W-:Y:S02]  /*43b0*/  @!P0 HADD2.F32 R35, -RZ, R21.reuse.H1_H1 ;  /* 0x30000015ff238230 */ /* 0x100fe40000004100 */
[CC--:B------:R-:W-:Y:S01]  /*43c0*/  @!P0 FMUL.FTZ R49, R31.reuse, R23.reuse ;  /* 0x000000171f318220 */ /* 0x0c0fe20000410000 */
[----:B------:R-:W-:Y:S02]  /*43d0*/  @!P0 HADD2.F32 R18, -RZ, R18.H1_H1 ;  /* 0x30000012ff128230 */ /* 0x000fe40000004100 */
[C---:B------:R-:W-:Y:S01]  /*43e0*/  @!P0 FMUL.FTZ R0, R20.reuse, R23 ;  /* 0x0000001714008220 */ /* 0x040fe20000410000 */
[----:B------:R-:W-:Y:S02]  /*43f0*/  @!P0 HADD2.F32 R21, -RZ, R21.H0_H0 ;  /* 0x20000015ff158230 */ /* 0x000fe40000004100 */
[-C--:B------:R-:W-:Y:S01]  /*4400*/  @!P0 FFMA.FTZ R49, R20, R33.reuse, -R49 ;  /* 0x0000002114318223 */ /* 0x080fe20000010831 */
[----:B------:R-:W-:Y:S01]  /*4410*/  @!P0 MOV R20, R26 ;  /* 0x0000001a00148202 */ /* 0x000fe20000000f00 */
[--C-:B------:R-:W-:Y:S02]  /*4420*/  @!P0 HADD2.F32 R15, -RZ, R19.reuse.H0_H0 ;  /* 0x20000013ff0f8230 */ /* 0x100fe40000004100 */
[----:B------:R-:W-:Y:S01]  /*4430*/  @!P0 FFMA.FTZ R0, R31, R33, R0 ;  /* 0x000000211f008223 */ /* 0x000fe20000010000 */
[-C--:B------:R-:W-:Y:S01]  /*4440*/  @!P0 FMUL.FTZ R2, R21, R18.reuse ;  /* 0x0000001215028220 */ /* 0x080fe20000410000 */
[C---:B------:R-:W-:Y:S01]  /*4450*/  @!P0 FMUL.FTZ R51, R35.reuse, R18 ;  /* 0x0000001223338220 */ /* 0x040fe20000410000 */
[--C-:B------:R-:W-:Y:S02]  /*4460*/  @!P0 HADD2.F32 R34, -RZ, R20.reuse.H1_H1 ;  /* 0x30000014ff228230 */ /* 0x100fe40000004100 */
[----:B------:R-:W-:Y:S01]  /*4470*/  @!P0 F2FP.F16.F32.PACK_AB R49, R0, R49 ;  /* 0x000000310031823e */ /* 0x000fe200000000ff */
[----:B------:R-:W-:Y:S02]  /*4480*/  @!P0 HADD2.F32 R20, -RZ, R20.H0_H0 ;  /* 0x20000014ff148230 */ /* 0x000fe40000004100 */
[-C--:B------:R-:W-:Y:S01]  /*4490*/  @!P0 FFMA.FTZ R2, R35, R32.reuse, R2 ;  /* 0x0000002023028223 */ /* 0x080fe20000010002 */
[----:B------:R-:W-:Y:S01]  /*44a0*/  @!P0 HADD2.F32 R19, -RZ, R19.H1_H1 ;  /* 0x30000013ff138230 */ /* 0x000fe20000004100 */
[----:B------:R-:W-:Y:S01]  /*44b0*/  @!P0 MOV R24, R49 ;  /* 0x0000003100188202 */ /* 0x000fe20000000f00 */
[--C-:B------:R-:W-:Y:S02]  /*44c0*/  @!P0 HADD2.F32 R31, -RZ, R22.reuse.H1_H1 ;  /* 0x30000016ff1f8230 */ /* 0x100fe40000004100 */
[-C--:B------:R-:W-:Y:S01]  /*44d0*/  @!P0 FMUL.FTZ R3, R20, R15.reuse ;  /* 0x0000000f14038220 */ /* 0x080fe20000410000 */
[----:B------:R-:W-:Y:S02]  /*44e0*/  @!P0 HADD2.F32 R18, -RZ, R22.H0_H0 ;  /* 0x20000016ff128230 */ /* 0x000fe40000004100 */
[C---:B------:R-:W-:Y:S01]  /*44f0*/  @!P0 FMUL.FTZ R42, R34.reuse, R15 ;  /* 0x0000000f222a8220 */ /* 0x040fe20000410000 */
[----:B------:R-:W-:Y:S02]  /*4500*/  @!P0 HADD2.F32 R39, -RZ, R39.H1_H1 ;  /* 0x30000027ff278230 */ /* 0x000fe40000004100 */
[----:B------:R-:W-:Y:S01]  /*4510*/  @!P0 FMUL.FTZ R53, R31, R19 ;  /* 0x000000131f358220 */ /* 0x000fe20000410000 */
[----:B------:R-:W-:Y:S01]  /*4520*/  @!P0 FFMA.FTZ R3, R34, R37, R3 ;  /* 0x0000002522038223 */ /* 0x000fe20000010003 */
[----:B------:R-:W-:Y:S01]  /*4530*/  @!P0 FMUL.FTZ R4, R18, R19 ;  /* 0x0000001312048220 */ /* 0x000fe20000410000 */
        /* <DEDUP_REMOVED lines=10> */
[----:B------:R1:W-:Y:S08]  /*45e0*/  STG.E.128 desc[UR6][R174.64], R24 ;  /* 0x00000018ae007986 */ /* 0x0003f0000c101d06 */
[----:B------:R-:W2:Y:S08]  /*45f0*/  LDG.E.128 R20, desc[UR6][R176.64] ;  /* 0x00000006b0147981 */ /* 0x000eb0000c1e1d00 */
[----:B------:R-:W3:Y:S06]  /*4600*/  @!P1 LDG.E.64 R18, desc[UR6][R28.64+0x40] ;  /* 0x000040061c129981 */ /* 0x000eec000c1e1b00 */
[----:B------:R-:W4:Y:S01]  /*4610*/  @!P1 LDG.E.64 R36, desc[UR6][R40.64+0x40] ;  /* 0x0000400628249981 */ /* 0x000f22000c1e1b00 */
[C---:B-1----:R-:W-:Y:S04]  /*4620*/  LEA R174, P0, R78.reuse, R102, 0x1 ;  /* 0x000000664eae7211 */ /* 0x042fe800078008ff */
[----:B------:R-:W-:Y:S02]  /*4630*/  LEA.HI.X R175, R78, R103, R77, 0x1, P0 ;  /* 0x000000674eaf7211 */ /* 0x000fe400000f0c4d */
[----:B--2---:R-:W-:Y:S02]  /*4640*/  @!P1 MOV R15, R20 ;  /* 0x00000014000f9202 */ /* 0x004fe40000000f00 */
[----:B------:R-:W-:Y:S02]  /*4650*/  @!P1 MOV R27, R21 ;  /* 0x00000015001b9202 */ /* 0x000fe40000000f00 */
        /* <DEDUP_REMOVED lines=43> */
.L_x_2647:
[----:B------:R-:W-:Y:S05]  /*4910*/  BSYNC B0 ;  /* 0x0000000000007941 */ /* 0x000fea0003800000 */
.L_x_2646:
[----:B------:R-:W-:Y:S04]  /*4920*/  BSSY B0, `(.L_x_2648) ;  /* 0x0000074000007945 */ /* 0x000fe80003800000 */
[----:B------:R-:W-:Y:S05]  /*4930*/  @!P4 BRA `(.L_x_2649) ;  /* 0x0000000400c8c947 */ /* 0x000fea0003800000 */
[----:B--23--:R-:W2:Y:S01]  /*4940*/  LDC.64 R40, c[0x0][0x338] ;  /* 0x0000ce00ff287b82 */ /* 0x00cea20000000a00 */
[----:B------:R-:W-:Y:S02]  /*4950*/  ISETP.GE.AND P0, PT, R16, UR4, PT ;  /* 0x0000000410007c0c */ /* 0x000fe4000bf06270 */
[----:B------:R-:W-:Y:S02]  /*4960*/  IADD3 R28, P1, R10, UR39, RZ ;  /* 0x000000270a1c7c10 */ /* 0x000fe4000ff3e0ff */
[----:B------:R-:W-:Y:S02]  /*4970*/  IADD3 R38, P2, R46, UR39, RZ ;  /* 0x000000272e267c10 */ /* 0x000fe4000ff5e0ff */
[----:B------:R-:W-:Y:S02]  /*4980*/  IADD3.X R29, R9, UR38, RZ, P1, !PT ;  /* 0x00000026091d7c10 */ /* 0x000fe40008ffe4ff */
[----:B------:R-:W-:Y:S02]  /*4990*/  IADD3.X R39, R47, UR38, RZ, P2, !PT ;  /* 0x000000262f277c10 */ /* 0x000fe400097fe4ff */
[----:B------:R-:W-:Y:S03]  /*49a0*/  ISETP.GE.AND P1, PT, R12, UR4, PT ;  /* 0x000000040c007c0c */ /* 0x000fe6000bf26270 */
[----:B------:R-:W1:Y:S06]  /*49b0*/  @!P0 LDG.E.64 R18, desc[UR6][R28.64] ;  /* 0x000000061c128981 */ /* 0x000e6c000c1e1b00 */
[----:B------:R-:W3:Y:S01]  /*49c0*/  @!P0 LDG.E.64 R36, desc[UR6][R38.64] ;  /* 0x0000000626248981 */ /* 0x000ee2000c1e1b00 */
[----:B--2---:R-:W-:Y:S04]  /*49d0*/  IMAD.WIDE.U32 R48, R40, 0x60, R108 ;  /* 0x0000006028307825 */ /* 0x004fe800078e006c */
[----:B------:R-:W-:Y:S05]  /*49e0*/  IMAD R41, R41, 0x60, RZ ;  /* 0x0000006029297824 */ /* 0x000fea00078e02ff */
[----:B------:R-:W-:Y:S02]  /*49f0*/  IADD3 R49, R49, R41, RZ ;  /* 0x0000002931317210 */ /* 0x000fe40007ffe0ff */
[----:B------:R-:W2:Y:S03]  /*4a00*/  LDC.64 R40, c[0x0][0x248] ;  /* 0x00009200ff287b82 */ /* 0x000ea60000000a00 */
[----:B------:R-:W5:Y:S01]  /*4a10*/  LDG.E.128 R24, desc[UR6][R48.64] ;  /* 0x0000000630187981 */ /* 0x000f62000c1e1d00 */
[----:B--2---:R-:W-:Y:S02]  /*4a20*/  IMAD R41, R41, 0x60, RZ ;  /* 0x0000006029297824 */ /* 0x004fe400078e02ff */
[--C-:B-1--4-:R-:W-:Y:S02]  /*4a30*/  @!P0 HADD2.F32 R20, -RZ, R18.reuse.H0_H0 ;  /* 0x20000012ff148230 */ /* 0x112fe40000004100 */
[----:B------:R-:W-:Y:S02]  /*4a40*/  @!P0 HADD2.F32 R18, -RZ, R18.H1_H1 ;  /* 0x30000012ff128230 */ /* 0x000fe40000004100 */
[--C-:B---3--:R-:W-:Y:S02]  /*4a50*/  @!P0 HADD2.F32 R32, -RZ, R36.reuse.H0_H0 ;  /* 0x20000024ff208230 */ /* 0x108fe40000004100 */
[----:B------:R-:W-:Y:S02]  /*4a60*/  @!P0 HADD2.F32 R34, -RZ, R36.H1_H1 ;  /* 0x30000024ff228230 */ /* 0x000fe40000004100 */
[--C-:B------:R-:W-:Y:S02]  /*4a70*/  @!P0 HADD2.F32 R35, -RZ, R37.reuse.H0_H0 ;  /* 0x20000025ff238230 */ /* 0x100fe40000004100 */
[----:B------:R-:W-:Y:S01]  /*4a80*/  @!P0 HADD2.F32 R37, -RZ, R37.H1_H1 ;  /* 0x30000025ff258230 */ /* 0x000fe20000004100 */
[----:B-----5:R-:W-:Y:S02]  /*4a90*/  @!P0 MOV R15, R24 ;  /* 0x00000018000f8202 */ /* 0x020fe40000000f00 */
[----:B------:R-:W-:Y:S03]  /*4aa0*/  @!P0 MOV R22, R25 ;  /* 0x0000001900168202 */ /* 0x000fe60000000f00 */
[--C-:B------:R-:W-:Y:S02]  /*4ab0*/  @!P0 HADD2.F32 R31, -RZ, R15.reuse.H1_H1 ;  /* 0x3000000fff1f8230 */ /* 0x100fe40000004100 */
[----:B------:R-:W-:Y:S02]  /*4ac0*/  @!P0 HADD2.F32 R21, -RZ, R15.H0_H0 ;  /* 0x2000000fff158230 */ /* 0x000fe40000004100 */
[--C-:B------:R-:W-:Y:S02]  /*4ad0*/  @!P0 HADD2.F32 R33, -RZ, R22.reuse.H1_H1 ;  /* 0x30000016ff218230 */ /* 0x100fe40000004100 */
[-C--:B------:R-:W-:Y:S01]  /*4ae0*/  @!P0 FMUL.FTZ R49, R31, R20.reuse ;  /* 0x000000141f318220 */ /* 0x080fe20000410000 */
[----:B------:R-:W-:Y:S02]  /*4af0*/  @!P0 HADD2.F32 R23, -RZ, R22.H0_H0 ;  /* 0x20000016ff178230 */ /* 0x000fe40000004100 */
[C---:B------:R-:W-:Y:S01]  /*4b00*/  @!P0 FMUL.FTZ R0, R21.reuse, R20 ;  /* 0x0000001415008220 */ /* 0x040fe20000410000 */
[----:B------:R-:W-:Y:S01]  /*4b10*/  @!P0 MOV R20, R26 ;  /* 0x0000001a00148202 */ /* 0x000fe20000000f00 */
[-C--:B------:R-:W-:Y:S01]  /*4b20*/  @!P0 FFMA.FTZ R49, R21, R32.reuse, -R49 ;  /* 0x0000002015318223 */ /* 0x080fe20000010831 */
[----:B------:R-:W-:Y:S01]  /*4b30*/  @!P0 MOV R21, R27 ;  /* 0x0000001b00158202 */ /* 0x000fe20000000f00 */
[----:B------:R-:W-:Y:S01]  /*4b40*/  @!P0 FFMA.FTZ R0, R31, R32, R0 ;  /* 0x000000201f008223 */ /* 0x000fe20000010000 */
[-C--:B------:R-:W-:Y:S01]  /*4b50*/  @!P0 FMUL.FTZ R2, R23, R18.reuse ;  /* 0x0000001217028220 */ /* 0x080fe20000410000 */
[--C-:B------:R-:W-:Y:S02]  /*4b60*/  @!P0 HADD2.F32 R32, -RZ, R20.reuse.H1_H1 ;  /* 0x30000014ff208230 */ /* 0x100fe40000004100 */
[----:B------:R-:W-:Y:S01]  /*4b70*/  @!P0 FMUL.FTZ R51, R33, R18 ;  /* 0x0000001221338220 */ /* 0x000fe20000410000 */
[----:B------:R-:W-:Y:S01]  /*4b80*/  @!P0 HADD2.F32 R20, -RZ, R20.H0_H0 ;  /* 0x20000014ff148230 */ /* 0x000fe20000004100 */
[----:B------:R-:W-:Y:S01]  /*4b90*/  @!P0 F2FP.F16.F32.PACK_AB R49, R0, R49 ;  /* 0x000000310031823e */ /* 0x000fe200000000ff */
[--C-:B------:R-:W-:Y:S02]  /*4ba0*/  @!P0 HADD2.F32 R15, -RZ, R19.reuse.H0_H0 ;  /* 0x20000013ff0f8230 */ /* 0x100fe40000004100 */
[-C--:B------:R-:W-:Y:S01]  /*4bb0*/  @!P0 FFMA.FTZ R51, R23, R34.reuse, -R51 ;  /* 0x0000002217338223 */ /* 0x080fe20000010833 */
[----:B------:R-:W-:Y:S01]  /*4bc0*/  @!P0 HADD2.F32 R19, -RZ, R19.H1_H1 ;  /* 0x30000013ff138230 */ /* 0x000fe20000004100 */
[----:B------:R-:W-:Y:S01]  /*4bd0*/  @!P0 MOV R24, R49 ;  /* 0x0000003100188202 */ /* 0x000fe20000000f00 */
[--C-:B------:R-:W-:Y:S02]  /*4be0*/  @!P0 HADD2.F32 R31, -RZ, R21.reuse.H1_H1 ;  /* 0x30000015ff1f8230 */ /* 0x100fe40000004100 */
[-C--:B------:R-:W-:Y:S01]  /*4bf0*/  @!P0 FMUL.FTZ R3, R20, R15.reuse ;  /* 0x0000000f14038220 */ /* 0x080fe20000410000 */
[----:B------:R-:W-:Y:S02]  /*4c00*/  @!P0 HADD2.F32 R18, -RZ, R21.H0_H0 ;  /* 0x20000015ff128230 */ /* 0x000fe40000004100 */
[C---:B------:R-:W-:Y:S01]  /*4c10*/  @!P0 FMUL.FTZ R42, R32.reuse, R15 ;  /* 0x0000000f202a8220 */ /* 0x040fe20000410000 */
[----:B------:R-:W-:Y:S01]  /*4c20*/  @!P0 FFMA.FTZ R2, R33, R34, R2 ;  /* 0x0000002221028223 */ /* 0x000fe20000010002 */
[C---:B------:R-:W-:Y:S01]  /*4c30*/  @!P0 FMUL.FTZ R53, R31.reuse, R19 ;  /* 0x000000131f358220 */ /* 0x040fe20000410000 */
[----:B------:R-:W-:Y:S01]  /*4c40*/  @!P0 FFMA.FTZ R3, R32, R35, R3 ;  /* 0x0000002320038223 */ /* 0x000fe20000010003 */
[----:B------:R-:W-:Y:S01]  /*4c50*/  @!P0 FMUL.FTZ R4, R18, R19 ;  /* 0x0000001312048220 */ /* 0x000fe20000410000 */
[----:B------:R-:W-:Y:S01]  /*4c60*/  @!P0 FFMA.FTZ R42, R20, R35, -R42 ;  /* 0x00000023142a8223 */ /* 0x000fe2000001082a */
[----:B------:R-:W-:Y:S01]  /*4c70*/  @!P0 F2FP.F16.F32.PACK_AB R44, R2, R51 ;  /* 0x00000033022c823e */ /* 0x000fe200000000ff */
[-C--:B------:R-:W-:Y:S01]  /*4c80*/  @!P0 FFMA.FTZ R53, R18, R37.reuse, -R53 ;  /* 0x0000002512358223 */ /* 0x080fe20000010835 */
[----:B------:R-:W-:Y:S01]  /*4c90*/  @!P0 FFMA.FTZ R4, R31, R37, R4 ;  /* 0x000000251f048223 */ /* 0x000fe20000010004 */
[----:B------:R-:W-:Y:S01]  /*4ca0*/  IMAD.WIDE.U32 R50, R40, 0x60, R102 ;  /* 0x0000006028327825 */ /* 0x000fe200078e0066 */
[C---:B------:R-:W-:Y:S02]  /*4cb0*/  LEA R40, P2, R80.reuse, R108, 0x1 ;  /* 0x0000006c50287211 */ /* 0x040fe400078408ff */
[----:B------:R-:W-:Y:S02]  /*4cc0*/  @!P0 F2FP.F16.F32.PACK_AB R42, R3, R42 ;  /* 0x0000002a032a823e */ /* 0x000fe400000000ff */
[----:B------:R-:W-:Y:S02]  /*4cd0*/  IADD3 R51, R51, R41, RZ ;  /* 0x0000002933337210 */ /* 0x000fe40007ffe0ff */
[----:B------:R-:W-:Y:S02]  /*4ce0*/  LEA.HI.X R41, R80, R109, R79, 0x1, P2 ;  /* 0x0000006d50297211 */ /* 0x000fe400010f0c4f */
        /* <DEDUP_REMOVED lines=55> */
.L_x_2649:
[----:B------:R-:W-:Y:S05]  /*5060*/  BSYNC B0 ;  /* 0x0000000000007941 */ /* 0x000fea0003800000 */
.L_x_2648:
[----:B------:R-:W-:Y:S04]  /*5070*/  BSSY B0, `(.L_x_2650) ;  /* 0x0000070000007945 */ /* 0x000fe80003800000 */
[----:B------:R-:W-:Y:S05]  /*5080*/  @!P3 BRA `(.L_x_2651) ;  /* 0x0000000400b8b947 */ /* 0x000fea0003800000 */
[----:B------:R-:W-:Y:S02]  /*5090*/  LEA R48, P3, R84, R108, 0x1 ;  /* 0x0000006c54307211 */ /* 0x000fe400078608ff */
[----:B------:R-:W-:Y:S02]  /*50a0*/  ISETP.GE.AND P0, PT, R16, UR4, PT ;  /* 0x0000000410007c0c */ /* 0x000fe4000bf06270 */
[----:B------:R-:W-:Y:S02]  /*50b0*/  LEA.HI.X R49, R84, R109, R83, 0x1, P3 ;  /* 0x0000006d54317211 */ /* 0x000fe400018f0c53 */
[----:B--2---:R-:W-:Y:S02]  /*50c0*/  IADD3 R28, P1, R10, UR41, RZ ;  /* 0x000000290a1c7c10 */ /* 0x004fe4000ff3e0ff */
[----:B---3--:R-:W-:Y:S01]  /*50d0*/  IADD3 R40, P2, R46, UR41, RZ ;  /* 0x000000292e287c10 */ /* 0x008fe2000ff5e0ff */
[----:B------:R-:W2:Y:S01]  /*50e0*/  LDG.E.128 R24, desc[UR6][R48.64] ;  /* 0x0000000630187981 */ /* 0x000ea2000c1e1d00 */
[----:B------:R-:W-:Y:S02]  /*50f0*/  IADD3.X R29, R9, UR40, RZ, P1, !PT ;  /* 0x00000028091d7c10 */ /* 0x000fe40008ffe4ff */
[----:B------:R-:W-:Y:S02]  /*5100*/  IADD3.X R41, R47, UR40, RZ, P2, !PT ;  /* 0x000000282f297c10 */ /* 0x000fe400097fe4ff */
[----:B----4-:R-:W-:Y:S02]  /*5110*/  LEA R174, P3, R156, R102, 0x1 ;  /* 0x000000669cae7211 */ /* 0x010fe400078608ff */
[----:B-1----:R-:W-:Y:S01]  /*5120*/  LEA R50, P2, R86, R108, 0x1 ;  /* 0x0000006c56327211 */ /* 0x002fe200078408ff */
[----:B------:R-:W3:Y:S01]  /*5130*/  @!P0 LDG.E.64 R18, desc[UR6][R28.64] ;  /* 0x000000061c128981 */ /* 0x000ee2000c1e1b00 */
[----:B------:R-:W-:Y:S02]  /*5140*/  ISETP.GE.AND P1, PT, R12, UR4, PT ;  /* 0x000000040c007c0c */ /* 0x000fe4000bf26270 */
[----:B------:R-:W-:Y:S03]  /*5150*/  LEA.HI.X R175, R156, R103, R85, 0x1, P3 ;  /* 0x000000679caf7211 */ /* 0x000fe600018f0c55 */
[----:B------:R-:W4:Y:S01]  /*5160*/  @!P0 LDG.E.64 R38, desc[UR6][R40.64] ;  /* 0x0000000628268981 */ /* 0x000f22000c1e1b00 */
[--C-:B---3--:R-:W-:Y:S01]  /*5170*/  @!P0 HADD2.F32 R23, -RZ, R18.reuse.H0_H0 ;  /* 0x20000012ff178230 */ /* 0x108fe20000004100 */
[----:B--2---:R-:W-:Y:S01]  /*5180*/  @!P0 MOV R15, R24 ;  /* 0x00000018000f8202 */ /* 0x004fe20000000f00 */
[----:B------:R-:W-:Y:S01]  /*5190*/  @!P0 HADD2.F32 R18, -RZ, R18.H1_H1 ;  /* 0x30000012ff128230 */ /* 0x000fe20000004100 */
[----:B------:R-:W-:Y:S02]  /*51a0*/  @!P0 MOV R22, R27 ;  /* 0x0000001b00168202 */ /* 0x000fe40000000f00 */
[----:B------:R-:W-:Y:S01]  /*51b0*/  @!P0 MOV R21, R25 ;  /* 0x0000001900158202 */ /* 0x000fe20000000f00 */
[--C-:B------:R-:W-:Y:S02]  /*51c0*/  @!P0 HADD2.F32 R31, -RZ, R15.reuse.H1_H1 ;  /* 0x3000000fff1f8230 */ /* 0x100fe40000004100 */
[----:B----4-:R-:W-:Y:S02]  /*51d0*/  @!P0 HADD2.F32 R33, -RZ, R38.H0_H0 ;  /* 0x20000026ff218230 */ /* 0x010fe40000004100 */
[----:B------:R-:W-:Y:S02]  /*51e0*/  @!P0 HADD2.F32 R20, -RZ, R15.H0_H0 ;  /* 0x2000000fff148230 */ /* 0x000fe40000004100 */
[-C--:B------:R-:W-:Y:S01]  /*51f0*/  @!P0 FMUL.FTZ R49, R31, R23.reuse ;  /* 0x000000171f318220 */ /* 0x080fe20000410000 */
[--C-:B------:R-:W-:Y:S02]  /*5200*/  @!P0 HADD2.F32 R35, -RZ, R21.reuse.H1_H1 ;  /* 0x30000015ff238230 */ /* 0x100fe40000004100 */
[----:B------:R-:W-:Y:S02]  /*5210*/  @!P0 HADD2.F32 R21, -RZ, R21.H0_H0 ;  /* 0x20000015ff158230 */ /* 0x000fe40000004100 */
[C---:B------:R-:W-:Y:S01]  /*5220*/  @!P0 FMUL.FTZ R0, R20.reuse, R23 ;  /* 0x0000001714008220 */ /* 0x040fe20000410000 */
[--C-:B------:R-:W-:Y:S02]  /*5230*/  @!P0 HADD2.F32 R15, -RZ, R19.reuse.H0_H0 ;  /* 0x20000013ff0f8230 */ /* 0x100fe40000004100 */
[-C--:B------:R-:W-:Y:S01]  /*5240*/  @!P0 FFMA.FTZ R49, R20, R33.reuse, -R49 ;  /* 0x0000002114318223 */ /* 0x080fe20000010831 */
[----:B------:R-:W-:Y:S01]  /*5250*/  @!P0 MOV R20, R26 ;  /* 0x0000001a00148202 */ /* 0x000fe20000000f00 */
[----:B------:R-:W-:Y:S02]  /*5260*/  @!P0 HADD2.F32 R19, -RZ, R19.H1_H1 ;  /* 0x30000013ff138230 */ /* 0x000fe40000004100 */
[-C--:B------:R-:W-:Y:S01]  /*5270*/  @!P0 FMUL.FTZ R2, R21, R18.reuse ;  /* 0x0000001215028220 */ /* 0x080fe20000410000 */
[----:B------:R-:W-:Y:S01]  /*5280*/  @!P0 FFMA.FTZ R0, R31, R33, R0 ;  /* 0x000000211f008223 */ /* 0x000fe20000010000 */
[----:B------:R-:W-:Y:S01]  /*5290*/  @!P0 FMUL.FTZ R51, R35, R18 ;  /* 0x0000001223338220 */ /* 0x000fe20000410000 */
[--C-:B------:R-:W-:Y:S02]  /*52a0*/  @!P0 HADD2.F32 R34, -RZ, R20.reuse.H1_H1 ;  /* 0x30000014ff228230 */ /* 0x100fe40000004100 */
[----:B------:R-:W-:Y:S01]  /*52b0*/  @!P0 HADD2.F32 R20, -RZ, R20.H0_H0 ;  /* 0x20000014ff148230 */ /* 0x000fe20000004100 */
[----:B------:R-:W-:Y:S01]  /*52c0*/  @!P0 F2FP.F16.F32.PACK_AB R49, R0, R49 ;  /* 0x000000310031823e */ /* 0x000fe200000000ff */
[--C-:B------:R-:W-:Y:S02]  /*52d0*/  @!P0 HADD2.F32 R31, -RZ, R22.reuse.H1_H1 ;  /* 0x30000016ff1f8230 */ /* 0x100fe40000004100 */
[----:B------:R-:W-:Y:S01]  /*52e0*/  @!P0 FMUL.FTZ R42, R34, R15 ;  /* 0x0000000f222a8220 */ /* 0x000fe20000410000 */
[----:B------:R-:W-:Y:S01]  /*52f0*/  @!P0 HADD2.F32 R18, -RZ, R22.H0_H0 ;  /* 0x20000016ff128230 */ /* 0x000fe20000004100 */
[----:B------:R-:W-:Y:S01]  /*5300*/  @!P0 MOV R24, R49 ;  /* 0x0000003100188202 */ /* 0x000fe20000000f00 */
[----:B------:R-:W-:Y:S02]  /*5310*/  @!P0 HADD2.F32 R32, -RZ, R38.H1_H1 ;  /* 0x30000026ff208230 */ /* 0x000fe40000004100 */
[----:B------:R-:W-:Y:S01]  /*5320*/  @!P0 FMUL.FTZ R3, R20, R15 ;  /* 0x0000000f14038220 */ /* 0x000fe20000410000 */
[--C-:B------:R-:W-:Y:S02]  /*5330*/  @!P0 HADD2.F32 R37, -RZ, R39.reuse.H0_H0 ;  /* 0x20000027ff258230 */ /* 0x100fe40000004100 */
[-C--:B------:R-:W-:Y:S01]  /*5340*/  @!P0 FMUL.FTZ R53, R31, R19.reuse ;  /* 0x000000131f358220 */ /* 0x080fe20000410000 */
        /* <DEDUP_REMOVED lines=9> */
[----:B------:R-:W-:Y:S02]  /*53e0*/  LEA.HI.X R51, R86, R109, R87, 0x1, P2 ;  /* 0x0000006d56337211 */ /* 0x000fe400010f0c57 */
        /* <DEDUP_REMOVED lines=56> */
.L_x_2651:
[----:B------:R-:W-:Y:S05]  /*5770*/  BSYNC B0 ;  /* 0x0000000000007941 */ /* 0x000fea0003800000 */
.L_x_2650:
        /* <DEDUP_REMOVED lines=116> */
.L_x_2653:
[----:B------:R-:W-:Y:S05]  /*5ec0*/  BSYNC B0 ;  /* 0x0000000000007941 */ /* 0x000fea0003800000 */
.L_x_2652:
[----:B------:R-:W-:Y:S01]  /*5ed0*/  ISETP.NE.AND P0, PT, R173, RZ, PT ;  /* 0x000000ffad00720c */ /* 0x000fe20003f05270 */
[----:B------:R-:W-:Y:S11]  /*5ee0*/  BSSY B0, `(.L_x_2654) ;  /* 0x0000075000007945 */ /* 0x000ff60003800000 */
[----:B------:R-:W-:Y:S01]  /*5ef0*/  @!UPT UIADD3 URZ, URZ, URZ, URZ ;  /* 0x0000003f3f3ff290 */ /* 0x000fe2000fffe03f */
        /* <DEDUP_REMOVED lines=115> */
.L_x_2655:
[----:B------:R-:W-:Y:S05]  /*6630*/  BSYNC B0 ;  /* 0x0000000000007941 */ /* 0x000fea0003800000 */
.L_x_2654:
        /* <DEDUP_REMOVED lines=59> */
[----:B------:R-:W-:Y:S02]  /*69f0*/  LEA R40, P2, R99, R108, 0x1 ;  /* 0x0000006c63287211 */ /* 0x000fe400078408ff */
        /* <DEDUP_REMOVED lines=58> */
.L_x_2657:
[----:B------:R-:W-:Y:S05]  /*6da0*/  BSYNC B0 ;  /* 0x0000000000007941 */ /* 0x000fea0003800000 */
.L_x_2656:
[----:B------:R-:W2:Y:S01]  /*6db0*/  LDC R0, c[0x0][0x2e0] ;  /* 0x0000b800ff007b82 */ /* 0x000ea20000000800 */
[----:B------:R-:W-:Y:S01]  /*6dc0*/  IMAD.MOV.U32 R8, RZ, RZ, R10 ;  /* 0x000000ffff087224 */ /* 0x000fe200078e000a */
[----:B------:R-:W-:Y:S01]  /*6dd0*/  UMOV UR4, UR16 ;  /* 0x0000001000047c82 */ /* 0x000fe20008000000 */
[----:B--2---:R-:W-:Y:S05]  /*6de0*/  IMAD.U32 R3, R0, -0x40, RZ ;  /* 0xffffffc000037824 */ /* 0x004fea00078e00ff */
[C---:B------:R-:W-:Y:S02]  /*6df0*/  LEA R46, P1, R3.reuse, R46, 0x1 ;  /* 0x0000002e032e7211 */ /* 0x040fe400078208ff */
[C---:B------:R-:W-:Y:S02]  /*6e00*/  LEA R10, P0, R3.reuse, R8, 0x1 ;  /* 0x00000008030a7211 */ /* 0x040fe400078008ff */
[C---:B------:R-:W-:Y:S02]  /*6e10*/  LEA.HI.X.SX32 R47, R3.reuse, R47, 0x1, P1 ;  /* 0x0000002f032f7211 */ /* 0x040fe400008f0eff */
[----:B------:R-:W-:Y:S01]  /*6e20*/  LEA.HI.X.SX32 R9, R3, R9, 0x1, P0 ;  /* 0x0000000903097211 */ /* 0x000fe200000f0eff */
[----:B------:R-:W-:Y:S08]  /*6e30*/  BRA `(.L_x_2658) ;  /* 0x0000006800ac7947 */ /* 0x000ff00003800000 */
.L_x_2641:
[----:B------:R-:W-:Y:S04]  /*6e40*/  BSSY B1, `(.L_x_2659) ;  /* 0x00000b5000017945 */ /* 0x000fe80003800000 */
[----:B------:R-:W-:Y:S05]  /*6e50*/  @!P1 BRA `(.L_x_2660) ;  /* 0x0000000800cc9947 */ /* 0x000fea0003800000 */
[----:B--2---:R1:W5:Y:S01]  /*6e60*/  LDG.E.128 R36, desc[UR6][R108.64] ;  /* 0x000000066c247981 */ /* 0x004362000c1e1d00 */
[----:B------:R-:W-:Y:S01]  /*6e70*/  IADD3 R180, P0, R108, 0x80, RZ ;  /* 0x000000806cb47810 */ /* 0x000fe20007f1e0ff */
[----:B------:R-:W-:Y:S04]  /*6e80*/  BSSY B0, `(.L_x_2661) ;  /* 0x0000057000007945 */ /* 0x000fe80003800000 */
[----:B------:R-:W-:Y:S01]  /*6e90*/  IMAD.X R181, RZ, RZ, R109, P0 ;  /* 0x000000ffffb57224 */ /* 0x000fe200000e066d */
[----:B------:R-:W-:Y:S11]  /*6ea0*/  ISETP.GE.AND P0, PT, R16, UR4, PT ;  /* 0x0000000410007c0c */ /* 0x000ff6000bf06270 */
[----:B------:R-:W-:Y:S02]  /*6eb0*/  @!UPT UIADD3 URZ, URZ, URZ, URZ ;  /* 0x0000003f3f3ff290 */ /* 0x000fe4000fffe03f */
[----:B------:R-:W-:Y:S05]  /*6ec0*/  @P0 BRA `(.L_x_2662) ;  /* 0x0000000400480947 */ /* 0x000fea0003800000 */
[--C-:B-----5:R-:W-:Y:S01]  /*6ed0*/  HADD2.F32 R33, -RZ, R36.reuse.H0_H0 ;  /* 0x20000024ff217230 */ /* 0x120fe20000004100 */
[----:B------:R-:W-:Y:S01]  /*6ee0*/  ULEA.HI UR12, UR4, UR4, URZ, 0x1 ;  /* 0x00000004040c7291 */ /* 0x000fe2000f8f083f */
[----:B------:R-:W-:Y:S01]  /*6ef0*/  HADD2.F32 R35, -RZ, R36.H1_H1 ;  /* 0x30000024ff237230 */ /* 0x000fe20000004100 */
[----:B------:R-:W-:Y:S02]  /*6f00*/  MOV R175, RZ ;  /* 0x000000ff00af7202 */ /* 0x000fe40000000f00 */
[----:B------:R-:W-:Y:S01]  /*6f10*/  USHF.R.S32.HI UR12, URZ, 0x1, UR12 ;  /* 0x000000013f0c7899 */ /* 0x000fe2000801140c */
[----:B------:R-:W-:Y:S02]  /*6f20*/  MOV R55, R37 ;  /* 0x0000002500377202 */ /* 0x000fe40000000f00 */
[----:B------:R-:W-:Y:S02]  /*6f30*/  MOV R44, R38 ;  /* 0x00000026002c7202 */ /* 0x000fe40000000f00 */
[----:B------:R-:W-:Y:S01]  /*6f40*/  MOV R53, R39 ;  /* 0x0000002700357202 */ /* 0x000fe20000000f00 */
[----:B------:R-:W-:Y:S01]  /*6f50*/  HADD2.F32 R36, -RZ, R55.H0_H0 ;  /* 0x20000037ff247230 */ /* 0x000fe20000004100 */
[----:B------:R-:W-:Y:S11]  /*6f60*/  ISETP.GE.AND P0, PT, R16, UR12, PT ;  /* 0x0000000c10007c0c */ /* 0x000ff6000bf06270 */
[----:B------:R-:W-:Y:S02]  /*6f70*/  @!UPT UIADD3 URZ, URZ, URZ, URZ ;  /* 0x0000003f3f3ff290 */ /* 0x000fe4000fffe03f */
[----:B------:R-:W-:Y:S04]  /*6f80*/  @P0 IADD3 R175, RZ, -UR12, RZ ;  /* 0x8000000cffaf0c10 */ /* 0x000fe8000fffe0ff */
[C---:B------:R-:W-:Y:S04]  /*6f90*/  LEA R176, P1, R175.reuse, R110, 0x1 ;  /* 0x0000006eafb07211 */ /* 0x040fe800078208ff */
[----:B------:R-:W-:Y:S02]  /*6fa0*/  LEA.HI.X.SX32 R177, R175, R111, 0x1, P1 ;  /* 0x0000006fafb17211 */ /* 0x000fe400008f0eff */
[----:B------:R-:W-:Y:S02]  /*6fb0*/  MOV R175, RZ ;  /* 0x000000ff00af7202 */ /* 0x000fe40000000f00 */
[----:B------:R-:W-:Y:S02]  /*6fc0*/  @P0 IADD3 R175, RZ, -UR12, RZ ;  /* 0x8000000cffaf0c10 */ /* 0x000fe4000fffe0ff */
[----:B------:R-:W2:Y:S02]  /*6fd0*/  LDG.E.128 R176, desc[UR6][R176.64] ;  /* 0x00000006b0b07981 */ /* 0x000ea4000c1e1d00 */
[C---:B------:R-:W-:Y:S04]  /*6fe0*/  LEA R40, P1, R175.reuse, R112, 0x1 ;  /* 0x00000070af287211 */ /* 0x040fe800078208ff */
[----:B------:R-:W-:Y:S02]  /*6ff0*/  LEA.HI.X.SX32 R41, R175, R113, 0x1, P1 ;  /* 0x00000071af297211 */ /* 0x000fe400008f0eff */
[----:B------:R-:W-:Y:S02]  /*7000*/  MOV R175, UR12 ;  /* 0x0000000c00af7c02 */ /* 0x000fe40008000f00 */
[----:B------:R-:W-:Y:S01]  /*7010*/  @P0 IADD3 R175, RZ, -UR12, RZ ;  /* 0x8000000cffaf0c10 */ /* 0x000fe2000fffe0ff */
[----:B------:R-:W3:Y:S03]  /*7020*/  LDG.E.128 R48, desc[UR6][R40.64] ;  /* 0x0000000628307981 */ /* 0x000ee6000c1e1d00 */
[C---:B------:R-:W-:Y:S04]  /*7030*/  LEA R30, P1, R175.reuse, R108, 0x1 ;  /* 0x0000006caf1e7211 */ /* 0x040fe800078208ff */
[----:B------:R-:W-:Y:S05]  /*7040*/  LEA.HI.X.SX32 R31, R175, R109, 0x1, P1 ;  /* 0x0000006daf1f7211 */ /* 0x000fea00008f0eff */
[----:B------:R-:W4:Y:S01]  /*7050*/  LDG.E.128 R20, desc[UR6][R30.64] ;  /* 0x000000061e147981 */ /* 0x000f22000c1e1d00 */
[--C-:B--2---:R-:W-:Y:S02]  /*7060*/  HADD2.F32 R28, -RZ, R176.reuse.H0_H0 ;  /* 0x200000b0ff1c7230 */ /* 0x104fe40000004100 */
[----:B------:R-:W-:Y:S02]  /*7070*/  HADD2.F32 R27, -RZ, R176.H1_H1 ;  /* 0x300000b0ff1b7230 */ /* 0x000fe40000004100 */
[--C-:B------:R-:W-:Y:S02]  /*7080*/  HADD2.F32 R19, -RZ, R178.reuse.H1_H1 ;  /* 0x300000b2ff137230 */ /* 0x100fe40000004100 */
[----:B------:R-:W-:Y:S01]  /*7090*/  @!P0 FADD.FTZ R28, -R28, -RZ ;  /* 0x800000ff1c1c8221 */ /* 0x000fe20000010100 */
[--C-:B------:R-:W-:Y:S02]  /*70a0*/  HADD2.F32 R26, -RZ, R177.reuse.H0_H0 ;  /* 0x200000b1ff1a7230 */ /* 0x100fe40000004100 */
[----:B------:R-:W-:Y:S01]  /*70b0*/  @!P0 FADD.FTZ R27, -R27, -RZ ;  /* 0x800000ff1b1b8221 */ /* 0x000fe20000010100 */
[----:B------:R-:W-:Y:S02]  /*70c0*/  HADD2.F32 R25, -RZ, R177.H1_H1 ;  /* 0x300000b1ff197230 */ /* 0x000fe40000004100 */
[----:B------:R-:W-:Y:S01]  /*70d0*/  @!P0 FADD.FTZ R19, -R19, -RZ ;  /* 0x800000ff13138221 */ /* 0x000fe20000010100 */
[----:B------:R-:W-:Y:S02]  /*70e0*/  HADD2.F32 R24, -RZ, R178.H0_H0 ;  /* 0x200000b2ff187230 */ /* 0x000fe40000004100 */
[----:B------:R-:W-:Y:S01]  /*70f0*/  @!P0 FADD.FTZ R26, -R26, -RZ ;  /* 0x800000ff1a1a8221 */ /* 0x000fe20000010100 */
[--C-:B---3--:R-:W-:Y:S02]  /*7100*/  HADD2.F32 R32, -RZ, R48.reuse.H0_H0 ;  /* 0x20000030ff207230 */ /* 0x108fe40000004100 */
[----:B------:R-:W-:Y:S01]  /*7110*/  @!P0 FADD.FTZ R25, -R25, -RZ ;  /* 0x800000ff19198221 */ /* 0x000fe20000010100 */
[--C-:B------:R-:W-:Y:S02]  /*7120*/  HADD2.F32 R18, -RZ, R179.reuse.H0_H0 ;  /* 0x200000b3ff127230 */ /* 0x100fe40000004100 */
[----:B------:R-:W-:Y:S01]  /*7130*/  @!P0 FADD.FTZ R24, -R24, -RZ ;  /* 0x800000ff18188221 */ /* 0x000fe20000010100 */
[----:B------:R-:W-:Y:S02]  /*7140*/  HADD2.F32 R15, -RZ, R179.H1_H1 ;  /* 0x300000b3ff0f7230 */ /* 0x000fe40000004100 */
[----:B------:R-:W-:Y:S02]  /*7150*/  HADD2.F32 R34, -RZ, R48.H1_H1 ;  /* 0x30000030ff227230 */ /* 0x000fe40000004100 */
[----:B------:R-:W-:Y:S01]  /*7160*/  @!P0 FADD.FTZ R18, -R18, -RZ ;  /* 0x800000ff12128221 */ /* 0x000fe20000010100 */
[--C-:B------:R-:W-:Y:S02]  /*7170*/  HADD2.F32 R37, -RZ, R49.reuse.H0_H0 ;  /* 0x20000031ff257230 */ /* 0x100fe40000004100 */
[----:B------:R-:W-:Y:S01]  /*7180*/  @!P0 FADD.FTZ R15, -R15, -RZ ;  /* 0x800000ff0f0f8221 */ /* 0x000fe20000010100 */
[----:B------:R-:W-:Y:S02]  /*7190*/  HADD2.F32 R38, -RZ, R49.H1_H1 ;  /* 0x30000031ff267230 */ /* 0x000fe40000004100 */
[----:B----4-:R-:W-:Y:S02]  /*71a0*/  HADD2.F32 R29, -RZ, R20.H0_H0 ;  /* 0x20000014ff1d7230 */ /* 0x010fe40000004100 */
[--C-:B------:R-:W-:Y:S02]  /*71b0*/  HADD2.F32 R39, -RZ, R50.reuse.H0_H0 ;  /* 0x20000032ff277230 */ /* 0x100fe40000004100 */
[----:B------:R-:W-:Y:S02]  /*71c0*/  HADD2.F32 R40, -RZ, R50.H1_H1 ;  /* 0x30000032ff287230 */ /* 0x000fe40000004100 */
[----:B------:R-:W-:Y:S01]  /*71d0*/  FMUL.FTZ R0, R29, R28 ;  /* 0x0000001c1d007220 */ /* 0x000fe20000410000 */
[----:B------:R-:W-:Y:S02]  /*71e0*/  HADD2.F32 R28, -RZ, R20.H1_H1 ;  /* 0x30000014ff1c7230 */ /* 0x000fe40000004100 */
[--C-:B------:R-:W-:Y:S02]  /*71f0*/  HADD2.F32 R29, -RZ, R21.reuse.H0_H0 ;  /* 0x20000015ff1d7230 */ /* 0x100fe40000004100 */
[----:B------:R-:W-:Y:S01]  /*7200*/  FFMA.FTZ R0, R33, R32, R0 ;  /* 0x0000002021007223 */ /* 0x000fe20000010000 */
[----:B------:R-:W-:Y:S02]  /*7210*/  HADD2.F32 R20, -RZ, R21.H1_H1 ;  /* 0x30000015ff147230 */ /* 0x000fe40000004100 */
[----:B------:R-:W-:Y:S01]  /*7220*/  FMUL.FTZ R2, R28, R27 ;  /* 0x0000001b1c027220 */ /* 0x000fe20000410000 */
[--C-:B------:R-:W-:Y:S02]  /*7230*/  HADD2.F32 R21, -RZ, R22.reuse.H0_H0 ;  /* 0x20000016ff157230 */ /* 0x100fe40000004100 */
[----:B------:R-:W-:Y:S01]  /*7240*/  FMUL.FTZ R3, R29, R26 ;  /* 0x0000001a1d037220 */ /* 0x000fe20000410000 */
[----:B------:R-:W-:Y:S02]  /*7250*/  HADD2.F32 R22, -RZ, R22.H1_H1 ;  /* 0x30000016ff167230 */ /* 0x000fe40000004100 */
[----:B------:R-:W-:Y:S01]  /*7260*/  FMUL.FTZ R4, R20, R25 ;  /* 0x0000001914047220 */ /* 0x000fe20000410000 */
[----:B------:R-:W-:Y:S02]  /*7270*/  HADD2.F32 R20, -RZ, R23.H1_H1 ;  /* 0x30000017ff147230 */ /* 0x000fe40000004100 */
[----:B------:R-:W-:Y:S01]  /*7280*/  FFMA.FTZ R2, R35, R34, R2 ;  /* 0x0000002223027223 */ /* 0x000fe20000010002 */
[----:B------:R-:W-:Y:S02]  /*7290*/  HADD2.F32 R33, -RZ, R55.H1_H1 ;  /* 0x30000037ff217230 */ /* 0x000fe40000004100 */
[----:B------:R-:W-:Y:S01]  /*72a0*/  FMUL.FTZ R6, R22, R19 ;  /* 0x0000001316067220 */ /* 0x000fe20000410000 */
[----:B------:R-:W-:Y:S02]  /*72b0*/  HADD2.F32 R19, -RZ, R23.H0_H0 ;  /* 0x20000017ff137230 */ /* 0x000fe40000004100 */
[----:B------:R-:W-:Y:S01]  /*72c0*/  FMUL.FTZ R5, R21, R24 ;  /* 0x0000001815057220 */ /* 0x000fe20000410000 */
[--C-:B------:R-:W-:Y:S02]  /*72d0*/  HADD2.F32 R32, -RZ, R44.reuse.H0_H0 ;  /* 0x2000002cff207230 */ /* 0x100fe40000004100 */
[----:B------:R-:W-:Y:S01]  /*72e0*/  FFMA.FTZ R3, R36, R37, R3 ;  /* 0x0000002524037223 */ /* 0x000fe20000010003 */
[----:B------:R-:W-:Y:S01]  /*72f0*/  HADD2.F32 R35, -RZ, R44.H1_H1 ;  /* 0x3000002cff237230 */ /* 0x000fe20000004100 */
[----:B------:R-:W-:Y:S01]  /*7300*/  F2FP.F16.F32.PACK_AB R36, R2, R0 ;  /* 0x000000000224723e */ /* 0x000fe200000000ff */
        /* <DEDUP_REMOVED lines=8> */
[----:B------:R-:W-:Y:S01]  /*7390*/  FFMA.FTZ R6, R35, R40, R6 ;  /* 0x0000002823067223 */ /* 0x000fe20000010006 */
[----:B------:R-:W-:Y:S01]  /*73a0*/  FFMA.FTZ R7, R34, R41, R7 ;  /* 0x0000002922077223 */ /* 0x000fe20000010007 */
[----:B------:R-:W-:Y:S01]  /*73b0*/  FFMA.FTZ R8, R37, R42, R8 ;  /* 0x0000002a25087223 */ /* 0x000fe20000010008 */
[----:B------:R-:W-:Y:S02]  /*73c0*/  F2FP.F16.F32.PACK_AB R37, R4, R3 ;  /* 0x000000030425723e */ /* 0x000fe400000000ff */
[----:B------:R-:W-:Y:S02]  /*73d0*/  F2FP.F16.F32.PACK_AB R38, R6, R5 ;  /* 0x000000050626723e */ /* 0x000fe400000000ff */
[----:B------:R-:W-:Y:S02]  /*73e0*/  F2FP.F16.F32.PACK_AB R39, R8, R7 ;  /* 0x000000070827723e */ /* 0x000fe400000000ff */
.L_x_2662:
[----:B------:R-:W-:Y:S05]  /*73f0*/  BSYNC B0 ;  /* 0x0000000000007941 */ /* 0x000fea0003800000 */
.L_x_2661:
[----:B-----5:R2:W-:Y:S01]  /*7400*/  STG.E.128 desc[UR6][R102.64], R36 ;  /* 0x0000002466007986 */ /* 0x0205e2000c101d06 */
[----:B------:R-:W-:Y:S01]  /*7410*/  ISETP.GE.AND P0, PT, R12, UR4, PT ;  /* 0x000000040c007c0c */ /* 0x000fe2000bf06270 */
[----:B------:R-:W-:Y:S02]  /*7420*/  BSSY B0, `(.L_x_2663) ;  /* 0x0000055000007945 */ /* 0x000fe40003800000 */
[----:B--2---:R2:W5:Y:S10]  /*7430*/  LDG.E.128 R36, desc[UR6][R108.64+0x80] ;  /* 0x000080066c247981 */ /* 0x004574000c1e1d00 */
        /* <DEDUP_REMOVED lines=15> */
[----:B------:R-:W-:Y:S02]  /*7530*/  MOV R175, UR12 ;  /* 0x0000000c00af7c02 */ /* 0x000fe40008000f00 */
[----:B------:R-:W-:Y:S02]  /*7540*/  @P0 IADD3 R175, RZ, -UR12, RZ ;  /* 0x8000000cffaf0c10 */ /* 0x000fe4000fffe0ff */
[----:B------:R-:W3:Y:S02]  /*7550*/  LDG.E.128 R176, desc[UR6][R176.64+0x80] ;  /* 0x00008006b0b07981 */ /* 0x000ee4000c1e1d00 */
[C---:B------:R-:W-:Y:S04]  /*7560*/  LEA R30, P1, R175.reuse, R180, 0x1 ;  /* 0x000000b4af1e7211 */ /* 0x040fe800078208ff */
[----:B------:R-:W-:Y:S02]  /*7570*/  LEA.HI.X.SX32 R31, R175, R181, 0x1, P1 ;  /* 0x000000b5af1f7211 */ /* 0x000fe400008f0eff */
[----:B------:R-:W-:Y:S02]  /*7580*/  MOV R175, RZ ;  /* 0x000000ff00af7202 */ /* 0x000fe40000000f00 */
[----:B------:R-:W-:Y:S01]  /*7590*/  @P0 IADD3 R175, RZ, -UR12, RZ ;  /* 0x8000000cffaf0c10 */ /* 0x000fe2000fffe0ff */
[----:B------:R-:W4:Y:S03]  /*75a0*/  LDG.E.128 R20, desc[UR6][R30.64] ;  /* 0x000000061e147981 */ /* 0x000f26000c1e1d00 */
[C---:B------:R-:W-:Y:S04]  /*75b0*/  LEA R40, P1, R175.reuse, R112, 0x1 ;  /* 0x00000070af287211 */ /* 0x040fe800078208ff */
[----:B------:R-:W-:Y:S05]  /*75c0*/  LEA.HI.X.SX32 R41, R175, R113, 0x1, P1 ;  /* 0x00000071af297211 */ /* 0x000fea00008f0eff */
[----:B------:R-:W2:Y:S01]  /*75d0*/  LDG.E.128 R48, desc[UR6][R40.64+0x80] ;  /* 0x0000800628307981 */ /* 0x000ea2000c1e1d00 */
[--C-:B---3--:R-:W-:Y:S02]  /*75e0*/  HADD2.F32 R28, -RZ, R176.reuse.H0_H0 ;  /* 0x200000b0ff1c7230 */ /* 0x108fe40000004100 */
        /* <DEDUP_REMOVED lines=9> */
[--C-:B----4-:R-:W-:Y:S02]  /*7680*/  HADD2.F32 R29, -RZ, R20.reuse.H0_H0 ;  /* 0x20000014ff1d7230 */ /* 0x110fe40000004100 */
[----:B------:R-:W-:Y:S01]  /*7690*/  @!P0 FADD.FTZ R25, -R25, -RZ ;  /* 0x800000ff19198221 */ /* 0x000fe20000010100 */
[--C-:B------:R-:W-:Y:S02]  /*76a0*/  HADD2.F32 R18, -RZ, R179.reuse.H0_H0 ;  /* 0x200000b3ff127230 */ /* 0x100fe40000004100 */
[----:B------:R-:W-:Y:S01]  /*76b0*/  @!P0 FADD.FTZ R24, -R24, -RZ ;  /* 0x800000ff18188221 */ /* 0x000fe20000010100 */
[----:B------:R-:W-:Y:S02]  /*76c0*/  HADD2.F32 R15, -RZ, R179.H1_H1 ;  /* 0x300000b3ff0f7230 */ /* 0x000fe40000004100 */
[----:B------:R-:W-:Y:S01]  /*76d0*/  FMUL.FTZ R0, R29, R28 ;  /* 0x0000001c1d007220 */ /* 0x000fe20000410000 */
[----:B------:R-:W-:Y:S02]  /*76e0*/  HADD2.F32 R28, -RZ, R20.H1_H1 ;  /* 0x30000014ff1c7230 */ /* 0x000fe40000004100 */
[----:B------:R-:W-:Y:S01]  /*76f0*/  @!P0 FADD.FTZ R18, -R18, -RZ ;  /* 0x800000ff12128221 */ /* 0x000fe20000010100 */
[--C-:B------:R-:W-:Y:S02]  /*7700*/  HADD2.F32 R29, -RZ, R21.reuse.H0_H0 ;  /* 0x20000015ff1d7230 */ /* 0x100fe40000004100 */
[----:B------:R-:W-:Y:S01]  /*7710*/  @!P0 FADD.FTZ R15, -R15, -RZ ;  /* 0x800000ff0f0f8221 */ /* 0x000fe20000010100 */
[----:B------:R-:W-:Y:S02]  /*7720*/  HADD2.F32 R20, -RZ, R21.H1_H1 ;  /* 0x30000015ff147230 */ /* 0x000fe40000004100 */
[----:B------:R-:W-:Y:S01]  /*7730*/  FMUL.FTZ R2, R28, R27 ;  /* 0x0000001b1c027220 */ /* 0x000fe20000410000 */
[--C-:B------:R-:W-:Y:S02]  /*7740*/  HADD2.F32 R21, -RZ, R22.reuse.H0_H0 ;  /* 0x20000016ff157230 */ /* 0x100fe40000004100 */
[----:B------:R-:W-:Y:S01]  /*7750*/  FMUL.FTZ R3, R29, R26 ;  /* 0x0000001a1d037220 */ /* 0x000fe20000410000 */
[----:B------:R-:W-:Y:S02]  /*7760*/  HADD2.F32 R22, -RZ, R22.H1_H1 ;  /* 0x30000016ff167230 */ /* 0x000fe40000004100 */
[----:B------:R-:W-:Y:S01]  /*7770*/  FMUL.FTZ R4, R20, R25 ;  /* 0x0000001914047220 */ /* 0x000fe20000410000 */
[--C-:B--2---:R-:W-:Y:S02]  /*7780*/  HADD2.F32 R32, -RZ, R48.reuse.H0_H0 ;  /* 0x20000030ff207230 */ /* 0x104fe40000004100 */
[----:B------:R-:W-:Y:S01]  /*7790*/  FMUL.FTZ R5, R21, R24 ;  /* 0x0000001815057220 */ /* 0x000fe20000410000 */
[----:B------:R-:W-:Y:S02]  /*77a0*/  HADD2.F32 R34, -RZ, R48.H1_H1 ;  /* 0x30000030ff227230 */ /* 0x000fe40000004100 */
[----:B------:R-:W-:Y:S01]  /*77b0*/  FMUL.FTZ R6, R22, R19 ;  /* 0x0000001316067220 */ /* 0x000fe20000410000 */
[----:B------:R-:W-:Y:S02]  /*77c0*/  HADD2.F32 R37, -RZ, R49.H0_H0 ;  /* 0x20000031ff257230 */ /* 0x000fe40000004100 */
[----:B------:R-:W-:Y:S01]  /*77d0*/  FFMA.FTZ R0, R33, R32, R0 ;  /* 0x0000002021007223 */ /* 0x000fe20000010000 */
[----:B------:R-:W-:Y:S02]  /*77e0*/  HADD2.F32 R19, -RZ, R23.H0_H0 ;  /* 0x20000017ff137230 */ /* 0x000fe40000004100 */
[----:B------:R-:W-:Y:S01]  /*77f0*/  FFMA.FTZ R2, R35, R34, R2 ;  /* 0x0000002223027223 */ /* 0x000fe20000010002 */
[----:B------:R-:W-:Y:S02]  /*7800*/  HADD2.F32 R38, -RZ, R49.H1_H1 ;  /* 0x30000031ff267230 */ /* 0x000fe40000004100 */
[----:B------:R-:W-:Y:S01]  /*7810*/  FFMA.FTZ R3, R36, R37, R3 ;  /* 0x0000002524037223 */ /* 0x000fe20000010003 */
[----:B------:R-:W-:Y:S02]  /*7820*/  HADD2.F32 R20, -RZ, R23.H1_H1 ;  /* 0x30000017ff147230 */ /* 0x000fe40000004100 */
[----:B------:R-:W-:Y:S01]  /*7830*/  FMUL.FTZ R7, R19, R18 ;  /* 0x0000001213077220 */ /* 0x000fe20000410000 */
[----:B------:R-:W-:Y:S01]  /*7840*/  HADD2.F32 R33, -RZ, R55.H1_H1 ;  /* 0x30000037ff217230 */ /* 0x000fe20000004100 */
[----:B------:R-:W-:Y:S01]  /*7850*/  F2FP.F16.F32.PACK_AB R36, R2, R0 ;  /* 0x000000000224723e */ /* 0x000fe200000000ff */
        /* <DEDUP_REMOVED lines=17> */
.L_x_2664:
[----:B------:R-:W-:Y:S05]  /*7970*/  BSYNC B0 ;  /* 0x0000000000007941 */ /* 0x000fea0003800000 */
.L_x_2663:
[----:B-----5:R3:W-:Y:S02]  /*7980*/  STG.E.128 desc[UR6][R102.64+0x80], R36 ;  /* 0x0000802466007986 */ /* 0x0207e4000c101d06 */
.L_x_2660:
[----:B------:R-:W-:Y:S05]  /*7990*/  BSYNC B1 ;  /* 0x0000000000017941 */ /* 0x000fea0003800000 */
.L_x_2659:
[----:B------:R-:W-:Y:S04]  /*79a0*/  BSSY B1, `(.L_x_2665) ;  /* 0x00000c5000017945 */ /* 0x000fe80003800000 */
[----:B------:R-:W-:Y:S05]  /*79b0*/  @!P2 BRA `(.L_x_2666) ;  /* 0x0000000c000ca947 */ /* 0x000fea0003800000 */
[C---:B------:R-:W-:Y:S01]  /*79c0*/  LEA R180, P0, R115.reuse, R102, 0x1 ;  /* 0x0000006673b47211 */ /* 0x040fe200078008ff */
[----:B------:R-:W-:Y:S03]  /*79d0*/  BSSY B0, `(.L_x_2667) ;  /* 0x000005f000007945 */ /* 0x000fe60003800000 */
[----:B------:R-:W-:Y:S02]  /*79e0*/  LEA.HI.X R181, R115, R103, R114, 0x1, P0 ;  /* 0x0000006773b57211 */ /* 0x000fe400000f0c72 */
[C---:B------:R-:W-:Y:S04]  /*79f0*/  LEA R182, P0, R71.reuse, R108, 0x1 ;  /* 0x0000006c47b67211 */ /* 0x040fe800078008ff */
[----:B------:R-:W-:Y:S02]  /*7a00*/  LEA.HI.X R183, R71, R109, R70, 0x1, P0 ;  /* 0x0000006d47b77211 */ /* 0x000fe400000f0c46 */
[----:B------:R-:W-:Y:S03]  /*7a10*/  ISETP.GE.AND P0, PT, R16, UR4, PT ;  /* 0x0000000410007c0c */ /* 0x000fe6000bf06270 */
[----:B--2---:R2:W5:Y:S10]  /*7a20*/  LDG.E.128 R32, desc[UR6][R182.64] ;  /* 0x00000006b6207981 */ /* 0x004574000c1e1d00 */
[----:B------:R-:W-:Y:S05]  /*7a30*/  @P0 BRA `(.L_x_2668) ;  /* 0x0000000400600947 */ /* 0x000fea0003800000 */
[----:B------:R-:W-:Y:S01]  /*7a40*/  ULEA.HI UR12, UR4, UR4, URZ, 0x1 ;  /* 0x00000004040c7291 */ /* 0x000fe2000f8f083f */
[----:B------:R-:W-:Y:S02]  /*7a50*/  MOV R178, RZ ;  /* 0x000000ff00b27202 */ /* 0x000fe40000000f00 */
[----:B------:R-:W-:Y:S01]  /*7a60*/  MOV R176, RZ ;  /* 0x000000ff00b07202 */ /* 0x000fe20000000f00 */
[----:B------:R-:W-:Y:S01]  /*7a70*/  USHF.R.S32.HI UR12, URZ, 0x1, UR12 ;  /* 0x000000013f0c7899 */ /* 0x000fe2000801140c */
[----:B-----5:R-:W-:Y:S01]  /*7a80*/  MOV R55, R33 ;  /* 0x0000002100377202 */ /* 0x020fe20000000f00 */
[--C-:B------:R-:W-:Y:S01]  /*7a90*/  HADD2.F32 R33, -RZ, R32.reuse.H0_H0 ;  /* 0x20000020ff217230 */ /* 0x100fe20000004100 */
[----:B------:R-:W-:Y:S01]  /*7aa0*/  MOV R53, R35 ;  /* 0x0000002300357202 */ /* 0x000fe20000000f00 */
[----:B------:R-:W-:Y:S01]  /*7ab0*/  HADD2.F32 R35, -RZ, R32.H1_H1 ;  /* 0x30000020ff237230 */ /* 0x000fe20000004100 */
[----:B------:R-:W-:Y:S02]  /*7ac0*/  MOV R44, R34 ;  /* 0x00000022002c7202 */ /* 0x000fe40000000f00 */
[----:B------:R-:W-:Y:S02]  /*7ad0*/  ISETP.GE.AND P0, PT, R16, UR12, PT ;  /* 0x0000000c10007c0c */ /* 0x000fe4000bf06270 */
[----:B------:R-:W-:Y:S11]  /*7ae0*/  MOV R179, UR12 ;  /* 0x0000000c00b37c02 */ /* 0x000ff60008000f00 */
[----:B------:R-:W-:Y:S02]  /*7af0*/  @P0 IADD3 R178, RZ, -UR12, RZ ;  /* 0x8000000cffb20c10 */ /* 0x000fe4000fffe0ff */
[----:B------:R-:W-:Y:S02]  /*7b00*/  @P0 IADD3 R176, RZ, -UR12, RZ ;  /* 0x8000000cffb00c10 */ /* 0x000fe4000fffe0ff */
[----:B------:R-:W-:Y:S02]  /*7b10*/  IADD3 R177, P1, R140, R178, RZ ;  /* 0x000000b28cb17210 */ /* 0x000fe40007f3e0ff */
[----:B------:R-:W-:Y:S02]  /*7b20*/  @P0 IADD3 R179, RZ, -UR12, RZ ;  /* 0x8000000cffb30c10 */ /* 0x000fe4000fffe0ff */
[-C--:B------:R-:W-:Y:S02]  /*7b30*/  LEA.HI.X.SX32 R178, R178, R123.reuse, 0x1, P1 ;  /* 0x0000007bb2b27211 */ /* 0x080fe400008f0eff */
[----:B------:R-:W-:Y:S04]  /*7b40*/  IADD3 R175, P1, R140, R176, RZ ;  /* 0x000000b08caf7210 */ /* 0x000fe80007f3e0ff */
[----:B------:R-:W-:Y:S02]  /*7b50*/  LEA.HI.X.SX32 R176, R176, R123, 0x1, P1 ;  /* 0x0000007bb0b07211 */ /* 0x000fe400008f0eff */
[C---:B------:R-:W-:Y:S04]  /*7b60*/  LEA R18, P1, R179.reuse, R182, 0x1 ;  /* 0x000000b6b3127211 */ /* 0x040fe800078208ff */
[----:B------:R-:W-:Y:S02]  /*7b70*/  LEA.HI.X.SX32 R19, R179, R183, 0x1, P1 ;  /* 0x000000b7b3137211 */ /* 0x000fe400008f0eff */
[C---:B------:R-:W-:Y:S03]  /*7b80*/  LEA R184, P1, R177.reuse, R110, 0x1 ;  /* 0x0000006eb1b87211 */ /* 0x040fe600078208ff */
[----:B------:R-:W4:Y:S01]  /*7b90*/  LDG.E.128 R24, desc[UR6][R18.64] ;  /* 0x0000000612187981 */ /* 0x000f22000c1e1d00 */
[----:B------:R-:W-:Y:S02]  /*7ba0*/  LEA.HI.X R185, R177, R111, R178, 0x1, P1 ;  /* 0x0000006fb1b97211 */ /* 0x000fe400008f0cb2 */
[C---:B---3--:R-:W-:Y:S04]  /*7bb0*/  LEA R36, P1, R175.reuse, R112, 0x1 ;  /* 0x00000070af247211 */ /* 0x048fe800078208ff */
[----:B------:R-:W-:Y:S02]  /*7bc0*/  LEA.HI.X R37, R175, R113, R176, 0x1, P1 ;  /* 0x00000071af257211 */ /* 0x000fe400008f0cb0 */
[----:B------:R-:W3:Y:S08]  /*7bd0*/  LDG.E.128 R176, desc[UR6][R184.64] ;  /* 0x00000006b8b07981 */ /* 0x000ef0000c1e1d00 */
[----:B------:R1:W2:Y:S02]  /*7be0*/  LDG.E.128 R48, desc[UR6][R36.64] ;  /* 0x0000000624307981 */ /* 0x0002a4000c1e1d00 */
[----:B-1----:R-:W-:Y:S02]  /*7bf0*/  HADD2.F32 R36, -RZ, R55.H0_H0 ;  /* 0x20000037ff247230 */ /* 0x002fe40000004100 */
[--C-:B----4-:R-:W-:Y:S01]  /*7c00*/  HADD2.F32 R30, -RZ, R24.reuse.H0_H0 ;  /* 0x20000018ff1e7230 */ /* 0x110fe20000004100 */
[----:B------:R-:W-:Y:S01]  /*7c10*/  MOV R31, R25 ;  /* 0x00000019001f7202 */ /* 0x000fe20000000f00 */
[----:B------:R-:W-:Y:S01]  /*7c20*/  HADD2.F32 R28, -RZ, R24.H1_H1 ;  /* 0x30000018ff1c7230 */ /* 0x000fe20000004100 */
[----:B------:R-:W-:Y:S02]  /*7c30*/  MOV R21, R27 ;  /* 0x0000001b00157202 */ /* 0x000fe40000000f00 */
[----:B------:R-:W-:Y:S01]  /*7c40*/  MOV R22, R26 ;  /* 0x0000001a00167202 */ /* 0x000fe20000000f00 */
[--C-:B------:R-:W-:Y:S02]  /*7c50*/  HADD2.F32 R26, -RZ, R31.reuse.H0_H0 ;  /* 0x2000001fff1a7230 */ /* 0x100fe40000004100 */
[----:B------:R-:W-:Y:S02]  /*7c60*/  HADD2.F32 R24, -RZ, R31.H1_H1 ;  /* 0x3000001fff187230 */ /* 0x000fe40000004100 */
[--C-:B---3--:R-:W-:Y:S02]  /*7c70*/  HADD2.F32 R29, -RZ, R176.reuse.H0_H0 ;  /* 0x200000b0ff1d7230 */ /* 0x108fe40000004100 */
[--C-:B------:R-:W-:Y:S02]  /*7c80*/  HADD2.F32 R25, -RZ, R177.reuse.H0_H0 ;  /* 0x200000b1ff197230 */ /* 0x100fe40000004100 */
[----:B------:R-:W-:Y:S02]  /*7c90*/  HADD2.F32 R27, -RZ, R176.H1_H1 ;  /* 0x300000b0ff1b7230 */ /* 0x000fe40000004100 */
[----:B------:R-:W-:Y:S01]  /*7ca0*/  @!P0 FADD.FTZ R29, -R29, -RZ ;  /* 0x800000ff1d1d8221 */ /* 0x000fe20000010100 */
[----:B------:R-:W-:Y:S02]  /*7cb0*/  HADD2.F32 R23, -RZ, R177.H1_H1 ;  /* 0x300000b1ff177230 */ /* 0x000fe40000004100 */
[----:B------:R-:W-:Y:S01]  /*7cc0*/  @!P0 FADD.FTZ R25, -R25, -RZ ;  /* 0x800000ff19198221 */ /* 0x000fe20000010100 */
[--C-:B------:R-:W-:Y:S02]  /*7cd0*/  HADD2.F32 R20, -RZ, R178.reuse.H0_H0 ;  /* 0x200000b2ff147230 */ /* 0x100fe40000004100 */
[----:B------:R-:W-:Y:S01]  /*7ce0*/  @!P0 FADD.FTZ R27, -R27, -RZ ;  /* 0x800000ff1b1b8221 */ /* 0x000fe20000010100 */
[----:B------:R-:W-:Y:S02]  /*7cf0*/  HADD2.F32 R19, -RZ, R178.H1_H1 ;  /* 0x300000b2ff137230 */ /* 0x000fe40000004100 */
[----:B------:R-:W-:Y:S01]  /*7d00*/  @!P0 FADD.FTZ R23, -R23, -RZ ;  /* 0x800000ff17178221 */ /* 0x000fe20000010100 */
[--C-:B--2---:R-:W-:Y:S02]  /*7d10*/  HADD2.F32 R32, -RZ, R48.reuse.H0_H0 ;  /* 0x20000030ff207230 */ /* 0x104fe40000004100 */
[----:B------:R-:W-:Y:S01]  /*7d20*/  FMUL.FTZ R0, R30, R29 ;  /* 0x0000001d1e007220 */ /* 0x000fe20000410000 */
[--C-:B------:R-:W-:Y:S02]  /*7d30*/  HADD2.F32 R18, -RZ, R179.reuse.H0_H0 ;  /* 0x200000b3ff127230 */ /* 0x100fe40000004100 */
[----:B------:R-:W-:Y:S01]  /*7d40*/  FMUL.FTZ R3, R26, R25 ;  /* 0x000000191a037220 */ /* 0x000fe20000410000 */
[----:B------:R-:W-:Y:S02]  /*7d50*/  HADD2.F32 R15, -RZ, R179.H1_H1 ;  /* 0x300000b3ff0f7230 */ /* 0x000fe40000004100 */
[----:B------:R-:W-:Y:S01]  /*7d60*/  FMUL.FTZ R2, R28, R27 ;  /* 0x0000001b1c027220 */ /* 0x000fe20000410000 */
[----:B------:R-:W-:Y:S02]  /*7d70*/  HADD2.F32 R34, -RZ, R48.H1_H1 ;  /* 0x30000030ff227230 */ /* 0x000fe40000004100 */
[----:B------:R-:W-:Y:S01]  /*7d80*/  FMUL.FTZ R4, R24, R23 ;  /* 0x0000001718047220 */ /* 0x000fe20000410000 */
[--C-:B------:R-:W-:Y:S02]  /*7d90*/  HADD2.F32 R25, -RZ, R22.reuse.H0_H0 ;  /* 0x20000016ff197230 */ /* 0x100fe40000004100 */
[----:B------:R-:W-:Y:S01]  /*7da0*/  @!P0 FADD.FTZ R20, -R20, -RZ ;  /* 0x800000ff14148221 */ /* 0x000fe20000010100 */
[----:B------:R-:W-:Y:S02]  /*7db0*/  HADD2.F32 R24, -RZ, R22.H1_H1 ;  /* 0x30000016ff187230 */ /* 0x000fe40000004100 */
[----:B------:R-:W-:Y:S01]  /*7dc0*/  @!P0 FADD.FTZ R19, -R19, -RZ ;  /* 0x800000ff13138221 */ /* 0x000fe20000010100 */
[----:B------:R-:W-:Y:S02]  /*7dd0*/  HADD2.F32 R37, -RZ, R49.H0_H0 ;  /* 0x20000031ff257230 */ /* 0x000fe40000004100 */
[----:B------:R-:W-:Y:S01]  /*7de0*/  FFMA.FTZ R0, R33, R32, R0 ;  /* 0x0000002021007223 */ /* 0x000fe20000010000 */
[--C-:B------:R-:W-:Y:S02]  /*7df0*/  HADD2.F32 R23, -RZ, R21.reuse.H0_H0 ;  /* 0x20000015ff177230 */ /* 0x100fe40000004100 */
[----:B------:R-:W-:Y:S01]  /*7e00*/  @!P0 FADD.FTZ R18, -R18, -RZ ;  /* 0x800000ff12128221 */ /* 0x000fe20000010100 */
[----:B------:R-:W-:Y:S02]  /*7e10*/  HADD2.F32 R22, -RZ, R21.H1_H1 ;  /* 0x30000015ff167230 */ /* 0x000fe40000004100 */
[----:B------:R-:W-:Y:S01]  /*7e20*/  @!P0 FADD.FTZ R15, -R15, -RZ ;  /* 0x800000ff0f0f8221 */ /* 0x000fe20000010100 */
        /* <DEDUP_REMOVED lines=9> */
[----:B------:R-:W-:Y:S01]  /*7ec0*/  FMUL.FTZ R7, R23, R18 ;  /* 0x0000001217077220 */ /* 0x000fe20000410000 */
[----:B------:R-:W-:Y:S02]  /*7ed0*/  HADD2.F32 R35, -RZ, R44.H1_H1 ;  /* 0x3000002cff237230 */ /* 0x000fe40000004100 */
[----:B------:R-:W-:Y:S01]  /*7ee0*/  FMUL.FTZ R8, R22, R15 ;  /* 0x0000000f16087220 */ /* 0x000fe20000410000 */
[----:B------:R-:W-:Y:S02]  /*7ef0*/  HADD2.F32 R41, -RZ, R51.H0_H0 ;  /* 0x20000033ff297230 */ /* 0x000fe40000004100 */
[----:B------:R-:W-:Y:S01]  /*7f00*/  FFMA.FTZ R4, R33, R38, R4 ;  /* 0x0000002621047223 */ /* 0x000fe20000010004 */
[----:B------:R-:W-:Y:S02]  /*7f10*/  HADD2.F32 R34, -RZ, R53.H0_H0 ;  /* 0x20000035ff227230 */ /* 0x000fe40000004100 */
[----:B------:R-:W-:Y:S01]  /*7f20*/  FFMA.FTZ R5, R32, R39, R5 ;  /* 0x0000002720057223 */ /* 0x000fe20000010005 */
[----:B------:R-:W-:Y:S01]  /*7f30*/  F2FP.F16.F32.PACK_AB R32, R2, R0 ;  /* 0x000000000220723e */ /* 0x000fe200000000ff */
[----:B------:R-:W-:Y:S01]  /*7f40*/  HADD2.F32 R42, -RZ, R51.H1_H1 ;  /* 0x30000033ff2a7230 */ /* 0x000fe20000004100 */
[----:B------:R-:W-:Y:S01]  /*7f50*/  F2FP.F16.F32.PACK_AB R33, R4, R3 ;  /* 0x000000030421723e */ /* 0x000fe200000000ff */
[----:B------:R-:W-:Y:S02]  /*7f60*/  HADD2.F32 R37, -RZ, R53.H1_H1 ;  /* 0x30000035ff257230 */ /* 0x000fe40000004100 */
[----:B------:R-:W-:Y:S01]  /*7f70*/  FFMA.FTZ R6, R35, R40, R6 ;  /* 0x0000002823067223 */ /* 0x000fe20000010006 */
[----:B------:R-:W-:Y:S02]  /*7f80*/  FFMA.FTZ R7, R34, R41, R7 ;  /* 0x0000002922077223 */ /* 0x000fe40000010007 */
[----:B------:R-:W-:Y:S02]  /*7f90*/  FFMA.FTZ R8, R37, R42, R8 ;  /* 0x0000002a25087223 */ /* 0x000fe40000010008 */
[----:B------:R-:W-:Y:S03]  /*7fa0*/  F2FP.F16.F32.PACK_AB R34, R6, R5 ;  /* 0x000000050622723e */ /* 0x000fe600000000ff */
[----:B------:R-:W-:Y:S03]  /*7fb0*/  F2FP.F16.F32.PACK_AB R35, R8, R7 ;  /* 0x000000070823723e */ /* 0x000fe600000000ff */
.L_x_2668:
[----:B------:R-:W-:Y:S05]  /*7fc0*/  BSYNC B0 ;  /* 0x0000000000007941 */ /* 0x000fea0003800000 */
.L_x_2667:
[----:B-----5:R4:W-:Y:S01]  /*7fd0*/  STG.E.128 desc[UR6][R180.64], R32 ;  /* 0x00000020b4007986 */ /* 0x0209e2000c101d06 */
[----:B------:R-:W-:Y:S01]  /*7fe0*/  IADD3 R176, P0, R182, 0x80, RZ ;  /* 0x00000080b6b07810 */ /* 0x000fe20007f1e0ff */
[----:B------:R-:W-:Y:S04]  /*7ff0*/  BSSY B0, `(.L_x_2669) ;  /* 0x000005e000007945 */ /* 0x000fe80003800000 */
[----:B------:R-:W-:Y:S01]  /*8000*/  IMAD.X R177, RZ, RZ, R183, P0 ;  /* 0x000000ffffb17224 */ /* 0x000fe200000e06b7 */
[----:B------:R-:W-:Y:S01]  /*8010*/  ISETP.GE.AND P0, PT, R12, UR4, PT ;  /* 0x000000040c007c0c */ /* 0x000fe2000bf06270 */
[----:B----4-:R4:W5:Y:S11]  /*8020*/  LDG.E.128 R32, desc[UR6][R182.64+0x80] ;  /* 0x00008006b6207981 */ /* 0x010976000c1e1d00 */
[----:B------:R-:W-:Y:S01]  /*8030*/  @!UPT UIADD3 URZ, URZ, URZ, URZ ;  /* 0x0000003f3f3ff290 */ /* 0x000fe2000fffe03f */
[----:B------:R-:W-:Y:S05]  /*8040*/  @P0 BRA `(.L_x_2670) ;  /* 0x0000000400600947 */ /* 0x000fea0003800000 */
[----:B------:R-:W-:Y:S01]  /*8050*/  ULEA.HI UR12, UR4, UR4, URZ, 0x1 ;  /* 0x00000004040c7291 */ /* 0x000fe2000f8f083f */
[----:B------:R-:W-:Y:S02]  /*8060*/  MOV R179, RZ ;  /* 0x000000ff00b37202 */ /* 0x000fe40000000f00 */
[----:B-----5:R-:W-:Y:S01]  /*8070*/  MOV R55, R33 ;  /* 0x0000002100377202 */ /* 0x020fe20000000f00 */
[--C-:B------:R-:W-:Y:S01]  /*8080*/  HADD2.F32 R33, -RZ, R32.reuse.H0_H0 ;  /* 0x20000020ff217230 */ /* 0x100fe20000004100 */
[----:B------:R-:W-:Y:S01]  /*8090*/  USHF.R.S32.HI UR12, URZ, 0x1, UR12 ;  /* 0x000000013f0c7899 */ /* 0x000fe2000801140c */
[----:B------:R-:W-:Y:S01]  /*80a0*/  MOV R53, R35 ;  /* 0x0000002300357202 */ /* 0x000fe20000000f00 */
[----:B------:R-:W-:Y:S01]  /*80b0*/  HADD2.F32 R35, -RZ, R32.H1_H1 ;  /* 0x30000020ff237230 */ /* 0x000fe20000004100 */
[----:B------:R-:W-:Y:S03]  /*80c0*/  MOV R44, R34 ;  /* 0x00000022002c7202 */ /* 0x000fe60000000f00 */
[----:B------:R-:W-:Y:S02]  /*80d0*/  ISETP.GE.AND P0, PT, R12, UR12, PT ;  /* 0x0000000c0c007c0c */ /* 0x000fe4000bf06270 */
[----:B------:R-:W-:Y:S11]  /*80e0*/  MOV R175, UR12 ;  /* 0x0000000c00af7c02 */ /* 0x000ff60008000f00 */
[----:B------:R-:W-:Y:S02]  /*80f0*/  @P0 IADD3 R175, RZ, -UR12, RZ ;  /* 0x8000000cffaf0c10 */ /* 0x000fe4000fffe0ff */
[----:B------:R-:W-:Y:S02]  /*8100*/  @P0 IADD3 R179, RZ, -UR12, RZ ;  /* 0x8000000cffb30c10 */ /* 0x000fe4000fffe0ff */
[C---:B------:R-:W-:Y:S04]  /*8110*/  LEA R18, P1, R175.reuse, R176, 0x1 ;  /* 0x000000b0af127211 */ /* 0x040fe800078208ff */
[----:B------:R-:W-:Y:S02]  /*8120*/  LEA.HI.X.SX32 R19, R175, R177, 0x1, P1 ;  /* 0x000000b1af137211 */ /* 0x000fe400008f0eff */
[----:B------:R-:W-:Y:S02]  /*8130*/  MOV R175, RZ ;  /* 0x000000ff00af7202 */ /* 0x000fe40000000f00 */
[----:B------:R-:W-:Y:S01]  /*8140*/  @P0 IADD3 R175, RZ, -UR12, RZ ;  /* 0x8000000cffaf0c10 */ /* 0x000fe2000fffe0ff */
[----:B------:R-:W3:Y:S03]  /*8150*/  LDG.E.128 R24, desc[UR6][R18.64] ;  /* 0x0000000612187981 */ /* 0x000ee6000c1e1d00 */
[C---:B------:R-:W-:Y:S04]  /*8160*/  IADD3 R177, P1, R132.reuse, R175, RZ ;  /* 0x000000af84b17210 */ /* 0x040fe80007f3e0ff */
[-C--:B------:R-:W-:Y:S02]  /*8170*/  LEA.HI.X.SX32 R178, R175, R122.reuse, 0x1, P1 ;  /* 0x0000007aafb27211 */ /* 0x080fe400008f0eff */
[----:B------:R-:W-:Y:S04]  /*8180*/  IADD3 R175, P1, R132, R179, RZ ;  /* 0x000000b384af7210 */ /* 0x000fe80007f3e0ff */
[----:B------:R-:W-:Y:S02]  /*8190*/  LEA.HI.X.SX32 R176, R179, R122, 0x1, P1 ;  /* 0x0000007ab3b07211 */ /* 0x000fe400008f0eff */
[C---:B--2-4-:R-:W-:Y:S04]  /*81a0*/  LEA R182, P1, R177.reuse, R110, 0x1 ;  /* 0x0000006eb1b67211 */ /* 0x054fe800078208ff */
[----:B------:R-:W-:Y:S02]  /*81b0*/  LEA.HI.X R183, R177, R111, R178, 0x1, P1 ;  /* 0x0000006fb1b77211 */ /* 0x000fe400008f0cb2 */
[C---:B---3--:R-:W-:Y:S04]  /*81c0*/  LEA R36, P1, R175.reuse, R112, 0x1 ;  /* 0x00000070af247211 */ /* 0x048fe800078208ff */
[----:B------:R-:W-:Y:S02]  /*81d0*/  LEA.HI.X R37, R175, R113, R176, 0x1, P1 ;  /* 0x00000071af257211 */ /* 0x000fe400008f0cb0 */
[----:B------:R-:W2:Y:S08]  /*81e0*/  LDG.E.128 R176, desc[UR6][R182.64] ;  /* 0x00000006b6b07981 */ /* 0x000eb0000c1e1d00 */
[----:B------:R3:W4:Y:S02]  /*81f0*/  LDG.E.128 R48, desc[UR6][R36.64] ;  /* 0x0000000624307981 */ /* 0x000724000c1e1d00 */
[----:B---3--:R-:W-:Y:S02]  /*8200*/  HADD2.F32 R36, -RZ, R55.H0_H0 ;  /* 0x20000037ff247230 */ /* 0x008fe40000004100 */
[--C-:B------:R-:W-:Y:S01]  /*8210*/  HADD2.F32 R30, -RZ, R24.reuse.H0_H0 ;  /* 0x20000018ff1e7230 */ /* 0x100fe20000004100 */
[----:B------:R-:W-:Y:S01]  /*8220*/  MOV R31, R25 ;  /* 0x00000019001f7202 */ /* 0x000fe20000000f00 */
[----:B------:R-:W-:Y:S01]  /*8230*/  HADD2.F32 R28, -RZ, R24.H1_H1 ;  /* 0x30000018ff1c7230 */ /* 0x000fe20000004100 */
[----:B------:R-:W-:Y:S02]  /*8240*/  MOV R21, R27 ;  /* 0x0000001b00157202 */ /* 0x000fe40000000f00 */
[----:B------:R-:W-:Y:S01]  /*8250*/  MOV R22, R26 ;  /* 0x0000001a00167202 */ /* 0x000fe20000000f00 */
[--C-:B------:R-:W-:Y:S02]  /*8260*/  HADD2.F32 R26, -RZ, R31.reuse.H0_H0 ;  /* 0x2000001fff1a7230 */ /* 0x100fe40000004100 */
[----:B------:R-:W-:Y:S02]  /*8270*/  HADD2.F32 R24, -RZ, R31.H1_H1 ;  /* 0x3000001fff187230 */ /* 0x000fe40000004100 */
[--C-:B--2---:R-:W-:Y:S02]  /*8280*/  HADD2.F32 R29, -RZ, R176.reuse.H0_H0 ;  /* 0x200000b0ff1d7230 */ /* 0x104fe40000004100 */
        /* <DEDUP_REMOVED lines=9> */
[--C-:B----4-:R-:W-:Y:S02]  /*8320*/  HADD2.F32 R32, -RZ, R48.reuse.H0_H0 ;  /* 0x20000030ff207230 */ /* 0x110fe40000004100 */
        /* <DEDUP_REMOVED lines=42> */
.L_x_2670:
[----:B------:R-:W-:Y:S05]  /*85d0*/  BSYNC B0 ;  /* 0x0000000000007941 */ /* 0x000fea0003800000 */
.L_x_2669:
[----:B-----5:R1:W-:Y:S02]  /*85e0*/  STG.E.128 desc[UR6][R180.64+0x80], R32 ;  /* 0x00008020b4007986 */ /* 0x0203e4000c101d06 */
.L_x_2666:
[----:B------:R-:W-:Y:S05]  /*85f0*/  BSYNC B1 ;  /* 0x0000000000017941 */ /* 0x000fea0003800000 */
.L_x_2665:
[----:B------:R-:W-:Y:S04]  /*8600*/  BSSY B1, `(.L_x_2671) ;  /* 0x00000c9000017945 */ /* 0x000fe80003800000 */
[----:B------:R-:W-:Y:S05]  /*8610*/  @!P5 BRA `(.L_x_2672) ;  /* 0x0000000c001cd947 */ /* 0x000fea0003800000 */
[C---:B--2---:R-:W-:Y:S01]  /*8620*/  LEA R6, P0, R73.reuse, R108, 0x1 ;  /* 0x0000006c49067211 */ /* 0x044fe200078008ff */
[----:B------:R-:W-:Y:S01]  /*8630*/  BSSY B0, `(.L_x_2673) ;  /* 0x0000061000007945 */ /* 0x000fe20003800000 */
[C---:B------:R-:W-:Y:S02]  /*8640*/  LEA R178, P1, R154.reuse, R102, 0x1 ;  /* 0x000000669ab27211 */ /* 0x040fe400078208ff */
[----:B------:R-:W-:Y:S02]  /*8650*/  LEA.HI.X R7, R73, R109, R72, 0x1, P0 ;  /* 0x0000006d49077211 */ /* 0x000fe400000f0c48 */
[----:B------:R-:W-:Y:S02]  /*8660*/  LEA.HI.X R179, R154, R103, R74, 0x1, P1 ;  /* 0x000000679ab37211 */ /* 0x000fe400008f0c4a */
[----:B------:R-:W-:Y:S01]  /*8670*/  ISETP.GE.AND P1, PT, R16, UR4, PT ;  /* 0x0000000410007c0c */ /* 0x000fe2000bf26270 */
[----:B-1----:R1:W5:Y:S01]  /*8680*/  LDG.E.128 R32, desc[UR6][R6.64] ;  /* 0x0000000606207981 */ /* 0x002362000c1e1d00 */
[C---:B------:R-:W-:Y:S04]  /*8690*/  LEA R176, P0, R76.reuse, R108, 0x1 ;  /* 0x0000006c4cb07211 */ /* 0x040fe800078008ff */
[----:B------:R-:W-:Y:S07]  /*86a0*/  LEA.HI.X R177, R76, R109, R75, 0x1, P0 ;  /* 0x0000006d4cb17211 */ /* 0x000fee00000f0c4b */
        /* <DEDUP_REMOVED lines=14> */
[C---:B------:R-:W-:Y:S02]  /*8790*/  LEA R18, P1, R3.reuse, R6, 0x1 ;  /* 0x0000000603127211 */ /* 0x040fe400078208ff */
[----:B------:R-:W-:Y:S02]  /*87a0*/  @P0 IADD3 R8, RZ, -UR12, RZ ;  /* 0x8000000cff080c10 */ /* 0x000fe4000fffe0ff */
[----:B------:R-:W-:Y:S02]  /*87b0*/  LEA.HI.X.SX32 R19, R3, R7, 0x1, P1 ;  /* 0x0000000703137211 */ /* 0x000fe400008f0eff */
[C---:B------:R-:W-:Y:S03]  /*87c0*/  IADD3 R3, P1, R4.reuse, UR59, RZ ;  /* 0x0000003b04037c10 */ /* 0x040fe6000ff3e0ff */
[----:B------:R-:W2:Y:S01]  /*87d0*/  LDG.E.128 R24, desc[UR6][R18.64] ;  /* 0x0000000612187981 */ /* 0x000ea2000c1e1d00 */
[----:B------:R-:W-:Y:S02]  /*87e0*/  LEA.HI.X.SX32 R4, R4, UR53, 0x1, P1 ;  /* 0x0000003504047c11 */ /* 0x000fe400088f0eff */
[C---:B-1----:R-:W-:Y:S04]  /*87f0*/  LEA R6, P1, R3.reuse, R110, 0x1 ;  /* 0x0000006e03067211 */ /* 0x042fe800078208ff */
[----:B------:R-:W-:Y:S02]  /*8800*/  LEA.HI.X R7, R3, R111, R4, 0x1, P1 ;  /* 0x0000006f03077211 */ /* 0x000fe400008f0c04 */
[C---:B------:R-:W-:Y:S04]  /*8810*/  IADD3 R3, P1, R8.reuse, UR59, RZ ;  /* 0x0000003b08037c10 */ /* 0x040fe8000ff3e0ff */
[----:B------:R-:W-:Y:S01]  /*8820*/  LEA.HI.X.SX32 R8, R8, UR53, 0x1, P1 ;  /* 0x0000003508087c11 */ /* 0x000fe200088f0eff */
[----:B------:R-:W4:Y:S01]  /*8830*/  LDG.E.128 R4, desc[UR6][R6.64] ;  /* 0x0000000606047981 */ /* 0x000f22000c1e1d00 */
[C---:B---3--:R-:W-:Y:S04]  /*8840*/  LEA R36, P1, R3.reuse, R112, 0x1 ;  /* 0x0000007003247211 */ /* 0x048fe800078208ff */
[----:B------:R-:W-:Y:S05]  /*8850*/  LEA.HI.X R37, R3, R113, R8, 0x1, P1 ;  /* 0x0000007103257211 */ /* 0x000fea00008f0c08 */
[----:B------:R1:W3:Y:S02]  /*8860*/  LDG.E.128 R48, desc[UR6][R36.64] ;  /* 0x0000000624307981 */ /* 0x0002e4000c1e1d00 */
[----:B-1----:R-:W-:Y:S02]  /*8870*/  HADD2.F32 R36, -RZ, R55.H0_H0 ;  /* 0x20000037ff247230 */ /* 0x002fe40000004100 */
[--C-:B--2---:R-:W-:Y:S01]  /*8880*/  HADD2.F32 R30, -RZ, R24.reuse.H0_H0 ;  /* 0x20000018ff1e7230 */ /* 0x104fe20000004100 */
[----:B------:R-:W-:Y:S01]  /*8890*/  MOV R21, R27 ;  /* 0x0000001b00157202 */ /* 0x000fe20000000f00 */
[----:B------:R-:W-:Y:S01]  /*88a0*/  HADD2.F32 R28, -RZ, R24.H1_H1 ;  /* 0x30000018ff1c7230 */ /* 0x000fe20000004100 */
[----:B------:R-:W-:Y:S02]  /*88b0*/  MOV R31, R25 ;  /* 0x00000019001f7202 */ /* 0x000fe40000000f00 */
[----:B------:R-:W-:Y:S01]  /*88c0*/  MOV R22, R26 ;  /* 0x0000001a00167202 */ /* 0x000fe20000000f00 */
[----:B------:R-:W-:Y:S02]  /*88d0*/  HADD2.F32 R8, -RZ, R21.H1_H1 ;  /* 0x30000015ff087230 */ /* 0x000fe40000004100 */
[--C-:B------:R-:W-:Y:S02]  /*88e0*/  HADD2.F32 R26, -RZ, R31.reuse.H0_H0 ;  /* 0x2000001fff1a7230 */ /* 0x100fe40000004100 */
[----:B------:R-:W-:Y:S02]  /*88f0*/  HADD2.F32 R24, -RZ, R31.H1_H1 ;  /* 0x3000001fff187230 */ /* 0x000fe40000004100 */
[--C-:B----4-:R-:W-:Y:S02]  /*8900*/  HADD2.F32 R29, -RZ, R4.reuse.H0_H0 ;  /* 0x20000004ff1d7230 */ /* 0x110fe40000004100 */
[----:B------:R-:W-:Y:S02]  /*8910*/  HADD2.F32 R27, -RZ, R4.H1_H1 ;  /* 0x30000004ff1b7230 */ /* 0x000fe40000004100 */
        /* <DEDUP_REMOVED lines=8> */
[--C-:B---3--:R-:W-:Y:S02]  /*89a0*/  HADD2.F32 R32, -RZ, R48.reuse.H0_H0 ;  /* 0x20000030ff207230 */ /* 0x108fe40000004100 */
[----:B------:R-:W-:Y:S01]  /*89b0*/  @!P0 FADD.FTZ R23, -R23, -RZ ;  /* 0x800000ff17178221 */ /* 0x000fe20000010100 */
[--C-:B------:R-:W-:Y:S02]  /*89c0*/  HADD2.F32 R18, -RZ, R7.reuse.H0_H0 ;  /* 0x20000007ff127230 */ /* 0x100fe40000004100 */
[----:B------:R-:W-:Y:S01]  /*89d0*/  FMUL.FTZ R2, R28, R27 ;  /* 0x0000001b1c027220 */ /* 0x000fe20000410000 */
[----:B------:R-:W-:Y:S02]  /*89e0*/  HADD2.F32 R15, -RZ, R7.H1_H1 ;  /* 0x30000007ff0f7230 */ /* 0x000fe40000004100 */
[----:B------:R-:W-:Y:S01]  /*89f0*/  @!P0 FADD.FTZ R20, -R20, -RZ ;  /* 0x800000ff14148221 */ /* 0x000fe20000010100 */
[----:B------:R-:W-:Y:S02]  /*8a00*/  HADD2.F32 R34, -RZ, R48.H1_H1 ;  /* 0x30000030ff227230 */ /* 0x000fe40000004100 */
[----:B------:R-:W-:Y:S01]  /*8a10*/  FMUL.FTZ R3, R26, R25 ;  /* 0x000000191a037220 */ /* 0x000fe20000410000 */
[--C-:B------:R-:W-:Y:S02]  /*8a20*/  HADD2.F32 R5, -RZ, R22.reuse.H0_H0 ;  /* 0x20000016ff057230 */ /* 0x100fe40000004100 */
[----:B------:R-:W-:Y:S01]  /*8a30*/  @!P0 FADD.FTZ R19, -R19, -RZ ;  /* 0x800000ff13138221 */ /* 0x000fe20000010100 */
[----:B------:R-:W-:Y:S02]  /*8a40*/  HADD2.F32 R6, -RZ, R22.H1_H1 ;  /* 0x30000016ff067230 */ /* 0x000fe40000004100 */
[----:B------:R-:W-:Y:S01]  /*8a50*/  FFMA.FTZ R0, R33, R32, R0 ;  /* 0x0000002021007223 */ /* 0x000fe20000010000 */
[----:B------:R-:W-:Y:S02]  /*8a60*/  HADD2.F32 R37, -RZ, R49.H0_H0 ;  /* 0x20000031ff257230 */ /* 0x000fe40000004100 */
[----:B------:R-:W-:Y:S01]  /*8a70*/  @!P0 FADD.FTZ R18, -R18, -RZ ;  /* 0x800000ff12128221 */ /* 0x000fe20000010100 */
[----:B------:R-:W-:Y:S02]  /*8a80*/  HADD2.F32 R7, -RZ, R21.H0_H0 ;  /* 0x20000015ff077230 */ /* 0x000fe40000004100 */
[----:B------:R-:W-:Y:S01]  /*8a90*/  FMUL.FTZ R4, R24, R23 ;  /* 0x0000001718047220 */ /* 0x000fe20000410000 */
[----:B------:R-:W-:Y:S02]  /*8aa0*/  HADD2.F32 R38, -RZ, R49.H1_H1 ;  /* 0x30000031ff267230 */ /* 0x000fe40000004100 */
[----:B------:R-:W-:Y:S01]  /*8ab0*/  @!P0 FADD.FTZ R15, -R15, -RZ ;  /* 0x800000ff0f0f8221 */ /* 0x000fe20000010100 */
        /* <DEDUP_REMOVED lines=15> */
[----:B------:R-:W-:Y:S01]  /*8bb0*/  FFMA.FTZ R5, R32, R39, R5 ;  /* 0x0000002720057223 */ /* 0x000fe20000010005 */
[----:B------:R-:W-:Y:S01]  /*8bc0*/  F2FP.F16.F32.PACK_AB R32, R2, R0 ;  /* 0x000000000220723e */ /* 0x000fe200000000ff */
[----:B------:R-:W-:Y:S01]  /*8bd0*/  HADD2.F32 R37, -RZ, R53.H1_H1 ;  /* 0x30000035ff257230 */ /* 0x000fe20000004100 */
[----:B------:R-:W-:Y:S01]  /*8be0*/  F2FP.F16.F32.PACK_AB R33, R4, R3 ;  /* 0x000000030421723e */ /* 0x000fe200000000ff */
[----:B------:R-:W-:Y:S01]  /*8bf0*/  FFMA.FTZ R6, R35, R40, R6 ;  /* 0x0000002823067223 */ /* 0x000fe20000010006 */
[----:B------:R-:W-:Y:S02]  /*8c00*/  FFMA.FTZ R7, R34, R41, R7 ;  /* 0x0000002922077223 */ /* 0x000fe40000010007 */
[----:B------:R-:W-:Y:S02]  /*8c10*/  FFMA.FTZ R8, R37, R42, R8 ;  /* 0x0000002a25087223 */ /* 0x000fe40000010008 */
[----:B------:R-:W-:Y:S03]  /*8c20*/  F2FP.F16.F32.PACK_AB R34, R6, R5 ;  /* 0x000000050622723e */ /* 0x000fe600000000ff */
[----:B------:R-:W-:Y:S02]  /*8c30*/  F2FP.F16.F32.PACK_AB R35, R8, R7 ;  /* 0x000000070823723e */ /* 0x000fe400000000ff */
.L_x_2674:
[----:B------:R-:W-:Y:S05]  /*8c40*/  BSYNC B0 ;  /* 0x0000000000007941 */ /* 0x000fea0003800000 */
.L_x_2673:
[----:B-----5:R2:W-:Y:S01]  /*8c50*/  STG.E.128 desc[UR6][R178.64], R32 ;  /* 0x00000020b2007986 */ /* 0x0205e2000c101d06 */
[----:B------:R-:W-:Y:S01]  /*8c60*/  ISETP.GE.AND P1, PT, R12, UR4, PT ;  /* 0x000000040c007c0c */ /* 0x000fe2000bf26270 */
[----:B------:R-:W-:Y:S01]  /*8c70*/  BSSY B0, `(.L_x_2675) ;  /* 0x0000060000007945 */ /* 0x000fe20003800000 */
[C---:B---3--:R-:W-:Y:S01]  /*8c80*/  LEA R36, P0, R78.reuse, R102, 0x1 ;  /* 0x000000664e247211 */ /* 0x048fe200078008ff */
[----:B-1----:R2:W5:Y:S03]  /*8c90*/  LDG.E.128 R4, desc[UR6][R176.64] ;  /* 0x00000006b0047981 */ /* 0x002566000c1e1d00 */
[----:B------:R-:W-:Y:S07]  /*8ca0*/  LEA.HI.X R37, R78, R103, R77, 0x1, P0 ;  /* 0x000000674e257211 */ /* 0x000fee00000f0c4d */
[----:B------:R-:W-:Y:S05]  /*8cb0*/  @P1 BRA `(.L_x_2676) ;  /* 0x00000004006c1947 */ /* 0x000fea0003800000 */
[----:B------:R-:W-:Y:S01]  /*8cc0*/  ULEA.HI UR12, UR4, UR4, URZ, 0x1 ;  /* 0x00000004040c7291 */ /* 0x000fe2000f8f083f */
[----:B------:R-:W-:Y:S02]  /*8cd0*/  MOV R8, RZ ;  /* 0x000000ff00087202 */ /* 0x000fe40000000f00 */
[----:B------:R-:W-:Y:S01]  /*8ce0*/  MOV R0, RZ ;  /* 0x000000ff00007202 */ /* 0x000fe20000000f00 */
[----:B------:R-:W-:Y:S01]  /*8cf0*/  USHF.R.S32.HI UR12, URZ, 0x1, UR12 ;  /* 0x000000013f0c7899 */ /* 0x000fe2000801140c */
[----:B-----5:R-:W-:Y:S02]  /*8d00*/  MOV R30, R4 ;  /* 0x00000004001e7202 */ /* 0x020fe40000000f00 */
[----:B------:R-:W-:Y:S02]  /*8d10*/  MOV R29, R7 ;  /* 0x00000007001d7202 */ /* 0x000fe40000000f00 */
[----:B------:R-:W-:Y:S02]  /*8d20*/  MOV R31, R5 ;  /* 0x00000005001f7202 */ /* 0x000fe40000000f00 */
[----:B------:R-:W-:Y:S02]  /*8d30*/  ISETP.GE.AND P0, PT, R12, UR12, PT ;  /* 0x0000000c0c007c0c */ /* 0x000fe4000bf06270 */
[----:B------:R-:W-:Y:S02]  /*8d40*/  MOV R15, UR12 ;  /* 0x0000000c000f7c02 */ /* 0x000fe40008000f00 */
[----:B------:R-:W-:Y:S09]  /*8d50*/  MOV R28, R6 ;  /* 0x00000006001c7202 */ /* 0x000ff20000000f00 */
[----:B------:R-:W-:Y:S02]  /*8d60*/  @P0 IADD3 R15, RZ, -UR12, RZ ;  /* 0x8000000cff0f0c10 */ /* 0x000fe4000fffe0ff */
[----:B------:R-:W-:Y:S02]  /*8d70*/  @P0 IADD3 R8, RZ, -UR12, RZ ;  /* 0x8000000cff080c10 */ /* 0x000fe4000fffe0ff */
[C---:B------:R-:W-:Y:S02]  /*8d80*/  LEA R2, P1, R15.reuse, R176, 0x1 ;  /* 0x000000b00f027211 */ /* 0x040fe400078208ff */
[----:B------:R-:W-:Y:S02]  /*8d90*/  @P0 IADD3 R0, RZ, -UR12, RZ ;  /* 0x8000000cff000c10 */ /* 0x000fe4000fffe0ff */
[----:B------:R-:W-:Y:S02]  /*8da0*/  LEA.HI.X.SX32 R3, R15, R177, 0x1, P1 ;  /* 0x000000b10f037211 */ /* 0x000fe400008f0eff */
[----:B------:R-:W-:Y:S03]  /*8db0*/  IADD3 R15, P1, R131, R8, RZ ;  /* 0x00000008830f7210 */ /* 0x000fe60007f3e0ff */
[----:B------:R1:W3:Y:S01]  /*8dc0*/  LDG.E.128 R20, desc[UR6][R2.64] ;  /* 0x0000000602147981 */ /* 0x0002e2000c1e1d00 */
[----:B------:R-:W-:Y:S02]  /*8dd0*/  LEA.HI.X.SX32 R8, R8, R121, 0x1, P1 ;  /* 0x0000007908087211 */ /* 0x000fe400008f0eff */
[C---:B--2---:R-:W-:Y:S04]  /*8de0*/  LEA R32, P1, R15.reuse, R110, 0x1 ;  /* 0x0000006e0f207211 */ /* 0x044fe800078208ff */
[----:B------:R-:W-:Y:S02]  /*8df0*/  LEA.HI.X R33, R15, R111, R8, 0x1, P1 ;  /* 0x0000006f0f217211 */ /* 0x000fe400008f0c08 */
[----:B------:R-:W-:Y:S04]  /*8e00*/  IADD3 R8, P1, R131, R0, RZ ;  /* 0x0000000083087210 */ /* 0x000fe80007f3e0ff */
[----:B------:R-:W1:Y:S01]  /*8e10*/  LDG.E.128 R32, desc[UR6][R32.64] ;  /* 0x0000000620207981 */ /* 0x000e62000c1e1d00 */
[----:B------:R-:W-:Y:S02]  /*8e20*/  LEA.HI.X.SX32 R0, R0, R121, 0x1, P1 ;  /* 0x0000007900007211 */ /* 0x000fe400008f0eff */
[C---:B------:R-:W-:Y:S04]  /*8e30*/  LEA R24, P1, R8.reuse, R112, 0x1 ;  /* 0x0000007008187211 */ /* 0x040fe800078208ff */
[----:B------:R-:W-:Y:S06]  /*8e40*/  LEA.HI.X R25, R8, R113, R0, 0x1, P1 ;  /* 0x0000007108197211 */ /* 0x000fec00008f0c00 */
[----:B------:R-:W2:Y:S01]  /*8e50*/  LDG.E.128 R24, desc[UR6][R24.64] ;  /* 0x0000000618187981 */ /* 0x000ea2000c1e1d00 */
[--C-:B-1----:R-:W-:Y:S01]  /*8e60*/  HADD2.F32 R3, -RZ, R33.reuse.H0_H0 ;  /* 0x20000021ff037230 */ /* 0x102fe20000004100 */
[----:B---3--:R-:W-:Y:S01]  /*8e70*/  MOV R19, R21 ;  /* 0x0000001500137202 */ /* 0x008fe20000000f00 */
[----:B------:R-:W-:Y:S01]  /*8e80*/  HADD2.F32 R4, -RZ, R33.H1_H1 ;  /* 0x30000021ff047230 */ /* 0x000fe20000004100 */
        /* <DEDUP_REMOVED lines=8> */
[--C-:B------:R-:W-:Y:S02]  /*8f10*/  HADD2.F32 R7, -RZ, R35.reuse.H0_H0 ;  /* 0x20000023ff077230 */ /* 0x100fe40000004100 */
[----:B------:R-:W-:Y:S01]  /*8f20*/  FMUL.FTZ R3, R20, R3 ;  /* 0x0000000314037220 */ /* 0x000fe20000410000 */
[----:B------:R-:W-:Y:S02]  /*8f30*/  HADD2.F32 R8, -RZ, R35.H1_H1 ;  /* 0x30000023ff087230 */ /* 0x000fe40000004100 */
[----:B------:R-:W-:Y:S01]  /*8f40*/  FMUL.FTZ R4, R19, R4 ;  /* 0x0000000413047220 */ /* 0x000fe20000410000 */
[----:B------:R-:W-:Y:S02]  /*8f50*/  HADD2.F32 R0, -RZ, R32.H0_H0 ;  /* 0x20000020ff007230 */ /* 0x000fe40000004100 */
[----:B------:R-:W-:Y:S01]  /*8f60*/  @!P0 FADD.FTZ R7, -R7, -RZ ;  /* 0x800000ff07078221 */ /* 0x000fe20000010100 */
        /* <DEDUP_REMOVED lines=14> */
[--C-:B--2---:R-:W-:Y:S02]  /*9050*/  HADD2.F32 R18, -RZ, R24.reuse.H0_H0 ;  /* 0x20000018ff127230 */ /* 0x104fe40000004100 */
        /* <DEDUP_REMOVED lines=33> */
.L_x_2676:
[----:B------:R-:W-:Y:S05]  /*9270*/  BSYNC B0 ;  /* 0x0000000000007941 */ /* 0x000fea0003800000 */
.L_x_2675:
[----:B-----5:R1:W-:Y:S02]  /*9280*/  STG.E.128 desc[UR6][R36.64], R4 ;  /* 0x0000000424007986 */ /* 0x0203e4000c101d06 */
.L_x_2672:
[----:B------:R-:W-:Y:S05]  /*9290*/  BSYNC B1 ;  /* 0x0000000000017941 */ /* 0x000fea0003800000 */
.L_x_2671:
[----:B------:R-:W-:Y:S04]  /*92a0*/  BSSY B1, `(.L_x_2677) ;  /* 0x00000ce000017945 */ /* 0x000fe80003800000 */
[----:B------:R-:W-:Y:S05]  /*92b0*/  @!P4 BRA `(.L_x_2678) ;  /* 0x0000000c0030c947 */ /* 0x000fea0003800000 */
[----:B-12---:R-:W1:Y:S01]  /*92c0*/  LDC.64 R4, c[0x0][0x338] ;  /* 0x0000ce00ff047b82 */ /* 0x006e620000000a00 */
[----:B------:R-:W-:Y:S01]  /*92d0*/  ISETP.GE.AND P1, PT, R16, UR4, PT ;  /* 0x0000000410007c0c */ /* 0x000fe2000bf26270 */
[----:B------:R-:W-:Y:S01]  /*92e0*/  BSSY B0, `(.L_x_2679) ;  /* 0x0000065000007945 */ /* 0x000fe20003800000 */
[C---:B------:R-:W-:Y:S05]  /*92f0*/  LEA R40, P0, R80.reuse, R108, 0x1 ;  /* 0x0000006c50287211 */ /* 0x040fea00078008ff */
[----:B------:R-:W2:Y:S01]  /*9300*/  LDC.64 R2, c[0x0][0x248] ;  /* 0x00009200ff027b82 */ /* 0x000ea20000000a00 */
[----:B------:R-:W-:Y:S01]  /*9310*/  LEA.HI.X R41, R80, R109, R79, 0x1, P0 ;  /* 0x0000006d50297211 */ /* 0x000fe200000f0c4f */
[----:B-1----:R-:W-:Y:S04]  /*9320*/  IMAD.WIDE.U32 R18, R4, 0x60, R108 ;  /* 0x0000006004127825 */ /* 0x002fe800078e006c */
[----:B------:R-:W-:Y:S02]  /*9330*/  IMAD R5, R5, 0x60, RZ ;  /* 0x0000006005057824 */ /* 0x000fe400078e02ff */
[----:B--2---:R-:W-:Y:S03]  /*9340*/  IMAD.WIDE.U32 R48, R2, 0x60, R102 ;  /* 0x0000006002307825 */ /* 0x004fe600078e0066 */
[----:B------:R-:W-:Y:S01]  /*9350*/  IADD3 R19, R19, R5, RZ ;  /* 0x0000000513137210 */ /* 0x000fe20007ffe0ff */
[----:B------:R-:W-:Y:S04]  /*9360*/  IMAD R3, R3, 0x60, RZ ;  /* 0x0000006003037824 */ /* 0x000fe800078e02ff */
[----:B------:R1:W5:Y:S01]  /*9370*/  LDG.E.128 R32, desc[UR6][R18.64] ;  /* 0x0000000612207981 */ /* 0x000362000c1e1d00 */
[----:B------:R-:W-:Y:S01]  /*9380*/  IADD3 R49, R49, R3, RZ ;  /* 0x0000000331317210 */ /* 0x000fe20007ffe0ff */
[----:B------:R-:W-:Y:S06]  /*9390*/  @P1 BRA `(.L_x_2680) ;  /* 0x0000000400641947 */ /* 0x000fec0003800000 */
        /* <DEDUP_REMOVED lines=13> */
[C---:B------:R-:W-:Y:S02]  /*9470*/  IADD3 R4, P2, R5.reuse, UR58, RZ ;  /* 0x0000003a05047c10 */ /* 0x040fe4000ff5e0ff */
[----:B------:R-:W-:Y:S02]  /*9480*/  LEA.HI.X.SX32 R3, R6, R19, 0x1, P1 ;  /* 0x0000001306037211 */ /* 0x000fe400008f0eff */
[C---:B---3--:R-:W-:Y:S02]  /*9490*/  LEA R36, P1, R4.reuse, R110, 0x1 ;  /* 0x0000006e04247211 */ /* 0x048fe400078208ff */
[----:B------:R-:W-:Y:S01]  /*94a0*/  LEA.HI.X.SX32 R6, R5, UR52, 0x1, P2 ;  /* 0x0000003405067c11 */ /* 0x000fe200090f0eff */
[----:B------:R2:W1:Y:S01]  /*94b0*/  LDG.E.128 R20, desc[UR6][R2.64] ;  /* 0x0000000602147981 */ /* 0x000462000c1e1d00 */
[----:B------:R-:W-:Y:S02]  /*94c0*/  @P0 IADD3 R0, RZ, -UR12, RZ ;  /* 0x8000000cff000c10 */ /* 0x000fe4000fffe0ff */
[----:B------:R-:W-:Y:S02]  /*94d0*/  LEA.HI.X R37, R4, R111, R6, 0x1, P1 ;  /* 0x0000006f04257211 */ /* 0x000fe400008f0c06 */
[C---:B------:R-:W-:Y:S04]  /*94e0*/  IADD3 R7, P1, R0.reuse, UR58, RZ ;  /* 0x0000003a00077c10 */ /* 0x040fe8000ff3e0ff */
[----:B------:R-:W2:Y:S01]  /*94f0*/  LDG.E.128 R36, desc[UR6][R36.64] ;  /* 0x0000000624247981 */ /* 0x000ea2000c1e1d00 */
[----:B------:R-:W-:Y:S02]  /*9500*/  LEA.HI.X.SX32 R0, R0, UR52, 0x1, P1 ;  /* 0x0000003400007c11 */ /* 0x000fe400088f0eff */
[C---:B------:R-:W-:Y:S04]  /*9510*/  LEA R4, P1, R7.reuse, R112, 0x1 ;  /* 0x0000007007047211 */ /* 0x040fe800078208ff */
[----:B------:R-:W-:Y:S05]  /*9520*/  LEA.HI.X R5, R7, R113, R0, 0x1, P1 ;  /* 0x0000007107057211 */ /* 0x000fea00008f0c00 */
[----:B------:R3:W4:Y:S01]  /*9530*/  LDG.E.128 R24, desc[UR6][R4.64] ;  /* 0x0000000604187981 */ /* 0x000722000c1e1d00 */
[--C-:B--2---:R-:W-:Y:S01]  /*9540*/  HADD2.F32 R3, -RZ, R37.reuse.H0_H0 ;  /* 0x20000025ff037230 */ /* 0x104fe20000004100 */
[----:B-1----:R-:W-:Y:S01]  /*9550*/  MOV R19, R21 ;  /* 0x0000001500137202 */ /* 0x002fe20000000f00 */
[----:B---3--:R-:W-:Y:S01]  /*9560*/  HADD2.F32 R4, -RZ, R37.H1_H1 ;  /* 0x30000025ff047230 */ /* 0x008fe20000004100 */
        /* <DEDUP_REMOVED lines=57> */
[----:B------:R-:W-:Y:S02]  /*9900*/  F2FP.F16.F32.PACK_AB R34, R6, R5 ;  /* 0x000000050622723e */ /* 0x000fe400000000ff */
[----:B------:R-:W-:Y:S05]  /*9910*/  FFMA.FTZ R8, R21, R27, R8 ;  /* 0x0000001b15087223 */ /* 0x000fea0000010008 */
[----:B------:R-:W-:Y:S02]  /*9920*/  F2FP.F16.F32.PACK_AB R35, R8, R7 ;  /* 0x000000070823723e */ /* 0x000fe400000000ff */
.L_x_2680:
[----:B------:R-:W-:Y:S05]  /*9930*/  BSYNC B0 ;  /* 0x0000000000007941 */ /* 0x000fea0003800000 */
.L_x_2679:
[----:B-----5:R2:W-:Y:S01]  /*9940*/  STG.E.128 desc[UR6][R48.64], R32 ;  /* 0x0000002030007986 */ /* 0x0205e2000c101d06 */
[----:B------:R-:W-:Y:S01]  /*9950*/  ISETP.GE.AND P1, PT, R12, UR4, PT ;  /* 0x000000040c007c0c */ /* 0x000fe2000bf26270 */
[----:B------:R-:W-:Y:S01]  /*9960*/  BSSY B0, `(.L_x_2681) ;  /* 0x0000060000007945 */ /* 0x000fe20003800000 */
[C---:B---3--:R-:W-:Y:S01]  /*9970*/  LEA R36, P0, R82.reuse, R102, 0x1 ;  /* 0x0000006652247211 */ /* 0x048fe200078008ff */
[----:B------:R2:W5:Y:S03]  /*9980*/  LDG.E.128 R4, desc[UR6][R40.64] ;  /* 0x0000000628047981 */ /* 0x000566000c1e1d00 */
[----:B------:R-:W-:Y:S07]  /*9990*/  LEA.HI.X R37, R82, R103, R81, 0x1, P0 ;  /* 0x0000006752257211 */ /* 0x000fee00000f0c51 */
[----:B------:R-:W-:Y:S05]  /*99a0*/  @P1 BRA `(.L_x_2682) ;  /* 0x00000004006c1947 */ /* 0x000fea0003800000 */
[----:B------:R-:W-:Y:S01]  /*99b0*/  ULEA.HI UR12, UR4, UR4, URZ, 0x1 ;  /* 0x00000004040c7291 */ /* 0x000fe2000f8f083f */
[----:B-1----:R-:W-:Y:S02]  /*99c0*/  MOV R19, RZ ;  /* 0x000000ff00137202 */ /* 0x002fe40000000f00 */
        /* <DEDUP_REMOVED lines=11> */
[----:B------:R-:W-:Y:S02]  /*9a80*/  IADD3 R0, P2, R130, R19, RZ ;  /* 0x0000001382007210 */ /* 0x000fe40007f5e0ff */
[----:B------:R-:W-:Y:S02]  /*9a90*/  LEA.HI.X.SX32 R3, R21, R41, 0x1, P1 ;  /* 0x0000002915037211 */ /* 0x000fe400008f0eff */
[C---:B--2---:R-:W-:Y:S02]  /*9aa0*/  LEA R32, P1, R0.reuse, R110, 0x1 ;  /* 0x0000006e00207211 */ /* 0x044fe400078208ff */
[-C--:B------:R-:W-:Y:S01]  /*9ab0*/  LEA.HI.X.SX32 R19, R19, R120.reuse, 0x1, P2 ;  /* 0x0000007813137211 */ /* 0x080fe200010f0eff */
[----:B------:R1:W2:Y:S01]  /*9ac0*/  LDG.E.128 R20, desc[UR6][R2.64] ;  /* 0x0000000602147981 */ /* 0x0002a2000c1e1d00 */
[----:B------:R-:W-:Y:S02]  /*9ad0*/  @P0 IADD3 R15, RZ, -UR12, RZ ;  /* 0x8000000cff0f0c10 */ /* 0x000fe4000fffe0ff */
[----:B------:R-:W-:Y:S02]  /*9ae0*/  LEA.HI.X R33, R0, R111, R19, 0x1, P1 ;  /* 0x0000006f00217211 */ /* 0x000fe400008f0c13 */
[----:B------:R-:W-:Y:S04]  /*9af0*/  IADD3 R0, P1, R130, R15, RZ ;  /* 0x0000000f82007210 */ /* 0x000fe80007f3e0ff */
[----:B------:R-:W1:Y:S01]  /*9b00*/  LDG.E.128 R32, desc[UR6][R32.64] ;  /* 0x0000000620207981 */ /* 0x000e62000c1e1d00 */
[----:B------:R-:W-:Y:S02]  /*9b10*/  LEA.HI.X.SX32 R15, R15, R120, 0x1, P1 ;  /* 0x000000780f0f7211 */ /* 0x000fe400008f0eff */
[C---:B------:R-:W-:Y:S04]  /*9b20*/  LEA R24, P1, R0.reuse, R112, 0x1 ;  /* 0x0000007000187211 */ /* 0x040fe800078208ff */
[----:B------:R-:W-:Y:S06]  /*9b30*/  LEA.HI.X R25, R0, R113, R15, 0x1, P1 ;  /* 0x0000007100197211 */ /* 0x000fec00008f0c0f */
[----:B------:R-:W3:Y:S01]  /*9b40*/  LDG.E.128 R24, desc[UR6][R24.64] ;  /* 0x0000000618187981 */ /* 0x000ee2000c1e1d00 */
[--C-:B-1----:R-:W-:Y:S01]  /*9b50*/  HADD2.F32 R3, -RZ, R33.reuse.H0_H0 ;  /* 0x20000021ff037230 */ /* 0x102fe20000004100 */
[----:B--2---:R-:W-:Y:S01]  /*9b60*/  MOV R19, R21 ;  /* 0x0000001500137202 */ /* 0x004fe20000000f00 */
        /* <DEDUP_REMOVED lines=63> */
.L_x_2682:
[----:B------:R-:W-:Y:S05]  /*9f60*/  BSYNC B0 ;  /* 0x0000000000007941 */ /* 0x000fea0003800000 */
.L_x_2681:
[----:B-----5:R3:W-:Y:S02]  /*9f70*/  STG.E.128 desc[UR6][R36.64], R4 ;  /* 0x0000000424007986 */ /* 0x0207e4000c101d06 */
.L_x_2678:
[----:B------:R-:W-:Y:S05]  /*9f80*/  BSYNC B1 ;  /* 0x0000000000017941 */ /* 0x000fea0003800000 */
.L_x_2677:
[----:B------:R-:W-:Y:S01]  /*9f90*/  ISETP.NE.AND P0, PT, R174, RZ, PT ;  /* 0x000000ffae00720c */ /* 0x000fe20003f05270 */
[----:B------:R-:W-:Y:S11]  /*9fa0*/  BSSY B1, `(.L_x_2683) ;  /* 0x00000cb000017945 */ /* 0x000ff60003800000 */
[----:B------:R-:W-:Y:S01]  /*9fb0*/  @!UPT UIADD3 URZ, URZ, URZ, URZ ;  /* 0x0000003f3f3ff290 */ /* 0x000fe2000fffe03f */
[----:B------:R-:W-:Y:S05]  /*9fc0*/  @!P0 BRA `(.L_x_2684) ;  /* 0x0000000c00208947 */ /* 0x000fea0003800000 */
[----:B--2---:R-:W-:Y:S01]  /*9fd0*/  LEA R2, P3, R84, R108, 0x1 ;  /* 0x0000006c54027211 */ /* 0x004fe200078608ff */
[----:B------:R-:W-:Y:S01]  /*9fe0*/  BSSY B0, `(.L_x_2685) ;  /* 0x0000062000007945 */ /* 0x000fe20003800000 */
[----:B------:R-:W-:Y:S02]  /*9ff0*/  ISETP.GE.AND P2, PT, R16, UR4, PT ;  /* 0x0000000410007c0c */ /* 0x000fe4000bf46270 */
[----:B------:R-:W-:Y:S02]  /*a000*/  LEA.HI.X R3, R84, R109, R83, 0x1, P3 ;  /* 0x0000006d54037211 */ /* 0x000fe400018f0c53 */
[----:B------:R-:W-:Y:S02]  /*a010*/  LEA R48, P1, R156, R102, 0x1 ;  /* 0x000000669c307211 */ /* 0x000fe400078208ff */
[----:B------:R-:W-:Y:S01]  /*a020*/  LEA R40, P0, R86, R108, 0x1 ;  /* 0x0000006c56287211 */ /* 0x000fe200078008ff */
[----:B-1----:R1:W5:Y:S01]  /*a030*/  LDG.E.128 R32, desc[UR6][R2.64] ;  /* 0x0000000602207981 */ /* 0x002362000c1e1d00 */
[----:B------:R-:W-:Y:S02]  /*a040*/  LEA.HI.X R49, R156, R103, R85, 0x1, P1 ;  /* 0x000000679c317211 */ /* 0x000fe400008f0c55 */
[----:B------:R-:W-:Y:S03]  /*a050*/  LEA.HI.X R41, R86, R109, R87, 0x1, P0 ;  /* 0x0000006d56297211 */ /* 0x000fe600000f0c57 */
[----:B------:R-:W-:Y:S06]  /*a060*/  @P2 BRA `(.L_x_2686) ;  /* 0x0000000400642947 */ /* 0x000fec0003800000 */
[----:B------:R-:W-:Y:S01]  /*a070*/  ULEA.HI UR12, UR4, UR4, URZ, 0x1 ;  /* 0x00000004040c7291 */ /* 0x000fe2000f8f083f */
[----:B---3--:R-:W-:Y:S02]  /*a080*/  MOV R5, RZ ;  /* 0x000000ff00057202 */ /* 0x008fe40000000f00 */
        /* <DEDUP_REMOVED lines=10> */
[C---:B-1----:R-:W-:Y:S02]  /*a130*/  LEA R2, P1, R6.reuse, R2, 0x1 ;  /* 0x0000000206027211 */ /* 0x042fe400078208ff */
[C---:B------:R-:W-:Y:S02]  /*a140*/  IADD3 R4, P2, R5.reuse, UR57, RZ ;  /* 0x0000003905047c10 */ /* 0x040fe4000ff5e0ff */
[----:B------:R-:W-:Y:S02]  /*a150*/  LEA.HI.X.SX32 R3, R6, R3, 0x1, P1 ;  /* 0x0000000306037211 */ /* 0x000fe400008f0eff */
[C---:B------:R-:W-:Y:S02]  /*a160*/  LEA R36, P1, R4.reuse, R110, 0x1 ;  /* 0x0000006e04247211 */ /* 0x040fe400078208ff */
[----:B------:R-:W-:Y:S01]  /*a170*/  LEA.HI.X.SX32 R6, R5, UR51, 0x1, P2 ;  /* 0x0000003305067c11 */ /* 0x000fe200090f0eff */
[----:B------:R1:W2:Y:S01]  /*a180*/  LDG.E.128 R20, desc[UR6][R2.64] ;  /* 0x0000000602147981 */ /* 0x0002a2000c1e1d00 */
[----:B------:R-:W-:Y:S02]  /*a190*/  @P0 IADD3 R0, RZ, -UR12, RZ ;  /* 0x8000000cff000c10 */ /* 0x000fe4000fffe0ff */
[----:B------:R-:W-:Y:S02]  /*a1a0*/  LEA.HI.X R37, R4, R111, R6, 0x1, P1 ;  /* 0x0000006f04257211 */ /* 0x000fe400008f0c06 */
[C---:B------:R-:W-:Y:S04]  /*a1b0*/  IADD3 R7, P1, R0.reuse, UR57, RZ ;  /* 0x0000003900077c10 */ /* 0x040fe8000ff3e0ff */
[----:B------:R-:W1:Y:S01]  /*a1c0*/  LDG.E.128 R36, desc[UR6][R36.64] ;  /* 0x0000000624247981 */ /* 0x000e62000c1e1d00 */
[----:B------:R-:W-:Y:S02]  /*a1d0*/  LEA.HI.X.SX32 R0, R0, UR51, 0x1, P1 ;  /* 0x0000003300007c11 */ /* 0x000fe400088f0eff */
[C---:B------:R-:W-:Y:S04]  /*a1e0*/  LEA R4, P1, R7.reuse, R112, 0x1 ;  /* 0x0000007007047211 */ /* 0x040fe800078208ff */
[----:B------:R-:W-:Y:S05]  /*a1f0*/  LEA.HI.X R5, R7, R113, R0, 0x1, P1 ;  /* 0x0000007107057211 */ /* 0x000fea00008f0c00 */
[----:B------:R3:W4:Y:S01]  /*a200*/  LDG.E.128 R24, desc[UR6][R4.64] ;  /* 0x0000000604187981 */ /* 0x000722000c1e1d00 */
[--C-:B-1----:R-:W-:Y:S01]  /*a210*/  HADD2.F32 R3, -RZ, R37.reuse.H0_H0 ;  /* 0x20000025ff037230 */ /* 0x102fe20000004100 */
[----:B--2---:R-:W-:Y:S01]  /*a220*/  MOV R19, R21 ;  /* 0x0000001500137202 */ /* 0x004fe20000000f00 */
        /* <DEDUP_REMOVED lines=61> */
.L_x_2686:
[----:B------:R-:W-:Y:S05]  /*a600*/  BSYNC B0 ;  /* 0x0000000000007941 */ /* 0x000fea0003800000 */
.L_x_2685:
        /* <DEDUP_REMOVED lines=19> */
[----:B-1----:R-:W-:Y:S02]  /*a740*/  LEA R2, P1, R15, R40, 0x1 ;  /* 0x000000280f027211 */ /* 0x002fe400078208ff */
[----:B------:R-:W-:Y:S02]  /*a750*/  IADD3 R8, P2, R129, R18, RZ ;  /* 0x0000001281087210 */ /* 0x000fe40007f5e0ff */
[----:B------:R-:W-:Y:S02]  /*a760*/  LEA.HI.X.SX32 R3, R15, R41, 0x1, P1 ;  /* 0x000000290f037211 */ /* 0x000fe400008f0eff */
[----:B--2---:R-:W-:Y:S02]  /*a770*/  LEA R32, P1, R8, R110, 0x1 ;  /* 0x0000006e08207211 */ /* 0x004fe400078208ff */
[----:B------:R-:W-:Y:S01]  /*a780*/  LEA.HI.X.SX32 R18, R18, R119, 0x1, P2 ;  /* 0x0000007712127211 */ /* 0x000fe200010f0eff */
        /* <DEDUP_REMOVED lines=74> */
.L_x_2688:
[----:B------:R-:W-:Y:S05]  /*ac30*/  BSYNC B0 ;  /* 0x0000000000007941 */ /* 0x000fea0003800000 */
.L_x_2687:
[----:B-----5:R3:W-:Y:S02]  /*ac40*/  STG.E.128 desc[UR6][R36.64], R4 ;  /* 0x0000000424007986 */ /* 0x0207e4000c101d06 */
.L_x_2684:
[----:B------:R-:W-:Y:S05]  /*ac50*/  BSYNC B1 ;  /* 0x0000000000017941 */ /* 0x000fea0003800000 */
.L_x_2683:
[----:B------:R-:W-:Y:S04]  /*ac60*/  BSSY B1, `(.L_x_2689) ;  /* 0x00000ce000017945 */ /* 0x000fe80003800000 */
[----:B------:R-:W-:Y:S05]  /*ac70*/  @!P6 BRA `(.L_x_2690) ;  /* 0x0000000c0030e947 */ /* 0x000fea0003800000 */
[----:B-123--:R-:W1:Y:S01]  /*ac80*/  LDC.64 R4, c[0x0][0x338] ;  /* 0x0000ce00ff047b82 */ /* 0x00ee620000000a00 */
        /* <DEDUP_REMOVED lines=28> */
[C---:B------:R-:W-:Y:S02]  /*ae50*/  LEA R36, P1, R4.reuse, R110, 0x1 ;  /* 0x0000006e04247211 */ /* 0x040fe400078208ff */
        /* <DEDUP_REMOVED lines=73> */
.L_x_2692:
[----:B------:R-:W-:Y:S05]  /*b2f0*/  BSYNC B0 ;  /* 0x0000000000007941 */ /* 0x000fea0003800000 */
.L_x_2691:
[----:B-----5:R2:W-:Y:S01]  /*b300*/  STG.E.128 desc[UR6][R48.64], R32 ;  /* 0x0000002030007986 */ /* 0x0205e2000c101d06 */
[----:B------:R-:W-:Y:S01]  /*b310*/  ISETP.GE.AND P1, PT, R12, UR4, PT ;  /* 0x000000040c007c0c */ /* 0x000fe2000bf26270 */
[----:B------:R-:W-:Y:S01]  /*b320*/  BSSY B0, `(.L_x_2693) ;  /* 0x0000060000007945 */ /* 0x000fe20003800000 */
[C---:B------:R-:W-:Y:S01]  /*b330*/  LEA R36, P0, R93.reuse, R102, 0x1 ;  /* 0x000000665d247211 */ /* 0x040fe200078008ff */
        /* <DEDUP_REMOVED lines=94> */
.L_x_2694:
[----:B------:R-:W-:Y:S05]  /*b920*/  BSYNC B0 ;  /* 0x0000000000007941 */ /* 0x000fea0003800000 */
.L_x_2693:
[----:B-----5:R3:W-:Y:S02]  /*b930*/  STG.E.128 desc[UR6][R36.64], R4 ;  /* 0x0000000424007986 */ /* 0x0207e4000c101d06 */
.L_x_2690:
[----:B------:R-:W-:Y:S05]  /*b940*/  BSYNC B1 ;  /* 0x0000000000017941 */ /* 0x000fea0003800000 */
.L_x_2689:
[----:B------:R-:W-:Y:S01]  /*b950*/  ISETP.NE.AND P0, PT, R173, RZ, PT ;  /* 0x000000ffad00720c */ /* 0x000fe20003f05270 */
[----:B------:R-:W-:Y:S11]  /*b960*/  BSSY B1, `(.L_x_2695) ;  /* 0x00000cf000017945 */ /* 0x000ff60003800000 */
[----:B------:R-:W-:Y:S01]  /*b970*/  @!UPT UIADD3 URZ, URZ, URZ, URZ ;  /* 0x0000003f3f3ff290 */ /* 0x000fe2000fffe03f */
        /* <DEDUP_REMOVED lines=104> */
.L_x_2698:
[----:B------:R-:W-:Y:S05]  /*c000*/  BSYNC B0 ;  /* 0x0000000000007941 */ /* 0x000fea0003800000 */
.L_x_2697:
        /* <DEDUP_REMOVED lines=19> */
[----:B------:R-:W-:Y:S02]  /*c140*/  LEA R2, P1, R15, R40, 0x1 ;  /* 0x000000280f027211 */ /* 0x000fe400078208ff */
        /* <DEDUP_REMOVED lines=78> */
.L_x_2700:
[----:B------:R-:W-:Y:S05]  /*c630*/  BSYNC B0 ;  /* 0x0000000000007941 */ /* 0x000fea0003800000 */
.L_x_2699:
[----:B-----5:R3:W-:Y:S02]  /*c640*/  STG.E.128 desc[UR6][R36.64], R4 ;  /* 0x0000000424007986 */ /* 0x0207e4000c101d06 */
.L_x_2696:
[----:B------:R-:W-:Y:S05]  /*c650*/  BSYNC B1 ;  /* 0x0000000000017941 */ /* 0x000fea0003800000 */
.L_x_2695:
        /* <DEDUP_REMOVED lines=107> */
.L_x_2704:
[----:B------:R-:W-:Y:S05]  /*cd10*/  BSYNC B0 ;  /* 0x0000000000007941 */ /* 0x000fea0003800000 */
.L_x_2703:
        /* <DEDUP_REMOVED lines=98> */
.L_x_2706:
[----:B------:R-:W-:Y:S05]  /*d340*/  BSYNC B0 ;  /* 0x0000000000007941 */ /* 0x000fea0003800000 */
.L_x_2705:
[----:B-----5:R3:W-:Y:S02]  /*d350*/  STG.E.128 desc[UR6][R36.64], R4 ;  /* 0x0000000424007986 */ /* 0x0207e4000c101d06 */
.L_x_2702:
[----:B------:R-:W-:Y:S05]  /*d360*/  BSYNC B1 ;  /* 0x0000000000017941 */ /* 0x000fea0003800000 */
.L_x_2701:
[----:B-12---:R-:W1:Y:S01]  /*d370*/  LDC R3, c[0x0][0x2e0] ;  /* 0x0000b800ff037b82 */ /* 0x006e620000000800 */
[----:B------:R-:W-:Y:S01]  /*d380*/  UMOV UR4, UR15 ;  /* 0x0000000f00047c82 */ /* 0x000fe20008000000 */
[----:B-1----:R-:W-:Y:S05]  /*d390*/  IMAD.U32 R3, R3, -0x40, RZ ;  /* 0xffffffc003037824 */ /* 0x002fea00078e00ff */
[C---:B------:R-:W-:Y:S02]  /*d3a0*/  LEA R112, P1, R3.reuse, R112, 0x1 ;  /* 0x0000007003707211 */ /* 0x040fe400078208ff */
[C---:B------:R-:W-:Y:S02]  /*d3b0*/  LEA R110, P0, R3.reuse, R110, 0x1 ;  /* 0x0000006e036e7211 */ /* 0x040fe400078008ff */
[C---:B------:R-:W-:Y:S02]  /*d3c0*/  LEA.HI.X.SX32 R113, R3.reuse, R113, 0x1, P1 ;  /* 0x0000007103717211 */ /* 0x040fe400008f0eff */
[----:B------:R-:W-:Y:S01]  /*d3d0*/  LEA.HI.X.SX32 R111, R3, R111, 0x1, P0 ;  /* 0x0000006f036f7211 */ /* 0x000fe200000f0eff */
[----:B------:R-:W-:Y:S08]  /*d3e0*/  BRA `(.L_x_2658) ;  /* 0x0000000400407947 */ /* 0x000ff00003800000 */
.L_x_2640:
[----:B--2---:R-:W2:Y:S01]  /*d3f0*/  @P1 LDG.E.128 R20, desc[UR6][R108.64] ;  /* 0x000000066c141981 */ /* 0x004ea2000c1e1d00 */
[----:B------:R-:W1:Y:S01]  /*d400*/  @P4 LDC.64 R2, c[0x0][0x338] ;  /* 0x0000ce00ff024b82 */ /* 0x000e620000000a00 */
[C---:B------:R-:W-:Y:S01]  /*d410*/  @P2 LEA R36, P0, R71.reuse, R108, 0x1 ;  /* 0x0000006c47242211 */ /* 0x040fe200078008ff */
[----:B------:R-:W-:Y:S01]  /*d420*/  UMOV UR4, URZ ;  /* 0x0000003f00047c82 */ /* 0x000fe20008000000 */
[----:B------:R-:W-:Y:S02]  /*d430*/  ISETP.NE.AND P3, PT, R172, RZ, PT ;  /* 0x000000ffac00720c */ /* 0x000fe40003f65270 */
[----:B------:R-:W-:Y:S02]  /*d440*/  @P2 LEA.HI.X R37, R71, R109, R70, 0x1, P0 ;  /* 0x0000006d47252211 */ /* 0x000fe400000f0c46 */
[C---:B------:R-:W-:Y:S04]  /*d450*/  @P2 LEA R18, P0, R115.reuse, R102, 0x1 ;  /* 0x0000006673122211 */ /* 0x040fe800078008ff */
[----:B------:R-:W-:Y:S02]  /*d460*/  @P2 LEA.HI.X R19, R115, R103, R114, 0x1, P0 ;  /* 0x0000006773132211 */ /* 0x000fe400000f0c72 */
[C---:B------:R-:W-:Y:S04]  /*d470*/  @P5 LEA R38, P0, R73.reuse, R108, 0x1 ;  /* 0x0000006c49265211 */ /* 0x040fe800078008ff */
[----:B------:R-:W-:Y:S02]  /*d480*/  @P5 LEA.HI.X R39, R73, R109, R72, 0x1, P0 ;  /* 0x0000006d49275211 */ /* 0x000fe400000f0c48 */
[C---:B------:R-:W-:Y:S04]  /*d490*/  @P5 LEA R40, P0, R154.reuse, R102, 0x1 ;  /* 0x000000669a285211 */ /* 0x040fe800078008ff */
[----:B------:R-:W-:Y:S01]  /*d4a0*/  @P5 LEA.HI.X R41, R154, R103, R74, 0x1, P0 ;  /* 0x000000679a295211 */ /* 0x000fe200000f0c4a */
[----:B--2---:R-:W-:Y:S01]  /*d4b0*/  @P1 STG.E.128 desc[UR6][R102.64], R20 ;  /* 0x0000001466001986 */ /* 0x004fe2000c101d06 */
[----:B-1----:R-:W-:Y:S03]  /*d4c0*/  @P4 IMAD R3, R3, 0x60, RZ ;  /* 0x0000006003034824 */ /* 0x002fe600078e02ff */
[----:B------:R-:W2:Y:S04]  /*d4d0*/  @P1 LDG.E.128 R4, desc[UR6][R108.64+0x80] ;  /* 0x000080066c041981 */ /* 0x000ea8000c1e1d00 */
[----:B--2---:R-:W-:Y:S01]  /*d4e0*/  @P1 STG.E.128 desc[UR6][R102.64+0x80], R4 ;  /* 0x0000800466001986 */ /* 0x004fe2000c101d06 */
[----:B------:R-:W-:Y:S03]  /*d4f0*/  ISETP.NE.AND P1, PT, R173, RZ, PT ;  /* 0x000000ffad00720c */ /* 0x000fe60003f25270 */
[----:B------:R-:W2:Y:S04]  /*d500*/  @P2 LDG.E.128 R28, desc[UR6][R36.64] ;  /* 0x00000006241c2981 */ /* 0x000ea8000c1e1d00 */
[----:B--2---:R-:W-:Y:S04]  /*d510*/  @P2 STG.E.128 desc[UR6][R18.64], R28 ;  /* 0x0000001c12002986 */ /* 0x004fe8000c101d06 */
[----:B------:R1:W2:Y:S02]  /*d520*/  @P2 LDG.E.128 R24, desc[UR6][R36.64+0x80] ;  /* 0x0000800624182981 */ /* 0x0002a4000c1e1d00 */
[----:B-1----:R-:W-:Y:S05]  /*d530*/  @P4 IMAD.WIDE.U32 R36, R2, 0x60, R108 ;  /* 0x0000006002244825 */ /* 0x002fea00078e006c */
[----:B------:R-:W-:Y:S02]  /*d540*/  @P4 IADD3 R37, R37, R3, RZ ;  /* 0x0000000325254210 */ /* 0x000fe40007ffe0ff */
[----:B------:R-:W1:Y:S02]  /*d550*/  @P4 LDC.64 R2, c[0x0][0x248] ;  /* 0x00009200ff024b82 */ /* 0x000e640000000a00 */
[----:B-1----:R-:W-:Y:S04]  /*d560*/  @P4 IMAD.WIDE.U32 R48, R2, 0x60, R102 ;  /* 0x0000006002304825 */ /* 0x002fe800078e0066 */
[----:B------:R-:W-:Y:S04]  /*d570*/  @P4 IMAD R3, R3, 0x60, RZ ;  /* 0x0000006003034824 */ /* 0x000fe800078e02ff */
[----:B------:R-:W-:Y:S02]  /*d580*/  @P4 IMAD.IADD R49, R49, 0x1, R3 ;  /* 0x0000000131314824 */ /* 0x000fe400078e0203 */
[----:B------:R-:W1:Y:S02]  /*d590*/  @P6 LDC.64 R2, c[0x0][0x338] ;  /* 0x0000ce00ff026b82 */ /* 0x000e640000000a00 */
[----:B-1----:R-:W-:Y:S01]  /*d5a0*/  @P6 IMAD R3, R3, 0xa0, RZ ;  /* 0x000000a003036824 */ /* 0x002fe200078e02ff */
[----:B--2---:R1:W-:Y:S01]  /*d5b0*/  @P2 STG.E.128 desc[UR6][R18.64+0x80], R24 ;  /* 0x0000801812002986 */ /* 0x0043e2000c101d06 */
[----:B------:R-:W-:Y:S03]  /*d5c0*/  ISETP.NE.AND P2, PT, R174, RZ, PT ;  /* 0x000000ffae00720c */ /* 0x000fe60003f45270 */
[----:B------:R-:W2:Y:S10]  /*d5d0*/  @P5 LDG.E.128 R32, desc[UR6][R38.64] ;  /* 0x0000000626205981 */ /* 0x000eb4000c1e1d00 */
[C---:B-1----:R-:W-:Y:S04]  /*d5e0*/  @P2 LEA R18, P0, R84.reuse, R108, 0x1 ;  /* 0x0000006c54122211 */ /* 0x042fe800078008ff */
[----:B------:R-:W-:Y:S01]  /*d5f0*/  @P2 LEA.HI.X R19, R84, R109, R83, 0x1, P0 ;  /* 0x0000006d54132211 */ /* 0x000fe200000f0c53 */
[----:B--2---:R1:W-:Y:S04]  /*d600*/  @P5 STG.E.128 desc[UR6][R40.64], R32 ;  /* 0x0000002028005986 */ /* 0x0043e8000c101d06 */
[----:B------:R2:W3:Y:S02]  /*d610*/  @P5 LDG.E.128 R20, desc[UR6][R38.64+0x80] ;  /* 0x0000800626145981 */ /* 0x0004e4000c1e1d00 */
[C---:B--2---:R-:W-:Y:S04]  /*d620*/  @P2 LEA R38, P0, R156.reuse, R102, 0x1 ;  /* 0x000000669c262211 */ /* 0x044fe800078008ff */
[----:B------:R-:W-:Y:S01]  /*d630*/  @P2 LEA.HI.X R39, R156, R103, R85, 0x1, P0 ;  /* 0x000000679c272211 */ /* 0x000fe200000f0c55 */
[----:B---3--:R-:W-:Y:S04]  /*d640*/  @P5 STG.E.128 desc[UR6][R40.64+0x80], R20 ;  /* 0x0000801428005986 */ /* 0x008fe8000c101d06 */
[----:B------:R-:W2:Y:S04]  /*d650*/  @P4 LDG.E.128 R4, desc[UR6][R36.64] ;  /* 0x0000000624044981 */ /* 0x000ea8000c1e1d00 */
[----:B--2---:R-:W-:Y:S04]  /*d660*/  @P4 STG.E.128 desc[UR6][R48.64], R4 ;  /* 0x0000000430004986 */ /* 0x004fe8000c101d06 */
[----:B-1----:R1:W2:Y:S02]  /*d670*/  @P4 LDG.E.128 R32, desc[UR6][R36.64+0x80] ;  /* 0x0000800624204981 */ /* 0x0022a4000c1e1d00 */
[----:B-1----:R-:W-:Y:S05]  /*d680*/  @P6 IMAD.WIDE.U32 R36, R2, 0xa0, R108 ;  /* 0x000000a002246825 */ /* 0x002fea00078e006c */
[----:B------:R-:W-:Y:S02]  /*d690*/  @P6 IADD3 R37, R37, R3, RZ ;  /* 0x0000000325256210 */ /* 0x000fe40007ffe0ff */
[----:B------:R-:W1:Y:S02]  /*d6a0*/  @P6 LDC.64 R2, c[0x0][0x248] ;  /* 0x00009200ff026b82 */ /* 0x000e640000000a00 */
[----:B-1----:R-:W-:Y:S01]  /*d6b0*/  @P6 IMAD R3, R3, 0xa0, RZ ;  /* 0x000000a003036824 */ /* 0x002fe200078e02ff */
[----:B--2---:R-:W-:Y:S04]  /*d6c0*/  @P4 STG.E.128 desc[UR6][R48.64+0x80], R32 ;  /* 0x0000802030004986 */ /* 0x004fe8000c101d06 */
[----:B------:R-:W2:Y:S04]  /*d6d0*/  @P2 LDG.E.128 R28, desc[UR6][R18.64] ;  /* 0x00000006121c2981 */ /* 0x000ea8000c1e1d00 */
[----:B--2---:R1:W-:Y:S04]  /*d6e0*/  @P2 STG.E.128 desc[UR6][R38.64], R28 ;  /* 0x0000001c26002986 */ /* 0x0043e8000c101d06 */
[----:B------:R2:W3:Y:S02]  /*d6f0*/  @P2 LDG.E.128 R24, desc[UR6][R18.64+0x80] ;  /* 0x0000800612182981 */ /* 0x0004e4000c1e1d00 */
[----:B--2---:R-:W-:Y:S04]  /*d700*/  @P6 IMAD.WIDE.U32 R18, R2, 0xa0, R102 ;  /* 0x000000a002126825 */ /* 0x004fe800078e0066 */
[----:B------:R-:W-:Y:S02]  /*d710*/  @P6 IMAD.IADD R19, R19, 0x1, R3 ;  /* 0x0000000113136824 */ /* 0x000fe400078e0203 */
[----:B------:R-:W1:Y:S02]  /*d720*/  @P1 LDC.64 R2, c[0x0][0x338] ;  /* 0x0000ce00ff021b82 */ /* 0x000e640000000a00 */
[----:B-1----:R-:W-:Y:S04]  /*d730*/  @P1 IMAD.WIDE.U32 R30, R2, 0xc0, R108 ;  /* 0x000000c0021e1825 */ /* 0x002fe800078e006c */
[----:B------:R-:W-:Y:S05]  /*d740*/  @P1 IMAD R3, R3, 0xc0, RZ ;  /* 0x000000c003031824 */ /* 0x000fea00078e02ff */
[----:B------:R-:W-:Y:S02]  /*d750*/  @P1 IADD3 R31, R31, R3, RZ ;  /* 0x000000031f1f1210 */ /* 0x000fe40007ffe0ff */
[----:B------:R-:W1:Y:S02]  /*d760*/  @P1 LDC.64 R2, c[0x0][0x248] ;  /* 0x00009200ff021b82 */ /* 0x000e640000000a00 */
[----:B-1----:R-:W-:Y:S04]  /*d770*/  @P1 IMAD.WIDE.U32 R28, R2, 0xc0, R102 ;  /* 0x000000c0021c1825 */ /* 0x002fe800078e0066 */
[----:B------:R-:W-:Y:S04]  /*d780*/  @P1 IMAD R3, R3, 0xc0, RZ ;  /* 0x000000c003031824 */ /* 0x000fe800078e02ff */
[----:B------:R-:W-:Y:S02]  /*d790*/  @P1 IMAD.IADD R29, R29, 0x1, R3 ;  /* 0x000000011d1d1824 */ /* 0x000fe400078e0203 */
[----:B------:R-:W1:Y:S02]  /*d7a0*/  @P3 LDC.64 R2, c[0x0][0x338] ;  /* 0x0000ce00ff023b82 */ /* 0x000e640000000a00 */
[----:B-1----:R-:W-:Y:S01]  /*d7b0*/  @P3 IMAD R3, R3, 0xe0, RZ ;  /* 0x000000e003033824 */ /* 0x002fe200078e02ff */
[----:B---3--:R1:W-:Y:S04]  /*d7c0*/  @P2 STG.E.128 desc[UR6][R38.64+0x80], R24 ;  /* 0x0000801826002986 */ /* 0x0083e8000c101d06 */
[----:B------:R-:W2:Y:S04]  /*d7d0*/  @P6 LDG.E.128 R20, desc[UR6][R36.64] ;  /* 0x0000000624146981 */ /* 0x000ea8000c1e1d00 */
[----:B--2---:R-:W-:Y:S04]  /*d7e0*/  @P6 STG.E.128 desc[UR6][R18.64], R20 ;  /* 0x0000001412006986 */ /* 0x004fe8000c101d06 */
[----:B------:R-:W2:Y:S04]  /*d7f0*/  @P6 LDG.E.128 R4, desc[UR6][R36.64+0x80] ;  /* 0x0000800624046981 */ /* 0x000ea8000c1e1d00 */
[----:B--2---:R2:W-:Y:S04]  /*d800*/  @P6 STG.E.128 desc[UR6][R18.64+0x80], R4 ;  /* 0x0000800412006986 */ /* 0x0045e8000c101d06 */
[----:B-1----:R-:W3:Y:S01]  /*d810*/  @P1 LDG.E.128 R24, desc[UR6][R30.64] ;  /* 0x000000061e181981 */ /* 0x002ee2000c1e1d00 */
[----:B--2---:R-:W-:Y:S05]  /*d820*/  @P3 IMAD.WIDE.U32 R18, R2, 0xe0, R108 ;  /* 0x000000e002123825 */ /* 0x004fea00078e006c */
[----:B------:R-:W-:Y:S02]  /*d830*/  @P3 IADD3 R19, R19, R3, RZ ;  /* 0x0000000313133210 */ /* 0x000fe40007ffe0ff */
[----:B------:R-:W1:Y:S02]  /*d840*/  @P3 LDC.64 R2, c[0x0][0x248] ;  /* 0x00009200ff023b82 */ /* 0x000e640000000a00 */
[----:B-1----:R-:W-:Y:S01]  /*d850*/  @P3 IMAD R3, R3, 0xe0, RZ ;  /* 0x000000e003033824 */ /* 0x002fe200078e02ff */
[----:B---3--:R1:W-:Y:S04]  /*d860*/  @P1 STG.E.128 desc[UR6][R28.64], R24 ;  /* 0x000000181c001986 */ /* 0x0083e8000c101d06 */
[----:B------:R2:W3:Y:S02]  /*d870*/  @P1 LDG.E.128 R20, desc[UR6][R30.64+0x80] ;  /* 0x000080061e141981 */ /* 0x0004e4000c1e1d00 */
[----:B--2---:R-:W-:Y:S05]  /*d880*/  @P3 IMAD.WIDE.U32 R30, R2, 0xe0, R102 ;  /* 0x000000e0021e3825 */ /* 0x004fea00078e0066 */
[----:B------:R-:W-:Y:S01]  /*d890*/  @P3 IADD3 R31, R31, R3, RZ ;  /* 0x000000031f1f3210 */ /* 0x000fe20007ffe0ff */
[----:B---3--:R2:W-:Y:S04]  /*d8a0*/  @P1 STG.E.128 desc[UR6][R28.64+0x80], R20 ;  /* 0x000080141c001986 */ /* 0x0085e8000c101d06 */
[----:B------:R-:W3:Y:S04]  /*d8b0*/  @P3 LDG.E.128 R4, desc[UR6][R18.64] ;  /* 0x0000000612043981 */ /* 0x000ee8000c1e1d00 */
[----:B---3--:R2:W-:Y:S04]  /*d8c0*/  @P3 STG.E.128 desc[UR6][R30.64], R4 ;  /* 0x000000041e003986 */ /* 0x0085e8000c101d06 */
[----:B-1----:R-:W3:Y:S04]  /*d8d0*/  @P3 LDG.E.128 R24, desc[UR6][R18.64+0x80] ;  /* 0x0000800612183981 */ /* 0x002ee8000c1e1d00 */
[----:B---3--:R2:W-:Y:S02]  /*d8e0*/  @P3 STG.E.128 desc[UR6][R30.64+0x80], R24 ;  /* 0x000080181e003986 */ /* 0x0085e4000c101d06 */
.L_x_2658:
[----:B------:R-:W-:Y:S01]  /*d8f0*/  PLOP3.LUT P0, PT, PT, PT, UP0, 0x40, 0x0 ;  /* 0x000000000000781c */ /* 0x000fe20003f0e808 */
[----:B------:R-:W5:Y:S02]  /*d900*/  LDC R0, c[0x0][0x338] ;  /* 0x0000ce00ff007b82 */ /* 0x000f640000000800 */
[----:B-----5:R-:W-:Y:S05]  /*d910*/  IMAD.U32 R3, R0, -0x80, RZ ;  /* 0xffffff8000037824 */ /* 0x020fea00078e00ff */
[C---:B------:R-:W-:Y:S04]  /*d920*/  LEA R108, P1, R3.reuse, R108, 0x1 ;  /* 0x0000006c036c7211 */ /* 0x040fe800078208ff */
[----:B------:R-:W-:Y:S01]  /*d930*/  LEA.HI.X.SX32 R109, R3, R109, 0x1, P1 ;  /* 0x0000006d036d7211 */ /* 0x000fe200008f0eff */
[----:B------:R-:W-:Y:S08]  /*d940*/  @P0 BRA `(.L_x_2707) ;  /* 0x00000004003c0947 */ /* 0x000ff00003800000 */
[----:B------:R-:W-:Y:S04]  /*d950*/  IADD3 R0, R11, -0x1, RZ ;  /* 0xffffffff0b007810 */ /* 0x000fe80007ffe0ff */
[----:B------:R-:W-:Y:S11]  /*d960*/  ISETP.GT.AND P0, PT, R0, R67, PT ;  /* 0x000000430000720c */ /* 0x000ff60003f04270 */
[----:B------:R-:W-:Y:S02]  /*d970*/  @!UPT UIADD3 URZ, URZ, URZ, URZ ;  /* 0x0000003f3f3ff290 */ /* 0x000fe4000fffe03f */
[----:B------:R-:W-:Y:S05]  /*d980*/  @!P0 BRA `(.L_x_2708) ;  /* 0x00000004004c8947 */ /* 0x000fea0003800000 */
[----:B------:R-:W5:Y:S01]  /*d990*/  LDC R2, c[0x0][0x380] ;  /* 0x0000e000ff027b82 */ /* 0x000f620000000800 */
[----:B--23--:R-:W-:Y:S01]  /*d9a0*/  IABS R7, R13 ;  /* 0x0000000d00077213 */ /* 0x00cfe20000000000 */
[----:B------:R-:W-:Y:S01]  /*d9b0*/  ULDC.64 UR12, c[0x0][0x250] ;  /* 0x00009400000c7ab9 */ /* 0x000fe20000000a00 */
[----:B-----5:R-:W-:Y:S04]  /*d9c0*/  IABS R3, R2 ;  /* 0x0000000200037213 */ /* 0x020fe80000000000 */
[----:B------:R-:W2:Y:S10]  /*d9d0*/  I2F.RP R8, R3 ;  /* 0x0000000300087306 */ /* 0x000eb40000209400 */
[----:B--2---:R-:W2:Y:S02]  /*d9e0*/  MUFU.RCP R0, R8 ;  /* 0x0000000800007308 */ /* 0x004ea40000001000 */
[----:B--2---:R-:W-:Y:S01]  /*d9f0*/  VIADD R4, R0, 0xffffffe ;  /* 0x0ffffffe00047836 */ /* 0x004fe20000000000 */
[----:B------:R-:W-:Y:S01]  /*da00*/  IADD3 R0, R14, -0x100, RZ ;  /* 0xffffff000e007810 */ /* 0x000fe20007ffe0ff */
[----:B------:R-:W-:Y:S06]  /*da10*/  IMAD.MOV.U32 R14, RZ, RZ, RZ ;  /* 0x000000ffff0e7224 */ /* 0x000fec00078e00ff */
[----:B------:R-:W2:Y:S01]  /*da20*/  F2I.FTZ.U32.TRUNC.NTZ R15, R4 ;  /* 0x00000004000f7305 */ /* 0x000ea2000021f000 */
[----:B------:R-:W-:Y:S01]  /*da30*/  IABS R5, R0 ;  /* 0x0000000000057213 */ /* 0x000fe20000000000 */
[--C-:B--2---:R-:W-:Y:S04]  /*da40*/  IMAD.MOV R6, RZ, RZ, -R15.reuse ;  /* 0x000000ffff067224 */ /* 0x104fe800078e0a0f */
[----:B------:R-:W-:Y:S04]  /*da50*/  IMAD R6, R6, R3, RZ ;  /* 0x0000000306067224 */ /* 0x000fe800078e02ff */
[----:B------:R-:W-:Y:S06]  /*da60*/  IMAD.HI.U32 R6, R15, R6, R14 ;  /* 0x000000060f067227 */ /* 0x000fec00078e000e */
[C---:B------:R-:W-:Y:S04]  /*da70*/  IMAD.HI.U32 R4, R6.reuse, R7, RZ ;  /* 0x0000000706047227 */ /* 0x040fe800078e00ff */
[----:B------:R-:W-:Y:S04]  /*da80*/  IMAD.HI.U32 R6, R6, R5, RZ ;  /* 0x0000000506067227 */ /* 0x000fe800078e00ff */
[----:B------:R-:W-:Y:S01]  /*da90*/  IMAD.MOV R14, RZ, RZ, -R4 ;  /* 0x000000ffff0e7224 */ /* 0x000fe200078e0a04 */
[----:B------:R-:W-:Y:S03]  /*daa0*/  IADD3 R8, -R6, RZ, RZ ;  /* 0x000000ff06087210 */ /* 0x000fe60007ffe1ff */
[C---:B------:R-:W-:Y:S02]  /*dab0*/  IMAD R7, R3.reuse, R14, R7 ;  /* 0x0000000e03077224 */ /* 0x040fe400078e0207 */
[C---:B------:R-:W-:Y:S03]  /*dac0*/  IMAD R5, R3.reuse, R8, R5 ;  /* 0x0000000803057224 */ /* 0x040fe600078e0205 */
[C---:B------:R-:W-:Y:S02]  /*dad0*/  ISETP.GT.U32.AND P1, PT, R3.reuse, R7, PT ;  /* 0x000000070300720c */ /* 0x040fe40003f24070 */
[----:B------:R-:W-:Y:S11]  /*dae0*/  ISETP.GT.U32.AND P0, PT, R3, R5, PT ;  /* 0x000000050300720c */ /* 0x000ff60003f04070 */
[----:B------:R-:W-:Y:S01]  /*daf0*/  @!P1 IADD3 R4, R4, 0x1, RZ ;  /* 0x0000000104049810 */ /* 0x000fe20007ffe0ff */
[--C-:B------:R-:W-:Y:S02]  /*db00*/  @!P1 IMAD.IADD R7, R7, 0x1, -R3.reuse ;  /* 0x0000000107079824 */ /* 0x100fe400078e0a03 */
[----:B------:R-:W-:Y:S02]  /*db10*/  @!P0 IMAD.IADD R5, R5, 0x1, -R3 ;  /* 0x0000000105058824 */ /* 0x000fe400078e0a03 */
[----:B------:R-:W-:Y:S01]  /*db20*/  @!P0 VIADD R6, R6, 0x1 ;  /* 0x0000000106068836 */ /* 0x000fe20000000000 */
[-C--:B------:R-:W-:Y:S02]  /*db30*/  ISETP.GE.U32.AND P3, PT, R7, R3.reuse, PT ;  /* 0x000000030700720c */ /* 0x080fe40003f66070 */
[----:B------:R-:W-:Y:S02]  /*db40*/  ISETP.GE.U32.AND P2, PT, R5, R3, PT ;  /* 0x000000030500720c */ /* 0x000fe40003f46070 */
[-C--:B------:R-:W-:Y:S02]  /*db50*/  LOP3.LUT R5, R13, R2.reuse, RZ, 0x3c, !PT ;  /* 0x000000020d057212 */ /* 0x080fe400078e3cff */
[-C--:B------:R-:W-:Y:S02]  /*db60*/  LOP3.LUT R3, R0, R2.reuse, RZ, 0x3c, !PT ;  /* 0x0000000200037212 */ /* 0x080fe400078e3cff */
[----:B------:R-:W-:Y:S02]  /*db70*/  ISETP.GE.AND P5, PT, R5, RZ, PT ;  /* 0x000000ff0500720c */ /* 0x000fe40003fa6270 */
[----:B------:R-:W-:Y:S02]  /*db80*/  ISETP.GE.AND P4, PT, R3, RZ, PT ;  /* 0x000000ff0300720c */ /* 0x000fe40003f86270 */
[----:B------:R-:W-:Y:S02]  /*db90*/  ISETP.NE.AND P0, PT, R2, RZ, PT ;  /* 0x000000ff0200720c */ /* 0x000fe40003f05270 */
[----:B------:R-:W-:Y:S01]  /*dba0*/  LOP3.LUT R5, RZ, R2, RZ, 0x33, !PT ;  /* 0x00000002ff057212 */ /* 0x000fe200078e33ff */
[----:B------:R-:W-:Y:S01]  /*dbb0*/  @P2 VIADD R6, R6, 0x1 ;  /* 0x0000000106062836 */ /* 0x000fe20000000000 */
[----:B------:R-:W-:Y:S02]  /*dbc0*/  @P3 IADD3 R4, R4, 0x1, RZ ;  /* 0x0000000104043810 */ /* 0x000fe40007ffe0ff */
[----:B------:R-:W-:Y:S03]  /*dbd0*/  IADD3 R0, -R13, R0, RZ ;  /* 0x000000000d007210 */ /* 0x000fe60007ffe1ff */
[----:B------:R-:W-:Y:S02]  /*dbe0*/  @!P5 IADD3 R4, -R4, RZ, RZ ;  /* 0x000000ff0404d210 */ /* 0x000fe40007ffe1ff */
[----:B------:R-:W-:Y:S02]  /*dbf0*/  @!P4 IMAD.MOV R6, RZ, RZ, -R6 ;  /* 0x000000ffff06c224 */ /* 0x000fe400078e0a06 */
[C---:B------:R-:W-:Y:S03]  /*dc00*/  SEL R4, R5.reuse, R4, !P0 ;  /* 0x0000000405047207 */ /* 0x040fe60004000000 */
[----:B------:R-:W-:Y:S02]  /*dc10*/  SEL R5, R5, R6, !P0 ;  /* 0x0000000605057207 */ /* 0x000fe40004000000 */
[CC--:B-1--4-:R-:W-:Y:S02]  /*dc20*/  LEA R20, P0, R4.reuse, R232.reuse, 0x2 ;  /* 0x000000e804147211 */ /* 0x0d2fe400078010ff */
[C---:B------:R-:W-:Y:S01]  /*dc30*/  LEA R22, P1, R5.reuse, R232, 0x2 ;  /* 0x000000e805167211 */ /* 0x040fe200078210ff */
[C---:B------:R-:W-:Y:S01]  /*dc40*/  IMAD.IADD R3, R4.reuse, 0x1, -R5 ;  /* 0x0000000104037824 */ /* 0x040fe200078e0a05 */
[-C--:B------:R-:W-:Y:S02]  /*dc50*/  LEA.HI.X.SX32 R21, R4, R233.reuse, 0x2, P0 ;  /* 0x000000e904157211 */ /* 0x080fe400000f16ff */
[----:B------:R-:W-:Y:S01]  /*dc60*/  LEA.HI.X.SX32 R23, R5, R233, 0x2, P1 ;  /* 0x000000e905177211 */ /* 0x000fe200008f16ff */
[----:B------:R-:W-:Y:S02]  /*dc70*/  IMAD R0, R3, R2, R0 ;  /* 0x0000000203007224 */ /* 0x000fe400078e0200 */
[----:B------:R-:W2:Y:S02]  /*dc80*/  LDG.E R4, desc[UR6][R20.64] ;  /* 0x0000000614047981 */ /* 0x000ea4000c1e1900 */
[----:B------:R-:W-:Y:S01]  /*dc90*/  IMAD.WIDE.U32 R14, R0, UR12, RZ ;  /* 0x0000000c000e7c25 */ /* 0x000fe2000f8e00ff */
[----:B------:R-:W-:Y:S01]  /*dca0*/  SHF.R.S32.HI R6, RZ, 0x1f, R0 ;  /* 0x0000001fff067819 */ /* 0x000fe20000011400 */
[----:B------:R-:W2:Y:S04]  /*dcb0*/  LDG.E R7, desc[UR6][R22.64] ;  /* 0x0000000616077981 */ /* 0x000ea8000c1e1900 */
[----:B------:R-:W-:Y:S04]  /*dcc0*/  IMAD R3, R6, UR12, RZ ;  /* 0x0000000c06037c24 */ /* 0x000fe8000f8e02ff */
[----:B------:R-:W-:Y:S01]  /*dcd0*/  IMAD R3, R0, UR13, R3 ;  /* 0x0000000d00037c24 */ /* 0x000fe2000f8e0203 */
[----:B------:R-:W-:Y:S03]  /*dce0*/  ULDC.64 UR12, c[0x0][0x230] ;  /* 0x00008c00000c7ab9 */ /* 0x000fe60000000a00 */
[----:B------:R-:W-:Y:S02]  /*dcf0*/  IMAD.IADD R15, R15, 0x1, R3 ;  /* 0x000000010f0f7824 */ /* 0x000fe400078e0203 */
[----:B------:R-:W-:Y:S04]  /*dd00*/  IMAD R3, R6, UR10, RZ ;  /* 0x0000000a06037c24 */ /* 0x000fe8000f8e02ff */
[----:B------:R-:W-:Y:S01]  /*dd10*/  IMAD R3, R0, UR11, R3 ;  /* 0x0000000b00037c24 */ /* 0x000fe2000f8e0203 */
[----:B--2---:R-:W-:Y:S04]  /*dd20*/  IADD3 R7, -R4, R7, RZ ;  /* 0x0000000704077210 */ /* 0x004fe80007ffe1ff */
[----:B------:R-:W-:Y:S01]  /*dd30*/  SHF.R.S32.HI R5, RZ, 0x1f, R7 ;  /* 0x0000001fff057819 */ /* 0x000fe20000011407 */
[----:B------:R-:W-:Y:S04]  /*dd40*/  IMAD.WIDE.U32 R18, R7, UR12, RZ ;  /* 0x0000000c07127c25 */ /* 0x000fe8000f8e00ff */
[----:B------:R-:W-:Y:S04]  /*dd50*/  IMAD R4, R5, UR12, RZ ;  /* 0x0000000c05047c24 */ /* 0x000fe8000f8e02ff */
[----:B------:R-:W-:Y:S01]  /*dd60*/  IMAD R4, R7, UR13, R4 ;  /* 0x0000000d07047c24 */ /* 0x000fe2000f8e0204 */
[----:B------:R-:W-:Y:S02]  /*dd70*/  ULDC.64 UR12, c[0x0][0x238] ;  /* 0x00008e00000c7ab9 */ /* 0x000fe40000000a00 */
[----:B------:R-:W-:Y:S02]  /*dd80*/  IMAD R8, R5, UR12, RZ ;  /* 0x0000000c05087c24 */ /* 0x000fe4000f8e02ff */
[----:B------:R-:W-:Y:S01]  /*dd90*/  IADD3 R19, R19, R4, RZ ;  /* 0x0000000413137210 */ /* 0x000fe20007ffe0ff */
[C---:B------:R-:W-:Y:S04]  /*dda0*/  IMAD.WIDE.U32 R14, R7.reuse, UR12, R14 ;  /* 0x0000000c070e7c25 */ /* 0x040fe8000f8e000e */
[----:B------:R-:W-:Y:S01]  /*ddb0*/  IMAD R8, R7, UR13, R8 ;  /* 0x0000000d07087c24 */ /* 0x000fe2000f8e0208 */
[----:B------:R-:W-:Y:S01]  /*ddc0*/  LEA R104, P1, R14, R104, 0x1 ;  /* 0x000000680e687211 */ /* 0x000fe200078208ff */
[----:B------:R-:W-:Y:S04]  /*ddd0*/  IMAD.WIDE.U32 R18, R0, UR10, R18 ;  /* 0x0000000a00127c25 */ /* 0x000fe8000f8e0012 */
[----:B------:R-:W-:Y:S01]  /*dde0*/  IMAD.IADD R8, R15, 0x1, R8 ;  /* 0x000000010f087824 */ /* 0x000fe200078e0208 */
[----:B------:R-:W-:Y:S02]  /*ddf0*/  LEA R102, P0, R18, R102, 0x1 ;  /* 0x0000006612667211 */ /* 0x000fe400078008ff */
[----:B------:R-:W-:Y:S02]  /*de00*/  IADD3 R0, R19, R3, RZ ;  /* 0x0000000313007210 */ /* 0x000fe40007ffe0ff */
[----:B------:R-:W-:Y:S02]  /*de10*/  LEA.HI.X R105, R14, R105, R8, 0x1, P1 ;  /* 0x000000690e697211 */ /* 0x000fe400008f0c08 */
[----:B------:R-:W-:Y:S01]  /*de20*/  LEA.HI.X R103, R18, R103, R0, 0x1, P0 ;  /* 0x0000006712677211 */ /* 0x000fe200000f0c00 */
[----:B------:R-:W-:Y:S06]  /*de30*/  BRA `(.L_x_2708) ;  /* 0x0000000000207947 */ /* 0x000fec0003800000 */
.L_x_2707:
[----:B------:R-:W5:Y:S08]  /*de40*/  LDC R2, c[0x0][0x250] ;  /* 0x00009400ff027b82 */ /* 0x000f700000000800 */
[----:B------:R-:W2:Y:S02]  /*de50*/  LDC R0, c[0x0][0x248] ;  /* 0x00009200ff007b82 */ /* 0x000ea40000000800 */
[----:B--23--:R-:W-:Y:S02]  /*de60*/  IMAD.U32 R5, R0, -0x80, RZ ;  /* 0xffffff8000057824 */ /* 0x00cfe400078e00ff */
[----:B-----5:R-:W-:Y:S03]  /*de70*/  IMAD.U32 R3, R2, -0x80, RZ ;  /* 0xffffff8002037824 */ /* 0x020fe600078e00ff */
[----:B-1----:R-:W-:Y:S02]  /*de80*/  LEA R102, P0, R5, R102, 0x1 ;  /* 0x0000006605667211 */ /* 0x002fe400078008ff */
[----:B------:R-:W-:Y:S02]  /*de90*/  LEA R104, P1, R3, R104, 0x1 ;  /* 0x0000006803687211 */ /* 0x000fe400078208ff */
[----:B------:R-:W-:Y:S02]  /*dea0*/  LEA.HI.X.SX32 R103, R5, R103, 0x1, P0 ;  /* 0x0000006705677211 */ /* 0x000fe400000f0eff */
[----:B------:R-:W-:Y:S09]  /*deb0*/  LEA.HI.X.SX32 R105, R3, R105, 0x1, P1 ;  /* 0x0000006903697211 */ /* 0x000ff200008f0eff */
.L_x_2708:
[----:B------:R-:W-:Y:S04]  /*dec0*/  IADD3 R11, R11, -0x1, RZ ;  /* 0xffffffff0b0b7810 */ /* 0x000fe80007ffe0ff */
[----:B------:R-:W-:Y:S11]  /*ded0*/  ISETP.GT.AND P0, PT, R11, R67, PT ;  /* 0x000000430b00720c */ /* 0x000ff60003f04270 */
[----:B------:R-:W-:Y:S02]  /*dee0*/  @!UPT UIADD3 URZ, URZ, URZ, URZ ;  /* 0x0000003f3f3ff290 */ /* 0x000fe4000fffe03f */
[----:B------:R-:W-:Y:S05]  /*def0*/  @P0 BRA `(.L_x_2709) ;  /* 0xffffff4c00540947 */ /* 0x000fea000383ffff */
.L_x_2639:
[----:B------:R-:W5:Y:S01]  /*df00*/  S2UR UR4, SR_CgaCtaId ;  /* 0x00000000000479c3 */ /* 0x000f620000008800 */
[----:B------:R-:W-:Y:S01]  /*df10*/  ULDC UR12, c[0x0][0x2e0] ;  /* 0x0000b800000c7ab9 */ /* 0x000fe20000000800 */
[----:B------:R-:W-:-:S06]  /*df20*/  UMOV UR10, 0x400 ;  /* 0x00000400000a7882 */ /* 0x000fcc0000000000 */
[----:B------:R-:W-:Y:S01]  /*df30*/  BAR.SYNC.DEFER_BLOCKING 0x0 ;  /* 0x0000000000007b1d */ /* 0x000fe20000010000 */
[----:B------:R-:W-:-:S07]  /*df40*/  ISETP.NE.AND P0, PT, RZ, UR12, PT ;  /* 0x0000000cff007c0c */ /* 0x000fce000bf05270 */
[----:B------:R-:W1:Y:S01]  /*df50*/  LDC.64 R2, c[0x0][0x240] ;  /* 0x00009000ff027b82 */ /* 0x000e620000000a00 */
[----:B------:R-:W-:Y:S01]  /*df60*/  BSSY B2, `(.L_x_2710) ;  /* 0x00004f2000027945 */ /* 0x000fe20003800000 */
[----:B-----5:R-:W-:-:S06]  /*df70*/  ULEA UR4, UR4, UR10, 0x18 ;  /* 0x0000000a04047291 */ /* 0x020fcc000f8ec03f */
[----:B------:R-:W-:Y:S02]  /*df80*/  LEA R229, R144, UR4, 0x1 ;  /* 0x0000000490e57c11 */ /* 0x000fe4000f8e08ff */
[C---:B-1----:R-:W-:Y:S01]  /*df90*/  SHF.L.U64.HI R13, R2.reuse, 0x4, R3 ;  /* 0x00000004020d7819 */ /* 0x042fe20000010203 */
[----:B------:R-:W-:Y:S01]  /*dfa0*/  IMAD.SHL.U32 R15, R2, 0x10, RZ ;  /* 0x00000010020f7824 */ /* 0x000fe200078e00ff */
[----:B------:R-:W-:Y:S06]  /*dfb0*/  @!P0 BRA `(.L_x_2711) ;  /* 0x0000004c00108947 */ /* 0x000fec0003800000 */
[----:B------:R-:W-:Y:S01]  /*dfc0*/  ISETP.NE.U32.AND P0, PT, RZ, UR8, PT ;  /* 0x00000008ff007c0c */ /* 0x000fe2000bf05070 */
[----:B--23--:R-:W-:-:S03]  /*dfd0*/  IMAD.MOV.U32 R4, RZ, RZ, RZ ;  /* 0x000000ffff047224 */ /* 0x00cfc600078e00ff */
[----:B------:R-:W-:Y:S01]  /*dfe0*/  ISETP.NE.AND.EX P0, PT, RZ, UR9, PT, P0 ;  /* 0x00000009ff007c0c */ /* 0x000fe2000bf05300 */
[----:B------:R-:W-:Y:S01]  /*dff0*/  ULDC.U8 UR10, c[0x0][0x3c3] ;  /* 0x0000f0c0000a7ab9 */ /* 0x000fe20000000000 */
[----:B------:R-:W-:Y:S01]  /*e000*/  IADD3 R15, P1, R15, R150, RZ ;  /* 0x000000960f0f7210 */ /* 0x000fe20007f3e0ff */
[----:B------:R-:W-:Y:S01]  /*e010*/  IMAD.MOV.U32 R144, RZ, RZ, R150 ;  /* 0x000000ffff907224 */ /* 0x000fe200078e0096 */
[----:B------:R-:W-:-:S09]  /*e020*/  ULDC.64 UR8, c[0x0][0x210] ;  /* 0x0000840000087ab9 */ /* 0x000fd20000000a00 */
[----:B------:R-:W2:Y:S01]  /*e030*/  @P0 LDG.E R4, desc[UR6][R152.64] ;  /* 0x0000000698040981 */ /* 0x000ea2000c1e1900 */
[C---:B------:R-:W-:Y:S01]  /*e040*/  LEA R0, P0, R2.reuse, R150, 0x5 ;  /* 0x0000009602007211 */ /* 0x040fe200078028ff */
[--C-:B------:R-:W-:Y:S01]  /*e050*/  IMAD.X R6, R13, 0x1, R145.reuse, P1 ;  /* 0x000000010d067824 */ /* 0x100fe200008e0691 */
[----:B------:R-:W-:Y:S01]  /*e060*/  ISETP.NE.AND P5, PT, RZ, UR10, PT ;  /* 0x0000000aff007c0c */ /* 0x000fe2000bfa5270 */
[C---:B------:R-:W-:Y:S01]  /*e070*/  IMAD.WIDE.U32 R8, R2.reuse, 0x30, R144 ;  /* 0x0000003002087825 */ /* 0x040fe200078e0090 */
[----:B------:R-:W-:Y:S02]  /*e080*/  LEA.HI.X R5, R2, R145, R3, 0x5, P0 ;  /* 0x0000009102057211 */ /* 0x000fe400000f2c03 */
[C---:B------:R-:W-:Y:S01]  /*e090*/  LEA R36, P1, R150.reuse, UR8, 0x1 ;  /* 0x0000000896247c11 */ /* 0x040fe2000f8208ff */
[----:B------:R-:W-:Y:S01]  /*e0a0*/  IMAD R3, R3, 0x30, RZ ;  /* 0x0000003003037824 */ /* 0x000fe200078e02ff */
[----:B------:R-:W-:Y:S01]  /*e0b0*/  LEA R34, P0, R15, UR8, 0x1 ;  /* 0x000000080f227c11 */ /* 0x000fe2000f8008ff */
[----:B----4-:R-:W-:Y:S01]  /*e0c0*/  IMAD.IADD R21, R227, 0x1, -R60 ;  /* 0x00000001e3157824 */ /* 0x010fe200078e0a3c */
[----:B------:R-:W-:Y:S01]  /*e0d0*/  LEA.HI.X R37, R150, UR9, R145, 0x1, P1 ;  /* 0x0000000996257c11 */ /* 0x000fe200088f0c91 */
[----:B------:R-:W-:Y:S01]  /*e0e0*/  IMAD.IADD R2, R9, 0x1, R3 ;  /* 0x0000000109027824 */ /* 0x000fe200078e0203 */
[----:B------:R-:W-:-:S02]  /*e0f0*/  LEA R32, P2, R0, UR8, 0x1 ;  /* 0x0000000800207c11 */ /* 0x000fc4000f8408ff */
[----:B------:R-:W-:Y:S02]  /*e100*/  LEA R22, P1, R8, UR8, 0x1 ;  /* 0x0000000808167c11 */ /* 0x000fe4000f8208ff */
[----:B------:R-:W-:Y:S02]  /*e110*/  LEA.HI.X R35, R15, UR9, R6, 0x1, P0 ;  /* 0x000000090f237c11 */ /* 0x000fe400080f0c06 */
[----:B------:R-:W-:Y:S02]  /*e120*/  ISETP.GE.AND P0, PT, R230, R21, PT ;  /* 0x00000015e600720c */ /* 0x000fe40003f06270 */
[----:B------:R-:W-:Y:S02]  /*e130*/  LEA.HI.X R33, R0, UR9, R5, 0x1, P2 ;  /* 0x0000000900217c11 */ /* 0x000fe400090f0c05 */
[----:B------:R-:W-:Y:S02]  /*e140*/  LEA.HI.X R23, R8, UR9, R2, 0x1, P1 ;  /* 0x0000000908177c11 */ /* 0x000fe400088f0c02 */
[----:B------:R-:W-:-:S02]  /*e150*/  ISETP.GT.AND P0, PT, R57, -0x8, !P0 ;  /* 0xfffffff83900780c */ /* 0x000fc40004704270 */
[----:B--2---:R-:W-:-:S05]  /*e160*/  IADD3 R4, R4, R69, R60 ;  /* 0x0000004504047210 */ /* 0x004fca0007ffe03c */
[----:B------:R-:W-:-:S05]  /*e170*/  IMAD R4, R139, R4, RZ ;  /* 0x000000048b047224 */ /* 0x000fca00078e02ff */
[-C--:B------:R-:W-:Y:S02]  /*e180*/  IADD3 R7, P4, R138, R4.reuse, RZ ;  /* 0x000000048a077210 */ /* 0x080fe40007f9e0ff */
[----:B------:R-:W-:Y:S02]  /*e190*/  IADD3 R3, P3, R137, R4, RZ ;  /* 0x0000000489037210 */ /* 0x000fe40007f7e0ff */
[----:B------:R-:W-:-:S05]  /*e1a0*/  SHF.R.S32.HI R4, RZ, 0x1f, R4 ;  /* 0x0000001fff047819 */ /* 0x000fca0000011404 */
[--C-:B------:R-:W-:Y:S02]  /*e1b0*/  IMAD.X R6, R125, 0x1, R4.reuse, P4 ;  /* 0x000000017d067824 */ /* 0x100fe400020e0604 */
[----:B------:R-:W-:Y:S01]  /*e1c0*/  IMAD.X R19, R124, 0x1, R4, P3 ;  /* 0x000000017c137824 */ /* 0x000fe200018e0604 */
[----:B------:R-:W-:Y:S06]  /*e1d0*/  @!P5 BRA `(.L_x_2712) ;  /* 0x0000001800d0d947 */ /* 0x000fec0003800000 */
[----:B------:R-:W-:Y:S04]  /*e1e0*/  BSSY B1, `(.L_x_2713) ;  /* 0x0000069000017945 */ /* 0x000fe80003800000 */
[----:B------:R-:W-:Y:S05]  /*e1f0*/  @!P0 BRA `(.L_x_2714) ;  /* 0x00000004009c8947 */ /* 0x000fea0003800000 */
[----:B------:R1:W5:Y:S04]  /*e200*/  LDG.E.128 R8, desc[UR6][R36.64+0x80] ;  /* 0x0000800624087981 */ /* 0x000368000c1e1d00 */
[----:B------:R1:W5:Y:S01]  /*e210*/  LDG.E.128 R12, desc[UR6][R36.64] ;  /* 0x00000006240c7981 */ /* 0x000362000c1e1d00 */
[----:B------:R-:W-:Y:S01]  /*e220*/  ISETP.GE.AND P2, PT, R16, UR12, PT ;  /* 0x0000000c10007c0c */ /* 0x000fe2000bf46270 */
[C---:B------:R-:W-:Y:S01]  /*e230*/  IMAD.SHL.U32 R30, R7.reuse, 0x2, RZ ;  /* 0x00000002071e7824 */ /* 0x040fe200078e00ff */
[----:B------:R-:W-:Y:S01]  /*e240*/  ULDC.64 UR10, c[0x0][0x358] ;  /* 0x0000d600000a7ab9 */ /* 0x000fe20000000a00 */
[----:B------:R-:W-:Y:S01]  /*e250*/  ULDC.64 UR8, c[0x0][0x360] ;  /* 0x0000d80000087ab9 */ /* 0x000fe20000000a00 */
[----:B------:R-:W-:Y:S01]  /*e260*/  SHF.L.U64.HI R0, R7, 0x1, R6 ;  /* 0x0000000107007819 */ /* 0x000fe20000010206 */
[----:B------:R-:W-:Y:S01]  /*e270*/  BSSY B0, `(.L_x_2715) ;  /* 0x000002f000007945 */ /* 0x000fe20003800000 */
[----:B------:R-:W-:-:S02]  /*e280*/  IADD3 R28, P1, R30, UR10, RZ ;  /* 0x0000000a1e1c7c10 */ /* 0x000fc4000ff3e0ff */
[----:B------:R-:W-:Y:S02]  /*e290*/  IADD3 R30, P0, R30, UR8, RZ ;  /* 0x000000081e1e7c10 */ /* 0x000fe4000ff1e0ff */
[C---:B------:R-:W-:Y:S02]  /*e2a0*/  IADD3.X R29, R0.reuse, UR11, RZ, P1, !PT ;  /* 0x0000000b001d7c10 */ /* 0x040fe40008ffe4ff */
[----:B------:R-:W-:Y:S01]  /*e2b0*/  IADD3.X R31, R0, UR9, RZ, P0, !PT ;  /* 0x00000009001f7c10 */ /* 0x000fe200087fe4ff */
[----:B------:R-:W-:Y:S08]  /*e2c0*/  @P2 BRA `(.L_x_2716) ;  /* 0x0000000000a42947 */ /* 0x000ff00003800000 */
[----:B------:R-:W2:Y:S04]  /*e2d0*/  LDG.E.64 R2, desc[UR6][R30.64] ;  /* 0x000000061e027981 */ /* 0x000ea8000c1e1b00 */
[----:B------:R-:W3:Y:S01]  /*e2e0*/  LDG.E.64 R4, desc[UR6][R28.64] ;  /* 0x000000061c047981 */ /* 0x000ee2000c1e1b00 */
[----:B-----5:R-:W-:Y:S01]  /*e2f0*/  MOV R24, R14 ;  /* 0x0000000e00187202 */ /* 0x020fe20000000f00 */
[----:B------:R-:W-:Y:S02]  /*e300*/  HADD2.F32 R27, -RZ, R13.H1_H1 ;  /* 0x3000000dff1b7230 */ /* 0x000fe40000004100 */
[----:B------:R-:W-:Y:S02]  /*e310*/  HADD2.F32 R25, -RZ, R15.H1_H1 ;  /* 0x3000000fff197230 */ /* 0x000fe40000004100 */
[----:B------:R-:W-:-:S02]  /*e320*/  HADD2.F32 R26, -RZ, R13.H0_H0 ;  /* 0x2000000dff1a7230 */ /* 0x000fc40000004100 */
[----:B------:R-:W-:Y:S02]  /*e330*/  HADD2.F32 R20, -RZ, R15.H0_H0 ;  /* 0x2000000fff147230 */ /* 0x000fe40000004100 */
[----:B--2---:R-:W-:Y:S02]  /*e340*/  HADD2.F32 R14, -RZ, R2.H1_H1 ;  /* 0x30000002ff0e7230 */ /* 0x004fe40000004100 */
[----:B------:R-:W-:Y:S02]  /*e350*/  HADD2.F32 R0, -RZ, R3.H1_H1 ;  /* 0x30000003ff007230 */ /* 0x000fe40000004100 */
[----:B---3--:R-:W-:Y:S02]  /*e360*/  HADD2.F32 R19, -RZ, R4.H1_H1 ;  /* 0x30000004ff137230 */ /* 0x008fe40000004100 */
[----:B------:R-:W-:Y:S01]  /*e370*/  FMUL.FTZ R15, R27, R14 ;  /* 0x0000000e1b0f7220 */ /* 0x000fe20000410000 */
[----:B------:R-:W-:Y:S02]  /*e380*/  HADD2.F32 R18, -RZ, R5.H1_H1 ;  /* 0x30000005ff127230 */ /* 0x000fe40000004100 */
[----:B------:R-:W-:Y:S01]  /*e390*/  FMUL.FTZ R13, R25, R0 ;  /* 0x00000000190d7220 */ /* 0x000fe20000410000 */
[----:B------:R-:W-:Y:S01]  /*e3a0*/  FMUL.FTZ R14, R26, R14 ;  /* 0x0000000e1a0e7220 */ /* 0x000fe20000410000 */
[----:B------:R-:W-:Y:S01]  /*e3b0*/  FMUL.FTZ R0, R20, R0 ;  /* 0x0000000014007220 */ /* 0x000fe20000410000 */
[----:B------:R-:W-:Y:S01]  /*e3c0*/  FFMA.FTZ R15, R26, R19, -R15 ;  /* 0x000000131a0f7223 */ /* 0x000fe2000001080f */
[----:B------:R-:W-:-:S02]  /*e3d0*/  HADD2.F32 R3, -RZ, R3.H0_H0 ;  /* 0x20000003ff037230 */ /* 0x000fc40000004100 */
[----:B------:R-:W-:Y:S01]  /*e3e0*/  FFMA.FTZ R14, R27, R19, R14 ;  /* 0x000000131b0e7223 */ /* 0x000fe2000001000e */
[-C--:B------:R-:W-:Y:S01]  /*e3f0*/  FFMA.FTZ R0, R25, R18.reuse, R0 ;  /* 0x0000001219007223 */ /* 0x080fe20000010000 */
[--C-:B------:R-:W-:Y:S02]  /*e400*/  HADD2.F32 R19, -RZ, R12.reuse.H0_H0 ;  /* 0x2000000cff137230 */ /* 0x100fe40000004100 */
[----:B------:R-:W-:Y:S01]  /*e410*/  FFMA.FTZ R13, R20, R18, -R13 ;  /* 0x00000012140d7223 */ /* 0x000fe2000001080d */
[----:B------:R-:W-:Y:S01]  /*e420*/  HADD2.F32 R25, -RZ, R12.H1_H1 ;  /* 0x3000000cff197230 */ /* 0x000fe20000004100 */
[----:B------:R-:W-:Y:S01]  /*e430*/  F2FP.F16.F32.PACK_AB R14, R14, R15 ;  /* 0x0000000f0e0e723e */ /* 0x000fe200000000ff */
[--C-:B------:R-:W-:Y:S02]  /*e440*/  HADD2.F32 R12, -RZ, R24.reuse.H0_H0 ;  /* 0x20000018ff0c7230 */ /* 0x100fe40000004100 */
[----:B------:R-:W-:Y:S01]  /*e450*/  HADD2.F32 R24, -RZ, R24.H1_H1 ;  /* 0x30000018ff187230 */ /* 0x000fe20000004100 */
[----:B------:R-:W-:Y:S01]  /*e460*/  F2FP.F16.F32.PACK_AB R15, R0, R13 ;  /* 0x0000000d000f723e */ /* 0x000fe200000000ff */
[----:B------:R-:W-:Y:S01]  /*e470*/  HADD2.F32 R2, -RZ, R2.H0_H0 ;  /* 0x20000002ff027230 */ /* 0x000fe20000004100 */
[----:B------:R-:W-:Y:S01]  /*e480*/  MOV R13, R14 ;  /* 0x0000000e000d7202 */ /* 0x000fe20000000f00 */
[----:B------:R-:W-:-:S02]  /*e490*/  HADD2.F32 R5, -RZ, R5.H0_H0 ;  /* 0x20000005ff057230 */ /* 0x000fc40000004100 */
[-C--:B------:R-:W-:Y:S01]  /*e4a0*/  FMUL.FTZ R27, R24, R3.reuse ;  /* 0x00000003181b7220 */ /* 0x080fe20000410000 */
[C---:B------:R-:W-:Y:S01]  /*e4b0*/  FMUL.FTZ R3, R12.reuse, R3 ;  /* 0x000000030c037220 */ /* 0x040fe20000410000 */
[----:B------:R-:W-:Y:S02]  /*e4c0*/  HADD2.F32 R4, -RZ, R4.H0_H0 ;  /* 0x20000004ff047230 */ /* 0x000fe40000004100 */
[-C--:B------:R-:W-:Y:S01]  /*e4d0*/  FMUL.FTZ R18, R25, R2.reuse ;  /* 0x0000000219127220 */ /* 0x080fe20000410000 */
[C---:B------:R-:W-:Y:S01]  /*e4e0*/  FMUL.FTZ R2, R19.reuse, R2 ;  /* 0x0000000213027220 */ /* 0x040fe20000410000 */
[-C--:B------:R-:W-:Y:S01]  /*e4f0*/  FFMA.FTZ R27, R12, R5.reuse, -R27 ;  /* 0x000000050c1b7223 */ /* 0x080fe2000001081b */
[----:B------:R-:W-:Y:S01]  /*e500*/  FFMA.FTZ R24, R24, R5, R3 ;  /* 0x0000000518187223 */ /* 0x000fe20000010003 */
[-C--:B------:R-:W-:Y:S01]  /*e510*/  FFMA.FTZ R18, R19, R4.reuse, -R18 ;  /* 0x0000000413127223 */ /* 0x080fe20000010812 */
[----:B------:R-:W-:-:S03]  /*e520*/  FFMA.FTZ R25, R25, R4, R2 ;  /* 0x0000000419197223 */ /* 0x000fc60000010002 */
[----:B------:R-:W-:Y:S02]  /*e530*/  F2FP.F16.F32.PACK_AB R24, R24, R27 ;  /* 0x0000001b1818723e */ /* 0x000fe400000000ff */
[----:B------:R-:W-:Y:S02]  /*e540*/  F2FP.F16.F32.PACK_AB R12, R25, R18 ;  /* 0x00000012190c723e */ /* 0x000fe400000000ff */
[----:B------:R-:W-:Y:S02]  /*e550*/  MOV R14, R24 ;  /* 0x00000018000e7202 */ /* 0x000fe40000000f00 */
.L_x_2716:
[----:B------:R-:W-:Y:S05]  /*e560*/  BSYNC B0 ;  /* 0x0000000000007941 */ /* 0x000fea0003800000 */
.L_x_2715:
[----:B-----5:R2:W-:Y:S01]  /*e570*/  STS.128 [R229], R12 ;  /* 0x0000000ce5007388 */ /* 0x0205e20000000c00 */
[----:B------:R-:W-:Y:S01]  /*e580*/  IADD3 R0, R16, 0x40, RZ ;  /* 0x0000004010007810 */ /* 0x000fe20007ffe0ff */
[----:B------:R-:W-:Y:S03]  /*e590*/  BSSY B0, `(.L_x_2717) ;  /* 0x000002c000007945 */ /* 0x000fe60003800000 */
[----:B------:R-:W-:-:S13]  /*e5a0*/  ISETP.GE.AND P0, PT, R0, UR12, PT ;  /* 0x0000000c00007c0c */ /* 0x000fda000bf06270 */
[----:B------:R-:W-:Y:S05]  /*e5b0*/  @P0 BRA `(.L_x_2718) ;  /* 0x0000000000a40947 */ /* 0x000fea0003800000 */
[----:B------:R-:W3:Y:S04]  /*e5c0*/  LDG.E.64 R2, desc[UR6][R30.64+0x40] ;  /* 0x000040061e027981 */ /* 0x000ee8000c1e1b00 */
[----:B------:R-:W4:Y:S01]  /*e5d0*/  LDG.E.64 R4, desc[UR6][R28.64+0x40] ;  /* 0x000040061c047981 */ /* 0x000f22000c1e1b00 */
[----:B------:R-:W-:Y:S01]  /*e5e0*/  MOV R18, R10 ;  /* 0x0000000a00127202 */ /* 0x000fe20000000f00 */
[----:B------:R-:W-:Y:S02]  /*e5f0*/  HADD2.F32 R19, -RZ, R9.H1_H1 ;  /* 0x30000009ff137230 */ /* 0x000fe40000004100 */
[----:B--2---:R-:W-:Y:S02]  /*e600*/  HADD2.F32 R15, -RZ, R11.H1_H1 ;  /* 0x3000000bff0f7230 */ /* 0x004fe40000004100 */
[----:B------:R-:W-:-:S02]  /*e610*/  HADD2.F32 R20, -RZ, R9.H0_H0 ;  /* 0x20000009ff147230 */ /* 0x000fc40000004100 */
[----:B------:R-:W-:Y:S02]  /*e620*/  HADD2.F32 R14, -RZ, R11.H0_H0 ;  /* 0x2000000bff0e7230 */ /* 0x000fe40000004100 */
[----:B---3--:R-:W-:Y:S02]  /*e630*/  HADD2.F32 R10, -RZ, R2.H1_H1 ;  /* 0x30000002ff0a7230 */ /* 0x008fe40000004100 */
[----:B------:R-:W-:Y:S02]  /*e640*/  HADD2.F32 R0, -RZ, R3.H1_H1 ;  /* 0x30000003ff007230 */ /* 0x000fe40000004100 */
[----:B----4-:R-:W-:Y:S02]  /*e650*/  HADD2.F32 R13, -RZ, R4.H1_H1 ;  /* 0x30000004ff0d7230 */ /* 0x010fe40000004100 */
        /* <DEDUP_REMOVED lines=31> */
.L_x_2718:
[----:B------:R-:W-:Y:S05]  /*e850*/  BSYNC B0 ;  /* 0x0000000000007941 */ /* 0x000fea0003800000 */
.L_x_2717:
[----:B------:R3:W-:Y:S02]  /*e860*/  STS.128 [R229+0x2000], R8 ;  /* 0x00200008e5007388 */ /* 0x0007e40000000c00 */
.L_x_2714:
[----:B------:R-:W-:Y:S05]  /*e870*/  BSYNC B1 ;  /* 0x0000000000017941 */ /* 0x000fea0003800000 */
.L_x_2713:
[----:B------:R-:W-:Y:S01]  /*e880*/  VIADD R0, R230, 0x10 ;  /* 0x00000010e6007836 */ /* 0x000fe20000000000 */
[----:B------:R-:W-:Y:S04]  /*e890*/  BSSY B1, `(.L_x_2719) ;  /* 0x000006d000017945 */ /* 0x000fe80003800000 */
[----:B------:R-:W-:-:S04]  /*e8a0*/  ISETP.GE.AND P0, PT, R0, R21, PT ;  /* 0x000000150000720c */ /* 0x000fc80003f06270 */
[----:B------:R-:W-:-:S13]  /*e8b0*/  ISETP.LT.OR P0, PT, R57, -0x87, P0 ;  /* 0xffffff793900780c */ /* 0x000fda0000701670 */
[----:B------:R-:W-:Y:S05]  /*e8c0*/  @P0 BRA `(.L_x_2720) ;  /* 0x0000000400a40947 */ /* 0x000fea0003800000 */
[----:B---3--:R3:W5:Y:S04]  /*e8d0*/  LDG.E.128 R8, desc[UR6][R34.64+0x80] ;  /* 0x0000800622087981 */ /* 0x008768000c1e1d00 */
[----:B--2---:R3:W5:Y:S01]  /*e8e0*/  LDG.E.128 R12, desc[UR6][R34.64] ;  /* 0x00000006220c7981 */ /* 0x004762000c1e1d00 */
[C---:B------:R-:W-:Y:S01]  /*e8f0*/  IADD3 R2, P0, R140.reuse, R7, RZ ;  /* 0x000000078c027210 */ /* 0x040fe20007f1e0ff */
[----:B------:R-:W-:Y:S01]  /*e900*/  ULDC.64 UR10, c[0x0][0x358] ;  /* 0x0000d600000a7ab9 */ /* 0x000fe20000000a00 */
[----:B------:R-:W-:Y:S01]  /*e910*/  ULDC.64 UR8, c[0x0][0x360] ;  /* 0x0000d80000087ab9 */ /* 0x000fe20000000a00 */
[----:B------:R-:W-:Y:S01]  /*e920*/  BSSY B0, `(.L_x_2721) ;  /* 0x0000033000007945 */ /* 0x000fe20003800000 */
[----:B------:R-:W-:Y:S01]  /*e930*/  LEA.HI.X.SX32 R3, R140, R6, 0x1, P0 ;  /* 0x000000068c037211 */ /* 0x000fe200000f0eff */
[----:B-1----:R-:W-:Y:S01]  /*e940*/  IMAD.SHL.U32 R36, R2, 0x2, RZ ;  /* 0x0000000202247824 */ /* 0x002fe200078e00ff */
[----:B------:R-:W-:-:S02]  /*e950*/  ISETP.GE.AND P0, PT, R16, UR12, PT ;  /* 0x0000000c10007c0c */ /* 0x000fc4000bf06270 */
[----:B------:R-:W-:Y:S02]  /*e960*/  SHF.L.U64.HI R2, R2, 0x1, R3 ;  /* 0x0000000102027819 */ /* 0x000fe40000010203 */
[C---:B------:R-:W-:Y:S02]  /*e970*/  IADD3 R30, P2, R36.reuse, UR10, RZ ;  /* 0x0000000a241e7c10 */ /* 0x040fe4000ff5e0ff */
[----:B------:R-:W-:Y:S02]  /*e980*/  IADD3 R36, P1, R36, UR8, RZ ;  /* 0x0000000824247c10 */ /* 0x000fe4000ff3e0ff */
[C---:B------:R-:W-:Y:S02]  /*e990*/  IADD3.X R31, R2.reuse, UR11, RZ, P2, !PT ;  /* 0x0000000b021f7c10 */ /* 0x040fe400097fe4ff */
[----:B------:R-:W-:-:S03]  /*e9a0*/  IADD3.X R37, R2, UR9, RZ, P1, !PT ;  /* 0x0000000902257c10 */ /* 0x000fc60008ffe4ff */
[----:B------:R-:W-:Y:S06]  /*e9b0*/  @P0 BRA `(.L_x_2722) ;  /* 0x0000000000a40947 */ /* 0x000fec0003800000 */
[----:B------:R-:W2:Y:S04]  /*e9c0*/  LDG.E.64 R2, desc[UR6][R36.64] ;  /* 0x0000000624027981 */ /* 0x000ea8000c1e1b00 */
[----:B------:R-:W4:Y:S01]  /*e9d0*/  LDG.E.64 R4, desc[UR6][R30.64] ;  /* 0x000000061e047981 */ /* 0x000f22000c1e1b00 */
[----:B-----5:R-:W-:Y:S01]  /*e9e0*/  MOV R24, R15 ;  /* 0x0000000f00187202 */ /* 0x020fe20000000f00 */
[--C-:B------:R-:W-:Y:S01]  /*e9f0*/  HADD2.F32 R27, -RZ, R13.reuse.H0_H0 ;  /* 0x2000000dff1b7230 */ /* 0x100fe20000004100 */
[----:B------:R-:W-:Y:S01]  /*ea00*/  MOV R26, R14 ;  /* 0x0000000e001a7202 */ /* 0x000fe20000000f00 */
[----:B------:R-:W-:Y:S02]  /*ea10*/  HADD2.F32 R28, -RZ, R13.H1_H1 ;  /* 0x3000000dff1c7230 */ /* 0x000fe40000004100 */
[----:B------:R-:W-:-:S02]  /*ea20*/  HADD2.F32 R25, -RZ, R24.H0_H0 ;  /* 0x20000018ff197230 */ /* 0x000fc40000004100 */
[----:B------:R-:W-:Y:S02]  /*ea30*/  HADD2.F32 R24, -RZ, R24.H1_H1 ;  /* 0x30000018ff187230 */ /* 0x000fe40000004100 */
[----:B--2---:R-:W-:Y:S02]  /*ea40*/  HADD2.F32 R13, -RZ, R3.H1_H1 ;  /* 0x30000003ff0d7230 */ /* 0x004fe40000004100 */
[----:B------:R-:W-:Y:S02]  /*ea50*/  HADD2.F32 R15, -RZ, R2.H1_H1 ;  /* 0x30000002ff0f7230 */ /* 0x000fe40000004100 */
[----:B----4-:R-:W-:Y:S02]  /*ea60*/  HADD2.F32 R19, -RZ, R5.H1_H1 ;  /* 0x30000005ff137230 */ /* 0x010fe40000004100 */
[-C--:B------:R-:W-:Y:S01]  /*ea70*/  FMUL.FTZ R14, R24, R13.reuse ;  /* 0x0000000d180e7220 */ /* 0x080fe20000410000 */
[----:B------:R-:W-:Y:S01]  /*ea80*/  FMUL.FTZ R13, R25, R13 ;  /* 0x0000000d190d7220 */ /* 0x000fe20000410000 */
[----:B------:R-:W-:-:S02]  /*ea90*/  HADD2.F32 R20, -RZ, R4.H1_H1 ;  /* 0x30000004ff147230 */ /* 0x000fc40000004100 */
[----:B------:R-:W-:Y:S01]  /*eaa0*/  FMUL.FTZ R18, R28, R15 ;  /* 0x0000000f1c127220 */ /* 0x000fe20000410000 */
[-C--:B------:R-:W-:Y:S01]  /*eab0*/  FFMA.FTZ R14, R25, R19.reuse, -R14 ;  /* 0x00000013190e7223 */ /* 0x080fe2000001080e */
[----:B------:R-:W-:Y:S01]  /*eac0*/  FFMA.FTZ R13, R24, R19, R13 ;  /* 0x00000013180d7223 */ /* 0x000fe2000001000d */
[--C-:B------:R-:W-:Y:S02]  /*ead0*/  HADD2.F32 R19, -RZ, R12.reuse.H0_H0 ;  /* 0x2000000cff137230 */ /* 0x100fe40000004100 */
[C---:B------:R-:W-:Y:S01]  /*eae0*/  FMUL.FTZ R15, R27.reuse, R15 ;  /* 0x0000000f1b0f7220 */ /* 0x040fe20000410000 */
[----:B------:R-:W-:Y:S02]  /*eaf0*/  HADD2.F32 R25, -RZ, R12.H1_H1 ;  /* 0x3000000cff197230 */ /* 0x000fe40000004100 */
[-C--:B------:R-:W-:Y:S01]  /*eb00*/  FFMA.FTZ R18, R27, R20.reuse, -R18 ;  /* 0x000000141b127223 */ /* 0x080fe20000010812 */
[----:B------:R-:W-:Y:S02]  /*eb10*/  HADD2.F32 R12, -RZ, R26.H0_H0 ;  /* 0x2000001aff0c7230 */ /* 0x000fe40000004100 */
[----:B------:R-:W-:Y:S01]  /*eb20*/  FFMA.FTZ R15, R28, R20, R15 ;  /* 0x000000141c0f7223 */ /* 0x000fe2000001000f */
[----:B------:R-:W-:-:S02]  /*eb30*/  HADD2.F32 R2, -RZ, R2.H0_H0 ;  /* 0x20000002ff027230 */ /* 0x000fc40000004100 */
[----:B------:R-:W-:Y:S02]  /*eb40*/  HADD2.F32 R3, -RZ, R3.H0_H0 ;  /* 0x20000003ff037230 */ /* 0x000fe40000004100 */
[----:B------:R-:W-:Y:S02]  /*eb50*/  HADD2.F32 R26, -RZ, R26.H1_H1 ;  /* 0x3000001aff1a7230 */ /* 0x000fe40000004100 */
[-C--:B------:R-:W-:Y:S01]  /*eb60*/  FMUL.FTZ R20, R25, R2.reuse ;  /* 0x0000000219147220 */ /* 0x080fe20000410000 */
[----:B------:R-:W-:Y:S02]  /*eb70*/  HADD2.F32 R4, -RZ, R4.H0_H0 ;  /* 0x20000004ff047230 */ /* 0x000fe40000004100 */
[C---:B------:R-:W-:Y:S01]  /*eb80*/  FMUL.FTZ R2, R19.reuse, R2 ;  /* 0x0000000213027220 */ /* 0x040fe20000410000 */
[----:B------:R-:W-:Y:S02]  /*eb90*/  HADD2.F32 R5, -RZ, R5.H0_H0 ;  /* 0x20000005ff057230 */ /* 0x000fe40000004100 */
[-C--:B------:R-:W-:Y:S01]  /*eba0*/  FMUL.FTZ R27, R26, R3.reuse ;  /* 0x000000031a1b7220 */ /* 0x080fe20000410000 */
[C---:B------:R-:W-:Y:S01]  /*ebb0*/  FMUL.FTZ R3, R12.reuse, R3 ;  /* 0x000000030c037220 */ /* 0x040fe20000410000 */
[-C--:B------:R-:W-:Y:S01]  /*ebc0*/  FFMA.FTZ R20, R19, R4.reuse, -R20 ;  /* 0x0000000413147223 */ /* 0x080fe20000010814 */
[----:B------:R-:W-:Y:S01]  /*ebd0*/  FFMA.FTZ R25, R25, R4, R2 ;  /* 0x0000000419197223 */ /* 0x000fe20000010002 */
[-C--:B------:R-:W-:Y:S01]  /*ebe0*/  FFMA.FTZ R27, R12, R5.reuse, -R27 ;  /* 0x000000050c1b7223 */ /* 0x080fe2000001081b */
[----:B------:R-:W-:Y:S01]  /*ebf0*/  FFMA.FTZ R26, R26, R5, R3 ;  /* 0x000000051a1a7223 */ /* 0x000fe20000010003 */
[----:B------:R-:W-:-:S02]  /*ec00*/  F2FP.F16.F32.PACK_AB R18, R15, R18 ;  /* 0x000000120f12723e */ /* 0x000fc400000000ff */
[----:B------:R-:W-:Y:S02]  /*ec10*/  F2FP.F16.F32.PACK_AB R15, R13, R14 ;  /* 0x0000000e0d0f723e */ /* 0x000fe400000000ff */
[----:B------:R-:W-:Y:S02]  /*ec20*/  F2FP.F16.F32.PACK_AB R12, R25, R20 ;  /* 0x00000014190c723e */ /* 0x000fe400000000ff */
[----:B------:R-:W-:Y:S02]  /*ec30*/  F2FP.F16.F32.PACK_AB R14, R26, R27 ;  /* 0x0000001b1a0e723e */ /* 0x000fe400000000ff */
[----:B------:R-:W-:Y:S02]  /*ec40*/  MOV R13, R18 ;  /* 0x00000012000d7202 */ /* 0x000fe40000000f00 */
.L_x_2722:
[----:B------:R-:W-:Y:S05]  /*ec50*/  BSYNC B0 ;  /* 0x0000000000007941 */ /* 0x000fea0003800000 */
.L_x_2721:
[----:B-----5:R1:W-:Y:S01]  /*ec60*/  STS.128 [R229+0x800], R12 ;  /* 0x0008000ce5007388 */ /* 0x0203e20000000c00 */
[----:B------:R-:W-:Y:S01]  /*ec70*/  IADD3 R2, R16, 0x40, RZ ;  /* 0x0000004010027810 */ /* 0x000fe20007ffe0ff */
[----:B------:R-:W-:Y:S03]  /*ec80*/  BSSY B0, `(.L_x_2723) ;  /* 0x000002c000007945 */ /* 0x000fe60003800000 */
[----:B------:R-:W-:-:S13]  /*ec90*/  ISETP.GE.AND P0, PT, R2, UR12, PT ;  /* 0x0000000c02007c0c */ /* 0x000fda000bf06270 */
[----:B------:R-:W-:Y:S05]  /*eca0*/  @P0 BRA `(.L_x_2724) ;  /* 0x0000000000a40947 */ /* 0x000fea0003800000 */
[----:B------:R-:W2:Y:S04]  /*ecb0*/  LDG.E.64 R2, desc[UR6][R36.64+0x40] ;  /* 0x0000400624027981 */ /* 0x000ea8000c1e1b00 */
[----:B------:R-:W4:Y:S01]  /*ecc0*/  LDG.E.64 R4, desc[UR6][R30.64+0x40] ;  /* 0x000040061e047981 */ /* 0x000f22000c1e1b00 */
[----:B------:R-:W-:Y:S01]  /*ecd0*/  MOV R18, R11 ;  /* 0x0000000b00127202 */ /* 0x000fe20000000f00 */
[--C-:B------:R-:W-:Y:S01]  /*ece0*/  HADD2.F32 R25, -RZ, R9.reuse.H0_H0 ;  /* 0x20000009ff197230 */ /* 0x100fe20000004100 */
[----:B------:R-:W-:Y:S01]  /*ecf0*/  MOV R19, R10 ;  /* 0x0000000a00137202 */ /* 0x000fe20000000f00 */
[----:B------:R-:W-:Y:S02]  /*ed00*/  HADD2.F32 R20, -RZ, R9.H1_H1 ;  /* 0x30000009ff147230 */ /* 0x000fe40000004100 */
[----:B-1----:R-:W-:-:S02]  /*ed10*/  HADD2.F32 R15, -RZ, R18.H0_H0 ;  /* 0x20000012ff0f7230 */ /* 0x002fc40000004100 */
[----:B------:R-:W-:Y:S02]  /*ed20*/  HADD2.F32 R18, -RZ, R18.H1_H1 ;  /* 0x30000012ff127230 */ /* 0x000fe40000004100 */
[----:B--2---:R-:W-:Y:S02]  /*ed30*/  HADD2.F32 R11, -RZ, R2.H1_H1 ;  /* 0x30000002ff0b7230 */ /* 0x004fe40000004100 */
[----:B------:R-:W-:Y:S02]  /*ed40*/  HADD2.F32 R9, -RZ, R3.H1_H1 ;  /* 0x30000003ff097230 */ /* 0x000fe40000004100 */
[----:B----4-:R-:W-:Y:S02]  /*ed50*/  HADD2.F32 R14, -RZ, R4.H1_H1 ;  /* 0x30000004ff0e7230 */ /* 0x010fe40000004100 */
[----:B------:R-:W-:Y:S01]  /*ed60*/  FMUL.FTZ R12, R20, R11 ;  /* 0x0000000b140c7220 */ /* 0x000fe20000410000 */
[----:B------:R-:W-:Y:S02]  /*ed70*/  HADD2.F32 R13, -RZ, R5.H1_H1 ;  /* 0x30000005ff0d7230 */ /* 0x000fe40000004100 */
[----:B------:R-:W-:Y:S01]  /*ed80*/  FMUL.FTZ R10, R18, R9 ;  /* 0x00000009120a7220 */ /* 0x000fe20000410000 */
[----:B------:R-:W-:Y:S01]  /*ed90*/  FMUL.FTZ R11, R25, R11 ;  /* 0x0000000b190b7220 */ /* 0x000fe20000410000 */
[----:B------:R-:W-:Y:S01]  /*eda0*/  FMUL.FTZ R9, R15, R9 ;  /* 0x000000090f097220 */ /* 0x000fe20000410000 */
[-C--:B------:R-:W-:Y:S01]  /*edb0*/  FFMA.FTZ R12, R25, R14.reuse, -R12 ;  /* 0x0000000e190c7223 */ /* 0x080fe2000001080c */
[-C--:B------:R-:W-:Y:S01]  /*edc0*/  FFMA.FTZ R10, R15, R13.reuse, -R10 ;  /* 0x0000000d0f0a7223 */ /* 0x080fe2000001080a */
[----:B------:R-:W-:Y:S01]  /*edd0*/  FFMA.FTZ R11, R20, R14, R11 ;  /* 0x0000000e140b7223 */ /* 0x000fe2000001000b */
[----:B------:R-:W-:Y:S01]  /*ede0*/  FFMA.FTZ R9, R18, R13, R9 ;  /* 0x0000000d12097223 */ /* 0x000fe20000010009 */
[----:B------:R-:W-:-:S02]  /*edf0*/  HADD2.F32 R2, -RZ, R2.H0_H0 ;  /* 0x20000002ff027230 */ /* 0x000fc40000004100 */
[----:B------:R-:W-:Y:S01]  /*ee00*/  HADD2.F32 R3, -RZ, R3.H0_H0 ;  /* 0x20000003ff037230 */ /* 0x000fe20000004100 */
[----:B------:R-:W-:Y:S01]  /*ee10*/  F2FP.F16.F32.PACK_AB R12, R11, R12 ;  /* 0x0000000c0b0c723e */ /* 0x000fe200000000ff */
[--C-:B------:R-:W-:Y:S01]  /*ee20*/  HADD2.F32 R13, -RZ, R8.reuse.H0_H0 ;  /* 0x20000008ff0d7230 */ /* 0x100fe20000004100 */
[----:B------:R-:W-:Y:S01]  /*ee30*/  F2FP.F16.F32.PACK_AB R11, R9, R10 ;  /* 0x0000000a090b723e */ /* 0x000fe200000000ff */
[----:B------:R-:W-:Y:S01]  /*ee40*/  HADD2.F32 R15, -RZ, R8.H1_H1 ;  /* 0x30000008ff0f7230 */ /* 0x000fe20000004100 */
[----:B------:R-:W-:Y:S01]  /*ee50*/  MOV R9, R12 ;  /* 0x0000000c00097202 */ /* 0x000fe20000000f00 */
[--C-:B------:R-:W-:Y:S02]  /*ee60*/  HADD2.F32 R14, -RZ, R19.reuse.H1_H1 ;  /* 0x30000013ff0e7230 */ /* 0x100fe40000004100 */
[----:B------:R-:W-:Y:S02]  /*ee70*/  HADD2.F32 R8, -RZ, R19.H0_H0 ;  /* 0x20000013ff087230 */ /* 0x000fe40000004100 */
[----:B------:R-:W-:Y:S01]  /*ee80*/  FMUL.FTZ R18, R15, R2 ;  /* 0x000000020f127220 */ /* 0x000fe20000410000 */
[----:B------:R-:W-:-:S02]  /*ee90*/  HADD2.F32 R4, -RZ, R4.H0_H0 ;  /* 0x20000004ff047230 */ /* 0x000fc40000004100 */
[-C--:B------:R-:W-:Y:S01]  /*eea0*/  FMUL.FTZ R19, R14, R3.reuse ;  /* 0x000000030e137220 */ /* 0x080fe20000410000 */
[----:B------:R-:W-:Y:S02]  /*eeb0*/  HADD2.F32 R5, -RZ, R5.H0_H0 ;  /* 0x20000005ff057230 */ /* 0x000fe40000004100 */
[C---:B------:R-:W-:Y:S01]  /*eec0*/  FMUL.FTZ R2, R13.reuse, R2 ;  /* 0x000000020d027220 */ /* 0x040fe20000410000 */
[C---:B------:R-:W-:Y:S01]  /*eed0*/  FMUL.FTZ R3, R8.reuse, R3 ;  /* 0x0000000308037220 */ /* 0x040fe20000410000 */
[-C--:B------:R-:W-:Y:S02]  /*eee0*/  FFMA.FTZ R18, R13, R4.reuse, -R18 ;  /* 0x000000040d127223 */ /* 0x080fe40000010812 */
[----:B------:R-:W-:Y:S01]  /*eef0*/  FFMA.FTZ R15, R15, R4, R2 ;  /* 0x000000040f0f7223 */ /* 0x000fe20000010002 */
[-C--:B------:R-:W-:Y:S01]  /*ef00*/  FFMA.FTZ R19, R8, R5.reuse, -R19 ;  /* 0x0000000508137223 */ /* 0x080fe20000010813 */
[----:B------:R-:W-:-:S03]  /*ef10*/  FFMA.FTZ R14, R14, R5, R3 ;  /* 0x000000050e0e7223 */ /* 0x000fc60000010003 */
[----:B------:R-:W-:Y:S02]  /*ef20*/  F2FP.F16.F32.PACK_AB R8, R15, R18 ;  /* 0x000000120f08723e */ /* 0x000fe400000000ff */
[----:B------:R-:W-:Y:S02]  /*ef30*/  F2FP.F16.F32.PACK_AB R10, R14, R19 ;  /* 0x000000130e0a723e */ /* 0x000fe400000000ff */
.L_x_2724:
[----:B------:R-:W-:Y:S05]  /*ef40*/  BSYNC B0 ;  /* 0x0000000000007941 */ /* 0x000fea0003800000 */
.L_x_2723:
[----:B------:R4:W-:Y:S02]  /*ef50*/  STS.128 [R229+0x2800], R8 ;  /* 0x00280008e5007388 */ /* 0x0009e40000000c00 */
.L_x_2720:
[----:B------:R-:W-:Y:S05]  /*ef60*/  BSYNC B1 ;  /* 0x0000000000017941 */ /* 0x000fea0003800000 */
.L_x_2719:
[----:B------:R-:W-:Y:S01]  /*ef70*/  VIADD R18, R230, 0x20 ;  /* 0x00000020e6127836 */ /* 0x000fe20000000000 */
[----:B------:R-:W-:Y:S04]  /*ef80*/  BSSY B1, `(.L_x_2725) ;  /* 0x000006e000017945 */ /* 0x000fe80003800000 */
[----:B------:R-:W-:-:S04]  /*ef90*/  ISETP.GE.AND P0, PT, R18, R21, PT ;  /* 0x000000151200720c */ /* 0x000fc80003f06270 */
[----:B------:R-:W-:-:S13]  /*efa0*/  ISETP.LT.OR P0, PT, R57, -0x107, P0 ;  /* 0xfffffef93900780c */ /* 0x000fda0000701670 */
[----:B------:R-:W-:Y:S05]  /*efb0*/  @P0 BRA `(.L_x_2726) ;  /* 0x0000000400a80947 */ /* 0x000fea0003800000 */
[----:B---34-:R3:W5:Y:S04]  /*efc0*/  LDG.E.128 R8, desc[UR6][R32.64+0x80] ;  /* 0x0000800620087981 */ /* 0x018768000c1e1d00 */
[----:B-12---:R3:W5:Y:S01]  /*efd0*/  LDG.E.128 R12, desc[UR6][R32.64] ;  /* 0x00000006200c7981 */ /* 0x006762000c1e1d00 */
[----:B------:R-:W-:Y:S01]  /*efe0*/  IMAD.SHL.U32 R2, R139, 0x20, RZ ;  /* 0x000000208b027824 */ /* 0x000fe200078e00ff */
[----:B------:R-:W-:Y:S01]  /*eff0*/  ULDC.64 UR10, c[0x0][0x358] ;  /* 0x0000d600000a7ab9 */ /* 0x000fe20000000a00 */
[----:B------:R-:W-:Y:S01]  /*f000*/  ULDC.64 UR8, c[0x0][0x360] ;  /* 0x0000d80000087ab9 */ /* 0x000fe20000000a00 */
[----:B------:R-:W-:Y:S02]  /*f010*/  BSSY B0, `(.L_x_2727) ;  /* 0x0000034000007945 */ /* 0x000fe40003800000 */
[----:B------:R-:W-:-:S04]  /*f020*/  IADD3 R3, P0, R2, R7, RZ ;  /* 0x0000000702037210 */ /* 0x000fc80007f1e0ff */
[----:B------:R-:W-:Y:S01]  /*f030*/  LEA.HI.X.SX32 R2, R2, R6, 0x1, P0 ;  /* 0x0000000602027211 */ /* 0x000fe200000f0eff */
[C---:B------:R-:W-:Y:S01]  /*f040*/  IMAD.SHL.U32 R36, R3.reuse, 0x2, RZ ;  /* 0x0000000203247824 */ /* 0x040fe200078e00ff */
[----:B------:R-:W-:Y:S02]  /*f050*/  ISETP.GE.AND P0, PT, R16, UR12, PT ;  /* 0x0000000c10007c0c */ /* 0x000fe4000bf06270 */
[----:B------:R-:W-:Y:S02]  /*f060*/  SHF.L.U64.HI R2, R3, 0x1, R2 ;  /* 0x0000000103027819 */ /* 0x000fe40000010202 */
[C---:B------:R-:W-:Y:S02]  /*f070*/  IADD3 R34, P2, R36.reuse, UR10, RZ ;  /* 0x0000000a24227c10 */ /* 0x040fe4000ff5e0ff */
[----:B------:R-:W-:Y:S02]  /*f080*/  IADD3 R36, P1, R36, UR8, RZ ;  /* 0x0000000824247c10 */ /* 0x000fe4000ff3e0ff */
[----:B------:R-:W-:-:S02]  /*f090*/  IADD3.X R35, R2, UR11, RZ, P2, !PT ;  /* 0x0000000b02237c10 */ /* 0x000fc400097fe4ff */
[----:B------:R-:W-:-:S03]  /*f0a0*/  IADD3.X R37, R2, UR9, RZ, P1, !PT ;  /* 0x0000000902257c10 */ /* 0x000fc60008ffe4ff */
[----:B---3--:R-:W-:Y:S06]  /*f0b0*/  @P0 BRA `(.L_x_2728) ;  /* 0x0000000000a40947 */ /* 0x008fec0003800000 */
[----:B------:R-:W2:Y:S04]  /*f0c0*/  LDG.E.64 R2, desc[UR6][R36.64] ;  /* 0x0000000624027981 */ /* 0x000ea8000c1e1b00 */
[----:B------:R-:W3:Y:S01]  /*f0d0*/  LDG.E.64 R4, desc[UR6][R34.64] ;  /* 0x0000000622047981 */ /* 0x000ee2000c1e1b00 */
        /* <DEDUP_REMOVED lines=8> */
[----:B---3--:R-:W-:Y:S02]  /*f160*/  HADD2.F32 R24, -RZ, R4.H1_H1 ;  /* 0x30000004ff187230 */ /* 0x008fe40000004100 */
[----:B------:R-:W-:Y:S01]  /*f170*/  FMUL.FTZ R19, R28, R15 ;  /* 0x0000000f1c137220 */ /* 0x000fe20000410000 */
[----:B------:R-:W-:Y:S02]  /*f180*/  HADD2.F32 R20, -RZ, R5.H1_H1 ;  /* 0x30000005ff147230 */ /* 0x000fe40000004100 */
[----:B------:R-:W-:Y:S01]  /*f190*/  FMUL.FTZ R14, R26, R13 ;  /* 0x0000000d1a0e7220 */ /* 0x000fe20000410000 */
[C---:B------:R-:W-:Y:S01]  /*f1a0*/  FMUL.FTZ R15, R30.reuse, R15 ;  /* 0x0000000f1e0f7220 */ /* 0x040fe20000410000 */
[C---:B------:R-:W-:Y:S01]  /*f1b0*/  FMUL.FTZ R13, R25.reuse, R13 ;  /* 0x0000000d190d7220 */ /* 0x040fe20000410000 */
[----:B------:R-:W-:Y:S01]  /*f1c0*/  FFMA.FTZ R19, R30, R24, -R19 ;  /* 0x000000181e137223 */ /* 0x000fe20000010813 */
[----:B------:R-:W-:Y:S01]  /*f1d0*/  FFMA.FTZ R14, R25, R20, -R14 ;  /* 0x00000014190e7223 */ /* 0x000fe2000001080e */
[----:B------:R-:W-:Y:S01]  /*f1e0*/  FFMA.FTZ R24, R28, R24, R15 ;  /* 0x000000181c187223 */ /* 0x000fe2000001000f */
[----:B------:R-:W-:Y:S01]  /*f1f0*/  FFMA.FTZ R13, R26, R20, R13 ;  /* 0x000000141a0d7223 */ /* 0x000fe2000001000d */
[----:B------:R-:W-:-:S02]  /*f200*/  HADD2.F32 R2, -RZ, R2.H0_H0 ;  /* 0x20000002ff027230 */ /* 0x000fc40000004100 */
[----:B------:R-:W-:Y:S01]  /*f210*/  HADD2.F32 R3, -RZ, R3.H0_H0 ;  /* 0x20000003ff037230 */ /* 0x000fe20000004100 */
[----:B------:R-:W-:Y:S01]  /*f220*/  F2FP.F16.F32.PACK_AB R19, R24, R19 ;  /* 0x000000131813723e */ /* 0x000fe200000000ff */
[--C-:B------:R-:W-:Y:S02]  /*f230*/  HADD2.F32 R15, -RZ, R12.reuse.H0_H0 ;  /* 0x2000000cff0f7230 */ /* 0x100fe40000004100 */
[----:B------:R-:W-:Y:S02]  /*f240*/  HADD2.F32 R25, -RZ, R12.H1_H1 ;  /* 0x3000000cff197230 */ /* 0x000fe40000004100 */
        /* <DEDUP_REMOVED lines=8> */
[----:B------:R-:W-:Y:S01]  /*f2d0*/  FFMA.FTZ R26, R15, R4, -R26 ;  /* 0x000000040f1a7223 */ /* 0x000fe2000001081a */
[----:B------:R-:W-:Y:S01]  /*f2e0*/  F2FP.F16.F32.PACK_AB R15, R13, R14 ;  /* 0x0000000e0d0f723e */ /* 0x000fe200000000ff */
[----:B------:R-:W-:Y:S01]  /*f2f0*/  FFMA.FTZ R25, R25, R4, R2 ;  /* 0x0000000419197223 */ /* 0x000fe20000010002 */
[-C--:B------:R-:W-:Y:S01]  /*f300*/  FFMA.FTZ R27, R12, R5.reuse, -R27 ;  /* 0x000000050c1b7223 */ /* 0x080fe2000001081b */
[----:B------:R-:W-:Y:S01]  /*f310*/  FFMA.FTZ R20, R20, R5, R3 ;  /* 0x0000000514147223 */ /* 0x000fe20000010003 */
[----:B------:R-:W-:-:S02]  /*f320*/  MOV R13, R19 ;  /* 0x00000013000d7202 */ /* 0x000fc40000000f00 */
[----:B------:R-:W-:Y:S02]  /*f330*/  F2FP.F16.F32.PACK_AB R12, R25, R26 ;  /* 0x0000001a190c723e */ /* 0x000fe400000000ff */
[----:B------:R-:W-:Y:S02]  /*f340*/  F2FP.F16.F32.PACK_AB R14, R20, R27 ;  /* 0x0000001b140e723e */ /* 0x000fe400000000ff */
.L_x_2728:
[----:B------:R-:W-:Y:S05]  /*f350*/  BSYNC B0 ;  /* 0x0000000000007941 */ /* 0x000fea0003800000 */
.L_x_2727:
[----:B-----5:R1:W-:Y:S01]  /*f360*/  STS.128 [R229+0x1000], R12 ;  /* 0x0010000ce5007388 */ /* 0x0203e20000000c00 */
[----:B------:R-:W-:Y:S01]  /*f370*/  IADD3 R2, R16, 0x40, RZ ;  /* 0x0000004010027810 */ /* 0x000fe20007ffe0ff */
[----:B------:R-:W-:Y:S03]  /*f380*/  BSSY B0, `(.L_x_2729) ;  /* 0x000002c000007945 */ /* 0x000fe60003800000 */
[----:B------:R-:W-:-:S13]  /*f390*/  ISETP.GE.AND P0, PT, R2, UR12, PT ;  /* 0x0000000c02007c0c */ /* 0x000fda000bf06270 */
[----:B------:R-:W-:Y:S05]  /*f3a0*/  @P0 BRA `(.L_x_2730) ;  /* 0x0000000000a40947 */ /* 0x000fea0003800000 */
[----:B------:R-:W2:Y:S04]  /*f3b0*/  LDG.E.64 R2, desc[UR6][R36.64+0x40] ;  /* 0x0000400624027981 */ /* 0x000ea8000c1e1b00 */
[----:B------:R-:W3:Y:S01]  /*f3c0*/  LDG.E.64 R4, desc[UR6][R34.64+0x40] ;  /* 0x0000400622047981 */ /* 0x000ee2000c1e1b00 */
        /* <DEDUP_REMOVED lines=39> */
.L_x_2730:
[----:B------:R-:W-:Y:S05]  /*f640*/  BSYNC B0 ;  /* 0x0000000000007941 */ /* 0x000fea0003800000 */
.L_x_2729:
[----:B------:R2:W-:Y:S02]  /*f650*/  STS.128 [R229+0x3000], R8 ;  /* 0x00300008e5007388 */ /* 0x0005e40000000c00 */
.L_x_2726:
[----:B------:R-:W-:Y:S05]  /*f660*/  BSYNC B1 ;  /* 0x0000000000017941 */ /* 0x000fea0003800000 */
.L_x_2725:
[----:B------:R-:W-:-:S05]  /*f670*/  VIADD R20, R230, 0x30 ;  /* 0x00000030e6147836 */ /* 0x000fca0000000000 */
[----:B------:R-:W-:-:S04]  /*f680*/  ISETP.GE.AND P0, PT, R20, R21, PT ;  /* 0x000000151400720c */ /* 0x000fc80003f06270 */
[----:B------:R-:W-:-:S13]  /*f690*/  ISETP.LT.OR P0, PT, R57, -0x187, P0 ;  /* 0xfffffe793900780c */ /* 0x000fda0000701670 */
[----:B------:R-:W-:Y:S05]  /*f6a0*/  @P0 BRA `(.L_x_2731) ;  /* 0x0000003400f40947 */ /* 0x000fea0003800000 */
[----:B--234-:R2:W5:Y:S04]  /*f6b0*/  LDG.E.128 R8, desc[UR6][R22.64+0x80] ;  /* 0x0000800616087981 */ /* 0x01c568000c1e1d00 */
[----:B-1----:R2:W5:Y:S01]  /*f6c0*/  LDG.E.128 R12, desc[UR6][R22.64] ;  /* 0x00000006160c7981 */ /* 0x002562000c1e1d00 */
[----:B------:R-:W-:Y:S01]  /*f6d0*/  IMAD R139, R139, 0x30, RZ ;  /* 0x000000308b8b7824 */ /* 0x000fe200078e02ff */
[----:B------:R-:W-:Y:S01]  /*f6e0*/  ULDC.64 UR10, c[0x0][0x358] ;  /* 0x0000d600000a7ab9 */ /* 0x000fe20000000a00 */
[----:B------:R-:W-:Y:S01]  /*f6f0*/  ULDC.64 UR8, c[0x0][0x360] ;  /* 0x0000d80000087ab9 */ /* 0x000fe20000000a00 */
[----:B------:R-:W-:Y:S02]  /*f700*/  BSSY B0, `(.L_x_2732) ;  /* 0x0000032000007945 */ /* 0x000fe40003800000 */
[----:B------:R-:W-:-:S04]  /*f710*/  IADD3 R2, P0, R139, R7, RZ ;  /* 0x000000078b027210 */ /* 0x000fc80007f1e0ff */
[----:B------:R-:W-:Y:S01]  /*f720*/  LEA.HI.X.SX32 R139, R139, R6, 0x1, P0 ;  /* 0x000000068b8b7211 */ /* 0x000fe200000f0eff */
[----:B------:R-:W-:Y:S01]  /*f730*/  IMAD.SHL.U32 R28, R2, 0x2, RZ ;  /* 0x00000002021c7824 */ /* 0x000fe200078e00ff */
[----:B------:R-:W-:Y:S02]  /*f740*/  ISETP.GE.AND P0, PT, R16, UR12, PT ;  /* 0x0000000c10007c0c */ /* 0x000fe4000bf06270 */
[----:B------:R-:W-:Y:S02]  /*f750*/  SHF.L.U64.HI R2, R2, 0x1, R139 ;  /* 0x0000000102027819 */ /* 0x000fe4000001028b */
[C---:B------:R-:W-:Y:S02]  /*f760*/  IADD3 R26, P2, R28.reuse, UR10, RZ ;  /* 0x0000000a1c1a7c10 */ /* 0x040fe4000ff5e0ff */
[----:B------:R-:W-:Y:S02]  /*f770*/  IADD3 R28, P1, R28, UR8, RZ ;  /* 0x000000081c1c7c10 */ /* 0x000fe4000ff3e0ff */
[----:B------:R-:W-:-:S02]  /*f780*/  IADD3.X R27, R2, UR11, RZ, P2, !PT ;  /* 0x0000000b021b7c10 */ /* 0x000fc400097fe4ff */
[----:B------:R-:W-:-:S03]  /*f790*/  IADD3.X R29, R2, UR9, RZ, P1, !PT ;  /* 0x00000009021d7c10 */ /* 0x000fc60008ffe4ff */
[----:B--2---:R-:W-:Y:S06]  /*f7a0*/  @P0 BRA `(.L_x_2733) ;  /* 0x00000000009c0947 */ /* 0x004fec0003800000 */
[----:B------:R-:W2:Y:S04]  /*f7b0*/  LDG.E.64 R2, desc[UR6][R28.64] ;  /* 0x000000061c027981 */ /* 0x000ea8000c1e1b00 */
[----:B------:R-:W3:Y:S01]  /*f7c0*/  LDG.E.64 R4, desc[UR6][R26.64] ;  /* 0x000000061a047981 */ /* 0x000ee2000c1e1b00 */
        /* <DEDUP_REMOVED lines=8> */
[-C--:B------:R-:W-:Y:S01]  /*f850*/  FMUL.FTZ R14, R24, R13.reuse ;  /* 0x0000000d180e7220 */ /* 0x080fe20000410000 */
[----:B------:R-:W-:Y:S02]  /*f860*/  HADD2.F32 R15, -RZ, R5.H1_H1 ;  /* 0x30000005ff0f7230 */ /* 0x000fe40000004100 */
[-C--:B------:R-:W-:Y:S01]  /*f870*/  FMUL.FTZ R7, R21, R6.reuse ;  /* 0x0000000615077220 */ /* 0x080fe20000410000 */
        /* <DEDUP_REMOVED lines=18> */
[----:B------:R-:W-:Y:S01]  /*f9a0*/  FMUL.FTZ R3, R12, R3 ;  /* 0x000000030c037220 */ /* 0x000fe20000410000 */
[-C--:B------:R-:W-:Y:S01]  /*f9b0*/  FFMA.FTZ R24, R15, R4.reuse, -R24 ;  /* 0x000000040f187223 */ /* 0x080fe20000010818 */
[----:B------:R-:W-:Y:S01]  /*f9c0*/  F2FP.F16.F32.PACK_AB R15, R6, R7 ;  /* 0x00000007060f723e */ /* 0x000fe200000000ff */
[----:B------:R-:W-:Y:S01]  /*f9d0*/  FFMA.FTZ R19, R19, R4, R2 ;  /* 0x0000000413137223 */ /* 0x000fe20000010002 */
[-C--:B------:R-:W-:Y:S01]  /*f9e0*/  FFMA.FTZ R21, R12, R5.reuse, -R21 ;  /* 0x000000050c157223 */ /* 0x080fe20000010815 */
[----:B------:R-:W-:-:S03]  /*f9f0*/  FFMA.FTZ R22, R22, R5, R3 ;  /* 0x0000000516167223 */ /* 0x000fc60000010003 */
[----:B------:R-:W-:Y:S02]  /*fa00*/  F2FP.F16.F32.PACK_AB R12, R19, R24 ;  /* 0x00000018130c723e */ /* 0x000fe400000000ff */
[----:B------:R-:W-:Y:S02]  /*fa10*/  F2FP.F16.F32.PACK_AB R14, R22, R21 ;  /* 0x00000015160e723e */ /* 0x000fe400000000ff */
.L_x_2733:
[----:B------:R-:W-:Y:S05]  /*fa20*/  BSYNC B0 ;  /* 0x0000000000007941 */ /* 0x000fea0003800000 */
.L_x_2732:
[----:B-----5:R1:W-:Y:S01]  /*fa30*/  STS.128 [R229+0x1800], R12 ;  /* 0x0018000ce5007388 */ /* 0x0203e20000000c00 */
[----:B------:R-:W-:Y:S01]  /*fa40*/  IADD3 R16, R16, 0x40, RZ ;  /* 0x0000004010107810 */ /* 0x000fe20007ffe0ff */
[----:B------:R-:W-:Y:S03]  /*fa50*/  BSSY B0, `(.L_x_2734) ;  /* 0x000002a000007945 */ /* 0x000fe60003800000 */
[----:B------:R-:W-:-:S13]  /*fa60*/  ISETP.GE.AND P0, PT, R16, UR12, PT ;  /* 0x0000000c10007c0c */ /* 0x000fda000bf06270 */
[----:B------:R-:W-:Y:S05]  /*fa70*/  @P0 BRA `(.L_x_2735) ;  /* 0x00000000009c0947 */ /* 0x000fea0003800000 */
[----:B------:R-:W2:Y:S04]  /*fa80*/  LDG.E.64 R2, desc[UR6][R28.64+0x40] ;  /* 0x000040061c027981 */ /* 0x000ea8000c1e1b00 */
[----:B------:R-:W3:Y:S01]  /*fa90*/  LDG.E.64 R4, desc[UR6][R26.64+0x40] ;  /* 0x000040061a047981 */ /* 0x000ee2000c1e1b00 */
[--C-:B------:R-:W-:Y:S01]  /*faa0*/  HADD2.F32 R17, -RZ, R9.reuse.H0_H0 ;  /* 0x20000009ff117230 */ /* 0x100fe20000004100 */
[----:B-1----:R-:W-:Y:S01]  /*fab0*/  MOV R15, R10 ;  /* 0x0000000a000f7202 */ /* 0x002fe20000000f00 */
        /* <DEDUP_REMOVED lines=11> */
[-C--:B------:R-:W-:Y:S01]  /*fb70*/  FFMA.FTZ R10, R17, R12.reuse, -R10 ;  /* 0x0000000c110a7223 */ /* 0x080fe2000001080a */
[-C--:B------:R-:W-:Y:S01]  /*fb80*/  FFMA.FTZ R7, R14, R11.reuse, -R7 ;  /* 0x0000000b0e077223 */ /* 0x080fe20000010807 */
        /* <DEDUP_REMOVED lines=22> */
.L_x_2735:
[----:B------:R-:W-:Y:S05]  /*fcf0*/  BSYNC B0 ;  /* 0x0000000000007941 */ /* 0x000fea0003800000 */
.L_x_2734:
[----:B------:R2:W-:Y:S01]  /*fd00*/  STS.128 [R229+0x3800], R8 ;  /* 0x00380008e5007388 */ /* 0x0005e20000000c00 */
[----:B------:R-:W-:Y:S05]  /*fd10*/  BRA `(.L_x_2731) ;  /* 0x0000003000587947 */ /* 0x000fea0003800000 */
.L_x_2712:
[----:B------:R-:W-:Y:S04]  /*fd20*/  BSSY B1, `(.L_x_2736) ;  /* 0x00000b4000017945 */ /* 0x000fe80003800000 */
[----:B------:R-:W-:Y:S05]  /*fd30*/  @!P0 BRA `(.L_x_2737) ;  /* 0x0000000800c88947 */ /* 0x000fea0003800000 */
[----:B------:R1:W5:Y:S04]  /*fd40*/  LDG.E.128 R12, desc[UR6][R36.64+0x80] ;  /* 0x00008006240c7981 */ /* 0x000368000c1e1d00 */
[----:B------:R1:W5:Y:S01]  /*fd50*/  LDG.E.128 R28, desc[UR6][R36.64] ;  /* 0x00000006241c7981 */ /* 0x000362000c1e1d00 */
[----:B------:R-:W-:Y:S01]  /*fd60*/  ISETP.GE.AND P0, PT, R16, UR12, PT ;  /* 0x0000000c10007c0c */ /* 0x000fe2000bf06270 */
[----:B------:R-:W-:-:S12]  /*fd70*/  BSSY B0, `(.L_x_2738) ;  /* 0x0000054000007945 */ /* 0x000fd80003800000 */
[----:B------:R-:W-:Y:S05]  /*fd80*/  @P0 BRA `(.L_x_2739) ;  /* 0x0000000400480947 */ /* 0x000fea0003800000 */
[-C--:B------:R-:W-:Y:S01]  /*fd90*/  ISETP.GE.AND P0, PT, R16, R139.reuse, PT ;  /* 0x0000008b1000720c */ /* 0x080fe20003f06270 */
[----:B------:R-:W-:Y:S01]  /*fda0*/  ULDC.64 UR8, c[0x0][0x360] ;  /* 0x0000d80000087ab9 */ /* 0x000fe20000000a00 */
[----:B------:R-:W-:Y:S02]  /*fdb0*/  MOV R7, R139 ;  /* 0x0000008b00077202 */ /* 0x000fe40000000f00 */
[----:B------:R-:W-:Y:S02]  /*fdc0*/  MOV R2, RZ ;  /* 0x000000ff00027202 */ /* 0x000fe40000000f00 */
[----:B------:R-:W-:-:S07]  /*fdd0*/  MOV R0, RZ ;  /* 0x000000ff00007202 */ /* 0x000fce0000000f00 */
[----:B------:R-:W-:-:S04]  /*fde0*/  @P0 SHF.R.S32.HI R139, RZ, 0x1, R141 ;  /* 0x00000001ff8b0819 */ /* 0x000fc8000001148d */
[C---:B------:R-:W-:Y:S02]  /*fdf0*/  @P0 IADD3 R2, -R139.reuse, RZ, RZ ;  /* 0x000000ff8b020210 */ /* 0x040fe40007ffe1ff */
[C---:B------:R-:W-:Y:S02]  /*fe00*/  @P0 IADD3 R7, -R139.reuse, RZ, RZ ;  /* 0x000000ff8b070210 */ /* 0x040fe40007ffe1ff */
[C---:B------:R-:W-:Y:S02]  /*fe10*/  IADD3 R5, P1, R2.reuse, R3, RZ ;  /* 0x0000000302057210 */ /* 0x040fe40007f3e0ff */
[----:B------:R-:W-:Y:S01]  /*fe20*/  @P0 IADD3 R0, -R139, RZ, RZ ;  /* 0x000000ff8b000210 */ /* 0x000fe20007ffe1ff */
[----:B------:R-:W-:Y:S01]  /*fe30*/  IMAD.WIDE R24, R7, 0x2, R36 ;  /* 0x0000000207187825 */ /* 0x000fe200078e0224 */
[----:B------:R-:W-:Y:S02]  /*fe40*/  LEA.HI.X.SX32 R2, R2, R19, 0x1, P1 ;  /* 0x0000001302027211 */ /* 0x000fe400008f0eff */
[----:B------:R-:W-:-:S03]  /*fe50*/  LEA R4, P1, R5, UR8, 0x1 ;  /* 0x0000000805047c11 */ /* 0x000fc6000f8208ff */
[----:B------:R-:W2:Y:S01]  /*fe60*/  LDG.E.128 R24, desc[UR6][R24.64] ;  /* 0x0000000618187981 */ /* 0x000ea2000c1e1d00 */
[----:B------:R-:W-:Y:S01]  /*fe70*/  LEA.HI.X R5, R5, UR9, R2, 0x1, P1 ;  /* 0x0000000905057c11 */ /* 0x000fe200088f0c02 */
[----:B------:R-:W-:Y:S01]  /*fe80*/  ULDC.64 UR8, c[0x0][0x358] ;  /* 0x0000d60000087ab9 */ /* 0x000fe20000000a00 */
[----:B------:R-:W-:-:S04]  /*fe90*/  IADD3 R9, P1, R0, R3, RZ ;  /* 0x0000000300097210 */ /* 0x000fc80007f3e0ff */
[----:B------:R-:W3:Y:S01]  /*fea0*/  LDG.E.128 R4, desc[UR6][R4.64] ;  /* 0x0000000604047981 */ /* 0x000ee2000c1e1d00 */
[----:B------:R-:W-:Y:S02]  /*feb0*/  LEA.HI.X.SX32 R0, R0, R19, 0x1, P1 ;  /* 0x0000001300007211 */ /* 0x000fe400008f0eff */
[----:B------:R-:W-:-:S04]  /*fec0*/  LEA R8, P1, R9, UR8, 0x1 ;  /* 0x0000000809087c11 */ /* 0x000fc8000f8208ff */
[----:B------:R-:W-:-:S06]  /*fed0*/  LEA.HI.X R9, R9, UR9, R0, 0x1, P1 ;  /* 0x0000000909097c11 */ /* 0x000fcc00088f0c00 */
[----:B------:R-:W4:Y:S01]  /*fee0*/  LDG.E.128 R8, desc[UR6][R8.64] ;  /* 0x0000000608087981 */ /* 0x000f22000c1e1d00 */
[----:B--2---:R-:W-:Y:S02]  /*fef0*/  HADD2.F32 R41, -RZ, R25.H0_H0 ;  /* 0x20000019ff297230 */ /* 0x004fe40000004100 */
[----:B------:R-:W-:Y:S02]  /*ff00*/  HADD2.F32 R39, -RZ, R24.H0_H0 ;  /* 0x20000018ff277230 */ /* 0x000fe40000004100 */
[--C-:B---3--:R-:W-:Y:S02]  /*ff10*/  HADD2.F32 R2, -RZ, R5.reuse.H0_H0 ;  /* 0x20000005ff027230 */ /* 0x108fe40000004100 */
[----:B------:R-:W-:Y:S02]  /*ff20*/  HADD2.F32 R0, -RZ, R4.H0_H0 ;  /* 0x20000004ff007230 */ /* 0x000fe40000004100 */
[----:B------:R-:W-:Y:S02]  /*ff30*/  HADD2.F32 R18, -RZ, R5.H1_H1 ;  /* 0x30000005ff127230 */ /* 0x000fe40000004100 */
[----:B------:R-:W-:Y:S01]  /*ff40*/  @!P0 FADD.FTZ R2, -R2, -RZ ;  /* 0x800000ff02028221 */ /* 0x000fe20000010100 */
[----:B------:R-:W-:-:S02]  /*ff50*/  HADD2.F32 R5, -RZ, R6.H0_H0 ;  /* 0x20000006ff057230 */ /* 0x000fc40000004100 */
[----:B------:R-:W-:Y:S01]  /*ff60*/  @!P0 FADD.FTZ R0, -R0, -RZ ;  /* 0x800000ff00008221 */ /* 0x000fe20000010100 */
[----:B------:R-:W-:Y:S02]  /*ff70*/  HADD2.F32 R20, -RZ, R6.H1_H1 ;  /* 0x30000006ff147230 */ /* 0x000fe40000004100 */
[--C-:B------:R-:W-:Y:S02]  /*ff80*/  HADD2.F32 R6, -RZ, R7.reuse.H0_H0 ;  /* 0x20000007ff067230 */ /* 0x100fe40000004100 */
[----:B------:R-:W-:Y:S02]  /*ff90*/  HADD2.F32 R4, -RZ, R4.H1_H1 ;  /* 0x30000004ff047230 */ /* 0x000fe40000004100 */
[----:B------:R-:W-:Y:S02]  /*ffa0*/  HADD2.F32 R7, -RZ, R7.H1_H1 ;  /* 0x30000007ff077230 */ /* 0x000fe40000004100 */
[----:B------:R-:W-:Y:S01]  /*ffb0*/  FMUL.FTZ R41, R41, R2 ;  /* 0x0000000229297220 */ /* 0x000fe20000410000 */
[----:B------:R-:W-:-:S02]  /*ffc0*/  HADD2.F32 R25, -RZ, R25.H1_H1 ;  /* 0x30000019ff197230 */ /* 0x000fc40000004100 */
[----:B------:R-:W-:Y:S01]  /*ffd0*/  FMUL.FTZ R39, R39, R0 ;  /* 0x0000000027277220 */ /* 0x000fe20000410000 */
        /* <DEDUP_REMOVED lines=10> */
[----:B------:R-:W-:Y:S01]  /*10080*/  FMUL.FTZ R7, R0, R7 ;  /* 0x0000000700077220 */ /* 0x000fe20000410000 */
[----:B----4-:R-:W-:-:S02]  /*10090*/  HADD2.F32 R2, -RZ, R8.H0_H0 ;  /* 0x20000008ff027230 */ /* 0x010fc40000004100 */
[----:B------:R-:W-:Y:S02]  /*100a0*/  HADD2.F32 R18, -RZ, R8.H1_H1 ;  /* 0x30000008ff127230 */ /* 0x000fe40000004100 */
[--C-:B-----5:R-:W-:Y:S02]  /*100b0*/  HADD2.F32 R0, -RZ, R28.reuse.H0_H0 ;  /* 0x2000001cff007230 */ /* 0x120fe40000004100 */
[----:B------:R-:W-:Y:S02]  /*100c0*/  HADD2.F32 R4, -RZ, R29.H0_H0 ;  /* 0x2000001dff047230 */ /* 0x000fe40000004100 */
[----:B------:R-:W-:Y:S02]  /*100d0*/  HADD2.F32 R8, -RZ, R9.H0_H0 ;  /* 0x20000009ff087230 */ /* 0x000fe40000004100 */
[----:B------:R-:W-:Y:S02]  /*100e0*/  HADD2.F32 R28, -RZ, R28.H1_H1 ;  /* 0x3000001cff1c7230 */ /* 0x000fe40000004100 */
[----:B------:R-:W-:Y:S01]  /*100f0*/  @!P0 FADD.FTZ R20, -R20, -RZ ;  /* 0x800000ff14148221 */ /* 0x000fe20000010100 */
[----:B------:R-:W-:-:S02]  /*10100*/  HADD2.F32 R51, -RZ, R26.H1_H1 ;  /* 0x3000001aff337230 */ /* 0x000fc40000004100 */
[----:B------:R-:W-:Y:S01]  /*10110*/  @!P0 FADD.FTZ R6, -R6, -RZ ;  /* 0x800000ff06068221 */ /* 0x000fe20000010100 */
[----:B------:R-:W-:Y:S02]  /*10120*/  HADD2.F32 R49, -RZ, R27.H0_H0 ;  /* 0x2000001bff317230 */ /* 0x000fe40000004100 */
[----:B------:R-:W-:Y:S01]  /*10130*/  FFMA.FTZ R4, R4, R8, R41 ;  /* 0x0000000804047223 */ /* 0x000fe20000010029 */
[----:B------:R-:W-:Y:S02]  /*10140*/  HADD2.F32 R26, -RZ, R9.H1_H1 ;  /* 0x30000009ff1a7230 */ /* 0x000fe40000004100 */
[----:B------:R-:W-:Y:S01]  /*10150*/  FFMA.FTZ R0, R0, R2, R39 ;  /* 0x0000000200007223 */ /* 0x000fe20000010027 */
[--C-:B------:R-:W-:Y:S02]  /*10160*/  HADD2.F32 R24, -RZ, R10.reuse.H0_H0 ;  /* 0x2000000aff187230 */ /* 0x100fe40000004100 */
[----:B------:R-:W-:Y:S01]  /*10170*/  FFMA.FTZ R47, R28, R18, R47 ;  /* 0x000000121c2f7223 */ /* 0x000fe2000001002f */
[----:B------:R-:W-:-:S02]  /*10180*/  HADD2.F32 R27, -RZ, R10.H1_H1 ;  /* 0x3000000aff1b7230 */ /* 0x000fc40000004100 */
        /* <DEDUP_REMOVED lines=18> */
.L_x_2739:
[----:B------:R-:W-:Y:S05]  /*102b0*/  BSYNC B0 ;  /* 0x0000000000007941 */ /* 0x000fea0003800000 */
.L_x_2738:
[----:B-----5:R2:W-:Y:S01]  /*102c0*/  STS.128 [R229], R28 ;  /* 0x0000001ce5007388 */ /* 0x0205e20000000c00 */
[----:B------:R-:W-:Y:S01]  /*102d0*/  IADD3 R0, R16, 0x40, RZ ;  /* 0x0000004010007810 */ /* 0x000fe20007ffe0ff */
[----:B------:R-:W-:Y:S03]  /*102e0*/  BSSY B0, `(.L_x_2740) ;  /* 0x0000056000007945 */ /* 0x000fe60003800000 */
[----:B------:R-:W-:-:S13]  /*102f0*/  ISETP.GE.AND P0, PT, R0, UR12, PT ;  /* 0x0000000c00007c0c */ /* 0x000fda000bf06270 */
        /* <DEDUP_REMOVED lines=24> */
[--C-:B---3--:R-:W-:Y:S02]  /*10480*/  HADD2.F32 R2, -RZ, R5.reuse.H0_H0 ;  /* 0x20000005ff027230 */ /* 0x108fe40000004100 */
[----:B------:R-:W-:Y:S02]  /*10490*/  HADD2.F32 R0, -RZ, R4.H0_H0 ;  /* 0x20000004ff007230 */ /* 0x000fe40000004100 */
[----:B------:R-:W-:Y:S02]  /*104a0*/  HADD2.F32 R18, -RZ, R5.H1_H1 ;  /* 0x30000005ff127230 */ /* 0x000fe40000004100 */
[----:B------:R-:W-:Y:S01]  /*104b0*/  @!P0 FADD.FTZ R2, -R2, -RZ ;  /* 0x800000ff02028221 */ /* 0x000fe20000010100 */
[----:B------:R-:W-:-:S02]  /*104c0*/  HADD2.F32 R5, -RZ, R6.H0_H0 ;  /* 0x20000006ff057230 */ /* 0x000fc40000004100 */
[----:B------:R-:W-:Y:S02]  /*104d0*/  HADD2.F32 R4, -RZ, R4.H1_H1 ;  /* 0x30000004ff047230 */ /* 0x000fe40000004100 */
[----:B------:R-:W-:Y:S01]  /*104e0*/  @!P0 FADD.FTZ R0, -R0, -RZ ;  /* 0x800000ff00008221 */ /* 0x000fe20000010100 */
[----:B------:R-:W-:Y:S02]  /*104f0*/  HADD2.F32 R20, -RZ, R6.H1_H1 ;  /* 0x30000006ff147230 */ /* 0x000fe40000004100 */
[----:B------:R-:W-:Y:S01]  /*10500*/  FMUL.FTZ R31, R31, R2 ;  /* 0x000000021f1f7220 */ /* 0x000fe20000410000 */
[----:B------:R-:W-:Y:S02]  /*10510*/  HADD2.F32 R29, -RZ, R24.H0_H0 ;  /* 0x20000018ff1d7230 */ /* 0x000fe40000004100 */
[--C-:B------:R-:W-:Y:S02]  /*10520*/  HADD2.F32 R6, -RZ, R7.reuse.H0_H0 ;  /* 0x20000007ff067230 */ /* 0x100fe40000004100 */
[----:B------:R-:W-:Y:S01]  /*10530*/  @!P0 FADD.FTZ R18, -R18, -RZ ;  /* 0x800000ff12128221 */ /* 0x000fe20000010100 */
[----:B------:R-:W-:-:S02]  /*10540*/  HADD2.F32 R7, -RZ, R7.H1_H1 ;  /* 0x30000007ff077230 */ /* 0x000fc40000004100 */
[----:B------:R-:W-:Y:S01]  /*10550*/  @!P0 FADD.FTZ R5, -R5, -RZ ;  /* 0x800000ff05058221 */ /* 0x000fe20000010100 */
[----:B------:R-:W-:Y:S02]  /*10560*/  HADD2.F32 R25, -RZ, R25.H1_H1 ;  /* 0x30000019ff197230 */ /* 0x000fe40000004100 */
[----:B------:R-:W-:Y:S02]  /*10570*/  HADD2.F32 R2, -RZ, R26.H0_H0 ;  /* 0x2000001aff027230 */ /* 0x000fe40000004100 */
[----:B------:R-:W-:Y:S01]  /*10580*/  @!P0 FADD.FTZ R4, -R4, -RZ ;  /* 0x800000ff04048221 */ /* 0x000fe20000010100 */
[----:B-1----:R-:W-:Y:S02]  /*10590*/  HADD2.F32 R37, -RZ, R24.H1_H1 ;  /* 0x30000018ff257230 */ /* 0x002fe40000004100 */
[----:B------:R-:W-:Y:S01]  /*105a0*/  FMUL.FTZ R29, R29, R0 ;  /* 0x000000001d1d7220 */ /* 0x000fe20000410000 */
[----:B------:R-:W-:Y:S02]  /*105b0*/  HADD2.F32 R0, -RZ, R27.H1_H1 ;  /* 0x3000001bff007230 */ /* 0x000fe40000004100 */
[----:B------:R-:W-:Y:S01]  /*105c0*/  FMUL.FTZ R25, R25, R18 ;  /* 0x0000001219197220 */ /* 0x000fe20000410000 */
[----:B------:R-:W-:Y:S01]  /*105d0*/  @!P0 FADD.FTZ R7, -R7, -RZ ;  /* 0x800000ff07078221 */ /* 0x000fe20000010100 */
[----:B------:R-:W-:Y:S01]  /*105e0*/  FMUL.FTZ R5, R2, R5 ;  /* 0x0000000502057220 */ /* 0x000fe20000410000 */
[----:B------:R-:W-:Y:S01]  /*105f0*/  FMUL.FTZ R37, R37, R4 ;  /* 0x0000000425257220 */ /* 0x000fe20000410000 */
[----:B----4-:R-:W-:-:S02]  /*10600*/  HADD2.F32 R2, -RZ, R8.H0_H0 ;  /* 0x20000008ff027230 */ /* 0x010fc40000004100 */
[----:B------:R-:W-:Y:S02]  /*10610*/  HADD2.F32 R18, -RZ, R8.H1_H1 ;  /* 0x30000008ff127230 */ /* 0x000fe40000004100 */
[----:B------:R-:W-:Y:S02]  /*10620*/  HADD2.F32 R4, -RZ, R13.H0_H0 ;  /* 0x2000000dff047230 */ /* 0x000fe40000004100 */
[----:B------:R-:W-:Y:S02]  /*10630*/  HADD2.F32 R8, -RZ, R9.H0_H0 ;  /* 0x20000009ff087230 */ /* 0x000fe40000004100 */
[----:B------:R-:W-:Y:S01]  /*10640*/  FMUL.FTZ R7, R0, R7 ;  /* 0x0000000700077220 */ /* 0x000fe20000410000 */
[--C-:B------:R-:W-:Y:S02]  /*10650*/  HADD2.F32 R0, -RZ, R12.reuse.H0_H0 ;  /* 0x2000000cff007230 */ /* 0x100fe40000004100 */
[----:B------:R-:W-:Y:S02]  /*10660*/  HADD2.F32 R12, -RZ, R12.H1_H1 ;  /* 0x3000000cff0c7230 */ /* 0x000fe40000004100 */
[----:B------:R-:W-:Y:S01]  /*10670*/  FFMA.FTZ R4, R4, R8, R31 ;  /* 0x0000000804047223 */ /* 0x000fe2000001001f */
[----:B------:R-:W-:-:S02]  /*10680*/  HADD2.F32 R41, -RZ, R26.H1_H1 ;  /* 0x3000001aff297230 */ /* 0x000fc40000004100 */
[----:B------:R-:W-:Y:S01]  /*10690*/  @!P0 FADD.FTZ R20, -R20, -RZ ;  /* 0x800000ff14148221 */ /* 0x000fe20000010100 */
[----:B------:R-:W-:Y:S02]  /*106a0*/  HADD2.F32 R39, -RZ, R27.H0_H0 ;  /* 0x2000001bff277230 */ /* 0x000fe40000004100 */
[----:B------:R-:W-:Y:S01]  /*106b0*/  @!P0 FADD.FTZ R6, -R6, -RZ ;  /* 0x800000ff06068221 */ /* 0x000fe20000010100 */
[----:B------:R-:W-:Y:S02]  /*106c0*/  HADD2.F32 R26, -RZ, R9.H1_H1 ;  /* 0x30000009ff1a7230 */ /* 0x000fe40000004100 */
[----:B------:R-:W-:Y:S02]  /*106d0*/  HADD2.F32 R8, -RZ, R13.H1_H1 ;  /* 0x3000000dff087230 */ /* 0x000fe40000004100 */
[----:B------:R-:W-:Y:S01]  /*106e0*/  FFMA.FTZ R0, R0, R2, R29 ;  /* 0x0000000200007223 */ /* 0x000fe2000001001d */
[--C-:B------:R-:W-:Y:S02]  /*106f0*/  HADD2.F32 R24, -RZ, R10.reuse.H0_H0 ;  /* 0x2000000aff187230 */ /* 0x100fe40000004100 */
[----:B------:R-:W-:Y:S01]  /*10700*/  FFMA.FTZ R37, R12, R18, R37 ;  /* 0x000000120c257223 */ /* 0x000fe20000010025 */
[----:B------:R-:W-:-:S02]  /*10710*/  HADD2.F32 R27, -RZ, R10.H1_H1 ;  /* 0x3000000aff1b7230 */ /* 0x000fc40000004100 */
[----:B------:R-:W-:Y:S01]  /*10720*/  FMUL.FTZ R20, R41, R20 ;  /* 0x0000001429147220 */ /* 0x000fe20000410000 */
[--C-:B------:R-:W-:Y:S02]  /*10730*/  HADD2.F32 R9, -RZ, R11.reuse.H0_H0 ;  /* 0x2000000bff097230 */ /* 0x100fe40000004100 */
[----:B------:R-:W-:Y:S02]  /*10740*/  HADD2.F32 R10, -RZ, R11.H1_H1 ;  /* 0x3000000bff0a7230 */ /* 0x000fe40000004100 */
[--C-:B------:R-:W-:Y:S02]  /*10750*/  HADD2.F32 R2, -RZ, R14.reuse.H0_H0 ;  /* 0x2000000eff027230 */ /* 0x100fe40000004100 */
[----:B------:R-:W-:Y:S02]  /*10760*/  HADD2.F32 R13, -RZ, R14.H1_H1 ;  /* 0x3000000eff0d7230 */ /* 0x000fe40000004100 */
[----:B------:R-:W-:Y:S01]  /*10770*/  FMUL.FTZ R6, R39, R6 ;  /* 0x0000000627067220 */ /* 0x000fe20000410000 */
        /* <DEDUP_REMOVED lines=10> */
[----:B------:R-:W-:Y:S02]  /*10820*/  F2FP.F16.F32.PACK_AB R15, R7, R6 ;  /* 0x00000006070f723e */ /* 0x000fe400000000ff */
[----:B------:R-:W-:Y:S02]  /*10830*/  MOV R13, R25 ;  /* 0x00000019000d7202 */ /* 0x000fe40000000f00 */
.L_x_2741:
[----:B------:R-:W-:Y:S05]  /*10840*/  BSYNC B0 ;  /* 0x0000000000007941 */ /* 0x000fea0003800000 */
.L_x_2740:
[----:B------:R3:W-:Y:S02]  /*10850*/  STS.128 [R229+0x2000], R12 ;  /* 0x0020000ce5007388 */ /* 0x0007e40000000c00 */
.L_x_2737:
[----:B------:R-:W-:Y:S05]  /*10860*/  BSYNC B1 ;  /* 0x0000000000017941 */ /* 0x000fea0003800000 */
.L_x_2736:
[----:B------:R-:W-:Y:S01]  /*10870*/  VIADD R0, R230, 0x10 ;  /* 0x00000010e6007836 */ /* 0x000fe20000000000 */
[----:B------:R-:W-:Y:S04]  /*10880*/  BSSY B1, `(.L_x_2742) ;  /* 0x00000bb000017945 */ /* 0x000fe80003800000 */
[----:B------:R-:W-:-:S04]  /*10890*/  ISETP.GE.AND P0, PT, R0, R21, PT ;  /* 0x000000150000720c */ /* 0x000fc80003f06270 */
[----:B------:R-:W-:-:S13]  /*108a0*/  ISETP.LT.OR P0, PT, R57, -0x87, P0 ;  /* 0xffffff793900780c */ /* 0x000fda0000701670 */
[----:B------:R-:W-:Y:S05]  /*108b0*/  @P0 BRA `(.L_x_2743) ;  /* 0x0000000800dc0947 */ /* 0x000fea0003800000 */
[----:B---3--:R3:W5:Y:S04]  /*108c0*/  LDG.E.128 R12, desc[UR6][R34.64+0x80] ;  /* 0x00008006220c7981 */ /* 0x008768000c1e1d00 */
[----:B--2---:R3:W5:Y:S01]  /*108d0*/  LDG.E.128 R28, desc[UR6][R34.64] ;  /* 0x00000006221c7981 */ /* 0x004762000c1e1d00 */
[----:B------:R-:W-:Y:S01]  /*108e0*/  ISETP.GE.AND P0, PT, R16, UR12, PT ;  /* 0x0000000c10007c0c */ /* 0x000fe2000bf06270 */
[----:B------:R-:W-:-:S12]  /*108f0*/  BSSY B0, `(.L_x_2744) ;  /* 0x0000056000007945 */ /* 0x000fd80003800000 */
[----:B------:R-:W-:Y:S05]  /*10900*/  @P0 BRA `(.L_x_2745) ;  /* 0x0000000400500947 */ /* 0x000fea0003800000 */
[-C--:B------:R-:W-:Y:S01]  /*10910*/  ISETP.GE.AND P0, PT, R16, R139.reuse, PT ;  /* 0x0000008b1000720c */ /* 0x080fe20003f06270 */
[----:B------:R-:W-:Y:S01]  /*10920*/  ULDC.64 UR8, c[0x0][0x360] ;  /* 0x0000d80000087ab9 */ /* 0x000fe20000000a00 */
[----:B------:R-:W-:Y:S02]  /*10930*/  MOV R7, R139 ;  /* 0x0000008b00077202 */ /* 0x000fe40000000f00 */
[----:B------:R-:W-:Y:S02]  /*10940*/  MOV R11, RZ ;  /* 0x000000ff000b7202 */ /* 0x000fe40000000f00 */
[C---:B------:R-:W-:Y:S02]  /*10950*/  IADD3 R8, P1, R140.reuse, R3, RZ ;  /* 0x000000038c087210 */ /* 0x040fe40007f3e0ff */
[----:B------:R-:W-:Y:S02]  /*10960*/  MOV R9, RZ ;  /* 0x000000ff00097202 */ /* 0x000fe40000000f00 */
[----:B------:R-:W-:-:S03]  /*10970*/  LEA.HI.X.SX32 R2, R140, R19, 0x1, P1 ;  /* 0x000000138c027211 */ /* 0x000fc600008f0eff */
[----:B------:R-:W-:-:S04]  /*10980*/  @P0 SHF.R.S32.HI R139, RZ, 0x1, R141 ;  /* 0x00000001ff8b0819 */ /* 0x000fc8000001148d */
[C---:B------:R-:W-:Y:S02]  /*10990*/  @P0 IADD3 R11, -R139.reuse, RZ, RZ ;  /* 0x000000ff8b0b0210 */ /* 0x040fe40007ffe1ff */
[----:B------:R-:W-:Y:S02]  /*109a0*/  @P0 IADD3 R7, -R139, RZ, RZ ;  /* 0x000000ff8b070210 */ /* 0x000fe40007ffe1ff */
[----:B------:R-:W-:Y:S02]  /*109b0*/  IADD3 R5, P1, R11, R8, RZ ;  /* 0x000000080b057210 */ /* 0x000fe40007f3e0ff */
        /* <DEDUP_REMOVED lines=8> */
[----:B------:R-:W4:Y:S01]  /*10a40*/  LDG.E.128 R4, desc[UR6][R6.64] ;  /* 0x0000000606047981 */ /* 0x000f22000c1e1d00 */
[----:B------:R-:W-:Y:S02]  /*10a50*/  LEA.HI.X.SX32 R9, R9, R2, 0x1, P1 ;  /* 0x0000000209097211 */ /* 0x000fe400008f0eff */
[----:B------:R-:W-:-:S04]  /*10a60*/  LEA R10, P1, R8, UR8, 0x1 ;  /* 0x00000008080a7c11 */ /* 0x000fc8000f8208ff */
[----:B------:R-:W-:-:S06]  /*10a70*/  LEA.HI.X R11, R8, UR9, R9, 0x1, P1 ;  /* 0x00000009080b7c11 */ /* 0x000fcc00088f0c09 */
[----:B------:R-:W3:Y:S01]  /*10a80*/  LDG.E.128 R8, desc[UR6][R10.64] ;  /* 0x000000060a087981 */ /* 0x000ee2000c1e1d00 */
        /* <DEDUP_REMOVED lines=8> */
[----:B-1----:R-:W-:Y:S02]  /*10b10*/  HADD2.F32 R36, -RZ, R6.H1_H1 ;  /* 0x30000006ff247230 */ /* 0x002fe40000004100 */
[----:B------:R-:W-:Y:S02]  /*10b20*/  HADD2.F32 R37, -RZ, R24.H0_H0 ;  /* 0x20000018ff257230 */ /* 0x000fe40000004100 */
[--C-:B------:R-:W-:Y:S02]  /*10b30*/  HADD2.F32 R6, -RZ, R7.reuse.H0_H0 ;  /* 0x20000007ff067230 */ /* 0x100fe40000004100 */
        /* <DEDUP_REMOVED lines=15> */
[----:B---3--:R-:W-:-:S02]  /*10c30*/  HADD2.F32 R4, -RZ, R8.H0_H0 ;  /* 0x20000008ff047230 */ /* 0x008fc40000004100 */
        /* <DEDUP_REMOVED lines=33> */
.L_x_2745:
[----:B------:R-:W-:Y:S05]  /*10e50*/  BSYNC B0 ;  /* 0x0000000000007941 */ /* 0x000fea0003800000 */
.L_x_2744:
[----:B-----5:R2:W-:Y:S01]  /*10e60*/  STS.128 [R229+0x800], R28 ;  /* 0x0008001ce5007388 */ /* 0x0205e20000000c00 */
[----:B------:R-:W-:Y:S01]  /*10e70*/  IADD3 R2, R16, 0x40, RZ ;  /* 0x0000004010027810 */ /* 0x000fe20007ffe0ff */
[----:B------:R-:W-:Y:S03]  /*10e80*/  BSSY B0, `(.L_x_2746) ;  /* 0x0000059000007945 */ /* 0x000fe60003800000 */
[----:B------:R-:W-:-:S13]  /*10e90*/  ISETP.GE.AND P0, PT, R2, UR12, PT ;  /* 0x0000000c02007c0c */ /* 0x000fda000bf06270 */
[----:B------:R-:W-:Y:S05]  /*10ea0*/  @P0 BRA `(.L_x_2747) ;  /* 0x0000000400580947 */ /* 0x000fea0003800000 */
[-C--:B------:R-:W-:Y:S01]  /*10eb0*/  ISETP.GE.AND P0, PT, R2, R139.reuse, PT ;  /* 0x0000008b0200720c */ /* 0x080fe20003f06270 */
[----:B------:R-:W-:Y:S01]  /*10ec0*/  ULDC.64 UR8, c[0x0][0x360] ;  /* 0x0000d80000087ab9 */ /* 0x000fe20000000a00 */
[----:B------:R-:W-:Y:S02]  /*10ed0*/  MOV R5, R139 ;  /* 0x0000008b00057202 */ /* 0x000fe40000000f00 */
[----:B------:R-:W-:Y:S02]  /*10ee0*/  IADD3 R140, R140, 0x40, RZ ;  /* 0x000000408c8c7810 */ /* 0x000fe40007ffe0ff */
[----:B------:R-:W-:Y:S02]  /*10ef0*/  MOV R4, RZ ;  /* 0x000000ff00047202 */ /* 0x000fe40000000f00 */
[----:B------:R-:W-:Y:S02]  /*10f00*/  IADD3 R11, P1, R140, R3, RZ ;  /* 0x000000038c0b7210 */ /* 0x000fe40007f3e0ff */
[----:B------:R-:W-:-:S02]  /*10f10*/  MOV R2, RZ ;  /* 0x000000ff00027202 */ /* 0x000fc40000000f00 */
[----:B------:R-:W-:Y:S02]  /*10f20*/  LEA.HI.X.SX32 R9, R140, R19, 0x1, P1 ;  /* 0x000000138c097211 */ /* 0x000fe400008f0eff */
        /* <DEDUP_REMOVED lines=16> */
[----:B------:R-:W5:Y:S01]  /*11030*/  LDG.E.128 R8, desc[UR6][R8.64] ;  /* 0x0000000608087981 */ /* 0x000f62000c1e1d00 */
[----:B--2---:R-:W-:Y:S02]  /*11040*/  HADD2.F32 R29, -RZ, R24.H0_H0 ;  /* 0x20000018ff1d7230 */ /* 0x004fe40000004100 */
[----:B------:R-:W-:Y:S02]  /*11050*/  HADD2.F32 R31, -RZ, R25.H0_H0 ;  /* 0x20000019ff1f7230 */ /* 0x000fe40000004100 */
        /* <DEDUP_REMOVED lines=8> */
[--C-:B------:R-:W-:Y:S02]  /*110e0*/  HADD2.F32 R6, -RZ, R7.reuse.H0_H0 ;  /* 0x20000007ff067230 */ /* 0x100fe40000004100 */
[----:B------:R-:W-:Y:S02]  /*110f0*/  HADD2.F32 R7, -RZ, R7.H1_H1 ;  /* 0x30000007ff077230 */ /* 0x000fe40000004100 */
[----:B------:R-:W-:Y:S01]  /*11100*/  FMUL.FTZ R29, R29, R2 ;  /* 0x000000021d1d7220 */ /* 0x000fe20000410000 */
[----:B------:R-:W-:Y:S01]  /*11110*/  FMUL.FTZ R31, R31, R4 ;  /* 0x000000041f1f7220 */ /* 0x000fe20000410000 */
[----:B---3--:R-:W-:-:S02]  /*11120*/  HADD2.F32 R35, -RZ, R24.H1_H1 ;  /* 0x30000018ff237230 */ /* 0x008fc40000004100 */
[----:B------:R-:W-:Y:S01]  /*11130*/  @!P0 FADD.FTZ R18, -R18, -RZ ;  /* 0x800000ff12128221 */ /* 0x000fe20000010100 */
[----:B------:R-:W-:Y:S02]  /*11140*/  HADD2.F32 R25, -RZ, R25.H1_H1 ;  /* 0x30000019ff197230 */ /* 0x000fe40000004100 */
[----:B------:R-:W-:Y:S01]  /*11150*/  @!P0 FADD.FTZ R20, -R20, -RZ ;  /* 0x800000ff14148221 */ /* 0x000fe20000010100 */
[----:B------:R-:W-:Y:S02]  /*11160*/  HADD2.F32 R4, -RZ, R26.H0_H0 ;  /* 0x2000001aff047230 */ /* 0x000fe40000004100 */
[----:B------:R-:W-:Y:S01]  /*11170*/  @!P0 FADD.FTZ R5, -R5, -RZ ;  /* 0x800000ff05058221 */ /* 0x000fe20000010100 */
[----:B------:R-:W-:Y:S02]  /*11180*/  HADD2.F32 R2, -RZ, R27.H1_H1 ;  /* 0x3000001bff027230 */ /* 0x000fe40000004100 */
[----:B------:R-:W-:Y:S01]  /*11190*/  @!P0 FADD.FTZ R7, -R7, -RZ ;  /* 0x800000ff07078221 */ /* 0x000fe20000010100 */
[----:B------:R-:W-:Y:S01]  /*111a0*/  FMUL.FTZ R35, R35, R18 ;  /* 0x0000001223237220 */ /* 0x000fe20000410000 */
[----:B------:R-:W-:Y:S01]  /*111b0*/  FMUL.FTZ R25, R25, R20 ;  /* 0x0000001419197220 */ /* 0x000fe20000410000 */
[----:B------:R-:W-:Y:S01]  /*111c0*/  FMUL.FTZ R5, R4, R5 ;  /* 0x0000000504057220 */ /* 0x000fe20000410000 */
[----:B------:R-:W-:Y:S01]  /*111d0*/  FMUL.FTZ R7, R2, R7 ;  /* 0x0000000702077220 */ /* 0x000fe20000410000 */
[----:B------:R-:W-:-:S02]  /*111e0*/  HADD2.F32 R2, -RZ, R12.H0_H0 ;  /* 0x2000000cff027230 */ /* 0x000fc40000004100 */
[----:B------:R-:W-:Y:S02]  /*111f0*/  HADD2.F32 R18, -RZ, R12.H1_H1 ;  /* 0x3000000cff127230 */ /* 0x000fe40000004100 */
[--C-:B-----5:R-:W-:Y:S02]  /*11200*/  HADD2.F32 R4, -RZ, R8.reuse.H0_H0 ;  /* 0x20000008ff047230 */ /* 0x120fe40000004100 */
[----:B------:R-:W-:Y:S02]  /*11210*/  HADD2.F32 R20, -RZ, R8.H1_H1 ;  /* 0x30000008ff147230 */ /* 0x000fe40000004100 */
[----:B------:R-:W-:Y:S02]  /*11220*/  HADD2.F32 R12, -RZ, R13.H0_H0 ;  /* 0x2000000dff0c7230 */ /* 0x000fe40000004100 */
[----:B------:R-:W-:Y:S02]  /*11230*/  HADD2.F32 R8, -RZ, R9.H0_H0 ;  /* 0x20000009ff087230 */ /* 0x000fe40000004100 */
[----:B------:R-:W-:Y:S01]  /*11240*/  @!P0 FADD.FTZ R28, -R28, -RZ ;  /* 0x800000ff1c1c8221 */ /* 0x000fe20000010100 */
[----:B------:R-:W-:-:S02]  /*11250*/  HADD2.F32 R39, -RZ, R26.H1_H1 ;  /* 0x3000001aff277230 */ /* 0x000fc40000004100 */
[----:B------:R-:W-:Y:S01]  /*11260*/  @!P0 FADD.FTZ R6, -R6, -RZ ;  /* 0x800000ff06068221 */ /* 0x000fe20000010100 */
[----:B-1----:R-:W-:Y:S02]  /*11270*/  HADD2.F32 R37, -RZ, R27.H0_H0 ;  /* 0x2000001bff257230 */ /* 0x002fe40000004100 */
[----:B------:R-:W-:Y:S01]  /*11280*/  FFMA.FTZ R8, R12, R8, R31 ;  /* 0x000000080c087223 */ /* 0x000fe2000001001f */
[----:B------:R-:W-:Y:S02]  /*11290*/  HADD2.F32 R26, -RZ, R9.H1_H1 ;  /* 0x30000009ff1a7230 */ /* 0x000fe40000004100 */
[----:B------:R-:W-:Y:S02]  /*112a0*/  HADD2.F32 R12, -RZ, R13.H1_H1 ;  /* 0x3000000dff0c7230 */ /* 0x000fe40000004100 */
[----:B------:R-:W-:Y:S01]  /*112b0*/  FFMA.FTZ R2, R2, R4, R29 ;  /* 0x0000000402027223 */ /* 0x000fe2000001001d */
[--C-:B------:R-:W-:Y:S02]  /*112c0*/  HADD2.F32 R24, -RZ, R10.reuse.H0_H0 ;  /* 0x2000000aff187230 */ /* 0x100fe40000004100 */
        /* <DEDUP_REMOVED lines=20> */
.L_x_2747:
[----:B------:R-:W-:Y:S05]  /*11410*/  BSYNC B0 ;  /* 0x0000000000007941 */ /* 0x000fea0003800000 */
.L_x_2746:
[----:B------:R4:W-:Y:S02]  /*11420*/  STS.128 [R229+0x2800], R12 ;  /* 0x0028000ce5007388 */ /* 0x0009e40000000c00 */
.L_x_2743:
[----:B------:R-:W-:Y:S05]  /*11430*/  BSYNC B1 ;  /* 0x0000000000017941 */ /* 0x000fea0003800000 */
.L_x_2742:
[----:B------:R-:W-:Y:S01]  /*11440*/  VIADD R18, R230, 0x20 ;  /* 0x00000020e6127836 */ /* 0x000fe20000000000 */
[----:B------:R-:W-:Y:S04]  /*11450*/  BSSY B1, `(.L_x_2748) ;  /* 0x00000bb000017945 */ /* 0x000fe80003800000 */
[----:B------:R-:W-:-:S04]  /*11460*/  ISETP.GE.AND P0, PT, R18, R21, PT ;  /* 0x000000151200720c */ /* 0x000fc80003f06270 */
[----:B------:R-:W-:-:S13]  /*11470*/  ISETP.LT.OR P0, PT, R57, -0x107, P0 ;  /* 0xfffffef93900780c */ /* 0x000fda0000701670 */
[----:B------:R-:W-:Y:S05]  /*11480*/  @P0 BRA `(.L_x_2749) ;  /* 0x0000000800dc0947 */ /* 0x000fea0003800000 */
[----:B---34-:R3:W5:Y:S04]  /*11490*/  LDG.E.128 R12, desc[UR6][R32.64+0x80] ;  /* 0x00008006200c7981 */ /* 0x018768000c1e1d00 */
        /* <DEDUP_REMOVED lines=10> */
[C---:B------:R-:W-:Y:S02]  /*11540*/  SHF.L.U32 R2, R139.reuse, 0x5, RZ ;  /* 0x000000058b027819 */ /* 0x040fe400000006ff */
[C---:B------:R-:W-:Y:S02]  /*11550*/  @P0 IADD3 R11, -R139.reuse, RZ, RZ ;  /* 0x000000ff8b0b0210 */ /* 0x040fe40007ffe1ff */
[C---:B------:R-:W-:Y:S02]  /*11560*/  IADD3 R8, P1, R2.reuse, R3, RZ ;  /* 0x0000000302087210 */ /* 0x040fe40007f3e0ff */
[----:B------:R-:W-:Y:S02]  /*11570*/  @P0 IADD3 R7, -R139, RZ, RZ ;  /* 0x000000ff8b070210 */ /* 0x000fe40007ffe1ff */
[----:B------:R-:W-:Y:S02]  /*11580*/  LEA.HI.X.SX32 R2, R2, R19, 0x1, P1 ;  /* 0x0000001302027211 */ /* 0x000fe400008f0eff */
[----:B------:R-:W-:Y:S01]  /*11590*/  IADD3 R5, P1, R11, R8, RZ ;  /* 0x000000080b057210 */ /* 0x000fe20007f3e0ff */
[----:B------:R-:W-:Y:S01]  /*115a0*/  IMAD.WIDE R24, R7, 0x2, R32 ;  /* 0x0000000207187825 */ /* 0x000fe200078e0220 */
[----:B------:R-:W-:-:S02]  /*115b0*/  @P0 IADD3 R9, -R139, RZ, RZ ;  /* 0x000000ff8b090210 */ /* 0x000fc40007ffe1ff */
[----:B------:R-:W-:Y:S02]  /*115c0*/  LEA.HI.X.SX32 R4, R11, R2, 0x1, P1 ;  /* 0x000000020b047211 */ /* 0x000fe400008f0eff */
[C---:B------:R-:W-:Y:S01]  /*115d0*/  LEA R6, P1, R5.reuse, UR8, 0x1 ;  /* 0x0000000805067c11 */ /* 0x040fe2000f8208ff */
[----:B------:R-:W1:Y:S03]  /*115e0*/  LDG.E.128 R24, desc[UR6][R24.64] ;  /* 0x0000000618187981 */ /* 0x000e66000c1e1d00 */
[----:B------:R-:W-:Y:S01]  /*115f0*/  LEA.HI.X R7, R5, UR9, R4, 0x1, P1 ;  /* 0x0000000905077c11 */ /* 0x000fe200088f0c04 */
[----:B------:R-:W-:Y:S01]  /*11600*/  ULDC.64 UR8, c[0x0][0x358] ;  /* 0x0000d60000087ab9 */ /* 0x000fe20000000a00 */
[----:B------:R-:W-:-:S04]  /*11610*/  IADD3 R8, P1, R9, R8, RZ ;  /* 0x0000000809087210 */ /* 0x000fc80007f3e0ff */
[----:B------:R-:W2:Y:S01]  /*11620*/  LDG.E.128 R4, desc[UR6][R6.64] ;  /* 0x0000000606047981 */ /* 0x000ea2000c1e1d00 */
[----:B------:R-:W-:Y:S02]  /*11630*/  LEA.HI.X.SX32 R9, R9, R2, 0x1, P1 ;  /* 0x0000000209097211 */ /* 0x000fe400008f0eff */
[----:B------:R-:W-:-:S04]  /*11640*/  LEA R10, P1, R8, UR8, 0x1 ;  /* 0x00000008080a7c11 */ /* 0x000fc8000f8208ff */
[----:B------:R-:W-:-:S06]  /*11650*/  LEA.HI.X R11, R8, UR9, R9, 0x1, P1 ;  /* 0x00000009080b7c11 */ /* 0x000fcc00088f0c09 */
[----:B------:R-:W4:Y:S01]  /*11660*/  LDG.E.128 R8, desc[UR6][R10.64] ;  /* 0x000000060a087981 */ /* 0x000f22000c1e1d00 */
[----:B-1----:R-:W-:Y:S02]  /*11670*/  HADD2.F32 R37, -RZ, R24.H0_H0 ;  /* 0x20000018ff257230 */ /* 0x002fe40000004100 */
[----:B------:R-:W-:Y:S02]  /*11680*/  HADD2.F32 R39, -RZ, R25.H0_H0 ;  /* 0x20000019ff277230 */ /* 0x000fe40000004100 */
        /* <DEDUP_REMOVED lines=19> */
[----:B------:R-:W-:Y:S01]  /*117c0*/  FMUL.FTZ R5, R4, R5 ;  /* 0x0000000504057220 */ /* 0x000fe20000410000 */
[----:B------:R-:W-:Y:S01]  /*117d0*/  FMUL.FTZ R7, R2, R7 ;  /* 0x0000000702077220 */ /* 0x000fe20000410000 */
[----:B------:R-:W-:Y:S01]  /*117e0*/  @!P0 FADD.FTZ R34, -R34, -RZ ;  /* 0x800000ff22228221 */ /* 0x000fe20000010100 */
[----:B------:R-:W-:Y:S01]  /*117f0*/  FMUL.FTZ R41, R41, R20 ;  /* 0x0000001429297220 */ /* 0x000fe20000410000 */
[----:B------:R-:W-:-:S02]  /*11800*/  HADD2.F32 R26, -RZ, R26.H1_H1 ;  /* 0x3000001aff1a7230 */ /* 0x000fc40000004100 */
[----:B------:R-:W-:Y:S01]  /*11810*/  @!P0 FADD.FTZ R35, -R35, -RZ ;  /* 0x800000ff23238221 */ /* 0x000fe20000010100 */
[----:B-----5:R-:W-:Y:S02]  /*11820*/  HADD2.F32 R2, -RZ, R28.H0_H0 ;  /* 0x2000001cff027230 */ /* 0x020fe40000004100 */
[--C-:B----4-:R-:W-:Y:S02]  /*11830*/  HADD2.F32 R4, -RZ, R8.reuse.H0_H0 ;  /* 0x20000008ff047230 */ /* 0x110fe40000004100 */
[----:B------:R-:W-:Y:S02]  /*11840*/  HADD2.F32 R24, -RZ, R8.H1_H1 ;  /* 0x30000008ff187230 */ /* 0x000fe40000004100 */
[----:B------:R-:W-:Y:S02]  /*11850*/  HADD2.F32 R28, -RZ, R28.H1_H1 ;  /* 0x3000001cff1c7230 */ /* 0x000fe40000004100 */
[----:B------:R-:W-:Y:S02]  /*11860*/  HADD2.F32 R20, -RZ, R29.H0_H0 ;  /* 0x2000001dff147230 */ /* 0x000fe40000004100 */
[----:B------:R-:W-:-:S02]  /*11870*/  HADD2.F32 R8, -RZ, R9.H0_H0 ;  /* 0x20000009ff087230 */ /* 0x000fc40000004100 */
[----:B------:R-:W-:Y:S01]  /*11880*/  FMUL.FTZ R25, R25, R34 ;  /* 0x0000002219197220 */ /* 0x000fe20000410000 */
[----:B------:R-:W-:Y:S02]  /*11890*/  HADD2.F32 R47, -RZ, R27.H0_H0 ;  /* 0x2000001bff2f7230 */ /* 0x000fe40000004100 */
[----:B------:R-:W-:Y:S01]  /*118a0*/  @!P0 FADD.FTZ R6, -R6, -RZ ;  /* 0x800000ff06068221 */ /* 0x000fe20000010100 */
[----:B------:R-:W-:Y:S01]  /*118b0*/  FMUL.FTZ R35, R26, R35 ;  /* 0x000000231a237220 */ /* 0x000fe20000410000 */
[----:B------:R-:W-:Y:S02]  /*118c0*/  HADD2.F32 R34, -RZ, R9.H1_H1 ;  /* 0x30000009ff227230 */ /* 0x000fe40000004100 */
[----:B------:R-:W-:Y:S01]  /*118d0*/  FFMA.FTZ R2, R2, R4, R37 ;  /* 0x0000000402027223 */ /* 0x000fe20000010025 */
[----:B------:R-:W-:Y:S02]  /*118e0*/  HADD2.F32 R26, -RZ, R10.H0_H0 ;  /* 0x2000000aff1a7230 */ /* 0x000fe40000004100 */
[----:B------:R-:W-:Y:S01]  /*118f0*/  FFMA.FTZ R41, R28, R24, R41 ;  /* 0x000000181c297223 */ /* 0x000fe20000010029 */
[----:B------:R-:W-:-:S02]  /*11900*/  HADD2.F32 R9, -RZ, R11.H0_H0 ;  /* 0x2000000bff097230 */ /* 0x000fc40000004100 */
[----:B------:R-:W-:Y:S01]  /*11910*/  FFMA.FTZ R8, R20, R8, R39 ;  /* 0x0000000814087223 */ /* 0x000fe20000010027 */
[----:B------:R-:W-:Y:S02]  /*11920*/  HADD2.F32 R36, -RZ, R11.H1_H1 ;  /* 0x3000000bff247230 */ /* 0x000fe40000004100 */
[----:B------:R-:W-:Y:S02]  /*11930*/  HADD2.F32 R4, -RZ, R30.H0_H0 ;  /* 0x2000001eff047230 */ /* 0x000fe40000004100 */
[----:B------:R-:W-:Y:S01]  /*11940*/  FMUL.FTZ R6, R47, R6 ;  /* 0x000000062f067220 */ /* 0x000fe20000410000 */
        /* <DEDUP_REMOVED lines=14> */
.L_x_2751:
[----:B------:R-:W-:Y:S05]  /*11a30*/  BSYNC B0 ;  /* 0x0000000000007941 */ /* 0x000fea0003800000 */
.L_x_2750:
        /* <DEDUP_REMOVED lines=11> */
[C---:B------:R-:W-:Y:S02]  /*11af0*/  LEA R2, R139.reuse, 0x40, 0x5 ;  /* 0x000000408b027811 */ /* 0x040fe400078e28ff */
        /* <DEDUP_REMOVED lines=9> */
[----:B------:R-:W2:Y:S03]  /*11b90*/  LDG.E.128 R24, desc[UR6][R24.64+0x80] ;  /* 0x0000800618187981 */ /* 0x000ea6000c1e1d00 */
        /* <DEDUP_REMOVED lines=9> */
[----:B---3--:R-:W-:Y:S02]  /*11c30*/  HADD2.F32 R33, -RZ, R25.H0_H0 ;  /* 0x20000019ff217230 */ /* 0x008fe40000004100 */
        /* <DEDUP_REMOVED lines=12> */
[----:B------:R-:W-:-:S02]  /*11d00*/  HADD2.F32 R35, -RZ, R24.H1_H1 ;  /* 0x30000018ff237230 */ /* 0x000fc40000004100 */
[----:B------:R-:W-:Y:S01]  /*11d10*/  @!P0 FADD.FTZ R20, -R20, -RZ ;  /* 0x800000ff14148221 */ /* 0x000fe20000010100 */
[--C-:B------:R-:W-:Y:S02]  /*11d20*/  HADD2.F32 R4, -RZ, R26.reuse.H0_H0 ;  /* 0x2000001aff047230 */ /* 0x100fe40000004100 */
[----:B------:R-:W-:Y:S01]  /*11d30*/  @!P0 FADD.FTZ R5, -R5, -RZ ;  /* 0x800000ff05058221 */ /* 0x000fe20000010100 */
[----:B------:R-:W-:Y:S02]  /*11d40*/  HADD2.F32 R2, -RZ, R27.H1_H1 ;  /* 0x3000001bff027230 */ /* 0x000fe40000004100 */
[----:B------:R-:W-:Y:S01]  /*11d50*/  @!P0 FADD.FTZ R7, -R7, -RZ ;  /* 0x800000ff07078221 */ /* 0x000fe20000010100 */
[----:B------:R-:W-:Y:S02]  /*11d60*/  HADD2.F32 R25, -RZ, R25.H1_H1 ;  /* 0x30000019ff197230 */ /* 0x000fe40000004100 */
[----:B------:R-:W-:Y:S01]  /*11d70*/  FMUL.FTZ R35, R35, R20 ;  /* 0x0000001423237220 */ /* 0x000fe20000410000 */
[----:B------:R-:W-:Y:S01]  /*11d80*/  FMUL.FTZ R5, R4, R5 ;  /* 0x0000000504057220 */ /* 0x000fe20000410000 */
[----:B------:R-:W-:Y:S01]  /*11d90*/  FMUL.FTZ R7, R2, R7 ;  /* 0x0000000702077220 */ /* 0x000fe20000410000 */
[----:B------:R-:W-:Y:S01]  /*11da0*/  @!P0 FADD.FTZ R28, -R28, -RZ ;  /* 0x800000ff1c1c8221 */ /* 0x000fe20000010100 */
[----:B------:R-:W-:-:S02]  /*11db0*/  HADD2.F32 R26, -RZ, R26.H1_H1 ;  /* 0x3000001aff1a7230 */ /* 0x000fc40000004100 */
[----:B------:R-:W-:Y:S01]  /*11dc0*/  @!P0 FADD.FTZ R29, -R29, -RZ ;  /* 0x800000ff1d1d8221 */ /* 0x000fe20000010100 */
[--C-:B------:R-:W-:Y:S02]  /*11dd0*/  HADD2.F32 R2, -RZ, R12.reuse.H0_H0 ;  /* 0x2000000cff027230 */ /* 0x100fe40000004100 */
[----:B------:R-:W-:Y:S02]  /*11de0*/  HADD2.F32 R20, -RZ, R12.H1_H1 ;  /* 0x3000000cff147230 */ /* 0x000fe40000004100 */
[--C-:B-----5:R-:W-:Y:S02]  /*11df0*/  HADD2.F32 R4, -RZ, R8.reuse.H0_H0 ;  /* 0x20000008ff047230 */ /* 0x120fe40000004100 */
[----:B------:R-:W-:Y:S02]  /*11e00*/  HADD2.F32 R24, -RZ, R8.H1_H1 ;  /* 0x30000008ff187230 */ /* 0x000fe40000004100 */
[----:B------:R-:W-:Y:S02]  /*11e10*/  HADD2.F32 R12, -RZ, R13.H0_H0 ;  /* 0x2000000dff0c7230 */ /* 0x000fe40000004100 */
[----:B------:R-:W-:-:S02]  /*11e20*/  HADD2.F32 R8, -RZ, R9.H0_H0 ;  /* 0x20000009ff087230 */ /* 0x000fc40000004100 */
[----:B------:R-:W-:Y:S01]  /*11e30*/  FMUL.FTZ R25, R25, R28 ;  /* 0x0000001c19197220 */ /* 0x000fe20000410000 */
[----:B-1----:R-:W-:Y:S02]  /*11e40*/  HADD2.F32 R37, -RZ, R27.H0_H0 ;  /* 0x2000001bff257230 */ /* 0x002fe40000004100 */
        /* <DEDUP_REMOVED lines=25> */
.L_x_2753:
[----:B------:R-:W-:Y:S05]  /*11fe0*/  BSYNC B0 ;  /* 0x0000000000007941 */ /* 0x000fea0003800000 */
.L_x_2752:
[----:B------:R4:W-:Y:S02]  /*11ff0*/  STS.128 [R229+0x3000], R12 ;  /* 0x0030000ce5007388 */ /* 0x0009e40000000c00 */
.L_x_2749:
[----:B------:R-:W-:Y:S05]  /*12000*/  BSYNC B1 ;  /* 0x0000000000017941 */ /* 0x000fea0003800000 */
.L_x_2748:
[----:B------:R-:W-:-:S05]  /*12010*/  VIADD R20, R230, 0x30 ;  /* 0x00000030e6147836 */ /* 0x000fca0000000000 */
        /* <DEDUP_REMOVED lines=14> */
[C---:B------:R-:W-:Y:S01]  /*12100*/  @P0 IADD3 R11, -R139.reuse, RZ, RZ ;  /* 0x000000ff8b0b0210 */ /* 0x040fe20007ffe1ff */
[C---:B------:R-:W-:Y:S01]  /*12110*/  IMAD R2, R139.reuse, 0x30, RZ ;  /* 0x000000308b027824 */ /* 0x040fe200078e02ff */
[C---:B------:R-:W-:Y:S02]  /*12120*/  @P0 IADD3 R7, -R139.reuse, RZ, RZ ;  /* 0x000000ff8b070210 */ /* 0x040fe40007ffe1ff */
[----:B------:R-:W-:Y:S02]  /*12130*/  @P0 IADD3 R9, -R139, RZ, RZ ;  /* 0x000000ff8b090210 */ /* 0x000fe40007ffe1ff */
[----:B------:R-:W-:Y:S01]  /*12140*/  IADD3 R8, P1, R2, R3, RZ ;  /* 0x0000000302087210 */ /* 0x000fe20007f3e0ff */
[----:B------:R-:W-:-:S03]  /*12150*/  IMAD.WIDE R24, R7, 0x2, R22 ;  /* 0x0000000207187825 */ /* 0x000fc600078e0216 */
[----:B------:R-:W-:Y:S02]  /*12160*/  LEA.HI.X.SX32 R2, R2, R19, 0x1, P1 ;  /* 0x0000001302027211 */ /* 0x000fe400008f0eff */
[C---:B------:R-:W-:Y:S01]  /*12170*/  IADD3 R5, P1, R11.reuse, R8, RZ ;  /* 0x000000080b057210 */ /* 0x040fe20007f3e0ff */
[----:B------:R-:W2:Y:S03]  /*12180*/  LDG.E.128 R24, desc[UR6][R24.64] ;  /* 0x0000000618187981 */ /* 0x000ea6000c1e1d00 */
[----:B------:R-:W-:Y:S02]  /*12190*/  LEA.HI.X.SX32 R4, R11, R2, 0x1, P1 ;  /* 0x000000020b047211 */ /* 0x000fe400008f0eff */
[----:B------:R-:W-:-:S04]  /*121a0*/  LEA R6, P1, R5, UR8, 0x1 ;  /* 0x0000000805067c11 */ /* 0x000fc8000f8208ff */
        /* <DEDUP_REMOVED lines=8> */
[--C-:B--2---:R-:W-:Y:S02]  /*12230*/  HADD2.F32 R35, -RZ, R24.reuse.H0_H0 ;  /* 0x20000018ff237230 */ /* 0x104fe40000004100 */
[----:B-1----:R-:W-:Y:S02]  /*12240*/  HADD2.F32 R37, -RZ, R25.H0_H0 ;  /* 0x20000019ff257230 */ /* 0x002fe40000004100 */
[----:B------:R-:W-:Y:S02]  /*12250*/  HADD2.F32 R24, -RZ, R24.H1_H1 ;  /* 0x30000018ff187230 */ /* 0x000fe40000004100 */
[--C-:B----4-:R-:W-:Y:S02]  /*12260*/  HADD2.F32 R2, -RZ, R4.reuse.H0_H0 ;  /* 0x20000004ff027230 */ /* 0x110fe40000004100 */
[----:B------:R-:W-:Y:S02]  /*12270*/  HADD2.F32 R21, -RZ, R4.H1_H1 ;  /* 0x30000004ff157230 */ /* 0x000fe40000004100 */
[----:B------:R-:W-:-:S02]  /*12280*/  HADD2.F32 R4, -RZ, R5.H0_H0 ;  /* 0x20000005ff047230 */ /* 0x000fc40000004100 */
[----:B------:R-:W-:Y:S02]  /*12290*/  HADD2.F32 R32, -RZ, R5.H1_H1 ;  /* 0x30000005ff207230 */ /* 0x000fe40000004100 */
[----:B------:R-:W-:Y:S01]  /*122a0*/  @!P0 FADD.FTZ R2, -R2, -RZ ;  /* 0x800000ff02028221 */ /* 0x000fe20000010100 */
[--C-:B------:R-:W-:Y:S02]  /*122b0*/  HADD2.F32 R5, -RZ, R6.reuse.H0_H0 ;  /* 0x20000006ff057230 */ /* 0x100fe40000004100 */
[----:B------:R-:W-:Y:S01]  /*122c0*/  @!P0 FADD.FTZ R4, -R4, -RZ ;  /* 0x800000ff04048221 */ /* 0x000fe20000010100 */
[----:B------:R-:W-:Y:S02]  /*122d0*/  HADD2.F32 R33, -RZ, R6.H1_H1 ;  /* 0x30000006ff217230 */ /* 0x000fe40000004100 */
[----:B------:R-:W-:Y:S01]  /*122e0*/  @!P0 FADD.FTZ R21, -R21, -RZ ;  /* 0x800000ff15158221 */ /* 0x000fe20000010100 */
[--C-:B------:R-:W-:Y:S02]  /*122f0*/  HADD2.F32 R6, -RZ, R7.reuse.H0_H0 ;  /* 0x20000007ff067230 */ /* 0x100fe40000004100 */
[----:B------:R-:W-:-:S02]  /*12300*/  HADD2.F32 R7, -RZ, R7.H1_H1 ;  /* 0x30000007ff077230 */ /* 0x000fc40000004100 */
[----:B------:R-:W-:Y:S01]  /*12310*/  FMUL.FTZ R35, R35, R2 ;  /* 0x0000000223237220 */ /* 0x000fe20000410000 */
[----:B------:R-:W-:Y:S01]  /*12320*/  FMUL.FTZ R37, R37, R4 ;  /* 0x0000000425257220 */ /* 0x000fe20000410000 */
[----:B------:R-:W-:Y:S01]  /*12330*/  FMUL.FTZ R24, R24, R21 ;  /* 0x0000001518187220 */ /* 0x000fe20000410000 */
[--C-:B------:R-:W-:Y:S02]  /*12340*/  HADD2.F32 R4, -RZ, R26.reuse.H0_H0 ;  /* 0x2000001aff047230 */ /* 0x100fe40000004100 */
[----:B------:R-:W-:Y:S01]  /*12350*/  @!P0 FADD.FTZ R5, -R5, -RZ ;  /* 0x800000ff05058221 */ /* 0x000fe20000010100 */
[--C-:B------:R-:W-:Y:S02]  /*12360*/  HADD2.F32 R2, -RZ, R27.reuse.H1_H1 ;  /* 0x3000001bff027230 */ /* 0x100fe40000004100 */
[----:B------:R-:W-:Y:S01]  /*12370*/  @!P0 FADD.FTZ R7, -R7, -RZ ;  /* 0x800000ff07078221 */ /* 0x000fe20000010100 */
[----:B------:R-:W-:Y:S02]  /*12380*/  HADD2.F32 R26, -RZ, R26.H1_H1 ;  /* 0x3000001aff1a7230 */ /* 0x000fe40000004100 */
[----:B------:R-:W-:Y:S01]  /*12390*/  @!P0 FADD.FTZ R33, -R33, -RZ ;  /* 0x800000ff21218221 */ /* 0x000fe20000010100 */
[----:B------:R-:W-:-:S02]  /*123a0*/  HADD2.F32 R21, -RZ, R27.H0_H0 ;  /* 0x2000001bff157230 */ /* 0x000fc40000004100 */
[----:B------:R-:W-:Y:S01]  /*123b0*/  @!P0 FADD.FTZ R6, -R6, -RZ ;  /* 0x800000ff06068221 */ /* 0x000fe20000010100 */
[----:B------:R-:W-:Y:S02]  /*123c0*/  HADD2.F32 R25, -RZ, R25.H1_H1 ;  /* 0x30000019ff197230 */ /* 0x000fe40000004100 */
[----:B------:R-:W-:Y:S01]  /*123d0*/  FMUL.FTZ R5, R4, R5 ;  /* 0x0000000504057220 */ /* 0x000fe20000410000 */
[----:B------:R-:W-:Y:S01]  /*123e0*/  FMUL.FTZ R7, R2, R7 ;  /* 0x0000000702077220 */ /* 0x000fe20000410000 */
[----:B------:R-:W-:Y:S01]  /*123f0*/  @!P0 FADD.FTZ R32, -R32, -RZ ;  /* 0x800000ff20208221 */ /* 0x000fe20000010100 */
[----:B------:R-:W-:Y:S01]  /*12400*/  FMUL.FTZ R33, R26, R33 ;  /* 0x000000211a217220 */ /* 0x000fe20000410000 */
[----:B------:R-:W-:Y:S01]  /*12410*/  FMUL.FTZ R6, R21, R6 ;  /* 0x0000000615067220 */ /* 0x000fe20000410000 */
[----:B-----5:R-:W-:Y:S02]  /*12420*/  HADD2.F32 R2, -RZ, R28.H0_H0 ;  /* 0x2000001cff027230 */ /* 0x020fe40000004100 */
[----:B---3--:R-:W-:-:S02]  /*12430*/  HADD2.F32 R4, -RZ, R8.H0_H0 ;  /* 0x20000008ff047230 */ /* 0x008fc40000004100 */
[----:B------:R-:W-:Y:S02]  /*12440*/  HADD2.F32 R27, -RZ, R8.H1_H1 ;  /* 0x30000008ff1b7230 */ /* 0x000fe40000004100 */
[----:B------:R-:W-:Y:S02]  /*12450*/  HADD2.F32 R21, -RZ, R28.H1_H1 ;  /* 0x3000001cff157230 */ /* 0x000fe40000004100 */
[----:B------:R-:W-:Y:S02]  /*12460*/  HADD2.F32 R26, -RZ, R29.H0_H0 ;  /* 0x2000001dff1a7230 */ /* 0x000fe40000004100 */
[--C-:B------:R-:W-:Y:S02]  /*12470*/  HADD2.F32 R8, -RZ, R9.reuse.H0_H0 ;  /* 0x20000009ff087230 */ /* 0x100fe40000004100 */
        /* <DEDUP_REMOVED lines=23> */
.L_x_2755:
[----:B------:R-:W-:Y:S05]  /*125f0*/  BSYNC B0 ;  /* 0x0000000000007941 */ /* 0x000fea0003800000 */
.L_x_2754:
        /* <DEDUP_REMOVED lines=8> */
[----:B------:R-:W-:Y:S02]  /*12680*/  MOV R6, 0x30 ;  /* 0x0000003000067802 */ /* 0x000fe40000000f00 */
[----:B------:R-:W-:-:S07]  /*12690*/  MOV R2, RZ ;  /* 0x000000ff00027202 */ /* 0x000fce0000000f00 */
[--C-:B------:R-:W-:Y:S02]  /*126a0*/  @P0 SHF.R.S32.HI R139, RZ, 0x1, R141.reuse ;  /* 0x00000001ff8b0819 */ /* 0x100fe4000001148d */
[--C-:B------:R-:W-:Y:S02]  /*126b0*/  @P0 SHF.R.S32.HI R4, RZ, 0x1, R141.reuse ;  /* 0x00000001ff040819 */ /* 0x100fe4000001148d */
[C---:B------:R-:W-:Y:S01]  /*126c0*/  @P0 IADD3 R5, -R139.reuse, RZ, RZ ;  /* 0x000000ff8b050210 */ /* 0x040fe20007ffe1ff */
[----:B------:R-:W-:Y:S01]  /*126d0*/  IMAD R6, R139, R6, 0x40 ;  /* 0x000000408b067424 */ /* 0x000fe200078e0206 */
[----:B------:R-:W-:Y:S02]  /*126e0*/  @P0 IADD3 R2, -R4, RZ, RZ ;  /* 0x000000ff04020210 */ /* 0x000fe40007ffe1ff */
[----:B------:R-:W-:Y:S01]  /*126f0*/  @P0 SHF.R.S32.HI R141, RZ, 0x1, R141 ;  /* 0x00000001ff8d0819 */ /* 0x000fe2000001148d */
[----:B------:R-:W-:Y:S01]  /*12700*/  IMAD.WIDE R24, R5, 0x2, R22 ;  /* 0x0000000205187825 */ /* 0x000fe200078e0216 */
[----:B------:R-:W-:-:S04]  /*12710*/  IADD3 R3, P1, R6, R3, RZ ;  /* 0x0000000306037210 */ /* 0x000fc80007f3e0ff */
[----:B------:R-:W-:Y:S01]  /*12720*/  LEA.HI.X.SX32 R19, R6, R19, 0x1, P1 ;  /* 0x0000001306137211 */ /* 0x000fe200008f0eff */
[----:B------:R-:W4:Y:S01]  /*12730*/  LDG.E.128 R24, desc[UR6][R24.64+0x80] ;  /* 0x0000800618187981 */ /* 0x000f22000c1e1d00 */
[----:B------:R-:W-:-:S04]  /*12740*/  IADD3 R4, P1, R2, R3, RZ ;  /* 0x0000000302047210 */ /* 0x000fc80007f3e0ff */
[----:B------:R-:W-:Y:S02]  /*12750*/  LEA.HI.X.SX32 R7, R2, R19, 0x1, P1 ;  /* 0x0000001302077211 */ /* 0x000fe400008f0eff */
[C---:B------:R-:W-:Y:S02]  /*12760*/  LEA R6, P1, R4.reuse, UR8, 0x1 ;  /* 0x0000000804067c11 */ /* 0x040fe4000f8208ff */
[----:B------:R-:W-:Y:S02]  /*12770*/  MOV R2, RZ ;  /* 0x000000ff00027202 */ /* 0x000fe40000000f00 */
[----:B------:R-:W-:Y:S01]  /*12780*/  LEA.HI.X R7, R4, UR9, R7, 0x1, P1 ;  /* 0x0000000904077c11 */ /* 0x000fe200088f0c07 */
[----:B------:R-:W-:Y:S01]  /*12790*/  ULDC.64 UR8, c[0x0][0x358] ;  /* 0x0000d60000087ab9 */ /* 0x000fe20000000a00 */
[----:B------:R-:W-:-:S04]  /*127a0*/  @P0 IADD3 R2, -R141, RZ, RZ ;  /* 0x000000ff8d020210 */ /* 0x000fc80007ffe1ff */
[----:B------:R-:W5:Y:S01]  /*127b0*/  LDG.E.128 R4, desc[UR6][R6.64] ;  /* 0x0000000606047981 */ /* 0x000f62000c1e1d00 */
[----:B------:R-:W-:-:S04]  /*127c0*/  IADD3 R3, P1, R2, R3, RZ ;  /* 0x0000000302037210 */ /* 0x000fc80007f3e0ff */
[----:B------:R-:W-:Y:S02]  /*127d0*/  LEA.HI.X.SX32 R2, R2, R19, 0x1, P1 ;  /* 0x0000001302027211 */ /* 0x000fe400008f0eff */
[----:B------:R-:W-:-:S04]  /*127e0*/  LEA R8, P1, R3, UR8, 0x1 ;  /* 0x0000000803087c11 */ /* 0x000fc8000f8208ff */
[----:B------:R-:W-:-:S06]  /*127f0*/  LEA.HI.X R9, R3, UR9, R2, 0x1, P1 ;  /* 0x0000000903097c11 */ /* 0x000fcc00088f0c02 */
[----:B------:R-:W5:Y:S01]  /*12800*/  LDG.E.128 R8, desc[UR6][R8.64] ;  /* 0x0000000608087981 */ /* 0x000f62000c1e1d00 */
[--C-:B----4-:R-:W-:Y:S02]  /*12810*/  HADD2.F32 R19, -RZ, R25.reuse.H0_H0 ;  /* 0x20000019ff137230 */ /* 0x110fe40000004100 */
[----:B--2---:R-:W-:Y:S02]  /*12820*/  HADD2.F32 R28, -RZ, R24.H0_H0 ;  /* 0x20000018ff1c7230 */ /* 0x004fe40000004100 */
[----:B---3--:R-:W-:Y:S02]  /*12830*/  HADD2.F32 R22, -RZ, R25.H1_H1 ;  /* 0x30000019ff167230 */ /* 0x008fe40000004100 */
[--C-:B-----5:R-:W-:Y:S02]  /*12840*/  HADD2.F32 R2, -RZ, R5.reuse.H0_H0 ;  /* 0x20000005ff027230 */ /* 0x120fe40000004100 */
[----:B------:R-:W-:Y:S02]  /*12850*/  HADD2.F32 R3, -RZ, R4.H0_H0 ;  /* 0x20000004ff037230 */ /* 0x000fe40000004100 */
[----:B------:R-:W-:-:S02]  /*12860*/  HADD2.F32 R5, -RZ, R5.H1_H1 ;  /* 0x30000005ff057230 */ /* 0x000fc40000004100 */
[----:B------:R-:W-:Y:S02]  /*12870*/  HADD2.F32 R16, -RZ, R4.H1_H1 ;  /* 0x30000004ff107230 */ /* 0x000fe40000004100 */
[----:B------:R-:W-:Y:S01]  /*12880*/  @!P0 FADD.FTZ R2, -R2, -RZ ;  /* 0x800000ff02028221 */ /* 0x000fe20000010100 */
[--C-:B------:R-:W-:Y:S02]  /*12890*/  HADD2.F32 R4, -RZ, R6.reuse.H0_H0 ;  /* 0x20000006ff047230 */ /* 0x100fe40000004100 */
[----:B------:R-:W-:Y:S01]  /*128a0*/  @!P0 FADD.FTZ R3, -R3, -RZ ;  /* 0x800000ff03038221 */ /* 0x000fe20000010100 */
[----:B------:R-:W-:Y:S02]  /*128b0*/  HADD2.F32 R17, -RZ, R6.H1_H1 ;  /* 0x30000006ff117230 */ /* 0x000fe40000004100 */
[--C-:B------:R-:W-:Y:S02]  /*128c0*/  HADD2.F32 R6, -RZ, R7.reuse.H0_H0 ;  /* 0x20000007ff067230 */ /* 0x100fe40000004100 */
[----:B------:R-:W-:Y:S01]  /*128d0*/  @!P0 FADD.FTZ R5, -R5, -RZ ;  /* 0x800000ff05058221 */ /* 0x000fe20000010100 */
[----:B------:R-:W-:-:S02]  /*128e0*/  HADD2.F32 R7, -RZ, R7.H1_H1 ;  /* 0x30000007ff077230 */ /* 0x000fc40000004100 */
[----:B------:R-:W-:Y:S01]  /*128f0*/  FMUL.FTZ R19, R19, R2 ;  /* 0x0000000213137220 */ /* 0x000fe20000410000 */
[----:B------:R-:W-:Y:S01]  /*12900*/  FMUL.FTZ R28, R28, R3 ;  /* 0x000000031c1c7220 */ /* 0x000fe20000410000 */
[--C-:B------:R-:W-:Y:S02]  /*12910*/  HADD2.F32 R3, -RZ, R27.reuse.H0_H0 ;  /* 0x2000001bff037230 */ /* 0x100fe40000004100 */
[----:B------:R-:W-:Y:S01]  /*12920*/  FMUL.FTZ R22, R22, R5 ;  /* 0x0000000516167220 */ /* 0x000fe20000410000 */
[----:B------:R-:W-:Y:S02]  /*12930*/  HADD2.F32 R2, -RZ, R27.H1_H1 ;  /* 0x3000001bff027230 */ /* 0x000fe40000004100 */
[----:B------:R-:W-:Y:S01]  /*12940*/  @!P0 FADD.FTZ R6, -R6, -RZ ;  /* 0x800000ff06068221 */ /* 0x000fe20000010100 */
[----:B------:R-:W-:Y:S01]  /*12950*/  @!P0 FADD.FTZ R7, -R7, -RZ ;  /* 0x800000ff07078221 */ /* 0x000fe20000010100 */
[----:B------:R-:W-:Y:S02]  /*12960*/  HADD2.F32 R21, -RZ, R24.H1_H1 ;  /* 0x30000018ff157230 */ /* 0x000fe40000004100 */
[----:B------:R-:W-:Y:S01]  /*12970*/  @!P0 FADD.FTZ R16, -R16, -RZ ;  /* 0x800000ff10108221 */ /* 0x000fe20000010100 */
[----:B------:R-:W-:-:S02]  /*12980*/  HADD2.F32 R5, -RZ, R26.H0_H0 ;  /* 0x2000001aff057230 */ /* 0x000fc40000004100 */
[----:B------:R-:W-:Y:S01]  /*12990*/  @!P0 FADD.FTZ R4, -R4, -RZ ;  /* 0x800000ff04048221 */ /* 0x000fe20000010100 */
[----:B------:R-:W-:Y:S01]  /*129a0*/  FMUL.FTZ R6, R3, R6 ;  /* 0x0000000603067220 */ /* 0x000fe20000410000 */
[----:B------:R-:W-:Y:S01]  /*129b0*/  FMUL.FTZ R7, R2, R7 ;  /* 0x0000000702077220 */ /* 0x000fe20000410000 */
[----:B------:R-:W-:Y:S02]  /*129c0*/  HADD2.F32 R2, -RZ, R13.H0_H0 ;  /* 0x2000000dff027230 */ /* 0x000fe40000004100 */
[----:B------:R-:W-:Y:S01]  /*129d0*/  FMUL.FTZ R21, R21, R16 ;  /* 0x0000001015157220 */ /* 0x000fe20000410000 */
[----:B------:R-:W-:Y:S02]  /*129e0*/  HADD2.F32 R3, -RZ, R9.H0_H0 ;  /* 0x20000009ff037230 */ /* 0x000fe40000004100 */
[----:B------:R-:W-:Y:S01]  /*129f0*/  FMUL.FTZ R4, R5, R4 ;  /* 0x0000000405047220 */ /* 0x000fe20000410000 */
[----:B------:R-:W-:Y:S02]  /*12a00*/  HADD2.F32 R13, -RZ, R13.H1_H1 ;  /* 0x3000000dff0d7230 */ /* 0x000fe40000004100 */
[----:B------:R-:W-:-:S02]  /*12a10*/  HADD2.F32 R9, -RZ, R9.H1_H1 ;  /* 0x30000009ff097230 */ /* 0x000fc40000004100 */
[----:B------:R-:W-:Y:S02]  /*12a20*/  HADD2.F32 R5, -RZ, R12.H0_H0 ;  /* 0x2000000cff057230 */ /* 0x000fe40000004100 */
        /* <DEDUP_REMOVED lines=8> */
[----:B------:R-:W-:Y:S02]  /*12ab0*/  HADD2.F32 R11, -RZ, R10.H0_H0 ;  /* 0x2000000aff0b7230 */ /* 0x000fe40000004100 */
[----:B------:R-:W-:Y:S02]  /*12ac0*/  HADD2.F32 R13, -RZ, R14.H0_H0 ;  /* 0x2000000eff0d7230 */ /* 0x000fe40000004100 */
[----:B------:R-:W-:Y:S01]  /*12ad0*/  FMUL.FTZ R17, R26, R17 ;  /* 0x000000111a117220 */ /* 0x000fe20000410000 */
[----:B------:R-:W-:Y:S02]  /*12ae0*/  HADD2.F32 R8, -RZ, R8.H1_H1 ;  /* 0x30000008ff087230 */ /* 0x000fe40000004100 */
[----:B------:R-:W-:Y:S02]  /*12af0*/  HADD2.F32 R10, -RZ, R10.H1_H1 ;  /* 0x3000000aff0a7230 */ /* 0x000fe40000004100 */
[----:B------:R-:W-:-:S02]  /*12b00*/  HADD2.F32 R12, -RZ, R12.H1_H1 ;  /* 0x3000000cff0c7230 */ /* 0x000fc40000004100 */
[--C-:B------:R-:W-:Y:S02]  /*12b10*/  HADD2.F32 R3, -RZ, R15.reuse.H0_H0 ;  /* 0x2000000fff037230 */ /* 0x100fe40000004100 */
[----:B------:R-:W-:Y:S02]  /*12b20*/  HADD2.F32 R16, -RZ, R15.H1_H1 ;  /* 0x3000000fff107230 */ /* 0x000fe40000004100 */
        /* <DEDUP_REMOVED lines=10> */
.L_x_2757:
[----:B------:R-:W-:Y:S05]  /*12bd0*/  BSYNC B0 ;  /* 0x0000000000007941 */ /* 0x000fea0003800000 */
.L_x_2756:
[----:B------:R4:W-:Y:S01]  /*12be0*/  STS.128 [R229+0x3800], R12 ;  /* 0x0038000ce5007388 */ /* 0x0009e20000000c00 */
[----:B------:R-:W-:Y:S05]  /*12bf0*/  BRA `(.L_x_2731) ;  /* 0x0000000000a07947 */ /* 0x000fea0003800000 */
.L_x_2711:
[----:B--23--:R-:W-:Y:S02]  /*12c00*/  IMAD.IADD R5, R227, 0x1, -R60 ;  /* 0x00000001e3057824 */ /* 0x00cfe400078e0a3c */
[C---:B------:R-:W-:Y:S02]  /*12c10*/  VIADD R0, R230.reuse, 0x10 ;  /* 0x00000010e6007836 */ /* 0x040fe40000000000 */
[C---:B------:R-:W-:Y:S01]  /*12c20*/  VIADD R18, R230.reuse, 0x20 ;  /* 0x00000020e6127836 */ /* 0x040fe20000000000 */
[CC--:B------:R-:W-:Y:S01]  /*12c30*/  ISETP.GE.AND P3, PT, R230.reuse, R5.reuse, PT ;  /* 0x00000005e600720c */ /* 0x0c0fe20003f66270 */
[----:B----4-:R-:W-:Y:S01]  /*12c40*/  VIADD R20, R230, 0x30 ;  /* 0x00000030e6147836 */ /* 0x010fe20000000000 */
[-C--:B------:R-:W-:Y:S02]  /*12c50*/  ISETP.GE.AND P2, PT, R0, R5.reuse, PT ;  /* 0x000000050000720c */ /* 0x080fe40003f46270 */
[-C--:B------:R-:W-:Y:S02]  /*12c60*/  ISETP.GE.AND P1, PT, R18, R5.reuse, PT ;  /* 0x000000051200720c */ /* 0x080fe40003f26270 */
[----:B------:R-:W-:-:S07]  /*12c70*/  ISETP.GE.AND P0, PT, R20, R5, PT ;  /* 0x000000051400720c */ /* 0x000fce0003f06270 */
[----:B------:R-:W1:Y:S02]  /*12c80*/  @!P3 LDC.64 R10, c[0x0][0x210] ;  /* 0x00008400ff0abb82 */ /* 0x000e640000000a00 */
[-C--:B------:R-:W-:Y:S02]  /*12c90*/  @!P2 IADD3 R15, P4, R15, R150.reuse, RZ ;  /* 0x000000960f0fa210 */ /* 0x080fe40007f9e0ff */
[----:B------:R-:W-:Y:S02]  /*12ca0*/  @!P1 LEA R14, P6, R2, R150, 0x5 ;  /* 0x00000096020e9211 */ /* 0x000fe400078c28ff */
[----:B------:R-:W-:Y:S02]  /*12cb0*/  @!P0 IMAD.MOV.U32 R22, RZ, RZ, R150 ;  /* 0x000000ffff168224 */ /* 0x000fe400078e0096 */
[----:B------:R-:W2:Y:S01]  /*12cc0*/  @!P2 LDC.64 R8, c[0x0][0x210] ;  /* 0x00008400ff08ab82 */ /* 0x000ea20000000a00 */
[--C-:B------:R-:W-:Y:S02]  /*12cd0*/  @!P0 IMAD.MOV.U32 R23, RZ, RZ, R145.reuse ;  /* 0x000000ffff178224 */ /* 0x100fe400078e0091 */
[----:B------:R-:W-:-:S02]  /*12ce0*/  @!P2 IMAD.X R16, R13, 0x1, R145, P4 ;  /* 0x000000010d10a824 */ /* 0x000fc400020e0691 */
[----:B------:R-:W-:Y:S02]  /*12cf0*/  @!P0 IMAD R12, R3, 0x30, RZ ;  /* 0x00000030030c8824 */ /* 0x000fe400078e02ff */
[C---:B------:R-:W-:Y:S01]  /*12d00*/  @!P0 IMAD.WIDE.U32 R22, R2.reuse, 0x30, R22 ;  /* 0x0000003002168825 */ /* 0x040fe200078e0016 */
[----:B------:R-:W3:Y:S01]  /*12d10*/  @!P1 LDC.64 R6, c[0x0][0x210] ;  /* 0x00008400ff069b82 */ /* 0x000ee20000000a00 */
[----:B------:R-:W-:Y:S02]  /*12d20*/  @!P1 LEA.HI.X R2, R2, R145, R3, 0x5, P6 ;  /* 0x0000009102029211 */ /* 0x000fe400030f2c03 */
[----:B------:R-:W-:-:S05]  /*12d30*/  @!P0 IMAD.IADD R12, R23, 0x1, R12 ;  /* 0x00000001170c8824 */ /* 0x000fca00078e020c */
[----:B------:R-:W4:Y:S01]  /*12d40*/  @!P0 LDC.64 R4, c[0x0][0x210] ;  /* 0x00008400ff048b82 */ /* 0x000f220000000a00 */
[----:B-1----:R-:W-:-:S04]  /*12d50*/  @!P3 LEA R10, P5, R150, R10, 0x1 ;  /* 0x0000000a960ab211 */ /* 0x002fc800078a08ff */
[----:B------:R-:W-:Y:S02]  /*12d60*/  @!P3 LEA.HI.X R11, R150, R11, R145, 0x1, P5 ;  /* 0x0000000b960bb211 */ /* 0x000fe400028f0c91 */
[----:B--2---:R-:W-:-:S03]  /*12d70*/  @!P2 LEA R8, P4, R15, R8, 0x1 ;  /* 0x000000080f08a211 */ /* 0x004fc600078808ff */
[----:B------:R-:W-:Y:S01]  /*12d80*/  @!PT LDS RZ, [RZ] ;  /* 0x00000000fffff984 */ /* 0x000fe20000000800 */
[----:B------:R-:W-:Y:S01]  /*12d90*/  @!PT LDS RZ, [RZ] ;  /* 0x00000000fffff984 */ /* 0x000fe20000000800 */
[----:B------:R-:W-:Y:S01]  /*12da0*/  @!PT LDS RZ, [RZ] ;  /* 0x00000000fffff984 */ /* 0x000fe20000000800 */
[----:B------:R1:W-:Y:S01]  /*12db0*/  @!P3 LDGSTS.E.BYPASS.LTC128B.128 [R229], desc[UR6][R10.64] ;  /* 0x000000000ae5bfae */ /* 0x0003e2000b901d46 */
[----:B------:R-:W-:-:S03]  /*12dc0*/  @!P2 LEA.HI.X R9, R15, R9, R16, 0x1, P4 ;  /* 0x000000090f09a211 */ /* 0x000fc600020f0c10 */
[----:B------:R1:W-:Y:S01]  /*12dd0*/  @!P3 LDGSTS.E.BYPASS.LTC128B.128 [R229+0x2000], desc[UR6][R10.64+0x80] ;  /* 0x020000800ae5bfae */ /* 0x0003e2000b901d46 */
[----:B---3--:R-:W-:-:S03]  /*12de0*/  @!P1 LEA R6, P5, R14, R6, 0x1 ;  /* 0x000000060e069211 */ /* 0x008fc600078a08ff */
[----:B------:R1:W-:Y:S01]  /*12df0*/  @!P2 LDGSTS.E.BYPASS.LTC128B.128 [R229+0x800], desc[UR6][R8.64] ;  /* 0x0080000008e5afae */ /* 0x0003e2000b901d46 */
[----:B------:R-:W-:-:S03]  /*12e00*/  @!P1 LEA.HI.X R7, R14, R7, R2, 0x1, P5 ;  /* 0x000000070e079211 */ /* 0x000fc600028f0c02 */
[----:B------:R1:W-:Y:S01]  /*12e10*/  @!P2 LDGSTS.E.BYPASS.LTC128B.128 [R229+0x2800], desc[UR6][R8.64+0x80] ;  /* 0x0280008008e5afae */ /* 0x0003e2000b901d46 */
[----:B----4-:R-:W-:-:S03]  /*12e20*/  @!P0 LEA R4, P4, R22, R4, 0x1 ;  /* 0x0000000416048211 */ /* 0x010fc600078808ff */
[----:B------:R1:W-:Y:S01]  /*12e30*/  @!P1 LDGSTS.E.BYPASS.LTC128B.128 [R229+0x1000], desc[UR6][R6.64] ;  /* 0x0100000006e59fae */ /* 0x0003e2000b901d46 */
[----:B------:R-:W-:-:S03]  /*12e40*/  @!P0 LEA.HI.X R5, R22, R5, R12, 0x1, P4 ;  /* 0x0000000516058211 */ /* 0x000fc600020f0c0c */
[----:B------:R1:W-:Y:S04]  /*12e50*/  @!P1 LDGSTS.E.BYPASS.LTC128B.128 [R229+0x3000], desc[UR6][R6.64+0x80] ;  /* 0x0300008006e59fae */ /* 0x0003e8000b901d46 */
[----:B------:R1:W-:Y:S04]  /*12e60*/  @!P0 LDGSTS.E.BYPASS.LTC128B.128 [R229+0x1800], desc[UR6][R4.64] ;  /* 0x0180000004e58fae */ /* 0x0003e8000b901d46 */
[----:B------:R1:W-:Y:S02]  /*12e70*/  @!P0 LDGSTS.E.BYPASS.LTC128B.128 [R229+0x3800], desc[UR6][R4.64+0x80] ;  /* 0x0380008004e58fae */ /* 0x0003e4000b901d46 */
.L_x_2731:
[----:B------:R-:W-:Y:S05]  /*12e80*/  BSYNC B2 ;  /* 0x0000000000027941 */ /* 0x000fea0003800000 */
.L_x_2710:
[----:B------:R-:W-:Y:S01]  /*12e90*/  VIADD R236, R54, 0xffffffff ;  /* 0xffffffff36ec7836 */ /* 0x000fe20000000000 */
[----:B------:R-:W-:Y:S01]  /*12ea0*/  ULDC.64 UR10, c[0x0][0x218] ;  /* 0x00008600000a7ab9 */ /* 0x000fe20000000a00 */
[----:B------:R-:W-:Y:S01]  /*12eb0*/  VIADD R24, R230, 0x40 ;  /* 0x00000040e6187836 */ /* 0x000fe20000000000 */
[----:B------:R-:W-:Y:S01]  /*12ec0*/  LEA R234, P1, R148, UR10, 0x1 ;  /* 0x0000000a94ea7c11 */ /* 0x000fe2000f8208ff */
[----:B------:R-:W-:Y:S01]  /*12ed0*/  IMAD.SHL.U32 R2, R236, 0x80, RZ ;  /* 0x00000080ec027824 */ /* 0x000fe200078e00ff */
[----:B------:R-:W-:Y:S01]  /*12ee0*/  ULDC.64 UR8, c[0x0][0x220] ;  /* 0x0000880000087ab9 */ /* 0x000fe20000000a00 */
[----:B---3--:R-:W-:Y:S01]  /*12ef0*/  VIADD R22, R230, 0x50 ;  /* 0x00000050e6167836 */ /* 0x008fe20000000000 */
[----:B------:R-:W-:Y:S01]  /*12f00*/  LEA.HI.X R235, R148, UR11, R56, 0x1, P1 ;  /* 0x0000000b94eb7c11 */ /* 0x000fe200088f0c38 */
[----:B------:R-:W-:Y:S02]  /*12f10*/  IMAD.IADD R17, R62, 0x1, -R2 ;  /* 0x000000013e117824 */ /* 0x000fe400078e0a02 */
[----:B------:R-:W-:-:S02]  /*12f20*/  VIADD R16, R230, 0x60 ;  /* 0x00000060e6107836 */ /* 0x000fc40000000000 */
[----:B------:R-:W-:Y:S01]  /*12f30*/  VIADD R3, R230, 0x70 ;  /* 0x00000070e6037836 */ /* 0x000fe20000000000 */
[-C--:B------:R-:W-:Y:S01]  /*12f40*/  ISETP.GE.AND P6, PT, R0, R17.reuse, PT ;  /* 0x000000110000720c */ /* 0x080fe20003fc6270 */
[----:B------:R-:W-:Y:S01]  /*12f50*/  IMAD.U32 R19, RZ, RZ, UR14 ;  /* 0x0000000eff137e24 */ /* 0x000fe2000f8e00ff */
[-C--:B------:R-:W-:Y:S01]  /*12f60*/  ISETP.GE.AND P0, PT, R230, R17.reuse, PT ;  /* 0x00000011e600720c */ /* 0x080fe20003f06270 */
[----:B------:R-:W-:Y:S01]  /*12f70*/  IMAD.SHL.U32 R40, R63, 0x40, RZ ;  /* 0x000000403f287824 */ /* 0x000fe200078e00ff */
[-C--:B------:R-:W-:Y:S01]  /*12f80*/  ISETP.GE.AND P5, PT, R18, R17.reuse, PT ;  /* 0x000000111200720c */ /* 0x080fe20003fa6270 */
[----:B------:R-:W-:Y:S01]  /*12f90*/  IMAD R41, R58, 0x10, R60 ;  /* 0x000000103a297824 */ /* 0x000fe200078e023c */
[-C--:B------:R-:W-:Y:S01]  /*12fa0*/  ISETP.GE.AND P3, PT, R20, R17.reuse, PT ;  /* 0x000000111400720c */ /* 0x080fe20003f66270 */
[----:B------:R-:W-:Y:S01]  /*12fb0*/  IMAD.SHL.U32 R55, R57, 0x2, RZ ;  /* 0x0000000239377824 */ /* 0x000fe200078e00ff */
[-C--:B------:R-:W-:Y:S02]  /*12fc0*/  ISETP.GE.AND P4, PT, R24, R17.reuse, PT ;  /* 0x000000111800720c */ /* 0x080fe40003f86270 */
[----:B------:R-:W-:-:S02]  /*12fd0*/  ISETP.GE.AND P2, PT, R22, R17, PT ;  /* 0x000000111600720c */ /* 0x000fc40003f46270 */
[----:B------:R-:W-:Y:S02]  /*12fe0*/  LOP3.LUT R40, R40, 0xfffffe00, RZ, 0xc0, !PT ;  /* 0xfffffe0028287812 */ /* 0x000fe400078ec0ff */
[----:B------:R-:W-:Y:S01]  /*12ff0*/  @!P6 LEA R26, P1, R115, R234, 0x1 ;  /* 0x000000ea731ae211 */ /* 0x000fe200078208ff */
[----:B------:R-:W-:Y:S01]  /*13000*/  @!PT LDS RZ, [RZ] ;  /* 0x00000000fffff984 */ /* 0x000fe20000000800 */
[----:B------:R-:W-:Y:S01]  /*13010*/  @!PT LDS RZ, [RZ] ;  /* 0x00000000fffff984 */ /* 0x000fe20000000800 */
[----:B------:R-:W-:Y:S01]  /*13020*/  @!PT LDS RZ, [RZ] ;  /* 0x00000000fffff984 */ /* 0x000fe20000000800 */
[----:B------:R-:W-:Y:S01]  /*13030*/  @!P0 LDGSTS.E.BYPASS.LTC128B.128 [R229+0x4000], desc[UR6][R234.64] ;  /* 0x04000000eae58fae */ /* 0x000fe2000b901d46 */
[----:B------:R-:W-:Y:S01]  /*13040*/  LOP3.LUT R55, R55, 0x6, RZ, 0xc0, !PT ;  /* 0x0000000637377812 */ /* 0x000fe200078ec0ff */
[----:B-1----:R-:W1:Y:S01]  /*13050*/  @!P5 LDC.64 R6, c[0x0][0x248] ;  /* 0x00009200ff06db82 */ /* 0x002e620000000a00 */
[----:B--2-4-:R-:W-:Y:S01]  /*13060*/  P2R R8, PR, RZ, 0x2 ;  /* 0x00000002ff087803 */ /* 0x014fe20000000000 */
[----:B------:R-:W-:Y:S01]  /*13070*/  @!P0 LDGSTS.E.BYPASS.LTC128B.128 [R229+0x8000], desc[UR6][R234.64+0x80] ;  /* 0x08000080eae58fae */ /* 0x000fe2000b901d46 */
[----:B------:R-:W-:Y:S01]  /*13080*/  ISETP.GE.AND P1, PT, R16, R17, PT ;  /* 0x000000111000720c */ /* 0x000fe20003f26270 */
[----:B------:R-:W-:Y:S01]  /*13090*/  IMAD R226, R58, 0x400, R40 ;  /* 0x000004003ae27824 */ /* 0x000fe200078e0228 */
[----:B------:R-:W-:-:S03]  /*130a0*/  ISETP.NE.AND P0, PT, R8, RZ, PT ;  /* 0x000000ff0800720c */ /* 0x000fc60003f05270 */
[----:B------:R-:W2:Y:S01]  /*130b0*/  @!P3 LDC.64 R4, c[0x0][0x248] ;  /* 0x00009200ff04bb82 */ /* 0x000ea20000000a00 */
[----:B------:R-:W-:Y:S02]  /*130c0*/  @!P6 LEA.HI.X R27, R115, R235, R114, 0x1, P0 ;  /* 0x000000eb731be211 */ /* 0x000fe400000f0c72 */
[----:B------:R-:W-:-:S03]  /*130d0*/  ISETP.GE.AND P0, PT, R3, R17, PT ;  /* 0x000000110300720c */ /* 0x000fc60003f06270 */
[----:B------:R-:W-:Y:S02]  /*130e0*/  @!P6 LDGSTS.E.BYPASS.LTC128B.128 [R229+0x4800], desc[UR6][R26.64] ;  /* 0x048000001ae5efae */ /* 0x000fe4000b901d46 */
[----:B------:R-:W3:Y:S02]  /*130f0*/  @!P4 LDC.64 R14, c[0x0][0x248] ;  /* 0x00009200ff0ecb82 */ /* 0x000ee40000000a00 */
[----:B------:R4:W-:Y:S06]  /*13100*/  @!P6 LDGSTS.E.BYPASS.LTC128B.128 [R229+0x8800], desc[UR6][R26.64+0x80] ;  /* 0x088000801ae5efae */ /* 0x0009ec000b901d46 */
[----:B------:R-:W5:Y:S01]  /*13110*/  @!P2 LDC.64 R12, c[0x0][0x248] ;  /* 0x00009200ff0cab82 */ /* 0x000f620000000a00 */
[----:B-1----:R-:W-:-:S04]  /*13120*/  @!P5 LEA R28, P6, R6, R234, 0x6 ;  /* 0x000000ea061cd211 */ /* 0x002fc800078c30ff */
[----:B------:R-:W-:-:S03]  /*13130*/  @!P5 LEA.HI.X R29, R6, R235, R7, 0x6, P6 ;  /* 0x000000eb061dd211 */ /* 0x000fc600030f3407 */
[----:B------:R-:W1:Y:S01]  /*13140*/  @!P1 LDC.64 R10, c[0x0][0x248] ;  /* 0x00009200ff0a9b82 */ /* 0x000e620000000a00 */
[----:B--2---:R-:W-:Y:S01]  /*13150*/  @!P3 IMAD.WIDE.U32 R30, R4, 0x60, R234 ;  /* 0x00000060041eb825 */ /* 0x004fe200078e00ea */
[----:B------:R-:W-:Y:S03]  /*13160*/  @!P5 LDGSTS.E.BYPASS.LTC128B.128 [R229+0x5000], desc[UR6][R28.64] ;  /* 0x050000001ce5dfae */ /* 0x000fe6000b901d46 */
[----:B------:R-:W-:Y:S01]  /*13170*/  @!P3 IMAD R5, R5, 0x60, RZ ;  /* 0x000000600505b824 */ /* 0x000fe200078e02ff */
[----:B------:R-:W-:Y:S01]  /*13180*/  @!P5 LDGSTS.E.BYPASS.LTC128B.128 [R229+0x9000], desc[UR6][R28.64+0x80] ;  /* 0x090000801ce5dfae */ /* 0x000fe2000b901d46 */
[----:B------:R-:W-:Y:S01]  /*13190*/  ISETP.GE.AND P5, PT, R18, R17, PT ;  /* 0x000000111200720c */ /* 0x000fe20003fa6270 */
[----:B------:R-:W4:Y:S01]  /*131a0*/  @!P0 LDC.64 R8, c[0x0][0x248] ;  /* 0x00009200ff088b82 */ /* 0x000f220000000a00 */
[----:B---3--:R-:W-:Y:S01]  /*131b0*/  @!P4 LEA R4, P6, R14, R234, 0x7 ;  /* 0x000000ea0e04c211 */ /* 0x008fe200078c38ff */
[----:B------:R-:W-:-:S03]  /*131c0*/  @!P3 IMAD.IADD R31, R5, 0x1, R31 ;  /* 0x00000001051fb824 */ /* 0x000fc600078e021f */
[----:B------:R-:W-:Y:S02]  /*131d0*/  @!P4 LEA.HI.X R5, R14, R235, R15, 0x7, P6 ;  /* 0x000000eb0e05c211 */ /* 0x000fe400030f3c0f */
[----:B------:R-:W-:Y:S01]  /*131e0*/  @!P3 LDGSTS.E.BYPASS.LTC128B.128 [R229+0x5800], desc[UR6][R30.64] ;  /* 0x058000001ee5bfae */ /* 0x000fe2000b901d46 */
[--C-:B-----5:R-:W-:Y:S01]  /*131f0*/  @!P2 IMAD.WIDE.U32 R6, R12, 0xa0, R234.reuse ;  /* 0x000000a00c06a825 */ /* 0x120fe200078e00ea */
[-C--:B------:R-:W-:Y:S02]  /*13200*/  ISETP.GE.AND P6, PT, R0, R17.reuse, PT ;  /* 0x000000110000720c */ /* 0x080fe40003fc6270 */
[----:B------:R-:W-:Y:S01]  /*13210*/  @!P3 LDGSTS.E.BYPASS.LTC128B.128 [R229+0x9800], desc[UR6][R30.64+0x80] ;  /* 0x098000801ee5bfae */ /* 0x000fe2000b901d46 */
[----:B------:R-:W-:Y:S01]  /*13220*/  @!P2 IMAD R13, R13, 0xa0, RZ ;  /* 0x000000a00d0da824 */ /* 0x000fe200078e02ff */
[----:B------:R-:W-:Y:S01]  /*13230*/  ISETP.GE.AND P3, PT, R20, R17, PT ;  /* 0x000000111400720c */ /* 0x000fe20003f66270 */
[----:B------:R-:W-:Y:S01]  /*13240*/  IMAD.SHL.U32 R12, R61, 0x40, RZ ;  /* 0x000000403d0c7824 */ /* 0x000fe200078e00ff */
[----:B------:R-:W-:Y:S01]  /*13250*/  @!P4 LDGSTS.E.BYPASS.LTC128B.128 [R229+0x6000], desc[UR6][R4.64] ;  /* 0x0600000004e5cfae */ /* 0x000fe2000b901d46 */
[----:B-1----:R-:W-:-:S03]  /*13260*/  @!P1 IMAD.WIDE.U32 R14, R10, 0xc0, R234 ;  /* 0x000000c00a0e9825 */ /* 0x002fc600078e00ea */
[----:B------:R1:W-:Y:S01]  /*13270*/  @!P4 LDGSTS.E.BYPASS.LTC128B.128 [R229+0xa000], desc[UR6][R4.64+0x80] ;  /* 0x0a00008004e5cfae */ /* 0x0003e2000b901d46 */
[----:B------:R-:W-:Y:S01]  /*13280*/  @!P1 IMAD R11, R11, 0xc0, RZ ;  /* 0x000000c00b0b9824 */ /* 0x000fe200078e02ff */
[----:B------:R-:W-:Y:S01]  /*13290*/  ISETP.GE.AND P4, PT, R24, R17, PT ;  /* 0x000000111800720c */ /* 0x000fe20003f86270 */
[----:B------:R-:W-:Y:S01]  /*132a0*/  @!P2 IMAD.IADD R7, R13, 0x1, R7 ;  /* 0x000000010d07a824 */ /* 0x000fe200078e0207 */
[----:B------:R-:W-:Y:S01]  /*132b0*/  LOP3.LUT R12, R12, 0x1c0, RZ, 0xc0, !PT ;  /* 0x000001c00c0c7812 */ /* 0x000fe200078ec0ff */
[----:B----4-:R-:W-:-:S03]  /*132c0*/  @!P0 IMAD.WIDE.U32 R26, R8, 0xe0, R234 ;  /* 0x000000e0081a8825 */ /* 0x010fc600078e00ea */
[----:B------:R-:W-:Y:S01]  /*132d0*/  @!P2 LDGSTS.E.BYPASS.LTC128B.128 [R229+0x6800], desc[UR6][R6.64] ;  /* 0x0680000006e5afae */ /* 0x000fe2000b901d46 */
[----:B------:R-:W-:Y:S02]  /*132e0*/  @!P0 IMAD R9, R9, 0xe0, RZ ;  /* 0x000000e009098824 */ /* 0x000fe400078e02ff */
[----:B------:R-:W-:Y:S01]  /*132f0*/  @!P1 IMAD.IADD R15, R11, 0x1, R15 ;  /* 0x000000010b0f9824 */ /* 0x000fe200078e020f */
[----:B------:R2:W-:Y:S01]  /*13300*/  @!P2 LDGSTS.E.BYPASS.LTC128B.128 [R229+0xa800], desc[UR6][R6.64+0x80] ;  /* 0x0a80008006e5afae */ /* 0x0005e2000b901d46 */
[----:B------:R-:W-:Y:S01]  /*13310*/  @!P0 IMAD.IADD R27, R9, 0x1, R27 ;  /* 0x00000001091b8824 */ /* 0x000fe200078e021b */
[----:B------:R-:W-:Y:S01]  /*13320*/  ISETP.GE.AND P2, PT, R22, R17, PT ;  /* 0x000000111600720c */ /* 0x000fe20003f46270 */
[----:B------:R-:W-:Y:S01]  /*13330*/  IMAD.SHL.U32 R9, R230, 0x8, RZ ;  /* 0x00000008e6097824 */ /* 0x000fe200078e00ff */
[----:B------:R-:W-:Y:S01]  /*13340*/  @!P1 LDGSTS.E.BYPASS.LTC128B.128 [R229+0x7000], desc[UR6][R14.64] ;  /* 0x070000000ee59fae */ /* 0x000fe2000b901d46 */
[----:B------:R-:W-:Y:S01]  /*13350*/  IMAD.U32 R0, RZ, RZ, UR5 ;  /* 0x00000005ff007e24 */ /* 0x000fe2000f8e00ff */
[----:B------:R-:W3:Y:S01]  /*13360*/  @!P4 LDC.64 R10, c[0x0][0x250] ;  /* 0x00009400ff0acb82 */ /* 0x000ee20000000a00 */
[----:B------:R-:W-:Y:S01]  /*13370*/  IMAD.U32 R8, RZ, RZ, UR14 ;  /* 0x0000000eff087e24 */ /* 0x000fe2000f8e00ff */
[----:B------:R4:W-:Y:S01]  /*13380*/  @!P1 LDGSTS.E.BYPASS.LTC128B.128 [R229+0xb000], desc[UR6][R14.64+0x80] ;  /* 0x0b0000800ee59fae */ /* 0x0009e2000b901d46 */
[----:B------:R-:W-:Y:S01]  /*13390*/  LEA R238, P1, R146, UR8, 0x1 ;  /* 0x0000000892ee7c11 */ /* 0x000fe2000f8208ff */
[----:B------:R-:W-:Y:S01]  /*133a0*/  ULDC UR5, c[0x0][0x398] ;  /* 0x0000e60000057ab9 */ /* 0x000fe20000000800 */
[----:B------:R-:W-:Y:S01]  /*133b0*/  LOP3.LUT R9, R12, 0x8, R9, 0xf8, !PT ;  /* 0x000000080c097812 */ /* 0x000fe200078ef809 */
[----:B------:R-:W-:Y:S01]  /*133c0*/  @!P0 LDGSTS.E.BYPASS.LTC128B.128 [R229+0x7800], desc[UR6][R26.64] ;  /* 0x078000001ae58fae */ /* 0x000fe2000b901d46 */
[----:B------:R-:W-:-:S02]  /*133d0*/  LEA.HI.X R237, R146, UR9, R52, 0x1, P1 ;  /* 0x0000000992ed7c11 */ /* 0x000fc400088f0c34 */
[----:B-1----:R-:W-:Y:S01]  /*133e0*/  SHF.R.S32.HI R4, RZ, 0x4, R143 ;  /* 0x00000004ff047819 */ /* 0x002fe2000001148f */
[----:B------:R-:W-:Y:S01]  /*133f0*/  @!P0 LDGSTS.E.BYPASS.LTC128B.128 [R229+0xb800], desc[UR6][R26.64+0x80] ;  /* 0x0b8000801ae58fae */ /* 0x000fe2000b901d46 */
[-C--:B------:R-:W-:Y:S02]  /*13400*/  ISETP.GE.AND P0, PT, R230, R17.reuse, PT ;  /* 0x00000011e600720c */ /* 0x080fe40003f06270 */
[----:B------:R-:W-:Y:S01]  /*13410*/  LEA.HI R143, R143, R4, RZ, 0x1 ;  /* 0x000000048f8f7211 */ /* 0x000fe200078f08ff */
[----:B------:R-:W0:Y:S01]  /*13420*/  LDGDEPBAR ;  /* 0x00000000000079af */ /* 0x000e220000000000 */
[----:B------:R-:W-:Y:S02]  /*13430*/  SHF.R.U32.HI R12, RZ, 0x3, R12 ;  /* 0x00000003ff0c7819 */ /* 0x000fe4000001160c */
[----:B------:R-:W-:Y:S02]  /*13440*/  LOP3.LUT R143, R143, 0xfffffffe, RZ, 0xc0, !PT ;  /* 0xfffffffe8f8f7812 */ /* 0x000fe400078ec0ff */
[----:B------:R-:W-:Y:S01]  /*13450*/  ISETP.GE.AND P1, PT, R16, R17, PT ;  /* 0x000000111000720c */ /* 0x000fe20003f26270 */
[----:B--2---:R-:W1:Y:S02]  /*13460*/  @!P5 LDC.64 R6, c[0x0][0x250] ;  /* 0x00009400ff06db82 */ /* 0x004e640000000a00 */
[----:B------:R-:W-:Y:S01]  /*13470*/  IMAD.IADD R225, R4, 0x1, -R143 ;  /* 0x0000000104e17824 */ /* 0x000fe200078e0a8f */
[----:B------:R-:W-:Y:S01]  /*13480*/  LOP3.LUT R12, R9, R12, RZ, 0x3c, !PT ;  /* 0x0000000c090c7212 */ /* 0x000fe200078e3cff */
[----:B------:R-:W-:-:S02]  /*13490*/  @!P0 IMAD.MOV.U32 R239, RZ, RZ, R237 ;  /* 0x000000ffffef8224 */ /* 0x000fc400078e00ed */
[C---:B------:R-:W-:Y:S02]  /*134a0*/  IMAD.SHL.U32 R13, R225.reuse, 0x8, RZ ;  /* 0x00000008e10d7824 */ /* 0x040fe400078e00ff */
[----:B------:R-:W-:Y:S01]  /*134b0*/  IMAD R225, R225, 0x200, R12 ;  /* 0x00000200e1e17824 */ /* 0x000fe200078e020c */
[----:B------:R-:W2:Y:S01]  /*134c0*/  @!P3 LDC.64 R4, c[0x0][0x250] ;  /* 0x00009400ff04bb82 */ /* 0x000ea20000000a00 */
[----:B----4-:R-:W-:-:S03]  /*134d0*/  IMAD.SHL.U32 R14, R142, 0x40, RZ ;  /* 0x000000408e0e7824 */ /* 0x010fc600078e00ff */
[----:B------:R-:W-:Y:S02]  /*134e0*/  LEA R225, R225, UR4, 0x1 ;  /* 0x00000004e1e17c11 */ /* 0x000fe4000f8e08ff */
[----:B------:R-:W-:Y:S01]  /*134f0*/  LOP3.LUT R14, R14, 0x1c0, RZ, 0xc0, !PT ;  /* 0x000001c00e0e7812 */ /* 0x000fe200078ec0ff */
[----:B------:R-:W-:-:S04]  /*13500*/  DEPBAR.LE SB0, 0x0 ;  /* 0x000080000000791a */ /* 0x000fc80000000000 */
[----:B------:R-:W-:Y:S01]  /*13510*/  BAR.SYNC.DEFER_BLOCKING 0x0 ;  /* 0x0000000000007b1d */ /* 0x000fe20000010000 */
[----:B------:R-:W-:Y:S01]  /*13520*/  LOP3.LUT R13, R14, 0x8, R13, 0xf8, !PT ;  /* 0x000000080e0d7812 */ /* 0x000fe200078ef80d */
[----:B------:R-:W-:Y:S01]  /*13530*/  VIADD R223, R225, 0x4020 ;  /* 0x00004020e1df7836 */ /* 0x000fe20000000000 */
[----:B------:R-:W-:-:S03]  /*13540*/  SHF.R.U32.HI R14, RZ, 0x3, R14 ;  /* 0x00000003ff0e7819 */ /* 0x000fc6000001160e */
[----:B------:R-:W-:Y:S04]  /*13550*/  @P0 STS.128 [R229+0xc000], RZ ;  /* 0x00c000ffe5000388 */ /* 0x000fe80000000c00 */
[----:B------:R-:W-:Y:S04]  /*13560*/  @P0 STS.128 [R229+0x10000], RZ ;  /* 0x010000ffe5000388 */ /* 0x000fe80000000c00 */
[----:B------:R-:W-:Y:S01]  /*13570*/  @!PT LDS RZ, [RZ] ;  /* 0x00000000fffff984 */ /* 0x000fe20000000800 */
[----:B------:R-:W-:Y:S01]  /*13580*/  @!PT LDS RZ, [RZ] ;  /* 0x00000000fffff984 */ /* 0x000fe20000000800 */
[----:B------:R-:W-:Y:S01]  /*13590*/  @!PT LDS RZ, [RZ] ;  /* 0x00000000fffff984 */ /* 0x000fe20000000800 */
[----:B------:R-:W-:Y:S04]  /*135a0*/  @!P0 LDGSTS.E.BYPASS.LTC128B.128 [R229+0xc000], desc[UR6][R238.64] ;  /* 0x0c000000eee58fae */ /* 0x000fe8000b901d46 */
[----:B------:R4:W-:Y:S01]  /*135b0*/  @!P0 LDGSTS.E.BYPASS.LTC128B.128 [R229+0x10000], desc[UR6][R238.64+0x80] ;  /* 0x10000080eee58fae */ /* 0x0009e2000b901d46 */
[----:B------:R-:W-:-:S03]  /*135c0*/  @!P6 LEA R18, P0, R19, R238, 0x1 ;  /* 0x000000ee1312e211 */ /* 0x000fc600078008ff */
[----:B------:R-:W-:Y:S01]  /*135d0*/  @P6 STS.128 [R229+0xc800], RZ ;  /* 0x00c800ffe5006388 */ /* 0x000fe20000000c00 */
[----:B------:R-:W-:Y:S01]  /*135e0*/  @!P6 LEA.HI.X R19, R8, R237, R0, 0x1, P0 ;  /* 0x000000ed0813e211 */ /* 0x000fe200000f0c00 */
[----:B--2---:R-:W-:Y:S01]  /*135f0*/  @!P3 IMAD R0, R5, 0x60, RZ ;  /* 0x000000600500b824 */ /* 0x004fe200078e02ff */
[----:B------:R-:W-:Y:S01]  /*13600*/  ISETP.GE.AND P0, PT, R3, R17, PT ;  /* 0x000000110300720c */ /* 0x000fe20003f06270 */
[----:B------:R-:W-:Y:S01]  /*13610*/  @P6 STS.128 [R229+0x10800], RZ ;  /* 0x010800ffe5006388 */ /* 0x000fe20000000c00 */
[----:B------:R-:W2:Y:S01]  /*13620*/  @!P2 LDC.64 R8, c[0x0][0x250] ;  /* 0x00009400ff08ab82 */ /* 0x000ea20000000a00 */
[----:B------:R-:W-:Y:S02]  /*13630*/  LOP3.LUT R3, R13, R14, RZ, 0x3c, !PT ;  /* 0x0000000e0d037212 */ /* 0x000fe400078e3cff */
[----:B------:R-:W-:Y:S01]  /*13640*/  @!PT LDS RZ, [RZ] ;  /* 0x00000000fffff984 */ /* 0x000fe20000000800 */
[----:B------:R-:W-:Y:S01]  /*13650*/  @!PT LDS RZ, [RZ] ;  /* 0x00000000fffff984 */ /* 0x000fe20000000800 */
[----:B------:R-:W-:Y:S01]  /*13660*/  @!PT LDS RZ, [RZ] ;  /* 0x00000000fffff984 */ /* 0x000fe20000000800 */
[----:B------:R-:W-:Y:S03]  /*13670*/  @!P6 LDGSTS.E.BYPASS.LTC128B.128 [R229+0xc800], desc[UR6][R18.64] ;  /* 0x0c80000012e5efae */ /* 0x000fe6000b901d46 */
[----:B------:R-:W-:Y:S01]  /*13680*/  IMAD.IADD R226, R3, 0x1, R226 ;  /* 0x0000000103e27824 */ /* 0x000fe200078e02e2 */
[----:B------:R-:W-:Y:S01]  /*13690*/  @!P6 LDGSTS.E.BYPASS.LTC128B.128 [R229+0x10800], desc[UR6][R18.64+0x80] ;  /* 0x1080008012e5efae */ /* 0x000fe2000b901d46 */
[----:B-1----:R-:W-:-:S02]  /*136a0*/  @!P5 LEA R12, P6, R6, R238, 0x6 ;  /* 0x000000ee060cd211 */ /* 0x002fc400078c30ff */
[----:B------:R-:W-:Y:S01]  /*136b0*/  LOP3.LUT R3, R3, R40, RZ, 0xfc, !PT ;  /* 0x0000002803037212 */ /* 0x000fe200078efcff */
[----:B------:R-:W-:Y:S01]  /*136c0*/  @P5 STS.128 [R229+0xd000], RZ ;  /* 0x00d000ffe5005388 */ /* 0x000fe20000000c00 */
[-C--:B------:R-:W-:Y:S02]  /*136d0*/  @!P5 LEA.HI.X R13, R6, R237.reuse, R7, 0x6, P6 ;  /* 0x000000ed060dd211 */ /* 0x080fe400030f3407 */
[----:B------:R-:W1:Y:S01]  /*136e0*/  @!P1 LDC.64 R6, c[0x0][0x250] ;  /* 0x00009400ff069b82 */ /* 0x000e620000000a00 */
[----:B---3--:R-:W-:Y:S01]  /*136f0*/  @!P4 LEA R16, P6, R10, R238, 0x7 ;  /* 0x000000ee0a10c211 */ /* 0x008fe200078c38ff */
[----:B------:R-:W-:Y:S01]  /*13700*/  @P5 STS.128 [R229+0x11000], RZ ;  /* 0x011000ffe5005388 */ /* 0x000fe20000000c00 */
[----:B------:R-:W-:Y:S01]  /*13710*/  LEA R226, R226, UR4, 0x1 ;  /* 0x00000004e2e27c11 */ /* 0x000fe2000f8e08ff */
[----:B----4-:R-:W-:Y:S01]  /*13720*/  @!P3 IMAD.MOV.U32 R239, RZ, RZ, R237 ;  /* 0x000000ffffefb224 */ /* 0x010fe200078e00ed */
[----:B------:R-:W-:Y:S01]  /*13730*/  @!P4 LEA.HI.X R17, R10, R237, R11, 0x7, P6 ;  /* 0x000000ed0a11c211 */ /* 0x000fe200030f3c0b */
[----:B------:R-:W-:Y:S01]  /*13740*/  @!PT LDS RZ, [RZ] ;  /* 0x00000000fffff984 */ /* 0x000fe20000000800 */
[----:B------:R-:W-:Y:S01]  /*13750*/  @!PT LDS RZ, [RZ] ;  /* 0x00000000fffff984 */ /* 0x000fe20000000800 */
[----:B------:R-:W-:Y:S01]  /*13760*/  @!PT LDS RZ, [RZ] ;  /* 0x00000000fffff984 */ /* 0x000fe20000000800 */
[----:B------:R-:W-:Y:S01]  /*13770*/  @!P5 LDGSTS.E.BYPASS.LTC128B.128 [R229+0xd000], desc[UR6][R12.64] ;  /* 0x0d0000000ce5dfae */ /* 0x000fe2000b901d46 */
[----:B------:R-:W-:-:S02]  /*13780*/  @!P3 IMAD.WIDE.U32 R14, R4, 0x60, R238 ;  /* 0x00000060040eb825 */ /* 0x000fc400078e00ee */
[----:B------:R-:W3:Y:S01]  /*13790*/  @!P0 LDC.64 R4, c[0x0][0x250] ;  /* 0x00009400ff048b82 */ /* 0x000ee20000000a00 */
[----:B------:R4:W-:Y:S01]  /*137a0*/  @!P5 LDGSTS.E.BYPASS.LTC128B.128 [R229+0x11000], desc[UR6][R12.64+0x80] ;  /* 0x110000800ce5dfae */ /* 0x0009e2000b901d46 */
[----:B------:R-:W-:Y:S02]  /*137b0*/  @!P2 IMAD.MOV.U32 R239, RZ, RZ, R237 ;  /* 0x000000ffffefa224 */ /* 0x000fe400078e00ed */
[----:B--2---:R-:W-:Y:S01]  /*137c0*/  @!P2 IMAD R9, R9, 0xa0, RZ ;  /* 0x000000a00909a824 */ /* 0x004fe200078e02ff */
[----:B------:R-:W-:Y:S01]  /*137d0*/  @P3 STS.128 [R229+0xd800], RZ ;  /* 0x00d800ffe5003388 */ /* 0x000fe20000000c00 */
[----:B------:R-:W-:-:S03]  /*137e0*/  @!P2 IMAD.WIDE.U32 R10, R8, 0xa0, R238 ;  /* 0x000000a0080aa825 */ /* 0x000fc600078e00ee */
[----:B------:R-:W-:Y:S01]  /*137f0*/  @P3 STS.128 [R229+0x11800], RZ ;  /* 0x011800ffe5003388 */ /* 0x000fe20000000c00 */
[----:B------:R-:W-:Y:S02]  /*13800*/  @!P1 IMAD.MOV.U32 R239, RZ, RZ, R237 ;  /* 0x000000ffffef9224 */ /* 0x000fe400078e00ed */
[----:B------:R-:W-:Y:S02]  /*13810*/  @!P3 IMAD.IADD R15, R0, 0x1, R15 ;  /* 0x00000001000fb824 */ /* 0x000fe400078e020f */
[----:B------:R-:W-:Y:S02]  /*13820*/  @!P2 IMAD.IADD R9, R9, 0x1, R11 ;  /* 0x000000010909a824 */ /* 0x000fe400078e020b */
[----:B------:R-:W-:Y:S01]  /*13830*/  @!P2 IMAD.MOV.U32 R8, RZ, RZ, R10 ;  /* 0x000000ffff08a224 */ /* 0x000fe200078e000a */
[----:B------:R-:W-:Y:S01]  /*13840*/  @!PT LDS RZ, [RZ] ;  /* 0x00000000fffff984 */ /* 0x000fe20000000800 */
[----:B------:R-:W-:Y:S01]  /*13850*/  @!PT LDS RZ, [RZ] ;  /* 0x00000000fffff984 */ /* 0x000fe20000000800 */
[----:B------:R-:W-:Y:S01]  /*13860*/  @!PT LDS RZ, [RZ] ;  /* 0x00000000fffff984 */ /* 0x000fe20000000800 */
[----:B------:R-:W-:Y:S01]  /*13870*/  @!P3 LDGSTS.E.BYPASS.LTC128B.128 [R229+0xd800], desc[UR6][R14.64] ;  /* 0x0d8000000ee5bfae */ /* 0x000fe2000b901d46 */
[----:B-1----:R-:W-:-:S03]  /*13880*/  @!P1 IMAD.WIDE.U32 R10, R6, 0xc0, R238 ;  /* 0x000000c0060a9825 */ /* 0x002fc600078e00ee */
[----:B------:R-:W-:Y:S01]  /*13890*/  @!P3 LDGSTS.E.BYPASS.LTC128B.128 [R229+0x11800], desc[UR6][R14.64+0x80] ;  /* 0x118000800ee5bfae */ /* 0x000fe2000b901d46 */
[----:B------:R-:W-:Y:S02]  /*138a0*/  @!P0 IMAD.MOV.U32 R239, RZ, RZ, R237 ;  /* 0x000000ffffef8224 */ /* 0x000fe400078e00ed */
[----:B------:R-:W-:Y:S01]  /*138b0*/  @!P1 IMAD R7, R7, 0xc0, RZ ;  /* 0x000000c007079824 */ /* 0x000fe200078e02ff */
[----:B------:R-:W-:Y:S01]  /*138c0*/  @P4 STS.128 [R229+0xe000], RZ ;  /* 0x00e000ffe5004388 */ /* 0x000fe20000000c00 */
[----:B---3--:R-:W-:Y:S02]  /*138d0*/  @!P0 IMAD R5, R5, 0xe0, RZ ;  /* 0x000000e005058824 */ /* 0x008fe400078e02ff */
[----:B----4-:R-:W-:Y:S01]  /*138e0*/  @!P0 IMAD.WIDE.U32 R12, R4, 0xe0, R238 ;  /* 0x000000e0040c8825 */ /* 0x010fe200078e00ee */
[----:B------:R-:W-:Y:S03]  /*138f0*/  @P4 STS.128 [R229+0x12000], RZ ;  /* 0x012000ffe5004388 */ /* 0x000fe60000000c00 */
[----:B------:R-:W-:Y:S01]  /*13900*/  @!P1 IMAD.IADD R11, R7, 0x1, R11 ;  /* 0x00000001070b9824 */ /* 0x000fe200078e020b */
[----:B------:R-:W-:Y:S01]  /*13910*/  @!PT LDS RZ, [RZ] ;  /* 0x00000000fffff984 */ /* 0x000fe20000000800 */
[----:B------:R-:W-:Y:S01]  /*13920*/  @!PT LDS RZ, [RZ] ;  /* 0x00000000fffff984 */ /* 0x000fe20000000800 */
[----:B------:R-:W-:Y:S01]  /*13930*/  @!PT LDS RZ, [RZ] ;  /* 0x00000000fffff984 */ /* 0x000fe20000000800 */
[----:B------:R-:W-:Y:S01]  /*13940*/  @!P4 LDGSTS.E.BYPASS.LTC128B.128 [R229+0xe000], desc[UR6][R16.64] ;  /* 0x0e00000010e5cfae */ /* 0x000fe2000b901d46 */
[----:B------:R-:W-:-:S02]  /*13950*/  @!P0 IMAD.IADD R13, R5, 0x1, R13 ;  /* 0x00000001050d8824 */ /* 0x000fc400078e020d */
[----:B------:R-:W-:Y:S01]  /*13960*/  VIADD R0, R225, 0x4000 ;  /* 0x00004000e1007836 */ /* 0x000fe20000000000 */
[----:B------:R1:W-:Y:S01]  /*13970*/  @!P4 LDGSTS.E.BYPASS.LTC128B.128 [R229+0x12000], desc[UR6][R16.64+0x80] ;  /* 0x1200008010e5cfae */ /* 0x0003e2000b901d46 */
[--C-:B------:R-:W-:Y:S02]  /*13980*/  IMAD R224, R45, 0x2, R226.reuse ;  /* 0x000000022de07824 */ /* 0x100fe400078e02e2 */
[C---:B------:R-:W-:Y:S01]  /*13990*/  IMAD R222, R43.reuse, 0x2, R226 ;  /* 0x000000022bde7824 */ /* 0x040fe200078e02e2 */
[----:B------:R-:W-:Y:S01]  /*139a0*/  @P2 STS.128 [R229+0xe800], RZ ;  /* 0x00e800ffe5002388 */ /* 0x000fe20000000c00 */
[----:B------:R-:W-:-:S03]  /*139b0*/  IMAD R221, R43, 0x2, R224 ;  /* 0x000000022bdd7824 */ /* 0x000fc600078e02e0 */
        /* <DEDUP_REMOVED lines=12> */
[----:B------:R2:W-:Y:S01]  /*13a80*/  @!P1 LDGSTS.E.BYPASS.LTC128B.128 [R229+0x13000], desc[UR6][R10.64+0x80] ;  /* 0x130000800ae59fae */ /* 0x0005e2000b901d46 */
[----:B------:R-:W-:-:S03]  /*13a90*/  R2P PR, R61, 0x6 ;  /* 0x000000063d007804 */ /* 0x000fc60000000000 */
[----:B------:R-:W-:Y:S04]  /*13aa0*/  @P0 STS.128 [R229+0xf800], RZ ;  /* 0x00f800ffe5000388 */ /* 0x000fe80000000c00 */
[----:B------:R-:W-:Y:S04]  /*13ab0*/  @P0 STS.128 [R229+0x13800], RZ ;  /* 0x013800ffe5000388 */ /* 0x000fe80000000c00 */
[----:B------:R-:W-:Y:S01]  /*13ac0*/  @!PT LDS RZ, [RZ] ;  /* 0x00000000fffff984 */ /* 0x000fe20000000800 */
[----:B------:R-:W-:Y:S01]  /*13ad0*/  @!PT LDS RZ, [RZ] ;  /* 0x00000000fffff984 */ /* 0x000fe20000000800 */
[----:B------:R-:W-:Y:S01]  /*13ae0*/  @!PT LDS RZ, [RZ] ;  /* 0x00000000fffff984 */ /* 0x000fe20000000800 */
[----:B------:R-:W-:Y:S02]  /*13af0*/  @!P0 LDGSTS.E.BYPASS.LTC128B.128 [R229+0xf800], desc[UR6][R12.64] ;  /* 0x0f8000000ce58fae */ /* 0x000fe4000b901d46 */
[----:B------:R-:W-:-:S02]  /*13b00*/  @P1 VIADD R223, R0, 0xffffffe0 ;  /* 0xffffffe000df1836 */ /* 0x000fc40000000000 */
[----:B------:R3:W-:Y:S01]  /*13b10*/  @!P0 LDGSTS.E.BYPASS.LTC128B.128 [R229+0x13800], desc[UR6][R12.64+0x80] ;  /* 0x138000800ce58fae */ /* 0x0007e2000b901d46 */
[----:B------:R-:W-:Y:S02]  /*13b20*/  IMAD.MOV.U32 R0, RZ, RZ, 0x40 ;  /* 0x00000040ff007424 */ /* 0x000fe400078e00ff */
[C---:B------:R-:W-:Y:S01]  /*13b30*/  VIADD R215, R223.reuse, 0x800 ;  /* 0x00000800dfd77836 */ /* 0x040fe20000000000 */
[----:B------:R-:W-:Y:S01]  /*13b40*/  LDSM.16.M88.4 R80, [R226] ;  /* 0x00000000e250783b */ /* 0x000fe20000000200 */
[C---:B------:R-:W-:Y:S01]  /*13b50*/  VIADD R214, R223.reuse, 0x1000 ;  /* 0x00001000dfd67836 */ /* 0x040fe20000000000 */
[----:B------:R-:W-:Y:S01]  /*13b60*/  SEL R0, R0, 0xffffffc0, !P2 ;  /* 0xffffffc000007807 */ /* 0x000fe20005000000 */
[C---:B------:R-:W-:Y:S01]  /*13b70*/  VIADD R213, R223.reuse, 0x1800 ;  /* 0x00001800dfd57836 */ /* 0x040fe20000000000 */
[----:B------:R-:W4:Y:S01]  /*13b80*/  LDSM.16.M88.4 R64, [R225+0x4000] ;  /* 0x00400000e140783b */ /* 0x000f220000000200 */
[----:B------:R-:W-:Y:S02]  /*13b90*/  VIADD R212, R223, 0x2000 ;  /* 0x00002000dfd47836 */ /* 0x000fe40000000000 */
[----:B------:R-:W-:Y:S01]  /*13ba0*/  IMAD.IADD R219, R225, 0x1, R0 ;  /* 0x00000001e1db7824 */ /* 0x000fe200078e0200 */
[----:B------:R-:W5:Y:S01]  /*13bb0*/  LDSM.16.M88.4 R36, [R225+0x4800] ;  /* 0x00480000e124783b */ /* 0x000f620000000200 */
[----:B------:R-:W-:Y:S01]  /*13bc0*/  IMAD.IADD R208, R0, 0x1, R223 ;  /* 0x0000000100d07824 */ /* 0x000fe200078e02df */
[----:B------:R-:W-:Y:S01]  /*13bd0*/  SHF.R.S32.HI R0, RZ, 0x1f, R59 ;  /* 0x0000001fff007819 */ /* 0x000fe2000001143b */
[C---:B------:R-:W-:Y:S01]  /*13be0*/  VIADD R211, R223.reuse, 0x2800 ;  /* 0x00002800dfd37836 */ /* 0x040fe20000000000 */
[----:B-1----:R-:W1:Y:S01]  /*13bf0*/  LDSM.16.M88.4 R16, [R225+0x5000] ;  /* 0x00500000e110783b */ /* 0x002e620000000200 */
[C---:B------:R-:W-:Y:S01]  /*13c00*/  VIADD R210, R223.reuse, 0x3000 ;  /* 0x00003000dfd27836 */ /* 0x040fe20000000000 */
[----:B------:R-:W-:Y:S01]  /*13c10*/  LEA.HI R0, R0, R59, RZ, 0x2 ;  /* 0x0000003b00007211 */ /* 0x000fe200078f10ff */
[C---:B------:R-:W-:Y:S01]  /*13c20*/  VIADD R209, R223.reuse, 0x3800 ;  /* 0x00003800dfd17836 */ /* 0x040fe20000000000 */
[----:B--2---:R-:W3:Y:S01]  /*13c30*/  LDSM.16.M88.4 R8, [R225+0x5800] ;  /* 0x00580000e108783b */ /* 0x004ee20000000200 */
[C---:B------:R-:W-:Y:S01]  /*13c40*/  VIADD R207, R223.reuse, 0x4000 ;  /* 0x00004000dfcf7836 */ /* 0x040fe20000000000 */
[----:B------:R-:W-:Y:S01]  /*13c50*/  SHF.R.S32.HI R240, RZ, 0x2, R0 ;  /* 0x00000002fff07819 */ /* 0x000fe20000011400 */
[----:B------:R-:W-:Y:S01]  /*13c60*/  IMAD.IADD R0, R2, 0x1, R55 ;  /* 0x0000000102007824 */ /* 0x000fe200078e0237 */
[----:B------:R-:W2:Y:S01]  /*13c70*/  LDSM.16.M88.4 R104, [R225+0x6000] ;  /* 0x00600000e168783b */ /* 0x000ea20000000200 */
[----:B------:R-:W-:Y:S01]  /*13c80*/  VIADD R206, R223, 0x4800 ;  /* 0x00004800dfce7836 */ /* 0x000fe20000000000 */
[----:B------:R-:W-:Y:S01]  /*13c90*/  IADD3 R41, R41, 0x1, R240 ;  /* 0x0000000129297810 */ /* 0x000fe20007ffe0f0 */
        /* <DEDUP_REMOVED lines=9> */
[C---:B------:R-:W-:Y:S01]  /*13d30*/  VIADD R201, R223.reuse, 0x7000 ;  /* 0x00007000dfc97836 */ /* 0x040fe20000000000 */
[----:B------:R-:W-:Y:S01]  /*13d40*/  LDSM.16.M88.4 R76, [R224] ;  /* 0x00000000e04c783b */ /* 0x000fe20000000200 */
[----:B------:R-:W-:-:S03]  /*13d50*/  VIADD R200, R223, 0x7800 ;  /* 0x00007800dfc87836 */ /* 0x000fc60000000000 */
[----:B------:R-:W2:Y:S01]  /*13d60*/  LDSM.16.M88.4 R4, [R223] ;  /* 0x00000000df04783b */ /* 0x000ea20000000200 */
[C---:B----4-:R-:W-:Y:S03]  /*13d70*/  HMMA.16816.F32 R68, R80.reuse, R64, RZ ;  /* 0x000000405044723c */ /* 0x050fe600000018ff */
[----:B------:R-:W4:Y:S04]  /*13d80*/  LDSM.16.M88.4 R132, [R223+0x800] ;  /* 0x00080000df84783b */ /* 0x000f280000000200 */
[----:B------:R-:W4:Y:S01]  /*13d90*/  LDSM.16.M88.4 R24, [R223+0x2800] ;  /* 0x00280000df18783b */ /* 0x000f220000000200 */
[C---:B------:R-:W-:Y:S03]  /*13da0*/  HMMA.16816.F32 R64, R80.reuse, R66, RZ ;  /* 0x000000425040723c */ /* 0x040fe600000018ff */
[----:B------:R-:W4:Y:S03]  /*13db0*/  LDSM.16.M88.4 R128, [R223+0x1000] ;  /* 0x00100000df80783b */ /* 0x000f260000000200 */
[C---:B-----5:R-:W-:Y:S01]  /*13dc0*/  HMMA.16816.F32 R48, R80.reuse, R36, RZ ;  /* 0x000000245030723c */ /* 0x060fe200000018ff */
[----:B------:R-:W-:Y:S04]  /*13dd0*/  LDSM.16.M88.4 R116, [R223+0x1800] ;  /* 0x00180000df74783b */ /* 0x000fe80000000200 */
[----:B------:R-:W-:Y:S01]  /*13de0*/  LDSM.16.M88.4 R112, [R223+0x2000] ;  /* 0x00200000df70783b */ /* 0x000fe20000000200 */
[C---:B------:R-:W-:Y:S03]  /*13df0*/  HMMA.16816.F32 R36, R80.reuse, R38, RZ ;  /* 0x000000265024723c */ /* 0x040fe600000018ff */
[----:B------:R-:W-:Y:S03]  /*13e00*/  LDSM.16.M88.4 R28, [R219+0x4000] ;  /* 0x00400000db1c783b */ /* 0x000fe60000000200 */
[C---:B-1----:R-:W-:Y:S01]  /*13e10*/  HMMA.16816.F32 R32, R80.reuse, R16, RZ ;  /* 0x000000105020723c */ /* 0x042fe200000018ff */
[----:B------:R-:W-:Y:S04]  /*13e20*/  LDSM.16.M88.4 R124, [R223+0x3000] ;  /* 0x00300000df7c783b */ /* 0x000fe80000000200 */
[----:B------:R-:W-:Y:S01]  /*13e30*/  LDSM.16.M88.4 R120, [R223+0x3800] ;  /* 0x00380000df78783b */ /* 0x000fe20000000200 */
[C---:B---3--:R-:W-:Y:S03]  /*13e40*/  HMMA.16816.F32 R12, R80.reuse, R8, RZ ;  /* 0x00000008500c723c */ /* 0x048fe600000018ff */
[----:B------:R-:W-:Y:S03]  /*13e50*/  LDSM.16.M88.4 R72, [R219+0x5000] ;  /* 0x00500000db48783b */ /* 0x000fe60000000200 */
[C---:B--2---:R-:W-:Y:S01]  /*13e60*/  HMMA.16816.F32 R108, R80.reuse, R104, RZ ;  /* 0x00000068506c723c */ /* 0x044fe200000018ff */
        /* <DEDUP_REMOVED lines=14> */
[----:B------:R-:W1:Y:S05]  /*13f50*/  LDSM.16.M88.4 R4, [R219+0x4800] ;  /* 0x00480000db04783b */ /* 0x000e6a0000000200 */
[C---:B----4-:R-:W-:Y:S06]  /*13f60*/  HMMA.16816.F32 R48, R76.reuse, R132, R48 ;  /* 0x000000844c30723c */ /* 0x050fec0000001830 */
[C---:B------:R-:W-:Y:S01]  /*13f70*/  HMMA.16816.F32 R36, R76.reuse, R134, R36 ;  /* 0x000000864c24723c */ /* 0x040fe20000001824 */
[----:B------:R-:W-:Y:S05]  /*13f80*/  LDSM.16.M88.4 R132, [R223+0x5800] ;  /* 0x00580000df84783b */ /* 0x000fea0000000200 */
[C---:B------:R-:W-:Y:S06]  /*13f90*/  HMMA.16816.F32 R100, R76.reuse, R24, R100 ;  /* 0x000000184c64723c */ /* 0x040fec0000001864 */
[C---:B------:R-:W-:Y:S01]  /*13fa0*/  HMMA.16816.F32 R96, R76.reuse, R26, R96 ;  /* 0x0000001a4c60723c */ /* 0x040fe20000001860 */
[----:B------:R-:W2:Y:S05]  /*13fb0*/  LDSM.16.M88.4 R24, [R219+0x6800] ;  /* 0x00680000db18783b */ /* 0x000eaa0000000200 */
[C---:B------:R-:W-:Y:S06]  /*13fc0*/  HMMA.16816.F32 R32, R76.reuse, R128, R32 ;  /* 0x000000804c20723c */ /* 0x040fec0000001820 */
[----:B------:R-:W-:Y:S01]  /*13fd0*/  HMMA.16816.F32 R16, R76, R130, R16 ;  /* 0x000000824c10723c */ /* 0x000fe20000001810 */
[----:B------:R-:W-:Y:S05]  /*13fe0*/  LDSM.16.M88.4 R128, [R208+0x800] ;  /* 0x00080000d080783b */ /* 0x000fea0000000200 */
[C---:B-1----:R-:W-:Y:S06]  /*13ff0*/  HMMA.16816.F32 R48, R20.reuse, R4, R48 ;  /* 0x000000041430723c */ /* 0x042fec0000001830 */
[----:B------:R-:W-:Y:S01]  /*14000*/  HMMA.16816.F32 R36, R20, R6, R36 ;  /* 0x000000061424723c */ /* 0x000fe20000001824 */
[----:B------:R-:W1:Y:S05]  /*14010*/  LDSM.16.M88.4 R4, [R219+0x7000] ;  /* 0x00700000db04783b */ /* 0x000e6a0000000200 */
[C---:B------:R-:W-:Y:S06]  /*14020*/  HMMA.16816.F32 R12, R76.reuse, R116, R12 ;  /* 0x000000744c0c723c */ /* 0x040fec000000180c */
[C---:B------:R-:W-:Y:S01]  /*14030*/  HMMA.16816.F32 R8, R76.reuse, R118, R8 ;  /* 0x000000764c08723c */ /* 0x040fe20000001808 */
[----:B------:R-:W3:Y:S05]  /*14040*/  LDSM.16.M88.4 R116, [R219+0x5800] ;  /* 0x00580000db74783b */ /* 0x000eea0000000200 */
[C---:B------:R-:W-:Y:S06]  /*14050*/  HMMA.16816.F32 R108, R76.reuse, R112, R108 ;  /* 0x000000704c6c723c */ /* 0x040fec000000186c */
[----:B------:R-:W-:Y:S01]  /*14060*/  HMMA.16816.F32 R104, R76, R114, R104 ;  /* 0x000000724c68723c */ /* 0x000fe20000001868 */
[----:B------:R-:W4:Y:S05]  /*14070*/  LDSM.16.M88.4 R112, [R219+0x6000] ;  /* 0x00600000db70783b */ /* 0x000f2a0000000200 */
[C---:B------:R-:W-:Y:S06]  /*14080*/  HMMA.16816.F32 R68, R20.reuse, R28, R68 ;  /* 0x0000001c1444723c */ /* 0x040fec0000001844 */
[----:B------:R-:W-:Y:S01]  /*14090*/  HMMA.16816.F32 R64, R20, R30, R64 ;  /* 0x0000001e1440723c */ /* 0x000fe20000001840 */
[----:B------:R-:W5:Y:S05]  /*140a0*/  LDSM.16.M88.4 R28, [R219+0x7800] ;  /* 0x00780000db1c783b */ /* 0x000f6a0000000200 */
[C---:B------:R-:W-:Y:S06]  /*140b0*/  HMMA.16816.F32 R92, R76.reuse, R124, R92 ;  /* 0x0000007c4c5c723c */ /* 0x040fec000000185c */
[C---:B------:R-:W-:Y:S01]  /*140c0*/  HMMA.16816.F32 R88, R76.reuse, R126, R88 ;  /* 0x0000007e4c58723c */ /* 0x040fe20000001858 */
[----:B------:R-:W-:Y:S05]  /*140d0*/  LDSM.16.M88.4 R124, [R208+0x1000] ;  /* 0x00100000d07c783b */ /* 0x000fea0000000200 */
[C---:B------:R-:W-:Y:S06]  /*140e0*/  HMMA.16816.F32 R84, R76.reuse, R120, R84 ;  /* 0x000000784c54723c */ /* 0x040fec0000001854 */
[----:B------:R-:W-:Y:S01]  /*140f0*/  HMMA.16816.F32 R80, R76, R122, R80 ;  /* 0x0000007a4c50723c */ /* 0x000fe20000001850 */
[----:B------:R-:W-:Y:S04]  /*14100*/  LDSM.16.M88.4 R76, [R221] ;  /* 0x00000000dd4c783b */ /* 0x000fe80000000200 */
[----:B------:R-:W-:Y:S01]  /*14110*/  LDSM.16.M88.4 R120, [R208+0x1800] ;  /* 0x00180000d078783b */ /* 0x000fe20000000200 */
[C---:B------:R-:W-:Y:S06]  /*14120*/  HMMA.16816.F32 R32, R20.reuse, R72, R32 ;  /* 0x000000481420723c */ /* 0x040fec0000001820 */
[C---:B------:R-:W-:Y:S01]  /*14130*/  HMMA.16816.F32 R16, R20.reuse, R74, R16 ;  /* 0x0000004a1410723c */ /* 0x040fe20000001810 */
[----:B------:R-:W5:Y:S05]  /*14140*/  LDSM.16.M88.4 R72, [R208] ;  /* 0x00000000d048783b */ /* 0x000f6a0000000200 */
        /* <DEDUP_REMOVED lines=11> */
[----:B------:R-:W3:Y:S05]  /*14200*/  LDSM.16.M88.4 R112, [R208+0x2000] ;  /* 0x00200000d070783b */ /* 0x000eea0000000200 */
[C---:B-----5:R-:W-:Y:S06]  /*14210*/  HMMA.16816.F32 R84, R20.reuse, R28, R84 ;  /* 0x0000001c1454723c */ /* 0x060fec0000001854 */
[----:B------:R-:W-:Y:S01]  /*14220*/  HMMA.16816.F32 R80, R20, R30, R80 ;  /* 0x0000001e1450723c */ /* 0x000fe20000001850 */
[----:B------:R-:W-:Y:S04]  /*14230*/  LDSM.16.M88.4 R28, [R226+0x2000] ;  /* 0x00200000e21c783b */ /* 0x000fe80000000200 */
[----:B------:R-:W4:Y:S01]  /*14240*/  LDSM.16.M88.4 R20, [R225+0x8000] ;  /* 0x00800000e114783b */ /* 0x000f220000000200 */
        /* <DEDUP_REMOVED lines=23> */
[----:B------:R-:W3:Y:S04]  /*143c0*/  LDSM.16.M88.4 R76, [R225+0xa800] ;  /* 0x00a80000e14c783b */ /* 0x000ee80000000200 */
[----:B------:R-:W-:Y:S01]  /*143d0*/  LDSM.16.M88.4 R116, [R223+0x7000] ;  /* 0x00700000df74783b */ /* 0x000fe20000000200 */
[C---:B----4-:R-:W-:Y:S06]  /*143e0*/  HMMA.16816.F32 R68, R28.reuse, R20, R68 ;  /* 0x000000141c44723c */ /* 0x050fec0000001844 */
[C---:B------:R-:W-:Y:S01]  /*143f0*/  HMMA.16816.F32 R64, R28.reuse, R22, R64 ;  /* 0x000000161c40723c */ /* 0x040fe20000001840 */
[----:B------:R-:W4:Y:S05]  /*14400*/  LDSM.16.M88.4 R20, [R225+0xb000] ;  /* 0x00b00000e114783b */ /* 0x000f2a0000000200 */
[C---:B-----5:R-:W-:Y:S06]  /*14410*/  HMMA.16816.F32 R48, R28.reuse, R72, R48 ;  /* 0x000000481c30723c */ /* 0x060fec0000001830 */
[C---:B------:R-:W-:Y:S01]  /*14420*/  HMMA.16816.F32 R36, R28.reuse, R74, R36 ;  /* 0x0000004a1c24723c */ /* 0x040fe20000001824 */
[----:B------:R-:W5:Y:S05]  /*14430*/  LDSM.16.M88.4 R72, [R225+0xb800] ;  /* 0x00b80000e148783b */ /* 0x000f6a0000000200 */
        /* <DEDUP_REMOVED lines=12> */
[C---:B------:R-:W-:Y:S06]  /*14500*/  HMMA.16816.F32 R32, R28.reuse, R112, R32 ;  /* 0x000000701c20723c */ /* 0x040fec0000001820 */
[C---:B-----5:R-:W-:Y:S06]  /*14510*/  HMMA.16816.F32 R84, R28.reuse, R72, R84 ;  /* 0x000000481c54723c */ /* 0x060fec0000001854 */
[----:B------:R-:W-:Y:S01]  /*14520*/  HMMA.16816.F32 R80, R28, R74, R80 ;  /* 0x0000004a1c50723c */ /* 0x000fe20000001850 */
[----:B------:R-:W4:Y:S05]  /*14530*/  LDSM.16.M88.4 R72, [R219+0x8800] ;  /* 0x00880000db48783b */ /* 0x000f2a0000000200 */
[C---:B--2---:R-:W-:Y:S06]  /*14540*/  HMMA.16816.F32 R68, R128.reuse, R24, R68 ;  /* 0x000000188044723c */ /* 0x044fec0000001844 */
[----:B------:R-:W-:Y:S01]  /*14550*/  HMMA.16816.F32 R64, R128, R26, R64 ;  /* 0x0000001a8040723c */ /* 0x000fe20000001840 */
[----:B------:R-:W2:Y:S05]  /*14560*/  LDSM.16.M88.4 R24, [R219+0x9000] ;  /* 0x00900000db18783b */ /* 0x000eaa0000000200 */
[----:B------:R-:W-:Y:S01]  /*14570*/  HMMA.16816.F32 R16, R28, R114, R16 ;  /* 0x000000721c10723c */ /* 0x000fe20000001810 */
[----:B------:R-:W-:Y:S04]  /*14580*/  LDSM.16.M88.4 R28, [R208+0x4000] ;  /* 0x00400000d01c783b */ /* 0x000fe80000000200 */
[----:B------:R-:W-:Y:S01]  /*14590*/  LDSM.16.M88.4 R112, [R223+0x7800] ;  /* 0x00780000df70783b */ /* 0x000fe20000000200 */
[C---:B-1----:R-:W-:Y:S06]  /*145a0*/  HMMA.16816.F32 R48, R128.reuse, R4, R48 ;  /* 0x000000048030723c */ /* 0x042fec0000001830 */
[C---:B------:R-:W-:Y:S01]  /*145b0*/  HMMA.16816.F32 R36, R128.reuse, R6, R36 ;  /* 0x000000068024723c */ /* 0x040fe20000001824 */
[----:B------:R-:W1:Y:S05]  /*145c0*/  LDSM.16.M88.4 R4, [R221+0x2000] ;  /* 0x00200000dd04783b */ /* 0x000e6a0000000200 */
[C---:B------:R-:W-:Y:S06]  /*145d0*/  HMMA.16816.F32 R32, R128.reuse, R136, R32 ;  /* 0x000000888020723c */ /* 0x040fec0000001820 */
[C---:B------:R-:W-:Y:S06]  /*145e0*/  HMMA.16816.F32 R92, R128.reuse, R116, R92 ;  /* 0x00000074805c723c */ /* 0x040fec000000185c */
[----:B------:R-:W-:Y:S06]  /*145f0*/  HMMA.16816.F32 R88, R128, R118, R88 ;  /* 0x000000768058723c */ /* 0x000fec0000001858 */
[C---:B---3--:R-:W-:Y:S01]  /*14600*/  HMMA.16816.F32 R116, R20.reuse, R76, R68 ;  /* 0x0000004c1474723c */ /* 0x048fe20000001844 */
[----:B------:R-:W3:Y:S05]  /*14610*/  LDSM.16.M88.4 R68, [R208+0x4800] ;  /* 0x00480000d044783b */ /* 0x000eea0000000200 */
[----:B------:R-:W-:Y:S01]  /*14620*/  HMMA.16816.F32 R64, R20, R78, R64 ;  /* 0x0000004e1440723c */ /* 0x000fe20000001840 */
[----:B------:R-:W-:Y:S05]  /*14630*/  LDSM.16.M88.4 R76, [R208+0x5000] ;  /* 0x00500000d04c783b */ /* 0x000fea0000000200 */
[----:B------:R-:W-:Y:S06]  /*14640*/  HMMA.16816.F32 R16, R128, R138, R16 ;  /* 0x0000008a8010723c */ /* 0x000fec0000001810 */
[C---:B----4-:R-:W-:Y:S06]  /*14650*/  HMMA.16816.F32 R48, R20.reuse, R72, R48 ;  /* 0x000000481430723c */ /* 0x050fec0000001830 */
[C---:B------:R-:W-:Y:S01]  /*14660*/  HMMA.16816.F32 R36, R20.reuse, R74, R36 ;  /* 0x0000004a1424723c */ /* 0x040fe20000001824 */
[----:B------:R-:W4:Y:S05]  /*14670*/  LDSM.16.M88.4 R72, [R219+0x9800] ;  /* 0x00980000db48783b */ /* 0x000f2a0000000200 */
[----:B--2---:R-:W-:Y:S06]  /*14680*/  HMMA.16816.F32 R32, R20, R24, R32 ;  /* 0x000000181420723c */ /* 0x004fec0000001820 */
[----:B------:R-:W-:Y:S01]  /*14690*/  HMMA.16816.F32 R12, R128, R132, R12 ;  /* 0x00000084800c723c */ /* 0x000fe2000000180c */
[----:B------:R-:W-:Y:S01]  /*146a0*/  IADD3 R25, R62, R41, -R227 ;  /* 0x000000293e197210 */ /* 0x000fe20007ffe8e3 */
[----:B------:R-:W-:-:S02]  /*146b0*/  VIADD R24, R0, 0x8 ;  /* 0x0000000800187836 */ /* 0x000fc40000000000 */
[C---:B------:R-:W-:Y:S02]  /*146c0*/  VIADD R41, R0.reuse, 0x10 ;  /* 0x0000001000297836 */ /* 0x040fe40000000000 */
[----:B------:R-:W-:Y:S01]  /*146d0*/  VIADD R25, R25, UR5 ;  /* 0x0000000519197c36 */ /* 0x000fe20008000000 */
[C---:B-1----:R-:W-:Y:S04]  /*146e0*/  HMMA.16816.F32 R116, R4.reuse, R28, R116 ;  /* 0x0000001c0474723c */ /* 0x042fe80000001874 */
[C---:B------:R-:W-:Y:S02]  /*146f0*/  VIMNMX R53, R25.reuse, R62, PT ;  /* 0x0000003e19357248 */ /* 0x040fe40003fe0100 */
[----:B------:R-:W-:Y:S01]  /*14700*/  VIADDMNMX R196, R25, 0x8, R62, PT ;  /* 0x0000000819c47846 */ /* 0x000fe2000380013e */
[C---:B------:R-:W-:Y:S01]  /*14710*/  VIADD R28, R0.reuse, 0x1 ;  /* 0x00000001001c7836 */ /* 0x040fe20000000000 */
[----:B------:R-:W-:Y:S01]  /*14720*/  HMMA.16816.F32 R64, R4, R30, R64 ;  /* 0x0000001e0440723c */ /* 0x000fe20000001840 */
[----:B------:R-:W-:Y:S01]  /*14730*/  VIADD R25, R0, 0x9 ;  /* 0x0000000900197836 */ /* 0x000fe20000000000 */
[-C--:B------:R-:W-:Y:S01]  /*14740*/  ISETP.GE.AND P1, PT, R24, R53.reuse, PT ;  /* 0x000000351800720c */ /* 0x080fe20003f26270 */
[----:B------:R-:W-:Y:S01]  /*14750*/  LDSM.16.M88.4 R60, [R219+0xa800] ;  /* 0x00a80000db3c783b */ /* 0x000fe20000000200 */
[----:B------:R-:W-:-:S02]  /*14760*/  ISETP.GE.AND P2, PT, R28, R53, PT ;  /* 0x000000351c00720c */ /* 0x000fc40003f46270 */
[-C--:B------:R-:W-:Y:S01]  /*14770*/  ISETP.GE.AND P0, PT, R28, R196.reuse, PT ;  /* 0x000000c41c00720c */ /* 0x080fe20003f06270 */
[----:B------:R-:W-:Y:S01]  /*14780*/  HMMA.16816.F32 R16, R20, R26, R16 ;  /* 0x0000001a1410723c */ /* 0x000fe20000001810 */
[-C--:B------:R-:W-:Y:S01]  /*14790*/  ISETP.GE.AND P3, PT, R24, R196.reuse, PT ;  /* 0x000000c41800720c */ /* 0x080fe20003f66270 */
[----:B------:R-:W1:Y:S01]  /*147a0*/  LDSM.16.M88.4 R28, [R219+0xa000] ;  /* 0x00a00000db1c783b */ /* 0x000e620000000200 */
[CC--:B------:R-:W-:Y:S02]  /*147b0*/  ISETP.GE.AND P4, PT, R25.reuse, R53.reuse, PT ;  /* 0x000000351900720c */ /* 0x0c0fe40003f86270 */
[----:B------:R-:W-:Y:S01]  /*147c0*/  ISETP.GE.AND P5, PT, R25, R196, PT ;  /* 0x000000c41900720c */ /* 0x000fe20003fa6270 */
[----:B---3--:R-:W-:Y:S01]  /*147d0*/  HMMA.16816.F32 R48, R4, R68, R48 ;  /* 0x000000440430723c */ /* 0x008fe20000001830 */
[----:B------:R-:W2:Y:S01]  /*147e0*/  LDSM.16.M88.4 R24, [R208+0x5800] ;  /* 0x00580000d018783b */ /* 0x000ea20000000200 */
[----:B------:R-:W-:Y:S02]  /*147f0*/  ISETP.GE.AND P6, PT, R41, R53, PT ;  /* 0x000000352900720c */ /* 0x000fe40003fc6270 */
[----:B------:R-:W-:-:S02]  /*14800*/  FSEL R58, R117, -INF , !P2 ;  /* 0xff800000753a7808 */ /* 0x000fc40005000000 */
[C---:B------:R-:W-:Y:S01]  /*14810*/  HMMA.16816.F32 R8, R128.reuse, R134, R8 ;  /* 0x000000868008723c */ /* 0x040fe20000001808 */
[----:B------:R-:W-:Y:S02]  /*14820*/  P2R R40, PR, RZ, 0x40 ;  /* 0x00000040ff287803 */ /* 0x000fe40000000000 */
[-C--:B------:R-:W-:Y:S02]  /*14830*/  ISETP.GE.AND P2, PT, R41, R196.reuse, PT ;  /* 0x000000c42900720c */ /* 0x080fe40003f46270 */
[----:B------:R-:W-:Y:S01]  /*14840*/  FSEL R119, R119, -INF , !P0 ;  /* 0xff80000077777808 */ /* 0x000fe20004000000 */
[----:B------:R-:W-:Y:S01]  /*14850*/  HMMA.16816.F32 R108, R128, R124, R108 ;  /* 0x0000007c806c723c */ /* 0x000fe2000000186c */
[C---:B------:R-:W-:Y:S02]  /*14860*/  ISETP.GE.AND P6, PT, R42.reuse, R53, PT ;  /* 0x000000352a00720c */ /* 0x040fe40003fc6270 */
[----:B------:R-:W-:Y:S01]  /*14870*/  ISETP.GE.AND P0, PT, R42, R196, PT ;  /* 0x000000c42a00720c */ /* 0x000fe20003f06270 */
[----:B------:R-:W-:Y:S01]  /*14880*/  VIADD R42, R0, 0x19 ;  /* 0x00000019002a7836 */ /* 0x000fe20000000000 */
[----:B------:R-:W-:Y:S01]  /*14890*/  FSEL R68, R64, -INF , !P1 ;  /* 0xff80000040447808 */ /* 0x000fe20004800000 */
[----:B------:R-:W-:Y:S01]  /*148a0*/  HMMA.16816.F32 R36, R4, R70, R36 ;  /* 0x000000460424723c */ /* 0x000fe20000001824 */
[----:B------:R-:W-:-:S02]  /*148b0*/  FSEL R57, R66, -INF , !P3 ;  /* 0xff80000042397808 */ /* 0x000fc40005800000 */
[----:B------:R-:W-:Y:S02]  /*148c0*/  FSEL R59, R67, -INF , !P5 ;  /* 0xff800000433b7808 */ /* 0x000fe40006800000 */
[----:B------:R-:W-:Y:S01]  /*148d0*/  P2R R41, PR, RZ, 0x4 ;  /* 0x00000004ff297803 */ /* 0x000fe20000000000 */
[----:B----4-:R-:W-:Y:S01]  /*148e0*/  HMMA.16816.F32 R12, R20, R72, R12 ;  /* 0x00000048140c723c */ /* 0x010fe2000000180c */
[----:B------:R-:W-:Y:S02]  /*148f0*/  FSEL R70, R65, -INF , !P4 ;  /* 0xff80000041467808 */ /* 0x000fe40006000000 */
[----:B------:R-:W-:Y:S01]  /*14900*/  ISETP.NE.AND P4, PT, R40, RZ, PT ;  /* 0x000000ff2800720c */ /* 0x000fe20003f85270 */
[----:B------:R-:W3:Y:S01]  /*14910*/  LDSM.16.M88.4 R64, [R208+0x6000] ;  /* 0x00600000d040783b */ /* 0x000ee20000000200 */
[----:B------:R-:W-:Y:S01]  /*14920*/  ISETP.GE.AND P3, PT, R42, R53, PT ;  /* 0x000000352a00720c */ /* 0x000fe20003f66270 */
[----:B------:R-:W-:Y:S01]  /*14930*/  HMMA.16816.F32 R32, R4, R76, R32 ;  /* 0x0000004c0420723c */ /* 0x000fe20000001820 */
[----:B------:R-:W-:-:S02]  /*14940*/  FSEL R72, R48, -INF , !P4 ;  /* 0xff80000030487808 */ /* 0x000fc40006000000 */
[-C--:B------:R-:W-:Y:S01]  /*14950*/  ISETP.GE.AND P4, PT, R42, R196.reuse, PT ;  /* 0x000000c42a00720c */ /* 0x080fe20003f86270 */
[----:B------:R-:W-:Y:S01]  /*14960*/  VIADD R42, R0, 0x20 ;  /* 0x00000020002a7836 */ /* 0x000fe20000000000 */
[----:B------:R-:W-:Y:S01]  /*14970*/  ISETP.NE.AND P5, PT, R41, RZ, PT ;  /* 0x000000ff2900720c */ /* 0x000fe20003fa5270 */
[----:B------:R-:W-:Y:S01]  /*14980*/  HMMA.16816.F32 R84, R128, R112, R84 ;  /* 0x000000708054723c */ /* 0x000fe20000001854 */
[----:B------:R-:W-:Y:S01]  /*14990*/  ISETP.GE.AND P1, PT, R44, R53, PT ;  /* 0x000000352c00720c */ /* 0x000fe20003f26270 */
[----:B------:R-:W-:Y:S01]  /*149a0*/  VIADD R41, R0, 0x21 ;  /* 0x0000002100297836 */ /* 0x000fe20000000000 */
[----:B------:R-:W-:Y:S02]  /*149b0*/  ISETP.GE.AND P2, PT, R44, R196, PT ;  /* 0x000000c42c00720c */ /* 0x000fe40003f46270 */
[----:B------:R-:W-:Y:S01]  /*149c0*/  FSEL R51, R51, -INF , !P0 ;  /* 0xff80000033337808 */ /* 0x000fe20004000000 */
[----:B------:R-:W-:Y:S01]  /*149d0*/  HMMA.16816.F32 R8, R20, R74, R8 ;  /* 0x0000004a1408723c */ /* 0x000fe20000001808 */
[----:B------:R-:W-:-:S02]  /*149e0*/  FSEL R113, R50, -INF , !P5 ;  /* 0xff80000032717808 */ /* 0x000fc40006800000 */
[----:B------:R-:W-:Y:S02]  /*149f0*/  ISETP.GE.AND P5, PT, R42, R53, PT ;  /* 0x000000352a00720c */ /* 0x000fe40003fa6270 */
[----:B------:R-:W-:Y:S01]  /*14a00*/  FSEL R50, R36, -INF , !P1 ;  /* 0xff80000024327808 */ /* 0x000fe20004800000 */
[----:B------:R-:W-:Y:S01]  /*14a10*/  HMMA.16816.F32 R16, R4, R78, R16 ;  /* 0x0000004e0410723c */ /* 0x000fe20000001810 */
[----:B------:R-:W-:Y:S01]  /*14a20*/  P2R R40, PR, RZ, 0x20 ;  /* 0x00000020ff287803 */ /* 0x000fe20000000000 */
[----:B------:R-:W-:Y:S01]  /*14a30*/  VIADD R36, R0, 0x28 ;  /* 0x0000002800247836 */ /* 0x000fe20000000000 */
[----:B------:R-:W-:Y:S02]  /*14a40*/  FSEL R74, R49, -INF , !P6 ;  /* 0xff800000314a7808 */ /* 0x000fe40007000000 */
[----:B------:R-:W-:Y:S01]  /*14a50*/  FSEL R49, R39, -INF , !P4 ;  /* 0xff80000027317808 */ /* 0x000fe20006000000 */
[----:B------:R-:W-:Y:S01]  /*14a60*/  HMMA.16816.F32 R104, R128, R126, R104 ;  /* 0x0000007e8068723c */ /* 0x000fe20000001868 */
[----:B------:R-:W-:-:S02]  /*14a70*/  ISETP.NE.AND P4, PT, R40, RZ, PT ;  /* 0x000000ff2800720c */ /* 0x000fc40003f85270 */
[CC--:B------:R-:W-:Y:S02]  /*14a80*/  ISETP.GE.AND P5, PT, R41.reuse, R53.reuse, PT ;  /* 0x000000352900720c */ /* 0x0c0fe40003fa6270 */
[-C--:B------:R-:W-:Y:S01]  /*14a90*/  ISETP.GE.AND P0, PT, R41, R196.reuse, PT ;  /* 0x000000c42900720c */ /* 0x080fe20003f06270 */
[----:B-1----:R-:W-:Y:S01]  /*14aa0*/  HMMA.16816.F32 R108, R20, R28, R108 ;  /* 0x0000001c146c723c */ /* 0x002fe2000000186c */
[----:B------:R-:W-:Y:S02]  /*14ab0*/  FSEL R41, R38, -INF , !P2 ;  /* 0xff80000026297808 */ /* 0x000fe40005000000 */
[CC--:B------:R-:W-:Y:S02]  /*14ac0*/  ISETP.GE.AND P1, PT, R36.reuse, R53.reuse, PT ;  /* 0x000000352400720c */ /* 0x0c0fe40003f26270 */
[----:B------:R-:W-:Y:S01]  /*14ad0*/  FSEL R48, R37, -INF , !P3 ;  /* 0xff80000025307808 */ /* 0x000fe20005800000 */
[----:B--2---:R-:W-:Y:S01]  /*14ae0*/  HMMA.16816.F32 R12, R4, R24, R12 ;  /* 0x00000018040c723c */ /* 0x004fe2000000180c */
[-C--:B------:R-:W-:Y:S01]  /*14af0*/  ISETP.GE.AND P2, PT, R36, R196.reuse, PT ;  /* 0x000000c42400720c */ /* 0x080fe20003f46270 */
[----:B------:R-:W-:Y:S01]  /*14b00*/  VIADD R28, R0, 0x29 ;  /* 0x00000029001c7836 */ /* 0x000fe20000000000 */
[----:B------:R-:W-:Y:S01]  /*14b10*/  FSEL R40, R32, -INF , !P4 ;  /* 0xff80000020287808 */ /* 0x000fe20006000000 */
[----:B------:R-:W-:Y:S01]  /*14b20*/  VIADD R32, R0, 0x30 ;  /* 0x0000003000207836 */ /* 0x000fe20000000000 */
[-C--:B------:R-:W-:Y:S01]  /*14b30*/  ISETP.GE.AND P6, PT, R42, R196.reuse, PT ;  /* 0x000000c42a00720c */ /* 0x080fe20003fc6270 */
[----:B------:R-:W1:Y:S01]  /*14b40*/  LDSM.16.M88.4 R36, [R219+0xb000] ;  /* 0x00b00000db24783b */ /* 0x000e620000000200 */
[----:B------:R-:W-:Y:S01]  /*14b50*/  ISETP.GE.AND P4, PT, R28, R196, PT ;  /* 0x000000c41c00720c */ /* 0x000fe20003f86270 */
[----:B------:R-:W-:Y:S01]  /*14b60*/  HMMA.16816.F32 R100, R128, R120, R100 ;  /* 0x000000788064723c */ /* 0x000fe20000001864 */
[----:B------:R-:W-:Y:S01]  /*14b70*/  FSEL R47, R34, -INF , !P6 ;  /* 0xff800000222f7808 */ /* 0x000fe20007000000 */
[----:B------:R-:W-:Y:S01]  /*14b80*/  VIADD R25, R0, 0x31 ;  /* 0x0000003100197836 */ /* 0x000fe20000000000 */
[----:B------:R-:W-:-:S02]  /*14b90*/  ISETP.GE.AND P6, PT, R32, R53, PT ;  /* 0x000000352000720c */ /* 0x000fc40003fc6270 */
[----:B------:R-:W-:Y:S01]  /*14ba0*/  FSEL R44, R16, -INF , !P1 ;  /* 0xff800000102c7808 */ /* 0x000fe20004800000 */
[----:B------:R-:W-:Y:S01]  /*14bb0*/  HMMA.16816.F32 R8, R4, R26, R8 ;  /* 0x0000001a0408723c */ /* 0x000fe20000001808 */
[----:B------:R-:W-:Y:S01]  /*14bc0*/  P2R R24, PR, RZ, 0x40 ;  /* 0x00000040ff187803 */ /* 0x000fe20000000000 */
[----:B------:R-:W-:Y:S01]  /*14bd0*/  VIADD R16, R0, 0x39 ;  /* 0x0000003900107836 */ /* 0x000fe20000000000 */
[----:B------:R-:W-:Y:S02]  /*14be0*/  FSEL R175, R19, -INF , !P4 ;  /* 0xff80000013af7808 */ /* 0x000fe40006000000 */
[----:B------:R-:W-:Y:S01]  /*14bf0*/  ISETP.GE.AND P3, PT, R28, R53, PT ;  /* 0x000000351c00720c */ /* 0x000fe20003f66270 */
[----:B------:R-:W-:Y:S01]  /*14c00*/  HMMA.16816.F32 R104, R20, R30, R104 ;  /* 0x0000001e1468723c */ /* 0x000fe20000001868 */
[----:B------:R-:W-:Y:S01]  /*14c10*/  ISETP.NE.AND P4, PT, R24, RZ, PT ;  /* 0x000000ff1800720c */ /* 0x000fe20003f85270 */
[----:B------:R-:W2:Y:S01]  /*14c20*/  LDSM.16.M88.4 R28, [R208+0x6800] ;  /* 0x00680000d01c783b */ /* 0x000ea20000000200 */
[----:B------:R-:W-:-:S02]  /*14c30*/  FSEL R172, R17, -INF , !P3 ;  /* 0xff80000011ac7808 */ /* 0x000fc40005800000 */
[----:B------:R-:W-:Y:S01]  /*14c40*/  FSEL R42, R12, -INF , !P4 ;  /* 0xff8000000c2a7808 */ /* 0x000fe20006000000 */
[----:B------:R-:W-:Y:S01]  /*14c50*/  HMMA.16816.F32 R96, R128, R122, R96 ;  /* 0x0000007a8060723c */ /* 0x000fe20000001860 */
[----:B------:R-:W-:Y:S02]  /*14c60*/  FSEL R177, R18, -INF , !P2 ;  /* 0xff80000012b17808 */ /* 0x000fe40005000000 */
[C---:B------:R-:W-:Y:S02]  /*14c70*/  ISETP.GE.AND P3, PT, R16.reuse, R53, PT ;  /* 0x000000351000720c */ /* 0x040fe40003f66270 */
[----:B------:R-:W-:Y:S01]  /*14c80*/  ISETP.GE.AND P4, PT, R16, R196, PT ;  /* 0x000000c41000720c */ /* 0x000fe20003f86270 */
[----:B---3--:R-:W-:Y:S01]  /*14c90*/  HMMA.16816.F32 R108, R4, R64, R108 ;  /* 0x00000040046c723c */ /* 0x008fe2000000186c */
[----:B------:R-:W3:Y:S01]  /*14ca0*/  LDSM.16.M88.4 R16, [R219+0xb800] ;  /* 0x00b80000db10783b */ /* 0x000ee20000000200 */
[----:B------:R-:W-:Y:S01]  /*14cb0*/  FSEL R46, R33, -INF , !P5 ;  /* 0xff800000212e7808 */ /* 0x000fe20006800000 */
[----:B------:R-:W-:Y:S01]  /*14cc0*/  VIADD R33, R0, 0x40 ;  /* 0x0000004000217836 */ /* 0x000fe20000000000 */
[----:B------:R-:W-:-:S02]  /*14cd0*/  FSEL R179, R35, -INF , !P0 ;  /* 0xff80000023b37808 */ /* 0x000fc40004000000 */
[CC--:B------:R-:W-:Y:S01]  /*14ce0*/  ISETP.GE.AND P5, PT, R25.reuse, R53.reuse, PT ;  /* 0x000000351900720c */ /* 0x0c0fe20003fa6270 */
[----:B------:R-:W-:Y:S01]  /*14cf0*/  HMMA.16816.F32 R100, R20, R60, R100 ;  /* 0x0000003c1464723c */ /* 0x000fe20000001864 */
[-C--:B------:R-:W-:Y:S01]  /*14d00*/  ISETP.GE.AND P0, PT, R25, R196.reuse, PT ;  /* 0x000000c41900720c */ /* 0x080fe20003f06270 */
[----:B------:R-:W-:Y:S01]  /*14d10*/  VIADD R25, R0, 0x38 ;  /* 0x0000003800197836 */ /* 0x000fe20000000000 */
[----:B------:R-:W-:Y:S01]  /*14d20*/  ISETP.GE.AND P6, PT, R32, R196, PT ;  /* 0x000000c42000720c */ /* 0x000fe20003fc6270 */
[----:B------:R-:W-:Y:S01]  /*14d30*/  VIADD R32, R0, 0x41 ;  /* 0x0000004100207836 */ /* 0x000fe20000000000 */
[----:B------:R-:W-:Y:S01]  /*14d40*/  FSEL R157, R11, -INF , !P4 ;  /* 0xff8000000b9d7808 */ /* 0x000fe20006000000 */
[----:B------:R-:W-:Y:S01]  /*14d50*/  HMMA.16816.F32 R80, R128, R114, R80 ;  /* 0x000000728050723c */ /* 0x000fe20000001850 */
[----:B------:R-:W-:Y:S01]  /*14d60*/  FSEL R171, R14, -INF , !P6 ;  /* 0xff8000000eab7808 */ /* 0x000fe20007000000 */
[----:B------:R-:W-:Y:S01]  /*14d70*/  VIADD R14, R0, 0x58 ;  /* 0x00000058000e7836 */ /* 0x000fe20000000000 */
[----:B------:R-:W-:-:S02]  /*14d80*/  ISETP.GE.AND P1, PT, R25, R53, PT ;  /* 0x000000351900720c */ /* 0x000fc40003f26270 */
[----:B------:R-:W-:Y:S01]  /*14d90*/  ISETP.GE.AND P2, PT, R25, R196, PT ;  /* 0x000000c41900720c */ /* 0x000fe20003f46270 */
[C---:B-1----:R-:W-:Y:S01]  /*14da0*/  HMMA.16816.F32 R92, R20.reuse, R36, R92 ;  /* 0x00000024145c723c */ /* 0x042fe2000000185c */
[----:B------:R-:W-:Y:S01]  /*14db0*/  ISETP.GE.AND P6, PT, R33, R53, PT ;  /* 0x000000352100720c */ /* 0x000fe20003fc6270 */
[----:B------:R-:W1:Y:S01]  /*14dc0*/  LDSM.16.M88.4 R24, [R208+0x7000] ;  /* 0x00700000d018783b */ /* 0x000e620000000200 */
[----:B------:R-:W-:Y:S01]  /*14dd0*/  FSEL R144, R8, -INF , !P1 ;  /* 0xff80000008907808 */ /* 0x000fe20004800000 */
[----:B------:R-:W-:Y:S01]  /*14de0*/  VIADD R8, R0, 0x49 ;  /* 0x0000004900087836 */ /* 0x000fe20000000000 */
[----:B------:R-:W-:Y:S01]  /*14df0*/  P2R R12, PR, RZ, 0x40 ;  /* 0x00000040ff0c7803 */ /* 0x000fe20000000000 */
[----:B------:R-:W-:Y:S01]  /*14e00*/  HMMA.16816.F32 R96, R20, R62, R96 ;  /* 0x0000003e1460723c */ /* 0x000fe20000001860 */
[----:B------:R-:W-:Y:S02]  /*14e10*/  FSEL R36, R9, -INF , !P3 ;  /* 0xff80000009247808 */ /* 0x000fe40005800000 */
[----:B------:R-:W-:Y:S01]  /*14e20*/  ISETP.NE.AND P4, PT, R12, RZ, PT ;  /* 0x000000ff0c00720c */ /* 0x000fe20003f85270 */
[----:B------:R-:W-:Y:S01]  /*14e30*/  VIADD R12, R0, 0x50 ;  /* 0x00000050000c7836 */ /* 0x000fe20000000000 */
[----:B------:R-:W-:Y:S01]  /*14e40*/  FSEL R143, R10, -INF , !P2 ;  /* 0xff8000000a8f7808 */ /* 0x000fe20005000000 */
[----:B------:R-:W-:Y:S01]  /*14e50*/  HMMA.16816.F32 R104, R4, R66, R104 ;  /* 0x000000420468723c */ /* 0x000fe20000001868 */
[----:B------:R-:W-:-:S02]  /*14e60*/  FSEL R168, R108, -INF , !P4 ;  /* 0xff8000006ca87808 */ /* 0x000fc40006000000 */
[C---:B------:R-:W-:Y:S02]  /*14e70*/  ISETP.GE.AND P3, PT, R8.reuse, R53, PT ;  /* 0x000000350800720c */ /* 0x040fe40003f66270 */
[-C--:B------:R-:W-:Y:S01]  /*14e80*/  ISETP.GE.AND P4, PT, R8, R196.reuse, PT ;  /* 0x000000c40800720c */ /* 0x080fe20003f86270 */
[----:B--2---:R-:W-:Y:S01]  /*14e90*/  HMMA.16816.F32 R100, R4, R28, R100 ;  /* 0x0000001c0464723c */ /* 0x004fe20000001864 */
[----:B------:R-:W2:Y:S01]  /*14ea0*/  LDSM.16.M88.4 R8, [R208+0x7800] ;  /* 0x00780000d008783b */ /* 0x000ea20000000200 */
[----:B------:R-:W-:Y:S01]  /*14eb0*/  FSEL R170, R13, -INF , !P5 ;  /* 0xff8000000daa7808 */ /* 0x000fe20006800000 */
[----:B------:R-:W-:Y:S01]  /*14ec0*/  VIADD R13, R0, 0x48 ;  /* 0x00000048000d7836 */ /* 0x000fe20000000000 */
[----:B------:R-:W-:Y:S01]  /*14ed0*/  ISETP.GE.AND P6, PT, R33, R196, PT ;  /* 0x000000c42100720c */ /* 0x000fe20003fc6270 */
[----:B------:R-:W-:-:S04]  /*14ee0*/  DEPBAR.LE SB0, 0x0 ;  /* 0x000080000000791a */ /* 0x000fc80000000000 */
[----:B---3--:R-:W-:Y:S01]  /*14ef0*/  HMMA.16816.F32 R84, R20, R16, R84 ;  /* 0x000000101454723c */ /* 0x008fe20000001854 */
[-C--:B------:R-:W-:Y:S02]  /*14f00*/  ISETP.GE.AND P5, PT, R32, R53.reuse, PT ;  /* 0x000000352000720c */ /* 0x080fe40003fa6270 */
[----:B------:R-:W-:Y:S01]  /*14f10*/  FSEL R173, R15, -INF , !P0 ;  /* 0xff8000000fad7808 */ /* 0x000fe20004000000 */
[----:B------:R-:W-:Y:S01]  /*14f20*/  VIADD R15, R0, 0x68 ;  /* 0x00000068000f7836 */ /* 0x000fe20000000000 */
[----:B------:R-:W-:Y:S01]  /*14f30*/  FSEL R159, R110, -INF , !P6 ;  /* 0xff8000006e9f7808 */ /* 0x000fe20007000000 */
[----:B------:R-:W-:Y:S01]  /*14f40*/  HMMA.16816.F32 R96, R4, R30, R96 ;  /* 0x0000001e0460723c */ /* 0x000fe20000001860 */
[----:B------:R-:W-:Y:S02]  /*14f50*/  FSEL R162, R109, -INF , !P5 ;  /* 0xff8000006da27808 */ /* 0x000fe40006800000 */
[-C--:B------:R-:W-:Y:S02]  /*14f60*/  ISETP.GE.AND P0, PT, R32, R196.reuse, PT ;  /* 0x000000c42000720c */ /* 0x080fe40003f06270 */
[----:B------:R-:W-:Y:S01]  /*14f70*/  ISETP.GE.AND P2, PT, R13, R196, PT ;  /* 0x000000c40d00720c */ /* 0x000fe20003f46270 */
[----:B------:R-:W-:Y:S01]  /*14f80*/  HMMA.16816.F32 R88, R20, R38, R88 ;  /* 0x000000261458723c */ /* 0x000fe20000001858 */
[----:B------:R-:W-:-:S02]  /*14f90*/  ISETP.GE.AND P6, PT, R12, R53, PT ;  /* 0x000000350c00720c */ /* 0x000fc40003fc6270 */
[----:B------:R-:W-:Y:S01]  /*14fa0*/  ISETP.GE.AND P5, PT, R12, R196, PT ;  /* 0x000000c40c00720c */ /* 0x000fe20003fa6270 */
[----:B------:R-:W-:Y:S01]  /*14fb0*/  VIADD R12, R0, 0x51 ;  /* 0x00000051000c7836 */ /* 0x000fe20000000000 */
[----:B------:R-:W-:Y:S01]  /*14fc0*/  ISETP.GE.AND P1, PT, R13, R53, PT ;  /* 0x000000350d00720c */ /* 0x000fe20003f26270 */
[----:B-1----:R-:W-:Y:S01]  /*14fd0*/  HMMA.16816.F32 R92, R4, R24, R92 ;  /* 0x00000018045c723c */ /* 0x002fe2000000185c */
[----:B------:R-:W-:Y:S02]  /*14fe0*/  P2R R13, PR, RZ, 0x20 ;  /* 0x00000020ff0d7803 */ /* 0x000fe40000000000 */
[----:B------:R-:W-:Y:S02]  /*14ff0*/  FSEL R161, R111, -INF , !P0 ;  /* 0xff8000006fa17808 */ /* 0x000fe40004000000 */
[----:B------:R-:W-:Y:S01]  /*15000*/  FSEL R35, R106, -INF , !P2 ;  /* 0xff8000006a237808 */ /* 0x000fe20005000000 */
[----:B------:R-:W-:Y:S01]  /*15010*/  HMMA.16816.F32 R80, R20, R18, R80 ;  /* 0x000000121450723c */ /* 0x000fe20000001850 */
[----:B------:R-:W-:-:S02]  /*15020*/  FSEL R160, R104, -INF , !P1 ;  /* 0xff80000068a07808 */ /* 0x000fc40004800000 */
[CC--:B------:R-:W-:Y:S02]  /*15030*/  ISETP.GE.AND P2, PT, R14.reuse, R53.reuse, PT ;  /* 0x000000350e00720c */ /* 0x0c0fe40003f46270 */
[-C--:B------:R-:W-:Y:S01]  /*15040*/  ISETP.GE.AND P0, PT, R14, R196.reuse, PT ;  /* 0x000000c40e00720c */ /* 0x080fe20003f06270 */
[----:B------:R-:W-:Y:S01]  /*15050*/  VIADD R14, R0, 0x61 ;  /* 0x00000061000e7836 */ /* 0x000fe20000000000 */
[C---:B------:R-:W-:Y:S01]  /*15060*/  ISETP.GE.AND P1, PT, R12.reuse, R196, PT ;  /* 0x000000c40c00720c */ /* 0x040fe20003f26270 */
[C---:B--2---:R-:W-:Y:S01]  /*15070*/  HMMA.16816.F32 R84, R4.reuse, R8, R84 ;  /* 0x000000080454723c */ /* 0x044fe20000001854 */
[----:B------:R-:W-:Y:S02]  /*15080*/  FSEL R158, R105, -INF , !P3 ;  /* 0xff800000699e7808 */ /* 0x000fe40005800000 */
[-C--:B------:R-:W-:Y:S01]  /*15090*/  ISETP.GE.AND P5, PT, R12, R53.reuse, PT ;  /* 0x000000350c00720c */ /* 0x080fe20003fa6270 */
[C---:B------:R-:W-:Y:S01]  /*150a0*/  VIADD R12, R0.reuse, 0x59 ;  /* 0x00000059000c7836 */ /* 0x040fe20000000000 */
[----:B------:R-:W-:Y:S01]  /*150b0*/  ISETP.NE.AND P3, PT, R13, RZ, PT ;  /* 0x000000ff0d00720c */ /* 0x000fe20003f65270 */
[C---:B------:R-:W-:Y:S01]  /*150c0*/  VIADD R13, R0.reuse, 0x60 ;  /* 0x00000060000d7836 */ /* 0x040fe20000000000 */
[----:B------:R-:W-:Y:S01]  /*150d0*/  FSEL R167, R103, -INF , !P1 ;  /* 0xff80000067a77808 */ /* 0x000fe20004800000 */
[----:B------:R-:W-:Y:S01]  /*150e0*/  VIADD R8, R0, 0x70 ;  /* 0x0000007000087836 */ /* 0x000fe20000000000 */
[----:B------:R-:W-:Y:S01]  /*150f0*/  ISETP.GE.AND P1, PT, R14, R53, PT ;  /* 0x000000350e00720c */ /* 0x000fe20003f26270 */
[----:B------:R-:W-:Y:S01]  /*15100*/  HMMA.16816.F32 R88, R4, R26, R88 ;  /* 0x0000001a0458723c */ /* 0x000fe20000001858 */
[----:B------:R-:W-:-:S02]  /*15110*/  FSEL R33, R107, -INF , !P4 ;  /* 0xff8000006b217808 */ /* 0x000fc40006000000 */
[----:B------:R-:W-:Y:S02]  /*15120*/  FSEL R169, R102, -INF , !P3 ;  /* 0xff80000066a97808 */ /* 0x000fe40005800000 */
[----:B------:R-:W-:Y:S01]  /*15130*/  FSEL R34, R101, -INF , !P5 ;  /* 0xff80000065227808 */ /* 0x000fe20006800000 */
[----:B------:R-:W-:Y:S01]  /*15140*/  HMMA.16816.F32 R80, R4, R10, R80 ;  /* 0x0000000a0450723c */ /* 0x000fe20000001850 */
[-C--:B------:R-:W-:Y:S02]  /*15150*/  ISETP.GE.AND P4, PT, R12, R53.reuse, PT ;  /* 0x000000350c00720c */ /* 0x080fe40003f86270 */
[----:B------:R-:W-:Y:S01]  /*15160*/  ISETP.GE.AND P3, PT, R13, R53, PT ;  /* 0x000000350d00720c */ /* 0x000fe20003f66270 */
[----:B------:R-:W-:Y:S01]  /*15170*/  BAR.SYNC.DEFER_BLOCKING 0x0 ;  /* 0x0000000000007b1d */ /* 0x000fe20000010000 */
[-C--:B------:R-:W-:Y:S02]  /*15180*/  ISETP.GE.AND P5, PT, R14, R196.reuse, PT ;  /* 0x000000c40e00720c */ /* 0x080fe40003fa6270 */
[----:B------:R-:W-:Y:S01]  /*15190*/  P2R R14, PR, RZ, 0x2 ;  /* 0x00000002ff0e7803 */ /* 0x000fe20000000000 */
[----:B------:R-:W-:Y:S01]  /*151a0*/  VIADD R5, R0, 0x71 ;  /* 0x0000007100057836 */ /* 0x000fe20000000000 */
[----:B------:R-:W-:Y:S01]  /*151b0*/  FSEL R164, R100, -INF , !P6 ;  /* 0xff80000064a47808 */ /* 0x000fe20007000000 */
[----:B------:R-:W-:Y:S01]  /*151c0*/  VIADD R6, R0, 0x78 ;  /* 0x0000007800067836 */ /* 0x000fe20000000000 */
[----:B------:R-:W-:-:S02]  /*151d0*/  ISETP.GE.AND P6, PT, R12, R196, PT ;  /* 0x000000c40c00720c */ /* 0x000fc40003fc6270 */
[----:B------:R-:W-:Y:S02]  /*151e0*/  P2R R12, PR, RZ, 0x8 ;  /* 0x00000008ff0c7803 */ /* 0x000fe40000000000 */
[----:B------:R-:W-:Y:S02]  /*151f0*/  FSEL R166, R97, -INF , !P4 ;  /* 0xff80000061a67808 */ /* 0x000fe40006000000 */
[----:B------:R-:W-:Y:S02]  /*15200*/  ISETP.GE.AND P3, PT, R13, R196, PT ;  /* 0x000000c40d00720c */ /* 0x000fe40003f66270 */
[----:B------:R-:W-:Y:S02]  /*15210*/  ISETP.NE.AND P4, PT, R14, RZ, PT ;  /* 0x000000ff0e00720c */ /* 0x000fe40003f85270 */
[----:B------:R-:W-:Y:S02]  /*15220*/  P2R R13, PR, RZ, 0x8 ;  /* 0x00000008ff0d7803 */ /* 0x000fe40000000000 */
[----:B------:R-:W-:-:S02]  /*15230*/  FSEL R154, R93, -INF , !P4 ;  /* 0xff8000005d9a7808 */ /* 0x000fc40006000000 */
[----:B------:R-:W-:Y:S02]  /*15240*/  ISETP.GE.AND P4, PT, R8, R196, PT ;  /* 0x000000c40800720c */ /* 0x000fe40003f86270 */
[----:B------:R-:W-:Y:S02]  /*15250*/  FSEL R163, R99, -INF , !P6 ;  /* 0xff80000063a37808 */ /* 0x000fe40007000000 */
[----:B------:R-:W-:Y:S02]  /*15260*/  ISETP.NE.AND P6, PT, R13, RZ, PT ;  /* 0x000000ff0d00720c */ /* 0x000fe40003fc5270 */
[----:B------:R-:W-:Y:S02]  /*15270*/  P2R R4, PR, RZ, 0x10 ;  /* 0x00000010ff047803 */ /* 0x000fe40000000000 */
[----:B------:R-:W-:Y:S02]  /*15280*/  ISETP.GE.AND P4, PT, R5, R53, PT ;  /* 0x000000350500720c */ /* 0x000fe40003f86270 */
[----:B------:R-:W-:-:S02]  /*15290*/  FSEL R155, R94, -INF , !P6 ;  /* 0xff8000005e9b7808 */ /* 0x000fc40007000000 */
[----:B------:R-:W-:Y:S02]  /*152a0*/  FSEL R153, R95, -INF , !P5 ;  /* 0xff8000005f997808 */ /* 0x000fe40006800000 */
[----:B------:R-:W-:Y:S02]  /*152b0*/  ISETP.GE.AND P6, PT, R8, R53, PT ;  /* 0x000000350800720c */ /* 0x000fe40003fc6270 */
[----:B------:R-:W-:Y:S02]  /*152c0*/  ISETP.GE.AND P5, PT, R5, R196, PT ;  /* 0x000000c40500720c */ /* 0x000fe40003fa6270 */
[----:B------:R-:W-:Y:S02]  /*152d0*/  P2R R5, PR, RZ, 0x10 ;  /* 0x00000010ff057803 */ /* 0x000fe40000000000 */
[----:B------:R-:W-:Y:S02]  /*152e0*/  FSEL R165, R98, -INF , !P0 ;  /* 0xff80000062a57808 */ /* 0x000fe40004000000 */
[----:B------:R-:W-:Y:S01]  /*152f0*/  ISETP.NE.AND P0, PT, R12, RZ, PT ;  /* 0x000000ff0c00720c */ /* 0x000fe20003f05270 */
[----:B------:R-:W-:Y:S01]  /*15300*/  VIADD R12, R0, 0x69 ;  /* 0x00000069000c7836 */ /* 0x000fe20000000000 */
[----:B------:R-:W-:-:S02]  /*15310*/  FSEL R142, R84, -INF , !P6 ;  /* 0xff800000548e7808 */ /* 0x000fc40007000000 */
[----:B------:R-:W-:Y:S02]  /*15320*/  ISETP.NE.AND P6, PT, R5, RZ, PT ;  /* 0x000000ff0500720c */ /* 0x000fe40003fc5270 */
[----:B------:R-:W-:Y:S02]  /*15330*/  FSEL R32, R96, -INF , !P2 ;  /* 0xff80000060207808 */ /* 0x000fe40005000000 */
[----:B------:R-:W-:Y:S02]  /*15340*/  FSEL R140, R85, -INF , !P6 ;  /* 0xff800000558c7808 */ /* 0x000fe40007000000 */
[----:B------:R-:W-:Y:S02]  /*15350*/  ISETP.GE.AND P2, PT, R12, R53, PT ;  /* 0x000000350c00720c */ /* 0x000fe40003f46270 */
[----:B------:R-:W-:Y:S02]  /*15360*/  FSEL R156, R92, -INF , !P0 ;  /* 0xff8000005c9c7808 */ /* 0x000fe40004000000 */
[----:B------:R-:W-:-:S02]  /*15370*/  ISETP.GE.AND P6, PT, R54, 0x2, PT ;  /* 0x000000023600780c */ /* 0x000fc40003fc6270 */
[-C--:B------:R-:W-:Y:S02]  /*15380*/  ISETP.GE.AND P0, PT, R12, R196.reuse, PT ;  /* 0x000000c40c00720c */ /* 0x080fe40003f06270 */
[----:B------:R-:W-:Y:S02]  /*15390*/  FSEL R150, R89, -INF , !P2 ;  /* 0xff80000059967808 */ /* 0x000fe40005000000 */
[----:B------:R-:W-:Y:S01]  /*153a0*/  ISETP.NE.AND P2, PT, R4, RZ, PT ;  /* 0x000000ff0400720c */ /* 0x000fe20003f45270 */
[----:B------:R-:W-:Y:S01]  /*153b0*/  VIADD R4, R0, 0x79 ;  /* 0x0000007900047836 */ /* 0x000fe20000000000 */
[----:B------:R-:W-:Y:S02]  /*153c0*/  FSEL R145, R91, -INF , !P0 ;  /* 0xff8000005b917808 */ /* 0x000fe40004000000 */
[C---:B------:R-:W-:Y:S02]  /*153d0*/  ISETP.GE.AND P3, PT, R15.reuse, R53, PT ;  /* 0x000000350f00720c */ /* 0x040fe40003f66270 */
[----:B------:R-:W-:-:S02]  /*153e0*/  ISETP.GE.AND P1, PT, R15, R196, PT ;  /* 0x000000c40f00720c */ /* 0x000fc40003f26270 */
[-C--:B------:R-:W-:Y:S02]  /*153f0*/  ISETP.GE.AND P0, PT, R0, R53.reuse, PT ;  /* 0x000000350000720c */ /* 0x080fe40003f06270 */
[----:B------:R-:W-:Y:S02]  /*15400*/  FSEL R152, R88, -INF , !P3 ;  /* 0xff80000058987808 */ /* 0x000fe40005800000 */
[----:B------:R-:W-:Y:S02]  /*15410*/  FSEL R151, R90, -INF , !P1 ;  /* 0xff8000005a977808 */ /* 0x000fe40004800000 */
[----:B------:R-:W-:Y:S02]  /*15420*/  FSEL R139, R86, -INF , !P2 ;  /* 0xff800000568b7808 */ /* 0x000fe40005000000 */
[----:B------:R-:W-:Y:S02]  /*15430*/  FSEL R116, R116, -INF , !P0 ;  /* 0xff80000074747808 */ /* 0x000fe40004000000 */
[----:B------:R-:W-:-:S02]  /*15440*/  ISETP.GE.AND P4, PT, R6, R53, PT ;  /* 0x000000350600720c */ /* 0x000fc40003f86270 */
[-C--:B------:R-:W-:Y:S02]  /*15450*/  ISETP.GE.AND P3, PT, R6, R196.reuse, PT ;  /* 0x000000c40600720c */ /* 0x080fe40003f66270 */
[-C--:B------:R-:W-:Y:S02]  /*15460*/  ISETP.GE.AND P1, PT, R0, R196.reuse, PT ;  /* 0x000000c40000720c */ /* 0x080fe40003f26270 */
[C---:B------:R-:W-:Y:S02]  /*15470*/  ISETP.GE.AND P2, PT, R4.reuse, R53, PT ;  /* 0x000000350400720c */ /* 0x040fe40003f46270 */
[----:B------:R-:W-:Y:S02]  /*15480*/  ISETP.GE.AND P0, PT, R4, R196, PT ;  /* 0x000000c40400720c */ /* 0x000fe40003f06270 */
[----:B------:R-:W-:Y:S02]  /*15490*/  FSEL R5, R118, -INF , !P1 ;  /* 0xff80000076057808 */ /* 0x000fe40004800000 */
[----:B------:R-:W-:-:S02]  /*154a0*/  FSEL R137, R87, -INF , !P5 ;  /* 0xff80000057897808 */ /* 0x000fc40006800000 */
[----:B------:R-:W-:Y:S02]  /*154b0*/  FSEL R138, R80, -INF , !P4 ;  /* 0xff800000508a7808 */ /* 0x000fe40006000000 */
[----:B------:R-:W-:Y:S02]  /*154c0*/  FSEL R135, R82, -INF , !P3 ;  /* 0xff80000052877808 */ /* 0x000fe40005800000 */
[----:B------:R-:W-:Y:S02]  /*154d0*/  FSEL R136, R81, -INF , !P2 ;  /* 0xff80000051887808 */ /* 0x000fe40005000000 */
[----:B------:R-:W-:Y:S01]  /*154e0*/  FSEL R133, R83, -INF , !P0 ;  /* 0xff80000053857808 */ /* 0x000fe20004000000 */
[----:B------:R-:W-:Y:S06]  /*154f0*/  @!P6 BRA `(.L_x_2758) ;  /* 0x0000000400b4e947 */ /* 0x000fec0003800000 */
[----:B------:R-:W-:-:S13]  /*15500*/  PLOP3.LUT P0, PT, PT, PT, UP0, 0x40, 0x0 ;  /* 0x000000000000781c */ /* 0x000fda0003f0e808 */
[----:B------:R-:W-:Y:S05]  /*15510*/  @P0 BRA `(.L_x_2759) ;  /* 0x0000000000f00947 */ /* 0x000fea0003800000 */
[----:B------:R-:W1:Y:S01]  /*15520*/  LDC R7, c[0x0][0x380] ;  /* 0x0000e000ff077b82 */ /* 0x000e620000000800 */
[C---:B------:R-:W-:Y:S01]  /*15530*/  VIADD R10, R2.reuse, 0xffffff80 ;  /* 0xffffff80020a7836 */ /* 0x040fe20000000000 */
[----:B------:R-:W-:Y:S01]  /*15540*/  IABS R6, R2 ;  /* 0x0000000200067213 */ /* 0x000fe20000000000 */
[----:B------:R-:W-:Y:S01]  /*15550*/  ULDC.64 UR14, c[0x0][0x248] ;  /* 0x00009200000e7ab9 */ /* 0x000fe20000000a00 */
[----:B------:R-:W-:Y:S02]  /*15560*/  ULDC.64 UR12, c[0x0][0x230] ;  /* 0x00008c00000c7ab9 */ /* 0x000fe40000000a00 */
[----:B------:R-:W-:Y:S02]  /*15570*/  IABS R4, R10 ;  /* 0x0000000a00047213 */ /* 0x000fe40000000000 */
[-C--:B-1----:R-:W-:Y:S02]  /*15580*/  IABS R0, R7.reuse ;  /* 0x0000000700007213 */ /* 0x082fe40000000000 */
[----:B------:R-:W-:-:S02]  /*15590*/  LOP3.LUT R2, R2, R7, RZ, 0x3c, !PT ;  /* 0x0000000702027212 */ /* 0x000fc400078e3cff */
[----:B------:R-:W1:Y:S01]  /*155a0*/  I2F.RP R8, R0 ;  /* 0x0000000000087306 */ /* 0x000e620000209400 */
[-C--:B------:R-:W-:Y:S02]  /*155b0*/  LOP3.LUT R10, R10, R7.reuse, RZ, 0x3c, !PT ;  /* 0x000000070a0a7212 */ /* 0x080fe400078e3cff */
[----:B------:R-:W-:Y:S02]  /*155c0*/  ISETP.GE.AND P5, PT, R2, RZ, PT ;  /* 0x000000ff0200720c */ /* 0x000fe40003fa6270 */
[----:B------:R-:W-:Y:S02]  /*155d0*/  ISETP.GE.AND P4, PT, R10, RZ, PT ;  /* 0x000000ff0a00720c */ /* 0x000fe40003f86270 */
[----:B------:R-:W-:Y:S01]  /*155e0*/  LOP3.LUT R2, RZ, R7, RZ, 0x33, !PT ;  /* 0x00000007ff027212 */ /* 0x000fe200078e33ff */
        /* <DEDUP_REMOVED lines=34> */
[----:B------:R-:W-:Y:S01]  /*15810*/  IMAD.WIDE.U32 R8, R7, UR14, RZ ;  /* 0x0000000e07087c25 */ /* 0x000fe2000f8e00ff */
[----:B------:R-:W-:-:S05]  /*15820*/  SHF.R.S32.HI R2, RZ, 0x1f, R7 ;  /* 0x0000001fff027819 */ /* 0x000fca0000011407 */
[----:B------:R-:W-:-:S04]  /*15830*/  IMAD R2, R2, UR14, RZ ;  /* 0x0000000e02027c24 */ /* 0x000fc8000f8e02ff */
[----:B------:R-:W-:-:S04]  /*15840*/  IMAD R2, R7, UR15, R2 ;  /* 0x0000000f07027c24 */ /* 0x000fc8000f8e0202 */
        /* <DEDUP_REMOVED lines=9> */
.L_x_2759:
[----:B------:R-:W-:Y:S02]  /*158e0*/  ULDC UR14, c[0x0][0x248] ;  /* 0x00009200000e7ab9 */ /* 0x000fe40000000800 */
[----:B------:R-:W-:-:S06]  /*158f0*/  USHF.L.U32 UR5, UR14, 0x7, URZ ;  /* 0x000000070e057899 */ /* 0x000fcc000800063f */
[----:B------:R-:W-:-:S04]  /*15900*/  IADD3 R0, RZ, -UR5, RZ ;  /* 0x80000005ff007c10 */ /* 0x000fc8000fffe0ff */
[----:B------:R-:W-:-:S07]  /*15910*/  SHF.R.S32.HI R7, RZ, 0x1f, R0 ;  /* 0x0000001fff077819 */ /* 0x000fce0000011400 */
.L_x_2760:
[----:B------:R-:W-:Y:S01]  /*15920*/  USHF.L.U32 UR12, UR14, 0x5, URZ ;  /* 0x000000050e0c7899 */ /* 0x000fe2000800063f */
[C---:B------:R-:W-:Y:S01]  /*15930*/  LEA R234, P0, R0.reuse, R234, 0x1 ;  /* 0x000000ea00ea7211 */ /* 0x040fe200078008ff */
[----:B------:R-:W-:Y:S02]  /*15940*/  ULDC UR5, c[0x0][0x24c] ;  /* 0x0000930000057ab9 */ /* 0x000fe40000000800 */
[----:B------:R-:W-:Y:S01]  /*15950*/  USHF.L.U64.HI UR5, UR14, 0x5, UR5 ;  /* 0x000000050e057899 */ /* 0x000fe20008010205 */
[----:B------:R-:W-:Y:S02]  /*15960*/  LEA.HI.X R235, R0, R235, R7, 0x1, P0 ;  /* 0x000000eb00eb7211 */ /* 0x000fe400000f0c07 */
[----:B------:R-:W-:Y:S02]  /*15970*/  IADD3 R8, P0, R234, UR12, RZ ;  /* 0x0000000cea087c10 */ /* 0x000fe4000ff1e0ff */
[----:B------:R-:W-:Y:S01]  /*15980*/  IADD3 R0, P1, R0, R148, RZ ;  /* 0x0000009400007210 */ /* 0x000fe20007f3e0ff */
[----:B------:R-:W-:Y:S01]  /*15990*/  @!PT LDS RZ, [RZ] ;  /* 0x00000000fffff984 */ /* 0x000fe20000000800 */
[----:B------:R-:W-:Y:S01]  /*159a0*/  @!PT LDS RZ, [RZ] ;  /* 0x00000000fffff984 */ /* 0x000fe20000000800 */
[----:B------:R-:W-:Y:S01]  /*159b0*/  @!PT LDS RZ, [RZ] ;  /* 0x00000000fffff984 */ /* 0x000fe20000000800 */
[----:B------:R1:W-:Y:S01]  /*159c0*/  LDGSTS.E.BYPASS.LTC128B.128 [R229+0x4000], desc[UR6][R234.64] ;  /* 0x04000000eae57fae */ /* 0x0003e2000b901d46 */
[----:B------:R-:W-:-:S02]  /*159d0*/  IADD3.X R9, R235, UR5, RZ, P0, !PT ;  /* 0x00000005eb097c10 */ /* 0x000fc400087fe4ff */
[----:B------:R-:W-:Y:S01]  /*159e0*/  IADD3 R10, P0, R8, UR12, RZ ;  /* 0x0000000c080a7c10 */ /* 0x000fe2000ff1e0ff */
[----:B------:R-:W-:Y:S01]  /*159f0*/  IMAD.X R7, R7, 0x1, R56, P1 ;  /* 0x0000000107077824 */ /* 0x000fe200008e0638 */
[----:B------:R-:W-:Y:S02]  /*15a00*/  LEA R12, P1, R0, UR10, 0x1 ;  /* 0x0000000a000c7c11 */ /* 0x000fe4000f8208ff */
[----:B------:R-:W-:Y:S02]  /*15a10*/  IADD3.X R11, R9, UR5, RZ, P0, !PT ;  /* 0x00000005090b7c10 */ /* 0x000fe400087fe4ff */
[----:B------:R-:W-:Y:S02]  /*15a20*/  IADD3 R6, P0, R10, UR12, RZ ;  /* 0x0000000c0a067c10 */ /* 0x000fe4000ff1e0ff */
[----:B------:R-:W-:Y:S02]  /*15a30*/  LEA.HI.X R13, R0, UR11, R7, 0x1, P1 ;  /* 0x0000000b000d7c11 */ /* 0x000fe400088f0c07 */
[----:B------:R-:W-:-:S02]  /*15a40*/  IADD3.X R7, R11, UR5, RZ, P0, !PT ;  /* 0x000000050b077c10 */ /* 0x000fc400087fe4ff */
        /* <DEDUP_REMOVED lines=24> */
.L_x_2758:
        /* <DEDUP_REMOVED lines=86> */
[----:B------:R-:W-:Y:S01]  /*16130*/  FSETP.NEU.FTZ.AND P0, PT, R2, -INF , PT ;  /* 0xff8000000200780b */ /* 0x000fe20003f1d000 */
[----:B------:R-:W-:Y:S02]  /*16140*/  LDSM.16.MT88.4 R8, [R218+0xc800] ;  /* 0x00c80000da08783b */ /* 0x000fe40000004200 */
[C---:B------:R-:W-:Y:S01]  /*16150*/  FMUL.FTZ R134, R0.reuse, UR12 ;  /* 0x0000000c00867c20 */ /* 0x040fe20008410000 */
[----:B------:R-:W-:Y:S02]  /*16160*/  FSEL R141, R141, RZ, P0 ;  /* 0x000000ff8d8d7208 */ /* 0x000fe40000000000 */
[----:B------:R-:W-:-:S03]  /*16170*/  FSETP.NEU.FTZ.AND P0, PT, R0, -INF , PT ;  /* 0xff8000000000780b */ /* 0x000fc60003f1d000 */
[--C-:B------:R-:W-:Y:S01]  /*16180*/  FFMA.FTZ R65, R68, UR12, -R141.reuse ;  /* 0x0000000c44417c23 */ /* 0x100fe2000801088d */
[----:B------:R-:W-:Y:S01]  /*16190*/  FSEL R134, R134, RZ, P0 ;  /* 0x000000ff86867208 */ /* 0x000fe20000000000 */
[--C-:B------:R-:W-:Y:S01]  /*161a0*/  FFMA.FTZ R62, R70, UR12, -R141.reuse ;  /* 0x0000000c463e7c23 */ /* 0x100fe2000801088d */
[--C-:B------:R-:W-:Y:S01]  /*161b0*/  FFMA.FTZ R132, R116, UR12, -R141.reuse ;  /* 0x0000000c74847c23 */ /* 0x100fe2000801088d */
[----:B------:R-:W1:Y:S01]  /*161c0*/  LDSM.16.MT88.4 R68, [R220+0xc000] ;  /* 0x00c00000dc44783b */ /* 0x000e620000004200 */
        /* <DEDUP_REMOVED lines=15> */
[----:B------:R-:W3:Y:S01]  /*162c0*/  LDSM.16.MT88.4 R4, [R220+0x10800] ;  /* 0x01080000dc04783b */ /* 0x000ee20000004200 */
        /* <DEDUP_REMOVED lines=30> */
[----:B----4-:R-:W-:Y:S01]  /*164b0*/  F2FP.F16.F32.PACK_AB R118, R62, R65 ;  /* 0x000000413e76723e */ /* 0x010fe200000000ff */
        /* <DEDUP_REMOVED lines=27> */
[----:B------:R-:W2:Y:S01]  /*16670*/  MUFU.EX2 R59, R59 ;  /* 0x0000003b003b7308 */ /* 0x000ea20000000800 */
        /* <DEDUP_REMOVED lines=8> */
[----:B--2---:R-:W-:-:S02]  /*16700*/  F2FP.F16.F32.PACK_AB R12, R59, R58 ;  /* 0x0000003a3b0c723e */ /* 0x004fc400000000ff */
[C---:B-1----:R-:W-:Y:S05]  /*16710*/  HMMA.16816.F32 R128, R116.reuse, R68, RZ ;  /* 0x000000447480723c */ /* 0x042fea00000018ff */
[----:B------:R-:W-:Y:S01]  /*16720*/  MUFU.EX2 R60, R60 ;  /* 0x0000003c003c7308 */ /* 0x000fe20000000800 */
[C---:B------:R-:W-:Y:S06]  /*16730*/  HMMA.16816.F32 R80, R116.reuse, R84, RZ ;  /* 0x000000547450723c */ /* 0x040fec00000018ff */
[----:B------:R-:W-:Y:S01]  /*16740*/  HMMA.16816.F32 R68, R116, R70, RZ ;  /* 0x000000467444723c */ /* 0x000fe200000018ff */
[----:B------:R-:W1:Y:S01]  /*16750*/  MUFU.EX2 R51, R51 ;  /* 0x0000003300337308 */ /* 0x000e620000000800 */
[----:B----4-:R-:W-:-:S04]  /*16760*/  F2FP.F16.F32.PACK_AB R14, R50, R57 ;  /* 0x00000039320e723e */ /* 0x010fc800000000ff */
[C---:B------:R-:W-:Y:S03]  /*16770*/  HMMA.16816.F32 R84, R116.reuse, R86, RZ ;  /* 0x000000567454723c */ /* 0x040fe600000018ff */
        /* <DEDUP_REMOVED lines=310> */
[----:B------:R-:W-:Y:S01]  /*17ae0*/  PLOP3.LUT P0, PT, PT, PT, UP0, 0x40, 0x0 ;  /* 0x000000000000781c */ /* 0x000fe20003f0e808 */
[----:B------:R-:W-:-:S04]  /*17af0*/  DEPBAR.LE SB0, 0x0 ;  /* 0x000080000000791a */ /* 0x000fc80000000000 */
[----:B------:R-:W-:Y:S01]  /*17b00*/  IADD3 R236, R54, -0x2, RZ ;  /* 0xfffffffe36ec7810 */ /* 0x000fe20007ffe0ff */
[----:B------:R-:W-:Y:S07]  /*17b10*/  BAR.SYNC.DEFER_BLOCKING 0x0 ;  /* 0x0000000000007b1d */ /* 0x000fee0000010000 */
[----:B------:R-:W-:Y:S05]  /*17b20*/  @P0 BRA `(.L_x_2762) ;  /* 0x0000000000f40947 */ /* 0x000fea0003800000 */
[----:B------:R-:W1:Y:S01]  /*17b30*/  LDC R4, c[0x0][0x380] ;  /* 0x0000e000ff047b82 */ /* 0x000e620000000800 */
[----:B------:R-:W-:Y:S01]  /*17b40*/  SHF.L.U32 R5, R236, 0x7, RZ ;  /* 0x00000007ec057819 */ /* 0x000fe200000006ff */
[----:B------:R-:W-:Y:S01]  /*17b50*/  ULDC.64 UR10, c[0x0][0x250] ;  /* 0x00009400000a7ab9 */ /* 0x000fe20000000a00 */
[----:B------:R-:W-:Y:S02]  /*17b60*/  ULDC.64 UR4, c[0x0][0x238] ;  /* 0x00008e0000047ab9 */ /* 0x000fe40000000a00 */
        /* <DEDUP_REMOVED lines=57> */
.L_x_2762:
[----:B------:R-:W-:Y:S02]  /*17f00*/  ULDC UR10, c[0x0][0x250] ;  /* 0x00009400000a7ab9 */ /* 0x000fe40000000800 */
[----:B------:R-:W-:-:S06]  /*17f10*/  USHF.L.U32 UR4, UR10, 0x7, URZ ;  /* 0x000000070a047899 */ /* 0x000fcc000800063f */
[----:B------:R-:W-:-:S04]  /*17f20*/  IADD3 R3, RZ, -UR4, RZ ;  /* 0x80000004ff037c10 */ /* 0x000fc8000fffe0ff */
[----:B------:R-:W-:-:S07]  /*17f30*/  SHF.R.S32.HI R6, RZ, 0x1f, R3 ;  /* 0x0000001fff067819 */ /* 0x000fce0000011403 */
.L_x_2763:
[----:B------:R-:W-:Y:S01]  /*17f40*/  USHF.L.U32 UR5, UR10, 0x5, URZ ;  /* 0x000000050a057899 */ /* 0x000fe2000800063f */
[C---:B------:R-:W-:Y:S01]  /*17f50*/  LEA R238, P0, R3.reuse, R238, 0x1 ;  /* 0x000000ee03ee7211 */ /* 0x040fe200078008ff */
[----:B------:R-:W-:Y:S02]  /*17f60*/  ULDC UR4, c[0x0][0x254] ;  /* 0x0000950000047ab9 */ /* 0x000fe40000000800 */
[----:B------:R-:W-:Y:S01]  /*17f70*/  USHF.L.U64.HI UR4, UR10, 0x5, UR4 ;  /* 0x000000050a047899 */ /* 0x000fe20008010204 */
[C---:B------:R-:W-:Y:S02]  /*17f80*/  LEA.HI.X R237, R3.reuse, R237, R6, 0x1, P0 ;  /* 0x000000ed03ed7211 */ /* 0x040fe400000f0c06 */
[----:B------:R-:W-:Y:S02]  /*17f90*/  IADD3 R4, P0, R238, UR5, RZ ;  /* 0x00000005ee047c10 */ /* 0x000fe4000ff1e0ff */
[----:B------:R-:W-:Y:S01]  /*17fa0*/  IADD3 R3, P1, R3, R146, RZ ;  /* 0x0000009203037210 */ /* 0x000fe20007f3e0ff */
[----:B------:R-:W-:Y:S01]  /*17fb0*/  IMAD.MOV.U32 R239, RZ, RZ, R237 ;  /* 0x000000ffffef7224 */ /* 0x000fe200078e00ed */
[----:B------:R-:W-:-:S02]  /*17fc0*/  IADD3.X R5, R237, UR4, RZ, P0, !PT ;  /* 0x00000004ed057c10 */ /* 0x000fc400087fe4ff */
[----:B------:R-:W-:Y:S01]  /*17fd0*/  IADD3 R8, P0, R4, UR5, RZ ;  /* 0x0000000504087c10 */ /* 0x000fe2000ff1e0ff */
[----:B------:R-:W-:Y:S01]  /*17fe0*/  IMAD.X R6, R6, 0x1, R52, P1 ;  /* 0x0000000106067824 */ /* 0x000fe200008e0634 */
[----:B------:R-:W-:Y:S01]  /*17ff0*/  LEA R12, P1, R3, UR8, 0x1 ;  /* 0x00000008030c7c11 */ /* 0x000fe2000f8208ff */
[----:B------:R-:W-:Y:S01]  /*18000*/  @!PT LDS RZ, [RZ] ;  /* 0x00000000fffff984 */ /* 0x000fe20000000800 */
[----:B------:R-:W-:Y:S01]  /*18010*/  @!PT LDS RZ, [RZ] ;  /* 0x00000000fffff984 */ /* 0x000fe20000000800 */
[----:B------:R-:W-:Y:S01]  /*18020*/  @!PT LDS RZ, [RZ] ;  /* 0x00000000fffff984 */ /* 0x000fe20000000800 */
[----:B------:R-:W-:Y:S01]  /*18030*/  LDGSTS.E.BYPASS.LTC128B.128 [R229+0xc000], desc[UR6][R238.64] ;  /* 0x0c000000eee57fae */ /* 0x000fe2000b901d46 */
[----:B------:R-:W-:Y:S02]  /*18040*/  IADD3.X R9, R5, UR4, RZ, P0, !PT ;  /* 0x0000000405097c10 */ /* 0x000fe400087fe4ff */
[----:B------:R-:W-:Y:S02]  /*18050*/  IADD3 R10, P0, R8, UR5, RZ ;  /* 0x00000005080a7c10 */ /* 0x000fe4000ff1e0ff */
[----:B------:R-:W-:Y:S02]  /*18060*/  LEA.HI.X R13, R3, UR9, R6, 0x1, P1 ;  /* 0x00000009030d7c11 */ /* 0x000fe400088f0c06 */
[----:B------:R-:W-:-:S02]  /*18070*/  IADD3.X R11, R9, UR4, RZ, P0, !PT ;  /* 0x00000004090b7c10 */ /* 0x000fc400087fe4ff */
[----:B------:R-:W-:Y:S01]  /*18080*/  IADD3 R14, P0, R10, UR5, RZ ;  /* 0x000000050a0e7c10 */ /* 0x000fe2000ff1e0ff */
[----:B------:R-:W-:Y:S01]  /*18090*/  LDGSTS.E.BYPASS.LTC128B.128 [R229+0x10000], desc[UR6][R12.64+0x80] ;  /* 0x100000800ce57fae */ /* 0x000fe2000b901d46 */
[----:B------:R-:W-:Y:S02]  /*180a0*/  ISETP.GE.AND P1, PT, R54, 0x3, PT ;  /* 0x000000033600780c */ /* 0x000fe40003f26270 */
[----:B------:R-:W-:Y:S01]  /*180b0*/  IADD3.X R15, R11, UR4, RZ, P0, !PT ;  /* 0x000000040b0f7c10 */ /* 0x000fe200087fe4ff */
[----:B------:R-:W-:Y:S01]  /*180c0*/  LDGSTS.E.BYPASS.LTC128B.128 [R229+0xc800], desc[UR6][R4.64] ;  /* 0x0c80000004e57fae */ /* 0x000fe2000b901d46 */
[----:B------:R-:W-:-:S03]  /*180d0*/  IADD3 R6, P0, R14, UR5, RZ ;  /* 0x000000050e067c10 */ /* 0x000fc6000ff1e0ff */
[----:B------:R-:W-:Y:S01]  /*180e0*/  LDGSTS.E.BYPASS.LTC128B.128 [R229+0x10800], desc[UR6][R4.64+0x80] ;  /* 0x1080008004e57fae */ /* 0x000fe2000b901d46 */
[----:B------:R-:W-:Y:S02]  /*180f0*/  IADD3.X R7, R15, UR4, RZ, P0, !PT ;  /* 0x000000040f077c10 */ /* 0x000fe400087fe4ff */
[----:B------:R-:W-:Y:S01]  /*18100*/  IADD3 R16, P0, R6, UR5, RZ ;  /* 0x0000000506107c10 */ /* 0x000fe2000ff1e0ff */
[----:B------:R-:W-:Y:S03]  /*18110*/  LDGSTS.E.BYPASS.LTC128B.128 [R229+0xd000], desc[UR6][R8.64] ;  /* 0x0d00000008e57fae */ /* 0x000fe6000b901d46 */
[----:B------:R-:W-:Y:S01]  /*18120*/  IADD3.X R17, R7, UR4, RZ, P0, !PT ;  /* 0x0000000407117c10 */ /* 0x000fe200087fe4ff */
[----:B------:R-:W-:Y:S01]  /*18130*/  LDGSTS.E.BYPASS.LTC128B.128 [R229+0x11000], desc[UR6][R8.64+0x80] ;  /* 0x1100008008e57fae */ /* 0x000fe2000b901d46 */
[----:B------:R-:W-:-:S03]  /*18140*/  IADD3 R18, P0, R16, UR5, RZ ;  /* 0x0000000510127c10 */ /* 0x000fc6000ff1e0ff */
[----:B------:R-:W-:Y:S01]  /*18150*/  LDGSTS.E.BYPASS.LTC128B.128 [R229+0xd800], desc[UR6][R10.64] ;  /* 0x0d8000000ae57fae */ /* 0x000fe2000b901d46 */
[----:B------:R-:W-:-:S03]  /*18160*/  IADD3.X R19, R17, UR4, RZ, P0, !PT ;  /* 0x0000000411137c10 */ /* 0x000fc600087fe4ff */
[----:B------:R-:W-:Y:S04]  /*18170*/  LDGSTS.E.BYPASS.LTC128B.128 [R229+0x11800], desc[UR6][R10.64+0x80] ;  /* 0x118000800ae57fae */ /* 0x000fe8000b901d46 */
[----:B------:R-:W-:Y:S04]  /*18180*/  LDGSTS.E.BYPASS.LTC128B.128 [R229+0xe000], desc[UR6][R14.64] ;  /* 0x0e0000000ee57fae */ /* 0x000fe8000b901d46 */
[----:B------:R-:W-:Y:S04]  /*18190*/  LDGSTS.E.BYPASS.LTC128B.128 [R229+0x12000], desc[UR6][R14.64+0x80] ;  /* 0x120000800ee57fae */ /* 0x000fe8000b901d46 */
[----:B------:R-:W-:Y:S04]  /*181a0*/  LDGSTS.E.BYPASS.LTC128B.128 [R229+0xe800], desc[UR6][R6.64] ;  /* 0x0e80000006e57fae */ /* 0x000fe8000b901d46 */
[----:B------:R1:W-:Y:S04]  /*181b0*/  LDGSTS.E.BYPASS.LTC128B.128 [R229+0x12800], desc[UR6][R6.64+0x80] ;  /* 0x1280008006e57fae */ /* 0x0003e8000b901d46 */
[----:B------:R-:W-:Y:S04]  /*181c0*/  LDGSTS.E.BYPASS.LTC128B.128 [R229+0xf000], desc[UR6][R16.64] ;  /* 0x0f00000010e57fae */ /* 0x000fe8000b901d46 */
[----:B------:R-:W-:Y:S04]  /*181d0*/  LDGSTS.E.BYPASS.LTC128B.128 [R229+0x13000], desc[UR6][R16.64+0x80] ;  /* 0x1300008010e57fae */ /* 0x000fe8000b901d46 */
[----:B------:R-:W-:Y:S04]  /*181e0*/  LDGSTS.E.BYPASS.LTC128B.128 [R229+0xf800], desc[UR6][R18.64] ;  /* 0x0f80000012e57fae */ /* 0x000fe8000b901d46 */
[----:B------:R2:W-:Y:S04]  /*181f0*/  LDGSTS.E.BYPASS.LTC128B.128 [R229+0x13800], desc[UR6][R18.64+0x80] ;  /* 0x1380008012e57fae */ /* 0x0005e8000b901d46 */
[----:B------:R-:W-:Y:S04]  /*18200*/  LDSM.16.M88.4 R184, [R226] ;  /* 0x00000000e2b8783b */ /* 0x000fe80000000200 */
[----:B------:R-:W3:Y:S04]  /*18210*/  LDSM.16.M88.4 R140, [R225+0x4000] ;  /* 0x00400000e18c783b */ /* 0x000ee80000000200 */
[----:B------:R-:W4:Y:S04]  /*18220*/  LDSM.16.M88.4 R132, [R225+0x4800] ;  /* 0x00480000e184783b */ /* 0x000f280000000200 */
[----:B------:R-:W5:Y:S04]  /*18230*/  LDSM.16.M88.4 R60, [R225+0x5000] ;  /* 0x00500000e13c783b */ /* 0x000f680000000200 */
[----:B------:R-:W5:Y:S04]  /*18240*/  LDSM.16.M88.4 R48, [R225+0x5800] ;  /* 0x00580000e130783b */ /* 0x000f680000000200 */
[----:B------:R-:W5:Y:S04]  /*18250*/  LDSM.16.M88.4 R40, [R225+0x6000] ;  /* 0x00600000e128783b */ /* 0x000f680000000200 */
[----:B------:R-:W5:Y:S04]  /*18260*/  LDSM.16.M88.4 R32, [R225+0x6800] ;  /* 0x00680000e120783b */ /* 0x000f680000000200 */
[----:B------:R-:W5:Y:S04]  /*18270*/  LDSM.16.M88.4 R24, [R225+0x7000] ;  /* 0x00700000e118783b */ /* 0x000f680000000200 */
[----:B-1----:R-:W1:Y:S04]  /*18280*/  LDSM.16.M88.4 R4, [R225+0x7800] ;  /* 0x00780000e104783b */ /* 0x002e680000000200 */
[----:B------:R-:W-:Y:S04]  /*18290*/  LDSM.16.M88.4 R8, [R224] ;  /* 0x00000000e008783b */ /* 0x000fe80000000200 */
[----:B------:R-:W1:Y:S01]  /*182a0*/  LDSM.16.M88.4 R156, [R223] ;  /* 0x00000000df9c783b */ /* 0x000e620000000200 */
[C---:B---3--:R-:W-:Y:S03]  /*182b0*/  HMMA.16816.F32 R144, R184.reuse, R140, RZ ;  /* 0x0000008cb890723c */ /* 0x048fe600000018ff */
[----:B------:R-:W3:Y:S04]  /*182c0*/  LDSM.16.M88.4 R148, [R215] ;  /* 0x00000000d794783b */ /* 0x000ee80000000200 */
[----:B------:R-:W3:Y:S01]  /*182d0*/  LDSM.16.M88.4 R172, [R214] ;  /* 0x00000000d6ac783b */ /* 0x000ee20000000200 */
[C---:B------:R-:W-:Y:S03]  /*182e0*/  HMMA.16816.F32 R140, R184.reuse, R142, RZ ;  /* 0x0000008eb88c723c */ /* 0x040fe600000018ff */
[----:B------:R-:W3:Y:S03]  /*182f0*/  LDSM.16.M88.4 R168, [R213] ;  /* 0x00000000d5a8783b */ /* 0x000ee60000000200 */
[C---:B----4-:R-:W-:Y:S01]  /*18300*/  HMMA.16816.F32 R136, R184.reuse, R132, RZ ;  /* 0x00000084b888723c */ /* 0x050fe200000018ff */
[----:B------:R-:W4:Y:S04]  /*18310*/  LDSM.16.M88.4 R164, [R212] ;  /* 0x00000000d4a4783b */ /* 0x000f280000000200 */
[----:B--2---:R-:W2:Y:S01]  /*18320*/  LDSM.16.M88.4 R16, [R211] ;  /* 0x00000000d310783b */ /* 0x004ea20000000200 */
[C---:B-----5:R-:W-:Y:S03]  /*18330*/  HMMA.16816.F32 R64, R184.reuse, R60, RZ ;  /* 0x0000003cb840723c */ /* 0x060fe600000018ff */
[----:B------:R-:W5:Y:S03]  /*18340*/  LDSM.16.M88.4 R12, [R210] ;  /* 0x00000000d20c783b */ /* 0x000f660000000200 */
[C---:B------:R-:W-:Y:S01]  /*18350*/  HMMA.16816.F32 R56, R184.reuse, R48, RZ ;  /* 0x00000030b838723c */ /* 0x040fe200000018ff */
[----:B------:R-:W5:Y:S04]  /*18360*/  LDSM.16.M88.4 R160, [R209] ;  /* 0x00000000d1a0783b */ /* 0x000f680000000200 */
[----:B------:R-:W-:Y:S01]  /*18370*/  LDSM.16.M88.4 R152, [R222] ;  /* 0x00000000de98783b */ /* 0x000fe20000000200 */
[C---:B------:R-:W-:Y:S03]  /*18380*/  HMMA.16816.F32 R44, R184.reuse, R40, RZ ;  /* 0x00000028b82c723c */ /* 0x040fe600000018ff */
[----:B------:R-:W-:Y:S03]  /*18390*/  LDSM.16.M88.4 R188, [R219+0x7800] ;  /* 0x00780000dbbc783b */ /* 0x000fe60000000200 */
[C---:B------:R-:W-:Y:S01]  /*183a0*/  HMMA.16816.F32 R36, R184.reuse, R32, RZ ;  /* 0x00000020b824723c */ /* 0x040fe200000018ff */
[----:B------:R-:W-:Y:S04]  /*183b0*/  LDSM.16.M88.4 R180, [R208] ;  /* 0x00000000d0b4783b */ /* 0x000fe80000000200 */
[----:B------:R-:W-:Y:S01]  /*183c0*/  LDSM.16.M88.4 R176, [R208+0x800] ;  /* 0x00080000d0b0783b */ /* 0x000fe20000000200 */
[C---:B------:R-:W-:Y:S03]  /*183d0*/  HMMA.16816.F32 R28, R184.reuse, R24, RZ ;  /* 0x00000018b81c723c */ /* 0x040fe600000018ff */
[----:B------:R-:W-:Y:S03]  /*183e0*/  LDSM.16.M88.4 R192, [R200] ;  /* 0x00000000c8c0783b */ /* 0x000fe60000000200 */
[C---:B------:R-:W-:Y:S01]  /*183f0*/  HMMA.16816.F32 R132, R184.reuse, R134, RZ ;  /* 0x00000086b884723c */ /* 0x040fe200000018ff */
[----:B------:R-:W0:Y:S05]  /*18400*/  LDGDEPBAR ;  /* 0x00000000000079af */ /* 0x000e2a0000000000 */
        /* <DEDUP_REMOVED lines=20> */
[C---:B----4-:R-:W-:Y:S06]  /*18550*/  HMMA.16816.F32 R44, R8.reuse, R164, R44 ;  /* 0x000000a4082c723c */ /* 0x050fec000000182c */
[C---:B------:R-:W-:Y:S01]  /*18560*/  HMMA.16816.F32 R40, R8.reuse, R166, R40 ;  /* 0x000000a60828723c */ /* 0x040fe20000001828 */
[----:B------:R-:W-:Y:S05]  /*18570*/  LDSM.16.M88.4 R164, [R208+0x3000] ;  /* 0x00300000d0a4783b */ /* 0x000fea0000000200 */
[C---:B--2---:R-:W-:Y:S06]  /*18580*/  HMMA.16816.F32 R36, R8.reuse, R16, R36 ;  /* 0x000000100824723c */ /* 0x044fec0000001824 */
[C---:B------:R-:W-:Y:S01]  /*18590*/  HMMA.16816.F32 R32, R8.reuse, R18, R32 ;  /* 0x000000120820723c */ /* 0x040fe20000001820 */
[----:B------:R-:W2:Y:S05]  /*185a0*/  LDSM.16.M88.4 R16, [R219+0x5800] ;  /* 0x00580000db10783b */ /* 0x000eaa0000000200 */
[C---:B-----5:R-:W-:Y:S06]  /*185b0*/  HMMA.16816.F32 R28, R8.reuse, R12, R28 ;  /* 0x0000000c081c723c */ /* 0x060fec000000181c */
[C---:B------:R-:W-:Y:S01]  /*185c0*/  HMMA.16816.F32 R24, R8.reuse, R14, R24 ;  /* 0x0000000e0818723c */ /* 0x040fe20000001818 */
[----:B------:R-:W4:Y:S05]  /*185d0*/  LDSM.16.M88.4 R12, [R219+0x6000] ;  /* 0x00600000db0c783b */ /* 0x000f2a0000000200 */
[C---:B------:R-:W-:Y:S06]  /*185e0*/  HMMA.16816.F32 R20, R8.reuse, R160, R20 ;  /* 0x000000a00814723c */ /* 0x040fec0000001814 */
[----:B------:R-:W-:Y:S01]  /*185f0*/  HMMA.16816.F32 R184, R8, R162, R184 ;  /* 0x000000a208b8723c */ /* 0x000fe200000018b8 */
[----:B------:R-:W5:Y:S04]  /*18600*/  LDSM.16.M88.4 R8, [R219+0x6800] ;  /* 0x00680000db08783b */ /* 0x000f680000000200 */
[----:B------:R-:W-:Y:S01]  /*18610*/  LDSM.16.M88.4 R160, [R208+0x3800] ;  /* 0x00380000d0a0783b */ /* 0x000fe20000000200 */
[C---:B-1----:R-:W-:Y:S06]  /*18620*/  HMMA.16816.F32 R144, R152.reuse, R4, R144 ;  /* 0x000000049890723c */ /* 0x042fec0000001890 */
[C---:B------:R-:W-:Y:S01]  /*18630*/  HMMA.16816.F32 R140, R152.reuse, R6, R140 ;  /* 0x00000006988c723c */ /* 0x040fe2000000188c */
[----:B------:R-:W1:Y:S05]  /*18640*/  LDSM.16.M88.4 R4, [R219+0x7000] ;  /* 0x00700000db04783b */ /* 0x000e6a0000000200 */
[C---:B------:R-:W-:Y:S06]  /*18650*/  HMMA.16816.F32 R136, R152.reuse, R156, R136 ;  /* 0x0000009c9888723c */ /* 0x040fec0000001888 */
[C---:B------:R-:W-:Y:S01]  /*18660*/  HMMA.16816.F32 R132, R152.reuse, R158, R132 ;  /* 0x0000009e9884723c */ /* 0x040fe20000001884 */
[----:B------:R-:W1:Y:S05]  /*18670*/  LDSM.16.M88.4 R156, [R221] ;  /* 0x00000000dd9c783b */ /* 0x000e6a0000000200 */
[C---:B---3--:R-:W-:Y:S06]  /*18680*/  HMMA.16816.F32 R64, R152.reuse, R148, R64 ;  /* 0x000000949840723c */ /* 0x048fec0000001840 */
[C---:B------:R-:W-:Y:S01]  /*18690*/  HMMA.16816.F32 R60, R152.reuse, R150, R60 ;  /* 0x00000096983c723c */ /* 0x040fe2000000183c */
[----:B------:R-:W3:Y:S05]  /*186a0*/  LDSM.16.M88.4 R148, [R208+0x1800] ;  /* 0x00180000d094783b */ /* 0x000eea0000000200 */
[C---:B--2---:R-:W-:Y:S06]  /*186b0*/  HMMA.16816.F32 R56, R152.reuse, R16, R56 ;  /* 0x000000109838723c */ /* 0x044fec0000001838 */
[C---:B------:R-:W-:Y:S01]  /*186c0*/  HMMA.16816.F32 R48, R152.reuse, R18, R48 ;  /* 0x000000129830723c */ /* 0x040fe20000001830 */
[----:B------:R-:W2:Y:S05]  /*186d0*/  LDSM.16.M88.4 R16, [R208+0x2000] ;  /* 0x00200000d010783b */ /* 0x000eaa0000000200 */
        /* <DEDUP_REMOVED lines=10> */
[----:B------:R-:W-:Y:S01]  /*18780*/  HMMA.16816.F32 R184, R152, R190, R184 ;  /* 0x000000be98b8723c */ /* 0x000fe200000018b8 */
[----:B------:R-:W-:Y:S04]  /*18790*/  LDSM.16.M88.4 R152, [R225+0x9000] ;  /* 0x00900000e198783b */ /* 0x000fe80000000200 */
[----:B------:R-:W-:Y:S01]  /*187a0*/  LDSM.16.M88.4 R188, [R224+0x2000] ;  /* 0x00200000e0bc783b */ /* 0x000fe20000000200 */
        /* <DEDUP_REMOVED lines=9> */
[C---:B--2---:R-:W-:Y:S06]  /*18840*/  HMMA.16816.F32 R44, R156.reuse, R16, R44 ;  /* 0x000000109c2c723c */ /* 0x044fec000000182c */
[C---:B------:R-:W-:Y:S01]  /*18850*/  HMMA.16816.F32 R40, R156.reuse, R18, R40 ;  /* 0x000000129c28723c */ /* 0x040fe20000001828 */
[----:B------:R-:W2:Y:S05]  /*18860*/  LDSM.16.M88.4 R16, [R225+0xa000] ;  /* 0x00a00000e110783b */ /* 0x000eaa0000000200 */
        /* <DEDUP_REMOVED lines=17> */
[----:B------:R-:W-:Y:S04]  /*18980*/  LDSM.16.M88.4 R156, [R207] ;  /* 0x00000000cf9c783b */ /* 0x000fe80000000200 */
[----:B------:R-:W-:Y:S01]  /*18990*/  LDSM.16.M88.4 R164, [R219+0x9800] ;  /* 0x00980000dba4783b */ /* 0x000fe20000000200 */
[C---:B---3--:R-:W-:Y:S06]  /*189a0*/  HMMA.16816.F32 R56, R4.reuse, R148, R56 ;  /* 0x000000940438723c */ /* 0x048fec0000001838 */
[C---:B------:R-:W-:Y:S01]  /*189b0*/  HMMA.16816.F32 R48, R4.reuse, R150, R48 ;  /* 0x000000960430723c */ /* 0x040fe20000001830 */
[----:B------:R-:W3:Y:S05]  /*189c0*/  LDSM.16.M88.4 R148, [R205] ;  /* 0x00000000cd94783b */ /* 0x000eea0000000200 */
[C---:B------:R-:W-:Y:S06]  /*189d0*/  HMMA.16816.F32 R64, R4.reuse, R152, R64 ;  /* 0x000000980440723c */ /* 0x040fec0000001840 */
[C---:B------:R-:W-:Y:S01]  /*189e0*/  HMMA.16816.F32 R60, R4.reuse, R154, R60 ;  /* 0x0000009a043c723c */ /* 0x040fe2000000183c */
[----:B------:R-:W5:Y:S05]  /*189f0*/  LDSM.16.M88.4 R152, [R206] ;  /* 0x00000000ce98783b */ /* 0x000f6a0000000200 */
        /* <DEDUP_REMOVED lines=9> */
[C---:B----4-:R-:W-:Y:S06]  /*18a90*/  HMMA.16816.F32 R20, R4.reuse, R8, R20 ;  /* 0x000000080414723c */ /* 0x050fec0000001814 */
[----:B------:R-:W-:Y:S01]  /*18aa0*/  HMMA.16816.F32 R184, R4, R10, R184 ;  /* 0x0000000a04b8723c */ /* 0x000fe200000018b8 */
[----:B------:R-:W1:Y:S04]  /*18ab0*/  LDSM.16.M88.4 R4, [R201] ;  /* 0x00000000c904783b */ /* 0x000e680000000200 */
[----:B------:R-:W4:Y:S01]  /*18ac0*/  LDSM.16.M88.4 R8, [R202] ;  /* 0x00000000ca08783b */ /* 0x000f220000000200 */
[C---:B---3--:R-:W-:Y:S06]  /*18ad0*/  HMMA.16816.F32 R64, R188.reuse, R148, R64 ;  /* 0x00000094bc40723c */ /* 0x048fec0000001840 */
[C---:B------:R-:W-:Y:S01]  /*18ae0*/  HMMA.16816.F32 R60, R188.reuse, R150, R60 ;  /* 0x00000096bc3c723c */ /* 0x040fe2000000183c */
[----:B------:R-:W-:Y:S05]  /*18af0*/  LDSM.16.M88.4 R148, [R219+0xb800] ;  /* 0x00b80000db94783b */ /* 0x000fea0000000200 */
[C---:B------:R-:W-:Y:S06]  /*18b00*/  HMMA.16816.F32 R144, R188.reuse, R156, R144 ;  /* 0x0000009cbc90723c */ /* 0x040fec0000001890 */
[C---:B-----5:R-:W-:Y:S06]  /*18b10*/  HMMA.16816.F32 R136, R188.reuse, R152, R136 ;  /* 0x00000098bc88723c */ /* 0x060fec0000001888 */
[C---:B------:R-:W-:Y:S01]  /*18b20*/  HMMA.16816.F32 R132, R188.reuse, R154, R132 ;  /* 0x0000009abc84723c */ /* 0x040fe20000001884 */
[----:B------:R-:W-:Y:S05]  /*18b30*/  LDSM.16.M88.4 R152, [R219+0xb000] ;  /* 0x00b00000db98783b */ /* 0x000fea0000000200 */
[C---:B--2---:R-:W-:Y:S06]  /*18b40*/  HMMA.16816.F32 R56, R188.reuse, R16, R56 ;  /* 0x00000010bc38723c */ /* 0x044fec0000001838 */
[C---:B------:R-:W-:Y:S01]  /*18b50*/  HMMA.16816.F32 R48, R188.reuse, R18, R48 ;  /* 0x00000012bc30723c */ /* 0x040fe20000001830 */
[----:B------:R-:W-:Y:S05]  /*18b60*/  LDSM.16.M88.4 R16, [R221+0x2000] ;  /* 0x00200000dd10783b */ /* 0x000fea0000000200 */
[C---:B-1----:R-:W-:Y:S06]  /*18b70*/  HMMA.16816.F32 R28, R188.reuse, R4, R28 ;  /* 0x00000004bc1c723c */ /* 0x042fec000000181c */
[C---:B------:R-:W-:Y:S01]  /*18b80*/  HMMA.16816.F32 R24, R188.reuse, R6, R24 ;  /* 0x00000006bc18723c */ /* 0x040fe20000001818 */
[----:B------:R-:W1:Y:S05]  /*18b90*/  LDSM.16.M88.4 R4, [R208+0x5000] ;  /* 0x00500000d004783b */ /* 0x000e6a0000000200 */
[C---:B------:R-:W-:Y:S01]  /*18ba0*/  HMMA.16816.F32 R140, R188.reuse, R158, R140 ;  /* 0x0000009ebc8c723c */ /* 0x040fe2000000188c */
[----:B------:R-:W-:Y:S05]  /*18bb0*/  LDSM.16.M88.4 R156, [R219+0xa800] ;  /* 0x00a80000db9c783b */ /* 0x000fea0000000200 */
[C---:B------:R-:W-:Y:S06]  /*18bc0*/  HMMA.16816.F32 R44, R188.reuse, R12, R44 ;  /* 0x0000000cbc2c723c */ /* 0x040fec000000182c */
[C---:B------:R-:W-:Y:S01]  /*18bd0*/  HMMA.16816.F32 R40, R188.reuse, R14, R40 ;  /* 0x0000000ebc28723c */ /* 0x040fe20000001828 */
[----:B------:R-:W2:Y:S05]  /*18be0*/  LDSM.16.M88.4 R12, [R208+0x4000] ;  /* 0x00400000d00c783b */ /* 0x000eaa0000000200 */
[C---:B----4-:R-:W-:Y:S06]  /*18bf0*/  HMMA.16816.F32 R36, R188.reuse, R8, R36 ;  /* 0x00000008bc24723c */ /* 0x050fec0000001824 */
[----:B------:R-:W-:Y:S01]  /*18c00*/  HMMA.16816.F32 R32, R188, R10, R32 ;  /* 0x0000000abc20723c */ /* 0x000fe20000001820 */
[----:B------:R-:W3:Y:S05]  /*18c10*/  LDSM.16.M88.4 R8, [R208+0x4800] ;  /* 0x00480000d008783b */ /* 0x000eea0000000200 */
[C---:B------:R-:W-:Y:S06]  /*18c20*/  HMMA.16816.F32 R64, R180.reuse, R168, R64 ;  /* 0x000000a8b440723c */ /* 0x040fec0000001840 */
[----:B------:R-:W-:Y:S01]  /*18c30*/  HMMA.16816.F32 R60, R180, R170, R60 ;  /* 0x000000aab43c723c */ /* 0x000fe2000000183c */
[----:B------:R-:W-:Y:S05]  /*18c40*/  LDSM.16.M88.4 R168, [R208+0x6000] ;  /* 0x00600000d0a8783b */ /* 0x000fea0000000200 */
[----:B------:R-:W-:Y:S06]  /*18c50*/  HMMA.16816.F32 R20, R188, R192, R20 ;  /* 0x000000c0bc14723c */ /* 0x000fec0000001814 */
[C---:B------:R-:W-:Y:S06]  /*18c60*/  HMMA.16816.F32 R144, R180.reuse, R176, R144 ;  /* 0x000000b0b490723c */ /* 0x040fec0000001890 */
[C---:B------:R-:W-:Y:S06]  /*18c70*/  HMMA.16816.F32 R136, R180.reuse, R172, R136 ;  /* 0x000000acb488723c */ /* 0x040fec0000001888 */
[C---:B------:R-:W-:Y:S06]  /*18c80*/  HMMA.16816.F32 R132, R180.reuse, R174, R132 ;  /* 0x000000aeb484723c */ /* 0x040fec0000001884 */
[----:B------:R-:W-:Y:S01]  /*18c90*/  HMMA.16816.F32 R140, R180, R178, R140 ;  /* 0x000000b2b48c723c */ /* 0x000fe2000000188c */
[----:B------:R-:W4:Y:S05]  /*18ca0*/  LDSM.16.M88.4 R176, [R208+0x5800] ;  /* 0x00580000d0b0783b */ /* 0x000f2a0000000200 */
[C---:B-1----:R-:W-:Y:S06]  /*18cb0*/  HMMA.16816.F32 R64, R16.reuse, R4, R64 ;  /* 0x000000041040723c */ /* 0x042fec0000001840 */
[----:B------:R-:W-:Y:S01]  /*18cc0*/  HMMA.16816.F32 R60, R16, R6, R60 ;  /* 0x00000006103c723c */ /* 0x000fe2000000183c */
[----:B------:R-:W1:Y:S05]  /*18cd0*/  LDSM.16.M88.4 R4, [R208+0x6800] ;  /* 0x00680000d004783b */ /* 0x000e6a0000000200 */
[----:B------:R-:W-:Y:S06]  /*18ce0*/  HMMA.16816.F32 R20, R180, R148, R20 ;  /* 0x00000094b414723c */ /* 0x000fec0000001814 */
[----:B--2---:R-:W-:Y:S01]  /*18cf0*/  HMMA.16816.F32 R144, R16, R12, R144 ;  /* 0x0000000c1090723c */ /* 0x004fe20000001890 */
[----:B------:R-:W-:-:S04]  /*18d00*/  IMAD R148, R236, 0x80, R55 ;  /* 0x00000080ec947824 */ /* 0x000fc800078e0237 */
[C---:B------:R-:W-:Y:S01]  /*18d10*/  VIADD R3, R148.reuse, 0x1 ;  /* 0x0000000194037836 */ /* 0x040fe20000000000 */
[C---:B---3--:R-:W-:Y:S01]  /*18d20*/  HMMA.16816.F32 R136, R16.reuse, R8, R136 ;  /* 0x000000081088723c */ /* 0x048fe20000001888 */
[C---:B------:R-:W-:Y:S02]  /*18d30*/  VIADD R12, R148.reuse, 0x8 ;  /* 0x00000008940c7836 */ /* 0x040fe40000000000 */
[C---:B------:R-:W-:Y:S01]  /*18d40*/  VIADD R13, R148.reuse, 0x9 ;  /* 0x00000009940d7836 */ /* 0x040fe20000000000 */
[-C--:B------:R-:W-:Y:S01]  /*18d50*/  ISETP.GE.AND P0, PT, R3, R53.reuse, PT ;  /* 0x000000350300720c */ /* 0x080fe20003f06270 */
[----:B------:R-:W-:Y:S01]  /*18d60*/  VIADD R55, R148, 0x10 ;  /* 0x0000001094377836 */ /* 0x000fe20000000000 */
[C---:B------:R-:W-:Y:S01]  /*18d70*/  HMMA.16816.F32 R132, R16.reuse, R10, R132 ;  /* 0x0000000a1084723c */ /* 0x040fe20000001884 */
[----:B------:R-:W2:Y:S01]  /*18d80*/  LDSM.16.M88.4 R8, [R208+0x7000] ;  /* 0x00700000d008783b */ /* 0x000ea20000000200 */
[-C--:B------:R-:W-:Y:S01]  /*18d90*/  ISETP.GE.AND P3, PT, R12, R53.reuse, PT ;  /* 0x000000350c00720c */ /* 0x080fe20003f66270 */
[----:B------:R-:W-:Y:S01]  /*18da0*/  VIADD R52, R148, 0x11 ;  /* 0x0000001194347836 */ /* 0x000fe20000000000 */
[----:B------:R-:W-:Y:S01]  /*18db0*/  ISETP.GE.AND P6, PT, R12, R196, PT ;  /* 0x000000c40c00720c */ /* 0x000fe20003fc6270 */
[----:B------:R-:W-:Y:S01]  /*18dc0*/  VIADD R149, R148, 0x38 ;  /* 0x0000003894957836 */ /* 0x000fe20000000000 */
[----:B------:R-:W-:Y:S01]  /*18dd0*/  HMMA.16816.F32 R140, R16, R14, R140 ;  /* 0x0000000e108c723c */ /* 0x000fe2000000188c */
[----:B------:R-:W-:-:S02]  /*18de0*/  ISETP.GE.AND P4, PT, R13, R53, PT ;  /* 0x000000350d00720c */ /* 0x000fc40003f86270 */
[-C--:B------:R-:W-:Y:S02]  /*18df0*/  ISETP.GE.AND P5, PT, R13, R196.reuse, PT ;  /* 0x000000c40d00720c */ /* 0x080fe40003fa6270 */
[----:B------:R-:W3:Y:S01]  /*18e00*/  LDSM.16.M88.4 R12, [R208+0x7800] ;  /* 0x00780000d00c783b */ /* 0x000ee20000000200 */
[----:B------:R-:W-:Y:S01]  /*18e10*/  HMMA.16816.F32 R56, R180, R164, R56 ;  /* 0x000000a4b438723c */ /* 0x000fe20000001838 */
[----:B------:R-:W-:Y:S01]  /*18e20*/  FSEL R192, R145, -INF , !P0 ;  /* 0xff80000091c07808 */ /* 0x000fe20004000000 */
[C---:B------:R-:W-:Y:S01]  /*18e30*/  VIADD R145, R148.reuse, 0x39 ;  /* 0x0000003994917836 */ /* 0x040fe20000000000 */
[----:B------:R-:W-:Y:S01]  /*18e40*/  ISETP.GE.AND P0, PT, R148, R196, PT ;  /* 0x000000c49400720c */ /* 0x000fe20003f06270 */
[----:B------:R-:W-:-:S04]  /*18e50*/  DEPBAR.LE SB0, 0x0 ;  /* 0x000080000000791a */ /* 0x000fc80000000000 */
[C---:B------:R-:W-:Y:S01]  /*18e60*/  HMMA.16816.F32 R36, R180.reuse, R156, R36 ;  /* 0x0000009cb424723c */ /* 0x040fe20000001824 */
[----:B------:R-:W-:Y:S02]  /*18e70*/  ISETP.GE.AND P2, PT, R3, R196, PT ;  /* 0x000000c40300720c */ /* 0x000fe40003f46270 */
[----:B------:R-:W-:Y:S02]  /*18e80*/  P2R R3, PR, RZ, 0x2 ;  /* 0x00000002ff037803 */ /* 0x000fe40000000000 */
[-C--:B------:R-:W-:Y:S01]  /*18e90*/  ISETP.GE.AND P1, PT, R148, R53.reuse, PT ;  /* 0x000000359400720c */ /* 0x080fe20003f26270 */
[C---:B------:R-:W-:Y:S03]  /*18ea0*/  HMMA.16816.F32 R48, R180.reuse, R166, R48 ;  /* 0x000000a6b430723c */ /* 0x040fe60000001830 */
[----:B------:R-:W-:Y:S02]  /*18eb0*/  FSEL R54, R144, -INF , !P1 ;  /* 0xff80000090367808 */ /* 0x000fe40004800000 */
[----:B------:R-:W-:Y:S01]  /*18ec0*/  ISETP.GE.AND P1, PT, R55, R53, PT ;  /* 0x000000353700720c */ /* 0x000fe20003f26270 */
[C---:B------:R-:W-:Y:S06]  /*18ed0*/  HMMA.16816.F32 R40, R180.reuse, R162, R40 ;  /* 0x000000a2b428723c */ /* 0x040fec0000001828 */
[C---:B------:R-:W-:Y:S06]  /*18ee0*/  HMMA.16816.F32 R32, R180.reuse, R158, R32 ;  /* 0x0000009eb420723c */ /* 0x040fec0000001820 */
[C---:B------:R-:W-:Y:S06]  /*18ef0*/  HMMA.16816.F32 R28, R180.reuse, R152, R28 ;  /* 0x00000098b41c723c */ /* 0x040fec000000181c */
[----:B------:R-:W-:Y:S01]  /*18f00*/  HMMA.16816.F32 R24, R180, R154, R24 ;  /* 0x0000009ab418723c */ /* 0x000fe20000001818 */
[----:B------:R-:W-:-:S05]  /*18f10*/  VIADD R153, R148, 0x31 ;  /* 0x0000003194997836 */ /* 0x000fca0000000000 */
[----:B------:R-:W-:Y:S06]  /*18f20*/  HMMA.16816.F32 R44, R180, R160, R44 ;  /* 0x000000a0b42c723c */ /* 0x000fec000000182c */
[----:B------:R-:W-:Y:S06]  /*18f30*/  HMMA.16816.F32 R184, R188, R194, R184 ;  /* 0x000000c2bcb8723c */ /* 0x000fec00000018b8 */
[----:B----4-:R-:W-:Y:S01]  /*18f40*/  HMMA.16816.F32 R56, R16, R176, R56 ;  /* 0x000000b01038723c */ /* 0x010fe20000001838 */
[----:B------:R-:W-:-:S02]  /*18f50*/  FSEL R189, R146, -INF , !P0 ;  /* 0xff80000092bd7808 */ /* 0x000fc40004000000 */
[-C--:B------:R-:W-:Y:S02]  /*18f60*/  ISETP.GE.AND P0, PT, R55, R196.reuse, PT ;  /* 0x000000c43700720c */ /* 0x080fe40003f06270 */
[----:B------:R-:W-:Y:S01]  /*18f70*/  FSEL R190, R140, -INF , !P3 ;  /* 0xff8000008cbe7808 */ /* 0x000fe20005800000 */
[C---:B-1----:R-:W-:Y:S01]  /*18f80*/  HMMA.16816.F32 R36, R16.reuse, R4, R36 ;  /* 0x000000041024723c */ /* 0x042fe20000001824 */
[----:B------:R-:W-:Y:S02]  /*18f90*/  P2R R55, PR, RZ, 0x1 ;  /* 0x00000001ff377803 */ /* 0x000fe40000000000 */
[C---:B------:R-:W-:Y:S02]  /*18fa0*/  ISETP.GE.AND P3, PT, R52.reuse, R53, PT ;  /* 0x000000353400720c */ /* 0x040fe40003f66270 */
[----:B------:R-:W-:Y:S01]  /*18fb0*/  ISETP.GE.AND P0, PT, R52, R196, PT ;  /* 0x000000c43400720c */ /* 0x000fe20003f06270 */
[----:B------:R-:W-:Y:S01]  /*18fc0*/  HMMA.16816.F32 R48, R16, R178, R48 ;  /* 0x000000b21030723c */ /* 0x000fe20000001830 */
[----:B------:R-:W-:Y:S01]  /*18fd0*/  VIADD R4, R148, 0x19 ;  /* 0x0000001994047836 */ /* 0x000fe20000000000 */
[----:B------:R-:W-:Y:S01]  /*18fe0*/  FSEL R188, R136, -INF , !P1 ;  /* 0xff80000088bc7808 */ /* 0x000fe20004800000 */
[----:B------:R-:W-:Y:S01]  /*18ff0*/  VIADD R52, R148, 0x18 ;  /* 0x0000001894347836 */ /* 0x000fe20000000000 */
[----:B------:R-:W-:-:S02]  /*19000*/  FSEL R5, R142, -INF , !P6 ;  /* 0xff8000008e057808 */ /* 0x000fc40007000000 */
[C---:B------:R-:W-:Y:S01]  /*19010*/  HMMA.16816.F32 R40, R16.reuse, R170, R40 ;  /* 0x000000aa1028723c */ /* 0x040fe20000001828 */
[----:B------:R-:W-:Y:S02]  /*19020*/  FSEL R179, R147, -INF , !P2 ;  /* 0xff80000093b37808 */ /* 0x000fe40005000000 */
[-C--:B------:R-:W-:Y:S02]  /*19030*/  ISETP.GE.AND P1, PT, R4, R53.reuse, PT ;  /* 0x000000350400720c */ /* 0x080fe40003f26270 */
[CC--:B------:R-:W-:Y:S01]  /*19040*/  ISETP.GE.AND P2, PT, R52.reuse, R53.reuse, PT ;  /* 0x000000353400720c */ /* 0x0c0fe20003f46270 */
[C---:B------:R-:W-:Y:S01]  /*19050*/  HMMA.16816.F32 R32, R16.reuse, R6, R32 ;  /* 0x000000061020723c */ /* 0x040fe20000001820 */
[-C--:B------:R-:W-:Y:S02]  /*19060*/  ISETP.GE.AND P6, PT, R52, R196.reuse, PT ;  /* 0x000000c43400720c */ /* 0x080fe40003fc6270 */
[----:B------:R-:W-:Y:S01]  /*19070*/  FSEL R194, R141, -INF , !P4 ;  /* 0xff8000008dc27808 */ /* 0x000fe20006000000 */
[C---:B------:R-:W-:Y:S01]  /*19080*/  VIADD R141, R148.reuse, 0x41 ;  /* 0x00000041948d7836 */ /* 0x040fe20000000000 */
[----:B------:R-:W-:Y:S01]  /*19090*/  FSEL R52, R137, -INF , !P3 ;  /* 0xff80000089347808 */ /* 0x000fe20005800000 */
[C---:B--2---:R-:W-:Y:S01]  /*190a0*/  HMMA.16816.F32 R28, R16.reuse, R8, R28 ;  /* 0x00000008101c723c */ /* 0x044fe2000000181c */
[C---:B------:R-:W-:Y:S01]  /*190b0*/  VIADD R6, R148.reuse, 0x21 ;  /* 0x0000002194067836 */ /* 0x040fe20000000000 */
[----:B------:R-:W-:Y:S01]  /*190c0*/  ISETP.NE.AND P4, PT, R55, RZ, PT ;  /* 0x000000ff3700720c */ /* 0x000fe20003f85270 */
[----:B------:R-:W-:Y:S01]  /*190d0*/  VIADD R7, R148, 0x71 ;  /* 0x0000007194077836 */ /* 0x000fe20000000000 */
[-C--:B------:R-:W-:Y:S01]  /*190e0*/  ISETP.GE.AND P3, PT, R4, R196.reuse, PT ;  /* 0x000000c40400720c */ /* 0x080fe20003f66270 */
[C---:B------:R-:W-:Y:S01]  /*190f0*/  VIADD R4, R148.reuse, 0x20 ;  /* 0x0000002094047836 */ /* 0x040fe20000000000 */
[C---:B------:R-:W-:Y:S01]  /*19100*/  HMMA.16816.F32 R24, R16.reuse, R10, R24 ;  /* 0x0000000a1018723c */ /* 0x040fe20000001818 */
[----:B------:R-:W-:Y:S01]  /*19110*/  FSEL R55, R139, -INF , !P0 ;  /* 0xff8000008b377808 */ /* 0x000fe20004000000 */
[C---:B------:R-:W-:Y:S01]  /*19120*/  VIADD R139, R148.reuse, 0x48 ;  /* 0x00000048948b7836 */ /* 0x040fe20000000000 */
[----:B------:R-:W-:Y:S01]  /*19130*/  FSEL R176, R133, -INF , !P1 ;  /* 0xff80000085b07808 */ /* 0x000fe20004800000 */
[----:B------:R-:W-:Y:S01]  /*19140*/  VIADD R9, R148, 0x69 ;  /* 0x0000006994097836 */ /* 0x000fe20000000000 */
[CC--:B------:R-:W-:Y:S01]  /*19150*/  ISETP.GE.AND P1, PT, R6.reuse, R53.reuse, PT ;  /* 0x000000350600720c */ /* 0x0c0fe20003f26270 */
[C---:B---3--:R-:W-:Y:S01]  /*19160*/  HMMA.16816.F32 R20, R16.reuse, R12, R20 ;  /* 0x0000000c1014723c */ /* 0x048fe20000001814 */
[-C--:B------:R-:W-:Y:S01]  /*19170*/  ISETP.GE.AND P0, PT, R6, R196.reuse, PT ;  /* 0x000000c40600720c */ /* 0x080fe20003f06270 */
[C---:B------:R-:W-:Y:S01]  /*19180*/  VIADD R6, R148.reuse, 0x28 ;  /* 0x0000002894067836 */ /* 0x040fe20000000000 */
[----:B------:R-:W-:Y:S01]  /*19190*/  FSEL R191, R143, -INF , !P5 ;  /* 0xff8000008fbf7808 */ /* 0x000fe20006800000 */
[----:B------:R-:W-:Y:S01]  /*191a0*/  VIADD R143, R148, 0x40 ;  /* 0x00000040948f7836 */ /* 0x000fe20000000000 */
[----:B------:R-:W-:Y:S01]  /*191b0*/  FSEL R177, R138, -INF , !P4 ;  /* 0xff8000008ab17808 */ /* 0x000fe20006000000 */
[----:B------:R-:W-:Y:S01]  /*191c0*/  HMMA.16816.F32 R44, R16, R168, R44 ;  /* 0x000000a8102c723c */ /* 0x000fe2000000182c */
[-C--:B------:R-:W-:Y:S01]  /*191d0*/  ISETP.GE.AND P5, PT, R4, R53.reuse, PT ;  /* 0x000000350400720c */ /* 0x080fe20003fa6270 */
[----:B------:R-:W-:Y:S01]  /*191e0*/  VIADD R13, R148, 0x59 ;  /* 0x00000059940d7836 */ /* 0x000fe20000000000 */
[-C--:B------:R-:W-:Y:S01]  /*191f0*/  ISETP.GE.AND P4, PT, R4, R196.reuse, PT ;  /* 0x000000c40400720c */ /* 0x080fe20003f86270 */
[----:B------:R-:W-:Y:S01]  /*19200*/  VIADD R4, R148, 0x29 ;  /* 0x0000002994047836 */ /* 0x000fe20000000000 */
[----:B------:R-:W-:Y:S01]  /*19210*/  FSEL R178, R132, -INF , !P2 ;  /* 0xff80000084b27808 */ /* 0x000fe20005000000 */
[----:B------:R-:W-:Y:S01]  /*19220*/  VIADD R12, R148, 0x60 ;  /* 0x00000060940c7836 */ /* 0x000fe20000000000 */
[-C--:B------:R-:W-:Y:S01]  /*19230*/  ISETP.GE.AND P2, PT, R6, R53.reuse, PT ;  /* 0x000000350600720c */ /* 0x080fe20003f46270 */
[C---:B------:R-:W-:Y:S01]  /*19240*/  VIADD R11, R148.reuse, 0x61 ;  /* 0x00000061940b7836 */ /* 0x040fe20000000000 */
[----:B------:R-:W-:Y:S01]  /*19250*/  FSEL R147, R67, -INF , !P0 ;  /* 0xff80000043937808 */ /* 0x000fe20004000000 */
[C---:B------:R-:W-:Y:S01]  /*19260*/  VIADD R67, R148.reuse, 0x50 ;  /* 0x0000005094437836 */ /* 0x040fe20000000000 */
[----:B------:R-:W-:Y:S01]  /*19270*/  FSEL R133, R135, -INF , !P3 ;  /* 0xff80000087857808 */ /* 0x000fe20005800000 */
[C---:B------:R-:W-:Y:S01]  /*19280*/  VIADD R10, R148.reuse, 0x68 ;  /* 0x00000068940a7836 */ /* 0x040fe20000000000 */
[-C--:B------:R-:W-:Y:S01]  /*19290*/  ISETP.GE.AND P0, PT, R153, R53.reuse, PT ;  /* 0x000000359900720c */ /* 0x080fe20003f06270 */
[----:B------:R-:W-:Y:S01]  /*192a0*/  VIADD R8, R148, 0x70 ;  /* 0x0000007094087836 */ /* 0x000fe20000000000 */
[----:B------:R-:W-:Y:S01]  /*192b0*/  FSEL R175, R134, -INF , !P6 ;  /* 0xff80000086af7808 */ /* 0x000fe20007000000 */
[C---:B------:R-:W-:Y:S01]  /*192c0*/  VIADD R134, R148.reuse, 0x49 ;  /* 0x0000004994867836 */ /* 0x040fe20000000000 */
[----:B------:R-:W-:Y:S01]  /*192d0*/  FSEL R138, R65, -INF , !P1 ;  /* 0xff800000418a7808 */ /* 0x000fe20004800000 */
[----:B------:R-:W-:Y:S01]  /*192e0*/  VIADD R65, R148, 0x51 ;  /* 0x0000005194417836 */ /* 0x000fe20000000000 */
[----:B------:R-:W-:Y:S01]  /*192f0*/  FSEL R135, R66, -INF , !P4 ;  /* 0xff80000042877808 */ /* 0x000fe20006000000 */
[----:B------:R-:W-:Y:S01]  /*19300*/  VIADD R66, R148, 0x30 ;  /* 0x0000003094427836 */ /* 0x000fe20000000000 */
[----:B------:R-:W-:Y:S01]  /*19310*/  BAR.SYNC.DEFER_BLOCKING 0x0 ;  /* 0x0000000000007b1d */ /* 0x000fe20000010000 */
[-C--:B------:R-:W-:Y:S01]  /*19320*/  ISETP.GE.AND P3, PT, R6, R196.reuse, PT ;  /* 0x000000c40600720c */ /* 0x080fe20003f66270 */
[----:B------:R-:W-:Y:S01]  /*19330*/  VIADD R6, R148, 0x78 ;  /* 0x0000007894067836 */ /* 0x000fe20000000000 */
[----:B------:R-:W-:Y:S01]  /*19340*/  FSEL R174, R64, -INF , !P5 ;  /* 0xff80000040ae7808 */ /* 0x000fe20006800000 */
[----:B------:R-:W-:Y:S01]  /*19350*/  VIADD R64, R148, 0x58 ;  /* 0x0000005894407836 */ /* 0x000fe20000000000 */
[C---:B------:R-:W-:Y:S01]  /*19360*/  ISETP.GE.AND P6, PT, R4.reuse, R53, PT ;  /* 0x000000350400720c */ /* 0x040fe20003fc6270 */
[----:B------:R-:W-:Y:S01]  /*19370*/  HMMA.16816.F32 R184, R180, R150, R184 ;  /* 0x00000096b4b8723c */ /* 0x000fe200000018b8 */
[----:B------:R-:W-:Y:S01]  /*19380*/  ISETP.GE.AND P1, PT, R4, R196, PT ;  /* 0x000000c40400720c */ /* 0x000fe20003f26270 */
[----:B------:R-:W-:Y:S01]  /*19390*/  VIADD R4, R148, 0x79 ;  /* 0x0000007994047836 */ /* 0x000fe20000000000 */
[----:B------:R-:W-:-:S02]  /*193a0*/  FSEL R132, R60, -INF , !P2 ;  /* 0xff8000003c847808 */ /* 0x000fc40005000000 */
[-C--:B------:R-:W-:Y:S02]  /*193b0*/  ISETP.GE.AND P4, PT, R145, R53.reuse, PT ;  /* 0x000000359100720c */ /* 0x080fe40003f86270 */
[-C--:B------:R-:W-:Y:S02]  /*193c0*/  ISETP.GE.AND P2, PT, R139, R53.reuse, PT ;  /* 0x000000358b00720c */ /* 0x080fe40003f46270 */
[----:B------:R-:W-:Y:S02]  /*193d0*/  FSEL R148, R57, -INF , !P0 ;  /* 0xff80000039947808 */ /* 0x000fe40004000000 */
[----:B------:R-:W-:Y:S02]  /*193e0*/  ISETP.GE.AND P0, PT, R67, R53, PT ;  /* 0x000000354300720c */ /* 0x000fe40003f06270 */
[----:B------:R-:W-:Y:S02]  /*193f0*/  FSEL R160, R49, -INF , !P4 ;  /* 0xff80000031a07808 */ /* 0x000fe40006000000 */
[----:B------:R-:W-:-:S02]  /*19400*/  FSEL R166, R40, -INF , !P2 ;  /* 0xff80000028a67808 */ /* 0x000fc40005000000 */
[-C--:B------:R-:W-:Y:S02]  /*19410*/  ISETP.GE.AND P4, PT, R13, R53.reuse, PT ;  /* 0x000000350d00720c */ /* 0x080fe40003f86270 */
[-C--:B------:R-:W-:Y:S02]  /*19420*/  ISETP.GE.AND P2, PT, R11, R53.reuse, PT ;  /* 0x000000350b00720c */ /* 0x080fe40003f46270 */
[----:B------:R-:W-:Y:S02]  /*19430*/  P2R R140, PR, RZ, 0x2 ;  /* 0x00000002ff8c7803 */ /* 0x000fe40000000000 */
[----:B------:R-:W-:Y:S01]  /*19440*/  FSEL R158, R36, -INF , !P0 ;  /* 0xff800000249e7808 */ /* 0x000fe20004000000 */
[----:B------:R-:W-:Y:S01]  /*19450*/  HMMA.16816.F32 R184, R16, R14, R184 ;  /* 0x0000000e10b8723c */ /* 0x000fe200000018b8 */
[----:B------:R-:W-:Y:S02]  /*19460*/  ISETP.GE.AND P0, PT, R9, R53, PT ;  /* 0x000000350900720c */ /* 0x000fe40003f06270 */
[----:B------:R-:W-:-:S02]  /*19470*/  FSEL R152, R33, -INF , !P4 ;  /* 0xff80000021987808 */ /* 0x000fc40006000000 */
[-C--:B------:R-:W-:Y:S02]  /*19480*/  ISETP.GE.AND P4, PT, R8, R53.reuse, PT ;  /* 0x000000350800720c */ /* 0x080fe40003f86270 */
[----:B------:R-:W-:Y:S02]  /*19490*/  FSEL R144, R29, -INF , !P2 ;  /* 0xff8000001d907808 */ /* 0x000fe40005000000 */
[----:B------:R-:W-:Y:S02]  /*194a0*/  ISETP.NE.AND P2, PT, R140, RZ, PT ;  /* 0x000000ff8c00720c */ /* 0x000fe40003f45270 */
[----:B------:R-:W-:Y:S02]  /*194b0*/  FSEL R137, R62, -INF , !P3 ;  /* 0xff8000003e897808 */ /* 0x000fe40005800000 */
[----:B------:R-:W-:Y:S02]  /*194c0*/  FSEL R140, R25, -INF , !P0 ;  /* 0xff800000198c7808 */ /* 0x000fe40004000000 */
[----:B------:R-:W-:-:S02]  /*194d0*/  ISETP.GE.AND P1, PT, R66, R53, PT ;  /* 0x000000354200720c */ /* 0x000fc40003f26270 */
[-C--:B------:R-:W-:Y:S02]  /*194e0*/  ISETP.GE.AND P3, PT, R141, R53.reuse, PT ;  /* 0x000000358d00720c */ /* 0x080fe40003f66270 */
[-C--:B------:R-:W-:Y:S02]  /*194f0*/  ISETP.GE.AND P0, PT, R66, R196.reuse, PT ;  /* 0x000000c44200720c */ /* 0x080fe40003f06270 */
[----:B------:R-:W-:Y:S02]  /*19500*/  FSEL R66, R20, -INF , !P4 ;  /* 0xff80000014427808 */ /* 0x000fe40006000000 */
[----:B------:R-:W-:Y:S02]  /*19510*/  ISETP.GE.AND P4, PT, R145, R196, PT ;  /* 0x000000c49100720c */ /* 0x000fe40003f86270 */
[----:B------:R-:W-:Y:S02]  /*19520*/  FSEL R168, R45, -INF , !P3 ;  /* 0xff8000002da87808 */ /* 0x000fe40005800000 */
[----:B------:R-:W-:-:S02]  /*19530*/  ISETP.GE.AND P3, PT, R12, R53, PT ;  /* 0x000000350c00720c */ /* 0x000fc40003f66270 */
[----:B------:R-:W-:Y:S02]  /*19540*/  FSEL R171, R51, -INF , !P4 ;  /* 0xff80000033ab7808 */ /* 0x000fe40006000000 */
[----:B------:R-:W-:Y:S02]  /*19550*/  FSEL R172, R56, -INF , !P1 ;  /* 0xff80000038ac7808 */ /* 0x000fe40004800000 */
[C---:B------:R-:W-:Y:S02]  /*19560*/  ISETP.GE.AND P4, PT, R134.reuse, R196, PT ;  /* 0x000000c48600720c */ /* 0x040fe40003f86270 */
[-C--:B------:R-:W-:Y:S02]  /*19570*/  ISETP.GE.AND P1, PT, R134, R53.reuse, PT ;  /* 0x000000358600720c */ /* 0x080fe40003f26270 */
[----:B------:R-:W-:Y:S02]  /*19580*/  FSEL R146, R28, -INF , !P3 ;  /* 0xff8000001c927808 */ /* 0x000fe40005800000 */
[----:B------:R-:W-:-:S02]  /*19590*/  ISETP.GE.AND P3, PT, R7, R53, PT ;  /* 0x000000350700720c */ /* 0x000fc40003f66270 */
[----:B------:R-:W-:Y:S02]  /*195a0*/  FSEL R163, R43, -INF , !P4 ;  /* 0xff8000002ba37808 */ /* 0x000fe40006000000 */
[----:B------:R-:W-:Y:S02]  /*195b0*/  FSEL R164, R41, -INF , !P1 ;  /* 0xff80000029a47808 */ /* 0x000fe40004800000 */
[-C--:B------:R-:W-:Y:S02]  /*195c0*/  ISETP.GE.AND P4, PT, R13, R196.reuse, PT ;  /* 0x000000c40d00720c */ /* 0x080fe40003f86270 */
[----:B------:R-:W-:Y:S02]  /*195d0*/  ISETP.GE.AND P1, PT, R10, R53, PT ;  /* 0x000000350a00720c */ /* 0x000fe40003f26270 */
[----:B------:R-:W-:Y:S02]  /*195e0*/  FSEL R60, R21, -INF , !P3 ;  /* 0xff800000153c7808 */ /* 0x000fe40005800000 */
[----:B------:R-:W-:-:S02]  /*195f0*/  ISETP.GE.AND P3, PT, R149, R196, PT ;  /* 0x000000c49500720c */ /* 0x000fc40003f66270 */
[----:B------:R-:W-:Y:S02]  /*19600*/  FSEL R151, R35, -INF , !P4 ;  /* 0xff80000023977808 */ /* 0x000fe40006000000 */
[----:B------:R-:W-:Y:S02]  /*19610*/  FSEL R142, R24, -INF , !P1 ;  /* 0xff800000188e7808 */ /* 0x000fe40004800000 */
[----:B------:R-:W-:Y:S02]  /*19620*/  FSEL R159, R58, -INF , !P0 ;  /* 0xff8000003a9f7808 */ /* 0x000fe40004000000 */
[-C--:B------:R-:W-:Y:S02]  /*19630*/  ISETP.GE.AND P4, PT, R9, R196.reuse, PT ;  /* 0x000000c40900720c */ /* 0x080fe40003f86270 */
[-C--:B------:R-:W-:Y:S02]  /*19640*/  ISETP.GE.AND P1, PT, R153, R196.reuse, PT ;  /* 0x000000c49900720c */ /* 0x080fe40003f26270 */
[----:B------:R-:W-:-:S02]  /*19650*/  ISETP.GE.AND P0, PT, R143, R196, PT ;  /* 0x000000c48f00720c */ /* 0x000fc40003f06270 */
[----:B------:R-:W-:Y:S02]  /*19660*/  FSEL R161, R50, -INF , !P3 ;  /* 0xff80000032a17808 */ /* 0x000fe40005800000 */
[----:B------:R-:W-:Y:S02]  /*19670*/  ISETP.GE.AND P3, PT, R139, R196, PT ;  /* 0x000000c48b00720c */ /* 0x000fe40003f66270 */
[----:B------:R-:W-:Y:S02]  /*19680*/  ISETP.GE.AND P5, PT, R149, R53, PT ;  /* 0x000000359500720c */ /* 0x000fe40003fa6270 */
[----:B------:R-:W-:Y:S02]  /*19690*/  FSEL R139, R27, -INF , !P4 ;  /* 0xff8000001b8b7808 */ /* 0x000fe40006000000 */
[----:B------:R-:W-:Y:S02]  /*196a0*/  FSEL R136, R61, -INF , !P6 ;  /* 0xff8000003d887808 */ /* 0x000fe40007000000 */
[----:B------:R-:W-:-:S02]  /*196b0*/  FSEL R149, R63, -INF , !P2 ;  /* 0xff8000003f957808 */ /* 0x000fc40005000000 */
[----:B------:R-:W-:Y:S02]  /*196c0*/  FSEL R173, R59, -INF , !P1 ;  /* 0xff8000003bad7808 */ /* 0x000fe40004800000 */
[----:B------:R-:W-:Y:S02]  /*196d0*/  FSEL R169, R46, -INF , !P0 ;  /* 0xff8000002ea97808 */ /* 0x000fe40004000000 */
[----:B------:R-:W-:Y:S02]  /*196e0*/  ISETP.NE.AND P4, PT, R3, RZ, PT ;  /* 0x000000ff0300720c */ /* 0x000fe40003f85270 */
[----:B------:R-:W-:Y:S02]  /*196f0*/  ISETP.GE.AND P6, PT, R143, R53, PT ;  /* 0x000000358f00720c */ /* 0x000fe40003fc6270 */
[-C--:B------:R-:W-:Y:S02]  /*19700*/  ISETP.GE.AND P2, PT, R141, R196.reuse, PT ;  /* 0x000000c48d00720c */ /* 0x080fe40003f46270 */
[----:B------:R-:W-:-:S02]  /*19710*/  ISETP.GE.AND P1, PT, R67, R196, PT ;  /* 0x000000c44300720c */ /* 0x000fc40003f26270 */
[----:B------:R-:W-:Y:S02]  /*19720*/  ISETP.GE.AND P0, PT, R65, R196, PT ;  /* 0x000000c44100720c */ /* 0x000fe40003f06270 */
[----:B------:R-:W-:Y:S02]  /*19730*/  FSEL R162, R48, -INF , !P5 ;  /* 0xff80000030a27808 */ /* 0x000fe40006800000 */
[----:B------:R-:W-:Y:S02]  /*19740*/  FSEL R170, R44, -INF , !P6 ;  /* 0xff8000002caa7808 */ /* 0x000fe40007000000 */
[----:B------:R-:W-:Y:S02]  /*19750*/  FSEL R167, R47, -INF , !P2 ;  /* 0xff8000002fa77808 */ /* 0x000fe40005000000 */
[----:B------:R-:W-:Y:S02]  /*19760*/  FSEL R165, R42, -INF , !P3 ;  /* 0xff8000002aa57808 */ /* 0x000fe40005800000 */
[----:B------:R-:W-:-:S02]  /*19770*/  FSEL R157, R38, -INF , !P1 ;  /* 0xff800000269d7808 */ /* 0x000fc40004800000 */
[----:B------:R-:W-:Y:S02]  /*19780*/  FSEL R155, R39, -INF , !P0 ;  /* 0xff800000279b7808 */ /* 0x000fe40004000000 */
[-C--:B------:R-:W-:Y:S02]  /*19790*/  ISETP.GE.AND P6, PT, R65, R53.reuse, PT ;  /* 0x000000354100720c */ /* 0x080fe40003fc6270 */
[C---:B------:R-:W-:Y:S02]  /*197a0*/  ISETP.GE.AND P5, PT, R64.reuse, R53, PT ;  /* 0x000000354000720c */ /* 0x040fe40003fa6270 */
[-C--:B------:R-:W-:Y:S02]  /*197b0*/  ISETP.GE.AND P3, PT, R64, R196.reuse, PT ;  /* 0x000000c44000720c */ /* 0x080fe40003f66270 */
        /* <DEDUP_REMOVED lines=10> */
[----:B------:R-:W-:Y:S02]  /*19860*/  ISETP.GE.AND P5, PT, R4, R53, PT ;  /* 0x000000350400720c */ /* 0x000fe40003fa6270 */
        /* <DEDUP_REMOVED lines=9> */
[----:B------:R-:W-:Y:S01]  /*19900*/  FSEL R53, R187, -INF , !P0 ;  /* 0xff800000bb357808 */ /* 0x000fe20004000000 */
[----:B------:R-:W-:Y:S06]  /*19910*/  @!P4 BRA `(.L_x_2764) ;  /* 0x0000000400a8c947 */ /* 0x000fec0003800000 */
[----:B------:R-:W-:-:S13]  /*19920*/  PLOP3.LUT P0, PT, PT, PT, UP0, 0x40, 0x0 ;  /* 0x000000000000781c */ /* 0x000fda0003f0e808 */
        /* <DEDUP_REMOVED lines=35> */
[----:B------:R-:W-:-:S02]  /*19b60*/  ISETP.NE.AND P0, PT, R4, RZ, PT ;  /* 0x000000ff0400720c */ /* 0x000fc40003f05270 */
[----:B------:R-:W-:-:S07]  /*19b70*/  LOP3.LUT R6, RZ, R4, RZ, 0x33, !PT ;  /* 0x00000004ff067212 */ /* 0x000fce00078e33ff */
        /* <DEDUP_REMOVED lines=25> */
.L_x_2765:
[----:B------:R-:W-:Y:S02]  /*19d10*/  ULDC UR8, c[0x0][0x248] ;  /* 0x0000920000087ab9 */ /* 0x000fe40000000800 */
[----:B------:R-:W-:-:S06]  /*19d20*/  USHF.L.U32 UR4, UR8, 0x7, URZ ;  /* 0x0000000708047899 */ /* 0x000fcc000800063f */
[----:B------:R-:W-:-:S04]  /*19d30*/  IADD3 R3, RZ, -UR4, RZ ;  /* 0x80000004ff037c10 */ /* 0x000fc8000fffe0ff */
[----:B------:R-:W-:-:S07]  /*19d40*/  SHF.R.S32.HI R4, RZ, 0x1f, R3 ;  /* 0x0000001fff047819 */ /* 0x000fce0000011403 */
.L_x_2766:
[----:B------:R-:W-:Y:S01]  /*19d50*/  USHF.L.U32 UR4, UR8, 0x5, URZ ;  /* 0x0000000508047899 */ /* 0x000fe2000800063f */
[C---:B------:R-:W-:Y:S01]  /*19d60*/  LEA R234, P0, R3.reuse, R234, 0x1 ;  /* 0x000000ea03ea7211 */ /* 0x040fe200078008ff */
[----:B------:R-:W-:Y:S02]  /*19d70*/  ULDC UR5, c[0x0][0x24c] ;  /* 0x0000930000057ab9 */ /* 0x000fe40000000800 */
[----:B------:R-:W-:Y:S01]  /*19d80*/  USHF.L.U64.HI UR5, UR8, 0x5, UR5 ;  /* 0x0000000508057899 */ /* 0x000fe20008010205 */
        /* <DEDUP_REMOVED lines=35> */
.L_x_2764:
        /* <DEDUP_REMOVED lines=81> */
[----:B------:R-:W-:Y:S02]  /*1a4d0*/  FSEL R65, R65, RZ, P1 ;  /* 0x000000ff41417208 */ /* 0x000fe40000800000 */
[C---:B------:R-:W-:Y:S01]  /*1a4e0*/  FSETP.NEU.FTZ.AND P0, PT, R45.reuse, -INF , PT ;  /* 0xff8000002d00780b */ /* 0x040fe20003f1d000 */
[----:B------:R-:W-:Y:S02]  /*1a4f0*/  FADD.FTZ R8, R2, -R7 ;  /* 0x8000000702087221 */ /* 0x000fe40000010000 */
[--C-:B------:R-:W-:Y:S01]  /*1a500*/  FFMA.FTZ R48, R54, UR12, -R65.reuse ;  /* 0x0000000c36307c23 */ /* 0x100fe20008010841 */
[C---:B------:R-:W-:Y:S01]  /*1a510*/  FMUL.FTZ R54, R45.reuse, UR12 ;  /* 0x0000000c2d367c20 */ /* 0x040fe20008410000 */
[----:B------:R-:W-:Y:S01]  /*1a520*/  FSEL R9, R45, RZ, P0 ;  /* 0x000000ff2d097208 */ /* 0x000fe20000000000 */
[--C-:B------:R-:W-:Y:S01]  /*1a530*/  FFMA.FTZ R44, R192, UR12, -R65.reuse ;  /* 0x0000000cc02c7c23 */ /* 0x100fe20008010841 */
[--C-:B------:R-:W-:Y:S01]  /*1a540*/  FFMA.FTZ R43, R190, UR12, -R65.reuse ;  /* 0x0000000cbe2b7c23 */ /* 0x100fe20008010841 */
[----:B------:R-:W-:Y:S01]  /*1a550*/  FFMA.FTZ R42, R194, UR12, -R65 ;  /* 0x0000000cc22a7c23 */ /* 0x000fe20008010841 */
[----:B------:R-:W-:Y:S01]  /*1a560*/  FSEL R54, R54, RZ, P0 ;  /* 0x000000ff36367208 */ /* 0x000fe20000000000 */
[----:B------:R-:W-:Y:S01]  /*1a570*/  FADD.FTZ R9, R0, -R9 ;  /* 0x8000000900097221 */ /* 0x000fe20000010000 */
[----:B------:R-:W-:Y:S01]  /*1a580*/  FMUL.FTZ R47, R8, UR12 ;  /* 0x0000000c082f7c20 */ /* 0x000fe20008410000 */
[----:B------:R-:W-:Y:S01]  /*1a590*/  MUFU.EX2 R48, R48 ;  /* 0x0000003000307308 */ /* 0x000fe20000000800 */
[--C-:B------:R-:W-:Y:S01]  /*1a5a0*/  FFMA.FTZ R49, R52, UR12, -R65.reuse ;  /* 0x0000000c34317c23 */ /* 0x100fe20008010841 */
[--C-:B------:R-:W-:Y:S01]  /*1a5b0*/  FFMA.FTZ R3, R5, UR12, -R54.reuse ;  /* 0x0000000c05037c23 */ /* 0x100fe20008010836 */
[--C-:B------:R-:W-:Y:S01]  /*1a5c0*/  FFMA.FTZ R41, R189, UR12, -R54.reuse ;  /* 0x0000000cbd297c23 */ /* 0x100fe20008010836 */
[----:B------:R-:W1:Y:S01]  /*1a5d0*/  LDSM.16.MT88.4 R4, [R220+0xc000] ;  /* 0x00c00000dc04783b */ /* 0x000e620000004200 */
[--C-:B------:R-:W-:Y:S01]  /*1a5e0*/  FFMA.FTZ R40, R179, UR12, -R54.reuse ;  /* 0x0000000cb3287c23 */ /* 0x100fe20008010836 */
[--C-:B------:R-:W-:Y:S01]  /*1a5f0*/  FFMA.FTZ R2, R191, UR12, -R54.reuse ;  /* 0x0000000cbf027c23 */ /* 0x100fe20008010836 */
[----:B------:R-:W-:Y:S01]  /*1a600*/  FMUL.FTZ R0, R9, UR12 ;  /* 0x0000000c09007c20 */ /* 0x000fe20008410000 */
[----:B------:R-:W2:Y:S01]  /*1a610*/  MUFU.EX2 R44, R44 ;  /* 0x0000002c002c7308 */ /* 0x000ea20000000800 */
[----:B------:R-:W3:Y:S01]  /*1a620*/  LDSM.16.MT88.4 R8, [R217+0xc000] ;  /* 0x00c00000d908783b */ /* 0x000ee20000004200 */
        /* <DEDUP_REMOVED lines=60> */
[----:B------:R-:W-:Y:S01]  /*1a9f0*/  FFMA.FTZ R65, R64, UR12, -R65 ;  /* 0x0000000c40417c23 */ /* 0x000fe20008010841 */
[----:B------:R-:W-:Y:S01]  /*1aa00*/  FFMA.FTZ R53, R53, UR12, -R54 ;  /* 0x0000000c35357c23 */ /* 0x000fe20008010836 */
[----:B------:R-:W5:Y:S01]  /*1aa10*/  MUFU.EX2 R0, R0 ;  /* 0x0000000000007308 */ /* 0x000f620000000800 */
[----:B----4-:R-:W-:-:S07]  /*1aa20*/  F2FP.F16.F32.PACK_AB R15, R2, R3 ;  /* 0x00000003020f723e */ /* 0x010fce00000000ff */
        /* <DEDUP_REMOVED lines=211> */
[----:B------:R-:W-:Y:S02]  /*1b760*/  FADD.FTZ R3, R149, R148 ;  /* 0x0000009495037221 */ /* 0x000fe40000010000 */
[----:B--2---:R-:W-:Y:S01]  /*1b770*/  HMMA.16816.F32 R72, R12, R28, R72 ;  /* 0x0000001c0c48723c */ /* 0x004fe20000001848 */
[----:B------:R-:W-:Y:S01]  /*1b780*/  MUFU.EX2 R169, R169 ;  /* 0x000000a900a97308 */ /* 0x000fe20000000800 */
[----:B------:R-:W-:-:S04]  /*1b790*/  FADD.FTZ R3, R150, R3 ;  /* 0x0000000396037221 */ /* 0x000fc80000010000 */
        /* <DEDUP_REMOVED lines=22> */
[----:B------:R-:W-:Y:S02]  /*1b900*/  MUFU.EX2 R142, R142 ;  /* 0x0000008e008e7308 */ /* 0x000fe40000000800 */
[----:B-1----:R-:W-:Y:S01]  /*1b910*/  HMMA.16816.F32 R104, R12, R28, R104 ;  /* 0x0000001c0c68723c */ /* 0x002fe20000001868 */
[----:B------:R-:W-:Y:S01]  /*1b920*/  F2FP.F16.F32.PACK_AB R10, R173, R166 ;  /* 0x000000a6ad0a723e */ /* 0x000fe200000000ff */
[----:B------:R-:W-:Y:S01]  /*1b930*/  FADD.FTZ R171, R171, R170 ;  /* 0x000000aaabab7221 */ /* 0x000fe20000010000 */
[----:B------:R-:W-:-:S03]  /*1b940*/  F2FP.F16.F32.PACK_AB R11, R168, R165 ;  /* 0x000000a5a80b723e */ /* 0x000fc600000000ff */
[----:B------:R-:W-:Y:S01]  /*1b950*/  HMMA.16816.F32 R124, R12, R30, R124 ;  /* 0x0000001e0c7c723c */ /* 0x000fe2000000187c */
[----:B------:R-:W1:Y:S01]  /*1b960*/  LDSM.16.MT88.4 R28, [R217+0xe000] ;  /* 0x00e00000d91c783b */ /* 0x000e620000004200 */
[----:B------:R-:W-:Y:S01]  /*1b970*/  MUFU.EX2 R157, R157 ;  /* 0x0000009d009d7308 */ /* 0x000fe20000000800 */
[----:B------:R-:W-:-:S03]  /*1b980*/  FADD.FTZ R166, R166, R171 ;  /* 0x000000aba6a67221 */ /* 0x000fc60000010000 */
[----:B--2---:R-:W-:Y:S01]  /*1b990*/  HMMA.16816.F32 R72, R8, R16, R72 ;  /* 0x000000100848723c */ /* 0x004fe20000001848 */
[----:B------:R-:W-:-:S03]  /*1b9a0*/  FADD.FTZ R173, R173, R166 ;  /* 0x000000a6adad7221 */ /* 0x000fc60000010000 */
        /* <DEDUP_REMOVED lines=44> */
[----:B------:R-:W2:Y:S01]  /*1bc70*/  LDSM.16.MT88.4 R8, [R217+0x12800] ;  /* 0x01280000d908783b */ /* 0x000ea20000004200 */
[----:B------:R-:W-:-:S03]  /*1bc80*/  FADD.FTZ R154, R154, R163 ;  /* 0x000000a39a9a7221 */ /* 0x000fc60000010000 */
[----:B------:R-:W3:Y:S01]  /*1bc90*/  LDSM.16.MT88.4 R12, [R216+0xe800] ;  /* 0x00e80000d80c783b */ /* 0x000ee20000004200 */
[----:B-1----:R-:W-:Y:S01]  /*1bca0*/  HMMA.16816.F32 R128, R24, R28, R128 ;  /* 0x0000001c1880723c */ /* 0x002fe20000001880 */
[----:B------:R-:W-:-:S05]  /*1bcb0*/  FADD.FTZ R169, R169, R154 ;  /* 0x0000009aa9a97221 */ /* 0x000fca0000010000 */
        /* <DEDUP_REMOVED lines=66> */
[C---:B------:R-:W-:Y:S06]  /*1c0e0*/  HMMA.16816.F32 R128, R116.reuse, R20, R128 ;  /* 0x000000147480723c */ /* 0x040fec0000001880 */
[----:B--2---:R-:W-:Y:S01]  /*1c0f0*/  HMMA.16816.F32 R72, R116, R12, R72 ;  /* 0x0000000c7448723c */ /* 0x004fe20000001848 */
[----:B------:R-:W-:-:S04]  /*1c100*/  FADD.FTZ R21, R161, R160 ;  /* 0x000000a0a1157221 */ /* 0x000fc80000010000 */
[----:B------:R-:W-:Y:S01]  /*1c110*/  FADD.FTZ R21, R162, R21 ;  /* 0x00000015a2157221 */ /* 0x000fe20000010000 */
[----:B------:R-:W-:Y:S01]  /*1c120*/  HMMA.16816.F32 R76, R116, R14, R76 ;  /* 0x0000000e744c723c */ /* 0x000fe2000000184c */
[----:B------:R-:W2:Y:S02]  /*1c130*/  LDSM.16.MT88.4 R12, [R218+0x13800] ;  /* 0x01380000da0c783b */ /* 0x000ea40000004200 */
        /* <DEDUP_REMOVED lines=9> */
[----:B---3--:R-:W-:Y:S03]  /*1c1d0*/  HMMA.16816.F32 R88, R116, R8, R88 ;  /* 0x000000087458723c */ /* 0x008fe60000001858 */
[----:B------:R-:W-:-:S03]  /*1c1e0*/  FADD.FTZ R3, R153, R0 ;  /* 0x0000000099037221 */ /* 0x000fc60000010000 */
[----:B------:R-:W-:Y:S01]  /*1c1f0*/  HMMA.16816.F32 R92, R116, R10, R92 ;  /* 0x0000000a745c723c */ /* 0x000fe2000000185c */
[----:B------:R-:W1:Y:S01]  /*1c200*/  LDSM.16.MT88.4 R8, [R217+0x13800] ;  /* 0x01380000d908783b */ /* 0x000e620000004200 */
[----:B------:R-:W-:-:S04]  /*1c210*/  FADD.FTZ R3, R156, R3 ;  /* 0x000000039c037221 */ /* 0x000fc80000010000 */
[----:B----4-:R-:W-:Y:S01]  /*1c220*/  HMMA.16816.F32 R96, R116, R16, R96 ;  /* 0x000000107460723c */ /* 0x010fe20000001860 */
[----:B------:R-:W-:-:S04]  /*1c230*/  FADD.FTZ R0, R140, R3 ;  /* 0x000000038c007221 */ /* 0x000fc80000010000 */
[----:B------:R-:W-:Y:S01]  /*1c240*/  FADD.FTZ R0, R143, R0 ;  /* 0x000000008f007221 */ /* 0x000fe20000010000 */
[C---:B------:R-:W-:Y:S01]  /*1c250*/  HMMA.16816.F32 R100, R116.reuse, R18, R100 ;  /* 0x000000127464723c */ /* 0x040fe20000001864 */
[----:B------:R-:W3:Y:S02]  /*1c260*/  LDSM.16.MT88.4 R16, [R216+0x13800] ;  /* 0x01380000d810783b */ /* 0x000ee40000004200 */
[----:B------:R-:W-:Y:S01]  /*1c270*/  FADD.FTZ R3, R141, R0 ;  /* 0x000000008d037221 */ /* 0x000fe20000010000 */
[----:B------:R-:W-:Y:S02]  /*1c280*/  MOV R0, R45 ;  /* 0x0000002d00007202 */ /* 0x000fe40000000f00 */
[----:B--2---:R-:W-:Y:S01]  /*1c290*/  HMMA.16816.F32 R104, R116, R12, R104 ;  /* 0x0000000c7468723c */ /* 0x004fe20000001868 */
[----:B------:R-:W-:-:S04]  /*1c2a0*/  FADD.FTZ R3, R144, R3 ;  /* 0x0000000390037221 */ /* 0x000fc80000010000 */
[----:B------:R-:W-:Y:S01]  /*1c2b0*/  FADD.FTZ R32, R32, R3 ;  /* 0x0000000320207221 */ /* 0x000fe20000010000 */
[----:B------:R-:W-:Y:S03]  /*1c2c0*/  HMMA.16816.F32 R124, R116, R14, R124 ;  /* 0x0000000e747c723c */ /* 0x000fe6000000187c */
[----:B------:R-:W-:-:S04]  /*1c2d0*/  FADD.FTZ R33, R33, R32 ;  /* 0x0000002021217221 */ /* 0x000fc80000010000 */
[----:B------:R-:W-:-:S04]  /*1c2e0*/  FADD.FTZ R34, R34, R33 ;  /* 0x0000002122227221 */ /* 0x000fc80000010000 */
[----:B------:R-:W-:Y:S01]  /*1c2f0*/  FADD.FTZ R244, R29, R34 ;  /* 0x000000221df47221 */ /* 0x000fe20000010000 */
[C---:B-1----:R-:W-:Y:S06]  /*1c300*/  HMMA.16816.F32 R108, R116.reuse, R8, R108 ;  /* 0x00000008746c723c */ /* 0x042fec000000186c */
[C---:B------:R-:W-:Y:S06]  /*1c310*/  HMMA.16816.F32 R120, R116.reuse, R10, R120 ;  /* 0x0000000a7478723c */ /* 0x040fec0000001878 */
[C---:B---3--:R-:W-:Y:S06]  /*1c320*/  HMMA.16816.F32 R112, R116.reuse, R16, R112 ;  /* 0x000000107470723c */ /* 0x048fec0000001870 */
[----:B------:R-:W-:-:S15]  /*1c330*/  HMMA.16816.F32 R116, R116, R18, R4 ;  /* 0x000000127474723c */ /* 0x000fde0000001804 */
[----:B------:R-:W-:-:S09]  /*1c340*/  NOP ;  /* 0x0000000000007918 */ /* 0x000fd20000000000 */
.L_x_2761:
[----:B------:R-:W-:-:S13]  /*1c350*/  ISETP.GE.AND P0, PT, R236, 0x1, PT ;  /* 0x00000001ec00780c */ /* 0x000fda0003f06270 */
[----:B------:R-:W-:Y:S05]  /*1c360*/  @!P0 BRA `(.L_x_2767) ;  /* 0x0000003c00a48947 */ /* 0x000fea0003800000 */
[----:B------:R-:W-:Y:S01]  /*1c370*/  ULDC UR9, c[0x0][0x250] ;  /* 0x0000940000097ab9 */ /* 0x000fe20000000800 */
[----:B------:R-:W-:Y:S01]  /*1c380*/  ULDC.64 UR12, c[0x0][0x250] ;  /* 0x00009400000c7ab9 */ /* 0x000fe20000000a00 */
[----:B------:R-:W-:Y:S01]  /*1c390*/  ULEA UR9, -UR9, URZ, 0x7 ;  /* 0x0000003f09097291 */ /* 0x000fe2000f8e393f */
[----:B------:R-:W-:Y:S01]  /*1c3a0*/  IMAD.MOV.U32 R3, RZ, RZ, R0 ;  /* 0x000000ffff037224 */ /* 0x000fe200078e0000 */
[----:B------:R-:W-:Y:S01]  /*1c3b0*/  ULDC UR11, c[0x0][0x248] ;  /* 0x00009200000b7ab9 */ /* 0x000fe20000000800 */
[----:B------:R-:W-:Y:S01]  /*1c3c0*/  IMAD.MOV.U32 R133, RZ, RZ, R2 ;  /* 0x000000ffff857224 */ /* 0x000fe200078e0002 */
[----:B------:R-:W-:Y:S02]  /*1c3d0*/  USHF.R.S32.HI UR4, URZ, 0x1f, UR9 ;  /* 0x0000001f3f047899 */ /* 0x000fe40008011409 */
[----:B------:R-:W-:Y:S01]  /*1c3e0*/  MOV R242, UR9 ;  /* 0x0000000900f27c02 */ /* 0x000fe20008000f00 */
[----:B------:R-:W-:Y:S01]  /*1c3f0*/  ULDC UR8, c[0x0][0x24c] ;  /* 0x0000930000087ab9 */ /* 0x000fe20000000800 */
[----:B------:R-:W-:-:S02]  /*1c400*/  USHF.L.U64.HI UR13, UR12, 0x5, UR13 ;  /* 0x000000050c0d7899 */ /* 0x000fc4000801020d */
[----:B------:R-:W-:Y:S01]  /*1c410*/  MOV R241, UR4 ;  /* 0x0000000400f17c02 */ /* 0x000fe20008000f00 */
[----:B------:R-:W-:Y:S02]  /*1c420*/  USHF.L.U32 UR12, UR12, 0x5, URZ ;  /* 0x000000050c0c7899 */ /* 0x000fe4000800063f */
[----:B------:R-:W-:Y:S02]  /*1c430*/  USHF.L.U64.HI UR8, UR11, 0x5, UR8 ;  /* 0x000000050b087899 */ /* 0x000fe40008010208 */
[----:B------:R-:W-:Y:S01]  /*1c440*/  USHF.L.U32 UR5, UR11, 0x5, URZ ;  /* 0x000000050b057899 */ /* 0x000fe2000800063f */
[----:B------:R-:W-:-:S11]  /*1c450*/  ULDC UR4, c[0x0][0x2ec] ;  /* 0x0000bb0000047ab9 */ /* 0x000fd60000000800 */
.L_x_2771:
[----:B------:R-:W-:Y:S04]  /*1c460*/  DEPBAR.LE SB0, 0x0 ;  /* 0x000080000000791a */ /* 0x000fe80000000000 */
[----:B------:R-:W-:Y:S01]  /*1c470*/  BAR.SYNC.DEFER_BLOCKING 0x0 ;  /* 0x0000000000007b1d */ /* 0x000fe20000010000 */
[----:B------:R-:W-:Y:S01]  /*1c480*/  PLOP3.LUT P0, PT, PT, PT, UP0, 0x40, 0x0 ;  /* 0x000000000000781c */ /* 0x000fe20003f0e808 */
[----:B------:R-:W-:Y:S01]  /*1c490*/  IMAD.MOV.U32 R8, RZ, RZ, R242 ;  /* 0x000000ffff087224 */ /* 0x000fe200078e00f2 */
[----:B------:R-:W-:Y:S11]  /*1c4a0*/  MOV R7, R241 ;  /* 0x000000f100077202 */ /* 0x000ff60000000f00 */
[----:B------:R-:W-:Y:S05]  /*1c4b0*/  @P0 BRA `(.L_x_2768) ;  /* 0x0000000000f40947 */ /* 0x000fea0003800000 */
        /* <DEDUP_REMOVED lines=29> */
[----:B------:R-:W-:Y:S02]  /*1c690*/  @!P1 VIADD R10, R10, 0x1 ;  /* 0x000000010a0a9836 */ /* 0x000fe40000000000 */
[-C--:B------:R-:W-:Y:S01]  /*1c6a0*/  ISETP.GE.U32.AND P2, PT, R4, R2.reuse, PT ;  /* 0x000000020400720c */ /* 0x080fe20003f46070 */
[----:B------:R-:W-:Y:S01]  /*1c6b0*/  @!P0 VIADD R8, R8, 0x1 ;  /* 0x0000000108088836 */ /* 0x000fe20000000000 */
[----:B------:R-:W-:Y:S02]  /*1c6c0*/  ISETP.GE.U32.AND P3, PT, R6, R2, PT ;  /* 0x000000020600720c */ /* 0x000fe40003f66070 */
[----:B------:R-:W-:Y:S01]  /*1c6d0*/  ISETP.NE.AND P0, PT, R0, RZ, PT ;  /* 0x000000ff0000720c */ /* 0x000fe20003f05270 */
[----:B------:R-:W1:Y:S08]  /*1c6e0*/  LDC.64 R6, c[0x0][0x250] ;  /* 0x00009400ff067b82 */ /* 0x000e700000000a00 */
        /* <DEDUP_REMOVED lines=26> */
.L_x_2768:
        /* <DEDUP_REMOVED lines=20> */
[----:B------:R1:W-:Y:S01]  /*1c9d0*/  LDGSTS.E.BYPASS.LTC128B.128 [R229+0x11000], desc[UR6][R8.64+0x80] ;  /* 0x1100008008e57fae */ /* 0x0003e2000b901d46 */
        /* <DEDUP_REMOVED lines=17> */
[----:B-1----:R-:W2:Y:S04]  /*1caf0*/  LDSM.16.M88.4 R8, [R225+0x4000] ;  /* 0x00400000e108783b */ /* 0x002ea80000000200 */
[----:B------:R-:W1:Y:S04]  /*1cb00*/  LDSM.16.M88.4 R16, [R225+0x4800] ;  /* 0x00480000e110783b */ /* 0x000e680000000200 */
[----:B------:R-:W3:Y:S04]  /*1cb10*/  LDSM.16.M88.4 R24, [R225+0x5000] ;  /* 0x00500000e118783b */ /* 0x000ee80000000200 */
[----:B------:R-:W4:Y:S04]  /*1cb20*/  LDSM.16.M88.4 R32, [R225+0x5800] ;  /* 0x00580000e120783b */ /* 0x000f280000000200 */
[----:B------:R-:W0:Y:S04]  /*1cb30*/  LDGDEPBAR ;  /* 0x00000000000079af */ /* 0x000e280000000000 */
[----:B------:R-:W5:Y:S04]  /*1cb40*/  LDSM.16.M88.4 R40, [R225+0x6000] ;  /* 0x00600000e128783b */ /* 0x000f680000000200 */
[----:B------:R-:W5:Y:S04]  /*1cb50*/  LDSM.16.M88.4 R48, [R225+0x6800] ;  /* 0x00680000e130783b */ /* 0x000f680000000200 */
[----:B------:R-:W5:Y:S04]  /*1cb60*/  LDSM.16.M88.4 R56, [R225+0x7000] ;  /* 0x00700000e138783b */ /* 0x000f680000000200 */
[----:B------:R-:W5:Y:S04]  /*1cb70*/  LDSM.16.M88.4 R136, [R225+0x7800] ;  /* 0x00780000e188783b */ /* 0x000f680000000200 */
[----:B------:R-:W-:Y:S01]  /*1cb80*/  LDSM.16.M88.4 R140, [R224] ;  /* 0x00000000e08c783b */ /* 0x000fe20000000200 */
[C---:B--2---:R-:W-:Y:S03]  /*1cb90*/  HMMA.16816.F32 R4, R64.reuse, R8, RZ ;  /* 0x000000084004723c */ /* 0x044fe600000018ff */
[----:B------:R-:W2:Y:S04]  /*1cba0*/  LDSM.16.M88.4 R144, [R223] ;  /* 0x00000000df90783b */ /* 0x000ea80000000200 */
[----:B------:R-:W2:Y:S01]  /*1cbb0*/  LDSM.16.M88.4 R148, [R215] ;  /* 0x00000000d794783b */ /* 0x000ea20000000200 */
[C---:B------:R-:W-:Y:S03]  /*1cbc0*/  HMMA.16816.F32 R8, R64.reuse, R10, RZ ;  /* 0x0000000a4008723c */ /* 0x040fe600000018ff */
[----:B------:R-:W2:Y:S03]  /*1cbd0*/  LDSM.16.M88.4 R152, [R214] ;  /* 0x00000000d698783b */ /* 0x000ea60000000200 */
[C---:B-1----:R-:W-:Y:S01]  /*1cbe0*/  HMMA.16816.F32 R12, R64.reuse, R16, RZ ;  /* 0x00000010400c723c */ /* 0x042fe200000018ff */
[----:B------:R-:W1:Y:S04]  /*1cbf0*/  LDSM.16.M88.4 R156, [R213] ;  /* 0x00000000d59c783b */ /* 0x000e680000000200 */
[----:B------:R-:W1:Y:S01]  /*1cc00*/  LDSM.16.M88.4 R160, [R212] ;  /* 0x00000000d4a0783b */ /* 0x000e620000000200 */
[C---:B------:R-:W-:Y:S03]  /*1cc10*/  HMMA.16816.F32 R16, R64.reuse, R18, RZ ;  /* 0x000000124010723c */ /* 0x040fe600000018ff */
[----:B------:R-:W1:Y:S03]  /*1cc20*/  LDSM.16.M88.4 R164, [R211] ;  /* 0x00000000d3a4783b */ /* 0x000e660000000200 */
        /* <DEDUP_REMOVED lines=21> */
[C---:B--2---:R-:W-:Y:S06]  /*1cd80*/  HMMA.16816.F32 R4, R140.reuse, R144, R4 ;  /* 0x000000908c04723c */ /* 0x044fec0000001804 */
[C---:B------:R-:W-:Y:S01]  /*1cd90*/  HMMA.16816.F32 R8, R140.reuse, R146, R8 ;  /* 0x000000928c08723c */ /* 0x040fe20000001808 */
[----:B------:R-:W-:Y:S05]  /*1cda0*/  LDSM.16.M88.4 R144, [R222] ;  /* 0x00000000de90783b */ /* 0x000fea0000000200 */
[C---:B------:R-:W-:Y:S06]  /*1cdb0*/  HMMA.16816.F32 R12, R140.reuse, R148, R12 ;  /* 0x000000948c0c723c */ /* 0x040fec000000180c */
[C---:B------:R-:W-:Y:S01]  /*1cdc0*/  HMMA.16816.F32 R16, R140.reuse, R150, R16 ;  /* 0x000000968c10723c */ /* 0x040fe20000001810 */
[----:B------:R-:W2:Y:S05]  /*1cdd0*/  LDSM.16.M88.4 R148, [R219+0x4000] ;  /* 0x00400000db94783b */ /* 0x000eaa0000000200 */
        /* <DEDUP_REMOVED lines=15> */
[C---:B----4-:R-:W-:Y:S06]  /*1ced0*/  HMMA.16816.F32 R60, R140.reuse, R136, R60 ;  /* 0x000000888c3c723c */ /* 0x050fec000000183c */
[----:B------:R-:W-:Y:S01]  /*1cee0*/  HMMA.16816.F32 R64, R140, R138, R64 ;  /* 0x0000008a8c40723c */ /* 0x000fe20000001840 */
[----:B------:R-:W4:Y:S04]  /*1cef0*/  LDSM.16.M88.4 R136, [R208+0x800] ;  /* 0x00080000d088783b */ /* 0x000f280000000200 */
[----:B------:R-:W4:Y:S01]  /*1cf00*/  LDSM.16.M88.4 R140, [R208+0x1000] ;  /* 0x00100000d08c783b */ /* 0x000f220000000200 */
        /* <DEDUP_REMOVED lines=12> */
[C---:B-1----:R-:W-:Y:S06]  /*1cfd0*/  HMMA.16816.F32 R36, R144.reuse, R156, R36 ;  /* 0x0000009c9024723c */ /* 0x042fec0000001824 */
        /* <DEDUP_REMOVED lines=37> */
[C---:B---3--:R-:W-:Y:S06]  /*1d230*/  HMMA.16816.F32 R4, R136.reuse, R164, R4 ;  /* 0x000000a48804723c */ /* 0x048fec0000001804 */
[C---:B------:R-:W-:Y:S01]  /*1d240*/  HMMA.16816.F32 R8, R136.reuse, R166, R8 ;  /* 0x000000a68808723c */ /* 0x040fe20000001808 */
[----:B------:R-:W3:Y:S05]  /*1d250*/  LDSM.16.M88.4 R164, [R225+0xb800] ;  /* 0x00b80000e1a4783b */ /* 0x000eea0000000200 */
[C---:B----4-:R-:W-:Y:S06]  /*1d260*/  HMMA.16816.F32 R12, R136.reuse, R140, R12 ;  /* 0x0000008c880c723c */ /* 0x050fec000000180c */
[C---:B------:R-:W-:Y:S01]  /*1d270*/  HMMA.16816.F32 R16, R136.reuse, R142, R16 ;  /* 0x0000008e8810723c */ /* 0x040fe20000001810 */
[----:B------:R-:W4:Y:S05]  /*1d280*/  LDSM.16.M88.4 R140, [R206] ;  /* 0x00000000ce8c783b */ /* 0x000f2a0000000200 */
[C---:B--2---:R-:W-:Y:S06]  /*1d290*/  HMMA.16816.F32 R20, R136.reuse, R148, R20 ;  /* 0x000000948814723c */ /* 0x044fec0000001814 */
[C---:B------:R-:W-:Y:S01]  /*1d2a0*/  HMMA.16816.F32 R24, R136.reuse, R150, R24 ;  /* 0x000000968818723c */ /* 0x040fe20000001818 */
[----:B------:R-:W2:Y:S05]  /*1d2b0*/  LDSM.16.M88.4 R148, [R205] ;  /* 0x00000000cd94783b */ /* 0x000eaa0000000200 */
        /* <DEDUP_REMOVED lines=22> */
[C---:B--2---:R-:W-:Y:S06]  /*1d420*/  HMMA.16816.F32 R20, R168.reuse, R148, R20 ;  /* 0x00000094a814723c */ /* 0x044fec0000001814 */
        /* <DEDUP_REMOVED lines=57> */
[----:B------:R-:W-:Y:S01]  /*1d7c0*/  PLOP3.LUT P0, PT, PT, PT, UP0, 0x40, 0x0 ;  /* 0x000000000000781c */ /* 0x000fe20003f0e808 */
[----:B------:R-:W-:Y:S04]  /*1d7d0*/  ULEA UR10, -UR11, URZ, 0x7 ;  /* 0x0000003f0b0a7291 */ /* 0x000fe8000f8e393f */
[----:B------:R-:W-:Y:S02]  /*1d7e0*/  USHF.R.S32.HI UR9, URZ, 0x1f, UR10 ;  /* 0x0000001f3f097899 */ /* 0x000fe4000801140a */
[----:B------:R-:W-:Y:S04]  /*1d7f0*/  IMAD.U32 R140, RZ, RZ, UR10 ;  /* 0x0000000aff8c7e24 */ /* 0x000fe8000f8e00ff */
[----:B------:R-:W-:Y:S02]  /*1d800*/  MOV R137, UR9 ;  /* 0x0000000900897c02 */ /* 0x000fe40008000f00 */
[----:B------:R-:W-:Y:S05]  /*1d810*/  @P0 BRA `(.L_x_2770) ;  /* 0x0000000000f80947 */ /* 0x000fea0003800000 */
        /* <DEDUP_REMOVED lines=62> */
.L_x_2770:
        /* <DEDUP_REMOVED lines=36> */
.L_x_2769:
        /* <DEDUP_REMOVED lines=572> */
.L_x_2767:
        /* <DEDUP_REMOVED lines=16> */
[----:B------:R-:W1:Y:S01]  /*20300*/  @P3 MUFU.RCP R6, R5 ;  /* 0x0000000500063308 */ /* 0x000e620000001000 */
[----:B------:R-:W2:Y:S07]  /*20310*/  @P3 LDC R25, c[0x0][0x2e8] ;  /* 0x0000ba00ff193b82 */ /* 0x000eae0000000800 */
[----:B------:R-:W3:Y:S08]  /*20320*/  @P0 MUFU.RCP R7, R4 ;  /* 0x0000000400070308 */ /* 0x000ef00000001000 */
[----:B------:R-:W5:Y:S01]  /*20330*/  @P3 MUFU.LG2 R5, R5 ;  /* 0x0000000500053308 */ /* 0x000f620000000c00 */
        /* <DEDUP_REMOVED lines=33> */
[C---:B---3--:R-:W-:Y:S01]  /*20550*/  FMUL.FTZ R131, R7.reuse, R131 ;  /* 0x0000008307837220 */ /* 0x048fe20000410000 */
[C---:B------:R-:W-:Y:S01]  /*20560*/  FMUL.FTZ R130, R7.reuse, R130 ;  /* 0x0000008207827220 */ /* 0x040fe20000410000 */
[C---:B------:R-:W-:Y:S01]  /*20570*/  FMUL.FTZ R71, R7.reuse, R71 ;  /* 0x0000004707477220 */ /* 0x040fe20000410000 */
        /* <DEDUP_REMOVED lines=8> */
[C---:B------:R-:W-:Y:S01]  /*20600*/  FMUL.FTZ R83, R7.reuse, R83 ;  /* 0x0000005307537220 */ /* 0x040fe20000410000 */
        /* <DEDUP_REMOVED lines=26> */
[----:B------:R-:W-:Y:S01]  /*207b0*/  LOP3.LUT R8, R8, 0x3ffffffc, RZ, 0xc0, !PT ;  /* 0x3ffffffc08087812 */ /* 0x000fe200078ec0ff */
[----:B------:R-:W1:Y:S01]  /*207c0*/  @P0 MUFU.LG2 R4, R4 ;  /* 0x0000000400040308 */ /* 0x000e620000000c00 */
[----:B------:R-:W-:Y:S01]  /*207d0*/  LEA.HI R7, R6, R3, RZ, 0x5 ;  /* 0x0000000306077211 */ /* 0x000fe200078f28ff */
[----:B-----5:R-:W-:Y:S01]  /*207e0*/  @P3 FMUL.FTZ R5, R5, 0.69314718246459960938 ;  /* 0x3f31721805053820 */ /* 0x020fe20000410000 */
[----:B------:R-:W-:-:S02]  /*207f0*/  SHF.L.U32 R11, R9, 0x6, RZ ;  /* 0x00000006090b7819 */ /* 0x000fc400000006ff */
[----:B------:R-:W-:Y:S02]  /*20800*/  IADD3 R13, -R8, R3, RZ ;  /* 0x00000003080d7210 */ /* 0x000fe40007ffe1ff */
[----:B------:R-:W-:Y:S02]  /*20810*/  SHF.R.S32.HI R10, RZ, 0x5, R7 ;  /* 0x00000005ff0a7819 */ /* 0x000fe40000011407 */
[----:B------:R-:W-:Y:S02]  /*20820*/  LOP3.LUT R11, R11, 0x1c0, RZ, 0xc0, !PT ;  /* 0x000001c00b0b7812 */ /* 0x000fe400078ec0ff */
[----:B------:R-:W-:Y:S02]  /*20830*/  LOP3.LUT R8, R9, 0x1, RZ, 0xc0, !PT ;  /* 0x0000000109087812 */ /* 0x000fe400078ec0ff */
[----:B------:R-:W-:Y:S02]  /*20840*/  LEA R13, R10, R13, 0x9 ;  /* 0x0000000d0a0d7211 */ /* 0x000fe400078e48ff */
[----:B------:R-:W-:-:S02]  /*20850*/  LEA.HI R12, R11, R11, RZ, 0x1d ;  /* 0x0000000b0b0c7211 */ /* 0x000fc400078fe8ff */
[----:B------:R-:W-:Y:S02]  /*20860*/  ISETP.NE.U32.AND P4, PT, R8, 0x1, PT ;  /* 0x000000010800780c */ /* 0x000fe40003f85070 */
[----:B------:R-:W-:Y:S02]  /*20870*/  LEA R12, R13, R12, 0x1 ;  /* 0x0000000c0d0c7211 */ /* 0x000fe400078e08ff */
[----:B------:R-:W-:Y:S02]  /*20880*/  R2P PR, R9, 0x6 ;  /* 0x0000000609007804 */ /* 0x000fe40000000000 */
[----:B------:R-:W-:Y:S01]  /*20890*/  LEA R11, R12, UR4, 0x1 ;  /* 0x000000040c0b7c11 */ /* 0x000fe2000f8e08ff */
[----:B------:R-:W-:Y:S01]  /*208a0*/  ULDC.U8 UR4, c[0x0][0x3d8] ;  /* 0x0000f60000047ab9 */ /* 0x000fe20000000000 */
[----:B------:R-:W-:Y:S02]  /*208b0*/  MOV R8, 0x20 ;  /* 0x0000002000087802 */ /* 0x000fe40000000f00 */
[----:B------:R-:W-:-:S02]  /*208c0*/  MOV R12, 0x40 ;  /* 0x00000040000c7802 */ /* 0x000fc40000000f00 */
[C---:B------:R-:W-:Y:S02]  /*208d0*/  IADD3 R9, R11.reuse, -0x10, RZ ;  /* 0xfffffff00b097810 */ /* 0x040fe40007ffe0ff */
[----:B------:R-:W-:Y:S02]  /*208e0*/  SEL R8, R8, 0xffffffe0, !P1 ;  /* 0xffffffe008087807 */ /* 0x000fe40004800000 */
[----:B------:R-:W-:Y:S02]  /*208f0*/  @P4 IADD3 R9, R11, 0x10, RZ ;  /* 0x000000100b094810 */ /* 0x000fe40007ffe0ff */
[----:B------:R-:W-:Y:S02]  /*20900*/  F2FP.F16.F32.PACK_AB R128, R129, R128 ;  /* 0x000000808180723e */ /* 0x000fe400000000ff */
[----:B------:R-:W-:Y:S02]  /*20910*/  F2FP.F16.F32.PACK_AB R130, R131, R130 ;  /* 0x000000828382723e */ /* 0x000fe400000000ff */
[----:B------:R-:W-:Y:S01]  /*20920*/  SEL R12, R12, 0xffffffc0, !P2 ;  /* 0xffffffc00c0c7807 */ /* 0x000fe20005000000 */
[----:B------:R-:W-:Y:S01]  /*20930*/  STS [R11], R128 ;  /* 0x000000800b007388 */ /* 0x000fe20000000800 */
[----:B------:R-:W-:-:S02]  /*20940*/  F2FP.F16.F32.PACK_AB R68, R69, R68 ;  /* 0x000000444544723e */ /* 0x000fc400000000ff */
[----:B------:R-:W-:Y:S01]  /*20950*/  F2FP.F16.F32.PACK_AB R70, R71, R70 ;  /* 0x000000464746723e */ /* 0x000fe200000000ff */
        /* <DEDUP_REMOVED lines=55> */
[----:B--2---:R-:W-:-:S03]  /*20cd0*/  @P3 FFMA.FTZ R8, R2, R25, R5 ;  /* 0x0000001902083223 */ /* 0x004fc60000010005 */
[----:B------:R-:W-:Y:S04]  /*20ce0*/  STS [R13+0x2000], R104 ;  /* 0x002000680d007388 */ /* 0x000fe80000000800 */
[----:B------:R1:W-:Y:S04]  /*20cf0*/  STS [R13+0x2400], R106 ;  /* 0x0024006a0d007388 */ /* 0x0003e80000000800 */
[----:B------:R2:W-:Y:S04]  /*20d00*/  STS [R15+0x2000], R124 ;  /* 0x0020007c0f007388 */ /* 0x0005e80000000800 */
[----:B------:R2:W-:Y:S01]  /*20d10*/  STS [R15+0x2400], R126 ;  /* 0x0024007e0f007388 */ /* 0x0005e20000000800 */
[----:B---3--:R-:W3:Y:S03]  /*20d20*/  @P0 LDC R11, c[0x0][0x2e8] ;  /* 0x0000ba00ff0b0b82 */ /* 0x008ee60000000800 */
[----:B------:R2:W-:Y:S04]  /*20d30*/  STS [R17+0x2000], R108 ;  /* 0x0020006c11007388 */ /* 0x0005e80000000800 */
[----:B------:R2:W-:Y:S01]  /*20d40*/  STS [R17+0x2400], R110 ;  /* 0x0024006e11007388 */ /* 0x0005e20000000800 */
[----:B----4-:R-:W-:-:S03]  /*20d50*/  MOV R9, 0x7f800000 ;  /* 0x7f80000000097802 */ /* 0x010fc60000000f00 */
[----:B------:R2:W-:Y:S04]  /*20d60*/  STS [R19+0x2000], R120 ;  /* 0x0020007813007388 */ /* 0x0005e80000000800 */
        /* <DEDUP_REMOVED lines=8> */
[----:B------:R-:W1:Y:S01]  /*20df0*/  S2R R11, SR_CTAID.Y ;  /* 0x00000000000b7919 */ /* 0x000e620000002600 */
[----:B------:R-:W1:Y:S01]  /*20e00*/  LDC R0, c[0x0][0x2c4] ;  /* 0x0000b100ff007b82 */ /* 0x000e620000000800 */
[----:B------:R-:W-:Y:S01]  /*20e10*/  ISETP.NE.AND P0, PT, R228, -0x1, PT ;  /* 0xffffffffe400780c */ /* 0x000fe20003f05270 */
[----:B------:R-:W3:Y:S06]  /*20e20*/  S2R R24, SR_CTAID.Z ;  /* 0x0000000000187919 */ /* 0x000eec0000002700 */
[----:B------:R-:W3:Y:S01]  /*20e30*/  LDC R5, c[0x0][0x2e4] ;  /* 0x0000b900ff057b82 */ /* 0x000ee20000000800 */
[----:B-1----:R-:W-:-:S05]  /*20e40*/  IMAD R13, R11, R0, RZ ;  /* 0x000000000b0d7224 */ /* 0x002fca00078e02ff */
[----:B------:R-:W-:-:S05]  /*20e50*/  SEL R0, R13, R228, !P0 ;  /* 0x000000e40d007207 */ /* 0x000fca0004000000 */
[----:B---3--:R-:W-:Y:S01]  /*20e60*/  IMAD R0, R24, R5, R0 ;  /* 0x0000000518007224 */ /* 0x008fe200078e0200 */
[----:B------:R-:W-:Y:S06]  /*20e70*/  BRA `(.L_x_2773) ;  /* 0x0000000000187947 */ /* 0x000fec0003800000 */
.L_x_2772:
[----:B------:R-:W1:Y:S01]  /*20e80*/  S2R R24, SR_CTAID.Z ;  /* 0x0000000000187919 */ /* 0x000e620000002700 */
[----:B------:R-:W1:Y:S01]  /*20e90*/  LDC R2, c[0x0][0x270] ;  /* 0x00009c00ff027b82 */ /* 0x000e620000000800 */
[----:B------:R-:W1:Y:S07]  /*20ea0*/  S2R R11, SR_CTAID.Y ;  /* 0x00000000000b7919 */ /* 0x000e6e0000002600 */
[----:B------:R-:W3:Y:S01]  /*20eb0*/  LDC R0, c[0x0][0x2c4] ;  /* 0x0000b100ff007b82 */ /* 0x000ee20000000800 */
[----:B-1----:R-:W-:-:S04]  /*20ec0*/  IMAD R5, R11, R2, R24 ;  /* 0x000000020b057224 */ /* 0x002fc800078e0218 */
[----:B---3--:R-:W-:-:S07]  /*20ed0*/  IMAD R0, R5, R0, RZ ;  /* 0x0000000005007224 */ /* 0x008fce00078e02ff */
.L_x_2773:
[----:B------:R-:W-:Y:S01]  /*20ee0*/  LOP3.LUT R2, R7, 0xffffffe0, RZ, 0xc0, !PT ;  /* 0xffffffe007027812 */ /* 0x000fe200078ec0ff */
[----:B------:R-:W-:Y:S01]  /*20ef0*/  BAR.SYNC.DEFER_BLOCKING 0x0 ;  /* 0x0000000000007b1d */ /* 0x000fe20000010000 */
[----:B------:R-:W-:-:S03]  /*20f00*/  SHF.R.S32.HI R5, RZ, 0x1f, R10 ;  /* 0x0000001fff057819 */ /* 0x000fc6000001140a */
[----:B------:R-:W-:Y:S01]  /*20f10*/  IMAD.IADD R2, R3, 0x1, -R2 ;  /* 0x0000000103027824 */ /* 0x000fe200078e0a02 */
[----:B------:R-:W-:Y:S01]  /*20f20*/  LEA.HI R5, R5, R10, RZ, 0x2 ;  /* 0x0000000a05057211 */ /* 0x000fe200078f10ff */
[----:B------:R-:W-:Y:S03]  /*20f30*/  BSSY B0, `(.L_x_2774) ;  /* 0x0000014000007945 */ /* 0x000fe60003800000 */
[----:B------:R-:W-:Y:S02]  /*20f40*/  LOP3.LUT P0, RZ, R2, 0x3, RZ, 0xc0, !PT ;  /* 0x0000000302ff7812 */ /* 0x000fe4000780c0ff */
[----:B------:R-:W-:-:S05]  /*20f50*/  LOP3.LUT R5, R5, 0xffffffc, RZ, 0xc0, !PT ;  /* 0x0ffffffc05057812 */ /* 0x000fca00078ec0ff */
[----:B------:R-:W-:-:S04]  /*20f60*/  IMAD.IADD R5, R10, 0x1, -R5 ;  /* 0x000000010a057824 */ /* 0x000fc800078e0a05 */
[----:B------:R-:W-:Y:S02]  /*20f70*/  IMAD R240, R5, 0x10, R240 ;  /* 0x0000001005f07824 */ /* 0x000fe400078e02f0 */
[----:B------:R-:W-:Y:S05]  /*20f80*/  @P0 BRA `(.L_x_2775) ;  /* 0x0000000000380947 */ /* 0x000fea0003800000 */
[----:B------:R-:W1:Y:S01]  /*20f90*/  S2R R5, SR_CTAID.X ;  /* 0x0000000000057919 */ /* 0x000e620000002500 */
[----:B------:R-:W-:Y:S01]  /*20fa0*/  VIADD R2, R240, 0x8 ;  /* 0x00000008f0027836 */ /* 0x000fe20000000000 */
[----:B------:R-:W-:Y:S01]  /*20fb0*/  ULDC.64 UR4, c[0x0][0x2b0] ;  /* 0x0000ac0000047ab9 */ /* 0x000fe20000000a00 */
[C---:B-1----:R-:W-:Y:S02]  /*20fc0*/  IMAD R13, R5.reuse, 0x40, R0 ;  /* 0x00000040050d7824 */ /* 0x042fe400078e0200 */
[----:B------:R-:W-:-:S03]  /*20fd0*/  IMAD R5, R5, -0x40, R227 ;  /* 0xffffffc005057824 */ /* 0x000fc600078e02e3 */
[----:B------:R-:W-:Y:S02]  /*20fe0*/  SHF.R.S32.HI R7, RZ, 0x1f, R13 ;  /* 0x0000001fff077819 */ /* 0x000fe4000001140d */
[----:B------:R-:W-:Y:S02]  /*20ff0*/  IADD3 R0, P0, R240, R13, RZ ;  /* 0x0000000df0007210 */ /* 0x000fe40007f1e0ff */
[-C--:B------:R-:W-:Y:S02]  /*21000*/  ISETP.GE.AND P1, PT, R2, R5.reuse, PT ;  /* 0x000000050200720c */ /* 0x080fe40003f26270 */
[C---:B------:R-:W-:Y:S02]  /*21010*/  ISETP.GE.AND P2, PT, R240.reuse, R5, PT ;  /* 0x00000005f000720c */ /* 0x040fe40003f46270 */
[----:B------:R-:W-:Y:S02]  /*21020*/  LEA.HI.X.SX32 R7, R240, R7, 0x1, P0 ;  /* 0x00000007f0077211 */ /* 0x000fe400000f0eff */
[----:B------:R-:W-:-:S04]  /*21030*/  LEA R4, P0, R0, UR4, 0x2 ;  /* 0x0000000400047c11 */ /* 0x000fc8000f8010ff */
[----:B------:R-:W-:-:S05]  /*21040*/  LEA.HI.X R5, R0, UR5, R7, 0x2, P0 ;  /* 0x0000000500057c11 */ /* 0x000fca00080f1407 */
[----:B------:R1:W-:Y:S04]  /*21050*/  @!P2 STG.E desc[UR6][R4.64], R8 ;  /* 0x000000080400a986 */ /* 0x0003e8000c101906 */
[----:B------:R1:W-:Y:S02]  /*21060*/  @!P1 STG.E desc[UR6][R4.64+0x20], R9 ;  /* 0x0000200904009986 */ /* 0x0003e4000c101906 */
.L_x_2775:
[----:B------:R-:W-:Y:S05]  /*21070*/  BSYNC B0 ;  /* 0x0000000000007941 */ /* 0x000fea0003800000 */
.L_x_2774:
[----:B------:R-:W3:Y:S01]  /*21080*/  S2UR UR5, SR_CTAID.X ;  /* 0x00000000000579c3 */ /* 0x000ee20000002500 */
[----:B------:R-:W-:Y:S01]  /*21090*/  LEA.HI R0, R6, R3, RZ, 0x3 ;  /* 0x0000000306007211 */ /* 0x000fe200078f18ff */
[----:B--2---:R2:W4:Y:S01]  /*210a0*/  LDS.128 R12, [R229+0x1800] ;  /* 0x00180000e50c7984 */ /* 0x0045220000000c00 */
[----:B------:R-:W-:Y:S01]  /*210b0*/  SHF.R.S32.HI R7, RZ, 0x1f, R11 ;  /* 0x0000001fff077819 */ /* 0x000fe2000001140b */
[----:B------:R-:W-:Y:S01]  /*210c0*/  BSSY B0, `(.L_x_2776) ;  /* 0x0000032000007945 */ /* 0x000fe20003800000 */
[----:B------:R-:W-:Y:S01]  /*210d0*/  LOP3.LUT R0, R0, 0xfffffff8, RZ, 0xc0, !PT ;  /* 0xfffffff800007812 */ /* 0x000fe200078ec0ff */
[----:B------:R2:W2:Y:S01]  /*210e0*/  LDS.128 R16, [R229+0x3800] ;  /* 0x00380000e5107984 */ /* 0x0004a20000000c00 */
[----:B------:R-:W-:Y:S01]  /*210f0*/  ISETP.NE.AND P0, PT, R228, -0x1, PT ;  /* 0xffffffffe400780c */ /* 0x000fe20003f05270 */
[----:B-1----:R-:W1:Y:S02]  /*21100*/  LDC.64 R4, c[0x0][0x290] ;  /* 0x0000a400ff047b82 */ /* 0x002e640000000a00 */
[----:B------:R-:W-:-:S02]  /*21110*/  IMAD.IADD R3, R3, 0x1, -R0 ;  /* 0x0000000103037824 */ /* 0x000fc400078e0a00 */
[----:B------:R-:W-:Y:S02]  /*21120*/  VIADD R0, R230, 0x10 ;  /* 0x00000010e6007836 */ /* 0x000fe40000000000 */
[----:B------:R-:W-:Y:S02]  /*21130*/  IMAD.SHL.U32 R2, R3, 0x8, RZ ;  /* 0x0000000803027824 */ /* 0x000fe400078e00ff */
[----:B------:R-:W5:Y:S03]  /*21140*/  LDC.64 R8, c[0x0][0x298] ;  /* 0x0000a600ff087b82 */ /* 0x000f660000000a00 */
[----:B------:R-:W-:Y:S01]  /*21150*/  SHF.R.S32.HI R3, RZ, 0x1f, R2 ;  /* 0x0000001fff037819 */ /* 0x000fe20000011402 */
[----:B---3--:R-:W-:-:S04]  /*21160*/  USHF.L.U32 UR5, UR5, 0x6, URZ ;  /* 0x0000000605057899 */ /* 0x008fc8000800063f */
[----:B------:R-:W-:Y:S02]  /*21170*/  USHF.R.S32.HI UR4, URZ, 0x1f, UR5 ;  /* 0x0000001f3f047899 */ /* 0x000fe40008011405 */
[----:B------:R-:W-:Y:S01]  /*21180*/  IADD3 R227, R227, -UR5, RZ ;  /* 0x80000005e3e37c10 */ /* 0x000fe2000fffe0ff */
[----:B-1----:R-:W-:-:S03]  /*21190*/  IMAD.WIDE.U32 R20, R11, R4, RZ ;  /* 0x000000040b147225 */ /* 0x002fc600078e00ff */
[----:B------:R-:W-:Y:S01]  /*211a0*/  ISETP.GE.AND P2, PT, R0, R227, PT ;  /* 0x000000e30000720c */ /* 0x000fe20003f46270 */
[----:B------:R-:W-:Y:S01]  /*211b0*/  IMAD R0, R7, R4, RZ ;  /* 0x0000000407007224 */ /* 0x000fe200078e02ff */
[----:B------:R-:W-:Y:S01]  /*211c0*/  SHF.R.S32.HI R4, RZ, 0x1f, R24 ;  /* 0x0000001fff047819 */ /* 0x000fe20000011418 */
[----:B-----5:R-:W-:-:S04]  /*211d0*/  IMAD.WIDE.U32 R6, R228, R8, RZ ;  /* 0x00000008e4067225 */ /* 0x020fc800078e00ff */
[----:B------:R-:W-:Y:S01]  /*211e0*/  IMAD R5, R11, R5, R0 ;  /* 0x000000050b057224 */ /* 0x000fe200078e0200 */
[----:B------:R-:W-:Y:S01]  /*211f0*/  SEL R0, R20, R6, !P0 ;  /* 0x0000000614007207 */ /* 0x000fe20004000000 */
[----:B------:R-:W-:-:S04]  /*21200*/  IMAD.WIDE.U32 R10, R8, UR5, R2 ;  /* 0x00000005080a7c25 */ /* 0x000fc8000f8e0002 */
[----:B------:R-:W-:Y:S02]  /*21210*/  IMAD R2, R8, UR4, RZ ;  /* 0x0000000408027c24 */ /* 0x000fe4000f8e02ff */
[----:B------:R-:W-:Y:S01]  /*21220*/  IMAD R228, R228, R9, R7 ;  /* 0x00000009e4e47224 */ /* 0x000fe200078e0207 */
[----:B------:R-:W-:Y:S01]  /*21230*/  @!P0 IADD3 R228, R21, R5, RZ ;  /* 0x0000000515e48210 */ /* 0x000fe20007ffe0ff */
[----:B------:R-:W-:Y:S01]  /*21240*/  IMAD R3, R9, UR5, R2 ;  /* 0x0000000509037c24 */ /* 0x000fe2000f8e0202 */
[----:B------:R-:W-:Y:S01]  /*21250*/  IADD3 R6, P0, R0, R10, RZ ;  /* 0x0000000a00067210 */ /* 0x000fe20007f1e0ff */
[----:B------:R-:W-:Y:S01]  /*21260*/  ULDC.64 UR4, c[0x0][0x2a0] ;  /* 0x0000a80000047ab9 */ /* 0x000fe20000000a00 */
[----:B------:R1:W3:Y:S01]  /*21270*/  LDS.128 R20, [R229] ;  /* 0x00000000e5147984 */ /* 0x0002e20000000c00 */
[----:B------:R-:W-:Y:S01]  /*21280*/  IMAD R27, R4, UR4, RZ ;  /* 0x00000004041b7c24 */ /* 0x000fe2000f8e02ff */
[----:B------:R-:W-:Y:S01]  /*21290*/  IADD3.X R7, R228, R3, R11, P0, !PT ;  /* 0x00000003e4077210 */ /* 0x000fe200007fe40b */
[C---:B------:R-:W-:Y:S01]  /*212a0*/  VIADD R2, R230.reuse, 0x20 ;  /* 0x00000020e6027836 */ /* 0x040fe20000000000 */
[-C--:B------:R-:W-:Y:S01]  /*212b0*/  ISETP.GE.AND P0, PT, R230, R227.reuse, PT ;  /* 0x000000e3e600720c */ /* 0x080fe20003f06270 */
[----:B------:R-:W-:Y:S01]  /*212c0*/  IMAD R27, R24, UR5, R27 ;  /* 0x00000005181b7c24 */ /* 0x000fe2000f8e021b */
[----:B------:R-:W-:Y:S01]  /*212d0*/  IADD3 R0, R230, 0x30, RZ ;  /* 0x00000030e6007810 */ /* 0x000fe20007ffe0ff */
[----:B------:R-:W-:Y:S01]  /*212e0*/  IMAD.WIDE.U32 R24, R24, UR4, R6 ;  /* 0x0000000418187c25 */ /* 0x000fe2000f8e0006 */
[-C--:B------:R-:W-:Y:S01]  /*212f0*/  ISETP.GE.AND P1, PT, R2, R227.reuse, PT ;  /* 0x000000e30200720c */ /* 0x080fe20003f26270 */
[----:B------:R1:W1:Y:S01]  /*21300*/  LDS.128 R4, [R229+0x2000] ;  /* 0x00200000e5047984 */ /* 0x0002620000000c00 */
[----:B------:R-:W-:Y:S01]  /*21310*/  ISETP.GE.AND P3, PT, R0, R227, PT ;  /* 0x000000e30000720c */ /* 0x000fe20003f66270 */
[----:B------:R-:W-:-:S06]  /*21320*/  IMAD.IADD R27, R27, 0x1, R25 ;  /* 0x000000011b1b7824 */ /* 0x000fcc00078e0219 */
[----:B--2-4-:R-:W-:Y:S06]  /*21330*/  @P0 BRA `(.L_x_2777) ;  /* 0x0000000000280947 */ /* 0x014fec0003800000 */
        /* <DEDUP_REMOVED lines=9> */
[----:B-1----:R2:W-:Y:S02]  /*213d0*/  STG.E.128 desc[UR6][R10.64+0x80], R4 ;  /* 0x000080040a007986 */ /* 0x0025e4000c101d06 */
.L_x_2777:
[----:B------:R-:W-:Y:S05]  /*213e0*/  BSYNC B0 ;  /* 0x0000000000007941 */ /* 0x000fea0003800000 */
.L_x_2776:
[----:B--23--:R2:W3:Y:S01]  /*213f0*/  LDS.128 R20, [R229+0x800] ;  /* 0x00080000e5147984 */ /* 0x00c4e20000000c00 */
[----:B------:R-:W-:Y:S03]  /*21400*/  BSSY B0, `(.L_x_2778) ;  /* 0x0000010000007945 */ /* 0x000fe60003800000 */
[----:B-1----:R2:W1:Y:S01]  /*21410*/  LDS.128 R4, [R229+0x2800] ;  /* 0x00280000e5047984 */ /* 0x0024620000000c00 */
        /* <DEDUP_REMOVED lines=13> */
[----:B-1----:R4:W-:Y:S02]  /*214f0*/  STG.E.128 desc[UR6][R2.64+0x80], R4 ;  /* 0x0000800402007986 */ /* 0x0029e4000c101d06 */
.L_x_2779:
[----:B------:R-:W-:Y:S05]  /*21500*/  BSYNC B0 ;  /* 0x0000000000007941 */ /* 0x000fea0003800000 */
.L_x_2778:
[----:B-1--4-:R1:W4:Y:S01]  /*21510*/  LDS.128 R4, [R229+0x1000] ;  /* 0x00100000e5047984 */ /* 0x0123220000000c00 */
[----:B------:R-:W-:Y:S03]  /*21520*/  BSSY B0, `(.L_x_2780) ;  /* 0x0000010000007945 */ /* 0x000fe60003800000 */
[----:B---3--:R1:W3:Y:S01]  /*21530*/  LDS.128 R20, [R229+0x3000] ;  /* 0x00300000e5147984 */ /* 0x0082e20000000c00 */
        /* <DEDUP_REMOVED lines=13> */
[----:B---3--:R4:W-:Y:S02]  /*21610*/  STG.E.128 desc[UR6][R2.64+0x80], R20 ;  /* 0x0000801402007986 */ /* 0x0089e4000c101d06 */
.L_x_2781:
[----:B------:R-:W-:Y:S05]  /*21620*/  BSYNC B0 ;  /* 0x0000000000007941 */ /* 0x000fea0003800000 */
.L_x_2780:
        /* <DEDUP_REMOVED lines=15> */
.L_x_2782:
        /* <DEDUP_REMOVED lines=14> */
.L_x_8378:


//--------------------- .text._ZN5flash24flash_fwd_splitkv_kernelI23Flash_fwd_kernel_traitsILi128ELi64ELi128ELi4ELb0ELb0EN7cutlass6half_tE19Flash_kernel_traitsILi128ELi64ELi128ELi4ES3_EELb1ELb0ELb0ELb0ELb1ELb1ELb0ELb1EEEvNS_16Flash_fwd_paramsE --------------------------
	.section	.text._ZN5flash24flash_fwd_splitkv_kernelI23Flash_fwd_kernel_traitsILi128ELi64ELi128ELi4ELb0ELb0EN7cutlass6half_tE19Flash_kernel_traitsILi128ELi64ELi128ELi4ES3_EELb1ELb0ELb0ELb0ELb1ELb1ELb0ELb1EEEvNS_16Flash_fwd_paramsE,"ax",@progbits
	.align	128
        .global         _ZN5flash24flash_fwd_splitkv_kernelI23Flash_fwd_kernel_traitsILi128ELi64ELi128ELi4ELb0ELb0EN7cutlass6half_tE19Flash_kernel_traitsILi128ELi64ELi128ELi4ES3_EELb1ELb0ELb0ELb0ELb1ELb1ELb0ELb1EEEvNS_16Flash_fwd_paramsE
        .type           _ZN5flash24flash_fwd_splitkv_kernelI23Flash_fwd_kernel_traitsILi128ELi64ELi128ELi4ELb0ELb0EN7cutlass6half_tE19Flash_kernel_traitsILi128ELi64ELi128ELi4ES3_EELb1ELb0ELb0ELb0ELb1ELb1ELb0ELb1EEEvNS_16Flash_fwd_paramsE,@function
        .size           _ZN5flash24flash_fwd_splitkv_kernelI23Flash_fwd_kernel_traitsILi128ELi64ELi128ELi4ELb0ELb0EN7cutlass6half_tE19Flash_kernel_traitsILi128ELi64ELi128ELi4ES3_EELb1ELb0ELb0ELb0ELb1ELb1ELb0ELb1EEEvNS_16Flash_fwd_paramsE,(.L_x_8379 - _ZN5flash24flash_fwd_splitkv_kernelI23Flash_fwd_kernel_traitsILi128ELi64ELi128ELi4ELb0ELb0EN7cutlass6half_tE19Flash_kernel_traitsILi128ELi64ELi128ELi4ES3_EELb1ELb0ELb0ELb0ELb1ELb1ELb0ELb1EEEvNS_16Flash_fwd_paramsE)
        .other          _ZN5flash24flash_fwd_splitkv_kernelI23Flash_fwd_kernel_traitsILi128ELi64ELi128ELi4ELb0ELb0EN7cutlass6half_tE19Flash_kernel_traitsILi128ELi64ELi128ELi4ES3_EELb1ELb0ELb0ELb0ELb1ELb1ELb0ELb1EEEvNS_16Flash_fwd_paramsE,@"STO_CUDA_ENTRY STV_DEFAULT"
_ZN5flash24flash_fwd_splitkv_kernelI23Flash_fwd_kernel_traitsILi128ELi64ELi128ELi4ELb0ELb0EN7cutlass6half_tE19Flash_kernel_traitsILi128ELi64ELi128ELi4ES3_EELb1ELb0ELb0ELb0ELb1ELb1ELb0ELb1EEEvNS_16Flash_fwd_paramsE:
.text._ZN5flash24flash_fwd_splitkv_kernelI23Flash_fwd_kernel_traitsILi128ELi64ELi128ELi4ELb0ELb0EN7cutlass6half_tE19Flash_kernel_traitsILi128ELi64ELi128ELi4ES3_EELb1ELb0ELb0ELb0ELb1ELb1ELb0ELb1EEEvNS_16Flash_fwd_paramsE:
        /* <DEDUP_REMOVED lines=40> */
.L_x_2783:
[----:B------:R-:W1:Y:S02]  /*0280*/  LDC R69, c[0x0][0x2c8] ;  /* 0x0000b200ff457b82 */ /* 0x000e640000000800 */
.L_x_2784:
        /* <DEDUP_REMOVED lines=93> */
.L_x_2787:
[----:B------:R-:W-:Y:S05]  /*0860*/  BSYNC B0 ;  /* 0x0000000000007941 */ /* 0x000fea0003800000 */
.L_x_2786:
        /* <DEDUP_REMOVED lines=17> */
.L_x_2789:
[----:B------:R-:W-:Y:S05]  /*0980*/  BSYNC B0 ;  /* 0x0000000000007941 */ /* 0x000fea0003800000 */
.L_x_2788:
        /* <DEDUP_REMOVED lines=16> */
.L_x_2791:
[----:B------:R-:W-:Y:S05]  /*0a90*/  BSYNC B0 ;  /* 0x0000000000007941 */ /* 0x000fea0003800000 */
.L_x_2790:
        /* <DEDUP_REMOVED lines=14> */
.L_x_2793:
[----:B------:R-:W-:Y:S05]  /*0b80*/  BSYNC B0 ;  /* 0x0000000000007941 */ /* 0x000fea0003800000 */
.L_x_2792:
        /* <DEDUP_REMOVED lines=16> */
.L_x_2785:
        /* <DEDUP_REMOVED lines=27> */
.L_x_2794:
        /* <DEDUP_REMOVED lines=83> */
.L_x_2795:
        /* <DEDUP_REMOVED lines=48> */
.L_x_2797:
        /* <DEDUP_REMOVED lines=30> */
.L_x_2796:
        /* <DEDUP_REMOVED lines=320> */
.L_x_2868:
        /* <DEDUP_REMOVED lines=235> */
.L_x_2802:
[----:B------:R-:W-:Y:S05]  /*3b00*/  BSYNC B0 ;  /* 0x0000000000007941 */ /* 0x000fea0003800000 */
.L_x_2801:
        /* <DEDUP_REMOVED lines=111> */
.L_x_2804:
[----:B------:R-:W-:Y:S05]  /*4200*/  BSYNC B0 ;  /* 0x0000000000007941 */ /* 0x000fea0003800000 */
.L_x_2803:
        /* <DEDUP_REMOVED lines=112> */
.L_x_2806:
[----:B------:R-:W-:Y:S05]  /*4910*/  BSYNC B0 ;  /* 0x0000000000007941 */ /* 0x000fea0003800000 */
.L_x_2805:
        /* <DEDUP_REMOVED lines=116> */
.L_x_2808:
[----:B------:R-:W-:Y:S05]  /*5060*/  BSYNC B0 ;  /* 0x0000000000007941 */ /* 0x000fea0003800000 */
.L_x_2807:
        /* <DEDUP_REMOVED lines=112> */
.L_x_2810:
[----:B------:R-:W-:Y:S05]  /*5770*/  BSYNC B0 ;  /* 0x0000000000007941 */ /* 0x000fea0003800000 */
.L_x_2809:
        /* <DEDUP_REMOVED lines=116> */
.L_x_2812:
[----:B------:R-:W-:Y:S05]  /*5ec0*/  BSYNC B0 ;  /* 0x0000000000007941 */ /* 0x000fea0003800000 */
.L_x_2811:
        /* <DEDUP_REMOVED lines=118> */
.L_x_2814:
[----:B------:R-:W-:Y:S05]  /*6630*/  BSYNC B0 ;  /* 0x0000000000007941 */ /* 0x000fea0003800000 */
.L_x_2813:
        /* <DEDUP_REMOVED lines=118> */
.L_x_2816:
[----:B------:R-:W-:Y:S05]  /*6da0*/  BSYNC B0 ;  /* 0x0000000000007941 */ /* 0x000fea0003800000 */
.L_x_2815:
        /* <DEDUP_REMOVED lines=9> */
.L_x_2800:
        /* <DEDUP_REMOVED lines=91> */
.L_x_2821:
[----:B------:R-:W-:Y:S05]  /*73f0*/  BSYNC B0 ;  /* 0x0000000000007941 */ /* 0x000fea0003800000 */
.L_x_2820:
        /* <DEDUP_REMOVED lines=87> */
.L_x_2823:
[----:B------:R-:W-:Y:S05]  /*7970*/  BSYNC B0 ;  /* 0x0000000000007941 */ /* 0x000fea0003800000 */
.L_x_2822:
[----:B-----5:R3:W-:Y:S02]  /*7980*/  STG.E.128 desc[UR6][R102.64+0x80], R36 ;  /* 0x0000802466007986 */ /* 0x0207e4000c101d06 */
.L_x_2819:
[----:B------:R-:W-:Y:S05]  /*7990*/  BSYNC B1 ;  /* 0x0000000000017941 */ /* 0x000fea0003800000 */
.L_x_2818:
        /* <DEDUP_REMOVED lines=98> */
.L_x_2827:
[----:B------:R-:W-:Y:S05]  /*7fc0*/  BSYNC B0 ;  /* 0x0000000000007941 */ /* 0x000fea0003800000 */
.L_x_2826:
        /* <DEDUP_REMOVED lines=96> */
.L_x_2829:
[----:B------:R-:W-:Y:S05]  /*85d0*/  BSYNC B0 ;  /* 0x0000000000007941 */ /* 0x000fea0003800000 */
.L_x_2828:
[----:B-----5:R1:W-:Y:S02]  /*85e0*/  STG.E.128 desc[UR6][R180.64+0x80], R32 ;  /* 0x00008020b4007986 */ /* 0x0203e4000c101d06 */
.L_x_2825:
[----:B------:R-:W-:Y:S05]  /*85f0*/  BSYNC B1 ;  /* 0x0000000000017941 */ /* 0x000fea0003800000 */
.L_x_2824:
        /* <DEDUP_REMOVED lines=100> */
.L_x_2833:
[----:B------:R-:W-:Y:S05]  /*8c40*/  BSYNC B0 ;  /* 0x0000000000007941 */ /* 0x000fea0003800000 */
.L_x_2832:
        /* <DEDUP_REMOVED lines=98> */
.L_x_2835:
[----:B------:R-:W-:Y:S05]  /*9270*/  BSYNC B0 ;  /* 0x0000000000007941 */ /* 0x000fea0003800000 */
.L_x_2834:
[----:B-----5:R1:W-:Y:S02]  /*9280*/  STG.E.128 desc[UR6][R36.64], R4 ;  /* 0x0000000424007986 */ /* 0x0203e4000c101d06 */
.L_x_2831:
[----:B------:R-:W-:Y:S05]  /*9290*/  BSYNC B1 ;  /* 0x0000000000017941 */ /* 0x000fea0003800000 */
.L_x_2830:
        /* <DEDUP_REMOVED lines=105> */
.L_x_2839:
[----:B------:R-:W-:Y:S05]  /*9930*/  BSYNC B0 ;  /* 0x0000000000007941 */ /* 0x000fea0003800000 */
.L_x_2838:
        /* <DEDUP_REMOVED lines=98> */
.L_x_2841:
[----:B------:R-:W-:Y:S05]  /*9f60*/  BSYNC B0 ;  /* 0x0000000000007941 */ /* 0x000fea0003800000 */
.L_x_2840:
[----:B-----5:R3:W-:Y:S02]  /*9f70*/  STG.E.128 desc[UR6][R36.64], R4 ;  /* 0x0000000424007986 */ /* 0x0207e4000c101d06 */
.L_x_2837:
[----:B------:R-:W-:Y:S05]  /*9f80*/  BSYNC B1 ;  /* 0x0000000000017941 */ /* 0x000fea0003800000 */
.L_x_2836:
        /* <DEDUP_REMOVED lines=103> */
.L_x_2845:
[----:B------:R-:W-:Y:S05]  /*a600*/  BSYNC B0 ;  /* 0x0000000000007941 */ /* 0x000fea0003800000 */
.L_x_2844:
        /* <DEDUP_REMOVED lines=98> */
.L_x_2847:
[----:B------:R-:W-:Y:S05]  /*ac30*/  BSYNC B0 ;  /* 0x0000000000007941 */ /* 0x000fea0003800000 */
.L_x_2846:
[----:B-----5:R3:W-:Y:S02]  /*ac40*/  STG.E.128 desc[UR6][R36.64], R4 ;  /* 0x0000000424007986 */ /* 0x0207e4000c101d06 */
.L_x_2843:
[----:B------:R-:W-:Y:S05]  /*ac50*/  BSYNC B1 ;  /* 0x0000000000017941 */ /* 0x000fea0003800000 */
.L_x_2842:
        /* <DEDUP_REMOVED lines=105> */
.L_x_2851:
[----:B------:R-:W-:Y:S05]  /*b2f0*/  BSYNC B0 ;  /* 0x0000000000007941 */ /* 0x000fea0003800000 */
.L_x_2850:
        /* <DEDUP_REMOVED lines=98> */
.L_x_2853:
[----:B------:R-:W-:Y:S05]  /*b920*/  BSYNC B0 ;  /* 0x0000000000007941 */ /* 0x000fea0003800000 */
.L_x_2852:
[----:B-----5:R3:W-:Y:S02]  /*b930*/  STG.E.128 desc[UR6][R36.64], R4 ;  /* 0x0000000424007986 */ /* 0x0207e4000c101d06 */
.L_x_2849:
[----:B------:R-:W-:Y:S05]  /*b940*/  BSYNC B1 ;  /* 0x0000000000017941 */ /* 0x000fea0003800000 */
.L_x_2848:
        /* <DEDUP_REMOVED lines=107> */
.L_x_2857:
[----:B------:R-:W-:Y:S05]  /*c000*/  BSYNC B0 ;  /* 0x0000000000007941 */ /* 0x000fea0003800000 */
.L_x_2856:
        /* <DEDUP_REMOVED lines=98> */
.L_x_2859:
[----:B------:R-:W-:Y:S05]  /*c630*/  BSYNC B0 ;  /* 0x0000000000007941 */ /* 0x000fea0003800000 */
.L_x_2858:
[----:B-----5:R3:W-:Y:S02]  /*c640*/  STG.E.128 desc[UR6][R36.64], R4 ;  /* 0x0000000424007986 */ /* 0x0207e4000c101d06 */
.L_x_2855:
[----:B------:R-:W-:Y:S05]  /*c650*/  BSYNC B1 ;  /* 0x0000000000017941 */ /* 0x000fea0003800000 */
.L_x_2854:
        /* <DEDUP_REMOVED lines=107> */
.L_x_2863:
[----:B------:R-:W-:Y:S05]  /*cd10*/  BSYNC B0 ;  /* 0x0000000000007941 */ /* 0x000fea0003800000 */
.L_x_2862:
        /* <DEDUP_REMOVED lines=98> */
.L_x_2865:
[----:B------:R-:W-:Y:S05]  /*d340*/  BSYNC B0 ;  /* 0x0000000000007941 */ /* 0x000fea0003800000 */
.L_x_2864:
[----:B-----5:R3:W-:Y:S02]  /*d350*/  STG.E.128 desc[UR6][R36.64], R4 ;  /* 0x0000000424007986 */ /* 0x0207e4000c101d06 */
.L_x_2861:
[----:B------:R-:W-:Y:S05]  /*d360*/  BSYNC B1 ;  /* 0x0000000000017941 */ /* 0x000fea0003800000 */
.L_x_2860:
        /* <DEDUP_REMOVED lines=8> */
.L_x_2799:
        /* <DEDUP_REMOVED lines=80> */
.L_x_2817:
        /* <DEDUP_REMOVED lines=85> */
.L_x_2866:
        /* <DEDUP_REMOVED lines=8> */
.L_x_2867:
[----:B------:R-:W-:Y:S04]  /*dec0*/  IADD3 R11, R11, -0x1, RZ ;  /* 0xffffffff0b0b7810 */ /* 0x000fe80007ffe0ff */
[----:B------:R-:W-:Y:S11]  /*ded0*/  ISETP.GT.AND P0, PT, R11, R67, PT ;  /* 0x000000430b00720c */ /* 0x000ff60003f04270 */
[----:B------:R-:W-:Y:S02]  /*dee0*/  @!UPT UIADD3 URZ, URZ, URZ, URZ ;  /* 0x0000003f3f3ff290 */ /* 0x000fe4000fffe03f */
[----:B------:R-:W-:Y:S05]  /*def0*/  @P0 BRA `(.L_x_2868) ;  /* 0xffffff4c00540947 */ /* 0x000fea000383ffff */
.L_x_2798:
        /* <DEDUP_REMOVED lines=102> */
.L_x_2875:
[----:B------:R-:W-:Y:S05]  /*e560*/  BSYNC B0 ;  /* 0x0000000000007941 */ /* 0x000fea0003800000 */
.L_x_2874:
        /* <DEDUP_REMOVED lines=46> */
.L_x_2877:
[----:B------:R-:W-:Y:S05]  /*e850*/  BSYNC B0 ;  /* 0x0000000000007941 */ /* 0x000fea0003800000 */
.L_x_2876:
[----:B------:R3:W-:Y:S02]  /*e860*/  STS.128 [R233+0x2000], R8 ;  /* 0x00200008e9007388 */ /* 0x0007e40000000c00 */
.L_x_2873:
[----:B------:R-:W-:Y:S05]  /*e870*/  BSYNC B1 ;  /* 0x0000000000017941 */ /* 0x000fea0003800000 */
.L_x_2872:
        /* <DEDUP_REMOVED lines=61> */
.L_x_2881:
[----:B------:R-:W-:Y:S05]  /*ec50*/  BSYNC B0 ;  /* 0x0000000000007941 */ /* 0x000fea0003800000 */
.L_x_2880:
        /* <DEDUP_REMOVED lines=46> */
.L_x_2883:
[----:B------:R-:W-:Y:S05]  /*ef40*/  BSYNC B0 ;  /* 0x0000000000007941 */ /* 0x000fea0003800000 */
.L_x_2882:
[----:B------:R4:W-:Y:S02]  /*ef50*/  STS.128 [R233+0x2800], R8 ;  /* 0x00280008e9007388 */ /* 0x0009e40000000c00 */
.L_x_2879:
[----:B------:R-:W-:Y:S05]  /*ef60*/  BSYNC B1 ;  /* 0x0000000000017941 */ /* 0x000fea0003800000 */
.L_x_2878:
        /* <DEDUP_REMOVED lines=62> */
.L_x_2887:
[----:B------:R-:W-:Y:S05]  /*f350*/  BSYNC B0 ;  /* 0x0000000000007941 */ /* 0x000fea0003800000 */
.L_x_2886:
        /* <DEDUP_REMOVED lines=46> */
.L_x_2889:
[----:B------:R-:W-:Y:S05]  /*f640*/  BSYNC B0 ;  /* 0x0000000000007941 */ /* 0x000fea0003800000 */
.L_x_2888:
[----:B------:R2:W-:Y:S02]  /*f650*/  STS.128 [R233+0x3000], R8 ;  /* 0x00300008e9007388 */ /* 0x0005e40000000c00 */
.L_x_2885:
[----:B------:R-:W-:Y:S05]  /*f660*/  BSYNC B1 ;  /* 0x0000000000017941 */ /* 0x000fea0003800000 */
.L_x_2884:
        /* <DEDUP_REMOVED lines=59> */
.L_x_2892:
[----:B------:R-:W-:Y:S05]  /*fa20*/  BSYNC B0 ;  /* 0x0000000000007941 */ /* 0x000fea0003800000 */
.L_x_2891:
        /* <DEDUP_REMOVED lines=44> */
.L_x_2894:
[----:B------:R-:W-:Y:S05]  /*fcf0*/  BSYNC B0 ;  /* 0x0000000000007941 */ /* 0x000fea0003800000 */
.L_x_2893:
[----:B------:R2:W-:Y:S01]  /*fd00*/  STS.128 [R233+0x3800], R8 ;  /* 0x00380008e9007388 */ /* 0x0005e20000000c00 */
[----:B------:R-:W-:Y:S05]  /*fd10*/  BRA `(.L_x_2890) ;  /* 0x0000003000587947 */ /* 0x000fea0003800000 */
.L_x_2871:
        /* <DEDUP_REMOVED lines=89> */
.L_x_2898:
[----:B------:R-:W-:Y:S05]  /*102b0*/  BSYNC B0 ;  /* 0x0000000000007941 */ /* 0x000fea0003800000 */
.L_x_2897:
        /* <DEDUP_REMOVED lines=88> */
.L_x_2900:
[----:B------:R-:W-:Y:S05]  /*10840*/  BSYNC B0 ;  /* 0x0000000000007941 */ /* 0x000fea0003800000 */
.L_x_2899:
[----:B------:R3:W-:Y:S02]  /*10850*/  STS.128 [R233+0x2000], R12 ;  /* 0x0020000ce9007388 */ /* 0x0007e40000000c00 */
.L_x_2896:
[----:B------:R-:W-:Y:S05]  /*10860*/  BSYNC B1 ;  /* 0x0000000000017941 */ /* 0x000fea0003800000 */
.L_x_2895:
        /* <DEDUP_REMOVED lines=94> */
.L_x_2904:
[----:B------:R-:W-:Y:S05]  /*10e50*/  BSYNC B0 ;  /* 0x0000000000007941 */ /* 0x000fea0003800000 */
.L_x_2903:
        /* <DEDUP_REMOVED lines=91> */
.L_x_2906:
[----:B------:R-:W-:Y:S05]  /*11410*/  BSYNC B0 ;  /* 0x0000000000007941 */ /* 0x000fea0003800000 */
.L_x_2905:
[----:B------:R4:W-:Y:S02]  /*11420*/  STS.128 [R233+0x2800], R12 ;  /* 0x0028000ce9007388 */ /* 0x0009e40000000c00 */
.L_x_2902:
[----:B------:R-:W-:Y:S05]  /*11430*/  BSYNC B1 ;  /* 0x0000000000017941 */ /* 0x000fea0003800000 */
.L_x_2901:
        /* <DEDUP_REMOVED lines=95> */
.L_x_2910:
[----:B------:R-:W-:Y:S05]  /*11a30*/  BSYNC B0 ;  /* 0x0000000000007941 */ /* 0x000fea0003800000 */
.L_x_2909:
        /* <DEDUP_REMOVED lines=90> */
.L_x_2912:
[----:B------:R-:W-:Y:S05]  /*11fe0*/  BSYNC B0 ;  /* 0x0000000000007941 */ /* 0x000fea0003800000 */
.L_x_2911:
[----:B------:R4:W-:Y:S02]  /*11ff0*/  STS.128 [R233+0x3000], R12 ;  /* 0x0030000ce9007388 */ /* 0x0009e40000000c00 */
.L_x_2908:
[----:B------:R-:W-:Y:S05]  /*12000*/  BSYNC B1 ;  /* 0x0000000000017941 */ /* 0x000fea0003800000 */
.L_x_2907:
        /* <DEDUP_REMOVED lines=94> */
.L_x_2914:
[----:B------:R-:W-:Y:S05]  /*125f0*/  BSYNC B0 ;  /* 0x0000000000007941 */ /* 0x000fea0003800000 */
.L_x_2913:
        /* <DEDUP_REMOVED lines=93> */
.L_x_2916:
[----:B------:R-:W-:Y:S05]  /*12bd0*/  BSYNC B0 ;  /* 0x0000000000007941 */ /* 0x000fea0003800000 */
.L_x_2915:
[----:B------:R4:W-:Y:S01]  /*12be0*/  STS.128 [R233+0x3800], R12 ;  /* 0x0038000ce9007388 */ /* 0x0009e20000000c00 */
[----:B------:R-:W-:Y:S05]  /*12bf0*/  BRA `(.L_x_2890) ;  /* 0x0000000000a07947 */ /* 0x000fea0003800000 */
.L_x_2870:
        /* <DEDUP_REMOVED lines=40> */
.L_x_2890:
[----:B------:R-:W-:Y:S05]  /*12e80*/  BSYNC B2 ;  /* 0x0000000000027941 */ /* 0x000fea0003800000 */
.L_x_2869:
        /* <DEDUP_REMOVED lines=8> */
[----:B------:R-:W-:Y:S01]  /*12f10*/  IMAD.IADD R17, R62, 0x1, -R2 ;  /* 0x000000013e117824 */ /* 0x000fe200078e0a02 */
[----:B------:R-:W-:Y:S01]  /*12f20*/  ULDC.64 UR16, c[0x0][0x398] ;  /* 0x0000e60000107ab9 */ /* 0x000fe20000000a00 */
[C---:B------:R-:W-:Y:S01]  /*12f30*/  VIADD R16, R234.reuse, 0x60 ;  /* 0x00000060ea107836 */ /* 0x040fe20000000000 */
[----:B------:R-:W-:Y:S01]  /*12f40*/  SHF.R.S32.HI R244, RZ, 0x1f, R59 ;  /* 0x0000001ffff47819 */ /* 0x000fe2000001143b */
[----:B------:R-:W-:Y:S01]  /*12f50*/  VIADD R3, R234, 0x70 ;  /* 0x00000070ea037836 */ /* 0x000fe20000000000 */
[-C--:B------:R-:W-:Y:S01]  /*12f60*/  ISETP.GE.AND P6, PT, R0, R17.reuse, PT ;  /* 0x000000110000720c */ /* 0x080fe20003fc6270 */
[----:B------:R-:W-:Y:S01]  /*12f70*/  IMAD.U32 R19, RZ, RZ, UR14 ;  /* 0x0000000eff137e24 */ /* 0x000fe2000f8e00ff */
[-C--:B------:R-:W-:Y:S01]  /*12f80*/  ISETP.GE.AND P0, PT, R234, R17.reuse, PT ;  /* 0x00000011ea00720c */ /* 0x080fe20003f06270 */
[----:B------:R-:W-:Y:S01]  /*12f90*/  IMAD.SHL.U32 R40, R63, 0x40, RZ ;  /* 0x000000403f287824 */ /* 0x000fe200078e00ff */
[-C--:B------:R-:W-:Y:S01]  /*12fa0*/  ISETP.GE.AND P5, PT, R18, R17.reuse, PT ;  /* 0x000000111200720c */ /* 0x080fe20003fa6270 */
[----:B------:R-:W-:Y:S01]  /*12fb0*/  IMAD.SHL.U32 R193, R57, 0x2, RZ ;  /* 0x0000000239c17824 */ /* 0x000fe200078e00ff */
[----:B------:R-:W-:-:S02]  /*12fc0*/  ISETP.GE.AND P3, PT, R20, R17, PT ;  /* 0x000000111400720c */ /* 0x000fc40003f66270 */
[-C--:B------:R-:W-:Y:S02]  /*12fd0*/  ISETP.GE.AND P4, PT, R24, R17.reuse, PT ;  /* 0x000000111800720c */ /* 0x080fe40003f86270 */
[----:B------:R-:W-:Y:S02]  /*12fe0*/  ISETP.GE.AND P2, PT, R22, R17, PT ;  /* 0x000000111600720c */ /* 0x000fe40003f46270 */
[----:B------:R-:W-:Y:S02]  /*12ff0*/  LOP3.LUT R40, R40, 0xfffffe00, RZ, 0xc0, !PT ;  /* 0xfffffe0028287812 */ /* 0x000fe400078ec0ff */
[----:B------:R-:W-:Y:S01]  /*13000*/  @!P6 LEA R26, P1, R115, R238, 0x1 ;  /* 0x000000ee731ae211 */ /* 0x000fe200078208ff */
[----:B------:R-:W-:Y:S01]  /*13010*/  @!PT LDS RZ, [RZ] ;  /* 0x00000000fffff984 */ /* 0x000fe20000000800 */
[----:B------:R-:W-:Y:S01]  /*13020*/  @!PT LDS RZ, [RZ] ;  /* 0x00000000fffff984 */ /* 0x000fe20000000800 */
[----:B------:R-:W-:Y:S01]  /*13030*/  @!PT LDS RZ, [RZ] ;  /* 0x00000000fffff984 */ /* 0x000fe20000000800 */
[----:B------:R-:W-:Y:S01]  /*13040*/  @!P0 LDGSTS.E.BYPASS.LTC128B.128 [R233+0x4000], desc[UR6][R238.64] ;  /* 0x04000000eee98fae */ /* 0x000fe2000b901d46 */
[----:B------:R-:W-:Y:S01]  /*13050*/  LEA.HI R244, R244, R59, RZ, 0x2 ;  /* 0x0000003bf4f47211 */ /* 0x000fe200078f10ff */
[----:B-1----:R-:W1:Y:S01]  /*13060*/  @!P5 LDC.64 R6, c[0x0][0x248] ;  /* 0x00009200ff06db82 */ /* 0x002e620000000a00 */
[----:B--2-4-:R-:W-:Y:S01]  /*13070*/  P2R R8, PR, RZ, 0x2 ;  /* 0x00000002ff087803 */ /* 0x014fe20000000000 */
[----:B------:R-:W-:Y:S01]  /*13080*/  @!P0 LDGSTS.E.BYPASS.LTC128B.128 [R233+0x8000], desc[UR6][R238.64+0x80] ;  /* 0x08000080eee98fae */ /* 0x000fe2000b901d46 */
[----:B------:R-:W-:Y:S01]  /*13090*/  ISETP.GE.AND P1, PT, R16, R17, PT ;  /* 0x000000111000720c */ /* 0x000fe20003f26270 */
[----:B------:R-:W-:Y:S01]  /*130a0*/  IMAD R230, R58, 0x400, R40 ;  /* 0x000004003ae67824 */ /* 0x000fe200078e0228 */
[----:B------:R-:W-:-:S02]  /*130b0*/  ISETP.NE.AND P0, PT, R8, RZ, PT ;  /* 0x000000ff0800720c */ /* 0x000fc40003f05270 */
[----:B------:R-:W-:Y:S01]  /*130c0*/  SHF.R.S32.HI R244, RZ, 0x2, R244 ;  /* 0x00000002fff47819 */ /* 0x000fe200000114f4 */
[----:B------:R-:W2:Y:S01]  /*130d0*/  @!P3 LDC.64 R4, c[0x0][0x248] ;  /* 0x00009200ff04bb82 */ /* 0x000ea20000000a00 */
[----:B------:R-:W-:Y:S02]  /*130e0*/  @!P6 LEA.HI.X R27, R115, R239, R114, 0x1, P0 ;  /* 0x000000ef731be211 */ /* 0x000fe400000f0c72 */
[----:B------:R-:W-:Y:S02]  /*130f0*/  ISETP.GE.AND P0, PT, R3, R17, PT ;  /* 0x000000110300720c */ /* 0x000fe40003f06270 */
[----:B------:R-:W-:Y:S01]  /*13100*/  LOP3.LUT R193, R193, 0x6, RZ, 0xc0, !PT ;  /* 0x00000006c1c17812 */ /* 0x000fe200078ec0ff */
        /* <DEDUP_REMOVED lines=43> */
[----:B------:R-:W-:-:S02]  /*133c0*/  LEA R242, P1, R146, UR8, 0x1 ;  /* 0x0000000892f27c11 */ /* 0x000fc4000f8208ff */
[----:B------:R-:W-:Y:S01]  /*133d0*/  LOP3.LUT R9, R12, 0x8, R9, 0xf8, !PT ;  /* 0x000000080c097812 */ /* 0x000fe200078ef809 */
[----:B------:R-:W-:Y:S01]  /*133e0*/  @!P0 LDGSTS.E.BYPASS.LTC128B.128 [R233+0x7800], desc[UR6][R26.64] ;  /* 0x078000001ae98fae */ /* 0x000fe2000b901d46 */
[----:B------:R-:W-:Y:S02]  /*133f0*/  LEA.HI.X R241, R146, UR9, R52, 0x1, P1 ;  /* 0x0000000992f17c11 */ /* 0x000fe400088f0c34 */
[----:B-1----:R-:W-:Y:S01]  /*13400*/  SHF.R.S32.HI R4, RZ, 0x4, R143 ;  /* 0x00000004ff047819 */ /* 0x002fe2000001148f */
[----:B------:R-:W-:Y:S01]  /*13410*/  @!P0 LDGSTS.E.BYPASS.LTC128B.128 [R233+0xb800], desc[UR6][R26.64+0x80] ;  /* 0x0b8000801ae98fae */ /* 0x000fe2000b901d46 */
[----:B------:R-:W-:Y:S02]  /*13420*/  ISETP.GE.AND P0, PT, R234, R17, PT ;  /* 0x00000011ea00720c */ /* 0x000fe40003f06270 */
[----:B------:R-:W-:Y:S01]  /*13430*/  LEA.HI R143, R143, R4, RZ, 0x1 ;  /* 0x000000048f8f7211 */ /* 0x000fe200078f08ff */
[----:B------:R-:W0:Y:S01]  /*13440*/  LDGDEPBAR ;  /* 0x00000000000079af */ /* 0x000e220000000000 */
[----:B------:R-:W-:-:S02]  /*13450*/  SHF.R.U32.HI R12, RZ, 0x3, R12 ;  /* 0x00000003ff0c7819 */ /* 0x000fc4000001160c */
[----:B------:R-:W-:Y:S02]  /*13460*/  LOP3.LUT R143, R143, 0xfffffffe, RZ, 0xc0, !PT ;  /* 0xfffffffe8f8f7812 */ /* 0x000fe400078ec0ff */
[----:B------:R-:W-:Y:S01]  /*13470*/  ISETP.GE.AND P1, PT, R16, R17, PT ;  /* 0x000000111000720c */ /* 0x000fe20003f26270 */
[----:B--2---:R-:W1:Y:S02]  /*13480*/  @!P5 LDC.64 R6, c[0x0][0x250] ;  /* 0x00009400ff06db82 */ /* 0x004e640000000a00 */
[----:B------:R-:W-:Y:S01]  /*13490*/  IMAD.IADD R229, R4, 0x1, -R143 ;  /* 0x0000000104e57824 */ /* 0x000fe200078e0a8f */
[----:B------:R-:W-:Y:S01]  /*134a0*/  LOP3.LUT R12, R9, R12, RZ, 0x3c, !PT ;  /* 0x0000000c090c7212 */ /* 0x000fe200078e3cff */
[----:B------:R-:W-:Y:S02]  /*134b0*/  @!P0 IMAD.MOV.U32 R243, RZ, RZ, R241 ;  /* 0x000000fffff38224 */ /* 0x000fe400078e00f1 */
        /* <DEDUP_REMOVED lines=114> */
[----:B------:R-:W-:-:S02]  /*13be0*/  IMAD.IADD R212, R0, 0x1, R227 ;  /* 0x0000000100d47824 */ /* 0x000fc400078e02e3 */
        /* <DEDUP_REMOVED lines=16> */
[----:B-1----:R-:W1:Y:S04]  /*13cf0*/  LDSM.16.M88.4 R16, [R229+0x7800] ;  /* 0x00780000e510783b */ /* 0x002e680000000200 */
[----:B------:R-:W-:Y:S04]  /*13d00*/  LDSM.16.M88.4 R28, [R228] ;  /* 0x00000000e41c783b */ /* 0x000fe80000000200 */
[----:B--2---:R-:W2:Y:S04]  /*13d10*/  LDSM.16.M88.4 R8, [R227] ;  /* 0x00000000e308783b */ /* 0x004ea80000000200 */
[----:B------:R-:W2:Y:S01]  /*13d20*/  LDSM.16.M88.4 R4, [R227+0x800] ;  /* 0x00080000e304783b */ /* 0x000ea20000000200 */
[C---:B----4-:R-:W-:Y:S03]  /*13d30*/  HMMA.16816.F32 R36, R124.reuse, R32, RZ ;  /* 0x000000207c24723c */ /* 0x050fe600000018ff */
[----:B------:R-:W4:Y:S03]  /*13d40*/  LDSM.16.M88.4 R120, [R227+0x1000] ;  /* 0x00100000e378783b */ /* 0x000f260000000200 */
[C---:B------:R-:W-:Y:S01]  /*13d50*/  HMMA.16816.F32 R32, R124.reuse, R34, RZ ;  /* 0x000000227c20723c */ /* 0x040fe200000018ff */
[----:B------:R-:W4:Y:S04]  /*13d60*/  LDSM.16.M88.4 R20, [R227+0x1800] ;  /* 0x00180000e314783b */ /* 0x000f280000000200 */
[----:B---3--:R-:W3:Y:S01]  /*13d70*/  LDSM.16.M88.4 R12, [R227+0x2000] ;  /* 0x00200000e30c783b */ /* 0x008ee20000000200 */
[C---:B-----5:R-:W-:Y:S03]  /*13d80*/  HMMA.16816.F32 R64, R124.reuse, R72, RZ ;  /* 0x000000487c40723c */ /* 0x060fe600000018ff */
[----:B------:R-:W-:Y:S03]  /*13d90*/  LDSM.16.M88.4 R24, [R226] ;  /* 0x00000000e218783b */ /* 0x000fe60000000200 */
[C---:B------:R-:W-:Y:S01]  /*13da0*/  HMMA.16816.F32 R72, R124.reuse, R74, RZ ;  /* 0x0000004a7c48723c */ /* 0x040fe200000018ff */
[----:B------:R-:W-:Y:S04]  /*13db0*/  LDSM.16.M88.4 R68, [R227+0x3000] ;  /* 0x00300000e344783b */ /* 0x000fe80000000200 */
[----:B------:R-:W-:Y:S01]  /*13dc0*/  LDSM.16.M88.4 R116, [R227+0x2800] ;  /* 0x00280000e374783b */ /* 0x000fe20000000200 */
        /* <DEDUP_REMOVED lines=26> */
[C---:B------:R-:W-:Y:S06]  /*13f70*/  HMMA.16816.F32 R104, R28.reuse, R20, R104 ;  /* 0x000000141c68723c */ /* 0x040fec0000001868 */
[C---:B------:R-:W-:Y:S01]  /*13f80*/  HMMA.16816.F32 R100, R28.reuse, R22, R100 ;  /* 0x000000161c64723c */ /* 0x040fe20000001864 */
[----:B------:R-:W4:Y:S05]  /*13f90*/  LDSM.16.M88.4 R20, [R225] ;  /* 0x00000000e114783b */ /* 0x000f2a0000000200 */
[C---:B---3--:R-:W-:Y:S06]  /*13fa0*/  HMMA.16816.F32 R96, R28.reuse, R12, R96 ;  /* 0x0000000c1c60723c */ /* 0x048fec0000001860 */
[----:B------:R-:W-:Y:S01]  /*13fb0*/  HMMA.16816.F32 R92, R28, R14, R92 ;  /* 0x0000000e1c5c723c */ /* 0x000fe2000000185c */
[----:B------:R-:W3:Y:S05]  /*13fc0*/  LDSM.16.M88.4 R12, [R223+0x5800] ;  /* 0x00580000df0c783b */ /* 0x000eea0000000200 */
[C---:B-1----:R-:W-:Y:S06]  /*13fd0*/  HMMA.16816.F32 R36, R24.reuse, R16, R36 ;  /* 0x000000101824723c */ /* 0x042fec0000001824 */
[----:B------:R-:W-:Y:S01]  /*13fe0*/  HMMA.16816.F32 R32, R24, R18, R32 ;  /* 0x000000121820723c */ /* 0x000fe20000001820 */
[----:B------:R-:W-:Y:S05]  /*13ff0*/  LDSM.16.M88.4 R16, [R230+0x2000] ;  /* 0x00200000e610783b */ /* 0x000fea0000000200 */
[C---:B------:R-:W-:Y:S06]  /*14000*/  HMMA.16816.F32 R80, R28.reuse, R68, R80 ;  /* 0x000000441c50723c */ /* 0x040fec0000001850 */
[----:B------:R-:W-:Y:S01]  /*14010*/  HMMA.16816.F32 R76, R28, R70, R76 ;  /* 0x000000461c4c723c */ /* 0x000fe2000000184c */
[----:B------:R-:W1:Y:S05]  /*14020*/  LDSM.16.M88.4 R68, [R229+0x8000] ;  /* 0x00800000e544783b */ /* 0x000e6a0000000200 */
[C---:B--2---:R-:W-:Y:S06]  /*14030*/  HMMA.16816.F32 R112, R24.reuse, R4, R112 ;  /* 0x000000041870723c */ /* 0x044fec0000001870 */
[----:B------:R-:W-:Y:S01]  /*14040*/  HMMA.16816.F32 R108, R24, R6, R108 ;  /* 0x00000006186c723c */ /* 0x000fe2000000186c */
[----:B------:R-:W2:Y:S05]  /*14050*/  LDSM.16.M88.4 R4, [R212+0x800] ;  /* 0x00080000d404783b */ /* 0x000eaa0000000200 */
[C---:B----4-:R-:W-:Y:S06]  /*14060*/  HMMA.16816.F32 R36, R20.reuse, R120, R36 ;  /* 0x000000781424723c */ /* 0x050fec0000001824 */
[----:B------:R-:W-:Y:S01]  /*14070*/  HMMA.16816.F32 R32, R20, R122, R32 ;  /* 0x0000007a1420723c */ /* 0x000fe20000001820 */
[----:B------:R-:W-:Y:S05]  /*14080*/  LDSM.16.M88.4 R120, [R212+0x1000] ;  /* 0x00100000d478783b */ /* 0x000fea0000000200 */
[C---:B------:R-:W-:Y:S06]  /*14090*/  HMMA.16816.F32 R88, R28.reuse, R116, R88 ;  /* 0x000000741c58723c */ /* 0x040fec0000001858 */
[----:B------:R-:W-:Y:S01]  /*140a0*/  HMMA.16816.F32 R84, R28, R118, R84 ;  /* 0x000000761c54723c */ /* 0x000fe20000001854 */
[----:B------:R-:W-:Y:S05]  /*140b0*/  LDSM.16.M88.4 R116, [R227+0x4000] ;  /* 0x00400000e374783b */ /* 0x000fea0000000200 */
[C---:B---3--:R-:W-:Y:S06]  /*140c0*/  HMMA.16816.F32 R104, R24.reuse, R12, R104 ;  /* 0x0000000c1868723c */ /* 0x048fec0000001868 */
[----:B------:R-:W-:Y:S01]  /*140d0*/  HMMA.16816.F32 R100, R24, R14, R100 ;  /* 0x0000000e1864723c */ /* 0x000fe20000001864 */
[----:B------:R-:W3:Y:S05]  /*140e0*/  LDSM.16.M88.4 R12, [R228+0x2000] ;  /* 0x00200000e40c783b */ /* 0x000eea0000000200 */
[C---:B------:R-:W-:Y:S06]  /*140f0*/  HMMA.16816.F32 R128, R28.reuse, R48, R128 ;  /* 0x000000301c80723c */ /* 0x040fec0000001880 */
[----:B------:R-:W-:Y:S01]  /*14100*/  HMMA.16816.F32 R124, R28, R50, R124 ;  /* 0x000000321c7c723c */ /* 0x000fe2000000187c */
[----:B------:R-:W4:Y:S04]  /*14110*/  LDSM.16.M88.4 R48, [R223+0x6000] ;  /* 0x00600000df30783b */ /* 0x000f280000000200 */
[----:B------:R-:W-:Y:S01]  /*14120*/  LDSM.16.M88.4 R28, [R223+0x7000] ;  /* 0x00700000df1c783b */ /* 0x000fe20000000200 */
[C---:B------:R-:W-:Y:S06]  /*14130*/  HMMA.16816.F32 R64, R24.reuse, R8, R64 ;  /* 0x000000081840723c */ /* 0x040fec0000001840 */
[----:B------:R-:W-:Y:S01]  /*14140*/  HMMA.16816.F32 R72, R24, R10, R72 ;  /* 0x0000000a1848723c */ /* 0x000fe20000001848 */
[----:B------:R-:W5:Y:S05]  /*14150*/  LDSM.16.M88.4 R8, [R223+0x6800] ;  /* 0x00680000df08783b */ /* 0x000f6a0000000200 */
[C---:B-1----:R-:W-:Y:S06]  /*14160*/  HMMA.16816.F32 R36, R16.reuse, R68, R36 ;  /* 0x000000441024723c */ /* 0x042fec0000001824 */
[----:B------:R-:W-:Y:S01]  /*14170*/  HMMA.16816.F32 R32, R16, R70, R32 ;  /* 0x000000461020723c */ /* 0x000fe20000001820 */
[----:B------:R-:W1:Y:S05]  /*14180*/  LDSM.16.M88.4 R68, [R227+0x4800] ;  /* 0x00480000e344783b */ /* 0x000e6a0000000200 */
[C---:B--2---:R-:W-:Y:S06]  /*14190*/  HMMA.16816.F32 R64, R20.reuse, R4, R64 ;  /* 0x000000041440723c */ /* 0x044fec0000001840 */
[----:B------:R-:W-:Y:S01]  /*141a0*/  HMMA.16816.F32 R72, R20, R6, R72 ;  /* 0x000000061448723c */ /* 0x000fe20000001848 */
[----:B------:R-:W-:Y:S05]  /*141b0*/  LDSM.16.M88.4 R4, [R225+0x2000] ;  /* 0x00200000e104783b */ /* 0x000fea0000000200 */
[C---:B---3--:R-:W-:Y:S06]  /*141c0*/  HMMA.16816.F32 R36, R12.reuse, R116, R36 ;  /* 0x000000740c24723c */ /* 0x048fec0000001824 */
[----:B------:R-:W-:Y:S01]  /*141d0*/  HMMA.16816.F32 R32, R12, R118, R32 ;  /* 0x000000760c20723c */ /* 0x000fe20000001820 */
[----:B------:R-:W2:Y:S05]  /*141e0*/  LDSM.16.M88.4 R116, [R212+0x1800] ;  /* 0x00180000d474783b */ /* 0x000eaa0000000200 */
[C---:B----4-:R-:W-:Y:S06]  /*141f0*/  HMMA.16816.F32 R96, R24.reuse, R48, R96 ;  /* 0x000000301860723c */ /* 0x050fec0000001860 */
[C---:B------:R-:W-:Y:S01]  /*14200*/  HMMA.16816.F32 R92, R24.reuse, R50, R92 ;  /* 0x00000032185c723c */ /* 0x040fe2000000185c */
[----:B------:R-:W-:Y:S05]  /*14210*/  LDSM.16.M88.4 R48, [R223+0x8000] ;  /* 0x00800000df30783b */ /* 0x000fea0000000200 */
[C---:B-----5:R-:W-:Y:S06]  /*14220*/  HMMA.16816.F32 R88, R24.reuse, R8, R88 ;  /* 0x000000081858723c */ /* 0x060fec0000001858 */
[----:B------:R-:W-:Y:S01]  /*14230*/  HMMA.16816.F32 R84, R24, R10, R84 ;  /* 0x0000000a1854723c */ /* 0x000fe20000001854 */
[----:B------:R-:W3:Y:S05]  /*14240*/  LDSM.16.M88.4 R8, [R226+0x2000] ;  /* 0x00200000e208783b */ /* 0x000eea0000000200 */
[----:B------:R-:W-:Y:S06]  /*14250*/  HMMA.16816.F32 R64, R16, R136, R64 ;  /* 0x000000881040723c */ /* 0x000fec0000001840 */
[C---:B------:R-:W-:Y:S01]  /*14260*/  HMMA.16816.F32 R140, R24.reuse, R132, R128 ;  /* 0x00000084188c723c */ /* 0x040fe20000001880 */
[----:B------:R-:W4:Y:S05]  /*14270*/  LDSM.16.M88.4 R128, [R223+0x8800] ;  /* 0x00880000df80783b */ /* 0x000f2a0000000200 */
[C---:B------:R-:W-:Y:S06]  /*14280*/  HMMA.16816.F32 R80, R24.reuse, R28, R80 ;  /* 0x0000001c1850723c */ /* 0x040fec0000001850 */
[C---:B------:R-:W-:Y:S01]  /*14290*/  HMMA.16816.F32 R76, R24.reuse, R30, R76 ;  /* 0x0000001e184c723c */ /* 0x040fe2000000184c */
[----:B------:R-:W-:Y:S05]  /*142a0*/  LDSM.16.M88.4 R28, [R212+0x4000] ;  /* 0x00400000d41c783b */ /* 0x000fea0000000200 */
[----:B------:R-:W-:Y:S01]  /*142b0*/  HMMA.16816.F32 R124, R24, R134, R124 ;  /* 0x00000086187c723c */ /* 0x000fe2000000187c */
[----:B------:R-:W5:Y:S05]  /*142c0*/  LDSM.16.M88.4 R24, [R229+0x9000] ;  /* 0x00900000e518783b */ /* 0x000f6a0000000200 */
[----:B------:R-:W-:Y:S06]  /*142d0*/  HMMA.16816.F32 R72, R16, R138, R72 ;  /* 0x0000008a1048723c */ /* 0x000fec0000001848 */
[----:B-1----:R-:W-:Y:S06]  /*142e0*/  HMMA.16816.F32 R64, R12, R68, R64 ;  /* 0x000000440c40723c */ /* 0x002fec0000001840 */
[C---:B------:R-:W-:Y:S06]  /*142f0*/  HMMA.16816.F32 R112, R20.reuse, R120, R112 ;  /* 0x000000781470723c */ /* 0x040fec0000001870 */
[C---:B------:R-:W-:Y:S01]  /*14300*/  HMMA.16816.F32 R108, R20.reuse, R122, R108 ;  /* 0x0000007a146c723c */ /* 0x040fe2000000186c */
[----:B------:R-:W-:Y:S05]  /*14310*/  LDSM.16.M88.4 R120, [R229+0x9800] ;  /* 0x00980000e578783b */ /* 0x000fea0000000200 */
[----:B--2---:R-:W-:Y:S06]  /*14320*/  HMMA.16816.F32 R104, R20, R116, R104 ;  /* 0x000000741468723c */ /* 0x004fec0000001868 */
[----:B---3--:R-:W-:Y:S06]  /*14330*/  HMMA.16816.F32 R36, R8, R48, R36 ;  /* 0x000000300824723c */ /* 0x008fec0000001824 */
[----:B------:R-:W-:Y:S01]  /*14340*/  HMMA.16816.F32 R116, R20, R118, R100 ;  /* 0x000000761474723c */ /* 0x000fe20000001864 */
[----:B------:R-:W1:Y:S05]  /*14350*/  LDSM.16.M88.4 R100, [R212+0x4800] ;  /* 0x00480000d464783b */ /* 0x000e6a0000000200 */
[----:B------:R-:W-:Y:S01]  /*14360*/  HMMA.16816.F32 R32, R8, R50, R32 ;  /* 0x000000320820723c */ /* 0x000fe20000001820 */
[----:B------:R-:W-:Y:S05]  /*14370*/  LDSM.16.M88.4 R48, [R212+0x2000] ;  /* 0x00200000d430783b */ /* 0x000fea0000000200 */
[----:B------:R-:W-:Y:S01]  /*14380*/  HMMA.16816.F32 R72, R12, R70, R72 ;  /* 0x000000460c48723c */ /* 0x000fe20000001848 */
[----:B------:R-:W2:Y:S05]  /*14390*/  LDSM.16.M88.4 R68, [R227+0x5000] ;  /* 0x00500000e344783b */ /* 0x000eaa0000000200 */
[----:B----4-:R-:W-:Y:S06]  /*143a0*/  HMMA.16816.F32 R64, R8, R128, R64 ;  /* 0x000000800840723c */ /* 0x010fec0000001840 */
[C---:B-----5:R-:W-:Y:S06]  /*143b0*/  HMMA.16816.F32 R112, R16.reuse, R24, R112 ;  /* 0x000000181070723c */ /* 0x060fec0000001870 */
[----:B------:R-:W-:Y:S01]  /*143c0*/  HMMA.16816.F32 R108, R16, R26, R108 ;  /* 0x0000001a106c723c */ /* 0x000fe2000000186c */
[----:B------:R-:W-:Y:S05]  /*143d0*/  LDSM.16.M88.4 R24, [R227+0x5800] ;  /* 0x00580000e318783b */ /* 0x000fea0000000200 */
[C---:B------:R-:W-:Y:S06]  /*143e0*/  HMMA.16816.F32 R36, R4.reuse, R28, R36 ;  /* 0x0000001c0424723c */ /* 0x040fec0000001824 */
[C---:B------:R-:W-:Y:S01]  /*143f0*/  HMMA.16816.F32 R32, R4.reuse, R30, R32 ;  /* 0x0000001e0420723c */ /* 0x040fe20000001820 */
[----:B------:R-:W3:Y:S05]  /*14400*/  LDSM.16.M88.4 R28, [R223+0x9000] ;  /* 0x00900000df1c783b */ /* 0x000eea0000000200 */
[----:B-1----:R-:W-:Y:S06]  /*14410*/  HMMA.16816.F32 R64, R4, R100, R64 ;  /* 0x000000640440723c */ /* 0x002fec0000001840 */
[C---:B--2---:R-:W-:Y:S06]  /*14420*/  HMMA.16816.F32 R112, R12.reuse, R68, R112 ;  /* 0x000000440c70723c */ /* 0x044fec0000001870 */
[----:B------:R-:W-:Y:S01]  /*14430*/  HMMA.16816.F32 R108, R12, R70, R108 ;  /* 0x000000460c6c723c */ /* 0x000fe2000000186c */
[----:B------:R-:W1:Y:S01]  /*14440*/  LDSM.16.M88.4 R68, [R229+0xa000] ;  /* 0x00a00000e544783b */ /* 0x000e620000000200 */
[----:B------:R-:W-:Y:S01]  /*14450*/  FMUL.FTZ R37, R37, UR17 ;  /* 0x0000001125257c20 */ /* 0x000fe20008410000 */
[----:B------:R-:W-:Y:S01]  /*14460*/  FMUL.FTZ R38, R38, UR17 ;  /* 0x0000001126267c20 */ /* 0x000fe20008410000 */
[----:B------:R-:W-:Y:S01]  /*14470*/  FMUL.FTZ R39, R39, UR17 ;  /* 0x0000001127277c20 */ /* 0x000fe20008410000 */
[----:B------:R-:W-:Y:S01]  /*14480*/  FMUL.FTZ R0, R36, UR17 ;  /* 0x0000001124007c20 */ /* 0x000fe20008410000 */
[C---:B------:R-:W-:Y:S01]  /*14490*/  HMMA.16816.F32 R104, R16.reuse, R120, R104 ;  /* 0x000000781068723c */ /* 0x040fe20000001868 */
[----:B------:R-:W-:Y:S01]  /*144a0*/  FMUL.FTZ R32, R32, UR17 ;  /* 0x0000001120207c20 */ /* 0x000fe20008410000 */
[----:B------:R-:W-:Y:S01]  /*144b0*/  FMUL.FTZ R33, R33, UR17 ;  /* 0x0000001121217c20 */ /* 0x000fe20008410000 */
[----:B------:R-:W-:Y:S01]  /*144c0*/  MUFU.TANH R42, R37 ;  /* 0x00000025002a7308 */ /* 0x000fe20000002400 */
[----:B------:R-:W-:Y:S01]  /*144d0*/  FMUL.FTZ R61, R34, UR17 ;  /* 0x00000011223d7c20 */ /* 0x000fe20008410000 */
[----:B------:R-:W-:Y:S01]  /*144e0*/  FMUL.FTZ R63, R35, UR17 ;  /* 0x00000011233f7c20 */ /* 0x000fe20008410000 */
[----:B------:R-:W-:Y:S01]  /*144f0*/  HMMA.16816.F32 R116, R16, R122, R116 ;  /* 0x0000007a1074723c */ /* 0x000fe20000001874 */
[----:B------:R-:W-:Y:S01]  /*14500*/  FMUL.FTZ R64, R64, UR17 ;  /* 0x0000001140407c20 */ /* 0x000fe20008410000 */
[----:B------:R-:W-:-:S03]  /*14510*/  FMUL.FTZ R65, R65, UR17 ;  /* 0x0000001141417c20 */ /* 0x000fc60008410000 */
[----:B------:R-:W-:Y:S01]  /*14520*/  MUFU.TANH R41, R38 ;  /* 0x0000002600297308 */ /* 0x000fe20000002400 */
[----:B------:R-:W-:Y:S01]  /*14530*/  HMMA.16816.F32 R96, R20, R48, R96 ;  /* 0x000000301460723c */ /* 0x000fe20000001860 */
[----:B------:R-:W-:Y:S01]  /*14540*/  FMUL.FTZ R123, R66, UR17 ;  /* 0x00000011427b7c20 */ /* 0x000fe20008410000 */
[----:B------:R-:W-:-:S04]  /*14550*/  FMUL.FTZ R122, R67, UR17 ;  /* 0x00000011437a7c20 */ /* 0x000fc80008410000 */
[C---:B---3--:R-:W-:Y:S01]  /*14560*/  HMMA.16816.F32 R112, R8.reuse, R28, R112 ;  /* 0x0000001c0870723c */ /* 0x048fe20000001870 */
[----:B------:R2:W3:Y:S05]  /*14570*/  MUFU.TANH R44, R39 ;  /* 0x00000027002c7308 */ /* 0x0004ea0000002400 */
[----:B------:R-:W-:Y:S01]  /*14580*/  HMMA.16816.F32 R108, R8, R30, R108 ;  /* 0x0000001e086c723c */ /* 0x000fe2000000186c */
[----:B------:R-:W4:Y:S02]  /*14590*/  LDSM.16.M88.4 R28, [R212+0x2800] ;  /* 0x00280000d41c783b */ /* 0x000f240000000200 */
[----:B------:R-:W-:Y:S03]  /*145a0*/  MUFU.TANH R47, R32 ;  /* 0x00000020002f7308 */ /* 0x000fe60000002400 */
[C---:B------:R-:W-:Y:S05]  /*145b0*/  HMMA.16816.F32 R104, R12.reuse, R24, R104 ;  /* 0x000000180c68723c */ /* 0x040fea0000001868 */
[----:B------:R5:W-:Y:S01]  /*145c0*/  MUFU.TANH R46, R33 ;  /* 0x00000021002e7308 */ /* 0x000be20000002400 */
[----:B--2---:R-:W2:Y:S01]  /*145d0*/  LDSM.16.M88.4 R36, [R212+0x5000] ;  /* 0x00500000d424783b */ /* 0x004ea20000000200 */
[----:B------:R-:W-:Y:S03]  /*145e0*/  HMMA.16816.F32 R116, R12, R26, R116 ;  /* 0x0000001a0c74723c */ /* 0x000fe60000001874 */
[----:B------:R-:W-:Y:S03]  /*145f0*/  LDSM.16.M88.4 R24, [R212+0x3000] ;  /* 0x00300000d418783b */ /* 0x000fe60000000200 */
[----:B------:R-:W-:Y:S01]  /*14600*/  MUFU.TANH R121, R64 ;  /* 0x0000004000797308 */ /* 0x000fe20000002400 */
[----:B-1----:R-:W-:Y:S06]  /*14610*/  HMMA.16816.F32 R96, R16, R68, R96 ;  /* 0x000000441060723c */ /* 0x002fec0000001860 */
[----:B------:R-:W-:Y:S01]  /*14620*/  HMMA.16816.F32 R92, R20, R50, R92 ;  /* 0x00000032145c723c */ /* 0x000fe2000000185c */
[----:B------:R1:W-:Y:S01]  /*14630*/  MUFU.TANH R120, R65 ;  /* 0x0000004100787308 */ /* 0x0003e20000002400 */
[----:B-----5:R-:W5:Y:S04]  /*14640*/  LDSM.16.M88.4 R32, [R223+0x9800] ;  /* 0x00980000df20783b */ /* 0x020f680000000200 */
[----:B------:R-:W-:Y:S01]  /*14650*/  LDSM.16.M88.4 R48, [R212+0x3800] ;  /* 0x00380000d430783b */ /* 0x000fe20000000200 */
[----:B------:R-:W-:Y:S02]  /*14660*/  HMMA.16816.F32 R72, R8, R130, R72 ;  /* 0x000000820848723c */ /* 0x000fe40000001848 */
[----:B------:R-:W3:Y:S04]  /*14670*/  MUFU.TANH R63, R63 ;  /* 0x0000003f003f7308 */ /* 0x000ee80000002400 */
[C---:B----4-:R-:W-:Y:S04]  /*14680*/  HMMA.16816.F32 R88, R20.reuse, R28, R88 ;  /* 0x0000001c1458723c */ /* 0x050fe80000001858 */
[----:B------:R-:W4:Y:S01]  /*14690*/  MUFU.TANH R123, R123 ;  /* 0x0000007b007b7308 */ /* 0x000f220000002400 */
[----:B-1----:R-:W1:Y:S01]  /*146a0*/  LDSM.16.M88.4 R64, [R227+0x6000] ;  /* 0x00600000e340783b */ /* 0x002e620000000200 */
[----:B------:R-:W-:Y:S03]  /*146b0*/  HMMA.16816.F32 R84, R20, R30, R84 ;  /* 0x0000001e1454723c */ /* 0x000fe60000001854 */
[----:B------:R-:W-:Y:S03]  /*146c0*/  LDSM.16.M88.4 R28, [R212+0x6000] ;  /* 0x00600000d41c783b */ /* 0x000fe60000000200 */
[----:B------:R-:W-:Y:S01]  /*146d0*/  MUFU.TANH R61, R61 ;  /* 0x0000003d003d7308 */ /* 0x000fe20000002400 */
[C---:B--2---:R-:W-:Y:S06]  /*146e0*/  HMMA.16816.F32 R112, R4.reuse, R36, R112 ;  /* 0x000000240470723c */ /* 0x044fec0000001870 */
[----:B------:R-:W-:Y:S01]  /*146f0*/  HMMA.16816.F32 R108, R4, R38, R108 ;  /* 0x00000026046c723c */ /* 0x000fe2000000186c */
[----:B------:R-:W2:Y:S01]  /*14700*/  LDSM.16.M88.4 R36, [R223+0xa000] ;  /* 0x00a00000df24783b */ /* 0x000ea20000000200 */
[----:B------:R-:W-:Y:S04]  /*14710*/  MUFU.TANH R122, R122 ;  /* 0x0000007a007a7308 */ /* 0x000fe80000002400 */
[----:B------:R-:W-:Y:S01]  /*14720*/  HMMA.16816.F32 R92, R16, R70, R92 ;  /* 0x00000046105c723c */ /* 0x000fe2000000185c */
[----:B------:R-:W-:Y:S03]  /*14730*/  LDSM.16.M88.4 R68, [R227+0x6800] ;  /* 0x00680000e344783b */ /* 0x000fe60000000200 */
[----:B------:R-:W-:Y:S02]  /*14740*/  MUFU.TANH R0, R0 ;  /* 0x0000000000007308 */ /* 0x000fe40000002400 */
[C---:B-----5:R-:W-:Y:S06]  /*14750*/  HMMA.16816.F32 R104, R8.reuse, R32, R104 ;  /* 0x000000200868723c */ /* 0x060fec0000001868 */
[----:B------:R-:W-:Y:S01]  /*14760*/  HMMA.16816.F32 R116, R8, R34, R116 ;  /* 0x000000220874723c */ /* 0x000fe20000001874 */
[----:B------:R-:W5:Y:S01]  /*14770*/  LDSM.16.M88.4 R32, [R229+0xa800] ;  /* 0x00a80000e520783b */ /* 0x000f620000000200 */
[----:B------:R-:W-:Y:S01]  /*14780*/  FMUL.FTZ R128, R112, UR17 ;  /* 0x0000001170807c20 */ /* 0x000fe20008410000 */
[----:B------:R-:W-:Y:S01]  /*14790*/  FMUL.FTZ R112, R113, UR17 ;  /* 0x0000001171707c20 */ /* 0x000fe20008410000 */
[----:B------:R-:W-:Y:S01]  /*147a0*/  FMUL.FTZ R113, R114, UR17 ;  /* 0x0000001172717c20 */ /* 0x000fe20008410000 */
[----:B------:R-:W-:Y:S01]  /*147b0*/  FMUL.FTZ R115, R115, UR17 ;  /* 0x0000001173737c20 */ /* 0x000fe20008410000 */
[----:B------:R-:W-:Y:S01]  /*147c0*/  HMMA.16816.F32 R80, R20, R24, R80 ;  /* 0x000000181450723c */ /* 0x000fe20000001850 */
[----:B------:R-:W-:Y:S01]  /*147d0*/  FMUL.FTZ R110, R110, UR17 ;  /* 0x000000116e6e7c20 */ /* 0x000fe20008410000 */
[----:B------:R-:W-:Y:S01]  /*147e0*/  MUFU.TANH R128, R128 ;  /* 0x0000008000807308 */ /* 0x000fe20000002400 */
[----:B------:R-:W-:-:S03]  /*147f0*/  FMUL.FTZ R109, R109, UR17 ;  /* 0x000000116d6d7c20 */ /* 0x000fc60008410000 */
[C---:B-1----:R-:W-:Y:S04]  /*14800*/  HMMA.16816.F32 R96, R12.reuse, R64, R96 ;  /* 0x000000400c60723c */ /* 0x042fe80000001860 */
[----:B------:R-:W-:Y:S02]  /*14810*/  MUFU.TANH R113, R113 ;  /* 0x0000007100717308 */ /* 0x000fe40000002400 */
[----:B------:R-:W-:Y:S01]  /*14820*/  HMMA.16816.F32 R92, R12, R66, R92 ;  /* 0x000000420c5c723c */ /* 0x000fe2000000185c */
[----:B------:R-:W-:Y:S01]  /*14830*/  FMUL.FTZ R65, R111, UR17 ;  /* 0x000000116f417c20 */ /* 0x000fe20008410000 */
[----:B------:R-:W-:-:S04]  /*14840*/  FMUL.FTZ R64, R108, UR17 ;  /* 0x000000116c407c20 */ /* 0x000fc80008410000 */
[C---:B------:R-:W-:Y:S01]  /*14850*/  HMMA.16816.F32 R76, R20.reuse, R26, R76 ;  /* 0x0000001a144c723c */ /* 0x040fe2000000184c */
[----:B------:R-:W1:Y:S01]  /*14860*/  LDSM.16.M88.4 R24, [R223+0xa800] ;  /* 0x00a80000df18783b */ /* 0x000e620000000200 */
[----:B------:R-:W-:Y:S04]  /*14870*/  MUFU.TANH R65, R65 ;  /* 0x0000004100417308 */ /* 0x000fe80000002400 */
[----:B------:R-:W-:Y:S04]  /*14880*/  HMMA.16816.F32 R140, R20, R48, R140 ;  /* 0x00000030148c723c */ /* 0x000fe8000000188c */
[----:B------:R-:W-:Y:S02]  /*14890*/  MUFU.TANH R112, R112 ;  /* 0x0000007000707308 */ /* 0x000fe40000002400 */
[----:B--2---:R-:W-:Y:S06]  /*148a0*/  HMMA.16816.F32 R96, R8, R36, R96 ;  /* 0x000000240860723c */ /* 0x004fec0000001860 */
[C---:B-----5:R-:W-:Y:S01]  /*148b0*/  HMMA.16816.F32 R88, R16.reuse, R32, R88 ;  /* 0x000000201058723c */ /* 0x060fe20000001858 */
[----:B------:R-:W-:Y:S05]  /*148c0*/  MUFU.TANH R175, R115 ;  /* 0x0000007300af7308 */ /* 0x000fea0000002400 */
[----:B------:R-:W-:Y:S01]  /*148d0*/  HMMA.16816.F32 R84, R16, R34, R84 ;  /* 0x000000221054723c */ /* 0x000fe20000001854 */
[----:B------:R-:W2:Y:S02]  /*148e0*/  LDSM.16.M88.4 R32, [R229+0xb000] ;  /* 0x00b00000e520783b */ /* 0x000ea40000000200 */
[----:B------:R-:W-:Y:S03]  /*148f0*/  MUFU.TANH R64, R64 ;  /* 0x0000004000407308 */ /* 0x000fe60000002400 */
[----:B------:R-:W-:Y:S01]  /*14900*/  HMMA.16816.F32 R92, R8, R38, R92 ;  /* 0x00000026085c723c */ /* 0x000fe2000000185c */
[----:B------:R-:W5:Y:S04]  /*14910*/  LDSM.16.M88.4 R36, [R212+0x6800] ;  /* 0x00680000d424783b */ /* 0x000f680000000200 */
[----:B------:R-:W-:Y:S01]  /*14920*/  MUFU.TANH R173, R110 ;  /* 0x0000006e00ad7308 */ /* 0x000fe20000002400 */
[----:B------:R-:W-:Y:S06]  /*14930*/  HMMA.16816.F32 R96, R4, R28, R96 ;  /* 0x0000001c0460723c */ /* 0x000fec0000001860 */
[----:B------:R-:W-:Y:S01]  /*14940*/  HMMA.16816.F32 R88, R12, R68, R88 ;  /* 0x000000440c58723c */ /* 0x000fe20000001858 */
[----:B------:R-:W-:Y:S01]  /*14950*/  IMAD R29, R58, 0x10, R60 ;  /* 0x000000103a1d7824 */ /* 0x000fe200078e023c */
[----:B------:R-:W-:Y:S01]  /*14960*/  MUFU.TANH R170, R109 ;  /* 0x0000006d00aa7308 */ /* 0x000fe20000002400 */
[----:B------:R-:W-:-:S03]  /*14970*/  IMAD.IADD R58, R2, 0x1, R193 ;  /* 0x00000001023a7824 */ /* 0x000fc600078e02c1 */
[----:B------:R-:W-:Y:S01]  /*14980*/  IADD3 R29, R29, 0x1, R244 ;  /* 0x000000011d1d7810 */ /* 0x000fe20007ffe0f4 */
[----:B------:R-:W-:Y:S01]  /*14990*/  VIADD R28, R58, 0x1 ;  /* 0x000000013a1c7836 */ /* 0x000fe20000000000 */
[----:B------:R-:W-:Y:S01]  /*149a0*/  HMMA.16816.F32 R124, R20, R50, R124 ;  /* 0x00000032147c723c */ /* 0x000fe2000000187c */
[----:B------:R-:W4:Y:S01]  /*149b0*/  LDSM.16.M88.4 R20, [R227+0x7000] ;  /* 0x00700000e314783b */ /* 0x000f220000000200 */
[----:B------:R-:W-:-:S03]  /*149c0*/  IADD3 R53, R62, R29, -R231 ;  /* 0x0000001d3e357210 */ /* 0x000fc60007ffe8e7 */
[----:B------:R-:W-:Y:S01]  /*149d0*/  LDSM.16.M88.4 R48, [R227+0x7800] ;  /* 0x00780000e330783b */ /* 0x000fe20000000200 */
[C---:B------:R-:W-:Y:S01]  /*149e0*/  HMMA.16816.F32 R72, R4.reuse, R102, R72 ;  /* 0x000000660448723c */ /* 0x040fe20000001848 */
[----:B------:R-:W-:Y:S02]  /*149f0*/  VIADD R53, R53, UR16 ;  /* 0x0000001035357c36 */ /* 0x000fe40008000000 */
[----:B------:R-:W4:Y:S01]  /*14a00*/  LDSM.16.M88.4 R100, [R212+0x5800] ;  /* 0x00580000d464783b */ /* 0x000f220000000200 */
[----:B------:R-:W-:Y:S01]  /*14a10*/  FMUL.FTZ R99, R99, UR17 ;  /* 0x0000001163637c20 */ /* 0x000fe20008410000 */
[----:B------:R-:W-:Y:S01]  /*14a20*/  FMUL.FTZ R97, R97, UR17 ;  /* 0x0000001161617c20 */ /* 0x000fe20008410000 */
[C---:B------:R-:W-:Y:S01]  /*14a30*/  VIMNMX R55, R53.reuse, R62, PT ;  /* 0x0000003e35377248 */ /* 0x040fe20003fe0100 */
[----:B------:R-:W-:Y:S01]  /*14a40*/  HMMA.16816.F32 R92, R4, R30, R92 ;  /* 0x0000001e045c723c */ /* 0x000fe2000000185c */
[----:B------:R-:W-:Y:S01]  /*14a50*/  VIADDMNMX R53, R53, 0x8, R62, PT ;  /* 0x0000000835357846 */ /* 0x000fe2000380013e */
[----:B------:R4:W-:Y:S01]  /*14a60*/  MUFU.TANH R161, R99 ;  /* 0x0000006300a17308 */ /* 0x0009e20000002400 */
[----:B------:R-:W-:Y:S01]  /*14a70*/  ISETP.GE.AND P2, PT, R28, R55, PT ;  /* 0x000000371c00720c */ /* 0x000fe20003f46270 */
[----:B------:R-:W-:Y:S01]  /*14a80*/  FMUL.FTZ R98, R98, UR17 ;  /* 0x0000001162627c20 */ /* 0x000fe20008410000 */
[----:B------:R-:W-:Y:S01]  /*14a90*/  ISETP.GE.AND P0, PT, R28, R53, PT ;  /* 0x000000351c00720c */ /* 0x000fe20003f06270 */
[C---:B------:R-:W-:Y:S01]  /*14aa0*/  VIADD R28, R58.reuse, 0x8 ;  /* 0x000000083a1c7836 */ /* 0x040fe20000000000 */
[----:B-1----:R-:W-:Y:S01]  /*14ab0*/  HMMA.16816.F32 R88, R8, R24, R88 ;  /* 0x000000180858723c */ /* 0x002fe20000001858 */
[----:B------:R-:W-:Y:S01]  /*14ac0*/  VIADD R30, R58, 0x9 ;  /* 0x000000093a1e7836 */ /* 0x000fe20000000000 */
[----:B---3--:R-:W-:Y:S01]  /*14ad0*/  FSEL R57, R44, -INF , !P0 ;  /* 0xff8000002c397808 */ /* 0x008fe20004000000 */
[----:B------:R-:W-:Y:S01]  /*14ae0*/  MUFU.TANH R162, R97 ;  /* 0x0000006100a27308 */ /* 0x000fe20000002400 */
[----:B------:R-:W-:Y:S01]  /*14af0*/  ISETP.GE.AND P1, PT, R28, R55, PT ;  /* 0x000000371c00720c */ /* 0x000fe20003f26270 */
[----:B------:R-:W-:Y:S01]  /*14b00*/  FMUL.FTZ R96, R96, UR17 ;  /* 0x0000001160607c20 */ /* 0x000fe20008410000 */
[----:B------:R-:W-:Y:S01]  /*14b10*/  ISETP.GE.AND P3, PT, R28, R53, PT ;  /* 0x000000351c00720c */ /* 0x000fe20003f66270 */
[C---:B------:R-:W-:Y:S01]  /*14b20*/  VIADD R24, R58.reuse, 0x10 ;  /* 0x000000103a187836 */ /* 0x040fe20000000000 */
[----:B--2---:R-:W-:Y:S01]  /*14b30*/  HMMA.16816.F32 R80, R16, R32, R80 ;  /* 0x000000201050723c */ /* 0x004fe20000001850 */
[----:B------:R-:W-:Y:S01]  /*14b40*/  VIADD R28, R58, 0x11 ;  /* 0x000000113a1c7836 */ /* 0x000fe20000000000 */
[-C--:B------:R-:W-:Y:S01]  /*14b50*/  ISETP.GE.AND P4, PT, R30, R55.reuse, PT ;  /* 0x000000371e00720c */ /* 0x080fe20003f86270 */
[----:B------:R-:W-:Y:S01]  /*14b60*/  FMUL.FTZ R75, R75, UR17 ;  /* 0x000000114b4b7c20 */ /* 0x000fe20008410000 */
[----:B------:R-:W-:Y:S01]  /*14b70*/  ISETP.GE.AND P6, PT, R24, R55, PT ;  /* 0x000000371800720c */ /* 0x000fe20003fc6270 */
[----:B------:R-:W-:Y:S01]  /*14b80*/  FMUL.FTZ R72, R72, UR17 ;  /* 0x0000001148487c20 */ /* 0x000fe20008410000 */
[----:B------:R-:W-:Y:S01]  /*14b90*/  ISETP.GE.AND P5, PT, R30, R53, PT ;  /* 0x000000351e00720c */ /* 0x000fe20003fa6270 */
[----:B------:R-:W-:Y:S01]  /*14ba0*/  HMMA.16816.F32 R84, R12, R70, R84 ;  /* 0x000000460c54723c */ /* 0x000fe20000001854 */
[----:B------:R-:W-:Y:S01]  /*14bb0*/  P2R R33, PR, RZ, 0x40 ;  /* 0x00000040ff217803 */ /* 0x000fe20000000000 */
[----:B------:R-:W1:Y:S01]  /*14bc0*/  MUFU.TANH R75, R75 ;  /* 0x0000004b004b7308 */ /* 0x000e620000002400 */
[C---:B------:R-:W-:Y:S01]  /*14bd0*/  ISETP.GE.AND P6, PT, R28.reuse, R55, PT ;  /* 0x000000371c00720c */ /* 0x040fe20003fc6270 */
[----:B------:R-:W-:Y:S01]  /*14be0*/  FMUL.FTZ R73, R73, UR17 ;  /* 0x0000001149497c20 */ /* 0x000fe20008410000 */
[-C--:B------:R-:W-:Y:S01]  /*14bf0*/  ISETP.GE.AND P0, PT, R28, R53.reuse, PT ;  /* 0x000000351c00720c */ /* 0x080fe20003f06270 */
[----:B------:R-:W-:Y:S01]  /*14c00*/  HMMA.16816.F32 R76, R16, R34, R76 ;  /* 0x00000022104c723c */ /* 0x000fe2000000184c */
[----:B------:R-:W2:Y:S01]  /*14c10*/  LDSM.16.M88.4 R28, [R229+0xb800] ;  /* 0x00b80000e51c783b */ /* 0x000ea20000000200 */
[----:B------:R-:W-:Y:S01]  /*14c20*/  FSEL R60, R42, -INF , !P2 ;  /* 0xff8000002a3c7808 */ /* 0x000fe20005000000 */
[----:B------:R-:W-:Y:S01]  /*14c30*/  FMUL.FTZ R74, R74, UR17 ;  /* 0x000000114a4a7c20 */ /* 0x000fe20008410000 */
[----:B------:R-:W-:Y:S01]  /*14c40*/  ISETP.GE.AND P2, PT, R24, R53, PT ;  /* 0x000000351800720c */ /* 0x000fe20003f46270 */
[----:B------:R-:W3:Y:S01]  /*14c50*/  MUFU.TANH R72, R72 ;  /* 0x0000004800487308 */ /* 0x000ee20000002400 */
[----:B-----5:R-:W-:Y:S01]  /*14c60*/  HMMA.16816.F32 R88, R4, R36, R88 ;  /* 0x000000240458723c */ /* 0x020fe20000001858 */
[----:B------:R-:W-:Y:S01]  /*14c70*/  FSEL R59, R63, -INF , !P5 ;  /* 0xff8000003f3b7808 */ /* 0x000fe20006800000 */
[----:B------:R-:W-:Y:S01]  /*14c80*/  FMUL.FTZ R93, R93, UR17 ;  /* 0x000000115d5d7c20 */ /* 0x000fe20008410000 */
[----:B------:R-:W-:Y:S01]  /*14c90*/  P2R R32, PR, RZ, 0x4 ;  /* 0x00000004ff207803 */ /* 0x000fe20000000000 */
[----:B------:R-:W-:Y:S01]  /*14ca0*/  FMUL.FTZ R63, R95, UR17 ;  /* 0x000000115f3f7c20 */ /* 0x000fe20008410000 */
[----:B------:R-:W-:Y:S01]  /*14cb0*/  FSEL R62, R47, -INF , !P1 ;  /* 0xff8000002f3e7808 */ /* 0x000fe20004800000 */
[----:B----4-:R-:W-:Y:S01]  /*14cc0*/  HMMA.16816.F32 R80, R12, R20, R80 ;  /* 0x000000140c50723c */ /* 0x010fe20000001850 */
[----:B------:R-:W-:Y:S01]  /*14cd0*/  VIADD R36, R58, 0x18 ;  /* 0x000000183a247836 */ /* 0x000fe20000000000 */
[----:B------:R-:W-:Y:S01]  /*14ce0*/  ISETP.NE.AND P5, PT, R32, RZ, PT ;  /* 0x000000ff2000720c */ /* 0x000fe20003fa5270 */
[----:B------:R-:W4:Y:S01]  /*14cf0*/  MUFU.TANH R73, R73 ;  /* 0x0000004900497308 */ /* 0x000f220000002400 */
[----:B------:R-:W-:Y:S01]  /*14d00*/  FSEL R70, R46, -INF , !P4 ;  /* 0xff8000002e467808 */ /* 0x000fe20006000000 */
[----:B------:R-:W-:Y:S01]  /*14d10*/  FMUL.FTZ R92, R92, UR17 ;  /* 0x000000115c5c7c20 */ /* 0x000fe20008410000 */
[----:B------:R-:W-:Y:S01]  /*14d20*/  HMMA.16816.F32 R84, R8, R26, R84 ;  /* 0x0000001a0854723c */ /* 0x000fe20000001854 */
[----:B------:R-:W5:Y:S01]  /*14d30*/  LDSM.16.M88.4 R24, [R223+0xb000] ;  /* 0x00b00000df18783b */ /* 0x000f620000000200 */
[----:B------:R-:W-:Y:S01]  /*14d40*/  VIADD R20, R58, 0x20 ;  /* 0x000000203a147836 */ /* 0x000fe20000000000 */
[----:B------:R-:W-:Y:S01]  /*14d50*/  ISETP.GE.AND P1, PT, R36, R55, PT ;  /* 0x000000372400720c */ /* 0x000fe20003f26270 */
[----:B------:R-:W-:Y:S01]  /*14d60*/  FMUL.FTZ R69, R94, UR17 ;  /* 0x000000115e457c20 */ /* 0x000fe20008410000 */
[----:B------:R-:W-:Y:S01]  /*14d70*/  ISETP.GE.AND P2, PT, R36, R53, PT ;  /* 0x000000352400720c */ /* 0x000fe20003f46270 */
[----:B------:R-:W-:Y:S01]  /*14d80*/  HMMA.16816.F32 R104, R4, R100, R104 ;  /* 0x000000640468723c */ /* 0x000fe20000001868 */
[----:B------:R-:W-:Y:S01]  /*14d90*/  ISETP.NE.AND P4, PT, R33, RZ, PT ;  /* 0x000000ff2100720c */ /* 0x000fe20003f85270 */
[----:B------:R-:W-:Y:S01]  /*14da0*/  VIADD R36, R58, 0x19 ;  /* 0x000000193a247836 */ /* 0x000fe20000000000 */
[----:B------:R-:W-:Y:S01]  /*14db0*/  FSEL R99, R123, -INF , !P5 ;  /* 0xff8000007b637808 */ /* 0x000fe20006800000 */
[----:B------:R-:W4:Y:S01]  /*14dc0*/  LDSM.16.M88.4 R32, [R212+0x7000] ;  /* 0x00700000d420783b */ /* 0x000f220000000200 */
[----:B------:R-:W-:Y:S01]  /*14dd0*/  ISETP.GE.AND P5, PT, R20, R55, PT ;  /* 0x000000371400720c */ /* 0x000fe20003fa6270 */
[----:B------:R-:W-:Y:S01]  /*14de0*/  HMMA.16816.F32 R76, R12, R22, R76 ;  /* 0x000000160c4c723c */ /* 0x000fe2000000184c */
[----:B------:R-:W-:Y:S01]  /*14df0*/  FSEL R120, R120, -INF , !P6 ;  /* 0xff80000078787808 */ /* 0x000fe20007000000 */
[----:B------:R-:W4:Y:S01]  /*14e00*/  MUFU.TANH R74, R74 ;  /* 0x0000004a004a7308 */ /* 0x000f220000002400 */
[----:B------:R-:W-:Y:S01]  /*14e10*/  FSEL R68, R121, -INF , !P4 ;  /* 0xff80000079447808 */ /* 0x000fe20006000000 */
[----:B------:R-:W-:Y:S01]  /*14e20*/  FMUL.FTZ R164, R88, UR17 ;  /* 0x0000001158a47c20 */ /* 0x000fe20008410000 */
[-C--:B------:R-:W-:Y:S01]  /*14e30*/  ISETP.GE.AND P6, PT, R20, R53.reuse, PT ;  /* 0x000000351400720c */ /* 0x080fe20003fc6270 */
[----:B------:R-:W-:Y:S01]  /*14e40*/  HMMA.16816.F32 R116, R4, R102, R116 ;  /* 0x000000660474723c */ /* 0x000fe20000001874 */
[----:B------:R-:W-:Y:S01]  /*14e50*/  ISETP.GE.AND P4, PT, R36, R53, PT ;  /* 0x000000352400720c */ /* 0x000fe20003f86270 */
[----:B------:R-:W-:Y:S01]  /*14e60*/  FMUL.FTZ R71, R89, UR17 ;  /* 0x0000001159477c20 */ /* 0x000fe20008410000 */
[----:B------:R-:W-:Y:S01]  /*14e70*/  P2R R20, PR, RZ, 0x20 ;  /* 0x00000020ff147803 */ /* 0x000fe20000000000 */
[----:B------:R-:W-:Y:S01]  /*14e80*/  MUFU.TANH R159, R98 ;  /* 0x00000062009f7308 */ /* 0x000fe20000002400 */
[----:B-1----:R-:W-:Y:S01]  /*14e90*/  FSEL R75, R75, -INF , !P4 ;  /* 0xff8000004b4b7808 */ /* 0x002fe20006000000 */
[C---:B--2---:R-:W-:Y:S01]  /*14ea0*/  HMMA.16816.F32 R140, R16.reuse, R28, R140 ;  /* 0x0000001c108c723c */ /* 0x044fe2000000188c */
[----:B------:R-:W-:Y:S01]  /*14eb0*/  ISETP.NE.AND P4, PT, R20, RZ, PT ;  /* 0x000000ff1400720c */ /* 0x000fe20003f85270 */
[----:B------:R-:W-:Y:S01]  /*14ec0*/  FMUL.FTZ R90, R90, UR17 ;  /* 0x000000115a5a7c20 */ /* 0x000fe20008410000 */
[----:B------:R-:W1:Y:S01]  /*14ed0*/  LDSM.16.M88.4 R20, [R223+0xb800] ;  /* 0x00b80000df14783b */ /* 0x000e620000000200 */
[----:B------:R-:W-:Y:S01]  /*14ee0*/  FSEL R61, R61, -INF , !P3 ;  /* 0xff8000003d3d7808 */ /* 0x000fe20005800000 */
[----:B------:R-:W-:Y:S01]  /*14ef0*/  FMUL.FTZ R91, R91, UR17 ;  /* 0x000000115b5b7c20 */ /* 0x000fe20008410000 */
[----:B------:R-:W-:Y:S01]  /*14f00*/  HMMA.16816.F32 R124, R16, R30, R124 ;  /* 0x0000001e107c723c */ /* 0x000fe2000000187c */
[----:B------:R-:W-:Y:S01]  /*14f10*/  FMUL.FTZ R66, R106, UR17 ;  /* 0x000000116a427c20 */ /* 0x000fe20008410000 */
[----:B------:R-:W-:Y:S01]  /*14f20*/  FMUL.FTZ R100, R104, UR17 ;  /* 0x0000001168647c20 */ /* 0x000fe20008410000 */
[----:B------:R-:W-:Y:S01]  /*14f30*/  VIADD R28, R58, 0x30 ;  /* 0x000000303a1c7836 */ /* 0x000fe20000000000 */
[-C--:B------:R-:W-:Y:S01]  /*14f40*/  ISETP.GE.AND P3, PT, R36, R55.reuse, PT ;  /* 0x000000372400720c */ /* 0x080fe20003f66270 */
[----:B------:R-:W-:Y:S01]  /*14f50*/  VIADD R36, R58, 0x21 ;  /* 0x000000213a247836 */ /* 0x000fe20000000000 */
[----:B------:R-:W-:Y:S01]  /*14f60*/  FSEL R47, R113, -INF , !P6 ;  /* 0xff800000712f7808 */ /* 0x000fe20007000000 */
[----:B------:R-:W2:Y:S01]  /*14f70*/  MUFU.TANH R66, R66 ;  /* 0x0000004200427308 */ /* 0x000ea20000002400 */
[-C--:B------:R-:W-:Y:S01]  /*14f80*/  ISETP.GE.AND P6, PT, R28, R55.reuse, PT ;  /* 0x000000371c00720c */ /* 0x080fe20003fc6270 */
[----:B------:R-:W1:Y:S01]  /*14f90*/  LDSM.16.M88.4 R16, [R212+0x7800] ;  /* 0x00780000d410783b */ /* 0x000e620000000200 */
[----:B---3--:R-:W-:Y:S01]  /*14fa0*/  FSEL R88, R72, -INF , !P1 ;  /* 0xff80000048587808 */ /* 0x008fe20004800000 */
[----:B-----5:R-:W-:Y:S01]  /*14fb0*/  HMMA.16816.F32 R80, R8, R24, R80 ;  /* 0x000000180850723c */ /* 0x020fe20000001850 */
[----:B----4-:R-:W-:Y:S01]  /*14fc0*/  FSEL R72, R73, -INF , !P3 ;  /* 0xff80000049487808 */ /* 0x010fe20005800000 */
[----:B------:R-:W-:Y:S01]  /*14fd0*/  FMUL.FTZ R105, R105, UR17 ;  /* 0x0000001169697c20 */ /* 0x000fe20008410000 */
[----:B------:R-:W-:Y:S01]  /*14fe0*/  FSEL R40, R128, -INF , !P4 ;  /* 0xff80000080287808 */ /* 0x000fe20006000000 */
[----:B------:R-:W3:Y:S01]  /*14ff0*/  MUFU.TANH R100, R100 ;  /* 0x0000006400647308 */ /* 0x000ee20000002400 */
[----:B------:R-:W-:Y:S01]  /*15000*/  FSEL R97, R122, -INF , !P0 ;  /* 0xff8000007a617808 */ /* 0x000fe20004000000 */
[----:B------:R-:W-:Y:S01]  /*15010*/  HMMA.16816.F32 R84, R4, R38, R84 ;  /* 0x000000260454723c */ /* 0x000fe20000001854 */
[----:B------:R-:W-:Y:S01]  /*15020*/  VIADD R24, R58, 0x29 ;  /* 0x000000293a187836 */ /* 0x000fe20000000000 */
[C---:B------:R-:W-:Y:S01]  /*15030*/  ISETP.GE.AND P5, PT, R36.reuse, R55, PT ;  /* 0x000000372400720c */ /* 0x040fe20003fa6270 */
[----:B------:R-:W-:Y:S01]  /*15040*/  FMUL.FTZ R101, R117, UR17 ;  /* 0x0000001175657c20 */ /* 0x000fe20008410000 */
[----:B------:R-:W-:Y:S01]  /*15050*/  ISETP.GE.AND P0, PT, R36, R53, PT ;  /* 0x000000352400720c */ /* 0x000fe20003f06270 */
[----:B------:R-:W-:Y:S01]  /*15060*/  VIADD R36, R58, 0x28 ;  /* 0x000000283a247836 */ /* 0x000fe20000000000 */
[C---:B------:R-:W-:Y:S01]  /*15070*/  HMMA.16816.F32 R140, R12.reuse, R48, R140 ;  /* 0x000000300c8c723c */ /* 0x040fe2000000188c */
[C---:B------:R-:W-:Y:S01]  /*15080*/  ISETP.GE.AND P3, PT, R24.reuse, R55, PT ;  /* 0x000000371800720c */ /* 0x040fe20003f66270 */
[----:B------:R-:W4:Y:S01]  /*15090*/  MUFU.TANH R144, R105 ;  /* 0x0000006900907308 */ /* 0x000f220000002400 */
[-C--:B------:R-:W-:Y:S01]  /*150a0*/  ISETP.GE.AND P4, PT, R24, R53.reuse, PT ;  /* 0x000000351800720c */ /* 0x080fe20003f86270 */
[----:B------:R-:W-:Y:S01]  /*150b0*/  FMUL.FTZ R107, R107, UR17 ;  /* 0x000000116b6b7c20 */ /* 0x000fe20008410000 */
[----:B------:R-:W-:Y:S01]  /*150c0*/  P2R R24, PR, RZ, 0x40 ;  /* 0x00000040ff187803 */ /* 0x000fe20000000000 */
[----:B------:R-:W-:Y:S01]  /*150d0*/  HMMA.16816.F32 R124, R12, R50, R124 ;  /* 0x000000320c7c723c */ /* 0x000fe2000000187c */
[----:B------:R-:W-:Y:S01]  /*150e0*/  ISETP.GE.AND P6, PT, R28, R53, PT ;  /* 0x000000351c00720c */ /* 0x000fe20003fc6270 */
[----:B------:R-:W-:Y:S01]  /*150f0*/  VIADD R28, R58, 0x31 ;  /* 0x000000313a1c7836 */ /* 0x000fe20000000000 */
[----:B------:R-:W-:Y:S01]  /*15100*/  FSEL R37, R65, -INF , !P4 ;  /* 0xff80000041257808 */ /* 0x000fe20006000000 */
[----:B------:R-:W-:Y:S01]  /*15110*/  FMUL.FTZ R119, R119, UR17 ;  /* 0x0000001177777c20 */ /* 0x000fe20008410000 */
[----:B------:R-:W-:Y:S01]  /*15120*/  ISETP.NE.AND P4, PT, R24, RZ, PT ;  /* 0x000000ff1800720c */ /* 0x000fe20003f85270 */
[----:B------:R-:W-:Y:S01]  /*15130*/  VIADD R24, R58, 0x40 ;  /* 0x000000403a187836 */ /* 0x000fe20000000000 */
[----:B------:R-:W-:Y:S01]  /*15140*/  FSEL R46, R112, -INF , !P5 ;  /* 0xff800000702e7808 */ /* 0x000fe20006800000 */
[----:B------:R-:W-:Y:S01]  /*15150*/  HMMA.16816.F32 R76, R8, R26, R76 ;  /* 0x0000001a084c723c */ /* 0x000fe2000000184c */
[----:B------:R-:W-:Y:S01]  /*15160*/  FSEL R175, R175, -INF , !P0 ;  /* 0xff800000afaf7808 */ /* 0x000fe20004000000 */
[----:B------:R-:W5:Y:S01]  /*15170*/  MUFU.TANH R171, R107 ;  /* 0x0000006b00ab7308 */ /* 0x000f620000002400 */
[----:B------:R-:W-:Y:S01]  /*15180*/  FSEL R89, R74, -INF , !P2 ;  /* 0xff8000004a597808 */ /* 0x000fe20005000000 */
[----:B------:R-:W-:Y:S01]  /*15190*/  FMUL.FTZ R67, R116, UR17 ;  /* 0x0000001174437c20 */ /* 0x000fe20008410000 */
[C---:B------:R-:W-:Y:S01]  /*151a0*/  ISETP.GE.AND P5, PT, R28.reuse, R55, PT ;  /* 0x000000371c00720c */ /* 0x040fe20003fa6270 */
[----:B------:R-:W-:Y:S01]  /*151b0*/  HMMA.16816.F32 R80, R4, R32, R80 ;  /* 0x000000200450723c */ /* 0x000fe20000001850 */
[----:B------:R-:W-:Y:S01]  /*151c0*/  ISETP.GE.AND P0, PT, R28, R53, PT ;  /* 0x000000351c00720c */ /* 0x000fe20003f06270 */
[----:B------:R-:W-:Y:S01]  /*151d0*/  VIADD R28, R58, 0x38 ;  /* 0x000000383a1c7836 */ /* 0x000fe20000000000 */
[----:B------:R-:W-:Y:S01]  /*151e0*/  ISETP.GE.AND P1, PT, R36, R55, PT ;  /* 0x000000372400720c */ /* 0x000fe20003f26270 */
[----:B------:R-:W-:Y:S01]  /*151f0*/  VIADD R26, R58, 0x39 ;  /* 0x000000393a1a7836 */ /* 0x000fe20000000000 */
[----:B------:R-:W-:Y:S01]  /*15200*/  ISETP.GE.AND P2, PT, R36, R53, PT ;  /* 0x000000352400720c */ /* 0x000fe20003f46270 */
[----:B------:R-:W5:Y:S01]  /*15210*/  MUFU.TANH R101, R101 ;  /* 0x0000006500657308 */ /* 0x000f620000002400 */
[----:B--2---:R-:W-:Y:S01]  /*15220*/  FSEL R39, R66, -INF , !P6 ;  /* 0xff80000042277808 */ /* 0x004fe20007000000 */
[----:B------:R-:W-:Y:S01]  /*15230*/  VIADD R30, R58, 0x41 ;  /* 0x000000413a1e7836 */ /* 0x000fe20000000000 */
[-C--:B------:R-:W-:Y:S01]  /*15240*/  ISETP.GE.AND P6, PT, R24, R55.reuse, PT ;  /* 0x000000371800720c */ /* 0x080fe20003fc6270 */
[----:B-1----:R-:W-:Y:S01]  /*15250*/  HMMA.16816.F32 R124, R8, R22, R124 ;  /* 0x00000016087c723c */ /* 0x002fe2000000187c */
[----:B------:R-:W-:Y:S01]  /*15260*/  FSEL R44, R64, -INF , !P1 ;  /* 0xff800000402c7808 */ /* 0x000fe20004800000 */
[----:B------:R-:W-:Y:S01]  /*15270*/  VIADD R12, R58, 0x50 ;  /* 0x000000503a0c7836 */ /* 0x000fe20000000000 */
[----:B------:R-:W-:Y:S01]  /*15280*/  FSEL R173, R173, -INF , !P2 ;  /* 0xff800000adad7808 */ /* 0x000fe20005000000 */
[----:B------:R-:W1:Y:S01]  /*15290*/  MUFU.TANH R157, R119 ;  /* 0x00000077009d7308 */ /* 0x000e620000002400 */
[----:B------:R-:W-:Y:S01]  /*152a0*/  ISETP.GE.AND P1, PT, R28, R55, PT ;  /* 0x000000371c00720c */ /* 0x000fe20003f26270 */
[----:B------:R-:W-:Y:S01]  /*152b0*/  FMUL.FTZ R102, R118, UR17 ;  /* 0x0000001176667c20 */ /* 0x000fe20008410000 */
[----:B------:R-:W-:Y:S01]  /*152c0*/  ISETP.GE.AND P2, PT, R28, R53, PT ;  /* 0x000000351c00720c */ /* 0x000fe20003f46270 */
[----:B------:R-:W-:Y:S01]  /*152d0*/  HMMA.16816.F32 R76, R4, R34, R76 ;  /* 0x00000022044c723c */ /* 0x000fe2000000184c */
[----:B------:R-:W-:Y:S01]  /*152e0*/  FSEL R170, R170, -INF , !P3 ;  /* 0xff800000aaaa7808 */ /* 0x000fe20005800000 */
[----:B------:R-:W-:Y:S01]  /*152f0*/  FMUL.FTZ R86, R86, UR17 ;  /* 0x0000001156567c20 */ /* 0x000fe20008410000 */
[----:B---3--:R-:W-:Y:S01]  /*15300*/  FSEL R42, R100, -INF , !P4 ;  /* 0xff800000642a7808 */ /* 0x008fe20006000000 */
[----:B------:R-:W2:Y:S01]  /*15310*/  MUFU.TANH R158, R93 ;  /* 0x0000005d009e7308 */ /* 0x000ea20000002400 */
[----:B------:R-:W-:Y:S01]  /*15320*/  P2R R28, PR, RZ, 0x40 ;  /* 0x00000040ff1c7803 */ /* 0x000fe20000000000 */
[----:B------:R-:W-:Y:S01]  /*15330*/  FMUL.FTZ R87, R87, UR17 ;  /* 0x0000001157577c20 */ /* 0x000fe20008410000 */
[C---:B------:R-:W-:Y:S01]  /*15340*/  ISETP.GE.AND P3, PT, R26.reuse, R55, PT ;  /* 0x000000371a00720c */ /* 0x040fe20003f66270 */
[----:B------:R-:W-:Y:S01]  /*15350*/  FMUL.FTZ R85, R85, UR17 ;  /* 0x0000001155557c20 */ /* 0x000fe20008410000 */
[-C--:B------:R-:W-:Y:S01]  /*15360*/  ISETP.GE.AND P4, PT, R26, R53.reuse, PT ;  /* 0x000000351a00720c */ /* 0x080fe20003f86270 */
[----:B------:R-:W-:Y:S01]  /*15370*/  FMUL.FTZ R84, R84, UR17 ;  /* 0x0000001154547c20 */ /* 0x000fe20008410000 */
[----:B------:R-:W-:Y:S01]  /*15380*/  ISETP.GE.AND P6, PT, R24, R53, PT ;  /* 0x000000351800720c */ /* 0x000fe20003fc6270 */
[----:B------:R-:W3:Y:S01]  /*15390*/  MUFU.TANH R67, R67 ;  /* 0x0000004300437308 */ /* 0x000ee20000002400 */
[----:B------:R-:W-:Y:S01]  /*153a0*/  HMMA.16816.F32 R24, R8, R20, R140 ;  /* 0x000000140818723c */ /* 0x000fe2000000188c */
[----:B----4-:R-:W-:Y:S01]  /*153b0*/  FSEL R144, R144, -INF , !P5 ;  /* 0xff80000090907808 */ /* 0x010fe20006800000 */
[----:B------:R-:W-:Y:S01]  /*153c0*/  FMUL.FTZ R80, R80, UR17 ;  /* 0x0000001150507c20 */ /* 0x000fe20008410000 */
[----:B------:R-:W-:Y:S01]  /*153d0*/  ISETP.GE.AND P5, PT, R30, R55, PT ;  /* 0x000000371e00720c */ /* 0x000fe20003fa6270 */
[----:B------:R-:W-:Y:S01]  /*153e0*/  FMUL.FTZ R82, R82, UR17 ;  /* 0x0000001152527c20 */ /* 0x000fe20008410000 */
[----:B-----5:R-:W-:Y:S01]  /*153f0*/  FSEL R171, R171, -INF , !P0 ;  /* 0xff800000abab7808 */ /* 0x020fe20004000000 */
[C---:B------:R-:W-:Y:S01]  /*15400*/  VIADD R14, R58.reuse, 0x51 ;  /* 0x000000513a0e7836 */ /* 0x040fe20000000000 */
[----:B------:R-:W4:Y:S01]  /*15410*/  MUFU.TANH R168, R96 ;  /* 0x0000006000a87308 */ /* 0x000f220000002400 */
[----:B------:R-:W-:Y:S01]  /*15420*/  VIADD R20, R58, 0x49 ;  /* 0x000000493a147836 */ /* 0x000fe20000000000 */
[----:B------:R-:W-:Y:S01]  /*15430*/  FSEL R162, R162, -INF , !P5 ;  /* 0xff800000a2a27808 */ /* 0x000fe20006800000 */
[----:B------:R-:W-:Y:S01]  /*15440*/  VIADD R8, R58, 0x60 ;  /* 0x000000603a087836 */ /* 0x000fe20000000000 */
[-C--:B------:R-:W-:Y:S01]  /*15450*/  ISETP.GE.AND P5, PT, R12, R53.reuse, PT ;  /* 0x000000350c00720c */ /* 0x080fe20003fa6270 */
[----:B------:R-:W-:Y:S01]  /*15460*/  FMUL.FTZ R81, R81, UR17 ;  /* 0x0000001151517c20 */ /* 0x000fe20008410000 */
[----:B------:R-:W-:Y:S01]  /*15470*/  FSEL R36, R101, -INF , !P3 ;  /* 0xff80000065247808 */ /* 0x000fe20005800000 */
[----:B------:R-:W-:Y:S01]  /*15480*/  VIADD R10, R58, 0x68 ;  /* 0x000000683a0a7836 */ /* 0x000fe20000000000 */
[----:B------:R-:W5:Y:S01]  /*15490*/  MUFU.TANH R169, R90 ;  /* 0x0000005a00a97308 */ /* 0x000f620000002400 */
[----:B------:R-:W-:Y:S01]  /*154a0*/  FSEL R159, R159, -INF , !P6 ;  /* 0xff8000009f9f7808 */ /* 0x000fe20007000000 */
[----:B------:R-:W-:Y:S01]  /*154b0*/  FMUL.FTZ R77, R77, UR17 ;  /* 0x000000114d4d7c20 */ /* 0x000fe20008410000 */
[----:B------:R-:W-:Y:S01]  /*154c0*/  ISETP.GE.AND P0, PT, R30, R53, PT ;  /* 0x000000351e00720c */ /* 0x000fe20003f06270 */
[----:B------:R-:W-:Y:S01]  /*154d0*/  VIADD R30, R58, 0x48 ;  /* 0x000000483a1e7836 */ /* 0x000fe20000000000 */
[----:B-1----:R-:W-:Y:S01]  /*154e0*/  FSEL R157, R157, -INF , !P4 ;  /* 0xff8000009d9d7808 */ /* 0x002fe20006000000 */
[----:B------:R-:W-:Y:S01]  /*154f0*/  FMUL.FTZ R78, R78, UR17 ;  /* 0x000000114e4e7c20 */ /* 0x000fe20008410000 */
[-C--:B------:R-:W-:Y:S01]  /*15500*/  ISETP.GE.AND P3, PT, R20, R55.reuse, PT ;  /* 0x000000371400720c */ /* 0x080fe20003f66270 */
[----:B------:R-:W1:Y:S01]  /*15510*/  MUFU.TANH R160, R92 ;  /* 0x0000005c00a07308 */ /* 0x000e620000002400 */
[C---:B------:R-:W-:Y:S01]  /*15520*/  HMMA.16816.F32 R24, R4.reuse, R16, R24 ;  /* 0x000000100418723c */ /* 0x040fe20000001818 */
[----:B------:R-:W-:Y:S01]  /*15530*/  ISETP.GE.AND P6, PT, R12, R55, PT ;  /* 0x000000370c00720c */ /* 0x000fe20003fc6270 */
[----:B------:R-:W-:Y:S01]  /*15540*/  FMUL.FTZ R79, R79, UR17 ;  /* 0x000000114f4f7c20 */ /* 0x000fe20008410000 */
[----:B------:R-:W-:Y:S01]  /*15550*/  ISETP.NE.AND P4, PT, R28, RZ, PT ;  /* 0x000000ff1c00720c */ /* 0x000fe20003f85270 */
[----:B------:R-:W-:Y:S01]  /*15560*/  FMUL.FTZ R83, R83, UR17 ;  /* 0x0000001153537c20 */ /* 0x000fe20008410000 */
[----:B------:R-:W-:Y:S01]  /*15570*/  P2R R12, PR, RZ, 0x20 ;  /* 0x00000020ff0c7803 */ /* 0x000fe20000000000 */
[----:B------:R-:W-:Y:S01]  /*15580*/  HMMA.16816.F32 R4, R4, R18, R124 ;  /* 0x000000120404723c */ /* 0x000fe2000000187c */
[----:B------:R-:W1:Y:S01]  /*15590*/  MUFU.TANH R63, R63 ;  /* 0x0000003f003f7308 */ /* 0x000e620000002400 */
[----:B--2---:R-:W-:Y:S01]  /*155a0*/  FSEL R158, R158, -INF , !P3 ;  /* 0xff8000009e9e7808 */ /* 0x004fe20005800000 */
[----:B------:R-:W-:Y:S01]  /*155b0*/  FMUL.FTZ R76, R76, UR17 ;  /* 0x000000114c4c7c20 */ /* 0x000fe20008410000 */
[----:B---3--:R-:W-:Y:S01]  /*155c0*/  FSEL R38, R67, -INF , !P1 ;  /* 0xff80000043267808 */ /* 0x008fe20004800000 */
[----:B------:R-:W-:-:S04]  /*155d0*/  DEPBAR.LE SB0, 0x0 ;  /* 0x000080000000791a */ /* 0x000fc80000000000 */
[----:B------:R-:W2:Y:S01]  /*155e0*/  MUFU.TANH R164, R164 ;  /* 0x000000a400a47308 */ /* 0x000ea20000002400 */
[----:B----4-:R-:W-:Y:S02]  /*155f0*/  FSEL R168, R168, -INF , !P4 ;  /* 0xff800000a8a87808 */ /* 0x010fe40006000000 */
[----:B------:R-:W-:Y:S01]  /*15600*/  ISETP.NE.AND P3, PT, R12, RZ, PT ;  /* 0x000000ff0c00720c */ /* 0x000fe20003f65270 */
[----:B------:R-:W-:Y:S01]  /*15610*/  VIADD R12, R58, 0x59 ;  /* 0x000000593a0c7836 */ /* 0x000fe20000000000 */
[----:B------:R-:W-:Y:S02]  /*15620*/  ISETP.GE.AND P1, PT, R30, R55, PT ;  /* 0x000000371e00720c */ /* 0x000fe40003f26270 */
[----:B------:R-:W-:Y:S01]  /*15630*/  ISETP.GE.AND P4, PT, R20, R53, PT ;  /* 0x000000351400720c */ /* 0x000fe20003f86270 */
[----:B------:R-:W3:Y:S01]  /*15640*/  MUFU.TANH R102, R102 ;  /* 0x0000006600667308 */ /* 0x000ee20000002400 */
[----:B-----5:R-:W-:Y:S01]  /*15650*/  FSEL R169, R169, -INF , !P3 ;  /* 0xff800000a9a97808 */ /* 0x020fe20005800000 */
[----:B------:R-:W-:Y:S01]  /*15660*/  FMUL.FTZ R27, R27, UR17 ;  /* 0x000000111b1b7c20 */ /* 0x000fe20008410000 */
[----:B-1----:R-:W-:Y:S01]  /*15670*/  FSEL R160, R160, -INF , !P1 ;  /* 0xff800000a0a07808 */ /* 0x002fe20004800000 */
[----:B------:R-:W-:Y:S01]  /*15680*/  FMUL.FTZ R24, R24, UR17 ;  /* 0x0000001118187c20 */ /* 0x000fe20008410000 */
[----:B------:R-:W-:Y:S01]  /*15690*/  FSEL R33, R63, -INF , !P4 ;  /* 0xff8000003f217808 */ /* 0x000fe20006000000 */
[----:B------:R-:W-:Y:S01]  /*156a0*/  FMUL.FTZ R25, R25, UR17 ;  /* 0x0000001119197c20 */ /* 0x000fe20008410000 */
[-C--:B------:R-:W-:Y:S01]  /*156b0*/  ISETP.GE.AND P3, PT, R8, R55.reuse, PT ;  /* 0x000000370800720c */ /* 0x080fe20003f66270 */
[----:B------:R-:W1:Y:S01]  /*156c0*/  MUFU.TANH R167, R91 ;  /* 0x0000005b00a77308 */ /* 0x000e620000002400 */
[----:B--2---:R-:W-:Y:S01]  /*156d0*/  FSEL R164, R164, -INF , !P6 ;  /* 0xff800000a4a47808 */ /* 0x004fe20007000000 */
[----:B------:R-:W-:Y:S01]  /*156e0*/  FMUL.FTZ R26, R26, UR17 ;  /* 0x000000111a1a7c20 */ /* 0x000fe20008410000 */
[----:B------:R-:W-:Y:S01]  /*156f0*/  ISETP.GE.AND P5, PT, R14, R55, PT ;  /* 0x000000370e00720c */ /* 0x000fe20003fa6270 */
[----:B------:R-:W-:Y:S01]  /*15700*/  FMUL.FTZ R138, R4, UR17 ;  /* 0x00000011048a7c20 */ /* 0x000fe20008410000 */
[----:B------:R-:W-:Y:S01]  /*15710*/  ISETP.GE.AND P1, PT, R14, R53, PT ;  /* 0x000000350e00720c */ /* 0x000fe20003f26270 */
[----:B------:R-:W-:Y:S01]  /*15720*/  VIADD R14, R58, 0x58 ;  /* 0x000000583a0e7836 */ /* 0x000fe20000000000 */
[C---:B------:R-:W-:Y:S01]  /*15730*/  ISETP.GE.AND P4, PT, R12.reuse, R55, PT ;  /* 0x000000370c00720c */ /* 0x040fe20003f86270 */
[----:B------:R-:W2:Y:S01]  /*15740*/  MUFU.TANH R71, R71 ;  /* 0x0000004700477308 */ /* 0x000ea20000002400 */
[-C--:B------:R-:W-:Y:S01]  /*15750*/  ISETP.GE.AND P6, PT, R12, R53.reuse, PT ;  /* 0x000000350c00720c */ /* 0x080fe20003fc6270 */
[----:B------:R-:W-:Y:S01]  /*15760*/  VIADD R12, R58, 0x61 ;  /* 0x000000613a0c7836 */ /* 0x000fe20000000000 */
[----:B------:R-:W-:Y:S01]  /*15770*/  P2R R9, PR, RZ, 0x8 ;  /* 0x00000008ff097803 */ /* 0x000fe20000000000 */
[----:B------:R-:W-:Y:S01]  /*15780*/  FMUL.FTZ R5, R5, UR17 ;  /* 0x0000001105057c20 */ /* 0x000fe20008410000 */
[-C--:B------:R-:W-:Y:S01]  /*15790*/  ISETP.GE.AND P3, PT, R8, R53.reuse, PT ;  /* 0x000000350800720c */ /* 0x080fe20003f66270 */
[----:B------:R-:W-:Y:S01]  /*157a0*/  FMUL.FTZ R6, R6, UR17 ;  /* 0x0000001106067c20 */ /* 0x000fe20008410000 */
[----:B---3--:R-:W-:Y:S01]  /*157b0*/  FSEL R143, R102, -INF , !P2 ;  /* 0xff800000668f7808 */ /* 0x008fe20005000000 */
[----:B------:R-:W3:Y:S01]  /*157c0*/  MUFU.TANH R69, R69 ;  /* 0x0000004500457308 */ /* 0x000ee20000002400 */
[----:B------:R-:W-:Y:S01]  /*157d0*/  FSEL R161, R161, -INF , !P0 ;  /* 0xff800000a1a17808 */ /* 0x000fe20004000000 */
[----:B------:R-:W-:Y:S01]  /*157e0*/  FMUL.FTZ R7, R7, UR17 ;  /* 0x0000001107077c20 */ /* 0x000fe20008410000 */
[----:B-1----:R-:W-:Y:S01]  /*157f0*/  FSEL R167, R167, -INF , !P1 ;  /* 0xff800000a7a77808 */ /* 0x002fe20004800000 */
[----:B------:R-:W-:Y:S01]  /*15800*/  VIADD R4, R58, 0x79 ;  /* 0x000000793a047836 */ /* 0x000fe20000000000 */
[----:B------:R-:W-:-:S02]  /*15810*/  ISETP.GE.AND P2, PT, R30, R53, PT ;  /* 0x000000351e00720c */ /* 0x000fc40003f46270 */
[----:B------:R-:W-:Y:S01]  /*15820*/  ISETP.GE.AND P0, PT, R14, R53, PT ;  /* 0x000000350e00720c */ /* 0x000fe20003f06270 */
[----:B------:R-:W1:Y:S01]  /*15830*/  MUFU.TANH R165, R86 ;  /* 0x0000005600a57308 */ /* 0x000e620000002400 */
[----:B------:R-:W-:Y:S02]  /*15840*/  ISETP.GE.AND P1, PT, R12, R55, PT ;  /* 0x000000370c00720c */ /* 0x000fe40003f26270 */
[----:B------:R-:W-:Y:S02]  /*15850*/  P2R R8, PR, RZ, 0x8 ;  /* 0x00000008ff087803 */ /* 0x000fe40000000000 */
[----:B--2---:R-:W-:Y:S02]  /*15860*/  FSEL R34, R71, -INF , !P5 ;  /* 0xff80000047227808 */ /* 0x004fe40006800000 */
[----:B------:R-:W-:Y:S01]  /*15870*/  P2R R11, PR, RZ, 0x2 ;  /* 0x00000002ff0b7803 */ /* 0x000fe20000000000 */
[----:B------:R-:W2:Y:S01]  /*15880*/  MUFU.TANH R163, R87 ;  /* 0x0000005700a37308 */ /* 0x000ea20000002400 */
[----:B---3--:R-:W-:-:S02]  /*15890*/  FSEL R35, R69, -INF , !P2 ;  /* 0xff80000045237808 */ /* 0x008fc40005000000 */
[----:B------:R-:W-:Y:S01]  /*158a0*/  ISETP.GE.AND P5, PT, R12, R53, PT ;  /* 0x000000350c00720c */ /* 0x000fe20003fa6270 */
[----:B------:R-:W-:Y:S01]  /*158b0*/  VIADD R12, R58, 0x69 ;  /* 0x000000693a0c7836 */ /* 0x000fe20000000000 */
[-C--:B------:R-:W-:Y:S02]  /*158c0*/  ISETP.GE.AND P2, PT, R14, R55.reuse, PT ;  /* 0x000000370e00720c */ /* 0x080fe40003f46270 */
[C---:B------:R-:W-:Y:S01]  /*158d0*/  ISETP.GE.AND P3, PT, R10.reuse, R55, PT ;  /* 0x000000370a00720c */ /* 0x040fe20003f66270 */
[----:B------:R-:W3:Y:S01]  /*158e0*/  MUFU.TANH R166, R85 ;  /* 0x0000005500a67308 */ /* 0x000ee20000002400 */
[----:B-1----:R-:W-:Y:S02]  /*158f0*/  FSEL R165, R165, -INF , !P0 ;  /* 0xff800000a5a57808 */ /* 0x002fe40004000000 */
[----:B------:R-:W-:Y:S02]  /*15900*/  ISETP.NE.AND P0, PT, R9, RZ, PT ;  /* 0x000000ff0900720c */ /* 0x000fe40003f05270 */
[----:B------:R-:W-:Y:S01]  /*15910*/  ISETP.GE.AND P1, PT, R10, R53, PT ;  /* 0x000000350a00720c */ /* 0x000fe20003f26270 */
[----:B------:R-:W-:-:S02]  /*15920*/  VIADD R10, R58, 0x70 ;  /* 0x000000703a0a7836 */ /* 0x000fc40000000000 */
[----:B------:R-:W1:Y:S01]  /*15930*/  MUFU.TANH R32, R84 ;  /* 0x0000005400207308 */ /* 0x000e620000002400 */
[----:B--2---:R-:W-:Y:S02]  /*15940*/  FSEL R163, R163, -INF , !P6 ;  /* 0xff800000a3a37808 */ /* 0x004fe40007000000 */
[----:B------:R-:W-:-:S05]  /*15950*/  ISETP.NE.AND P6, PT, R8, RZ, PT ;  /* 0x000000ff0800720c */ /* 0x000fca0003fc5270 */
[----:B------:R-:W2:Y:S01]  /*15960*/  MUFU.TANH R156, R80 ;  /* 0x00000050009c7308 */ /* 0x000ea20000002400 */
[----:B---3--:R-:W-:Y:S02]  /*15970*/  FSEL R166, R166, -INF , !P4 ;  /* 0xff800000a6a67808 */ /* 0x008fe40006000000 */
[----:B------:R-:W-:-:S05]  /*15980*/  ISETP.NE.AND P4, PT, R11, RZ, PT ;  /* 0x000000ff0b00720c */ /* 0x000fca0003f85270 */
        /* <DEDUP_REMOVED lines=9> */
[----:B------:R-:W-:-:S04]  /*15a20*/  ISETP.GE.AND P6, PT, R10, R55, PT ;  /* 0x000000370a00720c */ /* 0x000fc80003fc6270 */
[----:B------:R-:W-:Y:S01]  /*15a30*/  P2R R11, PR, RZ, 0x40 ;  /* 0x00000040ff0b7803 */ /* 0x000fe20000000000 */
[----:B------:R-:W3:Y:S01]  /*15a40*/  MUFU.TANH R150, R77 ;  /* 0x0000004d00967308 */ /* 0x000ee20000002400 */
[----:B-1----:R-:W-:Y:S02]  /*15a50*/  FSEL R154, R154, -INF , !P4 ;  /* 0xff8000009a9a7808 */ /* 0x002fe40006000000 */
[-C--:B------:R-:W-:Y:S01]  /*15a60*/  ISETP.GE.AND P4, PT, R10, R53.reuse, PT ;  /* 0x000000350a00720c */ /* 0x080fe20003f86270 */
[----:B------:R-:W-:Y:S01]  /*15a70*/  VIADD R10, R58, 0x78 ;  /* 0x000000783a0a7836 */ /* 0x000fe20000000000 */
[C---:B------:R-:W-:Y:S02]  /*15a80*/  ISETP.GE.AND P6, PT, R12.reuse, R53, PT ;  /* 0x000000350c00720c */ /* 0x040fe40003fc6270 */
[----:B------:R-:W-:Y:S01]  /*15a90*/  P2R R8, PR, RZ, 0x10 ;  /* 0x00000010ff087803 */ /* 0x000fe20000000000 */
[----:B------:R-:W1:Y:S01]  /*15aa0*/  MUFU.TANH R151, R78 ;  /* 0x0000004e00977308 */ /* 0x000e620000002400 */
[----:B------:R-:W-:-:S02]  /*15ab0*/  ISETP.GE.AND P4, PT, R12, R55, PT ;  /* 0x000000370c00720c */ /* 0x000fc40003f86270 */
[----:B--2---:R-:W-:Y:S02]  /*15ac0*/  FSEL R137, R137, -INF , !P6 ;  /* 0xff80000089897808 */ /* 0x004fe40007000000 */
[----:B------:R-:W-:Y:S02]  /*15ad0*/  ISETP.GE.AND P6, PT, R54, 0x2, PT ;  /* 0x000000023600780c */ /* 0x000fe40003fc6270 */
[----:B------:R-:W-:Y:S01]  /*15ae0*/  P2R R9, PR, RZ, 0x10 ;  /* 0x00000010ff097803 */ /* 0x000fe20000000000 */
[----:B------:R-:W2:Y:S01]  /*15af0*/  MUFU.TANH R145, R79 ;  /* 0x0000004f00917308 */ /* 0x000ea20000002400 */
[----:B---3--:R-:W-:Y:S02]  /*15b00*/  FSEL R150, R150, -INF , !P2 ;  /* 0xff80000096967808 */ /* 0x008fe40005000000 */
[----:B------:R-:W-:Y:S02]  /*15b10*/  ISETP.NE.AND P2, PT, R8, RZ, PT ;  /* 0x000000ff0800720c */ /* 0x000fe40003f45270 */
[----:B------:R-:W-:-:S03]  /*15b20*/  ISETP.GE.AND P4, PT, R10, R53, PT ;  /* 0x000000350a00720c */ /* 0x000fc60003f86270 */
[----:B------:R-:W3:Y:S01]  /*15b30*/  MUFU.TANH R153, R83 ;  /* 0x0000005300997308 */ /* 0x000ee20000002400 */
[----:B-1----:R-:W-:Y:S02]  /*15b40*/  FSEL R151, R151, -INF , !P1 ;  /* 0xff80000097977808 */ /* 0x002fe40004800000 */
[----:B------:R-:W-:-:S05]  /*15b50*/  ISETP.NE.AND P1, PT, R11, RZ, PT ;  /* 0x000000ff0b00720c */ /* 0x000fca0003f25270 */
[----:B------:R-:W1:Y:S01]  /*15b60*/  MUFU.TANH R152, R76 ;  /* 0x0000004c00987308 */ /* 0x000e620000002400 */
[----:B--2---:R-:W-:Y:S02]  /*15b70*/  FSEL R145, R145, -INF , !P0 ;  /* 0xff80000091917808 */ /* 0x004fe40004000000 */
[----:B------:R-:W-:-:S05]  /*15b80*/  ISETP.NE.AND P0, PT, R9, RZ, PT ;  /* 0x000000ff0900720c */ /* 0x000fca0003f05270 */
[----:B------:R-:W2:Y:S01]  /*15b90*/  MUFU.TANH R142, R24 ;  /* 0x00000018008e7308 */ /* 0x000ea20000002400 */
[----:B---3--:R-:W-:Y:S02]  /*15ba0*/  FSEL R153, R153, -INF , !P5 ;  /* 0xff80000099997808 */ /* 0x008fe40006800000 */
[----:B------:R-:W-:-:S05]  /*15bb0*/  ISETP.GE.AND P5, PT, R10, R55, PT ;  /* 0x000000370a00720c */ /* 0x000fca0003fa6270 */
[----:B------:R-:W3:Y:S01]  /*15bc0*/  MUFU.TANH R140, R25 ;  /* 0x00000019008c7308 */ /* 0x000ee20000002400 */
[----:B-1----:R-:W-:Y:S02]  /*15bd0*/  FSEL R152, R152, -INF , !P3 ;  /* 0xff80000098987808 */ /* 0x002fe40005800000 */
[----:B------:R-:W-:-:S04]  /*15be0*/  ISETP.GE.AND P3, PT, R58, R55, PT ;  /* 0x000000373a00720c */ /* 0x000fc80003f66270 */
[----:B------:R-:W-:Y:S01]  /*15bf0*/  FSEL R0, R0, -INF , !P3 ;  /* 0xff80000000007808 */ /* 0x000fe20005800000 */
[----:B------:R-:W1:Y:S01]  /*15c00*/  MUFU.TANH R139, R26 ;  /* 0x0000001a008b7308 */ /* 0x000e620000002400 */
[----:B--2---:R-:W-:Y:S01]  /*15c10*/  FSEL R142, R142, -INF , !P1 ;  /* 0xff8000008e8e7808 */ /* 0x004fe20004800000 */
[----:B------:R-:W-:Y:S01]  /*15c20*/  BAR.SYNC.DEFER_BLOCKING 0x0 ;  /* 0x0000000000007b1d */ /* 0x000fe20000010000 */
[----:B------:R-:W-:-:S04]  /*15c30*/  ISETP.GE.AND P1, PT, R58, R53, PT ;  /* 0x000000353a00720c */ /* 0x000fc80003f26270 */
[----:B------:R-:W-:Y:S01]  /*15c40*/  FSEL R41, R41, -INF , !P1 ;  /* 0xff80000029297808 */ /* 0x000fe20004800000 */
[----:B------:R-:W2:Y:S01]  /*15c50*/  MUFU.TANH R138, R138 ;  /* 0x0000008a008a7308 */ /* 0x000ea20000002400 */
[----:B---3--:R-:W-:Y:S02]  /*15c60*/  FSEL R140, R140, -INF , !P0 ;  /* 0xff8000008c8c7808 */ /* 0x008fe40004000000 */
[----:B------:R-:W-:-:S05]  /*15c70*/  ISETP.GE.AND P0, PT, R4, R53, PT ;  /* 0x000000350400720c */ /* 0x000fca0003f06270 */
[----:B------:R-:W3:Y:S01]  /*15c80*/  MUFU.TANH R136, R5 ;  /* 0x0000000500887308 */ /* 0x000ee20000002400 */
[----:B-1----:R-:W-:Y:S02]  /*15c90*/  FSEL R139, R139, -INF , !P2 ;  /* 0xff8000008b8b7808 */ /* 0x002fe40005000000 */
[----:B------:R-:W-:-:S05]  /*15ca0*/  ISETP.GE.AND P2, PT, R4, R55, PT ;  /* 0x000000370400720c */ /* 0x000fca0003f46270 */
[----:B------:R-:W1:Y:S01]  /*15cb0*/  MUFU.TANH R135, R6 ;  /* 0x0000000600877308 */ /* 0x000e620000002400 */
[----:B--2---:R-:W-:-:S07]  /*15cc0*/  FSEL R138, R138, -INF , !P5 ;  /* 0xff8000008a8a7808 */ /* 0x004fce0006800000 */
[----:B------:R-:W2:Y:S01]  /*15cd0*/  MUFU.TANH R133, R7 ;  /* 0x0000000700857308 */ /* 0x000ea20000002400 */
[----:B---3--:R-:W-:Y:S02]  /*15ce0*/  FSEL R136, R136, -INF , !P2 ;  /* 0xff80000088887808 */ /* 0x008fe40005000000 */
[----:B-1----:R-:W-:Y:S02]  /*15cf0*/  FSEL R135, R135, -INF , !P4 ;  /* 0xff80000087877808 */ /* 0x002fe40006000000 */
[----:B--2---:R-:W-:Y:S01]  /*15d00*/  FSEL R133, R133, -INF , !P0 ;  /* 0xff80000085857808 */ /* 0x004fe20004000000 */
        /* <DEDUP_REMOVED lines=12> */
[----:B------:R-:W-:Y:S02]  /*15dd0*/  LOP3.LUT R12, R12, R5, RZ, 0x3c, !PT ;  /* 0x000000050c0c7212 */ /* 0x000fe400078e3cff */
[----:B------:R-:W-:Y:S02]  /*15de0*/  ISETP.GE.AND P5, PT, R2, RZ, PT ;  /* 0x000000ff0200720c */ /* 0x000fe40003fa6270 */
[----:B------:R-:W-:-:S03]  /*15df0*/  ISETP.GE.AND P4, PT, R12, RZ, PT ;  /* 0x000000ff0c00720c */ /* 0x000fc60003f86270 */
        /* <DEDUP_REMOVED lines=48> */
.L_x_2918:
[----:B------:R-:W-:Y:S02]  /*16100*/  ULDC UR14, c[0x0][0x248] ;  /* 0x00009200000e7ab9 */ /* 0x000fe40000000800 */
[----:B------:R-:W-:-:S06]  /*16110*/  USHF.L.U32 UR5, UR14, 0x7, URZ ;  /* 0x000000070e057899 */ /* 0x000fcc000800063f */
[----:B------:R-:W-:-:S04]  /*16120*/  IADD3 R2, RZ, -UR5, RZ ;  /* 0x80000005ff027c10 */ /* 0x000fc8000fffe0ff */
[----:B------:R-:W-:-:S07]  /*16130*/  SHF.R.S32.HI R5, RZ, 0x1f, R2 ;  /* 0x0000001fff057819 */ /* 0x000fce0000011402 */
.L_x_2919:
        /* <DEDUP_REMOVED lines=43> */
.L_x_2917:
        /* <DEDUP_REMOVED lines=79> */
[----:B------:R-:W3:Y:S04]  /*168e0*/  LDSM.16.MT88.4 R92, [R224+0x10000] ;  /* 0x01000000e05c783b */ /* 0x000ee80000004200 */
[----:B------:R-:W4:Y:S04]  /*168f0*/  LDSM.16.MT88.4 R84, [R222+0x10000] ;  /* 0x01000000de54783b */ /* 0x000f280000004200 */
[----:B------:R-:W5:Y:S01]  /*16900*/  LDSM.16.MT88.4 R100, [R220+0xc000] ;  /* 0x00c00000dc64783b */ /* 0x000f620000004200 */
[----:B-1----:R-:W-:-:S03]  /*16910*/  FMNMX.FTZ R2, R7, R2, !PT ;  /* 0x0000000207027209 */ /* 0x002fc60007810000 */
[----:B------:R-:W1:Y:S01]  /*16920*/  LDSM.16.MT88.4 R76, [R221+0x10000] ;  /* 0x01000000dd4c783b */ /* 0x000e620000004200 */
        /* <DEDUP_REMOVED lines=15> */
[----:B------:R-:W2:Y:S01]  /*16a20*/  LDSM.16.MT88.4 R4, [R224+0x10800] ;  /* 0x01080000e004783b */ /* 0x000ea20000004200 */
[----:B------:R-:W-:Y:S01]  /*16a30*/  FSEL R134, R134, RZ, P0 ;  /* 0x000000ff86867208 */ /* 0x000fe20000000000 */
        /* <DEDUP_REMOVED lines=66> */
[----:B------:R-:W3:Y:S01]  /*16e60*/  MUFU.EX2 R59, R59 ;  /* 0x0000003b003b7308 */ /* 0x000ee20000000800 */
[----:B----4-:R-:W-:Y:S01]  /*16e70*/  F2FP.F16.F32.PACK_AB R71, R61, R64 ;  /* 0x000000403d47723e */ /* 0x010fe200000000ff */
[----:B------:R-:W-:Y:S01]  /*16e80*/  FADD.FTZ R65, R65, R132 ;  /* 0x0000008441417221 */ /* 0x000fe20000010000 */
[----:B------:R-:W-:-:S03]  /*16e90*/  FADD.FTZ R64, R64, R63 ;  /* 0x0000003f40407221 */ /* 0x000fc60000010000 */
[----:B------:R-:W-:Y:S01]  /*16ea0*/  FADD.FTZ R65, R62, R65 ;  /* 0x000000413e417221 */ /* 0x000fe20000010000 */
[----:B------:R-:W-:Y:S01]  /*16eb0*/  FADD.FTZ R61, R61, R64 ;  /* 0x000000403d3d7221 */ /* 0x000fe20000010000 */
[C---:B------:R-:W-:Y:S01]  /*16ec0*/  HMMA.16816.F32 R120, R68.reuse, R116, RZ ;  /* 0x000000744478723c */ /* 0x040fe200000018ff */
[----:B------:R-:W-:Y:S05]  /*16ed0*/  MUFU.EX2 R57, R57 ;  /* 0x0000003900397308 */ /* 0x000fea0000000800 */
[----:B------:R-:W-:Y:S03]  /*16ee0*/  HMMA.16816.F32 R116, R68, R118, RZ ;  /* 0x000000764474723c */ /* 0x000fe600000018ff */
[----:B------:R-:W4:Y:S01]  /*16ef0*/  MUFU.EX2 R50, R50 ;  /* 0x0000003200327308 */ /* 0x000f220000000800 */
[----:B---3--:R-:W-:-:S02]  /*16f00*/  F2FP.F16.F32.PACK_AB R12, R59, R58 ;  /* 0x0000003a3b0c723e */ /* 0x008fc400000000ff */
[C---:B------:R-:W-:Y:S05]  /*16f10*/  HMMA.16816.F32 R128, R68.reuse, R124, RZ ;  /* 0x0000007c4480723c */ /* 0x040fea00000018ff */
[----:B------:R-:W-:Y:S01]  /*16f20*/  MUFU.EX2 R60, R60 ;  /* 0x0000003c003c7308 */ /* 0x000fe20000000800 */
[C---:B------:R-:W-:Y:S06]  /*16f30*/  HMMA.16816.F32 R112, R68.reuse, R108, RZ ;  /* 0x0000006c4470723c */ /* 0x040fec00000018ff */
[----:B------:R-:W-:Y:S01]  /*16f40*/  HMMA.16816.F32 R124, R68, R126, RZ ;  /* 0x0000007e447c723c */ /* 0x000fe200000018ff */
[----:B------:R-:W3:Y:S01]  /*16f50*/  MUFU.EX2 R51, R51 ;  /* 0x0000003300337308 */ /* 0x000ee20000000800 */
[----:B----4-:R-:W-:-:S04]  /*16f60*/  F2FP.F16.F32.PACK_AB R14, R50, R57 ;  /* 0x00000039320e723e */ /* 0x010fc800000000ff */
[C---:B------:R-:W-:Y:S03]  /*16f70*/  HMMA.16816.F32 R108, R68.reuse, R110, RZ ;  /* 0x0000006e446c723c */ /* 0x040fe600000018ff */
[----:B------:R-:W-:Y:S03]  /*16f80*/  MUFU.EX2 R56, R56 ;  /* 0x0000003800387308 */ /* 0x000fe60000000800 */
[C---:B------:R-:W-:Y:S05]  /*16f90*/  HMMA.16816.F32 R96, R68.reuse, R92, RZ ;  /* 0x0000005c4460723c */ /* 0x040fea00000018ff */
[----:B------:R-:W4:Y:S01]  /*16fa0*/  MUFU.EX2 R49, R49 ;  /* 0x0000003100317308 */ /* 0x000f220000000800 */
[----:B---3--:R-:W-:Y:S01]  /*16fb0*/  F2FP.F16.F32.PACK_AB R13, R51, R60 ;  /* 0x0000003c330d723e */ /* 0x008fe200000000ff */
[----:B------:R-:W-:Y:S01]  /*16fc0*/  HMMA.16816.F32 R88, R68, R84, RZ ;  /* 0x000000544458723c */ /* 0x000fe200000018ff */
[----:B------:R-:W-:-:S04]  /*16fd0*/  FADD.FTZ R60, R60, R61 ;  /* 0x0000003d3c3c7221 */ /* 0x000fc80000010000 */
[----:B------:R-:W-:Y:S01]  /*16fe0*/  FADD.FTZ R51, R51, R60 ;  /* 0x0000003c33337221 */ /* 0x000fe20000010000 */
[C---:B------:R-:W-:Y:S01]  /*16ff0*/  HMMA.16816.F32 R92, R68.reuse, R94, RZ ;  /* 0x0000005e445c723c */ /* 0x040fe200000018ff */
[----:B------:R-:W-:Y:S05]  /*17000*/  MUFU.EX2 R48, R48 ;  /* 0x0000003000307308 */ /* 0x000fea0000000800 */
[----:B------:R-:W-:Y:S01]  /*17010*/  HMMA.16816.F32 R84, R68, R86, RZ ;  /* 0x000000564454723c */ /* 0x000fe200000018ff */
[----:B----4-:R-:W-:Y:S02]  /*17020*/  F2FP.F16.F32.PACK_AB R15, R49, R56 ;  /* 0x00000038310f723e */ /* 0x010fe400000000ff */
[----:B------:R-:W3:Y:S01]  /*17030*/  MUFU.EX2 R45, R45 ;  /* 0x0000002d002d7308 */ /* 0x000ee20000000800 */
[----:B------:R-:W-:-:S02]  /*17040*/  FADD.FTZ R56, R56, R51 ;  /* 0x0000003338387221 */ /* 0x000fc40000010000 */
[----:B-----5:R-:W-:Y:S02]  /*17050*/  HMMA.16816.F32 R104, R68, R100, RZ ;  /* 0x000000644468723c */ /* 0x020fe400000018ff */
[----:B------:R-:W-:-:S04]  /*17060*/  FADD.FTZ R56, R49, R56 ;  /* 0x0000003831387221 */ /* 0x000fc80000010000 */
[C---:B------:R-:W-:Y:S01]  /*17070*/  HMMA.16816.F32 R120, R12.reuse, R8, R120 ;  /* 0x000000080c78723c */ /* 0x040fe20000001878 */
[----:B------:R-:W-:Y:S05]  /*17080*/  MUFU.EX2 R46, R46 ;  /* 0x0000002e002e7308 */ /* 0x000fea0000000800 */
[C---:B------:R-:W-:Y:S01]  /*17090*/  HMMA.16816.F32 R116, R12.reuse, R10, R116 ;  /* 0x0000000a0c74723c */ /* 0x040fe20000001874 */
[----:B------:R-:W4:Y:S02]  /*170a0*/  LDSM.16.MT88.4 R8, [R222+0x10800] ;  /* 0x01080000de08783b */ /* 0x000f240000004200 */
[----:B------:R-:W-:Y:S03]  /*170b0*/  MUFU.EX2 R41, R41 ;  /* 0x0000002900297308 */ /* 0x000fe60000000800 */
[C---:B------:R-:W-:Y:S05]  /*170c0*/  HMMA.16816.F32 R128, R12.reuse, R24, R128 ;  /* 0x000000180c80723c */ /* 0x040fea0000001880 */
[----:B------:R-:W-:Y:S01]  /*170d0*/  MUFU.EX2 R47, R47 ;  /* 0x0000002f002f7308 */ /* 0x000fe20000000800 */
[C---:B------:R-:W-:Y:S01]  /*170e0*/  HMMA.16816.F32 R124, R12.reuse, R26, R124 ;  /* 0x0000001a0c7c723c */ /* 0x040fe2000000187c */
[----:B------:R-:W-:Y:S05]  /*170f0*/  LDSM.16.MT88.4 R24, [R220+0x10800] ;  /* 0x01080000dc18783b */ /* 0x000fea0000004200 */
[C---:B------:R-:W-:Y:S01]  /*17100*/  HMMA.16816.F32 R112, R12.reuse, R16, R112 ;  /* 0x000000100c70723c */ /* 0x040fe20000001870 */
[----:B------:R-:W5:Y:S05]  /*17110*/  MUFU.EX2 R44, R44 ;  /* 0x0000002c002c7308 */ /* 0x000f6a0000000800 */
[----:B------:R-:W-:Y:S01]  /*17120*/  HMMA.16816.F32 R108, R12, R18, R108 ;  /* 0x000000120c6c723c */ /* 0x000fe2000000186c */
[----:B------:R-:W3:Y:S02]  /*17130*/  LDSM.16.MT88.4 R16, [R221+0x10800] ;  /* 0x01080000dd10783b */ /* 0x000ee40000004200 */
[----:B------:R-:W-:Y:S03]  /*17140*/  MUFU.EX2 R43, R43 ;  /* 0x0000002b002b7308 */ /* 0x000fe60000000800 */
[C---:B-1----:R-:W-:Y:S05]  /*17150*/  HMMA.16816.F32 R80, R68.reuse, R76, RZ ;  /* 0x0000004c4450723c */ /* 0x042fea00000018ff */
[----:B------:R-:W1:Y:S01]  /*17160*/  MUFU.EX2 R40, R40 ;  /* 0x0000002800287308 */ /* 0x000e620000000800 */
[C---:B------:R-:W-:Y:S06]  /*17170*/  HMMA.16816.F32 R100, R68.reuse, R102, RZ ;  /* 0x000000664464723c */ /* 0x040fec00000018ff */
[C---:B------:R-:W-:Y:S01]  /*17180*/  HMMA.16816.F32 R76, R68.reuse, R78, RZ ;  /* 0x0000004e444c723c */ /* 0x040fe200000018ff */
[----:B------:R-:W-:Y:S05]  /*17190*/  MUFU.EX2 R42, R42 ;  /* 0x0000002a002a7308 */ /* 0x000fea0000000800 */
[C---:B------:R-:W-:Y:S03]  /*171a0*/  HMMA.16816.F32 R72, R68.reuse, R28, RZ ;  /* 0x0000001c4448723c */ /* 0x040fe600000018ff */
[----:B------:R-:W1:Y:S03]  /*171b0*/  MUFU.EX2 R37, R37 ;  /* 0x0000002500257308 */ /* 0x000e660000000800 */
[----:B------:R-:W-:Y:S01]  /*171c0*/  HMMA.16816.F32 R68, R68, R30, RZ ;  /* 0x0000001e4444723c */ /* 0x000fe200000018ff */
[----:B------:R-:W-:Y:S04]  /*171d0*/  LDSM.16.MT88.4 R28, [R220+0x11000] ;  /* 0x01100000dc1c783b */ /* 0x000fe80000004200 */
[----:B------:R-:W-:Y:S01]  /*171e0*/  MUFU.EX2 R38, R38 ;  /* 0x0000002600267308 */ /* 0x000fe20000000800 */
[C---:B--2---:R-:W-:Y:S06]  /*171f0*/  HMMA.16816.F32 R96, R12.reuse, R4, R96 ;  /* 0x000000040c60723c */ /* 0x044fec0000001860 */
[C---:B------:R-:W-:Y:S01]  /*17200*/  HMMA.16816.F32 R92, R12.reuse, R6, R92 ;  /* 0x000000060c5c723c */ /* 0x040fe2000000185c */
[----:B------:R-:W2:Y:S01]  /*17210*/  LDSM.16.MT88.4 R4, [R222+0xd000] ;  /* 0x00d00000de04783b */ /* 0x000ea20000004200 */
[----:B------:R-:W-:Y:S04]  /*17220*/  MUFU.EX2 R3, R3 ;  /* 0x0000000300037308 */ /* 0x000fe80000000800 */
[C---:B----4-:R-:W-:Y:S04]  /*17230*/  HMMA.16816.F32 R88, R12.reuse, R8, R88 ;  /* 0x000000080c58723c */ /* 0x050fe80000001858 */
[----:B------:R-:W-:Y:S02]  /*17240*/  MUFU.EX2 R39, R39 ;  /* 0x0000002700277308 */ /* 0x000fe40000000800 */
[C---:B------:R-:W-:Y:S01]  /*17250*/  HMMA.16816.F32 R84, R12.reuse, R10, R84 ;  /* 0x0000000a0c54723c */ /* 0x040fe20000001854 */
[----:B------:R-:W4:Y:S05]  /*17260*/  LDSM.16.MT88.4 R8, [R221+0xd000] ;  /* 0x00d00000dd08783b */ /* 0x000f2a0000004200 */
[C---:B------:R-:W-:Y:S01]  /*17270*/  HMMA.16816.F32 R104, R12.reuse, R20, R104 ;  /* 0x000000140c68723c */ /* 0x040fe20000001868 */
[----:B------:R-:W4:Y:S05]  /*17280*/  MUFU.EX2 R36, R36 ;  /* 0x0000002400247308 */ /* 0x000f2a0000000800 */
[C---:B------:R-:W-:Y:S01]  /*17290*/  HMMA.16816.F32 R100, R12.reuse, R22, R100 ;  /* 0x000000160c64723c */ /* 0x040fe20000001864 */
[----:B------:R-:W4:Y:S02]  /*172a0*/  LDSM.16.MT88.4 R20, [R224+0xd000] ;  /* 0x00d00000e014783b */ /* 0x000f240000004200 */
[----:B------:R-:W-:Y:S03]  /*172b0*/  MUFU.EX2 R143, R143 ;  /* 0x0000008f008f7308 */ /* 0x000fe60000000800 */
        /* <DEDUP_REMOVED lines=8> */
[----:B------:R-:W-:Y:S01]  /*17340*/  F2FP.F16.F32.PACK_AB R24, R45, R48 ;  /* 0x000000302d18723e */ /* 0x000fe200000000ff */
[----:B------:R-:W3:Y:S01]  /*17350*/  MUFU.EX2 R149, R149 ;  /* 0x0000009500957308 */ /* 0x000ee20000000800 */
[----:B-----5:R-:W-:Y:S01]  /*17360*/  F2FP.F16.F32.PACK_AB R25, R44, R47 ;  /* 0x0000002f2c19723e */ /* 0x020fe200000000ff */
[----:B------:R-:W-:-:S02]  /*17370*/  FADD.FTZ R47, R47, R56 ;  /* 0x000000382f2f7221 */ /* 0x000fc40000010000 */
[----:B------:R-:W-:Y:S02]  /*17380*/  F2FP.F16.F32.PACK_AB R26, R41, R46 ;  /* 0x0000002e291a723e */ /* 0x000fe400000000ff */
[----:B-1----:R-:W-:Y:S01]  /*17390*/  F2FP.F16.F32.PACK_AB R27, R40, R43 ;  /* 0x0000002b281b723e */ /* 0x002fe200000000ff */
[----:B------:R-:W-:Y:S01]  /*173a0*/  FADD.FTZ R44, R44, R47 ;  /* 0x0000002f2c2c7221 */ /* 0x000fe20000010000 */
[----:B------:R-:W-:Y:S03]  /*173b0*/  MUFU.EX2 R157, R157 ;  /* 0x0000009d009d7308 */ /* 0x000fe60000000800 */
[----:B------:R-:W-:Y:S02]  /*173c0*/  FADD.FTZ R43, R43, R44 ;  /* 0x0000002c2b2b7221 */ /* 0x000fe40000010000 */
[C---:B--2---:R-:W-:Y:S02]  /*173d0*/  HMMA.16816.F32 R120, R24.reuse, R4, R120 ;  /* 0x000000041878723c */ /* 0x044fe40000001878 */
[----:B------:R-:W-:Y:S01]  /*173e0*/  FADD.FTZ R40, R40, R43 ;  /* 0x0000002b28287221 */ /* 0x000fe20000010000 */
[----:B------:R-:W-:Y:S03]  /*173f0*/  MUFU.EX2 R158, R158 ;  /* 0x0000009e009e7308 */ /* 0x000fe60000000800 */
[C---:B------:R-:W-:Y:S01]  /*17400*/  HMMA.16816.F32 R116, R24.reuse, R6, R116 ;  /* 0x000000061874723c */ /* 0x040fe20000001874 */
[----:B------:R-:W1:Y:S04]  /*17410*/  LDSM.16.MT88.4 R4, [R222+0x11000] ;  /* 0x01100000de04783b */ /* 0x000e680000004200 */
[----:B------:R-:W-:Y:S01]  /*17420*/  MUFU.EX2 R159, R159 ;  /* 0x0000009f009f7308 */ /* 0x000fe20000000800 */
[C---:B----4-:R-:W-:Y:S06]  /*17430*/  HMMA.16816.F32 R112, R24.reuse, R8, R112 ;  /* 0x000000081870723c */ /* 0x050fec0000001870 */
[C---:B------:R-:W-:Y:S01]  /*17440*/  HMMA.16816.F32 R108, R24.reuse, R10, R108 ;  /* 0x0000000a186c723c */ /* 0x040fe2000000186c */
[----:B------:R-:W2:Y:S01]  /*17450*/  LDSM.16.MT88.4 R8, [R221+0x11000] ;  /* 0x01100000dd08783b */ /* 0x000ea20000004200 */
[----:B------:R-:W4:Y:S04]  /*17460*/  MUFU.EX2 R160, R160 ;  /* 0x000000a000a07308 */ /* 0x000f280000000800 */
[C---:B------:R-:W-:Y:S04]  /*17470*/  HMMA.16816.F32 R128, R24.reuse, R20, R128 ;  /* 0x000000141880723c */ /* 0x040fe80000001880 */
[----:B------:R-:W-:Y:S02]  /*17480*/  MUFU.EX2 R161, R161 ;  /* 0x000000a100a17308 */ /* 0x000fe40000000800 */
[C---:B------:R-:W-:Y:S01]  /*17490*/  HMMA.16816.F32 R124, R24.reuse, R22, R124 ;  /* 0x00000016187c723c */ /* 0x040fe2000000187c */
[----:B------:R-:W5:Y:S05]  /*174a0*/  LDSM.16.MT88.4 R20, [R224+0xd800] ;  /* 0x00d80000e014783b */ /* 0x000f6a0000004200 */
[C---:B---3--:R-:W-:Y:S01]  /*174b0*/  HMMA.16816.F32 R96, R24.reuse, R12, R96 ;  /* 0x0000000c1860723c */ /* 0x048fe20000001860 */
[----:B------:R-:W3:Y:S05]  /*174c0*/  MUFU.EX2 R162, R162 ;  /* 0x000000a200a27308 */ /* 0x000eea0000000800 */
[C---:B------:R-:W-:Y:S01]  /*174d0*/  HMMA.16816.F32 R92, R24.reuse, R14, R92 ;  /* 0x0000000e185c723c */ /* 0x040fe2000000185c */
[----:B------:R-:W4:Y:S02]  /*174e0*/  LDSM.16.MT88.4 R12, [R222+0xd800] ;  /* 0x00d80000de0c783b */ /* 0x000f240000004200 */
[----:B------:R-:W-:Y:S03]  /*174f0*/  MUFU.EX2 R164, R164 ;  /* 0x000000a400a47308 */ /* 0x000fe60000000800 */
[C---:B-1----:R-:W-:Y:S05]  /*17500*/  HMMA.16816.F32 R88, R24.reuse, R4, R88 ;  /* 0x000000041858723c */ /* 0x042fea0000001858 */
[----:B------:R-:W1:Y:S01]  /*17510*/  MUFU.EX2 R171, R171 ;  /* 0x000000ab00ab7308 */ /* 0x000e620000000800 */
[C---:B------:R-:W-:Y:S01]  /*17520*/  HMMA.16816.F32 R84, R24.reuse, R6, R84 ;  /* 0x000000061854723c */ /* 0x040fe20000001854 */
[----:B------:R-:W3:Y:S05]  /*17530*/  LDSM.16.MT88.4 R4, [R221+0xd800] ;  /* 0x00d80000dd04783b */ /* 0x000eea0000004200 */
        /* <DEDUP_REMOVED lines=17> */
[----:B------:R-:W1:Y:S02]  /*17650*/  MUFU.EX2 R167, R167 ;  /* 0x000000a700a77308 */ /* 0x000e640000000800 */
[----:B------:R-:W-:Y:S01]  /*17660*/  HMMA.16816.F32 R68, R24, R30, R68 ;  /* 0x0000001e1844723c */ /* 0x000fe20000001844 */
[----:B------:R-:W1:Y:S04]  /*17670*/  LDSM.16.MT88.4 R28, [R224+0x11800] ;  /* 0x01180000e01c783b */ /* 0x000e680000004200 */
        /* <DEDUP_REMOVED lines=42> */
[----:B------:R-:W1:Y:S01]  /*17920*/  LDSM.16.MT88.4 R8, [R220+0xe000] ;  /* 0x00e00000dc08783b */ /* 0x000e620000004200 */
[----:B------:R-:W-:Y:S03]  /*17930*/  MUFU.EX2 R135, R135 ;  /* 0x0000008700877308 */ /* 0x000fe60000000800 */
[----:B------:R-:W-:Y:S01]  /*17940*/  LDSM.16.MT88.4 R24, [R220+0x12000] ;  /* 0x01200000dc18783b */ /* 0x000fe20000004200 */
[C---:B---3--:R-:W-:Y:S06]  /*17950*/  HMMA.16816.F32 R128, R20.reuse, R4, R128 ;  /* 0x000000041480723c */ /* 0x048fec0000001880 */
[C---:B------:R-:W-:Y:S01]  /*17960*/  HMMA.16816.F32 R124, R20.reuse, R6, R124 ;  /* 0x00000006147c723c */ /* 0x040fe2000000187c */
[----:B------:R-:W3:Y:S05]  /*17970*/  LDSM.16.MT88.4 R4, [R221+0x12000] ;  /* 0x01200000dd04783b */ /* 0x000eea0000004200 */
[C---:B--2---:R-:W-:Y:S06]  /*17980*/  HMMA.16816.F32 R120, R20.reuse, R16, R120 ;  /* 0x000000101478723c */ /* 0x044fec0000001878 */
[C---:B------:R-:W-:Y:S01]  /*17990*/  HMMA.16816.F32 R116, R20.reuse, R18, R116 ;  /* 0x000000121474723c */ /* 0x040fe20000001874 */
[----:B------:R-:W-:Y:S05]  /*179a0*/  LDSM.16.MT88.4 R16, [R224+0xe800] ;  /* 0x00e80000e010783b */ /* 0x000fea0000004200 */
        /* <DEDUP_REMOVED lines=21> */
[----:B------:R-:W3:Y:S05]  /*17b00*/  LDSM.16.MT88.4 R24, [R224+0x12800] ;  /* 0x01280000e018783b */ /* 0x000eea0000004200 */
        /* <DEDUP_REMOVED lines=16> */
[C---:B---3--:R-:W-:Y:S06]  /*17c10*/  HMMA.16816.F32 R96, R28.reuse, R24, R96 ;  /* 0x000000181c60723c */ /* 0x048fec0000001860 */
[----:B------:R-:W-:Y:S01]  /*17c20*/  HMMA.16816.F32 R92, R28, R26, R92 ;  /* 0x0000001a1c5c723c */ /* 0x000fe2000000185c */
[----:B------:R-:W-:-:S02]  /*17c30*/  F2FP.F16.F32.PACK_AB R24, R163, R156 ;  /* 0x0000009ca318723e */ /* 0x000fc400000000ff */
[----:B------:R-:W-:Y:S01]  /*17c40*/  F2FP.F16.F32.PACK_AB R25, R153, R150 ;  /* 0x000000969919723e */ /* 0x000fe200000000ff */
[----:B------:R-:W-:Y:S02]  /*17c50*/  FADD.FTZ R150, R150, R165 ;  /* 0x000000a596967221 */ /* 0x000fe40000010000 */
[----:B-1----:R-:W-:Y:S01]  /*17c60*/  HMMA.16816.F32 R88, R28, R16, R88 ;  /* 0x000000101c58723c */ /* 0x002fe20000001858 */
        /* <DEDUP_REMOVED lines=30> */
[C---:B---3--:R-:W-:Y:S06]  /*17e50*/  HMMA.16816.F32 R96, R24.reuse, R12, R96 ;  /* 0x0000000c1860723c */ /* 0x048fec0000001860 */
[C---:B------:R-:W-:Y:S01]  /*17e60*/  HMMA.16816.F32 R92, R24.reuse, R14, R92 ;  /* 0x0000000e185c723c */ /* 0x040fe2000000185c */
[----:B------:R-:W3:Y:S01]  /*17e70*/  MUFU.EX2 R33, R33 ;  /* 0x0000002100217308 */ /* 0x000ee20000000800 */
[----:B------:R-:W5:Y:S04]  /*17e80*/  LDSM.16.MT88.4 R12, [R224+0xf800] ;  /* 0x00f80000e00c783b */ /* 0x000f680000004200 */
[C---:B--2---:R-:W-:Y:S03]  /*17e90*/  HMMA.16816.F32 R80, R24.reuse, R4, R80 ;  /* 0x000000041850723c */ /* 0x044fe60000001850 */
[----:B------:R-:W2:Y:S03]  /*17ea0*/  MUFU.EX2 R35, R35 ;  /* 0x0000002300237308 */ /* 0x000ea60000000800 */
[C---:B------:R-:W-:Y:S05]  /*17eb0*/  HMMA.16816.F32 R76, R24.reuse, R6, R76 ;  /* 0x00000006184c723c */ /* 0x040fea000000184c */
[----:B------:R-:W4:Y:S01]  /*17ec0*/  MUFU.EX2 R136, R136 ;  /* 0x0000008800887308 */ /* 0x000f220000000800 */
[----:B---3--:R-:W-:Y:S01]  /*17ed0*/  F2FP.F16.F32.PACK_AB R4, R33, R32 ;  /* 0x000000202104723e */ /* 0x008fe200000000ff */
[C---:B------:R-:W-:Y:S06]  /*17ee0*/  HMMA.16816.F32 R128, R24.reuse, R20, R128 ;  /* 0x000000141880723c */ /* 0x040fec0000001880 */
[----:B------:R-:W3:Y:S01]  /*17ef0*/  MUFU.EX2 R134, R134 ;  /* 0x0000008600867308 */ /* 0x000ee20000000800 */
[----:B--2---:R-:W-:Y:S01]  /*17f00*/  F2FP.F16.F32.PACK_AB R6, R35, R34 ;  /* 0x000000222306723e */ /* 0x004fe200000000ff */
[C---:B------:R-:W-:Y:S01]  /*17f10*/  HMMA.16816.F32 R124, R24.reuse, R22, R124 ;  /* 0x00000016187c723c */ /* 0x040fe2000000187c */
[----:B------:R-:W-:Y:S05]  /*17f20*/  LDSM.16.MT88.4 R20, [R221+0xf800] ;  /* 0x00f80000dd14783b */ /* 0x000fea0000004200 */
[----:B------:R-:W-:Y:S01]  /*17f30*/  HMMA.16816.F32 R104, R24, R16, R104 ;  /* 0x000000101868723c */ /* 0x000fe20000001868 */
[----:B----4-:R-:W-:Y:S01]  /*17f40*/  F2FP.F16.F32.PACK_AB R5, R137, R136 ;  /* 0x000000888905723e */ /* 0x010fe200000000ff */
[----:B------:R-:W-:-:S04]  /*17f50*/  FADD.FTZ R136, R136, R151 ;  /* 0x0000009788887221 */ /* 0x000fc80000010000 */
[----:B------:R-:W-:Y:S01]  /*17f60*/  HMMA.16816.F32 R100, R24, R18, R100 ;  /* 0x000000121864723c */ /* 0x000fe20000001864 */
[----:B------:R-:W2:Y:S01]  /*17f70*/  LDSM.16.MT88.4 R16, [R220+0xf800] ;  /* 0x00f80000dc10783b */ /* 0x000ea20000004200 */
[----:B------:R-:W-:Y:S01]  /*17f80*/  FADD.FTZ R136, R137, R136 ;  /* 0x0000008889887221 */ /* 0x000fe20000010000 */
[----:B---3--:R-:W-:-:S03]  /*17f90*/  F2FP.F16.F32.PACK_AB R7, R134, R135 ;  /* 0x000000878607723e */ /* 0x008fc600000000ff */
        /* <DEDUP_REMOVED lines=33> */
[----:B---3--:R-:W-:Y:S01]  /*181b0*/  HMMA.16816.F32 R88, R4, R8, R88 ;  /* 0x000000080458723c */ /* 0x008fe20000001858 */
[----:B------:R-:W-:-:S04]  /*181c0*/  FADD.FTZ R157, R158, R157 ;  /* 0x0000009d9e9d7221 */ /* 0x000fc80000010000 */
[----:B------:R-:W-:Y:S01]  /*181d0*/  FADD.FTZ R164, R164, R157 ;  /* 0x0000009da4a47221 */ /* 0x000fe20000010000 */
[----:B------:R-:W-:Y:S03]  /*181e0*/  HMMA.16816.F32 R84, R4, R10, R84 ;  /* 0x0000000a0454723c */ /* 0x000fe60000001854 */
[----:B------:R-:W-:-:S03]  /*181f0*/  FADD.FTZ R171, R171, R164 ;  /* 0x000000a4abab7221 */ /* 0x000fc60000010000 */
[----:B--2---:R-:W-:Y:S01]  /*18200*/  HMMA.16816.F32 R80, R4, R16, R80 ;  /* 0x000000100450723c */ /* 0x004fe20000001850 */
        /* <DEDUP_REMOVED lines=81> */
.L_x_2921:
[----:B------:R-:W-:Y:S02]  /*18720*/  ULDC UR10, c[0x0][0x250] ;  /* 0x00009400000a7ab9 */ /* 0x000fe40000000800 */
[----:B------:R-:W-:-:S06]  /*18730*/  USHF.L.U32 UR4, UR10, 0x7, URZ ;  /* 0x000000070a047899 */ /* 0x000fcc000800063f */
[----:B------:R-:W-:-:S04]  /*18740*/  IADD3 R3, RZ, -UR4, RZ ;  /* 0x80000004ff037c10 */ /* 0x000fc8000fffe0ff */
[----:B------:R-:W-:-:S07]  /*18750*/  SHF.R.S32.HI R6, RZ, 0x1f, R3 ;  /* 0x0000001fff067819 */ /* 0x000fce0000011403 */
.L_x_2922:
        /* <DEDUP_REMOVED lines=21> */
[----:B------:R-:W-:Y:S03]  /*188b0*/  LDGSTS.E.BYPASS.LTC128B.128 [R233+0x10000], desc[UR6][R12.64+0x80] ;  /* 0x100000800ce97fae */ /* 0x000fe6000b901d46 */
        /* <DEDUP_REMOVED lines=11> */
[----:B------:R-:W-:Y:S02]  /*18970*/  IADD3.X R19, R17, UR4, RZ, P0, !PT ;  /* 0x0000000411137c10 */ /* 0x000fe400087fe4ff */
[----:B------:R-:W-:Y:S01]  /*18980*/  ISETP.GE.AND P0, PT, R54, 0x3, PT ;  /* 0x000000033600780c */ /* 0x000fe20003f06270 */
        /* <DEDUP_REMOVED lines=8> */
[----:B------:R3:W-:Y:S04]  /*18a10*/  LDGSTS.E.BYPASS.LTC128B.128 [R233+0x13800], desc[UR6][R18.64+0x80] ;  /* 0x1380008012e97fae */ /* 0x0007e8000b901d46 */
        /* <DEDUP_REMOVED lines=8> */
[----:B------:R-:W-:Y:S04]  /*18aa0*/  LDSM.16.M88.4 R132, [R228] ;  /* 0x00000000e484783b */ /* 0x000fe80000000200 */
[----:B------:R-:W1:Y:S04]  /*18ab0*/  LDSM.16.M88.4 R8, [R227] ;  /* 0x00000000e308783b */ /* 0x000e680000000200 */
[----:B--2---:R-:W2:Y:S04]  /*18ac0*/  LDSM.16.M88.4 R4, [R219] ;  /* 0x00000000db04783b */ /* 0x004ea80000000200 */
[----:B------:R-:W2:Y:S01]  /*18ad0*/  LDSM.16.M88.4 R56, [R229+0x7800] ;  /* 0x00780000e538783b */ /* 0x000ea20000000200 */
[C---:B----4-:R-:W-:Y:S03]  /*18ae0*/  HMMA.16816.F32 R48, R148.reuse, R44, RZ ;  /* 0x0000002c9430723c */ /* 0x050fe600000018ff */
[----:B------:R-:W4:Y:S03]  /*18af0*/  LDSM.16.M88.4 R172, [R217] ;  /* 0x00000000d9ac783b */ /* 0x000f260000000200 */
[C---:B-----5:R-:W-:Y:S01]  /*18b00*/  HMMA.16816.F32 R40, R148.reuse, R36, RZ ;  /* 0x000000249428723c */ /* 0x060fe200000018ff */
[----:B------:R-:W5:Y:S04]  /*18b10*/  LDSM.16.M88.4 R144, [R216] ;  /* 0x00000000d890783b */ /* 0x000f680000000200 */
[----:B------:R-:W5:Y:S01]  /*18b20*/  LDSM.16.M88.4 R140, [R215] ;  /* 0x00000000d78c783b */ /* 0x000f620000000200 */
[C---:B------:R-:W-:Y:S03]  /*18b30*/  HMMA.16816.F32 R44, R148.reuse, R46, RZ ;  /* 0x0000002e942c723c */ /* 0x040fe600000018ff */
[----:B------:R-:W5:Y:S03]  /*18b40*/  LDSM.16.M88.4 R176, [R218] ;  /* 0x00000000dab0783b */ /* 0x000f660000000200 */
[C---:B------:R-:W-:Y:S01]  /*18b50*/  HMMA.16816.F32 R36, R148.reuse, R38, RZ ;  /* 0x000000269424723c */ /* 0x040fe200000018ff */
[----:B------:R-:W5:Y:S04]  /*18b60*/  LDSM.16.M88.4 R136, [R214] ;  /* 0x00000000d688783b */ /* 0x000f680000000200 */
[----:B------:R-:W-:Y:S01]  /*18b70*/  LDSM.16.M88.4 R184, [R226] ;  /* 0x00000000e2b8783b */ /* 0x000fe20000000200 */
[C---:B---3--:R-:W-:Y:S03]  /*18b80*/  HMMA.16816.F32 R24, R148.reuse, R20, RZ ;  /* 0x000000149418723c */ /* 0x048fe600000018ff */
[----:B------:R-:W3:Y:S03]  /*18b90*/  LDSM.16.M88.4 R64, [R223+0x4000] ;  /* 0x00400000df40783b */ /* 0x000ee60000000200 */
[C---:B-1----:R-:W-:Y:S01]  /*18ba0*/  HMMA.16816.F32 R16, R148.reuse, R12, RZ ;  /* 0x0000000c9410723c */ /* 0x042fe200000018ff */
[----:B------:R-:W1:Y:S04]  /*18bb0*/  LDSM.16.M88.4 R60, [R223+0x4800] ;  /* 0x00480000df3c783b */ /* 0x000e680000000200 */
[----:B------:R-:W-:Y:S01]  /*18bc0*/  LDSM.16.M88.4 R188, [R213] ;  /* 0x00000000d5bc783b */ /* 0x000fe20000000200 */
        /* <DEDUP_REMOVED lines=9> */
[----:B------:R-:W-:Y:S06]  /*18c60*/  HMMA.16816.F32 R156, R148, R158, RZ ;  /* 0x0000009e949c723c */ /* 0x000fec00000018ff */
[C---:B------:R-:W-:Y:S06]  /*18c70*/  HMMA.16816.F32 R48, R132.reuse, R8, R48 ;  /* 0x000000088430723c */ /* 0x040fec0000001830 */
[C---:B------:R-:W-:Y:S01]  /*18c80*/  HMMA.16816.F32 R44, R132.reuse, R10, R44 ;  /* 0x0000000a842c723c */ /* 0x040fe2000000182c */
[----:B------:R-:W1:Y:S05]  /*18c90*/  LDSM.16.M88.4 R8, [R223+0x5800] ;  /* 0x00580000df08783b */ /* 0x000e6a0000000200 */
[C---:B--2---:R-:W-:Y:S06]  /*18ca0*/  HMMA.16816.F32 R40, R132.reuse, R4, R40 ;  /* 0x000000048428723c */ /* 0x044fec0000001828 */
[----:B------:R-:W-:Y:S01]  /*18cb0*/  HMMA.16816.F32 R36, R132, R6, R36 ;  /* 0x000000068424723c */ /* 0x000fe20000001824 */
[----:B------:R-:W2:Y:S05]  /*18cc0*/  LDSM.16.M88.4 R4, [R223+0x6000] ;  /* 0x00600000df04783b */ /* 0x000eaa0000000200 */
[C---:B------:R-:W-:Y:S06]  /*18cd0*/  HMMA.16816.F32 R152, R148.reuse, R56, RZ ;  /* 0x000000389498723c */ /* 0x040fec00000018ff */
[----:B------:R-:W-:Y:S01]  /*18ce0*/  HMMA.16816.F32 R148, R148, R58, RZ ;  /* 0x0000003a9494723c */ /* 0x000fe200000018ff */
[----:B------:R-:W2:Y:S05]  /*18cf0*/  LDSM.16.M88.4 R56, [R223+0x5000] ;  /* 0x00500000df38783b */ /* 0x000eaa0000000200 */
[C---:B----4-:R-:W-:Y:S06]  /*18d00*/  HMMA.16816.F32 R24, R132.reuse, R172, R24 ;  /* 0x000000ac8418723c */ /* 0x050fec0000001818 */
[C---:B------:R-:W-:Y:S01]  /*18d10*/  HMMA.16816.F32 R20, R132.reuse, R174, R20 ;  /* 0x000000ae8414723c */ /* 0x040fe20000001814 */
[----:B------:R-:W-:Y:S05]  /*18d20*/  LDSM.16.M88.4 R172, [R223+0x7800] ;  /* 0x00780000dfac783b */ /* 0x000fea0000000200 */
[C---:B-----5:R-:W-:Y:S06]  /*18d30*/  HMMA.16816.F32 R16, R132.reuse, R144, R16 ;  /* 0x000000908410723c */ /* 0x060fec0000001810 */
[C---:B------:R-:W-:Y:S01]  /*18d40*/  HMMA.16816.F32 R12, R132.reuse, R146, R12 ;  /* 0x00000092840c723c */ /* 0x040fe2000000180c */
[----:B------:R-:W-:Y:S05]  /*18d50*/  LDSM.16.M88.4 R144, [R225] ;  /* 0x00000000e190783b */ /* 0x000fea0000000200 */
[C---:B------:R-:W-:Y:S06]  /*18d60*/  HMMA.16816.F32 R168, R132.reuse, R140, R168 ;  /* 0x0000008c84a8723c */ /* 0x040fec00000018a8 */
[C---:B------:R-:W-:Y:S01]  /*18d70*/  HMMA.16816.F32 R164, R132.reuse, R142, R164 ;  /* 0x0000008e84a4723c */ /* 0x040fe200000018a4 */
[----:B------:R-:W4:Y:S05]  /*18d80*/  LDSM.16.M88.4 R140, [R212] ;  /* 0x00000000d48c783b */ /* 0x000f2a0000000200 */
[C---:B------:R-:W-:Y:S06]  /*18d90*/  HMMA.16816.F32 R32, R132.reuse, R176, R32 ;  /* 0x000000b08420723c */ /* 0x040fec0000001820 */
[C---:B------:R-:W-:Y:S01]  /*18da0*/  HMMA.16816.F32 R28, R132.reuse, R178, R28 ;  /* 0x000000b2841c723c */ /* 0x040fe2000000181c */
[----:B------:R-:W-:Y:S05]  /*18db0*/  LDSM.16.M88.4 R176, [R223+0x7000] ;  /* 0x00700000dfb0783b */ /* 0x000fea0000000200 */
[C---:B------:R-:W-:Y:S06]  /*18dc0*/  HMMA.16816.F32 R160, R132.reuse, R136, R160 ;  /* 0x0000008884a0723c */ /* 0x040fec00000018a0 */
[----:B------:R-:W-:Y:S01]  /*18dd0*/  HMMA.16816.F32 R156, R132, R138, R156 ;  /* 0x0000008a849c723c */ /* 0x000fe2000000189c */
[----:B------:R-:W5:Y:S05]  /*18de0*/  LDSM.16.M88.4 R136, [R212+0x800] ;  /* 0x00080000d488783b */ /* 0x000f6a0000000200 */
[C---:B---3--:R-:W-:Y:S06]  /*18df0*/  HMMA.16816.F32 R48, R184.reuse, R64, R48 ;  /* 0x00000040b830723c */ /* 0x048fec0000001830 */
[C---:B------:R-:W-:Y:S01]  /*18e00*/  HMMA.16816.F32 R44, R184.reuse, R66, R44 ;  /* 0x00000042b82c723c */ /* 0x040fe2000000182c */
[----:B------:R-:W-:Y:S05]  /*18e10*/  LDSM.16.M88.4 R64, [R212+0x1800] ;  /* 0x00180000d440783b */ /* 0x000fea0000000200 */
[C---:B-1----:R-:W-:Y:S06]  /*18e20*/  HMMA.16816.F32 R40, R184.reuse, R60, R40 ;  /* 0x0000003cb828723c */ /* 0x042fec0000001828 */
[C---:B------:R-:W-:Y:S01]  /*18e30*/  HMMA.16816.F32 R36, R184.reuse, R62, R36 ;  /* 0x0000003eb824723c */ /* 0x040fe20000001824 */
[----:B------:R-:W-:Y:S05]  /*18e40*/  LDSM.16.M88.4 R60, [R212+0x2000] ;  /* 0x00200000d43c783b */ /* 0x000fea0000000200 */
[C---:B------:R-:W-:Y:S06]  /*18e50*/  HMMA.16816.F32 R24, R184.reuse, R8, R24 ;  /* 0x00000008b818723c */ /* 0x040fec0000001818 */
[C---:B------:R-:W-:Y:S01]  /*18e60*/  HMMA.16816.F32 R20, R184.reuse, R10, R20 ;  /* 0x0000000ab814723c */ /* 0x040fe20000001814 */
[----:B------:R-:W-:Y:S05]  /*18e70*/  LDSM.16.M88.4 R8, [R230+0x2000] ;  /* 0x00200000e608783b */ /* 0x000fea0000000200 */
[C---:B--2---:R-:W-:Y:S06]  /*18e80*/  HMMA.16816.F32 R16, R184.reuse, R4, R16 ;  /* 0x00000004b810723c */ /* 0x044fec0000001810 */
[C---:B------:R-:W-:Y:S01]  /*18e90*/  HMMA.16816.F32 R12, R184.reuse, R6, R12 ;  /* 0x00000006b80c723c */ /* 0x040fe2000000180c */
[----:B------:R-:W1:Y:S05]  /*18ea0*/  LDSM.16.M88.4 R4, [R229+0x8000] ;  /* 0x00800000e504783b */ /* 0x000e6a0000000200 */
[C---:B------:R-:W-:Y:S06]  /*18eb0*/  HMMA.16816.F32 R32, R184.reuse, R56, R32 ;  /* 0x00000038b820723c */ /* 0x040fec0000001820 */
[----:B------:R-:W-:Y:S01]  /*18ec0*/  HMMA.16816.F32 R28, R184, R58, R28 ;  /* 0x0000003ab81c723c */ /* 0x000fe2000000181c */
[----:B------:R-:W2:Y:S05]  /*18ed0*/  LDSM.16.M88.4 R56, [R212+0x2800] ;  /* 0x00280000d438783b */ /* 0x000eaa0000000200 */
[----:B----4-:R-:W-:Y:S06]  /*18ee0*/  HMMA.16816.F32 R48, R144, R140, R48 ;  /* 0x0000008c9030723c */ /* 0x010fec0000001830 */
[C---:B------:R-:W-:Y:S06]  /*18ef0*/  HMMA.16816.F32 R152, R132.reuse, R188, R152 ;  /* 0x000000bc8498723c */ /* 0x040fec0000001898 */
[----:B------:R-:W-:Y:S01]  /*18f00*/  HMMA.16816.F32 R148, R132, R190, R148 ;  /* 0x000000be8494723c */ /* 0x000fe20000001894 */
[----:B------:R-:W3:Y:S05]  /*18f10*/  LDSM.16.M88.4 R132, [R212+0x1000] ;  /* 0x00100000d484783b */ /* 0x000eea0000000200 */
[----:B------:R-:W-:Y:S01]  /*18f20*/  HMMA.16816.F32 R44, R144, R142, R44 ;  /* 0x0000008e902c723c */ /* 0x000fe2000000182c */
[----:B------:R-:W-:Y:S05]  /*18f30*/  LDSM.16.M88.4 R140, [R212+0x3000] ;  /* 0x00300000d48c783b */ /* 0x000fea0000000200 */
[C---:B------:R-:W-:Y:S06]  /*18f40*/  HMMA.16816.F32 R168, R184.reuse, R180, R168 ;  /* 0x000000b4b8a8723c */ /* 0x040fec00000018a8 */
[----:B------:R-:W-:Y:S06]  /*18f50*/  HMMA.16816.F32 R164, R184, R182, R164 ;  /* 0x000000b6b8a4723c */ /* 0x000fec00000018a4 */
[C---:B-----5:R-:W-:Y:S06]  /*18f60*/  HMMA.16816.F32 R40, R144.reuse, R136, R40 ;  /* 0x000000889028723c */ /* 0x060fec0000001828 */
[----:B------:R-:W-:Y:S01]  /*18f70*/  HMMA.16816.F32 R180, R144, R138, R36 ;  /* 0x0000008a90b4723c */ /* 0x000fe20000001824 */
[----:B------:R-:W-:Y:S04]  /*18f80*/  LDSM.16.M88.4 R136, [R228+0x2000] ;  /* 0x00200000e488783b */ /* 0x000fe80000000200 */
[----:B------:R-:W4:Y:S01]  /*18f90*/  LDSM.16.M88.4 R36, [R211] ;  /* 0x00000000d324783b */ /* 0x000f220000000200 */
[C---:B------:R-:W-:Y:S06]  /*18fa0*/  HMMA.16816.F32 R160, R184.reuse, R176, R160 ;  /* 0x000000b0b8a0723c */ /* 0x040fec00000018a0 */
[----:B------:R-:W-:Y:S01]  /*18fb0*/  HMMA.16816.F32 R156, R184, R178, R156 ;  /* 0x000000b2b89c723c */ /* 0x000fe2000000189c */
[----:B------:R-:W5:Y:S05]  /*18fc0*/  LDSM.16.M88.4 R176, [R212+0x3800] ;  /* 0x00380000d4b0783b */ /* 0x000f6a0000000200 */
[----:B-1----:R-:W-:Y:S06]  /*18fd0*/  HMMA.16816.F32 R48, R8, R4, R48 ;  /* 0x000000040830723c */ /* 0x002fec0000001830 */
[C---:B------:R-:W-:Y:S06]  /*18fe0*/  HMMA.16816.F32 R152, R184.reuse, R172, R152 ;  /* 0x000000acb898723c */ /* 0x040fec0000001898 */
[----:B------:R-:W-:Y:S01]  /*18ff0*/  HMMA.16816.F32 R148, R184, R174, R148 ;  /* 0x000000aeb894723c */ /* 0x000fe20000001894 */
[----:B------:R-:W1:Y:S05]  /*19000*/  LDSM.16.M88.4 R172, [R229+0x8800] ;  /* 0x00880000e5ac783b */ /* 0x000e6a0000000200 */
[----:B------:R-:W-:Y:S01]  /*19010*/  HMMA.16816.F32 R44, R8, R6, R44 ;  /* 0x00000006082c723c */ /* 0x000fe2000000182c */
[----:B------:R-:W-:Y:S05]  /*19020*/  LDSM.16.M88.4 R4, [R210] ;  /* 0x00000000d204783b */ /* 0x000fea0000000200 */
        /* <DEDUP_REMOVED lines=9> */
[----:B---3--:R-:W-:Y:S06]  /*190c0*/  HMMA.16816.F32 R32, R144, R132, R32 ;  /* 0x000000849020723c */ /* 0x008fec0000001820 */
[----:B----4-:R-:W-:Y:S06]  /*190d0*/  HMMA.16816.F32 R48, R136, R36, R48 ;  /* 0x000000248830723c */ /* 0x010fec0000001830 */
[----:B------:R-:W-:Y:S01]  /*190e0*/  HMMA.16816.F32 R28, R144, R134, R28 ;  /* 0x00000086901c723c */ /* 0x000fe2000000181c */
[----:B------:R-:W-:Y:S05]  /*190f0*/  LDSM.16.M88.4 R132, [R212+0x4000] ;  /* 0x00400000d484783b */ /* 0x000fea0000000200 */
[----:B------:R-:W-:Y:S01]  /*19100*/  HMMA.16816.F32 R44, R136, R38, R44 ;  /* 0x00000026882c723c */ /* 0x000fe2000000182c */
[----:B------:R-:W-:Y:S05]  /*19110*/  LDSM.16.M88.4 R36, [R229+0xa000] ;  /* 0x00a00000e524783b */ /* 0x000fea0000000200 */
[C---:B------:R-:W-:Y:S06]  /*19120*/  HMMA.16816.F32 R160, R144.reuse, R140, R160 ;  /* 0x0000008c90a0723c */ /* 0x040fec00000018a0 */
[C---:B------:R-:W-:Y:S01]  /*19130*/  HMMA.16816.F32 R156, R144.reuse, R142, R156 ;  /* 0x0000008e909c723c */ /* 0x040fe2000000189c */
[----:B------:R-:W3:Y:S05]  /*19140*/  LDSM.16.M88.4 R140, [R225+0x2000] ;  /* 0x00200000e18c783b */ /* 0x000eea0000000200 */
[C---:B-----5:R-:W-:Y:S06]  /*19150*/  HMMA.16816.F32 R152, R144.reuse, R176, R152 ;  /* 0x000000b09098723c */ /* 0x060fec0000001898 */
[----:B------:R-:W-:Y:S01]  /*19160*/  HMMA.16816.F32 R148, R144, R178, R148 ;  /* 0x000000b29094723c */ /* 0x000fe20000001894 */
[----:B------:R-:W4:Y:S05]  /*19170*/  LDSM.16.M88.4 R144, [R229+0x9800] ;  /* 0x00980000e590783b */ /* 0x000f2a0000000200 */
[C---:B-1----:R-:W-:Y:S06]  /*19180*/  HMMA.16816.F32 R40, R8.reuse, R172, R40 ;  /* 0x000000ac0828723c */ /* 0x042fec0000001828 */
[C---:B------:R-:W-:Y:S06]  /*19190*/  HMMA.16816.F32 R180, R8.reuse, R174, R180 ;  /* 0x000000ae08b4723c */ /* 0x040fec00000018b4 */
[----:B------:R-:W-:Y:S06]  /*191a0*/  HMMA.16816.F32 R32, R8, R60, R32 ;  /* 0x0000003c0820723c */ /* 0x000fec0000001820 */
[----:B--2---:R-:W-:Y:S06]  /*191b0*/  HMMA.16816.F32 R48, R64, R56, R48 ;  /* 0x000000384030723c */ /* 0x004fec0000001830 */
[----:B------:R-:W-:Y:S01]  /*191c0*/  HMMA.16816.F32 R60, R8, R62, R28 ;  /* 0x0000003e083c723c */ /* 0x000fe2000000181c */
[----:B------:R-:W1:Y:S05]  /*191d0*/  LDSM.16.M88.4 R28, [R223+0x8800] ;  /* 0x00880000df1c783b */ /* 0x000e6a0000000200 */
[----:B------:R-:W-:Y:S01]  /*191e0*/  HMMA.16816.F32 R44, R64, R58, R44 ;  /* 0x0000003a402c723c */ /* 0x000fe2000000182c */
[----:B------:R-:W2:Y:S05]  /*191f0*/  LDSM.16.M88.4 R56, [R209] ;  /* 0x00000000d138783b */ /* 0x000eaa0000000200 */
[C---:B------:R-:W-:Y:S06]  /*19200*/  HMMA.16816.F32 R40, R136.reuse, R4, R40 ;  /* 0x000000048828723c */ /* 0x040fec0000001828 */
[----:B------:R-:W-:Y:S01]  /*19210*/  HMMA.16816.F32 R180, R136, R6, R180 ;  /* 0x0000000688b4723c */ /* 0x000fe200000018b4 */
[----:B------:R-:W-:Y:S05]  /*19220*/  LDSM.16.M88.4 R4, [R223+0x9000] ;  /* 0x00900000df04783b */ /* 0x000fea0000000200 */
[----:B---3--:R-:W-:Y:S06]  /*19230*/  HMMA.16816.F32 R48, R140, R132, R48 ;  /* 0x000000848c30723c */ /* 0x008fec0000001830 */
[----:B----4-:R-:W-:Y:S01]  /*19240*/  HMMA.16816.F32 R172, R8, R144, R24 ;  /* 0x0000009008ac723c */ /* 0x010fe20000001818 */
[----:B------:R-:W3:Y:S05]  /*19250*/  LDSM.16.M88.4 R24, [R212+0x4800] ;  /* 0x00480000d418783b */ /* 0x000eea0000000200 */
[----:B------:R-:W-:Y:S01]  /*19260*/  HMMA.16816.F32 R44, R140, R134, R44 ;  /* 0x000000868c2c723c */ /* 0x000fe2000000182c */
[----:B------:R-:W4:Y:S05]  /*19270*/  LDSM.16.M88.4 R132, [R208] ;  /* 0x00000000d084783b */ /* 0x000f2a0000000200 */
[----:B-1----:R-:W-:Y:S06]  /*19280*/  HMMA.16816.F32 R40, R64, R28, R40 ;  /* 0x0000001c4028723c */ /* 0x002fec0000001828 */
[----:B--2---:R-:W-:Y:S01]  /*19290*/  HMMA.16816.F32 R32, R136, R56, R32 ;  /* 0x000000388820723c */ /* 0x004fe20000001820 */
[----:B------:R-:W-:Y:S01]  /*192a0*/  FMUL.FTZ R49, R49, UR17 ;  /* 0x0000001131317c20 */ /* 0x000fe20008410000 */
[----:B------:R-:W-:Y:S01]  /*192b0*/  FMUL.FTZ R3, R48, UR17 ;  /* 0x0000001130037c20 */ /* 0x000fe20008410000 */
[----:B------:R-:W-:-:S02]  /*192c0*/  FMUL.FTZ R144, R50, UR17 ;  /* 0x0000001132907c20 */ /* 0x000fc40008410000 */
[----:B------:R1:W-:Y:S01]  /*192d0*/  MUFU.TANH R52, R49 ;  /* 0x0000003100347308 */ /* 0x0003e20000002400 */
[----:B------:R-:W-:Y:S01]  /*192e0*/  HMMA.16816.F32 R180, R64, R30, R180 ;  /* 0x0000001e40b4723c */ /* 0x000fe200000018b4 */
[----:B------:R-:W-:Y:S05]  /*192f0*/  LDSM.16.M88.4 R28, [R229+0xa800] ;  /* 0x00a80000e51c783b */ /* 0x000fea0000000200 */
[----:B------:R-:W-:Y:S01]  /*19300*/  HMMA.16816.F32 R60, R136, R58, R60 ;  /* 0x0000003a883c723c */ /* 0x000fe2000000183c */
[----:B------:R-:W-:Y:S01]  /*19310*/  FMUL.FTZ R44, R44, UR17 ;  /* 0x000000112c2c7c20 */ /* 0x000fe20008410000 */
[----:B------:R-:W-:Y:S01]  /*19320*/  FMUL.FTZ R45, R45, UR17 ;  /* 0x000000112d2d7c20 */ /* 0x000fe20008410000 */
[----:B------:R-:W-:Y:S01]  /*19330*/  FMUL.FTZ R46, R46, UR17 ;  /* 0x000000112e2e7c20 */ /* 0x000fe20008410000 */
[----:B------:R-:W-:Y:S01]  /*19340*/  FMUL.FTZ R47, R47, UR17 ;  /* 0x000000112f2f7c20 */ /* 0x000fe20008410000 */
[----:B------:R-:W2:Y:S01]  /*19350*/  MUFU.TANH R56, R44 ;  /* 0x0000002c00387308 */ /* 0x000ea20000002400 */
[----:B------:R-:W-:Y:S01]  /*19360*/  HMMA.16816.F32 R20, R8, R146, R20 ;  /* 0x000000920814723c */ /* 0x000fe20000001814 */
[----:B------:R-:W-:-:S02]  /*19370*/  FMUL.FTZ R59, R51, UR17 ;  /* 0x00000011333b7c20 */ /* 0x000fc40008410000 */
[----:B-1----:R-:W1:Y:S03]  /*19380*/  LDSM.16.M88.4 R48, [R212+0x5000] ;  /* 0x00500000d430783b */ /* 0x002e660000000200 */
[----:B---3--:R-:W-:Y:S01]  /*19390*/  HMMA.16816.F32 R40, R140, R24, R40 ;  /* 0x000000188c28723c */ /* 0x008fe20000001828 */
[----:B------:R-:W3:Y:S05]  /*193a0*/  MUFU.TANH R57, R45 ;  /* 0x0000002d00397308 */ /* 0x000eea0000002400 */
[----:B------:R-:W-:Y:S03]  /*193b0*/  HMMA.16816.F32 R32, R64, R4, R32 ;  /* 0x000000044020723c */ /* 0x000fe60000001820 */
[----:B------:R-:W-:Y:S03]  /*193c0*/  MUFU.TANH R58, R46 ;  /* 0x0000002e003a7308 */ /* 0x000fe60000002400 */
[----:B------:R-:W-:Y:S05]  /*193d0*/  HMMA.16816.F32 R16, R8, R36, R16 ;  /* 0x000000240810723c */ /* 0x000fea0000001810 */
[----:B------:R5:W-:Y:S01]  /*193e0*/  MUFU.TANH R145, R47 ;  /* 0x0000002f00917308 */ /* 0x000be20000002400 */
[----:B------:R-:W-:Y:S01]  /*193f0*/  HMMA.16816.F32 R180, R140, R26, R180 ;  /* 0x0000001a8cb4723c */ /* 0x000fe200000018b4 */
[----:B------:R-:W2:Y:S05]  /*19400*/  LDSM.16.M88.4 R24, [R223+0x9800] ;  /* 0x00980000df18783b */ /* 0x000eaa0000000200 */
[----:B------:R-:W-:Y:S01]  /*19410*/  HMMA.16816.F32 R12, R8, R38, R12 ;  /* 0x00000026080c723c */ /* 0x000fe2000000180c */
[----:B------:R-:W3:Y:S01]  /*19420*/  LDSM.16.M88.4 R36, [R207] ;  /* 0x00000000cf24783b */ /* 0x000ee20000000200 */
[----:B------:R-:W-:Y:S01]  /*19430*/  FMUL.FTZ R40, R40, UR17 ;  /* 0x0000001128287c20 */ /* 0x000fe20008410000 */
[----:B------:R-:W-:Y:S01]  /*19440*/  FMUL.FTZ R41, R41, UR17 ;  /* 0x0000001129297c20 */ /* 0x000fe20008410000 */
[----:B------:R-:W-:Y:S01]  /*19450*/  FMUL.FTZ R42, R42, UR17 ;  /* 0x000000112a2a7c20 */ /* 0x000fe20008410000 */
[----:B------:R-:W3:Y:S01]  /*19460*/  MUFU.TANH R3, R3 ;  /* 0x0000000300037308 */ /* 0x000ee20000002400 */
[----:B------:R-:W-:Y:S01]  /*19470*/  HMMA.16816.F32 R60, R64, R6, R60 ;  /* 0x00000006403c723c */ /* 0x000fe2000000183c */
[----:B------:R-:W3:Y:S04]  /*19480*/  LDSM.16.M88.4 R4, [R229+0xb000] ;  /* 0x00b00000e504783b */ /* 0x000ee80000000200 */
[----:B-----5:R-:W-:Y:S01]  /*19490*/  LDSM.16.M88.4 R44, [R229+0xb800] ;  /* 0x00b80000e52c783b */ /* 0x020fe20000000200 */
[C---:B----4-:R-:W-:Y:S01]  /*194a0*/  HMMA.16816.F32 R172, R136.reuse, R132, R172 ;  /* 0x0000008488ac723c */ /* 0x050fe200000018ac */
[----:B------:R-:W-:Y:S05]  /*194b0*/  MUFU.TANH R146, R40 ;  /* 0x0000002800927308 */ /* 0x000fea0000002400 */
[----:B------:R-:W-:Y:S01]  /*194c0*/  HMMA.16816.F32 R20, R136, R134, R20 ;  /* 0x000000868814723c */ /* 0x000fe20000001814 */
[----:B------:R-:W-:Y:S01]  /*194d0*/  FMUL.FTZ R176, R180, UR17 ;  /* 0x00000011b4b07c20 */ /* 0x000fe20008410000 */
[----:B------:R-:W-:Y:S01]  /*194e0*/  FMUL.FTZ R132, R181, UR17 ;  /* 0x00000011b5847c20 */ /* 0x000fe20008410000 */
[----:B------:R-:W-:Y:S03]  /*194f0*/  MUFU.TANH R147, R41 ;  /* 0x0000002900937308 */ /* 0x000fe60000002400 */
[----:B-1----:R-:W-:Y:S05]  /*19500*/  HMMA.16816.F32 R32, R140, R48, R32 ;  /* 0x000000308c20723c */ /* 0x002fea0000001820 */
[----:B------:R1:W-:Y:S01]  /*19510*/  MUFU.TANH R48, R42 ;  /* 0x0000002a00307308 */ /* 0x0003e20000002400 */
[----:B------:R-:W-:Y:S01]  /*19520*/  HMMA.16816.F32 R168, R8, R28, R168 ;  /* 0x0000001c08a8723c */ /* 0x000fe200000018a8 */
[----:B------:R-:W-:-:S05]  /*19530*/  FMUL.FTZ R49, R43, UR17 ;  /* 0x000000112b317c20 */ /* 0x000fca0008410000 */
[----:B------:R-:W-:Y:S01]  /*19540*/  HMMA.16816.F32 R164, R8, R30, R164 ;  /* 0x0000001e08a4723c */ /* 0x000fe200000018a4 */
[----:B------:R-:W4:Y:S01]  /*19550*/  LDSM.16.M88.4 R28, [R212+0x5800] ;  /* 0x00580000d41c783b */ /* 0x000f220000000200 */
[----:B------:R-:W5:Y:S04]  /*19560*/  MUFU.TANH R144, R144 ;  /* 0x0000009000907308 */ /* 0x000f680000002400 */
[----:B--2---:R-:W-:Y:S01]  /*19570*/  HMMA.16816.F32 R172, R64, R24, R172 ;  /* 0x0000001840ac723c */ /* 0x004fe200000018ac */
[----:B-1----:R-:W1:Y:S03]  /*19580*/  LDSM.16.M88.4 R40, [R223+0xa000] ;  /* 0x00a00000df28783b */ /* 0x002e660000000200 */
[----:B------:R-:W2:Y:S02]  /*19590*/  MUFU.TANH R176, R176 ;  /* 0x000000b000b07308 */ /* 0x000ea40000002400 */
[----:B---3--:R-:W-:Y:S01]  /*195a0*/  HMMA.16816.F32 R16, R136, R36, R16 ;  /* 0x000000248810723c */ /* 0x008fe20000001810 */
[----:B------:R-:W-:Y:S01]  /*195b0*/  FMUL.FTZ R32, R32, UR17 ;  /* 0x0000001120207c20 */ /* 0x000fe20008410000 */
[----:B------:R-:W-:Y:S01]  /*195c0*/  FMUL.FTZ R33, R33, UR17 ;  /* 0x0000001121217c20 */ /* 0x000fe20008410000 */
[----:B------:R-:W-:Y:S01]  /*195d0*/  FMUL.FTZ R34, R34, UR17 ;  /* 0x0000001122227c20 */ /* 0x000fe20008410000 */
[----:B------:R-:W-:-:S02]  /*195e0*/  FMUL.FTZ R35, R35, UR17 ;  /* 0x0000001123237c20 */ /* 0x000fc40008410000 */
[----:B------:R-:W-:Y:S01]  /*195f0*/  HMMA.16816.F32 R20, R64, R26, R20 ;  /* 0x0000001a4014723c */ /* 0x000fe20000001814 */
[----:B------:R-:W3:Y:S01]  /*19600*/  LDSM.16.M88.4 R24, [R206] ;  /* 0x00000000ce18783b */ /* 0x000ee20000000200 */
[----:B------:R-:W-:Y:S04]  /*19610*/  MUFU.TANH R133, R32 ;  /* 0x0000002000857308 */ /* 0x000fe80000002400 */
[----:B------:R-:W-:Y:S04]  /*19620*/  HMMA.16816.F32 R12, R136, R38, R12 ;  /* 0x00000026880c723c */ /* 0x000fe8000000180c */
[----:B------:R-:W-:Y:S02]  /*19630*/  MUFU.TANH R134, R33 ;  /* 0x0000002100867308 */ /* 0x000fe40000002400 */
[C---:B------:R-:W-:Y:S06]  /*19640*/  HMMA.16816.F32 R160, R8.reuse, R4, R160 ;  /* 0x0000000408a0723c */ /* 0x040fec00000018a0 */
[----:B------:R-:W-:Y:S01]  /*19650*/  HMMA.16816.F32 R156, R8, R6, R156 ;  /* 0x00000006089c723c */ /* 0x000fe2000000189c */
[----:B------:R-:W5:Y:S01]  /*19660*/  LDSM.16.M88.4 R4, [R212+0x6000] ;  /* 0x00600000d404783b */ /* 0x000f620000000200 */
[----:B------:R-:W-:Y:S04]  /*19670*/  MUFU.TANH R37, R34 ;  /* 0x0000002200257308 */ /* 0x000fe80000002400 */
[C---:B------:R-:W-:Y:S04]  /*19680*/  HMMA.16816.F32 R60, R140.reuse, R50, R60 ;  /* 0x000000328c3c723c */ /* 0x040fe8000000183c */
[----:B------:R-:W2:Y:S02]  /*19690*/  MUFU.TANH R49, R49 ;  /* 0x0000003100317308 */ /* 0x000ea40000002400 */
[----:B----4-:R-:W-:Y:S01]  /*196a0*/  HMMA.16816.F32 R172, R140, R28, R172 ;  /* 0x0000001c8cac723c */ /* 0x010fe200000018ac */
[----:B------:R-:W-:Y:S01]  /*196b0*/  FMUL.FTZ R51, R183, UR17 ;  /* 0x00000011b7337c20 */ /* 0x000fe20008410000 */
[----:B------:R-:W-:-:S04]  /*196c0*/  FMUL.FTZ R50, R182, UR17 ;  /* 0x00000011b6327c20 */ /* 0x000fc80008410000 */
[----:B-1----:R-:W-:Y:S01]  /*196d0*/  HMMA.16816.F32 R16, R64, R40, R16 ;  /* 0x000000284010723c */ /* 0x002fe20000001810 */
[----:B------:R-:W1:Y:S05]  /*196e0*/  MUFU.TANH R59, R59 ;  /* 0x0000003b003b7308 */ /* 0x000e6a0000002400 */
[----:B------:R-:W-:Y:S01]  /*196f0*/  HMMA.16816.F32 R20, R140, R30, R20 ;  /* 0x0000001e8c14723c */ /* 0x000fe20000001814 */
[----:B------:R-:W4:Y:S02]  /*19700*/  LDSM.16.M88.4 R28, [R205] ;  /* 0x00000000cd1c783b */ /* 0x000f240000000200 */
[----:B------:R-:W1:Y:S03]  /*19710*/  MUFU.TANH R132, R132 ;  /* 0x0000008400847308 */ /* 0x000e660000002400 */
[----:B------:R-:W-:Y:S01]  /*19720*/  HMMA.16816.F32 R12, R64, R42, R12 ;  /* 0x0000002a400c723c */ /* 0x000fe2000000180c */
[----:B------:R-:W-:Y:S01]  /*19730*/  FMUL.FTZ R36, R60, UR17 ;  /* 0x000000113c247c20 */ /* 0x000fe20008410000 */
[----:B------:R-:W-:Y:S01]  /*19740*/  FMUL.FTZ R62, R62, UR17 ;  /* 0x000000113e3e7c20 */ /* 0x000fe20008410000 */
[----:B------:R-:W-:Y:S01]  /*19750*/  FMUL.FTZ R39, R63, UR17 ;  /* 0x000000113f277c20 */ /* 0x000fe20008410000 */
[----:B------:R-:W-:Y:S01]  /*19760*/  FMUL.FTZ R61, R61, UR17 ;  /* 0x000000113d3d7c20 */ /* 0x000fe20008410000 */
[----:B------:R2:W-:Y:S01]  /*19770*/  MUFU.TANH R60, R35 ;  /* 0x00000023003c7308 */ /* 0x0005e20000002400 */
[----:B------:R-:W-:Y:S01]  /*19780*/  HMMA.16816.F32 R152, R8, R44, R152 ;  /* 0x0000002c0898723c */ /* 0x000fe20000001898 */
[----:B------:R-:W-:Y:S01]  /*19790*/  FMUL.FTZ R41, R172, UR17 ;  /* 0x00000011ac297c20 */ /* 0x000fe20008410000 */
[----:B------:R-:W-:Y:S01]  /*197a0*/  FMUL.FTZ R172, R173, UR17 ;  /* 0x00000011adac7c20 */ /* 0x000fe20008410000 */
[----:B------:R-:W-:Y:S01]  /*197b0*/  FMUL.FTZ R40, R174, UR17 ;  /* 0x00000011ae287c20 */ /* 0x000fe20008410000 */
[----:B------:R-:W-:-:S02]  /*197c0*/  FMUL.FTZ R173, R175, UR17 ;  /* 0x00000011afad7c20 */ /* 0x000fc40008410000 */
[----:B------:R-:W-:Y:S01]  /*197d0*/  HMMA.16816.F32 R148, R8, R46, R148 ;  /* 0x0000002e0894723c */ /* 0x000fe20000001894 */
[----:B------:R-:W1:Y:S01]  /*197e0*/  LDSM.16.M88.4 R8, [R223+0xa800] ;  /* 0x00a80000df08783b */ /* 0x000e620000000200 */
[----:B------:R-:W1:Y:S04]  /*197f0*/  MUFU.TANH R51, R51 ;  /* 0x0000003300337308 */ /* 0x000e680000002400 */
[----:B---3--:R-:W-:Y:S01]  /*19800*/  HMMA.16816.F32 R164, R136, R26, R164 ;  /* 0x0000001a88a4723c */ /* 0x008fe200000018a4 */
[----:B------:R-:W-:Y:S01]  /*19810*/  FMUL.FTZ R20, R20, UR17 ;  /* 0x0000001114147c20 */ /* 0x000fe20008410000 */
[----:B------:R-:W-:Y:S01]  /*19820*/  FMUL.FTZ R22, R22, UR17 ;  /* 0x0000001116167c20 */ /* 0x000fe20008410000 */
[----:B------:R-:W-:Y:S01]  /*19830*/  FMUL.FTZ R21, R21, UR17 ;  /* 0x0000001115157c20 */ /* 0x000fe20008410000 */
[----:B--2---:R-:W2:Y:S01]  /*19840*/  LDSM.16.M88.4 R32, [R204] ;  /* 0x00000000cc20783b */ /* 0x004ea20000000200 */
[----:B------:R3:W-:Y:S01]  /*19850*/  MUFU.TANH R43, R20 ;  /* 0x00000014002b7308 */ /* 0x0007e20000002400 */
[----:B-----5:R-:W-:Y:S01]  /*19860*/  HMMA.16816.F32 R16, R140, R4, R16 ;  /* 0x000000048c10723c */ /* 0x020fe20000001810 */
[----:B------:R-:W-:-:S05]  /*19870*/  FMUL.FTZ R23, R23, UR17 ;  /* 0x0000001117177c20 */ /* 0x000fca0008410000 */
[----:B------:R-:W-:Y:S01]  /*19880*/  HMMA.16816.F32 R12, R140, R6, R12 ;  /* 0x000000068c0c723c */ /* 0x000fe2000000180c */
[----:B------:R-:W5:Y:S01]  /*19890*/  LDSM.16.M88.4 R4, [R223+0xb000] ;  /* 0x00b00000df04783b */ /* 0x000f620000000200 */
[----:B------:R3:W-:Y:S04]  /*198a0*/  MUFU.TANH R42, R22 ;  /* 0x00000016002a7308 */ /* 0x0007e80000002400 */
[C---:B------:R-:W-:Y:S01]  /*198b0*/  HMMA.16816.F32 R168, R136.reuse, R24, R168 ;  /* 0x0000001888a8723c */ /* 0x040fe200000018a8 */
[----:B------:R-:W3:Y:S03]  /*198c0*/  LDSM.16.M88.4 R24, [R212+0x6800] ;  /* 0x00680000d418783b */ /* 0x000ee60000000200 */
[----:B------:R-:W-:Y:S02]  /*198d0*/  MUFU.TANH R44, R21 ;  /* 0x00000015002c7308 */ /* 0x000fe40000002400 */
[C---:B----4-:R-:W-:Y:S06]  /*198e0*/  HMMA.16816.F32 R160, R136.reuse, R28, R160 ;  /* 0x0000001c88a0723c */ /* 0x050fec00000018a0 */
[----:B------:R-:W-:Y:S01]  /*198f0*/  HMMA.16816.F32 R156, R136, R30, R156 ;  /* 0x0000001e889c723c */ /* 0x000fe2000000189c */
[----:B------:R-:W-:Y:S01]  /*19900*/  FMUL.FTZ R29, R16, UR17 ;  /* 0x00000011101d7c20 */ /* 0x000fe20008410000 */
[----:B------:R-:W-:Y:S01]  /*19910*/  FMUL.FTZ R16, R18, UR17 ;  /* 0x0000001112107c20 */ /* 0x000fe20008410000 */
[----:B------:R-:W-:Y:S01]  /*19920*/  P2R R18, PR, RZ, 0x1 ;  /* 0x00000001ff127803 */ /* 0x000fe20000000000 */
[----:B------:R-:W-:Y:S01]  /*19930*/  FMUL.FTZ R45, R17, UR17 ;  /* 0x00000011112d7c20 */ /* 0x000fe20008410000 */
[----:B------:R-:W-:Y:S01]  /*19940*/  FMUL.FTZ R17, R19, UR17 ;  /* 0x0000001113117c20 */ /* 0x000fe20008410000 */
[C---:B-1----:R-:W-:Y:S01]  /*19950*/  HMMA.16816.F32 R164, R64.reuse, R10, R164 ;  /* 0x0000000a40a4723c */ /* 0x042fe200000018a4 */
[----:B------:R-:W-:Y:S01]  /*19960*/  FMUL.FTZ R31, R12, UR17 ;  /* 0x000000110c1f7c20 */ /* 0x000fe20008410000 */
[----:B------:R-:W-:Y:S01]  /*19970*/  FMUL.FTZ R13, R13, UR17 ;  /* 0x000000110d0d7c20 */ /* 0x000fe20008410000 */
[----:B------:R-:W-:Y:S01]  /*19980*/  FMUL.FTZ R19, R14, UR17 ;  /* 0x000000110e137c20 */ /* 0x000fe20008410000 */
[----:B------:R-:W-:Y:S01]  /*19990*/  FMUL.FTZ R46, R15, UR17 ;  /* 0x000000110f2e7c20 */ /* 0x000fe20008410000 */
[----:B------:R-:W1:Y:S01]  /*199a0*/  MUFU.TANH R36, R36 ;  /* 0x0000002400247308 */ /* 0x000e620000002400 */
[----:B------:R-:W-:Y:S01]  /*199b0*/  HMMA.16816.F32 R168, R64, R8, R168 ;  /* 0x0000000840a8723c */ /* 0x000fe200000018a8 */
[----:B------:R-:W4:Y:S05]  /*199c0*/  LDSM.16.M88.4 R8, [R223+0xb800] ;  /* 0x00b80000df08783b */ /* 0x000f2a0000000200 */
[----:B--2---:R-:W-:Y:S01]  /*199d0*/  HMMA.16816.F32 R152, R136, R32, R152 ;  /* 0x000000208898723c */ /* 0x004fe20000001898 */
[----:B------:R2:W-:Y:S05]  /*199e0*/  MUFU.TANH R47, R13 ;  /* 0x0000000d002f7308 */ /* 0x0005ea0000002400 */
[----:B-----5:R-:W-:Y:S01]  /*199f0*/  HMMA.16816.F32 R160, R64, R4, R160 ;  /* 0x0000000440a0723c */ /* 0x020fe200000018a0 */
[----:B------:R-:W-:-:S02]  /*19a00*/  IMAD R32, R240, 0x80, R193 ;  /* 0x00000080f0207824 */ /* 0x000fc400078e02c1 */
[----:B------:R-:W5:Y:S02]  /*19a10*/  MUFU.TANH R50, R50 ;  /* 0x0000003200327308 */ /* 0x000f640000002400 */
[C---:B---3--:R-:W-:Y:S01]  /*19a20*/  VIADD R20, R32.reuse, 0x8 ;  /* 0x0000000820147836 */ /* 0x048fe20000000000 */
[----:B------:R-:W-:Y:S01]  /*19a30*/  HMMA.16816.F32 R164, R140, R26, R164 ;  /* 0x0000001a8ca4723c */ /* 0x000fe200000018a4 */
[C---:B------:R-:W-:Y:S01]  /*19a40*/  VIADD R4, R32.reuse, 0x10 ;  /* 0x0000001020047836 */ /* 0x040fe20000000000 */
[CC--:B------:R-:W-:Y:S01]  /*19a50*/  ISETP.GE.AND P3, PT, R32.reuse, R55.reuse, PT ;  /* 0x000000372000720c */ /* 0x0c0fe20003f66270 */
[----:B------:R-:W-:Y:S01]  /*19a60*/  VIADD R12, R32, 0x1 ;  /* 0x00000001200c7836 */ /* 0x000fe20000000000 */
[----:B------:R-:W-:Y:S01]  /*19a70*/  ISETP.GE.AND P1, PT, R20, R55, PT ;  /* 0x000000371400720c */ /* 0x000fe20003f26270 */
[----:B------:R-:W-:Y:S01]  /*19a80*/  VIADD R22, R32, 0x18 ;  /* 0x0000001820167836 */ /* 0x000fe20000000000 */
[----:B------:R-:W-:Y:S01]  /*19a90*/  ISETP.GE.AND P4, PT, R20, R53, PT ;  /* 0x000000351400720c */ /* 0x000fe20003f86270 */
[----:B------:R-:W-:Y:S01]  /*19aa0*/  VIADD R20, R32, 0x9 ;  /* 0x0000000920147836 */ /* 0x000fe20000000000 */
[----:B------:R-:W-:Y:S01]  /*19ab0*/  FSEL R56, R56, -INF , !P1 ;  /* 0xff80000038387808 */ /* 0x000fe20004800000 */
[----:B------:R-:W-:Y:S01]  /*19ac0*/  HMMA.16816.F32 R148, R136, R34, R148 ;  /* 0x000000228894723c */ /* 0x000fe20000001894 */
[-C--:B------:R-:W-:Y:S01]  /*19ad0*/  ISETP.GE.AND P6, PT, R4, R55.reuse, PT ;  /* 0x000000370400720c */ /* 0x080fe20003fc6270 */
[----:B------:R-:W-:Y:S01]  /*19ae0*/  MUFU.TANH R41, R41 ;  /* 0x0000002900297308 */ /* 0x000fe20000002400 */
[----:B------:R-:W-:Y:S01]  /*19af0*/  ISETP.GE.AND P0, PT, R20, R55, PT ;  /* 0x000000371400720c */ /* 0x000fe20003f06270 */
[----:B------:R-:W-:Y:S01]  /*19b00*/  VIADD R196, R32, 0x41 ;  /* 0x0000004120c47836 */ /* 0x000fe20000000000 */
[----:B------:R-:W-:Y:S01]  /*19b10*/  ISETP.GE.AND P1, PT, R4, R53, PT ;  /* 0x000000350400720c */ /* 0x000fe20003f26270 */
[----:B------:R-:W-:Y:S01]  /*19b20*/  VIADD R4, R32, 0x11 ;  /* 0x0000001120047836 */ /* 0x000fe20000000000 */
[----:B------:R-:W-:Y:S01]  /*19b30*/  FSEL R26, R57, -INF , !P0 ;  /* 0xff800000391a7808 */ /* 0x000fe20004000000 */
[C---:B------:R-:W-:Y:S01]  /*19b40*/  HMMA.16816.F32 R156, R64.reuse, R6, R156 ;  /* 0x00000006409c723c */ /* 0x040fe2000000189c */
[----:B------:R-:W-:Y:S01]  /*19b50*/  ISETP.GE.AND P2, PT, R12, R55, PT ;  /* 0x000000370c00720c */ /* 0x000fe20003f46270 */
[----:B------:R-:W3:Y:S01]  /*19b60*/  MUFU.TANH R62, R62 ;  /* 0x0000003e003e7308 */ /* 0x000ee20000002400 */
[CC--:B------:R-:W-:Y:S01]  /*19b70*/  ISETP.GE.AND P0, PT, R32.reuse, R53.reuse, PT ;  /* 0x000000352000720c */ /* 0x0c0fe20003f06270 */
[----:B------:R-:W-:Y:S01]  /*19b80*/  VIADD R190, R32, 0x50 ;  /* 0x0000005020be7836 */ /* 0x000fe20000000000 */
[----:B------:R-:W-:Y:S01]  /*19b90*/  ISETP.GE.AND P5, PT, R12, R53, PT ;  /* 0x000000350c00720c */ /* 0x000fe20003fa6270 */
[----:B----4-:R-:W-:Y:S01]  /*19ba0*/  HMMA.16816.F32 R152, R64, R8, R152 ;  /* 0x000000084098723c */ /* 0x010fe20000001898 */
[----:B--2---:R-:W2:Y:S01]  /*19bb0*/  LDSM.16.M88.4 R12, [R212+0x7000] ;  /* 0x00700000d40c783b */ /* 0x004ea20000000200 */
[----:B------:R-:W-:Y:S01]  /*19bc0*/  FSEL R30, R3, -INF , !P3 ;  /* 0xff800000031e7808 */ /* 0x000fe20005800000 */
[----:B------:R-:W-:Y:S01]  /*19bd0*/  VIADD R200, R32, 0x39 ;  /* 0x0000003920c87836 */ /* 0x000fe20000000000 */
[----:B------:R-:W-:Y:S01]  /*19be0*/  FSEL R52, R52, -INF , !P2 ;  /* 0xff80000034347808 */ /* 0x000fe20005000000 */
[----:B------:R-:W4:Y:S01]  /*19bf0*/  MUFU.TANH R45, R45 ;  /* 0x0000002d002d7308 */ /* 0x000f220000002400 */
[----:B------:R-:W-:Y:S01]  /*19c00*/  FSEL R3, R144, -INF , !P0 ;  /* 0xff80000090037808 */ /* 0x000fe20004000000 */
[----:B------:R-:W-:Y:S01]  /*19c10*/  VIADD R8, R32, 0x19 ;  /* 0x0000001920087836 */ /* 0x000fe20000000000 */
[C---:B------:R-:W-:Y:S01]  /*19c20*/  ISETP.GE.AND P2, PT, R4.reuse, R55, PT ;  /* 0x000000370400720c */ /* 0x040fe20003f46270 */
[----:B------:R-:W-:Y:S01]  /*19c30*/  HMMA.16816.F32 R168, R140, R24, R168 ;  /* 0x000000188ca8723c */ /* 0x000fe200000018a8 */
[-C--:B------:R-:W-:Y:S01]  /*19c40*/  ISETP.GE.AND P0, PT, R4, R53.reuse, PT ;  /* 0x000000350400720c */ /* 0x080fe20003f06270 */
[----:B------:R-:W-:Y:S01]  /*19c50*/  VIADD R186, R32, 0x58 ;  /* 0x0000005820ba7836 */ /* 0x000fe20000000000 */
[----:B------:R-:W1:Y:S01]  /*19c60*/  LDSM.16.M88.4 R4, [R212+0x7800] ;  /* 0x00780000d404783b */ /* 0x000e620000000200 */
[----:B------:R-:W-:Y:S01]  /*19c70*/  ISETP.GE.AND P3, PT, R20, R53, PT ;  /* 0x000000351400720c */ /* 0x000fe20003f66270 */
[----:B------:R-:W-:Y:S01]  /*19c80*/  MUFU.TANH R172, R172 ;  /* 0x000000ac00ac7308 */ /* 0x000fe20000002400 */
[----:B------:R-:W-:Y:S01]  /*19c90*/  HMMA.16816.F32 R148, R64, R10, R148 ;  /* 0x0000000a4094723c */ /* 0x000fe20000001894 */
[----:B------:R-:W-:Y:S01]  /*19ca0*/  P2R R20, PR, RZ, 0x2 ;  /* 0x00000002ff147803 */ /* 0x000fe20000000000 */
[----:B------:R-:W-:Y:S01]  /*19cb0*/  VIADD R180, R32, 0x61 ;  /* 0x0000006120b47836 */ /* 0x000fe20000000000 */
[-C--:B------:R-:W-:Y:S01]  /*19cc0*/  ISETP.GE.AND P1, PT, R22, R55.reuse, PT ;  /* 0x000000371600720c */ /* 0x080fe20003f26270 */
[C---:B------:R-:W-:Y:S01]  /*19cd0*/  VIADD R184, R32.reuse, 0x59 ;  /* 0x0000005920b87836 */ /* 0x040fe20000000000 */
[----:B------:R-:W-:Y:S01]  /*19ce0*/  P2R R21, PR, RZ, 0x1 ;  /* 0x00000001ff157803 */ /* 0x000fe20000000000 */
[C---:B------:R-:W-:Y:S01]  /*19cf0*/  VIADD R192, R32.reuse, 0x49 ;  /* 0x0000004920c07836 */ /* 0x040fe20000000000 */
[----:B------:R-:W-:Y:S01]  /*19d00*/  FSEL R135, R145, -INF , !P3 ;  /* 0xff80000091877808 */ /* 0x000fe20005800000 */
[----:B------:R-:W-:Y:S01]  /*19d10*/  VIADD R10, R32, 0x20 ;  /* 0x00000020200a7836 */ /* 0x000fe20000000000 */
[----:B------:R-:W-:Y:S01]  /*19d20*/  FSEL R24, R146, -INF , !P6 ;  /* 0xff80000092187808 */ /* 0x000fe20007000000 */
[----:B------:R-:W-:Y:S01]  /*19d30*/  FMUL.FTZ R64, R165, UR17 ;  /* 0x00000011a5407c20 */ /* 0x000fe20008410000 */
[C---:B------:R-:W-:Y:S01]  /*19d40*/  ISETP.GE.AND P0, PT, R8.reuse, R55, PT ;  /* 0x000000370800720c */ /* 0x040fe20003f06270 */
[----:B------:R5:W-:Y:S01]  /*19d50*/  MUFU.TANH R28, R23 ;  /* 0x00000017001c7308 */ /* 0x000be20000002400 */
[----:B------:R-:W-:Y:S01]  /*19d60*/  ISETP.GE.AND P3, PT, R8, R53, PT ;  /* 0x000000350800720c */ /* 0x000fe20003f66270 */
[----:B------:R-:W-:Y:S01]  /*19d70*/  VIADD R8, R32, 0x21 ;  /* 0x0000002120087836 */ /* 0x000fe20000000000 */
[----:B------:R-:W-:Y:S01]  /*19d80*/  FSEL R176, R176, -INF , !P1 ;  /* 0xff800000b0b07808 */ /* 0x000fe20004800000 */
[----:B------:R-:W-:Y:S01]  /*19d90*/  VIADD R66, R32, 0x38 ;  /* 0x0000003820427836 */ /* 0x000fe20000000000 */
[----:B------:R-:W-:Y:S01]  /*19da0*/  ISETP.NE.AND P6, PT, R21, RZ, PT ;  /* 0x000000ff1500720c */ /* 0x000fe20003fc5270 */
[----:B------:R-:W-:Y:S01]  /*19db0*/  FMUL.FTZ R63, R168, UR17 ;  /* 0x00000011a83f7c20 */ /* 0x000fe20008410000 */
[----:B------:R-:W-:Y:S01]  /*19dc0*/  ISETP.NE.AND P1, PT, R20, RZ, PT ;  /* 0x000000ff1400720c */ /* 0x000fe20003f25270 */
[----:B------:R-:W-:Y:S01]  /*19dd0*/  MUFU.TANH R64, R64 ;  /* 0x0000004000407308 */ /* 0x000fe20000002400 */
[----:B------:R-:W-:Y:S01]  /*19de0*/  FSEL R25, R49, -INF , !P6 ;  /* 0xff80000031197808 */ /* 0x000fe20007000000 */
[----:B------:R-:W-:Y:S01]  /*19df0*/  FMUL.FTZ R54, R170, UR17 ;  /* 0x00000011aa367c20 */ /* 0x000fe20008410000 */
[----:B------:R-:W-:Y:S01]  /*19e00*/  FSEL R27, R48, -INF , !P1 ;  /* 0xff800000301b7808 */ /* 0x000fe20004800000 */
[----:B------:R-:W-:Y:S01]  /*19e10*/  VIADD R138, R32, 0x70 ;  /* 0x00000070208a7836 */ /* 0x000fe20000000000 */
[C---:B------:R-:W-:Y:S01]  /*19e20*/  ISETP.GE.AND P1, PT, R8.reuse, R55, PT ;  /* 0x000000370800720c */ /* 0x040fe20003f26270 */
[C---:B--2---:R-:W-:Y:S01]  /*19e30*/  HMMA.16816.F32 R160, R140.reuse, R12, R160 ;  /* 0x0000000c8ca0723c */ /* 0x044fe200000018a0 */
[-C--:B------:R-:W-:Y:S01]  /*19e40*/  ISETP.GE.AND P6, PT, R8, R53.reuse, PT ;  /* 0x000000350800720c */ /* 0x080fe20003fc6270 */
[----:B------:R-:W-:Y:S01]  /*19e50*/  VIADD R8, R32, 0x28 ;  /* 0x0000002820087836 */ /* 0x000fe20000000000 */
[----:B------:R-:W-:Y:S01]  /*19e60*/  FSEL R177, R58, -INF , !P4 ;  /* 0xff8000003ab17808 */ /* 0x000fe20006000000 */
[----:B------:R-:W2:Y:S01]  /*19e70*/  MUFU.TANH R63, R63 ;  /* 0x0000003f003f7308 */ /* 0x000ea20000002400 */
[----:B------:R-:W-:Y:S01]  /*19e80*/  ISETP.GE.AND P4, PT, R22, R53, PT ;  /* 0x000000351600720c */ /* 0x000fe20003f86270 */
[C---:B------:R-:W-:Y:S01]  /*19e90*/  HMMA.16816.F32 R12, R140.reuse, R14, R156 ;  /* 0x0000000e8c0c723c */ /* 0x040fe2000000189c */
[----:B------:R-:W-:Y:S01]  /*19ea0*/  FSEL R57, R59, -INF , !P5 ;  /* 0xff8000003b397808 */ /* 0x000fe20006800000 */
[----:B------:R-:W-:Y:S01]  /*19eb0*/  FMUL.FTZ R59, R164, UR17 ;  /* 0x00000011a43b7c20 */ /* 0x000fe20008410000 */
[----:B------:R-:W-:Y:S01]  /*19ec0*/  FSEL R22, R147, -INF , !P2 ;  /* 0xff80000093167808 */ /* 0x000fe20005000000 */
[----:B------:R-:W-:Y:S01]  /*19ed0*/  VIADD R194, R32, 0x48 ;  /* 0x0000004820c27836 */ /* 0x000fe20000000000 */
[----:B------:R-:W-:Y:S01]  /*19ee0*/  FSEL R20, R132, -INF , !P0 ;  /* 0xff80000084147808 */ /* 0x000fe20004000000 */
[C---:B-1----:R-:W-:Y:S01]  /*19ef0*/  HMMA.16816.F32 R148, R140.reuse, R6, R148 ;  /* 0x000000068c94723c */ /* 0x042fe20000001894 */
[----:B------:R-:W-:Y:S01]  /*19f00*/  FSEL R21, R51, -INF , !P3 ;  /* 0xff80000033157808 */ /* 0x000fe20005800000 */
[----:B------:R-:W1:Y:S01]  /*19f10*/  MUFU.TANH R59, R59 ;  /* 0x0000003b003b7308 */ /* 0x000e620000002400 */
[----:B------:R-:W-:Y:S01]  /*19f20*/  ISETP.GE.AND P5, PT, R10, R55, PT ;  /* 0x000000370a00720c */ /* 0x000fe20003fa6270 */
[----:B------:R-:W-:Y:S01]  /*19f30*/  VIADD R132, R32, 0x31 ;  /* 0x0000003120847836 */ /* 0x000fe20000000000 */
[----:B------:R-:W-:Y:S01]  /*19f40*/  ISETP.GE.AND P2, PT, R10, R53, PT ;  /* 0x000000350a00720c */ /* 0x000fe20003f46270 */
[----:B------:R-:W-:Y:S01]  /*19f50*/  VIADD R182, R32, 0x60 ;  /* 0x0000006020b67836 */ /* 0x000fe20000000000 */
[----:B------:R-:W-:Y:S01]  /*19f60*/  ISETP.GE.AND P0, PT, R8, R55, PT ;  /* 0x000000370800720c */ /* 0x000fe20003f06270 */
[----:B------:R-:W-:Y:S01]  /*19f70*/  VIADD R6, R32, 0x78 ;  /* 0x0000007820067836 */ /* 0x000fe20000000000 */
[----:B------:R-:W-:Y:S01]  /*19f80*/  ISETP.GE.AND P3, PT, R8, R53, PT ;  /* 0x000000350800720c */ /* 0x000fe20003f66270 */
[----:B------:R-:W-:Y:S01]  /*19f90*/  MUFU.TANH R31, R31 ;  /* 0x0000001f001f7308 */ /* 0x000fe20000002400 */
[----:B------:R-:W-:Y:S01]  /*19fa0*/  HMMA.16816.F32 R8, R140, R4, R152 ;  /* 0x000000048c08723c */ /* 0x000fe20000001898 */
[----:B------:R-:W-:Y:S01]  /*19fb0*/  FMUL.FTZ R144, R161, UR17 ;  /* 0x00000011a1907c20 */ /* 0x000fe20008410000 */
        /* <DEDUP_REMOVED lines=8> */
[----:B------:R-:W-:Y:S01]  /*1a040*/  VIADD R50, R32, 0x29 ;  /* 0x0000002920327836 */ /* 0x000fe20000000000 */
[----:B---3--:R-:W-:Y:S01]  /*1a050*/  FSEL R137, R62, -INF , !P3 ;  /* 0xff8000003e897808 */ /* 0x008fe20005800000 */
[----:B------:R-:W-:Y:S01]  /*1a060*/  FMUL.FTZ R13, R13, UR17 ;  /* 0x000000110d0d7c20 */ /* 0x000fe20008410000 */
[----:B------:R-:W-:Y:S01]  /*1a070*/  FSEL R146, R41, -INF , !P0 ;  /* 0xff80000029927808 */ /* 0x000fe20004000000 */
[----:B------:R-:W-:Y:S01]  /*1a080*/  FMUL.FTZ R145, R162, UR17 ;  /* 0x00000011a2917c20 */ /* 0x000fe20008410000 */
[-C--:B------:R-:W-:Y:S01]  /*1a090*/  ISETP.GE.AND P0, PT, R196, R55.reuse, PT ;  /* 0x00000037c400720c */ /* 0x080fe20003f06270 */
[----:B------:R3:W-:Y:S01]  /*1a0a0*/  MUFU.TANH R142, R12 ;  /* 0x0000000c008e7308 */ /* 0x0007e20000002400 */
[----:B------:R-:W-:Y:S01]  /*1a0b0*/  FSEL R35, R37, -INF , !P2 ;  /* 0xff80000025237808 */ /* 0x000fe20005000000 */
[----:B------:R-:W-:Y:S01]  /*1a0c0*/  FMUL.FTZ R136, R169, UR17 ;  /* 0x00000011a9887c20 */ /* 0x000fe20008410000 */
[----:B------:R-:W-:Y:S01]  /*1a0d0*/  ISETP.GE.AND P3, PT, R190, R55, PT ;  /* 0x00000037be00720c */ /* 0x000fe20003f66270 */
[----:B------:R-:W-:Y:S01]  /*1a0e0*/  VIADD R174, R32, 0x69 ;  /* 0x0000006920ae7836 */ /* 0x000fe20000000000 */
[----:B------:R-:W-:Y:S01]  /*1a0f0*/  ISETP.GE.AND P1, PT, R50, R53, PT ;  /* 0x000000353200720c */ /* 0x000fe20003f26270 */
[----:B------:R-:W-:Y:S01]  /*1a100*/  FMUL.FTZ R143, R163, UR17 ;  /* 0x00000011a38f7c20 */ /* 0x000fe20008410000 */
[-C--:B------:R-:W-:Y:S01]  /*1a110*/  ISETP.GE.AND P2, PT, R200, R55.reuse, PT ;  /* 0x00000037c800720c */ /* 0x080fe20003f46270 */
[----:B------:R-:W-:Y:S01]  /*1a120*/  FMUL.FTZ R8, R8, UR17 ;  /* 0x0000001108087c20 */ /* 0x000fe20008410000 */
[----:B------:R-:W-:Y:S01]  /*1a130*/  FMUL.FTZ R9, R9, UR17 ;  /* 0x0000001109097c20 */ /* 0x000fe20008410000 */
[----:B------:R2:W-:Y:S01]  /*1a140*/  MUFU.TANH R7, R160 ;  /* 0x000000a000077308 */ /* 0x0005e20000002400 */
[----:B----4-:R-:W-:Y:S01]  /*1a150*/  FSEL R170, R45, -INF , !P0 ;  /* 0xff8000002daa7808 */ /* 0x010fe20004000000 */
[----:B------:R-:W-:Y:S01]  /*1a160*/  FMUL.FTZ R48, R166, UR17 ;  /* 0x00000011a6307c20 */ /* 0x000fe20008410000 */
[-C--:B------:R-:W-:Y:S01]  /*1a170*/  ISETP.GE.AND P4, PT, R66, R55.reuse, PT ;  /* 0x000000374200720c */ /* 0x080fe20003f86270 */
[----:B------:R-:W-:Y:S01]  /*1a180*/  VIADD R198, R32, 0x40 ;  /* 0x0000004020c67836 */ /* 0x000fe20000000000 */
[-C--:B------:R-:W-:Y:S01]  /*1a190*/  ISETP.GE.AND P0, PT, R186, R55.reuse, PT ;  /* 0x00000037ba00720c */ /* 0x080fe20003f06270 */
[----:B------:R-:W-:Y:S01]  /*1a1a0*/  FMUL.FTZ R62, R149, UR17 ;  /* 0x00000011953e7c20 */ /* 0x000fe20008410000 */
[----:B---3--:R-:W-:Y:S01]  /*1a1b0*/  FMUL.FTZ R12, R148, UR17 ;  /* 0x00000011940c7c20 */ /* 0x008fe20008410000 */
[----:B------:R-:W3:Y:S01]  /*1a1c0*/  MUFU.TANH R8, R8 ;  /* 0x0000000800087308 */ /* 0x000ee20000002400 */
[----:B------:R-:W-:Y:S01]  /*1a1d0*/  P2R R5, PR, RZ, 0x2 ;  /* 0x00000002ff057803 */ /* 0x000fe20000000000 */
[----:B------:R-:W-:Y:S01]  /*1a1e0*/  FMUL.FTZ R171, R171, UR17 ;  /* 0x00000011abab7c20 */ /* 0x000fe20008410000 */
[----:B------:R-:W-:Y:S01]  /*1a1f0*/  FSEL R152, R44, -INF , !P2 ;  /* 0xff8000002c987808 */ /* 0x000fe20005000000 */
[----:B------:R-:W-:Y:S01]  /*1a200*/  VIADD R188, R32, 0x51 ;  /* 0x0000005120bc7836 */ /* 0x000fe20000000000 */
[-C--:B------:R-:W-:Y:S01]  /*1a210*/  ISETP.GE.AND P1, PT, R132, R55.reuse, PT ;  /* 0x000000378400720c */ /* 0x080fe20003f26270 */
[----:B------:R-:W-:Y:S01]  /*1a220*/  VIADD R178, R32, 0x68 ;  /* 0x0000006820b27836 */ /* 0x000fe20000000000 */
[-C--:B------:R-:W-:Y:S01]  /*1a230*/  ISETP.GE.AND P2, PT, R184, R55.reuse, PT ;  /* 0x00000037b800720c */ /* 0x080fe20003f46270 */
[----:B------:R-:W4:Y:S01]  /*1a240*/  MUFU.TANH R12, R12 ;  /* 0x0000000c000c7308 */ /* 0x000f220000002400 */
[----:B--2---:R-:W-:Y:S01]  /*1a250*/  FSEL R160, R63, -INF , !P3 ;  /* 0xff8000003fa07808 */ /* 0x004fe20005800000 */
[----:B------:R-:W-:Y:S01]  /*1a260*/  VIADD R4, R32, 0x79 ;  /* 0x0000007920047836 */ /* 0x000fe20000000000 */
[-C--:B------:R-:W-:Y:S01]  /*1a270*/  ISETP.GE.AND P3, PT, R180, R55.reuse, PT ;  /* 0x00000037b400720c */ /* 0x080fe20003f66270 */
[----:B------:R-:W-:Y:S01]  /*1a280*/  FMUL.FTZ R167, R167, UR17 ;  /* 0x00000011a7a77c20 */ /* 0x000fe20008410000 */
[----:B------:R-:W-:Y:S01]  /*1a290*/  FSEL R162, R43, -INF , !P4 ;  /* 0xff8000002ba27808 */ /* 0x000fe20006000000 */
[----:B------:R-:W-:Y:S01]  /*1a2a0*/  FMUL.FTZ R14, R14, UR17 ;  /* 0x000000110e0e7c20 */ /* 0x000fe20008410000 */
[----:B-1----:R-:W-:Y:S01]  /*1a2b0*/  FSEL R156, R59, -INF , !P0 ;  /* 0xff8000003b9c7808 */ /* 0x002fe20004000000 */
[----:B------:R-:W1:Y:S01]  /*1a2c0*/  MUFU.TANH R39, R39 ;  /* 0x0000002700277308 */ /* 0x000e620000002400 */
[-C--:B------:R-:W-:Y:S01]  /*1a2d0*/  ISETP.GE.AND P4, PT, R192, R55.reuse, PT ;  /* 0x00000037c000720c */ /* 0x080fe20003f86270 */
[----:B------:R-:W-:Y:S01]  /*1a2e0*/  FMUL.FTZ R59, R150, UR17 ;  /* 0x00000011963b7c20 */ /* 0x000fe20008410000 */
[-C--:B------:R-:W-:Y:S01]  /*1a2f0*/  ISETP.GE.AND P0, PT, R138, R55.reuse, PT ;  /* 0x000000378a00720c */ /* 0x080fe20003f06270 */
[----:B------:R-:W-:Y:S01]  /*1a300*/  FMUL.FTZ R15, R15, UR17 ;  /* 0x000000110f0f7c20 */ /* 0x000fe20008410000 */
[----:B-----5:R-:W-:Y:S01]  /*1a310*/  FSEL R144, R144, -INF , !P3 ;  /* 0xff80000090907808 */ /* 0x020fe20005800000 */
[----:B------:R-:W-:Y:S01]  /*1a320*/  FMUL.FTZ R10, R10, UR17 ;  /* 0x000000110a0a7c20 */ /* 0x000fe20008410000 */
[----:B------:R-:W-:Y:S01]  /*1a330*/  FSEL R172, R172, -INF , !P1 ;  /* 0xff800000acac7808 */ /* 0x000fe20004800000 */
[----:B------:R-:W2:Y:S01]  /*1a340*/  MUFU.TANH R140, R13 ;  /* 0x0000000d008c7308 */ /* 0x000ea20000002400 */
[----:B------:R-:W-:Y:S01]  /*1a350*/  FSEL R154, R64, -INF , !P2 ;  /* 0xff800000409a7808 */ /* 0x000fe20005000000 */
[----:B------:R-:W-:Y:S01]  /*1a360*/  FMUL.FTZ R11, R11, UR17 ;  /* 0x000000110b0b7c20 */ /* 0x000fe20008410000 */
[----:B------:R-:W-:Y:S01]  /*1a370*/  ISETP.GE.AND P3, PT, R6, R55, PT ;  /* 0x000000370600720c */ /* 0x000fe20003f66270 */
[----:B------:R-:W-:-:S04]  /*1a380*/  DEPBAR.LE SB0, 0x0 ;  /* 0x000080000000791a */ /* 0x000fc80000000000 */
[----:B------:R-:W5:Y:S01]  /*1a390*/  MUFU.TANH R61, R61 ;  /* 0x0000003d003d7308 */ /* 0x000f620000002400 */
[----:B------:R-:W-:Y:S02]  /*1a3a0*/  FSEL R38, R133, -INF , !P5 ;  /* 0xff80000085267808 */ /* 0x000fe40006800000 */
[----:B------:R-:W-:Y:S02]  /*1a3b0*/  ISETP.GE.AND P1, PT, R194, R55, PT ;  /* 0x00000037c200720c */ /* 0x000fe40003f26270 */
[----:B------:R-:W-:Y:S02]  /*1a3c0*/  ISETP.GE.AND P2, PT, R134, R53, PT ;  /* 0x000000358600720c */ /* 0x000fe40003f46270 */
[----:B------:R-:W-:Y:S01]  /*1a3d0*/  ISETP.GE.AND P5, PT, R50, R55, PT ;  /* 0x000000373200720c */ /* 0x000fe20003fa6270 */
[----:B------:R-:W5:Y:S01]  /*1a3e0*/  MUFU.TANH R9, R9 ;  /* 0x0000000900097308 */ /* 0x000f620000002400 */
[----:B------:R-:W-:Y:S01]  /*1a3f0*/  FSEL R168, R47, -INF , !P4 ;  /* 0xff8000002fa87808 */ /* 0x000fe20006000000 */
[----:B------:R-:W-:Y:S01]  /*1a400*/  VIADD R50, R32, 0x71 ;  /* 0x0000007120327836 */ /* 0x000fe20000000000 */
[----:B---3--:R-:W-:-:S02]  /*1a410*/  FSEL R134, R8, -INF , !P0 ;  /* 0xff80000008867808 */ /* 0x008fc40004000000 */
[----:B------:R-:W-:Y:S02]  /*1a420*/  ISETP.GE.AND P4, PT, R182, R55, PT ;  /* 0x00000037b600720c */ /* 0x000fe40003f86270 */
[----:B------:R-:W-:Y:S01]  /*1a430*/  ISETP.GE.AND P0, PT, R66, R53, PT ;  /* 0x000000354200720c */ /* 0x000fe20003f06270 */
[----:B------:R-:W-:Y:S01]  /*1a440*/  MUFU.TANH R16, R16 ;  /* 0x0000001000107308 */ /* 0x000fe20000002400 */
[----:B----4-:R-:W-:Y:S02]  /*1a450*/  FSEL R66, R12, -INF , !P3 ;  /* 0xff8000000c427808 */ /* 0x010fe40005800000 */
[----:B------:R-:W-:Y:S02]  /*1a460*/  FSEL R166, R31, -INF , !P1 ;  /* 0xff8000001fa67808 */ /* 0x000fe40004800000 */
[----:B------:R-:W-:Y:S02]  /*1a470*/  ISETP.NE.AND P3, PT, R5, RZ, PT ;  /* 0x000000ff0500720c */ /* 0x000fe40003f65270 */
[----:B------:R-:W-:Y:S01]  /*1a480*/  ISETP.GE.AND P1, PT, R174, R55, PT ;  /* 0x00000037ae00720c */ /* 0x000fe20003f26270 */
[----:B------:R-:W3:Y:S01]  /*1a490*/  MUFU.TANH R29, R29 ;  /* 0x0000001d001d7308 */ /* 0x000ee20000002400 */
[----:B------:R-:W-:-:S02]  /*1a4a0*/  FSEL R148, R7, -INF , !P4 ;  /* 0xff80000007947808 */ /* 0x000fc40006000000 */
[----:B------:R-:W-:Y:S02]  /*1a4b0*/  ISETP.GE.AND P4, PT, R50, R55, PT ;  /* 0x000000373200720c */ /* 0x000fe40003f86270 */
[----:B-1----:R-:W-:Y:S02]  /*1a4c0*/  FSEL R147, R39, -INF , !P3 ;  /* 0xff80000027937808 */ /* 0x002fe40005800000 */
[----:B--2---:R-:W-:Y:S01]  /*1a4d0*/  FSEL R140, R140, -INF , !P1 ;  /* 0xff8000008c8c7808 */ /* 0x004fe20004800000 */
[----:B------:R-:W1:Y:S01]  /*1a4e0*/  MUFU.TANH R136, R136 ;  /* 0x0000008800887308 */ /* 0x000e620000002400 */
[-C--:B------:R-:W-:Y:S02]  /*1a4f0*/  ISETP.GE.AND P3, PT, R196, R53.reuse, PT ;  /* 0x00000035c400720c */ /* 0x080fe40003f66270 */
[----:B------:R-:W-:Y:S02]  /*1a500*/  FSEL R33, R60, -INF , !P6 ;  /* 0xff8000003c217808 */ /* 0x000fe40007000000 */
[----:B------:R-:W-:-:S02]  /*1a510*/  ISETP.GE.AND P1, PT, R132, R53, PT ;  /* 0x000000358400720c */ /* 0x000fc40003f26270 */
[----:B-----5:R-:W-:Y:S01]  /*1a520*/  FSEL R32, R61, -INF , !P5 ;  /* 0xff8000003d207808 */ /* 0x020fe20006800000 */
[----:B------:R-:W-:Y:S01]  /*1a530*/  MUFU.TANH R17, R17 ;  /* 0x0000001100117308 */ /* 0x000fe20000002400 */
[----:B------:R-:W-:Y:S02]  /*1a540*/  FSEL R132, R9, -INF , !P4 ;  /* 0xff80000009847808 */ /* 0x000fe40006000000 */
[C---:B------:R-:W-:Y:S02]  /*1a550*/  ISETP.GE.AND P6, PT, R198.reuse, R53, PT ;  /* 0x00000035c600720c */ /* 0x040fe40003fc6270 */
[----:B------:R-:W-:Y:S02]  /*1a560*/  ISETP.GE.AND P5, PT, R198, R55, PT ;  /* 0x00000037c600720c */ /* 0x000fe40003fa6270 */
[----:B------:R-:W-:Y:S01]  /*1a570*/  ISETP.GE.AND P4, PT, R200, R53, PT ;  /* 0x00000035c800720c */ /* 0x000fe20003f86270 */
[----:B------:R-:W-:Y:S01]  /*1a580*/  MUFU.TANH R143, R143 ;  /* 0x0000008f008f7308 */ /* 0x000fe20000002400 */
[----:B------:R-:W-:-:S02]  /*1a590*/  P2R R5, PR, RZ, 0x8 ;  /* 0x00000008ff057803 */ /* 0x000fc40000000000 */
[----:B---3--:R-:W-:Y:S02]  /*1a5a0*/  FSEL R164, R29, -INF , !P5 ;  /* 0xff8000001da47808 */ /* 0x008fe40006800000 */
[----:B------:R-:W-:Y:S02]  /*1a5b0*/  FSEL R169, R28, -INF , !P4 ;  /* 0xff8000001ca97808 */ /* 0x000fe40006000000 */
[-C--:B------:R-:W-:Y:S01]  /*1a5c0*/  ISETP.GE.AND P5, PT, R188, R55.reuse, PT ;  /* 0x00000037bc00720c */ /* 0x080fe20003fa6270 */
[----:B------:R-:W2:Y:S01]  /*1a5d0*/  MUFU.TANH R40, R40 ;  /* 0x0000002800287308 */ /* 0x000ea20000002400 */
[----:B------:R-:W-:Y:S01]  /*1a5e0*/  ISETP.NE.AND P4, PT, R5, RZ, PT ;  /* 0x000000ff0500720c */ /* 0x000fe20003f85270 */
[----:B------:R-:W-:Y:S01]  /*1a5f0*/  FMUL.FTZ R5, R151, UR17 ;  /* 0x0000001197057c20 */ /* 0x000fe20008410000 */
[----:B-1----:R-:W-:Y:S02]  /*1a600*/  FSEL R158, R136, -INF , !P5 ;  /* 0xff800000889e7808 */ /* 0x002fe40006800000 */
[----:B------:R-:W-:-:S02]  /*1a610*/  ISETP.GE.AND P5, PT, R178, R55, PT ;  /* 0x00000037b200720c */ /* 0x000fc40003fa6270 */
[----:B------:R-:W-:Y:S01]  /*1a620*/  FSEL R161, R42, -INF , !P0 ;  /* 0xff8000002aa17808 */ /* 0x000fe20004000000 */
[----:B------:R-:W1:Y:S01]  /*1a630*/  MUFU.TANH R173, R173 ;  /* 0x000000ad00ad7308 */ /* 0x000e620000002400 */
[----:B------:R-:W-:Y:S02]  /*1a640*/  FSEL R142, R142, -INF , !P5 ;  /* 0xff8000008e8e7808 */ /* 0x000fe40006800000 */
[----:B------:R-:W-:Y:S02]  /*1a650*/  ISETP.GE.AND P5, PT, R4, R55, PT ;  /* 0x000000370400720c */ /* 0x000fe40003fa6270 */
[-C--:B------:R-:W-:Y:S02]  /*1a660*/  ISETP.GE.AND P3, PT, R192, R53.reuse, PT ;  /* 0x00000035c000720c */ /* 0x080fe40003f66270 */
[----:B------:R-:W-:Y:S01]  /*1a670*/  ISETP.GE.AND P0, PT, R186, R53, PT ;  /* 0x00000035ba00720c */ /* 0x000fe20003f06270 */
[----:B------:R-:W3:Y:S01]  /*1a680*/  MUFU.TANH R54, R54 ;  /* 0x0000003600367308 */ /* 0x000ee20000002400 */
[----:B--2---:R-:W-:-:S02]  /*1a690*/  FSEL R175, R40, -INF , !P2 ;  /* 0xff80000028af7808 */ /* 0x004fc40005000000 */
[----:B------:R-:W-:-:S05]  /*1a6a0*/  ISETP.GE.AND P2, PT, R190, R53, PT ;  /* 0x00000035be00720c */ /* 0x000fca0003f46270 */
[----:B------:R2:W4:Y:S01]  /*1a6b0*/  MUFU.TANH R58, R171 ;  /* 0x000000ab003a7308 */ /* 0x0005220000002400 */
[----:B-1----:R-:W-:Y:S02]  /*1a6c0*/  FSEL R173, R173, -INF , !P1 ;  /* 0xff800000adad7808 */ /* 0x002fe40004800000 */
[----:B------:R-:W-:-:S05]  /*1a6d0*/  ISETP.GE.AND P1, PT, R188, R53, PT ;  /* 0x00000035bc00720c */ /* 0x000fca0003f26270 */
[----:B------:R-:W1:Y:S01]  /*1a6e0*/  MUFU.TANH R62, R62 ;  /* 0x0000003e003e7308 */ /* 0x000e620000002400 */
[----:B---3--:R-:W-:-:S07]  /*1a6f0*/  FSEL R159, R54, -INF , !P2 ;  /* 0xff800000369f7808 */ /* 0x008fce0005000000 */
[----:B------:R-:W3:Y:S01]  /*1a700*/  MUFU.TANH R19, R19 ;  /* 0x0000001300137308 */ /* 0x000ee20000002400 */
[----:B--2---:R-:W-:Y:S02]  /*1a710*/  FSEL R171, R16, -INF , !P6 ;  /* 0xff80000010ab7808 */ /* 0x004fe40007000000 */
[-C--:B------:R-:W-:Y:S02]  /*1a720*/  ISETP.GE.AND P6, PT, R184, R53.reuse, PT ;  /* 0x00000035b800720c */ /* 0x080fe40003fc6270 */
[----:B----4-:R-:W-:Y:S02]  /*1a730*/  FSEL R157, R58, -INF , !P1 ;  /* 0xff8000003a9d7808 */ /* 0x010fe40004800000 */
[----:B------:R-:W-:Y:S01]  /*1a740*/  P2R R7, PR, RZ, 0x40 ;  /* 0x00000040ff077803 */ /* 0x000fe20000000000 */
[----:B------:R-:W2:Y:S01]  /*1a750*/  MUFU.TANH R46, R46 ;  /* 0x0000002e002e7308 */ /* 0x000ea20000002400 */
[----:B------:R-:W-:Y:S02]  /*1a760*/  ISETP.GE.AND P6, PT, R180, R53, PT ;  /* 0x00000035b400720c */ /* 0x000fe40003fc6270 */
[----:B-1----:R-:W-:-:S02]  /*1a770*/  FSEL R62, R62, -INF , !P5 ;  /* 0xff8000003e3e7808 */ /* 0x002fc40006800000 */
[----:B------:R-:W-:Y:S02]  /*1a780*/  FSEL R143, R143, -INF , !P6 ;  /* 0xff8000008f8f7808 */ /* 0x000fe40007000000 */
[----:B------:R-:W-:Y:S01]  /*1a790*/  ISETP.NE.AND P6, PT, R18, RZ, PT ;  /* 0x000000ff1200720c */ /* 0x000fe20003fc5270 */
[----:B------:R-:W1:Y:S01]  /*1a7a0*/  MUFU.TANH R48, R48 ;  /* 0x0000003000307308 */ /* 0x000e620000002400 */
[-C--:B------:R-:W-:Y:S02]  /*1a7b0*/  ISETP.GE.AND P5, PT, R194, R53.reuse, PT ;  /* 0x00000035c200720c */ /* 0x080fe40003fa6270 */
[----:B------:R-:W-:Y:S02]  /*1a7c0*/  ISETP.NE.AND P2, PT, R7, RZ, PT ;  /* 0x000000ff0700720c */ /* 0x000fe40003f45270 */
[----:B---3--:R-:W-:Y:S02]  /*1a7d0*/  FSEL R165, R19, -INF , !P5 ;  /* 0xff80000013a57808 */ /* 0x008fe40006800000 */
[----:B------:R-:W-:Y:S01]  /*1a7e0*/  ISETP.GE.AND P5, PT, R178, R53, PT ;  /* 0x00000035b200720c */ /* 0x000fe20003fa6270 */
[----:B------:R3:W4:Y:S01]  /*1a7f0*/  MUFU.TANH R153, R167 ;  /* 0x000000a700997308 */ /* 0x0007220000002400 */
[----:B--2---:R-:W-:-:S02]  /*1a800*/  FSEL R163, R46, -INF , !P3 ;  /* 0xff8000002ea37808 */ /* 0x004fc40005800000 */
[----:B------:R-:W-:-:S05]  /*1a810*/  ISETP.GE.AND P3, PT, R138, R53, PT ;  /* 0x000000358a00720c */ /* 0x000fca0003f66270 */
[----:B------:R-:W2:Y:S01]  /*1a820*/  MUFU.TANH R145, R145 ;  /* 0x0000009100917308 */ /* 0x000ea20000002400 */
[----:B-1----:R-:W-:Y:S02]  /*1a830*/  FSEL R155, R48, -INF , !P0 ;  /* 0xff800000309b7808 */ /* 0x002fe40004000000 */
[----:B------:R-:W-:-:S05]  /*1a840*/  ISETP.GE.AND P0, PT, R4, R53, PT ;  /* 0x000000350400720c */ /* 0x000fca0003f06270 */
[----:B------:R-:W1:Y:S01]  /*1a850*/  MUFU.TANH R141, R14 ;  /* 0x0000000e008d7308 */ /* 0x000e620000002400 */
[----:B---3--:R-:W-:Y:S02]  /*1a860*/  FSEL R167, R17, -INF , !P4 ;  /* 0xff80000011a77808 */ /* 0x008fe40006000000 */
[-C--:B------:R-:W-:Y:S02]  /*1a870*/  ISETP.GE.AND P4, PT, R182, R53.reuse, PT ;  /* 0x00000035b600720c */ /* 0x080fe40003f86270 */
[----:B----4-:R-:W-:Y:S02]  /*1a880*/  FSEL R153, R153, -INF , !P2 ;  /* 0xff80000099997808 */ /* 0x010fe40005000000 */
[----:B------:R-:W-:Y:S01]  /*1a890*/  P2R R8, PR, RZ, 0x10 ;  /* 0x00000010ff087803 */ /* 0x000fe20000000000 */
[----:B------:R-:W3:Y:S01]  /*1a8a0*/  MUFU.TANH R139, R15 ;  /* 0x0000000f008b7308 */ /* 0x000ee20000002400 */
[----:B------:R-:W-:Y:S02]  /*1a8b0*/  ISETP.GE.AND P4, PT, R174, R53, PT ;  /* 0x00000035ae00720c */ /* 0x000fe40003f86270 */
[----:B------:R-:W-:-:S02]  /*1a8c0*/  ISETP.NE.AND P1, PT, R8, RZ, PT ;  /* 0x000000ff0800720c */ /* 0x000fc40003f25270 */
[-C--:B------:R-:W-:Y:S02]  /*1a8d0*/  ISETP.GE.AND P2, PT, R50, R53.reuse, PT ;  /* 0x000000353200720c */ /* 0x080fe40003f46270 */
[----:B--2---:R-:W-:Y:S01]  /*1a8e0*/  FSEL R145, R145, -INF , !P1 ;  /* 0xff80000091917808 */ /* 0x004fe20004800000 */
[----:B------:R-:W2:Y:S01]  /*1a8f0*/  MUFU.TANH R63, R10 ;  /* 0x0000000a003f7308 */ /* 0x000ea20000002400 */
[----:B------:R-:W-:Y:S01]  /*1a900*/  BAR.SYNC.DEFER_BLOCKING 0x0 ;  /* 0x0000000000007b1d */ /* 0x000fe20000010000 */
[----:B------:R-:W-:Y:S02]  /*1a910*/  ISETP.GE.AND P1, PT, R6, R53, PT ;  /* 0x000000350600720c */ /* 0x000fe40003f26270 */
[----:B-1----:R-:W-:-:S04]  /*1a920*/  FSEL R141, R141, -INF , !P5 ;  /* 0xff8000008d8d7808 */ /* 0x002fc80006800000 */
[----:B------:R-:W1:Y:S01]  /*1a930*/  MUFU.TANH R61, R11 ;  /* 0x0000000b003d7308 */ /* 0x000e620000002400 */
[----:B---3--:R-:W-:-:S07]  /*1a940*/  FSEL R139, R139, -INF , !P4 ;  /* 0xff8000008b8b7808 */ /* 0x008fce0006000000 */
[----:B------:R-:W3:Y:S01]  /*1a950*/  MUFU.TANH R59, R59 ;  /* 0x0000003b003b7308 */ /* 0x000ee20000002400 */
[----:B--2---:R-:W-:-:S07]  /*1a960*/  FSEL R63, R63, -INF , !P3 ;  /* 0xff8000003f3f7808 */ /* 0x004fce0005800000 */
[----:B------:R-:W2:Y:S01]  /*1a970*/  MUFU.TANH R5, R5 ;  /* 0x0000000500057308 */ /* 0x000ea20000002400 */
[----:B-1----:R-:W-:Y:S02]  /*1a980*/  FSEL R61, R61, -INF , !P2 ;  /* 0xff8000003d3d7808 */ /* 0x002fe40005000000 */
[----:B---3--:R-:W-:Y:S02]  /*1a990*/  FSEL R59, R59, -INF , !P1 ;  /* 0xff8000003b3b7808 */ /* 0x008fe40004800000 */
[----:B--2---:R-:W-:Y:S01]  /*1a9a0*/  FSEL R53, R5, -INF , !P0 ;  /* 0xff80000005357808 */ /* 0x004fe20004000000 */
        /* <DEDUP_REMOVED lines=58> */
[----:B------:R-:W-:-:S04]  /*1ad50*/  IMAD R5, R5, UR4, RZ ;  /* 0x0000000405057c24 */ /* 0x000fc8000f8e02ff */
[C---:B------:R-:W-:Y:S02]  /*1ad60*/  IMAD R5, R6.reuse, UR5, R5 ;  /* 0x0000000506057c24 */ /* 0x040fe4000f8e0205 */
[----:B------:R-:W-:-:S05]  /*1ad70*/  IMAD.WIDE.U32 R6, R6, UR4, R8 ;  /* 0x0000000406067c25 */ /* 0x000fca000f8e0008 */
[----:B------:R-:W-:Y:S01]  /*1ad80*/  IADD3 R4, R7, R5, RZ ;  /* 0x0000000507047210 */ /* 0x000fe20007ffe0ff */
[----:B------:R-:W-:Y:S01]  /*1ad90*/  IMAD.MOV.U32 R5, RZ, RZ, R6 ;  /* 0x000000ffff057224 */ /* 0x000fe200078e0006 */
[----:B------:R-:W-:Y:S06]  /*1ada0*/  BRA `(.L_x_2925) ;  /* 0x0000000000107947 */ /* 0x000fec0003800000 */
.L_x_2924:
[----:B------:R-:W-:Y:S02]  /*1adb0*/  ULDC UR8, c[0x0][0x248] ;  /* 0x0000920000087ab9 */ /* 0x000fe40000000800 */
[----:B------:R-:W-:-:S06]  /*1adc0*/  USHF.L.U32 UR4, UR8, 0x7, URZ ;  /* 0x0000000708047899 */ /* 0x000fcc000800063f */
[----:B------:R-:W-:-:S04]  /*1add0*/  IADD3 R5, RZ, -UR4, RZ ;  /* 0x80000004ff057c10 */ /* 0x000fc8000fffe0ff */
[----:B------:R-:W-:-:S07]  /*1ade0*/  SHF.R.S32.HI R4, RZ, 0x1f, R5 ;  /* 0x0000001fff047819 */ /* 0x000fce0000011405 */
.L_x_2925:
        /* <DEDUP_REMOVED lines=39> */
.L_x_2923:
[----:B-1----:R-:W-:Y:S01]  /*1b060*/  FMNMX.FTZ R5, R2, R30, !PT ;  /* 0x0000001e02057209 */ /* 0x002fe20007810000 */
        /* <DEDUP_REMOVED lines=119> */
[----:B------:R-:W-:Y:S01]  /*1b7e0*/  LDSM.16.MT88.4 R32, [R224+0xd000] ;  /* 0x00d00000e020783b */ /* 0x000fe20000004200 */
        /* <DEDUP_REMOVED lines=42> */
[----:B------:R-:W-:Y:S01]  /*1ba90*/  FFMA.FTZ R65, R62, UR12, -R65 ;  /* 0x0000000c3e417c23 */ /* 0x000fe20008010841 */
[----:B------:R-:W-:-:S02]  /*1baa0*/  FFMA.FTZ R53, R53, UR12, -R54 ;  /* 0x0000000c35357c23 */ /* 0x000fc40008010836 */
        /* <DEDUP_REMOVED lines=140> */
[----:B------:R-:W3:Y:S01]  /*1c370*/  MUFU.EX2 R147, R147 ;  /* 0x0000009300937308 */ /* 0x000ee20000000800 */
[C---:B------:R-:W-:Y:S01]  /*1c380*/  HMMA.16816.F32 R92, R4.reuse, R18, R92 ;  /* 0x00000012045c723c */ /* 0x040fe2000000185c */
[----:B------:R-:W3:Y:S05]  /*1c390*/  LDSM.16.MT88.4 R16, [R220+0xd000] ;  /* 0x00d00000dc10783b */ /* 0x000eea0000004200 */
[C---:B------:R-:W-:Y:S01]  /*1c3a0*/  HMMA.16816.F32 R88, R4.reuse, R28, R88 ;  /* 0x0000001c0458723c */ /* 0x040fe20000001858 */
[----:B------:R-:W3:Y:S05]  /*1c3b0*/  MUFU.EX2 R149, R149 ;  /* 0x0000009500957308 */ /* 0x000eea0000000800 */
[C---:B------:R-:W-:Y:S01]  /*1c3c0*/  HMMA.16816.F32 R84, R4.reuse, R30, R84 ;  /* 0x0000001e0454723c */ /* 0x040fe20000001854 */
[----:B------:R-:W3:Y:S02]  /*1c3d0*/  LDSM.16.MT88.4 R28, [R224+0x11000] ;  /* 0x01100000e01c783b */ /* 0x000ee40000004200 */
[----:B------:R-:W3:Y:S03]  /*1c3e0*/  MUFU.EX2 R150, R150 ;  /* 0x0000009600967308 */ /* 0x000ee60000000800 */
[C---:B--2---:R-:W-:Y:S05]  /*1c3f0*/  HMMA.16816.F32 R80, R4.reuse, R8, R80 ;  /* 0x000000080450723c */ /* 0x044fea0000001850 */
        /* <DEDUP_REMOVED lines=22> */
[----:B------:R-:W-:Y:S01]  /*1c560*/  HMMA.16816.F32 R116, R8, R26, R116 ;  /* 0x0000001a0874723c */ /* 0x000fe20000001874 */
[----:B------:R-:W2:Y:S01]  /*1c570*/  LDSM.16.MT88.4 R24, [R222+0x11000] ;  /* 0x01100000de18783b */ /* 0x000ea20000004200 */
[----:B------:R-:W4:Y:S01]  /*1c580*/  MUFU.EX2 R162, R162 ;  /* 0x000000a200a27308 */ /* 0x000f220000000800 */
[----:B---3--:R-:W-:-:S03]  /*1c590*/  FADD.FTZ R0, R147, R0 ;  /* 0x0000000093007221 */ /* 0x008fc60000010000 */
[----:B------:R-:W-:Y:S01]  /*1c5a0*/  HMMA.16816.F32 R112, R8, R20, R112 ;  /* 0x000000140870723c */ /* 0x000fe20000001870 */
[----:B------:R-:W-:-:S03]  /*1c5b0*/  FADD.FTZ R3, R149, R0 ;  /* 0x0000000095037221 */ /* 0x000fc60000010000 */
[----:B------:R-:W-:Y:S01]  /*1c5c0*/  MUFU.EX2 R164, R164 ;  /* 0x000000a400a47308 */ /* 0x000fe20000000800 */
[----:B------:R-:W-:Y:S01]  /*1c5d0*/  FADD.FTZ R3, R150, R3 ;  /* 0x0000000396037221 */ /* 0x000fe20000010000 */
[C---:B------:R-:W-:Y:S01]  /*1c5e0*/  HMMA.16816.F32 R108, R8.reuse, R22, R108 ;  /* 0x00000016086c723c */ /* 0x040fe2000000186c */
[----:B------:R-:W3:Y:S05]  /*1c5f0*/  LDSM.16.MT88.4 R20, [R221+0x11000] ;  /* 0x01100000dd14783b */ /* 0x000eea0000004200 */
[C---:B------:R-:W-:Y:S01]  /*1c600*/  HMMA.16816.F32 R104, R8.reuse, R16, R104 ;  /* 0x000000100868723c */ /* 0x040fe20000001868 */
[----:B------:R-:W5:Y:S05]  /*1c610*/  MUFU.EX2 R169, R169 ;  /* 0x000000a900a97308 */ /* 0x000f6a0000000800 */
[C---:B------:R-:W-:Y:S01]  /*1c620*/  HMMA.16816.F32 R100, R8.reuse, R18, R100 ;  /* 0x000000120864723c */ /* 0x040fe20000001864 */
[----:B------:R-:W-:Y:S02]  /*1c630*/  LDSM.16.MT88.4 R16, [R224+0x11800] ;  /* 0x01180000e010783b */ /* 0x000fe40000004200 */
        /* <DEDUP_REMOVED lines=11> */
[----:B------:R-:W-:Y:S01]  /*1c6f0*/  MUFU.EX2 R165, R165 ;  /* 0x000000a500a57308 */ /* 0x000fe20000000800 */
[C---:B------:R-:W-:Y:S01]  /*1c700*/  HMMA.16816.F32 R84, R8.reuse, R26, R84 ;  /* 0x0000001a0854723c */ /* 0x040fe20000001854 */
[----:B------:R-:W2:Y:S05]  /*1c710*/  LDSM.16.MT88.4 R24, [R221+0xd800] ;  /* 0x00d80000dd18783b */ /* 0x000eaa0000004200 */
[C---:B---3--:R-:W-:Y:S01]  /*1c720*/  HMMA.16816.F32 R80, R8.reuse, R20, R80 ;  /* 0x000000140850723c */ /* 0x048fe20000001850 */
[----:B------:R-:W3:Y:S05]  /*1c730*/  MUFU.EX2 R170, R170 ;  /* 0x000000aa00aa7308 */ /* 0x000eea0000000800 */
[C---:B------:R-:W-:Y:S01]  /*1c740*/  HMMA.16816.F32 R76, R8.reuse, R22, R76 ;  /* 0x00000016084c723c */ /* 0x040fe2000000184c */
[----:B------:R-:W-:Y:S02]  /*1c750*/  LDSM.16.MT88.4 R20, [R220+0xd800] ;  /* 0x00d80000dc14783b */ /* 0x000fe40000004200 */
[----:B------:R-:W-:Y:S03]  /*1c760*/  MUFU.EX2 R160, R160 ;  /* 0x000000a000a07308 */ /* 0x000fe60000000800 */
[C---:B------:R-:W-:Y:S05]  /*1c770*/  HMMA.16816.F32 R72, R8.reuse, R12, R72 ;  /* 0x0000000c0848723c */ /* 0x040fea0000001848 */
[----:B------:R-:W-:Y:S01]  /*1c780*/  MUFU.EX2 R163, R163 ;  /* 0x000000a300a37308 */ /* 0x000fe20000000800 */
[----:B------:R-:W-:Y:S01]  /*1c790*/  HMMA.16816.F32 R4, R8, R14, R4 ;  /* 0x0000000e0804723c */ /* 0x000fe20000001804 */
[----:B------:R-:W-:Y:S01]  /*1c7a0*/  F2FP.F16.F32.PACK_AB R12, R147, R146 ;  /* 0x00000092930c723e */ /* 0x000fe200000000ff */
[----:B------:R-:W3:Y:S01]  /*1c7b0*/  LDSM.16.MT88.4 R8, [R221+0x11800] ;  /* 0x01180000dd08783b */ /* 0x000ee20000004200 */
[----:B-1----:R-:W-:Y:S01]  /*1c7c0*/  F2FP.F16.F32.PACK_AB R13, R152, R151 ;  /* 0x00000097980d723e */ /* 0x002fe200000000ff */
[----:B------:R-:W-:-:S03]  /*1c7d0*/  FADD.FTZ R151, R151, R138 ;  /* 0x0000008a97977221 */ /* 0x000fc60000010000 */
[----:B------:R-:W-:Y:S01]  /*1c7e0*/  F2FP.F16.F32.PACK_AB R14, R150, R149 ;  /* 0x00000095960e723e */ /* 0x000fe200000000ff */
[----:B------:R-:W-:Y:S01]  /*1c7f0*/  MUFU.EX2 R156, R156 ;  /* 0x0000009c009c7308 */ /* 0x000fe20000000800 */
[----:B----4-:R-:W-:Y:S01]  /*1c800*/  F2FP.F16.F32.PACK_AB R15, R162, R161 ;  /* 0x000000a1a20f723e */ /* 0x010fe200000000ff */
[----:B------:R-:W-:-:S06]  /*1c810*/  FADD.FTZ R152, R152, R151 ;  /* 0x0000009798987221 */ /* 0x000fcc0000010000 */
[C---:B-----5:R-:W-:Y:S01]  /*1c820*/  HMMA.16816.F32 R120, R12.reuse, R28, R120 ;  /* 0x0000001c0c78723c */ /* 0x060fe20000001878 */
[----:B------:R-:W-:Y:S05]  /*1c830*/  MUFU.EX2 R171, R171 ;  /* 0x000000ab00ab7308 */ /* 0x000fea0000000800 */
[C---:B------:R-:W-:Y:S01]  /*1c840*/  HMMA.16816.F32 R116, R12.reuse, R30, R116 ;  /* 0x0000001e0c74723c */ /* 0x040fe20000001874 */
[----:B------:R-:W1:Y:S02]  /*1c850*/  LDSM.16.MT88.4 R28, [R222+0x11800] ;  /* 0x01180000de1c783b */ /* 0x000e640000004200 */
[----:B------:R-:W-:Y:S03]  /*1c860*/  MUFU.EX2 R154, R154 ;  /* 0x0000009a009a7308 */ /* 0x000fe60000000800 */
[C---:B------:R-:W-:Y:S05]  /*1c870*/  HMMA.16816.F32 R96, R12.reuse, R16, R96 ;  /* 0x000000100c60723c */ /* 0x040fea0000001860 */
[----:B------:R-:W-:Y:S01]  /*1c880*/  MUFU.EX2 R157, R157 ;  /* 0x0000009d009d7308 */ /* 0x000fe20000000800 */
[C---:B------:R-:W-:Y:S01]  /*1c890*/  HMMA.16816.F32 R92, R12.reuse, R18, R92 ;  /* 0x000000120c5c723c */ /* 0x040fe2000000185c */
[----:B------:R-:W4:Y:S05]  /*1c8a0*/  LDSM.16.MT88.4 R16, [R222+0xe000] ;  /* 0x00e00000de10783b */ /* 0x000f2a0000004200 */
        /* <DEDUP_REMOVED lines=24> */
[----:B----4-:R-:W-:Y:S01]  /*1ca30*/  HMMA.16816.F32 R120, R8, R16, R120 ;  /* 0x000000100878723c */ /* 0x010fe20000001878 */
[----:B------:R-:W-:-:S03]  /*1ca40*/  FADD.FTZ R173, R173, R166 ;  /* 0x000000a6adad7221 */ /* 0x000fc60000010000 */
[----:B------:R-:W-:Y:S02]  /*1ca50*/  MUFU.EX2 R140, R140 ;  /* 0x0000008c008c7308 */ /* 0x000fe40000000800 */
[----:B------:R-:W-:Y:S01]  /*1ca60*/  HMMA.16816.F32 R116, R8, R18, R116 ;  /* 0x000000120874723c */ /* 0x000fe20000001874 */
[----:B------:R-:W3:Y:S05]  /*1ca70*/  LDSM.16.MT88.4 R16, [R221+0x12000] ;  /* 0x01200000dd10783b */ /* 0x000eea0000004200 */
[C---:B------:R-:W-:Y:S01]  /*1ca80*/  HMMA.16816.F32 R104, R12.reuse, R20, R104 ;  /* 0x000000140c68723c */ /* 0x040fe20000001868 */
[----:B------:R-:W-:Y:S05]  /*1ca90*/  MUFU.EX2 R143, R143 ;  /* 0x0000008f008f7308 */ /* 0x000fea0000000800 */
[C---:B------:R-:W-:Y:S01]  /*1caa0*/  HMMA.16816.F32 R100, R12.reuse, R22, R100 ;  /* 0x000000160c64723c */ /* 0x040fe20000001864 */
[----:B------:R-:W4:Y:S02]  /*1cab0*/  LDSM.16.MT88.4 R20, [R220+0xe000] ;  /* 0x00e00000dc14783b */ /* 0x000f240000004200 */
[----:B------:R-:W-:Y:S03]  /*1cac0*/  MUFU.EX2 R141, R141 ;  /* 0x0000008d008d7308 */ /* 0x000fe60000000800 */
[C---:B-----5:R-:W-:Y:S05]  /*1cad0*/  HMMA.16816.F32 R72, R12.reuse, R32, R72 ;  /* 0x000000200c48723c */ /* 0x060fea0000001848 */
[----:B------:R-:W-:Y:S01]  /*1cae0*/  MUFU.EX2 R144, R144 ;  /* 0x0000009000907308 */ /* 0x000fe20000000800 */
[----:B------:R-:W-:Y:S01]  /*1caf0*/  HMMA.16816.F32 R4, R12, R34, R4 ;  /* 0x000000220c04723c */ /* 0x000fe20000001804 */
[----:B------:R-:W5:Y:S04]  /*1cb00*/  LDSM.16.MT88.4 R32, [R224+0x12000] ;  /* 0x01200000e020783b */ /* 0x000f680000004200 */
[----:B------:R-:W-:Y:S01]  /*1cb10*/  LDSM.16.MT88.4 R12, [R220+0x12000] ;  /* 0x01200000dc0c783b */ /* 0x000fe20000004200 */
[C---:B--2---:R-:W-:Y:S01]  /*1cb20*/  HMMA.16816.F32 R128, R8.reuse, R24, R128 ;  /* 0x000000180880723c */ /* 0x044fe20000001880 */
[----:B------:R-:W-:Y:S05]  /*1cb30*/  MUFU.EX2 R134, R134 ;  /* 0x0000008600867308 */ /* 0x000fea0000000800 */
[C---:B------:R-:W-:Y:S01]  /*1cb40*/  HMMA.16816.F32 R124, R8.reuse, R26, R124 ;  /* 0x0000001a087c723c */ /* 0x040fe2000000187c */
[----:B------:R-:W2:Y:S02]  /*1cb50*/  LDSM.16.MT88.4 R24, [R222+0x12000] ;  /* 0x01200000de18783b */ /* 0x000ea40000004200 */
[----:B------:R-:W4:Y:S03]  /*1cb60*/  MUFU.EX2 R139, R139 ;  /* 0x0000008b008b7308 */ /* 0x000f260000000800 */
[C---:B-1----:R-:W-:Y:S05]  /*1cb70*/  HMMA.16816.F32 R112, R8.reuse, R28, R112 ;  /* 0x0000001c0870723c */ /* 0x042fea0000001870 */
[----:B------:R-:W-:Y:S01]  /*1cb80*/  MUFU.EX2 R66, R66 ;  /* 0x0000004200427308 */ /* 0x000fe20000000800 */
[C---:B------:R-:W-:Y:S01]  /*1cb90*/  HMMA.16816.F32 R108, R8.reuse, R30, R108 ;  /* 0x0000001e086c723c */ /* 0x040fe2000000186c */
[----:B------:R-:W1:Y:S05]  /*1cba0*/  LDSM.16.MT88.4 R28, [R224+0xe800] ;  /* 0x00e80000e01c783b */ /* 0x000e6a0000004200 */
[----:B---3--:R-:W-:Y:S01]  /*1cbb0*/  HMMA.16816.F32 R80, R8, R16, R80 ;  /* 0x000000100850723c */ /* 0x008fe20000001850 */
[----:B------:R-:W3:Y:S01]  /*1cbc0*/  MUFU.EX2 R65, R65 ;  /* 0x0000004100417308 */ /* 0x000ee20000000800 */
[----:B----4-:R-:W-:-:S04]  /*1cbd0*/  F2FP.F16.F32.PACK_AB R68, R139, R134 ;  /* 0x000000868b44723e */ /* 0x010fc800000000ff */
[C---:B------:R-:W-:Y:S01]  /*1cbe0*/  HMMA.16816.F32 R76, R8.reuse, R18, R76 ;  /* 0x00000012084c723c */ /* 0x040fe2000000184c */
[----:B------:R-:W4:Y:S05]  /*1cbf0*/  LDSM.16.MT88.4 R16, [R221+0xe800] ;  /* 0x00e80000dd10783b */ /* 0x000f2a0000004200 */
[C---:B------:R-:W-:Y:S06]  /*1cc00*/  HMMA.16816.F32 R104, R8.reuse, R20, R104 ;  /* 0x000000140868723c */ /* 0x040fec0000001868 */
[----:B------:R-:W-:Y:S01]  /*1cc10*/  HMMA.16816.F32 R100, R8, R22, R100 ;  /* 0x000000160864723c */ /* 0x000fe20000001864 */
[----:B------:R-:W4:Y:S01]  /*1cc20*/  LDSM.16.MT88.4 R20, [R222+0xe800] ;  /* 0x00e80000de14783b */ /* 0x000f220000004200 */
[----:B---3--:R-:W-:-:S04]  /*1cc30*/  F2FP.F16.F32.PACK_AB R70, R65, R66 ;  /* 0x000000424146723e */ /* 0x008fc800000000ff */
[C---:B-----5:R-:W-:Y:S06]  /*1cc40*/  HMMA.16816.F32 R96, R8.reuse, R32, R96 ;  /* 0x000000200860723c */ /* 0x060fec0000001860 */
[C---:B------:R-:W-:Y:S01]  /*1cc50*/  HMMA.16816.F32 R92, R8.reuse, R34, R92 ;  /* 0x00000022085c723c */ /* 0x040fe2000000185c */
[----:B------:R-:W-:Y:S05]  /*1cc60*/  LDSM.16.MT88.4 R32, [R222+0x12800] ;  /* 0x01280000de20783b */ /* 0x000fea0000004200 */
[C---:B--2---:R-:W-:Y:S06]  /*1cc70*/  HMMA.16816.F32 R88, R8.reuse, R24, R88 ;  /* 0x000000180858723c */ /* 0x044fec0000001858 */
        /* <DEDUP_REMOVED lines=16> */
[C---:B----4-:R-:W-:Y:S06]  /*1cd80*/  HMMA.16816.F32 R112, R24.reuse, R16, R112 ;  /* 0x000000101870723c */ /* 0x050fec0000001870 */
        /* <DEDUP_REMOVED lines=102> */
.L_x_2920:
[----:B------:R-:W-:-:S13]  /*1d3f0*/  ISETP.GE.AND P0, PT, R240, 0x1, PT ;  /* 0x00000001f000780c */ /* 0x000fda0003f06270 */
[----:B------:R-:W-:Y:S05]  /*1d400*/  @!P0 BRA `(.L_x_2926) ;  /* 0x0000004400988947 */ /* 0x000fea0003800000 */
[----:B------:R-:W-:Y:S01]  /*1d410*/  ULDC UR9, c[0x0][0x250] ;  /* 0x0000940000097ab9 */ /* 0x000fe20000000800 */
[----:B------:R-:W-:Y:S01]  /*1d420*/  ULDC.64 UR4, c[0x0][0x250] ;  /* 0x0000940000047ab9 */ /* 0x000fe20000000a00 */
[----:B------:R-:W-:Y:S01]  /*1d430*/  ULEA UR9, -UR9, URZ, 0x7 ;  /* 0x0000003f09097291 */ /* 0x000fe2000f8e393f */
[----:B------:R-:W-:Y:S01]  /*1d440*/  IMAD.MOV.U32 R133, RZ, RZ, R0 ;  /* 0x000000ffff857224 */ /* 0x000fe200078e0000 */
[----:B------:R-:W-:Y:S01]  /*1d450*/  USHF.L.U64.HI UR14, UR4, 0x5, UR5 ;  /* 0x00000005040e7899 */ /* 0x000fe20008010205 */
[----:B------:R-:W-:Y:S01]  /*1d460*/  IMAD.MOV.U32 R135, RZ, RZ, R2 ;  /* 0x000000ffff877224 */ /* 0x000fe200078e0002 */
[----:B------:R-:W-:Y:S02]  /*1d470*/  USHF.L.U32 UR13, UR4, 0x5, URZ ;  /* 0x00000005040d7899 */ /* 0x000fe4000800063f */
[----:B------:R-:W-:Y:S01]  /*1d480*/  USHF.R.S32.HI UR4, URZ, 0x1f, UR9 ;  /* 0x0000001f3f047899 */ /* 0x000fe20008011409 */
[----:B------:R-:W-:Y:S01]  /*1d490*/  MOV R246, UR9 ;  /* 0x0000000900f67c02 */ /* 0x000fe20008000f00 */
[----:B------:R-:W-:Y:S01]  /*1d4a0*/  ULDC UR11, c[0x0][0x248] ;  /* 0x00009200000b7ab9 */ /* 0x000fe20000000800 */
[----:B------:R-:W-:Y:S01]  /*1d4b0*/  ULDC UR8, c[0x0][0x24c] ;  /* 0x0000930000087ab9 */ /* 0x000fe20000000800 */
[----:B------:R-:W-:-:S02]  /*1d4c0*/  USHF.L.U32 UR5, UR11, 0x5, URZ ;  /* 0x000000050b057899 */ /* 0x000fc4000800063f */
[----:B------:R-:W-:Y:S01]  /*1d4d0*/  MOV R245, UR4 ;  /* 0x0000000400f57c02 */ /* 0x000fe20008000f00 */
[----:B------:R-:W-:Y:S01]  /*1d4e0*/  USHF.L.U64.HI UR8, UR11, 0x5, UR8 ;  /* 0x000000050b087899 */ /* 0x000fe20008010208 */
[----:B------:R-:W-:Y:S01]  /*1d4f0*/  ULDC UR4, c[0x0][0x2ec] ;  /* 0x0000bb0000047ab9 */ /* 0x000fe20000000800 */
[----:B------:R-:W-:-:S10]  /*1d500*/  ULDC UR12, c[0x0][0x39c] ;  /* 0x0000e700000c7ab9 */ /* 0x000fd40000000800 */
.L_x_2930:
        /* <DEDUP_REMOVED lines=37> */
[----:B------:R-:W-:Y:S01]  /*1d760*/  ISETP.GE.U32.AND P3, PT, R6, R2, PT ;  /* 0x000000020600720c */ /* 0x000fe20003f66070 */
[----:B------:R-:W1:Y:S01]  /*1d770*/  LDC.64 R4, c[0x0][0x250] ;  /* 0x00009400ff047b82 */ /* 0x000e620000000a00 */
[----:B------:R-:W-:Y:S02]  /*1d780*/  ISETP.NE.AND P0, PT, R0, RZ, PT ;  /* 0x000000ff0000720c */ /* 0x000fe40003f05270 */
[----:B------:R-:W-:Y:S07]  /*1d790*/  LOP3.LUT R2, RZ, R0, RZ, 0x33, !PT ;  /* 0x00000000ff027212 */ /* 0x000fee00078e33ff */
        /* <DEDUP_REMOVED lines=26> */
.L_x_2927:
        /* <DEDUP_REMOVED lines=20> */
[----:B------:R1:W-:Y:S01]  /*1da80*/  LDGSTS.E.BYPASS.LTC128B.128 [R233+0x11000], desc[UR6][R8.64+0x80] ;  /* 0x1100008008e97fae */ /* 0x0003e2000b901d46 */
        /* <DEDUP_REMOVED lines=17> */
[----:B-1----:R-:W2:Y:S06]  /*1dba0*/  LDSM.16.M88.4 R8, [R229+0x4000] ;  /* 0x00400000e508783b */ /* 0x002eac0000000200 */
[----:B------:R-:W3:Y:S06]  /*1dbb0*/  LDSM.16.M88.4 R16, [R229+0x4800] ;  /* 0x00480000e510783b */ /* 0x000eec0000000200 */
[----:B------:R-:W1:Y:S06]  /*1dbc0*/  LDSM.16.M88.4 R24, [R229+0x5000] ;  /* 0x00500000e518783b */ /* 0x000e6c0000000200 */
[----:B------:R-:W4:Y:S06]  /*1dbd0*/  LDSM.16.M88.4 R32, [R229+0x5800] ;  /* 0x00580000e520783b */ /* 0x000f2c0000000200 */
[----:B------:R-:W0:Y:S06]  /*1dbe0*/  LDGDEPBAR ;  /* 0x00000000000079af */ /* 0x000e2c0000000000 */
[----:B------:R-:W5:Y:S06]  /*1dbf0*/  LDSM.16.M88.4 R40, [R229+0x6000] ;  /* 0x00600000e528783b */ /* 0x000f6c0000000200 */
[----:B------:R-:W5:Y:S01]  /*1dc00*/  LDSM.16.M88.4 R48, [R229+0x6800] ;  /* 0x00680000e530783b */ /* 0x000f620000000200 */
[C---:B--2---:R-:W-:Y:S05]  /*1dc10*/  HMMA.16816.F32 R4, R64.reuse, R8, RZ ;  /* 0x000000084004723c */ /* 0x044fea00000018ff */
[----:B------:R-:W2:Y:S01]  /*1dc20*/  LDSM.16.M88.4 R56, [R229+0x7000] ;  /* 0x00700000e538783b */ /* 0x000ea20000000200 */
[C---:B------:R-:W-:Y:S05]  /*1dc30*/  HMMA.16816.F32 R8, R64.reuse, R10, RZ ;  /* 0x0000000a4008723c */ /* 0x040fea00000018ff */
[----:B------:R-:W2:Y:S01]  /*1dc40*/  LDSM.16.M88.4 R136, [R229+0x7800] ;  /* 0x00780000e588783b */ /* 0x000ea20000000200 */
[C---:B---3--:R-:W-:Y:S05]  /*1dc50*/  HMMA.16816.F32 R12, R64.reuse, R16, RZ ;  /* 0x00000010400c723c */ /* 0x048fea00000018ff */
[----:B------:R-:W-:Y:S01]  /*1dc60*/  LDSM.16.M88.4 R140, [R228] ;  /* 0x00000000e48c783b */ /* 0x000fe20000000200 */
[C---:B------:R-:W-:Y:S05]  /*1dc70*/  HMMA.16816.F32 R16, R64.reuse, R18, RZ ;  /* 0x000000124010723c */ /* 0x040fea00000018ff */
[----:B------:R-:W3:Y:S01]  /*1dc80*/  LDSM.16.M88.4 R144, [R227] ;  /* 0x00000000e390783b */ /* 0x000ee20000000200 */
[C---:B-1----:R-:W-:Y:S05]  /*1dc90*/  HMMA.16816.F32 R20, R64.reuse, R24, RZ ;  /* 0x000000184014723c */ /* 0x042fea00000018ff */
[----:B------:R-:W1:Y:S01]  /*1dca0*/  LDSM.16.M88.4 R148, [R219] ;  /* 0x00000000db94783b */ /* 0x000e620000000200 */
[C---:B------:R-:W-:Y:S05]  /*1dcb0*/  HMMA.16816.F32 R24, R64.reuse, R26, RZ ;  /* 0x0000001a4018723c */ /* 0x040fea00000018ff */
[----:B------:R-:W1:Y:S01]  /*1dcc0*/  LDSM.16.M88.4 R152, [R218] ;  /* 0x00000000da98783b */ /* 0x000e620000000200 */
[C---:B----4-:R-:W-:Y:S05]  /*1dcd0*/  HMMA.16816.F32 R28, R64.reuse, R32, RZ ;  /* 0x00000020401c723c */ /* 0x050fea00000018ff */
[----:B------:R-:W4:Y:S01]  /*1dce0*/  LDSM.16.M88.4 R156, [R217] ;  /* 0x00000000d99c783b */ /* 0x000f220000000200 */
[C---:B------:R-:W-:Y:S05]  /*1dcf0*/  HMMA.16816.F32 R32, R64.reuse, R34, RZ ;  /* 0x000000224020723c */ /* 0x040fea00000018ff */
[----:B------:R-:W4:Y:S01]  /*1dd00*/  LDSM.16.M88.4 R160, [R216] ;  /* 0x00000000d8a0783b */ /* 0x000f220000000200 */
[C---:B-----5:R-:W-:Y:S05]  /*1dd10*/  HMMA.16816.F32 R36, R64.reuse, R40, RZ ;  /* 0x000000284024723c */ /* 0x060fea00000018ff */
[----:B------:R-:W5:Y:S01]  /*1dd20*/  LDSM.16.M88.4 R164, [R215] ;  /* 0x00000000d7a4783b */ /* 0x000f620000000200 */
[C---:B------:R-:W-:Y:S05]  /*1dd30*/  HMMA.16816.F32 R40, R64.reuse, R42, RZ ;  /* 0x0000002a4028723c */ /* 0x040fea00000018ff */
[----:B------:R-:W5:Y:S01]  /*1dd40*/  LDSM.16.M88.4 R168, [R214] ;  /* 0x00000000d6a8783b */ /* 0x000f620000000200 */
[C---:B------:R-:W-:Y:S05]  /*1dd50*/  HMMA.16816.F32 R44, R64.reuse, R48, RZ ;  /* 0x00000030402c723c */ /* 0x040fea00000018ff */
[----:B------:R-:W5:Y:S01]  /*1dd60*/  LDSM.16.M88.4 R172, [R213] ;  /* 0x00000000d5ac783b */ /* 0x000f620000000200 */
[C---:B------:R-:W-:Y:S05]  /*1dd70*/  HMMA.16816.F32 R48, R64.reuse, R50, RZ ;  /* 0x000000324030723c */ /* 0x040fea00000018ff */
[----:B------:R-:W-:Y:S01]  /*1dd80*/  LDSM.16.M88.4 R176, [R226] ;  /* 0x00000000e2b0783b */ /* 0x000fe20000000200 */
[C---:B--2---:R-:W-:Y:S05]  /*1dd90*/  HMMA.16816.F32 R52, R64.reuse, R56, RZ ;  /* 0x000000384034723c */ /* 0x044fea00000018ff */
[----:B------:R-:W2:Y:S01]  /*1dda0*/  LDSM.16.M88.4 R180, [R223+0x4000] ;  /* 0x00400000dfb4783b */ /* 0x000ea20000000200 */
[C---:B------:R-:W-:Y:S05]  /*1ddb0*/  HMMA.16816.F32 R56, R64.reuse, R58, RZ ;  /* 0x0000003a4038723c */ /* 0x040fea00000018ff */
[----:B------:R-:W-:Y:S01]  /*1ddc0*/  LDSM.16.M88.4 R184, [R212+0x3000] ;  /* 0x00300000d4b8783b */ /* 0x000fe20000000200 */
[C---:B------:R-:W-:Y:S05]  /*1ddd0*/  HMMA.16816.F32 R60, R64.reuse, R136, RZ ;  /* 0x00000088403c723c */ /* 0x040fea00000018ff */
[----:B------:R-:W-:Y:S01]  /*1dde0*/  LDSM.16.M88.4 R188, [R223+0xb000] ;  /* 0x00b00000dfbc783b */ /* 0x000fe20000000200 */
[----:B------:R-:W-:Y:S05]  /*1ddf0*/  HMMA.16816.F32 R64, R64, R138, RZ ;  /* 0x0000008a4040723c */ /* 0x000fea00000018ff */
[----:B------:R-:W2:Y:S01]  /*1de00*/  LDSM.16.M88.4 R136, [R223+0x4800] ;  /* 0x00480000df88783b */ /* 0x000ea20000000200 */
[C---:B---3--:R-:W-:Y:S05]  /*1de10*/  HMMA.16816.F32 R4, R140.reuse, R144, R4 ;  /* 0x000000908c04723c */ /* 0x048fea0000001804 */
[----:B------:R-:W-:Y:S01]  /*1de20*/  LDSM.16.M88.4 R192, [R223+0xb800] ;  /* 0x00b80000dfc0783b */ /* 0x000fe20000000200 */
[C---:B------:R-:W-:Y:S05]  /*1de30*/  HMMA.16816.F32 R8, R140.reuse, R146, R8 ;  /* 0x000000928c08723c */ /* 0x040fea0000001808 */
[----:B------:R-:W3:Y:S01]  /*1de40*/  LDSM.16.M88.4 R144, [R223+0x5000] ;  /* 0x00500000df90783b */ /* 0x000ee20000000200 */
[C---:B-1----:R-:W-:Y:S05]  /*1de50*/  HMMA.16816.F32 R12, R140.reuse, R148, R12 ;  /* 0x000000948c0c723c */ /* 0x042fea000000180c */
[----:B------:R-:W-:Y:S01]  /*1de60*/  LDSM.16.M88.4 R196, [R225+0x2000] ;  /* 0x00200000e1c4783b */ /* 0x000fe20000000200 */
[C---:B------:R-:W-:Y:S05]  /*1de70*/  HMMA.16816.F32 R16, R140.reuse, R150, R16 ;  /* 0x000000968c10723c */ /* 0x040fea0000001810 */
[----:B------:R-:W1:Y:S01]  /*1de80*/  LDSM.16.M88.4 R148, [R223+0x5800] ;  /* 0x00580000df94783b */ /* 0x000e620000000200 */
[C---:B------:R-:W-:Y:S05]  /*1de90*/  HMMA.16816.F32 R20, R140.reuse, R152, R20 ;  /* 0x000000988c14723c */ /* 0x040fea0000001814 */
[----:B------:R-:W-:Y:S01]  /*1dea0*/  LDSM.16.M88.4 R200, [R212+0x4000] ;  /* 0x00400000d4c8783b */ /* 0x000fe20000000200 */
[C---:B------:R-:W-:Y:S05]  /*1deb0*/  HMMA.16816.F32 R24, R140.reuse, R154, R24 ;  /* 0x0000009a8c18723c */ /* 0x040fea0000001818 */
[----:B------:R-:W1:Y:S01]  /*1dec0*/  LDSM.16.M88.4 R152, [R223+0x6000] ;  /* 0x00600000df98783b */ /* 0x000e620000000200 */
[C---:B----4-:R-:W-:Y:S06]  /*1ded0*/  HMMA.16816.F32 R28, R140.reuse, R156, R28 ;  /* 0x0000009c8c1c723c */ /* 0x050fec000000181c */
[C---:B------:R-:W-:Y:S01]  /*1dee0*/  HMMA.16816.F32 R32, R140.reuse, R158, R32 ;  /* 0x0000009e8c20723c */ /* 0x040fe20000001820 */
[----:B------:R-:W-:Y:S05]  /*1def0*/  LDSM.16.M88.4 R156, [R223+0x7000] ;  /* 0x00700000df9c783b */ /* 0x000fea0000000200 */
[C---:B------:R-:W-:Y:S06]  /*1df00*/  HMMA.16816.F32 R36, R140.reuse, R160, R36 ;  /* 0x000000a08c24723c */ /* 0x040fec0000001824 */
[C---:B------:R-:W-:Y:S01]  /*1df10*/  HMMA.16816.F32 R40, R140.reuse, R162, R40 ;  /* 0x000000a28c28723c */ /* 0x040fe20000001828 */
[----:B------:R-:W-:Y:S05]  /*1df20*/  LDSM.16.M88.4 R160, [R223+0x7800] ;  /* 0x00780000dfa0783b */ /* 0x000fea0000000200 */
[C---:B-----5:R-:W-:Y:S06]  /*1df30*/  HMMA.16816.F32 R44, R140.reuse, R164, R44 ;  /* 0x000000a48c2c723c */ /* 0x060fec000000182c */
[C---:B------:R-:W-:Y:S01]  /*1df40*/  HMMA.16816.F32 R48, R140.reuse, R166, R48 ;  /* 0x000000a68c30723c */ /* 0x040fe20000001830 */
[----:B------:R-:W-:Y:S05]  /*1df50*/  LDSM.16.M88.4 R164, [R212] ;  /* 0x00000000d4a4783b */ /* 0x000fea0000000200 */
[C---:B------:R-:W-:Y:S06]  /*1df60*/  HMMA.16816.F32 R52, R140.reuse, R168, R52 ;  /* 0x000000a88c34723c */ /* 0x040fec0000001834 */
[C---:B------:R-:W-:Y:S01]  /*1df70*/  HMMA.16816.F32 R56, R140.reuse, R170, R56 ;  /* 0x000000aa8c38723c */ /* 0x040fe20000001838 */
[----:B------:R-:W-:Y:S05]  /*1df80*/  LDSM.16.M88.4 R168, [R212+0x800] ;  /* 0x00080000d4a8783b */ /* 0x000fea0000000200 */
[C---:B------:R-:W-:Y:S06]  /*1df90*/  HMMA.16816.F32 R60, R140.reuse, R172, R60 ;  /* 0x000000ac8c3c723c */ /* 0x040fec000000183c */
[----:B------:R-:W-:Y:S01]  /*1dfa0*/  HMMA.16816.F32 R64, R140, R174, R64 ;  /* 0x000000ae8c40723c */ /* 0x000fe20000001840 */
[----:B------:R-:W4:Y:S05]  /*1dfb0*/  LDSM.16.M88.4 R140, [R223+0x6800] ;  /* 0x00680000df8c783b */ /* 0x000f2a0000000200 */
[C---:B--2---:R-:W-:Y:S01]  /*1dfc0*/  HMMA.16816.F32 R4, R176.reuse, R180, R4 ;  /* 0x000000b4b004723c */ /* 0x044fe20000001804 */
[----:B------:R-:W-:Y:S05]  /*1dfd0*/  LDSM.16.M88.4 R172, [R212+0x1000] ;  /* 0x00100000d4ac783b */ /* 0x000fea0000000200 */
[C---:B------:R-:W-:Y:S01]  /*1dfe0*/  HMMA.16816.F32 R8, R176.reuse, R182, R8 ;  /* 0x000000b6b008723c */ /* 0x040fe20000001808 */
[----:B------:R-:W-:Y:S05]  /*1dff0*/  LDSM.16.M88.4 R180, [R212+0x1800] ;  /* 0x00180000d4b4783b */ /* 0x000fea0000000200 */
[C---:B------:R-:W-:Y:S06]  /*1e000*/  HMMA.16816.F32 R12, R176.reuse, R136, R12 ;  /* 0x00000088b00c723c */ /* 0x040fec000000180c */
[C---:B------:R-:W-:Y:S01]  /*1e010*/  HMMA.16816.F32 R16, R176.reuse, R138, R16 ;  /* 0x0000008ab010723c */ /* 0x040fe20000001810 */
[----:B------:R-:W2:Y:S05]  /*1e020*/  LDSM.16.M88.4 R136, [R225] ;  /* 0x00000000e188783b */ /* 0x000eaa0000000200 */
[C---:B---3--:R-:W-:Y:S06]  /*1e030*/  HMMA.16816.F32 R20, R176.reuse, R144, R20 ;  /* 0x00000090b014723c */ /* 0x048fec0000001814 */
[C---:B------:R-:W-:Y:S01]  /*1e040*/  HMMA.16816.F32 R24, R176.reuse, R146, R24 ;  /* 0x00000092b018723c */ /* 0x040fe20000001818 */
[----:B------:R-:W3:Y:S05]  /*1e050*/  LDSM.16.M88.4 R144, [R212+0x2000] ;  /* 0x00200000d490783b */ /* 0x000eea0000000200 */
[C---:B-1----:R-:W-:Y:S06]  /*1e060*/  HMMA.16816.F32 R28, R176.reuse, R148, R28 ;  /* 0x00000094b01c723c */ /* 0x042fec000000181c */
[C---:B------:R-:W-:Y:S01]  /*1e070*/  HMMA.16816.F32 R32, R176.reuse, R150, R32 ;  /* 0x00000096b020723c */ /* 0x040fe20000001820 */
[----:B------:R-:W1:Y:S05]  /*1e080*/  LDSM.16.M88.4 R148, [R212+0x2800] ;  /* 0x00280000d494783b */ /* 0x000e6a0000000200 */
[C---:B------:R-:W-:Y:S06]  /*1e090*/  HMMA.16816.F32 R36, R176.reuse, R152, R36 ;  /* 0x00000098b024723c */ /* 0x040fec0000001824 */
[C---:B------:R-:W-:Y:S01]  /*1e0a0*/  HMMA.16816.F32 R40, R176.reuse, R154, R40 ;  /* 0x0000009ab028723c */ /* 0x040fe20000001828 */
[----:B------:R-:W-:Y:S05]  /*1e0b0*/  LDSM.16.M88.4 R152, [R230+0x2000] ;  /* 0x00200000e698783b */ /* 0x000fea0000000200 */
[C---:B----4-:R-:W-:Y:S06]  /*1e0c0*/  HMMA.16816.F32 R44, R176.reuse, R140, R44 ;  /* 0x0000008cb02c723c */ /* 0x050fec000000182c */
[C---:B------:R-:W-:Y:S01]  /*1e0d0*/  HMMA.16816.F32 R48, R176.reuse, R142, R48 ;  /* 0x0000008eb030723c */ /* 0x040fe20000001830 */
[----:B------:R-:W4:Y:S05]  /*1e0e0*/  LDSM.16.M88.4 R140, [R212+0x3800] ;  /* 0x00380000d48c783b */ /* 0x000f2a0000000200 */
[C---:B------:R-:W-:Y:S06]  /*1e0f0*/  HMMA.16816.F32 R52, R176.reuse, R156, R52 ;  /* 0x0000009cb034723c */ /* 0x040fec0000001834 */
[C---:B------:R-:W-:Y:S01]  /*1e100*/  HMMA.16816.F32 R56, R176.reuse, R158, R56 ;  /* 0x0000009eb038723c */ /* 0x040fe20000001838 */
[----:B------:R-:W5:Y:S05]  /*1e110*/  LDSM.16.M88.4 R156, [R229+0x8000] ;  /* 0x00800000e59c783b */ /* 0x000f6a0000000200 */
        /* <DEDUP_REMOVED lines=26> */
[----:B------:R-:W-:Y:S01]  /*1e2c0*/  HMMA.16816.F32 R64, R136, R142, R64 ;  /* 0x0000008e8840723c */ /* 0x000fe20000001840 */
[----:B------:R-:W4:Y:S05]  /*1e2d0*/  LDSM.16.M88.4 R136, [R229+0xb000] ;  /* 0x00b00000e588783b */ /* 0x000f2a0000000200 */
[C---:B-----5:R-:W-:Y:S01]  /*1e2e0*/  HMMA.16816.F32 R4, R152.reuse, R156, R4 ;  /* 0x0000009c9804723c */ /* 0x060fe20000001804 */
[----:B------:R-:W5:Y:S05]  /*1e2f0*/  LDSM.16.M88.4 R140, [R229+0xb800] ;  /* 0x00b80000e58c783b */ /* 0x000f6a0000000200 */
[C---:B------:R-:W-:Y:S01]  /*1e300*/  HMMA.16816.F32 R8, R152.reuse, R158, R8 ;  /* 0x0000009e9808723c */ /* 0x040fe20000001808 */
[----:B------:R-:W5:Y:S05]  /*1e310*/  LDSM.16.M88.4 R156, [R228+0x2000] ;  /* 0x00200000e49c783b */ /* 0x000f6a0000000200 */
[C---:B------:R-:W-:Y:S06]  /*1e320*/  HMMA.16816.F32 R12, R152.reuse, R160, R12 ;  /* 0x000000a0980c723c */ /* 0x040fec000000180c */
[C---:B------:R-:W-:Y:S01]  /*1e330*/  HMMA.16816.F32 R16, R152.reuse, R162, R16 ;  /* 0x000000a29810723c */ /* 0x040fe20000001810 */
[----:B------:R-:W5:Y:S05]  /*1e340*/  LDSM.16.M88.4 R160, [R210] ;  /* 0x00000000d2a0783b */ /* 0x000f6a0000000200 */
[C---:B--2---:R-:W-:Y:S06]  /*1e350*/  HMMA.16816.F32 R20, R152.reuse, R164, R20 ;  /* 0x000000a49814723c */ /* 0x044fec0000001814 */
[C---:B------:R-:W-:Y:S01]  /*1e360*/  HMMA.16816.F32 R24, R152.reuse, R166, R24 ;  /* 0x000000a69818723c */ /* 0x040fe20000001818 */
[----:B------:R-:W2:Y:S05]  /*1e370*/  LDSM.16.M88.4 R164, [R209] ;  /* 0x00000000d1a4783b */ /* 0x000eaa0000000200 */
[C---:B---3--:R-:W-:Y:S06]  /*1e380*/  HMMA.16816.F32 R28, R152.reuse, R144, R28 ;  /* 0x00000090981c723c */ /* 0x048fec000000181c */
[C---:B------:R-:W-:Y:S01]  /*1e390*/  HMMA.16816.F32 R32, R152.reuse, R146, R32 ;  /* 0x000000929820723c */ /* 0x040fe20000001820 */
[----:B------:R-:W3:Y:S05]  /*1e3a0*/  LDSM.16.M88.4 R144, [R208] ;  /* 0x00000000d090783b */ /* 0x000eea0000000200 */
[C---:B-1----:R-:W-:Y:S06]  /*1e3b0*/  HMMA.16816.F32 R36, R152.reuse, R148, R36 ;  /* 0x000000949824723c */ /* 0x042fec0000001824 */
[C---:B------:R-:W-:Y:S01]  /*1e3c0*/  HMMA.16816.F32 R40, R152.reuse, R150, R40 ;  /* 0x000000969828723c */ /* 0x040fe20000001828 */
[----:B------:R-:W-:Y:S05]  /*1e3d0*/  LDSM.16.M88.4 R148, [R205] ;  /* 0x00000000cd94783b */ /* 0x000fea0000000200 */
[C---:B------:R-:W-:Y:S06]  /*1e3e0*/  HMMA.16816.F32 R44, R152.reuse, R168, R44 ;  /* 0x000000a8982c723c */ /* 0x040fec000000182c */
[C---:B------:R-:W-:Y:S01]  /*1e3f0*/  HMMA.16816.F32 R48, R152.reuse, R170, R48 ;  /* 0x000000aa9830723c */ /* 0x040fe20000001830 */
[----:B------:R-:W-:Y:S05]  /*1e400*/  LDSM.16.M88.4 R168, [R226+0x2000] ;  /* 0x00200000e2a8783b */ /* 0x000fea0000000200 */
[C---:B----4-:R-:W-:Y:S06]  /*1e410*/  HMMA.16816.F32 R52, R152.reuse, R136, R52 ;  /* 0x000000889834723c */ /* 0x050fec0000001834 */
[C---:B------:R-:W-:Y:S01]  /*1e420*/  HMMA.16816.F32 R56, R152.reuse, R138, R56 ;  /* 0x0000008a9838723c */ /* 0x040fe20000001838 */
[----:B------:R-:W1:Y:S05]  /*1e430*/  LDSM.16.M88.4 R136, [R207] ;  /* 0x00000000cf88783b */ /* 0x000e6a0000000200 */
[C---:B-----5:R-:W-:Y:S06]  /*1e440*/  HMMA.16816.F32 R60, R152.reuse, R140, R60 ;  /* 0x0000008c983c723c */ /* 0x060fec000000183c */
[----:B------:R-:W-:Y:S01]  /*1e450*/  HMMA.16816.F32 R64, R152, R142, R64 ;  /* 0x0000008e9840723c */ /* 0x000fe20000001840 */
[----:B------:R-:W4:Y:S05]  /*1e460*/  LDSM.16.M88.4 R140, [R206] ;  /* 0x00000000ce8c783b */ /* 0x000f2a0000000200 */
[C---:B------:R-:W-:Y:S01]  /*1e470*/  HMMA.16816.F32 R4, R156.reuse, R172, R4 ;  /* 0x000000ac9c04723c */ /* 0x040fe20000001804 */
[----:B------:R-:W5:Y:S05]  /*1e480*/  LDSM.16.M88.4 R152, [R204] ;  /* 0x00000000cc98783b */ /* 0x000f6a0000000200 */
[C---:B------:R-:W-:Y:S01]  /*1e490*/  HMMA.16816.F32 R8, R156.reuse, R174, R8 ;  /* 0x000000ae9c08723c */ /* 0x040fe20000001808 */
[----:B------:R-:W-:Y:S05]  /*1e4a0*/  LDSM.16.M88.4 R172, [R223+0x9000] ;  /* 0x00900000dfac783b */ /* 0x000fea0000000200 */
[C---:B------:R-:W-:Y:S06]  /*1e4b0*/  HMMA.16816.F32 R12, R156.reuse, R160, R12 ;  /* 0x000000a09c0c723c */ /* 0x040fec000000180c */
[C---:B------:R-:W-:Y:S01]  /*1e4c0*/  HMMA.16816.F32 R16, R156.reuse, R162, R16 ;  /* 0x000000a29c10723c */ /* 0x040fe20000001810 */
[----:B------:R-:W5:Y:S05]  /*1e4d0*/  LDSM.16.M88.4 R160, [R223+0x8800] ;  /* 0x00880000dfa0783b */ /* 0x000f6a0000000200 */
[C---:B--2---:R-:W-:Y:S06]  /*1e4e0*/  HMMA.16816.F32 R20, R156.reuse, R164, R20 ;  /* 0x000000a49c14723c */ /* 0x044fec0000001814 */
[C---:B------:R-:W-:Y:S01]  /*1e4f0*/  HMMA.16816.F32 R24, R156.reuse, R166, R24 ;  /* 0x000000a69c18723c */ /* 0x040fe20000001818 */
[----:B------:R-:W2:Y:S05]  /*1e500*/  LDSM.16.M88.4 R164, [R223+0xa800] ;  /* 0x00a80000dfa4783b */ /* 0x000eaa0000000200 */
[C---:B---3--:R-:W-:Y:S06]  /*1e510*/  HMMA.16816.F32 R28, R156.reuse, R144, R28 ;  /* 0x000000909c1c723c */ /* 0x048fec000000181c */
[C---:B------:R-:W-:Y:S06]  /*1e520*/  HMMA.16816.F32 R32, R156.reuse, R146, R32 ;  /* 0x000000929c20723c */ /* 0x040fec0000001820 */
[C---:B-1----:R-:W-:Y:S06]  /*1e530*/  HMMA.16816.F32 R36, R156.reuse, R136, R36 ;  /* 0x000000889c24723c */ /* 0x042fec0000001824 */
[C---:B------:R-:W-:Y:S01]  /*1e540*/  HMMA.16816.F32 R40, R156.reuse, R138, R40 ;  /* 0x0000008a9c28723c */ /* 0x040fe20000001828 */
[----:B------:R-:W1:Y:S05]  /*1e550*/  LDSM.16.M88.4 R136, [R212+0x4800] ;  /* 0x00480000d488783b */ /* 0x000e6a0000000200 */
[C---:B----4-:R-:W-:Y:S06]  /*1e560*/  HMMA.16816.F32 R44, R156.reuse, R140, R44 ;  /* 0x0000008c9c2c723c */ /* 0x050fec000000182c */
        /* <DEDUP_REMOVED lines=25> */
[----:B------:R-:W-:Y:S01]  /*1e700*/  FMUL.FTZ R140, R4, UR12 ;  /* 0x0000000c048c7c20 */ /* 0x000fe20008410000 */
[----:B------:R-:W-:Y:S01]  /*1e710*/  FMUL.FTZ R141, R5, UR12 ;  /* 0x0000000c058d7c20 */ /* 0x000fe20008410000 */
[----:B------:R-:W-:Y:S03]  /*1e720*/  FMUL.FTZ R143, R6, UR12 ;  /* 0x0000000c068f7c20 */ /* 0x000fe60008410000 */
[----:B------:R-:W-:Y:S01]  /*1e730*/  FMUL.FTZ R200, R7, UR12 ;  /* 0x0000000c07c87c20 */ /* 0x000fe20008410000 */
[----:B------:R-:W1:Y:S01]  /*1e740*/  MUFU.TANH R140, R140 ;  /* 0x0000008c008c7308 */ /* 0x000e620000002400 */
[----:B------:R-:W2:Y:S01]  /*1e750*/  LDSM.16.M88.4 R4, [R212+0x5000] ;  /* 0x00500000d404783b */ /* 0x000ea20000000200 */
[----:B------:R-:W-:Y:S01]  /*1e760*/  FMUL.FTZ R8, R8, UR12 ;  /* 0x0000000c08087c20 */ /* 0x000fe20008410000 */
[----:B------:R-:W-:Y:S01]  /*1e770*/  FMUL.FTZ R9, R9, UR12 ;  /* 0x0000000c09097c20 */ /* 0x000fe20008410000 */
[----:B------:R-:W-:Y:S01]  /*1e780*/  FMUL.FTZ R10, R10, UR12 ;  /* 0x0000000c0a0a7c20 */ /* 0x000fe20008410000 */
[----:B------:R-:W-:Y:S01]  /*1e790*/  FMUL.FTZ R11, R11, UR12 ;  /* 0x0000000c0b0b7c20 */ /* 0x000fe20008410000 */
[----:B------:R-:W-:Y:S01]  /*1e7a0*/  FMUL.FTZ R12, R12, UR12 ;  /* 0x0000000c0c0c7c20 */ /* 0x000fe20008410000 */
[----:B------:R-:W-:Y:S03]  /*1e7b0*/  FMUL.FTZ R13, R13, UR12 ;  /* 0x0000000c0d0d7c20 */ /* 0x000fe60008410000 */
[----:B------:R-:W3:Y:S01]  /*1e7c0*/  MUFU.TANH R194, R8 ;  /* 0x0000000800c27308 */ /* 0x000ee20000002400 */
[----:B------:R-:W-:Y:S01]  /*1e7d0*/  FMUL.FTZ R14, R14, UR12 ;  /* 0x0000000c0e0e7c20 */ /* 0x000fe20008410000 */
[----:B------:R-:W-:Y:S01]  /*1e7e0*/  FMUL.FTZ R15, R15, UR12 ;  /* 0x0000000c0f0f7c20 */ /* 0x000fe20008410000 */
[----:B------:R-:W-:Y:S01]  /*1e7f0*/  FMUL.FTZ R16, R16, UR12 ;  /* 0x0000000c10107c20 */ /* 0x000fe20008410000 */
[----:B------:R-:W-:Y:S01]  /*1e800*/  FMUL.FTZ R17, R17, UR12 ;  /* 0x0000000c11117c20 */ /* 0x000fe20008410000 */
[----:B------:R-:W-:Y:S01]  /*1e810*/  FMUL.FTZ R18, R18, UR12 ;  /* 0x0000000c12127c20 */ /* 0x000fe20008410000 */
[----:B------:R-:W-:Y:S04]  /*1e820*/  FMUL.FTZ R19, R19, UR12 ;  /* 0x0000000c13137c20 */ /* 0x000fe80008410000 */
[----:B------:R-:W4:Y:S10]  /*1e830*/  MUFU.TANH R137, R9 ;  /* 0x0000000900897308 */ /* 0x000f340000002400 */
[----:B------:R-:W1:Y:S10]  /*1e840*/  MUFU.TANH R136, R10 ;  /* 0x0000000a00887308 */ /* 0x000e740000002400 */
[----:B------:R5:W1:Y:S10]  /*1e850*/  MUFU.TANH R202, R11 ;  /* 0x0000000b00ca7308 */ /* 0x000a740000002400 */
[----:B------:R-:W1:Y:S01]  /*1e860*/  MUFU.TANH R141, R141 ;  /* 0x0000008d008d7308 */ /* 0x000e620000002400 */
[C---:B--2---:R-:W-:Y:S06]  /*1e870*/  HMMA.16816.F32 R20, R196.reuse, R4, R20 ;  /* 0x00000004c414723c */ /* 0x044fec0000001814 */
[C---:B------:R-:W-:Y:S03]  /*1e880*/  HMMA.16816.F32 R24, R196.reuse, R6, R24 ;  /* 0x00000006c418723c */ /* 0x040fe60000001818 */
[----:B------:R-:W2:Y:S01]  /*1e890*/  MUFU.TANH R143, R143 ;  /* 0x0000008f008f7308 */ /* 0x000ea20000002400 */
[----:B-----5:R-:W5:Y:S06]  /*1e8a0*/  LDSM.16.M88.4 R8, [R212+0x5800] ;  /* 0x00580000d408783b */ /* 0x020f6c0000000200 */
[----:B------:R-:W3:Y:S03]  /*1e8b0*/  LDSM.16.M88.4 R4, [R212+0x6000] ;  /* 0x00600000d404783b */ /* 0x000ee60000000200 */
[----:B------:R-:W1:Y:S10]  /*1e8c0*/  MUFU.TANH R200, R200 ;  /* 0x000000c800c87308 */ /* 0x000e740000002400 */
        /* <DEDUP_REMOVED lines=11> */
[----:B------:R1:W1:Y:S01]  /*1e980*/  MUFU.TANH R186, R15 ;  /* 0x0000000f00ba7308 */ /* 0x0002620000002400 */
[C---:B-----5:R-:W-:Y:S06]  /*1e990*/  HMMA.16816.F32 R28, R196.reuse, R8, R28 ;  /* 0x00000008c41c723c */ /* 0x060fec000000181c */
[C---:B------:R-:W-:Y:S03]  /*1e9a0*/  HMMA.16816.F32 R32, R196.reuse, R10, R32 ;  /* 0x0000000ac420723c */ /* 0x040fe60000001820 */
[----:B------:R1:W1:Y:S01]  /*1e9b0*/  MUFU.TANH R184, R16 ;  /* 0x0000001000b87308 */ /* 0x0002620000002400 */
[----:B------:R-:W5:Y:S02]  /*1e9c0*/  LDSM.16.M88.4 R8, [R212+0x6800] ;  /* 0x00680000d408783b */ /* 0x000f640000000200 */
[C---:B---3--:R-:W-:Y:S07]  /*1e9d0*/  HMMA.16816.F32 R36, R196.reuse, R4, R36 ;  /* 0x00000004c424723c */ /* 0x048fee0000001824 */
[----:B------:R3:W1:Y:S01]  /*1e9e0*/  MUFU.TANH R182, R17 ;  /* 0x0000001100b67308 */ /* 0x0006620000002400 */
[C---:B------:R-:W-:Y:S01]  /*1e9f0*/  HMMA.16816.F32 R40, R196.reuse, R6, R40 ;  /* 0x00000006c428723c */ /* 0x040fe20000001828 */
[----:B------:R-:W4:Y:S08]  /*1ea00*/  LDSM.16.M88.4 R4, [R212+0x7000] ;  /* 0x00700000d404783b */ /* 0x000f300000000200 */
        /* <DEDUP_REMOVED lines=18> */
[----:B------:R-:W-:Y:S05]  /*1eb30*/  FMUL.FTZ R43, R43, UR12 ;  /* 0x0000000c2b2b7c20 */ /* 0x000fea0008410000 */
[----:B------:R3:W1:Y:S01]  /*1eb40*/  MUFU.TANH R171, R21 ;  /* 0x0000001500ab7308 */ /* 0x0006620000002400 */
[C---:B-----5:R-:W-:Y:S06]  /*1eb50*/  HMMA.16816.F32 R44, R196.reuse, R8, R44 ;  /* 0x00000008c42c723c */ /* 0x060fec000000182c */
[C---:B------:R-:W-:Y:S03]  /*1eb60*/  HMMA.16816.F32 R48, R196.reuse, R10, R48 ;  /* 0x0000000ac430723c */ /* 0x040fe60000001830 */
[----:B------:R3:W1:Y:S01]  /*1eb70*/  MUFU.TANH R158, R22 ;  /* 0x00000016009e7308 */ /* 0x0006620000002400 */
[----:B------:R-:W5:Y:S02]  /*1eb80*/  LDSM.16.M88.4 R8, [R212+0x7800] ;  /* 0x00780000d408783b */ /* 0x000f640000000200 */
[----:B------:R-:W-:Y:S07]  /*1eb90*/  DEPBAR.LE SB0, 0x0 ;  /* 0x000080000000791a */ /* 0x000fee0000000000 */
[----:B------:R3:W1:Y:S01]  /*1eba0*/  MUFU.TANH R150, R23 ;  /* 0x0000001700967308 */ /* 0x0006620000002400 */
[----:B------:R-:W-:Y:S01]  /*1ebb0*/  BAR.SYNC.DEFER_BLOCKING 0x0 ;  /* 0x0000000000007b1d */ /* 0x000fe20000010000 */
[C---:B----4-:R-:W-:Y:S08]  /*1ebc0*/  HMMA.16816.F32 R52, R196.reuse, R4, R52 ;  /* 0x00000004c434723c */ /* 0x050ff00000001834 */
[----:B------:R3:W4:Y:S01]  /*1ebd0*/  MUFU.TANH R177, R24 ;  /* 0x0000001800b17308 */ /* 0x0007220000002400 */
        /* <DEDUP_REMOVED lines=70> */
[----:B--2-4-:R-:W-:Y:S05]  /*1f040*/  @!P0 BRA `(.L_x_2928) ;  /* 0x0000000400a08947 */ /* 0x014fea0003800000 */
[----:B------:R-:W-:Y:S01]  /*1f050*/  PLOP3.LUT P0, PT, PT, PT, UP0, 0x40, 0x0 ;  /* 0x000000000000781c */ /* 0x000fe20003f0e808 */
[----:B------:R-:W-:Y:S04]  /*1f060*/  ULEA UR10, -UR11, URZ, 0x7 ;  /* 0x0000003f0b0a7291 */ /* 0x000fe8000f8e393f */
[----:B------:R-:W-:Y:S02]  /*1f070*/  USHF.R.S32.HI UR9, URZ, 0x1f, UR10 ;  /* 0x0000001f3f097899 */ /* 0x000fe4000801140a */
[----:B------:R-:W-:Y:S04]  /*1f080*/  IMAD.U32 R10, RZ, RZ, UR10 ;  /* 0x0000000aff0a7e24 */ /* 0x000fe8000f8e00ff */
[----:B------:R-:W-:Y:S02]  /*1f090*/  MOV R7, UR9 ;  /* 0x0000000900077c02 */ /* 0x000fe40008000f00 */
[----:B------:R-:W-:Y:S05]  /*1f0a0*/  @P0 BRA `(.L_x_2929) ;  /* 0x0000000000f80947 */ /* 0x000fea0003800000 */
[----:B------:R-:W2:Y:S01]  /*1f0b0*/  LDC R0, c[0x0][0x380] ;  /* 0x0000e000ff007b82 */ /* 0x000ea20000000800 */
        /* <DEDUP_REMOVED lines=8> */
[----:B--2---:R-:W1:Y:S02]  /*1f140*/  MUFU.RCP R4, R7 ;  /* 0x0000000700047308 */ /* 0x004e640000001000 */
        /* <DEDUP_REMOVED lines=38> */
[----:B------:R-:W4:Y:S01]  /*1f3b0*/  LDC.64 R4, c[0x0][0x230] ;  /* 0x00008c00ff047b82 */ /* 0x000f220000000a00 */
        /* <DEDUP_REMOVED lines=9> */
[CC--:B----4-:R-:W-:Y:S04]  /*1f450*/  IMAD.WIDE.U32 R10, R6.reuse, R4.reuse, R10 ;  /* 0x00000004060a7225 */ /* 0x0d0fe800078e000a */
[----:B------:R-:W-:Y:S04]  /*1f460*/  IMAD R7, R7, R4, RZ ;  /* 0x0000000407077224 */ /* 0x000fe800078e02ff */
[----:B------:R-:W-:Y:S05]  /*1f470*/  IMAD R7, R6, R5, R7 ;  /* 0x0000000506077224 */ /* 0x000fea00078e0207 */
[----:B------:R-:W-:Y:S07]  /*1f480*/  IADD3 R7, R11, R7, RZ ;  /* 0x000000070b077210 */ /* 0x000fee0007ffe0ff */
.L_x_2929:
[C---:B------:R-:W-:Y:S04]  /*1f490*/  LEA R238, P0, R10.reuse, R238, 0x1 ;  /* 0x000000ee0aee7211 */ /* 0x040fe800078008ff */
[----:B------:R-:W-:Y:S02]  /*1f4a0*/  LEA.HI.X R239, R10, R239, R7, 0x1, P0 ;  /* 0x000000ef0aef7211 */ /* 0x000fe400000f0c07 */
[----:B-1----:R-:W-:Y:S03]  /*1f4b0*/  IADD3 R14, P0, R238, UR5, RZ ;  /* 0x00000005ee0e7c10 */ /* 0x002fe6000ff1e0ff */
        /* <DEDUP_REMOVED lines=25> */
[----:B---3--:R-:W-:Y:S03]  /*1f650*/  IADD3.X R17, R5, UR8, RZ, P0, !PT ;  /* 0x0000000805117c10 */ /* 0x008fe600087fe4ff */
[----:B------:R2:W-:Y:S04]  /*1f660*/  LDGSTS.E.BYPASS.LTC128B.128 [R233+0x6800], desc[UR6][R6.64] ;  /* 0x0680000006e97fae */ /* 0x0005e8000b901d46 */
[----:B------:R2:W-:Y:S04]  /*1f670*/  LDGSTS.E.BYPASS.LTC128B.128 [R233+0xa800], desc[UR6][R6.64+0x80] ;  /* 0x0a80008006e97fae */ /* 0x0005e8000b901d46 */
[----:B------:R2:W-:Y:S04]  /*1f680*/  LDGSTS.E.BYPASS.LTC128B.128 [R233+0x7000], desc[UR6][R4.64] ;  /* 0x0700000004e97fae */ /* 0x0005e8000b901d46 */
[----:B------:R2:W-:Y:S04]  /*1f690*/  LDGSTS.E.BYPASS.LTC128B.128 [R233+0xb000], desc[UR6][R4.64+0x80] ;  /* 0x0b00008004e97fae */ /* 0x0005e8000b901d46 */
[----:B------:R2:W-:Y:S04]  /*1f6a0*/  LDGSTS.E.BYPASS.LTC128B.128 [R233+0x7800], desc[UR6][R16.64] ;  /* 0x0780000010e97fae */ /* 0x0005e8000b901d46 */
[----:B------:R2:W-:Y:S04]  /*1f6b0*/  LDGSTS.E.BYPASS.LTC128B.128 [R233+0xb800], desc[UR6][R16.64+0x80] ;  /* 0x0b80008010e97fae */ /* 0x0005e8000b901d46 */
[----:B------:R-:W0:Y:S02]  /*1f6c0*/  LDGDEPBAR ;  /* 0x00000000000079af */ /* 0x000e240000000000 */
.L_x_2928:
[----:B-1----:R-:W-:Y:S01]  /*1f6d0*/  FMNMX.FTZ R0, R140, R135, !PT ;  /* 0x000000878c007209 */ /* 0x002fe20007810000 */
[----:B---3--:R-:W-:Y:S01]  /*1f6e0*/  LDSM.16.MT88.4 R20, [R222+0xc000] ;  /* 0x00c00000de14783b */ /* 0x008fe20000004200 */
        /* <DEDUP_REMOVED lines=67> */
[----:B------:R-:W-:Y:S01]  /*1fb20*/  FMNMX.FTZ R7, R3, R0, !PT ;  /* 0x0000000003077209 */ /* 0x000fe20007810000 */
[----:B------:R-:W-:Y:S08]  /*1fb30*/  LDSM.16.MT88.4 R12, [R224+0xc000] ;  /* 0x00c00000e00c783b */ /* 0x000ff00000004200 */
[----:B------:R-:W1:Y:S08]  /*1fb40*/  SHFL.BFLY PT, R9, R8, 0x2, 0x1f ;  /* 0x0c401f0008097f89 */ /* 0x000e7000000e0000 */
[----:B------:R-:W2:Y:S01]  /*1fb50*/  SHFL.BFLY PT, R0, R7, 0x2, 0x1f ;  /* 0x0c401f0007007f89 */ /* 0x000ea200000e0000 */
[----:B-1----:R-:W-:Y:S02]  /*1fb60*/  FMNMX.FTZ R11, R8, R9, !PT ;  /* 0x00000009080b7209 */ /* 0x002fe40007810000 */
[----:B--2---:R-:W-:Y:S05]  /*1fb70*/  FMNMX.FTZ R5, R7, R0, !PT ;  /* 0x0000000007057209 */ /* 0x004fea0007810000 */
[----:B------:R-:W1:Y:S08]  /*1fb80*/  SHFL.BFLY PT, R2, R11, 0x1, 0x1f ;  /* 0x0c201f000b027f89 */ /* 0x000e7000000e0000 */
[----:B------:R-:W2:Y:S01]  /*1fb90*/  SHFL.BFLY PT, R0, R5, 0x1, 0x1f ;  /* 0x0c201f0005007f89 */ /* 0x000ea200000e0000 */
[----:B-1----:R-:W-:Y:S02]  /*1fba0*/  FMNMX.FTZ R2, R11, R2, !PT ;  /* 0x000000020b027209 */ /* 0x002fe40007810000 */
[----:B--2---:R-:W-:Y:S03]  /*1fbb0*/  FMNMX.FTZ R0, R5, R0, !PT ;  /* 0x0000000005007209 */ /* 0x004fe60007810000 */
[C---:B------:R-:W-:Y:S01]  /*1fbc0*/  FMUL.FTZ R148, R2.reuse, UR4 ;  /* 0x0000000402947c20 */ /* 0x040fe20008410000 */
[C---:B------:R-:W-:Y:S01]  /*1fbd0*/  FSETP.NEU.FTZ.AND P0, PT, R2.reuse, -INF , PT ;  /* 0xff8000000200780b */ /* 0x040fe20003f1d000 */
[----:B------:R-:W-:Y:S01]  /*1fbe0*/  FADD.FTZ R4, -R2, R135 ;  /* 0x0000008702047221 */ /* 0x000fe20000010100 */
[----:B------:R-:W-:Y:S01]  /*1fbf0*/  MOV R135, R2 ;  /* 0x0000000200877202 */ /* 0x000fe20000000f00 */
[----:B------:R-:W-:Y:S01]  /*1fc00*/  FMUL.FTZ R146, R0, UR4 ;  /* 0x0000000400927c20 */ /* 0x000fe20008410000 */
        /* <DEDUP_REMOVED lines=9> */
[----:B------:R-:W-:Y:S01]  /*1fca0*/  FFMA.FTZ R137, R137, UR4, -R148 ;  /* 0x0000000489897c23 */ /* 0x000fe20008010894 */
[--C-:B------:R-:W-:Y:S01]  /*1fcb0*/  FFMA.FTZ R139, R136, UR4, -R146.reuse ;  /* 0x00000004888b7c23 */ /* 0x100fe20008010892 */
[--C-:B------:R-:W-:Y:S01]  /*1fcc0*/  FFMA.FTZ R143, R143, UR4, -R146.reuse ;  /* 0x000000048f8f7c23 */ /* 0x100fe20008010892 */
[--C-:B------:R-:W-:Y:S01]  /*1fcd0*/  FFMA.FTZ R138, R200, UR4, -R146.reuse ;  /* 0x00000004c88a7c23 */ /* 0x100fe20008010892 */
[----:B------:R-:W-:Y:S01]  /*1fce0*/  FFMA.FTZ R136, R202, UR4, -R146 ;  /* 0x00000004ca887c23 */ /* 0x000fe20008010892 */
[----:B------:R-:W1:Y:S01]  /*1fcf0*/  MUFU.EX2 R133, R6 ;  /* 0x0000000600857308 */ /* 0x000e620000000800 */
[----:B------:R-:W-:Y:S01]  /*1fd00*/  FFMA.FTZ R171, R171, UR4, -R148 ;  /* 0x00000004abab7c23 */ /* 0x000fe20008010894 */
[----:B------:R-:W-:Y:S01]  /*1fd10*/  FFMA.FTZ R150, R150, UR4, -R146 ;  /* 0x0000000496967c23 */ /* 0x000fe20008010892 */
[--C-:B------:R-:W-:Y:S01]  /*1fd20*/  FFMA.FTZ R177, R177, UR4, -R148.reuse ;  /* 0x00000004b1b17c23 */ /* 0x100fe20008010894 */
[----:B------:R-:W-:Y:S01]  /*1fd30*/  FFMA.FTZ R152, R152, UR4, -R148 ;  /* 0x0000000498987c23 */ /* 0x000fe20008010894 */
[--C-:B------:R-:W-:Y:S01]  /*1fd40*/  FFMA.FTZ R154, R154, UR4, -R146.reuse ;  /* 0x000000049a9a7c23 */ /* 0x100fe20008010892 */
[----:B------:R-:W-:Y:S01]  /*1fd50*/  FFMA.FTZ R185, R185, UR4, -R146 ;  /* 0x00000004b9b97c23 */ /* 0x000fe20008010892 */
[--C-:B------:R-:W-:Y:S03]  /*1fd60*/  FFMA.FTZ R156, R156, UR4, -R148.reuse ;  /* 0x000000049c9c7c23 */ /* 0x100fe60008010894 */
[----:B------:R-:W2:Y:S01]  /*1fd70*/  MUFU.EX2 R132, R132 ;  /* 0x0000008400847308 */ /* 0x000ea20000000800 */
[--C-:B------:R-:W-:Y:S01]  /*1fd80*/  FFMA.FTZ R193, R193, UR4, -R148.reuse ;  /* 0x00000004c1c17c23 */ /* 0x100fe20008010894 */
[--C-:B------:R-:W-:Y:S01]  /*1fd90*/  FFMA.FTZ R160, R160, UR4, -R148.reuse ;  /* 0x00000004a0a07c23 */ /* 0x100fe20008010894 */
[----:B------:R-:W-:Y:S01]  /*1fda0*/  FFMA.FTZ R197, R172, UR4, -R148 ;  /* 0x00000004acc57c23 */ /* 0x000fe20008010894 */
[--C-:B------:R-:W-:Y:S01]  /*1fdb0*/  FFMA.FTZ R162, R162, UR4, -R146.reuse ;  /* 0x00000004a2a27c23 */ /* 0x100fe20008010892 */
[--C-:B------:R-:W-:Y:S01]  /*1fdc0*/  FFMA.FTZ R199, R170, UR4, -R146.reuse ;  /* 0x00000004aac77c23 */ /* 0x100fe20008010892 */
[----:B------:R-:W-:Y:S01]  /*1fdd0*/  FFMA.FTZ R172, R201, UR4, -R146 ;  /* 0x00000004c9ac7c23 */ /* 0x000fe20008010892 */
        /* <DEDUP_REMOVED lines=41> */
[----:B------:R-:W3:Y:S01]  /*20070*/  MUFU.EX2 R137, R137 ;  /* 0x0000008900897308 */ /* 0x000ee20000000800 */
        /* <DEDUP_REMOVED lines=8> */
[----:B------:R-:W-:Y:S01]  /*20100*/  FFMA.FTZ R166, R166, UR4, -R148 ;  /* 0x00000004a6a67c23 */ /* 0x000fe20008010894 */
[--C-:B------:R-:W-:Y:S01]  /*20110*/  FFMA.FTZ R164, R164, UR4, -R146.reuse ;  /* 0x00000004a4a47c23 */ /* 0x100fe20008010892 */
[----:B------:R-:W-:Y:S01]  /*20120*/  FFMA.FTZ R251, R251, UR4, -R146 ;  /* 0x00000004fbfb7c23 */ /* 0x000fe20008010892 */
[--C-:B------:R-:W-:Y:S01]  /*20130*/  FFMA.FTZ R170, R249, UR4, -R148.reuse ;  /* 0x00000004f9aa7c23 */ /* 0x100fe20008010894 */
[----:B------:R-:W-:Y:S01]  /*20140*/  FFMA.FTZ R243, R243, UR4, -R148 ;  /* 0x00000004f3f37c23 */ /* 0x000fe20008010894 */
[----:B------:R-:W-:Y:S01]  /*20150*/  FFMA.FTZ R201, R203, UR4, -R146 ;  /* 0x00000004cbc97c23 */ /* 0x000fe20008010892 */
[----:B------:R-:W-:Y:S03]  /*20160*/  LDSM.16.MT88.4 R72, [R220+0xc800] ;  /* 0x00c80000dc48783b */ /* 0x000fe60000004200 */
[----:B------:R-:W4:Y:S01]  /*20170*/  MUFU.EX2 R136, R136 ;  /* 0x0000008800887308 */ /* 0x000f220000000800 */
[----:B---3--:R-:W-:Y:S01]  /*20180*/  F2FP.F16.F32.PACK_AB R130, R137, R140 ;  /* 0x0000008c8982723e */ /* 0x008fe200000000ff */
[----:B------:R-:W-:Y:S01]  /*20190*/  FFMA.FTZ R189, R189, UR4, -R148 ;  /* 0x00000004bdbd7c23 */ /* 0x000fe20008010894 */
[----:B------:R-:W-:Y:S01]  /*201a0*/  FFMA.FTZ R183, R183, UR4, -R146 ;  /* 0x00000004b7b77c23 */ /* 0x000fe20008010892 */
[----:B------:R-:W-:Y:S01]  /*201b0*/  FFMA.FTZ R179, R179, UR4, -R148 ;  /* 0x00000004b3b37c23 */ /* 0x000fe20008010894 */
[----:B------:R-:W-:Y:S01]  /*201c0*/  FFMA.FTZ R175, R175, UR4, -R146 ;  /* 0x00000004afaf7c23 */ /* 0x000fe20008010892 */
[----:B------:R-:W-:Y:S01]  /*201d0*/  FFMA.FTZ R169, R169, UR4, -R148 ;  /* 0x00000004a9a97c23 */ /* 0x000fe20008010894 */
[----:B------:R-:W-:Y:S03]  /*201e0*/  LDSM.16.MT88.4 R100, [R221+0xe800] ;  /* 0x00e80000dd64783b */ /* 0x000fe60000004200 */
[----:B------:R-:W-:Y:S01]  /*201f0*/  MUFU.EX2 R171, R171 ;  /* 0x000000ab00ab7308 */ /* 0x000fe20000000800 */
[----:B------:R-:W-:Y:S01]  /*20200*/  FFMA.FTZ R165, R165, UR4, -R146 ;  /* 0x00000004a5a57c23 */ /* 0x000fe20008010892 */
[----:B------:R-:W-:Y:S01]  /*20210*/  FFMA.FTZ R161, R161, UR4, -R148 ;  /* 0x00000004a1a17c23 */ /* 0x000fe20008010894 */
[----:B------:R-:W-:Y:S01]  /*20220*/  FFMA.FTZ R157, R157, UR4, -R146 ;  /* 0x000000049d9d7c23 */ /* 0x000fe20008010892 */
[--C-:B------:R-:W-:Y:S01]  /*20230*/  FFMA.FTZ R153, R153, UR4, -R148.reuse ;  /* 0x0000000499997c23 */ /* 0x100fe20008010894 */
[----:B------:R-:W-:Y:S01]  /*20240*/  ISETP.GT.AND P0, PT, R240, 0x1, PT ;  /* 0x00000001f000780c */ /* 0x000fe20003f04270 */
[----:B------:R-:W-:Y:S01]  /*20250*/  FFMA.FTZ R145, R145, UR4, -R148 ;  /* 0x0000000491917c23 */ /* 0x000fe20008010894 */
[----:B------:R-:W-:Y:S03]  /*20260*/  LDSM.16.MT88.4 R116, [R222+0xf800] ;  /* 0x00f80000de74783b */ /* 0x000fe60000004200 */
[----:B------:R-:W-:Y:S01]  /*20270*/  MUFU.EX2 R150, R150 ;  /* 0x0000009600967308 */ /* 0x000fe20000000800 */
[----:B----4-:R-:W-:Y:S01]  /*20280*/  F2FP.F16.F32.PACK_AB R131, R136, R139 ;  /* 0x0000008b8883723e */ /* 0x010fe200000000ff */
[--C-:B------:R-:W-:Y:S01]  /*20290*/  FFMA.FTZ R149, R149, UR4, -R146.reuse ;  /* 0x0000000495957c23 */ /* 0x100fe20008010892 */
[----:B------:R-:W-:Y:S01]  /*202a0*/  FFMA.FTZ R134, R134, UR4, -R146 ;  /* 0x0000000486867c23 */ /* 0x000fe20008010892 */
[C---:B------:R-:W-:Y:S01]  /*202b0*/  FFMA.FTZ R143, R132.reuse, R247, R143 ;  /* 0x000000f7848f7223 */ /* 0x040fe2000001008f */
[----:B------:R-:W-:Y:S01]  /*202c0*/  FFMA.FTZ R142, R133, R248, R142 ;  /* 0x000000f8858e7223 */ /* 0x000fe2000001008e */
[----:B------:R-:W-:Y:S02]  /*202d0*/  LDSM.16.MT88.4 R108, [R221+0xf800] ;  /* 0x00f80000dd6c783b */ /* 0x000fe40000004200 */
[C---:B------:R-:W-:Y:S02]  /*202e0*/  HMMA.16816.F32 R4, R128.reuse, R12, R4 ;  /* 0x0000000c8004723c */ /* 0x040fe40000001804 */
[----:B------:R-:W-:Y:S03]  /*202f0*/  MUFU.EX2 R177, R177 ;  /* 0x000000b100b17308 */ /* 0x000fe60000000800 */
[----:B------:R-:W-:Y:S01]  /*20300*/  FADD.FTZ R141, R141, R142 ;  /* 0x0000008e8d8d7221 */ /* 0x000fe20000010000 */
        /* <DEDUP_REMOVED lines=11> */
[----:B------:R-:W-:Y:S03]  /*203c0*/  FFMA.FTZ R195, R174, UR4, -R146 ;  /* 0x00000004aec37c23 */ /* 0x000fe60008010892 */
        /* <DEDUP_REMOVED lines=8> */
[----:B------:R-:W-:Y:S01]  /*20450*/  FFMA.FTZ R176, R187, UR4, -R146 ;  /* 0x00000004bbb07c23 */ /* 0x000fe20008010892 */
[----:B------:R-:W-:Y:S01]  /*20460*/  FFMA.FTZ R112, R184, UR4, -R148 ;  /* 0x00000004b8707c23 */ /* 0x000fe20008010894 */
[----:B------:R-:W-:Y:S01]  /*20470*/  FFMA.FTZ R184, R163, UR4, -R146 ;  /* 0x00000004a3b87c23 */ /* 0x000fe20008010892 */
[--C-:B------:R-:W-:Y:S01]  /*20480*/  FFMA.FTZ R113, R182, UR4, -R148.reuse ;  /* 0x00000004b6717c23 */ /* 0x100fe20008010894 */
[C---:B------:R-:W-:Y:S04]  /*20490*/  HMMA.16816.F32 R20, R128.reuse, R28, R20 ;  /* 0x0000001c8014723c */ /* 0x040fe80000001814 */
[----:B------:R-:W-:Y:S01]  /*204a0*/  MUFU.EX2 R185, R185 ;  /* 0x000000b900b97308 */ /* 0x000fe20000000800 */
[----:B------:R-:W-:Y:S01]  /*204b0*/  FFMA.FTZ R182, R167, UR4, -R148 ;  /* 0x00000004a7b67c23 */ /* 0x000fe20008010894 */
[--C-:B------:R-:W-:Y:S01]  /*204c0*/  FFMA.FTZ R114, R180, UR4, -R146.reuse ;  /* 0x00000004b4727c23 */ /* 0x100fe20008010892 */
[----:B------:R-:W-:Y:S01]  /*204d0*/  FFMA.FTZ R180, R173, UR4, -R146 ;  /* 0x00000004adb47c23 */ /* 0x000fe20008010892 */
        /* <DEDUP_REMOVED lines=8> */
[----:B------:R-:W-:Y:S01]  /*20560*/  FFMA.FTZ R104, R190, UR4, -R148 ;  /* 0x00000004be687c23 */ /* 0x000fe20008010894 */
[--C-:B------:R-:W-:Y:S01]  /*20570*/  FFMA.FTZ R106, R188, UR4, -R146.reuse ;  /* 0x00000004bc6a7c23 */ /* 0x100fe20008010892 */
[C---:B------:R-:W-:Y:S03]  /*20580*/  HMMA.16816.F32 R28, R128.reuse, R36, R28 ;  /* 0x00000024801c723c */ /* 0x040fe6000000181c */
[--C-:B------:R-:W-:Y:S01]  /*20590*/  FFMA.FTZ R188, R155, UR4, -R146.reuse ;  /* 0x000000049bbc7c23 */ /* 0x100fe20008010892 */
[----:B------:R-:W-:Y:S03]  /*205a0*/  FFMA.FTZ R107, R186, UR4, -R146 ;  /* 0x00000004ba6b7c23 */ /* 0x000fe60008010892 */
        /* <DEDUP_REMOVED lines=8> */
[----:B------:R-:W-:Y:S01]  /*20630*/  FFMA.FTZ R186, R159, UR4, -R148 ;  /* 0x000000049fba7c23 */ /* 0x000fe20008010894 */
[----:B------:R-:W-:Y:S01]  /*20640*/  FFMA.FTZ R115, R178, UR4, -R146 ;  /* 0x00000004b2737c23 */ /* 0x000fe20008010892 */
[--C-:B------:R-:W-:Y:S01]  /*20650*/  FFMA.FTZ R178, R181, UR4, -R148.reuse ;  /* 0x00000004b5b27c23 */ /* 0x100fe20008010894 */
[----:B------:R-:W-:Y:S01]  /*20660*/  FFMA.FTZ R190, R151, UR4, -R148 ;  /* 0x0000000497be7c23 */ /* 0x000fe20008010894 */
[C---:B------:R-:W-:Y:S04]  /*20670*/  HMMA.16816.F32 R36, R128.reuse, R48, R36 ;  /* 0x000000308024723c */ /* 0x040fe80000001824 */
[----:B------:R-:W-:Y:S01]  /*20680*/  MUFU.EX2 R160, R160 ;  /* 0x000000a000a07308 */ /* 0x000fe20000000800 */
[----:B------:R-:W-:Y:S01]  /*20690*/  FFMA.FTZ R192, R147, UR4, -R146 ;  /* 0x0000000493c07c23 */ /* 0x000fe20008010892 */
[----:B------:R-:W-:Y:S01]  /*206a0*/  FFMA.FTZ R148, R144, UR4, -R148 ;  /* 0x0000000490947c23 */ /* 0x000fe20008010894 */
[----:B------:R-:W-:Y:S01]  /*206b0*/  FFMA.FTZ R146, R3, UR4, -R146 ;  /* 0x0000000403927c23 */ /* 0x000fe20008010892 */
        /* <DEDUP_REMOVED lines=8> */
[----:B------:R-:W3:Y:S01]  /*20740*/  LDSM.16.MT88.4 R84, [R222+0xc800] ;  /* 0x00c80000de54783b */ /* 0x000ee20000004200 */
[----:B------:R-:W-:Y:S02]  /*20750*/  MUFU.EX2 R162, R162 ;  /* 0x000000a200a27308 */ /* 0x000fe40000000800 */
[----:B------:R-:W-:Y:S01]  /*20760*/  FMUL.FTZ R57, R133, R77 ;  /* 0x0000004d85397220 */ /* 0x000fe20000410000 */
[----:B------:R-:W-:Y:S01]  /*20770*/  FADD.FTZ R138, R138, R143 ;  /* 0x0000008f8a8a7221 */ /* 0x000fe20000010000 */
[----:B------:R-:W-:Y:S01]  /*20780*/  FADD.FTZ R140, R140, R141 ;  /* 0x0000008d8c8c7221 */ /* 0x000fe20000010000 */
[C---:B------:R-:W-:Y:S03]  /*20790*/  HMMA.16816.F32 R48, R128.reuse, R58, R48 ;  /* 0x0000003a8030723c */ /* 0x040fe60000001830 */
[----:B------:R-:W-:Y:S02]  /*207a0*/  FADD.FTZ R3, R139, R138 ;  /* 0x0000008a8b037221 */ /* 0x000fe40000010000 */
[----:B------:R-:W-:Y:S01]  /*207b0*/  MUFU.EX2 R199, R199 ;  /* 0x000000c700c77308 */ /* 0x000fe20000000800 */
[----:B------:R-:W-:Y:S01]  /*207c0*/  FADD.FTZ R140, R137, R140 ;  /* 0x0000008c898c7221 */ /* 0x000fe20000010000 */
        /* <DEDUP_REMOVED lines=9> */
[----:B------:R-:W-:Y:S01]  /*20860*/  FADD.FTZ R3, R136, R3 ;  /* 0x0000000388037221 */ /* 0x000fe20000010000 */
[----:B------:R-:W-:Y:S01]  /*20870*/  MOV R133, R0 ;  /* 0x0000000000857202 */ /* 0x000fe20000000f00 */
[C---:B-1----:R-:W-:Y:S07]  /*20880*/  HMMA.16816.F32 R60, R128.reuse, R88, R60 ;  /* 0x00000058803c723c */ /* 0x042fee000000183c */
[----:B------:R-:W-:Y:S01]  /*20890*/  MUFU.EX2 R106, R106 ;  /* 0x0000006a006a7308 */ /* 0x000fe20000000800 */
[C---:B------:R-:W-:Y:S03]  /*208a0*/  FMUL.FTZ R66, R132.reuse, R70 ;  /* 0x0000004684427220 */ /* 0x040fe60000410000 */
[----:B------:R-:W-:Y:S06]  /*208b0*/  FMUL.FTZ R67, R132, R71 ;  /* 0x0000004784437220 */ /* 0x000fec0000410000 */
[----:B------:R-:W1:Y:S01]  /*208c0*/  MUFU.EX2 R107, R107 ;  /* 0x0000006b006b7308 */ /* 0x000e620000000800 */
[----:B------:R-:W-:Y:S01]  /*208d0*/  HMMA.16816.F32 R64, R128, R90, R64 ;  /* 0x0000005a8040723c */ /* 0x000fe20000001840 */
[----:B------:R-:W-:Y:S02]  /*208e0*/  LDSM.16.MT88.4 R88, [R222+0xd000] ;  /* 0x00d00000de58783b */ /* 0x000fe40000004200 */
[C---:B-----5:R-:W-:Y:S01]  /*208f0*/  F2FP.F16.F32.PACK_AB R68, R104.reuse, R105 ;  /* 0x000000696844723e */ /* 0x060fe200000000ff */
[----:B------:R-:W-:Y:S05]  /*20900*/  FADD.FTZ R105, R105, R140 ;  /* 0x0000008c69697221 */ /* 0x000fea0000010000 */
[----:B------:R-:W-:Y:S02]  /*20910*/  MUFU.EX2 R112, R112 ;  /* 0x0000007000707308 */ /* 0x000fe40000000800 */
[----:B------:R-:W-:Y:S08]  /*20920*/  FADD.FTZ R105, R104, R105 ;  /* 0x0000006968697221 */ /* 0x000ff00000010000 */
[----:B------:R-:W5:Y:S01]  /*20930*/  MUFU.EX2 R113, R113 ;  /* 0x0000007100717308 */ /* 0x000f620000000800 */
[C---:B-1----:R-:W-:Y:S01]  /*20940*/  F2FP.F16.F32.PACK_AB R69, R107.reuse, R106 ;  /* 0x0000006a6b45723e */ /* 0x042fe200000000ff */
[----:B------:R-:W-:Y:S04]  /*20950*/  FADD.FTZ R106, R106, R3 ;  /* 0x000000036a6a7221 */ /* 0x000fe80000010000 */
[----:B------:R-:W-:Y:S04]  /*20960*/  FADD.FTZ R107, R107, R106 ;  /* 0x0000006a6b6b7221 */ /* 0x000fe80000010000 */
[----:B------:R-:W-:Y:S10]  /*20970*/  MUFU.EX2 R114, R114 ;  /* 0x0000007200727308 */ /* 0x000ff40000000800 */
[----:B------:R-:W1:Y:S01]  /*20980*/  MUFU.EX2 R115, R115 ;  /* 0x0000007300737308 */ /* 0x000e620000000800 */
[C---:B-----5:R-:W-:Y:S01]  /*20990*/  F2FP.F16.F32.PACK_AB R70, R113.reuse, R112 ;  /* 0x000000707146723e */ /* 0x060fe200000000ff */
[----:B------:R-:W-:Y:S04]  /*209a0*/  FADD.FTZ R112, R112, R105 ;  /* 0x0000006970707221 */ /* 0x000fe80000010000 */
[----:B------:R-:W-:Y:S04]  /*209b0*/  FADD.FTZ R113, R113, R112 ;  /* 0x0000007071717221 */ /* 0x000fe80000010000 */
[----:B------:R-:W-:Y:S10]  /*209c0*/  MUFU.EX2 R168, R168 ;  /* 0x000000a800a87308 */ /* 0x000ff40000000800 */
[----:B------:R-:W-:Y:S01]  /*209d0*/  MUFU.EX2 R166, R166 ;  /* 0x000000a600a67308 */ /* 0x000fe20000000800 */
[C---:B-1----:R-:W-:Y:S01]  /*209e0*/  F2FP.F16.F32.PACK_AB R71, R115.reuse, R114 ;  /* 0x000000727347723e */ /* 0x042fe200000000ff */
[----:B------:R-:W-:Y:S04]  /*209f0*/  FADD.FTZ R114, R114, R107 ;  /* 0x0000006b72727221 */ /* 0x000fe80000010000 */
[----:B------:R-:W-:Y:S02]  /*20a00*/  FADD.FTZ R114, R115, R114 ;  /* 0x0000007273727221 */ /* 0x000fe40000010000 */
[C---:B--2---:R-:W-:Y:S02]  /*20a10*/  HMMA.16816.F32 R4, R68.reuse, R80, R4 ;  /* 0x000000504404723c */ /* 0x044fe40000001804 */
[----:B------:R-:W-:Y:S03]  /*20a20*/  MUFU.EX2 R164, R164 ;  /* 0x000000a400a47308 */ /* 0x000fe60000000800 */
[----:B------:R-:W-:Y:S01]  /*20a30*/  FADD.FTZ R3, R121, R114 ;  /* 0x0000007279037221 */ /* 0x000fe20000010000 */
[C---:B------:R-:W-:Y:S01]  /*20a40*/  HMMA.16816.F32 R8, R68.reuse, R82, R8 ;  /* 0x000000524408723c */ /* 0x040fe20000001808 */
[----:B------:R-:W1:Y:S05]  /*20a50*/  LDSM.16.MT88.4 R80, [R222+0x10800] ;  /* 0x01080000de50783b */ /* 0x000e6a0000004200 */
[----:B------:R-:W-:Y:S01]  /*20a60*/  MUFU.EX2 R251, R251 ;  /* 0x000000fb00fb7308 */ /* 0x000fe20000000800 */
[C---:B------:R-:W-:Y:S01]  /*20a70*/  FADD.FTZ R3, R150.reuse, R3 ;  /* 0x0000000396037221 */ /* 0x040fe20000010000 */
[C---:B---3--:R-:W-:Y:S08]  /*20a80*/  HMMA.16816.F32 R12, R68.reuse, R84, R12 ;  /* 0x00000054440c723c */ /* 0x048ff0000000180c */
[----:B------:R-:W-:Y:S01]  /*20a90*/  MUFU.EX2 R170, R170 ;  /* 0x000000aa00aa7308 */ /* 0x000fe20000000800 */
[C---:B------:R-:W-:Y:S01]  /*20aa0*/  HMMA.16816.F32 R16, R68.reuse, R86, R16 ;  /* 0x000000564410723c */ /* 0x040fe20000001810 */
[----:B------:R-:W2:Y:S05]  /*20ab0*/  LDSM.16.MT88.4 R84, [R221+0x10800] ;  /* 0x01080000dd54783b */ /* 0x000eaa0000004200 */
        /* <DEDUP_REMOVED lines=18> */
[C---:B--2---:R-:W-:Y:S03]  /*20be0*/  HMMA.16816.F32 R52, R68.reuse, R84, R52 ;  /* 0x000000544434723c */ /* 0x044fe60000001834 */
[----:B------:R-:W-:Y:S03]  /*20bf0*/  MUFU.EX2 R183, R183 ;  /* 0x000000b700b77308 */ /* 0x000fe60000000800 */
[C---:B------:R-:W-:Y:S01]  /*20c00*/  HMMA.16816.F32 R56, R68.reuse, R86, R56 ;  /* 0x000000564438723c */ /* 0x040fe20000001838 */
[----:B------:R-:W2:Y:S06]  /*20c10*/  LDSM.16.MT88.4 R84, [R220+0xd000] ;  /* 0x00d00000dc54783b */ /* 0x000eac0000004200 */
[----:B------:R-:W-:Y:S01]  /*20c20*/  MUFU.EX2 R178, R178 ;  /* 0x000000b200b27308 */ /* 0x000fe20000000800 */
[C---:B---3--:R-:W-:Y:S09]  /*20c30*/  HMMA.16816.F32 R60, R68.reuse, R72, R60 ;  /* 0x00000048443c723c */ /* 0x048ff2000000183c */
[----:B------:R-:W-:Y:S01]  /*20c40*/  MUFU.EX2 R179, R179 ;  /* 0x000000b300b37308 */ /* 0x000fe20000000800 */
[----:B------:R-:W-:Y:S01]  /*20c50*/  HMMA.16816.F32 R64, R68, R74, R64 ;  /* 0x0000004a4440723c */ /* 0x000fe20000001840 */
[----:B------:R-:W3:Y:S06]  /*20c60*/  LDSM.16.MT88.4 R72, [R224+0x11000] ;  /* 0x01100000e048783b */ /* 0x000eec0000004200 */
        /* <DEDUP_REMOVED lines=17> */
[C---:B-1----:R-:W-:Y:S07]  /*20d80*/  HMMA.16816.F32 R20, R68.reuse, R80, R20 ;  /* 0x000000504414723c */ /* 0x042fee0000001814 */
        /* <DEDUP_REMOVED lines=10> */
[C---:B------:R-:W-:Y:S03]  /*20e30*/  HMMA.16816.F32 R40, R68.reuse, R74, R40 ;  /* 0x0000004a4428723c */ /* 0x040fe60000001828 */
[----:B------:R-:W-:Y:S03]  /*20e40*/  F2FP.F16.F32.PACK_AB R72, R193, R156 ;  /* 0x0000009cc148723e */ /* 0x000fe600000000ff */
[C---:B----4-:R-:W-:Y:S03]  /*20e50*/  HMMA.16816.F32 R44, R68.reuse, R76, R44 ;  /* 0x0000004c442c723c */ /* 0x050fe6000000182c */
[----:B------:R-:W-:Y:S02]  /*20e60*/  MUFU.EX2 R188, R188 ;  /* 0x000000bc00bc7308 */ /* 0x000fe40000000800 */
[----:B------:R-:W-:Y:S01]  /*20e70*/  F2FP.F16.F32.PACK_AB R73, R195, R158 ;  /* 0x0000009ec349723e */ /* 0x000fe200000000ff */
[C---:B------:R-:W-:Y:S01]  /*20e80*/  HMMA.16816.F32 R48, R68.reuse, R78, R48 ;  /* 0x0000004e4430723c */ /* 0x040fe20000001830 */
[----:B------:R-:W3:Y:S06]  /*20e90*/  LDSM.16.MT88.4 R76, [R221+0xd800] ;  /* 0x00d80000dd4c783b */ /* 0x000eec0000004200 */
[----:B------:R-:W-:Y:S01]  /*20ea0*/  MUFU.EX2 R153, R153 ;  /* 0x0000009900997308 */ /* 0x000fe20000000800 */
[----:B------:R-:W-:Y:S01]  /*20eb0*/  F2FP.F16.F32.PACK_AB R74, R197, R160 ;  /* 0x000000a0c54a723e */ /* 0x000fe200000000ff */
[C---:B-1----:R-:W-:Y:S03]  /*20ec0*/  HMMA.16816.F32 R52, R68.reuse, R80, R52 ;  /* 0x000000504434723c */ /* 0x042fe60000001834 */
[----:B------:R-:W-:Y:S03]  /*20ed0*/  F2FP.F16.F32.PACK_AB R75, R199, R162 ;  /* 0x000000a2c74b723e */ /* 0x000fe600000000ff */
[C---:B------:R-:W-:Y:S01]  /*20ee0*/  HMMA.16816.F32 R56, R68.reuse, R82, R56 ;  /* 0x000000524438723c */ /* 0x040fe20000001838 */
[----:B------:R-:W1:Y:S01]  /*20ef0*/  LDSM.16.MT88.4 R80, [R220+0xd800] ;  /* 0x00d80000dc50783b */ /* 0x000e620000004200 */
        /* <DEDUP_REMOVED lines=8> */
[C---:B--2---:R-:W-:Y:S02]  /*20f80*/  HMMA.16816.F32 R4, R72.reuse, R84, R4 ;  /* 0x000000544804723c */ /* 0x044fe40000001804 */
[----:B------:R-:W2:Y:S01]  /*20f90*/  MUFU.EX2 R192, R192 ;  /* 0x000000c000c07308 */ /* 0x000ea20000000800 */
[----:B------:R-:W-:Y:S02]  /*20fa0*/  LDSM.16.MT88.4 R88, [R221+0x11800] ;  /* 0x01180000dd58783b */ /* 0x000fe40000004200 */
[----:B----4-:R-:W-:Y:S01]  /*20fb0*/  F2FP.F16.F32.PACK_AB R136, R190, R153 ;  /* 0x00000099be88723e */ /* 0x010fe200000000ff */
[C---:B------:R-:W-:Y:S06]  /*20fc0*/  HMMA.16816.F32 R8, R72.reuse, R86, R8 ;  /* 0x000000564808723c */ /* 0x040fec0000001808 */
[----:B------:R-:W-:Y:S01]  /*20fd0*/  MUFU.EX2 R145, R145 ;  /* 0x0000009100917308 */ /* 0x000fe20000000800 */
[----:B------:R-:W4:Y:S01]  /*20fe0*/  LDSM.16.MT88.4 R84, [R222+0x11800] ;  /* 0x01180000de54783b */ /* 0x000f220000004200 */
[C---:B------:R-:W-:Y:S08]  /*20ff0*/  HMMA.16816.F32 R12, R72.reuse, R92, R12 ;  /* 0x0000005c480c723c */ /* 0x040ff0000000180c */
[----:B------:R-:W1:Y:S01]  /*21000*/  MUFU.EX2 R148, R148 ;  /* 0x0000009400947308 */ /* 0x000e620000000800 */
[C---:B------:R-:W-:Y:S01]  /*21010*/  HMMA.16816.F32 R16, R72.reuse, R94, R16 ;  /* 0x0000005e4810723c */ /* 0x040fe20000001810 */
[----:B------:R-:W4:Y:S02]  /*21020*/  LDSM.16.MT88.4 R92, [R220+0x11800] ;  /* 0x01180000dc5c783b */ /* 0x000f240000004200 */
[----:B--2---:R-:W-:Y:S03]  /*21030*/  F2FP.F16.F32.PACK_AB R137, R192, R149 ;  /* 0x00000095c089723e */ /* 0x004fe600000000ff */
[C---:B---3--:R-:W-:Y:S03]  /*21040*/  HMMA.16816.F32 R20, R72.reuse, R76, R20 ;  /* 0x0000004c4814723c */ /* 0x048fe60000001814 */
[----:B------:R-:W-:Y:S02]  /*21050*/  MUFU.EX2 R134, R134 ;  /* 0x0000008600867308 */ /* 0x000fe40000000800 */
[----:B------:R-:W-:Y:S01]  /*21060*/  FADD.FTZ R199, R199, R162 ;  /* 0x000000a2c7c77221 */ /* 0x000fe20000010000 */
[C---:B------:R-:W-:Y:S01]  /*21070*/  HMMA.16816.F32 R24, R72.reuse, R78, R24 ;  /* 0x0000004e4818723c */ /* 0x040fe20000001818 */
[----:B------:R-:W2:Y:S06]  /*21080*/  LDSM.16.MT88.4 R76, [R224+0xe000] ;  /* 0x00e00000e04c783b */ /* 0x000eac0000004200 */
[----:B------:R-:W3:Y:S01]  /*21090*/  MUFU.EX2 R247, R146 ;  /* 0x0000009200f77308 */ /* 0x000ee20000000800 */
[----:B-1----:R-:W-:Y:S01]  /*210a0*/  F2FP.F16.F32.PACK_AB R138, R148, R145 ;  /* 0x00000091948a723e */ /* 0x002fe200000000ff */
[C---:B------:R-:W-:Y:S06]  /*210b0*/  HMMA.16816.F32 R28, R72.reuse, R80, R28 ;  /* 0x00000050481c723c */ /* 0x040fec000000181c */
[C---:B------:R-:W-:Y:S01]  /*210c0*/  HMMA.16816.F32 R32, R72.reuse, R82, R32 ;  /* 0x000000524820723c */ /* 0x040fe20000001820 */
[----:B------:R-:W1:Y:S05]  /*210d0*/  LDSM.16.MT88.4 R80, [R222+0xe000] ;  /* 0x00e00000de50783b */ /* 0x000e6a0000004200 */
[C---:B-----5:R-:W-:Y:S05]  /*210e0*/  HMMA.16816.F32 R36, R72.reuse, R68, R36 ;  /* 0x000000444824723c */ /* 0x060fea0000001824 */
[----:B---3--:R-:W-:Y:S01]  /*210f0*/  F2FP.F16.F32.PACK_AB R139, R247, R134 ;  /* 0x00000086f78b723e */ /* 0x008fe200000000ff */
[C---:B------:R-:W-:Y:S05]  /*21100*/  HMMA.16816.F32 R40, R72.reuse, R70, R40 ;  /* 0x000000464828723c */ /* 0x040fea0000001828 */
[----:B------:R-:W-:Y:S01]  /*21110*/  F2FP.F16.F32.PACK_AB R68, R166, R168 ;  /* 0x000000a8a644723e */ /* 0x000fe200000000ff */
[C---:B----4-:R-:W-:Y:S05]  /*21120*/  HMMA.16816.F32 R44, R72.reuse, R84, R44 ;  /* 0x00000054482c723c */ /* 0x050fea000000182c */
        /* <DEDUP_REMOVED lines=131> */
[----:B------:R-:W-:Y:S01]  /*21960*/  IADD3 R3, R240, -0x1, RZ ;  /* 0xfffffffff0037810 */ /* 0x000fe20007ffe0ff */
[----:B------:R-:W-:Y:S01]  /*21970*/  FADD.FTZ R174, R174, R243 ;  /* 0x000000f3aeae7221 */ /* 0x000fe20000010000 */
[C---:B-1----:R-:W-:Y:S04]  /*21980*/  HMMA.16816.F32 R72, R136.reuse, R68, R60 ;  /* 0x000000448848723c */ /* 0x042fe8000000183c */
[----:B------:R-:W-:Y:S01]  /*21990*/  FADD.FTZ R189, R189, R174 ;  /* 0x000000aebdbd7221 */ /* 0x000fe20000010000 */
[----:B------:R-:W-:Y:S01]  /*219a0*/  MOV R240, R3 ;  /* 0x0000000300f07202 */ /* 0x000fe20000000f00 */
        /* <DEDUP_REMOVED lines=12> */
.L_x_2926:
        /* <DEDUP_REMOVED lines=16> */
[----:B------:R-:W2:Y:S01]  /*21b70*/  @P3 MUFU.RCP R6, R5 ;  /* 0x0000000500063308 */ /* 0x000ea20000001000 */
[----:B------:R-:W3:Y:S07]  /*21b80*/  @P3 LDC R25, c[0x0][0x2e8] ;  /* 0x0000ba00ff193b82 */ /* 0x000eee0000000800 */
[----:B------:R-:W4:Y:S08]  /*21b90*/  @P0 MUFU.RCP R7, R4 ;  /* 0x0000000400070308 */ /* 0x000f300000001000 */
[----:B------:R-:W5:Y:S01]  /*21ba0*/  @P3 MUFU.LG2 R5, R5 ;  /* 0x0000000500053308 */ /* 0x000f620000000c00 */
        /* <DEDUP_REMOVED lines=33> */
[C---:B----4-:R-:W-:Y:S01]  /*21dc0*/  FMUL.FTZ R131, R7.reuse, R131 ;  /* 0x0000008307837220 */ /* 0x050fe20000410000 */
        /* <DEDUP_REMOVED lines=119> */
[----:B---3--:R-:W-:-:S03]  /*22540*/  @P3 FFMA.FTZ R8, R2, R25, R5 ;  /* 0x0000001902083223 */ /* 0x008fc60000010005 */
[----:B------:R-:W-:Y:S04]  /*22550*/  STS [R13+0x2000], R88 ;  /* 0x002000580d007388 */ /* 0x000fe80000000800 */
[----:B------:R1:W-:Y:S04]  /*22560*/  STS [R13+0x2400], R90 ;  /* 0x0024005a0d007388 */ /* 0x0003e80000000800 */
[----:B------:R3:W-:Y:S04]  /*22570*/  STS [R15+0x2000], R84 ;  /* 0x002000540f007388 */ /* 0x0007e80000000800 */
[----:B------:R3:W-:Y:S01]  /*22580*/  STS [R15+0x2400], R86 ;  /* 0x002400560f007388 */ /* 0x0007e20000000800 */
[----:B--2---:R-:W2:Y:S03]  /*22590*/  @P0 LDC R11, c[0x0][0x2e8] ;  /* 0x0000ba00ff0b0b82 */ /* 0x004ea60000000800 */
        /* <DEDUP_REMOVED lines=8> */
[----:B--2---:R-:W-:-:S03]  /*22620*/  @P0 FFMA.FTZ R9, R0, R11, R13 ;  /* 0x0000000b00090223 */ /* 0x004fc6000001000d */
[----:B------:R3:W-:Y:S04]  /*22630*/  STS [R23+0x2000], R68 ;  /* 0x0020004417007388 */ /* 0x0007e80000000800 */
[----:B------:R3:W-:Y:S01]  /*22640*/  STS [R23+0x2400], R70 ;  /* 0x0024004617007388 */ /* 0x0007e20000000800 */
[----:B------:R-:W-:Y:S05]  /*22650*/  @!P1 BRA `(.L_x_2931) ;  /* 0x0000000000249947 */ /* 0x000fea0003800000 */
[----:B------:R-:W1:Y:S01]  /*22660*/  S2R R11, SR_CTAID.Y ;  /* 0x00000000000b7919 */ /* 0x000e620000002600 */
[----:B------:R-:W1:Y:S01]  /*22670*/  LDC R0, c[0x0][0x2c4] ;  /* 0x0000b100ff007b82 */ /* 0x000e620000000800 */
[----:B------:R-:W-:Y:S01]  /*22680*/  ISETP.NE.AND P0, PT, R232, -0x1, PT ;  /* 0xffffffffe800780c */ /* 0x000fe20003f05270 */
[----:B------:R-:W2:Y:S06]  /*22690*/  S2R R24, SR_CTAID.Z ;  /* 0x0000000000187919 */ /* 0x000eac0000002700 */
[----:B------:R-:W2:Y:S01]  /*226a0*/  LDC R5, c[0x0][0x2e4] ;  /* 0x0000b900ff057b82 */ /* 0x000ea20000000800 */
[----:B-1----:R-:W-:-:S05]  /*226b0*/  IMAD R13, R11, R0, RZ ;  /* 0x000000000b0d7224 */ /* 0x002fca00078e02ff */
[----:B------:R-:W-:-:S05]  /*226c0*/  SEL R0, R13, R232, !P0 ;  /* 0x000000e80d007207 */ /* 0x000fca0004000000 */
[----:B--2---:R-:W-:Y:S01]  /*226d0*/  IMAD R0, R24, R5, R0 ;  /* 0x0000000518007224 */ /* 0x004fe200078e0200 */
[----:B------:R-:W-:Y:S06]  /*226e0*/  BRA `(.L_x_2932) ;  /* 0x0000000000187947 */ /* 0x000fec0003800000 */
.L_x_2931:
[----:B------:R-:W1:Y:S01]  /*226f0*/  S2R R24, SR_CTAID.Z ;  /* 0x0000000000187919 */ /* 0x000e620000002700 */
[----:B------:R-:W1:Y:S01]  /*22700*/  LDC R2, c[0x0][0x270] ;  /* 0x00009c00ff027b82 */ /* 0x000e620000000800 */
[----:B------:R-:W1:Y:S07]  /*22710*/  S2R R11, SR_CTAID.Y ;  /* 0x00000000000b7919 */ /* 0x000e6e0000002600 */
[----:B------:R-:W2:Y:S01]  /*22720*/  LDC R0, c[0x0][0x2c4] ;  /* 0x0000b100ff007b82 */ /* 0x000ea20000000800 */
[----:B-1----:R-:W-:-:S04]  /*22730*/  IMAD R5, R11, R2, R24 ;  /* 0x000000020b057224 */ /* 0x002fc800078e0218 */
[----:B--2---:R-:W-:-:S07]  /*22740*/  IMAD R0, R5, R0, RZ ;  /* 0x0000000005007224 */ /* 0x004fce00078e02ff */
.L_x_2932:
        /* <DEDUP_REMOVED lines=25> */
.L_x_2934:
[----:B------:R-:W-:Y:S05]  /*228e0*/  BSYNC B0 ;  /* 0x0000000000007941 */ /* 0x000fea0003800000 */
.L_x_2933:
[----:B------:R-:W2:Y:S01]  /*228f0*/  S2UR UR5, SR_CTAID.X ;  /* 0x00000000000579c3 */ /* 0x000ea20000002500 */
[----:B------:R-:W-:Y:S01]  /*22900*/  LEA.HI R0, R6, R3, RZ, 0x3 ;  /* 0x0000000306007211 */ /* 0x000fe200078f18ff */
[----:B---3--:R3:W4:Y:S01]  /*22910*/  LDS.128 R12, [R233+0x1800] ;  /* 0x00180000e90c7984 */ /* 0x0087220000000c00 */
[----:B------:R-:W-:Y:S01]  /*22920*/  SHF.R.S32.HI R7, RZ, 0x1f, R11 ;  /* 0x0000001fff077819 */ /* 0x000fe2000001140b */
[----:B------:R-:W-:Y:S01]  /*22930*/  BSSY B0, `(.L_x_2935) ;  /* 0x0000032000007945 */ /* 0x000fe20003800000 */
[----:B------:R-:W-:Y:S01]  /*22940*/  LOP3.LUT R0, R0, 0xfffffff8, RZ, 0xc0, !PT ;  /* 0xfffffff800007812 */ /* 0x000fe200078ec0ff */
[----:B------:R3:W3:Y:S01]  /*22950*/  LDS.128 R16, [R233+0x3800] ;  /* 0x00380000e9107984 */ /* 0x0006e20000000c00 */
[----:B------:R-:W-:Y:S01]  /*22960*/  ISETP.NE.AND P0, PT, R232, -0x1, PT ;  /* 0xffffffffe800780c */ /* 0x000fe20003f05270 */
[----:B-1----:R-:W1:Y:S02]  /*22970*/  LDC.64 R4, c[0x0][0x290] ;  /* 0x0000a400ff047b82 */ /* 0x002e640000000a00 */
[----:B------:R-:W-:-:S02]  /*22980*/  IMAD.IADD R3, R3, 0x1, -R0 ;  /* 0x0000000103037824 */ /* 0x000fc400078e0a00 */
[----:B------:R-:W-:Y:S02]  /*22990*/  VIADD R0, R234, 0x10 ;  /* 0x00000010ea007836 */ /* 0x000fe40000000000 */
[----:B------:R-:W-:Y:S02]  /*229a0*/  IMAD.SHL.U32 R2, R3, 0x8, RZ ;  /* 0x0000000803027824 */ /* 0x000fe400078e00ff */
[----:B------:R-:W5:Y:S03]  /*229b0*/  LDC.64 R8, c[0x0][0x298] ;  /* 0x0000a600ff087b82 */ /* 0x000f660000000a00 */
[----:B------:R-:W-:Y:S01]  /*229c0*/  SHF.R.S32.HI R3, RZ, 0x1f, R2 ;  /* 0x0000001fff037819 */ /* 0x000fe20000011402 */
[----:B--2---:R-:W-:-:S04]  /*229d0*/  USHF.L.U32 UR5, UR5, 0x6, URZ ;  /* 0x0000000605057899 */ /* 0x004fc8000800063f */
        /* <DEDUP_REMOVED lines=16> */
[----:B------:R1:W2:Y:S01]  /*22ae0*/  LDS.128 R20, [R233] ;  /* 0x00000000e9147984 */ /* 0x0002a20000000c00 */
        /* <DEDUP_REMOVED lines=11> */
[----:B---34-:R-:W-:Y:S06]  /*22ba0*/  @P0 BRA `(.L_x_2936) ;  /* 0x0000000000280947 */ /* 0x018fec0003800000 */
        /* <DEDUP_REMOVED lines=8> */
[----:B--2---:R3:W-:Y:S04]  /*22c30*/  STG.E.128 desc[UR6][R10.64], R20 ;  /* 0x000000140a007986 */ /* 0x0047e8000c101d06 */
[----:B-1----:R3:W-:Y:S02]  /*22c40*/  STG.E.128 desc[UR6][R10.64+0x80], R4 ;  /* 0x000080040a007986 */ /* 0x0027e4000c101d06 */
.L_x_2936:
[----:B------:R-:W-:Y:S05]  /*22c50*/  BSYNC B0 ;  /* 0x0000000000007941 */ /* 0x000fea0003800000 */
.L_x_2935:
        /* <DEDUP_REMOVED lines=17> */
.L_x_2938:
[----:B------:R-:W-:Y:S05]  /*22d70*/  BSYNC B0 ;  /* 0x0000000000007941 */ /* 0x000fea0003800000 */
.L_x_2937:
        /* <DEDUP_REMOVED lines=17> */
.L_x_2940:
[----:B------:R-:W-:Y:S05]  /*22e90*/  BSYNC B0 ;  /* 0x0000000000007941 */ /* 0x000fea0003800000 */
.L_x_2939:
        /* <DEDUP_REMOVED lines=15> */
.L_x_2941:
        /* <DEDUP_REMOVED lines=15> */
.L_x_8379:


//--------------------- .text._ZN5flash24flash_fwd_splitkv_kernelI23Flash_fwd_kernel_traitsILi128ELi64ELi128ELi4ELb0ELb0EN7cutlass6half_tE19Flash_kernel_traitsILi128ELi64ELi128ELi4ES3_EELb1ELb0ELb1ELb0ELb0ELb0ELb0ELb1EEEvNS_16Flash_fwd_paramsE --------------------------
	.section	.text._ZN5flash24flash_fwd_splitkv_kernelI23Flash_fwd_kernel_traitsILi128ELi64ELi128ELi4ELb0ELb0EN7cutlass6half_tE19Flash_kernel_traitsILi128ELi64ELi128ELi4ES3_EELb1ELb0ELb1ELb0ELb0ELb0ELb0ELb1EEEvNS_16Flash_fwd_paramsE,"ax",@progbits
	.align	128
        .global         _ZN5flash24flash_fwd_splitkv_kernelI23Flash_fwd_kernel_traitsILi128ELi64ELi128ELi4ELb0ELb0EN7cutlass6half_tE19Flash_kernel_traitsILi128ELi64ELi128ELi4ES3_EELb1ELb0ELb1ELb0ELb0ELb0ELb0ELb1EEEvNS_16Flash_fwd_paramsE
        .type           _ZN5flash24flash_fwd_splitkv_kernelI23Flash_fwd_kernel_traitsILi128ELi64ELi128ELi4ELb0ELb0EN7cutlass6half_tE19Flash_kernel_traitsILi128ELi64ELi128ELi4ES3_EELb1ELb0ELb1ELb0ELb0ELb0ELb0ELb1EEEvNS_16Flash_fwd_paramsE,@function
        .size           _ZN5flash24flash_fwd_splitkv_kernelI23Flash_fwd_kernel_traitsILi128ELi64ELi128ELi4ELb0ELb0EN7cutlass6half_tE19Flash_kernel_traitsILi128ELi64ELi128ELi4ES3_EELb1ELb0ELb1ELb0ELb0ELb0ELb0ELb1EEEvNS_16Flash_fwd_paramsE,(.L_x_8330 - _ZN5flash24flash_fwd_splitkv_kernelI23Flash_fwd_kernel_traitsILi128ELi64ELi128ELi4ELb0ELb0EN7cutlass6half_tE19Flash_kernel_traitsILi128ELi64ELi128ELi4ES3_EELb1ELb0ELb1ELb0ELb0ELb0ELb0ELb1EEEvNS_16Flash_fwd_paramsE)
        .other          _ZN5flash24flash_fwd_splitkv_kernelI23Flash_fwd_kernel_traitsILi128ELi64ELi128ELi4ELb0ELb0EN7cutlass6half_tE19Flash_kernel_traitsILi128ELi64ELi128ELi4ES3_EELb1ELb0ELb1ELb0ELb0ELb0ELb0ELb1EEEvNS_16Flash_fwd_paramsE,@"STO_CUDA_ENTRY STV_DEFAULT"
_ZN5flash24flash_fwd_splitkv_kernelI23Flash_fwd_kernel_traitsILi128ELi64ELi128ELi4ELb0ELb0EN7cutlass6half_tE19Flash_kernel_traitsILi128ELi64ELi128ELi4ES3_EELb1ELb0ELb1ELb0ELb0ELb0ELb0ELb1EEEvNS_16Flash_fwd_paramsE:
.text._ZN5flash24flash_fwd_splitkv_kernelI23Flash_fwd_kernel_traitsILi128ELi64ELi128ELi4ELb0ELb0EN7cutlass6half_tE19Flash_kernel_traitsILi128ELi64ELi128ELi4ES3_EELb1ELb0ELb1ELb0ELb0ELb0ELb0ELb1EEEvNS_16Flash_fwd_paramsE:
[----:B------:R-:W-:Y:S01]  /*0000*/  LDC R1, c[0x0][0x28] ;  /* 0x00000a00ff017b82 */ /* 0x000fe20000000800 */
[----:B------:R-:W1:Y:S07]  /*0010*/  S2R R235, SR_CTAID.X ;  /* 0x0000000000eb7919 */ /* 0x000e6e0000002500 */
[----:B------:R-:W2:Y:S01]  /*0020*/  LDC.64 R10, c[0x0][0x198] ;  /* 0x00006600ff0a7b82 */ /* 0x000ea20000000a00 */
[----:B------:R-:W-:Y:S01]  /*0030*/  BSSY B4, `(.L_x_2942) ;  /* 0x0000005000047945 */ /* 0x000fe20003800000 */
[----:B------:R-:W-:Y:S01]  /*0040*/  MOV R234, 0x80 ;  /* 0x0000008000ea7802 */ /* 0x000fe20000000f00 */
[----:B------:R-:W3:Y:S01]  /*0050*/  S2R R233, SR_CTAID.Y ;  /* 0x0000000000e97919 */ /* 0x000ee20000002600 */
[----:B------:R-:W4:Y:S05]  /*0060*/  S2R R236, SR_CTAID.Z ;  /* 0x0000000000ec7919 */ /* 0x000f2a0000002700 */
[----:B-1234-:R-:W-:Y:S05]  /*0070*/  CALL.REL.NOINC `($_ZN5flash24flash_fwd_splitkv_kernelI23Flash_fwd_kernel_traitsILi128ELi64ELi128ELi4ELb0ELb0EN7cutlass6half_tE19Flash_kernel_traitsILi128ELi64ELi128ELi4ES3_EELb1ELb0ELb1ELb0ELb0ELb0ELb0ELb1EEEvNS_16Flash_fwd_paramsE$_ZN5flash30compute_attn_1rowblock_splitkvI23Flash_fwd_kernel_traitsILi128ELi64ELi128ELi4ELb0ELb0EN7cutlass6half_tE19Flash_kernel_traitsILi128ELi64ELi128ELi4ES3_EELb1ELb0ELb1ELb0ELb0ELb0ELb0ELb1ENS_16Flash_fwd_paramsEEEvRKT8_iiiii) ;  /* 0x0000000000087944 */ /* 0x01efea0003c00000 */
[----:B------:R-:W-:Y:S05]  /*0080*/  BSYNC B4 ;  /* 0x0000000000047941 */ /* 0x000fea0003800000 */
.L_x_2942:
[----:B------:R-:W-:Y:S05]  /*0090*/  EXIT ;  /* 0x000000000000794d */ /* 0x000fea0003800000 */
        .type           $_ZN5flash24flash_fwd_splitkv_kernelI23Flash_fwd_kernel_traitsILi128ELi64ELi128ELi4ELb0ELb0EN7cutlass6half_tE19Flash_kernel_traitsILi128ELi64ELi128ELi4ES3_EELb1ELb0ELb1ELb0ELb0ELb0ELb0ELb1EEEvNS_16Flash_fwd_paramsE$_ZN5flash30compute_attn_1rowblock_splitkvI23Flash_fwd_kernel_traitsILi128ELi64ELi128ELi4ELb0ELb0EN7cutlass6half_tE19Flash_kernel_traitsILi128ELi64ELi128ELi4ES3_EELb1ELb0ELb1ELb0ELb0ELb0ELb0ELb1ENS_16Flash_fwd_paramsEEEvRKT8_iiiii,@function
        .size           $_ZN5flash24flash_fwd_splitkv_kernelI23Flash_fwd_kernel_traitsILi128ELi64ELi128ELi4ELb0ELb0EN7cutlass6half_tE19Flash_kernel_traitsILi128ELi64ELi128ELi4ES3_EELb1ELb0ELb1ELb0ELb0ELb0ELb0ELb1EEEvNS_16Flash_fwd_paramsE$_ZN5flash30compute_attn_1rowblock_splitkvI23Flash_fwd_kernel_traitsILi128ELi64ELi128ELi4ELb0ELb0EN7cutlass6half_tE19Flash_kernel_traitsILi128ELi64ELi128ELi4ES3_EELb1ELb0ELb1ELb0ELb0ELb0ELb0ELb1ENS_16Flash_fwd_paramsEEEvRKT8_iiiii,(.L_x_8330 - $_ZN5flash24flash_fwd_splitkv_kernelI23Flash_fwd_kernel_traitsILi128ELi64ELi128ELi4ELb0ELb0EN7cutlass6half_tE19Flash_kernel_traitsILi128ELi64ELi128ELi4ES3_EELb1ELb0ELb1ELb0ELb0ELb0ELb0ELb1EEEvNS_16Flash_fwd_paramsE$_ZN5flash30compute_attn_1rowblock_splitkvI23Flash_fwd_kernel_traitsILi128ELi64ELi128ELi4ELb0ELb0EN7cutlass6half_tE19Flash_kernel_traitsILi128ELi64ELi128ELi4ES3_EELb1ELb0ELb1ELb0ELb0ELb0ELb0ELb1ENS_16Flash_fwd_paramsEEEvRKT8_iiiii)
$_ZN5flash24flash_fwd_splitkv_kernelI23Flash_fwd_kernel_traitsILi128ELi64ELi128ELi4ELb0ELb0EN7cutlass6half_tE19Flash_kernel_traitsILi128ELi64ELi128ELi4ES3_EELb1ELb0ELb1ELb0ELb0ELb0ELb0ELb1EEEvNS_16Flash_fwd_paramsE$_ZN5flash30compute_attn_1rowblock_splitkvI23Flash_fwd_kernel_traitsILi128ELi64ELi128ELi4ELb0ELb0EN7cutlass6half_tE19Flash_kernel_traitsILi128ELi64ELi128ELi4ES3_EELb1ELb0ELb1ELb0ELb0ELb0ELb0ELb1ENS_16Flash_fwd_paramsEEEvRKT8_iiiii:
        /* <DEDUP_REMOVED lines=27> */
.L_x_2944:
[----:B------:R-:W-:Y:S05]  /*0250*/  BSYNC B0 ;  /* 0x0000000000007941 */ /* 0x000fea0003800000 */
.L_x_2943:
        /* <DEDUP_REMOVED lines=8> */
.L_x_2946:
[----:B------:R3:W5:Y:S02]  /*02e0*/  LD.E R90, desc[UR6][R10.64+0xb8] ;  /* 0x0000b8060a5a7980 */ /* 0x000764000c101900 */
.L_x_2947:
[----:B------:R-:W-:Y:S05]  /*02f0*/  BSYNC B0 ;  /* 0x0000000000007941 */ /* 0x000fea0003800000 */
.L_x_2945:
[----:B------:R-:W2:Y:S01]  /*0300*/  LD.E.64 R2, desc[UR6][R10.64+0xf8] ;  /* 0x0000f8060a027980 */ /* 0x000ea2000c101b00 */
        /* <DEDUP_REMOVED lines=9> */
.L_x_2949:
[----:B------:R-:W2:Y:S01]  /*03a0*/  LD.E.64 R2, desc[UR6][R10.64+0x108] ;  /* 0x000108060a027980 */ /* 0x000ea2000c101b00 */
[----:B------:R-:W-:Y:S01]  /*03b0*/  BSSY B0, `(.L_x_2951) ;  /* 0x0000006000007945 */ /* 0x000fe20003800000 */
[----:B--2---:R-:W-:-:S04]  /*03c0*/  ISETP.NE.U32.AND P0, PT, R2, RZ, PT ;  /* 0x000000ff0200720c */ /* 0x004fc80003f05070 */
[----:B------:R-:W-:Y:S01]  /*03d0*/  ISETP.NE.AND.EX P0, PT, R3, RZ, PT, P0 ;  /* 0x000000ff0300720c */ /* 0x000fe20003f05300 */
[----:B------:R-:W-:-:S12]  /*03e0*/  IMAD.MOV.U32 R3, RZ, RZ, RZ ;  /* 0x000000ffff037224 */ /* 0x000fd800078e00ff */
[----:B------:R-:W-:Y:S05]  /*03f0*/  @!P0 BRA `(.L_x_2952) ;  /* 0x0000000000048947 */ /* 0x000fea0003800000 */
[----:B------:R2:W5:Y:S02]  /*0400*/  LD.E R3, desc[UR6][R10.64+0xbc] ;  /* 0x0000bc060a037980 */ /* 0x000564000c101900 */
.L_x_2952:
[----:B------:R-:W-:Y:S05]  /*0410*/  BSYNC B0 ;  /* 0x0000000000007941 */ /* 0x000fea0003800000 */
.L_x_2951:
[----:B-----5:R-:W-:Y:S02]  /*0420*/  IADD3 R56, R90, R3, RZ ;  /* 0x000000035a387210 */ /* 0x020fe40007ffe0ff */
.L_x_2950:
[----:B------:R-:W-:Y:S05]  /*0430*/  BSYNC B1 ;  /* 0x0000000000017941 */ /* 0x000fea0003800000 */
.L_x_2948:
[----:B------:R-:W-:Y:S01]  /*0440*/  IMAD.SHL.U32 R67, R235, 0x40, RZ ;  /* 0x00000040eb437824 */ /* 0x000fe200078e00ff */
[----:B------:R-:W-:Y:S01]  /*0450*/  MOV R2, R234 ;  /* 0x000000ea00027202 */ /* 0x000fe20000000f00 */
[----:B------:R-:W-:-:S03]  /*0460*/  IMAD.MOV.U32 R3, RZ, RZ, 0x0 ;  /* 0x00000000ff037424 */ /* 0x000fc600078e00ff */
[----:B------:R-:W-:-:S13]  /*0470*/  ISETP.GT.AND P0, PT, R238, R67, PT ;  /* 0x00000043ee00720c */ /* 0x000fda0003f04270 */
[----:B-1234-:R-:W-:Y:S05]  /*0480*/  @!P0 RET.REL.NODEC R2 `(_ZN5flash24flash_fwd_splitkv_kernelI23Flash_fwd_kernel_traitsILi128ELi64ELi128ELi4ELb0ELb0EN7cutlass6half_tE19Flash_kernel_traitsILi128ELi64ELi128ELi4ES3_EELb1ELb0ELb1ELb0ELb0ELb0ELb0ELb1EEEvNS_16Flash_fwd_paramsE) ;  /* 0xfffffff802dc8950 */ /* 0x01efea0003c3ffff */
        /* <DEDUP_REMOVED lines=34> */
[----:B------:R-:W-:Y:S01]  /*06b0*/  SHF.R.S32.HI R21, RZ, 0x1f, R20 ;  /* 0x0000001fff157819 */ /* 0x000fe20000011414 */
[--C-:B------:R-:W-:Y:S01]  /*06c0*/  IMAD.IADD R238, R238, 0x1, -R67.reuse ;  /* 0x00000001eeee7824 */ /* 0x100fe200078e0a43 */
[----:B-1----:R-:W-:Y:S02]  /*06d0*/  SHF.R.S32.HI R11, RZ, 0x1f, R67 ;  /* 0x0000001fff0b7819 */ /* 0x002fe40000011443 */
[----:B------:R-:W-:Y:S01]  /*06e0*/  ISETP.NE.AND P6, PT, R58, RZ, PT ;  /* 0x000000ff3a00720c */ /* 0x000fe20003fc5270 */
[----:B------:R-:W-:Y:S01]  /*06f0*/  BSSY B0, `(.L_x_2954) ;  /* 0x0000029000007945 */ /* 0x000fe20003800000 */
[----:B--2---:R-:W-:-:S04]  /*0700*/  @P0 IMAD.WIDE.U32 R22, R16, R237, RZ ;  /* 0x000000ed10160225 */ /* 0x004fc800078e00ff */
[----:B------:R-:W-:Y:S02]  /*0710*/  @P0 IMAD R7, R17, R237, RZ ;  /* 0x000000ed11070224 */ /* 0x000fe400078e02ff */
[----:B----4-:R-:W-:-:S04]  /*0720*/  @!P0 IMAD R9, R15, R233, RZ ;  /* 0x000000e90f098224 */ /* 0x010fc800078e02ff */
[C---:B------:R-:W-:Y:S02]  /*0730*/  @!P0 IMAD R8, R14.reuse, R8, R9 ;  /* 0x000000080e088224 */ /* 0x040fe400078e0209 */
[----:B------:R-:W-:-:S04]  /*0740*/  @!P0 IMAD.WIDE.U32 R14, R14, R233, RZ ;  /* 0x000000e90e0e8225 */ /* 0x000fc800078e00ff */
[----:B------:R-:W-:Y:S02]  /*0750*/  IMAD R9, R17, R67, RZ ;  /* 0x0000004311097224 */ /* 0x000fe400078e02ff */
[----:B------:R-:W-:Y:S01]  /*0760*/  @P0 IMAD.MOV.U32 R10, RZ, RZ, R22 ;  /* 0x000000ffff0a0224 */ /* 0x000fe200078e0016 */
[----:B------:R-:W-:Y:S01]  /*0770*/  @P0 IADD3 R7, R23, R7, RZ ;  /* 0x0000000717070210 */ /* 0x000fe20007ffe0ff */
[----:B------:R-:W-:Y:S02]  /*0780*/  @!P0 IMAD.MOV.U32 R10, RZ, RZ, R14 ;  /* 0x000000ffff0a8224 */ /* 0x000fe400078e000e */
[----:B------:R-:W-:Y:S01]  /*0790*/  IMAD R14, R16, R11, R9 ;  /* 0x0000000b100e7224 */ /* 0x000fe200078e0209 */
[----:B------:R-:W-:Y:S01]  /*07a0*/  SHF.R.S32.HI R9, RZ, 0x3, R6 ;  /* 0x00000003ff097819 */ /* 0x000fe20000011406 */
[----:B------:R-:W-:Y:S01]  /*07b0*/  IMAD.WIDE.U32 R22, R67, R16, R20 ;  /* 0x0000001043167225 */ /* 0x000fe200078e0014 */
[----:B------:R-:W-:Y:S02]  /*07c0*/  @!P0 IADD3 R7, R15, R8, RZ ;  /* 0x000000080f078210 */ /* 0x000fe40007ffe0ff */
[----:B------:R-:W-:-:S02]  /*07d0*/  ISETP.GE.AND P2, PT, R9, R238, PT ;  /* 0x000000ee0900720c */ /* 0x000fc40003f46270 */
[----:B------:R-:W-:Y:S01]  /*07e0*/  IADD3 R22, P0, R10, R22, RZ ;  /* 0x000000160a167210 */ /* 0x000fe20007f1e0ff */
[----:B---3--:R-:W-:Y:S01]  /*07f0*/  IMAD R5, R5, R236, RZ ;  /* 0x000000ec05057224 */ /* 0x008fe200078e02ff */
[----:B------:R-:W-:Y:S02]  /*0800*/  SHF.R.S32.HI R6, RZ, 0x1f, R236 ;  /* 0x0000001fff067819 */ /* 0x000fe400000114ec */
[----:B------:R-:W-:Y:S01]  /*0810*/  IADD3.X R23, R7, R23, R14, P0, !PT ;  /* 0x0000001707177210 */ /* 0x000fe200007fe40e */
[C---:B------:R-:W-:Y:S01]  /*0820*/  VIADD R11, R9.reuse, 0x10 ;  /* 0x00000010090b7836 */ /* 0x040fe20000000000 */
[----:B------:R-:W-:Y:S01]  /*0830*/  IADD3 R7, R9, 0x20, RZ ;  /* 0x0000002009077810 */ /* 0x000fe20007ffe0ff */
[----:B------:R-:W-:Y:S02]  /*0840*/  IMAD R5, R4, R6, R5 ;  /* 0x0000000604057224 */ /* 0x000fe400078e0205 */
[----:B------:R-:W-:Y:S01]  /*0850*/  IMAD.WIDE.U32 R22, R236, R4, R22 ;  /* 0x00000004ec167225 */ /* 0x000fe200078e0016 */
[----:B------:R-:W-:-:S02]  /*0860*/  ISETP.GE.AND P1, PT, R11, R238, PT ;  /* 0x000000ee0b00720c */ /* 0x000fc40003f26270 */
        /* <DEDUP_REMOVED lines=17> */
.L_x_2955:
[----:B------:R-:W-:Y:S05]  /*0980*/  BSYNC B0 ;  /* 0x0000000000007941 */ /* 0x000fea0003800000 */
.L_x_2954:
        /* <DEDUP_REMOVED lines=17> */
.L_x_2957:
[----:B------:R-:W-:Y:S05]  /*0aa0*/  BSYNC B0 ;  /* 0x0000000000007941 */ /* 0x000fea0003800000 */
.L_x_2956:
[----:B-----5:R-:W-:Y:S01]  /*0ab0*/  IMAD R3, R233, R3, R236 ;  /* 0x00000003e9037224 */ /* 0x020fe200078e02ec */
[----:B------:R-:W-:Y:S01]  /*0ac0*/  BSSY B0, `(.L_x_2958) ;  /* 0x0000013000007945 */ /* 0x000fe20003800000 */
[C---:B------:R-:W-:Y:S02]  /*0ad0*/  ISETP.GE.OR P5, PT, R9.reuse, R238, P6 ;  /* 0x000000ee0900720c */ /* 0x040fe400037a6670 */
        /* <DEDUP_REMOVED lines=17> */
.L_x_2959:
[----:B------:R-:W-:Y:S05]  /*0bf0*/  BSYNC B0 ;  /* 0x0000000000007941 */ /* 0x000fea0003800000 */
.L_x_2958:
[CC--:B------:R-:W-:Y:S01]  /*0c00*/  ISETP.GE.AND P1, PT, R7.reuse, R238.reuse, PT ;  /* 0x000000ee0700720c */ /* 0x0c0fe20003f26270 */
[----:B------:R-:W-:Y:S01]  /*0c10*/  BSSY B0, `(.L_x_2960) ;  /* 0x0000018000007945 */ /* 0x000fe20003800000 */
[C---:B------:R-:W-:Y:S01]  /*0c20*/  IADD3 R3, P0, R0.reuse, R9, RZ ;  /* 0x0000000900037210 */ /* 0x040fe20007f1e0ff */
[----:B-123--:R-:W-:Y:S01]  /*0c30*/  @!P5 IMAD.MOV.U32 R4, RZ, RZ, 0x7f800000 ;  /* 0x7f800000ff04d424 */ /* 0x00efe200078e00ff */
[----:B------:R-:W-:Y:S02]  /*0c40*/  ISETP.GE.OR P6, PT, R7, R238, P6 ;  /* 0x000000ee0700720c */ /* 0x000fe400037c6670 */
[----:B------:R-:W-:Y:S02]  /*0c50*/  LEA.HI.X.SX32 R0, R0, R11, 0x1, P0 ;  /* 0x0000000b00007211 */ /* 0x000fe400000f0eff */
[----:B------:R-:W-:-:S04]  /*0c60*/  LEA R6, P0, R3, R12, 0x2 ;  /* 0x0000000c03067211 */ /* 0x000fc800078010ff */
[----:B------:R-:W-:Y:S01]  /*0c70*/  LEA.HI.X R7, R3, R13, R0, 0x2, P0 ;  /* 0x0000000d03077211 */ /* 0x000fe200000f1400 */
[----:B------:R-:W-:Y:S02]  /*0c80*/  @!P4 IMAD.MOV.U32 R3, RZ, RZ, 0x7f800000 ;  /* 0x7f800000ff03c424 */ /* 0x000fe400078e00ff */
[----:B------:R-:W-:Y:S01]  /*0c90*/  @!P3 IMAD.MOV.U32 R0, RZ, RZ, 0x7f800000 ;  /* 0x7f800000ff00b424 */ /* 0x000fe200078e00ff */
[----:B------:R-:W-:Y:S06]  /*0ca0*/  @P1 BRA `(.L_x_2961) ;  /* 0x0000000000381947 */ /* 0x000fec0003800000 */
        /* <DEDUP_REMOVED lines=14> */
.L_x_2961:
[----:B------:R-:W-:Y:S05]  /*0d90*/  BSYNC B0 ;  /* 0x0000000000007941 */ /* 0x000fea0003800000 */
.L_x_2960:
[----:B------:R-:W-:Y:S01]  /*0da0*/  MOV R235, 0x0 ;  /* 0x0000000000eb7802 */ /* 0x000fe20000000f00 */
[----:B------:R-:W-:Y:S04]  /*0db0*/  @!P5 ST.E desc[UR6][R6.64], R4 ;  /* 0x000000040600d985 */ /* 0x000fe8000c101906 */
[----:B------:R-:W-:Y:S04]  /*0dc0*/  @!P4 ST.E desc[UR6][R6.64+0x40], R3 ;  /* 0x000040030600c985 */ /* 0x000fe8000c101906 */
[----:B------:R1:W-:Y:S02]  /*0dd0*/  @!P3 ST.E desc[UR6][R6.64+0x80], R0 ;  /* 0x000080000600b985 */ /* 0x0003e4000c101906 */
[----:B-1----:R-:W-:Y:S05]  /*0de0*/  @P6 RET.REL.NODEC R234 `(_ZN5flash24flash_fwd_splitkv_kernelI23Flash_fwd_kernel_traitsILi128ELi64ELi128ELi4ELb0ELb0EN7cutlass6half_tE19Flash_kernel_traitsILi128ELi64ELi128ELi4ES3_EELb1ELb0ELb1ELb0ELb0ELb0ELb0ELb1EEEvNS_16Flash_fwd_paramsE) ;  /* 0xfffffff0ea846950 */ /* 0x002fea0003c3ffff */
[----:B------:R-:W-:Y:S02]  /*0df0*/  MOV R3, 0x7f800000 ;  /* 0x7f80000000037802 */ /* 0x000fe40000000f00 */
[----:B------:R-:W-:-:S03]  /*0e00*/  MOV R235, 0x0 ;  /* 0x0000000000eb7802 */ /* 0x000fc60000000f00 */
[----:B------:R1:W-:Y:S02]  /*0e10*/  ST.E desc[UR6][R6.64+0xc0], R3 ;  /* 0x0000c00306007985 */ /* 0x0003e4000c101906 */
[----:B-1----:R-:W-:Y:S05]  /*0e20*/  RET.REL.NODEC R234 `(_ZN5flash24flash_fwd_splitkv_kernelI23Flash_fwd_kernel_traitsILi128ELi64ELi128ELi4ELb0ELb0EN7cutlass6half_tE19Flash_kernel_traitsILi128ELi64ELi128ELi4ES3_EELb1ELb0ELb1ELb0ELb0ELb0ELb0ELb1EEEvNS_16Flash_fwd_paramsE) ;  /* 0xfffffff0ea747950 */ /* 0x002fea0003c3ffff */
.L_x_2953:
        /* <DEDUP_REMOVED lines=25> */
[----:B------:R-:W4:Y:S01]  /*0fc0*/  LD.E.64 R18, desc[UR6][R10.64+0x20] ;  /* 0x000020060a127980 */ /* 0x000f22000c101b00 */
[----:B------:R-:W-:-:S03]  /*0fd0*/  IABS R2, R5 ;  /* 0x0000000500027213 */ /* 0x000fc60000000000 */
[----:B------:R-:W4:Y:S04]  /*0fe0*/  LD.E.64 R62, desc[UR6][R10.64+0x38] ;  /* 0x000038060a3e7980 */ /* 0x000f28000c101b00 */
[----:B------:R-:W4:Y:S04]  /*0ff0*/  LD.E.64 R16, desc[UR6][R10.64+0x50] ;  /* 0x000050060a107980 */ /* 0x000f28000c101b00 */
[----:B------:R-:W5:Y:S04]  /*1000*/  LD.E.64 R26, desc[UR6][R10.64+0x58] ;  /* 0x000058060a1a7980 */ /* 0x000f68000c101b00 */
[----:B------:R-:W5:Y:S01]  /*1010*/  LD.E.64 R60, desc[UR6][R10.64+0x40] ;  /* 0x000040060a3c7980 */ /* 0x000f62000c101b00 */
[----:B--2---:R-:W-:-:S04]  /*1020*/  IABS R4, R6 ;  /* 0x0000000600047213 */ /* 0x004fc80000000000 */
[----:B-----5:R-:W1:Y:S08]  /*1030*/  I2F.RP R12, R4 ;  /* 0x00000004000c7306 */ /* 0x020e700000209400 */
[----:B-1----:R-:W1:Y:S02]  /*1040*/  MUFU.RCP R8, R12 ;  /* 0x0000000c00087308 */ /* 0x002e640000001000 */
[----:B-1----:R-:W-:Y:S01]  /*1050*/  IADD3 R8, R8, 0xffffffe, RZ ;  /* 0x0ffffffe08087810 */ /* 0x002fe20007ffe0ff */
[----:B------:R-:W2:Y:S05]  /*1060*/  LD.E.64 R12, desc[UR6][R10.64+0x28] ;  /* 0x000028060a0c7980 */ /* 0x000eaa000c101b00 */
[----:B------:R-:W1:Y:S01]  /*1070*/  F2I.FTZ.U32.TRUNC.NTZ R9, R8 ;  /* 0x0000000800097305 */ /* 0x000e62000021f000 */
[----:B------:R-:W-:-:S02]  /*1080*/  IABS R0, R6 ;  /* 0x0000000600007213 */ /* 0x000fc40000000000 */
[----:B-1----:R-:W-:Y:S01]  /*1090*/  IADD3 R7, RZ, -R9, RZ ;  /* 0x80000009ff077210 */ /* 0x002fe20007ffe0ff */
[----:B------:R-:W-:-:S04]  /*10a0*/  IMAD.MOV.U32 R8, RZ, RZ, RZ ;  /* 0x000000ffff087224 */ /* 0x000fc800078e00ff */
[----:B------:R-:W-:-:S04]  /*10b0*/  IMAD R7, R7, R4, RZ ;  /* 0x0000000407077224 */ /* 0x000fc800078e02ff */
[----:B------:R-:W-:Y:S01]  /*10c0*/  IMAD.HI.U32 R7, R9, R7, R8 ;  /* 0x0000000709077227 */ /* 0x000fe200078e0008 */
[----:B------:R-:W-:-:S05]  /*10d0*/  IADD3 R0, RZ, -R0, RZ ;  /* 0x80000000ff007210 */ /* 0x000fca0007ffe0ff */
        /* <DEDUP_REMOVED lines=13> */
[----:B------:R1:W4:Y:S01]  /*11b0*/  LD.E R2, desc[UR6][R22.64] ;  /* 0x0000000616027980 */ /* 0x000322000c101900 */
        /* <DEDUP_REMOVED lines=22> */
[----:B------:R-:W-:-:S05]  /*1320*/  IMAD R6, R6, R9, R5 ;  /* 0x0000000906067224 */ /* 0x000fca00078e0205 */
[----:B------:R-:W-:Y:S02]  /*1330*/  SHF.R.S32.HI R15, RZ, 0x1f, R6 ;  /* 0x0000001fff0f7819 */ /* 0x000fe40000011406 */
[----:B------:R-:W-:-:S05]  /*1340*/  @P2 IADD3 R4, R4, 0x1, RZ ;  /* 0x0000000104042810 */ /* 0x000fca0007ffe0ff */
[----:B------:R-:W-:Y:S02]  /*1350*/  @!P0 IADD3 R4, -R4, RZ, RZ ;  /* 0x000000ff04048210 */ /* 0x000fe40007ffe1ff */
[----:B------:R-:W-:Y:S02]  /*1360*/  @!P1 LOP3.LUT R4, RZ, R3, RZ, 0x33, !PT ;  /* 0x00000003ff049212 */ /* 0x000fe400078e33ff */
[----:B----4-:R-:W-:Y:S01]  /*1370*/  SHF.R.S32.HI R0, RZ, 0x1f, R2 ;  /* 0x0000001fff007819 */ /* 0x010fe20000011402 */
[-C--:B------:R-:W-:Y:S02]  /*1380*/  IMAD R7, R19, R2.reuse, RZ ;  /* 0x0000000213077224 */ /* 0x080fe400078e02ff */
[----:B------:R-:W-:-:S04]  /*1390*/  IMAD.WIDE.U32 R8, R18, R2, RZ ;  /* 0x0000000212087225 */ /* 0x000fc800078e00ff */
[----:B------:R-:W-:-:S04]  /*13a0*/  IMAD R7, R18, R0, R7 ;  /* 0x0000000012077224 */ /* 0x000fc800078e0207 */
[----:B------:R-:W-:Y:S02]  /*13b0*/  IMAD.IADD R9, R9, 0x1, R7 ;  /* 0x0000000109097824 */ /* 0x000fe400078e0207 */
[----:B------:R-:W-:Y:S02]  /*13c0*/  IMAD R7, R63, R6, RZ ;  /* 0x000000063f077224 */ /* 0x000fe400078e02ff */
[----:B------:R-:W-:-:S04]  /*13d0*/  IMAD.WIDE.U32 R8, R6, R62, R8 ;  /* 0x0000003e06087225 */ /* 0x000fc800078e0008 */
[----:B------:R-:W-:Y:S02]  /*13e0*/  IMAD R7, R62, R15, R7 ;  /* 0x0000000f3e077224 */ /* 0x000fe400078e0207 */
[----:B--2---:R-:W-:Y:S01]  /*13f0*/  IMAD R3, R13, R2, RZ ;  /* 0x000000020d037224 */ /* 0x004fe200078e02ff */
[----:B------:R-:W-:Y:S01]  /*1400*/  SHF.R.S32.HI R13, RZ, 0x1f, R4 ;  /* 0x0000001fff0d7819 */ /* 0x000fe20000011404 */
[----:B------:R-:W-:Y:S02]  /*1410*/  IMAD.IADD R9, R9, 0x1, R7 ;  /* 0x0000000109097824 */ /* 0x000fe400078e0207 */
[----:B------:R-:W-:Y:S02]  /*1420*/  IMAD R7, R17, R4, RZ ;  /* 0x0000000411077224 */ /* 0x000fe400078e02ff */
[----:B------:R-:W-:-:S04]  /*1430*/  IMAD.WIDE.U32 R18, R12, R2, RZ ;  /* 0x000000020c127225 */ /* 0x000fc800078e00ff */
[----:B------:R-:W-:Y:S02]  /*1440*/  IMAD R7, R16, R13, R7 ;  /* 0x0000000d10077224 */ /* 0x000fe400078e0207 */
[----:B------:R-:W-:Y:S02]  /*1450*/  IMAD R3, R12, R0, R3 ;  /* 0x000000000c037224 */ /* 0x000fe400078e0203 */
[----:B------:R-:W-:Y:S01]  /*1460*/  IMAD.WIDE.U32 R16, R4, R16, R8 ;  /* 0x0000001004107225 */ /* 0x000fe200078e0008 */
[----:B------:R-:W-:-:S03]  /*1470*/  MOV R2, R18 ;  /* 0x0000001200027202 */ /* 0x000fc60000000f00 */
[----:B------:R-:W-:Y:S01]  /*1480*/  IMAD.IADD R9, R19, 0x1, R3 ;  /* 0x0000000113097824 */ /* 0x000fe200078e0203 */
[----:B------:R-:W-:Y:S01]  /*1490*/  IADD3 R3, R17, R7, RZ ;  /* 0x0000000711037210 */ /* 0x000fe20007ffe0ff */
[----:B------:R-:W-:Y:S01]  /*14a0*/  IMAD.MOV.U32 R0, RZ, RZ, R16 ;  /* 0x000000ffff007224 */ /* 0x000fe200078e0010 */
[----:B------:R-:W-:Y:S05]  /*14b0*/  BRA `(.L_x_2964) ;  /* 0x0000000400387947 */ /* 0x000fea0003800000 */
.L_x_2963:
        /* <DEDUP_REMOVED lines=8> */
[----:B------:R-:W-:-:S02]  /*1540*/  IMAD.MOV.U32 R24, RZ, RZ, RZ ;  /* 0x000000ffff187224 */ /* 0x000fc400078e00ff */
[----:B------:R-:W-:Y:S01]  /*1550*/  @P3 IMAD.IADD R6, R13, 0x1, R14 ;  /* 0x000000010d063824 */ /* 0x000fe200078e020e */
        /* <DEDUP_REMOVED lines=14> */
[-C--:B---3--:R-:W-:Y:S01]  /*1640*/  @!P3 IMAD R5, R63, R13.reuse, RZ ;  /* 0x0000000d3f05b224 */ /* 0x088fe200078e02ff */
[----:B------:R-:W-:Y:S01]  /*1650*/  @!P3 SHF.R.S32.HI R4, RZ, 0x1f, R13 ;  /* 0x0000001fff04b819 */ /* 0x000fe2000001140d */
[----:B------:R-:W-:-:S04]  /*1660*/  @!P3 IMAD.WIDE.U32 R24, R62, R13, RZ ;  /* 0x0000000d3e18b225 */ /* 0x000fc800078e00ff */
[----:B------:R-:W-:Y:S01]  /*1670*/  @!P3 IMAD R4, R4, R62, R5 ;  /* 0x0000003e0404b224 */ /* 0x000fe200078e0205 */
[----:B-----5:R-:W-:-:S05]  /*1680*/  @!P3 SHF.R.S32.HI R5, RZ, 0x1f, R12 ;  /* 0x0000001fff05b819 */ /* 0x020fca000001140c */
[-C--:B------:R-:W-:Y:S02]  /*1690*/  @!P0 IADD3 R0, R0, -R3.reuse, RZ ;  /* 0x8000000300008210 */ /* 0x080fe40007ffe0ff */
        /* <DEDUP_REMOVED lines=8> */
[----:B------:R-:W-:Y:S02]  /*1720*/  ISETP.GE.AND P1, PT, R0, RZ, PT ;  /* 0x000000ff0000720c */ /* 0x000fe40003f26270 */
[----:B------:R-:W-:Y:S02]  /*1730*/  @!P0 IADD3 R2, R2, 0x1, RZ ;  /* 0x0000000102028810 */ /* 0x000fe40007ffe0ff */
[----:B------:R-:W-:Y:S02]  /*1740*/  @P3 IADD3 R9, R29, R9, RZ ;  /* 0x000000091d093210 */ /* 0x000fe40007ffe0ff */
[----:B------:R-:W-:Y:S02]  /*1750*/  ISETP.NE.AND P0, PT, R7, RZ, PT ;  /* 0x000000ff0700720c */ /* 0x000fe40003f05270 */
[----:B------:R-:W-:Y:S01]  /*1760*/  @!P3 IADD3 R9, R23, R4, RZ ;  /* 0x000000041709b210 */ /* 0x000fe20007ffe0ff */
[----:B------:R-:W-:Y:S01]  /*1770*/  @!P3 IMAD R4, R61, R13, RZ ;  /* 0x0000000d3d04b224 */ /* 0x000fe200078e02ff */
[----:B------:R-:W-:-:S02]  /*1780*/  @!P3 SHF.R.S32.HI R3, RZ, 0x1f, R13 ;  /* 0x0000001fff03b819 */ /* 0x000fc4000001140d */
[----:B------:R-:W-:Y:S02]  /*1790*/  LEA R5, R48, 0xffffff80, 0x7 ;  /* 0xffffff8030057811 */ /* 0x000fe400078e38ff */
[----:B------:R-:W-:Y:S01]  /*17a0*/  @P2 IADD3 R2, R2, 0x1, RZ ;  /* 0x0000000102022810 */ /* 0x000fe20007ffe0ff */
[----:B------:R-:W-:Y:S01]  /*17b0*/  @P3 IMAD.MOV.U32 R8, RZ, RZ, R28 ;  /* 0x000000ffff083224 */ /* 0x000fe200078e001c */
[----:B------:R-:W-:Y:S01]  /*17c0*/  SHF.R.S32.HI R15, RZ, 0x1f, R5 ;  /* 0x0000001fff0f7819 */ /* 0x000fe20000011405 */
[----:B------:R-:W-:Y:S02]  /*17d0*/  @!P3 IMAD R3, R3, R60, R4 ;  /* 0x0000003c0303b224 */ /* 0x000fe400078e0204 */
[----:B------:R-:W-:Y:S01]  /*17e0*/  @!P3 IMAD.WIDE.U32 R24, R60, R13, RZ ;  /* 0x0000000d3c18b225 */ /* 0x000fe200078e00ff */
[----:B------:R-:W-:-:S03]  /*17f0*/  MOV R4, R2 ;  /* 0x0000000200047202 */ /* 0x000fc60000000f00 */
[----:B------:R-:W-:Y:S02]  /*1800*/  @!P3 IMAD.MOV.U32 R8, RZ, RZ, R22 ;  /* 0x000000ffff08b224 */ /* 0x000fe400078e0016 */
[----:B------:R-:W-:Y:S01]  /*1810*/  IMAD R6, R63, R5, RZ ;  /* 0x000000053f067224 */ /* 0x000fe200078e02ff */
[----:B------:R-:W-:Y:S01]  /*1820*/  @!P3 IADD3 R25, R25, R3, RZ ;  /* 0x000000031919b210 */ /* 0x000fe20007ffe0ff */
[----:B------:R-:W-:Y:S01]  /*1830*/  IMAD.WIDE.U32 R22, R62, R5, R8 ;  /* 0x000000053e167225 */ /* 0x000fe200078e0008 */
[----:B------:R-:W-:Y:S02]  /*1840*/  @!P1 IADD3 R4, -R4, RZ, RZ ;  /* 0x000000ff04049210 */ /* 0x000fe40007ffe1ff */
[----:B------:R-:W-:Y:S01]  /*1850*/  @!P3 SHF.R.S32.HI R3, RZ, 0x1f, R12 ;  /* 0x0000001fff03b819 */ /* 0x000fe2000001140c */
[----:B------:R-:W-:Y:S01]  /*1860*/  IMAD R6, R15, R62, R6 ;  /* 0x0000003e0f067224 */ /* 0x000fe200078e0206 */
[----:B------:R-:W-:Y:S01]  /*1870*/  @!P0 LOP3.LUT R4, RZ, R7, RZ, 0x33, !PT ;  /* 0x00000007ff048212 */ /* 0x000fe200078e33ff */
[----:B------:R-:W-:-:S02]  /*1880*/  @P3 IMAD.IADD R13, R13, 0x1, R14 ;  /* 0x000000010d0d3824 */ /* 0x000fc400078e020e */
[----:B------:R-:W-:Y:S02]  /*1890*/  @!P3 IMAD R0, R19, R12, RZ ;  /* 0x0000000c1300b224 */ /* 0x000fe400078e02ff */
[----:B------:R-:W-:Y:S02]  /*18a0*/  IMAD.IADD R23, R23, 0x1, R6 ;  /* 0x0000000117177824 */ /* 0x000fe400078e0206 */
[-C--:B------:R-:W-:Y:S02]  /*18b0*/  @P3 IMAD R9, R61, R13.reuse, RZ ;  /* 0x0000000d3d093224 */ /* 0x080fe400078e02ff */
[----:B------:R-:W-:Y:S01]  /*18c0*/  @P3 IMAD.WIDE.U32 R6, R60, R13, RZ ;  /* 0x0000000d3c063225 */ /* 0x000fe200078e00ff */
[----:B------:R-:W-:-:S03]  /*18d0*/  SHF.R.S32.HI R13, RZ, 0x1f, R4 ;  /* 0x0000001fff0d7819 */ /* 0x000fc60000011404 */
[C---:B------:R-:W-:Y:S02]  /*18e0*/  @!P3 IMAD R0, R18.reuse, R3, R0 ;  /* 0x000000031200b224 */ /* 0x040fe400078e0200 */
[----:B------:R-:W-:Y:S02]  /*18f0*/  IMAD R3, R17, R4, RZ ;  /* 0x0000000411037224 */ /* 0x000fe400078e02ff */
[----:B------:R-:W-:Y:S01]  /*1900*/  @!P3 IMAD.WIDE.U32 R18, R18, R12, R24 ;  /* 0x0000000c1212b225 */ /* 0x000fe200078e0018 */
[----:B------:R-:W-:-:S03]  /*1910*/  @P3 IADD3 R9, R7, R9, RZ ;  /* 0x0000000907093210 */ /* 0x000fc60007ffe0ff */
[----:B------:R-:W-:-:S04]  /*1920*/  IMAD.WIDE.U32 R22, R16, R4, R22 ;  /* 0x0000000410167225 */ /* 0x000fc800078e0016 */
[----:B------:R-:W-:Y:S01]  /*1930*/  IMAD R3, R16, R13, R3 ;  /* 0x0000000d10037224 */ /* 0x000fe200078e0203 */
[----:B------:R-:W-:Y:S01]  /*1940*/  @!P3 IADD3 R9, R19, R0, RZ ;  /* 0x000000001309b210 */ /* 0x000fe20007ffe0ff */
[----:B------:R-:W-:Y:S01]  /*1950*/  @P3 IMAD.MOV.U32 R2, RZ, RZ, R6 ;  /* 0x000000ffff023224 */ /* 0x000fe200078e0006 */
[----:B------:R-:W-:Y:S01]  /*1960*/  @!P3 MOV R2, R18 ;  /* 0x000000120002b202 */ /* 0x000fe20000000f00 */
[----:B------:R-:W-:Y:S01]  /*1970*/  IMAD.MOV.U32 R0, RZ, RZ, R22 ;  /* 0x000000ffff007224 */ /* 0x000fe200078e0016 */
[----:B------:R-:W-:Y:S02]  /*1980*/  IADD3 R3, R23, R3, RZ ;  /* 0x0000000317037210 */ /* 0x000fe40007ffe0ff */
[----:B-1----:R-:W-:Y:S02]  /*1990*/  MOV R6, R5 ;  /* 0x0000000500067202 */ /* 0x002fe40000000f00 */
.L_x_2964:
[----:B------:R-:W-:Y:S05]  /*19a0*/  BSYNC B0 ;  /* 0x0000000000007941 */ /* 0x000fea0003800000 */
.L_x_2962:
[----:B------:R-:W-:Y:S01]  /*19b0*/  ISETP.NE.AND P0, PT, R237, -0x1, PT ;  /* 0xffffffffed00780c */ /* 0x000fe20003f05270 */
[----:B------:R-:W2:Y:S04]  /*19c0*/  LD.E.64 R220, desc[UR6][R10.64+0x30] ;  /* 0x000030060adc7980 */ /* 0x000ea8000c101b00 */
[----:B------:R-:W3:Y:S04]  /*19d0*/  LD.E.64 R22, desc[UR6][R10.64+0x48] ;  /* 0x000048060a167980 */ /* 0x000ee8000c101b00 */
[----:B------:R-:W4:Y:S04]  /*19e0*/  LD.E.64 R16, desc[UR6][R10.64+0x10] ;  /* 0x000010060a107980 */ /* 0x000f28000c101b00 */
[----:B------:R-:W3:Y:S04]  /*19f0*/  @!P0 LD.E.64 R24, desc[UR6][R10.64+0x18] ;  /* 0x000018060a188980 */ /* 0x000ee8000c101b00 */
[----:B------:R-:W4:Y:S04]  /*1a00*/  LD.E R173, desc[UR6][R10.64+0xc0] ;  /* 0x0000c0060aad7980 */ /* 0x000f28000c101900 */
        /* <DEDUP_REMOVED lines=10> */
[----:B------:R-:W-:Y:S02]  /*1ab0*/  IMAD R2, R15, R60, RZ ;  /* 0x0000003c0f027224 */ /* 0x000fe400078e02ff */
[----:B------:R-:W-:Y:S01]  /*1ac0*/  IMAD.SHL.U32 R15, R214, 0x40, RZ ;  /* 0x00000040d60f7824 */ /* 0x000fe200078e00ff */
[----:B------:R-:W-:-:S04]  /*1ad0*/  SHF.R.S32.HI R19, RZ, 0x1f, R18 ;  /* 0x0000001fff137819 */ /* 0x000fc80000011412 */
[----:B------:R-:W-:Y:S01]  /*1ae0*/  LOP3.LUT R15, R15, 0x1c0, RZ, 0xc0, !PT ;  /* 0x000001c00f0f7812 */ /* 0x000fe200078ec0ff */
[----:B------:R-:W-:Y:S01]  /*1af0*/  IMAD.X R29, R19, 0x1, R9, P1 ;  /* 0x00000001131d7824 */ /* 0x000fe200008e0609 */
[----:B------:R-:W-:Y:S02]  /*1b00*/  LEA.HI R175, R7, R58, RZ, 0x4 ;  /* 0x0000003a07af7211 */ /* 0x000fe400078f20ff */
[----:B------:R-:W-:Y:S02]  /*1b10*/  LOP3.LUT R9, R15, 0x38, R18, 0xf8, !PT ;  /* 0x000000380f097812 */ /* 0x000fe400078ef812 */
[----:B------:R-:W-:-:S04]  /*1b20*/  SHF.R.U32.HI R176, RZ, 0x3, R15 ;  /* 0x00000003ffb07819 */ /* 0x000fc8000001160f */
[----:B------:R-:W-:Y:S02]  /*1b30*/  LOP3.LUT R176, R9, R176, RZ, 0x3c, !PT ;  /* 0x000000b009b07212 */ /* 0x000fe400078e3cff */
[----:B------:R-:W-:Y:S01]  /*1b40*/  LOP3.LUT R9, R175, 0xfffffff0, RZ, 0xc0, !PT ;  /* 0xfffffff0af097812 */ /* 0x000fe200078ec0ff */
[C---:B------:R-:W-:Y:S02]  /*1b50*/  IMAD R2, R6.reuse, R61, R2 ;  /* 0x0000003d06027224 */ /* 0x040fe400078e0202 */
[----:B------:R-:W-:-:S04]  /*1b60*/  IMAD.WIDE.U32 R28, R6, R60, R28 ;  /* 0x0000003c061c7225 */ /* 0x000fc800078e001c */
[----:B------:R-:W-:Y:S01]  /*1b70*/  IMAD.IADD R9, R58, 0x1, -R9 ;  /* 0x000000013a097824 */ /* 0x000fe200078e0a09 */
[----:B------:R-:W-:Y:S01]  /*1b80*/  IADD3 R29, R29, R2, RZ ;  /* 0x000000021d1d7210 */ /* 0x000fe20007ffe0ff */
[----:B-1----:R-:W-:Y:S01]  /*1b90*/  IMAD R20, R27, R4, RZ ;  /* 0x000000041b147224 */ /* 0x002fe200078e02ff */
[----:B------:R-:W-:Y:S02]  /*1ba0*/  LEA.HI R15, R7, R58, RZ, 0x6 ;  /* 0x0000003a070f7211 */ /* 0x000fe400078f30ff */
[----:B------:R-:W-:Y:S02]  /*1bb0*/  SHF.R.S32.HI R174, RZ, 0x1f, R9 ;  /* 0x0000001fffae7819 */ /* 0x000fe40000011409 */
[----:B------:R-:W-:Y:S01]  /*1bc0*/  SHF.R.S32.HI R72, RZ, 0x1f, R233 ;  /* 0x0000001fff487819 */ /* 0x000fe200000114e9 */
[-C--:B------:R-:W-:Y:S01]  /*1bd0*/  IMAD R20, R13, R26.reuse, R20 ;  /* 0x0000001a0d147224 */ /* 0x080fe200078e0214 */
[----:B------:R-:W-:Y:S01]  /*1be0*/  LEA.HI R174, R174, R9, RZ, 0x3 ;  /* 0x00000009aeae7211 */ /* 0x000fe200078f18ff */
[----:B------:R-:W-:Y:S01]  /*1bf0*/  IMAD.WIDE.U32 R26, R4, R26, R28 ;  /* 0x0000001a041a7225 */ /* 0x000fe200078e001c */
[----:B------:R-:W-:-:S03]  /*1c00*/  SHF.R.S32.HI R215, RZ, 0x1f, R214 ;  /* 0x0000001fffd77819 */ /* 0x000fc600000114d6 */
[----:B------:R-:W-:Y:S01]  /*1c10*/  IMAD.SHL.U32 R15, R15, 0x8, RZ ;  /* 0x000000080f0f7824 */ /* 0x000fe200078e00ff */
[----:B------:R-:W-:Y:S01]  /*1c20*/  LOP3.LUT R172, R174, 0xfffffff8, RZ, 0xc0, !PT ;  /* 0xfffffff8aeac7812 */ /* 0x000fe200078ec0ff */
[----:B------:R-:W-:Y:S01]  /*1c30*/  IMAD R153, R61, R214, RZ ;  /* 0x000000d63d997224 */ /* 0x000fe200078e02ff */
[----:B------:R-:W-:Y:S02]  /*1c40*/  SHF.R.S32.HI R177, RZ, 0x1f, R236 ;  /* 0x0000001fffb17819 */ /* 0x000fe400000114ec */
[----:B------:R-:W-:Y:S01]  /*1c50*/  LOP3.LUT R176, R176, 0xfffffe00, R15, 0xf8, !PT ;  /* 0xfffffe00b0b07812 */ /* 0x000fe200078ef80f */
[----:B------:R-:W-:Y:S01]  /*1c60*/  IMAD R153, R215, R60, R153 ;  /* 0x0000003cd7997224 */ /* 0x000fe200078e0299 */
[----:B------:R-:W-:Y:S02]  /*1c70*/  IADD3 R172, R9, -R172, RZ ;  /* 0x800000ac09ac7210 */ /* 0x000fe40007ffe0ff */
[----:B------:R-:W-:-:S04]  /*1c80*/  SHF.R.S32.HI R89, RZ, 0x1f, R90 ;  /* 0x0000001fff597819 */ /* 0x000fc8000001145a */
[----:B------:R-:W-:-:S04]  /*1c90*/  LEA.HI R89, R89, R90, RZ, 0x7 ;  /* 0x0000005a59597211 */ /* 0x000fc800078f38ff */
[----:B------:R-:W-:-:S04]  /*1ca0*/  SHF.R.S32.HI R89, RZ, 0x7, R89 ;  /* 0x00000007ff597819 */ /* 0x000fc80000011459 */
[----:B------:R-:W-:Y:S01]  /*1cb0*/  VIMNMX R89, RZ, R89, !PT ;  /* 0x00000059ff597248 */ /* 0x000fe20007fe0100 */
[----:B------:R-:W-:-:S04]  /*1cc0*/  IMAD.WIDE R194, R235, 0x40, R214 ;  /* 0x00000040ebc27825 */ /* 0x000fc800078e02d6 */
[----:B------:R-:W-:Y:S01]  /*1cd0*/  IMAD R197, R63, R214, RZ ;  /* 0x000000d63fc57224 */ /* 0x000fe200078e02ff */
[----:B------:R-:W-:-:S03]  /*1ce0*/  LEA.HI R64, R7, R58, RZ, 0x5 ;  /* 0x0000003a07407211 */ /* 0x000fc600078f28ff */
[----:B------:R-:W-:Y:S01]  /*1cf0*/  IMAD R197, R215, R62, R197 ;  /* 0x0000003ed7c57224 */ /* 0x000fe200078e02c5 */
[----:B------:R-:W-:Y:S01]  /*1d00*/  MOV R47, 0x20 ;  /* 0x00000020002f7802 */ /* 0x000fe20000000f00 */
[----:B------:R-:W-:Y:S01]  /*1d10*/  IMAD.MOV.U32 R49, RZ, RZ, 0x10 ;  /* 0x00000010ff317424 */ /* 0x000fe200078e00ff */
[----:B------:R-:W-:Y:S01]  /*1d20*/  LOP3.LUT R65, R64, 0xffffffe0, RZ, 0xc0, !PT ;  /* 0xffffffe040417812 */ /* 0x000fe200078ec0ff */
[C---:B------:R-:W-:Y:S01]  /*1d30*/  IMAD.SHL.U32 R229, R62.reuse, 0x10, RZ ;  /* 0x000000103ee57824 */ /* 0x040fe200078e00ff */
[----:B------:R-:W-:Y:S01]  /*1d40*/  SHF.L.U64.HI R230, R62, 0x4, R63 ;  /* 0x000000043ee67819 */ /* 0x000fe2000001023f */
[C---:B------:R-:W-:Y:S01]  /*1d50*/  IMAD.SHL.U32 R227, R60.reuse, 0x10, RZ ;  /* 0x000000103ce37824 */ /* 0x040fe200078e00ff */
[----:B------:R-:W-:Y:S01]  /*1d60*/  SHF.L.U64.HI R228, R60, 0x4, R61 ;  /* 0x000000043ce47819 */ /* 0x000fe2000001023d */
[----:B------:R-:W-:Y:S01]  /*1d70*/  IMAD.SHL.U32 R170, R66, 0x4, RZ ;  /* 0x0000000442aa7824 */ /* 0x000fe200078e00ff */
[----:B------:R-:W-:Y:S02]  /*1d80*/  SHF.R.S32.HI R64, RZ, 0x5, R64 ;  /* 0x00000005ff407819 */ /* 0x000fe40000011440 */
[----:B------:R-:W-:Y:S01]  /*1d90*/  IADD3 R65, -R65, R58, RZ ;  /* 0x0000003a41417210 */ /* 0x000fe20007ffe1ff */
[----:B--2---:R-:W-:-:S04]  /*1da0*/  @P0 IMAD.WIDE.U32 R28, R220, R237, RZ ;  /* 0x000000eddc1c0225 */ /* 0x004fc800078e00ff */
[----:B------:R-:W-:Y:S02]  /*1db0*/  @P0 IMAD.MOV.U32 R2, RZ, RZ, R28 ;  /* 0x000000ffff020224 */ /* 0x000fe400078e001c */
[----:B---3--:R-:W-:-:S04]  /*1dc0*/  @!P0 IMAD R21, R25, R233, RZ ;  /* 0x000000e919158224 */ /* 0x008fc800078e02ff */
[C---:B------:R-:W-:Y:S02]  /*1dd0*/  @!P0 IMAD R6, R24.reuse, R72, R21 ;  /* 0x0000004818068224 */ /* 0x040fe400078e0215 */
[----:B------:R-:W-:-:S04]  /*1de0*/  @!P0 IMAD.WIDE.U32 R24, R24, R233, RZ ;  /* 0x000000e918188225 */ /* 0x000fc800078e00ff */
[----:B------:R-:W-:Y:S02]  /*1df0*/  IMAD.IADD R21, R27, 0x1, R20 ;  /* 0x000000011b157824 */ /* 0x000fe400078e0214 */
[----:B------:R-:W-:Y:S02]  /*1e00*/  IMAD.MOV.U32 R20, RZ, RZ, R26 ;  /* 0x000000ffff147224 */ /* 0x000fe400078e001a */
[----:B------:R-:W-:Y:S02]  /*1e10*/  @!P0 IMAD.MOV.U32 R2, RZ, RZ, R24 ;  /* 0x000000ffff028224 */ /* 0x000fe400078e0018 */
[----:B------:R-:W-:Y:S02]  /*1e20*/  @P0 IMAD R15, R221, R237, RZ ;  /* 0x000000eddd0f0224 */ /* 0x000fe400078e02ff */
[----:B------:R-:W-:Y:S02]  /*1e30*/  IMAD R9, R23, R236, RZ ;  /* 0x000000ec17097224 */ /* 0x000fe400078e02ff */
[----:B------:R-:W-:Y:S01]  /*1e40*/  IMAD.WIDE.U32 R20, R214, R60, R20 ;  /* 0x0000003cd6147225 */ /* 0x000fe200078e0014 */
[----:B------:R-:W-:-:S03]  /*1e50*/  IADD3 R14, P1, R18, R2, RZ ;  /* 0x00000002120e7210 */ /* 0x000fc60007f3e0ff */
[----:B------:R-:W-:Y:S02]  /*1e60*/  @P0 IMAD.IADD R15, R29, 0x1, R15 ;  /* 0x000000011d0f0824 */ /* 0x000fe400078e020f */
[----:B------:R-:W-:Y:S01]  /*1e70*/  @!P0 IMAD.IADD R15, R25, 0x1, R6 ;  /* 0x00000001190f8824 */ /* 0x000fe200078e0206 */
[----:B----4-:R-:W-:Y:S01]  /*1e80*/  LEA R152, P0, R20, R16, 0x1 ;  /* 0x0000001014987211 */ /* 0x010fe200078008ff */
[----:B------:R-:W-:Y:S01]  /*1e90*/  IMAD R2, R22, R177, R9 ;  /* 0x000000b116027224 */ /* 0x000fe200078e0209 */
[C---:B------:R-:W-:Y:S01]  /*1ea0*/  IADD3 R9, R18.reuse, 0x40, RZ ;  /* 0x0000004012097810 */ /* 0x040fe20007ffe0ff */
[----:B------:R-:W-:Y:S01]  /*1eb0*/  IMAD.IADD R153, R21, 0x1, R153 ;  /* 0x0000000115997824 */ /* 0x000fe200078e0299 */
[-C--:B------:R-:W-:Y:S01]  /*1ec0*/  ISETP.GE.AND P2, PT, R18, R173.reuse, PT ;  /* 0x000000ad1200720c */ /* 0x080fe20003f46270 */
[----:B------:R-:W-:Y:S01]  /*1ed0*/  IMAD.X R15, R19, 0x1, R15, P1 ;  /* 0x00000001130f7824 */ /* 0x000fe200008e060f */
[----:B------:R-:W-:Y:S02]  /*1ee0*/  ISETP.GE.AND P1, PT, R9, R173, PT ;  /* 0x000000ad0900720c */ /* 0x000fe40003f26270 */
[----:B------:R-:W-:-:S02]  /*1ef0*/  LEA.HI.X R153, R20, R17, R153, 0x1, P0 ;  /* 0x0000001114997211 */ /* 0x000fc400000f0c99 */
[----:B------:R-:W-:Y:S01]  /*1f00*/  IADD3 R192, P0, R18, R0, RZ ;  /* 0x0000000012c07210 */ /* 0x000fe20007f1e0ff */
[----:B------:R-:W-:Y:S01]  /*1f10*/  IMAD.WIDE.U32 R22, R236, R22, R14 ;  /* 0x00000016ec167225 */ /* 0x000fe200078e000e */
[----:B------:R-:W-:Y:S02]  /*1f20*/  SEL R148, RZ, 0xffffffff, P1 ;  /* 0xffffffffff947807 */ /* 0x000fe40000800000 */
[----:B------:R-:W-:Y:S02]  /*1f30*/  SEL R15, RZ, 0x1, P2 ;  /* 0x00000001ff0f7807 */ /* 0x000fe40001000000 */
[----:B------:R-:W-:Y:S02]  /*1f40*/  R2P PR, R172, 0x6 ;  /* 0x00000006ac007804 */ /* 0x000fe40000000000 */
[----:B------:R-:W-:Y:S01]  /*1f50*/  ISETP.GT.AND P3, PT, R48, R89, PT ;  /* 0x000000593000720c */ /* 0x000fe20003f64270 */
[----:B------:R-:W-:Y:S02]  /*1f60*/  IMAD.X R193, R19, 0x1, R3, P0 ;  /* 0x0000000113c17824 */ /* 0x000fe400000e0603 */
[----:B------:R-:W-:-:S02]  /*1f70*/  IMAD R199, R195, R220, RZ ;  /* 0x000000dcc3c77224 */ /* 0x000fc400078e02ff */
[----:B------:R-:W-:-:S04]  /*1f80*/  IMAD.WIDE.U32 R192, R214, R62, R192 ;  /* 0x0000003ed6c07225 */ /* 0x000fc800078e00c0 */
[----:B------:R-:W-:Y:S01]  /*1f90*/  IMAD.IADD R23, R23, 0x1, R2 ;  /* 0x0000000117177824 */ /* 0x000fe200078e0202 */
[----:B------:R-:W-:Y:S01]  /*1fa0*/  LEA R232, P0, R192, R218, 0x1 ;  /* 0x000000dac0e87211 */ /* 0x000fe200078008ff */
[----:B------:R-:W-:Y:S02]  /*1fb0*/  IMAD.SHL.U32 R148, R148, 0x2, RZ ;  /* 0x0000000294947824 */ /* 0x000fe400078e00ff */
[C---:B------:R-:W-:Y:S02]  /*1fc0*/  IMAD R199, R194.reuse, R221, R199 ;  /* 0x000000ddc2c77224 */ /* 0x040fe400078e02c7 */
[----:B------:R-:W-:Y:S02]  /*1fd0*/  IMAD.IADD R197, R193, 0x1, R197 ;  /* 0x00000001c1c57824 */ /* 0x000fe400078e02c5 */
[----:B------:R-:W-:Y:S01]  /*1fe0*/  IMAD.WIDE.U32 R194, R194, R220, R22 ;  /* 0x000000dcc2c27225 */ /* 0x000fe200078e0016 */
[----:B------:R-:W-:Y:S02]  /*1ff0*/  LOP3.LUT R148, R148, 0x2, R15, 0xe2, !PT ;  /* 0x0000000294947812 */ /* 0x000fe400078ee20f */
[----:B------:R-:W-:Y:S01]  /*2000*/  SEL R49, R49, 0xfffffff0, !P1 ;  /* 0xfffffff031317807 */ /* 0x000fe20004800000 */
[----:B------:R-:W-:Y:S01]  /*2010*/  @!P4 IMAD.MOV.U32 R12, RZ, RZ, RZ ;  /* 0x000000ffff0cc224 */ /* 0x000fe200078e00ff */
[----:B------:R-:W-:Y:S01]  /*2020*/  SEL R47, R47, 0xffffffe0, !P2 ;  /* 0xffffffe02f2f7807 */ /* 0x000fe20005000000 */
[----:B------:R-:W-:Y:S01]  /*2030*/  IMAD.IADD R199, R195, 0x1, R199 ;  /* 0x00000001c3c77824 */ /* 0x000fe200078e02c7 */
        /* <DEDUP_REMOVED lines=204> */
.L_x_3099:
        /* <DEDUP_REMOVED lines=21> */
.L_x_2967:
[----:B------:R-:W-:Y:S05]  /*2e50*/  BSYNC B0 ;  /* 0x0000000000007941 */ /* 0x000fea0003800000 */
.L_x_2966:
        /* <DEDUP_REMOVED lines=12> */
.L_x_2969:
[----:B------:R-:W-:Y:S05]  /*2f20*/  BSYNC B0 ;  /* 0x0000000000007941 */ /* 0x000fea0003800000 */
.L_x_2968:
        /* <DEDUP_REMOVED lines=15> */
.L_x_2971:
[----:B------:R-:W-:Y:S05]  /*3020*/  BSYNC B0 ;  /* 0x0000000000007941 */ /* 0x000fea0003800000 */
.L_x_2970:
        /* <DEDUP_REMOVED lines=13> */
.L_x_2973:
[----:B------:R-:W-:Y:S05]  /*3100*/  BSYNC B0 ;  /* 0x0000000000007941 */ /* 0x000fea0003800000 */
.L_x_2972:
        /* <DEDUP_REMOVED lines=17> */
.L_x_2975:
[----:B------:R-:W-:Y:S05]  /*3220*/  BSYNC B0 ;  /* 0x0000000000007941 */ /* 0x000fea0003800000 */
.L_x_2974:
        /* <DEDUP_REMOVED lines=12> */
.L_x_2977:
[----:B------:R-:W-:Y:S05]  /*32f0*/  BSYNC B0 ;  /* 0x0000000000007941 */ /* 0x000fea0003800000 */
.L_x_2976:
        /* <DEDUP_REMOVED lines=12> */
.L_x_2979:
[----:B------:R-:W-:Y:S05]  /*33c0*/  BSYNC B0 ;  /* 0x0000000000007941 */ /* 0x000fea0003800000 */
.L_x_2978:
        /* <DEDUP_REMOVED lines=12> */
.L_x_2981:
[----:B------:R-:W-:Y:S05]  /*3490*/  BSYNC B0 ;  /* 0x0000000000007941 */ /* 0x000fea0003800000 */
.L_x_2980:
        /* <DEDUP_REMOVED lines=70> */
.L_x_2988:
[----:B------:R-:W-:Y:S05]  /*3900*/  BSYNC B0 ;  /* 0x0000000000007941 */ /* 0x000fea0003800000 */
.L_x_2987:
        /* <DEDUP_REMOVED lines=51> */
.L_x_2986:
[----:B------:R-:W-:Y:S05]  /*3c40*/  BSYNC B1 ;  /* 0x0000000000017941 */ /* 0x000fea0003800000 */
.L_x_2985:
        /* <DEDUP_REMOVED lines=68> */
.L_x_2992:
[----:B------:R-:W-:Y:S05]  /*4090*/  BSYNC B0 ;  /* 0x0000000000007941 */ /* 0x000fea0003800000 */
.L_x_2991:
        /* <DEDUP_REMOVED lines=54> */
.L_x_2990:
[----:B------:R-:W-:Y:S05]  /*4400*/  BSYNC B1 ;  /* 0x0000000000017941 */ /* 0x000fea0003800000 */
.L_x_2989:
        /* <DEDUP_REMOVED lines=68> */
.L_x_2996:
[----:B------:R-:W-:Y:S05]  /*4850*/  BSYNC B0 ;  /* 0x0000000000007941 */ /* 0x000fea0003800000 */
.L_x_2995:
        /* <DEDUP_REMOVED lines=54> */
.L_x_2994:
[----:B------:R-:W-:Y:S05]  /*4bc0*/  BSYNC B1 ;  /* 0x0000000000017941 */ /* 0x000fea0003800000 */
.L_x_2993:
        /* <DEDUP_REMOVED lines=70> */
.L_x_3000:
[----:B------:R-:W-:Y:S05]  /*5030*/  BSYNC B0 ;  /* 0x0000000000007941 */ /* 0x000fea0003800000 */
.L_x_2999:
        /* <DEDUP_REMOVED lines=54> */
.L_x_2998:
[----:B------:R-:W-:Y:S05]  /*53a0*/  BSYNC B1 ;  /* 0x0000000000017941 */ /* 0x000fea0003800000 */
.L_x_2997:
        /* <DEDUP_REMOVED lines=68> */
.L_x_3004:
[----:B------:R-:W-:Y:S05]  /*57f0*/  BSYNC B0 ;  /* 0x0000000000007941 */ /* 0x000fea0003800000 */
.L_x_3003:
        /* <DEDUP_REMOVED lines=54> */
.L_x_3002:
[----:B------:R-:W-:Y:S05]  /*5b60*/  BSYNC B1 ;  /* 0x0000000000017941 */ /* 0x000fea0003800000 */
.L_x_3001:
        /* <DEDUP_REMOVED lines=70> */
.L_x_3008:
[----:B------:R-:W-:Y:S05]  /*5fd0*/  BSYNC B0 ;  /* 0x0000000000007941 */ /* 0x000fea0003800000 */
.L_x_3007:
        /* <DEDUP_REMOVED lines=54> */
.L_x_3006:
[----:B------:R-:W-:Y:S05]  /*6340*/  BSYNC B1 ;  /* 0x0000000000017941 */ /* 0x000fea0003800000 */
.L_x_3005:
        /* <DEDUP_REMOVED lines=70> */
.L_x_3012:
[----:B------:R-:W-:Y:S05]  /*67b0*/  BSYNC B0 ;  /* 0x0000000000007941 */ /* 0x000fea0003800000 */
.L_x_3011:
        /* <DEDUP_REMOVED lines=54> */
.L_x_3010:
[----:B------:R-:W-:Y:S05]  /*6b20*/  BSYNC B1 ;  /* 0x0000000000017941 */ /* 0x000fea0003800000 */
.L_x_3009:
        /* <DEDUP_REMOVED lines=70> */
.L_x_3016:
[----:B------:R-:W-:Y:S05]  /*6f90*/  BSYNC B0 ;  /* 0x0000000000007941 */ /* 0x000fea0003800000 */
.L_x_3015:
        /* <DEDUP_REMOVED lines=54> */
.L_x_3014:
[----:B------:R-:W-:Y:S05]  /*7300*/  BSYNC B1 ;  /* 0x0000000000017941 */ /* 0x000fea0003800000 */
.L_x_3013:
[----:B------:R-:W2:Y:S02]  /*7310*/  LD.E R3, desc[UR6][R10.64+0xd0] ;  /* 0x0000d0060a037980 */ /* 0x000ea4000c101900 */
[----:B--2---:R-:W-:Y:S05]  /*7320*/  IMAD.U32 R3, R3, -0x40, RZ ;  /* 0xffffffc003037824 */ /* 0x004fea00078e00ff */
[C---:B------:R-:W-:Y:S02]  /*7330*/  LEA R12, P1, R3.reuse, R12, 0x1 ;  /* 0x0000000c030c7211 */ /* 0x040fe400078208ff */
[C---:B------:R-:W-:Y:S02]  /*7340*/  LEA R50, P0, R3.reuse, R50, 0x1 ;  /* 0x0000003203327211 */ /* 0x040fe400078008ff */
[C---:B------:R-:W-:Y:S02]  /*7350*/  LEA.HI.X.SX32 R13, R3.reuse, R13, 0x1, P1 ;  /* 0x0000000d030d7211 */ /* 0x040fe400008f0eff */
[----:B------:R-:W-:Y:S01]  /*7360*/  LEA.HI.X.SX32 R51, R3, R51, 0x1, P0 ;  /* 0x0000003303337211 */ /* 0x000fe200000f0eff */
[----:B------:R-:W-:Y:S05]  /*7370*/  BRA `(.L_x_3017) ;  /* 0x0000007400007947 */ /* 0x000fea0003800000 */
.L_x_2984:
        /* <DEDUP_REMOVED lines=96> */
.L_x_3023:
[----:B------:R-:W-:Y:S05]  /*7980*/  BSYNC B0 ;  /* 0x0000000000007941 */ /* 0x000fea0003800000 */
.L_x_3022:
[----:B-----5:R2:W-:Y:S02]  /*7990*/  ST.E.128 desc[UR6][R130.64], R36 ;  /* 0x0000002482007985 */ /* 0x0205e4000c101d06 */
.L_x_3021:
[----:B------:R-:W-:Y:S05]  /*79a0*/  BSYNC B1 ;  /* 0x0000000000017941 */ /* 0x000fea0003800000 */
.L_x_3020:
        /* <DEDUP_REMOVED lines=93> */
.L_x_3025:
[----:B------:R-:W-:Y:S05]  /*7f80*/  BSYNC B0 ;  /* 0x0000000000007941 */ /* 0x000fea0003800000 */
.L_x_3024:
[----:B-----5:R3:W-:Y:S02]  /*7f90*/  ST.E.128 desc[UR6][R130.64+0x80], R36 ;  /* 0x0000802482007985 */ /* 0x0207e4000c101d06 */
.L_x_3019:
[----:B------:R-:W-:Y:S05]  /*7fa0*/  BSYNC B2 ;  /* 0x0000000000027941 */ /* 0x000fea0003800000 */
.L_x_3018:
        /* <DEDUP_REMOVED lines=106> */
.L_x_3031:
[----:B------:R-:W-:Y:S05]  /*8650*/  BSYNC B0 ;  /* 0x0000000000007941 */ /* 0x000fea0003800000 */
.L_x_3030:
[----:B-----5:R4:W-:Y:S02]  /*8660*/  ST.E.128 desc[UR6][R242.64], R36 ;  /* 0x00000024f2007985 */ /* 0x0209e4000c101d06 */
.L_x_3029:
[----:B------:R-:W-:Y:S05]  /*8670*/  BSYNC B1 ;  /* 0x0000000000017941 */ /* 0x000fea0003800000 */
.L_x_3028:
        /* <DEDUP_REMOVED lines=27> */
[C---:B--2---:R-:W-:Y:S02]  /*8830*/  LEA R246, P0, R226.reuse, R126, 0x1 ;  /* 0x0000007ee2f67211 */ /* 0x044fe400078008ff */
        /* <DEDUP_REMOVED lines=72> */
.L_x_3033:
[----:B------:R-:W-:Y:S05]  /*8cc0*/  BSYNC B0 ;  /* 0x0000000000007941 */ /* 0x000fea0003800000 */
.L_x_3032:
[----:B-----5:R3:W-:Y:S02]  /*8cd0*/  ST.E.128 desc[UR6][R242.64], R36 ;  /* 0x00000024f2007985 */ /* 0x0207e4000c101d06 */
.L_x_3027:
[----:B------:R-:W-:Y:S05]  /*8ce0*/  BSYNC B2 ;  /* 0x0000000000027941 */ /* 0x000fea0003800000 */
.L_x_3026:
        /* <DEDUP_REMOVED lines=106> */
.L_x_3039:
[----:B------:R-:W-:Y:S05]  /*9390*/  BSYNC B0 ;  /* 0x0000000000007941 */ /* 0x000fea0003800000 */
.L_x_3038:
[----:B-----5:R3:W-:Y:S02]  /*93a0*/  ST.E.128 desc[UR6][R242.64], R36 ;  /* 0x00000024f2007985 */ /* 0x0207e4000c101d06 */
.L_x_3037:
[----:B------:R-:W-:Y:S05]  /*93b0*/  BSYNC B1 ;  /* 0x0000000000017941 */ /* 0x000fea0003800000 */
.L_x_3036:
        /* <DEDUP_REMOVED lines=100> */
.L_x_3041:
[----:B------:R-:W-:Y:S05]  /*9a00*/  BSYNC B0 ;  /* 0x0000000000007941 */ /* 0x000fea0003800000 */
.L_x_3040:
[----:B-----5:R3:W-:Y:S02]  /*9a10*/  ST.E.128 desc[UR6][R242.64], R36 ;  /* 0x00000024f2007985 */ /* 0x0207e4000c101d06 */
.L_x_3035:
[----:B------:R-:W-:Y:S05]  /*9a20*/  BSYNC B2 ;  /* 0x0000000000027941 */ /* 0x000fea0003800000 */
.L_x_3034:
        /* <DEDUP_REMOVED lines=108> */
.L_x_3047:
[----:B------:R-:W-:Y:S05]  /*a0f0*/  BSYNC B0 ;  /* 0x0000000000007941 */ /* 0x000fea0003800000 */
.L_x_3046:
[----:B-----5:R3:W-:Y:S02]  /*a100*/  ST.E.128 desc[UR6][R242.64], R36 ;  /* 0x00000024f2007985 */ /* 0x0207e4000c101d06 */
.L_x_3045:
[----:B------:R-:W-:Y:S05]  /*a110*/  BSYNC B1 ;  /* 0x0000000000017941 */ /* 0x000fea0003800000 */
.L_x_3044:
        /* <DEDUP_REMOVED lines=100> */
.L_x_3049:
[----:B------:R-:W-:Y:S05]  /*a760*/  BSYNC B0 ;  /* 0x0000000000007941 */ /* 0x000fea0003800000 */
.L_x_3048:
[----:B-----5:R3:W-:Y:S02]  /*a770*/  ST.E.128 desc[UR6][R242.64], R36 ;  /* 0x00000024f2007985 */ /* 0x0207e4000c101d06 */
.L_x_3043:
[----:B------:R-:W-:Y:S05]  /*a780*/  BSYNC B2 ;  /* 0x0000000000027941 */ /* 0x000fea0003800000 */
.L_x_3042:
        /* <DEDUP_REMOVED lines=106> */
.L_x_3055:
[----:B------:R-:W-:Y:S05]  /*ae30*/  BSYNC B0 ;  /* 0x0000000000007941 */ /* 0x000fea0003800000 */
.L_x_3054:
[----:B-----5:R3:W-:Y:S02]  /*ae40*/  ST.E.128 desc[UR6][R242.64], R36 ;  /* 0x00000024f2007985 */ /* 0x0207e4000c101d06 */
.L_x_3053:
[----:B------:R-:W-:Y:S05]  /*ae50*/  BSYNC B1 ;  /* 0x0000000000017941 */ /* 0x000fea0003800000 */
.L_x_3052:
        /* <DEDUP_REMOVED lines=100> */
.L_x_3057:
[----:B------:R-:W-:Y:S05]  /*b4a0*/  BSYNC B0 ;  /* 0x0000000000007941 */ /* 0x000fea0003800000 */
.L_x_3056:
[----:B-----5:R3:W-:Y:S02]  /*b4b0*/  ST.E.128 desc[UR6][R242.64], R36 ;  /* 0x00000024f2007985 */ /* 0x0207e4000c101d06 */
.L_x_3051:
[----:B------:R-:W-:Y:S05]  /*b4c0*/  BSYNC B2 ;  /* 0x0000000000027941 */ /* 0x000fea0003800000 */
.L_x_3050:
        /* <DEDUP_REMOVED lines=108> */
.L_x_3063:
[----:B------:R-:W-:Y:S05]  /*bb90*/  BSYNC B0 ;  /* 0x0000000000007941 */ /* 0x000fea0003800000 */
.L_x_3062:
[----:B-----5:R1:W-:Y:S02]  /*bba0*/  ST.E.128 desc[UR6][R44.64], R28 ;  /* 0x0000001c2c007985 */ /* 0x0203e4000c101d06 */
.L_x_3061:
[----:B------:R-:W-:Y:S05]  /*bbb0*/  BSYNC B1 ;  /* 0x0000000000017941 */ /* 0x000fea0003800000 */
.L_x_3060:
        /* <DEDUP_REMOVED lines=100> */
.L_x_3065:
[----:B------:R-:W-:Y:S05]  /*c200*/  BSYNC B0 ;  /* 0x0000000000007941 */ /* 0x000fea0003800000 */
.L_x_3064:
[----:B-----5:R1:W-:Y:S02]  /*c210*/  ST.E.128 desc[UR6][R40.64], R24 ;  /* 0x0000001828007985 */ /* 0x0203e4000c101d06 */
.L_x_3059:
[----:B------:R-:W-:Y:S05]  /*c220*/  BSYNC B2 ;  /* 0x0000000000027941 */ /* 0x000fea0003800000 */
.L_x_3058:
        /* <DEDUP_REMOVED lines=108> */
.L_x_3071:
[----:B------:R-:W-:Y:S05]  /*c8f0*/  BSYNC B0 ;  /* 0x0000000000007941 */ /* 0x000fea0003800000 */
.L_x_3070:
[----:B-----5:R1:W-:Y:S02]  /*c900*/  ST.E.128 desc[UR6][R40.64], R24 ;  /* 0x0000001828007985 */ /* 0x0203e4000c101d06 */
.L_x_3069:
[----:B------:R-:W-:Y:S05]  /*c910*/  BSYNC B1 ;  /* 0x0000000000017941 */ /* 0x000fea0003800000 */
.L_x_3068:
        /* <DEDUP_REMOVED lines=100> */
.L_x_3073:
[----:B------:R-:W-:Y:S05]  /*cf60*/  BSYNC B0 ;  /* 0x0000000000007941 */ /* 0x000fea0003800000 */
.L_x_3072:
[----:B-----5:R1:W-:Y:S02]  /*cf70*/  ST.E.128 desc[UR6][R40.64], R24 ;  /* 0x0000001828007985 */ /* 0x0203e4000c101d06 */
.L_x_3067:
[----:B------:R-:W-:Y:S05]  /*cf80*/  BSYNC B2 ;  /* 0x0000000000027941 */ /* 0x000fea0003800000 */
.L_x_3066:
        /* <DEDUP_REMOVED lines=108> */
.L_x_3079:
[----:B------:R-:W-:Y:S05]  /*d650*/  BSYNC B0 ;  /* 0x0000000000007941 */ /* 0x000fea0003800000 */
.L_x_3078:
[----:B-----5:R1:W-:Y:S02]  /*d660*/  ST.E.128 desc[UR6][R40.64], R24 ;  /* 0x0000001828007985 */ /* 0x0203e4000c101d06 */
.L_x_3077:
[----:B------:R-:W-:Y:S05]  /*d670*/  BSYNC B1 ;  /* 0x0000000000017941 */ /* 0x000fea0003800000 */
.L_x_3076:
        /* <DEDUP_REMOVED lines=102> */
.L_x_3081:
[----:B------:R-:W-:Y:S05]  /*dce0*/  BSYNC B0 ;  /* 0x0000000000007941 */ /* 0x000fea0003800000 */
.L_x_3080:
[----:B-----5:R1:W-:Y:S02]  /*dcf0*/  ST.E.128 desc[UR6][R40.64], R4 ;  /* 0x0000000428007985 */ /* 0x0203e4000c101d06 */
.L_x_3075:
[----:B------:R-:W-:Y:S05]  /*dd00*/  BSYNC B2 ;  /* 0x0000000000027941 */ /* 0x000fea0003800000 */
.L_x_3074:
[----:B-1----:R-:W2:Y:S02]  /*dd10*/  LD.E R3, desc[UR6][R10.64+0xd0] ;  /* 0x0000d0060a037980 */ /* 0x002ea4000c101900 */
[----:B--2---:R-:W-:Y:S05]  /*dd20*/  IMAD.U32 R3, R3, -0x40, RZ ;  /* 0xffffffc003037824 */ /* 0x004fea00078e00ff */
[C---:B------:R-:W-:Y:S02]  /*dd30*/  LEA R128, P1, R3.reuse, R128, 0x1 ;  /* 0x0000008003807211 */ /* 0x040fe400078208ff */
[C---:B------:R-:W-:Y:S02]  /*dd40*/  LEA R126, P0, R3.reuse, R126, 0x1 ;  /* 0x0000007e037e7211 */ /* 0x040fe400078008ff */
[C---:B------:R-:W-:Y:S02]  /*dd50*/  LEA.HI.X.SX32 R129, R3.reuse, R129, 0x1, P1 ;  /* 0x0000008103817211 */ /* 0x040fe400008f0eff */
[----:B------:R-:W-:Y:S01]  /*dd60*/  LEA.HI.X.SX32 R127, R3, R127, 0x1, P0 ;  /* 0x0000007f037f7211 */ /* 0x000fe200000f0eff */
[----:B------:R-:W-:Y:S05]  /*dd70*/  BRA `(.L_x_3017) ;  /* 0x0000000800807947 */ /* 0x000fea0003800000 */
.L_x_2983:
        /* <DEDUP_REMOVED lines=18> */
.L_x_3083:
[----:B------:R-:W-:Y:S05]  /*dea0*/  BSYNC B0 ;  /* 0x0000000000007941 */ /* 0x000fea0003800000 */
.L_x_3082:
        /* <DEDUP_REMOVED lines=20> */
.L_x_3085:
[----:B------:R-:W-:Y:S05]  /*dff0*/  BSYNC B0 ;  /* 0x0000000000007941 */ /* 0x000fea0003800000 */
.L_x_3084:
        /* <DEDUP_REMOVED lines=28> */
.L_x_3087:
[----:B------:R-:W-:Y:S05]  /*e1c0*/  BSYNC B0 ;  /* 0x0000000000007941 */ /* 0x000fea0003800000 */
.L_x_3086:
        /* <DEDUP_REMOVED lines=18> */
.L_x_3089:
[----:B------:R-:W-:Y:S05]  /*e2f0*/  BSYNC B0 ;  /* 0x0000000000007941 */ /* 0x000fea0003800000 */
.L_x_3088:
        /* <DEDUP_REMOVED lines=16> */
.L_x_3091:
[----:B------:R-:W-:Y:S05]  /*e400*/  BSYNC B0 ;  /* 0x0000000000007941 */ /* 0x000fea0003800000 */
.L_x_3090:
        /* <DEDUP_REMOVED lines=18> */
.L_x_3093:
[----:B------:R-:W-:Y:S05]  /*e530*/  BSYNC B0 ;  /* 0x0000000000007941 */ /* 0x000fea0003800000 */
.L_x_3092:
        /* <DEDUP_REMOVED lines=18> */
.L_x_3095:
[----:B------:R-:W-:Y:S05]  /*e660*/  BSYNC B0 ;  /* 0x0000000000007941 */ /* 0x000fea0003800000 */
.L_x_3094:
        /* <DEDUP_REMOVED lines=17> */
.L_x_3017:
[----:B------:R-:W-:Y:S05]  /*e780*/  BSYNC B3 ;  /* 0x0000000000037941 */ /* 0x000fea0003800000 */
.L_x_2982:
        /* <DEDUP_REMOVED lines=89> */
.L_x_3097:
        /* <DEDUP_REMOVED lines=8> */
.L_x_3098:
[----:B------:R-:W-:Y:S05]  /*eda0*/  BSYNC B0 ;  /* 0x0000000000007941 */ /* 0x000fea0003800000 */
.L_x_3096:
[----:B------:R-:W-:Y:S04]  /*edb0*/  IADD3 R14, R14, -0x1, RZ ;  /* 0xffffffff0e0e7810 */ /* 0x000fe80007ffe0ff */
[----:B------:R-:W-:Y:S11]  /*edc0*/  ISETP.GT.AND P0, PT, R14, R89, PT ;  /* 0x000000590e00720c */ /* 0x000ff60003f04270 */
[----:B------:R-:W-:Y:S02]  /*edd0*/  @!UPT UIADD3 URZ, URZ, URZ, URZ ;  /* 0x0000003f3f3ff290 */ /* 0x000fe4000fffe03f */
[----:B------:R-:W-:Y:S05]  /*ede0*/  @P0 BRA `(.L_x_3099) ;  /* 0xffffff3c00c40947 */ /* 0x000fea000383ffff */
.L_x_2965:
        /* <DEDUP_REMOVED lines=19> */
[----:B-----5:R-:W-:Y:S01]  /*ef20*/  @P1 LEA R12, P0, R233, R6, 0x2 ;  /* 0x00000006e90c1211 */ /* 0x020fe200078010ff */
[----:B------:R-:W-:-:S03]  /*ef30*/  IMAD.MOV.U32 R6, RZ, RZ, RZ ;  /* 0x000000ffff067224 */ /* 0x000fc600078e00ff */
[----:B------:R-:W-:-:S05]  /*ef40*/  @P1 LEA.HI.X R13, R233, R7, R72, 0x2, P0 ;  /* 0x00000007e90d1211 */ /* 0x000fca00000f1448 */
[----:B------:R1:W2:Y:S01]  /*ef50*/  @P1 LD.E R6, desc[UR6][R12.64] ;  /* 0x000000060c061980 */ /* 0x0002a2000c101900 */
[----:B------:R-:W-:Y:S02]  /*ef60*/  IADD3 R5, P1, R5, R194, RZ ;  /* 0x000000c205057210 */ /* 0x000fe40007f3e0ff */
[----:B------:R-:W-:Y:S02]  /*ef70*/  LEA.HI R14, R0, R0, RZ, 0x1 ;  /* 0x00000000000e7211 */ /* 0x000fe400078f08ff */
[----:B------:R-:W-:Y:S02]  /*ef80*/  LEA R7, P0, R220, R194, 0x5 ;  /* 0x000000c2dc077211 */ /* 0x000fe400078028ff */
[----:B---3--:R-:W-:Y:S01]  /*ef90*/  ISETP.NE.AND P4, PT, R4, RZ, PT ;  /* 0x000000ff0400720c */ /* 0x008fe20003f85270 */
[----:B------:R-:W-:Y:S01]  /*efa0*/  IMAD.MOV.U32 R198, RZ, RZ, R194 ;  /* 0x000000ffffc67224 */ /* 0x000fe200078e00c2 */
[----:B------:R-:W-:Y:S01]  /*efb0*/  LEA R40, P2, R194, R222, 0x1 ;  /* 0x000000dec2287211 */ /* 0x000fe200078408ff */
[----:B------:R-:W-:-:S02]  /*efc0*/  IMAD R8, R221, 0x30, RZ ;  /* 0x00000030dd087824 */ /* 0x000fc400078e02ff */
[----:B------:R-:W-:Y:S01]  /*efd0*/  IMAD.IADD R29, R238, 0x1, -R67 ;  /* 0x00000001ee1d7824 */ /* 0x000fe200078e0a43 */
[-CC-:B------:R-:W-:Y:S01]  /*efe0*/  LEA.HI.X R41, R194, R223.reuse, R199.reuse, 0x1, P2 ;  /* 0x000000dfc2297211 */ /* 0x180fe200010f0cc7 */
[----:B-1----:R-:W-:Y:S01]  /*eff0*/  IMAD.X R12, R3, 0x1, R199, P1 ;  /* 0x00000001030c7824 */ /* 0x002fe200008e06c7 */
[C---:B------:R-:W-:Y:S02]  /*f000*/  LEA R38, P1, R5.reuse, R222, 0x1 ;  /* 0x000000de05267211 */ /* 0x040fe400078208ff */
[----:B------:R-:W-:Y:S02]  /*f010*/  SHF.R.S32.HI R3, RZ, 0x1, R14 ;  /* 0x00000001ff037819 */ /* 0x000fe4000001140e */
[----:B------:R-:W-:-:S03]  /*f020*/  LEA.HI.X R39, R5, R223, R12, 0x1, P1 ;  /* 0x000000df05277211 */ /* 0x000fc600008f0c0c */
[----:B------:R-:W-:Y:S01]  /*f030*/  IMAD R5, R214, R3, R170 ;  /* 0x00000003d6057224 */ /* 0x000fe200078e02aa */
[C---:B------:R-:W-:Y:S01]  /*f040*/  LEA.HI.X R13, R220.reuse, R199, R221, 0x5, P0 ;  /* 0x000000c7dc0d7211 */ /* 0x040fe200000f2cdd */
[----:B------:R-:W-:Y:S01]  /*f050*/  IMAD.WIDE.U32 R198, R220, 0x30, R198 ;  /* 0x00000030dcc67825 */ /* 0x000fe200078e00c6 */
[----:B------:R-:W-:-:S03]  /*f060*/  LEA R36, P0, R7, R222, 0x1 ;  /* 0x000000de07247211 */ /* 0x000fc600078008ff */
[----:B------:R-:W-:Y:S01]  /*f070*/  IMAD.IADD R17, R170, 0x1, R5 ;  /* 0x00000001aa117824 */ /* 0x000fe200078e0205 */
[----:B------:R-:W-:Y:S01]  /*f080*/  LEA.HI.X R37, R7, R223, R13, 0x1, P0 ;  /* 0x000000df07257211 */ /* 0x000fe200000f0c0d */
[----:B------:R-:W-:Y:S01]  /*f090*/  IMAD.IADD R7, R199, 0x1, R8 ;  /* 0x00000001c7077824 */ /* 0x000fe200078e0208 */
[----:B------:R-:W-:Y:S02]  /*f0a0*/  ISETP.GE.AND P0, PT, R214, R29, PT ;  /* 0x0000001dd600720c */ /* 0x000fe40003f06270 */
[----:B------:R-:W-:Y:S01]  /*f0b0*/  LEA R34, P1, R198, R222, 0x1 ;  /* 0x000000dec6227211 */ /* 0x000fe200078208ff */
[----:B------:R-:W-:Y:S01]  /*f0c0*/  IMAD.SHL.U32 R28, R3, 0x10, RZ ;  /* 0x00000010031c7824 */ /* 0x000fe200078e00ff */
        /* <DEDUP_REMOVED lines=65> */
.L_x_3108:
[----:B------:R-:W-:Y:S05]  /*f4e0*/  BSYNC B0 ;  /* 0x0000000000007941 */ /* 0x000fea0003800000 */
.L_x_3107:
[----:B-----5:R3:W-:Y:S02]  /*f4f0*/  STS.128 [R239], R12 ;  /* 0x0000000cef007388 */ /* 0x0207e40000000c00 */
.L_x_3106:
[----:B------:R-:W-:Y:S05]  /*f500*/  BSYNC B1 ;  /* 0x0000000000017941 */ /* 0x000fea0003800000 */
.L_x_3105:
        /* <DEDUP_REMOVED lines=46> */
.L_x_3110:
[----:B------:R-:W-:Y:S05]  /*f7f0*/  BSYNC B0 ;  /* 0x0000000000007941 */ /* 0x000fea0003800000 */
.L_x_3109:
[----:B-----5:R1:W-:Y:S02]  /*f800*/  STS.128 [R239+0x2000], R12 ;  /* 0x0020000cef007388 */ /* 0x0203e40000000c00 */
.L_x_3104:
[----:B------:R-:W-:Y:S05]  /*f810*/  BSYNC B2 ;  /* 0x0000000000027941 */ /* 0x000fea0003800000 */
.L_x_3103:
        /* <DEDUP_REMOVED lines=62> */
.L_x_3116:
[----:B------:R-:W-:Y:S05]  /*fc00*/  BSYNC B0 ;  /* 0x0000000000007941 */ /* 0x000fea0003800000 */
.L_x_3115:
[----:B-----5:R3:W-:Y:S02]  /*fc10*/  STS.128 [R239+0x800], R12 ;  /* 0x0008000cef007388 */ /* 0x0207e40000000c00 */
.L_x_3114:
[----:B------:R-:W-:Y:S05]  /*fc20*/  BSYNC B1 ;  /* 0x0000000000017941 */ /* 0x000fea0003800000 */
.L_x_3113:
        /* <DEDUP_REMOVED lines=48> */
.L_x_3118:
[----:B------:R-:W-:Y:S05]  /*ff30*/  BSYNC B0 ;  /* 0x0000000000007941 */ /* 0x000fea0003800000 */
.L_x_3117:
[----:B-----5:R3:W-:Y:S02]  /*ff40*/  STS.128 [R239+0x2800], R12 ;  /* 0x0028000cef007388 */ /* 0x0207e40000000c00 */
.L_x_3112:
[----:B------:R-:W-:Y:S05]  /*ff50*/  BSYNC B2 ;  /* 0x0000000000027941 */ /* 0x000fea0003800000 */
.L_x_3111:
        /* <DEDUP_REMOVED lines=63> */
.L_x_3124:
[----:B------:R-:W-:Y:S05]  /*10350*/  BSYNC B0 ;  /* 0x0000000000007941 */ /* 0x000fea0003800000 */
.L_x_3123:
[----:B-----5:R2:W-:Y:S02]  /*10360*/  STS.128 [R239+0x1000], R12 ;  /* 0x0010000cef007388 */ /* 0x0205e40000000c00 */
.L_x_3122:
[----:B------:R-:W-:Y:S05]  /*10370*/  BSYNC B1 ;  /* 0x0000000000017941 */ /* 0x000fea0003800000 */
.L_x_3121:
        /* <DEDUP_REMOVED lines=45> */
.L_x_3126:
[----:B------:R-:W-:Y:S05]  /*10650*/  BSYNC B0 ;  /* 0x0000000000007941 */ /* 0x000fea0003800000 */
.L_x_3125:
[----:B-----5:R1:W-:Y:S02]  /*10660*/  STS.128 [R239+0x3000], R36 ;  /* 0x00300024ef007388 */ /* 0x0203e40000000c00 */
.L_x_3120:
[----:B------:R-:W-:Y:S05]  /*10670*/  BSYNC B2 ;  /* 0x0000000000027941 */ /* 0x000fea0003800000 */
.L_x_3119:
        /* <DEDUP_REMOVED lines=60> */
.L_x_3131:
[----:B------:R-:W-:Y:S05]  /*10a40*/  BSYNC B0 ;  /* 0x0000000000007941 */ /* 0x000fea0003800000 */
.L_x_3130:
[----:B-----5:R3:W-:Y:S02]  /*10a50*/  STS.128 [R239+0x1800], R12 ;  /* 0x0018000cef007388 */ /* 0x0207e40000000c00 */
.L_x_3129:
[----:B------:R-:W-:Y:S05]  /*10a60*/  BSYNC B1 ;  /* 0x0000000000017941 */ /* 0x000fea0003800000 */
.L_x_3128:
        /* <DEDUP_REMOVED lines=45> */
.L_x_3133:
[----:B------:R-:W-:Y:S05]  /*10d40*/  BSYNC B0 ;  /* 0x0000000000007941 */ /* 0x000fea0003800000 */
.L_x_3132:
[----:B-----5:R2:W-:Y:S01]  /*10d50*/  STS.128 [R239+0x3800], R32 ;  /* 0x00380020ef007388 */ /* 0x0205e20000000c00 */
[----:B------:R-:W-:Y:S05]  /*10d60*/  BRA `(.L_x_3127) ;  /* 0x00000034003c7947 */ /* 0x000fea0003800000 */
.L_x_3102:
        /* <DEDUP_REMOVED lines=89> */
.L_x_3139:
[----:B------:R-:W-:Y:S05]  /*11300*/  BSYNC B0 ;  /* 0x0000000000007941 */ /* 0x000fea0003800000 */
.L_x_3138:
[----:B-----5:R3:W-:Y:S02]  /*11310*/  STS.128 [R239], R24 ;  /* 0x00000018ef007388 */ /* 0x0207e40000000c00 */
.L_x_3137:
[----:B------:R-:W-:Y:S05]  /*11320*/  BSYNC B1 ;  /* 0x0000000000017941 */ /* 0x000fea0003800000 */
.L_x_3136:
        /* <DEDUP_REMOVED lines=86> */
.L_x_3141:
[----:B------:R-:W-:Y:S05]  /*11890*/  BSYNC B0 ;  /* 0x0000000000007941 */ /* 0x000fea0003800000 */
.L_x_3140:
[----:B-----5:R1:W-:Y:S02]  /*118a0*/  STS.128 [R239+0x2000], R24 ;  /* 0x00200018ef007388 */ /* 0x0203e40000000c00 */
.L_x_3135:
[----:B------:R-:W-:Y:S05]  /*118b0*/  BSYNC B2 ;  /* 0x0000000000027941 */ /* 0x000fea0003800000 */
.L_x_3134:
        /* <DEDUP_REMOVED lines=95> */
.L_x_3147:
[----:B------:R-:W-:Y:S05]  /*11eb0*/  BSYNC B0 ;  /* 0x0000000000007941 */ /* 0x000fea0003800000 */
.L_x_3146:
[----:B-----5:R3:W-:Y:S02]  /*11ec0*/  STS.128 [R239+0x800], R24 ;  /* 0x00080018ef007388 */ /* 0x0207e40000000c00 */
.L_x_3145:
[----:B------:R-:W-:Y:S05]  /*11ed0*/  BSYNC B1 ;  /* 0x0000000000017941 */ /* 0x000fea0003800000 */
.L_x_3144:
        /* <DEDUP_REMOVED lines=90> */
.L_x_3149:
[----:B------:R-:W-:Y:S05]  /*12480*/  BSYNC B0 ;  /* 0x0000000000007941 */ /* 0x000fea0003800000 */
.L_x_3148:
[----:B-----5:R3:W-:Y:S02]  /*12490*/  STS.128 [R239+0x2800], R24 ;  /* 0x00280018ef007388 */ /* 0x0207e40000000c00 */
.L_x_3143:
[----:B------:R-:W-:Y:S05]  /*124a0*/  BSYNC B2 ;  /* 0x0000000000027941 */ /* 0x000fea0003800000 */
.L_x_3142:
        /* <DEDUP_REMOVED lines=96> */
.L_x_3155:
[----:B------:R-:W-:Y:S05]  /*12ab0*/  BSYNC B0 ;  /* 0x0000000000007941 */ /* 0x000fea0003800000 */
.L_x_3154:
[----:B-----5:R3:W-:Y:S02]  /*12ac0*/  STS.128 [R239+0x1000], R24 ;  /* 0x00100018ef007388 */ /* 0x0207e40000000c00 */
.L_x_3153:
[----:B------:R-:W-:Y:S05]  /*12ad0*/  BSYNC B1 ;  /* 0x0000000000017941 */ /* 0x000fea0003800000 */
.L_x_3152:
        /* <DEDUP_REMOVED lines=90> */
.L_x_3157:
[----:B------:R-:W-:Y:S05]  /*13080*/  BSYNC B0 ;  /* 0x0000000000007941 */ /* 0x000fea0003800000 */
.L_x_3156:
[----:B-----5:R3:W-:Y:S02]  /*13090*/  STS.128 [R239+0x3000], R24 ;  /* 0x00300018ef007388 */ /* 0x0207e40000000c00 */
.L_x_3151:
[----:B------:R-:W-:Y:S05]  /*130a0*/  BSYNC B2 ;  /* 0x0000000000027941 */ /* 0x000fea0003800000 */
.L_x_3150:
        /* <DEDUP_REMOVED lines=94> */
.L_x_3161:
[----:B------:R-:W-:Y:S05]  /*13690*/  BSYNC B0 ;  /* 0x0000000000007941 */ /* 0x000fea0003800000 */
.L_x_3160:
[----:B-----5:R1:W-:Y:S02]  /*136a0*/  STS.128 [R239+0x1800], R20 ;  /* 0x00180014ef007388 */ /* 0x0203e40000000c00 */
.L_x_3159:
[----:B------:R-:W-:Y:S05]  /*136b0*/  BSYNC B1 ;  /* 0x0000000000017941 */ /* 0x000fea0003800000 */
.L_x_3158:
        /* <DEDUP_REMOVED lines=92> */
.L_x_3163:
[----:B------:R-:W-:Y:S05]  /*13c80*/  BSYNC B0 ;  /* 0x0000000000007941 */ /* 0x000fea0003800000 */
.L_x_3162:
[----:B-----5:R1:W-:Y:S01]  /*13c90*/  STS.128 [R239+0x3800], R20 ;  /* 0x00380014ef007388 */ /* 0x0203e20000000c00 */
[----:B------:R-:W-:Y:S05]  /*13ca0*/  BRA `(.L_x_3127) ;  /* 0x00000004006c7947 */ /* 0x000fea0003800000 */
.L_x_3101:
        /* <DEDUP_REMOVED lines=27> */
.L_x_3165:
[----:B------:R-:W-:Y:S05]  /*13e60*/  BSYNC B0 ;  /* 0x0000000000007941 */ /* 0x000fea0003800000 */
.L_x_3164:
        /* <DEDUP_REMOVED lines=20> */
.L_x_3167:
[----:B------:R-:W-:Y:S05]  /*13fb0*/  BSYNC B0 ;  /* 0x0000000000007941 */ /* 0x000fea0003800000 */
.L_x_3166:
        /* <DEDUP_REMOVED lines=20> */
.L_x_3169:
[----:B------:R-:W-:Y:S05]  /*14100*/  BSYNC B0 ;  /* 0x0000000000007941 */ /* 0x000fea0003800000 */
.L_x_3168:
        /* <DEDUP_REMOVED lines=21> */
.L_x_3127:
[----:B------:R-:W-:Y:S05]  /*14260*/  BSYNC B3 ;  /* 0x0000000000037941 */ /* 0x000fea0003800000 */
.L_x_3100:
[----:B------:R-:W-:Y:S01]  /*14270*/  VIADD R242, R48, 0xffffffff ;  /* 0xffffffff30f27836 */ /* 0x000fe20000000000 */
[----:B------:R-:W-:Y:S01]  /*14280*/  BSSY B0, `(.L_x_3170) ;  /* 0x000001f000007945 */ /* 0x000fe20003800000 */
[----:B-123--:R-:W-:Y:S01]  /*14290*/  VIADD R6, R214, 0x40 ;  /* 0x00000040d6067836 */ /* 0x00efe20000000000 */
[----:B------:R-:W-:Y:S01]  /*142a0*/  LOP3.LUT R243, R148, 0xff, RZ, 0xc0, !PT ;  /* 0x000000ff94f37812 */ /* 0x000fe200078ec0ff */
[----:B----4-:R-:W-:Y:S02]  /*142b0*/  IMAD.SHL.U32 R3, R242, 0x80, RZ ;  /* 0x00000080f2037824 */ /* 0x010fe400078e00ff */
[----:B------:R-:W-:Y:S02]  /*142c0*/  VIADD R2, R214, 0x50 ;  /* 0x00000050d6027836 */ /* 0x000fe40000000000 */
        /* <DEDUP_REMOVED lines=26> */
.L_x_3171:
[----:B------:R-:W-:Y:S05]  /*14470*/  BSYNC B0 ;  /* 0x0000000000007941 */ /* 0x000fea0003800000 */
.L_x_3170:
        /* <DEDUP_REMOVED lines=21> */
.L_x_3173:
[----:B------:R-:W-:Y:S05]  /*145d0*/  BSYNC B0 ;  /* 0x0000000000007941 */ /* 0x000fea0003800000 */
.L_x_3172:
        /* <DEDUP_REMOVED lines=25> */
.L_x_3175:
[----:B------:R-:W-:Y:S05]  /*14770*/  BSYNC B0 ;  /* 0x0000000000007941 */ /* 0x000fea0003800000 */
.L_x_3174:
        /* <DEDUP_REMOVED lines=27> */
.L_x_3177:
[----:B------:R-:W-:Y:S05]  /*14930*/  BSYNC B0 ;  /* 0x0000000000007941 */ /* 0x000fea0003800000 */
.L_x_3176:
        /* <DEDUP_REMOVED lines=23> */
.L_x_3179:
[----:B------:R-:W-:Y:S05]  /*14ab0*/  BSYNC B0 ;  /* 0x0000000000007941 */ /* 0x000fea0003800000 */
.L_x_3178:
        /* <DEDUP_REMOVED lines=27> */
.L_x_3181:
[----:B------:R-:W-:Y:S05]  /*14c70*/  BSYNC B0 ;  /* 0x0000000000007941 */ /* 0x000fea0003800000 */
.L_x_3180:
        /* <DEDUP_REMOVED lines=27> */
.L_x_3183:
[----:B------:R-:W-:Y:S05]  /*14e30*/  BSYNC B0 ;  /* 0x0000000000007941 */ /* 0x000fea0003800000 */
.L_x_3182:
        /* <DEDUP_REMOVED lines=27> */
.L_x_3185:
[----:B------:R-:W-:Y:S05]  /*14ff0*/  BSYNC B0 ;  /* 0x0000000000007941 */ /* 0x000fea0003800000 */
.L_x_3184:
[----:B-1-34-:R-:W3:Y:S04]  /*15000*/  LD.E.64 R16, desc[UR6][R10.64+0x1c0] ;  /* 0x0001c0060a107980 */ /* 0x01aee8000c101b00 */
[----:B--2--5:R-:W2:Y:S01]  /*15010*/  LD.E.64 R12, desc[UR6][R10.64+0x1b8] ;  /* 0x0001b8060a0c7980 */ /* 0x024ea2000c101b00 */
[----:B------:R-:W-:Y:S01]  /*15020*/  IMAD.MOV.U32 R176, RZ, RZ, R236 ;  /* 0x000000ffffb07224 */ /* 0x000fe200078e00ec */
[-C--:B------:R-:W-:Y:S02]  /*15030*/  ISETP.GE.AND P3, PT, R8, R5.reuse, PT ;  /* 0x000000050800720c */ /* 0x080fe40003f66270 */
[----:B------:R-:W0:Y:S01]  /*15040*/  LDGDEPBAR ;  /* 0x00000000000079af */ /* 0x000e220000000000 */
[-C--:B------:R-:W-:Y:S02]  /*15050*/  ISETP.GE.AND P4, PT, R2, R5.reuse, PT ;  /* 0x000000050200720c */ /* 0x080fe40003f86270 */
[-C--:B------:R-:W-:Y:S01]  /*15060*/  ISETP.GE.AND P0, PT, R28, R5.reuse, PT ;  /* 0x000000051c00720c */ /* 0x080fe20003f06270 */
[----:B------:R1:W5:Y:S01]  /*15070*/  LD.E R9, desc[UR6][R10.64+0xd8] ;  /* 0x0000d8060a097980 */ /* 0x000362000c101900 */
[----:B------:R-:W-:-:S02]  /*15080*/  ISETP.GE.AND P6, PT, R36, R5, PT ;  /* 0x000000052400720c */ /* 0x000fc40003fc6270 */
[----:B------:R-:W-:Y:S01]  /*15090*/  ISETP.GE.AND P5, PT, R6, R5, PT ;  /* 0x000000050600720c */ /* 0x000fe20003fa6270 */
[----:B------:R1:W5:Y:S01]  /*150a0*/  LD.E R2, desc[UR6][R10.64+0x188] ;  /* 0x000188060a027980 */ /* 0x000362000c101900 */
[----:B------:R-:W-:Y:S01]  /*150b0*/  BSSY B0, `(.L_x_3186) ;  /* 0x0000020000007945 */ /* 0x000fe20003800000 */
[----:B---3--:R-:W-:Y:S02]  /*150c0*/  IMAD R7, R17, R233, RZ ;  /* 0x000000e911077224 */ /* 0x008fe400078e02ff */
[----:B------:R-:W-:-:S04]  /*150d0*/  IMAD.WIDE.U32 R14, R233, R16, R176 ;  /* 0x00000010e90e7225 */ /* 0x000fc800078e00b0 */
[----:B------:R-:W-:Y:S01]  /*150e0*/  IMAD R7, R16, R72, R7 ;  /* 0x0000004810077224 */ /* 0x000fe200078e0207 */
[----:B--2---:R-:W-:Y:S02]  /*150f0*/  LEA R16, P1, R14, R12, 0x2 ;  /* 0x0000000c0e107211 */ /* 0x004fe400078210ff */
[----:B------:R-:W-:Y:S01]  /*15100*/  SHF.R.S32.HI R12, RZ, 0x4, R175 ;  /* 0x00000004ff0c7819 */ /* 0x000fe200000114af */
[----:B------:R-:W-:-:S05]  /*15110*/  IMAD.IADD R7, R15, 0x1, R7 ;  /* 0x000000010f077824 */ /* 0x000fca00078e0207 */
[----:B------:R-:W-:Y:S02]  /*15120*/  LEA.HI.X R17, R14, R13, R7, 0x2, P1 ;  /* 0x0000000d0e117211 */ /* 0x000fe400008f1407 */
[----:B------:R-:W-:Y:S02]  /*15130*/  ISETP.GE.AND P1, PT, R214, R5, PT ;  /* 0x00000005d600720c */ /* 0x000fe40003f26270 */
[----:B------:R-:W-:Y:S01]  /*15140*/  LEA.HI R7, R175, R12, RZ, 0x1 ;  /* 0x0000000caf077211 */ /* 0x000fe200078f08ff */
[----:B------:R1:W5:Y:S01]  /*15150*/  LD.E R8, desc[UR6][R16.64] ;  /* 0x0000000610087980 */ /* 0x000362000c101900 */
[----:B------:R-:W-:-:S04]  /*15160*/  DEPBAR.LE SB0, 0x0 ;  /* 0x000080000000791a */ /* 0x000fc80000000000 */
[----:B------:R-:W-:Y:S01]  /*15170*/  BAR.SYNC.DEFER_BLOCKING 0x0 ;  /* 0x0000000000007b1d */ /* 0x000fe20000010000 */
[----:B------:R-:W-:-:S05]  /*15180*/  LOP3.LUT R7, R7, 0xfffffffe, RZ, 0xc0, !PT ;  /* 0xfffffffe07077812 */ /* 0x000fca00078ec0ff */
        /* <DEDUP_REMOVED lines=18> */
.L_x_3187:
[----:B------:R-:W-:Y:S05]  /*152b0*/  BSYNC B0 ;  /* 0x0000000000007941 */ /* 0x000fea0003800000 */
.L_x_3186:
[----:B------:R3:W-:Y:S01]  /*152c0*/  @P3 STS.128 [R239+0xc800], RZ ;  /* 0x00c800ffef003388 */ /* 0x0007e20000000c00 */
[----:B------:R-:W-:Y:S03]  /*152d0*/  BSSY B0, `(.L_x_3188) ;  /* 0x0000014000007945 */ /* 0x000fe60003800000 */
[----:B------:R3:W-:Y:S01]  /*152e0*/  @P3 STS.128 [R239+0x10800], RZ ;  /* 0x010800ffef003388 */ /* 0x0007e20000000c00 */
[----:B------:R-:W-:Y:S05]  /*152f0*/  @P3 BRA `(.L_x_3189) ;  /* 0x0000000000443947 */ /* 0x000fea0003800000 */
[C---:B------:R-:W-:Y:S02]  /*15300*/  LOP3.LUT R6, R243.reuse, 0x1, RZ, 0xc0, !PT ;  /* 0x00000001f3067812 */ /* 0x040fe400078ec0ff */
[----:B------:R-:W-:Y:S02]  /*15310*/  LOP3.LUT P2, RZ, R243, 0x2, RZ, 0xc0, !PT ;  /* 0x00000002f3ff7812 */ /* 0x000fe4000784c0ff */
[----:B------:R-:W-:-:S13]  /*15320*/  ISETP.NE.U32.AND P3, PT, R6, 0x1, PT ;  /* 0x000000010600780c */ /* 0x000fda0003f65070 */
[----:B-1----:R-:W-:-:S04]  /*15330*/  @!P3 LEA R16, P1, R227, R152, 0x1 ;  /* 0x00000098e310b211 */ /* 0x002fc800078208ff */
[C---:B------:R-:W-:Y:S02]  /*15340*/  @!P3 LEA.HI.X R17, R227.reuse, R153, R228, 0x1, P1 ;  /* 0x00000099e311b211 */ /* 0x040fe400008f0ce4 */
[----:B--2---:R-:W-:-:S03]  /*15350*/  @P2 LEA R14, P1, R227, R152, 0x1 ;  /* 0x00000098e30e2211 */ /* 0x004fc600078208ff */
        /* <DEDUP_REMOVED lines=11> */
.L_x_3189:
[----:B------:R-:W-:Y:S05]  /*15410*/  BSYNC B0 ;  /* 0x0000000000007941 */ /* 0x000fea0003800000 */
.L_x_3188:
[----:B------:R1:W-:Y:S01]  /*15420*/  @P0 STS.128 [R239+0xd000], RZ ;  /* 0x00d000ffef000388 */ /* 0x0003e20000000c00 */
[----:B------:R-:W-:Y:S01]  /*15430*/  ISETP.GE.AND P3, PT, R4, R5, PT ;  /* 0x000000050400720c */ /* 0x000fe20003f66270 */
[----:B------:R-:W-:Y:S01]  /*15440*/  IMAD.SHL.U32 R4, R66, 0x40, RZ ;  /* 0x0000004042047824 */ /* 0x000fe200078e00ff */
[----:B------:R-:W-:Y:S01]  /*15450*/  BSSY B0, `(.L_x_3190) ;  /* 0x0000025000007945 */ /* 0x000fe20003800000 */
[----:B------:R1:W-:Y:S01]  /*15460*/  @P0 STS.128 [R239+0x11000], RZ ;  /* 0x011000ffef000388 */ /* 0x0003e20000000c00 */
[----:B------:R-:W-:Y:S02]  /*15470*/  IMAD.SHL.U32 R172, R172, 0x40, RZ ;  /* 0x00000040acac7824 */ /* 0x000fe400078e00ff */
[----:B------:R-:W-:Y:S01]  /*15480*/  IMAD.IADD R7, R12, 0x1, -R7 ;  /* 0x000000010c077824 */ /* 0x000fe200078e0a07 */
[----:B------:R-:W-:Y:S01]  /*15490*/  LOP3.LUT R13, R4, 0x1c0, RZ, 0xc0, !PT ;  /* 0x000001c0040d7812 */ /* 0x000fe200078ec0ff */
[----:B------:R-:W-:Y:S01]  /*154a0*/  IMAD.SHL.U32 R214, R214, 0x8, RZ ;  /* 0x00000008d6d67824 */ /* 0x000fe200078e00ff */
[----:B--2-4-:R-:W-:Y:S01]  /*154b0*/  LOP3.LUT R15, R172, 0x1c0, RZ, 0xc0, !PT ;  /* 0x000001c0ac0f7812 */ /* 0x014fe200078ec0ff */
[----:B------:R-:W-:-:S02]  /*154c0*/  IMAD.SHL.U32 R4, R7, 0x8, RZ ;  /* 0x0000000807047824 */ /* 0x000fc400078e00ff */
[----:B------:R-:W-:Y:S01]  /*154d0*/  IMAD.SHL.U32 R45, R174, 0x40, RZ ;  /* 0x00000040ae2d7824 */ /* 0x000fe200078e00ff */
[----:B------:R-:W-:Y:S02]  /*154e0*/  LOP3.LUT R214, R13, 0x8, R214, 0xf8, !PT ;  /* 0x000000080dd67812 */ /* 0x000fe400078ef8d6 */
[----:B------:R-:W-:Y:S02]  /*154f0*/  SHF.R.U32.HI R13, RZ, 0x3, R13 ;  /* 0x00000003ff0d7819 */ /* 0x000fe4000001160d */
[----:B------:R-:W-:Y:S02]  /*15500*/  LOP3.LUT R4, R15, 0x8, R4, 0xf8, !PT ;  /* 0x000000080f047812 */ /* 0x000fe400078ef804 */
[----:B------:R-:W-:Y:S02]  /*15510*/  LOP3.LUT R45, R45, 0xfffffe00, RZ, 0xc0, !PT ;  /* 0xfffffe002d2d7812 */ /* 0x000fe400078ec0ff */
[----:B------:R-:W-:Y:S02]  /*15520*/  SHF.R.U32.HI R15, RZ, 0x3, R15 ;  /* 0x00000003ff0f7819 */ /* 0x000fe4000001160f */
[----:B------:R-:W-:Y:S01]  /*15530*/  LOP3.LUT R214, R214, R13, RZ, 0x3c, !PT ;  /* 0x0000000dd6d67212 */ /* 0x000fe200078e3cff */
[----:B------:R-:W-:Y:S01]  /*15540*/  IMAD R13, R64, 0x400, R45 ;  /* 0x00000400400d7824 */ /* 0x000fe200078e022d */
[----:B------:R-:W-:Y:S01]  /*15550*/  LOP3.LUT R44, R4, R15, RZ, 0x3c, !PT ;  /* 0x0000000f042c7212 */ /* 0x000fe200078e3cff */
[----:B-1----:R-:W-:Y:S06]  /*15560*/  @P0 BRA `(.L_x_3191) ;  /* 0x00000000004c0947 */ /* 0x002fec0003800000 */
[C---:B------:R-:W-:Y:S02]  /*15570*/  LOP3.LUT R4, R243.reuse, 0x1, RZ, 0xc0, !PT ;  /* 0x00000001f3047812 */ /* 0x040fe400078ec0ff */
[----:B------:R-:W-:Y:S02]  /*15580*/  LOP3.LUT P1, RZ, R243, 0x2, RZ, 0xc0, !PT ;  /* 0x00000002f3ff7812 */ /* 0x000fe4000782c0ff */
[----:B------:R-:W-:Y:S01]  /*15590*/  ISETP.NE.U32.AND P2, PT, R4, 0x1, PT ;  /* 0x000000010400780c */ /* 0x000fe20003f45070 */
[C---:B------:R-:W-:Y:S01]  /*155a0*/  IMAD.SHL.U32 R4, R60.reuse, 0x20, RZ ;  /* 0x000000203c047824 */ /* 0x040fe200078e00ff */
[----:B------:R-:W-:-:S11]  /*155b0*/  SHF.L.U64.HI R6, R60, 0x5, R61 ;  /* 0x000000053c067819 */ /* 0x000fd6000001023d */
        /* <DEDUP_REMOVED lines=14> */
.L_x_3191:
[----:B------:R-:W-:Y:S05]  /*156a0*/  BSYNC B0 ;  /* 0x0000000000007941 */ /* 0x000fea0003800000 */
.L_x_3190:
        /* <DEDUP_REMOVED lines=14> */
[----:B------:R-:W-:-:S04]  /*15790*/  @!P2 IMAD.WIDE.U32 R12, R60, 0x60, R152 ;  /* 0x000000603c0ca825 */ /* 0x000fc800078e0098 */
        /* <DEDUP_REMOVED lines=13> */
.L_x_3193:
[----:B------:R-:W-:Y:S05]  /*15870*/  BSYNC B0 ;  /* 0x0000000000007941 */ /* 0x000fea0003800000 */
.L_x_3192:
        /* <DEDUP_REMOVED lines=9> */
[CC--:B----4-:R-:W-:Y:S02]  /*15910*/  @P2 LEA R6, P1, R0.reuse, R152.reuse, 0x1 ;  /* 0x0000009800062211 */ /* 0x0d0fe400078208ff */
        /* <DEDUP_REMOVED lines=13> */
.L_x_3195:
[----:B------:R-:W-:Y:S05]  /*159f0*/  BSYNC B0 ;  /* 0x0000000000007941 */ /* 0x000fea0003800000 */
.L_x_3194:
        /* <DEDUP_REMOVED lines=9> */
[----:B----4-:R-:W-:-:S04]  /*15a90*/  @!P2 IMAD.WIDE.U32 R12, R60, 0xa0, R152 ;  /* 0x000000a03c0ca825 */ /* 0x010fc800078e0098 */
        /* <DEDUP_REMOVED lines=13> */
.L_x_3197:
[----:B------:R-:W-:Y:S05]  /*15b70*/  BSYNC B0 ;  /* 0x0000000000007941 */ /* 0x000fea0003800000 */
.L_x_3196:
        /* <DEDUP_REMOVED lines=23> */
.L_x_3199:
[----:B------:R-:W-:Y:S05]  /*15cf0*/  BSYNC B0 ;  /* 0x0000000000007941 */ /* 0x000fea0003800000 */
.L_x_3198:
        /* <DEDUP_REMOVED lines=8> */
[----:B----4-:R-:W-:-:S04]  /*15d80*/  @!P1 IMAD.WIDE.U32 R6, R60, 0xe0, R152 ;  /* 0x000000e03c069825 */ /* 0x010fc800078e0098 */
        /* <DEDUP_REMOVED lines=14> */
.L_x_3201:
[----:B------:R-:W-:Y:S05]  /*15e70*/  BSYNC B0 ;  /* 0x0000000000007941 */ /* 0x000fea0003800000 */
.L_x_3200:
[----:B------:R-:W-:Y:S01]  /*15e80*/  LDSM.16.M88.4 R84, [R226] ;  /* 0x00000000e254783b */ /* 0x000fe20000000200 */
[----:B------:R-:W-:Y:S01]  /*15e90*/  R2P PR, R66, 0x6 ;  /* 0x0000000642007804 */ /* 0x000fe20000000000 */
[C---:B------:R-:W-:Y:S01]  /*15ea0*/  VIADD R0, R225.reuse, 0x4000 ;  /* 0x00004000e1007836 */ /* 0x040fe20000000000 */
[----:B-----5:R-:W2:Y:S01]  /*15eb0*/  MUFU.RCP R9, R9 ;  /* 0x0000000900097308 */ /* 0x020ea20000001000 */
[----:B------:R-:W3:Y:S01]  /*15ec0*/  LDSM.16.M88.4 R28, [R225+0x4800] ;  /* 0x00480000e11c783b */ /* 0x000ee20000000200 */
[----:B------:R-:W-:Y:S01]  /*15ed0*/  VIADD R223, R225, 0x4020 ;  /* 0x00004020e1df7836 */ /* 0x000fe20000000000 */
[----:B------:R-:W-:Y:S01]  /*15ee0*/  BSSY B1, `(.L_x_3202) ;  /* 0x00002b5000017945 */ /* 0x000fe20003800000 */
[--C-:B------:R-:W-:Y:S01]  /*15ef0*/  IMAD R224, R49, 0x2, R226.reuse ;  /* 0x0000000231e07824 */ /* 0x100fe200078e02e2 */
[----:B------:R-:W2:Y:S01]  /*15f00*/  LDSM.16.M88.4 R36, [R225+0x4000] ;  /* 0x00400000e124783b */ /* 0x000ea20000000200 */
[C---:B------:R-:W-:Y:S02]  /*15f10*/  IMAD R222, R47.reuse, 0x2, R226 ;  /* 0x000000022fde7824 */ /* 0x040fe400078e02e2 */
[----:B------:R-:W-:Y:S01]  /*15f20*/  IMAD R221, R47, 0x2, R224 ;  /* 0x000000022fdd7824 */ /* 0x000fe200078e02e0 */
[----:B------:R-:W2:Y:S01]  /*15f30*/  LDSM.16.M88.4 R20, [R225+0x5000] ;  /* 0x00500000e114783b */ /* 0x000ea20000000200 */
[----:B------:R-:W-:-:S02]  /*15f40*/  IMAD.SHL.U32 R58, R58, 0x2, RZ ;  /* 0x000000023a3a7824 */ /* 0x000fc400078e00ff */
[----:B------:R-:W-:Y:S01]  /*15f50*/  @P1 VIADD R223, R0, 0xffffffe0 ;  /* 0xffffffe000df1836 */ /* 0x000fe20000000000 */
[----:B----4-:R-:W4:Y:S01]  /*15f60*/  LDSM.16.M88.4 R4, [R225+0x5800] ;  /* 0x00580000e104783b */ /* 0x010f220000000200 */
[----:B------:R-:W-:Y:S01]  /*15f70*/  IMAD.MOV.U32 R0, RZ, RZ, 0x40 ;  /* 0x00000040ff007424 */ /* 0x000fe200078e00ff */
[----:B------:R-:W-:Y:S01]  /*15f80*/  LOP3.LUT R58, R58, 0x6, RZ, 0xc0, !PT ;  /* 0x000000063a3a7812 */ /* 0x000fe200078ec0ff */
[C---:B------:R-:W-:Y:S01]  /*15f90*/  VIADD R215, R223.reuse, 0x800 ;  /* 0x00000800dfd77836 */ /* 0x040fe20000000000 */
[----:B------:R-:W4:Y:S01]  /*15fa0*/  LDSM.16.M88.4 R108, [R225+0x6000] ;  /* 0x00600000e16c783b */ /* 0x000f220000000200 */
[C---:B------:R-:W-:Y:S01]  /*15fb0*/  VIADD R214, R223.reuse, 0x1000 ;  /* 0x00001000dfd67836 */ /* 0x040fe20000000000 */
[----:B------:R-:W-:Y:S01]  /*15fc0*/  SEL R0, R0, 0xffffffc0, !P2 ;  /* 0xffffffc000007807 */ /* 0x000fe20005000000 */
[C---:B------:R-:W-:Y:S01]  /*15fd0*/  VIADD R213, R223.reuse, 0x1800 ;  /* 0x00001800dfd57836 */ /* 0x040fe20000000000 */
[----:B------:R-:W4:Y:S01]  /*15fe0*/  LDSM.16.M88.4 R100, [R225+0x6800] ;  /* 0x00680000e164783b */ /* 0x000f220000000200 */
[----:B------:R-:W-:-:S02]  /*15ff0*/  VIADD R212, R223, 0x2000 ;  /* 0x00002000dfd47836 */ /* 0x000fc40000000000 */
[----:B------:R-:W-:Y:S01]  /*16000*/  IMAD.IADD R219, R225, 0x1, R0 ;  /* 0x00000001e1db7824 */ /* 0x000fe200078e0200 */
[----:B------:R-:W4:Y:S01]  /*16010*/  LDSM.16.M88.4 R92, [R225+0x7000] ;  /* 0x00700000e15c783b */ /* 0x000f220000000200 */
[----:B------:R-:W-:Y:S01]  /*16020*/  IMAD.IADD R208, R0, 0x1, R223 ;  /* 0x0000000100d07824 */ /* 0x000fe200078e02df */
[----:B------:R-:W-:Y:S01]  /*16030*/  SHF.R.S32.HI R0, RZ, 0x1f, R65 ;  /* 0x0000001fff007819 */ /* 0x000fe20000011441 */
[C---:B------:R-:W-:Y:S01]  /*16040*/  VIADD R211, R223.reuse, 0x2800 ;  /* 0x00002800dfd37836 */ /* 0x040fe20000000000 */
[----:B------:R-:W4:Y:S01]  /*16050*/  LDSM.16.M88.4 R68, [R225+0x7800] ;  /* 0x00780000e144783b */ /* 0x000f220000000200 */
[C---:B------:R-:W-:Y:S01]  /*16060*/  VIADD R210, R223.reuse, 0x3000 ;  /* 0x00003000dfd27836 */ /* 0x040fe20000000000 */
[----:B------:R-:W-:Y:S01]  /*16070*/  LEA.HI R0, R0, R65, RZ, 0x2 ;  /* 0x0000004100007211 */ /* 0x000fe200078f10ff */
[C---:B------:R-:W-:Y:S01]  /*16080*/  VIADD R209, R223.reuse, 0x3800 ;  /* 0x00003800dfd17836 */ /* 0x040fe20000000000 */
[----:B------:R-:W-:Y:S01]  /*16090*/  LDSM.16.M88.4 R52, [R224] ;  /* 0x00000000e034783b */ /* 0x000fe20000000200 */
[----:B------:R-:W-:-:S02]  /*160a0*/  VIADD R207, R223, 0x4000 ;  /* 0x00004000dfcf7836 */ /* 0x000fc40000000000 */
[C---:B------:R-:W-:Y:S01]  /*160b0*/  VIADD R206, R223.reuse, 0x4800 ;  /* 0x00004800dfce7836 */ /* 0x040fe20000000000 */
[----:B------:R-:W4:Y:S01]  /*160c0*/  LDSM.16.M88.4 R60, [R223+0x800] ;  /* 0x00080000df3c783b */ /* 0x000f220000000200 */
[C---:B------:R-:W-:Y:S02]  /*160d0*/  VIADD R205, R223.reuse, 0x5000 ;  /* 0x00005000dfcd7836 */ /* 0x040fe40000000000 */
[C---:B------:R-:W-:Y:S01]  /*160e0*/  VIADD R204, R223.reuse, 0x5800 ;  /* 0x00005800dfcc7836 */ /* 0x040fe20000000000 */
[C---:B---3--:R-:W-:Y:S01]  /*160f0*/  HMMA.16816.F32 R32, R84.reuse, R28, RZ ;  /* 0x0000001c5420723c */ /* 0x048fe200000018ff */
[----:B------:R-:W3:Y:S01]  /*16100*/  LDSM.16.M88.4 R72, [R223] ;  /* 0x00000000df48783b */ /* 0x000ee20000000200 */
[C---:B------:R-:W-:Y:S02]  /*16110*/  VIADD R203, R223.reuse, 0x6000 ;  /* 0x00006000dfcb7836 */ /* 0x040fe40000000000 */
[C---:B------:R-:W-:Y:S01]  /*16120*/  VIADD R202, R223.reuse, 0x6800 ;  /* 0x00006800dfca7836 */ /* 0x040fe20000000000 */
[----:B-1----:R-:W1:Y:S01]  /*16130*/  LDSM.16.M88.4 R12, [R223+0x1000] ;  /* 0x00100000df0c783b */ /* 0x002e620000000200 */
[----:B------:R-:W-:Y:S01]  /*16140*/  HMMA.16816.F32 R28, R84, R30, RZ ;  /* 0x0000001e541c723c */ /* 0x000fe200000018ff */
[----:B------:R-:W-:-:S02]  /*16150*/  VIADD R201, R223, 0x7000 ;  /* 0x00007000dfc97836 */ /* 0x000fc40000000000 */
[----:B------:R-:W1:Y:S01]  /*16160*/  LDSM.16.M88.4 R116, [R223+0x1800] ;  /* 0x00180000df74783b */ /* 0x000e620000000200 */
[----:B------:R-:W-:Y:S02]  /*16170*/  VIADD R200, R223, 0x7800 ;  /* 0x00007800dfc87836 */ /* 0x000fe40000000000 */
[C---:B--2---:R-:W-:Y:S01]  /*16180*/  HMMA.16816.F32 R40, R84.reuse, R36, RZ ;  /* 0x000000245428723c */ /* 0x044fe200000018ff */
[----:B------:R-:W-:Y:S04]  /*16190*/  LDSM.16.M88.4 R80, [R223+0x2800] ;  /* 0x00280000df50783b */ /* 0x000fe80000000200 */
[----:B------:R-:W-:Y:S01]  /*161a0*/  LDSM.16.M88.4 R76, [R223+0x3800] ;  /* 0x00380000df4c783b */ /* 0x000fe20000000200 */
[C---:B------:R-:W-:Y:S03]  /*161b0*/  HMMA.16816.F32 R24, R84.reuse, R20, RZ ;  /* 0x000000145418723c */ /* 0x040fe600000018ff */
[----:B------:R-:W-:Y:S03]  /*161c0*/  LDSM.16.M88.4 R128, [R219+0x5000] ;  /* 0x00500000db80783b */ /* 0x000fe60000000200 */
[C---:B----4-:R-:W-:Y:S01]  /*161d0*/  HMMA.16816.F32 R16, R84.reuse, R4, RZ ;  /* 0x000000045410723c */ /* 0x050fe200000018ff */
        /* <DEDUP_REMOVED lines=19> */
[----:B------:R-:W4:Y:S05]  /*16310*/  LDSM.16.M88.4 R60, [R223+0x3000] ;  /* 0x00300000df3c783b */ /* 0x000f2a0000000200 */
[C---:B---3--:R-:W-:Y:S06]  /*16320*/  HMMA.16816.F32 R40, R52.reuse, R72, R40 ;  /* 0x000000483428723c */ /* 0x048fec0000001828 */
[C---:B------:R-:W-:Y:S01]  /*16330*/  HMMA.16816.F32 R36, R52.reuse, R74, R36 ;  /* 0x0000004a3424723c */ /* 0x040fe20000001824 */
[----:B------:R-:W-:Y:S05]  /*16340*/  LDSM.16.M88.4 R72, [R219+0x4000] ;  /* 0x00400000db48783b */ /* 0x000fea0000000200 */
[C---:B-1----:R-:W-:Y:S06]  /*16350*/  HMMA.16816.F32 R24, R52.reuse, R12, R24 ;  /* 0x0000000c3418723c */ /* 0x042fec0000001818 */
[C---:B------:R-:W-:Y:S01]  /*16360*/  HMMA.16816.F32 R20, R52.reuse, R14, R20 ;  /* 0x0000000e3414723c */ /* 0x040fe20000001814 */
[----:B------:R-:W1:Y:S05]  /*16370*/  LDSM.16.M88.4 R12, [R222] ;  /* 0x00000000de0c783b */ /* 0x000e6a0000000200 */
[C---:B------:R-:W-:Y:S06]  /*16380*/  HMMA.16816.F32 R16, R52.reuse, R116, R16 ;  /* 0x000000743410723c */ /* 0x040fec0000001810 */
[C---:B------:R-:W-:Y:S01]  /*16390*/  HMMA.16816.F32 R4, R52.reuse, R118, R4 ;  /* 0x000000763404723c */ /* 0x040fe20000001804 */
[----:B------:R-:W-:Y:S05]  /*163a0*/  LDSM.16.M88.4 R116, [R219+0x6800] ;  /* 0x00680000db74783b */ /* 0x000fea0000000200 */
        /* <DEDUP_REMOVED lines=11> */
[----:B------:R-:W-:Y:S04]  /*16460*/  LDSM.16.M88.4 R52, [R221] ;  /* 0x00000000dd34783b */ /* 0x000fe80000000200 */
[----:B------:R-:W4:Y:S01]  /*16470*/  LDSM.16.M88.4 R76, [R208] ;  /* 0x00000000d04c783b */ /* 0x000f220000000200 */
        /* <DEDUP_REMOVED lines=24> */
[----:B------:R-:W3:Y:S01]  /*16600*/  LDSM.16.M88.4 R80, [R208+0x3000] ;  /* 0x00300000d050783b */ /* 0x000ee20000000200 */
        /* <DEDUP_REMOVED lines=12> */
[C---:B------:R-:W-:Y:S06]  /*166d0*/  HMMA.16816.F32 R16, R52.reuse, R116, R16 ;  /* 0x000000743410723c */ /* 0x040fec0000001810 */
[C---:B------:R-:W-:Y:S01]  /*166e0*/  HMMA.16816.F32 R4, R52.reuse, R118, R4 ;  /* 0x000000763404723c */ /* 0x040fe20000001804 */
[----:B------:R-:W-:Y:S05]  /*166f0*/  LDSM.16.M88.4 R116, [R225+0xa000] ;  /* 0x00a00000e174783b */ /* 0x000fea0000000200 */
[C---:B------:R-:W-:Y:S06]  /*16700*/  HMMA.16816.F32 R112, R52.reuse, R60, R112 ;  /* 0x0000003c3470723c */ /* 0x040fec0000001870 */
[C---:B------:R-:W-:Y:S01]  /*16710*/  HMMA.16816.F32 R108, R52.reuse, R62, R108 ;  /* 0x0000003e346c723c */ /* 0x040fe2000000186c */
[----:B------:R-:W3:Y:S05]  /*16720*/  LDSM.16.M88.4 R60, [R225+0x8800] ;  /* 0x00880000e13c783b */ /* 0x000eea0000000200 */
[C---:B------:R-:W-:Y:S06]  /*16730*/  HMMA.16816.F32 R96, R52.reuse, R80, R96 ;  /* 0x000000503460723c */ /* 0x040fec0000001860 */
[C---:B------:R-:W-:Y:S01]  /*16740*/  HMMA.16816.F32 R92, R52.reuse, R82, R92 ;  /* 0x00000052345c723c */ /* 0x040fe2000000185c */
[----:B------:R-:W-:Y:S05]  /*16750*/  LDSM.16.M88.4 R80, [R225+0xb000] ;  /* 0x00b00000e150783b */ /* 0x000fea0000000200 */
[C---:B----4-:R-:W-:Y:S06]  /*16760*/  HMMA.16816.F32 R88, R52.reuse, R76, R88 ;  /* 0x0000004c3458723c */ /* 0x050fec0000001858 */
[----:B------:R-:W-:Y:S01]  /*16770*/  HMMA.16816.F32 R84, R52, R78, R84 ;  /* 0x0000004e3454723c */ /* 0x000fe20000001854 */
[----:B------:R-:W4:Y:S04]  /*16780*/  LDSM.16.M88.4 R52, [R225+0xa800] ;  /* 0x00a80000e134783b */ /* 0x000f280000000200 */
[----:B------:R-:W4:Y:S01]  /*16790*/  LDSM.16.M88.4 R76, [R225+0xb800] ;  /* 0x00b80000e14c783b */ /* 0x000f220000000200 */
        /* <DEDUP_REMOVED lines=24> */
[----:B------:R-:W4:Y:S01]  /*16920*/  LDSM.16.M88.4 R72, [R223+0x7800] ;  /* 0x00780000df48783b */ /* 0x000f220000000200 */
        /* <DEDUP_REMOVED lines=11> */
[----:B------:R-:W-:Y:S05]  /*169e0*/  LDSM.16.M88.4 R120, [R219+0xb000] ;  /* 0x00b00000db78783b */ /* 0x000fea0000000200 */
        /* <DEDUP_REMOVED lines=18> */
[C---:B--2---:R-:W-:Y:S06]  /*16b10*/  HMMA.16816.F32 R32, R132.reuse, R60, R32 ;  /* 0x0000003c8420723c */ /* 0x044fec0000001820 */
[C---:B------:R-:W-:Y:S01]  /*16b20*/  HMMA.16816.F32 R28, R132.reuse, R62, R28 ;  /* 0x0000003e841c723c */ /* 0x040fe2000000181c */
[----:B------:R-:W2:Y:S05]  /*16b30*/  LDSM.16.M88.4 R60, [R208+0x6000] ;  /* 0x00600000d03c783b */ /* 0x000eaa0000000200 */
[C---:B------:R-:W-:Y:S06]  /*16b40*/  HMMA.16816.F32 R24, R132.reuse, R52, R24 ;  /* 0x000000348418723c */ /* 0x040fec0000001818 */
[----:B------:R-:W-:Y:S01]  /*16b50*/  HMMA.16816.F32 R20, R132, R54, R20 ;  /* 0x000000368414723c */ /* 0x000fe20000001814 */
[----:B------:R-:W3:Y:S05]  /*16b60*/  LDSM.16.M88.4 R52, [R208+0x6800] ;  /* 0x00680000d034783b */ /* 0x000eea0000000200 */
[C---:B-1----:R-:W-:Y:S06]  /*16b70*/  HMMA.16816.F32 R16, R12.reuse, R68, R16 ;  /* 0x000000440c10723c */ /* 0x042fec0000001810 */
[----:B------:R-:W-:Y:S06]  /*16b80*/  HMMA.16816.F32 R68, R12, R70, R4 ;  /* 0x000000460c44723c */ /* 0x000fec0000001804 */
[----:B------:R-:W-:Y:S01]  /*16b90*/  HMMA.16816.F32 R104, R132, R124, R104 ;  /* 0x0000007c8468723c */ /* 0x000fe20000001868 */
[----:B------:R-:W-:Y:S01]  /*16ba0*/  SHF.R.S32.HI R5, RZ, 0x2, R0 ;  /* 0x00000002ff057819 */ /* 0x000fe20000011400 */
[----:B------:R-:W-:Y:S01]  /*16bb0*/  FMUL.FTZ R0, R8, R9 ;  /* 0x0000000908007220 */ /* 0x000fe20000410000 */
[----:B------:R-:W-:-:S03]  /*16bc0*/  LOP3.LUT R4, R44, R45, RZ, 0xfc, !PT ;  /* 0x0000002d2c047212 */ /* 0x000fc600078efcff */
[C---:B------:R-:W-:Y:S01]  /*16bd0*/  HMMA.16816.F32 R100, R132.reuse, R126, R100 ;  /* 0x0000007e8464723c */ /* 0x040fe20000001864 */
[----:B------:R-:W-:Y:S01]  /*16be0*/  IMAD R64, R64, 0x10, R5 ;  /* 0x0000001040407824 */ /* 0x000fe200078e0205 */
[----:B------:R-:W1:Y:S04]  /*16bf0*/  LDSM.16.M88.4 R124, [R208+0x7000] ;  /* 0x00700000d07c783b */ /* 0x000e680000000200 */
[----:B------:R-:W-:Y:S01]  /*16c00*/  HMMA.16816.F32 R88, R132, R116, R88 ;  /* 0x000000748458723c */ /* 0x000fe20000001858 */
[----:B------:R-:W-:-:S04]  /*16c10*/  IADD3 R67, R64, 0x1, R67 ;  /* 0x0000000140437810 */ /* 0x000fc80007ffe043 */
[----:B------:R-:W-:Y:S01]  /*16c20*/  IADD3 R51, R56, R67, -R238 ;  /* 0x0000004338337210 */ /* 0x000fe20007ffe8ee */
[----:B------:R-:W-:Y:S01]  /*16c30*/  HMMA.16816.F32 R84, R132, R118, R84 ;  /* 0x000000768454723c */ /* 0x000fe20000001854 */
[----:B------:R-:W4:Y:S01]  /*16c40*/  LDSM.16.M88.4 R116, [R208+0x7800] ;  /* 0x00780000d074783b */ /* 0x000f220000000200 */
[----:B------:R-:W-:-:S04]  /*16c50*/  DEPBAR.LE SB0, 0x0 ;  /* 0x000080000000791a */ /* 0x000fc80000000000 */
[----:B------:R-:W-:Y:S01]  /*16c60*/  HMMA.16816.F32 R40, R12, R80, R40 ;  /* 0x000000500c28723c */ /* 0x000fe20000001828 */
[----:B------:R-:W-:Y:S02]  /*16c70*/  IMAD.IADD R51, R2, 0x1, R51 ;  /* 0x0000000102337824 */ /* 0x000fe400078e0233 */
[----:B------:R-:W-:-:S03]  /*16c80*/  IMAD.IADD R2, R3, 0x1, R58 ;  /* 0x0000000103027824 */ /* 0x000fc600078e023a */
[----:B------:R-:W-:Y:S01]  /*16c90*/  HMMA.16816.F32 R36, R12, R82, R36 ;  /* 0x000000520c24723c */ /* 0x000fe20000001824 */
[C---:B------:R-:W-:Y:S01]  /*16ca0*/  VIMNMX R50, R51.reuse, R56, PT ;  /* 0x0000003833327248 */ /* 0x040fe20003fe0100 */
[C---:B------:R-:W-:Y:S01]  /*16cb0*/  VIADD R5, R2.reuse, 0x1 ;  /* 0x0000000102057836 */ /* 0x040fe20000000000 */
[----:B------:R-:W-:Y:S01]  /*16cc0*/  VIADDMNMX R51, R51, 0x8, R56, PT ;  /* 0x0000000833337846 */ /* 0x000fe20003800138 */
[C---:B------:R-:W-:Y:S02]  /*16cd0*/  VIADD R6, R2.reuse, 0x9 ;  /* 0x0000000902067836 */ /* 0x040fe40000000000 */
[C---:B------:R-:W-:Y:S01]  /*16ce0*/  HMMA.16816.F32 R112, R132.reuse, R128, R112 ;  /* 0x000000808470723c */ /* 0x040fe20000001870 */
[C---:B------:R-:W-:Y:S01]  /*16cf0*/  VIADD R8, R2.reuse, 0x8 ;  /* 0x0000000802087836 */ /* 0x040fe20000000000 */
[C---:B------:R-:W-:Y:S01]  /*16d00*/  ISETP.GE.AND P2, PT, R5.reuse, R50, PT ;  /* 0x000000320500720c */ /* 0x040fe20003f46270 */
[C---:B------:R-:W-:Y:S01]  /*16d10*/  VIADD R9, R2.reuse, 0x20 ;  /* 0x0000002002097836 */ /* 0x040fe20000000000 */
[----:B------:R-:W-:Y:S01]  /*16d20*/  ISETP.GE.AND P0, PT, R5, R51, PT ;  /* 0x000000330500720c */ /* 0x000fe20003f06270 */
[----:B------:R-:W-:Y:S01]  /*16d30*/  VIADD R249, R2, 0x31 ;  /* 0x0000003102f97836 */ /* 0x000fe20000000000 */
[----:B------:R-:W-:Y:S01]  /*16d40*/  HMMA.16816.F32 R108, R132, R130, R108 ;  /* 0x00000082846c723c */ /* 0x000fe2000000186c */
[----:B------:R-:W-:-:S02]  /*16d50*/  I2FP.F32.S32 R7, R5 ;  /* 0x0000000500077245 */ /* 0x000fc40000201400 */
[C---:B------:R-:W-:Y:S02]  /*16d60*/  ISETP.GE.AND P6, PT, R6.reuse, R50, PT ;  /* 0x000000320600720c */ /* 0x040fe40003fc6270 */
[----:B------:R-:W-:Y:S01]  /*16d70*/  ISETP.GE.AND P4, PT, R6, R51, PT ;  /* 0x000000330600720c */ /* 0x000fe20003f86270 */
[C---:B------:R-:W-:Y:S01]  /*16d80*/  HMMA.16816.F32 R96, R132.reuse, R120, R96 ;  /* 0x000000788460723c */ /* 0x040fe20000001860 */
[----:B------:R-:W-:Y:S01]  /*16d90*/  I2FP.F32.S32 R5, R8 ;  /* 0x0000000800057245 */ /* 0x000fe20000201400 */
[CC--:B------:R-:W-:Y:S01]  /*16da0*/  FFMA.FTZ R41, R0.reuse, R7.reuse, R41 ;  /* 0x0000000700297223 */ /* 0x0c0fe20000010029 */
[----:B------:R-:W-:Y:S01]  /*16db0*/  I2FP.F32.S32 R6, R6 ;  /* 0x0000000600067245 */ /* 0x000fe20000201400 */
[----:B------:R-:W-:Y:S01]  /*16dc0*/  FFMA.FTZ R43, R0, R7, R43 ;  /* 0x00000007002b7223 */ /* 0x000fe2000001002b */
[----:B------:R-:W-:Y:S01]  /*16dd0*/  ISETP.GE.AND P3, PT, R8, R51, PT ;  /* 0x000000330800720c */ /* 0x000fe20003f66270 */
[----:B------:R-:W-:Y:S01]  /*16de0*/  HMMA.16816.F32 R92, R132, R122, R92 ;  /* 0x0000007a845c723c */ /* 0x000fe2000000185c */
[CC--:B------:R-:W-:Y:S01]  /*16df0*/  FFMA.FTZ R36, R0.reuse, R5.reuse, R36 ;  /* 0x0000000500247223 */ /* 0x0c0fe20000010024 */
[C---:B------:R-:W-:Y:S01]  /*16e00*/  FFMA.FTZ R38, R0.reuse, R5, R38 ;  /* 0x0000000500267223 */ /* 0x040fe20000010026 */
[----:B------:R-:W-:Y:S01]  /*16e10*/  FFMA.FTZ R37, R0, R6, R37 ;  /* 0x0000000600257223 */ /* 0x000fe20000010025 */
[----:B------:R-:W-:-:S02]  /*16e20*/  VIADD R7, R2, 0x10 ;  /* 0x0000001002077836 */ /* 0x000fc40000000000 */
[----:B------:R-:W-:Y:S01]  /*16e30*/  FFMA.FTZ R39, R0, R6, R39 ;  /* 0x0000000600277223 */ /* 0x000fe20000010027 */
[C---:B------:R-:W-:Y:S01]  /*16e40*/  HMMA.16816.F32 R32, R12.reuse, R76, R32 ;  /* 0x0000004c0c20723c */ /* 0x040fe20000001820 */
[----:B------:R-:W-:Y:S01]  /*16e50*/  VIADD R5, R2, 0x18 ;  /* 0x0000001802057836 */ /* 0x000fe20000000000 */
[-C--:B------:R-:W-:Y:S01]  /*16e60*/  ISETP.GE.AND P1, PT, R8, R50.reuse, PT ;  /* 0x000000320800720c */ /* 0x080fe20003f26270 */
[----:B------:R-:W-:Y:S01]  /*16e70*/  VIADD R6, R2, 0x11 ;  /* 0x0000001102067836 */ /* 0x000fe20000000000 */
[----:B------:R-:W-:Y:S02]  /*16e80*/  FSEL R59, R41, -INF , !P2 ;  /* 0xff800000293b7808 */ /* 0x000fe40005000000 */
[----:B------:R-:W-:Y:S01]  /*16e90*/  HMMA.16816.F32 R28, R12, R78, R28 ;  /* 0x0000004e0c1c723c */ /* 0x000fe2000000181c */
[C---:B------:R-:W-:Y:S02]  /*16ea0*/  ISETP.GE.AND P5, PT, R7.reuse, R50, PT ;  /* 0x000000320700720c */ /* 0x040fe40003fa6270 */
[----:B------:R-:W-:-:S02]  /*16eb0*/  ISETP.GE.AND P2, PT, R7, R51, PT ;  /* 0x000000330700720c */ /* 0x000fc40003f46270 */
[----:B------:R-:W-:Y:S01]  /*16ec0*/  I2FP.F32.S32 R7, R7 ;  /* 0x0000000700077245 */ /* 0x000fe20000201400 */
[----:B------:R-:W-:Y:S01]  /*16ed0*/  HMMA.16816.F32 R24, R12, R72, R24 ;  /* 0x000000480c18723c */ /* 0x000fe20000001818 */
[----:B------:R-:W-:Y:S02]  /*16ee0*/  FSEL R57, R36, -INF , !P1 ;  /* 0xff80000024397808 */ /* 0x000fe40004800000 */
[----:B------:R-:W-:-:S03]  /*16ef0*/  ISETP.GE.AND P1, PT, R6, R51, PT ;  /* 0x000000330600720c */ /* 0x000fc60003f26270 */
[----:B--2---:R-:W-:Y:S01]  /*16f00*/  HMMA.16816.F32 R112, R12, R60, R112 ;  /* 0x0000003c0c70723c */ /* 0x004fe20000001870 */
[----:B------:R-:W-:-:S05]  /*16f10*/  FSEL R73, R39, -INF , !P4 ;  /* 0xff80000027497808 */ /* 0x000fca0006000000 */
[C---:B---3--:R-:W-:Y:S01]  /*16f20*/  HMMA.16816.F32 R104, R12.reuse, R52, R104 ;  /* 0x000000340c68723c */ /* 0x048fe20000001868 */
[----:B------:R-:W-:Y:S01]  /*16f30*/  FSEL R61, R38, -INF , !P3 ;  /* 0xff800000263d7808 */ /* 0x000fe20005800000 */
[CC--:B------:R-:W-:Y:S01]  /*16f40*/  FFMA.FTZ R32, R0.reuse, R7.reuse, R32 ;  /* 0x0000000700207223 */ /* 0x0c0fe20000010020 */
[-C--:B------:R-:W-:Y:S01]  /*16f50*/  ISETP.GE.AND P3, PT, R5, R50.reuse, PT ;  /* 0x000000320500720c */ /* 0x080fe20003f66270 */
[----:B------:R-:W-:Y:S02]  /*16f60*/  FFMA.FTZ R34, R0, R7, R34 ;  /* 0x0000000700227223 */ /* 0x000fe40000010022 */
[C---:B------:R-:W-:Y:S01]  /*16f70*/  HMMA.16816.F32 R108, R12.reuse, R62, R108 ;  /* 0x0000003e0c6c723c */ /* 0x040fe2000000186c */
[----:B------:R-:W-:Y:S01]  /*16f80*/  FSEL R53, R37, -INF , !P6 ;  /* 0xff80000025357808 */ /* 0x000fe20007000000 */
[----:B------:R-:W-:Y:S01]  /*16f90*/  VIADD R37, R2, 0x58 ;  /* 0x0000005802257836 */ /* 0x000fe20000000000 */
[----:B------:R-:W-:Y:S02]  /*16fa0*/  ISETP.GE.AND P6, PT, R5, R51, PT ;  /* 0x000000330500720c */ /* 0x000fe40003fc6270 */
[----:B------:R-:W-:Y:S01]  /*16fb0*/  I2FP.F32.S32 R5, R5 ;  /* 0x0000000500057245 */ /* 0x000fe20000201400 */
[C---:B------:R-:W-:Y:S01]  /*16fc0*/  HMMA.16816.F32 R20, R12.reuse, R74, R20 ;  /* 0x0000004a0c14723c */ /* 0x040fe20000001814 */
[----:B------:R-:W-:Y:S01]  /*16fd0*/  FSEL R63, R43, -INF , !P0 ;  /* 0xff8000002b3f7808 */ /* 0x000fe20004000000 */
[----:B------:R-:W-:Y:S01]  /*16fe0*/  BAR.SYNC.DEFER_BLOCKING 0x0 ;  /* 0x0000000000007b1d */ /* 0x000fe20000010000 */
[----:B------:R-:W-:Y:S01]  /*16ff0*/  ISETP.GE.AND P0, PT, R6, R50, PT ;  /* 0x000000320600720c */ /* 0x000fe20003f06270 */
[C---:B------:R-:W-:Y:S01]  /*17000*/  FFMA.FTZ R30, R0.reuse, R5, R30 ;  /* 0x00000005001e7223 */ /* 0x040fe2000001001e */
[----:B------:R-:W-:Y:S01]  /*17010*/  I2FP.F32.S32 R6, R6 ;  /* 0x0000000600067245 */ /* 0x000fe20000201400 */
[----:B------:R-:W-:Y:S04]  /*17020*/  HMMA.16816.F32 R100, R12, R54, R100 ;  /* 0x000000360c64723c */ /* 0x000fe80000001864 */
[----:B------:R-:W-:-:S02]  /*17030*/  FFMA.FTZ R35, R0, R6, R35 ;  /* 0x0000000600237223 */ /* 0x000fc40000010023 */
[C---:B-1----:R-:W-:Y:S01]  /*17040*/  HMMA.16816.F32 R96, R12.reuse, R124, R96 ;  /* 0x0000007c0c60723c */ /* 0x042fe20000001860 */
[----:B------:R-:W-:Y:S02]  /*17050*/  FSEL R55, R34, -INF , !P2 ;  /* 0xff80000022377808 */ /* 0x000fe40005000000 */
[----:B------:R-:W-:Y:S02]  /*17060*/  FSEL R35, R35, -INF , !P1 ;  /* 0xff80000023237808 */ /* 0x000fe40004800000 */
[----:B------:R-:W-:Y:S01]  /*17070*/  ISETP.GE.AND P2, PT, R9, R50, PT ;  /* 0x000000320900720c */ /* 0x000fe20003f46270 */
[C---:B------:R-:W-:Y:S06]  /*17080*/  HMMA.16816.F32 R92, R12.reuse, R126, R92 ;  /* 0x0000007e0c5c723c */ /* 0x040fec000000185c */
[C---:B----4-:R-:W-:Y:S06]  /*17090*/  HMMA.16816.F32 R88, R12.reuse, R116, R88 ;  /* 0x000000740c58723c */ /* 0x050fec0000001858 */
[----:B------:R-:W-:Y:S07]  /*170a0*/  HMMA.16816.F32 R84, R12, R118, R84 ;  /* 0x000000760c54723c */ /* 0x000fee0000001854 */
[----:B------:R-:W-:Y:S01]  /*170b0*/  FFMA.FTZ R13, R0, R5, R28 ;  /* 0x00000005000d7223 */ /* 0x000fe2000001001c */
[----:B------:R-:W-:-:S02]  /*170c0*/  VIADD R5, R2, 0x19 ;  /* 0x0000001902057836 */ /* 0x000fc40000000000 */
[----:B------:R-:W-:Y:S01]  /*170d0*/  FFMA.FTZ R15, R0, R6, R33 ;  /* 0x00000006000f7223 */ /* 0x000fe20000010021 */
[----:B------:R-:W-:Y:S01]  /*170e0*/  VIADD R6, R2, 0x21 ;  /* 0x0000002102067836 */ /* 0x000fe20000000000 */
[----:B------:R-:W-:Y:S01]  /*170f0*/  FSEL R33, R32, -INF , !P5 ;  /* 0xff80000020217808 */ /* 0x000fe20006800000 */
[----:B------:R-:W-:Y:S01]  /*17100*/  VIADD R12, R2, 0x38 ;  /* 0x00000038020c7836 */ /* 0x000fe20000000000 */
[C---:B------:R-:W-:Y:S02]  /*17110*/  ISETP.GE.AND P4, PT, R5.reuse, R50, PT ;  /* 0x000000320500720c */ /* 0x040fe40003f86270 */
[----:B------:R-:W-:Y:S02]  /*17120*/  ISETP.GE.AND P5, PT, R5, R51, PT ;  /* 0x000000330500720c */ /* 0x000fe40003fa6270 */
[----:B------:R-:W-:Y:S02]  /*17130*/  I2FP.F32.S32 R5, R5 ;  /* 0x0000000500057245 */ /* 0x000fe40000201400 */
[----:B------:R-:W-:-:S02]  /*17140*/  FSEL R15, R15, -INF , !P0 ;  /* 0xff8000000f0f7808 */ /* 0x000fc40004000000 */
[----:B------:R-:W-:Y:S01]  /*17150*/  FSEL R13, R13, -INF , !P3 ;  /* 0xff8000000d0d7808 */ /* 0x000fe20005800000 */
[----:B------:R-:W-:Y:S01]  /*17160*/  FFMA.FTZ R7, R0, R5, R29 ;  /* 0x0000000500077223 */ /* 0x000fe2000001001d */
[----:B------:R-:W-:Y:S01]  /*17170*/  ISETP.GE.AND P0, PT, R9, R51, PT ;  /* 0x000000330900720c */ /* 0x000fe20003f06270 */
[----:B------:R-:W-:Y:S01]  /*17180*/  VIADD R29, R2, 0x28 ;  /* 0x00000028021d7836 */ /* 0x000fe20000000000 */
[----:B------:R-:W-:Y:S01]  /*17190*/  ISETP.GE.AND P1, PT, R6, R50, PT ;  /* 0x000000320600720c */ /* 0x000fe20003f26270 */
[----:B------:R-:W-:Y:S01]  /*171a0*/  FFMA.FTZ R5, R0, R5, R31 ;  /* 0x0000000500057223 */ /* 0x000fe2000001001f */
[----:B------:R-:W-:Y:S02]  /*171b0*/  ISETP.GE.AND P3, PT, R6, R51, PT ;  /* 0x000000330600720c */ /* 0x000fe40003f66270 */
[----:B------:R-:W-:Y:S02]  /*171c0*/  I2FP.F32.S32 R9, R9 ;  /* 0x0000000900097245 */ /* 0x000fe40000201400 */
[----:B------:R-:W-:-:S02]  /*171d0*/  I2FP.F32.S32 R6, R6 ;  /* 0x0000000600067245 */ /* 0x000fc40000201400 */
[----:B------:R-:W-:Y:S01]  /*171e0*/  FSEL R7, R7, -INF , !P4 ;  /* 0xff80000007077808 */ /* 0x000fe20006000000 */
[CC--:B------:R-:W-:Y:S01]  /*171f0*/  FFMA.FTZ R24, R0.reuse, R9.reuse, R24 ;  /* 0x0000000900187223 */ /* 0x0c0fe20000010018 */
[C---:B------:R-:W-:Y:S01]  /*17200*/  FFMA.FTZ R26, R0.reuse, R9, R26 ;  /* 0x00000009001a7223 */ /* 0x040fe2000001001a */
[CC--:B------:R-:W-:Y:S01]  /*17210*/  FFMA.FTZ R45, R0.reuse, R6.reuse, R25 ;  /* 0x00000006002d7223 */ /* 0x0c0fe20000010019 */
[----:B------:R-:W-:Y:S01]  /*17220*/  FFMA.FTZ R27, R0, R6, R27 ;  /* 0x00000006001b7223 */ /* 0x000fe2000001001b */
[----:B------:R-:W-:Y:S01]  /*17230*/  VIADD R6, R2, 0x29 ;  /* 0x0000002902067836 */ /* 0x000fe20000000000 */
[----:B------:R-:W-:Y:S01]  /*17240*/  FSEL R25, R30, -INF , !P6 ;  /* 0xff8000001e197808 */ /* 0x000fe20007000000 */
[----:B------:R-:W-:Y:S01]  /*17250*/  VIADD R9, R2, 0x30 ;  /* 0x0000003002097836 */ /* 0x000fe20000000000 */
[C---:B------:R-:W-:Y:S02]  /*17260*/  ISETP.GE.AND P6, PT, R29.reuse, R50, PT ;  /* 0x000000321d00720c */ /* 0x040fe40003fc6270 */
[----:B------:R-:W-:-:S02]  /*17270*/  ISETP.GE.AND P4, PT, R29, R51, PT ;  /* 0x000000331d00720c */ /* 0x000fc40003f86270 */
[----:B------:R-:W-:Y:S02]  /*17280*/  I2FP.F32.S32 R29, R29 ;  /* 0x0000001d001d7245 */ /* 0x000fe40000201400 */
[----:B------:R-:W-:Y:S02]  /*17290*/  FSEL R5, R5, -INF , !P5 ;  /* 0xff80000005057808 */ /* 0x000fe40006800000 */
[----:B------:R-:W-:Y:S01]  /*172a0*/  FSEL R36, R24, -INF , !P2 ;  /* 0xff80000018247808 */ /* 0x000fe20005000000 */
[-C--:B------:R-:W-:Y:S01]  /*172b0*/  FFMA.FTZ R8, R0, R29.reuse, R20 ;  /* 0x0000001d00087223 */ /* 0x080fe20000010014 */
[----:B------:R-:W-:Y:S01]  /*172c0*/  FSEL R38, R26, -INF , !P0 ;  /* 0xff8000001a267808 */ /* 0x000fe20004000000 */
[----:B------:R-:W-:Y:S01]  /*172d0*/  FFMA.FTZ R22, R0, R29, R22 ;  /* 0x0000001d00167223 */ /* 0x000fe20000010016 */
[----:B------:R-:W-:Y:S02]  /*172e0*/  FSEL R45, R45, -INF , !P1 ;  /* 0xff8000002d2d7808 */ /* 0x000fe40004800000 */
[----:B------:R-:W-:-:S02]  /*172f0*/  ISETP.GE.AND P5, PT, R6, R50, PT ;  /* 0x000000320600720c */ /* 0x000fc40003fa6270 */
[-C--:B------:R-:W-:Y:S02]  /*17300*/  ISETP.GE.AND P2, PT, R6, R51.reuse, PT ;  /* 0x000000330600720c */ /* 0x080fe40003f46270 */
[C---:B------:R-:W-:Y:S02]  /*17310*/  ISETP.GE.AND P0, PT, R9.reuse, R50, PT ;  /* 0x000000320900720c */ /* 0x040fe40003f06270 */
[----:B------:R-:W-:Y:S02]  /*17320*/  ISETP.GE.AND P1, PT, R9, R51, PT ;  /* 0x000000330900720c */ /* 0x000fe40003f26270 */
[----:B------:R-:W-:Y:S02]  /*17330*/  I2FP.F32.S32 R6, R6 ;  /* 0x0000000600067245 */ /* 0x000fe40000201400 */
[----:B------:R-:W-:Y:S02]  /*17340*/  I2FP.F32.S32 R9, R9 ;  /* 0x0000000900097245 */ /* 0x000fe40000201400 */
[----:B------:R-:W-:Y:S01]  /*17350*/  FSEL R44, R27, -INF , !P3 ;  /* 0xff8000001b2c7808 */ /* 0x000fe20005800000 */
[CC--:B------:R-:W-:Y:S01]  /*17360*/  FFMA.FTZ R21, R0.reuse, R6.reuse, R21 ;  /* 0x0000000600157223 */ /* 0x0c0fe20000010015 */
[C---:B------:R-:W-:Y:S01]  /*17370*/  FFMA.FTZ R23, R0.reuse, R6, R23 ;  /* 0x0000000600177223 */ /* 0x040fe20000010017 */
[-C--:B------:R-:W-:Y:S01]  /*17380*/  FFMA.FTZ R16, R0, R9.reuse, R16 ;  /* 0x0000000900107223 */ /* 0x080fe20000010010 */
[----:B------:R-:W-:Y:S01]  /*17390*/  VIADD R6, R2, 0x39 ;  /* 0x0000003902067836 */ /* 0x000fe20000000000 */
[----:B------:R-:W-:Y:S01]  /*173a0*/  FSEL R8, R8, -INF , !P6 ;  /* 0xff80000008087808 */ /* 0x000fe20007000000 */
[----:B------:R-:W-:Y:S01]  /*173b0*/  FFMA.FTZ R9, R0, R9, R18 ;  /* 0x0000000900097223 */ /* 0x000fe20000010012 */
[----:B------:R-:W-:-:S02]  /*173c0*/  ISETP.GE.AND P3, PT, R249, R50, PT ;  /* 0x00000032f900720c */ /* 0x000fc40003f66270 */
[----:B------:R-:W-:Y:S02]  /*173d0*/  ISETP.GE.AND P6, PT, R249, R51, PT ;  /* 0x00000033f900720c */ /* 0x000fe40003fc6270 */
[----:B------:R-:W-:Y:S02]  /*173e0*/  I2FP.F32.S32 R249, R249 ;  /* 0x000000f900f97245 */ /* 0x000fe40000201400 */
[----:B------:R-:W-:Y:S02]  /*173f0*/  FSEL R251, R23, -INF , !P2 ;  /* 0xff80000017fb7808 */ /* 0x000fe40005000000 */
[----:B------:R-:W-:Y:S01]  /*17400*/  FSEL R245, R16, -INF , !P0 ;  /* 0xff80000010f57808 */ /* 0x000fe20004000000 */
[CC--:B------:R-:W-:Y:S01]  /*17410*/  FFMA.FTZ R147, R0.reuse, R249.reuse, R17 ;  /* 0x000000f900937223 */ /* 0x0c0fe20000010011 */
[----:B------:R-:W-:Y:S01]  /*17420*/  FSEL R41, R21, -INF , !P5 ;  /* 0xff80000015297808 */ /* 0x000fe20006800000 */
[----:B------:R-:W-:Y:S01]  /*17430*/  FFMA.FTZ R249, R0, R249, R19 ;  /* 0x000000f900f97223 */ /* 0x000fe20000010013 */
[----:B------:R-:W-:Y:S01]  /*17440*/  ISETP.GE.AND P2, PT, R6, R50, PT ;  /* 0x000000320600720c */ /* 0x000fe20003f46270 */
[----:B------:R-:W-:Y:S01]  /*17450*/  VIADD R19, R2, 0x40 ;  /* 0x0000004002137836 */ /* 0x000fe20000000000 */
[----:B------:R-:W-:Y:S01]  /*17460*/  ISETP.GE.AND P0, PT, R6, R51, PT ;  /* 0x000000330600720c */ /* 0x000fe20003f06270 */
[----:B------:R-:W-:Y:S01]  /*17470*/  VIADD R17, R2, 0x48 ;  /* 0x0000004802117836 */ /* 0x000fe20000000000 */
[----:B------:R-:W-:-:S02]  /*17480*/  I2FP.F32.S32 R21, R12 ;  /* 0x0000000c00157245 */ /* 0x000fc40000201400 */
[----:B------:R-:W-:Y:S02]  /*17490*/  I2FP.F32.S32 R6, R6 ;  /* 0x0000000600067245 */ /* 0x000fe40000201400 */
[----:B------:R-:W-:Y:S01]  /*174a0*/  FSEL R43, R22, -INF , !P4 ;  /* 0xff800000162b7808 */ /* 0x000fe20006000000 */
[CC--:B------:R-:W-:Y:S01]  /*174b0*/  FFMA.FTZ R68, R0.reuse, R21.reuse, R68 ;  /* 0x0000001500447223 */ /* 0x0c0fe20000010044 */
[C---:B------:R-:W-:Y:S01]  /*174c0*/  FFMA.FTZ R70, R0.reuse, R21, R70 ;  /* 0x0000001500467223 */ /* 0x040fe20000010046 */
[CC--:B------:R-:W-:Y:S01]  /*174d0*/  FFMA.FTZ R69, R0.reuse, R6.reuse, R69 ;  /* 0x0000000600457223 */ /* 0x0c0fe20000010045 */
[----:B------:R-:W-:Y:S01]  /*174e0*/  FFMA.FTZ R71, R0, R6, R71 ;  /* 0x0000000600477223 */ /* 0x000fe20000010047 */
[----:B------:R-:W-:Y:S01]  /*174f0*/  ISETP.GE.AND P4, PT, R12, R50, PT ;  /* 0x000000320c00720c */ /* 0x000fe20003f86270 */
[----:B------:R-:W-:Y:S01]  /*17500*/  VIADD R6, R2, 0x41 ;  /* 0x0000004102067836 */ /* 0x000fe20000000000 */
        /* <DEDUP_REMOVED lines=9> */
[----:B------:R-:W-:Y:S02]  /*175a0*/  FSEL R149, R69, -INF , !P2 ;  /* 0xff80000045957808 */ /* 0x000fe40005000000 */
[----:B------:R-:W-:Y:S02]  /*175b0*/  I2FP.F32.S32 R19, R19 ;  /* 0x0000001300137245 */ /* 0x000fe40000201400 */
[CC--:B------:R-:W-:Y:S02]  /*175c0*/  ISETP.GE.AND P6, PT, R6.reuse, R50.reuse, PT ;  /* 0x000000320600720c */ /* 0x0c0fe40003fc6270 */
[----:B------:R-:W-:Y:S01]  /*175d0*/  ISETP.GE.AND P4, PT, R6, R51, PT ;  /* 0x000000330600720c */ /* 0x000fe20003f86270 */
[CC--:B------:R-:W-:Y:S01]  /*175e0*/  FFMA.FTZ R112, R0.reuse, R19.reuse, R112 ;  /* 0x0000001300707223 */ /* 0x0c0fe20000010070 */
[C---:B------:R-:W-:Y:S01]  /*175f0*/  ISETP.GE.AND P5, PT, R17.reuse, R50, PT ;  /* 0x000000321100720c */ /* 0x040fe20003fa6270 */
[----:B------:R-:W-:Y:S01]  /*17600*/  FFMA.FTZ R114, R0, R19, R114 ;  /* 0x0000001300727223 */ /* 0x000fe20000010072 */
        /* <DEDUP_REMOVED lines=12> */
[----:B------:R-:W-:-:S02]  /*176d0*/  ISETP.GE.AND P0, PT, R12, R50, PT ;  /* 0x000000320c00720c */ /* 0x000fc40003f06270 */
[----:B------:R-:W-:Y:S02]  /*176e0*/  ISETP.GE.AND P1, PT, R12, R51, PT ;  /* 0x000000330c00720c */ /* 0x000fe40003f26270 */
[----:B------:R-:W-:Y:S02]  /*176f0*/  FSEL R197, R114, -INF , !P3 ;  /* 0xff80000072c57808 */ /* 0x000fe40005800000 */
[----:B------:R-:W-:Y:S02]  /*17700*/  FSEL R173, R113, -INF , !P6 ;  /* 0xff80000071ad7808 */ /* 0x000fe40007000000 */
[----:B------:R-:W-:Y:S02]  /*17710*/  FSEL R169, R115, -INF , !P4 ;  /* 0xff80000073a97808 */ /* 0x000fe40006000000 */
[----:B------:R-:W-:Y:S02]  /*17720*/  FSEL R175, R108, -INF , !P5 ;  /* 0xff8000006caf7808 */ /* 0x000fe40006800000 */
[----:B------:R-:W-:-:S02]  /*17730*/  I2FP.F32.S32 R12, R12 ;  /* 0x0000000c000c7245 */ /* 0x000fc40000201400 */
[C---:B------:R-:W-:Y:S02]  /*17740*/  ISETP.GE.AND P3, PT, R17.reuse, R50, PT ;  /* 0x000000321100720c */ /* 0x040fe40003f66270 */
[-C--:B------:R-:W-:Y:S01]  /*17750*/  ISETP.GE.AND P6, PT, R17, R51.reuse, PT ;  /* 0x000000331100720c */ /* 0x080fe20003fc6270 */
[----:B------:R-:W-:Y:S01]  /*17760*/  FFMA.FTZ R109, R0, R12, R109 ;  /* 0x0000000c006d7223 */ /* 0x000fe2000001006d */
[----:B------:R-:W-:Y:S01]  /*17770*/  ISETP.GE.AND P4, PT, R6, R50, PT ;  /* 0x000000320600720c */ /* 0x000fe20003f86270 */
[----:B------:R-:W-:Y:S01]  /*17780*/  FFMA.FTZ R111, R0, R12, R111 ;  /* 0x0000000c006f7223 */ /* 0x000fe2000001006f */
[----:B------:R-:W-:Y:S01]  /*17790*/  ISETP.GE.AND P5, PT, R6, R51, PT ;  /* 0x000000330600720c */ /* 0x000fe20003fa6270 */
[----:B------:R-:W-:Y:S01]  /*177a0*/  VIADD R12, R2, 0x61 ;  /* 0x00000061020c7836 */ /* 0x000fe20000000000 */
[----:B------:R-:W-:Y:S02]  /*177b0*/  I2FP.F32.S32 R17, R17 ;  /* 0x0000001100117245 */ /* 0x000fe40000201400 */
[----:B------:R-:W-:-:S02]  /*177c0*/  I2FP.F32.S32 R6, R6 ;  /* 0x0000000600067245 */ /* 0x000fc40000201400 */
        /* <DEDUP_REMOVED lines=8> */
[C---:B------:R-:W-:Y:S02]  /*17850*/  ISETP.GE.AND P2, PT, R37.reuse, R50, PT ;  /* 0x000000322500720c */ /* 0x040fe40003f46270 */
[----:B------:R-:W-:-:S02]  /*17860*/  ISETP.GE.AND P0, PT, R37, R51, PT ;  /* 0x000000332500720c */ /* 0x000fc40003f06270 */
[----:B------:R-:W-:Y:S02]  /*17870*/  FSEL R177, R111, -INF , !P1 ;  /* 0xff8000006fb17808 */ /* 0x000fe40004800000 */
[----:B------:R-:W-:Y:S02]  /*17880*/  FSEL R189, R104, -INF , !P3 ;  /* 0xff80000068bd7808 */ /* 0x000fe40005800000 */
[----:B------:R-:W-:Y:S02]  /*17890*/  FSEL R187, R106, -INF , !P6 ;  /* 0xff8000006abb7808 */ /* 0x000fe40007000000 */
[----:B------:R-:W-:Y:S02]  /*178a0*/  FSEL R185, R105, -INF , !P4 ;  /* 0xff80000069b97808 */ /* 0x000fe40006000000 */
[----:B------:R-:W-:Y:S02]  /*178b0*/  I2FP.F32.S32 R37, R37 ;  /* 0x0000002500257245 */ /* 0x000fe40000201400 */
[----:B------:R-:W-:-:S02]  /*178c0*/  ISETP.GE.AND P1, PT, R6, R50, PT ;  /* 0x000000320600720c */ /* 0x000fc40003f26270 */
[----:B------:R-:W-:Y:S01]  /*178d0*/  ISETP.GE.AND P3, PT, R6, R51, PT ;  /* 0x000000330600720c */ /* 0x000fe20003f66270 */
[CC--:B------:R-:W-:Y:S01]  /*178e0*/  FFMA.FTZ R100, R0.reuse, R37.reuse, R100 ;  /* 0x0000002500647223 */ /* 0x0c0fe20000010064 */
[C---:B------:R-:W-:Y:S01]  /*178f0*/  ISETP.GE.AND P6, PT, R17.reuse, R50, PT ;  /* 0x000000321100720c */ /* 0x040fe20003fc6270 */
[C---:B------:R-:W-:Y:S01]  /*17900*/  FFMA.FTZ R37, R0.reuse, R37, R102 ;  /* 0x0000002500257223 */ /* 0x040fe20000010066 */
[----:B------:R-:W-:Y:S02]  /*17910*/  ISETP.GE.AND P4, PT, R17, R51, PT ;  /* 0x000000331100720c */ /* 0x000fe40003f86270 */
[----:B------:R-:W-:Y:S02]  /*17920*/  I2FP.F32.S32 R6, R6 ;  /* 0x0000000600067245 */ /* 0x000fe40000201400 */
[----:B------:R-:W-:Y:S02]  /*17930*/  I2FP.F32.S32 R17, R17 ;  /* 0x0000001100117245 */ /* 0x000fe40000201400 */
        /* <DEDUP_REMOVED lines=8> */
[----:B------:R-:W-:-:S02]  /*179c0*/  FSEL R179, R103, -INF , !P3 ;  /* 0xff80000067b37808 */ /* 0x000fc40005800000 */
[----:B------:R-:W-:Y:S02]  /*179d0*/  FSEL R163, R96, -INF , !P6 ;  /* 0xff80000060a37808 */ /* 0x000fe40007000000 */
[CC--:B------:R-:W-:Y:S02]  /*179e0*/  ISETP.GE.AND P0, PT, R17.reuse, R50.reuse, PT ;  /* 0x000000321100720c */ /* 0x0c0fe40003f06270 */
[-C--:B------:R-:W-:Y:S02]  /*179f0*/  ISETP.GE.AND P1, PT, R17, R51.reuse, PT ;  /* 0x000000331100720c */ /* 0x080fe40003f26270 */
[C---:B------:R-:W-:Y:S02]  /*17a00*/  ISETP.GE.AND P3, PT, R6.reuse, R50, PT ;  /* 0x000000320600720c */ /* 0x040fe40003f66270 */
[----:B------:R-:W-:Y:S02]  /*17a10*/  ISETP.GE.AND P6, PT, R6, R51, PT ;  /* 0x000000330600720c */ /* 0x000fe40003fc6270 */
[----:B------:R-:W-:-:S02]  /*17a20*/  I2FP.F32.S32 R17, R17 ;  /* 0x0000001100117245 */ /* 0x000fc40000201400 */
[----:B------:R-:W-:Y:S02]  /*17a30*/  I2FP.F32.S32 R6, R6 ;  /* 0x0000000600067245 */ /* 0x000fe40000201400 */
[----:B------:R-:W-:Y:S01]  /*17a40*/  FSEL R39, R39, -INF , !P5 ;  /* 0xff80000027277808 */ /* 0x000fe20006800000 */
[-C--:B------:R-:W-:Y:S01]  /*17a50*/  FFMA.FTZ R92, R0, R17.reuse, R92 ;  /* 0x00000011005c7223 */ /* 0x080fe2000001005c */
[----:B------:R-:W-:Y:S01]  /*17a60*/  FSEL R183, R100, -INF , !P2 ;  /* 0xff80000064b77808 */ /* 0x000fe20005000000 */
[----:B------:R-:W-:Y:S01]  /*17a70*/  FFMA.FTZ R94, R0, R17, R94 ;  /* 0x00000011005e7223 */ /* 0x000fe2000001005e */
[----:B------:R-:W-:Y:S01]  /*17a80*/  ISETP.GE.AND P5, PT, R12, R50, PT ;  /* 0x000000320c00720c */ /* 0x000fe20003fa6270 */
[----:B------:R-:W-:Y:S01]  /*17a90*/  FFMA.FTZ R93, R0, R6, R93 ;  /* 0x00000006005d7223 */ /* 0x000fe2000001005d */
[----:B------:R-:W-:Y:S01]  /*17aa0*/  ISETP.GE.AND P2, PT, R12, R51, PT ;  /* 0x000000330c00720c */ /* 0x000fe20003f46270 */
[----:B------:R-:W-:Y:S01]  /*17ab0*/  VIADD R17, R2, 0x78 ;  /* 0x0000007802117836 */ /* 0x000fe20000000000 */
[----:B------:R-:W-:Y:S01]  /*17ac0*/  I2FP.F32.S32 R12, R12 ;  /* 0x0000000c000c7245 */ /* 0x000fe20000201400 */
[----:B------:R-:W-:Y:S01]  /*17ad0*/  FFMA.FTZ R95, R0, R6, R95 ;  /* 0x00000006005f7223 */ /* 0x000fe2000001005f */
[----:B------:R-:W-:Y:S01]  /*17ae0*/  VIADD R6, R2, 0x71 ;  /* 0x0000007102067836 */ /* 0x000fe20000000000 */
[----:B------:R-:W-:-:S02]  /*17af0*/  FSEL R165, R94, -INF , !P1 ;  /* 0xff8000005ea57808 */ /* 0x000fc40004800000 */
[CC--:B------:R-:W-:Y:S01]  /*17b00*/  FFMA.FTZ R97, R0.reuse, R12.reuse, R97 ;  /* 0x0000000c00617223 */ /* 0x0c0fe20000010061 */
[----:B------:R-:W-:Y:S01]  /*17b10*/  FFMA.FTZ R99, R0, R12, R99 ;  /* 0x0000000c00637223 */ /* 0x000fe20000010063 */
[----:B------:R-:W-:Y:S02]  /*17b20*/  FSEL R157, R93, -INF , !P3 ;  /* 0xff8000005d9d7808 */ /* 0x000fe40005800000 */
[C---:B------:R-:W-:Y:S02]  /*17b30*/  ISETP.GE.AND P1, PT, R17.reuse, R50, PT ;  /* 0x000000321100720c */ /* 0x040fe40003f26270 */
[----:B------:R-:W-:Y:S02]  /*17b40*/  ISETP.GE.AND P3, PT, R17, R51, PT ;  /* 0x000000331100720c */ /* 0x000fe40003f66270 */
[----:B------:R-:W-:Y:S02]  /*17b50*/  I2FP.F32.S32 R17, R17 ;  /* 0x0000001100117245 */ /* 0x000fe40000201400 */
[----:B------:R-:W-:-:S02]  /*17b60*/  FSEL R171, R98, -INF , !P4 ;  /* 0xff80000062ab7808 */ /* 0x000fc40006000000 */
[----:B------:R-:W-:Y:S01]  /*17b70*/  FSEL R161, R97, -INF , !P5 ;  /* 0xff80000061a17808 */ /* 0x000fe20006800000 */
[CC--:B------:R-:W-:Y:S01]  /*17b80*/  FFMA.FTZ R84, R0.reuse, R17.reuse, R84 ;  /* 0x0000001100547223 */ /* 0x0c0fe20000010054 */
[----:B------:R-:W-:Y:S01]  /*17b90*/  FSEL R167, R99, -INF , !P2 ;  /* 0xff80000063a77808 */ /* 0x000fe20005000000 */
[----:B------:R-:W-:Y:S01]  /*17ba0*/  FFMA.FTZ R86, R0, R17, R86 ;  /* 0x0000001100567223 */ /* 0x000fe20000010056 */
        /* <DEDUP_REMOVED lines=8> */
[----:B------:R-:W-:Y:S01]  /*17c30*/  FFMA.FTZ R90, R0, R19, R90 ;  /* 0x00000013005a7223 */ /* 0x000fe2000001005a */
[----:B------:R-:W-:Y:S01]  /*17c40*/  ISETP.GE.AND P1, PT, R48, 0x2, PT ;  /* 0x000000023000780c */ /* 0x000fe20003f26270 */
[CC--:B------:R-:W-:Y:S01]  /*17c50*/  FFMA.FTZ R89, R0.reuse, R6.reuse, R89 ;  /* 0x0000000600597223 */ /* 0x0c0fe20000010059 */
[----:B------:R-:W-:Y:S01]  /*17c60*/  FFMA.FTZ R91, R0, R6, R91 ;  /* 0x00000006005b7223 */ /* 0x000fe2000001005b */
[----:B------:R-:W-:-:S02]  /*17c70*/  VIADD R6, R2, 0x79 ;  /* 0x0000007902067836 */ /* 0x000fc40000000000 */
[----:B------:R-:W-:Y:S01]  /*17c80*/  FFMA.FTZ R88, R0, R19, R88 ;  /* 0x0000001300587223 */ /* 0x000fe20000010058 */
[----:B------:R-:W-:Y:S02]  /*17c90*/  FSEL R145, R90, -INF , !P5 ;  /* 0xff8000005a917808 */ /* 0x000fe40006800000 */
[----:B------:R-:W-:Y:S02]  /*17ca0*/  FSEL R137, R89, -INF , !P2 ;  /* 0xff80000059897808 */ /* 0x000fe40005000000 */
[----:B------:R-:W-:Y:S02]  /*17cb0*/  I2FP.F32.S32 R19, R2 ;  /* 0x0000000200137245 */ /* 0x000fe40000201400 */
[C---:B------:R-:W-:Y:S02]  /*17cc0*/  ISETP.GE.AND P5, PT, R6.reuse, R50, PT ;  /* 0x000000320600720c */ /* 0x040fe40003fa6270 */
[----:B------:R-:W-:Y:S01]  /*17cd0*/  ISETP.GE.AND P2, PT, R6, R51, PT ;  /* 0x000000330600720c */ /* 0x000fe20003f46270 */
[CC--:B------:R-:W-:Y:S01]  /*17ce0*/  FFMA.FTZ R17, R0.reuse, R19.reuse, R40 ;  /* 0x0000001300117223 */ /* 0x0c0fe20000010028 */
[----:B------:R-:W-:Y:S01]  /*17cf0*/  I2FP.F32.S32 R6, R6 ;  /* 0x0000000600067245 */ /* 0x000fe20000201400 */
[----:B------:R-:W-:Y:S01]  /*17d00*/  FFMA.FTZ R19, R0, R19, R42 ;  /* 0x0000001300137223 */ /* 0x000fe2000001002a */
[----:B------:R-:W-:-:S02]  /*17d10*/  FSEL R151, R95, -INF , !P6 ;  /* 0xff8000005f977808 */ /* 0x000fc40007000000 */
[----:B------:R-:W-:Y:S01]  /*17d20*/  FSEL R139, R88, -INF , !P4 ;  /* 0xff800000588b7808 */ /* 0x000fe20006000000 */
[CC--:B------:R-:W-:Y:S01]  /*17d30*/  FFMA.FTZ R85, R0.reuse, R6.reuse, R85 ;  /* 0x0000000600557223 */ /* 0x0c0fe20000010055 */
[----:B------:R-:W-:Y:S01]  /*17d40*/  FSEL R143, R91, -INF , !P0 ;  /* 0xff8000005b8f7808 */ /* 0x000fe20004000000 */
[----:B------:R-:W-:Y:S01]  /*17d50*/  FFMA.FTZ R67, R0, R6, R87 ;  /* 0x0000000600437223 */ /* 0x000fe20000010057 */
[C---:B------:R-:W-:Y:S02]  /*17d60*/  ISETP.GE.AND P6, PT, R2.reuse, R50, PT ;  /* 0x000000320200720c */ /* 0x040fe40003fc6270 */
[----:B------:R-:W-:Y:S02]  /*17d70*/  ISETP.GE.AND P4, PT, R2, R51, PT ;  /* 0x000000330200720c */ /* 0x000fe40003f86270 */
[----:B------:R-:W-:Y:S02]  /*17d80*/  ISETP.NE.U32.AND P0, PT, R240, RZ, PT ;  /* 0x000000fff000720c */ /* 0x000fe40003f05070 */
[----:B------:R-:W-:-:S02]  /*17d90*/  FSEL R141, R86, -INF , !P3 ;  /* 0xff800000568d7808 */ /* 0x000fc40005800000 */
[----:B------:R-:W-:Y:S02]  /*17da0*/  ISETP.NE.AND.EX P0, PT, R241, RZ, PT, P0 ;  /* 0x000000fff100720c */ /* 0x000fe40003f05300 */
[----:B------:R-:W-:Y:S02]  /*17db0*/  FSEL R17, R17, -INF , !P6 ;  /* 0xff80000011117808 */ /* 0x000fe40007000000 */
[----:B------:R-:W-:Y:S02]  /*17dc0*/  FSEL R19, R19, -INF , !P4 ;  /* 0xff80000013137808 */ /* 0x000fe40006000000 */
[----:B------:R-:W-:Y:S02]  /*17dd0*/  FSEL R134, R85, -INF , !P5 ;  /* 0xff80000055867808 */ /* 0x000fe40006800000 */
[----:B------:R-:W-:Y:S01]  /*17de0*/  FSEL R67, R67, -INF , !P2 ;  /* 0xff80000043437808 */ /* 0x000fe20005000000 */
[----:B------:R-:W-:Y:S06]  /*17df0*/  @!P1 BRA `(.L_x_3203) ;  /* 0x0000000c000c9947 */ /* 0x000fec0003800000 */
        /* <DEDUP_REMOVED lines=11> */
[-C--:B------:R-:W-:Y:S02]  /*17eb0*/  LOP3.LUT R16, R16, R20.reuse, RZ, 0x3c, !PT ;  /* 0x0000001410107212 */ /* 0x080fe400078e3cff */
[----:B------:R-:W-:Y:S02]  /*17ec0*/  ISETP.GE.AND P4, PT, R3, RZ, PT ;  /* 0x000000ff0300720c */ /* 0x000fe40003f86270 */
[----:B------:R-:W-:Y:S01]  /*17ed0*/  LOP3.LUT R3, RZ, R20, RZ, 0x33, !PT ;  /* 0x00000014ff037212 */ /* 0x000fe200078e33ff */
        /* <DEDUP_REMOVED lines=19> */
[----:B------:R-:W-:Y:S01]  /*18010*/  ISETP.GE.U32.AND P5, PT, R21, R12, PT ;  /* 0x0000000c1500720c */ /* 0x000fe20003fa6070 */
[----:B------:R-:W3:Y:S01]  /*18020*/  LD.E.64 R22, desc[UR6][R10.64+0x38] ;  /* 0x000038060a167980 */ /* 0x000ee2000c101b00 */
        /* <DEDUP_REMOVED lines=17> */
[----:B------:R-:W-:-:S04]  /*18140*/  IMAD R6, R22, R21, R6 ;  /* 0x0000001516067224 */ /* 0x000fc800078e0206 */
[----:B------:R-:W-:Y:S01]  /*18150*/  IMAD.IADD R29, R29, 0x1, R6 ;  /* 0x000000011d1d7824 */ /* 0x000fe200078e0206 */
[----:B----4-:R-:W-:-:S04]  /*18160*/  IADD3 R3, -R3, R2, RZ ;  /* 0x0000000203037210 */ /* 0x010fc80007ffe1ff */
[----:B------:R-:W-:Y:S01]  /*18170*/  SHF.R.S32.HI R2, RZ, 0x1f, R3 ;  /* 0x0000001fff027819 */ /* 0x000fe20000011403 */
[----:B--2---:R-:W-:-:S04]  /*18180*/  IMAD R21, R27, R3, RZ ;  /* 0x000000031b157224 */ /* 0x004fc800078e02ff */
[----:B------:R-:W-:Y:S02]  /*18190*/  IMAD R2, R26, R2, R21 ;  /* 0x000000021a027224 */ /* 0x000fe400078e0215 */
[----:B------:R-:W-:-:S04]  /*181a0*/  IMAD.WIDE.U32 R26, R3, R26, R28 ;  /* 0x0000001a031a7225 */ /* 0x000fc800078e001c */
[----:B------:R-:W-:Y:S01]  /*181b0*/  IMAD.MOV.U32 R6, RZ, RZ, R26 ;  /* 0x000000ffff067224 */ /* 0x000fe200078e001a */
[----:B------:R-:W-:Y:S01]  /*181c0*/  IADD3 R2, R27, R2, RZ ;  /* 0x000000021b027210 */ /* 0x000fe20007ffe0ff */
[----:B------:R-:W-:Y:S05]  /*181d0*/  BRA `(.L_x_3206) ;  /* 0x00000000000c7947 */ /* 0x000fea0003800000 */
.L_x_3205:
[----:B------:R-:W2:Y:S02]  /*181e0*/  LD.E R6, desc[UR6][R10.64+0x38] ;  /* 0x000038060a067980 */ /* 0x000ea4000c101900 */
[----:B--2---:R-:W-:-:S04]  /*181f0*/  LEA R6, -R6, RZ, 0x7 ;  /* 0x000000ff06067211 */ /* 0x004fc800078e39ff */
[----:B------:R-:W-:Y:S02]  /*18200*/  SHF.R.S32.HI R2, RZ, 0x1f, R6 ;  /* 0x0000001fff027819 */ /* 0x000fe40000011406 */
.L_x_3206:
[----:B------:R-:W-:Y:S05]  /*18210*/  BSYNC B0 ;  /* 0x0000000000007941 */ /* 0x000fea0003800000 */
.L_x_3204:
        /* <DEDUP_REMOVED lines=129> */
.L_x_3203:
[----:B------:R-:W-:Y:S05]  /*18a30*/  BSYNC B1 ;  /* 0x0000000000017941 */ /* 0x000fea0003800000 */
.L_x_3202:
        /* <DEDUP_REMOVED lines=16> */
[----:B------:R-:W-:Y:S01]  /*18b40*/  LEA R218, R49, R220, 0x1 ;  /* 0x000000dc31da7211 */ /* 0x000fe200078e08ff */
[----:B------:R-:W-:Y:S01]  /*18b50*/  LDSM.16.MT88.4 R124, [R220+0xc000] ;  /* 0x00c00000dc7c783b */ /* 0x000fe20000004200 */
[----:B------:R-:W-:Y:S02]  /*18b60*/  FMNMX.FTZ R12, R44, R3, !PT ;  /* 0x000000032c0c7209 */ /* 0x000fe40007810000 */
[----:B------:R-:W-:Y:S01]  /*18b70*/  FMNMX.FTZ R3, R7, R2, !PT ;  /* 0x0000000207037209 */ /* 0x000fe20007810000 */
[----:B-1----:R-:W-:Y:S01]  /*18b80*/  LDSM.16.MT88.4 R28, [R220+0xc800] ;  /* 0x00c80000dc1c783b */ /* 0x002fe20000004200 */
        /* <DEDUP_REMOVED lines=48> */
[----:B------:R-:W-:Y:S02]  /*18e90*/  FMNMX.FTZ R23, R135, R2, !PT ;  /* 0x0000000287177209 */ /* 0x000fe40007810000 */
[----:B------:R-:W-:Y:S01]  /*18ea0*/  LEA R216, R47, R218, 0x1 ;  /* 0x000000da2fd87211 */ /* 0x000fe200078e08ff */
[----:B------:R-:W-:Y:S01]  /*18eb0*/  LDSM.16.MT88.4 R80, [R217+0xc000] ;  /* 0x00c00000d950783b */ /* 0x000fe20000004200 */
[----:B------:R-:W-:-:S03]  /*18ec0*/  FMNMX.FTZ R23, R134, R23, !PT ;  /* 0x0000001786177209 */ /* 0x000fc60007810000 */
[----:B------:R-:W-:Y:S04]  /*18ed0*/  LDSM.16.MT88.4 R88, [R216+0xc000] ;  /* 0x00c00000d858783b */ /* 0x000fe80000004200 */
[----:B------:R-:W3:Y:S04]  /*18ee0*/  SHFL.BFLY PT, R6, R23, 0x2, 0x1f ;  /* 0x0c401f0017067f89 */ /* 0x000ee800000e0000 */
[----:B------:R-:W-:Y:S01]  /*18ef0*/  LDSM.16.MT88.4 R108, [R217+0x10000] ;  /* 0x01000000d96c783b */ /* 0x000fe20000004200 */
[----:B-1----:R-:W-:-:S05]  /*18f00*/  FMNMX.FTZ R21, R12, R21, !PT ;  /* 0x000000150c157209 */ /* 0x002fca0007810000 */
[----:B------:R-:W1:Y:S01]  /*18f10*/  SHFL.BFLY PT, R2, R21, 0x1, 0x1f ;  /* 0x0c201f0015027f89 */ /* 0x000e6200000e0000 */
[----:B---3--:R-:W-:-:S05]  /*18f20*/  FMNMX.FTZ R6, R23, R6, !PT ;  /* 0x0000000617067209 */ /* 0x008fca0007810000 */
[----:B------:R-:W3:Y:S01]  /*18f30*/  SHFL.BFLY PT, R3, R6, 0x1, 0x1f ;  /* 0x0c201f0006037f89 */ /* 0x000ee200000e0000 */
[----:B-1----:R-:W-:-:S03]  /*18f40*/  FMNMX.FTZ R2, R21, R2, !PT ;  /* 0x0000000215027209 */ /* 0x002fc60007810000 */
[----:B------:R-:W-:Y:S01]  /*18f50*/  LDSM.16.MT88.4 R20, [R217+0xc800] ;  /* 0x00c80000d914783b */ /* 0x000fe20000004200 */
[----:B------:R-:W-:Y:S02]  /*18f60*/  FSETP.NEU.FTZ.AND P2, PT, R2, -INF , PT ;  /* 0xff8000000200780b */ /* 0x000fe40003f5d000 */
[----:B---3--:R-:W-:Y:S01]  /*18f70*/  FMNMX.FTZ R3, R6, R3, !PT ;  /* 0x0000000306037209 */ /* 0x008fe20007810000 */
[----:B--2---:R-:W-:-:S04]  /*18f80*/  FMUL.FTZ R132, R133, R2 ;  /* 0x0000000285847220 */ /* 0x004fc80000410000 */
[----:B------:R-:W-:Y:S01]  /*18f90*/  FMUL.FTZ R136, R133, R3 ;  /* 0x0000000385887220 */ /* 0x000fe20000410000 */
[----:B------:R-:W-:Y:S02]  /*18fa0*/  FSEL R132, R132, RZ, P2 ;  /* 0x000000ff84847208 */ /* 0x000fe40001000000 */
[----:B------:R-:W-:-:S03]  /*18fb0*/  FSETP.NEU.FTZ.AND P2, PT, R3, -INF , PT ;  /* 0xff8000000300780b */ /* 0x000fc60003f5d000 */
[-CC-:B------:R-:W-:Y:S01]  /*18fc0*/  FFMA.FTZ R60, R73, R133.reuse, -R132.reuse ;  /* 0x00000085493c7223 */ /* 0x180fe20000010884 */
[----:B------:R-:W-:Y:S01]  /*18fd0*/  FSEL R136, R136, RZ, P2 ;  /* 0x000000ff88887208 */ /* 0x000fe20001000000 */
[----:B------:R-:W1:Y:S01]  /*18fe0*/  LDSM.16.MT88.4 R72, [R218+0xc000] ;  /* 0x00c00000da48783b */ /* 0x000e620000004200 */
        /* <DEDUP_REMOVED lines=8> */
[-C--:B------:R-:W-:Y:S01]  /*19070*/  FFMA.FTZ R56, R55, R133.reuse, -R132 ;  /* 0x0000008537387223 */ /* 0x080fe20000010884 */
[-CC-:B------:R-:W-:Y:S01]  /*19080*/  FFMA.FTZ R55, R15, R133.reuse, -R136.reuse ;  /* 0x000000850f377223 */ /* 0x180fe20000010888 */
[-C--:B------:R-:W-:Y:S01]  /*19090*/  FFMA.FTZ R53, R13, R133.reuse, -R136 ;  /* 0x000000850d357223 */ /* 0x080fe20000010888 */
[-CC-:B------:R-:W-:Y:S01]  /*190a0*/  FFMA.FTZ R57, R35, R133.reuse, -R132.reuse ;  /* 0x0000008523397223 */ /* 0x180fe20000010884 */
[----:B------:R-:W2:Y:S01]  /*190b0*/  LDSM.16.MT88.4 R12, [R218+0xc800] ;  /* 0x00c80000da0c783b */ /* 0x000ea20000004200 */
[-C--:B------:R-:W-:Y:S01]  /*190c0*/  FFMA.FTZ R54, R25, R133.reuse, -R132 ;  /* 0x0000008519367223 */ /* 0x080fe20000010884 */
[-CC-:B------:R-:W-:Y:S01]  /*190d0*/  FFMA.FTZ R58, R33, R133.reuse, -R136.reuse ;  /* 0x00000085213a7223 */ /* 0x180fe20000010888 */
[----:B------:R-:W3:Y:S01]  /*190e0*/  MUFU.EX2 R65, R65 ;  /* 0x0000004100417308 */ /* 0x000ee20000000800 */
[-C--:B------:R-:W-:Y:S01]  /*190f0*/  FFMA.FTZ R52, R7, R133.reuse, -R136 ;  /* 0x0000008507347223 */ /* 0x080fe20000010888 */
[-CC-:B------:R-:W-:Y:S01]  /*19100*/  FFMA.FTZ R49, R5, R133.reuse, -R132.reuse ;  /* 0x0000008505317223 */ /* 0x180fe20000010884 */
[----:B------:R-:W4:Y:S01]  /*19110*/  LDSM.16.MT88.4 R32, [R216+0x10000] ;  /* 0x01000000d820783b */ /* 0x000f220000004200 */
[-CC-:B------:R-:W-:Y:S01]  /*19120*/  FFMA.FTZ R42, R44, R133.reuse, -R132.reuse ;  /* 0x000000852c2a7223 */ /* 0x180fe20000010884 */
[-CC-:B------:R-:W-:Y:S01]  /*19130*/  FFMA.FTZ R47, R38, R133.reuse, -R132.reuse ;  /* 0x00000085262f7223 */ /* 0x180fe20000010884 */
[-C--:B------:R-:W-:Y:S01]  /*19140*/  FFMA.FTZ R43, R43, R133.reuse, -R132 ;  /* 0x000000852b2b7223 */ /* 0x080fe20000010884 */
[----:B------:R-:W5:Y:S01]  /*19150*/  LDSM.16.MT88.4 R4, [R220+0x10800] ;  /* 0x01080000dc04783b */ /* 0x000f620000004200 */
[----:B------:R-:W-:Y:S01]  /*19160*/  MUFU.EX2 R61, R61 ;  /* 0x0000003d003d7308 */ /* 0x000fe20000000800 */
[-CC-:B------:R-:W-:Y:S01]  /*19170*/  FFMA.FTZ R46, R36, R133.reuse, -R136.reuse ;  /* 0x00000085242e7223 */ /* 0x180fe20000010888 */
[-CC-:B------:R-:W-:Y:S01]  /*19180*/  FFMA.FTZ R45, R45, R133.reuse, -R136.reuse ;  /* 0x000000852d2d7223 */ /* 0x180fe20000010888 */
[----:B------:R-:W-:Y:S01]  /*19190*/  LDSM.16.MT88.4 R24, [R216+0xc800] ;  /* 0x00c80000d818783b */ /* 0x000fe20000004200 */
[-CC-:B------:R-:W-:Y:S01]  /*191a0*/  FFMA.FTZ R44, R8, R133.reuse, -R136.reuse ;  /* 0x00000085082c7223 */ /* 0x180fe20000010888 */
[-C--:B------:R-:W-:Y:S01]  /*191b0*/  FFMA.FTZ R41, R41, R133.reuse, -R136 ;  /* 0x0000008529297223 */ /* 0x080fe20000010888 */
[-CC-:B------:R-:W-:Y:S01]  /*191c0*/  FFMA.FTZ R40, R251, R133.reuse, -R132.reuse ;  /* 0x00000085fb287223 */ /* 0x180fe20000010884 */
[-CC-:B------:R-:W-:Y:S01]  /*191d0*/  FFMA.FTZ R9, R9, R133.reuse, -R132.reuse ;  /* 0x0000008509097223 */ /* 0x180fe20000010884 */
[----:B------:R-:W1:Y:S01]  /*191e0*/  MUFU.EX2 R60, R60 ;  /* 0x0000003c003c7308 */ /* 0x000e620000000800 */
        /* <DEDUP_REMOVED lines=27> */
[-CC-:B------:R-:W-:Y:S01]  /*193a0*/  FFMA.FTZ R179, R179, R133.reuse, -R132.reuse ;  /* 0x00000085b3b37223 */ /* 0x180fe20000010884 */
[----:B------:R-:W-:Y:S01]  /*193b0*/  LDSM.16.MT88.4 R36, [R220+0x12000] ;  /* 0x01200000dc24783b */ /* 0x000fe20000004200 */
[-CC-:B------:R-:W-:Y:S01]  /*193c0*/  FFMA.FTZ R162, R171, R133.reuse, -R132.reuse ;  /* 0x00000085aba27223 */ /* 0x180fe20000010884 */
[--C-:B------:R-:W-:Y:S01]  /*193d0*/  FFMA.FTZ R167, R167, R133, -R132.reuse ;  /* 0x00000085a7a77223 */ /* 0x100fe20000010884 */
[----:B------:R-:W1:Y:S01]  /*193e0*/  MUFU.EX2 R59, R59 ;  /* 0x0000003b003b7308 */ /* 0x000e620000000800 */
[----:B---3--:R-:W-:Y:S01]  /*193f0*/  F2FP.F16.F32.PACK_AB R112, R64, R63 ;  /* 0x0000003f4070723e */ /* 0x008fe200000000ff */
[-C--:B------:R-:W-:Y:S01]  /*19400*/  FFMA.FTZ R164, R165, R133.reuse, -R132 ;  /* 0x00000085a5a47223 */ /* 0x080fe20000010884 */
[-CC-:B------:R-:W-:Y:S01]  /*19410*/  FFMA.FTZ R163, R163, R133.reuse, -R136.reuse ;  /* 0x00000085a3a37223 */ /* 0x180fe20000010888 */
[-CC-:B------:R-:W-:Y:S01]  /*19420*/  FFMA.FTZ R166, R161, R133.reuse, -R136.reuse ;  /* 0x00000085a1a67223 */ /* 0x180fe20000010888 */
[-CC-:B------:R-:W-:Y:S01]  /*19430*/  FFMA.FTZ R159, R159, R133.reuse, -R136.reuse ;  /* 0x000000859f9f7223 */ /* 0x180fe20000010888 */
[-C--:B------:R-:W-:Y:S01]  /*19440*/  FFMA.FTZ R168, R157, R133.reuse, -R136 ;  /* 0x000000859da87223 */ /* 0x080fe20000010888 */
[-C--:B------:R-:W-:Y:S01]  /*19450*/  FFMA.FTZ R151, R151, R133.reuse, -R132 ;  /* 0x0000008597977223 */ /* 0x080fe20000010884 */
[----:B------:R-:W-:Y:S01]  /*19460*/  MUFU.EX2 R56, R56 ;  /* 0x0000003800387308 */ /* 0x000fe20000000800 */
[----:B------:R-:W-:Y:S01]  /*19470*/  FADD.FTZ R66, R66, R65 ;  /* 0x0000004142427221 */ /* 0x000fe20000010000 */
[----:B------:R-:W-:Y:S01]  /*19480*/  FADD.FTZ R63, R63, R64 ;  /* 0x000000403f3f7221 */ /* 0x000fe20000010000 */
[-CC-:B------:R-:W-:Y:S01]  /*19490*/  FFMA.FTZ R170, R137, R133.reuse, -R136.reuse ;  /* 0x0000008589aa7223 */ /* 0x180fe20000010888 */
[-C--:B------:R-:W-:Y:S01]  /*194a0*/  FFMA.FTZ R135, R135, R133.reuse, -R136 ;  /* 0x0000008587877223 */ /* 0x080fe20000010888 */
[----:B------:R-:W-:Y:S01]  /*194b0*/  FADD.FTZ R61, R61, R66 ;  /* 0x000000423d3d7221 */ /* 0x000fe20000010000 */
[-C--:B------:R-:W-:Y:S01]  /*194c0*/  FFMA.FTZ R244, R134, R133.reuse, -R136 ;  /* 0x0000008586f47223 */ /* 0x080fe20000010888 */
[----:B------:R-:W-:Y:S01]  /*194d0*/  FFMA.FTZ R245, R67, R133, -R132 ;  /* 0x0000008543f57223 */ /* 0x000fe20000010884 */
[----:B------:R-:W3:Y:S01]  /*194e0*/  MUFU.EX2 R57, R57 ;  /* 0x0000003900397308 */ /* 0x000ee20000000800 */
[----:B-1----:R-:W-:Y:S01]  /*194f0*/  F2FP.F16.F32.PACK_AB R114, R59, R62 ;  /* 0x0000003e3b72723e */ /* 0x002fe200000000ff */
[----:B------:R-:W-:Y:S01]  /*19500*/  FADD.FTZ R62, R62, R63 ;  /* 0x0000003f3e3e7221 */ /* 0x000fe20000010000 */
[----:B------:R-:W-:-:S03]  /*19510*/  FADD.FTZ R61, R60, R61 ;  /* 0x0000003d3c3d7221 */ /* 0x000fc60000010000 */
[----:B------:R-:W-:Y:S02]  /*19520*/  FADD.FTZ R59, R59, R62 ;  /* 0x0000003e3b3b7221 */ /* 0x000fe40000010000 */
[C---:B------:R-:W-:Y:S01]  /*19530*/  HMMA.16816.F32 R68, R112.reuse, R72, RZ ;  /* 0x000000487044723c */ /* 0x040fe200000018ff */
[----:B------:R-:W-:Y:S05]  /*19540*/  MUFU.EX2 R54, R54 ;  /* 0x0000003600367308 */ /* 0x000fea0000000800 */
[C---:B------:R-:W-:Y:S03]  /*19550*/  HMMA.16816.F32 R72, R112.reuse, R74, RZ ;  /* 0x0000004a7048723c */ /* 0x040fe600000018ff */
[----:B------:R-:W-:Y:S01]  /*19560*/  MUFU.EX2 R58, R58 ;  /* 0x0000003a003a7308 */ /* 0x000fe20000000800 */
[C---:B---3--:R-:W-:Y:S01]  /*19570*/  F2FP.F16.F32.PACK_AB R17, R57.reuse, R56 ;  /* 0x000000383911723e */ /* 0x048fe200000000ff */
        /* <DEDUP_REMOVED lines=8> */
[----:B------:R-:W3:Y:S01]  /*19600*/  MUFU.EX2 R52, R52 ;  /* 0x0000003400347308 */ /* 0x000ee20000000800 */
[C---:B-1----:R-:W-:Y:S01]  /*19610*/  F2FP.F16.F32.PACK_AB R16, R55.reuse, R58 ;  /* 0x0000003a3710723e */ /* 0x042fe200000000ff */
[----:B------:R-:W-:Y:S01]  /*19620*/  FADD.FTZ R58, R58, R59 ;  /* 0x0000003b3a3a7221 */ /* 0x000fe20000010000 */
[----:B------:R-:W-:Y:S03]  /*19630*/  HMMA.16816.F32 R92, R112, R96, RZ ;  /* 0x00000060705c723c */ /* 0x000fe600000018ff */
[----:B------:R-:W-:-:S02]  /*19640*/  FADD.FTZ R58, R55, R58 ;  /* 0x0000003a373a7221 */ /* 0x000fc40000010000 */
[----:B------:R-:W1:Y:S01]  /*19650*/  MUFU.EX2 R49, R49 ;  /* 0x0000003100317308 */ /* 0x000e620000000800 */
[C---:B------:R-:W-:Y:S06]  /*19660*/  HMMA.16816.F32 R100, R112.reuse, R104, RZ ;  /* 0x000000687064723c */ /* 0x040fec00000018ff */
[----:B------:R-:W-:Y:S01]  /*19670*/  HMMA.16816.F32 R96, R112, R98, RZ ;  /* 0x000000627060723c */ /* 0x000fe200000018ff */
[----:B------:R-:W-:Y:S01]  /*19680*/  MUFU.EX2 R47, R47 ;  /* 0x0000002f002f7308 */ /* 0x000fe20000000800 */
[----:B---3--:R-:W-:Y:S01]  /*19690*/  F2FP.F16.F32.PACK_AB R18, R52, R53 ;  /* 0x000000353412723e */ /* 0x008fe200000000ff */
[----:B------:R-:W-:-:S03]  /*196a0*/  FADD.FTZ R53, R53, R58 ;  /* 0x0000003a35357221 */ /* 0x000fc60000010000 */
[C---:B------:R-:W-:Y:S01]  /*196b0*/  HMMA.16816.F32 R104, R112.reuse, R106, RZ ;  /* 0x0000006a7068723c */ /* 0x040fe200000018ff */
[----:B------:R-:W-:Y:S02]  /*196c0*/  FADD.FTZ R53, R52, R53 ;  /* 0x0000003534357221 */ /* 0x000fe40000010000 */
[----:B------:R-:W-:Y:S01]  /*196d0*/  MUFU.EX2 R42, R42 ;  /* 0x0000002a002a7308 */ /* 0x000fe20000000800 */
[C---:B-1----:R-:W-:Y:S01]  /*196e0*/  F2FP.F16.F32.PACK_AB R19, R49.reuse, R54 ;  /* 0x000000363113723e */ /* 0x042fe200000000ff */
[----:B------:R-:W-:Y:S01]  /*196f0*/  FADD.FTZ R54, R54, R57 ;  /* 0x0000003936367221 */ /* 0x000fe20000010000 */
[----:B------:R-:W-:Y:S03]  /*19700*/  HMMA.16816.F32 R84, R112, R88, RZ ;  /* 0x000000587054723c */ /* 0x000fe600000018ff */
[----:B------:R-:W-:Y:S02]  /*19710*/  FADD.FTZ R54, R49, R54 ;  /* 0x0000003631367221 */ /* 0x000fe40000010000 */
[----:B------:R-:W-:Y:S01]  /*19720*/  MUFU.EX2 R43, R43 ;  /* 0x0000002b002b7308 */ /* 0x000fe20000000800 */
[C---:B--2---:R-:W-:Y:S06]  /*19730*/  HMMA.16816.F32 R68, R16.reuse, R12, R68 ;  /* 0x0000000c1044723c */ /* 0x044fec0000001844 */
        /* <DEDUP_REMOVED lines=11> */
[----:B------:R-:W2:Y:S03]  /*197f0*/  MUFU.EX2 R41, R41 ;  /* 0x0000002900297308 */ /* 0x000ea60000000800 */
[C---:B------:R-:W-:Y:S05]  /*19800*/  HMMA.16816.F32 R120, R112.reuse, R108, RZ ;  /* 0x0000006c7078723c */ /* 0x040fea00000018ff */
[----:B------:R-:W2:Y:S01]  /*19810*/  MUFU.EX2 R40, R40 ;  /* 0x0000002800287308 */ /* 0x000ea20000000800 */
[C---:B------:R-:W-:Y:S06]  /*19820*/  HMMA.16816.F32 R88, R112.reuse, R90, RZ ;  /* 0x0000005a7058723c */ /* 0x040fec00000018ff */
[C---:B------:R-:W-:Y:S01]  /*19830*/  HMMA.16816.F32 R108, R112.reuse, R110, RZ ;  /* 0x0000006e706c723c */ /* 0x040fe200000018ff */
[----:B------:R-:W-:Y:S05]  /*19840*/  MUFU.EX2 R9, R9 ;  /* 0x0000000900097308 */ /* 0x000fea0000000800 */
[C---:B----4-:R-:W-:Y:S03]  /*19850*/  HMMA.16816.F32 R116, R112.reuse, R32, RZ ;  /* 0x000000207074723c */ /* 0x050fe600000018ff */
[----:B------:R-:W-:Y:S03]  /*19860*/  MUFU.EX2 R8, R8 ;  /* 0x0000000800087308 */ /* 0x000fe60000000800 */
[----:B------:R-:W-:Y:S01]  /*19870*/  HMMA.16816.F32 R112, R112, R34, RZ ;  /* 0x000000227070723c */ /* 0x000fe200000018ff */
[----:B------:R-:W-:Y:S04]  /*19880*/  LDSM.16.MT88.4 R32, [R216+0x11000] ;  /* 0x01100000d820783b */ /* 0x000fe80000004200 */
[----:B------:R-:W-:Y:S01]  /*19890*/  MUFU.EX2 R138, R138 ;  /* 0x0000008a008a7308 */ /* 0x000fe20000000800 */
[C---:B-----5:R-:W-:Y:S06]  /*198a0*/  HMMA.16816.F32 R92, R16.reuse, R4, R92 ;  /* 0x00000004105c723c */ /* 0x060fec000000185c */
[C---:B------:R-:W-:Y:S01]  /*198b0*/  HMMA.16816.F32 R96, R16.reuse, R6, R96 ;  /* 0x000000061060723c */ /* 0x040fe20000001860 */
[----:B------:R-:W4:Y:S01]  /*198c0*/  LDSM.16.MT88.4 R4, [R218+0xd000] ;  /* 0x00d00000da04783b */ /* 0x000f220000004200 */
[----:B------:R-:W-:Y:S04]  /*198d0*/  MUFU.EX2 R140, R140 ;  /* 0x0000008c008c7308 */ /* 0x000fe80000000800 */
[C---:B-1----:R-:W-:Y:S04]  /*198e0*/  HMMA.16816.F32 R100, R16.reuse, R12, R100 ;  /* 0x0000000c1064723c */ /* 0x042fe80000001864 */
[----:B------:R-:W1:Y:S02]  /*198f0*/  MUFU.EX2 R147, R147 ;  /* 0x0000009300937308 */ /* 0x000e640000000800 */
[C---:B------:R-:W-:Y:S01]  /*19900*/  HMMA.16816.F32 R104, R16.reuse, R14, R104 ;  /* 0x0000000e1068723c */ /* 0x040fe20000001868 */
[----:B------:R-:W5:Y:S05]  /*19910*/  LDSM.16.MT88.4 R12, [R217+0xd000] ;  /* 0x00d00000d90c783b */ /* 0x000f6a0000004200 */
        /* <DEDUP_REMOVED lines=30> */
[----:B------:R-:W2:Y:S04]  /*19b00*/  LDSM.16.MT88.4 R4, [R218+0x11000] ;  /* 0x01100000da04783b */ /* 0x000ea80000004200 */
[----:B------:R-:W4:Y:S01]  /*19b10*/  MUFU.EX2 R173, R173 ;  /* 0x000000ad00ad7308 */ /* 0x000f220000000800 */
[C---:B-----5:R-:W-:Y:S06]  /*19b20*/  HMMA.16816.F32 R76, R28.reuse, R12, R76 ;  /* 0x0000000c1c4c723c */ /* 0x060fec000000184c */
[C---:B------:R-:W-:Y:S01]  /*19b30*/  HMMA.16816.F32 R80, R28.reuse, R14, R80 ;  /* 0x0000000e1c50723c */ /* 0x040fe20000001850 */
[----:B------:R-:W5:Y:S01]  /*19b40*/  LDSM.16.MT88.4 R12, [R217+0x11000] ;  /* 0x01100000d90c783b */ /* 0x000f620000004200 */
[----:B------:R-:W-:Y:S04]  /*19b50*/  MUFU.EX2 R150, R150 ;  /* 0x0000009600967308 */ /* 0x000fe80000000800 */
[C---:B-1----:R-:W-:Y:S04]  /*19b60*/  HMMA.16816.F32 R128, R28.reuse, R24, R128 ;  /* 0x000000181c80723c */ /* 0x042fe80000001880 */
[----:B------:R-:W1:Y:S02]  /*19b70*/  MUFU.EX2 R175, R175 ;  /* 0x000000af00af7308 */ /* 0x000e640000000800 */
[C---:B------:R-:W-:Y:S01]  /*19b80*/  HMMA.16816.F32 R124, R28.reuse, R26, R124 ;  /* 0x0000001a1c7c723c */ /* 0x040fe2000000187c */
[----:B------:R-:W4:Y:S05]  /*19b90*/  LDSM.16.MT88.4 R24, [R220+0xd800] ;  /* 0x00d80000dc18783b */ /* 0x000f2a0000004200 */
[C---:B---3--:R-:W-:Y:S01]  /*19ba0*/  HMMA.16816.F32 R92, R28.reuse, R16, R92 ;  /* 0x000000101c5c723c */ /* 0x048fe2000000185c */
[----:B------:R-:W3:Y:S05]  /*19bb0*/  MUFU.EX2 R177, R177 ;  /* 0x000000b100b17308 */ /* 0x000eea0000000800 */
[C---:B------:R-:W-:Y:S01]  /*19bc0*/  HMMA.16816.F32 R96, R28.reuse, R18, R96 ;  /* 0x000000121c60723c */ /* 0x040fe20000001860 */
[----:B------:R-:W1:Y:S02]  /*19bd0*/  LDSM.16.MT88.4 R16, [R218+0xd800] ;  /* 0x00d80000da10783b */ /* 0x000e640000004200 */
[----:B------:R-:W-:Y:S03]  /*19be0*/  MUFU.EX2 R154, R154 ;  /* 0x0000009a009a7308 */ /* 0x000fe60000000800 */
[C---:B--2---:R-:W-:Y:S05]  /*19bf0*/  HMMA.16816.F32 R100, R28.reuse, R4, R100 ;  /* 0x000000041c64723c */ /* 0x044fea0000001864 */
[----:B------:R-:W-:Y:S01]  /*19c00*/  MUFU.EX2 R187, R187 ;  /* 0x000000bb00bb7308 */ /* 0x000fe20000000800 */
[C---:B------:R-:W-:Y:S01]  /*19c10*/  HMMA.16816.F32 R104, R28.reuse, R6, R104 ;  /* 0x000000061c68723c */ /* 0x040fe20000001868 */
[----:B------:R-:W2:Y:S05]  /*19c20*/  LDSM.16.MT88.4 R4, [R217+0xd800] ;  /* 0x00d80000d904783b */ /* 0x000eaa0000004200 */
[C---:B-----5:R-:W-:Y:S01]  /*19c30*/  HMMA.16816.F32 R120, R28.reuse, R12, R120 ;  /* 0x0000000c1c78723c */ /* 0x060fe20000001878 */
        /* <DEDUP_REMOVED lines=13> */
[----:B------:R-:W5:Y:S01]  /*19d10*/  LDSM.16.MT88.4 R20, [R216+0xd800] ;  /* 0x00d80000d814783b */ /* 0x000f620000004200 */
[----:B------:R-:W3:Y:S01]  /*19d20*/  MUFU.EX2 R185, R185 ;  /* 0x000000b900b97308 */ /* 0x000ee20000000800 */
[----:B------:R-:W-:Y:S01]  /*19d30*/  FADD.FTZ R138, R138, R9 ;  /* 0x000000098a8a7221 */ /* 0x000fe20000010000 */
[----:B------:R-:W-:Y:S02]  /*19d40*/  FADD.FTZ R142, R142, R147 ;  /* 0x000000938e8e7221 */ /* 0x000fe40000010000 */
[C---:B------:R-:W-:Y:S01]  /*19d50*/  HMMA.16816.F32 R116, R28.reuse, R32, R116 ;  /* 0x000000201c74723c */ /* 0x040fe20000001874 */
[----:B------:R-:W-:Y:S01]  /*19d60*/  FADD.FTZ R155, R155, R138 ;  /* 0x0000008a9b9b7221 */ /* 0x000fe20000010000 */
[----:B------:R-:W-:Y:S02]  /*19d70*/  FADD.FTZ R149, R149, R142 ;  /* 0x0000008e95957221 */ /* 0x000fe40000010000 */
[----:B------:R-:W-:Y:S02]  /*19d80*/  MUFU.EX2 R160, R160 ;  /* 0x000000a000a07308 */ /* 0x000fe40000000800 */
[----:B------:R-:W-:Y:S01]  /*19d90*/  HMMA.16816.F32 R112, R28, R34, R112 ;  /* 0x000000221c70723c */ /* 0x000fe20000001870 */
[----:B------:R-:W3:Y:S04]  /*19da0*/  LDSM.16.MT88.4 R32, [R220+0x11800] ;  /* 0x01180000dc20783b */ /* 0x000ee80000004200 */
[----:B------:R-:W-:Y:S01]  /*19db0*/  LDSM.16.MT88.4 R28, [R216+0x11800] ;  /* 0x01180000d81c783b */ /* 0x000fe20000004200 */
[C---:B----4-:R-:W-:Y:S01]  /*19dc0*/  HMMA.16816.F32 R128, R12.reuse, R24, R128 ;  /* 0x000000180c80723c */ /* 0x050fe20000001880 */
[----:B------:R-:W4:Y:S05]  /*19dd0*/  MUFU.EX2 R181, R181 ;  /* 0x000000b500b57308 */ /* 0x000f2a0000000800 */
        /* <DEDUP_REMOVED lines=12> */
[C---:B-----5:R-:W-:Y:S05]  /*19ea0*/  HMMA.16816.F32 R84, R12.reuse, R20, R84 ;  /* 0x000000140c54723c */ /* 0x060fea0000001854 */
[----:B------:R-:W-:Y:S01]  /*19eb0*/  MUFU.EX2 R163, R163 ;  /* 0x000000a300a37308 */ /* 0x000fe20000000800 */
[C---:B------:R-:W-:Y:S01]  /*19ec0*/  HMMA.16816.F32 R88, R12.reuse, R22, R88 ;  /* 0x000000160c58723c */ /* 0x040fe20000001858 */
[----:B------:R-:W-:Y:S05]  /*19ed0*/  LDSM.16.MT88.4 R20, [R218+0xe000] ;  /* 0x00e00000da14783b */ /* 0x000fea0000004200 */
[C---:B---3--:R-:W-:Y:S01]  /*19ee0*/  HMMA.16816.F32 R92, R12.reuse, R32, R92 ;  /* 0x000000200c5c723c */ /* 0x048fe2000000185c */
[----:B------:R-:W3:Y:S05]  /*19ef0*/  MUFU.EX2 R166, R166 ;  /* 0x000000a600a67308 */ /* 0x000eea0000000800 */
[C---:B------:R-:W-:Y:S01]  /*19f00*/  HMMA.16816.F32 R96, R12.reuse, R34, R96 ;  /* 0x000000220c60723c */ /* 0x040fe20000001860 */
[----:B------:R-:W5:Y:S02]  /*19f10*/  LDSM.16.MT88.4 R32, [R218+0x12000] ;  /* 0x01200000da20783b */ /* 0x000f640000004200 */
[----:B------:R-:W-:Y:S03]  /*19f20*/  MUFU.EX2 R159, R159 ;  /* 0x0000009f009f7308 */ /* 0x000fe60000000800 */
[C---:B----4-:R-:W-:Y:S05]  /*19f30*/  HMMA.16816.F32 R100, R12.reuse, R24, R100 ;  /* 0x000000180c64723c */ /* 0x050fea0000001864 */
[----:B------:R-:W4:Y:S01]  /*19f40*/  MUFU.EX2 R168, R168 ;  /* 0x000000a800a87308 */ /* 0x000f220000000800 */
[----:B------:R-:W-:Y:S01]  /*19f50*/  HMMA.16816.F32 R104, R12, R26, R104 ;  /* 0x0000001a0c68723c */ /* 0x000fe20000001868 */
[----:B------:R-:W-:Y:S01]  /*19f60*/  F2FP.F16.F32.PACK_AB R24, R173, R148 ;  /* 0x00000094ad18723e */ /* 0x000fe200000000ff */
[----:B------:R-:W-:Y:S01]  /*19f70*/  FADD.FTZ R148, R148, R149 ;  /* 0x0000009594947221 */ /* 0x000fe20000010000 */
[----:B------:R-:W-:Y:S01]  /*19f80*/  F2FP.F16.F32.PACK_AB R25, R169, R144 ;  /* 0x00000090a919723e */ /* 0x000fe200000000ff */
[----:B------:R-:W-:-:S02]  /*19f90*/  FADD.FTZ R144, R144, R155 ;  /* 0x0000009b90907221 */ /* 0x000fc40000010000 */
[C---:B-1----:R-:W-:Y:S01]  /*19fa0*/  HMMA.16816.F32 R120, R12.reuse, R16, R120 ;  /* 0x000000100c78723c */ /* 0x042fe20000001878 */
[----:B------:R-:W-:Y:S01]  /*19fb0*/  F2FP.F16.F32.PACK_AB R26, R175, R150 ;  /* 0x00000096af1a723e */ /* 0x000fe200000000ff */
[----:B------:R-:W1:Y:S01]  /*19fc0*/  MUFU.EX2 R151, R151 ;  /* 0x0000009700977308 */ /* 0x000e620000000800 */
[----:B------:R-:W-:Y:S01]  /*19fd0*/  F2FP.F16.F32.PACK_AB R27, R177, R146 ;  /* 0x00000092b11b723e */ /* 0x000fe200000000ff */
[----:B------:R-:W-:Y:S01]  /*19fe0*/  FADD.FTZ R169, R169, R144 ;  /* 0x00000090a9a97221 */ /* 0x000fe20000010000 */
[----:B------:R-:W-:Y:S01]  /*19ff0*/  FADD.FTZ R173, R173, R148 ;  /* 0x00000094adad7221 */ /* 0x000fe20000010000 */
[C---:B------:R-:W-:Y:S01]  /*1a000*/  HMMA.16816.F32 R108, R12.reuse, R18, R108 ;  /* 0x000000120c6c723c */ /* 0x040fe2000000186c */
[----:B------:R-:W3:Y:S01]  /*1a010*/  LDSM.16.MT88.4 R16, [R217+0xe000] ;  /* 0x00e00000d910783b */ /* 0x000ee20000004200 */
[----:B------:R-:W-:Y:S01]  /*1a020*/  FADD.FTZ R146, R146, R169 ;  /* 0x000000a992927221 */ /* 0x000fe20000010000 */
[----:B------:R-:W-:Y:S01]  /*1a030*/  FADD.FTZ R150, R150, R173 ;  /* 0x000000ad96967221 */ /* 0x000fe20000010000 */
[----:B------:R-:W-:Y:S02]  /*1a040*/  MUFU.EX2 R170, R170 ;  /* 0x000000aa00aa7308 */ /* 0x000fe40000000800 */
[----:B------:R-:W-:Y:S01]  /*1a050*/  HMMA.16816.F32 R116, R12, R28, R116 ;  /* 0x0000001c0c74723c */ /* 0x000fe20000001874 */
[----:B------:R-:W-:Y:S01]  /*1a060*/  FADD.FTZ R177, R177, R146 ;  /* 0x00000092b1b17221 */ /* 0x000fe20000010000 */
[----:B------:R-:W-:-:S04]  /*1a070*/  FADD.FTZ R175, R175, R150 ;  /* 0x00000096afaf7221 */ /* 0x000fc80000010000 */
[----:B------:R-:W-:Y:S01]  /*1a080*/  HMMA.16816.F32 R112, R12, R30, R112 ;  /* 0x0000001e0c70723c */ /* 0x000fe20000001870 */
[----:B------:R-:W4:Y:S01]  /*1a090*/  LDSM.16.MT88.4 R12, [R216+0xe000] ;  /* 0x00e00000d80c783b */ /* 0x000f220000004200 */
[----:B------:R-:W-:Y:S03]  /*1a0a0*/  MUFU.EX2 R135, R135 ;  /* 0x0000008700877308 */ /* 0x000fe60000000800 */
[----:B------:R-:W-:Y:S01]  /*1a0b0*/  LDSM.16.MT88.4 R28, [R216+0x12000] ;  /* 0x01200000d81c783b */ /* 0x000fe20000004200 */
[C---:B--2---:R-:W-:Y:S04]  /*1a0c0*/  HMMA.16816.F32 R128, R24.reuse, R4, R128 ;  /* 0x000000041880723c */ /* 0x044fe80000001880 */
[----:B------:R-:W-:Y:S02]  /*1a0d0*/  MUFU.EX2 R244, R244 ;  /* 0x000000f400f47308 */ /* 0x000fe40000000800 */
[C---:B------:R-:W-:Y:S01]  /*1a0e0*/  HMMA.16816.F32 R124, R24.reuse, R6, R124 ;  /* 0x00000006187c723c */ /* 0x040fe2000000187c */
[----:B------:R-:W2:Y:S05]  /*1a0f0*/  LDSM.16.MT88.4 R4, [R217+0x12000] ;  /* 0x01200000d904783b */ /* 0x000eaa0000004200 */
[C---:B-----5:R-:W-:Y:S01]  /*1a100*/  HMMA.16816.F32 R100, R24.reuse, R32, R100 ;  /* 0x000000201864723c */ /* 0x060fe20000001864 */
[----:B------:R-:W-:Y:S05]  /*1a110*/  MUFU.EX2 R245, R245 ;  /* 0x000000f500f57308 */ /* 0x000fea0000000800 */
[----:B------:R-:W-:Y:S01]  /*1a120*/  HMMA.16816.F32 R104, R24, R34, R104 ;  /* 0x000000221868723c */ /* 0x000fe20000001868 */
[----:B------:R-:W-:Y:S01]  /*1a130*/  F2FP.F16.F32.PACK_AB R32, R185, R158 ;  /* 0x0000009eb920723e */ /* 0x000fe200000000ff */
[----:B------:R-:W-:Y:S01]  /*1a140*/  FADD.FTZ R158, R158, R175 ;  /* 0x000000af9e9e7221 */ /* 0x000fe20000010000 */
[----:B------:R-:W-:Y:S01]  /*1a150*/  F2FP.F16.F32.PACK_AB R33, R187, R154 ;  /* 0x0000009abb21723e */ /* 0x000fe200000000ff */
[----:B------:R-:W-:-:S02]  /*1a160*/  FADD.FTZ R154, R154, R177 ;  /* 0x000000b19a9a7221 */ /* 0x000fc40000010000 */
[C---:B---3--:R-:W-:Y:S01]  /*1a170*/  HMMA.16816.F32 R76, R24.reuse, R16, R76 ;  /* 0x00000010184c723c */ /* 0x048fe2000000184c */
        /* <DEDUP_REMOVED lines=8> */
[----:B----4-:R-:W-:Y:S01]  /*1a200*/  HMMA.16816.F32 R84, R24, R12, R84 ;  /* 0x0000000c1854723c */ /* 0x010fe20000001854 */
[----:B------:R-:W-:Y:S01]  /*1a210*/  FADD.FTZ R179, R179, R156 ;  /* 0x0000009cb3b37221 */ /* 0x000fe20000010000 */
[----:B------:R-:W-:-:S04]  /*1a220*/  FADD.FTZ R160, R181, R160 ;  /* 0x000000a0b5a07221 */ /* 0x000fc80000010000 */
[C---:B------:R-:W-:Y:S01]  /*1a230*/  HMMA.16816.F32 R88, R24.reuse, R14, R88 ;  /* 0x0000000e1858723c */ /* 0x040fe20000001858 */
[----:B------:R-:W3:Y:S05]  /*1a240*/  LDSM.16.MT88.4 R12, [R217+0xe800] ;  /* 0x00e80000d90c783b */ /* 0x000eea0000004200 */
[C---:B--2---:R-:W-:Y:S06]  /*1a250*/  HMMA.16816.F32 R120, R24.reuse, R4, R120 ;  /* 0x000000041878723c */ /* 0x044fec0000001878 */
[C---:B------:R-:W-:Y:S01]  /*1a260*/  HMMA.16816.F32 R108, R24.reuse, R6, R108 ;  /* 0x00000006186c723c */ /* 0x040fe2000000186c */
[----:B------:R-:W2:Y:S05]  /*1a270*/  LDSM.16.MT88.4 R4, [R216+0xe800] ;  /* 0x00e80000d804783b */ /* 0x000eaa0000004200 */
[C---:B------:R-:W-:Y:S06]  /*1a280*/  HMMA.16816.F32 R68, R24.reuse, R20, R68 ;  /* 0x000000141844723c */ /* 0x040fec0000001844 */
[C---:B------:R-:W-:Y:S01]  /*1a290*/  HMMA.16816.F32 R72, R24.reuse, R22, R72 ;  /* 0x000000161848723c */ /* 0x040fe20000001848 */
[----:B------:R-:W-:Y:S05]  /*1a2a0*/  LDSM.16.MT88.4 R20, [R220+0xe800] ;  /* 0x00e80000dc14783b */ /* 0x000fea0000004200 */
[C---:B------:R-:W-:Y:S06]  /*1a2b0*/  HMMA.16816.F32 R116, R24.reuse, R28, R116 ;  /* 0x0000001c1874723c */ /* 0x040fec0000001874 */
[----:B------:R-:W-:Y:S01]  /*1a2c0*/  HMMA.16816.F32 R112, R24, R30, R112 ;  /* 0x0000001e1870723c */ /* 0x000fe20000001870 */
[----:B------:R-:W-:Y:S05]  /*1a2d0*/  LDSM.16.MT88.4 R28, [R220+0x12800] ;  /* 0x01280000dc1c783b */ /* 0x000fea0000004200 */
        /* <DEDUP_REMOVED lines=8> */
[----:B------:R-:W2:Y:S04]  /*1a360*/  LDSM.16.MT88.4 R36, [R216+0x12800] ;  /* 0x01280000d824783b */ /* 0x000ea80000004200 */
[----:B------:R-:W-:Y:S01]  /*1a370*/  LDSM.16.MT88.4 R24, [R220+0xf000] ;  /* 0x00f00000dc18783b */ /* 0x000fe20000004200 */
[C---:B------:R-:W-:Y:S06]  /*1a380*/  HMMA.16816.F32 R68, R32.reuse, R16, R68 ;  /* 0x000000102044723c */ /* 0x040fec0000001844 */
[C---:B------:R-:W-:Y:S01]  /*1a390*/  HMMA.16816.F32 R72, R32.reuse, R18, R72 ;  /* 0x000000122048723c */ /* 0x040fe20000001848 */
[----:B------:R-:W4:Y:S05]  /*1a3a0*/  LDSM.16.MT88.4 R16, [R218+0xf000] ;  /* 0x00f00000da10783b */ /* 0x000f2a0000004200 */
[C---:B---3--:R-:W-:Y:S06]  /*1a3b0*/  HMMA.16816.F32 R120, R32.reuse, R12, R120 ;  /* 0x0000000c2078723c */ /* 0x048fec0000001878 */
[C---:B------:R-:W-:Y:S01]  /*1a3c0*/  HMMA.16816.F32 R108, R32.reuse, R14, R108 ;  /* 0x0000000e206c723c */ /* 0x040fe2000000186c */
[----:B------:R-:W3:Y:S05]  /*1a3d0*/  LDSM.16.MT88.4 R12, [R220+0x13000] ;  /* 0x01300000dc0c783b */ /* 0x000eea0000004200 */
[C---:B------:R-:W-:Y:S06]  /*1a3e0*/  HMMA.16816.F32 R128, R32.reuse, R20, R128 ;  /* 0x000000142080723c */ /* 0x040fec0000001880 */
[C---:B------:R-:W-:Y:S01]  /*1a3f0*/  HMMA.16816.F32 R124, R32.reuse, R22, R124 ;  /* 0x00000016207c723c */ /* 0x040fe2000000187c */
[----:B------:R-:W5:Y:S05]  /*1a400*/  LDSM.16.MT88.4 R20, [R218+0x12800] ;  /* 0x01280000da14783b */ /* 0x000f6a0000004200 */
[C---:B------:R-:W-:Y:S06]  /*1a410*/  HMMA.16816.F32 R92, R32.reuse, R28, R92 ;  /* 0x0000001c205c723c */ /* 0x040fec000000185c */
        /* <DEDUP_REMOVED lines=8> */
[----:B-1----:R-:W-:Y:S01]  /*1a4a0*/  F2FP.F16.F32.PACK_AB R31, R151, R164 ;  /* 0x000000a4971f723e */ /* 0x002fe200000000ff */
[----:B------:R-:W-:Y:S02]  /*1a4b0*/  FADD.FTZ R166, R166, R163 ;  /* 0x000000a3a6a67221 */ /* 0x000fe40000010000 */
[----:B------:R-:W-:Y:S01]  /*1a4c0*/  HMMA.16816.F32 R112, R32, R38, R112 ;  /* 0x000000262070723c */ /* 0x000fe20000001870 */
[-CC-:B------:R-:W-:Y:S01]  /*1a4d0*/  FFMA.FTZ R36, R145, R133.reuse, -R132.reuse ;  /* 0x0000008591247223 */ /* 0x180fe20000010884 */
[----:B------:R-:W-:Y:S01]  /*1a4e0*/  FFMA.FTZ R37, R143, R133, -R132 ;  /* 0x000000858f257223 */ /* 0x000fe20000010884 */
[----:B------:R-:W-:Y:S01]  /*1a4f0*/  FADD.FTZ R164, R164, R167 ;  /* 0x000000a7a4a47221 */ /* 0x000fe20000010000 */
[----:B------:R-:W-:-:S02]  /*1a500*/  FADD.FTZ R159, R159, R166 ;  /* 0x000000a69f9f7221 */ /* 0x000fc40000010000 */
[C---:B------:R-:W-:Y:S01]  /*1a510*/  HMMA.16816.F32 R76, R28.reuse, R4, R76 ;  /* 0x000000041c4c723c */ /* 0x040fe2000000184c */
[-C--:B------:R-:W-:Y:S01]  /*1a520*/  FFMA.FTZ R38, R141, R133.reuse, -R132 ;  /* 0x000000858d267223 */ /* 0x080fe20000010884 */
[----:B------:R-:W-:Y:S01]  /*1a530*/  FFMA.FTZ R39, R139, R133, -R136 ;  /* 0x000000858b277223 */ /* 0x000fe20000010888 */
[----:B------:R-:W-:Y:S01]  /*1a540*/  MUFU.EX2 R36, R36 ;  /* 0x0000002400247308 */ /* 0x000fe20000000800 */
[----:B------:R-:W-:Y:S01]  /*1a550*/  FADD.FTZ R151, R151, R164 ;  /* 0x000000a497977221 */ /* 0x000fe20000010000 */
[----:B------:R-:W-:Y:S01]  /*1a560*/  FADD.FTZ R168, R168, R159 ;  /* 0x0000009fa8a87221 */ /* 0x000fe20000010000 */
[C---:B------:R-:W-:Y:S01]  /*1a570*/  HMMA.16816.F32 R80, R28.reuse, R6, R80 ;  /* 0x000000061c50723c */ /* 0x040fe20000001850 */
[----:B------:R-:W1:Y:S04]  /*1a580*/  LDSM.16.MT88.4 R4, [R217+0x13000] ;  /* 0x01300000d904783b */ /* 0x000e680000004200 */
[----:B------:R-:W-:Y:S01]  /*1a590*/  MUFU.EX2 R37, R37 ;  /* 0x0000002500257308 */ /* 0x000fe20000000800 */
[C---:B----4-:R-:W-:Y:S06]  /*1a5a0*/  HMMA.16816.F32 R68, R28.reuse, R16, R68 ;  /* 0x000000101c44723c */ /* 0x050fec0000001844 */
[C---:B------:R-:W-:Y:S01]  /*1a5b0*/  HMMA.16816.F32 R72, R28.reuse, R18, R72 ;  /* 0x000000121c48723c */ /* 0x040fe20000001848 */
[----:B------:R-:W2:Y:S01]  /*1a5c0*/  LDSM.16.MT88.4 R16, [R218+0x13000] ;  /* 0x01300000da10783b */ /* 0x000ea20000004200 */
[----:B------:R-:W-:Y:S04]  /*1a5d0*/  MUFU.EX2 R38, R38 ;  /* 0x0000002600267308 */ /* 0x000fe80000000800 */
[C---:B---3--:R-:W-:Y:S04]  /*1a5e0*/  HMMA.16816.F32 R92, R28.reuse, R12, R92 ;  /* 0x0000000c1c5c723c */ /* 0x048fe8000000185c */
[----:B------:R-:W3:Y:S02]  /*1a5f0*/  MUFU.EX2 R39, R39 ;  /* 0x0000002700277308 */ /* 0x000ee40000000800 */
[----:B------:R-:W-:Y:S01]  /*1a600*/  HMMA.16816.F32 R96, R28, R14, R96 ;  /* 0x0000000e1c60723c */ /* 0x000fe20000001860 */
[----:B------:R-:W4:Y:S05]  /*1a610*/  LDSM.16.MT88.4 R12, [R220+0xf800] ;  /* 0x00f80000dc0c783b */ /* 0x000f2a0000004200 */
[C---:B-----5:R-:W-:Y:S06]  /*1a620*/  HMMA.16816.F32 R100, R32.reuse, R20, R100 ;  /* 0x000000142064723c */ /* 0x060fec0000001864 */
[----:B------:R-:W-:Y:S01]  /*1a630*/  HMMA.16816.F32 R104, R32, R22, R104 ;  /* 0x000000162068723c */ /* 0x000fe20000001868 */
[----:B------:R-:W5:Y:S04]  /*1a640*/  LDSM.16.MT88.4 R20, [R216+0xf000] ;  /* 0x00f00000d814783b */ /* 0x000f680000004200 */
[----:B------:R-:W-:Y:S01]  /*1a650*/  LDSM.16.MT88.4 R32, [R216+0x13000] ;  /* 0x01300000d820783b */ /* 0x000fe20000004200 */
[C---:B------:R-:W-:Y:S06]  /*1a660*/  HMMA.16816.F32 R128, R28.reuse, R24, R128 ;  /* 0x000000181c80723c */ /* 0x040fec0000001880 */
[C---:B------:R-:W-:Y:S01]  /*1a670*/  HMMA.16816.F32 R124, R28.reuse, R26, R124 ;  /* 0x0000001a1c7c723c */ /* 0x040fe2000000187c */
[----:B------:R-:W5:Y:S05]  /*1a680*/  LDSM.16.MT88.4 R24, [R218+0xf800] ;  /* 0x00f80000da18783b */ /* 0x000f6a0000004200 */
[C---:B-1----:R-:W-:Y:S06]  /*1a690*/  HMMA.16816.F32 R120, R28.reuse, R4, R120 ;  /* 0x000000041c78723c */ /* 0x042fec0000001878 */
[----:B------:R-:W-:Y:S01]  /*1a6a0*/  HMMA.16816.F32 R108, R28, R6, R108 ;  /* 0x000000061c6c723c */ /* 0x000fe2000000186c */
[----:B---3--:R-:W-:Y:S01]  /*1a6b0*/  F2FP.F16.F32.PACK_AB R4, R170, R39 ;  /* 0x00000027aa04723e */ /* 0x008fe200000000ff */
        /* <DEDUP_REMOVED lines=12> */
[----:B----4-:R-:W-:Y:S01]  /*1a780*/  HMMA.16816.F32 R128, R4, R12, R128 ;  /* 0x0000000c0480723c */ /* 0x010fe20000001880 */
[----:B------:R-:W-:Y:S01]  /*1a790*/  FADD.FTZ R245, R245, R38 ;  /* 0x00000026f5f57221 */ /* 0x000fe20000010000 */
[----:B------:R-:W-:-:S04]  /*1a7a0*/  FADD.FTZ R244, R244, R135 ;  /* 0x00000087f4f47221 */ /* 0x000fc80000010000 */
[----:B------:R-:W-:Y:S01]  /*1a7b0*/  HMMA.16816.F32 R124, R4, R14, R124 ;  /* 0x0000000e047c723c */ /* 0x000fe2000000187c */
[----:B------:R-:W2:Y:S05]  /*1a7c0*/  LDSM.16.MT88.4 R12, [R220+0x13800] ;  /* 0x01380000dc0c783b */ /* 0x000eaa0000004200 */
[C---:B-----5:R-:W-:Y:S06]  /*1a7d0*/  HMMA.16816.F32 R84, R28.reuse, R20, R84 ;  /* 0x000000141c54723c */ /* 0x060fec0000001854 */
[----:B------:R-:W-:Y:S01]  /*1a7e0*/  HMMA.16816.F32 R88, R28, R22, R88 ;  /* 0x000000161c58723c */ /* 0x000fe20000001858 */
[----:B------:R-:W3:Y:S05]  /*1a7f0*/  LDSM.16.MT88.4 R20, [R217+0xf800] ;  /* 0x00f80000d914783b */ /* 0x000eea0000004200 */
[C---:B------:R-:W-:Y:S06]  /*1a800*/  HMMA.16816.F32 R68, R4.reuse, R24, R68 ;  /* 0x000000180444723c */ /* 0x040fec0000001844 */
[C---:B------:R-:W-:Y:S01]  /*1a810*/  HMMA.16816.F32 R72, R4.reuse, R26, R72 ;  /* 0x0000001a0448723c */ /* 0x040fe20000001848 */
[----:B------:R-:W4:Y:S05]  /*1a820*/  LDSM.16.MT88.4 R24, [R218+0x13800] ;  /* 0x01380000da18783b */ /* 0x000f2a0000004200 */
[C---:B-1----:R-:W-:Y:S06]  /*1a830*/  HMMA.16816.F32 R84, R4.reuse, R16, R84 ;  /* 0x000000100454723c */ /* 0x042fec0000001854 */
[C---:B------:R-:W-:Y:S01]  /*1a840*/  HMMA.16816.F32 R88, R4.reuse, R18, R88 ;  /* 0x000000120458723c */ /* 0x040fe20000001858 */
[----:B------:R-:W1:Y:S05]  /*1a850*/  LDSM.16.MT88.4 R16, [R217+0x13800] ;  /* 0x01380000d910783b */ /* 0x000e6a0000004200 */
[C---:B--2---:R-:W-:Y:S06]  /*1a860*/  HMMA.16816.F32 R92, R4.reuse, R12, R92 ;  /* 0x0000000c045c723c */ /* 0x044fec000000185c */
[----:B------:R-:W-:Y:S01]  /*1a870*/  HMMA.16816.F32 R96, R4, R14, R96 ;  /* 0x0000000e0460723c */ /* 0x000fe20000001860 */
[----:B------:R-:W2:Y:S05]  /*1a880*/  LDSM.16.MT88.4 R12, [R216+0x13800] ;  /* 0x01380000d80c783b */ /* 0x000eaa0000004200 */
[C---:B------:R-:W-:Y:S06]  /*1a890*/  HMMA.16816.F32 R116, R28.reuse, R32, R116 ;  /* 0x000000201c74723c */ /* 0x040fec0000001874 */
[----:B------:R-:W-:Y:S06]  /*1a8a0*/  HMMA.16816.F32 R112, R28, R34, R112 ;  /* 0x000000221c70723c */ /* 0x000fec0000001870 */
        /* <DEDUP_REMOVED lines=35> */
[----:B------:R-:W-:Y:S02]  /*1aae0*/  ISETP.GE.AND P3, PT, R14, RZ, PT ;  /* 0x000000ff0e00720c */ /* 0x000fe40003f66270 */
[----:B------:R-:W2:Y:S01]  /*1aaf0*/  LD.E.64 R14, desc[UR6][R10.64+0x28] ;  /* 0x000028060a0e7980 */ /* 0x000ea2000c101b00 */
        /* <DEDUP_REMOVED lines=21> */
[----:B------:R-:W-:Y:S01]  /*1ac50*/  IMAD.WIDE R18, R6, 0x4, R240 ;  /* 0x0000000406127825 */ /* 0x000fe200078e02f0 */
        /* <DEDUP_REMOVED lines=13> */
[----:B------:R-:W-:-:S04]  /*1ad30*/  IMAD R4, R14, R4, R5 ;  /* 0x000000040e047224 */ /* 0x000fc800078e0205 */
[----:B------:R-:W-:Y:S01]  /*1ad40*/  IMAD.IADD R4, R7, 0x1, R4 ;  /* 0x0000000107047824 */ /* 0x000fe200078e0204 */
[----:B------:R-:W-:Y:S05]  /*1ad50*/  BRA `(.L_x_3210) ;  /* 0x00000000000c7947 */ /* 0x000fea0003800000 */
.L_x_3209:
[----:B------:R-:W2:Y:S02]  /*1ad60*/  LD.E R6, desc[UR6][R10.64+0x40] ;  /* 0x000040060a067980 */ /* 0x000ea4000c101900 */
[----:B--2---:R-:W-:-:S04]  /*1ad70*/  LEA R6, -R6, RZ, 0x7 ;  /* 0x000000ff06067211 */ /* 0x004fc800078e39ff */
[----:B------:R-:W-:Y:S02]  /*1ad80*/  SHF.R.S32.HI R4, RZ, 0x1f, R6 ;  /* 0x0000001fff047819 */ /* 0x000fe40000011406 */
.L_x_3210:
[----:B------:R-:W-:Y:S05]  /*1ad90*/  BSYNC B0 ;  /* 0x0000000000007941 */ /* 0x000fea0003800000 */
.L_x_3208:
[C---:B------:R-:W-:Y:S01]  /*1ada0*/  LOP3.LUT P4, RZ, R243.reuse, 0x1, RZ, 0xc0, !PT ;  /* 0x00000001f3ff7812 */ /* 0x040fe2000788c0ff */
[----:B------:R-:W1:Y:S01]  /*1adb0*/  S2R R49, SR_TID.X ;  /* 0x0000000000317919 */ /* 0x000e620000002100 */
[----:B------:R-:W-:Y:S01]  /*1adc0*/  LOP3.LUT P1, RZ, R243, 0x2, RZ, 0xc0, !PT ;  /* 0x00000002f3ff7812 */ /* 0x000fe2000782c0ff */
[----:B------:R-:W-:Y:S01]  /*1add0*/  ULDC.64 UR4, c[0x0][0x208] ;  /* 0x0000820000047ab9 */ /* 0x000fe20000000a00 */
[C---:B------:R-:W-:Y:S01]  /*1ade0*/  LEA R188, P3, R6.reuse, R152, 0x1 ;  /* 0x0000009806bc7211 */ /* 0x040fe200078608ff */
[----:B------:R-:W-:Y:S01]  /*1adf0*/  BSSY B1, `(.L_x_3211) ;  /* 0x0000317000017945 */ /* 0x000fe20003800000 */
        /* <DEDUP_REMOVED lines=28> */
[----:B------:R-:W-:Y:S01]  /*1afc0*/  @P1 LEA R10, P2, R5, R152, 0x1 ;  /* 0x00000098050a1211 */ /* 0x000fe200078408ff */
[----:B-1----:R-:W-:Y:S01]  /*1afd0*/  IMAD.SHL.U32 R49, R49, 0x2, RZ ;  /* 0x0000000231317824 */ /* 0x002fe200078e00ff */
        /* <DEDUP_REMOVED lines=37> */
[CC--:B--2---:R-:W-:Y:S01]  /*1b230*/  @P1 LEA R28, P3, R7.reuse, R152.reuse, 0x1 ;  /* 0x00000098071c1211 */ /* 0x0c4fe200078608ff */
        /* <DEDUP_REMOVED lines=17> */
[----:B------:R-:W-:Y:S02]  /*1b350*/  LOP3.LUT R49, R49, 0x6, RZ, 0xc0, !PT ;  /* 0x0000000631317812 */ /* 0x000fe400078ec0ff */
[----:B------:R-:W-:Y:S01]  /*1b360*/  ISETP.GE.AND P2, PT, R48, 0x3, PT ;  /* 0x000000033000780c */ /* 0x000fe20003f46270 */
        /* <DEDUP_REMOVED lines=59> */
[----:B------:R-:W-:Y:S01]  /*1b720*/  LDSM.16.M88.4 R164, [R209] ;  /* 0x00000000d1a4783b */ /* 0x000fe20000000200 */
[C---:B-----5:R-:W-:Y:S03]  /*1b730*/  HMMA.16816.F32 R52, R172.reuse, R44, RZ ;  /* 0x0000002cac34723c */ /* 0x060fe600000018ff */
[----:B------:R-:W-:Y:S03]  /*1b740*/  LDSM.16.M88.4 R160, [R219+0x4000] ;  /* 0x00400000dba0783b */ /* 0x000fe60000000200 */
[C---:B--2---:R-:W-:Y:S01]  /*1b750*/  HMMA.16816.F32 R40, R172.reuse, R36, RZ ;  /* 0x00000024ac28723c */ /* 0x044fe200000018ff */
[----:B------:R-:W-:Y:S04]  /*1b760*/  LDSM.16.M88.4 R156, [R219+0x4800] ;  /* 0x00480000db9c783b */ /* 0x000fe80000000200 */
[----:B------:R-:W-:Y:S01]  /*1b770*/  LDSM.16.M88.4 R168, [R208] ;  /* 0x00000000d0a8783b */ /* 0x000fe20000000200 */
[C---:B-1----:R-:W-:Y:S03]  /*1b780*/  HMMA.16816.F32 R32, R172.reuse, R28, RZ ;  /* 0x0000001cac20723c */ /* 0x042fe600000018ff */
[----:B------:R-:W-:Y:S03]  /*1b790*/  LDSM.16.M88.4 R184, [R224+0x2000] ;  /* 0x00200000e0b8783b */ /* 0x000fe60000000200 */
[C---:B------:R-:W-:Y:S01]  /*1b7a0*/  HMMA.16816.F32 R24, R172.reuse, R20, RZ ;  /* 0x00000014ac18723c */ /* 0x040fe200000018ff */
[----:B------:R-:W-:Y:S04]  /*1b7b0*/  LDSM.16.M88.4 R180, [R200] ;  /* 0x00000000c8b4783b */ /* 0x000fe80000000200 */
        /* <DEDUP_REMOVED lines=16> */
[----:B------:R-:W3:Y:S05]  /*1b8c0*/  LDSM.16.M88.4 R144, [R222] ;  /* 0x00000000de90783b */ /* 0x000eea0000000200 */
[C---:B------:R-:W-:Y:S06]  /*1b8d0*/  HMMA.16816.F32 R52, R148.reuse, R4, R52 ;  /* 0x000000049434723c */ /* 0x040fec0000001834 */
[C---:B------:R-:W-:Y:S01]  /*1b8e0*/  HMMA.16816.F32 R44, R148.reuse, R6, R44 ;  /* 0x00000006942c723c */ /* 0x040fe2000000182c */
[----:B------:R-:W5:Y:S05]  /*1b8f0*/  LDSM.16.M88.4 R4, [R219+0x5000] ;  /* 0x00500000db04783b */ /* 0x000f6a0000000200 */
        /* <DEDUP_REMOVED lines=14> */
[----:B------:R-:W2:Y:S04]  /*1b9e0*/  LDSM.16.M88.4 R148, [R219+0x7800] ;  /* 0x00780000db94783b */ /* 0x000ea80000000200 */
[----:B------:R-:W-:Y:S01]  /*1b9f0*/  LDSM.16.M88.4 R164, [R208+0x1800] ;  /* 0x00180000d0a4783b */ /* 0x000fe20000000200 */
[C---:B---3--:R-:W-:Y:S06]  /*1ba00*/  HMMA.16816.F32 R132, R144.reuse, R160, R132 ;  /* 0x000000a09084723c */ /* 0x048fec0000001884 */
[C---:B------:R-:W-:Y:S01]  /*1ba10*/  HMMA.16816.F32 R64, R144.reuse, R162, R64 ;  /* 0x000000a29040723c */ /* 0x040fe20000001840 */
[----:B------:R-:W-:Y:S05]  /*1ba20*/  LDSM.16.M88.4 R160, [R208+0x2000] ;  /* 0x00200000d0a0783b */ /* 0x000fea0000000200 */
[C---:B-----5:R-:W-:Y:S06]  /*1ba30*/  HMMA.16816.F32 R52, R144.reuse, R4, R52 ;  /* 0x000000049034723c */ /* 0x060fec0000001834 */
[C---:B------:R-:W-:Y:S01]  /*1ba40*/  HMMA.16816.F32 R44, R144.reuse, R6, R44 ;  /* 0x00000006902c723c */ /* 0x040fe2000000182c */
[----:B------:R-:W3:Y:S05]  /*1ba50*/  LDSM.16.M88.4 R4, [R221] ;  /* 0x00000000dd04783b */ /* 0x000eea0000000200 */
        /* <DEDUP_REMOVED lines=16> */
[----:B------:R-:W-:Y:S01]  /*1bb60*/  HMMA.16816.F32 R56, R144, R158, R56 ;  /* 0x0000009e9038723c */ /* 0x000fe20000001838 */
[----:B------:R-:W-:Y:S04]  /*1bb70*/  LDSM.16.M88.4 R156, [R226+0x2000] ;  /* 0x00200000e29c783b */ /* 0x000fe80000000200 */
[----:B------:R-:W-:Y:S01]  /*1bb80*/  LDSM.16.M88.4 R144, [R225+0x8000] ;  /* 0x00800000e190783b */ /* 0x000fe20000000200 */
[C---:B---3--:R-:W-:Y:S06]  /*1bb90*/  HMMA.16816.F32 R132, R4.reuse, R168, R132 ;  /* 0x000000a80484723c */ /* 0x048fec0000001884 */
[C---:B------:R-:W-:Y:S01]  /*1bba0*/  HMMA.16816.F32 R64, R4.reuse, R170, R64 ;  /* 0x000000aa0440723c */ /* 0x040fe20000001840 */
[----:B------:R-:W-:Y:S05]  /*1bbb0*/  LDSM.16.M88.4 R168, [R225+0xa000] ;  /* 0x00a00000e1a8783b */ /* 0x000fea0000000200 */
[C---:B----4-:R-:W-:Y:S06]  /*1bbc0*/  HMMA.16816.F32 R60, R4.reuse, R140, R60 ;  /* 0x0000008c043c723c */ /* 0x050fec000000183c */
[C---:B------:R-:W-:Y:S01]  /*1bbd0*/  HMMA.16816.F32 R56, R4.reuse, R142, R56 ;  /* 0x0000008e0438723c */ /* 0x040fe20000001838 */
[----:B------:R-:W3:Y:S05]  /*1bbe0*/  LDSM.16.M88.4 R140, [R225+0x8800] ;  /* 0x00880000e18c783b */ /* 0x000eea0000000200 */
        /* <DEDUP_REMOVED lines=11> */
[----:B------:R-:W-:Y:S05]  /*1bca0*/  LDSM.16.M88.4 R152, [R207] ;  /* 0x00000000cf98783b */ /* 0x000fea0000000200 */
[C---:B--2---:R-:W-:Y:S06]  /*1bcb0*/  HMMA.16816.F32 R16, R4.reuse, R8, R16 ;  /* 0x000000080410723c */ /* 0x044fec0000001810 */
[C---:B------:R-:W-:Y:S01]  /*1bcc0*/  HMMA.16816.F32 R12, R4.reuse, R10, R12 ;  /* 0x0000000a040c723c */ /* 0x040fe2000000180c */
[----:B------:R-:W1:Y:S05]  /*1bcd0*/  LDSM.16.M88.4 R8, [R225+0x9800] ;  /* 0x00980000e108783b */ /* 0x000e6a0000000200 */
[C---:B-----5:R-:W-:Y:S06]  /*1bce0*/  HMMA.16816.F32 R176, R4.reuse, R148, R176 ;  /* 0x0000009404b0723c */ /* 0x060fec00000018b0 */
[----:B------:R-:W-:Y:S01]  /*1bcf0*/  HMMA.16816.F32 R172, R4, R150, R172 ;  /* 0x0000009604ac723c */ /* 0x000fe200000018ac */
[----:B------:R-:W2:Y:S04]  /*1bd00*/  LDSM.16.M88.4 R4, [R225+0xa800] ;  /* 0x00a80000e104783b */ /* 0x000ea80000000200 */
[----:B------:R-:W-:Y:S01]  /*1bd10*/  LDSM.16.M88.4 R148, [R206] ;  /* 0x00000000ce94783b */ /* 0x000fe20000000200 */
[C---:B---3--:R-:W-:Y:S06]  /*1bd20*/  HMMA.16816.F32 R60, R156.reuse, R140, R60 ;  /* 0x0000008c9c3c723c */ /* 0x048fec000000183c */
[C---:B------:R-:W-:Y:S01]  /*1bd30*/  HMMA.16816.F32 R56, R156.reuse, R142, R56 ;  /* 0x0000008e9c38723c */ /* 0x040fe20000001838 */
[----:B------:R-:W-:Y:S05]  /*1bd40*/  LDSM.16.M88.4 R140, [R204] ;  /* 0x00000000cc8c783b */ /* 0x000fea0000000200 */
[C---:B------:R-:W-:Y:S06]  /*1bd50*/  HMMA.16816.F32 R132, R156.reuse, R144, R132 ;  /* 0x000000909c84723c */ /* 0x040fec0000001884 */
[C---:B------:R-:W-:Y:S06]  /*1bd60*/  HMMA.16816.F32 R32, R156.reuse, R168, R32 ;  /* 0x000000a89c20723c */ /* 0x040fec0000001820 */
[C---:B-1----:R-:W-:Y:S06]  /*1bd70*/  HMMA.16816.F32 R40, R156.reuse, R8, R40 ;  /* 0x000000089c28723c */ /* 0x042fec0000001828 */
[C---:B------:R-:W-:Y:S01]  /*1bd80*/  HMMA.16816.F32 R36, R156.reuse, R10, R36 ;  /* 0x0000000a9c24723c */ /* 0x040fe20000001824 */
[----:B------:R-:W1:Y:S05]  /*1bd90*/  LDSM.16.M88.4 R8, [R202] ;  /* 0x00000000ca08783b */ /* 0x000e6a0000000200 */
[C---:B--2---:R-:W-:Y:S06]  /*1bda0*/  HMMA.16816.F32 R24, R156.reuse, R4, R24 ;  /* 0x000000049c18723c */ /* 0x044fec0000001818 */
[C---:B------:R-:W-:Y:S01]  /*1bdb0*/  HMMA.16816.F32 R20, R156.reuse, R6, R20 ;  /* 0x000000069c14723c */ /* 0x040fe20000001814 */
[----:B------:R-:W2:Y:S05]  /*1bdc0*/  LDSM.16.M88.4 R4, [R201] ;  /* 0x00000000c904783b */ /* 0x000eaa0000000200 */
[C---:B------:R-:W-:Y:S01]  /*1bdd0*/  HMMA.16816.F32 R28, R156.reuse, R170, R28 ;  /* 0x000000aa9c1c723c */ /* 0x040fe2000000181c */
[----:B------:R-:W-:Y:S05]  /*1bde0*/  LDSM.16.M88.4 R168, [R222+0x2000] ;  /* 0x00200000dea8783b */ /* 0x000fea0000000200 */
[C---:B------:R-:W-:Y:S06]  /*1bdf0*/  HMMA.16816.F32 R16, R156.reuse, R164, R16 ;  /* 0x000000a49c10723c */ /* 0x040fec0000001810 */
[C---:B------:R-:W-:Y:S01]  /*1be00*/  HMMA.16816.F32 R12, R156.reuse, R166, R12 ;  /* 0x000000a69c0c723c */ /* 0x040fe2000000180c */
[----:B------:R-:W3:Y:S05]  /*1be10*/  LDSM.16.M88.4 R164, [R219+0x8000] ;  /* 0x00800000dba4783b */ /* 0x000eea0000000200 */
[----:B------:R-:W-:Y:S01]  /*1be20*/  HMMA.16816.F32 R64, R156, R146, R64 ;  /* 0x000000929c40723c */ /* 0x000fe20000001840 */
[----:B------:R-:W4:Y:S05]  /*1be30*/  LDSM.16.M88.4 R144, [R205] ;  /* 0x00000000cd90783b */ /* 0x000f2a0000000200 */
[----:B------:R-:W-:Y:S06]  /*1be40*/  HMMA.16816.F32 R132, R184, R152, R132 ;  /* 0x00000098b884723c */ /* 0x000fec0000001884 */
[C---:B------:R-:W-:Y:S06]  /*1be50*/  HMMA.16816.F32 R176, R156.reuse, R160, R176 ;  /* 0x000000a09cb0723c */ /* 0x040fec00000018b0 */
[----:B------:R-:W-:Y:S01]  /*1be60*/  HMMA.16816.F32 R172, R156, R162, R172 ;  /* 0x000000a29cac723c */ /* 0x000fe200000018ac */
[----:B------:R-:W5:Y:S05]  /*1be70*/  LDSM.16.M88.4 R160, [R219+0x8800] ;  /* 0x00880000dba0783b */ /* 0x000f6a0000000200 */
        /* <DEDUP_REMOVED lines=9> */
[----:B------:R-:W-:Y:S01]  /*1bf10*/  HMMA.16816.F32 R64, R184, R154, R64 ;  /* 0x0000009ab840723c */ /* 0x000fe20000001840 */
[----:B------:R-:W2:Y:S05]  /*1bf20*/  LDSM.16.M88.4 R152, [R219+0x9800] ;  /* 0x00980000db98783b */ /* 0x000eaa0000000200 */
[C---:B------:R-:W-:Y:S06]  /*1bf30*/  HMMA.16816.F32 R52, R156.reuse, R136, R52 ;  /* 0x000000889c34723c */ /* 0x040fec0000001834 */
[----:B------:R-:W-:Y:S01]  /*1bf40*/  HMMA.16816.F32 R44, R156, R138, R44 ;  /* 0x0000008a9c2c723c */ /* 0x000fe2000000182c */
[----:B------:R-:W2:Y:S04]  /*1bf50*/  LDSM.16.M88.4 R136, [R203] ;  /* 0x00000000cb88783b */ /* 0x000ea80000000200 */
[----:B------:R-:W2:Y:S01]  /*1bf60*/  LDSM.16.M88.4 R156, [R219+0x9000] ;  /* 0x00900000db9c783b */ /* 0x000ea20000000200 */
[----:B------:R-:W-:Y:S06]  /*1bf70*/  HMMA.16816.F32 R60, R184, R148, R60 ;  /* 0x00000094b83c723c */ /* 0x000fec000000183c */
[----:B---3--:R-:W-:Y:S06]  /*1bf80*/  HMMA.16816.F32 R132, R168, R164, R132 ;  /* 0x000000a4a884723c */ /* 0x008fec0000001884 */
[C---:B------:R-:W-:Y:S06]  /*1bf90*/  HMMA.16816.F32 R176, R184.reuse, R180, R176 ;  /* 0x000000b4b8b0723c */ /* 0x040fec00000018b0 */
[C---:B------:R-:W-:Y:S01]  /*1bfa0*/  HMMA.16816.F32 R172, R184.reuse, R182, R172 ;  /* 0x000000b6b8ac723c */ /* 0x040fe200000018ac */
[----:B------:R-:W3:Y:S05]  /*1bfb0*/  LDSM.16.M88.4 R180, [R208+0x4800] ;  /* 0x00480000d0b4783b */ /* 0x000eea0000000200 */
[----:B------:R-:W-:Y:S01]  /*1bfc0*/  HMMA.16816.F32 R56, R184, R150, R56 ;  /* 0x00000096b838723c */ /* 0x000fe20000001838 */
[----:B------:R-:W-:Y:S05]  /*1bfd0*/  LDSM.16.M88.4 R148, [R219+0xa000] ;  /* 0x00a00000db94783b */ /* 0x000fea0000000200 */
[----:B------:R-:W-:Y:S06]  /*1bfe0*/  HMMA.16816.F32 R64, R168, R166, R64 ;  /* 0x000000a6a840723c */ /* 0x000fec0000001840 */
[----:B----4-:R-:W-:Y:S06]  /*1bff0*/  HMMA.16816.F32 R52, R184, R144, R52 ;  /* 0x00000090b834723c */ /* 0x010fec0000001834 */
[----:B-----5:R-:W-:Y:S06]  /*1c000*/  HMMA.16816.F32 R60, R168, R160, R60 ;  /* 0x000000a0a83c723c */ /* 0x020fec000000183c */
[----:B-1----:R-:W-:Y:S06]  /*1c010*/  HMMA.16816.F32 R132, R8, R4, R132 ;  /* 0x000000040884723c */ /* 0x002fec0000001884 */
[C---:B--2---:R-:W-:Y:S06]  /*1c020*/  HMMA.16816.F32 R16, R168.reuse, R140, R16 ;  /* 0x0000008ca810723c */ /* 0x044fec0000001810 */
[C---:B------:R-:W-:Y:S01]  /*1c030*/  HMMA.16816.F32 R12, R168.reuse, R142, R12 ;  /* 0x0000008ea80c723c */ /* 0x040fe2000000180c */
[----:B------:R-:W1:Y:S05]  /*1c040*/  LDSM.16.M88.4 R140, [R208+0x5000] ;  /* 0x00500000d08c783b */ /* 0x000e6a0000000200 */
[----:B------:R-:W-:Y:S06]  /*1c050*/  HMMA.16816.F32 R40, R168, R152, R40 ;  /* 0x00000098a828723c */ /* 0x000fec0000001828 */
[----:B------:R-:W-:Y:S01]  /*1c060*/  HMMA.16816.F32 R44, R184, R146, R44 ;  /* 0x00000092b82c723c */ /* 0x000fe2000000182c */
[----:B------:R-:W-:Y:S01]  /*1c070*/  IMAD R152, R242, 0x80, R49 ;  /* 0x00000080f2987824 */ /* 0x000fe200078e0231 */
[----:B------:R-:W2:Y:S01]  /*1c080*/  LDSM.16.M88.4 R144, [R219+0xa800] ;  /* 0x00a80000db90783b */ /* 0x000ea20000000200 */
[----:B------:R-:W-:-:S02]  /*1c090*/  IMAD.MOV.U32 R153, RZ, RZ, R189 ;  /* 0x000000ffff997224 */ /* 0x000fc400078e00bd */
[C---:B------:R-:W-:Y:S01]  /*1c0a0*/  VIADD R4, R152.reuse, 0x1 ;  /* 0x0000000198047836 */ /* 0x040fe20000000000 */
[----:B------:R-:W-:Y:S01]  /*1c0b0*/  HMMA.16816.F32 R56, R168, R162, R56 ;  /* 0x000000a2a838723c */ /* 0x000fe20000001838 */
[----:B------:R-:W-:-:S03]  /*1c0c0*/  VIADD R48, R152, 0x9 ;  /* 0x0000000998307836 */ /* 0x000fc60000000000 */
[----:B------:R-:W-:Y:S02]  /*1c0d0*/  I2FP.F32.S32 R5, R4 ;  /* 0x0000000400057245 */ /* 0x000fe40000201400 */
[C---:B------:R-:W-:Y:S01]  /*1c0e0*/  HMMA.16816.F32 R32, R184.reuse, R136, R32 ;  /* 0x00000088b820723c */ /* 0x040fe20000001820 */
[CC--:B------:R-:W-:Y:S02]  /*1c0f0*/  ISETP.GE.AND P3, PT, R4.reuse, R50.reuse, PT ;  /* 0x000000320400720c */ /* 0x0c0fe40003f66270 */
[----:B------:R-:W-:Y:S01]  /*1c100*/  ISETP.GE.AND P6, PT, R4, R51, PT ;  /* 0x000000330400720c */ /* 0x000fe20003fc6270 */
[CC--:B------:R-:W-:Y:S01]  /*1c110*/  FFMA.FTZ R49, R0.reuse, R5.reuse, R133 ;  /* 0x0000000500317223 */ /* 0x0c0fe20000010085 */
[----:B------:R-:W-:Y:S01]  /*1c120*/  FFMA.FTZ R135, R0, R5, R135 ;  /* 0x0000000500877223 */ /* 0x000fe20000010087 */
[----:B------:R-:W-:Y:S01]  /*1c130*/  HMMA.16816.F32 R28, R184, R138, R28 ;  /* 0x0000008ab81c723c */ /* 0x000fe2000000181c */
[----:B------:R-:W4:Y:S01]  /*1c140*/  LDSM.16.M88.4 R136, [R219+0xb800] ;  /* 0x00b80000db88783b */ /* 0x000f220000000200 */
[----:B------:R-:W-:Y:S01]  /*1c150*/  ISETP.GE.AND P4, PT, R48, R50, PT ;  /* 0x000000323000720c */ /* 0x000fe20003f86270 */
[----:B------:R-:W-:Y:S01]  /*1c160*/  VIADD R133, R152, 0x10 ;  /* 0x0000001098857836 */ /* 0x000fe20000000000 */
[----:B------:R-:W-:-:S02]  /*1c170*/  ISETP.GE.AND P5, PT, R48, R51, PT ;  /* 0x000000333000720c */ /* 0x000fc40003fa6270 */
[----:B------:R-:W-:Y:S01]  /*1c180*/  HMMA.16816.F32 R64, R8, R6, R64 ;  /* 0x000000060840723c */ /* 0x000fe20000001840 */
[----:B------:R-:W5:Y:S01]  /*1c190*/  LDSM.16.M88.4 R4, [R208+0x5800] ;  /* 0x00580000d004783b */ /* 0x000f620000000200 */
[----:B------:R-:W-:Y:S02]  /*1c1a0*/  I2FP.F32.S32 R48, R48 ;  /* 0x0000003000307245 */ /* 0x000fe40000201400 */
[----:B------:R-:W-:Y:S02]  /*1c1b0*/  FSEL R49, R49, -INF , !P3 ;  /* 0xff80000031317808 */ /* 0x000fe40005800000 */
[----:B------:R-:W-:Y:S01]  /*1c1c0*/  HMMA.16816.F32 R52, R168, R156, R52 ;  /* 0x0000009ca834723c */ /* 0x000fe20000001834 */
[----:B------:R-:W-:-:S05]  /*1c1d0*/  ISETP.GE.AND P3, PT, R133, R50, PT ;  /* 0x000000328500720c */ /* 0x000fca0003f66270 */
[----:B---3--:R-:W-:Y:S06]  /*1c1e0*/  HMMA.16816.F32 R60, R8, R180, R60 ;  /* 0x000000b4083c723c */ /* 0x008fec000000183c */
[----:B------:R-:W-:Y:S06]  /*1c1f0*/  HMMA.16816.F32 R44, R168, R158, R44 ;  /* 0x0000009ea82c723c */ /* 0x000fec000000182c */
[----:B------:R-:W-:Y:S01]  /*1c200*/  HMMA.16816.F32 R56, R8, R182, R56 ;  /* 0x000000b60838723c */ /* 0x000fe20000001838 */
[CC--:B------:R-:W-:Y:S01]  /*1c210*/  FFMA.FTZ R65, R0.reuse, R48.reuse, R65 ;  /* 0x0000003000417223 */ /* 0x0c0fe20000010041 */
[----:B------:R-:W-:Y:S01]  /*1c220*/  FFMA.FTZ R67, R0, R48, R67 ;  /* 0x0000003000437223 */ /* 0x000fe20000010043 */
[----:B------:R-:W-:-:S03]  /*1c230*/  VIADD R48, R152, 0x11 ;  /* 0x0000001198307836 */ /* 0x000fc60000000000 */
[----:B-1----:R-:W-:Y:S01]  /*1c240*/  HMMA.16816.F32 R52, R8, R140, R52 ;  /* 0x0000008c0834723c */ /* 0x002fe20000001834 */
[----:B------:R-:W-:Y:S02]  /*1c250*/  FSEL R182, R135, -INF , !P6 ;  /* 0xff80000087b67808 */ /* 0x000fe40007000000 */
[----:B------:R-:W-:Y:S02]  /*1c260*/  ISETP.GE.AND P6, PT, R133, R51, PT ;  /* 0x000000338500720c */ /* 0x000fe40003fc6270 */
[----:B------:R-:W-:Y:S01]  /*1c270*/  I2FP.F32.S32 R133, R133 ;  /* 0x0000008500857245 */ /* 0x000fe20000201400 */
[C---:B------:R-:W-:Y:S01]  /*1c280*/  HMMA.16816.F32 R36, R168.reuse, R154, R36 ;  /* 0x0000009aa824723c */ /* 0x040fe20000001824 */
[----:B------:R-:W-:Y:S02]  /*1c290*/  FSEL R180, R65, -INF , !P4 ;  /* 0xff80000041b47808 */ /* 0x000fe40006000000 */
[----:B------:R-:W-:Y:S01]  /*1c2a0*/  FSEL R184, R67, -INF , !P5 ;  /* 0xff80000043b87808 */ /* 0x000fe20006800000 */
[----:B------:R-:W-:Y:S01]  /*1c2b0*/  FFMA.FTZ R162, R0, R133, R60 ;  /* 0x0000008500a27223 */ /* 0x000fe2000001003c */
[----:B------:R-:W-:Y:S01]  /*1c2c0*/  ISETP.GE.AND P4, PT, R48, R50, PT ;  /* 0x000000323000720c */ /* 0x000fe20003f86270 */
[----:B------:R-:W-:Y:S01]  /*1c2d0*/  VIADD R60, R152, 0x18 ;  /* 0x00000018983c7836 */ /* 0x000fe20000000000 */
[----:B------:R-:W-:Y:S01]  /*1c2e0*/  ISETP.GE.AND P5, PT, R48, R51, PT ;  /* 0x000000333000720c */ /* 0x000fe20003fa6270 */
[----:B------:R-:W-:Y:S01]  /*1c2f0*/  FFMA.FTZ R62, R0, R133, R62 ;  /* 0x00000085003e7223 */ /* 0x000fe2000001003e */
[----:B------:R-:W-:Y:S01]  /*1c300*/  I2FP.F32.S32 R48, R48 ;  /* 0x0000003000307245 */ /* 0x000fe20000201400 */
[----:B------:R-:W-:Y:S01]  /*1c310*/  HMMA.16816.F32 R32, R168, R148, R32 ;  /* 0x00000094a820723c */ /* 0x000fe20000001820 */
[----:B------:R-:W-:-:S02]  /*1c320*/  I2FP.F32.S32 R65, R60 ;  /* 0x0000003c00417245 */ /* 0x000fc40000201400 */
[----:B------:R-:W-:Y:S01]  /*1c330*/  FSEL R162, R162, -INF , !P3 ;  /* 0xff800000a2a27808 */ /* 0x000fe20005800000 */
[CC--:B------:R-:W-:Y:S01]  /*1c340*/  FFMA.FTZ R61, R0.reuse, R48.reuse, R61 ;  /* 0x00000030003d7223 */ /* 0x0c0fe2000001003d */
[----:B------:R-:W-:Y:S01]  /*1c350*/  FFMA.FTZ R63, R0, R48, R63 ;  /* 0x00000030003f7223 */ /* 0x000fe2000001003f */
[----:B------:R-:W-:Y:S01]  /*1c360*/  VIADD R48, R152, 0x19 ;  /* 0x0000001998307836 */ /* 0x000fe20000000000 */
[C---:B------:R-:W-:Y:S01]  /*1c370*/  HMMA.16816.F32 R28, R168.reuse, R150, R28 ;  /* 0x00000096a81c723c */ /* 0x040fe2000000181c */
[CC--:B------:R-:W-:Y:S01]  /*1c380*/  FFMA.FTZ R56, R0.reuse, R65.reuse, R56 ;  /* 0x0000004100387223 */ /* 0x0c0fe20000010038 */
[----:B------:R-:W-:Y:S01]  /*1c390*/  FFMA.FTZ R58, R0, R65, R58 ;  /* 0x00000041003a7223 */ /* 0x000fe2000001003a */
[----:B------:R-:W-:Y:S01]  /*1c3a0*/  FSEL R164, R61, -INF , !P4 ;  /* 0xff8000003da47808 */ /* 0x000fe20006000000 */
[----:B------:R-:W-:Y:S01]  /*1c3b0*/  VIADD R65, R152, 0x20 ;  /* 0x0000002098417836 */ /* 0x000fe20000000000 */
[-C--:B------:R-:W-:Y:S01]  /*1c3c0*/  ISETP.GE.AND P3, PT, R60, R50.reuse, PT ;  /* 0x000000323c00720c */ /* 0x080fe20003f66270 */
[----:B--2---:R-:W-:Y:S01]  /*1c3d0*/  HMMA.16816.F32 R24, R168, R144, R24 ;  /* 0x00000090a818723c */ /* 0x004fe20000001818 */
[----:B------:R-:W-:-:S02]  /*1c3e0*/  ISETP.GE.AND P4, PT, R48, R50, PT ;  /* 0x000000323000720c */ /* 0x000fc40003f86270 */
[----:B------:R-:W-:Y:S02]  /*1c3f0*/  FSEL R160, R56, -INF , !P3 ;  /* 0xff80000038a07808 */ /* 0x000fe40005800000 */
[----:B------:R-:W-:Y:S01]  /*1c400*/  ISETP.GE.AND P3, PT, R65, R50, PT ;  /* 0x000000324100720c */ /* 0x000fe20003f66270 */
[C---:B------:R-:W-:Y:S06]  /*1c410*/  HMMA.16816.F32 R20, R168.reuse, R146, R20 ;  /* 0x00000092a814723c */ /* 0x040fec0000001814 */
[C---:B----4-:R-:W-:Y:S06]  /*1c420*/  HMMA.16816.F32 R176, R168.reuse, R136, R176 ;  /* 0x00000088a8b0723c */ /* 0x050fec00000018b0 */
[----:B------:R-:W-:Y:S06]  /*1c430*/  HMMA.16816.F32 R172, R168, R138, R172 ;  /* 0x0000008aa8ac723c */ /* 0x000fec00000018ac */
[----:B------:R-:W-:Y:S01]  /*1c440*/  HMMA.16816.F32 R44, R8, R142, R44 ;  /* 0x0000008e082c723c */ /* 0x000fe2000000182c */
[----:B------:R-:W-:-:S02]  /*1c450*/  FSEL R170, R62, -INF , !P6 ;  /* 0xff8000003eaa7808 */ /* 0x000fc40007000000 */
[----:B------:R-:W-:Y:S02]  /*1c460*/  FSEL R168, R63, -INF , !P5 ;  /* 0xff8000003fa87808 */ /* 0x000fe40006800000 */
[-C--:B------:R-:W-:Y:S01]  /*1c470*/  ISETP.GE.AND P6, PT, R60, R51.reuse, PT ;  /* 0x000000333c00720c */ /* 0x080fe20003fc6270 */
[C---:B-----5:R-:W-:Y:S01]  /*1c480*/  HMMA.16816.F32 R40, R8.reuse, R4, R40 ;  /* 0x000000040828723c */ /* 0x060fe20000001828 */
[-C--:B------:R-:W-:Y:S01]  /*1c490*/  ISETP.GE.AND P5, PT, R48, R51.reuse, PT ;  /* 0x000000333000720c */ /* 0x080fe20003fa6270 */
[----:B------:R-:W1:Y:S01]  /*1c4a0*/  LDSM.16.M88.4 R60, [R208+0x6000] ;  /* 0x00600000d03c783b */ /* 0x000e620000000200 */
[----:B------:R-:W-:Y:S02]  /*1c4b0*/  I2FP.F32.S32 R48, R48 ;  /* 0x0000003000307245 */ /* 0x000fe40000201400 */
[----:B------:R-:W-:Y:S01]  /*1c4c0*/  FSEL R166, R58, -INF , !P6 ;  /* 0xff8000003aa67808 */ /* 0x000fe20007000000 */
[----:B------:R-:W-:Y:S01]  /*1c4d0*/  HMMA.16816.F32 R36, R8, R6, R36 ;  /* 0x000000060824723c */ /* 0x000fe20000001824 */
[----:B------:R-:W-:Y:S01]  /*1c4e0*/  ISETP.GE.AND P6, PT, R65, R51, PT ;  /* 0x000000334100720c */ /* 0x000fe20003fc6270 */
[CC--:B------:R-:W-:Y:S01]  /*1c4f0*/  FFMA.FTZ R57, R0.reuse, R48.reuse, R57 ;  /* 0x0000003000397223 */ /* 0x0c0fe20000010039 */
[----:B------:R-:W-:Y:S01]  /*1c500*/  I2FP.F32.S32 R65, R65 ;  /* 0x0000004100417245 */ /* 0x000fe20000201400 */
[----:B------:R-:W-:Y:S01]  /*1c510*/  FFMA.FTZ R59, R0, R48, R59 ;  /* 0x00000030003b7223 */ /* 0x000fe2000001003b */
[----:B------:R-:W-:-:S02]  /*1c520*/  VIADD R4, R152, 0x21 ;  /* 0x0000002198047836 */ /* 0x000fc40000000000 */
[----:B------:R-:W-:Y:S01]  /*1c530*/  FSEL R58, R57, -INF , !P4 ;  /* 0xff800000393a7808 */ /* 0x000fe20006000000 */
[CC--:B------:R-:W-:Y:S01]  /*1c540*/  FFMA.FTZ R52, R0.reuse, R65.reuse, R52 ;  /* 0x0000004100347223 */ /* 0x0c0fe20000010034 */
[----:B------:R-:W-:Y:S01]  /*1c550*/  FFMA.FTZ R54, R0, R65, R54 ;  /* 0x0000004100367223 */ /* 0x000fe20000010036 */
[----:B------:R-:W-:Y:S01]  /*1c560*/  FSEL R59, R59, -INF , !P5 ;  /* 0xff8000003b3b7808 */ /* 0x000fe20006800000 */
[----:B------:R-:W-:Y:S01]  /*1c570*/  VIADD R5, R152, 0x28 ;  /* 0x0000002898057836 */ /* 0x000fe20000000000 */
[C---:B------:R-:W-:Y:S02]  /*1c580*/  ISETP.GE.AND P4, PT, R4.reuse, R50, PT ;  /* 0x000000320400720c */ /* 0x040fe40003f86270 */
[----:B------:R-:W-:Y:S02]  /*1c590*/  ISETP.GE.AND P5, PT, R4, R51, PT ;  /* 0x000000330400720c */ /* 0x000fe40003fa6270 */
[----:B------:R-:W-:Y:S02]  /*1c5a0*/  I2FP.F32.S32 R4, R4 ;  /* 0x0000000400047245 */ /* 0x000fe40000201400 */
[----:B------:R-:W-:-:S02]  /*1c5b0*/  FSEL R139, R52, -INF , !P3 ;  /* 0xff800000348b7808 */ /* 0x000fc40005800000 */
[----:B------:R-:W-:Y:S01]  /*1c5c0*/  FSEL R133, R54, -INF , !P6 ;  /* 0xff80000036857808 */ /* 0x000fe20007000000 */
[C---:B------:R-:W-:Y:S01]  /*1c5d0*/  FFMA.FTZ R154, R0.reuse, R4, R53 ;  /* 0x00000004009a7223 */ /* 0x040fe20000010035 */
[C---:B------:R-:W-:Y:S01]  /*1c5e0*/  ISETP.GE.AND P3, PT, R5.reuse, R50, PT ;  /* 0x000000320500720c */ /* 0x040fe20003f66270 */
[----:B------:R-:W-:Y:S01]  /*1c5f0*/  FFMA.FTZ R55, R0, R4, R55 ;  /* 0x0000000400377223 */ /* 0x000fe20000010037 */
[----:B------:R-:W-:Y:S01]  /*1c600*/  ISETP.GE.AND P6, PT, R5, R51, PT ;  /* 0x000000330500720c */ /* 0x000fe20003fc6270 */
[C---:B------:R-:W-:Y:S01]  /*1c610*/  VIADD R4, R152.reuse, 0x29 ;  /* 0x0000002998047836 */ /* 0x040fe20000000000 */
[----:B------:R-:W-:Y:S01]  /*1c620*/  I2FP.F32.S32 R5, R5 ;  /* 0x0000000500057245 */ /* 0x000fe20000201400 */
[----:B------:R-:W-:Y:S01]  /*1c630*/  VIADD R53, R152, 0x30 ;  /* 0x0000003098357836 */ /* 0x000fe20000000000 */
[----:B------:R-:W-:Y:S02]  /*1c640*/  FSEL R154, R154, -INF , !P4 ;  /* 0xff8000009a9a7808 */ /* 0x000fe40006000000 */
[----:B------:R-:W-:Y:S01]  /*1c650*/  FSEL R158, R55, -INF , !P5 ;  /* 0xff800000379e7808 */ /* 0x000fe20006800000 */
[CC--:B------:R-:W-:Y:S01]  /*1c660*/  FFMA.FTZ R136, R0.reuse, R5.reuse, R44 ;  /* 0x0000000500887223 */ /* 0x0c0fe2000001002c */
[----:B------:R-:W-:Y:S01]  /*1c670*/  FFMA.FTZ R46, R0, R5, R46 ;  /* 0x00000005002e7223 */ /* 0x000fe2000001002e */
[----:B------:R-:W-:-:S02]  /*1c680*/  ISETP.GE.AND P4, PT, R4, R50, PT ;  /* 0x000000320400720c */ /* 0x000fc40003f86270 */
[-C--:B------:R-:W-:Y:S01]  /*1c690*/  ISETP.GE.AND P5, PT, R4, R51.reuse, PT ;  /* 0x000000330400720c */ /* 0x080fe20003fa6270 */
[C---:B-1----:R-:W-:Y:S01]  /*1c6a0*/  HMMA.16816.F32 R32, R8.reuse, R60, R32 ;  /* 0x0000003c0820723c */ /* 0x042fe20000001820 */
[----:B------:R-:W-:Y:S02]  /*1c6b0*/  I2FP.F32.S32 R44, R4 ;  /* 0x00000004002c7245 */ /* 0x000fe40000201400 */
[----:B------:R-:W1:Y:S01]  /*1c6c0*/  LDSM.16.M88.4 R4, [R208+0x6800] ;  /* 0x00680000d004783b */ /* 0x000e620000000200 */
[----:B------:R-:W-:Y:S02]  /*1c6d0*/  FSEL R136, R136, -INF , !P3 ;  /* 0xff80000088887808 */ /* 0x000fe40005800000 */
[----:B------:R-:W-:Y:S01]  /*1c6e0*/  FSEL R156, R46, -INF , !P6 ;  /* 0xff8000002e9c7808 */ /* 0x000fe20007000000 */
[C---:B------:R-:W-:Y:S01]  /*1c6f0*/  FFMA.FTZ R45, R0.reuse, R44, R45 ;  /* 0x0000002c002d7223 */ /* 0x040fe2000001002d */
[C---:B------:R-:W-:Y:S01]  /*1c700*/  ISETP.GE.AND P3, PT, R53.reuse, R50, PT ;  /* 0x000000323500720c */ /* 0x040fe20003f66270 */
[----:B------:R-:W-:Y:S01]  /*1c710*/  FFMA.FTZ R47, R0, R44, R47 ;  /* 0x0000002c002f7223 */ /* 0x000fe2000001002f */
[----:B------:R-:W-:Y:S01]  /*1c720*/  ISETP.GE.AND P6, PT, R53, R51, PT ;  /* 0x000000333500720c */ /* 0x000fe20003fc6270 */
[----:B------:R-:W-:Y:S01]  /*1c730*/  VIADD R44, R152, 0x31 ;  /* 0x00000031982c7836 */ /* 0x000fe20000000000 */
[----:B------:R-:W-:Y:S01]  /*1c740*/  I2FP.F32.S32 R53, R53 ;  /* 0x0000003500357245 */ /* 0x000fe20000201400 */
[----:B------:R-:W-:Y:S01]  /*1c750*/  HMMA.16816.F32 R28, R8, R62, R28 ;  /* 0x0000003e081c723c */ /* 0x000fe2000000181c */
[----:B------:R-:W-:-:S02]  /*1c760*/  FSEL R141, R45, -INF , !P4 ;  /* 0xff8000002d8d7808 */ /* 0x000fc40006000000 */
[----:B------:R-:W-:Y:S01]  /*1c770*/  FSEL R143, R47, -INF , !P5 ;  /* 0xff8000002f8f7808 */ /* 0x000fe20006800000 */
[CC--:B------:R-:W-:Y:S01]  /*1c780*/  FFMA.FTZ R138, R0.reuse, R53.reuse, R42 ;  /* 0x00000035008a7223 */ /* 0x0c0fe2000001002a */
[----:B------:R-:W-:Y:S01]  /*1c790*/  FFMA.FTZ R142, R0, R53, R40 ;  /* 0x00000035008e7223 */ /* 0x000fe20000010028 */
[----:B------:R-:W-:Y:S01]  /*1c7a0*/  VIADD R42, R152, 0x38 ;  /* 0x00000038982a7836 */ /* 0x000fe20000000000 */
[----:B------:R-:W-:Y:S02]  /*1c7b0*/  I2FP.F32.S32 R40, R44 ;  /* 0x0000002c00287245 */ /* 0x000fe40000201400 */
[----:B------:R-:W-:Y:S02]  /*1c7c0*/  FSEL R138, R138, -INF , !P6 ;  /* 0xff8000008a8a7808 */ /* 0x000fe40007000000 */
[----:B------:R-:W-:Y:S01]  /*1c7d0*/  I2FP.F32.S32 R45, R42 ;  /* 0x0000002a002d7245 */ /* 0x000fe20000201400 */
[CC--:B------:R-:W-:Y:S01]  /*1c7e0*/  FFMA.FTZ R41, R0.reuse, R40.reuse, R41 ;  /* 0x0000002800297223 */ /* 0x0c0fe20000010029 */
[----:B------:R-:W-:Y:S01]  /*1c7f0*/  FFMA.FTZ R43, R0, R40, R43 ;  /* 0x00000028002b7223 */ /* 0x000fe2000001002b */
[----:B------:R-:W-:Y:S01]  /*1c800*/  VIADD R40, R152, 0x39 ;  /* 0x0000003998287836 */ /* 0x000fe20000000000 */
[----:B------:R-:W-:Y:S01]  /*1c810*/  FSEL R142, R142, -INF , !P3 ;  /* 0xff8000008e8e7808 */ /* 0x000fe20005800000 */
[CC--:B------:R-:W-:Y:S01]  /*1c820*/  FFMA.FTZ R144, R0.reuse, R45.reuse, R36 ;  /* 0x0000002d00907223 */ /* 0x0c0fe20000010024 */
[----:B------:R-:W-:Y:S01]  /*1c830*/  FFMA.FTZ R38, R0, R45, R38 ;  /* 0x0000002d00267223 */ /* 0x000fe20000010026 */
[----:B------:R-:W-:Y:S01]  /*1c840*/  ISETP.GE.AND P3, PT, R42, R50, PT ;  /* 0x000000322a00720c */ /* 0x000fe20003f66270 */
[----:B------:R-:W-:Y:S01]  /*1c850*/  VIADD R45, R152, 0x40 ;  /* 0x00000040982d7836 */ /* 0x000fe20000000000 */
[----:B------:R-:W-:-:S02]  /*1c860*/  ISETP.GE.AND P6, PT, R42, R51, PT ;  /* 0x000000332a00720c */ /* 0x000fc40003fc6270 */
[----:B------:R-:W-:Y:S02]  /*1c870*/  I2FP.F32.S32 R36, R40 ;  /* 0x0000002800247245 */ /* 0x000fe40000201400 */
[C---:B------:R-:W-:Y:S02]  /*1c880*/  ISETP.GE.AND P4, PT, R44.reuse, R50, PT ;  /* 0x000000322c00720c */ /* 0x040fe40003f86270 */
[----:B------:R-:W-:Y:S01]  /*1c890*/  ISETP.GE.AND P5, PT, R44, R51, PT ;  /* 0x000000332c00720c */ /* 0x000fe20003fa6270 */
[-C--:B------:R-:W-:Y:S01]  /*1c8a0*/  FFMA.FTZ R37, R0, R36.reuse, R37 ;  /* 0x0000002400257223 */ /* 0x080fe20000010025 */
[----:B------:R-:W-:Y:S01]  /*1c8b0*/  FSEL R144, R144, -INF , !P3 ;  /* 0xff80000090907808 */ /* 0x000fe20005800000 */
[----:B------:R-:W-:Y:S01]  /*1c8c0*/  FFMA.FTZ R39, R0, R36, R39 ;  /* 0x0000002400277223 */ /* 0x000fe20000010027 */
[----:B------:R-:W-:Y:S01]  /*1c8d0*/  FSEL R140, R38, -INF , !P6 ;  /* 0xff800000268c7808 */ /* 0x000fe20007000000 */
[----:B-1----:R-:W-:Y:S01]  /*1c8e0*/  HMMA.16816.F32 R24, R8, R4, R24 ;  /* 0x000000040818723c */ /* 0x002fe20000001818 */
[----:B------:R-:W-:-:S02]  /*1c8f0*/  ISETP.GE.AND P3, PT, R45, R50, PT ;  /* 0x000000322d00720c */ /* 0x000fc40003f66270 */
[----:B------:R-:W-:Y:S02]  /*1c900*/  ISETP.GE.AND P6, PT, R45, R51, PT ;  /* 0x000000332d00720c */ /* 0x000fe40003fc6270 */
[----:B------:R-:W-:Y:S01]  /*1c910*/  FSEL R148, R41, -INF , !P4 ;  /* 0xff80000029947808 */ /* 0x000fe20006000000 */
[----:B------:R-:W-:Y:S01]  /*1c920*/  HMMA.16816.F32 R20, R8, R6, R20 ;  /* 0x000000060814723c */ /* 0x000fe20000001814 */
[----:B------:R-:W-:Y:S01]  /*1c930*/  FSEL R150, R43, -INF , !P5 ;  /* 0xff8000002b967808 */ /* 0x000fe20006800000 */
[C---:B------:R-:W-:Y:S01]  /*1c940*/  VIADD R4, R152.reuse, 0x41 ;  /* 0x0000004198047836 */ /* 0x040fe20000000000 */
[----:B------:R-:W-:Y:S01]  /*1c950*/  I2FP.F32.S32 R45, R45 ;  /* 0x0000002d002d7245 */ /* 0x000fe20000201400 */
[----:B------:R-:W-:Y:S01]  /*1c960*/  VIADD R5, R152, 0x48 ;  /* 0x0000004898057836 */ /* 0x000fe20000000000 */
[C---:B------:R-:W-:Y:S02]  /*1c970*/  ISETP.GE.AND P4, PT, R40.reuse, R50, PT ;  /* 0x000000322800720c */ /* 0x040fe40003f86270 */
[----:B------:R-:W-:Y:S01]  /*1c980*/  ISETP.GE.AND P5, PT, R40, R51, PT ;  /* 0x000000332800720c */ /* 0x000fe20003fa6270 */
[CC--:B------:R-:W-:Y:S01]  /*1c990*/  FFMA.FTZ R32, R0.reuse, R45.reuse, R32 ;  /* 0x0000002d00207223 */ /* 0x0c0fe20000010020 */
[----:B------:R-:W-:Y:S01]  /*1c9a0*/  FFMA.FTZ R34, R0, R45, R34 ;  /* 0x0000002d00227223 */ /* 0x000fe20000010022 */
[----:B------:R-:W-:Y:S01]  /*1c9b0*/  FSEL R146, R37, -INF , !P4 ;  /* 0xff80000025927808 */ /* 0x000fe20006000000 */
[----:B------:R-:W1:Y:S01]  /*1c9c0*/  LDSM.16.M88.4 R40, [R208+0x7000] ;  /* 0x00700000d028783b */ /* 0x000e620000000200 */
[----:B------:R-:W-:-:S02]  /*1c9d0*/  FSEL R251, R39, -INF , !P5 ;  /* 0xff80000027fb7808 */ /* 0x000fc40006800000 */
[C---:B------:R-:W-:Y:S02]  /*1c9e0*/  ISETP.GE.AND P4, PT, R4.reuse, R50, PT ;  /* 0x000000320400720c */ /* 0x040fe40003f86270 */
[-C--:B------:R-:W-:Y:S02]  /*1c9f0*/  ISETP.GE.AND P5, PT, R4, R51.reuse, PT ;  /* 0x000000330400720c */ /* 0x080fe40003fa6270 */
[----:B------:R-:W-:Y:S02]  /*1ca00*/  I2FP.F32.S32 R4, R4 ;  /* 0x0000000400047245 */ /* 0x000fe40000201400 */
[----:B------:R-:W-:Y:S02]  /*1ca10*/  FSEL R195, R32, -INF , !P3 ;  /* 0xff80000020c37808 */ /* 0x000fe40005800000 */
        /* <DEDUP_REMOVED lines=8> */
[----:B------:R-:W-:-:S02]  /*1caa0*/  FSEL R197, R197, -INF , !P4 ;  /* 0xff800000c5c57808 */ /* 0x000fc40006000000 */
[----:B------:R-:W-:Y:S01]  /*1cab0*/  FSEL R249, R35, -INF , !P5 ;  /* 0xff80000023f97808 */ /* 0x000fe20006800000 */
[CC--:B------:R-:W-:Y:S01]  /*1cac0*/  FFMA.FTZ R191, R0.reuse, R5.reuse, R28 ;  /* 0x0000000500bf7223 */ /* 0x0c0fe2000001001c */
[----:B------:R-:W-:Y:S01]  /*1cad0*/  FFMA.FTZ R30, R0, R5, R30 ;  /* 0x00000005001e7223 */ /* 0x000fe2000001001e */
[C---:B------:R-:W-:Y:S02]  /*1cae0*/  ISETP.GE.AND P4, PT, R4.reuse, R50, PT ;  /* 0x000000320400720c */ /* 0x040fe40003f86270 */
[----:B------:R-:W-:Y:S02]  /*1caf0*/  ISETP.GE.AND P5, PT, R4, R51, PT ;  /* 0x000000330400720c */ /* 0x000fe40003fa6270 */
[----:B------:R-:W-:Y:S02]  /*1cb00*/  I2FP.F32.S32 R28, R4 ;  /* 0x00000004001c7245 */ /* 0x000fe40000201400 */
[----:B------:R-:W2:Y:S01]  /*1cb10*/  LDSM.16.M88.4 R4, [R208+0x7800] ;  /* 0x00780000d004783b */ /* 0x000ea20000000200 */
[----:B------:R-:W-:Y:S01]  /*1cb20*/  FSEL R191, R191, -INF , !P3 ;  /* 0xff800000bfbf7808 */ /* 0x000fe20005800000 */
[----:B------:R-:W-:-:S04]  /*1cb30*/  DEPBAR.LE SB0, 0x0 ;  /* 0x000080000000791a */ /* 0x000fc80000000000 */
[----:B------:R-:W-:Y:S01]  /*1cb40*/  FSEL R199, R30, -INF , !P6 ;  /* 0xff8000001ec77808 */ /* 0x000fe20007000000 */
[C---:B------:R-:W-:Y:S01]  /*1cb50*/  FFMA.FTZ R29, R0.reuse, R28, R29 ;  /* 0x0000001c001d7223 */ /* 0x040fe2000001001d */
[C---:B------:R-:W-:Y:S01]  /*1cb60*/  ISETP.GE.AND P3, PT, R33.reuse, R50, PT ;  /* 0x000000322100720c */ /* 0x040fe20003f66270 */
[----:B------:R-:W-:Y:S01]  /*1cb70*/  FFMA.FTZ R31, R0, R28, R31 ;  /* 0x0000001c001f7223 */ /* 0x000fe2000001001f */
[----:B------:R-:W-:Y:S01]  /*1cb80*/  ISETP.GE.AND P6, PT, R33, R51, PT ;  /* 0x000000332100720c */ /* 0x000fe20003fc6270 */
[----:B------:R-:W-:Y:S01]  /*1cb90*/  VIADD R28, R152, 0x51 ;  /* 0x00000051981c7836 */ /* 0x000fe20000000000 */
[----:B------:R-:W-:Y:S01]  /*1cba0*/  I2FP.F32.S32 R33, R33 ;  /* 0x0000002100217245 */ /* 0x000fe20000201400 */
[C---:B-1----:R-:W-:Y:S01]  /*1cbb0*/  HMMA.16816.F32 R16, R8.reuse, R40, R16 ;  /* 0x000000280810723c */ /* 0x042fe20000001810 */
[----:B------:R-:W-:Y:S02]  /*1cbc0*/  FSEL R193, R29, -INF , !P4 ;  /* 0xff8000001dc17808 */ /* 0x000fe40006000000 */
[----:B------:R-:W-:Y:S01]  /*1cbd0*/  FSEL R187, R31, -INF , !P5 ;  /* 0xff8000001fbb7808 */ /* 0x000fe20006800000 */
[CC--:B------:R-:W-:Y:S01]  /*1cbe0*/  FFMA.FTZ R171, R0.reuse, R33.reuse, R24 ;  /* 0x0000002100ab7223 */ /* 0x0c0fe20000010018 */
[----:B------:R-:W-:Y:S01]  /*1cbf0*/  FFMA.FTZ R185, R0, R33, R26 ;  /* 0x0000002100b97223 */ /* 0x000fe2000001001a */
[----:B------:R-:W-:Y:S01]  /*1cc00*/  VIADD R26, R152, 0x58 ;  /* 0x00000058981a7836 */ /* 0x000fe20000000000 */
[----:B------:R-:W-:Y:S01]  /*1cc10*/  I2FP.F32.S32 R24, R28 ;  /* 0x0000001c00187245 */ /* 0x000fe20000201400 */
[----:B------:R-:W-:Y:S01]  /*1cc20*/  HMMA.16816.F32 R12, R8, R42, R12 ;  /* 0x0000002a080c723c */ /* 0x000fe2000000180c */
[----:B------:R-:W-:-:S02]  /*1cc30*/  ISETP.GE.AND P4, PT, R28, R50, PT ;  /* 0x000000321c00720c */ /* 0x000fc40003f86270 */
[----:B------:R-:W-:Y:S01]  /*1cc40*/  I2FP.F32.S32 R29, R26 ;  /* 0x0000001a001d7245 */ /* 0x000fe20000201400 */
[CC--:B------:R-:W-:Y:S01]  /*1cc50*/  FFMA.FTZ R25, R0.reuse, R24.reuse, R25 ;  /* 0x0000001800197223 */ /* 0x0c0fe20000010019 */
[----:B------:R-:W-:Y:S01]  /*1cc60*/  FFMA.FTZ R27, R0, R24, R27 ;  /* 0x00000018001b7223 */ /* 0x000fe2000001001b */
[----:B------:R-:W-:Y:S01]  /*1cc70*/  VIADD R24, R152, 0x59 ;  /* 0x0000005998187836 */ /* 0x000fe20000000000 */
[----:B------:R-:W-:Y:S01]  /*1cc80*/  ISETP.GE.AND P5, PT, R28, R51, PT ;  /* 0x000000331c00720c */ /* 0x000fe20003fa6270 */
[CC--:B------:R-:W-:Y:S01]  /*1cc90*/  FFMA.FTZ R167, R0.reuse, R29.reuse, R20 ;  /* 0x0000001d00a77223 */ /* 0x0c0fe20000010014 */
[----:B------:R-:W-:Y:S01]  /*1cca0*/  FSEL R169, R25, -INF , !P4 ;  /* 0xff80000019a97808 */ /* 0x000fe20006000000 */
[----:B------:R-:W-:Y:S01]  /*1ccb0*/  FFMA.FTZ R181, R0, R29, R22 ;  /* 0x0000001d00b57223 */ /* 0x000fe20000010016 */
[----:B------:R-:W-:Y:S01]  /*1ccc0*/  I2FP.F32.S32 R20, R24 ;  /* 0x0000001800147245 */ /* 0x000fe20000201400 */
[----:B------:R-:W-:Y:S01]  /*1ccd0*/  VIADD R22, R152, 0x60 ;  /* 0x0000006098167836 */ /* 0x000fe20000000000 */
[----:B------:R-:W-:-:S02]  /*1cce0*/  FSEL R183, R27, -INF , !P5 ;  /* 0xff8000001bb77808 */ /* 0x000fc40006800000 */
[----:B------:R-:W-:Y:S01]  /*1ccf0*/  ISETP.GE.AND P4, PT, R24, R50, PT ;  /* 0x000000321800720c */ /* 0x000fe20003f86270 */
[CC--:B------:R-:W-:Y:S01]  /*1cd00*/  FFMA.FTZ R21, R0.reuse, R20.reuse, R21 ;  /* 0x0000001400157223 */ /* 0x0c0fe20000010015 */
[----:B------:R-:W-:Y:S01]  /*1cd10*/  FFMA.FTZ R23, R0, R20, R23 ;  /* 0x0000001400177223 */ /* 0x000fe20000010017 */
[----:B------:R-:W-:Y:S01]  /*1cd20*/  BAR.SYNC.DEFER_BLOCKING 0x0 ;  /* 0x0000000000007b1d */ /* 0x000fe20000010000 */
[C---:B--2---:R-:W-:Y:S01]  /*1cd30*/  HMMA.16816.F32 R176, R8.reuse, R4, R176 ;  /* 0x0000000408b0723c */ /* 0x044fe200000018b0 */
[----:B------:R-:W-:Y:S02]  /*1cd40*/  ISETP.GE.AND P5, PT, R24, R51, PT ;  /* 0x000000331800720c */ /* 0x000fe40003fa6270 */
[----:B------:R-:W-:Y:S02]  /*1cd50*/  FSEL R165, R21, -INF , !P4 ;  /* 0xff80000015a57808 */ /* 0x000fe40006000000 */
[----:B------:R-:W-:Y:S01]  /*1cd60*/  FSEL R163, R23, -INF , !P5 ;  /* 0xff80000017a37808 */ /* 0x000fe20006800000 */
[----:B------:R-:W-:Y:S01]  /*1cd70*/  HMMA.16816.F32 R172, R8, R6, R172 ;  /* 0x0000000608ac723c */ /* 0x000fe200000018ac */
[C---:B------:R-:W-:Y:S01]  /*1cd80*/  VIADD R4, R152.reuse, 0x61 ;  /* 0x0000006198047836 */ /* 0x040fe20000000000 */
[----:B------:R-:W-:Y:S01]  /*1cd90*/  FSEL R171, R171, -INF , !P3 ;  /* 0xff800000abab7808 */ /* 0x000fe20005800000 */
[----:B------:R-:W-:Y:S01]  /*1cda0*/  VIADD R5, R152, 0x68 ;  /* 0x0000006898057836 */ /* 0x000fe20000000000 */
[----:B------:R-:W-:Y:S01]  /*1cdb0*/  FSEL R185, R185, -INF , !P6 ;  /* 0xff800000b9b97808 */ /* 0x000fe20007000000 */
[----:B------:R-:W1:Y:S01]  /*1cdc0*/  LDC.64 R8, c[0x0][0x198] ;  /* 0x00006600ff087b82 */ /* 0x000e620000000a00 */
[----:B------:R-:W-:-:S02]  /*1cdd0*/  ISETP.GE.AND P4, PT, R4, R50, PT ;  /* 0x000000320400720c */ /* 0x000fc40003f86270 */
[-C--:B------:R-:W-:Y:S02]  /*1cde0*/  ISETP.GE.AND P5, PT, R4, R51.reuse, PT ;  /* 0x000000330400720c */ /* 0x080fe40003fa6270 */
[----:B------:R-:W-:Y:S02]  /*1cdf0*/  I2FP.F32.S32 R4, R4 ;  /* 0x0000000400047245 */ /* 0x000fe40000201400 */
[----:B------:R-:W-:Y:S02]  /*1ce00*/  I2FP.F32.S32 R25, R22 ;  /* 0x0000001600197245 */ /* 0x000fe40000201400 */
[----:B------:R-:W-:Y:S01]  /*1ce10*/  ISETP.GE.AND P3, PT, R26, R50, PT ;  /* 0x000000321a00720c */ /* 0x000fe20003f66270 */
[-C--:B------:R-:W-:Y:S01]  /*1ce20*/  FFMA.FTZ R17, R0, R4.reuse, R17 ;  /* 0x0000000400117223 */ /* 0x080fe20000010011 */
[----:B------:R-:W-:Y:S01]  /*1ce30*/  ISETP.GE.AND P6, PT, R26, R51, PT ;  /* 0x000000331a00720c */ /* 0x000fe20003fc6270 */
[C---:B------:R-:W-:Y:S01]  /*1ce40*/  FFMA.FTZ R19, R0.reuse, R4, R19 ;  /* 0x0000000400137223 */ /* 0x040fe20000010013 */
[----:B------:R-:W-:Y:S01]  /*1ce50*/  FSEL R167, R167, -INF , !P3 ;  /* 0xff800000a7a77808 */ /* 0x000fe20005800000 */
[CC--:B------:R-:W-:Y:S01]  /*1ce60*/  FFMA.FTZ R16, R0.reuse, R25.reuse, R16 ;  /* 0x0000001900107223 */ /* 0x0c0fe20000010010 */
[----:B------:R-:W-:Y:S01]  /*1ce70*/  FSEL R181, R181, -INF , !P6 ;  /* 0xff800000b5b57808 */ /* 0x000fe20007000000 */
[----:B------:R-:W-:Y:S01]  /*1ce80*/  FFMA.FTZ R18, R0, R25, R18 ;  /* 0x0000001900127223 */ /* 0x000fe20000010012 */
        /* <DEDUP_REMOVED lines=22> */
[----:B------:R-:W-:Y:S01]  /*1cff0*/  FFMA.FTZ R134, R0, R11, R134 ;  /* 0x0000000b00867223 */ /* 0x000fe20000010086 */
[----:B------:R-:W-:-:S02]  /*1d000*/  ISETP.GE.AND P4, PT, R4, R50, PT ;  /* 0x000000320400720c */ /* 0x000fc40003f86270 */
[----:B------:R-:W-:Y:S02]  /*1d010*/  ISETP.GE.AND P5, PT, R4, R51, PT ;  /* 0x000000330400720c */ /* 0x000fe40003fa6270 */
[----:B------:R-:W-:Y:S02]  /*1d020*/  FSEL R149, R12, -INF , !P3 ;  /* 0xff8000000c957808 */ /* 0x000fe40005800000 */
[----:B------:R-:W-:Y:S02]  /*1d030*/  I2FP.F32.S32 R7, R5 ;  /* 0x0000000500077245 */ /* 0x000fe40000201400 */
[----:B------:R-:W-:Y:S02]  /*1d040*/  FSEL R157, R14, -INF , !P6 ;  /* 0xff8000000e9d7808 */ /* 0x000fe40007000000 */
[----:B------:R-:W-:Y:S01]  /*1d050*/  I2FP.F32.S32 R4, R4 ;  /* 0x0000000400047245 */ /* 0x000fe20000201400 */
[CC--:B------:R-:W-:Y:S01]  /*1d060*/  FFMA.FTZ R65, R0.reuse, R7.reuse, R176 ;  /* 0x0000000700417223 */ /* 0x0c0fe200000100b0 */
[C---:B------:R-:W-:Y:S01]  /*1d070*/  ISETP.GE.AND P3, PT, R5.reuse, R50, PT ;  /* 0x000000320500720c */ /* 0x040fe20003f66270 */
[----:B------:R-:W-:Y:S01]  /*1d080*/  FFMA.FTZ R137, R0, R7, R178 ;  /* 0x0000000700897223 */ /* 0x000fe200000100b2 */
[----:B------:R-:W-:Y:S01]  /*1d090*/  ISETP.GE.AND P6, PT, R5, R51, PT ;  /* 0x000000330500720c */ /* 0x000fe20003fc6270 */
[----:B------:R-:W-:-:S02]  /*1d0a0*/  VIADD R5, R152, 0x78 ;  /* 0x0000007898057836 */ /* 0x000fc40000000000 */
[CC--:B------:R-:W-:Y:S01]  /*1d0b0*/  FFMA.FTZ R63, R0.reuse, R4.reuse, R177 ;  /* 0x00000004003f7223 */ /* 0x0c0fe200000100b1 */
[----:B------:R-:W-:Y:S01]  /*1d0c0*/  FFMA.FTZ R135, R0, R4, R179 ;  /* 0x0000000400877223 */ /* 0x000fe200000100b3 */
[----:B------:R-:W-:Y:S01]  /*1d0d0*/  VIADD R4, R152, 0x8 ;  /* 0x0000000898047836 */ /* 0x000fe20000000000 */
[----:B------:R-:W-:Y:S02]  /*1d0e0*/  FSEL R65, R65, -INF , !P3 ;  /* 0xff80000041417808 */ /* 0x000fe40005800000 */
[----:B------:R-:W-:Y:S02]  /*1d0f0*/  I2FP.F32.S32 R7, R5 ;  /* 0x0000000500077245 */ /* 0x000fe40000201400 */
[----:B------:R-:W-:Y:S02]  /*1d100*/  FSEL R137, R137, -INF , !P6 ;  /* 0xff80000089897808 */ /* 0x000fe40007000000 */
[----:B------:R-:W-:Y:S01]  /*1d110*/  FSEL R63, R63, -INF , !P4 ;  /* 0xff8000003f3f7808 */ /* 0x000fe20006000000 */
[CC--:B------:R-:W-:Y:S01]  /*1d120*/  FFMA.FTZ R60, R0.reuse, R7.reuse, R172 ;  /* 0x00000007003c7223 */ /* 0x0c0fe200000100ac */
[----:B------:R-:W-:Y:S01]  /*1d130*/  FSEL R135, R135, -INF , !P5 ;  /* 0xff80000087877808 */ /* 0x000fe20006800000 */
[C---:B------:R-:W-:Y:S01]  /*1d140*/  FFMA.FTZ R67, R0.reuse, R7, R174 ;  /* 0x0000000700437223 */ /* 0x040fe200000100ae */
[C---:B------:R-:W-:Y:S01]  /*1d150*/  ISETP.GE.AND P3, PT, R5.reuse, R50, PT ;  /* 0x000000320500720c */ /* 0x040fe20003f66270 */
[----:B------:R-:W-:Y:S01]  /*1d160*/  FFMA.FTZ R7, R0, R11, R132 ;  /* 0x0000000b00077223 */ /* 0x000fe20000010084 */
[----:B------:R-:W-:-:S02]  /*1d170*/  ISETP.GE.AND P6, PT, R5, R51, PT ;  /* 0x000000330500720c */ /* 0x000fc40003fc6270 */
[C---:B------:R-:W-:Y:S02]  /*1d180*/  ISETP.GE.AND P4, PT, R152.reuse, R50, PT ;  /* 0x000000329800720c */ /* 0x040fe40003f86270 */
[C---:B------:R-:W-:Y:S01]  /*1d190*/  ISETP.GE.AND P5, PT, R152.reuse, R51, PT ;  /* 0x000000339800720c */ /* 0x040fe20003fa6270 */
[----:B------:R-:W-:Y:S01]  /*1d1a0*/  VIADD R152, R152, 0x79 ;  /* 0x0000007998987836 */ /* 0x000fe20000000000 */
[----:B------:R-:W-:Y:S02]  /*1d1b0*/  I2FP.F32.S32 R5, R4 ;  /* 0x0000000400057245 */ /* 0x000fe40000201400 */
[----:B------:R-:W-:Y:S02]  /*1d1c0*/  FSEL R60, R60, -INF , !P3 ;  /* 0xff8000003c3c7808 */ /* 0x000fe40005800000 */
[----:B------:R-:W-:Y:S01]  /*1d1d0*/  I2FP.F32.S32 R6, R152 ;  /* 0x0000009800067245 */ /* 0x000fe20000201400 */
[----:B------:R-:W-:Y:S01]  /*1d1e0*/  FFMA.FTZ R5, R0, R5, R64 ;  /* 0x0000000500057223 */ /* 0x000fe20000010040 */
[----:B------:R-:W-:-:S02]  /*1d1f0*/  I2FP.F32.S32 R13, R4 ;  /* 0x00000004000d7245 */ /* 0x000fc40000201400 */
[----:B------:R-:W-:Y:S01]  /*1d200*/  ISETP.GE.AND P3, PT, R4, R50, PT ;  /* 0x000000320400720c */ /* 0x000fe20003f66270 */
[CC--:B------:R-:W-:Y:S01]  /*1d210*/  FFMA.FTZ R62, R0.reuse, R6.reuse, R173 ;  /* 0x00000006003e7223 */ /* 0x0c0fe200000100ad */
[----:B------:R-:W-:Y:S01]  /*1d220*/  FSEL R67, R67, -INF , !P6 ;  /* 0xff80000043437808 */ /* 0x000fe20007000000 */
[C---:B------:R-:W-:Y:S01]  /*1d230*/  FFMA.FTZ R55, R0.reuse, R6, R175 ;  /* 0x0000000600377223 */ /* 0x040fe200000100af */
[----:B------:R-:W-:Y:S01]  /*1d240*/  FSEL R7, R7, -INF , !P4 ;  /* 0xff80000007077808 */ /* 0x000fe20006000000 */
[----:B------:R-:W-:Y:S01]  /*1d250*/  FFMA.FTZ R11, R0, R13, R66 ;  /* 0x0000000d000b7223 */ /* 0x000fe20000010042 */
[----:B------:R-:W-:Y:S02]  /*1d260*/  FSEL R5, R5, -INF , !P3 ;  /* 0xff80000005057808 */ /* 0x000fe40005800000 */
[----:B------:R-:W-:Y:S02]  /*1d270*/  ISETP.GE.AND P6, PT, R152, R50, PT ;  /* 0x000000329800720c */ /* 0x000fe40003fc6270 */
[----:B------:R-:W-:-:S02]  /*1d280*/  ISETP.GE.AND P4, PT, R4, R51, PT ;  /* 0x000000330400720c */ /* 0x000fc40003f86270 */
[----:B------:R-:W-:Y:S01]  /*1d290*/  ISETP.GE.AND P3, PT, R152, R51, PT ;  /* 0x000000339800720c */ /* 0x000fe20003f66270 */
[----:B------:R-:W-:Y:S01]  /*1d2a0*/  IMAD.MOV.U32 R152, RZ, RZ, R188 ;  /* 0x000000ffff987224 */ /* 0x000fe200078e00bc */
[----:B------:R-:W-:Y:S02]  /*1d2b0*/  FSEL R13, R134, -INF , !P5 ;  /* 0xff800000860d7808 */ /* 0x000fe40006800000 */
[----:B------:R-:W-:Y:S02]  /*1d2c0*/  FSEL R62, R62, -INF , !P6 ;  /* 0xff8000003e3e7808 */ /* 0x000fe40007000000 */
[----:B------:R-:W-:Y:S02]  /*1d2d0*/  FSEL R11, R11, -INF , !P4 ;  /* 0xff8000000b0b7808 */ /* 0x000fe40006000000 */
[----:B------:R-:W-:Y:S01]  /*1d2e0*/  FSEL R55, R55, -INF , !P3 ;  /* 0xff80000037377808 */ /* 0x000fe20005800000 */
[----:B-1----:R-:W-:Y:S05]  /*1d2f0*/  @!P2 BRA `(.L_x_3212) ;  /* 0x0000000c0018a947 */ /* 0x002fea0003800000 */
        /* <DEDUP_REMOVED lines=14> */
[----:B------:R-:W-:Y:S01]  /*1d3e0*/  ISETP.GE.AND P3, PT, R4, RZ, PT ;  /* 0x000000ff0400720c */ /* 0x000fe20003f66270 */
[----:B-1----:R-:W1:Y:S02]  /*1d3f0*/  MUFU.RCP R22, R14 ;  /* 0x0000000e00167308 */ /* 0x002e640000001000 */
[----:B-1----:R-:W-:-:S06]  /*1d400*/  VIADD R22, R22, 0xffffffe ;  /* 0x0ffffffe16167836 */ /* 0x002fcc0000000000 */
[----:B------:R-:W1:Y:S02]  /*1d410*/  F2I.FTZ.U32.TRUNC.NTZ R23, R22 ;  /* 0x0000001600177305 */ /* 0x000e64000021f000 */
[----:B-1----:R-:W-:Y:S01]  /*1d420*/  IMAD.MOV R21, RZ, RZ, -R23 ;  /* 0x000000ffff157224 */ /* 0x002fe200078e0a17 */
[----:B------:R-:W-:-:S03]  /*1d430*/  MOV R22, RZ ;  /* 0x000000ff00167202 */ /* 0x000fc60000000f00 */
        /* <DEDUP_REMOVED lines=14> */
[----:B------:R-:W-:Y:S01]  /*1d520*/  ISETP.GE.U32.AND P5, PT, R15, R12, PT ;  /* 0x0000000c0f00720c */ /* 0x000fe20003fa6070 */
[----:B------:R-:W3:Y:S01]  /*1d530*/  LD.E.64 R20, desc[UR4][R8.64+0x38] ;  /* 0x0000380408147980 */ /* 0x000ee2000c101b00 */
        /* <DEDUP_REMOVED lines=17> */
[----:B------:R-:W-:-:S05]  /*1d650*/  IMAD R6, R20, R17, R6 ;  /* 0x0000001114067224 */ /* 0x000fca00078e0206 */
[----:B------:R-:W-:Y:S01]  /*1d660*/  IADD3 R19, R19, R6, RZ ;  /* 0x0000000613137210 */ /* 0x000fe20007ffe0ff */
[----:B----4-:R-:W-:-:S04]  /*1d670*/  IMAD.IADD R15, R4, 0x1, -R15 ;  /* 0x00000001040f7824 */ /* 0x010fc800078e0a0f */
[----:B--2---:R-:W-:Y:S01]  /*1d680*/  IMAD R17, R23, R15, RZ ;  /* 0x0000000f17117224 */ /* 0x004fe200078e02ff */
[----:B------:R-:W-:Y:S01]  /*1d690*/  SHF.R.S32.HI R4, RZ, 0x1f, R15 ;  /* 0x0000001fff047819 */ /* 0x000fe2000001140f */
[----:B------:R-:W-:-:S04]  /*1d6a0*/  IMAD.WIDE.U32 R18, R15, R22, R18 ;  /* 0x000000160f127225 */ /* 0x000fc800078e0012 */
[----:B------:R-:W-:Y:S01]  /*1d6b0*/  IMAD R17, R22, R4, R17 ;  /* 0x0000000416117224 */ /* 0x000fe200078e0211 */
[----:B------:R-:W-:-:S03]  /*1d6c0*/  MOV R4, R18 ;  /* 0x0000001200047202 */ /* 0x000fc60000000f00 */
[----:B------:R-:W-:Y:S01]  /*1d6d0*/  IMAD.IADD R17, R19, 0x1, R17 ;  /* 0x0000000113117824 */ /* 0x000fe200078e0211 */
[----:B------:R-:W-:Y:S05]  /*1d6e0*/  BRA `(.L_x_3215) ;  /* 0x00000000000c7947 */ /* 0x000fea0003800000 */
.L_x_3214:
[----:B------:R-:W2:Y:S02]  /*1d6f0*/  LD.E R4, desc[UR4][R8.64+0x38] ;  /* 0x0000380408047980 */ /* 0x000ea4000c101900 */
[----:B--2---:R-:W-:-:S04]  /*1d700*/  LEA R4, -R4, RZ, 0x7 ;  /* 0x000000ff04047211 */ /* 0x004fc800078e39ff */
[----:B------:R-:W-:Y:S02]  /*1d710*/  SHF.R.S32.HI R17, RZ, 0x1f, R4 ;  /* 0x0000001fff117819 */ /* 0x000fe40000011404 */
.L_x_3215:
[----:B------:R-:W-:Y:S05]  /*1d720*/  BSYNC B0 ;  /* 0x0000000000007941 */ /* 0x000fea0003800000 */
.L_x_3213:
        /* <DEDUP_REMOVED lines=15> */
[-C--:B------:R-:W-:Y:S01]  /*1d820*/  @P1 LEA R20, P0, R15, R232.reuse, 0x1 ;  /* 0x000000e80f141211 */ /* 0x080fe200078008ff */
[----:B------:R-:W-:Y:S01]  /*1d830*/  @!P2 IMAD.X R4, R17, 0x1, R230, P4 ;  /* 0x000000011104a824 */ /* 0x000fe200020e06e6 */
[CC--:B------:R-:W-:Y:S01]  /*1d840*/  @!P2 LEA R26, P4, R15.reuse, R232.reuse, 0x1 ;  /* 0x000000e80f1aa211 */ /* 0x0c0fe200078808ff */
[----:B------:R1:W-:Y:S01]  /*1d850*/  @P2 STS.128 [R239+0x4000], RZ ;  /* 0x004000ffef002388 */ /* 0x0003e20000000c00 */
[C---:B------:R-:W-:Y:S02]  /*1d860*/  IADD3 R17, P3, R15.reuse, R229, RZ ;  /* 0x000000e50f117210 */ /* 0x040fe40007f7e0ff */
[CCC-:B------:R-:W-:Y:S01]  /*1d870*/  @P1 LEA.HI.X R21, R15.reuse, R231.reuse, R6.reuse, 0x1, P0 ;  /* 0x000000e70f151211 */ /* 0x1c0fe200000f0c06 */
[----:B------:R-:W-:Y:S01]  /*1d880*/  @!PT LDS RZ, [RZ] ;  /* 0x00000000fffff984 */ /* 0x000fe20000000800 */
[----:B------:R-:W-:Y:S01]  /*1d890*/  @!PT LDS RZ, [RZ] ;  /* 0x00000000fffff984 */ /* 0x000fe20000000800 */
[----:B------:R-:W-:Y:S01]  /*1d8a0*/  @!PT LDS RZ, [RZ] ;  /* 0x00000000fffff984 */ /* 0x000fe20000000800 */
[----:B------:R1:W-:Y:S01]  /*1d8b0*/  @P1 LDGSTS.E.BYPASS.LTC128B.128 [R239+0x8000], desc[UR4][R30.64+0x80] ;  /* 0x080000801eef1fae */ /* 0x0003e2000b901d44 */
[----:B------:R-:W-:Y:S01]  /*1d8c0*/  @!P2 LEA.HI.X R27, R15, R231, R6, 0x1, P4 ;  /* 0x000000e70f1ba211 */ /* 0x000fe200020f0c06 */
[----:B------:R-:W-:Y:S01]  /*1d8d0*/  IMAD.X R6, R6, 0x1, R230, P3 ;  /* 0x0000000106067824 */ /* 0x000fe200018e06e6 */
[-C--:B------:R-:W-:Y:S01]  /*1d8e0*/  @!P2 LEA R28, P5, R19, R232.reuse, 0x1 ;  /* 0x000000e8131ca211 */ /* 0x080fe200078a08ff */
[----:B------:R1:W-:Y:S01]  /*1d8f0*/  @!P1 STS.128 [R239+0x8000], RZ ;  /* 0x008000ffef009388 */ /* 0x0003e20000000c00 */
[----:B------:R-:W-:-:S02]  /*1d900*/  @!P2 LEA R24, P4, R17, R232, 0x1 ;  /* 0x000000e81118a211 */ /* 0x000fc400078808ff */
[CC--:B------:R-:W-:Y:S02]  /*1d910*/  @P1 LEA R18, P0, R17.reuse, R232.reuse, 0x1 ;  /* 0x000000e811121211 */ /* 0x0c0fe400078008ff */
[----:B------:R-:W-:Y:S02]  /*1d920*/  IADD3 R15, P3, R17, R229, RZ ;  /* 0x000000e5110f7210 */ /* 0x000fe40007f7e0ff */
[-C--:B------:R-:W-:Y:S02]  /*1d930*/  @!P2 LEA.HI.X R29, R19, R231.reuse, R4, 0x1, P5 ;  /* 0x000000e7131da211 */ /* 0x080fe400028f0c04 */
        /* <DEDUP_REMOVED lines=8> */
[----:B------:R-:W-:-:S02]  /*1d9c0*/  @P1 LEA R32, P0, R15, R232, 0x1 ;  /* 0x000000e80f201211 */ /* 0x000fc400078008ff */
[C---:B------:R-:W-:Y:S01]  /*1d9d0*/  IADD3 R17, P3, R15.reuse, R229, RZ ;  /* 0x000000e50f117210 */ /* 0x040fe20007f7e0ff */
[----:B------:R1:W-:Y:S01]  /*1d9e0*/  @P2 STS.128 [R239+0x4800], RZ ;  /* 0x004800ffef002388 */ /* 0x0003e20000000c00 */
[CCC-:B------:R-:W-:Y:S02]  /*1d9f0*/  @!P2 LEA.HI.X R35, R15.reuse, R231.reuse, R6.reuse, 0x1, P4 ;  /* 0x000000e70f23a211 */ /* 0x1c0fe400020f0c06 */
[----:B------:R-:W-:Y:S01]  /*1da00*/  @P1 LEA.HI.X R33, R15, R231, R6, 0x1, P0 ;  /* 0x000000e70f211211 */ /* 0x000fe200000f0c06 */
        /* <DEDUP_REMOVED lines=9> */
[----:B------:R-:W-:-:S02]  /*1daa0*/  @!P2 LEA.HI.X R37, R17, R231, R6, 0x1, P4 ;  /* 0x000000e71125a211 */ /* 0x000fc400020f0c06 */
[----:B------:R-:W-:Y:S01]  /*1dab0*/  @P1 LEA.HI.X R17, R17, R231, R6, 0x1, P0 ;  /* 0x000000e711111211 */ /* 0x000fe200000f0c06 */
[----:B------:R-:W-:Y:S01]  /*1dac0*/  @!PT LDS RZ, [RZ] ;  /* 0x00000000fffff984 */ /* 0x000fe20000000800 */
[----:B------:R-:W-:Y:S01]  /*1dad0*/  @!PT LDS RZ, [RZ] ;  /* 0x00000000fffff984 */ /* 0x000fe20000000800 */
[----:B------:R-:W-:Y:S01]  /*1dae0*/  @!PT LDS RZ, [RZ] ;  /* 0x00000000fffff984 */ /* 0x000fe20000000800 */
[----:B------:R1:W-:Y:S01]  /*1daf0*/  @!P2 LDGSTS.E.BYPASS.LTC128B.128 [R239+0x5000], desc[UR4][R26.64] ;  /* 0x050000001aefafae */ /* 0x0003e2000b901d44 */
[----:B------:R-:W-:Y:S01]  /*1db00*/  IMAD.X R6, R6, 0x1, R230, P3 ;  /* 0x0000000106067824 */ /* 0x000fe200018e06e6 */
[CC--:B------:R-:W-:Y:S02]  /*1db10*/  @!P2 LEA R38, P4, R15.reuse, R232.reuse, 0x1 ;  /* 0x000000e80f26a211 */ /* 0x0c0fe400078808ff */
[----:B------:R1:W-:Y:S01]  /*1db20*/  @P2 STS.128 [R239+0x5000], RZ ;  /* 0x005000ffef002388 */ /* 0x0003e20000000c00 */
[C---:B------:R-:W-:Y:S02]  /*1db30*/  @P1 LEA R14, P0, R15.reuse, R232, 0x1 ;  /* 0x000000e80f0e1211 */ /* 0x040fe400078008ff */
[C---:B------:R-:W-:Y:S01]  /*1db40*/  IADD3 R4, P3, R15.reuse, R229, RZ ;  /* 0x000000e50f047210 */ /* 0x040fe20007f7e0ff */
[----:B------:R-:W-:Y:S01]  /*1db50*/  @!PT LDS RZ, [RZ] ;  /* 0x00000000fffff984 */ /* 0x000fe20000000800 */
[----:B------:R-:W-:Y:S01]  /*1db60*/  @!PT LDS RZ, [RZ] ;  /* 0x00000000fffff984 */ /* 0x000fe20000000800 */
[----:B------:R-:W-:Y:S01]  /*1db70*/  @!PT LDS RZ, [RZ] ;  /* 0x00000000fffff984 */ /* 0x000fe20000000800 */
[----:B------:R1:W-:Y:S01]  /*1db80*/  @P1 LDGSTS.E.BYPASS.LTC128B.128 [R239+0x9000], desc[UR4][R20.64+0x80] ;  /* 0x0900008014ef1fae */ /* 0x0003e2000b901d44 */
[----:B------:R-:W-:-:S02]  /*1db90*/  @!P2 LEA.HI.X R39, R15, R231, R6, 0x1, P4 ;  /* 0x000000e70f27a211 */ /* 0x000fc400020f0c06 */
[-C--:B------:R-:W-:Y:S01]  /*1dba0*/  @P1 LEA.HI.X R15, R15, R231.reuse, R6, 0x1, P0 ;  /* 0x000000e70f0f1211 */ /* 0x080fe200000f0c06 */
[----:B------:R1:W-:Y:S01]  /*1dbb0*/  @!P1 STS.128 [R239+0x9000], RZ ;  /* 0x009000ffef009388 */ /* 0x0003e20000000c00 */
[----:B------:R-:W-:Y:S01]  /*1dbc0*/  IMAD.X R6, R6, 0x1, R230, P3 ;  /* 0x0000000106067824 */ /* 0x000fe200018e06e6 */
[CC--:B------:R-:W-:Y:S02]  /*1dbd0*/  @!P2 LEA R40, P3, R4.reuse, R232.reuse, 0x1 ;  /* 0x000000e80428a211 */ /* 0x0c0fe400078608ff */
[----:B------:R-:W-:Y:S01]  /*1dbe0*/  @!PT LDS RZ, [RZ] ;  /* 0x00000000fffff984 */ /* 0x000fe20000000800 */
[----:B------:R-:W-:Y:S01]  /*1dbf0*/  @!PT LDS RZ, [RZ] ;  /* 0x00000000fffff984 */ /* 0x000fe20000000800 */
[----:B------:R-:W-:Y:S01]  /*1dc00*/  @!PT LDS RZ, [RZ] ;  /* 0x00000000fffff984 */ /* 0x000fe20000000800 */
[----:B------:R1:W-:Y:S01]  /*1dc10*/  @!P2 LDGSTS.E.BYPASS.LTC128B.128 [R239+0x5800], desc[UR4][R24.64] ;  /* 0x0580000018efafae */ /* 0x0003e2000b901d44 */
[C---:B------:R-:W-:Y:S01]  /*1dc20*/  @P1 LEA R42, P0, R4.reuse, R232, 0x1 ;  /* 0x000000e8042a1211 */ /* 0x040fe200078008ff */
[----:B------:R-:W-:Y:S01]  /*1dc30*/  IMAD.MOV.U32 R232, RZ, RZ, R30 ;  /* 0x000000ffffe87224 */ /* 0x000fe200078e001e */
[CCC-:B------:R-:W-:Y:S01]  /*1dc40*/  @!P2 LEA.HI.X R41, R4.reuse, R231.reuse, R6.reuse, 0x1, P3 ;  /* 0x000000e70429a211 */ /* 0x1c0fe200018f0c06 */
[----:B------:R1:W-:Y:S01]  /*1dc50*/  @P2 STS.128 [R239+0x5800], RZ ;  /* 0x005800ffef002388 */ /* 0x0003e20000000c00 */
        /* <DEDUP_REMOVED lines=48> */
.L_x_3212:
[----:B------:R-:W-:Y:S05]  /*1df60*/  BSYNC B1 ;  /* 0x0000000000017941 */ /* 0x000fea0003800000 */
.L_x_3211:
[----:B------:R2:W3:Y:S01]  /*1df70*/  LD.E R57, desc[UR4][R8.64+0xdc] ;  /* 0x0000dc0408397980 */ /* 0x0004e2000c101900 */
[----:B-1----:R-:W-:Y:S02]  /*1df80*/  FMNMX.FTZ R15, R2, R13, !PT ;  /* 0x0000000d020f7209 */ /* 0x002fe40007810000 */
[----:B------:R-:W-:Y:S01]  /*1df90*/  FMNMX.FTZ R6, R3, R7, !PT ;  /* 0x0000000703067209 */ /* 0x000fe20007810000 */
[----:B------:R-:W-:Y:S01]  /*1dfa0*/  LDSM.16.MT88.4 R16, [R218+0xc000] ;  /* 0x00c00000da10783b */ /* 0x000fe20000004200 */
[----:B------:R-:W-:Y:S02]  /*1dfb0*/  FMNMX.FTZ R4, R182, R15, !PT ;  /* 0x0000000fb6047209 */ /* 0x000fe40007810000 */
[----:B------:R-:W-:Y:S01]  /*1dfc0*/  FMNMX.FTZ R6, R49, R6, !PT ;  /* 0x0000000631067209 */ /* 0x000fe20007810000 */
[----:B------:R-:W-:Y:S01]  /*1dfd0*/  LDSM.16.MT88.4 R28, [R216+0x10000] ;  /* 0x01000000d81c783b */ /* 0x000fe20000004200 */
[----:B------:R-:W-:-:S03]  /*1dfe0*/  FMNMX.FTZ R15, R11, R4, !PT ;  /* 0x000000040b0f7209 */ /* 0x000fc60007810000 */
[----:B------:R-:W-:Y:S01]  /*1dff0*/  LDSM.16.MT88.4 R24, [R218+0xc800] ;  /* 0x00c80000da18783b */ /* 0x000fe20000004200 */
[----:B------:R-:W-:-:S03]  /*1e000*/  FMNMX.FTZ R15, R184, R15, !PT ;  /* 0x0000000fb80f7209 */ /* 0x000fc60007810000 */
[----:B------:R-:W-:Y:S01]  /*1e010*/  LDSM.16.MT88.4 R20, [R216+0xc800] ;  /* 0x00c80000d814783b */ /* 0x000fe20000004200 */
[----:B------:R-:W-:-:S03]  /*1e020*/  FMNMX.FTZ R15, R170, R15, !PT ;  /* 0x0000000faa0f7209 */ /* 0x000fc60007810000 */
[----:B------:R-:W-:Y:S01]  /*1e030*/  LDSM.16.MT88.4 R36, [R216+0x10800] ;  /* 0x01080000d824783b */ /* 0x000fe20000004200 */
[----:B------:R-:W-:-:S03]  /*1e040*/  FMNMX.FTZ R15, R168, R15, !PT ;  /* 0x0000000fa80f7209 */ /* 0x000fc60007810000 */
[----:B------:R-:W-:Y:S01]  /*1e050*/  LDSM.16.MT88.4 R32, [R220+0xd000] ;  /* 0x00d00000dc20783b */ /* 0x000fe20000004200 */
[----:B------:R-:W-:Y:S02]  /*1e060*/  FMNMX.FTZ R4, R166, R15, !PT ;  /* 0x0000000fa6047209 */ /* 0x000fe40007810000 */
[----:B------:R-:W-:Y:S02]  /*1e070*/  FMNMX.FTZ R15, R5, R6, !PT ;  /* 0x00000006050f7209 */ /* 0x000fe40007810000 */
[----:B------:R-:W-:Y:S02]  /*1e080*/  FMNMX.FTZ R4, R59, R4, !PT ;  /* 0x000000043b047209 */ /* 0x000fe40007810000 */
[----:B--2---:R-:W-:Y:S02]  /*1e090*/  FMNMX.FTZ R9, R180, R15, !PT ;  /* 0x0000000fb4097209 */ /* 0x004fe40007810000 */
        /* <DEDUP_REMOVED lines=59> */
[----:B------:R-:W-:Y:S02]  /*1e450*/  FSETP.NEU.FTZ.AND P0, PT, R46, -INF , PT ;  /* 0xff8000002e00780b */ /* 0x000fe40003f1d000 */
[----:B--2---:R-:W-:-:S04]  /*1e460*/  FMNMX.FTZ R47, R4, R47, !PT ;  /* 0x0000002f042f7209 */ /* 0x004fc80007810000 */
[----:B------:R-:W-:-:S04]  /*1e470*/  FSETP.NEU.FTZ.AND P1, PT, R47, -INF , PT ;  /* 0xff8000002f00780b */ /* 0x000fc80003f3d000 */
[----:B------:R-:W-:-:S05]  /*1e480*/  FSEL R10, R47, RZ, P1 ;  /* 0x000000ff2f0a7208 */ /* 0x000fca0000800000 */
[----:B------:R-:W-:Y:S01]  /*1e490*/  FADD.FTZ R10, R3, -R10 ;  /* 0x8000000a030a7221 */ /* 0x000fe20000010000 */
[C---:B---3--:R-:W-:Y:S01]  /*1e4a0*/  FMUL.FTZ R64, R57.reuse, R47 ;  /* 0x0000002f39407220 */ /* 0x048fe20000410000 */
[C---:B------:R-:W-:Y:S02]  /*1e4b0*/  FMUL.FTZ R56, R57.reuse, R46 ;  /* 0x0000002e39387220 */ /* 0x040fe40000410000 */
[----:B------:R-:W-:Y:S02]  /*1e4c0*/  FMUL.FTZ R3, R57, R10 ;  /* 0x0000000a39037220 */ /* 0x000fe40000410000 */
[----:B------:R-:W-:Y:S02]  /*1e4d0*/  FSEL R64, R64, RZ, P1 ;  /* 0x000000ff40407208 */ /* 0x000fe40000800000 */
[----:B------:R-:W-:Y:S02]  /*1e4e0*/  FSEL R56, R56, RZ, P0 ;  /* 0x000000ff38387208 */ /* 0x000fe40000000000 */
[----:B------:R-:W1:Y:S01]  /*1e4f0*/  MUFU.EX2 R3, R3 ;  /* 0x0000000300037308 */ /* 0x000e620000000800 */
[-CC-:B------:R-:W-:Y:S01]  /*1e500*/  FFMA.FTZ R45, R7, R57.reuse, -R64.reuse ;  /* 0x00000039072d7223 */ /* 0x180fe20000010840 */
[----:B------:R-:W-:Y:S01]  /*1e510*/  FSEL R7, R46, RZ, P0 ;  /* 0x000000ff2e077208 */ /* 0x000fe20000000000 */
[-CC-:B------:R-:W-:Y:S01]  /*1e520*/  FFMA.FTZ R43, R5, R57.reuse, -R64.reuse ;  /* 0x00000039052b7223 */ /* 0x180fe20000010840 */
[-C--:B------:R-:W-:Y:S01]  /*1e530*/  FFMA.FTZ R44, R49, R57.reuse, -R64 ;  /* 0x00000039312c7223 */ /* 0x080fe20000010840 */
[-CC-:B------:R-:W-:Y:S01]  /*1e540*/  FFMA.FTZ R48, R13, R57.reuse, -R56.reuse ;  /* 0x000000390d307223 */ /* 0x180fe20000010838 */
[-CC-:B------:R-:W-:Y:S01]  /*1e550*/  FFMA.FTZ R42, R182, R57.reuse, -R56.reuse ;  /* 0x00000039b62a7223 */ /* 0x180fe20000010838 */
[----:B------:R-:W-:Y:S01]  /*1e560*/  FADD.FTZ R8, R2, -R7 ;  /* 0x8000000702087221 */ /* 0x000fe20000010000 */
[-CC-:B------:R-:W-:Y:S01]  /*1e570*/  FFMA.FTZ R41, R11, R57.reuse, -R56.reuse ;  /* 0x000000390b297223 */ /* 0x180fe20000010838 */
[----:B------:R-:W2:Y:S01]  /*1e580*/  LDSM.16.MT88.4 R4, [R220+0xc000] ;  /* 0x00c00000dc04783b */ /* 0x000ea20000004200 */
[-C--:B------:R-:W-:Y:S01]  /*1e590*/  FFMA.FTZ R40, R184, R57.reuse, -R56 ;  /* 0x00000039b8287223 */ /* 0x080fe20000010838 */
[-C--:B------:R-:W-:Y:S01]  /*1e5a0*/  FFMA.FTZ R2, R180, R57.reuse, -R64 ;  /* 0x00000039b4027223 */ /* 0x080fe20000010840 */
[----:B------:R-:W-:Y:S01]  /*1e5b0*/  FMUL.FTZ R49, R57, R8 ;  /* 0x0000000839317220 */ /* 0x000fe20000410000 */
[----:B------:R-:W-:Y:S01]  /*1e5c0*/  MUFU.EX2 R48, R48 ;  /* 0x0000003000307308 */ /* 0x000fe20000000800 */
[----:B------:R-:W3:Y:S01]  /*1e5d0*/  LDSM.16.MT88.4 R8, [R217+0xc000] ;  /* 0x00c00000d908783b */ /* 0x000ee20000004200 */
[--C-:B------:R-:W-:Y:S01]  /*1e5e0*/  FFMA.FTZ R52, R59, R57, -R56.reuse ;  /* 0x000000393b347223 */ /* 0x100fe20000010838 */
[-C--:B-1----:R-:W-:Y:S01]  /*1e5f0*/  FMUL.FTZ R128, R128, R3.reuse ;  /* 0x0000000380807220 */ /* 0x082fe20000410000 */
[-C--:B------:R-:W-:Y:S01]  /*1e600*/  FMUL.FTZ R129, R129, R3.reuse ;  /* 0x0000000381817220 */ /* 0x080fe20000410000 */
[-C--:B------:R-:W-:Y:S01]  /*1e610*/  FMUL.FTZ R124, R124, R3.reuse ;  /* 0x000000037c7c7220 */ /* 0x080fe20000410000 */
[-C--:B------:R-:W-:Y:S01]  /*1e620*/  FMUL.FTZ R125, R125, R3.reuse ;  /* 0x000000037d7d7220 */ /* 0x080fe20000410000 */
        /* <DEDUP_REMOVED lines=17> */
[----:B------:R-:W4:Y:S01]  /*1e740*/  MUFU.EX2 R40, R40 ;  /* 0x0000002800287308 */ /* 0x000f220000000800 */
[----:B-1----:R-:W-:Y:S01]  /*1e750*/  F2FP.F16.F32.PACK_AB R13, R42, R48 ;  /* 0x000000302a0d723e */ /* 0x002fe200000000ff */
[----:B------:R-:W-:Y:S01]  /*1e760*/  FMUL.FTZ R97, R97, R3 ;  /* 0x0000000361617220 */ /* 0x000fe20000410000 */
[-CC-:B------:R-:W-:Y:S01]  /*1e770*/  FFMA.FTZ R51, R170, R57.reuse, -R56.reuse ;  /* 0x00000039aa337223 */ /* 0x180fe20000010838 */
[-CC-:B------:R-:W-:Y:S01]  /*1e780*/  FFMA.FTZ R50, R168, R57.reuse, -R56.reuse ;  /* 0x00000039a8327223 */ /* 0x180fe20000010838 */
[-C--:B------:R-:W-:Y:S01]  /*1e790*/  FFMA.FTZ R53, R166, R57.reuse, -R56 ;  /* 0x00000039a6357223 */ /* 0x080fe20000010838 */
[-CC-:B------:R-:W-:Y:S01]  /*1e7a0*/  FFMA.FTZ R61, R162, R57.reuse, -R64.reuse ;  /* 0x00000039a23d7223 */ /* 0x180fe20000010840 */
[-CC-:B------:R-:W-:Y:S01]  /*1e7b0*/  FFMA.FTZ R54, R164, R57.reuse, -R64.reuse ;  /* 0x00000039a4367223 */ /* 0x180fe20000010840 */
        /* <DEDUP_REMOVED lines=8> */
[----:B------:R-:W1:Y:S01]  /*1e840*/  MUFU.EX2 R44, R44 ;  /* 0x0000002c002c7308 */ /* 0x000e620000000800 */
[----:B----4-:R-:W-:Y:S01]  /*1e850*/  F2FP.F16.F32.PACK_AB R15, R40, R41 ;  /* 0x00000029280f723e */ /* 0x010fe200000000ff */
[-C--:B------:R-:W-:Y:S01]  /*1e860*/  FMUL.FTZ R121, R121, R3.reuse ;  /* 0x0000000379797220 */ /* 0x080fe20000410000 */
[-C--:B------:R-:W-:Y:S01]  /*1e870*/  FMUL.FTZ R108, R108, R3.reuse ;  /* 0x000000036c6c7220 */ /* 0x080fe20000410000 */
[-C--:B------:R-:W-:Y:S01]  /*1e880*/  FMUL.FTZ R109, R109, R3.reuse ;  /* 0x000000036d6d7220 */ /* 0x080fe20000410000 */
[-C--:B------:R-:W-:Y:S01]  /*1e890*/  FMUL.FTZ R116, R116, R3.reuse ;  /* 0x0000000374747220 */ /* 0x080fe20000410000 */
[-C--:B------:R-:W-:Y:S01]  /*1e8a0*/  FMUL.FTZ R117, R117, R3.reuse ;  /* 0x0000000375757220 */ /* 0x080fe20000410000 */
[-C--:B------:R-:W-:Y:S01]  /*1e8b0*/  FMUL.FTZ R112, R112, R3.reuse ;  /* 0x0000000370707220 */ /* 0x080fe20000410000 */
[----:B------:R-:W-:Y:S01]  /*1e8c0*/  MUFU.EX2 R43, R43 ;  /* 0x0000002b002b7308 */ /* 0x000fe20000000800 */
[----:B------:R-:W-:Y:S01]  /*1e8d0*/  FMUL.FTZ R113, R113, R3 ;  /* 0x0000000371717220 */ /* 0x000fe20000410000 */
[-C--:B------:R-:W-:Y:S01]  /*1e8e0*/  FFMA.FTZ R66, R133, R57.reuse, -R56 ;  /* 0x0000003985427223 */ /* 0x080fe20000010838 */
[-C--:B------:R-:W-:Y:S01]  /*1e8f0*/  FFMA.FTZ R134, R139, R57.reuse, -R64 ;  /* 0x000000398b867223 */ /* 0x080fe20000010840 */
[-CC-:B------:R-:W-:Y:S01]  /*1e900*/  FFMA.FTZ R133, R158, R57.reuse, -R56.reuse ;  /* 0x000000399e857223 */ /* 0x180fe20000010838 */
[-C--:B------:R-:W-:Y:S01]  /*1e910*/  FFMA.FTZ R132, R156, R57.reuse, -R56 ;  /* 0x000000399c847223 */ /* 0x080fe20000010838 */
[-CC-:B------:R-:W-:Y:S01]  /*1e920*/  FFMA.FTZ R139, R154, R57.reuse, -R64.reuse ;  /* 0x000000399a8b7223 */ /* 0x180fe20000010840 */
[--C-:B------:R-:W-:Y:S01]  /*1e930*/  FFMA.FTZ R136, R136, R57, -R64.reuse ;  /* 0x0000003988887223 */ /* 0x100fe20000010840 */
[----:B------:R-:W4:Y:S01]  /*1e940*/  MUFU.EX2 R2, R2 ;  /* 0x0000000200027308 */ /* 0x000f220000000800 */
        /* <DEDUP_REMOVED lines=12> */
[-CC-:B------:R-:W-:Y:S01]  /*1ea10*/  FFMA.FTZ R150, R195, R57.reuse, -R64.reuse ;  /* 0x00000039c3967223 */ /* 0x180fe20000010840 */
[-C--:B------:R-:W-:Y:S01]  /*1ea20*/  FFMA.FTZ R154, R191, R57.reuse, -R64 ;  /* 0x00000039bf9a7223 */ /* 0x080fe20000010840 */
[--C-:B------:R-:W-:Y:S01]  /*1ea30*/  FFMA.FTZ R146, R247, R57, -R56.reuse ;  /* 0x00000039f7927223 */ /* 0x100fe20000010838 */
[----:B------:R-:W-:Y:S01]  /*1ea40*/  MUFU.EX2 R51, R51 ;  /* 0x0000003300337308 */ /* 0x000fe20000000800 */
[----:B----4-:R-:W-:Y:S01]  /*1ea50*/  F2FP.F16.F32.PACK_AB R14, R2, R43 ;  /* 0x0000002b020e723e */ /* 0x010fe200000000ff */
[-CC-:B------:R-:W-:Y:S01]  /*1ea60*/  FFMA.FTZ R189, R249, R57.reuse, -R56.reuse ;  /* 0x00000039f9bd7223 */ /* 0x180fe20000010838 */
[-C--:B------:R-:W-:Y:S01]  /*1ea70*/  FFMA.FTZ R148, R199, R57.reuse, -R56 ;  /* 0x00000039c7947223 */ /* 0x080fe20000010838 */
[-CC-:B------:R-:W-:Y:S01]  /*1ea80*/  FFMA.FTZ R195, R197, R57.reuse, -R64.reuse ;  /* 0x00000039c5c37223 */ /* 0x180fe20000010840 */
[-C--:B------:R-:W-:Y:S01]  /*1ea90*/  FFMA.FTZ R191, R193, R57.reuse, -R64 ;  /* 0x00000039c1bf7223 */ /* 0x080fe20000010840 */
[-CC-:B------:R-:W-:Y:S01]  /*1eaa0*/  FFMA.FTZ R187, R187, R57.reuse, -R56.reuse ;  /* 0x00000039bbbb7223 */ /* 0x180fe20000010838 */
[--C-:B------:R-:W-:Y:S01]  /*1eab0*/  FFMA.FTZ R156, R185, R57, -R56.reuse ;  /* 0x00000039b99c7223 */ /* 0x100fe20000010838 */
        /* <DEDUP_REMOVED lines=46> */
[-C--:B------:R-:W-:Y:S01]  /*1eda0*/  FFMA.FTZ R158, R181, R57.reuse, -R56 ;  /* 0x00000039b59e7223 */ /* 0x080fe20000010838 */
[-CC-:B------:R-:W-:Y:S01]  /*1edb0*/  FFMA.FTZ R160, R171, R57.reuse, -R64.reuse ;  /* 0x00000039aba07223 */ /* 0x180fe20000010840 */
        /* <DEDUP_REMOVED lines=38> */
[C---:B------:R-:W-:Y:S01]  /*1f020*/  HMMA.16816.F32 R104, R12.reuse, R10, R104 ;  /* 0x0000000a0c68723c */ /* 0x040fe20000001868 */
[----:B------:R-:W3:Y:S05]  /*1f030*/  LDSM.16.MT88.4 R8, [R217+0xc800] ;  /* 0x00c80000d908783b */ /* 0x000eea0000004200 */
        /* <DEDUP_REMOVED lines=49> */
[C---:B------:R-:W-:Y:S01]  /*1f350*/  HMMA.16816.F32 R108, R4.reuse, R10, R108 ;  /* 0x0000000a046c723c */ /* 0x040fe2000000186c */
[----:B-1----:R-:W-:Y:S01]  /*1f360*/  F2FP.F16.F32.PACK_AB R8, R139, R134 ;  /* 0x000000868b08723e */ /* 0x002fe200000000ff */
[----:B------:R-:W-:Y:S01]  /*1f370*/  FADD.FTZ R134, R134, R3 ;  /* 0x0000000386867221 */ /* 0x000fe20000010000 */
[----:B------:R-:W-:Y:S01]  /*1f380*/  F2FP.F16.F32.PACK_AB R9, R133, R66 ;  /* 0x000000428509723e */ /* 0x000fe200000000ff */
[----:B------:R-:W-:Y:S01]  /*1f390*/  FADD.FTZ R66, R66, R53 ;  /* 0x0000003542427221 */ /* 0x000fe20000010000 */
[----:B------:R-:W-:Y:S01]  /*1f3a0*/  MOV R3, R47 ;  /* 0x0000002f00037202 */ /* 0x000fe20000000f00 */
        /* <DEDUP_REMOVED lines=60> */
[----:B----4-:R-:W-:Y:S01]  /*1f770*/  HMMA.16816.F32 R68, R12, R28, R68 ;  /* 0x0000001c0c44723c */ /* 0x010fe20000001844 */
[----:B------:R-:W-:Y:S01]  /*1f780*/  MUFU.EX2 R165, R165 ;  /* 0x000000a500a57308 */ /* 0x000fe20000000800 */
        /* <DEDUP_REMOVED lines=98> */
[----:B------:R-:W-:Y:S01]  /*1fdb0*/  FADD.FTZ R161, R161, R2 ;  /* 0x00000002a1a17221 */ /* 0x000fe20000010000 */
[----:B------:R-:W-:Y:S01]  /*1fdc0*/  MOV R2, R46 ;  /* 0x0000002e00027202 */ /* 0x000fe20000000f00 */
        /* <DEDUP_REMOVED lines=83> */
.L_x_3207:
[----:B------:R-:W-:-:S13]  /*20300*/  ISETP.GE.AND P0, PT, R242, 0x1, PT ;  /* 0x00000001f200780c */ /* 0x000fda0003f06270 */
[----:B------:R-:W-:Y:S05]  /*20310*/  @!P0 BRA `(.L_x_3216) ;  /* 0x0000005400a88947 */ /* 0x000fea0003800000 */
[----:B------:R-:W-:Y:S02]  /*20320*/  MOV R133, R2 ;  /* 0x0000000200857202 */ /* 0x000fe40000000f00 */
[----:B------:R-:W-:-:S07]  /*20330*/  MOV R132, R3 ;  /* 0x0000000300847202 */ /* 0x000fce0000000f00 */
.L_x_3225:
        /* <DEDUP_REMOVED lines=19> */
[----:B-1----:R-:W2:Y:S02]  /*20470*/  LD.E R11, desc[UR4][R2.64+0x170] ;  /* 0x00017004020b7980 */ /* 0x002ea4000c101900 */
        /* <DEDUP_REMOVED lines=8> */
[-C--:B------:R-:W-:Y:S05]  /*20500*/  LOP3.LUT R12, R12, R11.reuse, RZ, 0x3c, !PT ;  /* 0x0000000b0c0c7212 */ /* 0x080fea00078e3cff */
        /* <DEDUP_REMOVED lines=22> */
[----:B------:R-:W3:Y:S01]  /*20670*/  LD.E.64 R12, desc[UR4][R2.64+0x40] ;  /* 0x00004004020c7980 */ /* 0x000ee2000c101b00 */
[----:B------:R-:W-:Y:S02]  /*20680*/  ISETP.NE.AND P2, PT, R11, RZ, PT ;  /* 0x000000ff0b00720c */ /* 0x000fe40003f45270 */
[----:B------:R-:W-:Y:S04]  /*20690*/  LOP3.LUT R7, RZ, R11, RZ, 0x33, !PT ;  /* 0x0000000bff077212 */ /* 0x000fe800078e33ff */
        /* <DEDUP_REMOVED lines=15> */
[-C--:B---3--:R-:W-:Y:S02]  /*20790*/  IMAD R6, R13, R11.reuse, RZ ;  /* 0x0000000b0d067224 */ /* 0x088fe400078e02ff */
[C---:B------:R-:W-:Y:S04]  /*207a0*/  IMAD.WIDE.U32 R8, R12.reuse, R11, RZ ;  /* 0x0000000b0c087225 */ /* 0x040fe800078e00ff */
[----:B------:R-:W-:Y:S04]  /*207b0*/  IMAD R6, R12, R7, R6 ;  /* 0x000000070c067224 */ /* 0x000fe800078e0206 */
[----:B------:R-:W-:Y:S02]  /*207c0*/  IMAD.IADD R9, R9, 0x1, R6 ;  /* 0x0000000109097824 */ /* 0x000fe400078e0206 */
[----:B----4-:R-:W-:Y:S04]  /*207d0*/  IMAD.IADD R5, R4, 0x1, -R5 ;  /* 0x0000000104057824 */ /* 0x010fe800078e0a05 */
[----:B--2---:R-:W-:Y:S01]  /*207e0*/  IMAD R7, R15, R5, RZ ;  /* 0x000000050f077224 */ /* 0x004fe200078e02ff */
[----:B------:R-:W-:Y:S01]  /*207f0*/  SHF.R.S32.HI R4, RZ, 0x1f, R5 ;  /* 0x0000001fff047819 */ /* 0x000fe20000011405 */
[----:B------:R-:W-:Y:S04]  /*20800*/  IMAD.WIDE.U32 R8, R5, R14, R8 ;  /* 0x0000000e05087225 */ /* 0x000fe800078e0008 */
[----:B------:R-:W-:Y:S04]  /*20810*/  IMAD R7, R14, R4, R7 ;  /* 0x000000040e077224 */ /* 0x000fe800078e0207 */
[----:B------:R-:W-:Y:S01]  /*20820*/  IMAD.IADD R5, R9, 0x1, R7 ;  /* 0x0000000109057824 */ /* 0x000fe200078e0207 */
[----:B------:R-:W-:Y:S05]  /*20830*/  BRA `(.L_x_3219) ;  /* 0x0000000000187947 */ /* 0x000fea0003800000 */
.L_x_3218:
[----:B--2---:R-:W-:Y:S02]  /*20840*/  R2UR UR4, R134 ;  /* 0x00000000860472ca */ /* 0x004fe400000e0000 */
[----:B------:R-:W-:Y:S11]  /*20850*/  R2UR UR5, R135 ;  /* 0x00000000870572ca */ /* 0x000ff600000e0000 */
[----:B------:R-:W-:Y:S02]  /*20860*/  @!UPT UIADD3 URZ, URZ, URZ, URZ ;  /* 0x0000003f3f3ff290 */ /* 0x000fe4000fffe03f */
[----:B-1----:R-:W2:Y:S02]  /*20870*/  LD.E R8, desc[UR4][R2.64+0x40] ;  /* 0x0000400402087980 */ /* 0x002ea4000c101900 */
[----:B--2---:R-:W-:Y:S05]  /*20880*/  IMAD.U32 R8, R8, -0x80, RZ ;  /* 0xffffff8008087824 */ /* 0x004fea00078e00ff */
[----:B------:R-:W-:Y:S02]  /*20890*/  SHF.R.S32.HI R5, RZ, 0x1f, R8 ;  /* 0x0000001fff057819 */ /* 0x000fe40000011408 */
.L_x_3219:
[----:B------:R-:W-:Y:S05]  /*208a0*/  BSYNC B0 ;  /* 0x0000000000007941 */ /* 0x000fea0003800000 */
.L_x_3217:
        /* <DEDUP_REMOVED lines=72> */
[----:B------:R-:W-:Y:S01]  /*20d30*/  IMAD.X R6, R6, 0x1, R228, P1 ;  /* 0x0000000106067824 */ /* 0x000fe200008e06e4 */
[C---:B------:R-:W-:Y:S01]  /*20d40*/  @P2 R2UR UR14, R134.reuse ;  /* 0x00000000860e22ca */ /* 0x040fe200000e0000 */
[----:B------:R-:W-:Y:S01]  /*20d50*/  @!P2 STS.128 [R239+0x11000], RZ ;  /* 0x011000ffef00a388 */ /* 0x000fe20000000c00 */
[----:B------:R-:W-:Y:S02]  /*20d60*/  @P2 R2UR UR15, R135 ;  /* 0x00000000870f22ca */ /* 0x000fe400000e0000 */
[C-C-:B------:R-:W-:Y:S01]  /*20d70*/  @P3 LEA.HI.X R25, R7.reuse, R153, R6.reuse, 0x1, P4 ;  /* 0x0000009907193211 */ /* 0x140fe200020f0c06 */
[----:B------:R-:W-:Y:S01]  /*20d80*/  @!PT LDS RZ, [RZ] ;  /* 0x00000000fffff984 */ /* 0x000fe20000000800 */
[----:B------:R-:W-:Y:S01]  /*20d90*/  @!PT LDS RZ, [RZ] ;  /* 0x00000000fffff984 */ /* 0x000fe20000000800 */
[----:B------:R-:W-:Y:S01]  /*20da0*/  @!PT LDS RZ, [RZ] ;  /* 0x00000000fffff984 */ /* 0x000fe20000000800 */
[----:B------:R-:W-:Y:S01]  /*20db0*/  @P3 LDGSTS.E.BYPASS.LTC128B.128 [R239+0xd800], desc[UR4][R14.64] ;  /* 0x0d8000000eef3fae */ /* 0x000fe2000b901d44 */
[CC--:B-1----:R-:W-:Y:S02]  /*20dc0*/  @P2 LEA R22, P1, R7.reuse, R152.reuse, 0x1 ;  /* 0x0000009807162211 */ /* 0x0c2fe400078208ff */
        /* <DEDUP_REMOVED lines=282> */
[C---:B------:R-:W-:Y:S02]  /*21f70*/  R2UR UR4, R134.reuse ;  /* 0x00000000860472ca */ /* 0x040fe400000e0000 */
[----:B------:R-:W-:Y:S01]  /*21f80*/  R2UR UR5, R135 ;  /* 0x00000000870572ca */ /* 0x000fe200000e0000 */
[C---:B------:R-:W-:Y:S01]  /*21f90*/  VIADD R141, R143.reuse, 0xffffff00 ;  /* 0xffffff008f8d7836 */ /* 0x040fe20000000000 */
[C---:B------:R-:W-:Y:S01]  /*21fa0*/  R2UR UR10, R134.reuse ;  /* 0x00000000860a72ca */ /* 0x040fe200000e0000 */
[----:B------:R-:W-:Y:S01]  /*21fb0*/  VIADD R143, R143, 0xffffff80 ;  /* 0xffffff808f8f7836 */ /* 0x000fe20000000000 */
[C---:B------:R-:W-:Y:S02]  /*21fc0*/  R2UR UR11, R135.reuse ;  /* 0x00000000870b72ca */ /* 0x040fe400000e0000 */
[C---:B------:R-:W-:Y:S02]  /*21fd0*/  R2UR UR12, R134.reuse ;  /* 0x00000000860c72ca */ /* 0x040fe400000e0000 */
[C---:B------:R-:W-:Y:S02]  /*21fe0*/  R2UR UR13, R135.reuse ;  /* 0x00000000870d72ca */ /* 0x040fe400000e0000 */
[----:B------:R-:W-:Y:S02]  /*21ff0*/  R2UR UR8, R134 ;  /* 0x00000000860872ca */ /* 0x000fe400000e0000 */
[----:B------:R-:W-:Y:S01]  /*22000*/  R2UR UR9, R135 ;  /* 0x00000000870972ca */ /* 0x000fe200000e0000 */
[----:B------:R-:W2:Y:S02]  /*22010*/  LD.E R144, desc[UR4][R2.64+0x170] ;  /* 0x0001700402907980 */ /* 0x000ea4000c101900 */
[-C--:B--2---:R-:W-:Y:S02]  /*22020*/  IABS R139, R144.reuse ;  /* 0x00000090008b7213 */ /* 0x084fe40000000000 */
[-C--:B------:R-:W-:Y:S02]  /*22030*/  IABS R137, R144.reuse ;  /* 0x0000009000897213 */ /* 0x080fe40000000000 */
[----:B------:R-:W1:Y:S03]  /*22040*/  I2F.RP R138, R139 ;  /* 0x0000008b008a7306 */ /* 0x000e660000209400 */
[----:B------:R-:W-:Y:S07]  /*22050*/  IMAD.MOV R137, RZ, RZ, -R137 ;  /* 0x000000ffff897224 */ /* 0x000fee00078e0a89 */
[----:B-1----:R-:W1:Y:S02]  /*22060*/  MUFU.RCP R136, R138 ;  /* 0x0000008a00887308 */ /* 0x002e640000001000 */
[----:B-1----:R-:W-:Y:S01]  /*22070*/  VIADD R146, R136, 0xffffffe ;  /* 0x0ffffffe88927836 */ /* 0x002fe20000000000 */
[----:B------:R-:W-:Y:S02]  /*22080*/  IABS R138, R143 ;  /* 0x0000008f008a7213 */ /* 0x000fe40000000000 */
        /* <DEDUP_REMOVED lines=31> */
[-C--:B------:R-:W-:Y:S01]  /*22280*/  LEA R150, P1, R141, R240.reuse, 0x2 ;  /* 0x000000f08d967211 */ /* 0x080fe200078210ff */
[----:B------:R-:W3:Y:S01]  /*22290*/  LD.E.64 R142, desc[UR4][R2.64+0x38] ;  /* 0x00003804028e7980 */ /* 0x000ee2000c101b00 */
        /* <DEDUP_REMOVED lines=19> */
.L_x_3223:
[----:B------:R-:W-:Y:S02]  /*223d0*/  R2UR UR4, R134 ;  /* 0x00000000860472ca */ /* 0x000fe400000e0000 */
[----:B------:R-:W-:Y:S11]  /*223e0*/  R2UR UR5, R135 ;  /* 0x00000000870572ca */ /* 0x000ff600000e0000 */
[----:B------:R-:W-:Y:S02]  /*223f0*/  @!UPT UIADD3 URZ, URZ, URZ, URZ ;  /* 0x0000003f3f3ff290 */ /* 0x000fe4000fffe03f */
[----:B------:R-:W2:Y:S02]  /*22400*/  LD.E R144, desc[UR4][R2.64+0x38] ;  /* 0x0000380402907980 */ /* 0x000ea4000c101900 */
[----:B--2---:R-:W-:Y:S05]  /*22410*/  IMAD.U32 R144, R144, -0x80, RZ ;  /* 0xffffff8090907824 */ /* 0x004fea00078e00ff */
[----:B------:R-:W-:Y:S02]  /*22420*/  SHF.R.S32.HI R137, RZ, 0x1f, R144 ;  /* 0x0000001fff897819 */ /* 0x000fe40000011490 */
.L_x_3224:
[----:B------:R-:W-:Y:S05]  /*22430*/  BSYNC B0 ;  /* 0x0000000000007941 */ /* 0x000fea0003800000 */
.L_x_3222:
        /* <DEDUP_REMOVED lines=73> */
[CC--:B------:R-:W-:Y:S01]  /*228d0*/  @P1 LEA R160, P4, R139.reuse, R232.reuse, 0x1 ;  /* 0x000000e88ba01211 */ /* 0x0c0fe200078808ff */
[----:B------:R-:W-:Y:S01]  /*228e0*/  @!PT LDS RZ, [RZ] ;  /* 0x00000000fffff984 */ /* 0x000fe20000000800 */
[----:B------:R-:W-:Y:S01]  /*228f0*/  @!PT LDS RZ, [RZ] ;  /* 0x00000000fffff984 */ /* 0x000fe20000000800 */
[----:B------:R-:W-:Y:S01]  /*22900*/  @!PT LDS RZ, [RZ] ;  /* 0x00000000fffff984 */ /* 0x000fe20000000800 */
[----:B------:R1:W-:Y:S01]  /*22910*/  @P1 LDGSTS.E.BYPASS.LTC128B.128 [R239+0x5800], desc[UR4][R146.64] ;  /* 0x0580000092ef1fae */ /* 0x0003e2000b901d44 */
[----:B------:R-:W-:Y:S01]  /*22920*/  IMAD.X R138, R138, 0x1, R230, P3 ;  /* 0x000000018a8a7824 */ /* 0x000fe200018e06e6 */
[CC--:B--2---:R-:W-:Y:S02]  /*22930*/  @P0 LEA R158, P3, R139.reuse, R232.reuse, 0x1 ;  /* 0x000000e88b9e0211 */ /* 0x0c4fe400078608ff */
        /* <DEDUP_REMOVED lines=27> */
[----:B------:R-:W-:Y:S01]  /*22af0*/  @P0 LEA.HI.X R163, R137, R231, R138, 0x1, P3 ;  /* 0x000000e789a30211 */ /* 0x000fe200018f0c8a */
        /* <DEDUP_REMOVED lines=43> */
.L_x_3221:
[----:B------:R-:W-:Y:S05]  /*22db0*/  BSYNC B1 ;  /* 0x0000000000017941 */ /* 0x000fea0003800000 */
.L_x_3220:
[----:B------:R-:W-:Y:S01]  /*22dc0*/  R2UR UR4, R134 ;  /* 0x00000000860472ca */ /* 0x000fe200000e0000 */
[----:B------:R-:W2:Y:S01]  /*22dd0*/  S2R R136, SR_TID.X ;  /* 0x0000000000887919 */ /* 0x000ea20000002100 */
[----:B------:R-:W-:Y:S02]  /*22de0*/  R2UR UR5, R135 ;  /* 0x00000000870572ca */ /* 0x000fe400000e0000 */
[----:B-1----:R-:W-:Y:S01]  /*22df0*/  IADD3 R154, R242, -0x1, RZ ;  /* 0xfffffffff29a7810 */ /* 0x002fe20007ffe0ff */
[----:B------:R-:W-:Y:S08]  /*22e00*/  LDSM.16.MT88.4 R144, [R217+0xc000] ;  /* 0x00c00000d990783b */ /* 0x000ff00000004200 */
[----:B------:R-:W-:Y:S08]  /*22e10*/  LDSM.16.MT88.4 R148, [R220+0x10800] ;  /* 0x01080000dc94783b */ /* 0x000ff00000004200 */
[----:B------:R1:W3:Y:S01]  /*22e20*/  LD.E R134, desc[UR4][R2.64+0xdc] ;  /* 0x0000dc0402867980 */ /* 0x0002e2000c101900 */
[----:B--2---:R-:W-:Y:S04]  /*22e30*/  SHF.L.U32 R136, R136, 0x1, RZ ;  /* 0x0000000188887819 */ /* 0x004fe800000006ff */
[----:B------:R-:W-:Y:S04]  /*22e40*/  LOP3.LUT R137, R136, 0x6, RZ, 0xc0, !PT ;  /* 0x0000000688897812 */ /* 0x000fe800078ec0ff */
[----:B------:R-:W-:Y:S04]  /*22e50*/  LEA R136, R154, R137, 0x7 ;  /* 0x000000899a887211 */ /* 0x000fe800078e38ff */
[C---:B------:R-:W-:Y:S02]  /*22e60*/  IADD3 R137, R136.reuse, 0x8, RZ ;  /* 0x0000000888897810 */ /* 0x040fe40007ffe0ff */
[C---:B-1----:R-:W-:Y:S02]  /*22e70*/  IADD3 R2, R136.reuse, 0x9, RZ ;  /* 0x0000000988027810 */ /* 0x042fe40007ffe0ff */
[----:B------:R-:W-:Y:S02]  /*22e80*/  I2FP.F32.S32 R3, R137 ;  /* 0x0000008900037245 */ /* 0x000fe40000201400 */
[----:B------:R-:W-:Y:S02]  /*22e90*/  I2FP.F32.S32 R2, R2 ;  /* 0x0000000200027245 */ /* 0x000fe40000201400 */
[----:B------:R-:W-:Y:S01]  /*22ea0*/  IADD3 R138, R136, 0x1, RZ ;  /* 0x00000001888a7810 */ /* 0x000fe20007ffe0ff */
[CC--:B------:R-:W-:Y:S01]  /*22eb0*/  FFMA.FTZ R10, R0.reuse, R3.reuse, R10 ;  /* 0x00000003000a7223 */ /* 0x0c0fe2000001000a */
[C---:B------:R-:W-:Y:S01]  /*22ec0*/  FFMA.FTZ R8, R0.reuse, R3, R8 ;  /* 0x0000000300087223 */ /* 0x040fe20000010008 */
[CC--:B------:R-:W-:Y:S01]  /*22ed0*/  FFMA.FTZ R11, R0.reuse, R2.reuse, R11 ;  /* 0x00000002000b7223 */ /* 0x0c0fe2000001000b */
[----:B------:R-:W-:Y:S01]  /*22ee0*/  FFMA.FTZ R9, R0, R2, R9 ;  /* 0x0000000200097223 */ /* 0x000fe20000010009 */
[----:B------:R-:W-:Y:S02]  /*22ef0*/  I2FP.F32.S32 R138, R138 ;  /* 0x0000008a008a7245 */ /* 0x000fe40000201400 */
[C---:B------:R-:W-:Y:S02]  /*22f00*/  IADD3 R3, R136.reuse, 0x18, RZ ;  /* 0x0000001888037810 */ /* 0x040fe40007ffe0ff */
[----:B------:R-:W-:Y:S01]  /*22f10*/  IADD3 R2, R136, 0x19, RZ ;  /* 0x0000001988027810 */ /* 0x000fe20007ffe0ff */
[-C--:B------:R-:W-:Y:S01]  /*22f20*/  FFMA.FTZ R7, R0, R138.reuse, R7 ;  /* 0x0000008a00077223 */ /* 0x080fe20000010007 */
[----:B------:R-:W-:Y:S01]  /*22f30*/  IADD3 R137, R136, 0x10, RZ ;  /* 0x0000001088897810 */ /* 0x000fe20007ffe0ff */
[C---:B------:R-:W-:Y:S01]  /*22f40*/  FFMA.FTZ R5, R0.reuse, R138, R5 ;  /* 0x0000008a00057223 */ /* 0x040fe20000010005 */
[----:B------:R-:W-:Y:S02]  /*22f50*/  I2FP.F32.S32 R3, R3 ;  /* 0x0000000300037245 */ /* 0x000fe40000201400 */
[----:B------:R-:W-:Y:S02]  /*22f60*/  I2FP.F32.S32 R2, R2 ;  /* 0x0000000200027245 */ /* 0x000fe40000201400 */
[----:B------:R-:W-:Y:S01]  /*22f70*/  I2FP.F32.S32 R137, R137 ;  /* 0x0000008900897245 */ /* 0x000fe20000201400 */
[-C--:B------:R-:W-:Y:S01]  /*22f80*/  FFMA.FTZ R18, R0, R3.reuse, R18 ;  /* 0x0000000300127223 */ /* 0x080fe20000010012 */
[----:B------:R-:W-:Y:S01]  /*22f90*/  IADD3 R138, R136, 0x11, RZ ;  /* 0x00000011888a7810 */ /* 0x000fe20007ffe0ff */
[C---:B------:R-:W-:Y:S01]  /*22fa0*/  FFMA.FTZ R16, R0.reuse, R3, R16 ;  /* 0x0000000300107223 */ /* 0x040fe20000010010 */
[CC--:B------:R-:W-:Y:S01]  /*22fb0*/  FFMA.FTZ R19, R0.reuse, R2.reuse, R19 ;  /* 0x0000000200137223 */ /* 0x0c0fe20000010013 */
[C---:B------:R-:W-:Y:S01]  /*22fc0*/  FFMA.FTZ R17, R0.reuse, R2, R17 ;  /* 0x0000000200117223 */ /* 0x040fe20000010011 */
[----:B------:R-:W-:Y:S01]  /*22fd0*/  I2FP.F32.S32 R138, R138 ;  /* 0x0000008a008a7245 */ /* 0x000fe20000201400 */
[-C--:B------:R-:W-:Y:S01]  /*22fe0*/  FFMA.FTZ R14, R0, R137.reuse, R14 ;  /* 0x00000089000e7223 */ /* 0x080fe2000001000e */
[----:B------:R-:W-:Y:S01]  /*22ff0*/  IADD3 R3, R136, 0x28, RZ ;  /* 0x0000002888037810 */ /* 0x000fe20007ffe0ff */
[----:B------:R-:W-:Y:S01]  /*23000*/  FFMA.FTZ R12, R0, R137, R12 ;  /* 0x00000089000c7223 */ /* 0x000fe2000001000c */
        /* <DEDUP_REMOVED lines=10> */
[----:B------:R-:W-:Y:S01]  /*230b0*/  I2FP.F32.S32 R139, R136 ;  /* 0x00000088008b7245 */ /* 0x000fe20000201400 */
        /* <DEDUP_REMOVED lines=10> */
[----:B------:R-:W-:Y:S01]  /*23160*/  I2FP.F32.S32 R3, R3 ;  /* 0x0000000300037245 */ /* 0x000fe20000201400 */
[C---:B------:R-:W-:Y:S01]  /*23170*/  FFMA.FTZ R23, R0.reuse, R138, R23 ;  /* 0x0000008a00177223 */ /* 0x040fe20000010017 */
[----:B------:R-:W-:Y:S01]  /*23180*/  I2FP.F32.S32 R2, R2 ;  /* 0x0000000200027245 */ /* 0x000fe20000201400 */
[----:B------:R-:W-:Y:S01]  /*23190*/  FFMA.FTZ R21, R0, R138, R21 ;  /* 0x0000008a00157223 */ /* 0x000fe20000010015 */
[----:B------:R-:W-:Y:S01]  /*231a0*/  IADD3 R139, R136, 0x30, RZ ;  /* 0x00000030888b7810 */ /* 0x000fe20007ffe0ff */
[C---:B------:R-:W-:Y:S01]  /*231b0*/  FFMA.FTZ R31, R0.reuse, R3, R31 ;  /* 0x00000003001f7223 */ /* 0x040fe2000001001f */
[----:B------:R-:W-:Y:S01]  /*231c0*/  I2FP.F32.S32 R137, R137 ;  /* 0x0000008900897245 */ /* 0x000fe20000201400 */
[----:B------:R-:W-:Y:S01]  /*231d0*/  FFMA.FTZ R29, R0, R3, R29 ;  /* 0x00000003001d7223 */ /* 0x000fe2000001001d */
[----:B------:R-:W-:Y:S01]  /*231e0*/  IADD3 R138, R136, 0x40, RZ ;  /* 0x00000040888a7810 */ /* 0x000fe20007ffe0ff */
[CC--:B------:R-:W-:Y:S01]  /*231f0*/  FFMA.FTZ R35, R0.reuse, R2.reuse, R35 ;  /* 0x0000000200237223 */ /* 0x0c0fe20000010023 */
[----:B------:R-:W-:Y:S01]  /*23200*/  I2FP.F32.S32 R139, R139 ;  /* 0x0000008b008b7245 */ /* 0x000fe20000201400 */
[C---:B------:R-:W-:Y:S01]  /*23210*/  FFMA.FTZ R33, R0.reuse, R2, R33 ;  /* 0x0000000200217223 */ /* 0x040fe20000010021 */
[----:B------:R-:W-:Y:S01]  /*23220*/  I2FP.F32.S32 R3, R138 ;  /* 0x0000008a00037245 */ /* 0x000fe20000201400 */
[-C--:B------:R-:W-:Y:S01]  /*23230*/  FFMA.FTZ R34, R0, R137.reuse, R34 ;  /* 0x0000008900227223 */ /* 0x080fe20000010022 */
[----:B------:R-:W-:Y:S01]  /*23240*/  FMNMX.FTZ R2, R4, R132, !PT ;  /* 0x0000008404027209 */ /* 0x000fe20007810000 */
[----:B------:R-:W-:Y:S01]  /*23250*/  FFMA.FTZ R32, R0, R137, R32 ;  /* 0x0000008900207223 */ /* 0x000fe20000010020 */
[----:B------:R-:W-:Y:S01]  /*23260*/  FMNMX.FTZ R138, R6, R133, !PT ;  /* 0x00000085068a7209 */ /* 0x000fe20007810000 */
[-C--:B------:R-:W-:Y:S01]  /*23270*/  FFMA.FTZ R30, R0, R139.reuse, R30 ;  /* 0x0000008b001e7223 */ /* 0x080fe2000001001e */
[----:B------:R-:W-:Y:S01]  /*23280*/  IADD3 R137, R136, 0x41, RZ ;  /* 0x0000004188897810 */ /* 0x000fe20007ffe0ff */
[C---:B------:R-:W-:Y:S01]  /*23290*/  FFMA.FTZ R28, R0.reuse, R139, R28 ;  /* 0x0000008b001c7223 */ /* 0x040fe2000001001c */
[----:B------:R-:W-:Y:S01]  /*232a0*/  FMNMX.FTZ R139, R5, R2, !PT ;  /* 0x00000002058b7209 */ /* 0x000fe20007810000 */
[CC--:B------:R-:W-:Y:S01]  /*232b0*/  FFMA.FTZ R38, R0.reuse, R3.reuse, R38 ;  /* 0x0000000300267223 */ /* 0x0c0fe20000010026 */
[----:B------:R-:W-:Y:S01]  /*232c0*/  FMNMX.FTZ R141, R7, R138, !PT ;  /* 0x0000008a078d7209 */ /* 0x000fe20007810000 */
[----:B------:R-:W-:Y:S01]  /*232d0*/  FFMA.FTZ R36, R0, R3, R36 ;  /* 0x0000000300247223 */ /* 0x000fe20000010024 */
        /* <DEDUP_REMOVED lines=16> */
[----:B------:R-:W-:Y:S02]  /*233e0*/  FMNMX.FTZ R140, R18, R137, !PT ;  /* 0x00000089128c7209 */ /* 0x000fe40007810000 */
[C---:B------:R-:W-:Y:S02]  /*233f0*/  IADD3 R137, R136.reuse, 0x50, RZ ;  /* 0x0000005088897810 */ /* 0x040fe40007ffe0ff */
[----:B------:R-:W-:Y:S02]  /*23400*/  IADD3 R2, R136, 0x49, RZ ;  /* 0x0000004988027810 */ /* 0x000fe40007ffe0ff */
[----:B------:R-:W-:Y:S02]  /*23410*/  FMNMX.FTZ R139, R17, R138, !PT ;  /* 0x0000008a118b7209 */ /* 0x000fe40007810000 */
[----:B------:R-:W-:Y:S02]  /*23420*/  FMNMX.FTZ R3, R19, R140, !PT ;  /* 0x0000008c13037209 */ /* 0x000fe40007810000 */
[----:B------:R-:W-:Y:S02]  /*23430*/  I2FP.F32.S32 R137, R137 ;  /* 0x0000008900897245 */ /* 0x000fe40000201400 */
[----:B------:R-:W-:Y:S02]  /*23440*/  I2FP.F32.S32 R2, R2 ;  /* 0x0000000200027245 */ /* 0x000fe40000201400 */
[----:B------:R-:W-:Y:S01]  /*23450*/  FMNMX.FTZ R138, R20, R139, !PT ;  /* 0x0000008b148a7209 */ /* 0x000fe20007810000 */
[----:B------:R-:W-:Y:S01]  /*23460*/  FFMA.FTZ R46, R0, R137, R46 ;  /* 0x00000089002e7223 */ /* 0x000fe2000001002e */
[----:B------:R-:W-:Y:S01]  /*23470*/  FMNMX.FTZ R140, R22, R3, !PT ;  /* 0x00000003168c7209 */ /* 0x000fe20007810000 */
[C---:B------:R-:W-:Y:S01]  /*23480*/  FFMA.FTZ R44, R0.reuse, R137, R44 ;  /* 0x00000089002c7223 */ /* 0x040fe2000001002c */
        /* <DEDUP_REMOVED lines=15> */
[----:B------:R-:W-:Y:S02]  /*23580*/  IADD3 R137, R136, 0x59, RZ ;  /* 0x0000005988897810 */ /* 0x000fe40007ffe0ff */
[----:B------:R-:W-:Y:S02]  /*23590*/  FMNMX.FTZ R139, R29, R2, !PT ;  /* 0x000000021d8b7209 */ /* 0x000fe40007810000 */
[----:B------:R-:W-:Y:S02]  /*235a0*/  I2FP.F32.S32 R3, R3 ;  /* 0x0000000300037245 */ /* 0x000fe40000201400 */
[----:B------:R-:W-:Y:S02]  /*235b0*/  FMNMX.FTZ R141, R31, R138, !PT ;  /* 0x0000008a1f8d7209 */ /* 0x000fe40007810000 */
[----:B------:R-:W-:Y:S01]  /*235c0*/  I2FP.F32.S32 R137, R137 ;  /* 0x0000008900897245 */ /* 0x000fe20000201400 */
[----:B------:R-:W-:Y:S01]  /*235d0*/  FFMA.FTZ R50, R0, R3, R50 ;  /* 0x0000000300327223 */ /* 0x000fe20000010032 */
[----:B------:R-:W-:Y:S01]  /*235e0*/  FMNMX.FTZ R138, R32, R139, !PT ;  /* 0x0000008b208a7209 */ /* 0x000fe20007810000 */
[----:B------:R-:W-:Y:S01]  /*235f0*/  FFMA.FTZ R48, R0, R3, R48 ;  /* 0x0000000300307223 */ /* 0x000fe20000010030 */
        /* <DEDUP_REMOVED lines=36> */
[C---:B------:R-:W-:Y:S01]  /*23840*/  FFMA.FTZ R59, R0.reuse, R2, R59 ;  /* 0x00000002003b7223 */ /* 0x040fe2000001003b */
[----:B------:R-:W-:Y:S01]  /*23850*/  FMNMX.FTZ R137, R51, R140, !PT ;  /* 0x0000008c33897209 */ /* 0x000fe20007810000 */
[----:B------:R-:W-:Y:S01]  /*23860*/  FFMA.FTZ R57, R0, R2, R57 ;  /* 0x0000000200397223 */ /* 0x000fe20000010039 */
        /* <DEDUP_REMOVED lines=14> */
[----:B------:R-:W-:Y:S02]  /*23950*/  I2FP.F32.S32 R137, R137 ;  /* 0x0000008900897245 */ /* 0x000fe40000201400 */
        /* <DEDUP_REMOVED lines=9> */
[-C--:B------:R-:W-:Y:S01]  /*239f0*/  FFMA.FTZ R65, R0, R136.reuse, R65 ;  /* 0x0000008800417223 */ /* 0x080fe20000010041 */
[----:B------:R-:W-:Y:S01]  /*23a00*/  FMNMX.FTZ R140, R64, R141, !PT ;  /* 0x0000008d408c7209 */ /* 0x000fe20007810000 */
[----:B------:R-:W-:Y:S01]  /*23a10*/  FFMA.FTZ R67, R0, R136, R67 ;  /* 0x0000008800437223 */ /* 0x000fe20000010043 */
        /* <DEDUP_REMOVED lines=12> */
[----:B------:R-:W-:Y:S01]  /*23ae0*/  FADD.FTZ R135, -R3, R132 ;  /* 0x0000008403877221 */ /* 0x000fe20000010100 */
[----:B---3--:R-:W-:Y:S01]  /*23af0*/  FMUL.FTZ R163, R134, R3 ;  /* 0x0000000386a37220 */ /* 0x008fe20000410000 */
[C---:B------:R-:W-:Y:S01]  /*23b00*/  FSETP.NEU.FTZ.AND P0, PT, R2.reuse, -INF , PT ;  /* 0xff8000000200780b */ /* 0x040fe20003f1d000 */
[----:B------:R-:W-:Y:S01]  /*23b10*/  FADD.FTZ R133, -R2, R133 ;  /* 0x0000008502857221 */ /* 0x000fe20000010100 */
[C---:B------:R-:W-:Y:S01]  /*23b20*/  FMUL.FTZ R136, R134.reuse, R135 ;  /* 0x0000008786887220 */ /* 0x040fe20000410000 */
[C---:B------:R-:W-:Y:S02]  /*23b30*/  FMUL.FTZ R165, R134.reuse, R2 ;  /* 0x0000000286a57220 */ /* 0x040fe40000410000 */
[----:B------:R-:W-:Y:S02]  /*23b40*/  FMUL.FTZ R132, R134, R133 ;  /* 0x0000008586847220 */ /* 0x000fe40000410000 */
[----:B------:R1:W2:Y:S01]  /*23b50*/  MUFU.EX2 R133, R136 ;  /* 0x0000008800857308 */ /* 0x0002a20000000800 */
[----:B------:R-:W-:Y:S02]  /*23b60*/  FSEL R165, R165, RZ, P0 ;  /* 0x000000ffa5a57208 */ /* 0x000fe40000000000 */
[----:B------:R-:W-:Y:S03]  /*23b70*/  FSETP.NEU.FTZ.AND P0, PT, R3, -INF , PT ;  /* 0xff8000000300780b */ /* 0x000fe60003f1d000 */
[-CC-:B------:R-:W-:Y:S01]  /*23b80*/  FFMA.FTZ R158, R10, R134.reuse, -R165.reuse ;  /* 0x000000860a9e7223 */ /* 0x180fe200000108a5 */
[----:B------:R-:W-:Y:S01]  /*23b90*/  FSEL R163, R163, RZ, P0 ;  /* 0x000000ffa3a37208 */ /* 0x000fe20000000000 */
[-CC-:B------:R-:W-:Y:S01]  /*23ba0*/  FFMA.FTZ R155, R11, R134.reuse, -R165.reuse ;  /* 0x000000860b9b7223 */ /* 0x180fe200000108a5 */
[-CC-:B------:R-:W-:Y:S01]  /*23bb0*/  FFMA.FTZ R161, R6, R134.reuse, -R165.reuse ;  /* 0x0000008606a17223 */ /* 0x180fe200000108a5 */
[-C--:B------:R-:W-:Y:S01]  /*23bc0*/  FFMA.FTZ R159, R7, R134.reuse, -R165 ;  /* 0x00000086079f7223 */ /* 0x080fe200000108a5 */
[----:B------:R-:W3:Y:S01]  /*23bd0*/  MUFU.EX2 R132, R132 ;  /* 0x0000008400847308 */ /* 0x000ee20000000800 */
[-CC-:B------:R-:W-:Y:S01]  /*23be0*/  FFMA.FTZ R157, R8, R134.reuse, -R163.reuse ;  /* 0x00000086089d7223 */ /* 0x180fe200000108a3 */
[-CC-:B------:R-:W-:Y:S01]  /*23bf0*/  FFMA.FTZ R156, R9, R134.reuse, -R163.reuse ;  /* 0x00000086099c7223 */ /* 0x180fe200000108a3 */
[-CC-:B------:R-:W-:Y:S01]  /*23c00*/  FFMA.FTZ R162, R4, R134.reuse, -R163.reuse ;  /* 0x0000008604a27223 */ /* 0x180fe200000108a3 */
[-C--:B------:R-:W-:Y:S01]  /*23c10*/  FFMA.FTZ R160, R5, R134.reuse, -R163 ;  /* 0x0000008605a07223 */ /* 0x080fe200000108a3 */
[--C-:B------:R-:W-:Y:S01]  /*23c20*/  FFMA.FTZ R175, R38, R134, -R165.reuse ;  /* 0x0000008626af7223 */ /* 0x100fe200000108a5 */
[----:B-1----:R-:W1:Y:S01]  /*23c30*/  LDSM.16.MT88.4 R136, [R220+0xc000] ;  /* 0x00c00000dc88783b */ /* 0x002e620000004200 */
[C---:B--2---:R-:W-:Y:S03]  /*23c40*/  FMUL.FTZ R4, R133.reuse, R128 ;  /* 0x0000008085047220 */ /* 0x044fe60000410000 */
        /* <DEDUP_REMOVED lines=22> */
[----:B------:R-:W-:Y:S01]  /*23db0*/  FMUL.FTZ R77, R133, R77 ;  /* 0x0000004d854d7220 */ /* 0x000fe20000410000 */
[C---:B------:R-:W-:Y:S03]  /*23dc0*/  FMUL.FTZ R82, R132.reuse, R82 ;  /* 0x0000005284527220 */ /* 0x040fe60000410000 */
[----:B------:R-:W4:Y:S01]  /*23dd0*/  MUFU.EX2 R155, R155 ;  /* 0x0000009b009b7308 */ /* 0x000f220000000800 */
[----:B--2---:R-:W-:Y:S01]  /*23de0*/  F2FP.F16.F32.PACK_AB R129, R159, R161 ;  /* 0x000000a19f81723e */ /* 0x004fe200000000ff */
[----:B------:R-:W-:Y:S01]  /*23df0*/  FMUL.FTZ R83, R132, R83 ;  /* 0x0000005384537220 */ /* 0x000fe20000410000 */
[C---:B------:R-:W-:Y:S01]  /*23e00*/  FMUL.FTZ R80, R133.reuse, R80 ;  /* 0x0000005085507220 */ /* 0x040fe20000410000 */
[----:B------:R-:W-:Y:S01]  /*23e10*/  FMUL.FTZ R81, R133, R81 ;  /* 0x0000005185517220 */ /* 0x000fe20000410000 */
[-CC-:B------:R-:W-:Y:S01]  /*23e20*/  FFMA.FTZ R172, R39, R134.reuse, -R165.reuse ;  /* 0x0000008627ac7223 */ /* 0x180fe200000108a5 */
[-CC-:B------:R-:W-:Y:S01]  /*23e30*/  FFMA.FTZ R174, R42, R134.reuse, -R165.reuse ;  /* 0x000000862aae7223 */ /* 0x180fe200000108a5 */
[-C--:B------:R-:W-:Y:S03]  /*23e40*/  FFMA.FTZ R177, R43, R134.reuse, -R165 ;  /* 0x000000862bb17223 */ /* 0x080fe600000108a5 */
[----:B------:R-:W-:Y:S01]  /*23e50*/  MUFU.EX2 R162, R162 ;  /* 0x000000a200a27308 */ /* 0x000fe20000000800 */
[-CC-:B------:R-:W-:Y:S01]  /*23e60*/  FFMA.FTZ R176, R36, R134.reuse, -R163.reuse ;  /* 0x0000008624b07223 */ /* 0x180fe200000108a3 */
[-CC-:B------:R-:W-:Y:S01]  /*23e70*/  FFMA.FTZ R179, R37, R134.reuse, -R163.reuse ;  /* 0x0000008625b37223 */ /* 0x180fe200000108a3 */
[-CC-:B------:R-:W-:Y:S01]  /*23e80*/  FFMA.FTZ R178, R40, R134.reuse, -R163.reuse ;  /* 0x0000008628b27223 */ /* 0x180fe200000108a3 */
[----:B------:R-:W-:Y:S01]  /*23e90*/  LDSM.16.MT88.4 R36, [R218+0xe000] ;  /* 0x00e00000da24783b */ /* 0x000fe20000004200 */
[-C--:B------:R-:W-:Y:S01]  /*23ea0*/  FFMA.FTZ R181, R41, R134.reuse, -R163 ;  /* 0x0000008629b57223 */ /* 0x080fe200000108a3 */
[-CC-:B------:R-:W-:Y:S01]  /*23eb0*/  FFMA.FTZ R180, R46, R134.reuse, -R165.reuse ;  /* 0x000000862eb47223 */ /* 0x180fe200000108a5 */
[--C-:B------:R-:W-:Y:S03]  /*23ec0*/  FFMA.FTZ R183, R47, R134, -R165.reuse ;  /* 0x000000862fb77223 */ /* 0x100fe600000108a5 */
[----:B------:R-:W2:Y:S01]  /*23ed0*/  MUFU.EX2 R160, R160 ;  /* 0x000000a000a07308 */ /* 0x000ea20000000800 */
[----:B----4-:R-:W-:Y:S01]  /*23ee0*/  F2FP.F16.F32.PACK_AB R131, R155, R158 ;  /* 0x0000009e9b83723e */ /* 0x010fe200000000ff */
[-CC-:B------:R-:W-:Y:S01]  /*23ef0*/  FFMA.FTZ R182, R50, R134.reuse, -R165.reuse ;  /* 0x0000008632b67223 */ /* 0x180fe200000108a5 */
[-C--:B------:R-:W-:Y:S01]  /*23f00*/  FFMA.FTZ R185, R51, R134.reuse, -R165 ;  /* 0x0000008633b97223 */ /* 0x080fe200000108a5 */
[----:B------:R-:W-:Y:S01]  /*23f10*/  LDSM.16.MT88.4 R40, [R218+0x12000] ;  /* 0x01200000da28783b */ /* 0x000fe20000004200 */
[-CC-:B------:R-:W-:Y:S01]  /*23f20*/  FFMA.FTZ R184, R44, R134.reuse, -R163.reuse ;  /* 0x000000862cb87223 */ /* 0x180fe200000108a3 */
[-CC-:B------:R-:W-:Y:S01]  /*23f30*/  FFMA.FTZ R187, R45, R134.reuse, -R163.reuse ;  /* 0x000000862dbb7223 */ /* 0x180fe200000108a3 */
[-CC-:B------:R-:W-:Y:S03]  /*23f40*/  FFMA.FTZ R186, R48, R134.reuse, -R163.reuse ;  /* 0x0000008630ba7223 */ /* 0x180fe600000108a3 */
[----:B------:R-:W-:Y:S01]  /*23f50*/  MUFU.EX2 R157, R157 ;  /* 0x0000009d009d7308 */ /* 0x000fe20000000800 */
[----:B------:R-:W-:Y:S01]  /*23f60*/  FFMA.FTZ R189, R49, R134, -R163 ;  /* 0x0000008631bd7223 */ /* 0x000fe200000108a3 */
[C---:B------:R-:W-:Y:S01]  /*23f70*/  FMUL.FTZ R86, R132.reuse, R86 ;  /* 0x0000005684567220 */ /* 0x040fe20000410000 */
[C---:B------:R-:W-:Y:S01]  /*23f80*/  FMUL.FTZ R87, R132.reuse, R87 ;  /* 0x0000005784577220 */ /* 0x040fe20000410000 */
[----:B------:R-:W-:Y:S01]  /*23f90*/  LDSM.16.MT88.4 R44, [R217+0xe800] ;  /* 0x00e80000d92c783b */ /* 0x000fe20000004200 */
[C---:B------:R-:W-:Y:S01]  /*23fa0*/  FMUL.FTZ R84, R133.reuse, R84 ;  /* 0x0000005485547220 */ /* 0x040fe20000410000 */
[C---:B------:R-:W-:Y:S01]  /*23fb0*/  FMUL.FTZ R85, R133.reuse, R85 ;  /* 0x0000005585557220 */ /* 0x040fe20000410000 */
[----:B------:R-:W-:Y:S03]  /*23fc0*/  FMUL.FTZ R90, R132, R90 ;  /* 0x0000005a845a7220 */ /* 0x000fe60000410000 */
[----:B------:R-:W4:Y:S01]  /*23fd0*/  MUFU.EX2 R156, R156 ;  /* 0x0000009c009c7308 */ /* 0x000f220000000800 */
[----:B--2---:R-:W-:Y:S01]  /*23fe0*/  F2FP.F16.F32.PACK_AB R128, R160, R162 ;  /* 0x000000a2a080723e */ /* 0x004fe200000000ff */
        /* <DEDUP_REMOVED lines=12> */
[--C-:B------:R-:W-:Y:S01]  /*240b0*/  FFMA.FTZ R167, R14, R134, -R165.reuse ;  /* 0x000000860ea77223 */ /* 0x100fe200000108a5 */
[----:B------:R-:W-:Y:S01]  /*240c0*/  FMUL.FTZ R14, R132, R122 ;  /* 0x0000007a840e7220 */ /* 0x000fe20000410000 */
[----:B------:R-:W-:Y:S01]  /*240d0*/  FFMA.FTZ R164, R15, R134, -R165 ;  /* 0x000000860fa47223 */ /* 0x000fe200000108a5 */
[----:B----4-:R-:W-:Y:S01]  /*240e0*/  F2FP.F16.F32.PACK_AB R130, R156, R157 ;  /* 0x0000009d9c82723e */ /* 0x010fe200000000ff */
[C---:B------:R-:W-:Y:S01]  /*240f0*/  FMUL.FTZ R15, R132.reuse, R123 ;  /* 0x0000007b840f7220 */ /* 0x040fe20000410000 */
[C---:B------:R-:W-:Y:S01]  /*24100*/  FMUL.FTZ R102, R132.reuse, R102 ;  /* 0x0000006684667220 */ /* 0x040fe20000410000 */
[----:B------:R-:W-:Y:S01]  /*24110*/  FMUL.FTZ R103, R132, R103 ;  /* 0x0000006784677220 */ /* 0x000fe20000410000 */
[C---:B------:R-:W-:Y:S01]  /*24120*/  FMUL.FTZ R100, R133.reuse, R100 ;  /* 0x0000006485647220 */ /* 0x040fe20000410000 */
[C---:B------:R-:W-:Y:S01]  /*24130*/  FMUL.FTZ R101, R133.reuse, R101 ;  /* 0x0000006585657220 */ /* 0x040fe20000410000 */
[--C-:B------:R-:W-:Y:S01]  /*24140*/  FFMA.FTZ R168, R12, R134, -R163.reuse ;  /* 0x000000860ca87223 */ /* 0x100fe200000108a3 */
[C---:B-1----:R-:W-:Y:S01]  /*24150*/  HMMA.16816.F32 R4, R128.reuse, R136, R4 ;  /* 0x000000888004723c */ /* 0x042fe20000001804 */
[----:B------:R-:W-:Y:S04]  /*24160*/  MUFU.EX2 R167, R167 ;  /* 0x000000a700a77308 */ /* 0x000fe80000000800 */
[----:B------:R-:W-:Y:S01]  /*24170*/  FMUL.FTZ R12, R133, R120 ;  /* 0x00000078850c7220 */ /* 0x000fe20000410000 */
[C---:B------:R-:W-:Y:S01]  /*24180*/  HMMA.16816.F32 R8, R128.reuse, R138, R8 ;  /* 0x0000008a8008723c */ /* 0x040fe20000001808 */
[----:B------:R-:W1:Y:S04]  /*24190*/  LDSM.16.MT88.4 R136, [R220+0x10000] ;  /* 0x01000000dc88783b */ /* 0x000e680000004200 */
[----:B------:R-:W-:Y:S01]  /*241a0*/  MUFU.EX2 R164, R164 ;  /* 0x000000a400a47308 */ /* 0x000fe20000000800 */
[----:B------:R-:W-:Y:S01]  /*241b0*/  ISETP.GT.AND P0, PT, R242, 0x1, PT ;  /* 0x00000001f200780c */ /* 0x000fe20003f04270 */
[----:B------:R-:W-:Y:S01]  /*241c0*/  FFMA.FTZ R171, R13, R134, -R163 ;  /* 0x000000860dab7223 */ /* 0x000fe200000108a3 */
[C---:B------:R-:W-:Y:S03]  /*241d0*/  HMMA.16816.F32 R68, R128.reuse, R140, R68 ;  /* 0x0000008c8044723c */ /* 0x040fe60000001844 */
[C---:B------:R-:W-:Y:S03]  /*241e0*/  FMUL.FTZ R13, R133.reuse, R121 ;  /* 0x00000079850d7220 */ /* 0x040fe60000410000 */
        /* <DEDUP_REMOVED lines=18> */
[C---:B------:R-:W-:Y:S03]  /*24310*/  FMUL.FTZ R110, R132.reuse, R110 ;  /* 0x0000006e846e7220 */ /* 0x040fe60000410000 */
[C---:B------:R-:W-:Y:S01]  /*24320*/  HMMA.16816.F32 R96, R128.reuse, R138, R96 ;  /* 0x0000008a8060723c */ /* 0x040fe20000001860 */
[----:B------:R-:W1:Y:S01]  /*24330*/  LDSM.16.MT88.4 R136, [R216+0x10000] ;  /* 0x01000000d888783b */ /* 0x000e620000004200 */
[----:B------:R-:W-:Y:S03]  /*24340*/  MUFU.EX2 R174, R174 ;  /* 0x000000ae00ae7308 */ /* 0x000fe60000000800 */
[----:B------:R-:W-:Y:S01]  /*24350*/  FMUL.FTZ R111, R132, R111 ;  /* 0x0000006f846f7220 */ /* 0x000fe20000410000 */
[C---:B--2---:R-:W-:Y:S06]  /*24360*/  HMMA.16816.F32 R100, R128.reuse, R140, R100 ;  /* 0x0000008c8064723c */ /* 0x044fec0000001864 */
[----:B------:R-:W-:Y:S01]  /*24370*/  MUFU.EX2 R177, R177 ;  /* 0x000000b100b17308 */ /* 0x000fe20000000800 */
[----:B------:R-:W-:Y:S01]  /*24380*/  FMUL.FTZ R108, R133, R108 ;  /* 0x0000006c856c7220 */ /* 0x000fe20000410000 */
[C---:B------:R-:W-:Y:S01]  /*24390*/  HMMA.16816.F32 R104, R128.reuse, R142, R104 ;  /* 0x0000008e8068723c */ /* 0x040fe20000001868 */
[----:B------:R-:W2:Y:S02]  /*243a0*/  LDSM.16.MT88.4 R140, [R218+0xc800] ;  /* 0x00c80000da8c783b */ /* 0x000ea40000004200 */
[-CC-:B------:R-:W-:Y:S01]  /*243b0*/  FFMA.FTZ R166, R18, R134.reuse, -R165.reuse ;  /* 0x0000008612a67223 */ /* 0x180fe200000108a5 */
[-C--:B------:R-:W-:Y:S01]  /*243c0*/  FFMA.FTZ R169, R19, R134.reuse, -R165 ;  /* 0x0000008613a97223 */ /* 0x080fe200000108a5 */
[-CC-:B------:R-:W-:Y:S01]  /*243d0*/  FFMA.FTZ R170, R16, R134.reuse, -R163.reuse ;  /* 0x0000008610aa7223 */ /* 0x180fe200000108a3 */
[----:B------:R-:W-:Y:S02]  /*243e0*/  FFMA.FTZ R173, R17, R134, -R163 ;  /* 0x0000008611ad7223 */ /* 0x000fe400000108a3 */
[----:B------:R-:W-:Y:S03]  /*243f0*/  MUFU.EX2 R176, R176 ;  /* 0x000000b000b07308 */ /* 0x000fe60000000800 */
[C---:B------:R-:W-:Y:S01]  /*24400*/  FMUL.FTZ R109, R133.reuse, R109 ;  /* 0x0000006d856d7220 */ /* 0x040fe20000410000 */
[C---:B------:R-:W-:Y:S01]  /*24410*/  FMUL.FTZ R18, R132.reuse, R118 ;  /* 0x0000007684127220 */ /* 0x040fe20000410000 */
[----:B------:R-:W-:Y:S01]  /*24420*/  FMUL.FTZ R19, R132, R119 ;  /* 0x0000007784137220 */ /* 0x000fe20000410000 */
[----:B------:R-:W-:Y:S01]  /*24430*/  FMUL.FTZ R16, R133, R116 ;  /* 0x0000007485107220 */ /* 0x000fe20000410000 */
[----:B----4-:R-:W-:Y:S01]  /*24440*/  F2FP.F16.F32.PACK_AB R116, R171, R168 ;  /* 0x000000a8ab74723e */ /* 0x010fe200000000ff */
[C---:B------:R-:W-:Y:S01]  /*24450*/  FMUL.FTZ R17, R133.reuse, R117 ;  /* 0x0000007585117220 */ /* 0x040fe20000410000 */
[C---:B---3--:R-:W-:Y:S01]  /*24460*/  HMMA.16816.F32 R12, R128.reuse, R124, R12 ;  /* 0x0000007c800c723c */ /* 0x048fe2000000180c */
[----:B------:R-:W-:Y:S02]  /*24470*/  MUFU.EX2 R166, R166 ;  /* 0x000000a600a67308 */ /* 0x000fe40000000800 */
[----:B------:R-:W-:Y:S01]  /*24480*/  F2FP.F16.F32.PACK_AB R117, R164, R167 ;  /* 0x000000a7a475723e */ /* 0x000fe200000000ff */
[C---:B------:R-:W-:Y:S01]  /*24490*/  FMUL.FTZ R114, R132.reuse, R114 ;  /* 0x0000007284727220 */ /* 0x040fe20000410000 */
[----:B------:R-:W-:Y:S01]  /*244a0*/  FMUL.FTZ R115, R132, R115 ;  /* 0x0000007384737220 */ /* 0x000fe20000410000 */
[C---:B------:R-:W-:Y:S01]  /*244b0*/  HMMA.16816.F32 R108, R128.reuse, R126, R108 ;  /* 0x0000007e806c723c */ /* 0x040fe2000000186c */
[----:B------:R-:W3:Y:S04]  /*244c0*/  LDSM.16.MT88.4 R124, [R216+0xc800] ;  /* 0x00c80000d87c783b */ /* 0x000ee80000004200 */
[----:B------:R-:W4:Y:S01]  /*244d0*/  MUFU.EX2 R169, R169 ;  /* 0x000000a900a97308 */ /* 0x000f220000000800 */
[C---:B------:R-:W-:Y:S01]  /*244e0*/  FMUL.FTZ R112, R133.reuse, R112 ;  /* 0x0000007085707220 */ /* 0x040fe20000410000 */
[C---:B-1----:R-:W-:Y:S08]  /*244f0*/  HMMA.16816.F32 R16, R128.reuse, R136, R16 ;  /* 0x000000888010723c */ /* 0x042ff00000001810 */
[----:B------:R-:W-:Y:S03]  /*24500*/  MUFU.EX2 R170, R170 ;  /* 0x000000aa00aa7308 */ /* 0x000fe60000000800 */
[----:B------:R-:W-:Y:S01]  /*24510*/  FMUL.FTZ R113, R133, R113 ;  /* 0x0000007185717220 */ /* 0x000fe20000410000 */
[-CC-:B------:R-:W-:Y:S01]  /*24520*/  FFMA.FTZ R54, R54, R134.reuse, -R165.reuse ;  /* 0x0000008636367223 */ /* 0x180fe200000108a5 */
[-CC-:B------:R-:W-:Y:S01]  /*24530*/  FFMA.FTZ R55, R55, R134.reuse, -R165.reuse ;  /* 0x0000008637377223 */ /* 0x180fe200000108a5 */
[-CC-:B------:R-:W-:Y:S01]  /*24540*/  FFMA.FTZ R58, R58, R134.reuse, -R165.reuse ;  /* 0x000000863a3a7223 */ /* 0x180fe200000108a5 */
[----:B------:R-:W-:Y:S03]  /*24550*/  FFMA.FTZ R59, R59, R134, -R165 ;  /* 0x000000863b3b7223 */ /* 0x000fe600000108a5 */
[----:B------:R-:W-:Y:S01]  /*24560*/  HMMA.16816.F32 R112, R128, R138, R112 ;  /* 0x0000008a8070723c */ /* 0x000fe20000001870 */
[----:B------:R-:W1:Y:S01]  /*24570*/  MUFU.EX2 R173, R173 ;  /* 0x000000ad00ad7308 */ /* 0x000e620000000800 */
[----:B------:R-:W-:Y:S01]  /*24580*/  LDSM.16.MT88.4 R128, [R217+0x10800] ;  /* 0x01080000d980783b */ /* 0x000fe20000004200 */
[----:B----4-:R-:W-:Y:S01]  /*24590*/  F2FP.F16.F32.PACK_AB R119, R169, R166 ;  /* 0x000000a6a977723e */ /* 0x010fe200000000ff */
[-CC-:B------:R-:W-:Y:S01]  /*245a0*/  FFMA.FTZ R52, R52, R134.reuse, -R163.reuse ;  /* 0x0000008634347223 */ /* 0x180fe200000108a3 */
[-CC-:B------:R-:W-:Y:S01]  /*245b0*/  FFMA.FTZ R53, R53, R134.reuse, -R163.reuse ;  /* 0x0000008635357223 */ /* 0x180fe200000108a3 */
[-CC-:B------:R-:W-:Y:S01]  /*245c0*/  FFMA.FTZ R56, R56, R134.reuse, -R163.reuse ;  /* 0x0000008638387223 */ /* 0x180fe200000108a3 */
[----:B------:R-:W-:Y:S01]  /*245d0*/  FFMA.FTZ R57, R57, R134, -R163 ;  /* 0x0000008639397223 */ /* 0x000fe200000108a3 */
[----:B------:R-:W-:Y:S03]  /*245e0*/  FFMA.FTZ R162, R133, R244, R162 ;  /* 0x000000f485a27223 */ /* 0x000fe600000100a2 */
[----:B------:R-:W-:Y:S01]  /*245f0*/  MUFU.EX2 R179, R179 ;  /* 0x000000b300b37308 */ /* 0x000fe20000000800 */
[----:B------:R-:W-:Y:S01]  /*24600*/  LDSM.16.MT88.4 R136, [R220+0xd000] ;  /* 0x00d00000dc88783b */ /* 0x000fe20000004200 */
[----:B------:R-:W-:Y:S01]  /*24610*/  FFMA.FTZ R161, R132, R245, R161 ;  /* 0x000000f584a17223 */ /* 0x000fe200000100a1 */
[----:B------:R-:W-:Y:S01]  /*24620*/  MOV R242, R154 ;  /* 0x0000009a00f27202 */ /* 0x000fe20000000f00 */
[----:B------:R-:W-:Y:S01]  /*24630*/  FADD.FTZ R162, R160, R162 ;  /* 0x000000a2a0a27221 */ /* 0x000fe20000010000 */
[----:B------:R-:W-:Y:S01]  /*24640*/  MOV R133, R2 ;  /* 0x0000000200857202 */ /* 0x000fe20000000f00 */
[----:B------:R-:W-:Y:S01]  /*24650*/  FADD.FTZ R161, R159, R161 ;  /* 0x000000a19fa17221 */ /* 0x000fe20000010000 */
[----:B------:R-:W-:Y:S03]  /*24660*/  MOV R132, R3 ;  /* 0x0000000300847202 */ /* 0x000fe60000000f00 */
[----:B------:R-:W-:Y:S01]  /*24670*/  MUFU.EX2 R178, R178 ;  /* 0x000000b200b27308 */ /* 0x000fe20000000800 */
[----:B-1----:R-:W-:Y:S01]  /*24680*/  F2FP.F16.F32.PACK_AB R118, R173, R170 ;  /* 0x000000aaad76723e */ /* 0x002fe200000000ff */
        /* <DEDUP_REMOVED lines=9> */
[C---:B--2---:R-:W-:Y:S08]  /*24720*/  HMMA.16816.F32 R68, R116.reuse, R140, R68 ;  /* 0x0000008c7444723c */ /* 0x044ff00000001844 */
[----:B------:R-:W-:Y:S01]  /*24730*/  MUFU.EX2 R183, R183 ;  /* 0x000000b700b77308 */ /* 0x000fe20000000800 */
[C---:B------:R-:W-:Y:S01]  /*24740*/  HMMA.16816.F32 R72, R116.reuse, R142, R72 ;  /* 0x0000008e7448723c */ /* 0x040fe20000001848 */
[----:B------:R-:W-:Y:S02]  /*24750*/  LDSM.16.MT88.4 R140, [R218+0xd000] ;  /* 0x00d00000da8c783b */ /* 0x000fe40000004200 */
[----:B------:R-:W-:Y:S03]  /*24760*/  FADD.FTZ R166, R166, R167 ;  /* 0x000000a7a6a67221 */ /* 0x000fe60000010000 */
[C---:B------:R-:W-:Y:S03]  /*24770*/  HMMA.16816.F32 R76, R116.reuse, R144, R76 ;  /* 0x00000090744c723c */ /* 0x040fe6000000184c */
[----:B------:R-:W-:Y:S02]  /*24780*/  MUFU.EX2 R182, R182 ;  /* 0x000000b600b67308 */ /* 0x000fe40000000800 */
[----:B------:R-:W-:Y:S01]  /*24790*/  FADD.FTZ R169, R169, R166 ;  /* 0x000000a6a9a97221 */ /* 0x000fe20000010000 */
[C---:B------:R-:W-:Y:S07]  /*247a0*/  HMMA.16816.F32 R80, R116.reuse, R146, R80 ;  /* 0x000000927450723c */ /* 0x040fee0000001850 */
[----:B------:R-:W-:Y:S01]  /*247b0*/  MUFU.EX2 R185, R185 ;  /* 0x000000b900b97308 */ /* 0x000fe20000000800 */
[-CC-:B------:R-:W-:Y:S01]  /*247c0*/  FFMA.FTZ R144, R22, R134.reuse, -R165.reuse ;  /* 0x0000008616907223 */ /* 0x180fe200000108a5 */
[C---:B---3--:R-:W-:Y:S03]  /*247d0*/  HMMA.16816.F32 R84, R116.reuse, R124, R84 ;  /* 0x0000007c7454723c */ /* 0x048fe60000001854 */
[-CC-:B------:R-:W-:Y:S03]  /*247e0*/  FFMA.FTZ R147, R26, R134.reuse, -R165.reuse ;  /* 0x000000861a937223 */ /* 0x180fe600000108a5 */
[C---:B------:R-:W-:Y:S01]  /*247f0*/  HMMA.16816.F32 R88, R116.reuse, R126, R88 ;  /* 0x0000007e7458723c */ /* 0x040fe20000001858 */
[----:B------:R-:W2:Y:S01]  /*24800*/  LDSM.16.MT88.4 R124, [R216+0x10800] ;  /* 0x01080000d87c783b */ /* 0x000ea20000004200 */
[----:B------:R-:W-:Y:S03]  /*24810*/  MUFU.EX2 R144, R144 ;  /* 0x0000009000907308 */ /* 0x000fe60000000800 */
[-CC-:B------:R-:W-:Y:S01]  /*24820*/  FFMA.FTZ R146, R27, R134.reuse, -R165.reuse ;  /* 0x000000861b927223 */ /* 0x180fe200000108a5 */
[C---:B------:R-:W-:Y:S06]  /*24830*/  HMMA.16816.F32 R92, R116.reuse, R148, R92 ;  /* 0x00000094745c723c */ /* 0x040fec000000185c */
        /* <DEDUP_REMOVED lines=8> */
[----:B------:R-:W3:Y:S05]  /*248c0*/  LDSM.16.MT88.4 R120, [R217+0xd000] ;  /* 0x00d00000d978783b */ /* 0x000eea0000004200 */
[----:B------:R-:W4:Y:S01]  /*248d0*/  MUFU.EX2 R146, R146 ;  /* 0x0000009200927308 */ /* 0x000f220000000800 */
[-CC-:B------:R-:W-:Y:S01]  /*248e0*/  FFMA.FTZ R151, R25, R134.reuse, -R163.reuse ;  /* 0x0000008619977223 */ /* 0x180fe200000108a3 */
[C---:B------:R-:W-:Y:S01]  /*248f0*/  HMMA.16816.F32 R12, R116.reuse, R128, R12 ;  /* 0x00000080740c723c */ /* 0x040fe2000000180c */
[----:B------:R-:W5:Y:S02]  /*24900*/  LDSM.16.MT88.4 R24, [R216+0xd000] ;  /* 0x00d00000d818783b */ /* 0x000f640000004200 */
[----:B------:R-:W-:Y:S03]  /*24910*/  FFMA.FTZ R149, R21, R134, -R163 ;  /* 0x0000008615957223 */ /* 0x000fe600000108a3 */
[C---:B------:R-:W-:Y:S02]  /*24920*/  HMMA.16816.F32 R108, R116.reuse, R130, R108 ;  /* 0x00000082746c723c */ /* 0x040fe4000000186c */
[----:B------:R-:W-:Y:S01]  /*24930*/  MUFU.EX2 R148, R148 ;  /* 0x0000009400947308 */ /* 0x000fe20000000800 */
[----:B------:R-:W-:Y:S03]  /*24940*/  LDSM.16.MT88.4 R128, [R216+0x11000] ;  /* 0x01100000d880783b */ /* 0x000fe60000004200 */
[C---:B--2---:R-:W-:Y:S06]  /*24950*/  HMMA.16816.F32 R16, R116.reuse, R124, R16 ;  /* 0x0000007c7410723c */ /* 0x044fec0000001810 */
[----:B------:R-:W2:Y:S01]  /*24960*/  MUFU.EX2 R149, R149 ;  /* 0x0000009500957308 */ /* 0x000ea20000000800 */
[C---:B-1----:R-:W-:Y:S01]  /*24970*/  F2FP.F16.F32.PACK_AB R21, R145.reuse, R144 ;  /* 0x000000909115723e */ /* 0x042fe200000000ff */
[----:B------:R-:W-:Y:S01]  /*24980*/  HMMA.16816.F32 R112, R116, R126, R112 ;  /* 0x0000007e7470723c */ /* 0x000fe20000001870 */
[----:B------:R-:W1:Y:S07]  /*24990*/  LDSM.16.MT88.4 R116, [R220+0x11000] ;  /* 0x01100000dc74783b */ /* 0x000e6e0000004200 */
[----:B------:R-:W-:Y:S03]  /*249a0*/  MUFU.EX2 R150, R150 ;  /* 0x0000009600967308 */ /* 0x000fe60000000800 */
[----:B----4-:R-:W-:Y:S01]  /*249b0*/  F2FP.F16.F32.PACK_AB R23, R146, R147 ;  /* 0x000000939217723e */ /* 0x010fe200000000ff */
[----:B------:R-:W-:Y:S01]  /*249c0*/  FADD.FTZ R144, R144, R169 ;  /* 0x000000a990907221 */ /* 0x000fe20000010000 */
[----:B------:R-:W4:Y:S03]  /*249d0*/  LDSM.16.MT88.4 R124, [R218+0x11000] ;  /* 0x01100000da7c783b */ /* 0x000f260000004200 */
[----:B------:R-:W-:Y:S02]  /*249e0*/  FADD.FTZ R144, R145, R144 ;  /* 0x0000009091907221 */ /* 0x000fe40000010000 */
[----:B------:R-:W3:Y:S01]  /*249f0*/  MUFU.EX2 R151, R151 ;  /* 0x0000009700977308 */ /* 0x000ee20000000800 */
[----:B--2---:R-:W-:Y:S01]  /*24a00*/  F2FP.F16.F32.PACK_AB R20, R149, R148 ;  /* 0x000000949514723e */ /* 0x004fe200000000ff */
[----:B------:R-:W-:Y:S04]  /*24a10*/  FADD.FTZ R147, R147, R144 ;  /* 0x0000009093937221 */ /* 0x000fe80000010000 */
[----:B------:R-:W-:Y:S04]  /*24a20*/  FADD.FTZ R147, R146, R147 ;  /* 0x0000009392937221 */ /* 0x000fe80000010000 */
[----:B------:R-:W-:Y:S10]  /*24a30*/  MUFU.EX2 R184, R184 ;  /* 0x000000b800b87308 */ /* 0x000ff40000000800 */
[----:B------:R-:W-:Y:S01]  /*24a40*/  MUFU.EX2 R187, R187 ;  /* 0x000000bb00bb7308 */ /* 0x000fe20000000800 */
[----:B---3--:R-:W-:Y:S07]  /*24a50*/  F2FP.F16.F32.PACK_AB R22, R151, R150 ;  /* 0x000000969716723e */ /* 0x008fee00000000ff */
[C---:B------:R-:W-:Y:S02]  /*24a60*/  HMMA.16816.F32 R4, R20.reuse, R136, R4 ;  /* 0x000000881404723c */ /* 0x040fe40000001804 */
[----:B------:R-:W-:Y:S04]  /*24a70*/  MUFU.EX2 R186, R186 ;  /* 0x000000ba00ba7308 */ /* 0x000fe80000000800 */
[C---:B------:R-:W-:Y:S06]  /*24a80*/  HMMA.16816.F32 R8, R20.reuse, R138, R8 ;  /* 0x0000008a1408723c */ /* 0x040fec0000001808 */
[----:B------:R-:W-:Y:S01]  /*24a90*/  MUFU.EX2 R189, R189 ;  /* 0x000000bd00bd7308 */ /* 0x000fe20000000800 */
[-CC-:B------:R-:W-:Y:S01]  /*24aa0*/  FFMA.FTZ R136, R30, R134.reuse, -R165.reuse ;  /* 0x000000861e887223 */ /* 0x180fe200000108a5 */
[C---:B------:R-:W-:Y:S03]  /*24ab0*/  HMMA.16816.F32 R68, R20.reuse, R140, R68 ;  /* 0x0000008c1444723c */ /* 0x040fe60000001844 */
[-C--:B------:R-:W-:Y:S03]  /*24ac0*/  FFMA.FTZ R139, R31, R134.reuse, -R165 ;  /* 0x000000861f8b7223 */ /* 0x080fe600000108a5 */
[C---:B------:R-:W-:Y:S02]  /*24ad0*/  HMMA.16816.F32 R72, R20.reuse, R142, R72 ;  /* 0x0000008e1448723c */ /* 0x040fe40000001848 */
[----:B------:R-:W-:Y:S03]  /*24ae0*/  MUFU.EX2 R136, R136 ;  /* 0x0000008800887308 */ /* 0x000fe60000000800 */
[-CC-:B------:R-:W-:Y:S01]  /*24af0*/  FFMA.FTZ R140, R28, R134.reuse, -R163.reuse ;  /* 0x000000861c8c7223 */ /* 0x180fe200000108a3 */
[C---:B------:R-:W-:Y:S06]  /*24b00*/  HMMA.16816.F32 R76, R20.reuse, R120, R76 ;  /* 0x00000078144c723c */ /* 0x040fec000000184c */
[----:B------:R-:W2:Y:S01]  /*24b10*/  MUFU.EX2 R139, R139 ;  /* 0x0000008b008b7308 */ /* 0x000ea20000000800 */
[-C--:B------:R-:W-:Y:S01]  /*24b20*/  FFMA.FTZ R141, R29, R134.reuse, -R163 ;  /* 0x000000861d8d7223 */ /* 0x080fe200000108a3 */
[C---:B------:R-:W-:Y:S01]  /*24b30*/  HMMA.16816.F32 R80, R20.reuse, R122, R80 ;  /* 0x0000007a1450723c */ /* 0x040fe20000001850 */
[----:B------:R-:W3:Y:S02]  /*24b40*/  LDSM.16.MT88.4 R120, [R217+0x11000] ;  /* 0x01100000d978783b */ /* 0x000ee40000004200 */
[-CC-:B------:R-:W-:Y:S03]  /*24b50*/  FFMA.FTZ R137, R34, R134.reuse, -R165.reuse ;  /* 0x0000008622897223 */ /* 0x180fe600000108a5 */
[C---:B-----5:R-:W-:Y:S02]  /*24b60*/  HMMA.16816.F32 R84, R20.reuse, R24, R84 ;  /* 0x000000181454723c */ /* 0x060fe40000001854 */
[----:B------:R-:W-:Y:S01]  /*24b70*/  MUFU.EX2 R140, R140 ;  /* 0x0000008c008c7308 */ /* 0x000fe20000000800 */
[----:B------:R-:W5:Y:S02]  /*24b80*/  LDSM.16.MT88.4 R28, [R220+0xd800] ;  /* 0x00d80000dc1c783b */ /* 0x000f640000004200 */
[-C--:B------:R-:W-:Y:S01]  /*24b90*/  FFMA.FTZ R138, R35, R134.reuse, -R165 ;  /* 0x00000086238a7223 */ /* 0x080fe200000108a5 */
[C---:B------:R-:W-:Y:S06]  /*24ba0*/  HMMA.16816.F32 R88, R20.reuse, R26, R88 ;  /* 0x0000001a1458723c */ /* 0x040fec0000001858 */
[----:B------:R-:W-:Y:S01]  /*24bb0*/  MUFU.EX2 R137, R137 ;  /* 0x0000008900897308 */ /* 0x000fe20000000800 */
[-CC-:B------:R-:W-:Y:S01]  /*24bc0*/  FFMA.FTZ R142, R32, R134.reuse, -R163.reuse ;  /* 0x00000086208e7223 */ /* 0x180fe200000108a3 */
[C---:B-1----:R-:W-:Y:S03]  /*24bd0*/  HMMA.16816.F32 R92, R20.reuse, R116, R92 ;  /* 0x00000074145c723c */ /* 0x042fe6000000185c */
[----:B------:R-:W-:Y:S03]  /*24be0*/  FFMA.FTZ R143, R33, R134, -R163 ;  /* 0x00000086218f7223 */ /* 0x000fe600000108a3 */
        /* <DEDUP_REMOVED lines=109> */
[-CC-:B------:R-:W-:Y:S01]  /*252c0*/  FFMA.FTZ R40, R62, R134.reuse, -R165.reuse ;  /* 0x000000863e287223 */ /* 0x180fe200000108a5 */
[C---:B-1----:R-:W-:Y:S05]  /*252d0*/  HMMA.16816.F32 R4, R20.reuse, R32, R4 ;  /* 0x000000201404723c */ /* 0x042fea0000001804 */
[----:B------:R-:W-:Y:S01]  /*252e0*/  MUFU.EX2 R40, R40 ;  /* 0x0000002800287308 */ /* 0x000fe20000000800 */
[C---:B------:R-:W-:Y:S01]  /*252f0*/  HMMA.16816.F32 R8, R20.reuse, R34, R8 ;  /* 0x000000221408723c */ /* 0x040fe20000001808 */
[----:B------:R-:W1:Y:S04]  /*25300*/  LDSM.16.MT88.4 R32, [R217+0x13000] ;  /* 0x01300000d920783b */ /* 0x000e680000004200 */
[-CC-:B------:R-:W-:Y:S01]  /*25310*/  FFMA.FTZ R41, R63, R134.reuse, -R165.reuse ;  /* 0x000000863f297223 */ /* 0x180fe200000108a5 */
        /* <DEDUP_REMOVED lines=8> */
[C---:B--2---:R-:W-:Y:S05]  /*253a0*/  HMMA.16816.F32 R84, R20.reuse, R28, R84 ;  /* 0x0000001c1454723c */ /* 0x044fea0000001854 */
[----:B------:R-:W2:Y:S01]  /*253b0*/  MUFU.EX2 R165, R165 ;  /* 0x000000a500a57308 */ /* 0x000ea20000000800 */
[C---:B------:R-:W-:Y:S01]  /*253c0*/  HMMA.16816.F32 R88, R20.reuse, R30, R88 ;  /* 0x0000001e1458723c */ /* 0x040fe20000001858 */
[----:B------:R-:W2:Y:S04]  /*253d0*/  LDSM.16.MT88.4 R28, [R216+0x13000] ;  /* 0x01300000d81c783b */ /* 0x000ea80000004200 */
[-CC-:B------:R-:W-:Y:S01]  /*253e0*/  FFMA.FTZ R43, R60, R134.reuse, -R163.reuse ;  /* 0x000000863c2b7223 */ /* 0x180fe200000108a3 */
[C---:B---3--:R-:W-:Y:S05]  /*253f0*/  HMMA.16816.F32 R92, R20.reuse, R36, R92 ;  /* 0x00000024145c723c */ /* 0x048fea000000185c */
[----:B------:R-:W-:Y:S01]  /*25400*/  MUFU.EX2 R43, R43 ;  /* 0x0000002b002b7308 */ /* 0x000fe20000000800 */
[C---:B------:R-:W-:Y:S01]  /*25410*/  HMMA.16816.F32 R96, R20.reuse, R38, R96 ;  /* 0x000000261460723c */ /* 0x040fe20000001860 */
[----:B------:R-:W3:Y:S04]  /*25420*/  LDSM.16.MT88.4 R36, [R218+0xf800] ;  /* 0x00f80000da24783b */ /* 0x000ee80000004200 */
[-CC-:B------:R-:W-:Y:S01]  /*25430*/  FFMA.FTZ R44, R61, R134.reuse, -R163.reuse ;  /* 0x000000863d2c7223 */ /* 0x180fe200000108a3 */
[C---:B----4-:R-:W-:Y:S05]  /*25440*/  HMMA.16816.F32 R100, R20.reuse, R24, R100 ;  /* 0x000000181464723c */ /* 0x050fea0000001864 */
[----:B------:R-:W4:Y:S01]  /*25450*/  MUFU.EX2 R44, R44 ;  /* 0x0000002c002c7308 */ /* 0x000f220000000800 */
[C---:B------:R-:W-:Y:S05]  /*25460*/  HMMA.16816.F32 R104, R20.reuse, R26, R104 ;  /* 0x0000001a1468723c */ /* 0x040fea0000001868 */
[-CC-:B------:R-:W-:Y:S01]  /*25470*/  FFMA.FTZ R45, R64, R134.reuse, -R163.reuse ;  /* 0x00000086402d7223 */ /* 0x180fe200000108a3 */
[C---:B-1----:R-:W-:Y:S05]  /*25480*/  HMMA.16816.F32 R12, R20.reuse, R32, R12 ;  /* 0x00000020140c723c */ /* 0x042fea000000180c */
[----:B------:R-:W-:Y:S01]  /*25490*/  FFMA.FTZ R163, R65, R134, -R163 ;  /* 0x0000008641a37223 */ /* 0x000fe200000108a3 */
[C---:B------:R-:W-:Y:S01]  /*254a0*/  HMMA.16816.F32 R108, R20.reuse, R34, R108 ;  /* 0x00000022146c723c */ /* 0x040fe2000000186c */
[----:B------:R-:W-:Y:S01]  /*254b0*/  MUFU.EX2 R45, R45 ;  /* 0x0000002d002d7308 */ /* 0x000fe20000000800 */
[----:B------:R-:W1:Y:S03]  /*254c0*/  LDSM.16.MT88.4 R32, [R217+0xf800] ;  /* 0x00f80000d920783b */ /* 0x000e660000004200 */
[----:B-----5:R-:W-:Y:S01]  /*254d0*/  F2FP.F16.F32.PACK_AB R25, R41, R40 ;  /* 0x000000282919723e */ /* 0x020fe200000000ff */
[C---:B--2---:R-:W-:Y:S05]  /*254e0*/  HMMA.16816.F32 R16, R20.reuse, R28, R16 ;  /* 0x0000001c1410723c */ /* 0x044fea0000001810 */
[----:B------:R-:W2:Y:S01]  /*254f0*/  MUFU.EX2 R244, R163 ;  /* 0x000000a300f47308 */ /* 0x000ea20000000800 */
[----:B------:R-:W-:Y:S01]  /*25500*/  FADD.FTZ R47, R157, R162 ;  /* 0x000000a29d2f7221 */ /* 0x000fe20000010000 */
[----:B------:R-:W-:Y:S01]  /*25510*/  HMMA.16816.F32 R112, R20, R30, R112 ;  /* 0x0000001e1470723c */ /* 0x000fe20000001870 */
[----:B------:R-:W5:Y:S03]  /*25520*/  LDSM.16.MT88.4 R20, [R216+0xf800] ;  /* 0x00f80000d814783b */ /* 0x000f660000004200 */
[----:B------:R-:W-:Y:S01]  /*25530*/  F2FP.F16.F32.PACK_AB R27, R165, R42 ;  /* 0x0000002aa51b723e */ /* 0x000fe200000000ff */
[----:B------:R-:W-:Y:S01]  /*25540*/  FADD.FTZ R47, R156, R47 ;  /* 0x0000002f9c2f7221 */ /* 0x000fe20000010000 */
[----:B----4-:R-:W-:Y:S03]  /*25550*/  F2FP.F16.F32.PACK_AB R24, R44, R43 ;  /* 0x0000002b2c18723e */ /* 0x010fe600000000ff */
[----:B------:R-:W-:Y:S02]  /*25560*/  LDSM.16.MT88.4 R28, [R217+0x13800] ;  /* 0x01380000d91c783b */ /* 0x000fe40000004200 */
[----:B------:R-:W-:Y:S01]  /*25570*/  FADD.FTZ R168, R168, R47 ;  /* 0x0000002fa8a87221 */ /* 0x000fe20000010000 */
[----:B--2---:R-:W-:Y:S03]  /*25580*/  F2FP.F16.F32.PACK_AB R26, R244, R45 ;  /* 0x0000002df41a723e */ /* 0x004fe600000000ff */
[----:B------:R-:W-:Y:S04]  /*25590*/  FADD.FTZ R171, R171, R168 ;  /* 0x000000a8abab7221 */ /* 0x000fe80000010000 */
[----:B------:R-:W-:Y:S01]  /*255a0*/  FADD.FTZ R170, R170, R171 ;  /* 0x000000abaaaa7221 */ /* 0x000fe20000010000 */
[C---:B------:R-:W-:Y:S01]  /*255b0*/  HMMA.16816.F32 R128, R24.reuse, R124, R4 ;  /* 0x0000007c1880723c */ /* 0x040fe20000001804 */
[----:B------:R-:W2:Y:S04]  /*255c0*/  LDSM.16.MT88.4 R4, [R220+0x13800] ;  /* 0x01380000dc04783b */ /* 0x000ea80000004200 */
[----:B------:R-:W-:Y:S01]  /*255d0*/  FADD.FTZ R173, R173, R170 ;  /* 0x000000aaadad7221 */ /* 0x000fe20000010000 */
[C---:B------:R-:W-:Y:S03]  /*255e0*/  HMMA.16816.F32 R124, R24.reuse, R126, R8 ;  /* 0x0000007e187c723c */ /* 0x040fe60000001808 */
[----:B------:R-:W4:Y:S02]  /*255f0*/  LDSM.16.MT88.4 R8, [R218+0x13800] ;  /* 0x01380000da08783b */ /* 0x000f240000004200 */
        /* <DEDUP_REMOVED lines=9> */
[C---:B-----5:R-:W-:Y:S05]  /*25690*/  HMMA.16816.F32 R84, R24.reuse, R20, R84 ;  /* 0x000000141854723c */ /* 0x060fea0000001854 */
[----:B------:R-:W-:Y:S01]  /*256a0*/  FADD.FTZ R140, R140, R151 ;  /* 0x000000978c8c7221 */ /* 0x000fe20000010000 */
[C---:B------:R-:W-:Y:S01]  /*256b0*/  HMMA.16816.F32 R88, R24.reuse, R22, R88 ;  /* 0x000000161858723c */ /* 0x040fe20000001858 */
[----:B------:R-:W1:Y:S04]  /*256c0*/  LDSM.16.MT88.4 R20, [R216+0x13800] ;  /* 0x01380000d814783b */ /* 0x000e680000004200 */
[----:B------:R-:W-:Y:S01]  /*256d0*/  FADD.FTZ R32, R139, R32 ;  /* 0x000000208b207221 */ /* 0x000fe20000010000 */
[C---:B--2---:R-:W-:Y:S05]  /*256e0*/  HMMA.16816.F32 R92, R24.reuse, R4, R92 ;  /* 0x00000004185c723c */ /* 0x044fea000000185c */
[----:B------:R-:W-:Y:S01]  /*256f0*/  FADD.FTZ R141, R141, R140 ;  /* 0x0000008c8d8d7221 */ /* 0x000fe20000010000 */
[C---:B------:R-:W-:Y:S05]  /*25700*/  HMMA.16816.F32 R96, R24.reuse, R6, R96 ;  /* 0x000000061860723c */ /* 0x040fea0000001860 */
[----:B------:R-:W-:Y:S01]  /*25710*/  FADD.FTZ R137, R137, R32 ;  /* 0x0000002089897221 */ /* 0x000fe20000010000 */
[C---:B----4-:R-:W-:Y:S05]  /*25720*/  HMMA.16816.F32 R100, R24.reuse, R8, R100 ;  /* 0x000000081864723c */ /* 0x050fea0000001864 */
        /* <DEDUP_REMOVED lines=41> */
.L_x_3216:
        /* <DEDUP_REMOVED lines=14> */
.L_x_3242:
[----:B------:R-:W-:Y:S01]  /*25aa0*/  FSETP.NE.FTZ.AND P4, PT, R7, RZ, PT ;  /* 0x000000ff0700720b */ /* 0x000fe20003f95000 */
[----:B----4-:R-:W-:Y:S01]  /*25ab0*/  FADD.FTZ R14, R11, R14 ;  /* 0x0000000e0b0e7221 */ /* 0x010fe20000010000 */
[----:B------:R-:W-:Y:S01]  /*25ac0*/  MOV R0, 0x3f800000 ;  /* 0x3f80000000007802 */ /* 0x000fe20000000f00 */
[----:B------:R-:W2:Y:S01]  /*25ad0*/  S2UR UR4, SR_CgaCtaId ;  /* 0x00000000000479c3 */ /* 0x000ea20000008800 */
[----:B------:R-:W-:Y:S01]  /*25ae0*/  MOV R4, 0x3f800000 ;  /* 0x3f80000000047802 */ /* 0x000fe20000000f00 */
[----:B------:R-:W-:Y:S01]  /*25af0*/  UMOV UR5, 0x400 ;  /* 0x0000040000057882 */ /* 0x000fe20000000000 */
[----:B------:R-:W-:Y:S02]  /*25b00*/  FSETP.NE.FTZ.AND P3, PT, R14, RZ, PT ;  /* 0x000000ff0e00720b */ /* 0x000fe40003f75000 */
[----:B------:R-:W-:Y:S02]  /*25b10*/  R2UR UR10, R12 ;  /* 0x000000000c0a72ca */ /* 0x000fe400000e0000 */
[----:B------:R-:W-:-:S03]  /*25b20*/  R2UR UR11, R13 ;  /* 0x000000000d0b72ca */ /* 0x000fc600000e0000 */
[----:B------:R-:W4:Y:S08]  /*25b30*/  @P4 MUFU.RCP R0, R7 ;  /* 0x0000000700004308 */ /* 0x000f300000001000 */
[----:B------:R-:W1:Y:S01]  /*25b40*/  @P3 MUFU.RCP R4, R14 ;  /* 0x0000000e00043308 */ /* 0x000e620000001000 */
[----:B--2---:R-:W-:Y:S01]  /*25b50*/  ULEA UR4, UR4, UR5, 0x18 ;  /* 0x0000000504047291 */ /* 0x004fe2000f8ec03f */
[----:B------:R-:W-:Y:S01]  /*25b60*/  R2UR UR5, R13 ;  /* 0x000000000d0572ca */ /* 0x000fe200000e0000 */
[C---:B----4-:R-:W-:Y:S01]  /*25b70*/  FMUL.FTZ R128, R0.reuse, R128 ;  /* 0x0000008000807220 */ /* 0x050fe20000410000 */
        /* <DEDUP_REMOVED lines=31> */
[C---:B-1----:R-:W-:Y:S01]  /*25d70*/  FMUL.FTZ R131, R4.reuse, R131 ;  /* 0x0000008304837220 */ /* 0x042fe20000410000 */
[----:B------:R-:W1:Y:S01]  /*25d80*/  S2R R0, SR_TID.X ;  /* 0x0000000000007919 */ /* 0x000e620000002100 */
        /* <DEDUP_REMOVED lines=31> */
[----:B-1----:R-:W-:-:S02]  /*25f80*/  SHF.R.S32.HI R5, RZ, 0x1f, R0 ;  /* 0x0000001fff057819 */ /* 0x002fc40000011400 */
[----:B------:R-:W-:Y:S02]  /*25f90*/  F2FP.F16.F32.PACK_AB R128, R129, R128 ;  /* 0x000000808180723e */ /* 0x000fe400000000ff */
[----:B------:R-:W-:Y:S02]  /*25fa0*/  LEA.HI R10, R5, R0, RZ, 0x2 ;  /* 0x00000000050a7211 */ /* 0x000fe400078f10ff */
[----:B------:R-:W-:Y:S02]  /*25fb0*/  F2FP.F16.F32.PACK_AB R130, R131, R130 ;  /* 0x000000828382723e */ /* 0x000fe400000000ff */
[--C-:B---3--:R-:W-:Y:S02]  /*25fc0*/  SHF.R.S32.HI R11, RZ, 0x2, R10.reuse ;  /* 0x00000002ff0b7819 */ /* 0x108fe4000001140a */
[----:B------:R-:W-:Y:S02]  /*25fd0*/  SHF.R.S32.HI R4, RZ, 0x1f, R10 ;  /* 0x0000001fff047819 */ /* 0x000fe4000001140a */
[----:B------:R-:W-:-:S02]  /*25fe0*/  LOP3.LUT R15, R10, 0x3ffffffc, RZ, 0xc0, !PT ;  /* 0x3ffffffc0a0f7812 */ /* 0x000fc400078ec0ff */
[----:B------:R-:W-:Y:S02]  /*25ff0*/  LEA.HI R4, R4, R11, RZ, 0x3 ;  /* 0x0000000b04047211 */ /* 0x000fe400078f18ff */
[----:B------:R-:W-:Y:S01]  /*26000*/  F2FP.F16.F32.PACK_AB R124, R125, R124 ;  /* 0x0000007c7d7c723e */ /* 0x000fe200000000ff */
[----:B------:R-:W-:Y:S01]  /*26010*/  IMAD.IADD R15, R0, 0x1, -R15 ;  /* 0x00000001000f7824 */ /* 0x000fe200078e0a0f */
[----:B------:R-:W-:Y:S02]  /*26020*/  LOP3.LUT R4, R4, 0xfffffff8, RZ, 0xc0, !PT ;  /* 0xfffffff804047812 */ /* 0x000fe400078ec0ff */
[----:B------:R-:W-:Y:S02]  /*26030*/  F2FP.F16.F32.PACK_AB R126, R127, R126 ;  /* 0x0000007e7f7e723e */ /* 0x000fe400000000ff */
[----:B------:R-:W-:Y:S02]  /*26040*/  IADD3 R11, R11, -R4, RZ ;  /* 0x800000040b0b7210 */ /* 0x000fe40007ffe0ff */
[----:B------:R-:W-:-:S02]  /*26050*/  LEA.HI R4, R5, R0, RZ, 0x5 ;  /* 0x0000000005047211 */ /* 0x000fc400078f28ff */
[C---:B------:R-:W-:Y:S02]  /*26060*/  SHF.L.U32 R16, R11.reuse, 0x6, RZ ;  /* 0x000000060b107819 */ /* 0x040fe400000006ff */
        /* <DEDUP_REMOVED lines=8> */
[----:B------:R-:W-:Y:S02]  /*260f0*/  LEA R15, R15, UR4, 0x1 ;  /* 0x000000040f0f7c11 */ /* 0x000fe4000f8e08ff */
[----:B------:R-:W-:Y:S02]  /*26100*/  MOV R11, 0x20 ;  /* 0x00000020000b7802 */ /* 0x000fe40000000f00 */
[----:B------:R-:W-:Y:S01]  /*26110*/  MOV R16, 0x40 ;  /* 0x0000004000107802 */ /* 0x000fe20000000f00 */
[----:B------:R-:W-:Y:S01]  /*26120*/  VIADD R17, R15, 0xfffffff0 ;  /* 0xfffffff00f117836 */ /* 0x000fe20000000000 */
[----:B------:R-:W-:Y:S01]  /*26130*/  SEL R18, R11, 0xffffffe0, !P1 ;  /* 0xffffffe00b127807 */ /* 0x000fe20004800000 */
[----:B------:R-:W-:Y:S01]  /*26140*/  STS [R15], R128 ;  /* 0x000000800f007388 */ /* 0x000fe20000000800 */
[----:B------:R-:W-:-:S02]  /*26150*/  @P0 IADD3 R17, R15, 0x10, RZ ;  /* 0x000000100f110810 */ /* 0x000fc40007ffe0ff */
[----:B------:R-:W-:Y:S01]  /*26160*/  SEL R16, R16, 0xffffffc0, !P2 ;  /* 0xffffffc010107807 */ /* 0x000fe20005000000 */
[----:B------:R-:W-:Y:S01]  /*26170*/  STS [R15+0x400], R130 ;  /* 0x000400820f007388 */ /* 0x000fe20000000800 */
[----:B------:R-:W-:Y:S02]  /*26180*/  ISETP.NE.AND P0, PT, R237, -0x1, PT ;  /* 0xffffffffed00780c */ /* 0x000fe40003f05270 */
[----:B------:R-:W-:Y:S01]  /*26190*/  F2FP.F16.F32.PACK_AB R68, R69, R68 ;  /* 0x000000444544723e */ /* 0x000fe200000000ff */
[----:B------:R-:W-:Y:S01]  /*261a0*/  IMAD.IADD R21, R15, 0x1, R16 ;  /* 0x000000010f157824 */ /* 0x000fe200078e0210 */
[----:B------:R-:W-:Y:S01]  /*261b0*/  F2FP.F16.F32.PACK_AB R70, R71, R70 ;  /* 0x000000464746723e */ /* 0x000fe200000000ff */
[----:B------:R-:W-:Y:S01]  /*261c0*/  STS [R17], R124 ;  /* 0x0000007c11007388 */ /* 0x000fe20000000800 */
[----:B------:R-:W-:Y:S02]  /*261d0*/  IADD3 R11, R15, R18, RZ ;  /* 0x000000120f0b7210 */ /* 0x000fe40007ffe0ff */
        /* <DEDUP_REMOVED lines=41> */
[----:B------:R-:W-:Y:S02]  /*26470*/  @!P0 R2UR UR8, R12 ;  /* 0x000000000c0882ca */ /* 0x000fe400000e0000 */
[----:B------:R-:W-:Y:S01]  /*26480*/  @!P0 R2UR UR9, R13 ;  /* 0x000000000d0982ca */ /* 0x000fe200000e0000 */
[----:B------:R-:W-:Y:S01]  /*26490*/  STS [R15+0x2400], R94 ;  /* 0x0024005e0f007388 */ /* 0x000fe20000000800 */
[----:B------:R-:W-:Y:S02]  /*264a0*/  F2FP.F16.F32.PACK_AB R116, R117, R116 ;  /* 0x000000747574723e */ /* 0x000fe400000000ff */
[----:B------:R-:W-:Y:S01]  /*264b0*/  F2FP.F16.F32.PACK_AB R118, R119, R118 ;  /* 0x000000767776723e */ /* 0x000fe200000000ff */
[----:B------:R-:W-:Y:S01]  /*264c0*/  STS [R17+0x2000], R96 ;  /* 0x0020006011007388 */ /* 0x000fe20000000800 */
[----:B------:R-:W-:-:S02]  /*264d0*/  F2FP.F16.F32.PACK_AB R112, R113, R112 ;  /* 0x000000707170723e */ /* 0x000fc400000000ff */
[----:B------:R-:W-:Y:S01]  /*264e0*/  F2FP.F16.F32.PACK_AB R114, R115, R114 ;  /* 0x000000727372723e */ /* 0x000fe200000000ff */
[----:B------:R-:W-:Y:S04]  /*264f0*/  STS [R17+0x2400], R98 ;  /* 0x0024006211007388 */ /* 0x000fe80000000800 */
[----:B------:R-:W-:Y:S04]  /*26500*/  STS [R11+0x2000], R100 ;  /* 0x002000640b007388 */ /* 0x000fe80000000800 */
[----:B------:R1:W-:Y:S04]  /*26510*/  STS [R11+0x2400], R102 ;  /* 0x002400660b007388 */ /* 0x0003e80000000800 */
[----:B------:R-:W-:Y:S04]  /*26520*/  STS [R19+0x2000], R104 ;  /* 0x0020006813007388 */ /* 0x000fe80000000800 */
[----:B------:R2:W-:Y:S04]  /*26530*/  STS [R19+0x2400], R106 ;  /* 0x0024006a13007388 */ /* 0x0005e80000000800 */
[----:B------:R-:W-:Y:S04]  /*26540*/  STS [R21+0x2000], R120 ;  /* 0x0020007815007388 */ /* 0x000fe80000000800 */
[----:B------:R3:W-:Y:S04]  /*26550*/  STS [R21+0x2400], R122 ;  /* 0x0024007a15007388 */ /* 0x0007e80000000800 */
[----:B------:R4:W-:Y:S04]  /*26560*/  STS [R23+0x2000], R108 ;  /* 0x0020006c17007388 */ /* 0x0009e80000000800 */
[----:B------:R4:W-:Y:S04]  /*26570*/  STS [R23+0x2400], R110 ;  /* 0x0024006e17007388 */ /* 0x0009e80000000800 */
[----:B------:R4:W-:Y:S04]  /*26580*/  STS [R25+0x2000], R116 ;  /* 0x0020007419007388 */ /* 0x0009e80000000800 */
[----:B------:R4:W-:Y:S04]  /*26590*/  STS [R25+0x2400], R118 ;  /* 0x0024007619007388 */ /* 0x0009e80000000800 */
[----:B------:R4:W-:Y:S04]  /*265a0*/  STS [R27+0x2000], R112 ;  /* 0x002000701b007388 */ /* 0x0009e80000000800 */
[----:B------:R4:W-:Y:S04]  /*265b0*/  STS [R27+0x2400], R114 ;  /* 0x002400721b007388 */ /* 0x0009e80000000800 */
[----:B-1----:R-:W3:Y:S04]  /*265c0*/  LD.E.U8 R11, desc[UR4][R8.64+0x1c8] ;  /* 0x0001c804080b7980 */ /* 0x002ee8000c101100 */
[----:B------:R-:W4:Y:S04]  /*265d0*/  @!P0 LD.E.64 R28, desc[UR8][R8.64+0x80] ;  /* 0x00008008081c8980 */ /* 0x000f28000c101b00 */
[----:B------:R-:W4:Y:S01]  /*265e0*/  LD.E.64 R54, desc[UR10][R8.64+0x88] ;  /* 0x0000880a08367980 */ /* 0x000f22000c101b00 */
[----:B--2---:R-:W1:Y:S01]  /*265f0*/  @P4 MUFU.LG2 R19, R7 ;  /* 0x0000000700134308 */ /* 0x004e620000000c00 */
[----:B------:R-:W-:Y:S01]  /*26600*/  @!P0 SHF.R.S32.HI R16, RZ, 0x1f, R233 ;  /* 0x0000001fff108819 */ /* 0x000fe200000114e9 */
[----:B------:R-:W-:Y:S01]  /*26610*/  BSSY B0, `(.L_x_3227) ;  /* 0x0000026000007945 */ /* 0x000fe20003800000 */
[----:B------:R2:W5:Y:S05]  /*26620*/  LD.E.64 R52, desc[UR4][R8.64+0x90] ;  /* 0x0000900408347980 */ /* 0x00056a000c101b00 */
[----:B------:R-:W2:Y:S01]  /*26630*/  @P3 MUFU.LG2 R17, R14 ;  /* 0x0000000e00113308 */ /* 0x000ea20000000c00 */
[----:B-1----:R-:W-:Y:S01]  /*26640*/  @P4 FMUL.FTZ R19, R19, 0.69314718246459960938 ;  /* 0x3f31721813134820 */ /* 0x002fe20000410000 */
[----:B--2---:R-:W-:Y:S01]  /*26650*/  @P3 FMUL.FTZ R17, R17, 0.69314718246459960938 ;  /* 0x3f31721811113820 */ /* 0x004fe20000410000 */
[----:B---3--:R-:W-:Y:S01]  /*26660*/  ISETP.NE.AND P1, PT, R11, RZ, PT ;  /* 0x000000ff0b00720c */ /* 0x008fe20003f25270 */
[----:B----4-:R-:W-:-:S04]  /*26670*/  @!P0 IMAD R15, R29, R233, RZ ;  /* 0x000000e91d0f8224 */ /* 0x010fc800078e02ff */
[----:B------:R-:W-:Y:S02]  /*26680*/  @!P0 IMAD R16, R28, R16, R15 ;  /* 0x000000101c108224 */ /* 0x000fe400078e020f */
[-C--:B------:R-:W-:Y:S02]  /*26690*/  @P0 IMAD R18, R55, R237.reuse, RZ ;  /* 0x000000ed37120224 */ /* 0x080fe400078e02ff */
[----:B------:R-:W-:-:S04]  /*266a0*/  @P0 IMAD.WIDE.U32 R20, R54, R237, RZ ;  /* 0x000000ed36140225 */ /* 0x000fc800078e00ff */
[----:B------:R-:W-:Y:S01]  /*266b0*/  @!P0 IMAD.WIDE.U32 R28, R28, R233, RZ ;  /* 0x000000e91c1c8225 */ /* 0x000fe200078e00ff */
[----:B------:R-:W-:-:S03]  /*266c0*/  MOV R11, 0x7f800000 ;  /* 0x7f800000000b7802 */ /* 0x000fc60000000f00 */
[C---:B-----5:R-:W-:Y:S01]  /*266d0*/  @P4 FFMA.FTZ R11, R6.reuse, R3, R19 ;  /* 0x00000003060b4223 */ /* 0x060fe20000010013 */
[----:B------:R-:W-:Y:S01]  /*266e0*/  @P0 IADD3 R7, R21, R18, RZ ;  /* 0x0000001215070210 */ /* 0x000fe20007ffe0ff */
[----:B------:R-:W-:Y:S01]  /*266f0*/  IMAD.MOV.U32 R15, RZ, RZ, 0x7f800000 ;  /* 0x7f800000ff0f7424 */ /* 0x000fe200078e00ff */
[----:B------:R-:W-:Y:S01]  /*26700*/  @P0 MOV R14, R20 ;  /* 0x00000014000e0202 */ /* 0x000fe20000000f00 */
[----:B------:R-:W-:Y:S01]  /*26710*/  @P3 FFMA.FTZ R15, R6, R2, R17 ;  /* 0x00000002060f3223 */ /* 0x000fe20000010011 */
        /* <DEDUP_REMOVED lines=13> */
.L_x_3228:
        /* <DEDUP_REMOVED lines=8> */
.L_x_3229:
[----:B------:R-:W-:Y:S05]  /*26870*/  BSYNC B0 ;  /* 0x0000000000007941 */ /* 0x000fea0003800000 */
.L_x_3227:
        /* <DEDUP_REMOVED lines=9> */
[----:B------:R-:W-:-:S03]  /*26910*/  LOP3.LUT R17, R17, 0xffffffc, RZ, 0xc0, !PT ;  /* 0x0ffffffc11117812 */ /* 0x000fc600078ec0ff */
[----:B------:R2:W5:Y:S01]  /*26920*/  LD.E.64 R58, desc[UR4][R8.64+0xa0] ;  /* 0x0000a004083a7980 */ /* 0x000562000c101b00 */
[----:B------:R-:W-:Y:S05]  /*26930*/  WARPSYNC.ALL ;  /* 0x0000000000007948 */ /* 0x000fea0003800000 */
[----:B------:R-:W-:Y:S01]  /*26940*/  BAR.SYNC.DEFER_BLOCKING 0x0 ;  /* 0x0000000000007b1d */ /* 0x000fe20000010000 */
[----:B------:R-:W-:Y:S01]  /*26950*/  IMAD.IADD R17, R10, 0x1, -R17 ;  /* 0x000000010a117824 */ /* 0x000fe200078e0a11 */
[----:B-1----:R-:W-:-:S04]  /*26960*/  SHF.R.S32.HI R2, RZ, 0x1f, R3 ;  /* 0x0000001fff027819 */ /* 0x002fc80000011403 */
[----:B------:R-:W-:-:S04]  /*26970*/  LEA.HI R16, R2, R3, RZ, 0x5 ;  /* 0x0000000302107211 */ /* 0x000fc800078f28ff */
[----:B------:R-:W-:-:S05]  /*26980*/  LOP3.LUT R16, R16, 0xffffffe0, RZ, 0xc0, !PT ;  /* 0xffffffe010107812 */ /* 0x000fca00078ec0ff */
[----:B------:R-:W-:Y:S02]  /*26990*/  IMAD.IADD R19, R3, 0x1, -R16 ;  /* 0x0000000103137824 */ /* 0x000fe400078e0a10 */
[----:B------:R-:W-:-:S03]  /*269a0*/  IMAD.IADD R16, R0, 0x1, -R21 ;  /* 0x0000000100107824 */ /* 0x000fc600078e0a15 */
[----:B------:R-:W-:Y:S01]  /*269b0*/  SHF.R.S32.HI R4, RZ, 0x1f, R19 ;  /* 0x0000001fff047819 */ /* 0x000fe20000011413 */
[----:B------:R2:W1:Y:S01]  /*269c0*/  LDS.128 R40, [R239] ;  /* 0x00000000ef287984 */ /* 0x0004620000000c00 */
[----:B------:R-:W-:Y:S02]  /*269d0*/  LOP3.LUT P0, RZ, R16, 0x3, RZ, 0xc0, !PT ;  /* 0x0000000310ff7812 */ /* 0x000fe4000780c0ff */
        /* <DEDUP_REMOVED lines=28> */
.L_x_3231:
[----:B------:R-:W-:Y:S05]  /*26ba0*/  BSYNC B0 ;  /* 0x0000000000007941 */ /* 0x000fea0003800000 */
.L_x_3230:
        /* <DEDUP_REMOVED lines=8> */
[----:B------:R-:W-:Y:S01]  /*26c30*/  IMAD R5, R53, R236, RZ ;  /* 0x000000ec35057224 */ /* 0x000fe200078e02ff */
[----:B------:R-:W-:Y:S01]  /*26c40*/  SHF.R.S32.HI R0, RZ, 0x1f, R236 ;  /* 0x0000001fff007819 */ /* 0x000fe200000114ec */
[--C-:B------:R-:W-:Y:S01]  /*26c50*/  IMAD.IADD R238, R238, 0x1, -R235.reuse ;  /* 0x00000001eeee7824 */ /* 0x100fe200078e0aeb */
        /* <DEDUP_REMOVED lines=10> */
[----:B------:R-:W-:Y:S01]  /*26d00*/  IMAD.SHL.U32 R0, R0, 0x8, RZ ;  /* 0x0000000800007824 */ /* 0x000fe200078e00ff */
        /* <DEDUP_REMOVED lines=11> */
[----:B------:R-:W-:Y:S01]  /*26dc0*/  VIADD R7, R0, 0x40 ;  /* 0x0000004000077836 */ /* 0x000fe20000000000 */
[----:B------:R-:W-:Y:S01]  /*26dd0*/  SHF.R.S32.HI R3, RZ, 0x1f, R9 ;  /* 0x0000001fff037819 */ /* 0x000fe20000011409 */
[----:B------:R-:W-:-:S04]  /*26de0*/  IMAD.IADD R15, R53, 0x1, R5 ;  /* 0x00000001350f7824 */ /* 0x000fc800078e0205 */
        /* <DEDUP_REMOVED lines=16> */
.L_x_3233:
[----:B------:R-:W-:Y:S05]  /*26ef0*/  BSYNC B0 ;  /* 0x0000000000007941 */ /* 0x000fea0003800000 */
.L_x_3232:
        /* <DEDUP_REMOVED lines=20> */
.L_x_3235:
[----:B------:R-:W-:Y:S05]  /*27040*/  BSYNC B0 ;  /* 0x0000000000007941 */ /* 0x000fea0003800000 */
.L_x_3234:
        /* <DEDUP_REMOVED lines=20> */
.L_x_3237:
[----:B------:R-:W-:Y:S05]  /*27190*/  BSYNC B0 ;  /* 0x0000000000007941 */ /* 0x000fea0003800000 */
.L_x_3236:
[----:B------:R-:W-:-:S04]  /*271a0*/  MOV R235, 0x0 ;  /* 0x0000000000eb7802 */ /* 0x000fc80000000f00 */
[----:B-12345:R-:W-:Y:S05]  /*271b0*/  @P1 RET.REL.NODEC R234 `(_ZN5flash24flash_fwd_splitkv_kernelI23Flash_fwd_kernel_traitsILi128ELi64ELi128ELi4ELb0ELb0EN7cutlass6half_tE19Flash_kernel_traitsILi128ELi64ELi128ELi4ES3_EELb1ELb0ELb1ELb0ELb0ELb0ELb0ELb1EEEvNS_16Flash_fwd_paramsE) ;  /* 0xfffffd8cea901950 */ /* 0x03efea0003c3ffff */
        /* <DEDUP_REMOVED lines=16> */
[----:B-1----:R-:W-:Y:S05]  /*272c0*/  @P0 RET.REL.NODEC R234 `(_ZN5flash24flash_fwd_splitkv_kernelI23Flash_fwd_kernel_traitsILi128ELi64ELi128ELi4ELb0ELb0EN7cutlass6half_tE19Flash_kernel_traitsILi128ELi64ELi128ELi4ES3_EELb1ELb0ELb1ELb0ELb0ELb0ELb0ELb1EEEvNS_16Flash_fwd_paramsE) ;  /* 0xfffffd8cea4c0950 */ /* 0x002fea0003c3ffff */
[----:B------:R-:W-:Y:S01]  /*272d0*/  R2UR UR4, R12 ;  /* 0x000000000c0472ca */ /* 0x000fe200000e0000 */
[----:B------:R-:W-:Y:S01]  /*272e0*/  IMAD.MOV.U32 R235, RZ, RZ, 0x0 ;  /* 0x00000000ffeb7424 */ /* 0x000fe200078e00ff */
[----:B------:R-:W-:-:S13]  /*272f0*/  R2UR UR5, R13 ;  /* 0x000000000d0572ca */ /* 0x000fda00000e0000 */
[----:B------:R1:W-:Y:S02]  /*27300*/  ST.E.128 desc[UR4][R2.64+0x80], R44 ;  /* 0x0000802c02007985 */ /* 0x0003e4000c101d04 */
[----:B-1----:R-:W-:Y:S05]  /*27310*/  RET.REL.NODEC R234 `(_ZN5flash24flash_fwd_splitkv_kernelI23Flash_fwd_kernel_traitsILi128ELi64ELi128ELi4ELb0ELb0EN7cutlass6half_tE19Flash_kernel_traitsILi128ELi64ELi128ELi4ES3_EELb1ELb0ELb1ELb0ELb0ELb0ELb0ELb1EEEvNS_16Flash_fwd_paramsE) ;  /* 0xfffffd8cea387950 */ /* 0x002fea0003c3ffff */
.L_x_3226:
[----:B------:R-:W-:Y:S01]  /*27320*/  MOV R5, 0x2 ;  /* 0x0000000200057802 */ /* 0x000fe20000000f00 */
[----:B------:R-:W-:Y:S01]  /*27330*/  IMAD.MOV.U32 R0, RZ, RZ, 0x1f ;  /* 0x0000001fff007424 */ /* 0x000fe200078e00ff */
[----:B------:R-:W-:-:S07]  /*27340*/  MOV R4, 0xffffffff ;  /* 0xffffffff00047802 */ /* 0x000fce0000000f00 */
[----:B-1---5:R-:W-:Y:S05]  /*27350*/  WARPSYNC.COLLECTIVE R4, `(.L_x_3238) ;  /* 0x0000000004087348 */ /* 0x022fea0003c00000 */
[----:B------:R2:W3:Y:S02]  /*27360*/  SHFL.BFLY P0, R14, R244, R5, R0 ;  /* 0x0c000005f40e7389 */ /* 0x0004e40000000000 */
[----:B-123-5:R-:W-:Y:S01]  /*27370*/  ENDCOLLECTIVE ;  /* 0x000000000000791b */ /* 0x02efe20003800000 */
.L_x_3238:
[----:B------:R-:W-:Y:S02]  /*27380*/  IMAD.MOV.U32 R7, RZ, RZ, R14 ;  /* 0x000000ffff077224 */ /* 0x000fe400078e000e */
[----:B------:R-:W-:Y:S02]  /*27390*/  IMAD.MOV.U32 R5, RZ, RZ, 0x1 ;  /* 0x00000001ff057424 */ /* 0x000fe400078e00ff */
[----:B------:R-:W-:-:S05]  /*273a0*/  FADD.FTZ R10, R7, R244 ;  /* 0x000000f4070a7221 */ /* 0x000fca0000010000 */
[----:B------:R-:W-:-:S07]  /*273b0*/  MOV R244, R10 ;  /* 0x0000000a00f47202 */ /* 0x000fce0000000f00 */
[----:B------:R-:W-:Y:S05]  /*273c0*/  WARPSYNC.COLLECTIVE R4, `(.L_x_3239) ;  /* 0x0000000004087348 */ /* 0x000fea0003c00000 */
[----:B------:R1:W2:Y:S02]  /*273d0*/  SHFL.BFLY P0, R14, R244, R5, R0 ;  /* 0x0c000005f40e7389 */ /* 0x0002a40000000000 */
[----:B-12---:R-:W-:Y:S01]  /*273e0*/  ENDCOLLECTIVE ;  /* 0x000000000000791b */ /* 0x006fe20003800000 */
.L_x_3239:
[----:B------:R-:W-:Y:S01]  /*273f0*/  MOV R244, R245 ;  /* 0x000000f500f47202 */ /* 0x000fe20000000f00 */
[----:B------:R-:W-:Y:S01]  /*27400*/  IMAD.MOV.U32 R5, RZ, RZ, 0x2 ;  /* 0x00000002ff057424 */ /* 0x000fe200078e00ff */
[----:B------:R-:W-:-:S07]  /*27410*/  MOV R7, R14 ;  /* 0x0000000e00077202 */ /* 0x000fce0000000f00 */
[----:B------:R-:W-:Y:S05]  /*27420*/  WARPSYNC.COLLECTIVE R4, `(.L_x_3240) ;  /* 0x0000000004087348 */ /* 0x000fea0003c00000 */
[----:B------:R1:W2:Y:S02]  /*27430*/  SHFL.BFLY P0, R14, R244, R5, R0 ;  /* 0x0c000005f40e7389 */ /* 0x0002a40000000000 */
[----:B-12---:R-:W-:Y:S01]  /*27440*/  ENDCOLLECTIVE ;  /* 0x000000000000791b */ /* 0x006fe20003800000 */
.L_x_3240:
[----:B------:R-:W-:Y:S01]  /*27450*/  FADD.FTZ R7, R10, R7 ;  /* 0x000000070a077221 */ /* 0x000fe20000010000 */
[----:B------:R-:W-:Y:S01]  /*27460*/  FADD.FTZ R11, R14, R245 ;  /* 0x000000f50e0b7221 */ /* 0x000fe20000010000 */
[----:B------:R-:W-:-:S04]  /*27470*/  MOV R5, 0x1 ;  /* 0x0000000100057802 */ /* 0x000fc80000000f00 */
[----:B------:R-:W-:-:S07]  /*27480*/  MOV R244, R11 ;  /* 0x0000000b00f47202 */ /* 0x000fce0000000f00 */
[----:B------:R-:W-:Y:S05]  /*27490*/  WARPSYNC.COLLECTIVE R4, `(.L_x_3241) ;  /* 0x0000000004087348 */ /* 0x000fea0003c00000 */
[----:B------:R1:W2:Y:S02]  /*274a0*/  SHFL.BFLY P0, R14, R244, R5, R0 ;  /* 0x0c000005f40e7389 */ /* 0x0002a40000000000 */
[----:B-12---:R-:W-:Y:S01]  /*274b0*/  ENDCOLLECTIVE ;  /* 0x000000000000791b */ /* 0x006fe20003800000 */
.L_x_3241:
[----:B------:R-:W-:Y:S05]  /*274c0*/  BRA `(.L_x_3242) ;  /* 0xffffffe400747947 */ /* 0x000fea000383ffff */
.L_x_3243:
        /* <DEDUP_REMOVED lines=11> */
.L_x_8330:


//--------------------- .text._ZN5flash24flash_fwd_splitkv_kernelI23Flash_fwd_kernel_traitsILi128ELi64ELi128ELi4ELb0ELb0EN7cutlass6half_tE19Flash_kernel_traitsILi128ELi64ELi128ELi4ES3_EELb1ELb0ELb1ELb0ELb0ELb1ELb0ELb1EEEvNS_16Flash_fwd_paramsE --------------------------
	.section	.text._ZN5flash24flash_fwd_splitkv_kernelI23Flash_fwd_kernel_traitsILi128ELi64ELi128ELi4ELb0ELb0EN7cutlass6half_tE19Flash_kernel_traitsILi128ELi64ELi128ELi4ES3_EELb1ELb0ELb1ELb0ELb0ELb1ELb0ELb1EEEvNS_16Flash_fwd_paramsE,"ax",@progbits
	.align	128
        .global         _ZN5flash24flash_fwd_splitkv_kernelI23Flash_fwd_kernel_traitsILi128ELi64ELi128ELi4ELb0ELb0EN7cutlass6half_tE19Flash_kernel_traitsILi128ELi64ELi128ELi4ES3_EELb1ELb0ELb1ELb0ELb0ELb1ELb0ELb1EEEvNS_16Flash_fwd_paramsE
        .type           _ZN5flash24flash_fwd_splitkv_kernelI23Flash_fwd_kernel_traitsILi128ELi64ELi128ELi4ELb0ELb0EN7cutlass6half_tE19Flash_kernel_traitsILi128ELi64ELi128ELi4ES3_EELb1ELb0ELb1ELb0ELb0ELb1ELb0ELb1EEEvNS_16Flash_fwd_paramsE,@function
        .size           _ZN5flash24flash_fwd_splitkv_kernelI23Flash_fwd_kernel_traitsILi128ELi64ELi128ELi4ELb0ELb0EN7cutlass6half_tE19Flash_kernel_traitsILi128ELi64ELi128ELi4ES3_EELb1ELb0ELb1ELb0ELb0ELb1ELb0ELb1EEEvNS_16Flash_fwd_paramsE,(.L_x_8331 - _ZN5flash24flash_fwd_splitkv_kernelI23Flash_fwd_kernel_traitsILi128ELi64ELi128ELi4ELb0ELb0EN7cutlass6half_tE19Flash_kernel_traitsILi128ELi64ELi128ELi4ES3_EELb1ELb0ELb1ELb0ELb0ELb1ELb0ELb1EEEvNS_16Flash_fwd_paramsE)
        .other          _ZN5flash24flash_fwd_splitkv_kernelI23Flash_fwd_kernel_traitsILi128ELi64ELi128ELi4ELb0ELb0EN7cutlass6half_tE19Flash_kernel_traitsILi128ELi64ELi128ELi4ES3_EELb1ELb0ELb1ELb0ELb0ELb1ELb0ELb1EEEvNS_16Flash_fwd_paramsE,@"STO_CUDA_ENTRY STV_DEFAULT"
_ZN5flash24flash_fwd_splitkv_kernelI23Flash_fwd_kernel_traitsILi128ELi64ELi128ELi4ELb0ELb0EN7cutlass6half_tE19Flash_kernel_traitsILi128ELi64ELi128ELi4ES3_EELb1ELb0ELb1ELb0ELb0ELb1ELb0ELb1EEEvNS_16Flash_fwd_paramsE:
.text._ZN5flash24flash_fwd_splitkv_kernelI23Flash_fwd_kernel_traitsILi128ELi64ELi128ELi4ELb0ELb0EN7cutlass6half_tE19Flash_kernel_traitsILi128ELi64ELi128ELi4ES3_EELb1ELb0ELb1ELb0ELb0ELb1ELb0ELb1EEEvNS_16Flash_fwd_paramsE:
[----:B------:R-:W1:Y:S08]  /*0000*/  LDC R1, c[0x0][0x28] ;  /* 0x00000a00ff017b82 */ /* 0x000e700000000800 */
[----:B------:R-:W2:Y:S01]  /*0010*/  LDC.64 R28, c[0x0][0x198] ;  /* 0x00006600ff1c7b82 */ /* 0x000ea20000000a00 */
[----:B------:R-:W-:Y:S01]  /*0020*/  BSSY B4, `(.L_x_3244) ;  /* 0x0000003000047945 */ /* 0x000fe20003800000 */
[----:B-1----:R-:W-:-:S06]  /*0030*/  IADD3 R1, R1, -0x10, RZ ;  /* 0xfffffff001017810 */ /* 0x002fcc0007ffe0ff */
[----:B--2---:R-:W-:Y:S05]  /*0040*/  CALL.REL.NOINC `($_ZN5flash24flash_fwd_splitkv_kernelI23Flash_fwd_kernel_traitsILi128ELi64ELi128ELi4ELb0ELb0EN7cutlass6half_tE19Flash_kernel_traitsILi128ELi64ELi128ELi4ES3_EELb1ELb0ELb1ELb0ELb0ELb1ELb0ELb1EEEvNS_16Flash_fwd_paramsE$_ZN5flash30compute_attn_1rowblock_splitkvI23Flash_fwd_kernel_traitsILi128ELi64ELi128ELi4ELb0ELb0EN7cutlass6half_tE19Flash_kernel_traitsILi128ELi64ELi128ELi4ES3_EELb1ELb0ELb1ELb0ELb0ELb1ELb0ELb1ENS_16Flash_fwd_paramsEEEvRKT8_iiiii) ;  /* 0x0000000000087944 */ /* 0x004fea0003c00000 */
[----:B------:R-:W-:Y:S05]  /*0050*/  BSYNC B4 ;  /* 0x0000000000047941 */ /* 0x000fea0003800000 */
.L_x_3244:
[----:B------:R-:W-:Y:S05]  /*0060*/  EXIT ;  /* 0x000000000000794d */ /* 0x000fea0003800000 */
        .type           $_ZN5flash24flash_fwd_splitkv_kernelI23Flash_fwd_kernel_traitsILi128ELi64ELi128ELi4ELb0ELb0EN7cutlass6half_tE19Flash_kernel_traitsILi128ELi64ELi128ELi4ES3_EELb1ELb0ELb1ELb0ELb0ELb1ELb0ELb1EEEvNS_16Flash_fwd_paramsE$_ZN5flash30compute_attn_1rowblock_splitkvI23Flash_fwd_kernel_traitsILi128ELi64ELi128ELi4ELb0ELb0EN7cutlass6half_tE19Flash_kernel_traitsILi128ELi64ELi128ELi4ES3_EELb1ELb0ELb1ELb0ELb0ELb1ELb0ELb1ENS_16Flash_fwd_paramsEEEvRKT8_iiiii,@function
        .size           $_ZN5flash24flash_fwd_splitkv_kernelI23Flash_fwd_kernel_traitsILi128ELi64ELi128ELi4ELb0ELb0EN7cutlass6half_tE19Flash_kernel_traitsILi128ELi64ELi128ELi4ES3_EELb1ELb0ELb1ELb0ELb0ELb1ELb0ELb1EEEvNS_16Flash_fwd_paramsE$_ZN5flash30compute_attn_1rowblock_splitkvI23Flash_fwd_kernel_traitsILi128ELi64ELi128ELi4ELb0ELb0EN7cutlass6half_tE19Flash_kernel_traitsILi128ELi64ELi128ELi4ES3_EELb1ELb0ELb1ELb0ELb0ELb1ELb0ELb1ENS_16Flash_fwd_paramsEEEvRKT8_iiiii,(.L_x_8331 - $_ZN5flash24flash_fwd_splitkv_kernelI23Flash_fwd_kernel_traitsILi128ELi64ELi128ELi4ELb0ELb0EN7cutlass6half_tE19Flash_kernel_traitsILi128ELi64ELi128ELi4ES3_EELb1ELb0ELb1ELb0ELb0ELb1ELb0ELb1EEEvNS_16Flash_fwd_paramsE$_ZN5flash30compute_attn_1rowblock_splitkvI23Flash_fwd_kernel_traitsILi128ELi64ELi128ELi4ELb0ELb0EN7cutlass6half_tE19Flash_kernel_traitsILi128ELi64ELi128ELi4ES3_EELb1ELb0ELb1ELb0ELb0ELb1ELb0ELb1ENS_16Flash_fwd_paramsEEEvRKT8_iiiii)
$_ZN5flash24flash_fwd_splitkv_kernelI23Flash_fwd_kernel_traitsILi128ELi64ELi128ELi4ELb0ELb0EN7cutlass6half_tE19Flash_kernel_traitsILi128ELi64ELi128ELi4ES3_EELb1ELb0ELb1ELb0ELb0ELb1ELb0ELb1EEEvNS_16Flash_fwd_paramsE$_ZN5flash30compute_attn_1rowblock_splitkvI23Flash_fwd_kernel_traitsILi128ELi64ELi128ELi4ELb0ELb0EN7cutlass6half_tE19Flash_kernel_traitsILi128ELi64ELi128ELi4ES3_EELb1ELb0ELb1ELb0ELb0ELb1ELb0ELb1ENS_16Flash_fwd_paramsEEEvRKT8_iiiii:
[----:B------:R-:W-:Y:S02]  /*0070*/  ULDC.64 UR6, c[0x0][0x208] ;  /* 0x0000820000067ab9 */ /* 0x000fe40000000a00 */
[----:B------:R-:W2:Y:S01]  /*0080*/  LD.E.64 R2, desc[UR6][R28.64+0xe0] ;  /* 0x0000e0061c027980 */ /* 0x000ea2000c101b00 */
[----:B------:R-:W1:Y:S01]  /*0090*/  S2R R35, SR_CTAID.Y ;  /* 0x0000000000237919 */ /* 0x000e620000002600 */
[----:B------:R-:W-:Y:S02]  /*00a0*/  IMAD.MOV.U32 R37, RZ, RZ, -0x1 ;  /* 0xffffffffff257424 */ /* 0x000fe400078e00ff */
[----:B------:R-:W3:Y:S01]  /*00b0*/  LD.E.64 R4, desc[UR6][R28.64+0xf0] ;  /* 0x0000f0061c047980 */ /* 0x000ee2000c101b00 */
[----:B--2---:R-:W-:-:S04]  /*00c0*/  ISETP.NE.U32.AND P0, PT, R2, RZ, PT ;  /* 0x000000ff0200720c */ /* 0x004fc80003f05070 */
[----:B------:R-:W-:Y:S01]  /*00d0*/  ISETP.NE.AND.EX P0, PT, R3, RZ, PT, P0 ;  /* 0x000000ff0300720c */ /* 0x000fe20003f05300 */
[----:B-1----:R-:W-:-:S12]  /*00e0*/  IMAD.WIDE R2, R35, 0x4, R2 ;  /* 0x0000000423027825 */ /* 0x002fd800078e0202 */
[----:B------:R-:W2:Y:S04]  /*00f0*/  @P0 LD.E R37, desc[UR6][R2.64] ;  /* 0x0000000602250980 */ /* 0x000ea8000c101900 */
[----:B------:R-:W2:Y:S01]  /*0100*/  @P0 LD.E R0, desc[UR6][R2.64+0x4] ;  /* 0x0000040602000980 */ /* 0x000ea2000c101900 */
[----:B---3--:R-:W-:-:S04]  /*0110*/  ISETP.NE.U32.AND P4, PT, R4, RZ, PT ;  /* 0x000000ff0400720c */ /* 0x008fc80003f85070 */
[----:B------:R-:W-:Y:S01]  /*0120*/  ISETP.NE.AND.EX P4, PT, R5, RZ, PT, P4 ;  /* 0x000000ff0500720c */ /* 0x000fe20003f85340 */
[----:B------:R-:W-:Y:S01]  /*0130*/  IMAD.MOV.U32 R10, RZ, RZ, RZ ;  /* 0x000000ffff0a7224 */ /* 0x000fe200078e00ff */
[----:B------:R-:W3:Y:S01]  /*0140*/  LD.E.64 R2, desc[UR6][R28.64+0xe8] ;  /* 0x0000e8061c027980 */ /* 0x000ee2000c101b00 */
[----:B------:R-:W-:-:S10]  /*0150*/  IMAD.WIDE R32, R35, 0x4, R4 ;  /* 0x0000000423207825 */ /* 0x000fd400078e0204 */
[----:B------:R1:W5:Y:S01]  /*0160*/  @P4 LD.E R10, desc[UR6][R32.64] ;  /* 0x00000006200a4980 */ /* 0x000362000c101900 */
[----:B--2---:R-:W-:-:S06]  /*0170*/  @P0 IADD3 R25, -R37, R0, RZ ;  /* 0x0000000025190210 */ /* 0x004fcc0007ffe1ff */
[----:B------:R-:W2:Y:S04]  /*0180*/  @!P0 LD.E R25, desc[UR6][R28.64+0xb4] ;  /* 0x0000b4061c198980 */ /* 0x000ea8000c101900 */
[----:B------:R1:W-:Y:S01]  /*0190*/  STL [R1], R37 ;  /* 0x0000002501007387 */ /* 0x0003e20000100800 */
[----:B---3--:R-:W-:-:S04]  /*01a0*/  ISETP.NE.U32.AND P0, PT, R2, RZ, PT ;  /* 0x000000ff0200720c */ /* 0x008fc80003f05070 */
[----:B------:R-:W-:Y:S01]  /*01b0*/  ISETP.NE.AND.EX P0, PT, R3, RZ, PT, P0 ;  /* 0x000000ff0300720c */ /* 0x000fe20003f05300 */
[----:B------:R-:W-:Y:S01]  /*01c0*/  BSSY B0, `(.L_x_3245) ;  /* 0x0000009000007945 */ /* 0x000fe20003800000 */
[----:B------:R-:W-:Y:S02]  /*01d0*/  IMAD.MOV.U32 R20, RZ, RZ, -0x1 ;  /* 0xffffffffff147424 */ /* 0x000fe400078e00ff */
[----:B------:R-:W-:Y:S01]  /*01e0*/  IMAD.WIDE R2, R35, 0x4, R2 ;  /* 0x0000000423027825 */ /* 0x000fe200078e0202 */
[----:B--2---:R1:W-:Y:S08]  /*01f0*/  STL [R1+0x8], R25 ;  /* 0x0000081901007387 */ /* 0x0043f00000100800 */
[----:B------:R-:W-:Y:S05]  /*0200*/  @!P0 BRA `(.L_x_3246) ;  /* 0x0000000000108947 */ /* 0x000fea0003800000 */
[----:B------:R-:W2:Y:S02]  /*0210*/  LD.E.U8 R0, desc[UR6][R28.64+0x1b2] ;  /* 0x0001b2061c007980 */ /* 0x000ea4000c101100 */
[----:B--2---:R-:W-:-:S13]  /*0220*/  ISETP.NE.AND P1, PT, R0, RZ, PT ;  /* 0x000000ff0000720c */ /* 0x004fda0003f25270 */
[----:B------:R-:W-:Y:S05]  /*0230*/  @!P1 BRA `(.L_x_3246) ;  /* 0x0000000000049947 */ /* 0x000fea0003800000 */
[----:B------:R2:W5:Y:S02]  /*0240*/  LD.E R20, desc[UR6][R2.64] ;  /* 0x0000000602147980 */ /* 0x000564000c101900 */
.L_x_3246:
[----:B------:R-:W-:Y:S05]  /*0250*/  BSYNC B0 ;  /* 0x0000000000007941 */ /* 0x000fea0003800000 */
.L_x_3245:
        /* <DEDUP_REMOVED lines=8> */
.L_x_3248:
[----:B------:R3:W5:Y:S02]  /*02e0*/  LD.E R0, desc[UR6][R28.64+0xb8] ;  /* 0x0000b8061c007980 */ /* 0x000764000c101900 */
.L_x_3249:
[----:B------:R-:W-:Y:S05]  /*02f0*/  BSYNC B0 ;  /* 0x0000000000007941 */ /* 0x000fea0003800000 */
.L_x_3247:
        /* <DEDUP_REMOVED lines=10> */
.L_x_3251:
[----:B------:R-:W2:Y:S01]  /*03a0*/  LD.E.64 R2, desc[UR6][R28.64+0x108] ;  /* 0x000108061c027980 */ /* 0x000ea2000c101b00 */
[----:B------:R-:W-:Y:S01]  /*03b0*/  BSSY B0, `(.L_x_3253) ;  /* 0x0000006000007945 */ /* 0x000fe20003800000 */
[----:B------:R-:W-:Y:S01]  /*03c0*/  IMAD.MOV.U32 R0, RZ, RZ, RZ ;  /* 0x000000ffff007224 */ /* 0x000fe200078e00ff */
[----:B--2---:R-:W-:-:S04]  /*03d0*/  ISETP.NE.U32.AND P0, PT, R2, RZ, PT ;  /* 0x000000ff0200720c */ /* 0x004fc80003f05070 */
[----:B------:R-:W-:-:S13]  /*03e0*/  ISETP.NE.AND.EX P0, PT, R3, RZ, PT, P0 ;  /* 0x000000ff0300720c */ /* 0x000fda0003f05300 */
[----:B------:R-:W-:Y:S05]  /*03f0*/  @!P0 BRA `(.L_x_3254) ;  /* 0x0000000000048947 */ /* 0x000fea0003800000 */
[----:B------:R2:W5:Y:S02]  /*0400*/  LD.E R0, desc[UR6][R28.64+0xbc] ;  /* 0x0000bc061c007980 */ /* 0x000564000c101900 */
.L_x_3254:
[----:B------:R-:W-:Y:S05]  /*0410*/  BSYNC B0 ;  /* 0x0000000000007941 */ /* 0x000fea0003800000 */
.L_x_3253:
[----:B-----5:R-:W-:Y:S02]  /*0420*/  IADD3 R183, R150, R0, RZ ;  /* 0x0000000096b77210 */ /* 0x020fe40007ffe0ff */
.L_x_3252:
[----:B------:R-:W-:Y:S05]  /*0430*/  BSYNC B1 ;  /* 0x0000000000017941 */ /* 0x000fea0003800000 */
.L_x_3250:
[----:B------:R-:W4:Y:S01]  /*0440*/  S2R R31, SR_CTAID.X ;  /* 0x00000000001f7919 */ /* 0x000f220000002500 */
[----:B------:R-:W-:Y:S01]  /*0450*/  MOV R23, 0x50 ;  /* 0x0000005000177802 */ /* 0x000fe20000000f00 */
[----:B------:R-:W-:-:S03]  /*0460*/  IMAD.MOV.U32 R3, RZ, RZ, 0x0 ;  /* 0x00000000ff037424 */ /* 0x000fc600078e00ff */
[----:B------:R-:W-:Y:S01]  /*0470*/  MOV R2, R23 ;  /* 0x0000001700027202 */ /* 0x000fe20000000f00 */
[----:B----4-:R-:W-:-:S05]  /*0480*/  IMAD.SHL.U32 R212, R31, 0x40, RZ ;  /* 0x000000401fd47824 */ /* 0x010fca00078e00ff */
[----:B------:R-:W-:-:S13]  /*0490*/  ISETP.GT.AND P0, PT, R25, R212, PT ;  /* 0x000000d41900720c */ /* 0x000fda0003f04270 */
[----:B-123--:R-:W-:Y:S05]  /*04a0*/  @!P0 RET.REL.NODEC R2 `(_ZN5flash24flash_fwd_splitkv_kernelI23Flash_fwd_kernel_traitsILi128ELi64ELi128ELi4ELb0ELb0EN7cutlass6half_tE19Flash_kernel_traitsILi128ELi64ELi128ELi4ES3_EELb1ELb0ELb1ELb0ELb0ELb1ELb0ELb1EEEvNS_16Flash_fwd_paramsE) ;  /* 0xfffffff802d48950 */ /* 0x00efea0003c3ffff */
[----:B------:R-:W2:Y:S04]  /*04b0*/  LD.E R0, desc[UR6][R28.64+0xb8] ;  /* 0x0000b8061c007980 */ /* 0x000ea8000c101900 */
[----:B------:R-:W3:Y:S01]  /*04c0*/  LD.E R2, desc[UR6][R28.64+0x188] ;  /* 0x000188061c027980 */ /* 0x000ee2000c101900 */
[----:B------:R-:W-:Y:S01]  /*04d0*/  IADD3 R4, -R25, 0xbf, R212 ;  /* 0x000000bf19047810 */ /* 0x000fe20007ffe1d4 */
[----:B------:R-:W-:Y:S01]  /*04e0*/  VIADD R3, R183, 0x7f ;  /* 0x0000007fb7037836 */ /* 0x000fe20000000000 */
[----:B------:R-:W1:Y:S01]  /*04f0*/  S2R R210, SR_TID.X ;  /* 0x0000000000d27919 */ /* 0x000e620000002100 */
[----:B--2---:R-:W-:Y:S01]  /*0500*/  VIADD R0, R0, 0x7f ;  /* 0x0000007f00007836 */ /* 0x004fe20000000000 */
[----:B---3--:R-:W-:Y:S02]  /*0510*/  IADD3 R2, R2, R4, R183 ;  /* 0x0000000402027210 */ /* 0x008fe40007ffe0b7 */
[----:B------:R-:W-:-:S02]  /*0520*/  SHF.R.S32.HI R4, RZ, 0x1f, R3 ;  /* 0x0000001fff047819 */ /* 0x000fc40000011403 */
[----:B------:R-:W-:Y:S02]  /*0530*/  SHF.R.S32.HI R6, RZ, 0x1f, R0 ;  /* 0x0000001fff067819 */ /* 0x000fe40000011400 */
[----:B------:R-:W-:Y:S02]  /*0540*/  SHF.R.S32.HI R5, RZ, 0x1f, R2 ;  /* 0x0000001fff057819 */ /* 0x000fe40000011402 */
[----:B------:R-:W-:Y:S02]  /*0550*/  LEA.HI R3, R4, R3, RZ, 0x7 ;  /* 0x0000000304037211 */ /* 0x000fe400078f38ff */
[----:B------:R-:W-:Y:S02]  /*0560*/  LEA.HI R4, R6, R0, RZ, 0x7 ;  /* 0x0000000006047211 */ /* 0x000fe400078f38ff */
[----:B------:R-:W-:Y:S02]  /*0570*/  LEA.HI R0, R5, R2, RZ, 0x7 ;  /* 0x0000000205007211 */ /* 0x000fe400078f38ff */
[----:B------:R-:W-:-:S02]  /*0580*/  SHF.R.S32.HI R2, RZ, 0x7, R3 ;  /* 0x00000007ff027819 */ /* 0x000fc40000011403 */
[----:B------:R-:W-:Y:S02]  /*0590*/  SHF.R.S32.HI R3, RZ, 0x7, R4 ;  /* 0x00000007ff037819 */ /* 0x000fe40000011404 */
[----:B------:R-:W-:-:S04]  /*05a0*/  SHF.R.S32.HI R0, RZ, 0x7, R0 ;  /* 0x00000007ff007819 */ /* 0x000fc80000011400 */
[----:B------:R-:W-:-:S04]  /*05b0*/  VIMNMX3 R34, R3, R2, R0, PT ;  /* 0x000000020322720f */ /* 0x000fc80003800100 */
[----:B------:R-:W-:Y:S01]  /*05c0*/  ISETP.GT.AND P0, PT, R34, RZ, PT ;  /* 0x000000ff2200720c */ /* 0x000fe20003f04270 */
[----:B------:R2:W-:-:S12]  /*05d0*/  STL [R1+0x4], R34 ;  /* 0x0000042201007387 */ /* 0x0005d80000100800 */
[----:B-1----:R-:W-:Y:S05]  /*05e0*/  @P0 BRA `(.L_x_3255) ;  /* 0x0000000800240947 */ /* 0x002fea0003800000 */
[----:B------:R-:W-:Y:S01]  /*05f0*/  ISETP.NE.AND P0, PT, R37, -0x1, PT ;  /* 0xffffffff2500780c */ /* 0x000fe20003f05270 */
[----:B------:R-:W3:Y:S04]  /*0600*/  LD.E.64 R2, desc[UR6][R28.64+0x88] ;  /* 0x000088061c027980 */ /* 0x000ee8000c101b00 */
[----:B------:R-:W4:Y:S04]  /*0610*/  LD.E.64 R12, desc[UR6][R28.64+0x90] ;  /* 0x000090061c0c7980 */ /* 0x000f28000c101b00 */
[----:B------:R1:W5:Y:S04]  /*0620*/  LD.E R20, desc[UR6][R28.64+0x60] ;  /* 0x000060061c147980 */ /* 0x000368000c101900 */
[----:B------:R-:W2:Y:S04]  /*0630*/  @!P0 LD.E.64 R6, desc[UR6][R28.64+0x80] ;  /* 0x000080061c068980 */ /* 0x000ea8000c101b00 */
[----:B------:R1:W5:Y:S04]  /*0640*/  LD.E R21, desc[UR6][R28.64+0xb4] ;  /* 0x0000b4061c157980 */ /* 0x000368000c101900 */
[----:B------:R1:W5:Y:S04]  /*0650*/  LD.E.64 R18, desc[UR6][R28.64+0xa0] ;  /* 0x0000a0061c127980 */ /* 0x000368000c101b00 */
[----:B------:R1:W5:Y:S04]  /*0660*/  LD.E R15, desc[UR6][R28.64+0xc0] ;  /* 0x0000c0061c0f7980 */ /* 0x000368000c101900 */
[----:B------:R-:W5:Y:S01]  /*0670*/  LD.E.64 R28, desc[UR6][R28.64+0x70] ;  /* 0x000070061c1c7980 */ /* 0x000f62000c101b00 */
[----:B------:R-:W-:-:S04]  /*0680*/  SHF.R.S32.HI R17, RZ, 0x1f, R210 ;  /* 0x0000001fff117819 */ /* 0x000fc800000114d2 */
[----:B------:R-:W-:-:S04]  /*0690*/  LEA.HI R17, R17, R210, RZ, 0x3 ;  /* 0x000000d211117211 */ /* 0x000fc800078f18ff */
[----:B------:R-:W-:Y:S01]  /*06a0*/  LOP3.LUT R11, R17, 0xfffffff8, RZ, 0xc0, !PT ;  /* 0xfffffff8110b7812 */ /* 0x000fe200078ec0ff */
[----:B------:R-:W1:Y:S01]  /*06b0*/  S2R R24, SR_CTAID.Z ;  /* 0x0000000000187919 */ /* 0x000e620000002700 */
[----:B------:R-:W-:-:S03]  /*06c0*/  @!P0 SHF.R.S32.HI R16, RZ, 0x1f, R35 ;  /* 0x0000001fff108819 */ /* 0x000fc60000011423 */
[----:B------:R-:W-:-:S04]  /*06d0*/  IMAD.IADD R11, R210, 0x1, -R11 ;  /* 0x00000001d20b7824 */ /* 0x000fc800078e0a0b */
[C---:B------:R-:W-:Y:S01]  /*06e0*/  IMAD.SHL.U32 R4, R11.reuse, 0x8, RZ ;  /* 0x000000080b047824 */ /* 0x040fe200078e00ff */
[----:B------:R-:W-:Y:S02]  /*06f0*/  SHF.R.S32.HI R22, RZ, 0x1f, R212 ;  /* 0x0000001fff167819 */ /* 0x000fe400000114d4 */
[----:B------:R-:W-:Y:S01]  /*0700*/  ISETP.NE.AND P6, PT, R11, RZ, PT ;  /* 0x000000ff0b00720c */ /* 0x000fe20003fc5270 */
[----:B------:R-:W-:Y:S01]  /*0710*/  BSSY B0, `(.L_x_3256) ;  /* 0x000002b000007945 */ /* 0x000fe20003800000 */
[-C--:B---3--:R-:W-:Y:S02]  /*0720*/  @P0 IMAD R0, R3, R37.reuse, RZ ;  /* 0x0000002503000224 */ /* 0x088fe400078e02ff */
[----:B------:R-:W-:-:S05]  /*0730*/  @P0 IMAD.WIDE.U32 R8, R2, R37, RZ ;  /* 0x0000002502080225 */ /* 0x000fca00078e00ff */
[----:B------:R-:W-:Y:S01]  /*0740*/  @P0 IADD3 R10, R9, R0, RZ ;  /* 0x00000000090a0210 */ /* 0x000fe20007ffe0ff */
[-C--:B--2---:R-:W-:Y:S02]  /*0750*/  @!P0 IMAD R5, R7, R35.reuse, RZ ;  /* 0x0000002307058224 */ /* 0x084fe400078e02ff */
[----:B------:R-:W-:Y:S02]  /*0760*/  @P0 IMAD.MOV.U32 R0, RZ, RZ, R8 ;  /* 0x000000ffff000224 */ /* 0x000fe400078e0008 */
[C---:B------:R-:W-:Y:S01]  /*0770*/  @!P0 IMAD R16, R6.reuse, R16, R5 ;  /* 0x0000001006108224 */ /* 0x040fe200078e0205 */
[----:B------:R-:W-:Y:S01]  /*0780*/  SHF.R.S32.HI R5, RZ, 0x1f, R4 ;  /* 0x0000001fff057819 */ /* 0x000fe20000011404 */
[----:B------:R-:W-:-:S04]  /*0790*/  @!P0 IMAD.WIDE.U32 R8, R6, R35, RZ ;  /* 0x0000002306088225 */ /* 0x000fc800078e00ff */
[----:B------:R-:W-:Y:S02]  /*07a0*/  IMAD R14, R3, R212, RZ ;  /* 0x000000d4030e7224 */ /* 0x000fe400078e02ff */
[----:B------:R-:W-:-:S04]  /*07b0*/  IMAD.WIDE.U32 R6, R212, R2, R4 ;  /* 0x00000002d4067225 */ /* 0x000fc800078e0004 */
[----:B------:R-:W-:Y:S01]  /*07c0*/  @!P0 IMAD.MOV.U32 R0, RZ, RZ, R8 ;  /* 0x000000ffff008224 */ /* 0x000fe200078e0008 */
[----:B------:R-:W-:Y:S01]  /*07d0*/  @!P0 IADD3 R10, R9, R16, RZ ;  /* 0x00000010090a8210 */ /* 0x000fe20007ffe0ff */
[----:B------:R-:W-:-:S03]  /*07e0*/  IMAD R14, R2, R22, R14 ;  /* 0x00000016020e7224 */ /* 0x000fc600078e020e */
[----:B------:R-:W-:Y:S02]  /*07f0*/  IADD3 R6, P0, R0, R6, RZ ;  /* 0x0000000600067210 */ /* 0x000fe40007f1e0ff */
[----:B------:R-:W-:Y:S02]  /*0800*/  SHF.R.S32.HI R0, RZ, 0x3, R17 ;  /* 0x00000003ff007819 */ /* 0x000fe40000011411 */
[----:B------:R-:W-:Y:S01]  /*0810*/  IADD3.X R7, R10, R7, R14, P0, !PT ;  /* 0x000000070a077210 */ /* 0x000fe200007fe40e */
[----:B------:R-:W-:Y:S01]  /*0820*/  IMAD.IADD R14, R25, 0x1, -R212 ;  /* 0x00000001190e7824 */ /* 0x000fe200078e0ad4 */
[----:B-1----:R-:W-:Y:S01]  /*0830*/  SHF.R.S32.HI R10, RZ, 0x1f, R24 ;  /* 0x0000001fff0a7819 */ /* 0x002fe20000011418 */
[----:B------:R-:W-:-:S03]  /*0840*/  VIADD R8, R0, 0x10 ;  /* 0x0000001000087836 */ /* 0x000fc60000000000 */
[----:B------:R-:W-:Y:S01]  /*0850*/  ISETP.GE.AND P2, PT, R0, R14, PT ;  /* 0x0000000e0000720c */ /* 0x000fe20003f46270 */
[----:B----4-:R-:W-:Y:S01]  /*0860*/  IMAD R9, R13, R24, RZ ;  /* 0x000000180d097224 */ /* 0x010fe200078e02ff */
[CC--:B------:R-:W-:Y:S02]  /*0870*/  ISETP.GE.AND P1, PT, R8.reuse, R14.reuse, PT ;  /* 0x0000000e0800720c */ /* 0x0c0fe40003f26270 */
[----:B------:R-:W-:Y:S01]  /*0880*/  ISETP.GE.OR P4, PT, R8, R14, P6 ;  /* 0x0000000e0800720c */ /* 0x000fe20003786670 */
[----:B------:R-:W-:Y:S01]  /*0890*/  IMAD R8, R12, R10, R9 ;  /* 0x0000000a0c087224 */ /* 0x000fe200078e0209 */
[----:B------:R-:W-:Y:S01]  /*08a0*/  IADD3 R16, R0, 0x20, RZ ;  /* 0x0000002000107810 */ /* 0x000fe20007ffe0ff */
[----:B------:R-:W-:Y:S01]  /*08b0*/  IMAD.WIDE.U32 R12, R24, R12, R6 ;  /* 0x0000000c180c7225 */ /* 0x000fe200078e0006 */
[----:B------:R-:W-:Y:S02]  /*08c0*/  SHF.R.S32.HI R22, RZ, 0x1f, R0 ;  /* 0x0000001fff167819 */ /* 0x000fe40000011400 */
[----:B------:R-:W-:Y:S01]  /*08d0*/  ISETP.GE.AND P0, PT, R16, R14, PT ;  /* 0x0000000e1000720c */ /* 0x000fe20003f06270 */
[----:B------:R-:W-:Y:S01]  /*08e0*/  VIADD R17, R4, 0x40 ;  /* 0x0000004004117836 */ /* 0x000fe20000000000 */
[----:B------:R-:W-:Y:S01]  /*08f0*/  IADD3 R7, R13, R8, RZ ;  /* 0x000000080d077210 */ /* 0x000fe20007ffe0ff */
[----:B------:R-:W-:Y:S10]  /*0900*/  @P2 BRA `(.L_x_3257) ;  /* 0x00000000002c2947 */ /* 0x000ff40003800000 */
        /* <DEDUP_REMOVED lines=11> */
.L_x_3257:
[----:B------:R-:W-:Y:S05]  /*09c0*/  BSYNC B0 ;  /* 0x0000000000007941 */ /* 0x000fea0003800000 */
.L_x_3256:
[----:B------:R-:W-:Y:S01]  /*09d0*/  BSSY B0, `(.L_x_3258) ;  /* 0x0000011000007945 */ /* 0x000fe20003800000 */
[----:B------:R-:W-:-:S03]  /*09e0*/  ISETP.GE.OR P3, PT, R16, R14, P6 ;  /* 0x0000000e1000720c */ /* 0x000fc60003766670 */
[----:B------:R-:W-:Y:S10]  /*09f0*/  @P1 BRA `(.L_x_3259) ;  /* 0x0000000000381947 */ /* 0x000ff40003800000 */
[----:B-1----:R-:W-:Y:S01]  /*0a00*/  IADD3 R8, P1, R0, 0x10, RZ ;  /* 0x0000001000087810 */ /* 0x002fe20007f3e0ff */
        /* <DEDUP_REMOVED lines=13> */
.L_x_3259:
[----:B------:R-:W-:Y:S05]  /*0ae0*/  BSYNC B0 ;  /* 0x0000000000007941 */ /* 0x000fea0003800000 */
.L_x_3258:
[----:B-----5:R-:W-:Y:S01]  /*0af0*/  IMAD R16, R35, R20, R24 ;  /* 0x0000001423107224 */ /* 0x020fe200078e0218 */
[----:B------:R-:W-:Y:S01]  /*0b00*/  BSSY B0, `(.L_x_3260) ;  /* 0x0000013000007945 */ /* 0x000fe20003800000 */
[C---:B------:R-:W-:Y:S02]  /*0b10*/  ISETP.GE.OR P5, PT, R0.reuse, R14, P6 ;  /* 0x0000000e0000720c */ /* 0x040fe400037a6670 */
[----:B------:R-:W-:Y:S01]  /*0b20*/  IMAD R16, R21, R16, R212 ;  /* 0x0000001015107224 */ /* 0x000fe200078e02d4 */
[----:B------:R-:W-:Y:S01]  /*0b30*/  IADD3 R20, R0, 0x30, RZ ;  /* 0x0000003000147810 */ /* 0x000fe20007ffe0ff */
[----:B------:R-:W-:Y:S05]  /*0b40*/  @P0 BRA `(.L_x_3261) ;  /* 0x0000000000380947 */ /* 0x000fea0003800000 */
[----:B-12---:R-:W-:Y:S01]  /*0b50*/  IADD3 R8, P0, R0, 0x20, RZ ;  /* 0x0000002000087810 */ /* 0x006fe20007f1e0ff */
        /* <DEDUP_REMOVED lines=13> */
.L_x_3261:
[----:B------:R-:W-:Y:S05]  /*0c30*/  BSYNC B0 ;  /* 0x0000000000007941 */ /* 0x000fea0003800000 */
.L_x_3260:
[----:B------:R-:W-:Y:S01]  /*0c40*/  ISETP.GE.AND P1, PT, R20, R14, PT ;  /* 0x0000000e1400720c */ /* 0x000fe20003f26270 */
[----:B------:R-:W-:Y:S01]  /*0c50*/  BSSY B0, `(.L_x_3262) ;  /* 0x0000017000007945 */ /* 0x000fe20003800000 */
[----:B-123--:R-:W-:Y:S01]  /*0c60*/  IADD3 R9, P0, R16, R0, RZ ;  /* 0x0000000010097210 */ /* 0x00efe20007f1e0ff */
[----:B------:R-:W-:Y:S01]  /*0c70*/  @!P4 IMAD.MOV.U32 R11, RZ, RZ, 0x7f800000 ;  /* 0x7f800000ff0bc424 */ /* 0x000fe200078e00ff */
[----:B------:R-:W-:Y:S01]  /*0c80*/  ISETP.GE.OR P6, PT, R20, R14, P6 ;  /* 0x0000000e1400720c */ /* 0x000fe200037c6670 */
[----:B------:R-:W-:Y:S01]  /*0c90*/  @!P5 IMAD.MOV.U32 R14, RZ, RZ, 0x7f800000 ;  /* 0x7f800000ff0ed424 */ /* 0x000fe200078e00ff */
[----:B------:R-:W-:Y:S01]  /*0ca0*/  LEA.HI.X.SX32 R16, R16, R22, 0x1, P0 ;  /* 0x0000001610107211 */ /* 0x000fe200000f0eff */
[----:B------:R-:W-:Y:S01]  /*0cb0*/  @!P3 IMAD.MOV.U32 R10, RZ, RZ, 0x7f800000 ;  /* 0x7f800000ff0ab424 */ /* 0x000fe200078e00ff */
[----:B------:R-:W-:-:S04]  /*0cc0*/  LEA R8, P0, R9, R18, 0x2 ;  /* 0x0000001209087211 */ /* 0x000fc800078010ff */
[----:B------:R-:W-:Y:S01]  /*0cd0*/  LEA.HI.X R9, R9, R19, R16, 0x2, P0 ;  /* 0x0000001309097211 */ /* 0x000fe200000f1410 */
[----:B------:R-:W-:Y:S08]  /*0ce0*/  @P1 BRA `(.L_x_3263) ;  /* 0x0000000000341947 */ /* 0x000ff00003800000 */
[----:B------:R-:W-:Y:S02]  /*0cf0*/  IADD3 R0, P0, R0, 0x30, RZ ;  /* 0x0000003000007810 */ /* 0x000fe40007f1e0ff */
        /* <DEDUP_REMOVED lines=12> */
.L_x_3263:
[----:B------:R-:W-:Y:S05]  /*0dc0*/  BSYNC B0 ;  /* 0x0000000000007941 */ /* 0x000fea0003800000 */
.L_x_3262:
[----:B-1----:R-:W-:Y:S01]  /*0dd0*/  MOV R2, R23 ;  /* 0x0000001700027202 */ /* 0x002fe20000000f00 */
[----:B------:R-:W-:Y:S01]  /*0de0*/  @!P5 ST.E desc[UR6][R8.64], R14 ;  /* 0x0000000e0800d985 */ /* 0x000fe2000c101906 */
[----:B------:R-:W-:-:S03]  /*0df0*/  MOV R3, 0x0 ;  /* 0x0000000000037802 */ /* 0x000fc60000000f00 */
[----:B------:R-:W-:Y:S04]  /*0e00*/  @!P4 ST.E desc[UR6][R8.64+0x40], R11 ;  /* 0x0000400b0800c985 */ /* 0x000fe8000c101906 */
[----:B------:R1:W-:Y:S02]  /*0e10*/  @!P3 ST.E desc[UR6][R8.64+0x80], R10 ;  /* 0x0000800a0800b985 */ /* 0x0003e4000c101906 */
[----:B-1----:R-:W-:Y:S05]  /*0e20*/  @P6 RET.REL.NODEC R2 `(_ZN5flash24flash_fwd_splitkv_kernelI23Flash_fwd_kernel_traitsILi128ELi64ELi128ELi4ELb0ELb0EN7cutlass6half_tE19Flash_kernel_traitsILi128ELi64ELi128ELi4ES3_EELb1ELb0ELb1ELb0ELb0ELb1ELb0ELb1EEEvNS_16Flash_fwd_paramsE) ;  /* 0xfffffff002746950 */ /* 0x002fea0003c3ffff */
[----:B------:R-:W-:Y:S02]  /*0e30*/  MOV R0, 0x7f800000 ;  /* 0x7f80000000007802 */ /* 0x000fe40000000f00 */
[----:B------:R-:W-:Y:S02]  /*0e40*/  MOV R2, R23 ;  /* 0x0000001700027202 */ /* 0x000fe40000000f00 */
[----:B------:R-:W-:Y:S01]  /*0e50*/  MOV R3, 0x0 ;  /* 0x0000000000037802 */ /* 0x000fe20000000f00 */
[----:B------:R1:W-:Y:S03]  /*0e60*/  ST.E desc[UR6][R8.64+0xc0], R0 ;  /* 0x0000c00008007985 */ /* 0x0003e6000c101906 */
[----:B-1----:R-:W-:Y:S05]  /*0e70*/  RET.REL.NODEC R2 `(_ZN5flash24flash_fwd_splitkv_kernelI23Flash_fwd_kernel_traitsILi128ELi64ELi128ELi4ELb0ELb0EN7cutlass6half_tE19Flash_kernel_traitsILi128ELi64ELi128ELi4ES3_EELb1ELb0ELb1ELb0ELb0ELb1ELb0ELb1EEEvNS_16Flash_fwd_paramsE) ;  /* 0xfffffff002607950 */ /* 0x002fea0003c3ffff */
.L_x_3255:
[----:B------:R-:W3:Y:S04]  /*0e80*/  LD.E.64 R4, desc[UR6][R28.64+0x160] ;  /* 0x000160061c047980 */ /* 0x000ee8000c101b00 */
[----:B------:R-:W4:Y:S01]  /*0e90*/  LD.E.64 R2, desc[UR6][R28.64+0x158] ;  /* 0x000158061c027980 */ /* 0x000f22000c101b00 */
[----:B---3--:R-:W-:-:S04]  /*0ea0*/  ISETP.NE.U32.AND P1, PT, R4, RZ, PT ;  /* 0x000000ff0400720c */ /* 0x008fc80003f25070 */
[----:B------:R-:W-:-:S13]  /*0eb0*/  ISETP.NE.AND.EX P1, PT, R5, RZ, PT, P1 ;  /* 0x000000ff0500720c */ /* 0x000fda0003f25310 */
[----:B------:R-:W3:Y:S01]  /*0ec0*/  @P1 LD.E.64 R6, desc[UR6][R28.64+0x168] ;  /* 0x000168061c061980 */ /* 0x000ee2000c101b00 */
[----:B----4-:R-:W-:Y:S01]  /*0ed0*/  ISETP.NE.U32.AND P0, PT, R2, RZ, PT ;  /* 0x000000ff0200720c */ /* 0x010fe20003f05070 */
[----:B------:R-:W-:-:S03]  /*0ee0*/  IMAD.MOV.U32 R12, RZ, RZ, R35 ;  /* 0x000000ffff0c7224 */ /* 0x000fc600078e0023 */
[----:B------:R-:W-:Y:S02]  /*0ef0*/  ISETP.NE.AND.EX P0, PT, R3, RZ, PT, P0 ;  /* 0x000000ff0300720c */ /* 0x000fe40003f05300 */
[----:B------:R-:W-:-:S11]  /*0f00*/  @P1 SHF.R.S32.HI R0, RZ, 0x1f, R35 ;  /* 0x0000001fff001819 */ /* 0x000fd60000011423 */
[----:B------:R-:W-:-:S05]  /*0f10*/  @P0 IMAD.WIDE R2, R35, 0x4, R2 ;  /* 0x0000000423020825 */ /* 0x000fca00078e0202 */
[----:B------:R1:W5:Y:S01]  /*0f20*/  @P0 LD.E R12, desc[UR6][R2.64] ;  /* 0x00000006020c0980 */ /* 0x000362000c101900 */
[----:B------:R-:W-:Y:S01]  /*0f30*/  BSSY B0, `(.L_x_3264) ;  /* 0x00000bb000007945 */ /* 0x000fe20003800000 */
[----:B------:R-:W4:Y:S01]  /*0f40*/  S2R R36, SR_CTAID.Z ;  /* 0x0000000000247919 */ /* 0x000f220000002700 */
[-C--:B---3--:R-:W-:Y:S02]  /*0f50*/  @P1 IMAD R7, R7, R35.reuse, RZ ;  /* 0x0000002307071224 */ /* 0x088fe400078e02ff */
[----:B-1----:R-:W-:-:S04]  /*0f60*/  @P1 IMAD.WIDE.U32 R2, R6, R35, RZ ;  /* 0x0000002306021225 */ /* 0x002fc800078e00ff */
[----:B------:R-:W-:Y:S02]  /*0f70*/  @P1 IMAD R7, R6, R0, R7 ;  /* 0x0000000006071224 */ /* 0x000fe400078e0207 */
[----:B------:R-:W-:Y:S01]  /*0f80*/  IMAD.MOV.U32 R6, RZ, RZ, RZ ;  /* 0x000000ffff067224 */ /* 0x000fe200078e00ff */
[----:B------:R-:W-:Y:S01]  /*0f90*/  @P1 LEA R6, P0, R2, R4, 0x2 ;  /* 0x0000000402061211 */ /* 0x000fe200078010ff */
[----:B------:R-:W-:Y:S01]  /*0fa0*/  IMAD.MOV.U32 R0, RZ, RZ, RZ ;  /* 0x000000ffff007224 */ /* 0x000fe200078e00ff */
[----:B------:R-:W-:-:S03]  /*0fb0*/  @P1 IADD3 R7, R3, R7, RZ ;  /* 0x0000000703071210 */ /* 0x000fc60007ffe0ff */
[----:B------:R-:W-:Y:S01]  /*0fc0*/  IMAD.MOV.U32 R240, RZ, RZ, R6 ;  /* 0x000000fffff07224 */ /* 0x000fe200078e0006 */
[----:B------:R-:W-:-:S04]  /*0fd0*/  @P1 LEA.HI.X R0, R2, R5, R7, 0x2, P0 ;  /* 0x0000000502001211 */ /* 0x000fc800000f1407 */
[----:B------:R-:W-:Y:S02]  /*0fe0*/  MOV R241, R0 ;  /* 0x0000000000f17202 */ /* 0x000fe40000000f00 */
[----:B------:R-:W-:-:S04]  /*0ff0*/  ISETP.NE.U32.AND P0, PT, R240, RZ, PT ;  /* 0x000000fff000720c */ /* 0x000fc80003f05070 */
[----:B------:R-:W-:-:S13]  /*1000*/  ISETP.NE.AND.EX P0, PT, R241, RZ, PT, P0 ;  /* 0x000000fff100720c */ /* 0x000fda0003f05300 */
[----:B----4-:R-:W-:Y:S05]  /*1010*/  @!P0 BRA `(.L_x_3265) ;  /* 0x0000000400688947 */ /* 0x010fea0003800000 */
[----:B------:R-:W3:Y:S04]  /*1020*/  LD.E R13, desc[UR6][R28.64+0x170] ;  /* 0x000170061c0d7980 */ /* 0x000ee8000c101900 */
[----:B------:R-:W4:Y:S01]  /*1030*/  LD.E R14, desc[UR6][R28.64+0x68] ;  /* 0x000068061c0e7980 */ /* 0x000f22000c101900 */
[----:B------:R-:W-:-:S03]  /*1040*/  LEA R22, R34, 0xffffff80, 0x7 ;  /* 0xffffff8022167811 */ /* 0x000fc600078e38ff */
[----:B------:R-:W2:Y:S04]  /*1050*/  LD.E.64 R68, desc[UR6][R28.64+0x38] ;  /* 0x000038061c447980 */ /* 0x000ea8000c101b00 */
[----:B------:R-:W2:Y:S04]  /*1060*/  LD.E.64 R8, desc[UR6][R28.64+0x28] ;  /* 0x000028061c087980 */ /* 0x000ea8000c101b00 */
[----:B------:R-:W2:Y:S04]  /*1070*/  LD.E.64 R10, desc[UR6][R28.64+0x50] ;  /* 0x000050061c0a7980 */ /* 0x000ea8000c101b00 */
[----:B------:R-:W5:Y:S04]  /*1080*/  LD.E.64 R24, desc[UR6][R28.64+0x58] ;  /* 0x000058061c187980 */ /* 0x000f68000c101b00 */
[----:B------:R-:W5:Y:S01]  /*1090*/  LD.E.64 R152, desc[UR6][R28.64+0x40] ;  /* 0x000040061c987980 */ /* 0x000f62000c101b00 */
[----:B---3--:R-:W-:-:S04]  /*10a0*/  IABS R4, R13 ;  /* 0x0000000d00047213 */ /* 0x008fc80000000000 */
[----:B------:R-:W1:Y:S08]  /*10b0*/  I2F.RP R2, R4 ;  /* 0x0000000400027306 */ /* 0x000e700000209400 */
[----:B-1----:R-:W1:Y:S02]  /*10c0*/  MUFU.RCP R2, R2 ;  /* 0x0000000200027308 */ /* 0x002e640000001000 */
[----:B-1----:R-:W-:-:S06]  /*10d0*/  VIADD R2, R2, 0xffffffe ;  /* 0x0ffffffe02027836 */ /* 0x002fcc0000000000 */
[----:B------:R-:W1:Y:S01]  /*10e0*/  F2I.FTZ.U32.TRUNC.NTZ R3, R2 ;  /* 0x0000000200037305 */ /* 0x000e62000021f000 */
[----:B------:R-:W-:Y:S01]  /*10f0*/  IABS R6, R13 ;  /* 0x0000000d00067213 */ /* 0x000fe20000000000 */
[----:B-1----:R-:W-:Y:S01]  /*1100*/  IMAD.MOV R0, RZ, RZ, -R3 ;  /* 0x000000ffff007224 */ /* 0x002fe200078e0a03 */
[----:B------:R-:W-:-:S03]  /*1110*/  MOV R2, RZ ;  /* 0x000000ff00027202 */ /* 0x000fc60000000f00 */
[----:B------:R-:W-:Y:S01]  /*1120*/  IMAD R5, R0, R4, RZ ;  /* 0x0000000400057224 */ /* 0x000fe200078e02ff */
[----:B------:R-:W-:-:S03]  /*1130*/  IABS R0, R22 ;  /* 0x0000001600007213 */ /* 0x000fc60000000000 */
[----:B------:R-:W-:-:S04]  /*1140*/  IMAD.HI.U32 R5, R3, R5, R2 ;  /* 0x0000000503057227 */ /* 0x000fc800078e0002 */
[----:B------:R-:W-:Y:S01]  /*1150*/  IMAD.MOV.U32 R2, RZ, RZ, R0 ;  /* 0x000000ffff027224 */ /* 0x000fe200078e0000 */
[----:B------:R-:W-:Y:S02]  /*1160*/  IADD3 R0, RZ, -R6, RZ ;  /* 0x80000006ff007210 */ /* 0x000fe40007ffe0ff */
[----:B------:R-:W3:Y:S03]  /*1170*/  LD.E.64 R6, desc[UR6][R28.64+0x20] ;  /* 0x000020061c067980 */ /* 0x000ee6000c101b00 */
[----:B------:R-:W-:Y:S02]  /*1180*/  IMAD.MOV.U32 R3, RZ, RZ, R0 ;  /* 0x000000ffff037224 */ /* 0x000fe400078e0000 */
        /* <DEDUP_REMOVED lines=14> */
[----:B-----5:R1:W3:Y:S01]  /*1270*/  LD.E R12, desc[UR6][R2.64] ;  /* 0x00000006020c7980 */ /* 0x0202e2000c101900 */
[----:B----4-:R-:W-:-:S04]  /*1280*/  IABS R4, R14 ;  /* 0x0000000e00047213 */ /* 0x010fc80000000000 */
[----:B-1----:R-:W1:Y:S08]  /*1290*/  I2F.RP R2, R4 ;  /* 0x0000000400027306 */ /* 0x002e700000209400 */
[----:B-1----:R-:W1:Y:S02]  /*12a0*/  MUFU.RCP R2, R2 ;  /* 0x0000000200027308 */ /* 0x002e640000001000 */
[----:B-1----:R-:W-:-:S06]  /*12b0*/  VIADD R2, R2, 0xffffffe ;  /* 0x0ffffffe02027836 */ /* 0x002fcc0000000000 */
[----:B------:R-:W1:Y:S01]  /*12c0*/  F2I.FTZ.U32.TRUNC.NTZ R3, R2 ;  /* 0x0000000200037305 */ /* 0x000e62000021f000 */
[----:B------:R-:W-:Y:S02]  /*12d0*/  IABS R16, R36 ;  /* 0x0000002400107213 */ /* 0x000fe40000000000 */
[----:B------:R-:W-:Y:S02]  /*12e0*/  IABS R15, R14 ;  /* 0x0000000e000f7213 */ /* 0x000fe40000000000 */
[----:B-1----:R-:W-:Y:S01]  /*12f0*/  IADD3 R0, RZ, -R3, RZ ;  /* 0x80000003ff007210 */ /* 0x002fe20007ffe0ff */
[----:B------:R-:W-:-:S04]  /*1300*/  IMAD.MOV.U32 R2, RZ, RZ, RZ ;  /* 0x000000ffff027224 */ /* 0x000fc800078e00ff */
[----:B------:R-:W-:-:S04]  /*1310*/  IMAD R0, R0, R4, RZ ;  /* 0x0000000400007224 */ /* 0x000fc800078e02ff */
[----:B------:R-:W-:Y:S01]  /*1320*/  IMAD.HI.U32 R2, R3, R0, R2 ;  /* 0x0000000003027227 */ /* 0x000fe200078e0002 */
[----:B------:R-:W-:-:S03]  /*1330*/  MOV R3, R16 ;  /* 0x0000001000037202 */ /* 0x000fc60000000f00 */
[----:B------:R-:W-:Y:S02]  /*1340*/  IMAD.MOV R0, RZ, RZ, -R15 ;  /* 0x000000ffff007224 */ /* 0x000fe400078e0a0f */
[----:B------:R-:W-:-:S04]  /*1350*/  IMAD.HI.U32 R2, R2, R3, RZ ;  /* 0x0000000302027227 */ /* 0x000fc800078e00ff */
[----:B------:R-:W-:-:S05]  /*1360*/  IMAD R0, R2, R0, R3 ;  /* 0x0000000002007224 */ /* 0x000fca00078e0203 */
[----:B------:R-:W-:-:S13]  /*1370*/  ISETP.GT.U32.AND P1, PT, R4, R0, PT ;  /* 0x000000000400720c */ /* 0x000fda0003f24070 */
[----:B------:R-:W-:-:S04]  /*1380*/  @!P1 IADD3 R0, R0, -R4, RZ ;  /* 0x8000000400009210 */ /* 0x000fc80007ffe0ff */
[----:B------:R-:W-:Y:S02]  /*1390*/  ISETP.GE.U32.AND P2, PT, R0, R4, PT ;  /* 0x000000040000720c */ /* 0x000fe40003f46070 */
[----:B------:R-:W-:Y:S01]  /*13a0*/  LOP3.LUT R0, R36, R14, RZ, 0x3c, !PT ;  /* 0x0000000e24007212 */ /* 0x000fe200078e3cff */
[----:B------:R-:W-:Y:S01]  /*13b0*/  IMAD.MOV R5, RZ, RZ, -R5 ;  /* 0x000000ffff057224 */ /* 0x000fe200078e0a05 */
[----:B------:R-:W-:Y:S02]  /*13c0*/  @!P1 IADD3 R2, R2, 0x1, RZ ;  /* 0x0000000102029810 */ /* 0x000fe40007ffe0ff */
[----:B------:R-:W-:Y:S01]  /*13d0*/  ISETP.GE.AND P0, PT, R0, RZ, PT ;  /* 0x000000ff0000720c */ /* 0x000fe20003f06270 */
[----:B------:R-:W-:Y:S01]  /*13e0*/  IMAD R13, R13, R5, R22 ;  /* 0x000000050d0d7224 */ /* 0x000fe200078e0216 */
[----:B------:R-:W-:-:S05]  /*13f0*/  ISETP.NE.AND P1, PT, R14, RZ, PT ;  /* 0x000000ff0e00720c */ /* 0x000fca0003f25270 */
[----:B------:R-:W-:Y:S01]  /*1400*/  @P2 VIADD R2, R2, 0x1 ;  /* 0x0000000102022836 */ /* 0x000fe20000000000 */
[----:B------:R-:W-:Y:S01]  /*1410*/  SHF.R.S32.HI R15, RZ, 0x1f, R13 ;  /* 0x0000001fff0f7819 */ /* 0x000fe2000001140d */
[----:B--2---:R-:W-:Y:S02]  /*1420*/  IMAD R4, R69, R13, RZ ;  /* 0x0000000d45047224 */ /* 0x004fe400078e02ff */
[----:B------:R-:W-:Y:S02]  /*1430*/  IMAD.MOV.U32 R0, RZ, RZ, R2 ;  /* 0x000000ffff007224 */ /* 0x000fe400078e0002 */
[----:B------:R-:W-:Y:S02]  /*1440*/  IMAD R4, R68, R15, R4 ;  /* 0x0000000f44047224 */ /* 0x000fe400078e0204 */
[----:B------:R-:W-:Y:S01]  /*1450*/  @!P0 IMAD.MOV R0, RZ, RZ, -R0 ;  /* 0x000000ffff008224 */ /* 0x000fe200078e0a00 */
[----:B------:R-:W-:-:S04]  /*1460*/  @!P1 LOP3.LUT R0, RZ, R14, RZ, 0x33, !PT ;  /* 0x0000000eff009212 */ /* 0x000fc800078e33ff */
[----:B------:R-:W-:Y:S02]  /*1470*/  SHF.R.S32.HI R30, RZ, 0x1f, R0 ;  /* 0x0000001fff1e7819 */ /* 0x000fe40000011400 */
[----:B------:R-:W-:Y:S02]  /*1480*/  MOV R21, R0 ;  /* 0x0000000000157202 */ /* 0x000fe40000000f00 */
[----:B---3--:R-:W-:Y:S01]  /*1490*/  SHF.R.S32.HI R16, RZ, 0x1f, R12 ;  /* 0x0000001fff107819 */ /* 0x008fe2000001140c */
[----:B------:R-:W-:-:S04]  /*14a0*/  IMAD R3, R7, R12, RZ ;  /* 0x0000000c07037224 */ /* 0x000fc800078e02ff */
[C---:B------:R-:W-:Y:S02]  /*14b0*/  IMAD R3, R6.reuse, R16, R3 ;  /* 0x0000001006037224 */ /* 0x040fe400078e0203 */
[----:B------:R-:W-:-:S05]  /*14c0*/  IMAD.WIDE.U32 R6, R6, R12, RZ ;  /* 0x0000000c06067225 */ /* 0x000fca00078e00ff */
[----:B------:R-:W-:Y:S02]  /*14d0*/  IADD3 R3, R7, R3, RZ ;  /* 0x0000000307037210 */ /* 0x000fe40007ffe0ff */
[----:B------:R-:W-:-:S05]  /*14e0*/  MOV R2, R6 ;  /* 0x0000000600027202 */ /* 0x000fca0000000f00 */
[----:B------:R-:W-:-:S04]  /*14f0*/  IMAD.WIDE.U32 R2, R13, R68, R2 ;  /* 0x000000440d027225 */ /* 0x000fc800078e0002 */
[----:B------:R-:W-:Y:S01]  /*1500*/  IMAD R9, R9, R12, RZ ;  /* 0x0000000c09097224 */ /* 0x000fe200078e02ff */
[----:B------:R-:W-:Y:S01]  /*1510*/  IADD3 R3, R3, R4, RZ ;  /* 0x0000000403037210 */ /* 0x000fe20007ffe0ff */
[----:B------:R-:W-:Y:S02]  /*1520*/  IMAD R4, R11, R0, RZ ;  /* 0x000000000b047224 */ /* 0x000fe400078e02ff */
[----:B------:R-:W-:-:S04]  /*1530*/  IMAD.WIDE.U32 R6, R8, R12, RZ ;  /* 0x0000000c08067225 */ /* 0x000fc800078e00ff */
[----:B------:R-:W-:Y:S02]  /*1540*/  IMAD R9, R8, R16, R9 ;  /* 0x0000001008097224 */ /* 0x000fe400078e0209 */
[----:B------:R-:W-:-:S04]  /*1550*/  IMAD.WIDE.U32 R2, R0, R10, R2 ;  /* 0x0000000a00027225 */ /* 0x000fc800078e0002 */
[----:B------:R-:W-:Y:S01]  /*1560*/  IMAD R4, R10, R30, R4 ;  /* 0x0000001e0a047224 */ /* 0x000fe200078e0204 */
[----:B------:R-:W-:Y:S01]  /*1570*/  IADD3 R9, R7, R9, RZ ;  /* 0x0000000907097210 */ /* 0x000fe20007ffe0ff */
[----:B------:R-:W-:Y:S01]  /*1580*/  IMAD.MOV.U32 R8, RZ, RZ, R6 ;  /* 0x000000ffff087224 */ /* 0x000fe200078e0006 */
[----:B------:R-:W-:Y:S01]  /*1590*/  MOV R23, R2 ;  /* 0x0000000200177202 */ /* 0x000fe20000000f00 */
[----:B------:R-:W-:Y:S01]  /*15a0*/  IMAD.IADD R26, R3, 0x1, R4 ;  /* 0x00000001031a7824 */ /* 0x000fe200078e0204 */
[----:B------:R-:W-:Y:S05]  /*15b0*/  BRA `(.L_x_3266) ;  /* 0x0000000400487947 */ /* 0x000fea0003800000 */
.L_x_3265:
[----:B------:R-:W3:Y:S01]  /*15c0*/  LD.E R11, desc[UR6][R28.64+0x68] ;  /* 0x000068061c0b7980 */ /* 0x000ee2000c101900 */
[----:B------:R-:W-:-:S03]  /*15d0*/  ISETP.NE.AND P3, PT, R20, -0x1, PT ;  /* 0xffffffff1400780c */ /* 0x000fc60003f65270 */
[----:B------:R-:W4:Y:S04]  /*15e0*/  LD.E.64 R68, desc[UR6][R28.64+0x38] ;  /* 0x000038061c447980 */ /* 0x000f28000c101b00 */
[----:B------:R-:W2:Y:S04]  /*15f0*/  LD.E.64 R152, desc[UR6][R28.64+0x40] ;  /* 0x000040061c987980 */ /* 0x000ea8000c101b00 */
[----:B------:R-:W2:Y:S04]  /*1600*/  LD.E.64 R18, desc[UR6][R28.64+0x50] ;  /* 0x000050061c127980 */ /* 0x000ea8000c101b00 */
[----:B------:R-:W2:Y:S04]  /*1610*/  @!P3 LD.E.64 R6, desc[UR6][R28.64+0x20] ;  /* 0x000020061c06b980 */ /* 0x000ea8000c101b00 */
[----:B------:R-:W2:Y:S04]  /*1620*/  @!P3 LD.E.64 R16, desc[UR6][R28.64+0x28] ;  /* 0x000028061c10b980 */ /* 0x000ea8000c101b00 */
[----:B------:R1:W5:Y:S01]  /*1630*/  LD.E.64 R24, desc[UR6][R28.64+0x58] ;  /* 0x000058061c187980 */ /* 0x000362000c101b00 */
[----:B------:R-:W-:-:S02]  /*1640*/  IABS R5, R36 ;  /* 0x0000002400057213 */ /* 0x000fc40000000000 */
[----:B-----5:R-:W-:Y:S02]  /*1650*/  @!P3 SHF.R.S32.HI R13, RZ, 0x1f, R12 ;  /* 0x0000001fff0db819 */ /* 0x020fe4000001140c */
[----:B------:R-:W-:-:S04]  /*1660*/  LEA R22, R34, 0xffffff80, 0x7 ;  /* 0xffffff8022167811 */ /* 0x000fc800078e38ff */
[----:B------:R-:W-:Y:S02]  /*1670*/  SHF.R.S32.HI R15, RZ, 0x1f, R22 ;  /* 0x0000001fff0f7819 */ /* 0x000fe40000011416 */
[----:B---3--:R-:W-:-:S04]  /*1680*/  IABS R8, R11 ;  /* 0x0000000b00087213 */ /* 0x008fc80000000000 */
[----:B------:R-:W3:Y:S08]  /*1690*/  I2F.RP R2, R8 ;  /* 0x0000000800027306 */ /* 0x000ef00000209400 */
[----:B---3--:R-:W3:Y:S02]  /*16a0*/  MUFU.RCP R2, R2 ;  /* 0x0000000200027308 */ /* 0x008ee40000001000 */
[----:B---3--:R-:W-:-:S06]  /*16b0*/  IADD3 R2, R2, 0xffffffe, RZ ;  /* 0x0ffffffe02027810 */ /* 0x008fcc0007ffe0ff */
[----:B------:R-:W3:Y:S01]  /*16c0*/  F2I.FTZ.U32.TRUNC.NTZ R3, R2 ;  /* 0x0000000200037305 */ /* 0x000ee2000021f000 */
[----:B------:R-:W-:Y:S01]  /*16d0*/  IABS R4, R11 ;  /* 0x0000000b00047213 */ /* 0x000fe20000000000 */
[----:B---3--:R-:W-:Y:S01]  /*16e0*/  IMAD.MOV R0, RZ, RZ, -R3 ;  /* 0x000000ffff007224 */ /* 0x008fe200078e0a03 */
[----:B------:R-:W-:-:S03]  /*16f0*/  MOV R2, RZ ;  /* 0x000000ff00027202 */ /* 0x000fc60000000f00 */
[----:B------:R-:W-:-:S04]  /*1700*/  IMAD R0, R0, R8, RZ ;  /* 0x0000000800007224 */ /* 0x000fc800078e02ff */
[----:B------:R-:W-:Y:S01]  /*1710*/  IMAD.HI.U32 R2, R3, R0, R2 ;  /* 0x0000000003027227 */ /* 0x000fe200078e0002 */
[----:B------:R-:W-:-:S03]  /*1720*/  IADD3 R0, RZ, -R4, RZ ;  /* 0x80000004ff007210 */ /* 0x000fc60007ffe0ff */
[----:B------:R-:W-:-:S04]  /*1730*/  IMAD.MOV.U32 R3, RZ, RZ, R5 ;  /* 0x000000ffff037224 */ /* 0x000fc800078e0005 */
[----:B------:R-:W-:Y:S01]  /*1740*/  IMAD.HI.U32 R9, R2, R3, RZ ;  /* 0x0000000302097227 */ /* 0x000fe200078e00ff */
[----:B------:R-:W-:-:S03]  /*1750*/  @!P3 SHF.R.S32.HI R5, RZ, 0x1f, R10 ;  /* 0x0000001fff05b819 */ /* 0x000fc6000001140a */
[----:B------:R-:W-:Y:S02]  /*1760*/  IMAD R0, R9, R0, R3 ;  /* 0x0000000009007224 */ /* 0x000fe400078e0203 */
[----:B----4-:R-:W-:-:S03]  /*1770*/  @!P3 IMAD R2, R69, R10, RZ ;  /* 0x0000000a4502b224 */ /* 0x010fc600078e02ff */
[----:B------:R-:W-:Y:S01]  /*1780*/  ISETP.GT.U32.AND P0, PT, R8, R0, PT ;  /* 0x000000000800720c */ /* 0x000fe20003f04070 */
[----:B------:R-:W-:Y:S02]  /*1790*/  @!P3 IMAD R5, R5, R68, R2 ;  /* 0x000000440505b224 */ /* 0x000fe400078e0202 */
[----:B------:R-:W-:-:S04]  /*17a0*/  @!P3 IMAD.WIDE.U32 R2, R68, R10, RZ ;  /* 0x0000000a4402b225 */ /* 0x000fc800078e00ff */
[----:B------:R-:W-:Y:S01]  /*17b0*/  @P3 IMAD.IADD R4, R10, 0x1, R20 ;  /* 0x000000010a043824 */ /* 0x000fe200078e0214 */
[----:B------:R-:W-:Y:S01]  /*17c0*/  @!P3 IADD3 R3, R3, R5, RZ ;  /* 0x000000050303b210 */ /* 0x000fe20007ffe0ff */
[----:B--2---:R-:W-:Y:S02]  /*17d0*/  @!P3 IMAD R7, R7, R12, RZ ;  /* 0x0000000c0707b224 */ /* 0x004fe400078e02ff */
[-C--:B------:R-:W-:Y:S02]  /*17e0*/  @P3 IMAD R14, R69, R4.reuse, RZ ;  /* 0x00000004450e3224 */ /* 0x080fe400078e02ff */
[----:B------:R-:W-:Y:S02]  /*17f0*/  @!P0 IMAD.IADD R0, R0, 0x1, -R8 ;  /* 0x0000000100008824 */ /* 0x000fe400078e0a08 */
[----:B------:R-:W-:-:S04]  /*1800*/  @P3 IMAD.WIDE.U32 R4, R68, R4, RZ ;  /* 0x0000000444043225 */ /* 0x000fc800078e00ff */
[----:B------:R-:W-:Y:S01]  /*1810*/  @!P3 IMAD.WIDE.U32 R2, R6, R12, R2 ;  /* 0x0000000c0602b225 */ /* 0x000fe200078e0002 */
[----:B------:R-:W-:-:S03]  /*1820*/  ISETP.GE.U32.AND P2, PT, R0, R8, PT ;  /* 0x000000080000720c */ /* 0x000fc60003f46070 */
[----:B------:R-:W-:Y:S01]  /*1830*/  @!P3 IMAD R7, R6, R13, R7 ;  /* 0x0000000d0607b224 */ /* 0x000fe200078e0207 */
[----:B------:R-:W-:Y:S02]  /*1840*/  @P3 IADD3 R5, R5, R14, RZ ;  /* 0x0000000e05053210 */ /* 0x000fe40007ffe0ff */
[----:B------:R-:W-:Y:S01]  /*1850*/  @!P3 MOV R4, R2 ;  /* 0x000000020004b202 */ /* 0x000fe20000000f00 */
[----:B------:R-:W-:Y:S01]  /*1860*/  @!P3 IMAD R2, R153, R10, RZ ;  /* 0x0000000a9902b224 */ /* 0x000fe200078e02ff */
[----:B------:R-:W-:Y:S02]  /*1870*/  @!P3 SHF.R.S32.HI R0, RZ, 0x1f, R10 ;  /* 0x0000001fff00b819 */ /* 0x000fe4000001140a */
[----:B------:R-:W-:Y:S01]  /*1880*/  @!P3 IADD3 R5, R3, R7, RZ ;  /* 0x000000070305b210 */ /* 0x000fe20007ffe0ff */
[----:B------:R-:W-:Y:S01]  /*1890*/  IMAD R3, R69, R22, RZ ;  /* 0x0000001645037224 */ /* 0x000fe200078e02ff */
[----:B------:R-:W-:Y:S01]  /*18a0*/  LOP3.LUT R6, R36, R11, RZ, 0x3c, !PT ;  /* 0x0000000b24067212 */ /* 0x000fe200078e3cff */
[----:B------:R-:W-:-:S02]  /*18b0*/  @!P3 IMAD R8, R0, R152, R2 ;  /* 0x000000980008b224 */ /* 0x000fc400078e0202 */
[----:B------:R-:W-:Y:S01]  /*18c0*/  IMAD R0, R15, R68, R3 ;  /* 0x000000440f007224 */ /* 0x000fe200078e0203 */
[----:B------:R-:W-:Y:S01]  /*18d0*/  MOV R3, R5 ;  /* 0x0000000500037202 */ /* 0x000fe20000000f00 */
[----:B------:R-:W-:Y:S01]  /*18e0*/  IMAD.MOV.U32 R2, RZ, RZ, R4 ;  /* 0x000000ffff027224 */ /* 0x000fe200078e0004 */
[----:B------:R-:W-:Y:S02]  /*18f0*/  ISETP.GE.AND P1, PT, R6, RZ, PT ;  /* 0x000000ff0600720c */ /* 0x000fe40003f26270 */
[----:B------:R-:W-:Y:S02]  /*1900*/  @!P0 IADD3 R9, R9, 0x1, RZ ;  /* 0x0000000109098810 */ /* 0x000fe40007ffe0ff */
[----:B------:R-:W-:Y:S01]  /*1910*/  ISETP.NE.AND P0, PT, R11, RZ, PT ;  /* 0x000000ff0b00720c */ /* 0x000fe20003f05270 */
[----:B------:R-:W-:-:S04]  /*1920*/  IMAD.WIDE.U32 R2, R68, R22, R2 ;  /* 0x0000001644027225 */ /* 0x000fc800078e0002 */
[----:B------:R-:W-:Y:S01]  /*1930*/  @P2 VIADD R9, R9, 0x1 ;  /* 0x0000000109092836 */ /* 0x000fe20000000000 */
[----:B------:R-:W-:Y:S01]  /*1940*/  IADD3 R5, R3, R0, RZ ;  /* 0x0000000003057210 */ /* 0x000fe20007ffe0ff */
[----:B------:R-:W-:-:S04]  /*1950*/  @!P3 IMAD.WIDE.U32 R6, R152, R10, RZ ;  /* 0x0000000a9806b225 */ /* 0x000fc800078e00ff */
[----:B------:R-:W-:Y:S01]  /*1960*/  IMAD.MOV.U32 R0, RZ, RZ, R9 ;  /* 0x000000ffff007224 */ /* 0x000fe200078e0009 */
[----:B------:R-:W-:Y:S02]  /*1970*/  @!P3 IADD3 R3, R7, R8, RZ ;  /* 0x000000080703b210 */ /* 0x000fe40007ffe0ff */
[----:B------:R-:W-:Y:S01]  /*1980*/  MOV R4, R2 ;  /* 0x0000000200047202 */ /* 0x000fe20000000f00 */
[----:B------:R-:W-:Y:S01]  /*1990*/  @!P1 IMAD.MOV R0, RZ, RZ, -R0 ;  /* 0x000000ffff009224 */ /* 0x000fe200078e0a00 */
[----:B------:R-:W-:Y:S02]  /*19a0*/  @P3 IADD3 R8, R10, R20, RZ ;  /* 0x000000140a083210 */ /* 0x000fe40007ffe0ff */
[----:B------:R-:W-:Y:S02]  /*19b0*/  @!P3 MOV R2, R6 ;  /* 0x000000060002b202 */ /* 0x000fe40000000f00 */
[----:B------:R-:W-:Y:S01]  /*19c0*/  @!P0 LOP3.LUT R0, RZ, R11, RZ, 0x33, !PT ;  /* 0x0000000bff008212 */ /* 0x000fe200078e33ff */
[----:B------:R-:W-:Y:S01]  /*19d0*/  @!P3 IMAD R7, R17, R12, RZ ;  /* 0x0000000c1107b224 */ /* 0x000fe200078e02ff */
[----:B------:R-:W-:Y:S01]  /*19e0*/  @!P3 SHF.R.S32.HI R6, RZ, 0x1f, R12 ;  /* 0x0000001fff06b819 */ /* 0x000fe2000001140c */
[----:B------:R-:W-:Y:S01]  /*19f0*/  @P3 IMAD R11, R153, R8, RZ ;  /* 0x00000008990b3224 */ /* 0x000fe200078e02ff */
[----:B------:R-:W-:Y:S01]  /*1a00*/  SHF.R.S32.HI R30, RZ, 0x1f, R0 ;  /* 0x0000001fff1e7819 */ /* 0x000fe20000011400 */
[----:B------:R-:W-:-:S02]  /*1a10*/  IMAD R10, R19, R0, RZ ;  /* 0x00000000130a7224 */ /* 0x000fc400078e02ff */
[----:B------:R-:W-:-:S04]  /*1a20*/  @P3 IMAD.WIDE.U32 R8, R152, R8, RZ ;  /* 0x0000000898083225 */ /* 0x000fc800078e00ff */
[C---:B------:R-:W-:Y:S02]  /*1a30*/  @!P3 IMAD R13, R16.reuse, R6, R7 ;  /* 0x00000006100db224 */ /* 0x040fe400078e0207 */
[----:B------:R-:W-:Y:S01]  /*1a40*/  @!P3 IMAD.WIDE.U32 R6, R16, R12, R2 ;  /* 0x0000000c1006b225 */ /* 0x000fe200078e0002 */
[----:B------:R-:W-:-:S03]  /*1a50*/  @P3 IADD3 R9, R9, R11, RZ ;  /* 0x0000000b09093210 */ /* 0x000fc60007ffe0ff */
[----:B------:R-:W-:-:S04]  /*1a60*/  IMAD.WIDE.U32 R2, R18, R0, R4 ;  /* 0x0000000012027225 */ /* 0x000fc800078e0004 */
[----:B------:R-:W-:Y:S01]  /*1a70*/  IMAD R4, R18, R30, R10 ;  /* 0x0000001e12047224 */ /* 0x000fe200078e020a */
[----:B------:R-:W-:Y:S01]  /*1a80*/  @!P3 MOV R8, R6 ;  /* 0x000000060008b202 */ /* 0x000fe20000000f00 */
[----:B------:R-:W-:Y:S01]  /*1a90*/  @!P3 IMAD.IADD R9, R7, 0x1, R13 ;  /* 0x000000010709b824 */ /* 0x000fe200078e020d */
[----:B------:R-:W-:Y:S01]  /*1aa0*/  MOV R23, R2 ;  /* 0x0000000200177202 */ /* 0x000fe20000000f00 */
[----:B------:R-:W-:Y:S01]  /*1ab0*/  IMAD.IADD R26, R3, 0x1, R4 ;  /* 0x00000001031a7824 */ /* 0x000fe200078e0204 */
[----:B------:R-:W-:Y:S02]  /*1ac0*/  MOV R13, R22 ;  /* 0x00000016000d7202 */ /* 0x000fe40000000f00 */
[----:B-1----:R-:W-:Y:S02]  /*1ad0*/  MOV R21, R0 ;  /* 0x0000000000157202 */ /* 0x002fe40000000f00 */
.L_x_3266:
[----:B------:R-:W-:Y:S05]  /*1ae0*/  BSYNC B0 ;  /* 0x0000000000007941 */ /* 0x000fea0003800000 */
.L_x_3264:
        /* <DEDUP_REMOVED lines=18> */
[----:B------:R-:W-:-:S04]  /*1c10*/  IMAD R0, R15, R152, RZ ;  /* 0x000000980f007224 */ /* 0x000fc800078e02ff */
[----:B------:R-:W-:Y:S01]  /*1c20*/  IMAD.X R3, R17, 0x1, R9, P1 ;  /* 0x0000000111037824 */ /* 0x000fe200008e0609 */
[----:B------:R-:W-:Y:S01]  /*1c30*/  LOP3.LUT R9, R8, 0x1c0, RZ, 0xc0, !PT ;  /* 0x000001c008097812 */ /* 0x000fe200078ec0ff */
[----:B------:R-:W-:Y:S01]  /*1c40*/  IMAD R8, R13, R153, R0 ;  /* 0x000000990d087224 */ /* 0x000fe200078e0200 */
[----:B------:R-:W-:Y:S02]  /*1c50*/  LEA.HI R211, R27, R210, RZ, 0x4 ;  /* 0x000000d21bd37211 */ /* 0x000fe400078f20ff */
[----:B------:R-:W-:Y:S02]  /*1c60*/  LOP3.LUT R0, R9, 0x38, R16, 0xf8, !PT ;  /* 0x0000003809007812 */ /* 0x000fe400078ef810 */
[----:B------:R-:W-:Y:S01]  /*1c70*/  SHF.R.U32.HI R9, RZ, 0x3, R9 ;  /* 0x00000003ff097819 */ /* 0x000fe20000011609 */
[----:B------:R-:W-:Y:S01]  /*1c80*/  IMAD.WIDE.U32 R2, R13, R152, R2 ;  /* 0x000000980d027225 */ /* 0x000fe200078e0002 */
[----:B------:R-:W-:Y:S02]  /*1c90*/  LEA.HI R13, R27, R210, RZ, 0x6 ;  /* 0x000000d21b0d7211 */ /* 0x000fe400078f30ff */
[----:B------:R-:W-:-:S02]  /*1ca0*/  LOP3.LUT R12, R0, R9, RZ, 0x3c, !PT ;  /* 0x00000009000c7212 */ /* 0x000fc400078e3cff */
[----:B------:R-:W-:Y:S01]  /*1cb0*/  LOP3.LUT R0, R211, 0xfffffff0, RZ, 0xc0, !PT ;  /* 0xfffffff0d3007812 */ /* 0x000fe200078ec0ff */
[----:B------:R-:W-:Y:S01]  /*1cc0*/  IMAD.IADD R3, R3, 0x1, R8 ;  /* 0x0000000103037824 */ /* 0x000fe200078e0208 */
[----:B------:R-:W-:Y:S01]  /*1cd0*/  SHF.L.U32 R9, R13, 0x3, RZ ;  /* 0x000000030d097819 */ /* 0x000fe200000006ff */
[----:B------:R-:W-:Y:S02]  /*1ce0*/  IMAD R8, R25, R21, RZ ;  /* 0x0000001519087224 */ /* 0x000fe400078e02ff */
[----:B------:R-:W-:Y:S01]  /*1cf0*/  IMAD.IADD R0, R210, 0x1, -R0 ;  /* 0x00000001d2007824 */ /* 0x000fe200078e0a00 */
[----:B------:R-:W-:Y:S01]  /*1d00*/  LOP3.LUT R235, R12, 0xfffffe00, R9, 0xf8, !PT ;  /* 0xfffffe000ceb7812 */ /* 0x000fe200078ef809 */
[-C--:B------:R-:W-:Y:S01]  /*1d10*/  IMAD R12, R30, R24.reuse, R8 ;  /* 0x000000181e0c7224 */ /* 0x080fe200078e0208 */
[----:B------:R-:W-:Y:S01]  /*1d20*/  SHF.R.S32.HI R213, RZ, 0x1f, R35 ;  /* 0x0000001fffd57819 */ /* 0x000fe20000011423 */
[----:B------:R-:W-:Y:S01]  /*1d30*/  IMAD.WIDE.U32 R2, R21, R24, R2 ;  /* 0x0000001815027225 */ /* 0x000fe200078e0002 */
[----:B------:R-:W-:-:S03]  /*1d40*/  SHF.R.S32.HI R8, RZ, 0x1f, R0 ;  /* 0x0000001fff087819 */ /* 0x000fc60000011400 */
[----:B------:R-:W-:Y:S01]  /*1d50*/  IMAD.IADD R3, R3, 0x1, R12 ;  /* 0x0000000103037824 */ /* 0x000fe200078e020c */
[----:B------:R-:W-:-:S04]  /*1d60*/  LEA.HI R206, R8, R0, RZ, 0x3 ;  /* 0x0000000008ce7211 */ /* 0x000fc800078f18ff */
[----:B------:R-:W-:Y:S02]  /*1d70*/  LOP3.LUT R14, R206, 0xfffffff8, RZ, 0xc0, !PT ;  /* 0xfffffff8ce0e7812 */ /* 0x000fe400078ec0ff */
[----:B------:R-:W-:-:S03]  /*1d80*/  SHF.R.S32.HI R107, RZ, 0x1f, R106 ;  /* 0x0000001fff6b7819 */ /* 0x000fc6000001146a */
[----:B------:R-:W-:Y:S01]  /*1d90*/  IMAD.IADD R204, R0, 0x1, -R14 ;  /* 0x0000000100cc7824 */ /* 0x000fe200078e0a0e */
[----:B------:R-:W-:Y:S01]  /*1da0*/  IADD3 R20, R16, 0x40, RZ ;  /* 0x0000004010147810 */ /* 0x000fe20007ffe0ff */
[----:B------:R-:W-:Y:S01]  /*1db0*/  IMAD R0, R153, R106, RZ ;  /* 0x0000006a99007224 */ /* 0x000fe200078e02ff */
[----:B------:R-:W-:Y:S01]  /*1dc0*/  SHF.R.S32.HI R199, RZ, 0x1f, R36 ;  /* 0x0000001fffc77819 */ /* 0x000fe20000011424 */
[----:B------:R-:W-:-:S04]  /*1dd0*/  IMAD.WIDE.U32 R2, R106, R152, R2 ;  /* 0x000000986a027225 */ /* 0x000fc800078e0002 */
[----:B------:R-:W-:-:S04]  /*1de0*/  IMAD R0, R107, R152, R0 ;  /* 0x000000986b007224 */ /* 0x000fc800078e0200 */
[----:B------:R-:W-:Y:S02]  /*1df0*/  IMAD.IADD R0, R3, 0x1, R0 ;  /* 0x0000000103007824 */ /* 0x000fe400078e0200 */
[----:B------:R-:W-:Y:S02]  /*1e00*/  IMAD.MOV.U32 R41, RZ, RZ, 0x10 ;  /* 0x00000010ff297424 */ /* 0x000fe400078e00ff */
[----:B------:R-:W-:Y:S01]  /*1e10*/  IMAD.MOV.U32 R40, RZ, RZ, 0x20 ;  /* 0x00000020ff287424 */ /* 0x000fe200078e00ff */
[C---:B------:R-:W-:Y:S01]  /*1e20*/  SHF.L.U64.HI R247, R68.reuse, 0x4, R69 ;  /* 0x0000000444f77819 */ /* 0x040fe20000010245 */
[----:B------:R-:W-:Y:S01]  /*1e30*/  IMAD.SHL.U32 R244, R68, 0x10, RZ ;  /* 0x0000001044f47824 */ /* 0x000fe200078e00ff */
[C---:B------:R-:W-:Y:S01]  /*1e40*/  SHF.L.U64.HI R249, R152.reuse, 0x4, R153 ;  /* 0x0000000498f97819 */ /* 0x040fe20000010299 */
[----:B------:R-:W-:Y:S01]  /*1e50*/  IMAD.SHL.U32 R208, R197, 0x4, RZ ;  /* 0x00000004c5d07824 */ /* 0x000fe200078e00ff */
[----:B------:R-:W-:Y:S01]  /*1e60*/  SHF.L.U32 R248, R152, 0x4, RZ ;  /* 0x0000000498f87819 */ /* 0x000fe200000006ff */
[----:B--2---:R-:W-:-:S04]  /*1e70*/  @P0 IMAD.WIDE.U32 R8, R4, R37, RZ ;  /* 0x0000002504080225 */ /* 0x004fc800078e00ff */
[----:B---3--:R-:W-:-:S04]  /*1e80*/  @!P0 IMAD R13, R7, R35, RZ ;  /* 0x00000023070d8224 */ /* 0x008fc800078e02ff */
[C---:B------:R-:W-:Y:S02]  /*1e90*/  @!P0 IMAD R15, R6.reuse, R213, R13 ;  /* 0x000000d5060f8224 */ /* 0x040fe400078e020d */
[----:B------:R-:W-:-:S04]  /*1ea0*/  @!P0 IMAD.WIDE.U32 R12, R6, R35, RZ ;  /* 0x00000023060c8225 */ /* 0x000fc800078e00ff */
[----:B------:R-:W-:Y:S02]  /*1eb0*/  @P0 IMAD.MOV.U32 R6, RZ, RZ, R8 ;  /* 0x000000ffff060224 */ /* 0x000fe400078e0008 */
[----:B------:R-:W-:Y:S02]  /*1ec0*/  @P0 IMAD R7, R5, R37, RZ ;  /* 0x0000002505070224 */ /* 0x000fe400078e02ff */
[----:B------:R-:W-:-:S03]  /*1ed0*/  @!P0 IMAD.MOV.U32 R6, RZ, RZ, R12 ;  /* 0x000000ffff068224 */ /* 0x000fc600078e000c */
[----:B------:R-:W-:Y:S01]  /*1ee0*/  @P0 IADD3 R7, R9, R7, RZ ;  /* 0x0000000709070210 */ /* 0x000fe20007ffe0ff */
[----:B------:R-:W-:Y:S01]  /*1ef0*/  @!P0 IMAD.IADD R7, R13, 0x1, R15 ;  /* 0x000000010d078824 */ /* 0x000fe200078e020f */
[----:B------:R-:W-:Y:S01]  /*1f00*/  IADD3 R6, P1, R16, R6, RZ ;  /* 0x0000000610067210 */ /* 0x000fe20007f3e0ff */
[----:B------:R-:W-:Y:S01]  /*1f10*/  IMAD R9, R11, R36, RZ ;  /* 0x000000240b097224 */ /* 0x000fe200078e02ff */
[----:B------:R-:W-:-:S03]  /*1f20*/  @P0 MOV R173, R5 ;  /* 0x0000000500ad0202 */ /* 0x000fc60000000f00 */
[----:B------:R-:W-:Y:S01]  /*1f30*/  IMAD.X R7, R17, 0x1, R7, P1 ;  /* 0x0000000111077824 */ /* 0x000fe200008e0607 */
[----:B----4-:R-:W-:Y:S01]  /*1f40*/  ISETP.GE.AND P1, PT, R20, R184, PT ;  /* 0x000000b81400720c */ /* 0x010fe20003f26270 */
[--C-:B------:R-:W-:Y:S02]  /*1f50*/  @P0 IMAD.MOV.U32 R172, RZ, RZ, R4.reuse ;  /* 0x000000ffffac0224 */ /* 0x100fe400078e0004 */
[----:B------:R-:W-:Y:S01]  /*1f60*/  @!P0 IMAD.MOV.U32 R172, RZ, RZ, R4 ;  /* 0x000000ffffac8224 */ /* 0x000fe200078e0004 */
[----:B------:R-:W-:Y:S01]  /*1f70*/  SEL R8, RZ, 0xffffffff, P1 ;  /* 0xffffffffff087807 */ /* 0x000fe20000800000 */
[----:B------:R-:W-:Y:S01]  /*1f80*/  @!P0 IMAD.MOV.U32 R173, RZ, RZ, R5 ;  /* 0x000000ffffad8224 */ /* 0x000fe200078e0005 */
[----:B------:R-:W-:Y:S01]  /*1f90*/  LEA R205, P0, R2, R18, 0x1 ;  /* 0x0000001202cd7211 */ /* 0x000fe200078008ff */
[----:B------:R-:W-:Y:S02]  /*1fa0*/  IMAD R9, R10, R199, R9 ;  /* 0x000000c70a097224 */ /* 0x000fe400078e0209 */
[----:B------:R-:W-:Y:S01]  /*1fb0*/  IMAD.WIDE.U32 R4, R36, R10, R6 ;  /* 0x0000000a24047225 */ /* 0x000fe200078e0006 */
[----:B------:R-:W-:-:S03]  /*1fc0*/  ISETP.GE.AND P2, PT, R16, R184, PT ;  /* 0x000000b81000720c */ /* 0x000fc60003f46270 */
[----:B------:R-:W-:Y:S01]  /*1fd0*/  IMAD.WIDE R6, R31, 0x40, R106 ;  /* 0x000000401f067825 */ /* 0x000fe200078e026a */
[----:B------:R-:W-:-:S03]  /*1fe0*/  LEA.HI.X R203, R2, R19, R0, 0x1, P0 ;  /* 0x0000001302cb7211 */ /* 0x000fc600000f0c00 */
[----:B------:R-:W-:Y:S02]  /*1ff0*/  IMAD.IADD R3, R5, 0x1, R9 ;  /* 0x0000000105037824 */ /* 0x000fe400078e0209 */
[----:B------:R-:W-:Y:S01]  /*2000*/  IMAD R5, R7, R172, RZ ;  /* 0x000000ac07057224 */ /* 0x000fe200078e02ff */
[----:B------:R-:W-:Y:S01]  /*2010*/  SEL R7, RZ, 0x1, P2 ;  /* 0x00000001ff077807 */ /* 0x000fe20001000000 */
[----:B------:R-:W-:-:S05]  /*2020*/  IMAD.SHL.U32 R0, R8, 0x2, RZ ;  /* 0x0000000208007824 */ /* 0x000fca00078e00ff */
[----:B------:R-:W-:Y:S02]  /*2030*/  LOP3.LUT R238, R0, 0x2, R7, 0xe2, !PT ;  /* 0x0000000200ee7812 */ /* 0x000fe400078ee207 */
[----:B------:R-:W-:Y:S02]  /*2040*/  SHF.R.S32.HI R0, RZ, 0x1f, R150 ;  /* 0x0000001fff007819 */ /* 0x000fe40000011496 */
[----:B------:R-:W-:Y:S02]  /*2050*/  MOV R2, R4 ;  /* 0x0000000400027202 */ /* 0x000fe40000000f00 */
[----:B------:R-:W-:-:S04]  /*2060*/  LEA.HI R0, R0, R150, RZ, 0x7 ;  /* 0x0000009600007211 */ /* 0x000fc800078f38ff */
[----:B------:R-:W-:Y:S01]  /*2070*/  SHF.R.S32.HI R4, RZ, 0x7, R0 ;  /* 0x00000007ff047819 */ /* 0x000fe20000011400 */
[----:B------:R-:W-:Y:S01]  /*2080*/  IMAD.WIDE.U32 R174, R6, R172, R2 ;  /* 0x000000ac06ae7225 */ /* 0x000fe200078e0002 */
[----:B------:R-:W-:Y:S02]  /*2090*/  IADD3 R2, P0, R16, R23, RZ ;  /* 0x0000001710027210 */ /* 0x000fe40007f1e0ff */
[----:B------:R-:W-:Y:S02]  /*20a0*/  VIMNMX R125, RZ, R4, !PT ;  /* 0x00000004ff7d7248 */ /* 0x000fe40007fe0100 */
[----:B------:R-:W-:Y:S02]  /*20b0*/  R2P PR, R204, 0x6 ;  /* 0x00000006cc007804 */ /* 0x000fe40000000000 */
[----:B------:R-:W-:Y:S01]  /*20c0*/  ISETP.GT.AND P3, PT, R34, R125, PT ;  /* 0x0000007d2200720c */ /* 0x000fe20003f64270 */
[----:B------:R-:W-:Y:S02]  /*20d0*/  IMAD.X R3, R17, 0x1, R26, P0 ;  /* 0x0000000111037824 */ /* 0x000fe400000e061a */
[----:B------:R-:W-:-:S02]  /*20e0*/  IMAD R0, R69, R106, RZ ;  /* 0x0000006a45007224 */ /* 0x000fc400078e02ff */
[----:B------:R-:W-:Y:S01]  /*20f0*/  IMAD R8, R6, R173, R5 ;  /* 0x000000ad06087224 */ /* 0x000fe200078e0205 */
[----:B------:R-:W-:Y:S01]  /*2100*/  LEA.HI R6, R27, R210, RZ, 0x5 ;  /* 0x000000d21b067211 */ /* 0x000fe200078f28ff */
[----:B------:R-:W-:-:S04]  /*2110*/  IMAD.WIDE.U32 R192, R106, R68, R2 ;  /* 0x000000446ac07225 */ /* 0x000fc800078e0002 */
[----:B------:R-:W-:Y:S01]  /*2120*/  IMAD R0, R107, R68, R0 ;  /* 0x000000446b007224 */ /* 0x000fe200078e0200 */
[----:B------:R-:W-:Y:S02]  /*2130*/  LOP3.LUT R5, R6, 0xffffffe0, RZ, 0xc0, !PT ;  /* 0xffffffe006057812 */ /* 0x000fe400078ec0ff */
[----:B------:R-:W-:Y:S02]  /*2140*/  LEA R243, P0, R192, R186, 0x1 ;  /* 0x000000bac0f37211 */ /* 0x000fe400078008ff */
[----:B------:R-:W-:Y:S01]  /*2150*/  IADD3 R191, R193, R0, RZ ;  /* 0x00000000c1bf7210 */ /* 0x000fe20007ffe0ff */
[----:B------:R-:W-:Y:S01]  /*2160*/  @!P4 IMAD.MOV.U32 R32, RZ, RZ, RZ ;  /* 0x000000ffff20c224 */ /* 0x000fe200078e00ff */
[----:B------:R-:W-:Y:S01]  /*2170*/  SHF.R.S32.HI R209, RZ, 0x5, R6 ;  /* 0x00000005ffd17819 */ /* 0x000fe20000011406 */
[----:B------:R-:W-:Y:S01]  /*2180*/  IMAD.IADD R207, R210, 0x1, -R5 ;  /* 0x00000001d2cf7824 */ /* 0x000fe200078e0a05 */
        /* <DEDUP_REMOVED lines=16> */
[C---:B------:R-:W-:Y:S01]  /*2290*/  IMAD.SHL.U32 R94, R68.reuse, 0x40, RZ ;  /* 0x00000040445e7824 */ /* 0x040fe200078e00ff */
[----:B------:R-:W-:Y:S01]  /*22a0*/  SHF.L.U64.HI R113, R68, 0x6, R69 ;  /* 0x0000000644717819 */ /* 0x000fe20000010245 */
[----:B------:R-:W-:Y:S01]  /*22b0*/  IMAD.WIDE.U32 R148, R152, 0x60, RZ ;  /* 0x0000006098947825 */ /* 0x000fe200078e00ff */
[----:B------:R-:W-:-:S02]  /*22c0*/  IADD3 R71, R106, 0x20, RZ ;  /* 0x000000206a477810 */ /* 0x000fc40007ffe0ff */
[----:B------:R-:W-:Y:S01]  /*22d0*/  IADD3 R73, R106, 0x50, RZ ;  /* 0x000000506a497810 */ /* 0x000fe20007ffe0ff */
[----:B------:R-:W-:Y:S01]  /*22e0*/  IMAD.WIDE.U32 R144, R152, 0xc0, RZ ;  /* 0x000000c098907825 */ /* 0x000fe200078e00ff */
[C---:B------:R-:W-:Y:S02]  /*22f0*/  SHF.L.U64.HI R119, R68.reuse, 0x5, R69 ;  /* 0x0000000544777819 */ /* 0x040fe40000010245 */
[----:B------:R-:W-:Y:S01]  /*2300*/  SHF.L.U32 R98, R68, 0x5, RZ ;  /* 0x0000000544627819 */ /* 0x000fe200000006ff */
[C---:B------:R-:W-:Y:S01]  /*2310*/  IMAD.WIDE.U32 R146, R152.reuse, 0xa0, RZ ;  /* 0x000000a098927825 */ /* 0x040fe200078e00ff */
[----:B------:R-:W-:Y:S02]  /*2320*/  MOV R48, R243 ;  /* 0x000000f300307202 */ /* 0x000fe40000000f00 */
[----:B------:R-:W-:Y:S01]  /*2330*/  MOV R64, R205 ;  /* 0x000000cd00407202 */ /* 0x000fe20000000f00 */
[----:B------:R-:W-:-:S04]  /*2340*/  IMAD.WIDE.U32 R142, R152, 0xe0, RZ ;  /* 0x000000e0988e7825 */ /* 0x000fc800078e00ff */
[C---:B------:R-:W-:Y:S02]  /*2350*/  VIADD R67, R106.reuse, 0x10 ;  /* 0x000000106a437836 */ /* 0x040fe40000000000 */
[C---:B------:R-:W-:Y:S02]  /*2360*/  VIADD R70, R106.reuse, 0x30 ;  /* 0x000000306a467836 */ /* 0x040fe40000000000 */
[C---:B------:R-:W-:Y:S02]  /*2370*/  VIADD R74, R106.reuse, 0x40 ;  /* 0x000000406a4a7836 */ /* 0x040fe40000000000 */
[C---:B------:R-:W-:Y:S02]  /*2380*/  VIADD R72, R106.reuse, 0x60 ;  /* 0x000000606a487836 */ /* 0x040fe40000000000 */
[----:B------:R-:W-:Y:S02]  /*2390*/  VIADD R75, R106, 0x70 ;  /* 0x000000706a4b7836 */ /* 0x000fe40000000000 */
[----:B------:R-:W-:-:S02]  /*23a0*/  IMAD.MOV.U32 R49, RZ, RZ, R245 ;  /* 0x000000ffff317224 */ /* 0x000fc400078e00f5 */
[----:B------:R-:W-:Y:S02]  /*23b0*/  IMAD.MOV.U32 R63, RZ, RZ, R203 ;  /* 0x000000ffff3f7224 */ /* 0x000fe400078e00cb */
[----:B--2---:R-:W-:-:S04]  /*23c0*/  IMAD R23, R5, R35, RZ ;  /* 0x0000002305177224 */ /* 0x004fc800078e02ff */
[----:B------:R-:W-:Y:S02]  /*23d0*/  IMAD R23, R4, R213, R23 ;  /* 0x000000d504177224 */ /* 0x000fe400078e0217 */
[----:B------:R-:W-:-:S04]  /*23e0*/  IMAD.WIDE.U32 R4, R35, R4, R16 ;  /* 0x0000000423047225 */ /* 0x000fc800078e0010 */
[----:B---3--:R-:W-:Y:S02]  /*23f0*/  IMAD R0, R7, R35, RZ ;  /* 0x0000002307007224 */ /* 0x008fe400078e02ff */
[----:B------:R-:W-:Y:S01]  /*2400*/  IMAD.IADD R7, R5, 0x1, R23 ;  /* 0x0000000105077824 */ /* 0x000fe200078e0217 */
[C---:B----4-:R-:W-:Y:S01]  /*2410*/  SHF.L.U32 R194, R56.reuse, 0x4, RZ ;  /* 0x0000000438c27819 */ /* 0x050fe200000006ff */
[----:B------:R-:W-:Y:S01]  /*2420*/  IMAD.WIDE.U32 R10, R35, R6, R16 ;  /* 0x00000006230a7225 */ /* 0x000fe200078e0010 */
[C-C-:B------:R-:W-:Y:S02]  /*2430*/  SHF.L.U64.HI R195, R56.reuse, 0x4, R57.reuse ;  /* 0x0000000438c37819 */ /* 0x140fe40000010239 */
[--C-:B------:R-:W-:Y:S01]  /*2440*/  SHF.L.U64.HI R189, R56, 0x5, R57.reuse ;  /* 0x0000000538bd7819 */ /* 0x100fe20000010239 */
[----:B------:R-:W-:Y:S01]  /*2450*/  IMAD R5, R6, R213, R0 ;  /* 0x000000d506057224 */ /* 0x000fe200078e0200 */
[----:B------:R-:W-:Y:S01]  /*2460*/  SHF.R.S32.HI R0, RZ, 0x1f, R22 ;  /* 0x0000001fff007819 */ /* 0x000fe20000011416 */
[-C--:B------:R-:W-:Y:S01]  /*2470*/  IMAD R23, R3, R22.reuse, RZ ;  /* 0x0000001603177224 */ /* 0x080fe200078e02ff */
[C---:B------:R-:W-:Y:S01]  /*2480*/  SHF.L.U64.HI R200, R56.reuse, 0x6, R57 ;  /* 0x0000000638c87819 */ /* 0x040fe20000010239 */
[----:B------:R-:W-:Y:S01]  /*2490*/  IMAD.MOV.U32 R6, RZ, RZ, R4 ;  /* 0x000000ffff067224 */ /* 0x000fe200078e0004 */
[----:B------:R-:W-:Y:S01]  /*24a0*/  IADD3 R5, R11, R5, RZ ;  /* 0x000000050b057210 */ /* 0x000fe20007ffe0ff */
[----:B------:R-:W-:Y:S01]  /*24b0*/  IMAD R11, R57, R22, RZ ;  /* 0x00000016390b7224 */ /* 0x000fe200078e02ff */
[----:B------:R-:W-:Y:S01]  /*24c0*/  SHF.L.U32 R196, R56, 0x6, RZ ;  /* 0x0000000638c47819 */ /* 0x000fe200000006ff */
[----:B------:R-:W-:-:S02]  /*24d0*/  IMAD.MOV.U32 R4, RZ, RZ, R10 ;  /* 0x000000ffff047224 */ /* 0x000fc400078e000a */
[-C--:B------:R-:W-:Y:S02]  /*24e0*/  IMAD R23, R2, R0.reuse, R23 ;  /* 0x0000000002177224 */ /* 0x080fe400078e0217 */
[C---:B------:R-:W-:Y:S02]  /*24f0*/  IMAD R0, R56.reuse, R0, R11 ;  /* 0x0000000038007224 */ /* 0x040fe400078e020b */
[----:B------:R-:W-:-:S04]  /*2500*/  IMAD.WIDE.U32 R4, R56, R22, R4 ;  /* 0x0000001638047225 */ /* 0x000fc800078e0004 */
[----:B------:R-:W-:Y:S01]  /*2510*/  IMAD.WIDE.U32 R6, R2, R22, R6 ;  /* 0x0000001602067225 */ /* 0x000fe200078e0006 */
[----:B------:R-:W-:-:S03]  /*2520*/  IADD3 R5, R5, R0, RZ ;  /* 0x0000000005057210 */ /* 0x000fc60007ffe0ff */
[----:B------:R-:W-:Y:S02]  /*2530*/  IMAD.IADD R7, R7, 0x1, R23 ;  /* 0x0000000107077824 */ /* 0x000fe400078e0217 */
[-C--:B------:R-:W-:Y:S02]  /*2540*/  IMAD R9, R9, R21.reuse, RZ ;  /* 0x0000001509097224 */ /* 0x080fe400078e02ff */
[-C--:B------:R-:W-:Y:S02]  /*2550*/  IMAD R0, R13, R21.reuse, RZ ;  /* 0x000000150d007224 */ /* 0x080fe400078e02ff */
[C---:B------:R-:W-:Y:S01]  /*2560*/  IMAD R11, R8.reuse, R30, R9 ;  /* 0x0000001e080b7224 */ /* 0x040fe200078e0209 */
[----:B------:R-:W-:Y:S01]  /*2570*/  SHF.R.S32.HI R9, RZ, 0x1f, R150 ;  /* 0x0000001fff097819 */ /* 0x000fe20000011496 */
[----:B------:R-:W-:Y:S01]  /*2580*/  IMAD.WIDE.U32 R6, R8, R21, R6 ;  /* 0x0000001508067225 */ /* 0x000fe200078e0006 */
[----:B------:R-:W-:-:S03]  /*2590*/  IADD3 R8, P0, -R150, R106, RZ ;  /* 0x0000006a96087210 */ /* 0x000fc60007f1e1ff */
[C---:B------:R-:W-:Y:S01]  /*25a0*/  IMAD R10, R12.reuse, R30, R0 ;  /* 0x0000001e0c0a7224 */ /* 0x040fe200078e0200 */
[----:B------:R-:W-:Y:S01]  /*25b0*/  LEA.HI R0, R31, R31, RZ, 0x1 ;  /* 0x0000001f1f007211 */ /* 0x000fe200078f08ff */
[----:B------:R-:W-:-:S03]  /*25c0*/  IMAD.WIDE.U32 R4, R12, R21, R4 ;  /* 0x000000150c047225 */ /* 0x000fc600078e0004 */
[----:B------:R-:W-:Y:S01]  /*25d0*/  SHF.R.S32.HI R0, RZ, 0x1, R0 ;  /* 0x00000001ff007819 */ /* 0x000fe20000011400 */
[----:B------:R-:W-:Y:S01]  /*25e0*/  IMAD.X R9, R107, 0x1, ~R9, P0 ;  /* 0x000000016b097824 */ /* 0x000fe200000e0e09 */
[----:B------:R-:W-:Y:S01]  /*25f0*/  IADD3 R5, R5, R10, RZ ;  /* 0x0000000a05057210 */ /* 0x000fe20007ffe0ff */
[----:B-----5:R-:W-:Y:S01]  /*2600*/  IMAD.IADD R22, R32, 0x1, R22 ;  /* 0x0000000120167824 */ /* 0x020fe200078e0216 */
[C---:B------:R-:W-:Y:S01]  /*2610*/  SHF.L.U32 R76, R0.reuse, 0x4, RZ ;  /* 0x00000004004c7819 */ /* 0x040fe200000006ff */
[----:B------:R-:W-:Y:S01]  /*2620*/  IMAD.IADD R7, R7, 0x1, R11 ;  /* 0x0000000107077824 */ /* 0x000fe200078e020b */
[C---:B------:R-:W-:Y:S01]  /*2630*/  SHF.L.U32 R102, R0.reuse, 0x6, RZ ;  /* 0x0000000600667819 */ /* 0x040fe200000006ff */
[C---:B------:R-:W-:Y:S01]  /*2640*/  IMAD R11, R9.reuse, R2, RZ ;  /* 0x00000002090b7224 */ /* 0x040fe200078e02ff */
[----:B------:R-:W-:Y:S01]  /*2650*/  SHF.R.S32.HI R182, RZ, 0x1f, R76 ;  /* 0x0000001fffb67819 */ /* 0x000fe2000001144c */
[----:B------:R-:W-:Y:S01]  /*2660*/  IMAD R10, R9, R56, RZ ;  /* 0x00000038090a7224 */ /* 0x000fe200078e02ff */
[----:B------:R-:W-:Y:S01]  /*2670*/  SHF.R.S32.HI R179, RZ, 0x1f, R102 ;  /* 0x0000001fffb37819 */ /* 0x000fe20000011466 */
[----:B------:R-:W-:-:S02]  /*2680*/  IMAD R22, R0, R22, RZ ;  /* 0x0000001600167224 */ /* 0x000fc400078e02ff */
[----:B------:R-:W-:Y:S02]  /*2690*/  IMAD R9, R106, R0, R208 ;  /* 0x000000006a097224 */ /* 0x000fe400078e02d0 */
[-C--:B------:R-:W-:Y:S01]  /*26a0*/  IMAD R11, R3, R8.reuse, R11 ;  /* 0x00000008030b7224 */ /* 0x080fe200078e020b */
[----:B------:R-:W-:Y:S01]  /*26b0*/  SHF.R.S32.HI R12, RZ, 0x1f, R22 ;  /* 0x0000001fff0c7819 */ /* 0x000fe20000011416 */
[----:B------:R-:W-:Y:S01]  /*26c0*/  IMAD.WIDE.U32 R6, R2, R8, R6 ;  /* 0x0000000802067225 */ /* 0x000fe200078e0006 */
[----:B------:R-:W-:-:S03]  /*26d0*/  IADD3 R21, P3, R22, R9, RZ ;  /* 0x0000000916157210 */ /* 0x000fc60007f7e0ff */
[-C--:B------:R-:W-:Y:S01]  /*26e0*/  IMAD R10, R57, R8.reuse, R10 ;  /* 0x00000008390a7224 */ /* 0x080fe200078e020a */
[----:B------:R-:W-:Y:S01]  /*26f0*/  IADD3 R7, R7, R11, RZ ;  /* 0x0000000b07077210 */ /* 0x000fe20007ffe0ff */
[----:B------:R-:W-:Y:S01]  /*2700*/  IMAD.WIDE.U32 R4, R56, R8, R4 ;  /* 0x0000000838047225 */ /* 0x000fe200078e0004 */
[----:B------:R-:W-:Y:S02]  /*2710*/  LEA R66, P1, R6, R24, 0x1 ;  /* 0x0000001806427211 */ /* 0x000fe400078208ff */
[----:B------:R-:W-:Y:S01]  /*2720*/  SHF.L.U64.HI R11, R152, 0x5, R153 ;  /* 0x00000005980b7819 */ /* 0x000fe20000010299 */
[----:B------:R-:W-:Y:S01]  /*2730*/  IMAD.IADD R8, R208, 0x1, R9 ;  /* 0x00000001d0087824 */ /* 0x000fe200078e0209 */
[----:B------:R-:W-:Y:S01]  /*2740*/  LEA.HI.X.SX32 R9, R9, R12, 0x1, P3 ;  /* 0x0000000c09097211 */ /* 0x000fe200018f0eff */
[----:B------:R-:W-:Y:S01]  /*2750*/  IMAD.IADD R10, R5, 0x1, R10 ;  /* 0x00000001050a7824 */ /* 0x000fe200078e020a */
[----:B------:R-:W-:Y:S01]  /*2760*/  LEA R51, P0, R4, R26, 0x1 ;  /* 0x0000001a04337211 */ /* 0x000fe200078008ff */
[----:B------:R-:W-:Y:S01]  /*2770*/  VIADD R131, R76, 0x40 ;  /* 0x000000404c837836 */ /* 0x000fe20000000000 */
[----:B------:R-:W-:Y:S01]  /*2780*/  IADD3 R5, P2, R22, R8, RZ ;  /* 0x0000000816057210 */ /* 0x000fe20007f5e0ff */
[C---:B------:R-:W-:Y:S01]  /*2790*/  IMAD.SHL.U32 R22, R21.reuse, 0x2, RZ ;  /* 0x0000000215167824 */ /* 0x040fe200078e00ff */
[----:B------:R-:W-:Y:S01]  /*27a0*/  LEA.HI.X R65, R6, R25, R7, 0x1, P1 ;  /* 0x0000001906417211 */ /* 0x000fe200008f0c07 */
[----:B------:R-:W-:Y:S01]  /*27b0*/  IMAD.SHL.U32 R188, R56, 0x20, RZ ;  /* 0x0000002038bc7824 */ /* 0x000fe200078e00ff */
[----:B------:R-:W-:Y:S01]  /*27c0*/  SHF.L.U64.HI R21, R21, 0x1, R9 ;  /* 0x0000000115157819 */ /* 0x000fe20000010209 */
[----:B------:R-:W-:Y:S01]  /*27d0*/  IMAD.SHL.U32 R6, R152, 0x40, RZ ;  /* 0x0000004098067824 */ /* 0x000fe200078e00ff */
[-C--:B------:R-:W-:Y:S01]  /*27e0*/  IADD3 R39, P1, R14, R22.reuse, RZ ;  /* 0x000000160e277210 */ /* 0x080fe20007f3e0ff */
[C---:B------:R-:W-:Y:S01]  /*27f0*/  IMAD R9, R153.reuse, 0xa0, RZ ;  /* 0x000000a099097824 */ /* 0x040fe200078e02ff */
[----:B------:R-:W-:Y:S01]  /*2800*/  LEA.HI.X R50, R4, R27, R10, 0x1, P0 ;  /* 0x0000001b04327211 */ /* 0x000fe200000f0c0a */
[----:B------:R-:W-:Y:S01]  /*2810*/  IMAD R10, R153, 0x60, RZ ;  /* 0x00000060990a7824 */ /* 0x000fe200078e02ff */
[----:B------:R-:W-:Y:S01]  /*2820*/  IADD3 R22, P0, R18, R22, RZ ;  /* 0x0000001612167210 */ /* 0x000fe20007f1e0ff */
[----:B------:R-:W-:Y:S01]  /*2830*/  IMAD.X R38, R15, 0x1, R21, P1 ;  /* 0x000000010f267824 */ /* 0x000fe200008e0615 */
[----:B------:R-:W-:Y:S01]  /*2840*/  IADD3 R158, R76, R131, RZ ;  /* 0x000000834c9e7210 */ /* 0x000fe20007ffe0ff */
[----:B------:R-:W-:Y:S01]  /*2850*/  IMAD R7, R153, 0xe0, RZ ;  /* 0x000000e099077824 */ /* 0x000fe200078e02ff */
[----:B------:R-:W-:Y:S01]  /*2860*/  IADD3.X R21, R19, R21, RZ, P0, !PT ;  /* 0x0000001513157210 */ /* 0x000fe200007fe4ff */
[----:B------:R-:W-:Y:S01]  /*2870*/  IMAD.SHL.U32 R168, R6, 0x2, RZ ;  /* 0x0000000206a87824 */ /* 0x000fe200078e00ff */
[----:B------:R-:W-:Y:S01]  /*2880*/  IADD3 R95, P0, R244, 0x40, RZ ;  /* 0x00000040f45f7810 */ /* 0x000fe20007f1e0ff */
[C---:B------:R-:W-:Y:S01]  /*2890*/  IMAD.IADD R123, R76.reuse, 0x1, R158 ;  /* 0x000000014c7b7824 */ /* 0x040fe200078e029e */
[----:B------:R-:W-:Y:S01]  /*28a0*/  SHF.L.U32 R62, R5, 0x1, RZ ;  /* 0x00000001053e7819 */ /* 0x000fe200000006ff */
[----:B------:R-:W-:Y:S01]  /*28b0*/  IMAD.IADD R166, R147, 0x1, R9 ;  /* 0x0000000193a67824 */ /* 0x000fe200078e0209 */
[----:B------:R-:W-:Y:S01]  /*28c0*/  IADD3.X R112, RZ, R247, RZ, P0, !PT ;  /* 0x000000f7ff707210 */ /* 0x000fe200007fe4ff */
[----:B------:R-:W-:Y:S01]  /*28d0*/  IMAD.IADD R122, R76, 0x1, R123 ;  /* 0x000000014c7a7824 */ /* 0x000fe200078e027b */
[----:B------:R-:W-:Y:S01]  /*28e0*/  IADD3 R78, P1, R95, R244, RZ ;  /* 0x000000f45f4e7210 */ /* 0x000fe20007f3e0ff */
[----:B------:R-:W-:Y:S01]  /*28f0*/  IMAD.IADD R164, R143, 0x1, R7 ;  /* 0x000000018fa47824 */ /* 0x000fe200078e0207 */
[----:B------:R-:W-:Y:S01]  /*2900*/  IADD3 R82, P0, R94, 0x40, RZ ;  /* 0x000000405e527810 */ /* 0x000fe20007f1e0ff */
[----:B------:R-:W-:Y:S01]  /*2910*/  IMAD.IADD R121, R76, 0x1, R122 ;  /* 0x000000014c797824 */ /* 0x000fe200078e027a */
[----:B------:R-:W-:Y:S01]  /*2920*/  LEA.HI.X.SX32 R4, R8, R12, 0x1, P2 ;  /* 0x0000000c08047211 */ /* 0x000fe200010f0eff */
[----:B------:R-:W-:Y:S01]  /*2930*/  IMAD.X R79, R112, 0x1, R247, P1 ;  /* 0x00000001704f7824 */ /* 0x000fe200008e06f7 */
[----:B------:R-:W-:Y:S01]  /*2940*/  IADD3.X R83, RZ, R113, RZ, P0, !PT ;  /* 0x00000071ff537210 */ /* 0x000fe200007fe4ff */
[----:B------:R-:W-:Y:S01]  /*2950*/  IMAD R8, R153, 0xc0, RZ ;  /* 0x000000c099087824 */ /* 0x000fe200078e02ff */
[----:B------:R-:W-:Y:S01]  /*2960*/  IADD3 R80, P1, R78, R244, RZ ;  /* 0x000000f44e507210 */ /* 0x000fe20007f3e0ff */
[----:B------:R-:W-:Y:S01]  /*2970*/  IMAD R13, R69, 0x30, RZ ;  /* 0x00000030450d7824 */ /* 0x000fe200078e02ff */
[----:B------:R-:W-:Y:S01]  /*2980*/  IADD3 R77, P0, R194, 0x40, RZ ;  /* 0x00000040c24d7810 */ /* 0x000fe20007f1e0ff */
[C---:B------:R-:W-:Y:S01]  /*2990*/  IMAD R9, R3.reuse, 0x60, RZ ;  /* 0x0000006003097824 */ /* 0x040fe200078e02ff */
[-C--:B------:R-:W-:Y:S01]  /*29a0*/  IADD3 R61, P3, R14, R62.reuse, RZ ;  /* 0x0000003e0e3d7210 */ /* 0x080fe20007f7e0ff */
[----:B------:R-:W-:Y:S01]  /*29b0*/  IMAD R7, R3, 0xc0, RZ ;  /* 0x000000c003077824 */ /* 0x000fe200078e02ff */
[----:B------:R-:W-:Y:S01]  /*29c0*/  IADD3.X R81, R79, R247, RZ, P1, !PT ;  /* 0x000000f74f517210 */ /* 0x000fe20000ffe4ff */
[----:B------:R-:W-:Y:S01]  /*29d0*/  IMAD.X R105, RZ, RZ, R195, P0 ;  /* 0x000000ffff697224 */ /* 0x000fe200000e06c3 */
[----:B------:R-:W-:Y:S01]  /*29e0*/  SHF.L.U64.HI R4, R5, 0x1, R4 ;  /* 0x0000000105047819 */ /* 0x000fe20000010204 */
[----:B------:R-:W-:Y:S01]  /*29f0*/  IMAD.WIDE.U32 R140, R2, 0x60, RZ ;  /* 0x00000060028c7825 */ /* 0x000fe200078e00ff */
[----:B------:R-:W-:-:S02]  /*2a00*/  IADD3 R62, P2, R18, R62, RZ ;  /* 0x0000003e123e7210 */ /* 0x000fc40007f5e0ff */
[----:B------:R-:W-:Y:S01]  /*2a10*/  IADD3 R92, P1, R77, R194, RZ ;  /* 0x000000c24d5c7210 */ /* 0x000fe20007f3e0ff */
[--C-:B------:R-:W-:Y:S01]  /*2a20*/  IMAD.X R60, R15, 0x1, R4.reuse, P3 ;  /* 0x000000010f3c7824 */ /* 0x100fe200018e0604 */
[----:B------:R-:W-:Y:S01]  /*2a30*/  IADD3 R93, P0, R188, R77, RZ ;  /* 0x0000004dbc5d7210 */ /* 0x000fe20007f1e0ff */
[----:B------:R-:W-:Y:S01]  /*2a40*/  IMAD.X R59, R19, 0x1, R4, P2 ;  /* 0x00000001133b7824 */ /* 0x000fe200010e0604 */
[----:B------:R-:W-:Y:S01]  /*2a50*/  LOP3.LUT R5, R238, 0xffff, RZ, 0xc0, !PT ;  /* 0x0000ffffee057812 */ /* 0x000fe200078ec0ff */
[----:B------:R-:W-:Y:S01]  /*2a60*/  IMAD.X R108, R105, 0x1, R195, P1 ;  /* 0x00000001696c7824 */ /* 0x000fe200008e06c3 */
[----:B------:R-:W-:Y:S01]  /*2a70*/  IADD3.X R109, R189, R105, RZ, P0, !PT ;  /* 0x00000069bd6d7210 */ /* 0x000fe200007fe4ff */
[----:B------:R-:W-:Y:S01]  /*2a80*/  IMAD.WIDE.U32 R136, R2, 0xc0, RZ ;  /* 0x000000c002887825 */ /* 0x000fe200078e00ff */
[C---:B------:R-:W-:Y:S02]  /*2a90*/  SHF.L.U32 R4, R152.reuse, 0x5, RZ ;  /* 0x0000000598047819 */ /* 0x040fe400000006ff */
[----:B------:R-:W-:Y:S01]  /*2aa0*/  SHF.L.U64.HI R12, R152, 0x6, R153 ;  /* 0x00000006980c7819 */ /* 0x000fe20000010299 */
[----:B------:R-:W-:Y:S01]  /*2ab0*/  IMAD.SHL.U32 R104, R0, 0x20, RZ ;  /* 0x0000002000687824 */ /* 0x000fe200078e00ff */
[----:B------:R-:W-:Y:S01]  /*2ac0*/  IADD3 R90, P1, R188, R92, RZ ;  /* 0x0000005cbc5a7210 */ /* 0x000fe20007f3e0ff */
[C---:B------:R-:W-:Y:S01]  /*2ad0*/  IMAD R103, R0.reuse, 0x30, RZ ;  /* 0x0000003000677824 */ /* 0x040fe200078e02ff */
[----:B------:R-:W-:Y:S01]  /*2ae0*/  IADD3 R91, P0, R93, R188, RZ ;  /* 0x000000bc5d5b7210 */ /* 0x000fe20007f1e0ff */
[----:B------:R-:W-:Y:S01]  /*2af0*/  IMAD R101, R0, 0x50, RZ ;  /* 0x0000005000657824 */ /* 0x000fe200078e02ff */
[----:B------:R-:W-:Y:S01]  /*2b00*/  IADD3 R120, R76, R121, RZ ;  /* 0x000000794c787210 */ /* 0x000fe20007ffe0ff */
[C---:B------:R-:W-:Y:S01]  /*2b10*/  IMAD R100, R0.reuse, 0x60, RZ ;  /* 0x0000006000647824 */ /* 0x040fe200078e02ff */
[C---:B------:R-:W-:Y:S01]  /*2b20*/  LOP3.LUT R55, R5.reuse, 0x1, RZ, 0xc0, !PT ;  /* 0x0000000105377812 */ /* 0x040fe200078ec0ff */
[----:B------:R-:W-:Y:S01]  /*2b30*/  IMAD R99, R0, 0x70, RZ ;  /* 0x0000007000637824 */ /* 0x000fe200078e02ff */
[----:B------:R-:W-:Y:S01]  /*2b40*/  LOP3.LUT R58, R5, 0x2, RZ, 0xc0, !PT ;  /* 0x00000002053a7812 */ /* 0x000fe200078ec0ff */
[----:B------:R-:W-:Y:S01]  /*2b50*/  IMAD.SHL.U32 R5, R2, 0x40, RZ ;  /* 0x0000004002057824 */ /* 0x000fe200078e00ff */
[----:B------:R-:W-:Y:S01]  /*2b60*/  SHF.L.U64.HI R171, R4, 0x1, R11 ;  /* 0x0000000104ab7819 */ /* 0x000fe2000001020b */
[----:B------:R-:W-:Y:S01]  /*2b70*/  IMAD.WIDE.U32 R88, R68, 0x30, R78 ;  /* 0x0000003044587825 */ /* 0x000fe200078e004e */
[----:B------:R-:W-:-:S02]  /*2b80*/  SHF.L.U64.HI R169, R6, 0x1, R12 ;  /* 0x0000000106a97819 */ /* 0x000fc4000001020c */
[----:B------:R-:W-:Y:S01]  /*2b90*/  IADD3 R167, R149, R10, RZ ;  /* 0x0000000a95a77210 */ /* 0x000fe20007ffe0ff */
[----:B------:R-:W-:Y:S01]  /*2ba0*/  IMAD.SHL.U32 R6, R2, 0x10, RZ ;  /* 0x0000001002067824 */ /* 0x000fe200078e00ff */
[----:B------:R-:W-:Y:S01]  /*2bb0*/  IADD3 R165, R145, R8, RZ ;  /* 0x0000000891a57210 */ /* 0x000fe20007ffe0ff */
[----:B------:R-:W-:Y:S01]  /*2bc0*/  IMAD R8, R3, 0xa0, RZ ;  /* 0x000000a003087824 */ /* 0x000fe200078e02ff */
[----:B------:R-:W-:Y:S01]  /*2bd0*/  IADD3.X R110, R189, R108, RZ, P1, !PT ;  /* 0x0000006cbd6e7210 */ /* 0x000fe20000ffe4ff */
[----:B------:R-:W-:Y:S01]  /*2be0*/  IMAD.WIDE.U32 R86, R68, 0x30, R80 ;  /* 0x0000003044567825 */ /* 0x000fe200078e0050 */
[----:B------:R-:W-:Y:S02]  /*2bf0*/  IADD3.X R111, R109, R189, RZ, P0, !PT ;  /* 0x000000bd6d6f7210 */ /* 0x000fe400007fe4ff */
[----:B------:R-:W-:Y:S01]  /*2c00*/  SHF.L.U32 R170, R4, 0x1, RZ ;  /* 0x0000000104aa7819 */ /* 0x000fe200000006ff */
[C---:B------:R-:W-:Y:S01]  /*2c10*/  IMAD.WIDE.U32 R138, R2.reuse, 0xa0, RZ ;  /* 0x000000a0028a7825 */ /* 0x040fe200078e00ff */
[----:B------:R-:W-:-:S02]  /*2c20*/  SHF.L.U64.HI R12, R2, 0x4, R3 ;  /* 0x00000004020c7819 */ /* 0x000fc40000010203 */
[C-C-:B------:R-:W-:Y:S01]  /*2c30*/  SHF.L.U64.HI R10, R2.reuse, 0x5, R3.reuse ;  /* 0x00000005020a7819 */ /* 0x140fe20000010203 */
[C---:B------:R-:W-:Y:S01]  /*2c40*/  IMAD.WIDE.U32 R134, R2.reuse, 0xe0, RZ ;  /* 0x000000e002867825 */ /* 0x040fe200078e00ff */
[----:B------:R-:W-:Y:S02]  /*2c50*/  SHF.L.U64.HI R11, R2, 0x6, R3 ;  /* 0x00000006020b7819 */ /* 0x000fe40000010203 */
[-C--:B------:R-:W-:Y:S01]  /*2c60*/  IADD3 R96, P1, R90, R188.reuse, RZ ;  /* 0x000000bc5a607210 */ /* 0x080fe20007f3e0ff */
[----:B------:R-:W-:Y:S01]  /*2c70*/  IMAD R3, R3, 0xe0, RZ ;  /* 0x000000e003037824 */ /* 0x000fe200078e02ff */
[----:B------:R-:W-:Y:S01]  /*2c80*/  IADD3 R97, P0, R91, R188, RZ ;  /* 0x000000bc5b617210 */ /* 0x000fe20007f1e0ff */
[----:B------:R-:W-:Y:S01]  /*2c90*/  IMAD.WIDE.U32 R84, R68, 0x30, R82 ;  /* 0x0000003044547825 */ /* 0x000fe200078e0052 */
[----:B------:R-:W-:Y:S02]  /*2ca0*/  SHF.L.U32 R4, R2, 0x5, RZ ;  /* 0x0000000502047819 */ /* 0x000fe400000006ff */
[----:B------:R-:W-:Y:S01]  /*2cb0*/  IADD3 R124, R76, R120, RZ ;  /* 0x000000784c7c7210 */ /* 0x000fe20007ffe0ff */
[----:B------:R-:W-:Y:S01]  /*2cc0*/  IMAD.MOV.U32 R25, RZ, RZ, R34 ;  /* 0x000000ffff197224 */ /* 0x000fe200078e0022 */
[C---:B------:R-:W-:Y:S01]  /*2cd0*/  SHF.L.U64.HI R163, R6.reuse, 0x1, R12 ;  /* 0x0000000106a37819 */ /* 0x040fe2000001020c */
[----:B------:R-:W-:Y:S01]  /*2ce0*/  IMAD.SHL.U32 R162, R6, 0x2, RZ ;  /* 0x0000000206a27824 */ /* 0x000fe200078e00ff */
[C---:B------:R-:W-:Y:S01]  /*2cf0*/  SHF.L.U64.HI R161, R4.reuse, 0x1, R10 ;  /* 0x0000000104a17819 */ /* 0x040fe2000001020a */
[----:B------:R-:W-:Y:S01]  /*2d00*/  IMAD.SHL.U32 R157, R5, 0x2, RZ ;  /* 0x00000002059d7824 */ /* 0x000fe200078e00ff */
[----:B------:R-:W-:Y:S01]  /*2d10*/  SHF.L.U32 R160, R4, 0x1, RZ ;  /* 0x0000000104a07819 */ /* 0x000fe200000006ff */
[----:B------:R-:W-:Y:S01]  /*2d20*/  IMAD.IADD R155, R139, 0x1, R8 ;  /* 0x000000018b9b7824 */ /* 0x000fe200078e0208 */
[----:B------:R-:W-:Y:S01]  /*2d30*/  SHF.L.U64.HI R159, R5, 0x1, R11 ;  /* 0x00000001059f7819 */ /* 0x000fe2000001020b */
[----:B------:R-:W-:Y:S01]  /*2d40*/  IMAD.IADD R151, R135, 0x1, R3 ;  /* 0x0000000187977824 */ /* 0x000fe200078e0203 */
[----:B------:R-:W-:Y:S01]  /*2d50*/  IADD3 R156, R141, R9, RZ ;  /* 0x000000098d9c7210 */ /* 0x000fe20007ffe0ff */
[----:B------:R-:W-:Y:S01]  /*2d60*/  IMAD.IADD R117, R13, 0x1, R85 ;  /* 0x000000010d757824 */ /* 0x000fe200078e0255 */
[----:B------:R-:W-:Y:S01]  /*2d70*/  IADD3 R154, R137, R7, RZ ;  /* 0x00000007899a7210 */ /* 0x000fe20007ffe0ff */
[--C-:B------:R-:W-:Y:S01]  /*2d80*/  IMAD.X R115, R110, 0x1, R189.reuse, P1 ;  /* 0x000000016e737824 */ /* 0x100fe200008e06bd */
[----:B------:R-:W-:Y:S01]  /*2d90*/  SHF.R.S32.HI R181, RZ, 0x1f, R104 ;  /* 0x0000001fffb57819 */ /* 0x000fe20000011468 */
[----:B------:R-:W-:Y:S01]  /*2da0*/  IMAD.X R116, R111, 0x1, R189, P0 ;  /* 0x000000016f747824 */ /* 0x000fe200000e06bd */
[----:B------:R-:W-:-:S02]  /*2db0*/  SHF.R.S32.HI R180, RZ, 0x1f, R103 ;  /* 0x0000001fffb47819 */ /* 0x000fc40000011467 */
[----:B------:R-:W-:Y:S02]  /*2dc0*/  SHF.R.S32.HI R178, RZ, 0x1f, R101 ;  /* 0x0000001fffb27819 */ /* 0x000fe40000011465 */
[----:B------:R-:W-:Y:S02]  /*2dd0*/  SHF.R.S32.HI R177, RZ, 0x1f, R100 ;  /* 0x0000001fffb17819 */ /* 0x000fe40000011464 */
[----:B------:R-:W-:Y:S02]  /*2de0*/  SHF.R.S32.HI R176, RZ, 0x1f, R99 ;  /* 0x0000001fffb07819 */ /* 0x000fe40000011463 */
[----:B------:R-:W-:Y:S02]  /*2df0*/  IADD3 R118, R89, R13, RZ ;  /* 0x0000000d59767210 */ /* 0x000fe40007ffe0ff */
[----:B------:R-:W-:Y:S02]  /*2e00*/  SHF.R.S32.HI R202, RZ, 0x1f, R131 ;  /* 0x0000001fffca7819 */ /* 0x000fe40000011483 */
[----:B------:R-:W-:-:S02]  /*2e10*/  IADD3 R114, R13, R87, RZ ;  /* 0x000000570d727210 */ /* 0x000fc40007ffe0ff */
[----:B------:R-:W-:Y:S02]  /*2e20*/  SHF.R.S32.HI R201, RZ, 0x1f, R158 ;  /* 0x0000001fffc97819 */ /* 0x000fe4000001149e */
[----:B------:R-:W-:Y:S02]  /*2e30*/  SHF.R.S32.HI R130, RZ, 0x1f, R123 ;  /* 0x0000001fff827819 */ /* 0x000fe4000001147b */
[----:B------:R-:W-:Y:S02]  /*2e40*/  SHF.R.S32.HI R129, RZ, 0x1f, R122 ;  /* 0x0000001fff817819 */ /* 0x000fe4000001147a */
[----:B------:R-:W-:Y:S02]  /*2e50*/  SHF.R.S32.HI R128, RZ, 0x1f, R121 ;  /* 0x0000001fff807819 */ /* 0x000fe40000011479 */
[----:B------:R-:W-:Y:S02]  /*2e60*/  SHF.R.S32.HI R127, RZ, 0x1f, R120 ;  /* 0x0000001fff7f7819 */ /* 0x000fe40000011478 */
[----:B------:R-:W-:-:S07]  /*2e70*/  SHF.R.S32.HI R126, RZ, 0x1f, R124 ;  /* 0x0000001fff7e7819 */ /* 0x000fce000001147c */
.L_x_3401:
        /* <DEDUP_REMOVED lines=27> */
.L_x_3269:
[----:B------:R-:W-:Y:S05]  /*3030*/  BSYNC B0 ;  /* 0x0000000000007941 */ /* 0x000fea0003800000 */
.L_x_3268:
[----:B------:R-:W-:Y:S04]  /*3040*/  BSSY B0, `(.L_x_3270) ;  /* 0x000000c000007945 */ /* 0x000fe80003800000 */
[----:B------:R-:W-:Y:S05]  /*3050*/  @!P3 BRA `(.L_x_3271) ;  /* 0x000000000028b947 */ /* 0x000fea0003800000 */
[----:B------:R-:W-:Y:S02]  /*3060*/  ISETP.NE.AND P4, PT, R55, RZ, PT ;  /* 0x000000ff3700720c */ /* 0x000fe40003f85270 */
[----:B-1----:R-:W-:Y:S02]  /*3070*/  IADD3 R4, P3, R66, R162, RZ ;  /* 0x000000a242047210 */ /* 0x002fe40007f7e0ff */
[----:B------:R-:W-:Y:S03]  /*3080*/  LEA R2, P5, R248, R64, 0x1 ;  /* 0x00000040f8027211 */ /* 0x000fe600078a08ff */
[----:B------:R-:W-:Y:S01]  /*3090*/  IMAD.X R5, R65, 0x1, R163, P3 ;  /* 0x0000000141057824 */ /* 0x000fe200018e06a3 */
[----:B------:R-:W-:Y:S02]  /*30a0*/  ISETP.NE.AND P3, PT, R58, RZ, PT ;  /* 0x000000ff3a00720c */ /* 0x000fe40003f65270 */
[----:B------:R-:W-:Y:S03]  /*30b0*/  LEA.HI.X R3, R248, R63, R249, 0x1, P5 ;  /* 0x0000003ff8037211 */ /* 0x000fe600028f0cf9 */
[----:B------:R-:W2:Y:S04]  /*30c0*/  @P4 LD.E.128 R8, desc[UR6][R4.64] ;  /* 0x0000000604084980 */ /* 0x000ea8000c101d00 */
[----:B--2---:R2:W-:Y:S04]  /*30d0*/  @P4 ST.E.128 desc[UR6][R2.64], R8 ;  /* 0x0000000802004985 */ /* 0x0045e8000c101d06 */
[----:B------:R-:W3:Y:S04]  /*30e0*/  @P3 LD.E.128 R4, desc[UR6][R4.64+0x80] ;  /* 0x0000800604043980 */ /* 0x000ee8000c101d00 */
[----:B---3--:R2:W-:Y:S02]  /*30f0*/  @P3 ST.E.128 desc[UR6][R2.64+0x80], R4 ;  /* 0x0000800402003985 */ /* 0x0085e4000c101d06 */
.L_x_3271:
[----:B------:R-:W-:Y:S05]  /*3100*/  BSYNC B0 ;  /* 0x0000000000007941 */ /* 0x000fea0003800000 */
.L_x_3270:
[-C--:B------:R-:W-:Y:S01]  /*3110*/  ISETP.GE.AND P2, PT, R71, R54.reuse, !P2 ;  /* 0x000000364700720c */ /* 0x080fe20005746270 */
[----:B------:R-:W-:Y:S01]  /*3120*/  BSSY B0, `(.L_x_3272) ;  /* 0x000000e000007945 */ /* 0x000fe20003800000 */
[----:B------:R-:W-:Y:S02]  /*3130*/  ISETP.GE.AND P4, PT, R73, R53, PT ;  /* 0x000000354900720c */ /* 0x000fe40003f86270 */
[----:B------:R-:W-:Y:S09]  /*3140*/  ISETP.GE.AND P1, PT, R70, R54, !P1 ;  /* 0x000000364600720c */ /* 0x000ff20004f26270 */
[----:B------:R-:W-:Y:S05]  /*3150*/  @!P2 BRA `(.L_x_3273) ;  /* 0x000000000028a947 */ /* 0x000fea0003800000 */
[----:B------:R-:W-:Y:S02]  /*3160*/  ISETP.NE.AND P3, PT, R55, RZ, PT ;  /* 0x000000ff3700720c */ /* 0x000fe40003f65270 */
[----:B-12---:R-:W-:Y:S02]  /*3170*/  IADD3 R4, P2, R66, R160, RZ ;  /* 0x000000a042047210 */ /* 0x006fe40007f5e0ff */
[----:B------:R-:W-:Y:S03]  /*3180*/  IADD3 R2, P5, R64, R170, RZ ;  /* 0x000000aa40027210 */ /* 0x000fe60007fbe0ff */
[----:B------:R-:W-:Y:S01]  /*3190*/  IMAD.X R5, R65, 0x1, R161, P2 ;  /* 0x0000000141057824 */ /* 0x000fe200010e06a1 */
[----:B------:R-:W-:Y:S01]  /*31a0*/  ISETP.NE.AND P2, PT, R58, RZ, PT ;  /* 0x000000ff3a00720c */ /* 0x000fe20003f45270 */
[----:B------:R-:W-:Y:S04]  /*31b0*/  IMAD.X R3, R63, 0x1, R171, P5 ;  /* 0x000000013f037824 */ /* 0x000fe800028e06ab */
[----:B------:R-:W2:Y:S04]  /*31c0*/  @P3 LD.E.128 R8, desc[UR6][R4.64] ;  /* 0x0000000604083980 */ /* 0x000ea8000c101d00 */
[----:B--2---:R3:W-:Y:S04]  /*31d0*/  @P3 ST.E.128 desc[UR6][R2.64], R8 ;  /* 0x0000000802003985 */ /* 0x0047e8000c101d06 */
[----:B------:R-:W2:Y:S04]  /*31e0*/  @P2 LD.E.128 R4, desc[UR6][R4.64+0x80] ;  /* 0x0000800604042980 */ /* 0x000ea8000c101d00 */
[----:B--2---:R3:W-:Y:S02]  /*31f0*/  @P2 ST.E.128 desc[UR6][R2.64+0x80], R4 ;  /* 0x0000800402002985 */ /* 0x0047e4000c101d06 */
.L_x_3273:
[----:B------:R-:W-:Y:S05]  /*3200*/  BSYNC B0 ;  /* 0x0000000000007941 */ /* 0x000fea0003800000 */
.L_x_3272:
[----:B------:R-:W-:Y:S01]  /*3210*/  ISETP.GE.AND P3, PT, R72, R53, PT ;  /* 0x000000354800720c */ /* 0x000fe20003f66270 */
[----:B------:R-:W-:Y:S04]  /*3220*/  BSSY B0, `(.L_x_3274) ;  /* 0x000000c000007945 */ /* 0x000fe80003800000 */
[----:B------:R-:W-:Y:S08]  /*3230*/  @!P1 BRA `(.L_x_3275) ;  /* 0x0000000000289947 */ /* 0x000ff00003800000 */
[----:B------:R-:W-:Y:S02]  /*3240*/  ISETP.NE.AND P2, PT, R55, RZ, PT ;  /* 0x000000ff3700720c */ /* 0x000fe40003f45270 */
[----:B-123--:R-:W-:Y:S02]  /*3250*/  IADD3 R4, P1, R66, R140, RZ ;  /* 0x0000008c42047210 */ /* 0x00efe40007f3e0ff */
        /* <DEDUP_REMOVED lines=8> */
.L_x_3275:
[----:B------:R-:W-:Y:S05]  /*32e0*/  BSYNC B0 ;  /* 0x0000000000007941 */ /* 0x000fea0003800000 */
.L_x_3274:
        /* <DEDUP_REMOVED lines=8> */
[----:B-1234-:R-:W-:Y:S02]  /*3370*/  IADD3 R4, P0, R66, R157, RZ ;  /* 0x0000009d42047210 */ /* 0x01efe40007f1e0ff */
        /* <DEDUP_REMOVED lines=8> */
.L_x_3277:
[----:B------:R-:W-:Y:S05]  /*3400*/  BSYNC B0 ;  /* 0x0000000000007941 */ /* 0x000fea0003800000 */
.L_x_3276:
[----:B------:R-:W-:Y:S04]  /*3410*/  BSSY B0, `(.L_x_3278) ;  /* 0x000000c000007945 */ /* 0x000fe80003800000 */
[----:B------:R-:W-:Y:S05]  /*3420*/  @!P4 BRA `(.L_x_3279) ;  /* 0x000000000028c947 */ /* 0x000fea0003800000 */
        /* <DEDUP_REMOVED lines=10> */
.L_x_3279:
[----:B------:R-:W-:Y:S05]  /*34d0*/  BSYNC B0 ;  /* 0x0000000000007941 */ /* 0x000fea0003800000 */
.L_x_3278:
        /* <DEDUP_REMOVED lines=12> */
.L_x_3281:
[----:B------:R-:W-:Y:S05]  /*35a0*/  BSYNC B0 ;  /* 0x0000000000007941 */ /* 0x000fea0003800000 */
.L_x_3280:
        /* <DEDUP_REMOVED lines=12> */
.L_x_3283:
[----:B------:R-:W-:Y:S05]  /*3670*/  BSYNC B0 ;  /* 0x0000000000007941 */ /* 0x000fea0003800000 */
.L_x_3282:
        /* <DEDUP_REMOVED lines=25> */
[----:B------:R-:W-:Y:S02]  /*3810*/  @!P0 MOV R4, R39 ;  /* 0x0000002700048202 */ /* 0x000fe40000000f00 */
[----:B------:R-:W-:Y:S05]  /*3820*/  @!P0 MOV R5, R38 ;  /* 0x0000002600058202 */ /* 0x000fea0000000f00 */
[----:B------:R-:W3:Y:S01]  /*3830*/  @!P0 LD.E.64 R6, desc[UR6][R4.64] ;  /* 0x0000000604068980 */ /* 0x000ee2000c101b00 */
[----:B-1----:R-:W-:Y:S02]  /*3840*/  @!P0 MOV R2, R22 ;  /* 0x0000001600028202 */ /* 0x002fe40000000f00 */
[----:B------:R-:W-:Y:S06]  /*3850*/  @!P0 MOV R3, R21 ;  /* 0x0000001500038202 */ /* 0x000fec0000000f00 */
[----:B------:R-:W4:Y:S01]  /*3860*/  @!P0 LD.E.64 R2, desc[UR6][R2.64] ;  /* 0x0000000602028980 */ /* 0x000f22000c101b00 */
[----:B---3--:R-:W-:Y:S01]  /*3870*/  @!P0 HADD2.F32 R18, -RZ, R6.H0_H0 ;  /* 0x20000006ff128230 */ /* 0x008fe20000004100 */
[----:B--2---:R-:W-:Y:S01]  /*3880*/  @!P0 MOV R4, R8 ;  /* 0x0000000800048202 */ /* 0x004fe20000000f00 */
[--C-:B------:R-:W-:Y:S02]  /*3890*/  @!P0 HADD2.F32 R23, -RZ, R7.reuse.H0_H0 ;  /* 0x20000007ff178230 */ /* 0x100fe40000004100 */
[----:B------:R-:W-:Y:S01]  /*38a0*/  @!P0 HADD2.F32 R27, -RZ, R7.H1_H1 ;  /* 0x30000007ff1b8230 */ /* 0x000fe20000004100 */
[----:B------:R-:W-:Y:S01]  /*38b0*/  @!P0 MOV R7, R10 ;  /* 0x0000000a00078202 */ /* 0x000fe20000000f00 */
[----:B------:R-:W-:Y:S02]  /*38c0*/  @!P0 HADD2.F32 R0, -RZ, R4.H1_H1 ;  /* 0x30000004ff008230 */ /* 0x000fe40000004100 */
[----:B------:R-:W-:Y:S01]  /*38d0*/  @!P0 HADD2.F32 R19, -RZ, R6.H1_H1 ;  /* 0x30000006ff138230 */ /* 0x000fe20000004100 */
[----:B------:R-:W-:Y:S01]  /*38e0*/  @!P0 MOV R6, R11 ;  /* 0x0000000b00068202 */ /* 0x000fe20000000f00 */
[--C-:B----4-:R-:W-:Y:S02]  /*38f0*/  @!P0 HADD2.F32 R13, -RZ, R3.reuse.H1_H1 ;  /* 0x30000003ff0d8230 */ /* 0x110fe40000004100 */
[----:B------:R-:W-:Y:S02]  /*3900*/  @!P0 HADD2.F32 R15, -RZ, R3.H0_H0 ;  /* 0x20000003ff0f8230 */ /* 0x000fe40000004100 */
[--C-:B------:R-:W-:Y:S02]  /*3910*/  @!P0 HADD2.F32 R5, -RZ, R2.reuse.H0_H0 ;  /* 0x20000002ff058230 */ /* 0x100fe40000004100 */
[----:B------:R-:W-:Y:S01]  /*3920*/  @!P0 HADD2.F32 R12, -RZ, R2.H1_H1 ;  /* 0x30000002ff0c8230 */ /* 0x000fe20000004100 */
[----:B------:R-:W-:Y:S01]  /*3930*/  @!P0 MOV R2, R9 ;  /* 0x0000000900028202 */ /* 0x000fe20000000f00 */
[----:B------:R-:W-:Y:S02]  /*3940*/  @!P0 HADD2.F32 R3, -RZ, R4.H0_H0 ;  /* 0x20000004ff038230 */ /* 0x000fe40000004100 */
[C---:B------:R-:W-:Y:S01]  /*3950*/  @!P0 FMUL.FTZ R4, R0.reuse, R18 ;  /* 0x0000001200048220 */ /* 0x040fe20000410000 */
[-C--:B------:R-:W-:Y:S03]  /*3960*/  @!P0 FMUL.FTZ R0, R0, R5.reuse ;  /* 0x0000000500008220 */ /* 0x080fe60000410000 */
[----:B------:R-:W-:Y:S01]  /*3970*/  @!P0 FFMA.FTZ R31, R3, R5, -R4 ;  /* 0x00000005031f8223 */ /* 0x000fe20000010804 */
[--C-:B------:R-:W-:Y:S02]  /*3980*/  @!P0 HADD2.F32 R5, -RZ, R2.reuse.H1_H1 ;  /* 0x30000002ff058230 */ /* 0x100fe40000004100 */
[----:B------:R-:W-:Y:S01]  /*3990*/  @!P0 FFMA.FTZ R0, R18, R3, R0 ;  /* 0x0000000312008223 */ /* 0x000fe20000010000 */
[----:B------:R-:W-:Y:S02]  /*39a0*/  @!P0 HADD2.F32 R18, -RZ, R2.H0_H0 ;  /* 0x20000002ff128230 */ /* 0x000fe40000004100 */
[--C-:B------:R-:W-:Y:S02]  /*39b0*/  @!P0 HADD2.F32 R3, -RZ, R7.reuse.H1_H1 ;  /* 0x30000007ff038230 */ /* 0x100fe40000004100 */
[C---:B------:R-:W-:Y:S01]  /*39c0*/  @!P0 FMUL.FTZ R30, R5.reuse, R19 ;  /* 0x00000013051e8220 */ /* 0x040fe20000410000 */
[----:B------:R-:W-:Y:S01]  /*39d0*/  @!P0 F2FP.F16.F32.PACK_AB R0, R0, R31 ;  /* 0x0000001f0000823e */ /* 0x000fe200000000ff */
[--C-:B------:R-:W-:Y:S02]  /*39e0*/  @!P0 HADD2.F32 R4, -RZ, R6.reuse.H1_H1 ;  /* 0x30000006ff048230 */ /* 0x100fe40000004100 */
[-C--:B------:R-:W-:Y:S01]  /*39f0*/  @!P0 FMUL.FTZ R2, R5, R12.reuse ;  /* 0x0000000c05028220 */ /* 0x080fe20000410000 */
[----:B------:R-:W-:Y:S01]  /*3a00*/  @!P0 FFMA.FTZ R30, R18, R12, -R30 ;  /* 0x0000000c121e8223 */ /* 0x000fe2000001081e */
[----:B------:R-:W-:Y:S01]  /*3a10*/  @!P0 MOV R8, R0 ;  /* 0x0000000000088202 */ /* 0x000fe20000000f00 */
[----:B------:R-:W-:Y:S02]  /*3a20*/  @!P0 HADD2.F32 R5, -RZ, R7.H0_H0 ;  /* 0x20000007ff058230 */ /* 0x000fe40000004100 */
[C---:B------:R-:W-:Y:S01]  /*3a30*/  @!P0 FMUL.FTZ R12, R3.reuse, R23 ;  /* 0x00000017030c8220 */ /* 0x040fe20000410000 */
[----:B------:R-:W-:Y:S02]  /*3a40*/  @!P0 HADD2.F32 R6, -RZ, R6.H0_H0 ;  /* 0x20000006ff068230 */ /* 0x000fe40000004100 */
[C---:B------:R-:W-:Y:S01]  /*3a50*/  @!P0 FMUL.FTZ R7, R4.reuse, R27 ;  /* 0x0000001b04078220 */ /* 0x040fe20000410000 */
[----:B------:R-:W-:Y:S01]  /*3a60*/  @!P0 FMUL.FTZ R3, R3, R15 ;  /* 0x0000000f03038220 */ /* 0x000fe20000410000 */
[-C--:B------:R-:W-:Y:S01]  /*3a70*/  @!P0 FMUL.FTZ R4, R4, R13.reuse ;  /* 0x0000000d04048220 */ /* 0x080fe20000410000 */
[----:B------:R-:W-:Y:S01]  /*3a80*/  @!P0 FFMA.FTZ R2, R19, R18, R2 ;  /* 0x0000001213028223 */ /* 0x000fe20000010002 */
[----:B------:R-:W-:Y:S01]  /*3a90*/  @!P0 FFMA.FTZ R7, R6, R13, -R7 ;  /* 0x0000000d06078223 */ /* 0x000fe20000010807 */
[----:B------:R-:W-:Y:S01]  /*3aa0*/  @!P0 FFMA.FTZ R3, R23, R5, R3 ;  /* 0x0000000517038223 */ /* 0x000fe20000010003 */
[----:B------:R-:W-:Y:S01]  /*3ab0*/  @!P0 FFMA.FTZ R4, R27, R6, R4 ;  /* 0x000000061b048223 */ /* 0x000fe20000010004 */
[----:B------:R-:W-:Y:S01]  /*3ac0*/  MOV R6, R48 ;  /* 0x0000003000067202 */ /* 0x000fe20000000f00 */
[----:B------:R-:W-:Y:S01]  /*3ad0*/  @!P0 FFMA.FTZ R12, R5, R15, -R12 ;  /* 0x0000000f050c8223 */ /* 0x000fe2000001080c */
[----:B------:R-:W-:Y:S02]  /*3ae0*/  @!P0 F2FP.F16.F32.PACK_AB R2, R2, R30 ;  /* 0x0000001e0202823e */ /* 0x000fe400000000ff */
[----:B------:R-:W-:Y:S02]  /*3af0*/  @!P0 F2FP.F16.F32.PACK_AB R4, R4, R7 ;  /* 0x000000070404823e */ /* 0x000fe400000000ff */
[----:B------:R-:W-:Y:S02]  /*3b00*/  @!P0 F2FP.F16.F32.PACK_AB R3, R3, R12 ;  /* 0x0000000c0303823e */ /* 0x000fe400000000ff */
[----:B------:R-:W-:Y:S02]  /*3b10*/  @!P0 MOV R9, R2 ;  /* 0x0000000200098202 */ /* 0x000fe40000000f00 */
[----:B------:R-:W-:Y:S02]  /*3b20*/  MOV R7, R49 ;  /* 0x0000003100077202 */ /* 0x000fe40000000f00 */
[----:B------:R-:W-:Y:S02]  /*3b30*/  @!P0 MOV R10, R3 ;  /* 0x00000003000a8202 */ /* 0x000fe40000000f00 */
[----:B------:R-:W-:Y:S05]  /*3b40*/  @!P0 MOV R11, R4 ;  /* 0x00000004000b8202 */ /* 0x000fea0000000f00 */
[----:B------:R1:W-:Y:S02]  /*3b50*/  ST.E.128 desc[UR6][R6.64], R8 ;  /* 0x0000000806007985 */ /* 0x0003e4000c101d06 */
.L_x_3290:
[----:B------:R-:W-:Y:S05]  /*3b60*/  BSYNC B0 ;  /* 0x0000000000007941 */ /* 0x000fea0003800000 */
.L_x_3289:
[----:B------:R-:W-:Y:S05]  /*3b70*/  @P1 BRA `(.L_x_3288) ;  /* 0x0000000000e41947 */ /* 0x000fea0003800000 */
[----:B------:R-:W-:Y:S02]  /*3b80*/  MOV R2, R51 ;  /* 0x0000003300027202 */ /* 0x000fe40000000f00 */
[----:B------:R-:W-:Y:S02]  /*3b90*/  MOV R3, R50 ;  /* 0x0000003200037202 */ /* 0x000fe40000000f00 */
[----:B------:R-:W-:Y:S03]  /*3ba0*/  ISETP.GE.AND P0, PT, R20, R14, PT ;  /* 0x0000000e1400720c */ /* 0x000fe60003f06270 */
[----:B-1----:R1:W2:Y:S10]  /*3bb0*/  LD.E.128 R8, desc[UR6][R2.64+0x80] ;  /* 0x0000800602087980 */ /* 0x0022b4000c101d00 */
        /* <DEDUP_REMOVED lines=53> */
.L_x_3288:
[----:B------:R-:W-:Y:S05]  /*3f10*/  BSYNC B1 ;  /* 0x0000000000017941 */ /* 0x000fea0003800000 */
.L_x_3287:
        /* <DEDUP_REMOVED lines=15> */
[----:B-12---:R-:W-:Y:S02]  /*4010*/  LEA R8, P2, R194, R51, 0x1 ;  /* 0x00000033c2087211 */ /* 0x006fe400078408ff */
        /* <DEDUP_REMOVED lines=11> */
[----:B------:R-:W-:Y:S02]  /*40d0*/  @!P0 HADD2.F32 R0, -RZ, R4.H1_H1 ;  /* 0x30000004ff008230 */ /* 0x000fe40000004100 */
[--C-:B----4-:R-:W-:Y:S02]  /*40e0*/  @!P0 HADD2.F32 R19, -RZ, R3.reuse.H0_H0 ;  /* 0x20000003ff138230 */ /* 0x110fe40000004100 */
[----:B------:R-:W-:Y:S02]  /*40f0*/  @!P0 HADD2.F32 R18, -RZ, R3.H1_H1 ;  /* 0x30000003ff128230 */ /* 0x000fe40000004100 */
[--C-:B------:R-:W-:Y:S02]  /*4100*/  @!P0 HADD2.F32 R5, -RZ, R2.reuse.H0_H0 ;  /* 0x20000002ff058230 */ /* 0x100fe40000004100 */
[----:B------:R-:W-:Y:S01]  /*4110*/  @!P0 HADD2.F32 R15, -RZ, R2.H1_H1 ;  /* 0x30000002ff0f8230 */ /* 0x000fe20000004100 */
[----:B------:R-:W-:Y:S01]  /*4120*/  @!P0 MOV R2, R9 ;  /* 0x0000000900028202 */ /* 0x000fe20000000f00 */
[----:B------:R-:W-:Y:S02]  /*4130*/  @!P0 HADD2.F32 R3, -RZ, R4.H0_H0 ;  /* 0x20000004ff038230 */ /* 0x000fe40000004100 */
[C---:B------:R-:W-:Y:S01]  /*4140*/  @!P0 FMUL.FTZ R4, R0.reuse, R23 ;  /* 0x0000001700048220 */ /* 0x040fe20000410000 */
[-C--:B------:R-:W-:Y:S01]  /*4150*/  @!P0 FMUL.FTZ R0, R0, R5.reuse ;  /* 0x0000000500008220 */ /* 0x080fe20000410000 */
[----:B------:R-:W-:Y:S02]  /*4160*/  @!P0 HADD2.F32 R31, -RZ, R31.H1_H1 ;  /* 0x3000001fff1f8230 */ /* 0x000fe40000004100 */
        /* <DEDUP_REMOVED lines=21> */
[----:B------:R-:W-:Y:S01]  /*42c0*/  LEA R6, P2, R244, R48, 0x1 ;  /* 0x00000030f4067211 */ /* 0x000fe200078408ff */
[----:B------:R-:W-:Y:S01]  /*42d0*/  @!P0 FFMA.FTZ R15, R5, R19, -R15 ;  /* 0x00000013050f8223 */ /* 0x000fe2000001080f */
        /* <DEDUP_REMOVED lines=8> */
.L_x_3294:
[----:B------:R-:W-:Y:S05]  /*4360*/  BSYNC B0 ;  /* 0x0000000000007941 */ /* 0x000fea0003800000 */
.L_x_3293:
[----:B------:R-:W-:Y:S05]  /*4370*/  @P1 BRA `(.L_x_3292) ;  /* 0x0000000000d41947 */ /* 0x000fea0003800000 */
[C---:B-123--:R-:W-:Y:S02]  /*4380*/  LEA R8, P1, R77.reuse, R51, 0x1 ;  /* 0x000000334d087211 */ /* 0x04efe400078208ff */
[----:B------:R-:W-:Y:S02]  /*4390*/  ISETP.GE.AND P0, PT, R20, R14, PT ;  /* 0x0000000e1400720c */ /* 0x000fe40003f06270 */
[----:B------:R-:W-:Y:S06]  /*43a0*/  LEA.HI.X R9, R77, R50, R105, 0x1, P1 ;  /* 0x000000324d097211 */ /* 0x000fec00008f0c69 */
[----:B------:R-:W2:Y:S08]  /*43b0*/  LD.E.128 R8, desc[UR6][R8.64] ;  /* 0x0000000608087980 */ /* 0x000eb0000c101d00 */
[----:B------:R-:W3:Y:S06]  /*43c0*/  @!P0 LD.E.64 R6, desc[UR6][R32.64+0x40] ;  /* 0x0000400620068980 */ /* 0x000eec000c101b00 */
[----:B------:R-:W4:Y:S01]  /*43d0*/  @!P0 LD.E.64 R2, desc[UR6][R12.64+0x40] ;  /* 0x000040060c028980 */ /* 0x000f22000c101b00 */
[----:B---3--:R-:W-:Y:S01]  /*43e0*/  @!P0 HADD2.F32 R18, -RZ, R6.H0_H0 ;  /* 0x20000006ff128230 */ /* 0x008fe20000004100 */
[----:B--2---:R-:W-:Y:S01]  /*43f0*/  @!P0 MOV R4, R8 ;  /* 0x0000000800048202 */ /* 0x004fe20000000f00 */
[--C-:B------:R-:W-:Y:S02]  /*4400*/  @!P0 HADD2.F32 R23, -RZ, R7.reuse.H0_H0 ;  /* 0x20000007ff178230 */ /* 0x100fe40000004100 */
[----:B------:R-:W-:Y:S01]  /*4410*/  @!P0 HADD2.F32 R27, -RZ, R7.H1_H1 ;  /* 0x30000007ff1b8230 */ /* 0x000fe20000004100 */
[----:B------:R-:W-:Y:S01]  /*4420*/  @!P0 MOV R7, R10 ;  /* 0x0000000a00078202 */ /* 0x000fe20000000f00 */
[----:B------:R-:W-:Y:S02]  /*4430*/  @!P0 HADD2.F32 R0, -RZ, R4.H1_H1 ;  /* 0x30000004ff008230 */ /* 0x000fe40000004100 */
[--C-:B----4-:R-:W-:Y:S02]  /*4440*/  @!P0 HADD2.F32 R13, -RZ, R3.reuse.H1_H1 ;  /* 0x30000003ff0d8230 */ /* 0x110fe40000004100 */
[----:B------:R-:W-:Y:S02]  /*4450*/  @!P0 HADD2.F32 R15, -RZ, R3.H0_H0 ;  /* 0x20000003ff0f8230 */ /* 0x000fe40000004100 */
[--C-:B------:R-:W-:Y:S02]  /*4460*/  @!P0 HADD2.F32 R5, -RZ, R2.reuse.H0_H0 ;  /* 0x20000002ff058230 */ /* 0x100fe40000004100 */
[----:B------:R-:W-:Y:S01]  /*4470*/  @!P0 HADD2.F32 R12, -RZ, R2.H1_H1 ;  /* 0x30000002ff0c8230 */ /* 0x000fe20000004100 */
[----:B------:R-:W-:Y:S01]  /*4480*/  @!P0 MOV R2, R9 ;  /* 0x0000000900028202 */ /* 0x000fe20000000f00 */
[----:B------:R-:W-:Y:S02]  /*4490*/  @!P0 HADD2.F32 R3, -RZ, R4.H0_H0 ;  /* 0x20000004ff038230 */ /* 0x000fe40000004100 */
[C---:B------:R-:W-:Y:S01]  /*44a0*/  @!P0 FMUL.FTZ R4, R0.reuse, R18 ;  /* 0x0000001200048220 */ /* 0x040fe20000410000 */
[----:B------:R-:W-:Y:S01]  /*44b0*/  @!P0 FMUL.FTZ R0, R0, R5 ;  /* 0x0000000500008220 */ /* 0x000fe20000410000 */
[----:B------:R-:W-:Y:S01]  /*44c0*/  @!P0 HADD2.F32 R19, -RZ, R6.H1_H1 ;  /* 0x30000006ff138230 */ /* 0x000fe20000004100 */
[----:B------:R-:W-:Y:S01]  /*44d0*/  @!P0 MOV R6, R11 ;  /* 0x0000000b00068202 */ /* 0x000fe20000000f00 */
        /* <DEDUP_REMOVED lines=31> */
.L_x_3292:
[----:B------:R-:W-:Y:S05]  /*46d0*/  BSYNC B1 ;  /* 0x0000000000017941 */ /* 0x000fea0003800000 */
.L_x_3291:
        /* <DEDUP_REMOVED lines=15> */
[----:B-1234-:R-:W-:Y:S02]  /*47d0*/  LEA R8, P2, R188, R51, 0x1 ;  /* 0x00000033bc087211 */ /* 0x01efe400078408ff */
        /* <DEDUP_REMOVED lines=52> */
.L_x_3298:
[----:B------:R-:W-:Y:S05]  /*4b20*/  BSYNC B0 ;  /* 0x0000000000007941 */ /* 0x000fea0003800000 */
.L_x_3297:
[----:B------:R-:W-:Y:S05]  /*4b30*/  @P1 BRA `(.L_x_3296) ;  /* 0x0000000000d41947 */ /* 0x000fea0003800000 */
[----:B-1234-:R-:W-:Y:S02]  /*4b40*/  LEA R8, P1, R92, R51, 0x1 ;  /* 0x000000335c087211 */ /* 0x01efe400078208ff */
        /* <DEDUP_REMOVED lines=52> */
.L_x_3296:
[----:B------:R-:W-:Y:S05]  /*4e90*/  BSYNC B1 ;  /* 0x0000000000017941 */ /* 0x000fea0003800000 */
.L_x_3295:
        /* <DEDUP_REMOVED lines=16> */
[----:B-1234-:R-:W-:Y:S02]  /*4fa0*/  MOV R8, R51 ;  /* 0x0000003300087202 */ /* 0x01efe40000000f00 */
[----:B------:R-:W-:Y:S02]  /*4fb0*/  MOV R9, R50 ;  /* 0x0000003200097202 */ /* 0x000fe40000000f00 */
[----:B------:R-:W-:Y:S01]  /*4fc0*/  ISETP.GE.AND P0, PT, R16, R14, PT ;  /* 0x0000000e1000720c */ /* 0x000fe20003f06270 */
[----:B------:R-:W-:Y:S05]  /*4fd0*/  IMAD.WIDE.U32 R8, R56, 0x60, R8 ;  /* 0x0000006038087825 */ /* 0x000fea00078e0008 */
[----:B------:R-:W-:Y:S07]  /*4fe0*/  IADD3 R9, R9, R0, RZ ;  /* 0x0000000009097210 */ /* 0x000fee0007ffe0ff */
[----:B------:R-:W2:Y:S06]  /*4ff0*/  @!P0 LD.E.64 R30, desc[UR6][R32.64] ;  /* 0x00000006201e8980 */ /* 0x000eac000c101b00 */
[----:B------:R-:W3:Y:S08]  /*5000*/  LD.E.128 R8, desc[UR6][R8.64] ;  /* 0x0000000608087980 */ /* 0x000ef0000c101d00 */
[----:B------:R-:W4:Y:S01]  /*5010*/  @!P0 LD.E.64 R2, desc[UR6][R12.64] ;  /* 0x000000060c028980 */ /* 0x000f22000c101b00 */
[--C-:B--2---:R-:W-:Y:S02]  /*5020*/  @!P0 HADD2.F32 R23, -RZ, R30.reuse.H0_H0 ;  /* 0x2000001eff178230 */ /* 0x104fe40000004100 */
[----:B------:R-:W-:Y:S02]  /*5030*/  @!P0 HADD2.F32 R27, -RZ, R30.H1_H1 ;  /* 0x3000001eff1b8230 */ /* 0x000fe40000004100 */
[--C-:B------:R-:W-:Y:S01]  /*5040*/  @!P0 HADD2.F32 R30, -RZ, R31.reuse.H0_H0 ;  /* 0x2000001fff1e8230 */ /* 0x100fe20000004100 */
[----:B---3--:R-:W-:Y:S01]  /*5050*/  @!P0 MOV R4, R8 ;  /* 0x0000000800048202 */ /* 0x008fe20000000f00 */
[----:B------:R-:W-:Y:S01]  /*5060*/  @!P0 HADD2.F32 R31, -RZ, R31.H1_H1 ;  /* 0x3000001fff1f8230 */ /* 0x000fe20000004100 */
[----:B------:R-:W-:Y:S02]  /*5070*/  @!P0 MOV R7, R10 ;  /* 0x0000000a00078202 */ /* 0x000fe40000000f00 */
        /* <DEDUP_REMOVED lines=16> */
[--C-:B------:R-:W-:Y:S02]  /*5180*/  @!P0 HADD2.F32 R4, -RZ, R6.reuse.H1_H1 ;  /* 0x30000006ff048230 */ /* 0x100fe40000004100 */
[-C--:B------:R-:W-:Y:S01]  /*5190*/  @!P0 FMUL.FTZ R2, R5, R15.reuse ;  /* 0x0000000f05028220 */ /* 0x080fe20000410000 */
[----:B------:R-:W-:Y:S02]  /*51a0*/  @!P0 HADD2.F32 R5, -RZ, R7.H0_H0 ;  /* 0x20000007ff058230 */ /* 0x000fe40000004100 */
[----:B------:R-:W-:Y:S01]  /*51b0*/  @!P0 FFMA.FTZ R34, R23, R15, -R34 ;  /* 0x0000000f17228223 */ /* 0x000fe20000010822 */
[----:B------:R-:W-:Y:S02]  /*51c0*/  @!P0 HADD2.F32 R6, -RZ, R6.H0_H0 ;  /* 0x20000006ff068230 */ /* 0x000fe40000004100 */
[C---:B------:R-:W-:Y:S01]  /*51d0*/  @!P0 FMUL.FTZ R15, R3.reuse, R30 ;  /* 0x0000001e030f8220 */ /* 0x040fe20000410000 */
[C---:B------:R-:W-:Y:S01]  /*51e0*/  @!P0 FMUL.FTZ R7, R4.reuse, R31 ;  /* 0x0000001f04078220 */ /* 0x040fe20000410000 */
[-C--:B------:R-:W-:Y:S01]  /*51f0*/  @!P0 FMUL.FTZ R3, R3, R19.reuse ;  /* 0x0000001303038220 */ /* 0x080fe20000410000 */
[-C--:B------:R-:W-:Y:S01]  /*5200*/  @!P0 FMUL.FTZ R4, R4, R18.reuse ;  /* 0x0000001204048220 */ /* 0x080fe20000410000 */
[----:B------:R-:W-:Y:S01]  /*5210*/  @!P0 FFMA.FTZ R15, R5, R19, -R15 ;  /* 0x00000013050f8223 */ /* 0x000fe2000001080f */
[----:B------:R-:W-:Y:S01]  /*5220*/  MOV R19, R49 ;  /* 0x0000003100137202 */ /* 0x000fe20000000f00 */
[----:B------:R-:W-:Y:S01]  /*5230*/  @!P0 FFMA.FTZ R7, R6, R18, -R7 ;  /* 0x0000001206078223 */ /* 0x000fe20000010807 */
[----:B------:R-:W-:Y:S01]  /*5240*/  MOV R18, R48 ;  /* 0x0000003000127202 */ /* 0x000fe20000000f00 */
[----:B------:R-:W-:Y:S01]  /*5250*/  @!P0 FFMA.FTZ R2, R27, R23, R2 ;  /* 0x000000171b028223 */ /* 0x000fe20000010002 */
[----:B------:R-:W-:Y:S01]  /*5260*/  @!P0 FFMA.FTZ R3, R30, R5, R3 ;  /* 0x000000051e038223 */ /* 0x000fe20000010003 */
[----:B------:R-:W-:Y:S01]  /*5270*/  @!P0 FFMA.FTZ R4, R31, R6, R4 ;  /* 0x000000061f048223 */ /* 0x000fe20000010004 */
[----:B------:R-:W-:Y:S01]  /*5280*/  @!P0 F2FP.F16.F32.PACK_AB R6, R0, R35 ;  /* 0x000000230006823e */ /* 0x000fe200000000ff */
[----:B------:R-:W-:Y:S01]  /*5290*/  IMAD R23, R69, 0x60, RZ ;  /* 0x0000006045177824 */ /* 0x000fe200078e02ff */
[----:B------:R-:W-:Y:S01]  /*52a0*/  @!P0 F2FP.F16.F32.PACK_AB R2, R2, R34 ;  /* 0x000000220202823e */ /* 0x000fe200000000ff */
[----:B------:R-:W-:Y:S01]  /*52b0*/  IMAD.WIDE.U32 R18, R68, 0x60, R18 ;  /* 0x0000006044127825 */ /* 0x000fe200078e0012 */
[----:B------:R-:W-:Y:S02]  /*52c0*/  @!P0 F2FP.F16.F32.PACK_AB R3, R3, R15 ;  /* 0x0000000f0303823e */ /* 0x000fe400000000ff */
[----:B------:R-:W-:Y:S02]  /*52d0*/  @!P0 F2FP.F16.F32.PACK_AB R0, R4, R7 ;  /* 0x000000070400823e */ /* 0x000fe400000000ff */
[----:B------:R-:W-:Y:S02]  /*52e0*/  IADD3 R5, R19, R23, RZ ;  /* 0x0000001713057210 */ /* 0x000fe40007ffe0ff */
[----:B------:R-:W-:Y:S02]  /*52f0*/  MOV R4, R18 ;  /* 0x0000001200047202 */ /* 0x000fe40000000f00 */
[----:B------:R-:W-:Y:S02]  /*5300*/  @!P0 MOV R8, R6 ;  /* 0x0000000600088202 */ /* 0x000fe40000000f00 */
[----:B------:R-:W-:Y:S02]  /*5310*/  @!P0 MOV R9, R2 ;  /* 0x0000000200098202 */ /* 0x000fe40000000f00 */
[----:B------:R-:W-:Y:S02]  /*5320*/  @!P0 MOV R10, R3 ;  /* 0x00000003000a8202 */ /* 0x000fe40000000f00 */
[----:B------:R-:W-:Y:S05]  /*5330*/  @!P0 MOV R11, R0 ;  /* 0x00000000000b8202 */ /* 0x000fea0000000f00 */
[----:B------:R1:W-:Y:S02]  /*5340*/  ST.E.128 desc[UR6][R4.64], R8 ;  /* 0x0000000804007985 */ /* 0x0003e4000c101d06 */
.L_x_3302:
[----:B------:R-:W-:Y:S05]  /*5350*/  BSYNC B0 ;  /* 0x0000000000007941 */ /* 0x000fea0003800000 */
.L_x_3301:
[----:B------:R-:W-:Y:S05]  /*5360*/  @P1 BRA `(.L_x_3300) ;  /* 0x0000000000d41947 */ /* 0x000fea0003800000 */
[C---:B-1234-:R-:W-:Y:S02]  /*5370*/  LEA R8, P1, R93.reuse, R51, 0x1 ;  /* 0x000000335d087211 */ /* 0x05efe400078208ff */
        /* <DEDUP_REMOVED lines=52> */
.L_x_3300:
[----:B------:R-:W-:Y:S05]  /*56c0*/  BSYNC B1 ;  /* 0x0000000000017941 */ /* 0x000fea0003800000 */
.L_x_3299:
        /* <DEDUP_REMOVED lines=68> */
.L_x_3306:
[----:B------:R-:W-:Y:S05]  /*5b10*/  BSYNC B0 ;  /* 0x0000000000007941 */ /* 0x000fea0003800000 */
.L_x_3305:
        /* <DEDUP_REMOVED lines=54> */
.L_x_3304:
[----:B------:R-:W-:Y:S05]  /*5e80*/  BSYNC B1 ;  /* 0x0000000000017941 */ /* 0x000fea0003800000 */
.L_x_3303:
        /* <DEDUP_REMOVED lines=75> */
.L_x_3310:
[----:B------:R-:W-:Y:S05]  /*6340*/  BSYNC B0 ;  /* 0x0000000000007941 */ /* 0x000fea0003800000 */
.L_x_3309:
        /* <DEDUP_REMOVED lines=54> */
.L_x_3308:
[----:B------:R-:W-:Y:S05]  /*66b0*/  BSYNC B1 ;  /* 0x0000000000017941 */ /* 0x000fea0003800000 */
.L_x_3307:
        /* <DEDUP_REMOVED lines=75> */
.L_x_3314:
[----:B------:R-:W-:Y:S05]  /*6b70*/  BSYNC B0 ;  /* 0x0000000000007941 */ /* 0x000fea0003800000 */
.L_x_3313:
        /* <DEDUP_REMOVED lines=54> */
.L_x_3312:
[----:B------:R-:W-:Y:S05]  /*6ee0*/  BSYNC B1 ;  /* 0x0000000000017941 */ /* 0x000fea0003800000 */
.L_x_3311:
        /* <DEDUP_REMOVED lines=75> */
.L_x_3318:
[----:B------:R-:W-:Y:S05]  /*73a0*/  BSYNC B0 ;  /* 0x0000000000007941 */ /* 0x000fea0003800000 */
.L_x_3317:
        /* <DEDUP_REMOVED lines=39> */
[----:B------:R-:W-:Y:S01]  /*7620*/  @!P0 FMUL.FTZ R4, R4, R13 ;  /* 0x0000000d04048220 */ /* 0x000fe20000410000 */
        /* <DEDUP_REMOVED lines=14> */
.L_x_3316:
[----:B------:R-:W-:Y:S05]  /*7710*/  BSYNC B1 ;  /* 0x0000000000017941 */ /* 0x000fea0003800000 */
.L_x_3315:
        /* <DEDUP_REMOVED lines=10> */
.L_x_3286:
        /* <DEDUP_REMOVED lines=23> */
[----:B------:R-:W-:Y:S02]  /*7930*/  MOV R37, R10 ;  /* 0x0000000a00257202 */ /* 0x000fe40000000f00 */
[----:B------:R-:W-:Y:S02]  /*7940*/  MOV R36, R11 ;  /* 0x0000000b00247202 */ /* 0x000fe40000000f00 */
[C---:B------:R-:W-:Y:S02]  /*7950*/  @P2 IADD3 R6, -R0.reuse, RZ, RZ ;  /* 0x000000ff00062210 */ /* 0x040fe40007ffe1ff */
[----:B------:R-:W-:Y:S02]  /*7960*/  @P2 IADD3 R7, -R0, RZ, RZ ;  /* 0x000000ff00072210 */ /* 0x000fe40007ffe1ff */
[C---:B------:R-:W-:Y:S02]  /*7970*/  LEA R12, P0, R6.reuse, R4, 0x1 ;  /* 0x00000004060c7211 */ /* 0x040fe400078008ff */
[C---:B-1----:R-:W-:Y:S02]  /*7980*/  LEA R2, P1, R7.reuse, R2, 0x1 ;  /* 0x0000000207027211 */ /* 0x042fe400078208ff */
[----:B------:R-:W-:Y:S02]  /*7990*/  LEA.HI.X.SX32 R13, R6, R5, 0x1, P0 ;  /* 0x00000005060d7211 */ /* 0x000fe400000f0eff */
[----:B------:R-:W-:Y:S03]  /*79a0*/  LEA.HI.X.SX32 R3, R7, R3, 0x1, P1 ;  /* 0x0000000307037211 */ /* 0x000fe600008f0eff */
[----:B------:R1:W2:Y:S08]  /*79b0*/  LD.E.128 R44, desc[UR6][R12.64] ;  /* 0x000000060c2c7980 */ /* 0x0002b0000c101d00 */
[----:B------:R3:W4:Y:S01]  /*79c0*/  LD.E.128 R4, desc[UR6][R2.64] ;  /* 0x0000000602047980 */ /* 0x000722000c101d00 */
[----:B-1----:R-:W-:Y:S02]  /*79d0*/  MOV R12, RZ ;  /* 0x000000ff000c7202 */ /* 0x002fe40000000f00 */
[----:B------:R-:W-:Y:S02]  /*79e0*/  @P2 IADD3 R12, -R0, RZ, RZ ;  /* 0x000000ff000c2210 */ /* 0x000fe40007ffe1ff */
[----:B---3--:R-:W-:Y:S02]  /*79f0*/  MOV R2, R62 ;  /* 0x0000003e00027202 */ /* 0x008fe40000000f00 */
[----:B------:R-:W-:Y:S02]  /*7a00*/  MOV R3, R59 ;  /* 0x0000003b00037202 */ /* 0x000fe40000000f00 */
[C---:B------:R-:W-:Y:S04]  /*7a10*/  LEA R2, P0, R12.reuse, R2, 0x1 ;  /* 0x000000020c027211 */ /* 0x040fe800078008ff */
[----:B------:R-:W-:Y:S05]  /*7a20*/  LEA.HI.X.SX32 R3, R12, R3, 0x1, P0 ;  /* 0x000000030c037211 */ /* 0x000fea00000f0eff */
[----:B------:R2:W3:Y:S02]  /*7a30*/  LD.E.128 R32, desc[UR6][R2.64] ;  /* 0x0000000602207980 */ /* 0x0004e4000c101d00 */
[--C-:B--2---:R-:W-:Y:S02]  /*7a40*/  HADD2.F32 R2, -RZ, R44.reuse.H1_H1 ;  /* 0x3000002cff027230 */ /* 0x104fe40000004100 */
[----:B------:R-:W-:Y:S02]  /*7a50*/  HADD2.F32 R8, -RZ, R45.H1_H1 ;  /* 0x3000002dff087230 */ /* 0x000fe40000004100 */
[----:B------:R-:W-:Y:S02]  /*7a60*/  HADD2.F32 R0, -RZ, R44.H0_H0 ;  /* 0x2000002cff007230 */ /* 0x000fe40000004100 */
[----:B------:R-:W-:Y:S01]  /*7a70*/  @!P2 FADD.FTZ R2, -R2, -RZ ;  /* 0x800000ff0202a221 */ /* 0x000fe20000010100 */
[----:B------:R-:W-:Y:S02]  /*7a80*/  HADD2.F32 R9, -RZ, R46.H0_H0 ;  /* 0x2000002eff097230 */ /* 0x000fe40000004100 */
[----:B------:R-:W-:Y:S01]  /*7a90*/  @!P2 FADD.FTZ R8, -R8, -RZ ;  /* 0x800000ff0808a221 */ /* 0x000fe20000010100 */
[--C-:B----4-:R-:W-:Y:S02]  /*7aa0*/  HADD2.F32 R13, -RZ, R4.reuse.H0_H0 ;  /* 0x20000004ff0d7230 */ /* 0x110fe40000004100 */
        /* <DEDUP_REMOVED lines=8> */
[--C-:B------:R-:W-:Y:S02]  /*7b30*/  HADD2.F32 R11, -RZ, R47.reuse.H0_H0 ;  /* 0x2000002fff0b7230 */ /* 0x100fe40000004100 */
[----:B------:R-:W-:Y:S01]  /*7b40*/  FMUL.FTZ R4, R5, R8 ;  /* 0x0000000805047220 */ /* 0x000fe20000410000 */
[----:B------:R-:W-:Y:S02]  /*7b50*/  HADD2.F32 R12, -RZ, R47.H1_H1 ;  /* 0x3000002fff0c7230 */ /* 0x000fe40000004100 */
[----:B------:R-:W-:Y:S01]  /*7b60*/  @!P2 FADD.FTZ R10, -R10, -RZ ;  /* 0x800000ff0a0aa221 */ /* 0x000fe20000010100 */
[--C-:B------:R-:W-:Y:S02]  /*7b70*/  HADD2.F32 R5, -RZ, R6.reuse.H0_H0 ;  /* 0x20000006ff057230 */ /* 0x100fe40000004100 */
[----:B------:R-:W-:Y:S01]  /*7b80*/  @!P2 FADD.FTZ R11, -R11, -RZ ;  /* 0x800000ff0b0ba221 */ /* 0x000fe20000010100 */
[----:B------:R-:W-:Y:S02]  /*7b90*/  HADD2.F32 R3, -RZ, R45.H0_H0 ;  /* 0x2000002dff037230 */ /* 0x000fe40000004100 */
[----:B------:R-:W-:Y:S01]  /*7ba0*/  @!P2 FADD.FTZ R12, -R12, -RZ ;  /* 0x800000ff0c0ca221 */ /* 0x000fe20000010100 */
[----:B------:R-:W-:Y:S02]  /*7bb0*/  HADD2.F32 R6, -RZ, R6.H1_H1 ;  /* 0x30000006ff067230 */ /* 0x000fe40000004100 */
[----:B------:R-:W-:Y:S01]  /*7bc0*/  FMUL.FTZ R5, R5, R9 ;  /* 0x0000000905057220 */ /* 0x000fe20000410000 */
        /* <DEDUP_REMOVED lines=9> */
[----:B------:R-:W-:Y:S01]  /*7c60*/  FMUL.FTZ R3, R15, R3 ;  /* 0x000000030f037220 */ /* 0x000fe20000410000 */
[--C-:B---3--:R-:W-:Y:S02]  /*7c70*/  HADD2.F32 R10, -RZ, R32.reuse.H0_H0 ;  /* 0x20000020ff0a7230 */ /* 0x108fe40000004100 */
[----:B------:R-:W-:Y:S02]  /*7c80*/  HADD2.F32 R12, -RZ, R32.H1_H1 ;  /* 0x30000020ff0c7230 */ /* 0x000fe40000004100 */
[--C-:B------:R-:W-:Y:S02]  /*7c90*/  HADD2.F32 R15, -RZ, R33.reuse.H0_H0 ;  /* 0x20000021ff0f7230 */ /* 0x100fe40000004100 */
[----:B------:R-:W-:Y:S01]  /*7ca0*/  FFMA.FTZ R0, R9, R10, R0 ;  /* 0x0000000a09007223 */ /* 0x000fe20000010000 */
[----:B------:R-:W-:Y:S02]  /*7cb0*/  HADD2.F32 R18, -RZ, R33.H1_H1 ;  /* 0x30000021ff127230 */ /* 0x000fe40000004100 */
[----:B------:R-:W-:Y:S01]  /*7cc0*/  FFMA.FTZ R2, R11, R12, R2 ;  /* 0x0000000c0b027223 */ /* 0x000fe20000010002 */
[----:B------:R-:W-:Y:S02]  /*7cd0*/  HADD2.F32 R9, -RZ, R31.H1_H1 ;  /* 0x3000001fff097230 */ /* 0x000fe40000004100 */
[----:B------:R-:W-:Y:S01]  /*7ce0*/  FFMA.FTZ R3, R13, R15, R3 ;  /* 0x0000000f0d037223 */ /* 0x000fe20000010003 */
[--C-:B------:R-:W-:Y:S02]  /*7cf0*/  HADD2.F32 R19, -RZ, R34.reuse.H0_H0 ;  /* 0x20000022ff137230 */ /* 0x100fe40000004100 */
[--C-:B------:R-:W-:Y:S02]  /*7d00*/  HADD2.F32 R10, -RZ, R37.reuse.H0_H0 ;  /* 0x20000025ff0a7230 */ /* 0x100fe40000004100 */
[----:B------:R-:W-:Y:S01]  /*7d10*/  FFMA.FTZ R4, R9, R18, R4 ;  /* 0x0000001209047223 */ /* 0x000fe20000010004 */
[----:B------:R-:W-:Y:S01]  /*7d20*/  HADD2.F32 R23, -RZ, R34.H1_H1 ;  /* 0x30000022ff177230 */ /* 0x000fe20000004100 */
[----:B------:R-:W-:Y:S01]  /*7d30*/  F2FP.F16.F32.PACK_AB R0, R2, R0 ;  /* 0x000000000200723e */ /* 0x000fe200000000ff */
        /* <DEDUP_REMOVED lines=10> */
[----:B------:R-:W-:Y:S05]  /*7de0*/  FFMA.FTZ R8, R13, R30, R8 ;  /* 0x0000001e0d087223 */ /* 0x000fea0000010008 */
[----:B------:R-:W-:Y:S02]  /*7df0*/  F2FP.F16.F32.PACK_AB R11, R8, R7 ;  /* 0x00000007080b723e */ /* 0x000fe400000000ff */
[----:B------:R-:W-:Y:S02]  /*7e00*/  MOV R8, R0 ;  /* 0x0000000000087202 */ /* 0x000fe40000000f00 */
.L_x_3325:
[----:B------:R-:W-:Y:S05]  /*7e10*/  BSYNC B0 ;  /* 0x0000000000007941 */ /* 0x000fea0003800000 */
.L_x_3324:
[----:B-----5:R2:W-:Y:S02]  /*7e20*/  ST.E.128 desc[UR6][R42.64], R8 ;  /* 0x000000082a007985 */ /* 0x0205e4000c101d06 */
.L_x_3323:
[----:B------:R-:W-:Y:S05]  /*7e30*/  BSYNC B1 ;  /* 0x0000000000017941 */ /* 0x000fea0003800000 */
.L_x_3322:
[----:B------:R-:W-:Y:S11]  /*7e40*/  ISETP.GE.AND P0, PT, R20, R52, PT ;  /* 0x000000341400720c */ /* 0x000ff60003f06270 */
[----:B------:R-:W-:Y:S02]  /*7e50*/  @!UPT UIADD3 URZ, URZ, URZ, URZ ;  /* 0x0000003f3f3ff290 */ /* 0x000fe4000fffe03f */
[----:B------:R-:W-:Y:S05]  /*7e60*/  @P0 BRA `(.L_x_3321) ;  /* 0x0000000400840947 */ /* 0x000fea0003800000 */
[----:B------:R-:W-:Y:S01]  /*7e70*/  ISETP.GE.AND P0, PT, R20, R14, PT ;  /* 0x0000000e1400720c */ /* 0x000fe20003f06270 */
[----:B-1----:R-:W-:Y:S01]  /*7e80*/  IMAD.MOV.U32 R2, RZ, RZ, R51 ;  /* 0x000000ffff027224 */ /* 0x002fe200078e0033 */
[----:B------:R-:W-:Y:S01]  /*7e90*/  BSSY B0, `(.L_x_3326) ;  /* 0x000005d000007945 */ /* 0x000fe20003800000 */
[----:B------:R-:W-:Y:S01]  /*7ea0*/  IMAD.MOV.U32 R3, RZ, RZ, R50 ;  /* 0x000000ffff037224 */ /* 0x000fe200078e0032 */
[----:B--2---:R-:W-:Y:S02]  /*7eb0*/  MOV R42, R48 ;  /* 0x00000030002a7202 */ /* 0x004fe40000000f00 */
        /* <DEDUP_REMOVED lines=90> */
.L_x_3327:
[----:B------:R-:W-:Y:S05]  /*8460*/  BSYNC B0 ;  /* 0x0000000000007941 */ /* 0x000fea0003800000 */
.L_x_3326:
[----:B-----5:R3:W-:Y:S02]  /*8470*/  ST.E.128 desc[UR6][R42.64+0x80], R8 ;  /* 0x000080082a007985 */ /* 0x0207e4000c101d06 */
.L_x_3321:
[----:B------:R-:W-:Y:S05]  /*8480*/  BSYNC B2 ;  /* 0x0000000000027941 */ /* 0x000fea0003800000 */
.L_x_3320:
        /* <DEDUP_REMOVED lines=9> */
[----:B-1----:R-:W-:Y:S01]  /*8520*/  LEA R2, P0, R194, R51, 0x1 ;  /* 0x00000033c2027211 */ /* 0x002fe200078008ff */
        /* <DEDUP_REMOVED lines=18> */
[C---:B-1----:R-:W-:Y:S02]  /*8650*/  LEA R2, P0, R5.reuse, R2, 0x1 ;  /* 0x0000000205027211 */ /* 0x042fe400078008ff */
[----:B------:R-:W-:Y:S02]  /*8660*/  IADD3 R6, P2, R76, R4, RZ ;  /* 0x000000044c067210 */ /* 0x000fe40007f5e0ff */
[----:B------:R-:W-:Y:S02]  /*8670*/  LEA.HI.X.SX32 R3, R5, R3, 0x1, P0 ;  /* 0x0000000305037211 */ /* 0x000fe400000f0eff */
[----:B------:R-:W-:Y:S02]  /*8680*/  LEA.HI.X.SX32 R4, R4, R182, 0x1, P2 ;  /* 0x000000b604047211 */ /* 0x000fe400010f0eff */
[C---:B------:R-:W-:Y:S04]  /*8690*/  LEA R12, P0, R6.reuse, R61, 0x1 ;  /* 0x0000003d060c7211 */ /* 0x040fe800078008ff */
[----:B------:R-:W-:Y:S02]  /*86a0*/  LEA.HI.X R13, R6, R60, R4, 0x1, P0 ;  /* 0x0000003c060d7211 */ /* 0x000fe400000f0c04 */
[----:B------:R1:W2:Y:S08]  /*86b0*/  LD.E.128 R4, desc[UR6][R2.64] ;  /* 0x0000000602047980 */ /* 0x0002b0000c101d00 */
[----:B------:R2:W3:Y:S01]  /*86c0*/  LD.E.128 R44, desc[UR6][R12.64] ;  /* 0x000000060c2c7980 */ /* 0x0004e2000c101d00 */
[----:B-1----:R-:W-:Y:S02]  /*86d0*/  MOV R2, RZ ;  /* 0x000000ff00027202 */ /* 0x002fe40000000f00 */
[----:B------:R-:W-:Y:S04]  /*86e0*/  @P1 IADD3 R2, -R0, RZ, RZ ;  /* 0x000000ff00021210 */ /* 0x000fe80007ffe1ff */
[----:B------:R-:W-:Y:S04]  /*86f0*/  IADD3 R0, P0, R76, R2, RZ ;  /* 0x000000024c007210 */ /* 0x000fe80007f1e0ff */
[----:B------:R-:W-:Y:S02]  /*8700*/  LEA.HI.X.SX32 R3, R2, R182, 0x1, P0 ;  /* 0x000000b602037211 */ /* 0x000fe400000f0eff */
[C---:B------:R-:W-:Y:S04]  /*8710*/  LEA R2, P0, R0.reuse, R62, 0x1 ;  /* 0x0000003e00027211 */ /* 0x040fe800078008ff */
[----:B------:R-:W-:Y:S05]  /*8720*/  LEA.HI.X R3, R0, R59, R3, 0x1, P0 ;  /* 0x0000003b00037211 */ /* 0x000fea00000f0c03 */
[----:B------:R3:W4:Y:S01]  /*8730*/  LD.E.128 R32, desc[UR6][R2.64] ;  /* 0x0000000602207980 */ /* 0x000722000c101d00 */
[--C-:B--2---:R-:W-:Y:S02]  /*8740*/  HADD2.F32 R13, -RZ, R4.reuse.H0_H0 ;  /* 0x20000004ff0d7230 */ /* 0x104fe40000004100 */
[----:B------:R-:W-:Y:S02]  /*8750*/  HADD2.F32 R4, -RZ, R4.H1_H1 ;  /* 0x30000004ff047230 */ /* 0x000fe40000004100 */
[--C-:B------:R-:W-:Y:S02]  /*8760*/  HADD2.F32 R15, -RZ, R5.reuse.H0_H0 ;  /* 0x20000005ff0f7230 */ /* 0x100fe40000004100 */
[----:B------:R-:W-:Y:S02]  /*8770*/  HADD2.F32 R5, -RZ, R5.H1_H1 ;  /* 0x30000005ff057230 */ /* 0x000fe40000004100 */
[--C-:B---3--:R-:W-:Y:S02]  /*8780*/  HADD2.F32 R2, -RZ, R44.reuse.H1_H1 ;  /* 0x3000002cff027230 */ /* 0x108fe40000004100 */
[----:B------:R-:W-:Y:S02]  /*8790*/  HADD2.F32 R8, -RZ, R45.H1_H1 ;  /* 0x3000002dff087230 */ /* 0x000fe40000004100 */
[----:B------:R-:W-:Y:S02]  /*87a0*/  HADD2.F32 R0, -RZ, R44.H0_H0 ;  /* 0x2000002cff007230 */ /* 0x000fe40000004100 */
        /* <DEDUP_REMOVED lines=11> */
[----:B------:R-:W-:Y:S02]  /*8860*/  HADD2.F32 R3, -RZ, R45.H0_H0 ;  /* 0x2000002dff037230 */ /* 0x000fe40000004100 */
[----:B------:R-:W-:Y:S01]  /*8870*/  @!P1 FADD.FTZ R9, -R9, -RZ ;  /* 0x800000ff09099221 */ /* 0x000fe20000010100 */
[----:B------:R-:W-:Y:S02]  /*8880*/  HADD2.F32 R6, -RZ, R6.H1_H1 ;  /* 0x30000006ff067230 */ /* 0x000fe40000004100 */
[----:B------:R-:W-:Y:S01]  /*8890*/  @!P1 FADD.FTZ R10, -R10, -RZ ;  /* 0x800000ff0a0a9221 */ /* 0x000fe20000010100 */
[--C-:B------:R-:W-:Y:S02]  /*88a0*/  HADD2.F32 R8, -RZ, R7.reuse.H0_H0 ;  /* 0x20000007ff087230 */ /* 0x100fe40000004100 */
[----:B------:R-:W-:Y:S01]  /*88b0*/  @!P1 FADD.FTZ R11, -R11, -RZ ;  /* 0x800000ff0b0b9221 */ /* 0x000fe20000010100 */
[----:B------:R-:W-:Y:S02]  /*88c0*/  HADD2.F32 R13, -RZ, R7.H1_H1 ;  /* 0x30000007ff0d7230 */ /* 0x000fe40000004100 */
[----:B------:R-:W-:Y:S01]  /*88d0*/  @!P1 FADD.FTZ R12, -R12, -RZ ;  /* 0x800000ff0c0c9221 */ /* 0x000fe20000010100 */
[----:B------:R-:W-:Y:S01]  /*88e0*/  @!P1 FADD.FTZ R3, -R3, -RZ ;  /* 0x800000ff03039221 */ /* 0x000fe20000010100 */
[----:B------:R-:W-:Y:S01]  /*88f0*/  FMUL.FTZ R5, R5, R9 ;  /* 0x0000000905057220 */ /* 0x000fe20000410000 */
[--C-:B------:R-:W-:Y:S02]  /*8900*/  HADD2.F32 R9, -RZ, R18.reuse.H0_H0 ;  /* 0x20000012ff097230 */ /* 0x100fe40000004100 */
[----:B------:R-:W-:Y:S01]  /*8910*/  FMUL.FTZ R6, R6, R10 ;  /* 0x0000000a06067220 */ /* 0x000fe20000410000 */
[----:B------:R-:W-:Y:S01]  /*8920*/  FMUL.FTZ R7, R8, R11 ;  /* 0x0000000b08077220 */ /* 0x000fe20000410000 */
[----:B------:R-:W-:Y:S02]  /*8930*/  HADD2.F32 R11, -RZ, R18.H1_H1 ;  /* 0x30000012ff0b7230 */ /* 0x000fe40000004100 */
[----:B------:R-:W-:Y:S01]  /*8940*/  FMUL.FTZ R8, R13, R12 ;  /* 0x0000000c0d087220 */ /* 0x000fe20000410000 */
[----:B------:R-:W-:Y:S02]  /*8950*/  HADD2.F32 R13, -RZ, R31.H0_H0 ;  /* 0x2000001fff0d7230 */ /* 0x000fe40000004100 */
[----:B------:R-:W-:Y:S01]  /*8960*/  FMUL.FTZ R3, R15, R3 ;  /* 0x000000030f037220 */ /* 0x000fe20000410000 */
[--C-:B----4-:R-:W-:Y:S02]  /*8970*/  HADD2.F32 R10, -RZ, R32.reuse.H0_H0 ;  /* 0x20000020ff0a7230 */ /* 0x110fe40000004100 */
        /* <DEDUP_REMOVED lines=25> */
.L_x_3333:
[----:B------:R-:W-:Y:S05]  /*8b10*/  BSYNC B0 ;  /* 0x0000000000007941 */ /* 0x000fea0003800000 */
.L_x_3332:
[----:B-----5:R4:W-:Y:S02]  /*8b20*/  ST.E.128 desc[UR6][R42.64], R8 ;  /* 0x000000082a007985 */ /* 0x0209e4000c101d06 */
.L_x_3331:
[----:B------:R-:W-:Y:S05]  /*8b30*/  BSYNC B1 ;  /* 0x0000000000017941 */ /* 0x000fea0003800000 */
.L_x_3330:
[----:B------:R-:W-:Y:S11]  /*8b40*/  ISETP.GE.AND P0, PT, R20, R52, PT ;  /* 0x000000341400720c */ /* 0x000ff60003f06270 */
[----:B------:R-:W-:Y:S02]  /*8b50*/  @!UPT UIADD3 URZ, URZ, URZ, URZ ;  /* 0x0000003f3f3ff290 */ /* 0x000fe4000fffe03f */
[----:B------:R-:W-:Y:S05]  /*8b60*/  @P0 BRA `(.L_x_3329) ;  /* 0x0000000400840947 */ /* 0x000fea0003800000 */
[C---:B-1----:R-:W-:Y:S01]  /*8b70*/  LEA R2, P0, R77.reuse, R51, 0x1 ;  /* 0x000000334d027211 */ /* 0x042fe200078008ff */
[----:B------:R-:W-:Y:S01]  /*8b80*/  BSSY B0, `(.L_x_3334) ;  /* 0x000005e000007945 */ /* 0x000fe20003800000 */
[----:B------:R-:W-:Y:S02]  /*8b90*/  ISETP.GE.AND P1, PT, R20, R14, PT ;  /* 0x0000000e1400720c */ /* 0x000fe40003f26270 */
[----:B------:R-:W-:Y:S02]  /*8ba0*/  LEA.HI.X R3, R77, R50, R105, 0x1, P0 ;  /* 0x000000324d037211 */ /* 0x000fe400000f0c69 */
[C---:B--234-:R-:W-:Y:S03]  /*8bb0*/  LEA R42, P0, R95.reuse, R48, 0x1 ;  /* 0x000000305f2a7211 */ /* 0x05cfe600078008ff */
        /* <DEDUP_REMOVED lines=90> */
.L_x_3335:
[----:B------:R-:W-:Y:S05]  /*9160*/  BSYNC B0 ;  /* 0x0000000000007941 */ /* 0x000fea0003800000 */
.L_x_3334:
[----:B-----5:R2:W-:Y:S02]  /*9170*/  ST.E.128 desc[UR6][R42.64], R8 ;  /* 0x000000082a007985 */ /* 0x0205e4000c101d06 */
.L_x_3329:
[----:B------:R-:W-:Y:S05]  /*9180*/  BSYNC B2 ;  /* 0x0000000000027941 */ /* 0x000fea0003800000 */
.L_x_3328:
        /* <DEDUP_REMOVED lines=104> */
.L_x_3341:
[----:B------:R-:W-:Y:S05]  /*9810*/  BSYNC B0 ;  /* 0x0000000000007941 */ /* 0x000fea0003800000 */
.L_x_3340:
[----:B-----5:R2:W-:Y:S02]  /*9820*/  ST.E.128 desc[UR6][R42.64], R8 ;  /* 0x000000082a007985 */ /* 0x0205e4000c101d06 */
.L_x_3339:
[----:B------:R-:W-:Y:S05]  /*9830*/  BSYNC B1 ;  /* 0x0000000000017941 */ /* 0x000fea0003800000 */
.L_x_3338:
[----:B------:R-:W-:Y:S11]  /*9840*/  ISETP.GE.AND P0, PT, R20, R52, PT ;  /* 0x000000341400720c */ /* 0x000ff60003f06270 */
[----:B------:R-:W-:Y:S02]  /*9850*/  @!UPT UIADD3 URZ, URZ, URZ, URZ ;  /* 0x0000003f3f3ff290 */ /* 0x000fe4000fffe03f */
        /* <DEDUP_REMOVED lines=96> */
.L_x_3343:
[----:B------:R-:W-:Y:S05]  /*9e60*/  BSYNC B0 ;  /* 0x0000000000007941 */ /* 0x000fea0003800000 */
.L_x_3342:
[----:B-----5:R2:W-:Y:S02]  /*9e70*/  ST.E.128 desc[UR6][R42.64], R8 ;  /* 0x000000082a007985 */ /* 0x0205e4000c101d06 */
.L_x_3337:
[----:B------:R-:W-:Y:S05]  /*9e80*/  BSYNC B2 ;  /* 0x0000000000027941 */ /* 0x000fea0003800000 */
.L_x_3336:
        /* <DEDUP_REMOVED lines=10> */
[----:B-1----:R-:W-:Y:S01]  /*9f30*/  MOV R2, R51 ;  /* 0x0000003300027202 */ /* 0x002fe20000000f00 */
[----:B------:R-:W-:Y:S01]  /*9f40*/  IMAD.MOV.U32 R5, RZ, RZ, R49 ;  /* 0x000000ffff057224 */ /* 0x000fe200078e0031 */
[----:B------:R-:W-:Y:S01]  /*9f50*/  MOV R3, R50 ;  /* 0x0000003200037202 */ /* 0x000fe20000000f00 */
[----:B------:R-:W-:Y:S01]  /*9f60*/  BSSY B0, `(.L_x_3348) ;  /* 0x0000062000007945 */ /* 0x000fe20003800000 */
[----:B------:R-:W-:Y:S02]  /*9f70*/  ISETP.GE.AND P0, PT, R16, R14, PT ;  /* 0x0000000e1000720c */ /* 0x000fe40003f06270 */
[----:B------:R-:W-:Y:S01]  /*9f80*/  MOV R4, R48 ;  /* 0x0000003000047202 */ /* 0x000fe20000000f00 */
[----:B------:R-:W-:Y:S04]  /*9f90*/  IMAD.WIDE.U32 R2, R56, 0x60, R2 ;  /* 0x0000006038027825 */ /* 0x000fe800078e0002 */
[----:B------:R-:W-:Y:S02]  /*9fa0*/  IMAD.IADD R3, R3, 0x1, R0 ;  /* 0x0000000103037824 */ /* 0x000fe400078e0200 */
[----:B------:R-:W-:Y:S02]  /*9fb0*/  IMAD R0, R69, 0x60, RZ ;  /* 0x0000006045007824 */ /* 0x000fe400078e02ff */
[----:B------:R-:W-:Y:S01]  /*9fc0*/  IMAD.WIDE.U32 R4, R68, 0x60, R4 ;  /* 0x0000006044047825 */ /* 0x000fe200078e0004 */
[----:B--234-:R1:W5:Y:S04]  /*9fd0*/  LD.E.128 R8, desc[UR6][R2.64] ;  /* 0x0000000602087980 */ /* 0x01c368000c101d00 */
[----:B------:R-:W-:Y:S02]  /*9fe0*/  IADD3 R43, R5, R0, RZ ;  /* 0x00000000052b7210 */ /* 0x000fe40007ffe0ff */
[----:B------:R-:W-:Y:S01]  /*9ff0*/  MOV R42, R4 ;  /* 0x00000004002a7202 */ /* 0x000fe20000000f00 */
        /* <DEDUP_REMOVED lines=88> */
.L_x_3349:
[----:B------:R-:W-:Y:S05]  /*a580*/  BSYNC B0 ;  /* 0x0000000000007941 */ /* 0x000fea0003800000 */
.L_x_3348:
[----:B-----5:R2:W-:Y:S02]  /*a590*/  ST.E.128 desc[UR6][R42.64], R8 ;  /* 0x000000082a007985 */ /* 0x0205e4000c101d06 */
.L_x_3347:
[----:B------:R-:W-:Y:S05]  /*a5a0*/  BSYNC B1 ;  /* 0x0000000000017941 */ /* 0x000fea0003800000 */
.L_x_3346:
        /* <DEDUP_REMOVED lines=98> */
.L_x_3351:
[----:B------:R-:W-:Y:S05]  /*abd0*/  BSYNC B0 ;  /* 0x0000000000007941 */ /* 0x000fea0003800000 */
.L_x_3350:
[----:B-----5:R2:W-:Y:S02]  /*abe0*/  ST.E.128 desc[UR6][R42.64], R8 ;  /* 0x000000082a007985 */ /* 0x0205e4000c101d06 */
.L_x_3345:
[----:B------:R-:W-:Y:S05]  /*abf0*/  BSYNC B2 ;  /* 0x0000000000027941 */ /* 0x000fea0003800000 */
.L_x_3344:
        /* <DEDUP_REMOVED lines=104> */
.L_x_3357:
[----:B------:R-:W-:Y:S05]  /*b280*/  BSYNC B0 ;  /* 0x0000000000007941 */ /* 0x000fea0003800000 */
.L_x_3356:
[----:B-----5:R2:W-:Y:S02]  /*b290*/  ST.E.128 desc[UR6][R42.64], R8 ;  /* 0x000000082a007985 */ /* 0x0205e4000c101d06 */
.L_x_3355:
[----:B------:R-:W-:Y:S05]  /*b2a0*/  BSYNC B1 ;  /* 0x0000000000017941 */ /* 0x000fea0003800000 */
.L_x_3354:
        /* <DEDUP_REMOVED lines=98> */
.L_x_3359:
[----:B------:R-:W-:Y:S05]  /*b8d0*/  BSYNC B0 ;  /* 0x0000000000007941 */ /* 0x000fea0003800000 */
.L_x_3358:
[----:B-----5:R2:W-:Y:S02]  /*b8e0*/  ST.E.128 desc[UR6][R42.64], R8 ;  /* 0x000000082a007985 */ /* 0x0205e4000c101d06 */
.L_x_3353:
[----:B------:R-:W-:Y:S05]  /*b8f0*/  BSYNC B2 ;  /* 0x0000000000027941 */ /* 0x000fea0003800000 */
.L_x_3352:
        /* <DEDUP_REMOVED lines=111> */
.L_x_3365:
[----:B------:R-:W-:Y:S05]  /*bff0*/  BSYNC B0 ;  /* 0x0000000000007941 */ /* 0x000fea0003800000 */
.L_x_3364:
[----:B-----5:R2:W-:Y:S02]  /*c000*/  ST.E.128 desc[UR6][R42.64], R8 ;  /* 0x000000082a007985 */ /* 0x0205e4000c101d06 */
.L_x_3363:
[----:B------:R-:W-:Y:S05]  /*c010*/  BSYNC B1 ;  /* 0x0000000000017941 */ /* 0x000fea0003800000 */
.L_x_3362:
        /* <DEDUP_REMOVED lines=98> */
.L_x_3367:
[----:B------:R-:W-:Y:S05]  /*c640*/  BSYNC B0 ;  /* 0x0000000000007941 */ /* 0x000fea0003800000 */
.L_x_3366:
[----:B-----5:R2:W-:Y:S02]  /*c650*/  ST.E.128 desc[UR6][R42.64], R8 ;  /* 0x000000082a007985 */ /* 0x0205e4000c101d06 */
.L_x_3361:
[----:B------:R-:W-:Y:S05]  /*c660*/  BSYNC B2 ;  /* 0x0000000000027941 */ /* 0x000fea0003800000 */
.L_x_3360:
        /* <DEDUP_REMOVED lines=111> */
.L_x_3373:
[----:B------:R-:W-:Y:S05]  /*cd60*/  BSYNC B0 ;  /* 0x0000000000007941 */ /* 0x000fea0003800000 */
.L_x_3372:
[----:B-----5:R2:W-:Y:S02]  /*cd70*/  ST.E.128 desc[UR6][R42.64], R8 ;  /* 0x000000082a007985 */ /* 0x0205e4000c101d06 */
.L_x_3371:
[----:B------:R-:W-:Y:S05]  /*cd80*/  BSYNC B1 ;  /* 0x0000000000017941 */ /* 0x000fea0003800000 */
.L_x_3370:
        /* <DEDUP_REMOVED lines=98> */
.L_x_3375:
[----:B------:R-:W-:Y:S05]  /*d3b0*/  BSYNC B0 ;  /* 0x0000000000007941 */ /* 0x000fea0003800000 */
.L_x_3374:
[----:B-----5:R2:W-:Y:S02]  /*d3c0*/  ST.E.128 desc[UR6][R42.64], R8 ;  /* 0x000000082a007985 */ /* 0x0205e4000c101d06 */
.L_x_3369:
[----:B------:R-:W-:Y:S05]  /*d3d0*/  BSYNC B2 ;  /* 0x0000000000027941 */ /* 0x000fea0003800000 */
.L_x_3368:
        /* <DEDUP_REMOVED lines=111> */
.L_x_3381:
[----:B------:R-:W-:Y:S05]  /*dad0*/  BSYNC B0 ;  /* 0x0000000000007941 */ /* 0x000fea0003800000 */
.L_x_3380:
[----:B-----5:R2:W-:Y:S02]  /*dae0*/  ST.E.128 desc[UR6][R42.64], R8 ;  /* 0x000000082a007985 */ /* 0x0205e4000c101d06 */
.L_x_3379:
[----:B------:R-:W-:Y:S05]  /*daf0*/  BSYNC B1 ;  /* 0x0000000000017941 */ /* 0x000fea0003800000 */
.L_x_3378:
        /* <DEDUP_REMOVED lines=80> */
[----:B------:R-:W-:Y:S02]  /*e000*/  HADD2.F32 R18, -RZ, R34.H0_H0 ;  /* 0x20000022ff127230 */ /* 0x000fe40000004100 */
[----:B------:R-:W-:Y:S02]  /*e010*/  HADD2.F32 R10, -RZ, R36.H0_H0 ;  /* 0x20000024ff0a7230 */ /* 0x000fe40000004100 */
[----:B------:R-:W-:Y:S01]  /*e020*/  FFMA.FTZ R4, R9, R15, R4 ;  /* 0x0000000f09047223 */ /* 0x000fe20000010004 */
[----:B------:R-:W-:Y:S01]  /*e030*/  HADD2.F32 R19, -RZ, R34.H1_H1 ;  /* 0x30000022ff137230 */ /* 0x000fe20000004100 */
[----:B------:R-:W-:Y:S01]  /*e040*/  F2FP.F16.F32.PACK_AB R0, R2, R0 ;  /* 0x000000000200723e */ /* 0x000fe200000000ff */
[----:B------:R-:W-:Y:S02]  /*e050*/  HADD2.F32 R11, -RZ, R36.H1_H1 ;  /* 0x30000024ff0b7230 */ /* 0x000fe40000004100 */
[----:B------:R-:W-:Y:S01]  /*e060*/  FFMA.FTZ R5, R10, R18, R5 ;  /* 0x000000120a057223 */ /* 0x000fe20000010005 */
[----:B------:R-:W-:Y:S01]  /*e070*/  F2FP.F16.F32.PACK_AB R9, R4, R3 ;  /* 0x000000030409723e */ /* 0x000fe200000000ff */
[----:B------:R-:W-:Y:S02]  /*e080*/  HADD2.F32 R23, -RZ, R35.H0_H0 ;  /* 0x20000023ff177230 */ /* 0x000fe40000004100 */
        /* <DEDUP_REMOVED lines=9> */
.L_x_3383:
[----:B------:R-:W-:Y:S05]  /*e120*/  BSYNC B0 ;  /* 0x0000000000007941 */ /* 0x000fea0003800000 */
.L_x_3382:
[----:B-----5:R2:W-:Y:S02]  /*e130*/  ST.E.128 desc[UR6][R42.64], R8 ;  /* 0x000000082a007985 */ /* 0x0205e4000c101d06 */
.L_x_3377:
[----:B------:R-:W-:Y:S05]  /*e140*/  BSYNC B2 ;  /* 0x0000000000027941 */ /* 0x000fea0003800000 */
.L_x_3376:
[----:B------:R-:W-:Y:S01]  /*e150*/  MOV R5, R59 ;  /* 0x0000003b00057202 */ /* 0x000fe20000000f00 */
[----:B------:R-:W3:Y:S01]  /*e160*/  LD.E R0, desc[UR6][R28.64+0xd0] ;  /* 0x0000d0061c007980 */ /* 0x000ee2000c101900 */
[----:B-1----:R-:W-:Y:S01]  /*e170*/  MOV R3, R60 ;  /* 0x0000003c00037202 */ /* 0x002fe20000000f00 */
[----:B------:R-:W-:Y:S02]  /*e180*/  IMAD.MOV.U32 R4, RZ, RZ, R62 ;  /* 0x000000ffff047224 */ /* 0x000fe400078e003e */
[----:B------:R-:W-:Y:S02]  /*e190*/  IMAD.MOV.U32 R2, RZ, RZ, R61 ;  /* 0x000000ffff027224 */ /* 0x000fe400078e003d */
[----:B---3--:R-:W-:Y:S05]  /*e1a0*/  IMAD.U32 R0, R0, -0x40, RZ ;  /* 0xffffffc000007824 */ /* 0x008fea00078e00ff */
[C---:B------:R-:W-:Y:S02]  /*e1b0*/  LEA R62, P1, R0.reuse, R4, 0x1 ;  /* 0x00000004003e7211 */ /* 0x040fe400078208ff */
[C---:B------:R-:W-:Y:S02]  /*e1c0*/  LEA R61, P0, R0.reuse, R2, 0x1 ;  /* 0x00000002003d7211 */ /* 0x040fe400078008ff */
[C---:B------:R-:W-:Y:S02]  /*e1d0*/  LEA.HI.X.SX32 R59, R0.reuse, R5, 0x1, P1 ;  /* 0x00000005003b7211 */ /* 0x040fe400008f0eff */
[----:B------:R-:W-:Y:S01]  /*e1e0*/  LEA.HI.X.SX32 R60, R0, R3, 0x1, P0 ;  /* 0x00000003003c7211 */ /* 0x000fe200000f0eff */
[----:B------:R-:W-:Y:S05]  /*e1f0*/  BRA `(.L_x_3319) ;  /* 0x0000000800e07947 */ /* 0x000fea0003800000 */
.L_x_3285:
        /* <DEDUP_REMOVED lines=13> */
[--C-:B------:R-:W-:Y:S05]  /*e2d0*/  @P6 IMAD.MOV.U32 R3, RZ, RZ, R50.reuse ;  /* 0x000000ffff036224 */ /* 0x100fea00078e0032 */
[----:B------:R1:W2:Y:S02]  /*e2e0*/  @P6 LD.E.128 R4, desc[UR6][R2.64] ;  /* 0x0000000602046980 */ /* 0x0002a4000c101d00 */
[-C--:B-1----:R-:W-:Y:S01]  /*e2f0*/  @P6 MOV R2, R48.reuse ;  /* 0x0000003000026202 */ /* 0x082fe20000000f00 */
[--C-:B------:R-:W-:Y:S05]  /*e300*/  @P6 IMAD.MOV.U32 R3, RZ, RZ, R49.reuse ;  /* 0x000000ffff036224 */ /* 0x100fea00078e0031 */
        /* <DEDUP_REMOVED lines=9> */
.L_x_3385:
[----:B------:R-:W-:Y:S05]  /*e3a0*/  BSYNC B0 ;  /* 0x0000000000007941 */ /* 0x000fea0003800000 */
.L_x_3384:
        /* <DEDUP_REMOVED lines=20> */
.L_x_3387:
[----:B------:R-:W-:Y:S05]  /*e4f0*/  BSYNC B0 ;  /* 0x0000000000007941 */ /* 0x000fea0003800000 */
.L_x_3386:
        /* <DEDUP_REMOVED lines=10> */
[C---:B------:R-:W-:Y:S11]  /*e5a0*/  ISETP.NE.AND P6, PT, R55.reuse, RZ, PT ;  /* 0x000000ff3700720c */ /* 0x040ff60003fc5270 */
        /* <DEDUP_REMOVED lines=17> */
.L_x_3389:
[----:B------:R-:W-:Y:S05]  /*e6c0*/  BSYNC B0 ;  /* 0x0000000000007941 */ /* 0x000fea0003800000 */
.L_x_3388:
[----:B------:R-:W-:Y:S04]  /*e6d0*/  BSSY B0, `(.L_x_3390) ;  /* 0x0000016000007945 */ /* 0x000fe80003800000 */
[----:B------:R-:W-:Y:S05]  /*e6e0*/  @!P4 BRA `(.L_x_3391) ;  /* 0x000000000050c947 */ /* 0x000fea0003800000 */
[----:B------:R-:W-:Y:S02]  /*e6f0*/  ISETP.NE.AND P6, PT, R55, RZ, PT ;  /* 0x000000ff3700720c */ /* 0x000fe40003fc5270 */
[----:B------:R-:W-:Y:S11]  /*e700*/  ISETP.NE.AND P5, PT, R58, RZ, PT ;  /* 0x000000ff3a00720c */ /* 0x000ff60003fa5270 */
[----:B-123--:R-:W-:Y:S02]  /*e710*/  @P6 IMAD.MOV.U32 R2, RZ, RZ, R51 ;  /* 0x000000ffff026224 */ /* 0x00efe400078e0033 */
[----:B------:R-:W-:Y:S01]  /*e720*/  @P6 IMAD.MOV.U32 R3, RZ, RZ, R50 ;  /* 0x000000ffff036224 */ /* 0x000fe200078e0032 */
[----:B------:R-:W-:Y:S01]  /*e730*/  @P5 LEA R4, P4, R93, R51, 0x1 ;  /* 0x000000335d045211 */ /* 0x000fe200078808ff */
[----:B------:R-:W-:Y:S02]  /*e740*/  @P6 IMAD R0, R57, 0x60, RZ ;  /* 0x0000006039006824 */ /* 0x000fe400078e02ff */
[----:B------:R-:W-:Y:S01]  /*e750*/  @P6 IMAD.WIDE.U32 R2, R56, 0x60, R2 ;  /* 0x0000006038026825 */ /* 0x000fe200078e0002 */
[----:B------:R-:W-:Y:S04]  /*e760*/  @P5 LEA.HI.X R5, R93, R50, R109, 0x1, P4 ;  /* 0x000000325d055211 */ /* 0x000fe800020f0c6d */
[----:B------:R-:W-:Y:S01]  /*e770*/  @P6 IADD3 R3, R3, R0, RZ ;  /* 0x0000000003036210 */ /* 0x000fe20007ffe0ff */
[----:B------:R-:W-:Y:S04]  /*e780*/  @P6 IMAD R0, R69, 0x60, RZ ;  /* 0x0000006045006824 */ /* 0x000fe800078e02ff */
[----:B------:R1:W2:Y:S02]  /*e790*/  @P6 LD.E.128 R8, desc[UR6][R2.64] ;  /* 0x0000000602086980 */ /* 0x0002a4000c101d00 */
[-C--:B-1----:R-:W-:Y:S01]  /*e7a0*/  @P6 MOV R3, R49.reuse ;  /* 0x0000003100036202 */ /* 0x082fe20000000f00 */
[----:B------:R-:W-:Y:S04]  /*e7b0*/  @P6 IMAD.MOV.U32 R2, RZ, RZ, R48 ;  /* 0x000000ffff026224 */ /* 0x000fe800078e0030 */
[----:B------:R-:W-:Y:S04]  /*e7c0*/  @P6 IMAD.WIDE.U32 R2, R68, 0x60, R2 ;  /* 0x0000006044026825 */ /* 0x000fe800078e0002 */
[----:B------:R-:W-:Y:S05]  /*e7d0*/  @P6 IMAD.IADD R3, R3, 0x1, R0 ;  /* 0x0000000103036824 */ /* 0x000fea00078e0200 */
[----:B--2---:R1:W-:Y:S04]  /*e7e0*/  @P6 ST.E.128 desc[UR6][R2.64], R8 ;  /* 0x0000000802006985 */ /* 0x0043e8000c101d06 */
[----:B------:R-:W2:Y:S01]  /*e7f0*/  @P5 LD.E.128 R4, desc[UR6][R4.64] ;  /* 0x0000000604045980 */ /* 0x000ea2000c101d00 */
[C---:B-1----:R-:W-:Y:S04]  /*e800*/  @P5 LEA R2, P4, R80.reuse, R48, 0x1 ;  /* 0x0000003050025211 */ /* 0x042fe800078808ff */
[----:B------:R-:W-:Y:S05]  /*e810*/  @P5 LEA.HI.X R3, R80, R49, R81, 0x1, P4 ;  /* 0x0000003150035211 */ /* 0x000fea00020f0c51 */
[----:B--2---:R4:W-:Y:S04]  /*e820*/  @P5 ST.E.128 desc[UR6][R2.64], R4 ;  /* 0x0000000402005985 */ /* 0x0049e8000c101d06 */
.L_x_3391:
[----:B------:R-:W-:Y:S05]  /*e830*/  BSYNC B0 ;  /* 0x0000000000007941 */ /* 0x000fea0003800000 */
.L_x_3390:
[----:B------:R-:W-:Y:S04]  /*e840*/  BSSY B0, `(.L_x_3392) ;  /* 0x0000010000007945 */ /* 0x000fe80003800000 */
[----:B------:R-:W-:Y:S05]  /*e850*/  @!P3 BRA `(.L_x_3393) ;  /* 0x000000000038b947 */ /* 0x000fea0003800000 */
[----:B------:R-:W-:Y:S02]  /*e860*/  ISETP.NE.AND P6, PT, R55, RZ, PT ;  /* 0x000000ff3700720c */ /* 0x000fe40003fc5270 */
[----:B------:R-:W-:Y:S11]  /*e870*/  ISETP.NE.AND P4, PT, R58, RZ, PT ;  /* 0x000000ff3a00720c */ /* 0x000ff60003f85270 */
[----:B-1234-:R-:W-:Y:S02]  /*e880*/  @P6 LEA R2, P3, R196, R51, 0x1 ;  /* 0x00000033c4026211 */ /* 0x01efe400078608ff */
[----:B------:R-:W-:Y:S02]  /*e890*/  @P6 LEA R4, P5, R94, R48, 0x1 ;  /* 0x000000305e046211 */ /* 0x000fe400078a08ff */
[-C--:B------:R-:W-:Y:S02]  /*e8a0*/  @P6 LEA.HI.X R3, R196, R50.reuse, R200, 0x1, P3 ;  /* 0x00000032c4036211 */ /* 0x080fe400018f0cc8 */
[----:B------:R-:W-:Y:S03]  /*e8b0*/  @P6 LEA.HI.X R5, R94, R49, R113, 0x1, P5 ;  /* 0x000000315e056211 */ /* 0x000fe600028f0c71 */
[----:B------:R1:W2:Y:S02]  /*e8c0*/  @P6 LD.E.128 R8, desc[UR6][R2.64] ;  /* 0x0000000602086980 */ /* 0x0002a4000c101d00 */
[C---:B-1----:R-:W-:Y:S04]  /*e8d0*/  @P4 LEA R2, P3, R90.reuse, R51, 0x1 ;  /* 0x000000335a024211 */ /* 0x042fe800078608ff */
[----:B------:R-:W-:Y:S01]  /*e8e0*/  @P4 LEA.HI.X R3, R90, R50, R110, 0x1, P3 ;  /* 0x000000325a034211 */ /* 0x000fe200018f0c6e */
[----:B--2---:R1:W-:Y:S04]  /*e8f0*/  @P6 ST.E.128 desc[UR6][R4.64], R8 ;  /* 0x0000000804006985 */ /* 0x0043e8000c101d06 */
[----:B-1----:R1:W2:Y:S02]  /*e900*/  @P4 LD.E.128 R4, desc[UR6][R2.64] ;  /* 0x0000000602044980 */ /* 0x0022a4000c101d00 */
[C---:B-1----:R-:W-:Y:S04]  /*e910*/  @P4 LEA R2, P3, R82.reuse, R48, 0x1 ;  /* 0x0000003052024211 */ /* 0x042fe800078608ff */
[----:B------:R-:W-:Y:S05]  /*e920*/  @P4 LEA.HI.X R3, R82, R49, R83, 0x1, P3 ;  /* 0x0000003152034211 */ /* 0x000fea00018f0c53 */
[----:B--2---:R1:W-:Y:S04]  /*e930*/  @P4 ST.E.128 desc[UR6][R2.64], R4 ;  /* 0x0000000402004985 */ /* 0x0043e8000c101d06 */
.L_x_3393:
[----:B------:R-:W-:Y:S05]  /*e940*/  BSYNC B0 ;  /* 0x0000000000007941 */ /* 0x000fea0003800000 */
.L_x_3392:
[----:B------:R-:W-:Y:S04]  /*e950*/  BSSY B0, `(.L_x_3394) ;  /* 0x0000016000007945 */ /* 0x000fe80003800000 */
[----:B------:R-:W-:Y:S05]  /*e960*/  @!P2 BRA `(.L_x_3395) ;  /* 0x000000000050a947 */ /* 0x000fea0003800000 */
[----:B------:R-:W-:Y:S02]  /*e970*/  ISETP.NE.AND P4, PT, R55, RZ, PT ;  /* 0x000000ff3700720c */ /* 0x000fe40003f85270 */
[----:B------:R-:W-:Y:S11]  /*e980*/  ISETP.NE.AND P3, PT, R58, RZ, PT ;  /* 0x000000ff3a00720c */ /* 0x000ff60003f65270 */
[----:B-1234-:R-:W-:Y:S02]  /*e990*/  @P4 IMAD.MOV.U32 R2, RZ, RZ, R51 ;  /* 0x000000ffff024224 */ /* 0x01efe400078e0033 */
        /* <DEDUP_REMOVED lines=17> */
.L_x_3395:
[----:B------:R-:W-:Y:S05]  /*eab0*/  BSYNC B0 ;  /* 0x0000000000007941 */ /* 0x000fea0003800000 */
.L_x_3394:
        /* <DEDUP_REMOVED lines=22> */
.L_x_3397:
[----:B------:R-:W-:Y:S05]  /*ec20*/  BSYNC B0 ;  /* 0x0000000000007941 */ /* 0x000fea0003800000 */
.L_x_3396:
        /* <DEDUP_REMOVED lines=21> */
.L_x_3319:
[----:B------:R-:W-:Y:S05]  /*ed80*/  BSYNC B3 ;  /* 0x0000000000037941 */ /* 0x000fea0003800000 */
.L_x_3284:
        /* <DEDUP_REMOVED lines=15> */
[----:B------:R-:W-:Y:S03]  /*ee80*/  IABS R9, R24 ;  /* 0x0000001800097213 */ /* 0x000fe60000000000 */
[----:B------:R-:W3:Y:S01]  /*ee90*/  LD.E.64 R12, desc[UR6][R28.64+0x28] ;  /* 0x000028061c0c7980 */ /* 0x000ee2000c101b00 */
[-C--:B--2---:R-:W-:Y:S02]  /*eea0*/  IABS R5, R3.reuse ;  /* 0x0000000300057213 */ /* 0x084fe40000000000 */
[----:B------:R-:W-:Y:S02]  /*eeb0*/  IABS R8, R3 ;  /* 0x0000000300087213 */ /* 0x000fe40000000000 */
[----:B------:R-:W1:Y:S03]  /*eec0*/  I2F.RP R6, R5 ;  /* 0x0000000500067306 */ /* 0x000e660000209400 */
[----:B------:R-:W-:Y:S07]  /*eed0*/  IMAD.MOV R8, RZ, RZ, -R8 ;  /* 0x000000ffff087224 */ /* 0x000fee00078e0a08 */
[----:B-1----:R-:W1:Y:S02]  /*eee0*/  MUFU.RCP R6, R6 ;  /* 0x0000000600067308 */ /* 0x002e640000001000 */
[----:B-1----:R-:W-:Y:S08]  /*eef0*/  VIADD R6, R6, 0xffffffe ;  /* 0x0ffffffe06067836 */ /* 0x002ff00000000000 */
[----:B------:R-:W1:Y:S02]  /*ef00*/  F2I.FTZ.U32.TRUNC.NTZ R7, R6 ;  /* 0x0000000600077305 */ /* 0x000e64000021f000 */
[--C-:B-1----:R-:W-:Y:S02]  /*ef10*/  IMAD.MOV R0, RZ, RZ, -R7.reuse ;  /* 0x000000ffff007224 */ /* 0x102fe400078e0a07 */
[----:B------:R-:W-:Y:S03]  /*ef20*/  IMAD.MOV.U32 R6, RZ, RZ, RZ ;  /* 0x000000ffff067224 */ /* 0x000fe600078e00ff */
[----:B------:R-:W-:Y:S01]  /*ef30*/  MOV R2, R0 ;  /* 0x0000000000027202 */ /* 0x000fe20000000f00 */
[----:B------:R-:W-:Y:S04]  /*ef40*/  VIADD R0, R26, 0xffffff00 ;  /* 0xffffff001a007836 */ /* 0x000fe80000000000 */
[----:B------:R-:W-:Y:S01]  /*ef50*/  IMAD R2, R2, R5, RZ ;  /* 0x0000000502027224 */ /* 0x000fe200078e02ff */
[----:B------:R-:W-:Y:S03]  /*ef60*/  IABS R4, R0 ;  /* 0x0000000000047213 */ /* 0x000fe60000000000 */
[----:B------:R-:W-:Y:S01]  /*ef70*/  IMAD.HI.U32 R7, R7, R2, R6 ;  /* 0x0000000207077227 */ /* 0x000fe200078e0006 */
[----:B------:R-:W-:Y:S05]  /*ef80*/  MOV R6, R4 ;  /* 0x0000000400067202 */ /* 0x000fea0000000f00 */
[C---:B------:R-:W-:Y:S04]  /*ef90*/  IMAD.HI.U32 R2, R7.reuse, R6, RZ ;  /* 0x0000000607027227 */ /* 0x040fe800078e00ff */
[----:B------:R-:W-:Y:S04]  /*efa0*/  IMAD.HI.U32 R4, R7, R9, RZ ;  /* 0x0000000907047227 */ /* 0x000fe800078e00ff */
[-C--:B------:R-:W-:Y:S02]  /*efb0*/  IMAD R6, R2, R8.reuse, R6 ;  /* 0x0000000802067224 */ /* 0x080fe400078e0206 */
[----:B------:R-:W-:Y:S03]  /*efc0*/  IMAD R7, R4, R8, R9 ;  /* 0x0000000804077224 */ /* 0x000fe600078e0209 */
        /* <DEDUP_REMOVED lines=9> */
[-C--:B------:R-:W-:Y:S02]  /*f060*/  LOP3.LUT R6, R0, R3.reuse, RZ, 0x3c, !PT ;  /* 0x0000000300067212 */ /* 0x080fe400078e3cff */
[-C--:B------:R-:W-:Y:S02]  /*f070*/  LOP3.LUT R5, R24, R3.reuse, RZ, 0x3c, !PT ;  /* 0x0000000318057212 */ /* 0x080fe400078e3cff */
[----:B------:R-:W-:Y:S02]  /*f080*/  ISETP.GE.AND P1, PT, R6, RZ, PT ;  /* 0x000000ff0600720c */ /* 0x000fe40003f26270 */
[----:B------:R-:W-:Y:S02]  /*f090*/  ISETP.GE.AND P2, PT, R5, RZ, PT ;  /* 0x000000ff0500720c */ /* 0x000fe40003f46270 */
[----:B------:R-:W-:Y:S02]  /*f0a0*/  LOP3.LUT R6, RZ, R3, RZ, 0x33, !PT ;  /* 0x00000003ff067212 */ /* 0x000fe400078e33ff */
[----:B------:R-:W-:Y:S01]  /*f0b0*/  @P4 IADD3 R2, R2, 0x1, RZ ;  /* 0x0000000102024810 */ /* 0x000fe20007ffe0ff */
[----:B------:R-:W-:Y:S01]  /*f0c0*/  @P5 VIADD R4, R4, 0x1 ;  /* 0x0000000104045836 */ /* 0x000fe20000000000 */
[----:B------:R-:W-:Y:S05]  /*f0d0*/  IADD3 R0, -R24, R0, RZ ;  /* 0x0000000018007210 */ /* 0x000fea0007ffe1ff */
[----:B------:R-:W-:Y:S02]  /*f0e0*/  @!P1 IADD3 R2, -R2, RZ, RZ ;  /* 0x000000ff02029210 */ /* 0x000fe40007ffe1ff */
[----:B------:R-:W-:Y:S02]  /*f0f0*/  @!P2 IMAD.MOV R4, RZ, RZ, -R4 ;  /* 0x000000ffff04a224 */ /* 0x000fe400078e0a04 */
[C---:B------:R-:W-:Y:S03]  /*f100*/  SEL R5, R6.reuse, R2, !P0 ;  /* 0x0000000206057207 */ /* 0x040fe60004000000 */
[----:B------:R-:W-:Y:S02]  /*f110*/  SEL R2, R6, R4, !P0 ;  /* 0x0000000406027207 */ /* 0x000fe40004000000 */
[CC--:B------:R-:W-:Y:S01]  /*f120*/  LEA R10, P1, R5.reuse, R240.reuse, 0x2 ;  /* 0x000000f0050a7211 */ /* 0x0c0fe200078210ff */
[----:B------:R-:W2:Y:S01]  /*f130*/  LD.E.64 R6, desc[UR6][R28.64+0x40] ;  /* 0x000040061c067980 */ /* 0x000ea2000c101b00 */
[C---:B------:R-:W-:Y:S02]  /*f140*/  LEA R8, P0, R2.reuse, R240, 0x2 ;  /* 0x000000f002087211 */ /* 0x040fe400078010ff */
[-C--:B------:R-:W-:Y:S02]  /*f150*/  LEA.HI.X.SX32 R11, R5, R241.reuse, 0x2, P1 ;  /* 0x000000f1050b7211 */ /* 0x080fe400008f16ff */
[C---:B------:R-:W-:Y:S01]  /*f160*/  LEA.HI.X.SX32 R9, R2.reuse, R241, 0x2, P0 ;  /* 0x000000f102097211 */ /* 0x040fe200000f16ff */
[----:B------:R-:W-:Y:S02]  /*f170*/  IMAD.IADD R2, R2, 0x1, -R5 ;  /* 0x0000000102027824 */ /* 0x000fe400078e0a05 */
[----:B------:R-:W4:Y:S02]  /*f180*/  LD.E R15, desc[UR6][R10.64] ;  /* 0x000000060a0f7980 */ /* 0x000f24000c101900 */
[----:B------:R-:W-:Y:S02]  /*f190*/  IMAD R0, R2, R3, R0 ;  /* 0x0000000302007224 */ /* 0x000fe400078e0200 */
[----:B------:R-:W4:Y:S03]  /*f1a0*/  LD.E R4, desc[UR6][R8.64] ;  /* 0x0000000608047980 */ /* 0x000f26000c101900 */
[----:B------:R-:W-:Y:S01]  /*f1b0*/  SHF.R.S32.HI R14, RZ, 0x1f, R0 ;  /* 0x0000001fff0e7819 */ /* 0x000fe20000011400 */
[----:B------:R-:W3:Y:S06]  /*f1c0*/  LD.E.64 R10, desc[UR6][R28.64+0x38] ;  /* 0x000038061c0a7980 */ /* 0x000eec000c101b00 */
[----:B------:R-:W3:Y:S01]  /*f1d0*/  LD.E.64 R8, desc[UR6][R28.64+0x20] ;  /* 0x000020061c087980 */ /* 0x000ee2000c101b00 */
[----:B--2---:R-:W-:Y:S04]  /*f1e0*/  IMAD R2, R7, R0, RZ ;  /* 0x0000000007027224 */ /* 0x004fe800078e02ff */
[----:B------:R-:W-:Y:S01]  /*f1f0*/  IMAD R7, R6, R14, R2 ;  /* 0x0000000e06077224 */ /* 0x000fe200078e0202 */
[----:B----4-:R-:W-:Y:S01]  /*f200*/  IADD3 R15, -R4, R15, RZ ;  /* 0x0000000f040f7210 */ /* 0x010fe20007ffe1ff */
[----:B------:R-:W-:Y:S03]  /*f210*/  IMAD.WIDE.U32 R4, R6, R0, RZ ;  /* 0x0000000006047225 */ /* 0x000fe600078e00ff */
[----:B------:R-:W-:Y:S01]  /*f220*/  SHF.R.S32.HI R18, RZ, 0x1f, R15 ;  /* 0x0000001fff127819 */ /* 0x000fe2000001140f */
[----:B------:R-:W-:Y:S02]  /*f230*/  IMAD.IADD R5, R5, 0x1, R7 ;  /* 0x0000000105057824 */ /* 0x000fe400078e0207 */
[----:B---3--:R-:W-:Y:S03]  /*f240*/  IMAD.WIDE.U32 R4, R15, R12, R4 ;  /* 0x0000000c0f047225 */ /* 0x008fe600078e0004 */
[----:B------:R-:W-:Y:S01]  /*f250*/  LEA R64, P1, R4, R64, 0x1 ;  /* 0x0000004004407211 */ /* 0x000fe200078208ff */
[-C--:B------:R-:W-:Y:S04]  /*f260*/  IMAD R2, R9, R15.reuse, RZ ;  /* 0x0000000f09027224 */ /* 0x080fe800078e02ff */
[C---:B------:R-:W-:Y:S02]  /*f270*/  IMAD R6, R8.reuse, R18, R2 ;  /* 0x0000001208067224 */ /* 0x040fe400078e0202 */
[-C--:B------:R-:W-:Y:S04]  /*f280*/  IMAD.WIDE.U32 R2, R8, R15.reuse, RZ ;  /* 0x0000000f08027225 */ /* 0x080fe800078e00ff */
[----:B------:R-:W-:Y:S01]  /*f290*/  IMAD R15, R13, R15, RZ ;  /* 0x0000000f0d0f7224 */ /* 0x000fe200078e02ff */
[----:B------:R-:W-:Y:S01]  /*f2a0*/  IADD3 R3, R3, R6, RZ ;  /* 0x0000000603037210 */ /* 0x000fe20007ffe0ff */
        /* <DEDUP_REMOVED lines=10> */
.L_x_3399:
        /* <DEDUP_REMOVED lines=12> */
.L_x_3400:
[----:B------:R-:W-:Y:S05]  /*f410*/  BSYNC B0 ;  /* 0x0000000000007941 */ /* 0x000fea0003800000 */
.L_x_3398:
[----:B------:R-:W-:Y:S04]  /*f420*/  IADD3 R25, R25, -0x1, RZ ;  /* 0xffffffff19197810 */ /* 0x000fe80007ffe0ff */
[----:B------:R-:W-:Y:S11]  /*f430*/  ISETP.GT.AND P0, PT, R25, R125, PT ;  /* 0x0000007d1900720c */ /* 0x000ff60003f04270 */
[----:B------:R-:W-:Y:S02]  /*f440*/  @!UPT UIADD3 URZ, URZ, URZ, URZ ;  /* 0x0000003f3f3ff290 */ /* 0x000fe4000fffe03f */
[----:B------:R-:W-:Y:S05]  /*f450*/  @P0 BRA `(.L_x_3401) ;  /* 0xffffff3800880947 */ /* 0x000fea000383ffff */
.L_x_3267:
[----:B------:R-:W-:Y:S05]  /*f460*/  WARPSYNC.ALL ;  /* 0x0000000000007948 */ /* 0x000fea0003800000 */
[----:B------:R-:W-:Y:S06]  /*f470*/  BAR.SYNC.DEFER_BLOCKING 0x0 ;  /* 0x0000000000007b1d */ /* 0x000fec0000010000 */
[----:B------:R1:W5:Y:S04]  /*f480*/  LDL R220, [R1+0x8] ;  /* 0x0000080001dc7983 */ /* 0x0003680000100800 */
[----:B------:R-:W2:Y:S01]  /*f490*/  LD.E R39, desc[UR6][R28.64+0xd0] ;  /* 0x0000d0061c277980 */ /* 0x000ea2000c101900 */
[----:B------:R-:W3:Y:S01]  /*f4a0*/  S2UR UR4, SR_CgaCtaId ;  /* 0x00000000000479c3 */ /* 0x000ee20000008800 */
[----:B------:R-:W-:Y:S01]  /*f4b0*/  UMOV UR5, 0x400 ;  /* 0x0000040000057882 */ /* 0x000fe20000000000 */
[----:B------:R-:W-:Y:S01]  /*f4c0*/  BSSY B3, `(.L_x_3402) ;  /* 0x0000593000037945 */ /* 0x000fe20003800000 */
[----:B------:R-:W4:Y:S01]  /*f4d0*/  S2R R54, SR_CTAID.Y ;  /* 0x0000000000367919 */ /* 0x000f220000002600 */
[C---:B------:R-:W-:Y:S01]  /*f4e0*/  SHF.L.U64.HI R6, R172.reuse, 0x4, R173 ;  /* 0x00000004ac067819 */ /* 0x040fe200000102ad */
[----:B------:R-:W-:Y:S01]  /*f4f0*/  IMAD.SHL.U32 R4, R172, 0x10, RZ ;  /* 0x00000010ac047824 */ /* 0x000fe200078e00ff */
[----:B---3--:R-:W-:-:S06]  /*f500*/  ULEA UR4, UR4, UR5, 0x18 ;  /* 0x0000000504047291 */ /* 0x008fcc000f8ec03f */
[----:B------:R-:W-:Y:S02]  /*f510*/  LEA R235, R235, UR4, 0x1 ;  /* 0x00000004ebeb7c11 */ /* 0x000fe4000f8e08ff */
[----:B--2---:R-:W-:-:S13]  /*f520*/  ISETP.NE.AND P0, PT, R39, RZ, PT ;  /* 0x000000ff2700720c */ /* 0x004fda0003f05270 */
[----:B-1--4-:R-:W-:Y:S05]  /*f530*/  @!P0 BRA `(.L_x_3403) ;  /* 0x0000005000bc8947 */ /* 0x012fea0003800000 */
[----:B------:R-:W2:Y:S01]  /*f540*/  LD.E.64 R2, desc[UR6][R28.64+0xf0] ;  /* 0x0000f0061c027980 */ /* 0x000ea2000c101b00 */
[----:B------:R-:W-:-:S03]  /*f550*/  IMAD.MOV.U32 R5, RZ, RZ, RZ ;  /* 0x000000ffff057224 */ /* 0x000fc600078e00ff */
[----:B------:R-:W3:Y:S04]  /*f560*/  LD.E.U8 R9, desc[UR6][R28.64+0x1b3] ;  /* 0x0001b3061c097980 */ /* 0x000ee8000c101100 */
[----:B------:R-:W5:Y:S04]  /*f570*/  LD.E R44, desc[UR6][R28.64+0xc0] ;  /* 0x0000c0061c2c7980 */ /* 0x000f68000c101900 */
[----:B------:R-:W5:Y:S04]  /*f580*/  LD.E.64 R34, desc[UR6][R28.64+0x148] ;  /* 0x000148061c227980 */ /* 0x000f68000c101b00 */
[----:B-----5:R-:W5:Y:S01]  /*f590*/  LD.E.64 R32, desc[UR6][R28.64+0x150] ;  /* 0x000150061c207980 */ /* 0x020f62000c101b00 */
[----:B--2---:R-:W-:-:S04]  /*f5a0*/  ISETP.NE.U32.AND P1, PT, R2, RZ, PT ;  /* 0x000000ff0200720c */ /* 0x004fc80003f25070 */
[----:B------:R-:W-:-:S13]  /*f5b0*/  ISETP.NE.AND.EX P1, PT, R3, RZ, PT, P1 ;  /* 0x000000ff0300720c */ /* 0x000fda0003f25310 */
[----:B------:R-:W-:-:S04]  /*f5c0*/  @P1 LEA R2, P0, R54, R2, 0x2 ;  /* 0x0000000236021211 */ /* 0x000fc800078010ff */
[----:B------:R-:W-:-:S05]  /*f5d0*/  @P1 LEA.HI.X R3, R54, R3, R213, 0x2, P0 ;  /* 0x0000000336031211 */ /* 0x000fca00000f14d5 */
[----:B------:R1:W2:Y:S01]  /*f5e0*/  @P1 LD.E R5, desc[UR6][R2.64] ;  /* 0x0000000602051980 */ /* 0x0002a2000c101900 */
[-C--:B------:R-:W-:Y:S02]  /*f5f0*/  IADD3 R0, P1, R4, R174.reuse, RZ ;  /* 0x000000ae04007210 */ /* 0x080fe40007f3e0ff */
[----:B------:R-:W-:Y:S02]  /*f600*/  LEA.HI R21, R39, R39, RZ, 0x1 ;  /* 0x0000002727157211 */ /* 0x000fe400078f08ff */
[----:B------:R-:W-:Y:S01]  /*f610*/  LEA R4, P0, R172, R174, 0x5 ;  /* 0x000000aeac047211 */ /* 0x000fe200078028ff */
[----:B------:R-:W-:Y:S01]  /*f620*/  IMAD.X R6, R6, 0x1, R185, P1 ;  /* 0x0000000106067824 */ /* 0x000fe200008e06b9 */
[----:B------:R-:W-:Y:S01]  /*f630*/  LEA R42, P1, R0, R132, 0x1 ;  /* 0x00000084002a7211 */ /* 0x000fe200078208ff */
[----:B------:R-:W-:Y:S01]  /*f640*/  IMAD.MOV.U32 R184, RZ, RZ, R174 ;  /* 0x000000ffffb87224 */ /* 0x000fe200078e00ae */
[----:B------:R-:W-:Y:S02]  /*f650*/  SHF.R.S32.HI R21, RZ, 0x1, R21 ;  /* 0x00000001ff157819 */ /* 0x000fe40000011415 */
[----:B------:R-:W-:-:S02]  /*f660*/  LEA.HI.X R7, R172, R185, R173, 0x5, P0 ;  /* 0x000000b9ac077211 */ /* 0x000fc400000f2cad */
[-C--:B------:R-:W-:Y:S01]  /*f670*/  LEA R48, P0, R4, R132.reuse, 0x1 ;  /* 0x0000008404307211 */ /* 0x080fe200078008ff */
[----:B------:R-:W-:Y:S01]  /*f680*/  IMAD R8, R173, 0x30, RZ ;  /* 0x00000030ad087824 */ /* 0x000fe200078e02ff */
[----:B---3--:R-:W-:Y:S02]  /*f690*/  ISETP.NE.AND P4, PT, R9, RZ, PT ;  /* 0x000000ff0900720c */ /* 0x008fe40003f85270 */
[----:B------:R-:W-:Y:S01]  /*f6a0*/  LEA.HI.X R43, R0, R133, R6, 0x1, P1 ;  /* 0x00000085002b7211 */ /* 0x000fe200008f0c06 */
[----:B------:R-:W-:Y:S01]  /*f6b0*/  IMAD R0, R106, R21, R208 ;  /* 0x000000156a007224 */ /* 0x000fe200078e02d0 */
[----:B------:R-:W-:Y:S01]  /*f6c0*/  LEA.HI.X R49, R4, R133, R7, 0x1, P0 ;  /* 0x0000008504317211 */ /* 0x000fe200000f0c07 */
[----:B------:R-:W-:Y:S02]  /*f6d0*/  IMAD.IADD R47, R220, 0x1, -R212 ;  /* 0x00000001dc2f7824 */ /* 0x000fe400078e0ad4 */
[----:B-1----:R-:W-:Y:S01]  /*f6e0*/  IMAD.WIDE.U32 R2, R172, 0x30, R184 ;  /* 0x00000030ac027825 */ /* 0x002fe200078e00b8 */
[----:B------:R-:W-:-:S02]  /*f6f0*/  LEA R22, P2, R174, R132, 0x1 ;  /* 0x00000084ae167211 */ /* 0x000fc400078408ff */
[----:B------:R-:W-:Y:S02]  /*f700*/  ISETP.GE.AND P0, PT, R106, R47, PT ;  /* 0x0000002f6a00720c */ /* 0x000fe40003f06270 */
[----:B------:R-:W-:Y:S02]  /*f710*/  LEA.HI.X R23, R174, R133, R185, 0x1, P2 ;  /* 0x00000085ae177211 */ /* 0x000fe400010f0cb9 */
[----:B------:R-:W-:Y:S01]  /*f720*/  LEA R50, P1, R2, R132, 0x1 ;  /* 0x0000008402327211 */ /* 0x000fe200078208ff */
[----:B------:R-:W-:Y:S01]  /*f730*/  IMAD.SHL.U32 R53, R21, 0x10, RZ ;  /* 0x0000001015357824 */ /* 0x000fe200078e00ff */
[----:B------:R-:W-:Y:S02]  /*f740*/  ISETP.GT.AND P0, PT, R210, -0x8, !P0 ;  /* 0xfffffff8d200780c */ /* 0x000fe40004704270 */
[----:B--2---:R-:W-:-:S05]  /*f750*/  IADD3 R5, R5, R150, R212 ;  /* 0x0000009605057210 */ /* 0x004fca0007ffe0d4 */
[----:B------:R-:W-:Y:S02]  /*f760*/  IMAD R4, R5, R21, RZ ;  /* 0x0000001505047224 */ /* 0x000fe400078e02ff */
[----:B------:R-:W-:Y:S02]  /*f770*/  IMAD.IADD R5, R3, 0x1, R8 ;  /* 0x0000000103057824 */ /* 0x000fe400078e0208 */
[----:B------:R-:W-:Y:S01]  /*f780*/  IMAD.IADD R3, R208, 0x1, R0 ;  /* 0x00000001d0037824 */ /* 0x000fe200078e0200 */
[----:B------:R-:W-:Y:S02]  /*f790*/  SHF.R.S32.HI R6, RZ, 0x1f, R4 ;  /* 0x0000001fff067819 */ /* 0x000fe40000011404 */
[C---:B------:R-:W-:Y:S02]  /*f7a0*/  IADD3 R27, P3, R4.reuse, R0, RZ ;  /* 0x00000000041b7210 */ /* 0x040fe40007f7e0ff */
[----:B------:R-:W-:Y:S02]  /*f7b0*/  IADD3 R46, P2, R4, R3, RZ ;  /* 0x00000003042e7210 */ /* 0x000fe40007f5e0ff */
[----:B------:R-:W-:-:S02]  /*f7c0*/  LEA.HI.X R51, R2, R133, R5, 0x1, P1 ;  /* 0x0000008502337211 */ /* 0x000fc400008f0c05 */
[-C--:B------:R-:W-:Y:S02]  /*f7d0*/  LEA.HI.X.SX32 R30, R0, R6.reuse, 0x1, P3 ;  /* 0x00000006001e7211 */ /* 0x080fe400018f0eff */
[----:B------:R-:W-:Y:S01]  /*f7e0*/  LEA.HI.X.SX32 R45, R3, R6, 0x1, P2 ;  /* 0x00000006032d7211 */ /* 0x000fe200010f0eff */
[----:B------:R-:W-:Y:S06]  /*f7f0*/  @!P4 BRA `(.L_x_3404) ;  /* 0x0000001c0050c947 */ /* 0x000fec0003800000 */
[----:B------:R-:W-:Y:S04]  /*f800*/  BSSY B2, `(.L_x_3405) ;  /* 0x0000070000027945 */ /* 0x000fe80003800000 */
[----:B------:R-:W-:Y:S05]  /*f810*/  @!P0 BRA `(.L_x_3406) ;  /* 0x0000000400b88947 */ /* 0x000fea0003800000 */
[----:B------:R-:W-:Y:S01]  /*f820*/  ISETP.GE.AND P2, PT, R16, R44, PT ;  /* 0x0000002c1000720c */ /* 0x000fe20003f46270 */
[C---:B------:R-:W-:Y:S01]  /*f830*/  IMAD.SHL.U32 R2, R27.reuse, 0x2, RZ ;  /* 0x000000021b027824 */ /* 0x040fe200078e00ff */
[----:B------:R-:W-:Y:S01]  /*f840*/  SHF.L.U64.HI R0, R27, 0x1, R30 ;  /* 0x000000011b007819 */ /* 0x000fe2000001021e */
[----:B------:R-:W-:Y:S03]  /*f850*/  BSSY B1, `(.L_x_3407) ;  /* 0x0000037000017945 */ /* 0x000fe60003800000 */
[-C--:B------:R-:W-:Y:S02]  /*f860*/  IADD3 R14, P1, R34, R2.reuse, RZ ;  /* 0x00000002220e7210 */ /* 0x080fe40007f3e0ff */
[----:B-----5:R-:W-:-:S03]  /*f870*/  IADD3 R12, P0, R32, R2, RZ ;  /* 0x00000002200c7210 */ /* 0x020fc60007f1e0ff */
        /* <DEDUP_REMOVED lines=20> */
[----:B----4-:R-:W-:Y:S02]  /*f9c0*/  HADD2.F32 R25, -RZ, R8.H1_H1 ;  /* 0x30000008ff197230 */ /* 0x010fe40000004100 */
[----:B------:R-:W-:Y:S01]  /*f9d0*/  FMUL.FTZ R18, R3, R24 ;  /* 0x0000001803127220 */ /* 0x000fe20000410000 */
[----:B------:R-:W-:-:S02]  /*f9e0*/  HADD2.F32 R19, -RZ, R9.H1_H1 ;  /* 0x30000009ff137230 */ /* 0x000fc40000004100 */
[----:B------:R-:W-:Y:S02]  /*f9f0*/  HADD2.F32 R8, -RZ, R8.H0_H0 ;  /* 0x20000008ff087230 */ /* 0x000fe40000004100 */
[----:B------:R-:W-:Y:S01]  /*fa00*/  FMUL.FTZ R6, R3, R25 ;  /* 0x0000001903067220 */ /* 0x000fe20000410000 */
[CC--:B------:R-:W-:Y:S01]  /*fa10*/  FMUL.FTZ R3, R0.reuse, R26.reuse ;  /* 0x0000001a00037220 */ /* 0x0c0fe20000410000 */
[----:B------:R-:W-:Y:S01]  /*fa20*/  FMUL.FTZ R0, R0, R19 ;  /* 0x0000001300007220 */ /* 0x000fe20000410000 */
[----:B------:R-:W-:Y:S01]  /*fa30*/  FFMA.FTZ R25, R4, R25, -R18 ;  /* 0x0000001904197223 */ /* 0x000fe20000010812 */
[----:B------:R-:W-:Y:S02]  /*fa40*/  HADD2.F32 R10, -RZ, R10.H0_H0 ;  /* 0x2000000aff0a7230 */ /* 0x000fe40000004100 */
[C---:B------:R-:W-:Y:S01]  /*fa50*/  FFMA.FTZ R19, R2.reuse, R19, -R3 ;  /* 0x0000001302137223 */ /* 0x040fe20000010803 */
[----:B------:R-:W-:Y:S01]  /*fa60*/  FFMA.FTZ R18, R2, R26, R0 ;  /* 0x0000001a02127223 */ /* 0x000fe20000010000 */
[----:B------:R-:W-:-:S02]  /*fa70*/  HADD2.F32 R3, -RZ, R7.H1_H1 ;  /* 0x30000007ff037230 */ /* 0x000fc40000004100 */
[----:B------:R-:W-:Y:S01]  /*fa80*/  FFMA.FTZ R24, R4, R24, R6 ;  /* 0x0000001804187223 */ /* 0x000fe20000010006 */
[----:B------:R-:W-:Y:S02]  /*fa90*/  HADD2.F32 R11, -RZ, R11.H0_H0 ;  /* 0x2000000bff0b7230 */ /* 0x000fe40000004100 */
[----:B------:R-:W-:Y:S02]  /*faa0*/  HADD2.F32 R0, -RZ, R5.H1_H1 ;  /* 0x30000005ff007230 */ /* 0x000fe40000004100 */
[----:B------:R-:W-:Y:S01]  /*fab0*/  FMUL.FTZ R6, R3, R10 ;  /* 0x0000000a03067220 */ /* 0x000fe20000410000 */
[----:B------:R-:W-:Y:S02]  /*fac0*/  HADD2.F32 R9, -RZ, R9.H0_H0 ;  /* 0x20000009ff097230 */ /* 0x000fe40000004100 */
[----:B------:R-:W-:Y:S01]  /*fad0*/  HADD2.F32 R4, -RZ, R7.H0_H0 ;  /* 0x20000007ff047230 */ /* 0x000fe20000004100 */
[----:B------:R-:W-:Y:S01]  /*fae0*/  F2FP.F16.F32.PACK_AB R7, R18, R19 ;  /* 0x000000131207723e */ /* 0x000fe200000000ff */
[----:B------:R-:W-:-:S02]  /*faf0*/  HADD2.F32 R2, -RZ, R5.H0_H0 ;  /* 0x20000005ff027230 */ /* 0x000fc40000004100 */
[-C--:B------:R-:W-:Y:S01]  /*fb00*/  FMUL.FTZ R5, R3, R8.reuse ;  /* 0x0000000803057220 */ /* 0x080fe20000410000 */
        /* <DEDUP_REMOVED lines=9> */
.L_x_3410:
[----:B------:R-:W-:Y:S05]  /*fba0*/  BSYNC B0 ;  /* 0x0000000000007941 */ /* 0x000fea0003800000 */
.L_x_3409:
[----:B-----5:R3:W-:Y:S02]  /*fbb0*/  STS.128 [R235], R4 ;  /* 0x00000004eb007388 */ /* 0x0207e40000000c00 */
.L_x_3408:
[----:B------:R-:W-:Y:S05]  /*fbc0*/  BSYNC B1 ;  /* 0x0000000000017941 */ /* 0x000fea0003800000 */
.L_x_3407:
        /* <DEDUP_REMOVED lines=8> */
[----:B------:R2:W4:Y:S01]  /*fc50*/  LD.E.64 R8, desc[UR6][R14.64+0x40] ;  /* 0x000040060e087980 */ /* 0x000522000c101b00 */
        /* <DEDUP_REMOVED lines=8> */
[----:B--2---:R-:W-:Y:S02]  /*fce0*/  HADD2.F32 R14, -RZ, R10.H1_H1 ;  /* 0x3000000aff0e7230 */ /* 0x004fe40000004100 */
        /* <DEDUP_REMOVED lines=31> */
.L_x_3412:
[----:B------:R-:W-:Y:S05]  /*fee0*/  BSYNC B0 ;  /* 0x0000000000007941 */ /* 0x000fea0003800000 */
.L_x_3411:
[----:B-----5:R1:W-:Y:S02]  /*fef0*/  STS.128 [R235+0x2000], R4 ;  /* 0x00200004eb007388 */ /* 0x0203e40000000c00 */
.L_x_3406:
[----:B------:R-:W-:Y:S05]  /*ff00*/  BSYNC B2 ;  /* 0x0000000000027941 */ /* 0x000fea0003800000 */
.L_x_3405:
        /* <DEDUP_REMOVED lines=13> */
[----:B-----5:R-:W-:-:S03]  /*ffe0*/  IADD3 R12, P1, R32, R12, RZ ;  /* 0x0000000c200c7210 */ /* 0x020fc60007f3e0ff */
[--C-:B------:R-:W-:Y:S02]  /*fff0*/  IMAD.X R15, R35, 0x1, R0.reuse, P2 ;  /* 0x00000001230f7824 */ /* 0x100fe400010e0600 */
[----:B------:R-:W-:Y:S01]  /*10000*/  IMAD.X R13, R33, 0x1, R0, P1 ;  /* 0x00000001210d7824 */ /* 0x000fe200008e0600 */
[----:B------:R-:W-:Y:S07]  /*10010*/  @P0 BRA `(.L_x_3416) ;  /* 0x0000000000c00947 */ /* 0x000fee0003800000 */
[----:B-1-3--:R1:W5:Y:S01]  /*10020*/  LD.E.128 R4, desc[UR6][R42.64] ;  /* 0x000000062a047980 */ /* 0x00a362000c101d00 */
        /* <DEDUP_REMOVED lines=15> */
[----:B---3--:R-:W-:Y:S02]  /*10120*/  HADD2.F32 R23, -RZ, R8.H1_H1 ;  /* 0x30000008ff177230 */ /* 0x008fe40000004100 */
        /* <DEDUP_REMOVED lines=29> */
.L_x_3418:
[----:B------:R-:W-:Y:S05]  /*10300*/  BSYNC B0 ;  /* 0x0000000000007941 */ /* 0x000fea0003800000 */
.L_x_3417:
[----:B-----5:R3:W-:Y:S02]  /*10310*/  STS.128 [R235+0x800], R4 ;  /* 0x00080004eb007388 */ /* 0x0207e40000000c00 */
.L_x_3416:
[----:B------:R-:W-:Y:S05]  /*10320*/  BSYNC B1 ;  /* 0x0000000000017941 */ /* 0x000fea0003800000 */
.L_x_3415:
        /* <DEDUP_REMOVED lines=8> */
[----:B------:R3:W2:Y:S01]  /*103b0*/  LD.E.64 R8, desc[UR6][R14.64+0x40] ;  /* 0x000040060e087980 */ /* 0x0006a2000c101b00 */
        /* <DEDUP_REMOVED lines=40> */
.L_x_3420:
[----:B------:R-:W-:Y:S05]  /*10640*/  BSYNC B0 ;  /* 0x0000000000007941 */ /* 0x000fea0003800000 */
.L_x_3419:
[----:B-----5:R3:W-:Y:S02]  /*10650*/  STS.128 [R235+0x2800], R4 ;  /* 0x00280004eb007388 */ /* 0x0207e40000000c00 */
.L_x_3414:
[----:B------:R-:W-:Y:S05]  /*10660*/  BSYNC B2 ;  /* 0x0000000000027941 */ /* 0x000fea0003800000 */
.L_x_3413:
        /* <DEDUP_REMOVED lines=13> */
[-C--:B------:R-:W-:Y:S02]  /*10740*/  IADD3 R14, P2, R34, R12.reuse, RZ ;  /* 0x0000000c220e7210 */ /* 0x080fe40007f5e0ff */
        /* <DEDUP_REMOVED lines=50> */
.L_x_3426:
[----:B------:R-:W-:Y:S05]  /*10a70*/  BSYNC B0 ;  /* 0x0000000000007941 */ /* 0x000fea0003800000 */
.L_x_3425:
[----:B-----5:R3:W-:Y:S02]  /*10a80*/  STS.128 [R235+0x1000], R4 ;  /* 0x00100004eb007388 */ /* 0x0207e40000000c00 */
.L_x_3424:
[----:B------:R-:W-:Y:S05]  /*10a90*/  BSYNC B1 ;  /* 0x0000000000017941 */ /* 0x000fea0003800000 */
.L_x_3423:
        /* <DEDUP_REMOVED lines=49> */
.L_x_3428:
[----:B------:R-:W-:Y:S05]  /*10db0*/  BSYNC B0 ;  /* 0x0000000000007941 */ /* 0x000fea0003800000 */
.L_x_3427:
[----:B-----5:R3:W-:Y:S02]  /*10dc0*/  STS.128 [R235+0x3000], R4 ;  /* 0x00300004eb007388 */ /* 0x0207e40000000c00 */
.L_x_3422:
[----:B------:R-:W-:Y:S05]  /*10dd0*/  BSYNC B2 ;  /* 0x0000000000027941 */ /* 0x000fea0003800000 */
.L_x_3421:
[----:B------:R-:W-:-:S05]  /*10de0*/  VIADD R36, R106, 0x30 ;  /* 0x000000306a247836 */ /* 0x000fca0000000000 */
        /* <DEDUP_REMOVED lines=37> */
[C---:B------:R-:W-:Y:S01]  /*11040*/  FMUL.FTZ R3, R0.reuse, R21 ;  /* 0x0000001500037220 */ /* 0x040fe20000410000 */
        /* <DEDUP_REMOVED lines=24> */
.L_x_3433:
[----:B------:R-:W-:Y:S05]  /*111d0*/  BSYNC B0 ;  /* 0x0000000000007941 */ /* 0x000fea0003800000 */
.L_x_3432:
[----:B-----5:R3:W-:Y:S02]  /*111e0*/  STS.128 [R235+0x1800], R4 ;  /* 0x00180004eb007388 */ /* 0x0207e40000000c00 */
.L_x_3431:
[----:B------:R-:W-:Y:S05]  /*111f0*/  BSYNC B1 ;  /* 0x0000000000017941 */ /* 0x000fea0003800000 */
.L_x_3430:
        /* <DEDUP_REMOVED lines=49> */
.L_x_3435:
[----:B------:R-:W-:Y:S05]  /*11510*/  BSYNC B0 ;  /* 0x0000000000007941 */ /* 0x000fea0003800000 */
.L_x_3434:
[----:B-----5:R3:W-:Y:S01]  /*11520*/  STS.128 [R235+0x3800], R4 ;  /* 0x00380004eb007388 */ /* 0x0207e20000000c00 */
[----:B------:R-:W-:Y:S05]  /*11530*/  BRA `(.L_x_3429) ;  /* 0x00000038002c7947 */ /* 0x000fea0003800000 */
.L_x_3404:
        /* <DEDUP_REMOVED lines=18> */
[----:B-----5:R-:W-:-:S04]  /*11660*/  LEA R2, P0, R10, R32, 0x1 ;  /* 0x000000200a027211 */ /* 0x020fc800078008ff */
[----:B------:R-:W-:Y:S02]  /*11670*/  LEA.HI.X R3, R10, R33, R0, 0x1, P0 ;  /* 0x000000210a037211 */ /* 0x000fe400000f0c00 */
[----:B------:R-:W3:Y:S01]  /*11680*/  LD.E.128 R8, desc[UR6][R8.64] ;  /* 0x0000000608087980 */ /* 0x000ee2000c101d00 */
[----:B------:R-:W-:Y:S02]  /*11690*/  MOV R0, RZ ;  /* 0x000000ff00007202 */ /* 0x000fe40000000f00 */
[----:B------:R-:W-:Y:S01]  /*116a0*/  @P1 IADD3 R0, -R21, RZ, RZ ;  /* 0x000000ff15001210 */ /* 0x000fe20007ffe1ff */
[----:B------:R4:W2:Y:S03]  /*116b0*/  LD.E.128 R12, desc[UR6][R2.64] ;  /* 0x00000006020c7980 */ /* 0x0008a6000c101d00 */
[----:B----4-:R-:W-:-:S04]  /*116c0*/  IADD3 R3, P0, R0, R46, RZ ;  /* 0x0000002e00037210 */ /* 0x010fc80007f1e0ff */
[----:B------:R-:W-:Y:S02]  /*116d0*/  LEA.HI.X.SX32 R0, R0, R45, 0x1, P0 ;  /* 0x0000002d00007211 */ /* 0x000fe400000f0eff */
[----:B------:R-:W-:-:S04]  /*116e0*/  LEA R2, P0, R3, R34, 0x1 ;  /* 0x0000002203027211 */ /* 0x000fc800078008ff */
[----:B------:R-:W-:-:S05]  /*116f0*/  LEA.HI.X R3, R3, R35, R0, 0x1, P0 ;  /* 0x0000002303037211 */ /* 0x000fca00000f0c00 */
[----:B------:R4:W4:Y:S01]  /*11700*/  LD.E.128 R24, desc[UR6][R2.64] ;  /* 0x0000000602187980 */ /* 0x000922000c101d00 */
[----:B------:R-:W-:Y:S02]  /*11710*/  MOV R30, R6 ;  /* 0x00000006001e7202 */ /* 0x000fe40000000f00 */
[----:B------:R-:W-:Y:S02]  /*11720*/  MOV R18, R5 ;  /* 0x0000000500127202 */ /* 0x000fe40000000f00 */
[----:B------:R-:W-:Y:S02]  /*11730*/  MOV R19, R7 ;  /* 0x0000000700137202 */ /* 0x000fe40000000f00 */
[----:B------:R-:W-:Y:S02]  /*11740*/  MOV R31, R4 ;  /* 0x00000004001f7202 */ /* 0x000fe40000000f00 */
[----:B---3--:R-:W-:Y:S02]  /*11750*/  MOV R36, R9 ;  /* 0x0000000900247202 */ /* 0x008fe40000000f00 */
[----:B------:R-:W-:Y:S01]  /*11760*/  MOV R38, R8 ;  /* 0x0000000800267202 */ /* 0x000fe20000000f00 */
[--C-:B--2---:R-:W-:Y:S01]  /*11770*/  HADD2.F32 R6, -RZ, R13.reuse.H0_H0 ;  /* 0x2000000dff067230 */ /* 0x104fe20000004100 */
[----:B------:R-:W-:Y:S01]  /*11780*/  MOV R37, R10 ;  /* 0x0000000a00257202 */ /* 0x000fe20000000f00 */
[----:B------:R-:W-:-:S02]  /*11790*/  HADD2.F32 R5, -RZ, R13.H1_H1 ;  /* 0x3000000dff057230 */ /* 0x000fc40000004100 */
[--C-:B----4-:R-:W-:Y:S02]  /*117a0*/  HADD2.F32 R2, -RZ, R15.reuse.H0_H0 ;  /* 0x2000000fff027230 */ /* 0x110fe40000004100 */
[----:B------:R-:W-:Y:S01]  /*117b0*/  @!P1 FADD.FTZ R6, -R6, -RZ ;  /* 0x800000ff06069221 */ /* 0x000fe20000010100 */
[----:B------:R-:W-:Y:S02]  /*117c0*/  HADD2.F32 R0, -RZ, R15.H1_H1 ;  /* 0x3000000fff007230 */ /* 0x000fe40000004100 */
[----:B------:R-:W-:Y:S01]  /*117d0*/  @!P1 FADD.FTZ R5, -R5, -RZ ;  /* 0x800000ff05059221 */ /* 0x000fe20000010100 */
        /* <DEDUP_REMOVED lines=8> */
[--C-:B------:R-:W-:Y:S02]  /*11860*/  HADD2.F32 R12, -RZ, R11.reuse.H0_H0 ;  /* 0x2000000bff0c7230 */ /* 0x100fe40000004100 */
[----:B------:R-:W-:Y:S01]  /*11870*/  FMUL.FTZ R9, R9, R6 ;  /* 0x0000000609097220 */ /* 0x000fe20000410000 */
[----:B------:R-:W-:Y:S02]  /*11880*/  HADD2.F32 R11, -RZ, R11.H1_H1 ;  /* 0x3000000bff0b7230 */ /* 0x000fe40000004100 */
[----:B------:R-:W-:Y:S01]  /*11890*/  FMUL.FTZ R6, R10, R5 ;  /* 0x000000050a067220 */ /* 0x000fe20000410000 */
[----:B------:R-:W-:-:S02]  /*118a0*/  HADD2.F32 R4, -RZ, R14.H0_H0 ;  /* 0x2000000eff047230 */ /* 0x000fc40000004100 */
[----:B------:R-:W-:Y:S01]  /*118b0*/  FMUL.FTZ R5, R12, R2 ;  /* 0x000000020c057220 */ /* 0x000fe20000410000 */
        /* <DEDUP_REMOVED lines=8> */
[----:B------:R-:W-:Y:S02]  /*11940*/  HADD2.F32 R11, -RZ, R37.H1_H1 ;  /* 0x30000025ff0b7230 */ /* 0x000fe40000004100 */
[----:B------:R-:W-:Y:S01]  /*11950*/  FMUL.FTZ R13, R13, R7 ;  /* 0x000000070d0d7220 */ /* 0x000fe20000410000 */
[--C-:B------:R-:W-:Y:S02]  /*11960*/  HADD2.F32 R2, -RZ, R18.reuse.H1_H1 ;  /* 0x30000012ff027230 */ /* 0x100fe40000004100 */
[----:B------:R-:W-:Y:S01]  /*11970*/  FMUL.FTZ R12, R12, R4 ;  /* 0x000000040c0c7220 */ /* 0x000fe20000410000 */
[----:B------:R-:W-:Y:S02]  /*11980*/  HADD2.F32 R0, -RZ, R19.H0_H0 ;  /* 0x20000013ff007230 */ /* 0x000fe40000004100 */
[----:B------:R-:W-:Y:S01]  /*11990*/  FMUL.FTZ R11, R11, R3 ;  /* 0x000000030b0b7220 */ /* 0x000fe20000410000 */
[----:B------:R-:W-:-:S02]  /*119a0*/  HADD2.F32 R3, -RZ, R18.H0_H0 ;  /* 0x20000012ff037230 */ /* 0x000fc40000004100 */
[--C-:B------:R-:W-:Y:S02]  /*119b0*/  HADD2.F32 R4, -RZ, R25.reuse.H0_H0 ;  /* 0x20000019ff047230 */ /* 0x100fe40000004100 */
[----:B------:R-:W-:Y:S02]  /*119c0*/  HADD2.F32 R8, -RZ, R25.H1_H1 ;  /* 0x30000019ff087230 */ /* 0x000fe40000004100 */
[----:B------:R-:W-:Y:S02]  /*119d0*/  HADD2.F32 R7, -RZ, R27.H0_H0 ;  /* 0x2000001bff077230 */ /* 0x000fe40000004100 */
[----:B------:R-:W-:Y:S01]  /*119e0*/  FFMA.FTZ R9, R3, R4, R9 ;  /* 0x0000000403097223 */ /* 0x000fe20000010009 */
[----:B------:R-:W-:Y:S02]  /*119f0*/  HADD2.F32 R15, -RZ, R24.H0_H0 ;  /* 0x20000018ff0f7230 */ /* 0x000fe40000004100 */
[----:B------:R-:W-:Y:S01]  /*11a00*/  FFMA.FTZ R8, R2, R8, R6 ;  /* 0x0000000802087223 */ /* 0x000fe20000010006 */
[----:B------:R-:W-:-:S02]  /*11a10*/  HADD2.F32 R18, -RZ, R26.H0_H0 ;  /* 0x2000001aff127230 */ /* 0x000fc40000004100 */
[----:B------:R-:W-:Y:S01]  /*11a20*/  FFMA.FTZ R7, R0, R7, R5 ;  /* 0x0000000700077223 */ /* 0x000fe20000010005 */
[----:B------:R-:W-:Y:S02]  /*11a30*/  HADD2.F32 R27, -RZ, R27.H1_H1 ;  /* 0x3000001bff1b7230 */ /* 0x000fe40000004100 */
[----:B------:R-:W-:Y:S01]  /*11a40*/  HADD2.F32 R24, -RZ, R24.H1_H1 ;  /* 0x30000018ff187230 */ /* 0x000fe20000004100 */
[----:B------:R-:W-:Y:S01]  /*11a50*/  F2FP.F16.F32.PACK_AB R5, R8, R9 ;  /* 0x000000090805723e */ /* 0x000fe200000000ff */
[----:B------:R-:W-:Y:S02]  /*11a60*/  HADD2.F32 R26, -RZ, R26.H1_H1 ;  /* 0x3000001aff1a7230 */ /* 0x000fe40000004100 */
[----:B------:R-:W-:Y:S02]  /*11a70*/  HADD2.F32 R0, -RZ, R19.H1_H1 ;  /* 0x30000013ff007230 */ /* 0x000fe40000004100 */
[--C-:B------:R-:W-:Y:S02]  /*11a80*/  HADD2.F32 R2, -RZ, R31.reuse.H0_H0 ;  /* 0x2000001fff027230 */ /* 0x100fe40000004100 */
[----:B------:R-:W-:-:S02]  /*11a90*/  HADD2.F32 R4, -RZ, R31.H1_H1 ;  /* 0x3000001fff047230 */ /* 0x000fc40000004100 */
[----:B------:R-:W-:Y:S01]  /*11aa0*/  FFMA.FTZ R0, R0, R27, R10 ;  /* 0x0000001b00007223 */ /* 0x000fe2000001000a */
[--C-:B------:R-:W-:Y:S02]  /*11ab0*/  HADD2.F32 R3, -RZ, R30.reuse.H0_H0 ;  /* 0x2000001eff037230 */ /* 0x100fe40000004100 */
[----:B------:R-:W-:Y:S01]  /*11ac0*/  FFMA.FTZ R2, R2, R15, R14 ;  /* 0x0000000f02027223 */ /* 0x000fe2000001000e */
[----:B------:R-:W-:Y:S02]  /*11ad0*/  HADD2.F32 R6, -RZ, R30.H1_H1 ;  /* 0x3000001eff067230 */ /* 0x000fe40000004100 */
[----:B------:R-:W-:Y:S01]  /*11ae0*/  FFMA.FTZ R4, R4, R24, R13 ;  /* 0x0000001804047223 */ /* 0x000fe2000001000d */
[----:B------:R-:W-:Y:S01]  /*11af0*/  F2FP.F16.F32.PACK_AB R7, R0, R7 ;  /* 0x000000070007723e */ /* 0x000fe200000000ff */
[----:B------:R-:W-:Y:S01]  /*11b00*/  FFMA.FTZ R3, R3, R18, R12 ;  /* 0x0000001203037223 */ /* 0x000fe2000001000c */
[----:B------:R-:W-:Y:S02]  /*11b10*/  FFMA.FTZ R6, R6, R26, R11 ;  /* 0x0000001a06067223 */ /* 0x000fe4000001000b */
[----:B------:R-:W-:-:S03]  /*11b20*/  F2FP.F16.F32.PACK_AB R4, R4, R2 ;  /* 0x000000020404723e */ /* 0x000fc600000000ff */
[----:B------:R-:W-:-:S03]  /*11b30*/  F2FP.F16.F32.PACK_AB R6, R6, R3 ;  /* 0x000000030606723e */ /* 0x000fc600000000ff */
.L_x_3441:
[----:B------:R-:W-:Y:S05]  /*11b40*/  BSYNC B0 ;  /* 0x0000000000007941 */ /* 0x000fea0003800000 */
.L_x_3440:
[----:B-----5:R3:W-:Y:S02]  /*11b50*/  STS.128 [R235], R4 ;  /* 0x00000004eb007388 */ /* 0x0207e40000000c00 */
.L_x_3439:
[----:B------:R-:W-:Y:S05]  /*11b60*/  BSYNC B1 ;  /* 0x0000000000017941 */ /* 0x000fea0003800000 */
.L_x_3438:
        /* <DEDUP_REMOVED lines=17> */
[----:B------:R-:W-:Y:S01]  /*11c80*/  MOV R0, RZ ;  /* 0x000000ff00007202 */ /* 0x000fe20000000f00 */
[----:B------:R-:W4:Y:S01]  /*11c90*/  LD.E.128 R8, desc[UR6][R8.64+0x80] ;  /* 0x0000800608087980 */ /* 0x000f22000c101d00 */
[----:B------:R-:W-:-:S03]  /*11ca0*/  @P1 IADD3 R0, -R21, RZ, RZ ;  /* 0x000000ff15001210 */ /* 0x000fc60007ffe1ff */
[----:B------:R1:W4:Y:S02]  /*11cb0*/  LD.E.128 R12, desc[UR6][R2.64+0x80] ;  /* 0x00008006020c7980 */ /* 0x000324000c101d00 */
[----:B-1----:R-:W-:-:S04]  /*11cc0*/  IADD3 R3, P0, R0, R46, RZ ;  /* 0x0000002e00037210 */ /* 0x002fc80007f1e0ff */
[----:B------:R-:W-:Y:S02]  /*11cd0*/  LEA.HI.X.SX32 R0, R0, R45, 0x1, P0 ;  /* 0x0000002d00007211 */ /* 0x000fe400000f0eff */
[----:B------:R-:W-:-:S04]  /*11ce0*/  LEA R2, P0, R3, R34, 0x1 ;  /* 0x0000002203027211 */ /* 0x000fc800078008ff */
[----:B------:R-:W-:-:S05]  /*11cf0*/  LEA.HI.X R3, R3, R35, R0, 0x1, P0 ;  /* 0x0000002303037211 */ /* 0x000fca00000f0c00 */
[----:B------:R1:W4:Y:S01]  /*11d00*/  LD.E.128 R24, desc[UR6][R2.64+0x80] ;  /* 0x0000800602187980 */ /* 0x000322000c101d00 */
[----:B--23--:R-:W-:Y:S02]  /*11d10*/  MOV R22, R5 ;  /* 0x0000000500167202 */ /* 0x00cfe40000000f00 */
[----:B------:R-:W-:Y:S02]  /*11d20*/  MOV R23, R7 ;  /* 0x0000000700177202 */ /* 0x000fe40000000f00 */
[----:B------:R-:W-:Y:S02]  /*11d30*/  MOV R19, R6 ;  /* 0x0000000600137202 */ /* 0x000fe40000000f00 */
[----:B------:R-:W-:Y:S02]  /*11d40*/  MOV R18, R4 ;  /* 0x0000000400127202 */ /* 0x000fe40000000f00 */
[----:B----4-:R-:W-:Y:S02]  /*11d50*/  MOV R30, R9 ;  /* 0x00000009001e7202 */ /* 0x010fe40000000f00 */
[----:B------:R-:W-:Y:S01]  /*11d60*/  MOV R31, R8 ;  /* 0x00000008001f7202 */ /* 0x000fe20000000f00 */
[--C-:B------:R-:W-:Y:S01]  /*11d70*/  HADD2.F32 R5, -RZ, R13.reuse.H1_H1 ;  /* 0x3000000dff057230 */ /* 0x100fe20000004100 */
[----:B------:R-:W-:Y:S01]  /*11d80*/  MOV R37, R10 ;  /* 0x0000000a00257202 */ /* 0x000fe20000000f00 */
[----:B------:R-:W-:Y:S01]  /*11d90*/  HADD2.F32 R7, -RZ, R12.H1_H1 ;  /* 0x3000000cff077230 */ /* 0x000fe20000004100 */
[----:B------:R-:W-:Y:S01]  /*11da0*/  MOV R36, R11 ;  /* 0x0000000b00247202 */ /* 0x000fe20000000f00 */
[----:B------:R-:W-:-:S02]  /*11db0*/  HADD2.F32 R6, -RZ, R13.H0_H0 ;  /* 0x2000000dff067230 */ /* 0x000fc40000004100 */
[----:B------:R-:W-:Y:S01]  /*11dc0*/  @!P1 FADD.FTZ R5, -R5, -RZ ;  /* 0x800000ff05059221 */ /* 0x000fe20000010100 */
[----:B------:R-:W-:Y:S02]  /*11dd0*/  HADD2.F32 R8, -RZ, R12.H0_H0 ;  /* 0x2000000cff087230 */ /* 0x000fe40000004100 */
[----:B------:R-:W-:Y:S01]  /*11de0*/  @!P1 FADD.FTZ R7, -R7, -RZ ;  /* 0x800000ff07079221 */ /* 0x000fe20000010100 */
[--C-:B------:R-:W-:Y:S02]  /*11df0*/  HADD2.F32 R12, -RZ, R30.reuse.H1_H1 ;  /* 0x3000001eff0c7230 */ /* 0x100fe40000004100 */
[----:B------:R-:W-:Y:S01]  /*11e00*/  @!P1 FADD.FTZ R6, -R6, -RZ ;  /* 0x800000ff06069221 */ /* 0x000fe20000010100 */
[----:B------:R-:W-:Y:S02]  /*11e10*/  HADD2.F32 R10, -RZ, R31.H1_H1 ;  /* 0x3000001fff0a7230 */ /* 0x000fe40000004100 */
[----:B------:R-:W-:Y:S01]  /*11e20*/  @!P1 FADD.FTZ R8, -R8, -RZ ;  /* 0x800000ff08089221 */ /* 0x000fe20000010100 */
[----:B------:R-:W-:-:S02]  /*11e30*/  HADD2.F32 R11, -RZ, R30.H0_H0 ;  /* 0x2000001eff0b7230 */ /* 0x000fc40000004100 */
[----:B------:R-:W-:Y:S01]  /*11e40*/  FMUL.FTZ R5, R12, R5 ;  /* 0x000000050c057220 */ /* 0x000fe20000410000 */
[--C-:B------:R-:W-:Y:S02]  /*11e50*/  HADD2.F32 R4, -RZ, R14.reuse.H0_H0 ;  /* 0x2000000eff047230 */ /* 0x100fe40000004100 */
[----:B------:R-:W-:Y:S01]  /*11e60*/  FMUL.FTZ R7, R10, R7 ;  /* 0x000000070a077220 */ /* 0x000fe20000410000 */
[----:B-1----:R-:W-:Y:S02]  /*11e70*/  HADD2.F32 R3, -RZ, R14.H1_H1 ;  /* 0x3000000eff037230 */ /* 0x002fe40000004100 */
[----:B------:R-:W-:Y:S01]  /*11e80*/  FMUL.FTZ R6, R11, R6 ;  /* 0x000000060b067220 */ /* 0x000fe20000410000 */
[--C-:B------:R-:W-:Y:S02]  /*11e90*/  HADD2.F32 R2, -RZ, R15.reuse.H0_H0 ;  /* 0x2000000fff027230 */ /* 0x100fe40000004100 */
[----:B------:R-:W-:Y:S01]  /*11ea0*/  @!P1 FADD.FTZ R4, -R4, -RZ ;  /* 0x800000ff04049221 */ /* 0x000fe20000010100 */
[----:B------:R-:W-:-:S02]  /*11eb0*/  HADD2.F32 R0, -RZ, R15.H1_H1 ;  /* 0x3000000fff007230 */ /* 0x000fc40000004100 */
[----:B------:R-:W-:Y:S01]  /*11ec0*/  @!P1 FADD.FTZ R3, -R3, -RZ ;  /* 0x800000ff03039221 */ /* 0x000fe20000010100 */
[--C-:B------:R-:W-:Y:S02]  /*11ed0*/  HADD2.F32 R13, -RZ, R37.reuse.H0_H0 ;  /* 0x20000025ff0d7230 */ /* 0x100fe40000004100 */
[----:B------:R-:W-:Y:S01]  /*11ee0*/  @!P1 FADD.FTZ R2, -R2, -RZ ;  /* 0x800000ff02029221 */ /* 0x000fe20000010100 */
[----:B------:R-:W-:Y:S02]  /*11ef0*/  HADD2.F32 R12, -RZ, R37.H1_H1 ;  /* 0x30000025ff0c7230 */ /* 0x000fe40000004100 */
[----:B------:R-:W-:Y:S01]  /*11f00*/  @!P1 FADD.FTZ R0, -R0, -RZ ;  /* 0x800000ff00009221 */ /* 0x000fe20000010100 */
[----:B------:R-:W-:Y:S02]  /*11f10*/  HADD2.F32 R9, -RZ, R31.H0_H0 ;  /* 0x2000001fff097230 */ /* 0x000fe40000004100 */
[----:B------:R-:W-:Y:S01]  /*11f20*/  FMUL.FTZ R13, R13, R4 ;  /* 0x000000040d0d7220 */ /* 0x000fe20000410000 */
[----:B------:R-:W-:-:S02]  /*11f30*/  HADD2.F32 R11, -RZ, R36.H0_H0 ;  /* 0x20000024ff0b7230 */ /* 0x000fc40000004100 */
[----:B------:R-:W-:Y:S01]  /*11f40*/  FMUL.FTZ R12, R12, R3 ;  /* 0x000000030c0c7220 */ /* 0x000fe20000410000 */
[----:B------:R-:W-:Y:S02]  /*11f50*/  HADD2.F32 R10, -RZ, R36.H1_H1 ;  /* 0x30000024ff0a7230 */ /* 0x000fe40000004100 */
[----:B------:R-:W-:Y:S01]  /*11f60*/  FMUL.FTZ R9, R9, R8 ;  /* 0x0000000809097220 */ /* 0x000fe20000410000 */
[--C-:B------:R-:W-:Y:S02]  /*11f70*/  HADD2.F32 R3, -RZ, R18.reuse.H0_H0 ;  /* 0x20000012ff037230 */ /* 0x100fe40000004100 */
[----:B------:R-:W-:Y:S01]  /*11f80*/  FMUL.FTZ R11, R11, R2 ;  /* 0x000000020b0b7220 */ /* 0x000fe20000410000 */
[----:B------:R-:W-:Y:S02]  /*11f90*/  HADD2.F32 R2, -RZ, R18.H1_H1 ;  /* 0x30000012ff027230 */ /* 0x000fe40000004100 */
[----:B------:R-:W-:Y:S01]  /*11fa0*/  FMUL.FTZ R10, R10, R0 ;  /* 0x000000000a0a7220 */ /* 0x000fe20000410000 */
[----:B------:R-:W-:-:S02]  /*11fb0*/  HADD2.F32 R0, -RZ, R22.H0_H0 ;  /* 0x20000016ff007230 */ /* 0x000fc40000004100 */
[--C-:B------:R-:W-:Y:S02]  /*11fc0*/  HADD2.F32 R4, -RZ, R24.reuse.H0_H0 ;  /* 0x20000018ff047230 */ /* 0x100fe40000004100 */
[----:B------:R-:W-:Y:S02]  /*11fd0*/  HADD2.F32 R8, -RZ, R24.H1_H1 ;  /* 0x30000018ff087230 */ /* 0x000fe40000004100 */
[--C-:B------:R-:W-:Y:S02]  /*11fe0*/  HADD2.F32 R14, -RZ, R25.reuse.H0_H0 ;  /* 0x20000019ff0e7230 */ /* 0x100fe40000004100 */
[----:B------:R-:W-:Y:S01]  /*11ff0*/  FFMA.FTZ R9, R3, R4, R9 ;  /* 0x0000000403097223 */ /* 0x000fe20000010009 */
[----:B------:R-:W-:Y:S02]  /*12000*/  HADD2.F32 R25, -RZ, R25.H1_H1 ;  /* 0x30000019ff197230 */ /* 0x000fe40000004100 */
[----:B------:R-:W-:Y:S01]  /*12010*/  FFMA.FTZ R8, R2, R8, R7 ;  /* 0x0000000802087223 */ /* 0x000fe20000010007 */
[----:B------:R-:W-:-:S02]  /*12020*/  HADD2.F32 R15, -RZ, R26.H0_H0 ;  /* 0x2000001aff0f7230 */ /* 0x000fc40000004100 */
[----:B------:R-:W-:Y:S01]  /*12030*/  FFMA.FTZ R6, R0, R14, R6 ;  /* 0x0000000e00067223 */ /* 0x000fe20000010006 */
[--C-:B------:R-:W-:Y:S02]  /*12040*/  HADD2.F32 R18, -RZ, R27.reuse.H0_H0 ;  /* 0x2000001bff127230 */ /* 0x100fe40000004100 */
[----:B------:R-:W-:Y:S02]  /*12050*/  HADD2.F32 R4, -RZ, R22.H1_H1 ;  /* 0x30000016ff047230 */ /* 0x000fe40000004100 */
[----:B------:R-:W-:Y:S02]  /*12060*/  HADD2.F32 R26, -RZ, R26.H1_H1 ;  /* 0x3000001aff1a7230 */ /* 0x000fe40000004100 */
[----:B------:R-:W-:Y:S02]  /*12070*/  HADD2.F32 R27, -RZ, R27.H1_H1 ;  /* 0x3000001bff1b7230 */ /* 0x000fe40000004100 */
[----:B------:R-:W-:Y:S01]  /*12080*/  FFMA.FTZ R5, R4, R25, R5 ;  /* 0x0000001904057223 */ /* 0x000fe20000010005 */
[--C-:B------:R-:W-:Y:S01]  /*12090*/  HADD2.F32 R3, -RZ, R19.reuse.H0_H0 ;  /* 0x20000013ff037230 */ /* 0x100fe20000004100 */
[----:B------:R-:W-:Y:S01]  /*120a0*/  F2FP.F16.F32.PACK_AB R4, R8, R9 ;  /* 0x000000090804723e */ /* 0x000fe200000000ff */
[----:B------:R-:W-:-:S02]  /*120b0*/  HADD2.F32 R2, -RZ, R19.H1_H1 ;  /* 0x30000013ff027230 */ /* 0x000fc40000004100 */
        /* <DEDUP_REMOVED lines=9> */
.L_x_3443:
[----:B------:R-:W-:Y:S05]  /*12150*/  BSYNC B0 ;  /* 0x0000000000007941 */ /* 0x000fea0003800000 */
.L_x_3442:
[----:B-----5:R1:W-:Y:S02]  /*12160*/  STS.128 [R235+0x2000], R4 ;  /* 0x00200004eb007388 */ /* 0x0203e40000000c00 */
.L_x_3437:
[----:B------:R-:W-:Y:S05]  /*12170*/  BSYNC B2 ;  /* 0x0000000000027941 */ /* 0x000fea0003800000 */
.L_x_3436:
        /* <DEDUP_REMOVED lines=26> */
[----:B------:R-:W3:Y:S01]  /*12320*/  LD.E.128 R8, desc[UR6][R8.64] ;  /* 0x0000000608087980 */ /* 0x000ee2000c101d00 */
[----:B------:R-:W-:-:S03]  /*12330*/  @P0 IADD3 R0, -R21, RZ, RZ ;  /* 0x000000ff15000210 */ /* 0x000fc60007ffe1ff */
[----:B------:R2:W4:Y:S02]  /*12340*/  LD.E.128 R12, desc[UR6][R2.64] ;  /* 0x00000006020c7980 */ /* 0x000524000c101d00 */
[----:B--2---:R-:W-:-:S04]  /*12350*/  IADD3 R3, P1, R0, R18, RZ ;  /* 0x0000001200037210 */ /* 0x004fc80007f3e0ff */
[----:B------:R-:W-:Y:S02]  /*12360*/  LEA.HI.X.SX32 R0, R0, R19, 0x1, P1 ;  /* 0x0000001300007211 */ /* 0x000fe400008f0eff */
[----:B------:R-:W-:-:S04]  /*12370*/  LEA R2, P1, R3, R34, 0x1 ;  /* 0x0000002203027211 */ /* 0x000fc800078208ff */
[----:B------:R-:W-:-:S05]  /*12380*/  LEA.HI.X R3, R3, R35, R0, 0x1, P1 ;  /* 0x0000002303037211 */ /* 0x000fca00008f0c00 */
[----:B------:R2:W2:Y:S01]  /*12390*/  LD.E.128 R24, desc[UR6][R2.64] ;  /* 0x0000000602187980 */ /* 0x0004a2000c101d00 */
[----:B------:R-:W-:Y:S02]  /*123a0*/  MOV R22, R5 ;  /* 0x0000000500167202 */ /* 0x000fe40000000f00 */
[----:B------:R-:W-:Y:S02]  /*123b0*/  MOV R23, R7 ;  /* 0x0000000700177202 */ /* 0x000fe40000000f00 */
[----:B------:R-:W-:Y:S02]  /*123c0*/  MOV R19, R6 ;  /* 0x0000000600137202 */ /* 0x000fe40000000f00 */
[----:B------:R-:W-:Y:S02]  /*123d0*/  MOV R18, R4 ;  /* 0x0000000400127202 */ /* 0x000fe40000000f00 */
[----:B---3--:R-:W-:Y:S02]  /*123e0*/  MOV R30, R9 ;  /* 0x00000009001e7202 */ /* 0x008fe40000000f00 */
[----:B------:R-:W-:Y:S01]  /*123f0*/  MOV R31, R8 ;  /* 0x00000008001f7202 */ /* 0x000fe20000000f00 */
[--C-:B----4-:R-:W-:Y:S01]  /*12400*/  HADD2.F32 R5, -RZ, R13.reuse.H1_H1 ;  /* 0x3000000dff057230 */ /* 0x110fe20000004100 */
        /* <DEDUP_REMOVED lines=15> */
[----:B--2---:R-:W-:Y:S02]  /*12500*/  HADD2.F32 R3, -RZ, R14.H1_H1 ;  /* 0x3000000eff037230 */ /* 0x004fe40000004100 */
        /* <DEDUP_REMOVED lines=45> */
.L_x_3449:
[----:B------:R-:W-:Y:S05]  /*127e0*/  BSYNC B0 ;  /* 0x0000000000007941 */ /* 0x000fea0003800000 */
.L_x_3448:
[----:B-----5:R3:W-:Y:S02]  /*127f0*/  STS.128 [R235+0x800], R4 ;  /* 0x00080004eb007388 */ /* 0x0207e40000000c00 */
.L_x_3447:
[----:B------:R-:W-:Y:S05]  /*12800*/  BSYNC B1 ;  /* 0x0000000000017941 */ /* 0x000fea0003800000 */
.L_x_3446:
        /* <DEDUP_REMOVED lines=97> */
.L_x_3451:
[----:B------:R-:W-:Y:S05]  /*12e20*/  BSYNC B0 ;  /* 0x0000000000007941 */ /* 0x000fea0003800000 */
.L_x_3450:
[----:B-----5:R3:W-:Y:S02]  /*12e30*/  STS.128 [R235+0x2800], R4 ;  /* 0x00280004eb007388 */ /* 0x0207e40000000c00 */
.L_x_3445:
[----:B------:R-:W-:Y:S05]  /*12e40*/  BSYNC B2 ;  /* 0x0000000000027941 */ /* 0x000fea0003800000 */
.L_x_3444:
        /* <DEDUP_REMOVED lines=103> */
.L_x_3457:
[----:B------:R-:W-:Y:S05]  /*134c0*/  BSYNC B0 ;  /* 0x0000000000007941 */ /* 0x000fea0003800000 */
.L_x_3456:
[----:B-----5:R3:W-:Y:S02]  /*134d0*/  STS.128 [R235+0x1000], R4 ;  /* 0x00100004eb007388 */ /* 0x0207e40000000c00 */
.L_x_3455:
[----:B------:R-:W-:Y:S05]  /*134e0*/  BSYNC B1 ;  /* 0x0000000000017941 */ /* 0x000fea0003800000 */
.L_x_3454:
        /* <DEDUP_REMOVED lines=97> */
.L_x_3459:
[----:B------:R-:W-:Y:S05]  /*13b00*/  BSYNC B0 ;  /* 0x0000000000007941 */ /* 0x000fea0003800000 */
.L_x_3458:
[----:B-----5:R3:W-:Y:S02]  /*13b10*/  STS.128 [R235+0x3000], R4 ;  /* 0x00300004eb007388 */ /* 0x0207e40000000c00 */
.L_x_3453:
[----:B------:R-:W-:Y:S05]  /*13b20*/  BSYNC B2 ;  /* 0x0000000000027941 */ /* 0x000fea0003800000 */
.L_x_3452:
[----:B------:R-:W-:-:S05]  /*13b30*/  VIADD R36, R106, 0x30 ;  /* 0x000000306a247836 */ /* 0x000fca0000000000 */
        /* <DEDUP_REMOVED lines=25> */
[----:B------:R-:W2:Y:S01]  /*13cd0*/  LD.E.128 R8, desc[UR6][R8.64] ;  /* 0x0000000608087980 */ /* 0x000ea2000c101d00 */
[----:B------:R-:W-:-:S03]  /*13ce0*/  @P0 IADD3 R0, -R21, RZ, RZ ;  /* 0x000000ff15000210 */ /* 0x000fc60007ffe1ff */
[----:B------:R3:W4:Y:S02]  /*13cf0*/  LD.E.128 R12, desc[UR6][R2.64] ;  /* 0x00000006020c7980 */ /* 0x000724000c101d00 */
[----:B---3--:R-:W-:-:S04]  /*13d00*/  IADD3 R3, P1, R0, R16, RZ ;  /* 0x0000001000037210 */ /* 0x008fc80007f3e0ff */
[----:B------:R-:W-:Y:S02]  /*13d10*/  LEA.HI.X.SX32 R0, R0, R17, 0x1, P1 ;  /* 0x0000001100007211 */ /* 0x000fe400008f0eff */
[----:B------:R-:W-:-:S04]  /*13d20*/  LEA R2, P1, R3, R34, 0x1 ;  /* 0x0000002203027211 */ /* 0x000fc800078208ff */
[----:B------:R-:W-:-:S05]  /*13d30*/  LEA.HI.X R3, R3, R35, R0, 0x1, P1 ;  /* 0x0000002303037211 */ /* 0x000fca00008f0c00 */
[----:B------:R3:W3:Y:S01]  /*13d40*/  LD.E.128 R24, desc[UR6][R2.64] ;  /* 0x0000000602187980 */ /* 0x0006e2000c101d00 */
[----:B------:R-:W-:Y:S02]  /*13d50*/  MOV R18, R5 ;  /* 0x0000000500127202 */ /* 0x000fe40000000f00 */
[----:B------:R-:W-:Y:S02]  /*13d60*/  MOV R19, R7 ;  /* 0x0000000700137202 */ /* 0x000fe40000000f00 */
[----:B------:R-:W-:Y:S02]  /*13d70*/  MOV R17, R6 ;  /* 0x0000000600117202 */ /* 0x000fe40000000f00 */
[----:B------:R-:W-:Y:S02]  /*13d80*/  MOV R16, R4 ;  /* 0x0000000400107202 */ /* 0x000fe40000000f00 */
[----:B--2---:R-:W-:Y:S02]  /*13d90*/  MOV R23, R8 ;  /* 0x0000000800177202 */ /* 0x004fe40000000f00 */
[----:B------:R-:W-:Y:S01]  /*13da0*/  MOV R22, R9 ;  /* 0x0000000900167202 */ /* 0x000fe20000000f00 */
[----:B----4-:R-:W-:Y:S01]  /*13db0*/  HADD2.F32 R7, -RZ, R12.H1_H1 ;  /* 0x3000000cff077230 */ /* 0x010fe20000004100 */
[----:B------:R-:W-:Y:S01]  /*13dc0*/  MOV R31, R10 ;  /* 0x0000000a001f7202 */ /* 0x000fe20000000f00 */
[--C-:B------:R-:W-:Y:S01]  /*13dd0*/  HADD2.F32 R5, -RZ, R13.reuse.H1_H1 ;  /* 0x3000000dff057230 */ /* 0x100fe20000004100 */
[----:B------:R-:W-:Y:S01]  /*13de0*/  MOV R30, R11 ;  /* 0x0000000b001e7202 */ /* 0x000fe20000000f00 */
[----:B------:R-:W-:-:S02]  /*13df0*/  HADD2.F32 R6, -RZ, R13.H0_H0 ;  /* 0x2000000dff067230 */ /* 0x000fc40000004100 */
[----:B------:R-:W-:Y:S01]  /*13e00*/  @!P0 FADD.FTZ R7, -R7, -RZ ;  /* 0x800000ff07078221 */ /* 0x000fe20000010100 */
[----:B------:R-:W-:Y:S02]  /*13e10*/  HADD2.F32 R8, -RZ, R12.H0_H0 ;  /* 0x2000000cff087230 */ /* 0x000fe40000004100 */
[----:B------:R-:W-:Y:S01]  /*13e20*/  @!P0 FADD.FTZ R5, -R5, -RZ ;  /* 0x800000ff05058221 */ /* 0x000fe20000010100 */
[----:B------:R-:W-:Y:S02]  /*13e30*/  HADD2.F32 R10, -RZ, R23.H1_H1 ;  /* 0x30000017ff0a7230 */ /* 0x000fe40000004100 */
[----:B------:R-:W-:Y:S01]  /*13e40*/  @!P0 FADD.FTZ R6, -R6, -RZ ;  /* 0x800000ff06068221 */ /* 0x000fe20000010100 */
[--C-:B------:R-:W-:Y:S02]  /*13e50*/  HADD2.F32 R12, -RZ, R22.reuse.H1_H1 ;  /* 0x30000016ff0c7230 */ /* 0x100fe40000004100 */
[----:B------:R-:W-:Y:S01]  /*13e60*/  @!P0 FADD.FTZ R8, -R8, -RZ ;  /* 0x800000ff08088221 */ /* 0x000fe20000010100 */
[----:B------:R-:W-:-:S02]  /*13e70*/  HADD2.F32 R11, -RZ, R22.H0_H0 ;  /* 0x20000016ff0b7230 */ /* 0x000fc40000004100 */
[----:B------:R-:W-:Y:S01]  /*13e80*/  FMUL.FTZ R7, R10, R7 ;  /* 0x000000070a077220 */ /* 0x000fe20000410000 */
[--C-:B------:R-:W-:Y:S02]  /*13e90*/  HADD2.F32 R4, -RZ, R14.reuse.H0_H0 ;  /* 0x2000000eff047230 */ /* 0x100fe40000004100 */
[----:B------:R-:W-:Y:S01]  /*13ea0*/  FMUL.FTZ R5, R12, R5 ;  /* 0x000000050c057220 */ /* 0x000fe20000410000 */
[----:B---3--:R-:W-:Y:S02]  /*13eb0*/  HADD2.F32 R3, -RZ, R14.H1_H1 ;  /* 0x3000000eff037230 */ /* 0x008fe40000004100 */
[----:B------:R-:W-:Y:S01]  /*13ec0*/  FMUL.FTZ R6, R11, R6 ;  /* 0x000000060b067220 */ /* 0x000fe20000410000 */
[--C-:B------:R-:W-:Y:S02]  /*13ed0*/  HADD2.F32 R0, -RZ, R15.reuse.H1_H1 ;  /* 0x3000000fff007230 */ /* 0x100fe40000004100 */
[----:B------:R-:W-:Y:S01]  /*13ee0*/  @!P0 FADD.FTZ R4, -R4, -RZ ;  /* 0x800000ff04048221 */ /* 0x000fe20000010100 */
[----:B------:R-:W-:-:S02]  /*13ef0*/  HADD2.F32 R2, -RZ, R15.H0_H0 ;  /* 0x2000000fff027230 */ /* 0x000fc40000004100 */
[----:B------:R-:W-:Y:S01]  /*13f00*/  @!P0 FADD.FTZ R3, -R3, -RZ ;  /* 0x800000ff03038221 */ /* 0x000fe20000010100 */
[----:B------:R-:W-:Y:S02]  /*13f10*/  HADD2.F32 R9, -RZ, R23.H0_H0 ;  /* 0x20000017ff097230 */ /* 0x000fe40000004100 */
[----:B------:R-:W-:Y:S01]  /*13f20*/  @!P0 FADD.FTZ R0, -R0, -RZ ;  /* 0x800000ff00008221 */ /* 0x000fe20000010100 */
[--C-:B------:R-:W-:Y:S02]  /*13f30*/  HADD2.F32 R13, -RZ, R31.reuse.H0_H0 ;  /* 0x2000001fff0d7230 */ /* 0x100fe40000004100 */
[----:B------:R-:W-:Y:S01]  /*13f40*/  @!P0 FADD.FTZ R2, -R2, -RZ ;  /* 0x800000ff02028221 */ /* 0x000fe20000010100 */
[----:B------:R-:W-:Y:S02]  /*13f50*/  HADD2.F32 R12, -RZ, R31.H1_H1 ;  /* 0x3000001fff0c7230 */ /* 0x000fe40000004100 */
        /* <DEDUP_REMOVED lines=8> */
[----:B------:R-:W-:Y:S01]  /*13fe0*/  FMUL.FTZ R11, R11, R2 ;  /* 0x000000020b0b7220 */ /* 0x000fe20000410000 */
[----:B------:R-:W-:-:S02]  /*13ff0*/  HADD2.F32 R2, -RZ, R16.H1_H1 ;  /* 0x30000010ff027230 */ /* 0x000fc40000004100 */
[--C-:B------:R-:W-:Y:S02]  /*14000*/  HADD2.F32 R9, -RZ, R24.reuse.H0_H0 ;  /* 0x20000018ff097230 */ /* 0x100fe40000004100 */
[--C-:B------:R-:W-:Y:S02]  /*14010*/  HADD2.F32 R4, -RZ, R25.reuse.H0_H0 ;  /* 0x20000019ff047230 */ /* 0x100fe40000004100 */
[----:B------:R-:W-:Y:S02]  /*14020*/  HADD2.F32 R24, -RZ, R24.H1_H1 ;  /* 0x30000018ff187230 */ /* 0x000fe40000004100 */
        /* <DEDUP_REMOVED lines=22> */
.L_x_3463:
[----:B------:R-:W-:Y:S05]  /*14190*/  BSYNC B0 ;  /* 0x0000000000007941 */ /* 0x000fea0003800000 */
.L_x_3462:
[----:B-----5:R3:W-:Y:S02]  /*141a0*/  STS.128 [R235+0x1800], R4 ;  /* 0x00180004eb007388 */ /* 0x0207e40000000c00 */
.L_x_3461:
[----:B------:R-:W-:Y:S05]  /*141b0*/  BSYNC B1 ;  /* 0x0000000000017941 */ /* 0x000fea0003800000 */
.L_x_3460:
[----:B------:R-:W-:-:S13]  /*141c0*/  ISETP.GE.AND P0, PT, R20, R44, PT ;  /* 0x0000002c1400720c */ /* 0x000fda0003f06270 */
[----:B------:R1:W-:Y:S01]  /*141d0*/  @P0 STS.128 [R235+0x3800], RZ ;  /* 0x003800ffeb000388 */ /* 0x0003e20000000c00 */
[----:B------:R-:W-:Y:S05]  /*141e0*/  @P0 BRA `(.L_x_3429) ;  /* 0x0000000c00000947 */ /* 0x000fea0003800000 */
[----:B-1-3--:R1:W5:Y:S01]  /*141f0*/  LD.E.128 R4, desc[UR6][R50.64+0x80] ;  /* 0x0000800632047980 */ /* 0x00a362000c101d00 */
        /* <DEDUP_REMOVED lines=10> */
[----:B------:R-:W-:Y:S02]  /*142a0*/  IADD3 R16, P1, R17, R46, RZ ;  /* 0x0000002e11107210 */ /* 0x000fe40007f3e0ff */
[----:B------:R-:W-:Y:S02]  /*142b0*/  @P0 IADD3 R0, -R21, RZ, RZ ;  /* 0x000000ff15000210 */ /* 0x000fe40007ffe1ff */
[----:B------:R-:W-:Y:S02]  /*142c0*/  LEA.HI.X.SX32 R17, R17, R45, 0x1, P1 ;  /* 0x0000002d11117211 */ /* 0x000fe400008f0eff */
[C---:B------:R-:W-:Y:S02]  /*142d0*/  IADD3 R10, P1, R0.reuse, R16, RZ ;  /* 0x00000010000a7210 */ /* 0x040fe40007f3e0ff */
[----:B------:R-:W-:Y:S02]  /*142e0*/  @P0 IADD3 R3, -R21, RZ, RZ ;  /* 0x000000ff15030210 */ /* 0x000fe40007ffe1ff */
[----:B------:R-:W-:-:S02]  /*142f0*/  LEA.HI.X.SX32 R0, R0, R17, 0x1, P1 ;  /* 0x0000001100007211 */ /* 0x000fc400008f0eff */
[----:B-----5:R-:W-:Y:S01]  /*14300*/  LEA R2, P1, R10, R32, 0x1 ;  /* 0x000000200a027211 */ /* 0x020fe200078208ff */
[----:B------:R-:W-:-:S03]  /*14310*/  IMAD.WIDE R8, R3, 0x2, R8 ;  /* 0x0000000203087825 */ /* 0x000fc600078e0208 */
        /* <DEDUP_REMOVED lines=16> */
[--C-:B----4-:R-:W-:Y:S01]  /*14420*/  HADD2.F32 R8, -RZ, R12.reuse.H0_H0 ;  /* 0x2000000cff087230 */ /* 0x110fe20000004100 */
[----:B------:R-:W-:Y:S01]  /*14430*/  MOV R27, R10 ;  /* 0x0000000a001b7202 */ /* 0x000fe20000000f00 */
[----:B------:R-:W-:Y:S01]  /*14440*/  HADD2.F32 R7, -RZ, R12.H1_H1 ;  /* 0x3000000cff077230 */ /* 0x000fe20000004100 */
[----:B------:R-:W-:Y:S01]  /*14450*/  MOV R26, R11 ;  /* 0x0000000b001a7202 */ /* 0x000fe20000000f00 */
[----:B------:R-:W-:-:S02]  /*14460*/  HADD2.F32 R6, -RZ, R13.H0_H0 ;  /* 0x2000000dff067230 */ /* 0x000fc40000004100 */
[----:B------:R-:W-:Y:S01]  /*14470*/  @!P0 FADD.FTZ R8, -R8, -RZ ;  /* 0x800000ff08088221 */ /* 0x000fe20000010100 */
[--C-:B------:R-:W-:Y:S02]  /*14480*/  HADD2.F32 R9, -RZ, R25.reuse.H0_H0 ;  /* 0x20000019ff097230 */ /* 0x100fe40000004100 */
[----:B------:R-:W-:Y:S01]  /*14490*/  @!P0 FADD.FTZ R7, -R7, -RZ ;  /* 0x800000ff07078221 */ /* 0x000fe20000010100 */
[----:B------:R-:W-:Y:S02]  /*144a0*/  HADD2.F32 R10, -RZ, R25.H1_H1 ;  /* 0x30000019ff0a7230 */ /* 0x000fe40000004100 */
[----:B------:R-:W-:Y:S01]  /*144b0*/  @!P0 FADD.FTZ R6, -R6, -RZ ;  /* 0x800000ff06068221 */ /* 0x000fe20000010100 */
[----:B------:R-:W-:Y:S02]  /*144c0*/  HADD2.F32 R11, -RZ, R24.H0_H0 ;  /* 0x20000018ff0b7230 */ /* 0x000fe40000004100 */
[----:B------:R-:W-:Y:S01]  /*144d0*/  FMUL.FTZ R8, R9, R8 ;  /* 0x0000000809087220 */ /* 0x000fe20000410000 */
[----:B------:R-:W-:-:S02]  /*144e0*/  HADD2.F32 R5, -RZ, R13.H1_H1 ;  /* 0x3000000dff057230 */ /* 0x000fc40000004100 */
[----:B------:R-:W-:Y:S01]  /*144f0*/  FMUL.FTZ R7, R10, R7 ;  /* 0x000000070a077220 */ /* 0x000fe20000410000 */
[--C-:B--2---:R-:W-:Y:S02]  /*14500*/  HADD2.F32 R3, -RZ, R14.reuse.H1_H1 ;  /* 0x3000000eff037230 */ /* 0x104fe40000004100 */
[----:B------:R-:W-:Y:S01]  /*14510*/  FMUL.FTZ R6, R11, R6 ;  /* 0x000000060b067220 */ /* 0x000fe20000410000 */
[----:B------:R-:W-:Y:S02]  /*14520*/  HADD2.F32 R4, -RZ, R14.H0_H0 ;  /* 0x2000000eff047230 */ /* 0x000fe40000004100 */
[----:B------:R-:W-:Y:S01]  /*14530*/  @!P0 FADD.FTZ R5, -R5, -RZ ;  /* 0x800000ff05058221 */ /* 0x000fe20000010100 */
[--C-:B------:R-:W-:Y:S02]  /*14540*/  HADD2.F32 R2, -RZ, R15.reuse.H0_H0 ;  /* 0x2000000fff027230 */ /* 0x100fe40000004100 */
[----:B------:R-:W-:Y:S01]  /*14550*/  @!P0 FADD.FTZ R3, -R3, -RZ ;  /* 0x800000ff03038221 */ /* 0x000fe20000010100 */
[----:B------:R-:W-:-:S02]  /*14560*/  HADD2.F32 R0, -RZ, R15.H1_H1 ;  /* 0x3000000fff007230 */ /* 0x000fc40000004100 */
[----:B------:R-:W-:Y:S01]  /*14570*/  @!P0 FADD.FTZ R4, -R4, -RZ ;  /* 0x800000ff04048221 */ /* 0x000fe20000010100 */
[----:B------:R-:W-:Y:S02]  /*14580*/  HADD2.F32 R12, -RZ, R24.H1_H1 ;  /* 0x30000018ff0c7230 */ /* 0x000fe40000004100 */
[----:B------:R-:W-:Y:S01]  /*14590*/  @!P0 FADD.FTZ R2, -R2, -RZ ;  /* 0x800000ff02028221 */ /* 0x000fe20000010100 */
[--C-:B------:R-:W-:Y:S02]  /*145a0*/  HADD2.F32 R13, -RZ, R27.reuse.H1_H1 ;  /* 0x3000001bff0d7230 */ /* 0x100fe40000004100 */
        /* <DEDUP_REMOVED lines=25> */
[----:B------:R-:W-:Y:S02]  /*14740*/  HADD2.F32 R2, -RZ, R17.H0_H0 ;  /* 0x20000011ff027230 */ /* 0x000fe40000004100 */
[----:B------:R-:W-:-:S02]  /*14750*/  HADD2.F32 R0, -RZ, R19.H0_H0 ;  /* 0x20000013ff007230 */ /* 0x000fc40000004100 */
[----:B------:R-:W-:Y:S01]  /*14760*/  FFMA.FTZ R3, R3, R21, R12 ;  /* 0x0000001503037223 */ /* 0x000fe2000001000c */
[----:B------:R-:W-:Y:S02]  /*14770*/  HADD2.F32 R7, -RZ, R19.H1_H1 ;  /* 0x30000013ff077230 */ /* 0x000fe40000004100 */
[----:B------:R-:W-:Y:S01]  /*14780*/  FFMA.FTZ R2, R2, R16, R11 ;  /* 0x0000001002027223 */ /* 0x000fe2000001000b */
[----:B------:R-:W-:Y:S02]  /*14790*/  HADD2.F32 R6, -RZ, R17.H1_H1 ;  /* 0x30000011ff067230 */ /* 0x000fe40000004100 */
[----:B------:R-:W-:Y:S01]  /*147a0*/  FFMA.FTZ R0, R0, R15, R10 ;  /* 0x0000000f00007223 */ /* 0x000fe2000001000a */
[----:B------:R-:W-:Y:S01]  /*147b0*/  F2FP.F16.F32.PACK_AB R5, R3, R5 ;  /* 0x000000050305723e */ /* 0x000fe200000000ff */
[----:B------:R-:W-:Y:S01]  /*147c0*/  FFMA.FTZ R7, R7, R23, R9 ;  /* 0x0000001707077223 */ /* 0x000fe20000010009 */
[----:B------:R-:W-:-:S04]  /*147d0*/  FFMA.FTZ R6, R6, R22, R13 ;  /* 0x0000001606067223 */ /* 0x000fc8000001000d */
[----:B------:R-:W-:Y:S02]  /*147e0*/  F2FP.F16.F32.PACK_AB R7, R7, R0 ;  /* 0x000000000707723e */ /* 0x000fe400000000ff */
[----:B------:R-:W-:Y:S02]  /*147f0*/  F2FP.F16.F32.PACK_AB R6, R6, R2 ;  /* 0x000000020606723e */ /* 0x000fe400000000ff */
.L_x_3465:
[----:B------:R-:W-:Y:S05]  /*14800*/  BSYNC B0 ;  /* 0x0000000000007941 */ /* 0x000fea0003800000 */
.L_x_3464:
[----:B-----5:R3:W-:Y:S01]  /*14810*/  STS.128 [R235+0x3800], R4 ;  /* 0x00380004eb007388 */ /* 0x0207e20000000c00 */
[----:B------:R-:W-:Y:S05]  /*14820*/  BRA `(.L_x_3429) ;  /* 0x0000000400707947 */ /* 0x000fea0003800000 */
.L_x_3403:
[----:B-----5:R-:W-:Y:S01]  /*14830*/  IMAD.IADD R0, R220, 0x1, -R212 ;  /* 0x00000001dc007824 */ /* 0x020fe200078e0ad4 */
        /* <DEDUP_REMOVED lines=26> */
.L_x_3467:
[----:B------:R-:W-:Y:S05]  /*149e0*/  BSYNC B0 ;  /* 0x0000000000007941 */ /* 0x000fea0003800000 */
.L_x_3466:
        /* <DEDUP_REMOVED lines=20> */
.L_x_3469:
[----:B------:R-:W-:Y:S05]  /*14b30*/  BSYNC B0 ;  /* 0x0000000000007941 */ /* 0x000fea0003800000 */
.L_x_3468:
[----:B------:R-:W-:Y:S04]  /*14b40*/  BSSY B0, `(.L_x_3470) ;  /* 0x0000014000007945 */ /* 0x000fe80003800000 */
[----:B------:R-:W-:Y:S05]  /*14b50*/  @P4 BRA `(.L_x_3471) ;  /* 0x0000000000484947 */ /* 0x000fea0003800000 */
[----:B------:R-:W-:Y:S02]  /*14b60*/  ISETP.GE.AND P2, PT, R16, R184, PT ;  /* 0x000000b81000720c */ /* 0x000fe40003f46270 */
[----:B------:R-:W-:-:S04]  /*14b70*/  LEA R0, P1, R172, R174, 0x5 ;  /* 0x000000aeac007211 */ /* 0x000fc800078228ff */
[----:B------:R-:W-:-:S07]  /*14b80*/  LEA.HI.X R4, R172, R185, R173, 0x5, P1 ;  /* 0x000000b9ac047211 */ /* 0x000fce00008f2cad */
        /* <DEDUP_REMOVED lines=15> */
.L_x_3471:
[----:B------:R-:W-:Y:S05]  /*14c80*/  BSYNC B0 ;  /* 0x0000000000007941 */ /* 0x000fea0003800000 */
.L_x_3470:
[----:B------:R-:W-:Y:S05]  /*14c90*/  @P3 BRA `(.L_x_3429) ;  /* 0x0000000000543947 */ /* 0x000fea0003800000 */
[----:B------:R-:W-:Y:S01]  /*14ca0*/  ISETP.GE.AND P1, PT, R16, R184, PT ;  /* 0x000000b81000720c */ /* 0x000fe20003f26270 */
[----:B-1234-:R-:W-:Y:S01]  /*14cb0*/  IMAD.MOV.U32 R2, RZ, RZ, R174 ;  /* 0x000000ffff027224 */ /* 0x01efe200078e00ae */
[----:B------:R-:W-:Y:S01]  /*14cc0*/  MOV R3, R185 ;  /* 0x000000b900037202 */ /* 0x000fe20000000f00 */
[----:B------:R-:W-:Y:S02]  /*14cd0*/  IMAD R0, R173, 0x30, RZ ;  /* 0x00000030ad007824 */ /* 0x000fe400078e02ff */
[----:B------:R-:W-:-:S04]  /*14ce0*/  IMAD.WIDE.U32 R4, R172, 0x30, R2 ;  /* 0x00000030ac047825 */ /* 0x000fc800078e0002 */
[----:B------:R-:W-:-:S04]  /*14cf0*/  IMAD.IADD R0, R0, 0x1, R5 ;  /* 0x0000000100007824 */ /* 0x000fc800078e0205 */
        /* <DEDUP_REMOVED lines=15> */
.L_x_3429:
[----:B------:R-:W-:Y:S05]  /*14df0*/  BSYNC B3 ;  /* 0x0000000000037941 */ /* 0x000fea0003800000 */
.L_x_3402:
[----:B------:R-:W2:Y:S01]  /*14e00*/  LDL R178, [R1+0x4] ;  /* 0x0000040001b27983 */ /* 0x000ea20000100800 */
[C---:B------:R-:W-:Y:S01]  /*14e10*/  VIADD R10, R106.reuse, 0x40 ;  /* 0x000000406a0a7836 */ /* 0x040fe20000000000 */
[----:B------:R-:W-:Y:S01]  /*14e20*/  BSSY B0, `(.L_x_3472) ;  /* 0x000001f000007945 */ /* 0x000fe20003800000 */
[----:B------:R-:W-:Y:S01]  /*14e30*/  VIADD R11, R106, 0x50 ;  /* 0x000000506a0b7836 */ /* 0x000fe20000000000 */
[----:B------:R-:W-:Y:S01]  /*14e40*/  LOP3.LUT R238, R238, 0xff, RZ, 0xc0, !PT ;  /* 0x000000ffeeee7812 */ /* 0x000fe200078ec0ff */
[----:B------:R-:W-:Y:S02]  /*14e50*/  VIADD R12, R106, 0x60 ;  /* 0x000000606a0c7836 */ /* 0x000fe40000000000 */
[----:B--2---:R-:W-:-:S04]  /*14e60*/  VIADD R246, R178, 0xffffffff ;  /* 0xffffffffb2f67836 */ /* 0x004fc80000000000 */
[----:B------:R-:W-:-:S04]  /*14e70*/  IMAD.SHL.U32 R160, R246, 0x80, RZ ;  /* 0x00000080f6a07824 */ /* 0x000fc800078e00ff */
[----:B------:R-:W-:-:S05]  /*14e80*/  IMAD.IADD R8, R183, 0x1, -R160 ;  /* 0x00000001b7087824 */ /* 0x000fca00078e0aa0 */
        /* <DEDUP_REMOVED lines=10> */
[----:B-1-34-:R-:W-:Y:S02]  /*14f30*/  @P4 IMAD.MOV.U32 R2, RZ, RZ, R243 ;  /* 0x000000ffff024224 */ /* 0x01afe400078e00f3 */
        /* <DEDUP_REMOVED lines=13> */
.L_x_3473:
[----:B------:R-:W-:Y:S05]  /*15010*/  BSYNC B0 ;  /* 0x0000000000007941 */ /* 0x000fea0003800000 */
.L_x_3472:
[----:B------:R-:W-:Y:S04]  /*15020*/  BSSY B0, `(.L_x_3474) ;  /* 0x0000015000007945 */ /* 0x000fe80003800000 */
[----:B------:R-:W-:Y:S05]  /*15030*/  @P2 BRA `(.L_x_3475) ;  /* 0x00000000004c2947 */ /* 0x000fea0003800000 */
[C---:B------:R-:W-:Y:S02]  /*15040*/  LOP3.LUT R0, R238.reuse, 0x1, RZ, 0xc0, !PT ;  /* 0x00000001ee007812 */ /* 0x040fe400078ec0ff */
[----:B------:R-:W-:Y:S02]  /*15050*/  LOP3.LUT P2, RZ, R238, 0x2, RZ, 0xc0, !PT ;  /* 0x00000002eeff7812 */ /* 0x000fe4000784c0ff */
[----:B------:R-:W-:-:S13]  /*15060*/  ISETP.NE.U32.AND P4, PT, R0, 0x1, PT ;  /* 0x000000010000780c */ /* 0x000fda0003f85070 */
[----:B-123--:R-:W-:-:S04]  /*15070*/  @!P4 LEA R4, P5, R244, R243, 0x1 ;  /* 0x000000f3f404c211 */ /* 0x00efc800078a08ff */
[C---:B------:R-:W-:Y:S02]  /*15080*/  @!P4 LEA.HI.X R5, R244.reuse, R245, R247, 0x1, P5 ;  /* 0x000000f5f405c211 */ /* 0x040fe400028f0cf7 */
[----:B------:R-:W-:-:S03]  /*15090*/  @P2 IADD3 R0, P5, R244, R192, RZ ;  /* 0x000000c0f4002210 */ /* 0x000fc60007fbe0ff */
[----:B------:R-:W-:Y:S01]  /*150a0*/  @!PT LDS RZ, [RZ] ;  /* 0x00000000fffff984 */ /* 0x000fe20000000800 */
[----:B------:R-:W-:Y:S01]  /*150b0*/  @!PT LDS RZ, [RZ] ;  /* 0x00000000fffff984 */ /* 0x000fe20000000800 */
[----:B------:R-:W-:Y:S01]  /*150c0*/  @!PT LDS RZ, [RZ] ;  /* 0x00000000fffff984 */ /* 0x000fe20000000800 */
[----:B------:R1:W-:Y:S02]  /*150d0*/  @!P4 LDGSTS.E.BYPASS.LTC128B.128 [R235+0x4800], desc[UR6][R4.64] ;  /* 0x0480000004ebcfae */ /* 0x0003e4000b901d46 */
[----:B----4-:R-:W-:Y:S01]  /*150e0*/  @P2 IMAD.X R3, R191, 0x1, R247, P5 ;  /* 0x00000001bf032824 */ /* 0x010fe200028e06f7 */
        /* <DEDUP_REMOVED lines=8> */
.L_x_3475:
[----:B------:R-:W-:Y:S05]  /*15170*/  BSYNC B0 ;  /* 0x0000000000007941 */ /* 0x000fea0003800000 */
.L_x_3474:
[----:B------:R-:W-:Y:S01]  /*15180*/  BSSY B0, `(.L_x_3476) ;  /* 0x0000019000007945 */ /* 0x000fe20003800000 */
[----:B------:R-:W-:Y:S02]  /*15190*/  ISETP.GE.AND P5, PT, R12, R8, PT ;  /* 0x000000080c00720c */ /* 0x000fe40003fa6270 */
[----:B------:R-:W-:Y:S01]  /*151a0*/  IADD3 R13, R106, 0x70, RZ ;  /* 0x000000706a0d7810 */ /* 0x000fe20007ffe0ff */
[----:B------:R-:W-:Y:S05]  /*151b0*/  @P1 BRA `(.L_x_3477) ;  /* 0x0000000000541947 */ /* 0x000fea0003800000 */
[----:B------:R-:W-:Y:S01]  /*151c0*/  LOP3.LUT R0, R238, 0x1, RZ, 0xc0, !PT ;  /* 0x00000001ee007812 */ /* 0x000fe200078ec0ff */
[----:B-1234-:R-:W-:Y:S01]  /*151d0*/  IMAD.SHL.U32 R2, R68, 0x20, RZ ;  /* 0x0000002044027824 */ /* 0x01efe200078e00ff */
[----:B------:R-:W-:Y:S02]  /*151e0*/  LOP3.LUT P1, RZ, R238, 0x2, RZ, 0xc0, !PT ;  /* 0x00000002eeff7812 */ /* 0x000fe4000782c0ff */
[----:B------:R-:W-:Y:S02]  /*151f0*/  ISETP.NE.U32.AND P2, PT, R0, 0x1, PT ;  /* 0x000000010000780c */ /* 0x000fe40003f45070 */
        /* <DEDUP_REMOVED lines=17> */
.L_x_3477:
[----:B------:R-:W-:Y:S05]  /*15310*/  BSYNC B0 ;  /* 0x0000000000007941 */ /* 0x000fea0003800000 */
.L_x_3476:
        /* <DEDUP_REMOVED lines=10> */
[----:B----4-:R-:W-:-:S04]  /*153c0*/  @P0 IMAD.WIDE.U32 R2, R68, 0x30, R190 ;  /* 0x0000003044020825 */ /* 0x010fc800078e00be */
[----:B------:R-:W-:Y:S01]  /*153d0*/  @!P1 IMAD R7, R69, 0x60, RZ ;  /* 0x0000006045079824 */ /* 0x000fe200078e02ff */
[----:B------:R-:W-:Y:S01]  /*153e0*/  @P0 LEA R6, P2, R2, R186, 0x1 ;  /* 0x000000ba02060211 */ /* 0x000fe200078408ff */
[----:B------:R-:W-:-:S04]  /*153f0*/  @!P1 IMAD.WIDE.U32 R4, R68, 0x60, R4 ;  /* 0x0000006044049825 */ /* 0x000fc800078e0004 */
[----:B------:R-:W-:Y:S01]  /*15400*/  @P0 IMAD.IADD R0, R0, 0x1, R3 ;  /* 0x0000000100000824 */ /* 0x000fe200078e0203 */
[----:B------:R-:W-:-:S04]  /*15410*/  @!P1 IADD3 R3, R7, R5, RZ ;  /* 0x0000000507039210 */ /* 0x000fc80007ffe0ff */
[----:B------:R-:W-:Y:S02]  /*15420*/  @P0 LEA.HI.X R7, R2, R187, R0, 0x1, P2 ;  /* 0x000000bb02070211 */ /* 0x000fe400010f0c00 */
[----:B------:R-:W-:-:S05]  /*15430*/  @!P1 MOV R2, R4 ;  /* 0x0000000400029202 */ /* 0x000fca0000000f00 */
        /* <DEDUP_REMOVED lines=10> */
.L_x_3479:
[----:B------:R-:W-:Y:S05]  /*154e0*/  BSYNC B0 ;  /* 0x0000000000007941 */ /* 0x000fea0003800000 */
.L_x_3478:
[----:B------:R-:W-:Y:S04]  /*154f0*/  BSSY B0, `(.L_x_3480) ;  /* 0x0000017000007945 */ /* 0x000fe80003800000 */
[----:B------:R-:W-:Y:S05]  /*15500*/  @P3 BRA `(.L_x_3481) ;  /* 0x0000000000543947 */ /* 0x000fea0003800000 */
[----:B------:R-:W-:Y:S01]  /*15510*/  LOP3.LUT R0, R238, 0x1, RZ, 0xc0, !PT ;  /* 0x00000001ee007812 */ /* 0x000fe200078ec0ff */
[----:B-1234-:R-:W-:Y:S01]  /*15520*/  IMAD.SHL.U32 R2, R68, 0x40, RZ ;  /* 0x0000004044027824 */ /* 0x01efe200078e00ff */
[----:B------:R-:W-:Y:S02]  /*15530*/  LOP3.LUT P0, RZ, R238, 0x2, RZ, 0xc0, !PT ;  /* 0x00000002eeff7812 */ /* 0x000fe4000780c0ff */
[----:B------:R-:W-:Y:S02]  /*15540*/  ISETP.NE.U32.AND P1, PT, R0, 0x1, PT ;  /* 0x000000010000780c */ /* 0x000fe40003f25070 */
[----:B------:R-:W-:-:S09]  /*15550*/  SHF.L.U64.HI R0, R68, 0x6, R69 ;  /* 0x0000000644007819 */ /* 0x000fd20000010245 */
[C---:B------:R-:W-:Y:S02]  /*15560*/  @P0 IADD3 R3, P2, R2.reuse, R192, RZ ;  /* 0x000000c002030210 */ /* 0x040fe40007f5e0ff */
[----:B------:R-:W-:-:S03]  /*15570*/  @!P1 LEA R4, P3, R2, R243, 0x1 ;  /* 0x000000f302049211 */ /* 0x000fc600078608ff */
        /* <DEDUP_REMOVED lines=14> */
.L_x_3481:
[----:B------:R-:W-:Y:S05]  /*15660*/  BSYNC B0 ;  /* 0x0000000000007941 */ /* 0x000fea0003800000 */
.L_x_3480:
[----:B------:R-:W-:Y:S04]  /*15670*/  BSSY B0, `(.L_x_3482) ;  /* 0x000001c000007945 */ /* 0x000fe80003800000 */
[----:B------:R-:W-:Y:S05]  /*15680*/  @P6 BRA `(.L_x_3483) ;  /* 0x0000000000686947 */ /* 0x000fea0003800000 */
[C---:B------:R-:W-:Y:S02]  /*15690*/  LOP3.LUT R0, R238.reuse, 0x1, RZ, 0xc0, !PT ;  /* 0x00000001ee007812 */ /* 0x040fe400078ec0ff */
[----:B------:R-:W-:Y:S02]  /*156a0*/  LOP3.LUT P0, RZ, R238, 0x2, RZ, 0xc0, !PT ;  /* 0x00000002eeff7812 */ /* 0x000fe4000780c0ff */
[----:B------:R-:W-:-:S11]  /*156b0*/  ISETP.NE.U32.AND P1, PT, R0, 0x1, PT ;  /* 0x000000010000780c */ /* 0x000fd60003f25070 */
[----:B-1234-:R-:W-:Y:S01]  /*156c0*/  @P0 MOV R3, R191 ;  /* 0x000000bf00030202 */ /* 0x01efe20000000f00 */
[----:B------:R-:W-:Y:S01]  /*156d0*/  @P0 IMAD.MOV.U32 R2, RZ, RZ, R192 ;  /* 0x000000ffff020224 */ /* 0x000fe200078e00c0 */
[----:B------:R-:W-:Y:S01]  /*156e0*/  @!P1 MOV R5, R245 ;  /* 0x000000f500059202 */ /* 0x000fe20000000f00 */
[----:B------:R-:W-:Y:S02]  /*156f0*/  @!P1 IMAD.MOV.U32 R4, RZ, RZ, R243 ;  /* 0x000000ffff049224 */ /* 0x000fe400078e00f3 */
[----:B------:R-:W-:Y:S02]  /*15700*/  @P0 IMAD R0, R69, 0x50, RZ ;  /* 0x0000005045000824 */ /* 0x000fe400078e02ff */
[----:B------:R-:W-:-:S04]  /*15710*/  @P0 IMAD.WIDE.U32 R2, R68, 0x50, R2 ;  /* 0x0000005044020825 */ /* 0x000fc800078e0002 */
[----:B------:R-:W-:Y:S01]  /*15720*/  @!P1 IMAD R7, R69, 0xa0, RZ ;  /* 0x000000a045079824 */ /* 0x000fe200078e02ff */
[----:B------:R-:W-:Y:S01]  /*15730*/  @P0 LEA R6, P2, R2, R186, 0x1 ;  /* 0x000000ba02060211 */ /* 0x000fe200078408ff */
[----:B------:R-:W-:-:S04]  /*15740*/  @!P1 IMAD.WIDE.U32 R4, R68, 0xa0, R4 ;  /* 0x000000a044049825 */ /* 0x000fc800078e0004 */
[----:B------:R-:W-:Y:S01]  /*15750*/  @P0 IMAD.IADD R0, R3, 0x1, R0 ;  /* 0x0000000103000824 */ /* 0x000fe200078e0200 */
[----:B------:R-:W-:-:S04]  /*15760*/  @!P1 IADD3 R3, R7, R5, RZ ;  /* 0x0000000507039210 */ /* 0x000fc80007ffe0ff */
[----:B------:R-:W-:Y:S01]  /*15770*/  @P0 LEA.HI.X R7, R2, R187, R0, 0x1, P2 ;  /* 0x000000bb02070211 */ /* 0x000fe200010f0c00 */
        /* <DEDUP_REMOVED lines=11> */
.L_x_3483:
[----:B------:R-:W-:Y:S05]  /*15830*/  BSYNC B0 ;  /* 0x0000000000007941 */ /* 0x000fea0003800000 */
.L_x_3482:
        /* <DEDUP_REMOVED lines=28> */
.L_x_3485:
[----:B------:R-:W-:Y:S05]  /*15a00*/  BSYNC B0 ;  /* 0x0000000000007941 */ /* 0x000fea0003800000 */
.L_x_3484:
        /* <DEDUP_REMOVED lines=10> */
[C---:B------:R-:W-:Y:S02]  /*15ab0*/  @P0 LEA R6, P2, R4.reuse, R186, 0x1 ;  /* 0x000000ba04060211 */ /* 0x040fe400078408ff */
[----:B----4-:R-:W-:Y:S01]  /*15ac0*/  @!P1 MOV R2, R243 ;  /* 0x000000f300029202 */ /* 0x010fe20000000f00 */
        /* <DEDUP_REMOVED lines=15> */
.L_x_3487:
[----:B------:R-:W-:Y:S05]  /*15bc0*/  BSYNC B0 ;  /* 0x0000000000007941 */ /* 0x000fea0003800000 */
.L_x_3486:
[----:B-1234-:R-:W2:Y:S04]  /*15bd0*/  LD.E.64 R2, desc[UR6][R28.64+0x1c0] ;  /* 0x0001c0061c027980 */ /* 0x01eea8000c101b00 */
[----:B------:R-:W3:Y:S01]  /*15be0*/  LD.E.64 R4, desc[UR6][R28.64+0x1b8] ;  /* 0x0001b8061c047980 */ /* 0x000ee2000c101b00 */
[----:B------:R-:W1:Y:S03]  /*15bf0*/  S2R R0, SR_CTAID.Z ;  /* 0x0000000000007919 */ /* 0x000e660000002700 */
[----:B------:R-:W0:Y:S04]  /*15c00*/  LDGDEPBAR ;  /* 0x00000000000079af */ /* 0x000e280000000000 */
[----:B------:R4:W5:Y:S04]  /*15c10*/  LD.E R30, desc[UR6][R28.64+0xd8] ;  /* 0x0000d8061c1e7980 */ /* 0x000968000c101900 */
[----:B------:R4:W5:Y:S01]  /*15c20*/  LD.E R162, desc[UR6][R28.64+0x188] ;  /* 0x000188061ca27980 */ /* 0x000962000c101900 */
[----:B-1----:R-:W-:Y:S01]  /*15c30*/  IMAD.MOV.U32 R198, RZ, RZ, R0 ;  /* 0x000000ffffc67224 */ /* 0x002fe200078e0000 */
[----:B------:R-:W-:Y:S01]  /*15c40*/  SHF.R.S32.HI R9, RZ, 0x4, R211 ;  /* 0x00000004ff097819 */ /* 0x000fe200000114d3 */
[----:B------:R-:W-:Y:S03]  /*15c50*/  BSSY B0, `(.L_x_3488) ;  /* 0x0000026000007945 */ /* 0x000fe60003800000 */
[----:B------:R-:W-:-:S02]  /*15c60*/  LEA.HI R0, R211, R9, RZ, 0x1 ;  /* 0x00000009d3007211 */ /* 0x000fc400078f08ff */
[-C--:B------:R-:W-:Y:S02]  /*15c70*/  ISETP.GE.AND P3, PT, R52, R8.reuse, PT ;  /* 0x000000083400720c */ /* 0x080fe40003f66270 */
[-C--:B------:R-:W-:Y:S02]  /*15c80*/  ISETP.GE.AND P0, PT, R38, R8.reuse, PT ;  /* 0x000000082600720c */ /* 0x080fe40003f06270 */
[-C--:B------:R-:W-:Y:S02]  /*15c90*/  ISETP.GE.AND P6, PT, R36, R8.reuse, PT ;  /* 0x000000082400720c */ /* 0x080fe40003fc6270 */
[-C--:B------:R-:W-:Y:S02]  /*15ca0*/  ISETP.GE.AND P5, PT, R10, R8.reuse, PT ;  /* 0x000000080a00720c */ /* 0x080fe40003fa6270 */
[----:B------:R-:W-:Y:S01]  /*15cb0*/  ISETP.GE.AND P4, PT, R11, R8, PT ;  /* 0x000000080b00720c */ /* 0x000fe20003f86270 */
[----:B--2---:R-:W-:Y:S02]  /*15cc0*/  IMAD R3, R3, R54, RZ ;  /* 0x0000003603037224 */ /* 0x004fe400078e02ff */
[----:B------:R-:W-:-:S04]  /*15cd0*/  IMAD.WIDE.U32 R6, R54, R2, R198 ;  /* 0x0000000236067225 */ /* 0x000fc800078e00c6 */
[----:B------:R-:W-:Y:S01]  /*15ce0*/  IMAD R3, R2, R213, R3 ;  /* 0x000000d502037224 */ /* 0x000fe200078e0203 */
[----:B---3--:R-:W-:-:S03]  /*15cf0*/  LEA R2, P1, R6, R4, 0x2 ;  /* 0x0000000406027211 */ /* 0x008fc600078210ff */
[----:B------:R-:W-:-:S05]  /*15d00*/  IMAD.IADD R3, R7, 0x1, R3 ;  /* 0x0000000107037824 */ /* 0x000fca00078e0203 */
[----:B------:R-:W-:-:S05]  /*15d10*/  LEA.HI.X R3, R6, R5, R3, 0x2, P1 ;  /* 0x0000000506037211 */ /* 0x000fca00008f1403 */
[----:B------:R4:W5:Y:S01]  /*15d20*/  LD.E R163, desc[UR6][R2.64] ;  /* 0x0000000602a37980 */ /* 0x000962000c101900 */
[----:B------:R-:W-:-:S04]  /*15d30*/  DEPBAR.LE SB0, 0x0 ;  /* 0x000080000000791a */ /* 0x000fc80000000000 */
[----:B------:R-:W-:Y:S01]  /*15d40*/  BAR.SYNC.DEFER_BLOCKING 0x0 ;  /* 0x0000000000007b1d */ /* 0x000fe20000010000 */
[----:B------:R-:W-:Y:S02]  /*15d50*/  ISETP.GE.AND P1, PT, R106, R8, PT ;  /* 0x000000086a00720c */ /* 0x000fe40003f26270 */
[----:B------:R-:W-:-:S11]  /*15d60*/  LOP3.LUT R7, R0, 0xfffffffe, RZ, 0xc0, !PT ;  /* 0xfffffffe00077812 */ /* 0x000fd600078ec0ff */
[----:B------:R4:W-:Y:S04]  /*15d70*/  @P1 STS.128 [R235+0xc000], RZ ;  /* 0x00c000ffeb001388 */ /* 0x0009e80000000c00 */
[----:B------:R4:W-:Y:S01]  /*15d80*/  @P1 STS.128 [R235+0x10000], RZ ;  /* 0x010000ffeb001388 */ /* 0x0009e20000000c00 */
[----:B------:R-:W-:Y:S05]  /*15d90*/  @P1 BRA `(.L_x_3489) ;  /* 0x0000000000441947 */ /* 0x000fea0003800000 */
[C---:B------:R-:W-:Y:S02]  /*15da0*/  LOP3.LUT R0, R238.reuse, 0x1, RZ, 0xc0, !PT ;  /* 0x00000001ee007812 */ /* 0x040fe400078ec0ff */
[----:B------:R-:W-:Y:S02]  /*15db0*/  LOP3.LUT P1, RZ, R238, 0x2, RZ, 0xc0, !PT ;  /* 0x00000002eeff7812 */ /* 0x000fe4000782c0ff */
[----:B------:R-:W-:-:S11]  /*15dc0*/  ISETP.NE.U32.AND P2, PT, R0, 0x1, PT ;  /* 0x000000010000780c */ /* 0x000fd60003f45070 */
[----:B----4-:R-:W-:Y:S02]  /*15dd0*/  @P1 IMAD.MOV.U32 R2, RZ, RZ, R205 ;  /* 0x000000ffff021224 */ /* 0x010fe400078e00cd */
        /* <DEDUP_REMOVED lines=13> */
.L_x_3489:
[----:B------:R-:W-:Y:S05]  /*15eb0*/  BSYNC B0 ;  /* 0x0000000000007941 */ /* 0x000fea0003800000 */
.L_x_3488:
        /* <DEDUP_REMOVED lines=9> */
[----:B----4-:R-:W-:-:S03]  /*15f50*/  @P2 LEA R2, P1, R248, R205, 0x1 ;  /* 0x000000cdf8022211 */ /* 0x010fc600078208ff */
        /* <DEDUP_REMOVED lines=11> */
.L_x_3491:
[----:B------:R-:W-:Y:S05]  /*16010*/  BSYNC B0 ;  /* 0x0000000000007941 */ /* 0x000fea0003800000 */
.L_x_3490:
[----:B------:R2:W-:Y:S01]  /*16020*/  @P0 STS.128 [R235+0xd000], RZ ;  /* 0x00d000ffeb000388 */ /* 0x0005e20000000c00 */
[----:B------:R-:W-:Y:S01]  /*16030*/  IMAD.SHL.U32 R0, R197, 0x40, RZ ;  /* 0x00000040c5007824 */ /* 0x000fe200078e00ff */
[----:B------:R-:W-:Y:S01]  /*16040*/  BSSY B0, `(.L_x_3492) ;  /* 0x0000026000007945 */ /* 0x000fe20003800000 */
[----:B-1-34-:R-:W-:Y:S01]  /*16050*/  IMAD.SHL.U32 R2, R204, 0x40, RZ ;  /* 0x00000040cc027824 */ /* 0x01afe200078e00ff */
[----:B------:R2:W-:Y:S01]  /*16060*/  @P0 STS.128 [R235+0x11000], RZ ;  /* 0x011000ffeb000388 */ /* 0x0005e20000000c00 */
[----:B------:R-:W-:Y:S01]  /*16070*/  IMAD.IADD R7, R9, 0x1, -R7 ;  /* 0x0000000109077824 */ /* 0x000fe200078e0a07 */
[----:B------:R-:W-:Y:S01]  /*16080*/  LOP3.LUT R0, R0, 0x1c0, RZ, 0xc0, !PT ;  /* 0x000001c000007812 */ /* 0x000fe200078ec0ff */
[----:B------:R-:W-:Y:S01]  /*16090*/  IMAD.SHL.U32 R3, R106, 0x8, RZ ;  /* 0x000000086a037824 */ /* 0x000fe200078e00ff */
[----:B------:R-:W-:Y:S01]  /*160a0*/  LOP3.LUT R2, R2, 0x1c0, RZ, 0xc0, !PT ;  /* 0x000001c002027812 */ /* 0x000fe200078ec0ff */
[----:B------:R-:W-:Y:S01]  /*160b0*/  IMAD.SHL.U32 R4, R7, 0x8, RZ ;  /* 0x0000000807047824 */ /* 0x000fe200078e00ff */
[----:B------:R-:W-:Y:S01]  /*160c0*/  ISETP.GE.AND P3, PT, R12, R8, PT ;  /* 0x000000080c00720c */ /* 0x000fe20003f66270 */
        /* <DEDUP_REMOVED lines=10> */
[----:B------:R-:W-:Y:S01]  /*16170*/  LOP3.LUT R0, R238, 0x1, RZ, 0xc0, !PT ;  /* 0x00000001ee007812 */ /* 0x000fe200078ec0ff */
[----:B------:R-:W-:Y:S01]  /*16180*/  IMAD.SHL.U32 R3, R152, 0x20, RZ ;  /* 0x0000002098037824 */ /* 0x000fe200078e00ff */
[----:B------:R-:W-:Y:S02]  /*16190*/  LOP3.LUT P1, RZ, R238, 0x2, RZ, 0xc0, !PT ;  /* 0x00000002eeff7812 */ /* 0x000fe4000782c0ff */
[----:B------:R-:W-:Y:S02]  /*161a0*/  ISETP.NE.U32.AND P2, PT, R0, 0x1, PT ;  /* 0x000000010000780c */ /* 0x000fe40003f45070 */
        /* <DEDUP_REMOVED lines=15> */
.L_x_3493:
[----:B------:R-:W-:Y:S05]  /*162a0*/  BSYNC B0 ;  /* 0x0000000000007941 */ /* 0x000fea0003800000 */
.L_x_3492:
[----:B------:R3:W-:Y:S01]  /*162b0*/  @P6 STS.128 [R235+0xd800], RZ ;  /* 0x00d800ffeb006388 */ /* 0x0007e20000000c00 */
[----:B------:R-:W-:Y:S01]  /*162c0*/  IMAD R0, R7, 0x200, R9 ;  /* 0x0000020007007824 */ /* 0x000fe200078e0209 */
[----:B------:R-:W-:Y:S01]  /*162d0*/  BSSY B0, `(.L_x_3494) ;  /* 0x000001e000007945 */ /* 0x000fe20003800000 */
[----:B-1----:R-:W-:Y:S01]  /*162e0*/  IMAD.IADD R2, R31, 0x1, R6 ;  /* 0x000000011f027824 */ /* 0x002fe200078e0206 */
        /* <DEDUP_REMOVED lines=28> */
.L_x_3495:
[----:B------:R-:W-:Y:S05]  /*164b0*/  BSYNC B0 ;  /* 0x0000000000007941 */ /* 0x000fea0003800000 */
.L_x_3494:
[----:B------:R4:W-:Y:S01]  /*164c0*/  @P5 STS.128 [R235+0xe000], RZ ;  /* 0x00e000ffeb005388 */ /* 0x0009e20000000c00 */
[----:B------:R-:W-:Y:S03]  /*164d0*/  BSSY B0, `(.L_x_3496) ;  /* 0x0000016000007945 */ /* 0x000fe60003800000 */
[----:B------:R4:W-:Y:S01]  /*164e0*/  @P5 STS.128 [R235+0x12000], RZ ;  /* 0x012000ffeb005388 */ /* 0x0009e20000000c00 */
[----:B------:R-:W-:Y:S05]  /*164f0*/  @P5 BRA `(.L_x_3497) ;  /* 0x00000000004c5947 */ /* 0x000fea0003800000 */
[----:B------:R-:W-:Y:S01]  /*16500*/  LOP3.LUT R0, R238, 0x1, RZ, 0xc0, !PT ;  /* 0x00000001ee007812 */ /* 0x000fe200078ec0ff */
[----:B-1----:R-:W-:Y:S01]  /*16510*/  IMAD.SHL.U32 R5, R152, 0x40, RZ ;  /* 0x0000004098057824 */ /* 0x002fe200078e00ff */
[----:B------:R-:W-:Y:S02]  /*16520*/  LOP3.LUT P2, RZ, R238, 0x2, RZ, 0xc0, !PT ;  /* 0x00000002eeff7812 */ /* 0x000fe4000784c0ff */
[----:B------:R-:W-:Y:S02]  /*16530*/  ISETP.NE.U32.AND P5, PT, R0, 0x1, PT ;  /* 0x000000010000780c */ /* 0x000fe40003fa5070 */
[----:B------:R-:W-:-:S09]  /*16540*/  SHF.L.U64.HI R0, R152, 0x6, R153 ;  /* 0x0000000698007819 */ /* 0x000fd20000010299 */
[CC--:B------:R-:W-:Y:S02]  /*16550*/  @P2 LEA R2, P1, R5.reuse, R205.reuse, 0x1 ;  /* 0x000000cd05022211 */ /* 0x0c0fe400078208ff */
        /* <DEDUP_REMOVED lines=13> */
.L_x_3497:
[----:B------:R-:W-:Y:S05]  /*16630*/  BSYNC B0 ;  /* 0x0000000000007941 */ /* 0x000fea0003800000 */
.L_x_3496:
        /* <DEDUP_REMOVED lines=27> */
.L_x_3499:
[----:B------:R-:W-:Y:S05]  /*167f0*/  BSYNC B0 ;  /* 0x0000000000007941 */ /* 0x000fea0003800000 */
.L_x_3498:
        /* <DEDUP_REMOVED lines=27> */
.L_x_3501:
[----:B------:R-:W-:Y:S05]  /*169b0*/  BSYNC B0 ;  /* 0x0000000000007941 */ /* 0x000fea0003800000 */
.L_x_3500:
        /* <DEDUP_REMOVED lines=27> */
.L_x_3503:
[----:B------:R-:W-:Y:S05]  /*16b70*/  BSYNC B0 ;  /* 0x0000000000007941 */ /* 0x000fea0003800000 */
.L_x_3502:
[----:B-1----:R-:W-:Y:S01]  /*16b80*/  LDSM.16.M88.4 R4, [R216] ;  /* 0x00000000d804783b */ /* 0x002fe20000000200 */
[----:B------:R-:W-:Y:S01]  /*16b90*/  R2P PR, R197, 0x6 ;  /* 0x00000006c5007804 */ /* 0x000fe20000000000 */
[C---:B------:R-:W-:Y:S02]  /*16ba0*/  VIADD R0, R208.reuse, 0x4000 ;  /* 0x00004000d0007836 */ /* 0x040fe40000000000 */
[----:B------:R-:W1:Y:S01]  /*16bb0*/  LDSM.16.M88.4 R12, [R208+0x4800] ;  /* 0x00480000d00c783b */ /* 0x000e620000000200 */
[----:B------:R-:W-:Y:S02]  /*16bc0*/  VIADD R215, R208, 0x4020 ;  /* 0x00004020d0d77836 */ /* 0x000fe40000000000 */
[----:B------:R-:W-:Y:S01]  /*16bd0*/  IMAD R217, R41, 0x2, R216 ;  /* 0x0000000229d97824 */ /* 0x000fe200078e02d8 */
[----:B------:R-:W2:Y:S04]  /*16be0*/  LDSM.16.M88.4 R8, [R208+0x5000] ;  /* 0x00500000d008783b */ /* 0x000ea80000000200 */
[----:B------:R-:W3:Y:S02]  /*16bf0*/  LDSM.16.M88.4 R16, [R208+0x4000] ;  /* 0x00400000d010783b */ /* 0x000ee40000000200 */
[----:B------:R-:W-:-:S02]  /*16c00*/  @P1 VIADD R215, R0, 0xffffffe0 ;  /* 0xffffffe000d71836 */ /* 0x000fc40000000000 */
[----:B-----5:R-:W4:Y:S04]  /*16c10*/  LDSM.16.M88.4 R32, [R208+0x6000] ;  /* 0x00600000d020783b */ /* 0x020f280000000200 */
[----:B------:R-:W4:Y:S04]  /*16c20*/  LD.E R2, desc[UR6][R28.64+0x18c] ;  /* 0x00018c061c027980 */ /* 0x000f28000c101900 */
[----:B------:R-:W4:Y:S04]  /*16c30*/  LDSM.16.M88.4 R24, [R208+0x7000] ;  /* 0x00700000d018783b */ /* 0x000f280000000200 */
[----:B------:R-:W4:Y:S04]  /*16c40*/  LDSM.16.M88.4 R20, [R208+0x5800] ;  /* 0x00580000d014783b */ /* 0x000f280000000200 */
[----:B------:R-:W4:Y:S04]  /*16c50*/  LDSM.16.M88.4 R36, [R208+0x6800] ;  /* 0x00680000d024783b */ /* 0x000f280000000200 */
[----:B------:R-:W-:Y:S04]  /*16c60*/  LDSM.16.M88.4 R60, [R215+0x1000] ;  /* 0x00100000d73c783b */ /* 0x000fe80000000200 */
[----:B------:R-:W-:Y:S01]  /*16c70*/  LDSM.16.M88.4 R72, [R215+0x800] ;  /* 0x00080000d748783b */ /* 0x000fe20000000200 */
[C---:B-1----:R-:W-:Y:S03]  /*16c80*/  HMMA.16816.F32 R112, R4.reuse, R12, RZ ;  /* 0x0000000c0470723c */ /* 0x042fe600000018ff */
[----:B------:R-:W-:Y:S04]  /*16c90*/  LDSM.16.M88.4 R44, [R215+0x2000] ;  /* 0x00200000d72c783b */ /* 0x000fe80000000200 */
[----:B------:R-:W-:Y:S01]  /*16ca0*/  LDSM.16.M88.4 R48, [R215+0x1800] ;  /* 0x00180000d730783b */ /* 0x000fe20000000200 */
[C---:B------:R-:W-:Y:S03]  /*16cb0*/  HMMA.16816.F32 R108, R4.reuse, R14, RZ ;  /* 0x0000000e046c723c */ /* 0x040fe600000018ff */
[----:B------:R-:W1:Y:S03]  /*16cc0*/  LDSM.16.M88.4 R12, [R208+0x7800] ;  /* 0x00780000d00c783b */ /* 0x000e660000000200 */
[C---:B--2---:R-:W-:Y:S01]  /*16cd0*/  HMMA.16816.F32 R104, R4.reuse, R8, RZ ;  /* 0x000000080468723c */ /* 0x044fe200000018ff */
[----:B------:R-:W-:Y:S01]  /*16ce0*/  IMAD R219, R40, 0x2, R216 ;  /* 0x0000000228db7824 */ /* 0x000fe200078e02d8 */
[----:B------:R-:W-:Y:S01]  /*16cf0*/  SHF.R.S32.HI R3, RZ, 0x1f, R207 ;  /* 0x0000001fff037819 */ /* 0x000fe200000114cf */
[----:B------:R-:W2:Y:S01]  /*16d00*/  MUFU.RCP R30, R30 ;  /* 0x0000001e001e7308 */ /* 0x000ea20000001000 */
[----:B------:R-:W0:Y:S02]  /*16d10*/  LDGDEPBAR ;  /* 0x00000000000079af */ /* 0x000e240000000000 */
[C---:B------:R-:W-:Y:S02]  /*16d20*/  HMMA.16816.F32 R100, R4.reuse, R10, RZ ;  /* 0x0000000a0464723c */ /* 0x040fe400000018ff */
[----:B------:R-:W2:Y:S04]  /*16d30*/  LDSM.16.M88.4 R8, [R217] ;  /* 0x00000000d908783b */ /* 0x000ea80000000200 */
[C---:B---3--:R-:W-:Y:S06]  /*16d40*/  HMMA.16816.F32 R80, R4.reuse, R16, RZ ;  /* 0x000000100450723c */ /* 0x048fec00000018ff */
[C---:B------:R-:W-:Y:S01]  /*16d50*/  HMMA.16816.F32 R92, R4.reuse, R18, RZ ;  /* 0x00000012045c723c */ /* 0x040fe200000018ff */
[----:B------:R-:W3:Y:S05]  /*16d60*/  LDSM.16.M88.4 R16, [R215] ;  /* 0x00000000d710783b */ /* 0x000eea0000000200 */
[C---:B----4-:R-:W-:Y:S06]  /*16d70*/  HMMA.16816.F32 R84, R4.reuse, R32, RZ ;  /* 0x000000200454723c */ /* 0x050fec00000018ff */
[C---:B------:R-:W-:Y:S01]  /*16d80*/  HMMA.16816.F32 R76, R4.reuse, R34, RZ ;  /* 0x00000022044c723c */ /* 0x040fe200000018ff */
[----:B------:R-:W4:Y:S05]  /*16d90*/  LDSM.16.M88.4 R32, [R215+0x3000] ;  /* 0x00300000d720783b */ /* 0x000f2a0000000200 */
[----:B------:R-:W-:Y:S01]  /*16da0*/  HMMA.16816.F32 R56, R4, R24, RZ ;  /* 0x000000180438723c */ /* 0x000fe200000018ff */
[----:B------:R-:W-:-:S05]  /*16db0*/  IMAD.MOV.U32 R0, RZ, RZ, 0x40 ;  /* 0x00000040ff007424 */ /* 0x000fca00078e00ff */
[----:B------:R-:W-:Y:S01]  /*16dc0*/  SEL R0, R0, 0xffffffc0, !P2 ;  /* 0xffffffc000007807 */ /* 0x000fe20005000000 */
[C---:B------:R-:W-:Y:S04]  /*16dd0*/  HMMA.16816.F32 R96, R4.reuse, R20, RZ ;  /* 0x000000140460723c */ /* 0x040fe800000018ff */
[----:B------:R-:W-:Y:S02]  /*16de0*/  IMAD.IADD R214, R208, 0x1, R0 ;  /* 0x00000001d0d67824 */ /* 0x000fe400078e0200 */
[C---:B------:R-:W-:Y:S01]  /*16df0*/  HMMA.16816.F32 R88, R4.reuse, R22, RZ ;  /* 0x000000160458723c */ /* 0x040fe200000018ff */
[----:B------:R-:W-:Y:S04]  /*16e00*/  LDSM.16.M88.4 R20, [R215+0x3800] ;  /* 0x00380000d714783b */ /* 0x000fe80000000200 */
[----:B------:R-:W-:Y:S01]  /*16e10*/  LDSM.16.M88.4 R136, [R214+0x5000] ;  /* 0x00500000d688783b */ /* 0x000fe20000000200 */
[C---:B------:R-:W-:Y:S03]  /*16e20*/  HMMA.16816.F32 R68, R4.reuse, R36, RZ ;  /* 0x000000240444723c */ /* 0x040fe600000018ff */
[----:B------:R-:W-:Y:S03]  /*16e30*/  LDSM.16.M88.4 R132, [R214+0x4800] ;  /* 0x00480000d684783b */ /* 0x000fe60000000200 */
[C---:B------:R-:W-:Y:S01]  /*16e40*/  HMMA.16816.F32 R64, R4.reuse, R38, RZ ;  /* 0x000000260440723c */ /* 0x040fe200000018ff */
[----:B------:R-:W4:Y:S05]  /*16e50*/  LDSM.16.M88.4 R36, [R215+0x2800] ;  /* 0x00280000d724783b */ /* 0x000f2a0000000200 */
[C---:B------:R-:W-:Y:S06]  /*16e60*/  HMMA.16816.F32 R52, R4.reuse, R26, RZ ;  /* 0x0000001a0434723c */ /* 0x040fec00000018ff */
[C---:B-1----:R-:W-:Y:S06]  /*16e70*/  HMMA.16816.F32 R120, R4.reuse, R12, RZ ;  /* 0x0000000c0478723c */ /* 0x042fec00000018ff */
[----:B------:R-:W-:Y:S01]  /*16e80*/  HMMA.16816.F32 R24, R4, R14, RZ ;  /* 0x0000000e0418723c */ /* 0x000fe200000018ff */
[----:B------:R-:W1:Y:S05]  /*16e90*/  LDSM.16.M88.4 R12, [R219] ;  /* 0x00000000db0c783b */ /* 0x000e6a0000000200 */
[C---:B--2---:R-:W-:Y:S06]  /*16ea0*/  HMMA.16816.F32 R128, R8.reuse, R62, R100 ;  /* 0x0000003e0880723c */ /* 0x044fec0000001864 */
[C---:B---3--:R-:W-:Y:S06]  /*16eb0*/  HMMA.16816.F32 R116, R8.reuse, R16, R80 ;  /* 0x000000100874723c */ /* 0x048fec0000001850 */
[C---:B------:R-:W-:Y:S01]  /*16ec0*/  HMMA.16816.F32 R4, R8.reuse, R18, R92 ;  /* 0x000000120804723c */ /* 0x040fe2000000185c */
[----:B------:R-:W2:Y:S05]  /*16ed0*/  LDSM.16.M88.4 R16, [R214+0x4000] ;  /* 0x00400000d610783b */ /* 0x000eaa0000000200 */
[C---:B------:R-:W-:Y:S06]  /*16ee0*/  HMMA.16816.F32 R112, R8.reuse, R72, R112 ;  /* 0x000000480870723c */ /* 0x040fec0000001870 */
[C---:B------:R-:W-:Y:S01]  /*16ef0*/  HMMA.16816.F32 R108, R8.reuse, R74, R108 ;  /* 0x0000004a086c723c */ /* 0x040fe2000000186c */
[----:B------:R-:W3:Y:S05]  /*16f00*/  LDSM.16.M88.4 R72, [R214+0x5800] ;  /* 0x00580000d648783b */ /* 0x000eea0000000200 */
[C---:B------:R-:W-:Y:S06]  /*16f10*/  HMMA.16816.F32 R100, R8.reuse, R44, R84 ;  /* 0x0000002c0864723c */ /* 0x040fec0000001854 */
[C---:B----4-:R-:W-:Y:S01]  /*16f20*/  HMMA.16816.F32 R84, R8.reuse, R32, R56 ;  /* 0x000000200854723c */ /* 0x050fe20000001838 */
[----:B------:R-:W4:Y:S05]  /*16f30*/  LDSM.16.M88.4 R56, [R214+0x6000] ;  /* 0x00600000d638783b */ /* 0x000f2a0000000200 */
[C---:B------:R-:W-:Y:S06]  /*16f40*/  HMMA.16816.F32 R140, R8.reuse, R48, R96 ;  /* 0x00000030088c723c */ /* 0x040fec0000001860 */
[C---:B------:R-:W-:Y:S01]  /*16f50*/  HMMA.16816.F32 R124, R8.reuse, R50, R88 ;  /* 0x00000032087c723c */ /* 0x040fe20000001858 */
[----:B------:R-:W-:Y:S05]  /*16f60*/  LDSM.16.M88.4 R48, [R214+0x7000] ;  /* 0x00700000d630783b */ /* 0x000fea0000000200 */
[C---:B------:R-:W-:Y:S01]  /*16f70*/  HMMA.16816.F32 R96, R8.reuse, R46, R76 ;  /* 0x0000002e0860723c */ /* 0x040fe2000000184c */
[----:B------:R-:W-:Y:S05]  /*16f80*/  LDSM.16.M88.4 R44, [R214+0x7800] ;  /* 0x00780000d62c783b */ /* 0x000fea0000000200 */
[----:B------:R-:W-:Y:S01]  /*16f90*/  HMMA.16816.F32 R80, R8, R34, R52 ;  /* 0x000000220850723c */ /* 0x000fe20000001834 */
[----:B------:R-:W4:Y:S01]  /*16fa0*/  LDSM.16.M88.4 R52, [R214+0x6800] ;  /* 0x00680000d634783b */ /* 0x000f220000000200 */
[----:B------:R-:W-:Y:S01]  /*16fb0*/  LEA R218, R40, R217, 0x1 ;  /* 0x000000d928da7211 */ /* 0x000fe200078e08ff */
[----:B------:R-:W-:-:S03]  /*16fc0*/  IMAD.IADD R213, R0, 0x1, R215 ;  /* 0x0000000100d57824 */ /* 0x000fc600078e02d7 */
[C---:B------:R-:W-:Y:S06]  /*16fd0*/  HMMA.16816.F32 R104, R8.reuse, R60, R104 ;  /* 0x0000003c0868723c */ /* 0x040fec0000001868 */
[C---:B------:R-:W-:Y:S06]  /*16fe0*/  HMMA.16816.F32 R92, R8.reuse, R36, R68 ;  /* 0x00000024085c723c */ /* 0x040fec0000001844 */
[----:B------:R-:W-:Y:S06]  /*16ff0*/  HMMA.16816.F32 R88, R8, R38, R64 ;  /* 0x000000260858723c */ /* 0x000fec0000001840 */
[----:B-1----:R-:W-:Y:S06]  /*17000*/  HMMA.16816.F32 R68, R12, R138, R128 ;  /* 0x0000008a0c44723c */ /* 0x002fec0000001880 */
[C---:B------:R-:W-:Y:S06]  /*17010*/  HMMA.16816.F32 R76, R8.reuse, R20, R120 ;  /* 0x00000014084c723c */ /* 0x040fec0000001878 */
[----:B------:R-:W-:Y:S01]  /*17020*/  HMMA.16816.F32 R64, R8, R22, R24 ;  /* 0x000000160840723c */ /* 0x000fe20000001818 */
[----:B------:R-:W-:Y:S05]  /*17030*/  LDSM.16.M88.4 R8, [R213+0x800] ;  /* 0x00080000d508783b */ /* 0x000fea0000000200 */
[C---:B--2---:R-:W-:Y:S01]  /*17040*/  HMMA.16816.F32 R36, R12.reuse, R18, R4 ;  /* 0x000000120c24723c */ /* 0x044fe20000001804 */
[----:B------:R-:W1:Y:S05]  /*17050*/  LDSM.16.M88.4 R4, [R218] ;  /* 0x00000000da04783b */ /* 0x000e6a0000000200 */
[C---:B------:R-:W-:Y:S06]  /*17060*/  HMMA.16816.F32 R32, R12.reuse, R132, R112 ;  /* 0x000000840c20723c */ /* 0x040fec0000001870 */
[C---:B---3--:R-:W-:Y:S06]  /*17070*/  HMMA.16816.F32 R128, R12.reuse, R74, R124 ;  /* 0x0000004a0c80723c */ /* 0x048fec000000187c */
[C---:B----4-:R-:W-:Y:S06]  /*17080*/  HMMA.16816.F32 R112, R12.reuse, R56, R100 ;  /* 0x000000380c70723c */ /* 0x050fec0000001864 */
[C---:B------:R-:W-:Y:S01]  /*17090*/  HMMA.16816.F32 R124, R12.reuse, R58, R96 ;  /* 0x0000003a0c7c723c */ /* 0x040fe20000001860 */
[----:B------:R-:W2:Y:S05]  /*170a0*/  LDSM.16.M88.4 R56, [R213+0x1000] ;  /* 0x00100000d538783b */ /* 0x000eaa0000000200 */
[C---:B------:R-:W-:Y:S01]  /*170b0*/  HMMA.16816.F32 R60, R12.reuse, R16, R116 ;  /* 0x000000100c3c723c */ /* 0x040fe20000001874 */
[----:B------:R-:W3:Y:S05]  /*170c0*/  LDSM.16.M88.4 R16, [R213] ;  /* 0x00000000d510783b */ /* 0x000eea0000000200 */
[C---:B------:R-:W-:Y:S06]  /*170d0*/  HMMA.16816.F32 R24, R12.reuse, R134, R108 ;  /* 0x000000860c18723c */ /* 0x040fec000000186c */
[C---:B------:R-:W-:Y:S01]  /*170e0*/  HMMA.16816.F32 R20, R12.reuse, R136, R104 ;  /* 0x000000880c14723c */ /* 0x040fe20000001868 */
[----:B------:R-:W-:Y:S05]  /*170f0*/  LDSM.16.M88.4 R136, [R215+0x4000] ;  /* 0x00400000d788783b */ /* 0x000fea0000000200 */
[C---:B------:R-:W-:Y:S01]  /*17100*/  HMMA.16816.F32 R120, R12.reuse, R72, R140 ;  /* 0x000000480c78723c */ /* 0x040fe2000000188c */
[----:B------:R-:W-:Y:S05]  /*17110*/  LDSM.16.M88.4 R72, [R213+0x3000] ;  /* 0x00300000d548783b */ /* 0x000fea0000000200 */
[C---:B------:R-:W-:Y:S01]  /*17120*/  HMMA.16816.F32 R116, R12.reuse, R52, R92 ;  /* 0x000000340c74723c */ /* 0x040fe2000000185c */
[----:B------:R-:W4:Y:S05]  /*17130*/  LDSM.16.M88.4 R92, [R213+0x1800] ;  /* 0x00180000d55c783b */ /* 0x000f2a0000000200 */
[C---:B------:R-:W-:Y:S01]  /*17140*/  HMMA.16816.F32 R108, R12.reuse, R54, R88 ;  /* 0x000000360c6c723c */ /* 0x040fe20000001858 */
[----:B------:R-:W-:Y:S05]  /*17150*/  LDSM.16.M88.4 R52, [R208+0x8000] ;  /* 0x00800000d034783b */ /* 0x000fea0000000200 */
[C---:B------:R-:W-:Y:S06]  /*17160*/  HMMA.16816.F32 R132, R12.reuse, R48, R84 ;  /* 0x000000300c84723c */ /* 0x040fec0000001854 */
[C---:B------:R-:W-:Y:S01]  /*17170*/  HMMA.16816.F32 R104, R12.reuse, R50, R80 ;  /* 0x000000320c68723c */ /* 0x040fe20000001850 */
[----:B------:R-:W-:Y:S05]  /*17180*/  LDSM.16.M88.4 R48, [R208+0x8800] ;  /* 0x00880000d030783b */ /* 0x000fea0000000200 */
[C---:B------:R-:W-:Y:S01]  /*17190*/  HMMA.16816.F32 R100, R12.reuse, R44, R76 ;  /* 0x0000002c0c64723c */ /* 0x040fe2000000184c */
[----:B------:R-:W-:Y:S05]  /*171a0*/  LDSM.16.M88.4 R76, [R213+0x2000] ;  /* 0x00200000d54c783b */ /* 0x000fea0000000200 */
[----:B------:R-:W-:Y:S01]  /*171b0*/  HMMA.16816.F32 R96, R12, R46, R64 ;  /* 0x0000002e0c60723c */ /* 0x000fe20000001840 */
[----:B------:R-:W4:Y:S04]  /*171c0*/  LDSM.16.M88.4 R12, [R213+0x2800] ;  /* 0x00280000d50c783b */ /* 0x000f280000000200 */
[----:B------:R-:W-:Y:S01]  /*171d0*/  LDSM.16.M88.4 R44, [R208+0x9000] ;  /* 0x00900000d02c783b */ /* 0x000fe20000000200 */
[C---:B-1----:R-:W-:Y:S06]  /*171e0*/  HMMA.16816.F32 R80, R4.reuse, R8, R32 ;  /* 0x000000080450723c */ /* 0x042fec0000001820 */
[C---:B------:R-:W-:Y:S06]  /*171f0*/  HMMA.16816.F32 R64, R4.reuse, R10, R24 ;  /* 0x0000000a0440723c */ /* 0x040fec0000001818 */
[C---:B--2---:R-:W-:Y:S06]  /*17200*/  HMMA.16816.F32 R32, R4.reuse, R56, R20 ;  /* 0x000000380420723c */ /* 0x044fec0000001814 */
[C---:B------:R-:W-:Y:S01]  /*17210*/  HMMA.16816.F32 R24, R4.reuse, R58, R68 ;  /* 0x0000003a0418723c */ /* 0x040fe20000001844 */
[----:B------:R-:W1:Y:S04]  /*17220*/  LDSM.16.M88.4 R56, [R213+0x3800] ;  /* 0x00380000d538783b */ /* 0x000e680000000200 */
[----:B------:R-:W-:Y:S01]  /*17230*/  LDSM.16.M88.4 R68, [R208+0xa000] ;  /* 0x00a00000d044783b */ /* 0x000fe20000000200 */
[C---:B---3--:R-:W-:Y:S06]  /*17240*/  HMMA.16816.F32 R88, R4.reuse, R16, R60 ;  /* 0x000000100458723c */ /* 0x048fec000000183c */
[C---:B------:R-:W-:Y:S01]  /*17250*/  HMMA.16816.F32 R84, R4.reuse, R18, R36 ;  /* 0x000000120454723c */ /* 0x040fe20000001824 */
[----:B------:R-:W2:Y:S04]  /*17260*/  LDSM.16.M88.4 R16, [R216+0x2000] ;  /* 0x00200000d810783b */ /* 0x000ea80000000200 */
[----:B------:R-:W3:Y:S01]  /*17270*/  LDSM.16.M88.4 R36, [R208+0x9800] ;  /* 0x00980000d024783b */ /* 0x000ee20000000200 */
[C---:B----4-:R-:W-:Y:S06]  /*17280*/  HMMA.16816.F32 R20, R4.reuse, R92, R120 ;  /* 0x0000005c0414723c */ /* 0x050fec0000001878 */
[C---:B------:R-:W-:Y:S01]  /*17290*/  HMMA.16816.F32 R8, R4.reuse, R94, R128 ;  /* 0x0000005e0408723c */ /* 0x040fe20000001880 */
[----:B------:R-:W-:Y:S05]  /*172a0*/  LDSM.16.M88.4 R92, [R208+0xa800] ;  /* 0x00a80000d05c783b */ /* 0x000fea0000000200 */
[C---:B------:R-:W-:Y:S06]  /*172b0*/  HMMA.16816.F32 R116, R4.reuse, R12, R116 ;  /* 0x0000000c0474723c */ /* 0x040fec0000001874 */
[C---:B------:R-:W-:Y:S01]  /*172c0*/  HMMA.16816.F32 R144, R4.reuse, R14, R108 ;  /* 0x0000000e0490723c */ /* 0x040fe2000000186c */
[----:B------:R-:W4:Y:S04]  /*172d0*/  LDSM.16.M88.4 R12, [R217+0x2000] ;  /* 0x00200000d90c783b */ /* 0x000f280000000200 */
[----:B------:R-:W-:Y:S01]  /*172e0*/  LDSM.16.M88.4 R108, [R213+0x4000] ;  /* 0x00400000d56c783b */ /* 0x000fe20000000200 */
[C---:B-1----:R-:W-:Y:S03]  /*172f0*/  HMMA.16816.F32 R152, R4.reuse, R56, R100 ;  /* 0x000000380498723c */ /* 0x042fe60000001864 */
[----:B------:R-:W-:Y:S03]  /*17300*/  LDSM.16.M88.4 R100, [R215+0x7000] ;  /* 0x00700000d764783b */ /* 0x000fe60000000200 */
[----:B------:R-:W-:Y:S06]  /*17310*/  HMMA.16816.F32 R148, R4, R58, R96 ;  /* 0x0000003a0494723c */ /* 0x000fec0000001860 */
[----:B--2---:R-:W-:Y:S06]  /*17320*/  HMMA.16816.F32 R56, R16, R52, R88 ;  /* 0x000000341038723c */ /* 0x004fec0000001858 */
[C---:B------:R-:W-:Y:S06]  /*17330*/  HMMA.16816.F32 R60, R4.reuse, R76, R112 ;  /* 0x0000004c043c723c */ /* 0x040fec0000001870 */
[C---:B------:R-:W-:Y:S06]  /*17340*/  HMMA.16816.F32 R156, R4.reuse, R72, R132 ;  /* 0x00000048049c723c */ /* 0x040fec0000001884 */
[C---:B------:R-:W-:Y:S06]  /*17350*/  HMMA.16816.F32 R76, R4.reuse, R78, R124 ;  /* 0x0000004e044c723c */ /* 0x040fec000000187c */
[----:B------:R-:W-:Y:S01]  /*17360*/  HMMA.16816.F32 R72, R4, R74, R104 ;  /* 0x0000004a0448723c */ /* 0x000fe20000001868 */
[----:B------:R-:W-:Y:S04]  /*17370*/  LDSM.16.M88.4 R4, [R219+0x2000] ;  /* 0x00200000db04783b */ /* 0x000fe80000000200 */
[----:B------:R-:W-:Y:S01]  /*17380*/  LDSM.16.M88.4 R104, [R215+0x6800] ;  /* 0x00680000d768783b */ /* 0x000fe20000000200 */
[C---:B---3--:R-:W-:Y:S06]  /*17390*/  HMMA.16816.F32 R120, R16.reuse, R36, R20 ;  /* 0x000000241078723c */ /* 0x048fec0000001814 */
[C---:B------:R-:W-:Y:S01]  /*173a0*/  HMMA.16816.F32 R112, R16.reuse, R38, R8 ;  /* 0x000000261070723c */ /* 0x040fe20000001808 */
[----:B------:R-:W1:Y:S04]  /*173b0*/  LDSM.16.M88.4 R36, [R214+0x8000] ;  /* 0x00800000d624783b */ /* 0x000e680000000200 */
[----:B------:R-:W-:Y:S01]  /*173c0*/  LDSM.16.M88.4 R8, [R218+0x2000] ;  /* 0x00200000da08783b */ /* 0x000fe20000000200 */
[C---:B------:R-:W-:Y:S06]  /*173d0*/  HMMA.16816.F32 R84, R16.reuse, R54, R84 ;  /* 0x000000361054723c */ /* 0x040fec0000001854 */
[C---:B------:R-:W-:Y:S01]  /*173e0*/  HMMA.16816.F32 R128, R16.reuse, R44, R32 ;  /* 0x0000002c1080723c */ /* 0x040fe20000001820 */
[----:B------:R-:W-:Y:S05]  /*173f0*/  LDSM.16.M88.4 R32, [R208+0xb800] ;  /* 0x00b80000d020783b */ /* 0x000fea0000000200 */
[----:B------:R-:W-:Y:S01]  /*17400*/  HMMA.16816.F32 R124, R16, R46, R24 ;  /* 0x0000002e107c723c */ /* 0x000fe20000001818 */
[----:B------:R-:W2:Y:S04]  /*17410*/  LDSM.16.M88.4 R44, [R215+0x4800] ;  /* 0x00480000d72c783b */ /* 0x000ea80000000200 */
[----:B------:R-:W3:Y:S01]  /*17420*/  LDSM.16.M88.4 R24, [R208+0xb000] ;  /* 0x00b00000d018783b */ /* 0x000ee20000000200 */
[----:B----4-:R-:W-:Y:S03]  /*17430*/  HMMA.16816.F32 R20, R12, R136, R56 ;  /* 0x000000880c14723c */ /* 0x010fe60000001838 */
[----:B------:R-:W4:Y:S03]  /*17440*/  LDSM.16.M88.4 R56, [R215+0x6000] ;  /* 0x00600000d738783b */ /* 0x000f260000000200 */
[C---:B------:R-:W-:Y:S01]  /*17450*/  HMMA.16816.F32 R132, R16.reuse, R50, R64 ;  /* 0x000000321084723c */ /* 0x040fe20000001840 */
[----:B------:R-:W4:Y:S05]  /*17460*/  LDSM.16.M88.4 R64, [R215+0x5000] ;  /* 0x00500000d740783b */ /* 0x000f2a0000000200 */
[C---:B------:R-:W-:Y:S01]  /*17470*/  HMMA.16816.F32 R88, R16.reuse, R68, R60 ;  /* 0x000000441058723c */ /* 0x040fe2000000183c */
[----:B------:R-:W4:Y:S05]  /*17480*/  LDSM.16.M88.4 R60, [R215+0x5800] ;  /* 0x00580000d73c783b */ /* 0x000f2a0000000200 */
[----:B------:R-:W-:Y:S06]  /*17490*/  HMMA.16816.F32 R140, R16, R48, R80 ;  /* 0x00000030108c723c */ /* 0x000fec0000001850 */
[----:B------:R-:W-:Y:S01]  /*174a0*/  HMMA.16816.F32 R48, R12, R138, R84 ;  /* 0x0000008a0c30723c */ /* 0x000fe20000001854 */
[----:B------:R-:W4:Y:S05]  /*174b0*/  LDSM.16.M88.4 R136, [R214+0x8800] ;  /* 0x00880000d688783b */ /* 0x000f2a0000000200 */
[----:B------:R-:W-:Y:S06]  /*174c0*/  HMMA.16816.F32 R52, R16, R70, R76 ;  /* 0x000000461034723c */ /* 0x000fec000000184c */
[----:B-1----:R-:W-:Y:S06]  /*174d0*/  HMMA.16816.F32 R68, R4, R36, R20 ;  /* 0x000000240444723c */ /* 0x002fec0000001814 */
[----:B--2---:R-:W-:Y:S06]  /*174e0*/  HMMA.16816.F32 R20, R12, R44, R140 ;  /* 0x0000002c0c14723c */ /* 0x004fec000000188c */
[C---:B------:R-:W-:Y:S01]  /*174f0*/  HMMA.16816.F32 R96, R16.reuse, R92, R116 ;  /* 0x0000005c1060723c */ /* 0x040fe20000001874 */
[----:B------:R-:W1:Y:S05]  /*17500*/  LDSM.16.M88.4 R116, [R215+0x7800] ;  /* 0x00780000d774783b */ /* 0x000e6a0000000200 */
[C---:B---3--:R-:W-:Y:S06]  /*17510*/  HMMA.16816.F32 R76, R16.reuse, R24, R156 ;  /* 0x00000018104c723c */ /* 0x048fec000000189c */
[C---:B------:R-:W-:Y:S06]  /*17520*/  HMMA.16816.F32 R72, R16.reuse, R26, R72 ;  /* 0x0000001a1048723c */ /* 0x040fec0000001848 */
[C---:B------:R-:W-:Y:S06]  /*17530*/  HMMA.16816.F32 R92, R16.reuse, R94, R144 ;  /* 0x0000005e105c723c */ /* 0x040fec0000001890 */
[C---:B------:R-:W-:Y:S06]  /*17540*/  HMMA.16816.F32 R24, R16.reuse, R32, R152 ;  /* 0x000000201018723c */ /* 0x040fec0000001898 */
[----:B------:R-:W-:Y:S01]  /*17550*/  HMMA.16816.F32 R80, R16, R34, R148 ;  /* 0x000000221050723c */ /* 0x000fe20000001894 */
[----:B------:R-:W-:Y:S05]  /*17560*/  LDSM.16.M88.4 R32, [R214+0x9800] ;  /* 0x00980000d620783b */ /* 0x000fea0000000200 */
[----:B------:R-:W-:Y:S01]  /*17570*/  HMMA.16816.F32 R16, R4, R38, R48 ;  /* 0x000000260410723c */ /* 0x000fe20000001830 */
[----:B------:R-:W2:Y:S04]  /*17580*/  LDSM.16.M88.4 R48, [R214+0x9000] ;  /* 0x00900000d630783b */ /* 0x000ea80000000200 */
[----:B------:R-:W-:Y:S01]  /*17590*/  LDSM.16.M88.4 R36, [R214+0xa000] ;  /* 0x00a00000d624783b */ /* 0x000fe20000000200 */
[C---:B------:R-:W-:Y:S06]  /*175a0*/  HMMA.16816.F32 R44, R12.reuse, R46, R132 ;  /* 0x0000002e0c2c723c */ /* 0x040fec0000001884 */
[C---:B----4-:R-:W-:Y:S01]  /*175b0*/  HMMA.16816.F32 R132, R12.reuse, R58, R52 ;  /* 0x0000003a0c84723c */ /* 0x050fe20000001834 */
[----:B------:R-:W3:Y:S05]  /*175c0*/  LDSM.16.M88.4 R52, [R213+0x4800] ;  /* 0x00480000d534783b */ /* 0x000eea0000000200 */
[C---:B------:R-:W-:Y:S06]  /*175d0*/  HMMA.16816.F32 R84, R12.reuse, R64, R128 ;  /* 0x000000400c54723c */ /* 0x040fec0000001880 */
[C---:B------:R-:W-:Y:S06]  /*175e0*/  HMMA.16816.F32 R64, R12.reuse, R66, R124 ;  /* 0x000000420c40723c */ /* 0x040fec000000187c */
[C---:B------:R-:W-:Y:S06]  /*175f0*/  HMMA.16816.F32 R124, R12.reuse, R60, R120 ;  /* 0x0000003c0c7c723c */ /* 0x040fec0000001878 */
[----:B------:R-:W-:Y:S06]  /*17600*/  HMMA.16816.F32 R120, R12, R62, R112 ;  /* 0x0000003e0c78723c */ /* 0x000fec0000001870 */
[----:B------:R-:W-:Y:S06]  /*17610*/  HMMA.16816.F32 R112, R8, R108, R68 ;  /* 0x0000006c0870723c */ /* 0x000fec0000001844 */
[----:B------:R-:W-:Y:S06]  /*17620*/  HMMA.16816.F32 R20, R4, R136, R20 ;  /* 0x000000880414723c */ /* 0x000fec0000001814 */
[----:B------:R-:W-:Y:S06]  /*17630*/  HMMA.16816.F32 R16, R8, R110, R16 ;  /* 0x0000006e0810723c */ /* 0x000fec0000001810 */
[C---:B------:R-:W-:Y:S06]  /*17640*/  HMMA.16816.F32 R96, R12.reuse, R104, R96 ;  /* 0x000000680c60723c */ /* 0x040fec0000001860 */
[-C--:B------:R-:W-:Y:S01]  /*17650*/  FMUL.FTZ R0, R112, R2.reuse ;  /* 0x0000000270007220 */ /* 0x080fe20000410000 */
[C---:B------:R-:W-:Y:S03]  /*17660*/  HMMA.16816.F32 R92, R12.reuse, R106, R92 ;  /* 0x0000006a0c5c723c */ /* 0x040fe6000000185c */
[----:B------:R4:W-:Y:S03]  /*17670*/  MUFU.TANH R177, R0 ;  /* 0x0000000000b17308 */ /* 0x0009e60000002400 */
[C---:B------:R-:W-:Y:S06]  /*17680*/  HMMA.16816.F32 R76, R12.reuse, R100, R76 ;  /* 0x000000640c4c723c */ /* 0x040fec000000184c */
[C---:B------:R-:W-:Y:S06]  /*17690*/  HMMA.16816.F32 R104, R12.reuse, R102, R72 ;  /* 0x000000660c68723c */ /* 0x040fec0000001848 */
[----:B-1----:R-:W-:Y:S01]  /*176a0*/  HMMA.16816.F32 R100, R12, R116, R24 ;  /* 0x000000740c64723c */ /* 0x002fe20000001818 */
[----:B----4-:R-:W-:-:S05]  /*176b0*/  FMUL.FTZ R0, R113, R2 ;  /* 0x0000000271007220 */ /* 0x010fca0000410000 */
[C---:B------:R-:W-:Y:S06]  /*176c0*/  HMMA.16816.F32 R128, R12.reuse, R56, R88 ;  /* 0x000000380c80723c */ /* 0x040fec0000001858 */
[----:B------:R-:W-:Y:S06]  /*176d0*/  HMMA.16816.F32 R116, R12, R118, R80 ;  /* 0x000000760c74723c */ /* 0x000fec0000001850 */
[C---:B------:R-:W-:Y:S01]  /*176e0*/  HMMA.16816.F32 R12, R4.reuse, R138, R44 ;  /* 0x0000008a040c723c */ /* 0x040fe2000000182c */
[----:B------:R1:W4:Y:S01]  /*176f0*/  MUFU.TANH R139, R0 ;  /* 0x00000000008b7308 */ /* 0x0003220000002400 */
[----:B------:R-:W-:Y:S04]  /*17700*/  LDSM.16.M88.4 R44, [R214+0xa800] ;  /* 0x00a80000d62c783b */ /* 0x000fe80000000200 */
[C---:B--2---:R-:W-:Y:S06]  /*17710*/  HMMA.16816.F32 R56, R4.reuse, R48, R84 ;  /* 0x000000300438723c */ /* 0x044fec0000001854 */
[----:B------:R-:W-:Y:S01]  /*17720*/  HMMA.16816.F32 R60, R4, R50, R64 ;  /* 0x00000032043c723c */ /* 0x000fe20000001840 */
[----:B------:R-:W2:Y:S01]  /*17730*/  LDSM.16.M88.4 R48, [R213+0x5000] ;  /* 0x00500000d530783b */ /* 0x000ea20000000200 */
[----:B-1----:R-:W-:-:S04]  /*17740*/  FMUL.FTZ R0, R115, R2 ;  /* 0x0000000273007220 */ /* 0x002fc80000410000 */
[----:B---3--:R-:W-:Y:S01]  /*17750*/  HMMA.16816.F32 R24, R8, R52, R20 ;  /* 0x000000340818723c */ /* 0x008fe20000001814 */
[----:B------:R-:W1:Y:S01]  /*17760*/  LDSM.16.M88.4 R20, [R214+0xb000] ;  /* 0x00b00000d614783b */ /* 0x000e620000000200 */
[----:B------:R3:W4:Y:S02]  /*17770*/  MUFU.TANH R138, R0 ;  /* 0x00000000008a7308 */ /* 0x0007240000002400 */
[----:B---3--:R-:W-:-:S06]  /*17780*/  FMUL.FTZ R0, R16, R2 ;  /* 0x0000000210007220 */ /* 0x008fcc0000410000 */
[----:B------:R3:W4:Y:S01]  /*17790*/  MUFU.TANH R137, R0 ;  /* 0x0000000000897308 */ /* 0x0007220000002400 */
[----:B------:R-:W-:Y:S01]  /*177a0*/  HMMA.16816.F32 R12, R8, R54, R12 ;  /* 0x00000036080c723c */ /* 0x000fe2000000180c */
[----:B---3--:R-:W-:-:S06]  /*177b0*/  FMUL.FTZ R0, R17, R2 ;  /* 0x0000000211007220 */ /* 0x008fcc0000410000 */
[----:B------:R3:W-:Y:S01]  /*177c0*/  MUFU.TANH R136, R0 ;  /* 0x0000000000887308 */ /* 0x0007e20000002400 */
[----:B------:R-:W-:Y:S01]  /*177d0*/  HMMA.16816.F32 R52, R4, R36, R128 ;  /* 0x000000240434723c */ /* 0x000fe20000001880 */
[----:B---3--:R-:W-:-:S06]  /*177e0*/  FMUL.FTZ R0, R18, R2 ;  /* 0x0000000212007220 */ /* 0x008fcc0000410000 */
[----:B------:R3:W4:Y:S01]  /*177f0*/  MUFU.TANH R113, R0 ;  /* 0x0000000000717308 */ /* 0x0007220000002400 */
[----:B------:R-:W-:Y:S01]  /*17800*/  HMMA.16816.F32 R80, R4, R38, R132 ;  /* 0x000000260450723c */ /* 0x000fe20000001884 */
[----:B------:R-:W-:Y:S01]  /*17810*/  LDSM.16.M88.4 R36, [R213+0x5800] ;  /* 0x00580000d524783b */ /* 0x000fe20000000200 */
[----:B---3--:R-:W-:-:S03]  /*17820*/  FMUL.FTZ R0, R19, R2 ;  /* 0x0000000213007220 */ /* 0x008fc60000410000 */
[----:B------:R-:W3:Y:S02]  /*17830*/  LDSM.16.M88.4 R16, [R214+0xb800] ;  /* 0x00b80000d610783b */ /* 0x000ee40000000200 */
[----:B------:R2:W4:Y:S01]  /*17840*/  MUFU.TANH R42, R0 ;  /* 0x00000000002a7308 */ /* 0x0005220000002400 */
[----:B------:R-:W-:Y:S01]  /*17850*/  HMMA.16816.F32 R68, R4, R32, R124 ;  /* 0x000000200444723c */ /* 0x000fe2000000187c */
[----:B--2---:R-:W-:-:S06]  /*17860*/  FMUL.FTZ R0, R24, R2 ;  /* 0x0000000218007220 */ /* 0x004fcc0000410000 */
[----:B------:R2:W4:Y:S01]  /*17870*/  MUFU.TANH R115, R0 ;  /* 0x0000000000737308 */ /* 0x0005220000002400 */
[----:B------:R-:W-:Y:S01]  /*17880*/  HMMA.16816.F32 R88, R4, R34, R120 ;  /* 0x000000220458723c */ /* 0x000fe20000001878 */
[----:B--2---:R-:W-:-:S06]  /*17890*/  FMUL.FTZ R0, R25, R2 ;  /* 0x0000000219007220 */ /* 0x004fcc0000410000 */
[----:B------:R2:W-:Y:S01]  /*178a0*/  MUFU.TANH R112, R0 ;  /* 0x0000000000707308 */ /* 0x0005e20000002400 */
[----:B------:R-:W-:Y:S01]  /*178b0*/  HMMA.16816.F32 R32, R8, R48, R56 ;  /* 0x000000300820723c */ /* 0x000fe20000001838 */
[----:B--2---:R-:W-:-:S06]  /*178c0*/  FMUL.FTZ R0, R26, R2 ;  /* 0x000000021a007220 */ /* 0x004fcc0000410000 */
[----:B------:R2:W4:Y:S02]  /*178d0*/  MUFU.TANH R111, R0 ;  /* 0x00000000006f7308 */ /* 0x0005240000002400 */
[-C--:B--2---:R-:W-:Y:S02]  /*178e0*/  FMUL.FTZ R0, R27, R2.reuse ;  /* 0x000000021b007220 */ /* 0x084fe40000410000 */
[----:B------:R-:W2:Y:S04]  /*178f0*/  LDSM.16.M88.4 R24, [R213+0x6000] ;  /* 0x00600000d518783b */ /* 0x000ea80000000200 */
[----:B------:R1:W4:Y:S02]  /*17900*/  MUFU.TANH R109, R0 ;  /* 0x00000000006d7308 */ /* 0x0003240000002400 */
[----:B-1----:R-:W-:-:S06]  /*17910*/  FMUL.FTZ R0, R12, R2 ;  /* 0x000000020c007220 */ /* 0x002fcc0000410000 */
[----:B------:R1:W4:Y:S01]  /*17920*/  MUFU.TANH R108, R0 ;  /* 0x00000000006c7308 */ /* 0x0003220000002400 */
[----:B------:R-:W-:Y:S01]  /*17930*/  HMMA.16816.F32 R84, R4, R44, R96 ;  /* 0x0000002c0454723c */ /* 0x000fe20000001860 */
[----:B-1----:R-:W-:-:S06]  /*17940*/  FMUL.FTZ R0, R13, R2 ;  /* 0x000000020d007220 */ /* 0x002fcc0000410000 */
[----:B------:R1:W-:Y:S01]  /*17950*/  MUFU.TANH R110, R0 ;  /* 0x00000000006e7308 */ /* 0x0003e20000002400 */
[----:B------:R-:W-:Y:S01]  /*17960*/  HMMA.16816.F32 R64, R4, R46, R92 ;  /* 0x0000002e0440723c */ /* 0x000fe2000000185c */
[----:B-1----:R-:W-:-:S06]  /*17970*/  FMUL.FTZ R0, R14, R2 ;  /* 0x000000020e007220 */ /* 0x002fcc0000410000 */
[----:B------:R1:W4:Y:S01]  /*17980*/  MUFU.TANH R43, R0 ;  /* 0x00000000002b7308 */ /* 0x0003220000002400 */
[C---:B------:R-:W-:Y:S06]  /*17990*/  HMMA.16816.F32 R72, R4.reuse, R20, R76 ;  /* 0x000000140448723c */ /* 0x040fec000000184c */
[----:B------:R-:W-:Y:S01]  /*179a0*/  HMMA.16816.F32 R76, R4, R22, R104 ;  /* 0x00000016044c723c */ /* 0x000fe20000001868 */
[----:B------:R-:W-:Y:S01]  /*179b0*/  LDSM.16.M88.4 R20, [R213+0x6800] ;  /* 0x00680000d514783b */ /* 0x000fe20000000200 */
[----:B-1----:R-:W-:-:S04]  /*179c0*/  FMUL.FTZ R0, R15, R2 ;  /* 0x000000020f007220 */ /* 0x002fc80000410000 */
[----:B------:R-:W-:Y:S01]  /*179d0*/  HMMA.16816.F32 R12, R8, R50, R60 ;  /* 0x00000032080c723c */ /* 0x000fe2000000183c */
[----:B------:R1:W4:Y:S05]  /*179e0*/  MUFU.TANH R99, R0 ;  /* 0x0000000000637308 */ /* 0x00032a0000002400 */
[C---:B---3--:R-:W-:Y:S06]  /*179f0*/  HMMA.16816.F32 R92, R4.reuse, R16, R100 ;  /* 0x00000010045c723c */ /* 0x048fec0000001864 */
[----:B------:R-:W-:Y:S01]  /*17a00*/  HMMA.16816.F32 R60, R4, R18, R116 ;  /* 0x00000012043c723c */ /* 0x000fe20000001874 */
[----:B------:R-:W3:Y:S01]  /*17a10*/  LDSM.16.M88.4 R4, [R213+0x7000] ;  /* 0x00700000d504783b */ /* 0x000ee20000000200 */
[----:B-1----:R-:W-:-:S04]  /*17a20*/  FMUL.FTZ R0, R32, R2 ;  /* 0x0000000220007220 */ /* 0x002fc80000410000 */
[C---:B------:R-:W-:Y:S01]  /*17a30*/  HMMA.16816.F32 R48, R8.reuse, R36, R68 ;  /* 0x000000240830723c */ /* 0x040fe20000001844 */
[----:B------:R1:W4:Y:S05]  /*17a40*/  MUFU.TANH R98, R0 ;  /* 0x0000000000627308 */ /* 0x00032a0000002400 */
[C---:B------:R-:W-:Y:S01]  /*17a50*/  HMMA.16816.F32 R56, R8.reuse, R38, R88 ;  /* 0x000000260838723c */ /* 0x040fe20000001858 */
[----:B------:R-:W4:Y:S05]  /*17a60*/  LDSM.16.M88.4 R36, [R213+0x7800] ;  /* 0x00780000d524783b */ /* 0x000f2a0000000200 */
[C---:B--2---:R-:W-:Y:S06]  /*17a70*/  HMMA.16816.F32 R44, R8.reuse, R26, R80 ;  /* 0x0000001a082c723c */ /* 0x044fec0000001850 */
[C---:B------:R-:W-:Y:S06]  /*17a80*/  HMMA.16816.F32 R52, R8.reuse, R24, R52 ;  /* 0x000000180834723c */ /* 0x040fec0000001834 */
[----:B---3--:R-:W-:Y:S01]  /*17a90*/  HMMA.16816.F32 R16, R8, R6, R76 ;  /* 0x000000060810723c */ /* 0x008fe2000000184c */
[----:B-1----:R-:W-:Y:S01]  /*17aa0*/  FMUL.FTZ R0, R33, R2 ;  /* 0x0000000221007220 */ /* 0x002fe20000410000 */
[----:B------:R-:W-:Y:S01]  /*17ab0*/  FMUL.FTZ R69, R163, R30 ;  /* 0x0000001ea3457220 */ /* 0x000fe20000410000 */
[-C--:B------:R-:W-:Y:S01]  /*17ac0*/  FMUL.FTZ R50, R50, R2.reuse ;  /* 0x0000000232327220 */ /* 0x080fe20000410000 */
[-C--:B------:R-:W-:Y:S01]  /*17ad0*/  FMUL.FTZ R114, R114, R2.reuse ;  /* 0x0000000272727220 */ /* 0x080fe20000410000 */
[----:B------:R1:W-:Y:S01]  /*17ae0*/  MUFU.TANH R97, R0 ;  /* 0x0000000000617308 */ /* 0x0003e20000002400 */
[-C--:B------:R-:W-:Y:S01]  /*17af0*/  FMUL.FTZ R51, R51, R2.reuse ;  /* 0x0000000233337220 */ /* 0x080fe20000410000 */
[-C--:B------:R-:W-:Y:S01]  /*17b00*/  FMUL.FTZ R56, R56, R2.reuse ;  /* 0x0000000238387220 */ /* 0x080fe20000410000 */
[-C--:B------:R-:W-:Y:S01]  /*17b10*/  FMUL.FTZ R57, R57, R2.reuse ;  /* 0x0000000239397220 */ /* 0x080fe20000410000 */
[----:B------:R-:W-:Y:S01]  /*17b20*/  FMUL.FTZ R58, R58, R2 ;  /* 0x000000023a3a7220 */ /* 0x000fe20000410000 */
[----:B------:R-:W-:-:S04]  /*17b30*/  DEPBAR.LE SB0, 0x0 ;  /* 0x000080000000791a */ /* 0x000fc80000000000 */
[----:B-1----:R-:W-:-:S04]  /*17b40*/  FMUL.FTZ R0, R34, R2 ;  /* 0x0000000222007220 */ /* 0x002fc80000410000 */
[----:B------:R1:W2:Y:S02]  /*17b50*/  MUFU.TANH R96, R0 ;  /* 0x0000000000607308 */ /* 0x0002a40000002400 */
[----:B-1----:R-:W-:-:S06]  /*17b60*/  FMUL.FTZ R0, R35, R2 ;  /* 0x0000000223007220 */ /* 0x002fcc0000410000 */
[----:B------:R1:W3:Y:S02]  /*17b70*/  MUFU.TANH R88, R0 ;  /* 0x0000000000587308 */ /* 0x0002e40000002400 */
[----:B-1----:R-:W-:-:S06]  /*17b80*/  FMUL.FTZ R0, R12, R2 ;  /* 0x000000020c007220 */ /* 0x002fcc0000410000 */
[----:B------:R1:W3:Y:S02]  /*17b90*/  MUFU.TANH R90, R0 ;  /* 0x00000000005a7308 */ /* 0x0002e40000002400 */
[----:B-1----:R-:W-:-:S06]  /*17ba0*/  FMUL.FTZ R0, R13, R2 ;  /* 0x000000020d007220 */ /* 0x002fcc0000410000 */
[----:B------:R1:W-:Y:S01]  /*17bb0*/  MUFU.TANH R82, R0 ;  /* 0x0000000000527308 */ /* 0x0003e20000002400 */
[----:B------:R-:W-:Y:S01]  /*17bc0*/  HMMA.16816.F32 R32, R8, R20, R84 ;  /* 0x000000140820723c */ /* 0x000fe20000001854 */
[----:B-1----:R-:W-:-:S06]  /*17bd0*/  FMUL.FTZ R0, R14, R2 ;  /* 0x000000020e007220 */ /* 0x002fcc0000410000 */
[----:B------:R1:W3:Y:S01]  /*17be0*/  MUFU.TANH R81, R0 ;  /* 0x0000000000517308 */ /* 0x0002e20000002400 */
[----:B------:R-:W-:Y:S01]  /*17bf0*/  HMMA.16816.F32 R24, R8, R22, R64 ;  /* 0x000000160818723c */ /* 0x000fe20000001840 */
[----:B-1----:R-:W-:-:S04]  /*17c00*/  LEA.HI R0, R3, R207, RZ, 0x2 ;  /* 0x000000cf03007211 */ /* 0x002fc800078f10ff */
[----:B------:R-:W-:Y:S01]  /*17c10*/  SHF.R.S32.HI R0, RZ, 0x2, R0 ;  /* 0x00000002ff007819 */ /* 0x000fe20000011400 */
[----:B------:R-:W-:Y:S01]  /*17c20*/  FMUL.FTZ R3, R15, R2 ;  /* 0x000000020f037220 */ /* 0x000fe20000410000 */
[----:B------:R-:W-:Y:S03]  /*17c30*/  HMMA.16816.F32 R20, R8, R4, R72 ;  /* 0x000000040814723c */ /* 0x000fe60000001848 */
[----:B------:R-:W-:-:S03]  /*17c40*/  IMAD R0, R209, 0x10, R0 ;  /* 0x00000010d1007824 */ /* 0x000fc600078e0200 */
[----:B----4-:R-:W-:Y:S02]  /*17c50*/  HMMA.16816.F32 R12, R8, R36, R92 ;  /* 0x00000024080c723c */ /* 0x010fe4000000185c */
[----:B------:R-:W-:-:S04]  /*17c60*/  IADD3 R0, R0, 0x1, R212 ;  /* 0x0000000100007810 */ /* 0x000fc80007ffe0d4 */
[----:B------:R-:W-:Y:S01]  /*17c70*/  HMMA.16816.F32 R8, R8, R38, R60 ;  /* 0x000000260808723c */ /* 0x000fe2000000183c */
[----:B------:R1:W4:Y:S01]  /*17c80*/  MUFU.TANH R80, R3 ;  /* 0x0000000300507308 */ /* 0x0003220000002400 */
[----:B------:R-:W-:Y:S01]  /*17c90*/  IADD3 R0, R183, R0, -R220 ;  /* 0x00000000b7007210 */ /* 0x000fe20007ffe8dc */
[----:B------:R-:W-:-:S06]  /*17ca0*/  FMUL.FTZ R4, R49, R2 ;  /* 0x0000000231047220 */ /* 0x000fcc0000410000 */
[----:B------:R2:W-:Y:S01]  /*17cb0*/  MUFU.TANH R67, R4 ;  /* 0x0000000400437308 */ /* 0x0005e20000002400 */
[----:B-1----:R-:W-:-:S07]  /*17cc0*/  FMUL.FTZ R3, R48, R2 ;  /* 0x0000000230037220 */ /* 0x002fce0000410000 */
[----:B------:R1:W4:Y:S01]  /*17cd0*/  MUFU.TANH R70, R3 ;  /* 0x0000000300467308 */ /* 0x0003220000002400 */
[----:B--2---:R-:W-:Y:S02]  /*17ce0*/  IMAD.SHL.U32 R4, R210, 0x2, RZ ;  /* 0x00000002d2047824 */ /* 0x004fe400078e00ff */
[----:B------:R-:W-:-:S03]  /*17cf0*/  FMUL.FTZ R62, R16, R2 ;  /* 0x00000002103e7220 */ /* 0x000fc60000410000 */
[----:B------:R-:W-:Y:S01]  /*17d00*/  LOP3.LUT R4, R4, 0x6, RZ, 0xc0, !PT ;  /* 0x0000000604047812 */ /* 0x000fe200078ec0ff */
[----:B-1----:R-:W-:-:S05]  /*17d10*/  IMAD.IADD R3, R162, 0x1, R0 ;  /* 0x00000001a2037824 */ /* 0x002fca00078e0200 */
[C---:B------:R-:W-:Y:S02]  /*17d20*/  VIMNMX R6, R3.reuse, R183, PT ;  /* 0x000000b703067248 */ /* 0x040fe40003fe0100 */
[----:B------:R-:W-:Y:S01]  /*17d30*/  VIADDMNMX R5, R3, 0x8, R183, PT ;  /* 0x0000000803057846 */ /* 0x000fe200038001b7 */
[----:B------:R-:W-:Y:S01]  /*17d40*/  FMUL.FTZ R3, R59, R2 ;  /* 0x000000023b037220 */ /* 0x000fe20000410000 */
[----:B------:R-:W-:-:S03]  /*17d50*/  LOP3.LUT R0, R31, R161, RZ, 0xfc, !PT ;  /* 0x000000a11f007212 */ /* 0x000fc600078efcff */
[----:B------:R1:W-:Y:S01]  /*17d60*/  MUFU.TANH R16, R3 ;  /* 0x0000000300107308 */ /* 0x0003e20000002400 */
        /* <DEDUP_REMOVED lines=13> */
[----:B------:R-:W-:Y:S01]  /*17e40*/  FMUL.FTZ R25, R25, R2 ;  /* 0x0000000219197220 */ /* 0x000fe20000410000 */
[----:B-1----:R-:W-:-:S02]  /*17e50*/  IMAD.IADD R3, R160, 0x1, R4 ;  /* 0x00000001a0037824 */ /* 0x002fc400078e0204 */
        /* <DEDUP_REMOVED lines=17> */
[C---:B------:R-:W-:Y:S01]  /*17f70*/  VIADD R7, R3.reuse, 0x1 ;  /* 0x0000000103077836 */ /* 0x040fe20000000000 */
[C---:B------:R-:W-:Y:S01]  /*17f80*/  IADD3 R4, R3.reuse, 0x8, RZ ;  /* 0x0000000803047810 */ /* 0x040fe20007ffe0ff */
[----:B------:R-:W-:-:S03]  /*17f90*/  VIADD R2, R3, 0x9 ;  /* 0x0000000903027836 */ /* 0x000fc60000000000 */
[CC--:B------:R-:W-:Y:S02]  /*17fa0*/  ISETP.GE.AND P2, PT, R7.reuse, R6.reuse, PT ;  /* 0x000000060700720c */ /* 0x0c0fe40003f46270 */
[-C--:B------:R-:W-:Y:S02]  /*17fb0*/  ISETP.GE.AND P0, PT, R7, R5.reuse, PT ;  /* 0x000000050700720c */ /* 0x080fe40003f06270 */
[CC--:B------:R-:W-:Y:S02]  /*17fc0*/  ISETP.GE.AND P1, PT, R4.reuse, R6.reuse, PT ;  /* 0x000000060400720c */ /* 0x0c0fe40003f26270 */
[-C--:B------:R-:W-:Y:S02]  /*17fd0*/  ISETP.GE.AND P3, PT, R4, R5.reuse, PT ;  /* 0x000000050400720c */ /* 0x080fe40003f66270 */
[C---:B------:R-:W-:Y:S02]  /*17fe0*/  ISETP.GE.AND P6, PT, R2.reuse, R6, PT ;  /* 0x000000060200720c */ /* 0x040fe40003fc6270 */
[----:B------:R-:W-:-:S02]  /*17ff0*/  ISETP.GE.AND P4, PT, R2, R5, PT ;  /* 0x000000050200720c */ /* 0x000fc40003f86270 */
[----:B------:R-:W-:Y:S02]  /*18000*/  I2FP.F32.S32 R7, R7 ;  /* 0x0000000700077245 */ /* 0x000fe40000201400 */
[----:B------:R-:W-:Y:S02]  /*18010*/  I2FP.F32.S32 R4, R4 ;  /* 0x0000000400047245 */ /* 0x000fe40000201400 */
[----:B------:R-:W-:Y:S01]  /*18020*/  I2FP.F32.S32 R2, R2 ;  /* 0x0000000200027245 */ /* 0x000fe20000201400 */
[CC--:B------:R-:W-:Y:S01]  /*18030*/  FFMA.FTZ R12, R69.reuse, R7.reuse, R139 ;  /* 0x00000007450c7223 */ /* 0x0c0fe2000001008b */
[C---:B------:R-:W-:Y:S01]  /*18040*/  FFMA.FTZ R11, R69.reuse, R7, R138 ;  /* 0x00000007450b7223 */ /* 0x040fe2000001008a */
[CC--:B------:R-:W-:Y:S01]  /*18050*/  FFMA.FTZ R10, R69.reuse, R4.reuse, R137 ;  /* 0x00000004450a7223 */ /* 0x0c0fe20000010089 */
[C---:B------:R-:W-:Y:S01]  /*18060*/  FFMA.FTZ R8, R69.reuse, R4, R113 ;  /* 0x0000000445087223 */ /* 0x040fe20000010071 */
[CC--:B------:R-:W-:Y:S01]  /*18070*/  FFMA.FTZ R9, R69.reuse, R2.reuse, R136 ;  /* 0x0000000245097223 */ /* 0x0c0fe20000010088 */
[----:B------:R-:W-:Y:S01]  /*18080*/  FFMA.FTZ R13, R69, R2, R42 ;  /* 0x00000002450d7223 */ /* 0x000fe2000001002a */
[----:B------:R-:W-:-:S02]  /*18090*/  VIADD R7, R3, 0x10 ;  /* 0x0000001003077836 */ /* 0x000fc40000000000 */
[C---:B------:R-:W-:Y:S02]  /*180a0*/  VIADD R4, R3.reuse, 0x11 ;  /* 0x0000001103047836 */ /* 0x040fe40000000000 */
[----:B------:R-:W-:Y:S01]  /*180b0*/  VIADD R2, R3, 0x18 ;  /* 0x0000001803027836 */ /* 0x000fe20000000000 */
[----:B------:R-:W-:Y:S02]  /*180c0*/  FSEL R48, R12, -INF , !P2 ;  /* 0xff8000000c307808 */ /* 0x000fe40005000000 */
[----:B------:R-:W-:Y:S02]  /*180d0*/  FSEL R42, R11, -INF , !P0 ;  /* 0xff8000000b2a7808 */ /* 0x000fe40004000000 */
[----:B------:R-:W-:Y:S02]  /*180e0*/  FSEL R60, R10, -INF , !P1 ;  /* 0xff8000000a3c7808 */ /* 0x000fe40004800000 */
[----:B------:R-:W-:Y:S02]  /*180f0*/  FSEL R47, R8, -INF , !P3 ;  /* 0xff800000082f7808 */ /* 0x000fe40005800000 */
[----:B------:R-:W-:-:S02]  /*18100*/  FSEL R61, R9, -INF , !P6 ;  /* 0xff800000093d7808 */ /* 0x000fc40007000000 */
        /* <DEDUP_REMOVED lines=15> */
[C---:B------:R-:W-:Y:S01]  /*18200*/  VIADD R7, R3.reuse, 0x19 ;  /* 0x0000001903077836 */ /* 0x040fe20000000000 */
[C---:B------:R-:W-:Y:S01]  /*18210*/  IADD3 R2, R3.reuse, 0x21, RZ ;  /* 0x0000002103027810 */ /* 0x040fe20007ffe0ff */
[----:B------:R-:W-:Y:S01]  /*18220*/  VIADD R4, R3, 0x20 ;  /* 0x0000002003047836 */ /* 0x000fe20000000000 */
[----:B------:R1:W-:Y:S01]  /*18230*/  MUFU.TANH R21, R46 ;  /* 0x0000002e00157308 */ /* 0x0003e20000002400 */
[----:B------:R-:W-:-:S02]  /*18240*/  FSEL R43, R13, -INF , !P4 ;  /* 0xff8000000d2b7808 */ /* 0x000fc40006000000 */
[----:B------:R-:W-:Y:S02]  /*18250*/  FSEL R63, R12, -INF , !P5 ;  /* 0xff8000000c3f7808 */ /* 0x000fe40006800000 */
[----:B------:R-:W-:Y:S02]  /*18260*/  FSEL R49, R9, -INF , !P2 ;  /* 0xff80000009317808 */ /* 0x000fe40005000000 */
[----:B------:R-:W-:Y:S02]  /*18270*/  FSEL R65, R11, -INF , !P0 ;  /* 0xff8000000b417808 */ /* 0x000fe40004000000 */
[----:B------:R-:W-:Y:S01]  /*18280*/  FSEL R66, R10, -INF , !P3 ;  /* 0xff8000000a427808 */ /* 0x000fe20005800000 */
[----:B------:R-:W2:Y:S01]  /*18290*/  MUFU.TANH R50, R50 ;  /* 0x0000003200327308 */ /* 0x000ea20000002400 */
[C---:B------:R-:W-:Y:S02]  /*182a0*/  ISETP.GE.AND P4, PT, R7.reuse, R6, PT ;  /* 0x000000060700720c */ /* 0x040fe40003f86270 */
[----:B------:R-:W-:-:S02]  /*182b0*/  ISETP.GE.AND P5, PT, R7, R5, PT ;  /* 0x000000050700720c */ /* 0x000fc40003fa6270 */
[-C--:B------:R-:W-:Y:S02]  /*182c0*/  ISETP.GE.AND P2, PT, R4, R6.reuse, PT ;  /* 0x000000060400720c */ /* 0x080fe40003f46270 */
[----:B-1----:R-:W-:Y:S02]  /*182d0*/  FSEL R46, R8, -INF , !P1 ;  /* 0xff800000082e7808 */ /* 0x002fe40004800000 */
[-C--:B------:R-:W-:Y:S02]  /*182e0*/  ISETP.GE.AND P0, PT, R4, R5.reuse, PT ;  /* 0x000000050400720c */ /* 0x080fe40003f06270 */
[C---:B------:R-:W-:Y:S02]  /*182f0*/  ISETP.GE.AND P1, PT, R2.reuse, R6, PT ;  /* 0x000000060200720c */ /* 0x040fe40003f26270 */
[----:B------:R-:W-:Y:S02]  /*18300*/  ISETP.GE.AND P3, PT, R2, R5, PT ;  /* 0x000000050200720c */ /* 0x000fe40003f66270 */
[----:B------:R-:W-:-:S02]  /*18310*/  I2FP.F32.S32 R7, R7 ;  /* 0x0000000700077245 */ /* 0x000fc40000201400 */
[----:B------:R-:W-:Y:S02]  /*18320*/  I2FP.F32.S32 R4, R4 ;  /* 0x0000000400047245 */ /* 0x000fe40000201400 */
[----:B------:R-:W-:Y:S01]  /*18330*/  I2FP.F32.S32 R2, R2 ;  /* 0x0000000200027245 */ /* 0x000fe20000201400 */
[CC--:B------:R-:W-:Y:S01]  /*18340*/  FFMA.FTZ R12, R69.reuse, R7.reuse, R110 ;  /* 0x00000007450c7223 */ /* 0x0c0fe2000001006e */
[C---:B------:R-:W-:Y:S01]  /*18350*/  FFMA.FTZ R9, R69.reuse, R7, R99 ;  /* 0x0000000745097223 */ /* 0x040fe20000010063 */
[CC--:B------:R-:W-:Y:S01]  /*18360*/  FFMA.FTZ R11, R69.reuse, R4.reuse, R98 ;  /* 0x00000004450b7223 */ /* 0x0c0fe20000010062 */
[C---:B------:R-:W-:Y:S01]  /*18370*/  FFMA.FTZ R8, R69.reuse, R4, R96 ;  /* 0x0000000445087223 */ /* 0x040fe20000010060 */
[CC--:B------:R-:W-:Y:S01]  /*18380*/  FFMA.FTZ R10, R69.reuse, R2.reuse, R97 ;  /* 0x00000002450a7223 */ /* 0x0c0fe20000010061 */
[----:B---3--:R-:W-:Y:S01]  /*18390*/  FFMA.FTZ R13, R69, R2, R88 ;  /* 0x00000002450d7223 */ /* 0x008fe20000010058 */
[C---:B------:R-:W-:Y:S02]  /*183a0*/  VIADD R7, R3.reuse, 0x28 ;  /* 0x0000002803077836 */ /* 0x040fe40000000000 */
[----:B------:R-:W-:-:S02]  /*183b0*/  VIADD R4, R3, 0x29 ;  /* 0x0000002903047836 */ /* 0x000fc40000000000 */
[----:B------:R-:W-:Y:S01]  /*183c0*/  VIADD R2, R3, 0x30 ;  /* 0x0000003003027836 */ /* 0x000fe20000000000 */
[----:B------:R-:W-:Y:S02]  /*183d0*/  FSEL R59, R14, -INF , !P6 ;  /* 0xff8000000e3b7808 */ /* 0x000fe40007000000 */
[----:B------:R-:W-:Y:S02]  /*183e0*/  FSEL R88, R12, -INF , !P4 ;  /* 0xff8000000c587808 */ /* 0x000fe40006000000 */
[----:B------:R-:W-:Y:S02]  /*183f0*/  FSEL R89, R9, -INF , !P5 ;  /* 0xff80000009597808 */ /* 0x000fe40006800000 */
[----:B------:R-:W-:Y:S02]  /*18400*/  FSEL R140, R11, -INF , !P2 ;  /* 0xff8000000b8c7808 */ /* 0x000fe40005000000 */
[----:B------:R-:W-:Y:S02]  /*18410*/  FSEL R138, R8, -INF , !P0 ;  /* 0xff800000088a7808 */ /* 0x000fe40004000000 */
[----:B------:R-:W-:Y:S01]  /*18420*/  FSEL R141, R10, -INF , !P1 ;  /* 0xff8000000a8d7808 */ /* 0x000fe20004800000 */
[----:B------:R-:W1:Y:S01]  /*18430*/  MUFU.TANH R51, R51 ;  /* 0x0000003300337308 */ /* 0x000e620000002400 */
[----:B------:R-:W-:-:S02]  /*18440*/  ISETP.GE.AND P6, PT, R7, R6, PT ;  /* 0x000000060700720c */ /* 0x000fc40003fc6270 */
[-C--:B------:R-:W-:Y:S02]  /*18450*/  ISETP.GE.AND P4, PT, R7, R5.reuse, PT ;  /* 0x000000050700720c */ /* 0x080fe40003f86270 */
[CC--:B------:R-:W-:Y:S02]  /*18460*/  ISETP.GE.AND P5, PT, R4.reuse, R6.reuse, PT ;  /* 0x000000060400720c */ /* 0x0c0fe40003fa6270 */
[-C--:B------:R-:W-:Y:S01]  /*18470*/  ISETP.GE.AND P2, PT, R4, R5.reuse, PT ;  /* 0x000000050400720c */ /* 0x080fe20003f46270 */
[----:B------:R-:W3:Y:S01]  /*18480*/  MUFU.TANH R56, R56 ;  /* 0x0000003800387308 */ /* 0x000ee20000002400 */
[C---:B------:R-:W-:Y:S02]  /*18490*/  ISETP.GE.AND P0, PT, R2.reuse, R6, PT ;  /* 0x000000060200720c */ /* 0x040fe40003f06270 */
[----:B------:R-:W-:Y:S02]  /*184a0*/  ISETP.GE.AND P1, PT, R2, R5, PT ;  /* 0x000000050200720c */ /* 0x000fe40003f26270 */
[----:B------:R-:W-:-:S02]  /*184b0*/  I2FP.F32.S32 R7, R7 ;  /* 0x0000000700077245 */ /* 0x000fc40000201400 */
[----:B------:R-:W-:Y:S01]  /*184c0*/  I2FP.F32.S32 R4, R4 ;  /* 0x0000000400047245 */ /* 0x000fe20000201400 */
[----:B------:R-:W-:Y:S01]  /*184d0*/  MUFU.TANH R57, R57 ;  /* 0x0000003900397308 */ /* 0x000fe20000002400 */
[----:B------:R-:W-:Y:S01]  /*184e0*/  I2FP.F32.S32 R2, R2 ;  /* 0x0000000200027245 */ /* 0x000fe20000201400 */
[CC--:B------:R-:W-:Y:S01]  /*184f0*/  FFMA.FTZ R12, R69.reuse, R7.reuse, R90 ;  /* 0x00000007450c7223 */ /* 0x0c0fe2000001005a */
[----:B------:R-:W-:-:S05]  /*18500*/  FFMA.FTZ R9, R69, R7, R81 ;  /* 0x0000000745097223 */ /* 0x000fca0000010051 */
[----:B------:R-:W3:Y:S01]  /*18510*/  MUFU.TANH R58, R58 ;  /* 0x0000003a003a7308 */ /* 0x000ee20000002400 */
[CC--:B------:R-:W-:Y:S01]  /*18520*/  FFMA.FTZ R11, R69.reuse, R4.reuse, R82 ;  /* 0x00000004450b7223 */ /* 0x0c0fe20000010052 */
[C---:B----4-:R-:W-:Y:S01]  /*18530*/  FFMA.FTZ R8, R69.reuse, R4, R80 ;  /* 0x0000000445087223 */ /* 0x050fe20000010050 */
[CC--:B------:R-:W-:Y:S01]  /*18540*/  FFMA.FTZ R10, R69.reuse, R2.reuse, R70 ;  /* 0x00000002450a7223 */ /* 0x0c0fe20000010046 */
[----:B--2---:R-:W-:Y:S01]  /*18550*/  FFMA.FTZ R14, R69, R2, R50 ;  /* 0x00000002450e7223 */ /* 0x004fe20000010032 */
[C---:B------:R-:W-:Y:S02]  /*18560*/  VIADD R7, R3.reuse, 0x31 ;  /* 0x0000003103077836 */ /* 0x040fe40000000000 */
[C---:B------:R-:W-:Y:S02]  /*18570*/  VIADD R4, R3.reuse, 0x38 ;  /* 0x0000003803047836 */ /* 0x040fe40000000000 */
[----:B------:R-:W-:Y:S01]  /*18580*/  VIADD R2, R3, 0x39 ;  /* 0x0000003903027836 */ /* 0x000fe20000000000 */
[----:B------:R-:W-:-:S02]  /*18590*/  FSEL R136, R13, -INF , !P3 ;  /* 0xff8000000d887808 */ /* 0x000fc40005800000 */
[----:B------:R-:W-:Y:S02]  /*185a0*/  FSEL R139, R12, -INF , !P6 ;  /* 0xff8000000c8b7808 */ /* 0x000fe40007000000 */
[----:B------:R-:W-:Y:S02]  /*185b0*/  FSEL R137, R9, -INF , !P4 ;  /* 0xff80000009897808 */ /* 0x000fe40006000000 */
[----:B------:R-:W-:Y:S02]  /*185c0*/  FSEL R142, R11, -INF , !P5 ;  /* 0xff8000000b8e7808 */ /* 0x000fe40006800000 */
[----:B------:R-:W-:Y:S02]  /*185d0*/  FSEL R143, R8, -INF , !P2 ;  /* 0xff800000088f7808 */ /* 0x000fe40005000000 */
[----:B------:R-:W-:Y:S01]  /*185e0*/  FSEL R150, R10, -INF , !P0 ;  /* 0xff8000000a967808 */ /* 0x000fe20004000000 */
[----:B------:R-:W2:Y:S01]  /*185f0*/  MUFU.TANH R52, R52 ;  /* 0x0000003400347308 */ /* 0x000ea20000002400 */
[----:B------:R-:W-:-:S02]  /*18600*/  ISETP.GE.AND P3, PT, R7, R6, PT ;  /* 0x000000060700720c */ /* 0x000fc40003f66270 */
[-C--:B------:R-:W-:Y:S02]  /*18610*/  ISETP.GE.AND P6, PT, R7, R5.reuse, PT ;  /* 0x000000050700720c */ /* 0x080fe40003fc6270 */
[CC--:B------:R-:W-:Y:S02]  /*18620*/  ISETP.GE.AND P4, PT, R4.reuse, R6.reuse, PT ;  /* 0x000000060400720c */ /* 0x0c0fe40003f86270 */
[-C--:B------:R-:W-:Y:S01]  /*18630*/  ISETP.GE.AND P5, PT, R4, R5.reuse, PT ;  /* 0x000000050400720c */ /* 0x080fe20003fa6270 */
[----:B------:R-:W-:Y:S01]  /*18640*/  MUFU.TANH R53, R53 ;  /* 0x0000003500357308 */ /* 0x000fe20000002400 */
[C---:B------:R-:W-:Y:S02]  /*18650*/  ISETP.GE.AND P2, PT, R2.reuse, R6, PT ;  /* 0x000000060200720c */ /* 0x040fe40003f46270 */
[----:B------:R-:W-:Y:S02]  /*18660*/  ISETP.GE.AND P0, PT, R2, R5, PT ;  /* 0x000000050200720c */ /* 0x000fe40003f06270 */
[----:B------:R-:W-:-:S02]  /*18670*/  I2FP.F32.S32 R7, R7 ;  /* 0x0000000700077245 */ /* 0x000fc40000201400 */
[----:B------:R-:W-:Y:S01]  /*18680*/  I2FP.F32.S32 R4, R4 ;  /* 0x0000000400047245 */ /* 0x000fe20000201400 */
[----:B------:R-:W4:Y:S01]  /*18690*/  MUFU.TANH R54, R54 ;  /* 0x0000003600367308 */ /* 0x000f220000002400 */
[----:B------:R-:W-:Y:S01]  /*186a0*/  I2FP.F32.S32 R2, R2 ;  /* 0x0000000200027245 */ /* 0x000fe20000201400 */
[CC--:B------:R-:W-:Y:S01]  /*186b0*/  FFMA.FTZ R12, R69.reuse, R7.reuse, R67 ;  /* 0x00000007450c7223 */ /* 0x0c0fe20000010043 */
[----:B-1----:R-:W-:-:S05]  /*186c0*/  FFMA.FTZ R9, R69, R7, R51 ;  /* 0x0000000745097223 */ /* 0x002fca0000010033 */
[----:B------:R-:W1:Y:S01]  /*186d0*/  MUFU.TANH R55, R55 ;  /* 0x0000003700377308 */ /* 0x000e620000002400 */
[CC--:B---3--:R-:W-:Y:S01]  /*186e0*/  FFMA.FTZ R11, R69.reuse, R4.reuse, R56 ;  /* 0x00000004450b7223 */ /* 0x0c8fe20000010038 */
[C---:B------:R-:W-:Y:S01]  /*186f0*/  FFMA.FTZ R8, R69.reuse, R4, R58 ;  /* 0x0000000445087223 */ /* 0x040fe2000001003a */
[----:B------:R-:W-:-:S05]  /*18700*/  FFMA.FTZ R10, R69, R2, R57 ;  /* 0x00000002450a7223 */ /* 0x000fca0000010039 */
[----:B------:R-:W3:Y:S01]  /*18710*/  MUFU.TANH R44, R44 ;  /* 0x0000002c002c7308 */ /* 0x000ee20000002400 */
[----:B------:R-:W-:Y:S01]  /*18720*/  FFMA.FTZ R13, R69, R2, R16 ;  /* 0x00000002450d7223 */ /* 0x000fe20000010010 */
[C---:B------:R-:W-:Y:S01]  /*18730*/  VIADD R4, R3.reuse, 0x41 ;  /* 0x0000004103047836 */ /* 0x040fe20000000000 */
[C---:B------:R-:W-:Y:S01]  /*18740*/  IADD3 R7, R3.reuse, 0x40, RZ ;  /* 0x0000004003077810 */ /* 0x040fe20007ffe0ff */
[----:B------:R-:W-:Y:S01]  /*18750*/  VIADD R2, R3, 0x48 ;  /* 0x0000004803027836 */ /* 0x000fe20000000000 */
[----:B------:R-:W-:Y:S02]  /*18760*/  FSEL R144, R14, -INF , !P1 ;  /* 0xff8000000e907808 */ /* 0x000fe40004800000 */
[----:B------:R-:W-:Y:S02]  /*18770*/  FSEL R147, R12, -INF , !P3 ;  /* 0xff8000000c937808 */ /* 0x000fe40005800000 */
[----:B------:R-:W-:Y:S02]  /*18780*/  FSEL R145, R9, -INF , !P6 ;  /* 0xff80000009917808 */ /* 0x000fe40007000000 */
[----:B------:R-:W-:-:S02]  /*18790*/  FSEL R148, R11, -INF , !P4 ;  /* 0xff8000000b947808 */ /* 0x000fc40006000000 */
[----:B------:R-:W-:Y:S02]  /*187a0*/  FSEL R146, R8, -INF , !P5 ;  /* 0xff80000008927808 */ /* 0x000fe40006800000 */
[----:B------:R-:W-:Y:S01]  /*187b0*/  FSEL R151, R10, -INF , !P2 ;  /* 0xff8000000a977808 */ /* 0x000fe20005000000 */
[----:B------:R-:W3:Y:S01]  /*187c0*/  MUFU.TANH R31, R31 ;  /* 0x0000001f001f7308 */ /* 0x000ee20000002400 */
[CC--:B------:R-:W-:Y:S02]  /*187d0*/  ISETP.GE.AND P1, PT, R7.reuse, R6.reuse, PT ;  /* 0x000000060700720c */ /* 0x0c0fe40003f26270 */
[-C--:B------:R-:W-:Y:S02]  /*187e0*/  ISETP.GE.AND P3, PT, R7, R5.reuse, PT ;  /* 0x000000050700720c */ /* 0x080fe40003f66270 */
[CC--:B------:R-:W-:Y:S02]  /*187f0*/  ISETP.GE.AND P6, PT, R4.reuse, R6.reuse, PT ;  /* 0x000000060400720c */ /* 0x0c0fe40003fc6270 */
[----:B------:R-:W-:Y:S01]  /*18800*/  ISETP.GE.AND P4, PT, R4, R5, PT ;  /* 0x000000050400720c */ /* 0x000fe20003f86270 */
[----:B------:R-:W3:Y:S01]  /*18810*/  MUFU.TANH R30, R30 ;  /* 0x0000001e001e7308 */ /* 0x000ee20000002400 */
[----:B------:R-:W-:-:S02]  /*18820*/  ISETP.GE.AND P5, PT, R2, R6, PT ;  /* 0x000000060200720c */ /* 0x000fc40003fa6270 */
[----:B------:R-:W-:Y:S02]  /*18830*/  ISETP.GE.AND P2, PT, R2, R5, PT ;  /* 0x000000050200720c */ /* 0x000fe40003f46270 */
[----:B------:R-:W-:Y:S02]  /*18840*/  I2FP.F32.S32 R7, R7 ;  /* 0x0000000700077245 */ /* 0x000fe40000201400 */
[----:B------:R-:W-:Y:S01]  /*18850*/  I2FP.F32.S32 R4, R4 ;  /* 0x0000000400047245 */ /* 0x000fe20000201400 */
[----:B------:R-:W-:Y:S01]  /*18860*/  MUFU.TANH R22, R33 ;  /* 0x0000002100167308 */ /* 0x000fe20000002400 */
[----:B------:R-:W-:Y:S01]  /*18870*/  I2FP.F32.S32 R2, R2 ;  /* 0x0000000200027245 */ /* 0x000fe20000201400 */
[CC--:B--2---:R-:W-:Y:S01]  /*18880*/  FFMA.FTZ R12, R69.reuse, R7.reuse, R52 ;  /* 0x00000007450c7223 */ /* 0x0c4fe20000010034 */
[----:B----4-:R-:W-:-:S05]  /*18890*/  FFMA.FTZ R9, R69, R7, R54 ;  /* 0x0000000745097223 */ /* 0x010fca0000010036 */
[----:B------:R-:W2:Y:S01]  /*188a0*/  MUFU.TANH R17, R34 ;  /* 0x0000002200117308 */ /* 0x000ea20000002400 */
[CC--:B------:R-:W-:Y:S01]  /*188b0*/  FFMA.FTZ R11, R69.reuse, R4.reuse, R53 ;  /* 0x00000004450b7223 */ /* 0x0c0fe20000010035 */
[C---:B-1----:R-:W-:Y:S01]  /*188c0*/  FFMA.FTZ R8, R69.reuse, R4, R55 ;  /* 0x0000000445087223 */ /* 0x042fe20000010037 */
[----:B---3--:R-:W-:-:S05]  /*188d0*/  FFMA.FTZ R10, R69, R2, R44 ;  /* 0x00000002450a7223 */ /* 0x008fca000001002c */
[----:B------:R-:W1:Y:S01]  /*188e0*/  MUFU.TANH R15, R35 ;  /* 0x00000023000f7308 */ /* 0x000e620000002400 */
[----:B------:R-:W-:Y:S01]  /*188f0*/  FFMA.FTZ R14, R69, R2, R21 ;  /* 0x00000002450e7223 */ /* 0x000fe20000010015 */
[C---:B------:R-:W-:Y:S02]  /*18900*/  VIADD R7, R3.reuse, 0x49 ;  /* 0x0000004903077836 */ /* 0x040fe40000000000 */
[----:B------:R-:W-:-:S04]  /*18910*/  VIADD R4, R3, 0x50 ;  /* 0x0000005003047836 */ /* 0x000fc80000000000 */
[----:B------:R-:W3:Y:S01]  /*18920*/  MUFU.TANH R45, R45 ;  /* 0x0000002d002d7308 */ /* 0x000ee20000002400 */
[----:B------:R-:W-:Y:S01]  /*18930*/  VIADD R2, R3, 0x51 ;  /* 0x0000005103027836 */ /* 0x000fe20000000000 */
[----:B------:R-:W-:Y:S02]  /*18940*/  FSEL R149, R13, -INF , !P0 ;  /* 0xff8000000d957808 */ /* 0x000fe40004000000 */
[----:B------:R-:W-:Y:S02]  /*18950*/  FSEL R154, R12, -INF , !P1 ;  /* 0xff8000000c9a7808 */ /* 0x000fe40004800000 */
[----:B------:R-:W-:Y:S02]  /*18960*/  FSEL R152, R9, -INF , !P3 ;  /* 0xff80000009987808 */ /* 0x000fe40005800000 */
[----:B------:R-:W-:Y:S02]  /*18970*/  FSEL R157, R11, -INF , !P6 ;  /* 0xff8000000b9d7808 */ /* 0x000fe40007000000 */
[----:B------:R-:W-:-:S02]  /*18980*/  FSEL R153, R8, -INF , !P4 ;  /* 0xff80000008997808 */ /* 0x000fc40006000000 */
[----:B------:R-:W-:Y:S01]  /*18990*/  FSEL R158, R10, -INF , !P5 ;  /* 0xff8000000a9e7808 */ /* 0x000fe20006800000 */
[----:B------:R-:W4:Y:S01]  /*189a0*/  MUFU.TANH R19, R36 ;  /* 0x0000002400137308 */ /* 0x000f220000002400 */
[CC--:B------:R-:W-:Y:S02]  /*189b0*/  ISETP.GE.AND P0, PT, R7.reuse, R6.reuse, PT ;  /* 0x000000060700720c */ /* 0x0c0fe40003f06270 */
[-C--:B------:R-:W-:Y:S02]  /*189c0*/  ISETP.GE.AND P1, PT, R7, R5.reuse, PT ;  /* 0x000000050700720c */ /* 0x080fe40003f26270 */
[CC--:B------:R-:W-:Y:S02]  /*189d0*/  ISETP.GE.AND P3, PT, R4.reuse, R6.reuse, PT ;  /* 0x000000060400720c */ /* 0x0c0fe40003f66270 */
[----:B------:R-:W-:Y:S01]  /*189e0*/  ISETP.GE.AND P6, PT, R4, R5, PT ;  /* 0x000000050400720c */ /* 0x000fe20003fc6270 */
[----:B------:R-:W4:Y:S01]  /*189f0*/  MUFU.TANH R18, R37 ;  /* 0x0000002500127308 */ /* 0x000f220000002400 */
[----:B------:R-:W-:-:S02]  /*18a00*/  ISETP.GE.AND P4, PT, R2, R6, PT ;  /* 0x000000060200720c */ /* 0x000fc40003f86270 */
[----:B------:R-:W-:Y:S02]  /*18a10*/  ISETP.GE.AND P5, PT, R2, R5, PT ;  /* 0x000000050200720c */ /* 0x000fe40003fa6270 */
[----:B------:R-:W-:Y:S02]  /*18a20*/  I2FP.F32.S32 R7, R7 ;  /* 0x0000000700077245 */ /* 0x000fe40000201400 */
[----:B------:R-:W-:Y:S01]  /*18a30*/  I2FP.F32.S32 R4, R4 ;  /* 0x0000000400047245 */ /* 0x000fe20000201400 */
[----:B------:R-:W4:Y:S01]  /*18a40*/  MUFU.TANH R16, R39 ;  /* 0x0000002700107308 */ /* 0x000f220000002400 */
[----:B------:R-:W-:Y:S01]  /*18a50*/  I2FP.F32.S32 R2, R2 ;  /* 0x0000000200027245 */ /* 0x000fe20000201400 */
[C---:B------:R-:W-:Y:S02]  /*18a60*/  FFMA.FTZ R9, R69.reuse, R7, R31 ;  /* 0x0000000745097223 */ /* 0x040fe4000001001f */
[CC--:B------:R-:W-:Y:S01]  /*18a70*/  FFMA.FTZ R11, R69.reuse, R4.reuse, R30 ;  /* 0x00000004450b7223 */ /* 0x0c0fe2000001001e */
[----:B--2---:R-:W-:-:S03]  /*18a80*/  FFMA.FTZ R8, R69, R4, R17 ;  /* 0x0000000445087223 */ /* 0x004fc60000010011 */
[----:B------:R-:W2:Y:S01]  /*18a90*/  MUFU.TANH R27, R24 ;  /* 0x00000018001b7308 */ /* 0x000ea20000002400 */
[CC--:B------:R-:W-:Y:S01]  /*18aa0*/  FFMA.FTZ R10, R69.reuse, R2.reuse, R22 ;  /* 0x00000002450a7223 */ /* 0x0c0fe20000010016 */
[----:B-1----:R-:W-:Y:S01]  /*18ab0*/  FFMA.FTZ R13, R69, R2, R15 ;  /* 0x00000002450d7223 */ /* 0x002fe2000001000f */
[----:B------:R-:W-:-:S05]  /*18ac0*/  VIADD R2, R3, 0x60 ;  /* 0x0000006003027836 */ /* 0x000fca0000000000 */
[----:B------:R-:W1:Y:S01]  /*18ad0*/  MUFU.TANH R20, R32 ;  /* 0x0000002000147308 */ /* 0x000e620000002400 */
[----:B---3--:R-:W-:Y:S01]  /*18ae0*/  FFMA.FTZ R12, R69, R7, R45 ;  /* 0x00000007450c7223 */ /* 0x008fe2000001002d */
[C---:B------:R-:W-:Y:S01]  /*18af0*/  IADD3 R4, R3.reuse, 0x59, RZ ;  /* 0x0000005903047810 */ /* 0x040fe20007ffe0ff */
[----:B------:R-:W-:-:S05]  /*18b00*/  VIADD R7, R3, 0x58 ;  /* 0x0000005803077836 */ /* 0x000fca0000000000 */
[----:B------:R-:W3:Y:S01]  /*18b10*/  MUFU.TANH R26, R25 ;  /* 0x00000019001a7308 */ /* 0x000ee20000002400 */
[----:B------:R-:W-:Y:S02]  /*18b20*/  FSEL R156, R9, -INF , !P1 ;  /* 0xff800000099c7808 */ /* 0x000fe40004800000 */
[----:B------:R-:W-:Y:S02]  /*18b30*/  FSEL R164, R11, -INF , !P3 ;  /* 0xff8000000ba47808 */ /* 0x000fe40005800000 */
[----:B------:R-:W-:Y:S02]  /*18b40*/  FSEL R159, R8, -INF , !P6 ;  /* 0xff800000089f7808 */ /* 0x000fe40007000000 */
[----:B------:R-:W-:Y:S01]  /*18b50*/  FSEL R165, R10, -INF , !P4 ;  /* 0xff8000000aa57808 */ /* 0x000fe20006000000 */
[----:B------:R4:W-:Y:S01]  /*18b60*/  MUFU.TANH R17, R68 ;  /* 0x0000004400117308 */ /* 0x0009e20000002400 */
[C---:B------:R-:W-:Y:S02]  /*18b70*/  ISETP.GE.AND P1, PT, R4.reuse, R6, PT ;  /* 0x000000060400720c */ /* 0x040fe40003f26270 */
[----:B------:R-:W-:-:S02]  /*18b80*/  ISETP.GE.AND P3, PT, R4, R5, PT ;  /* 0x000000050400720c */ /* 0x000fc40003f66270 */
[C---:B------:R-:W-:Y:S02]  /*18b90*/  ISETP.GE.AND P6, PT, R2.reuse, R6, PT ;  /* 0x000000060200720c */ /* 0x040fe40003fc6270 */
[-C--:B------:R-:W-:Y:S01]  /*18ba0*/  ISETP.GE.AND P4, PT, R2, R5.reuse, PT ;  /* 0x000000050200720c */ /* 0x080fe20003f86270 */
[----:B------:R-:W3:Y:S01]  /*18bb0*/  MUFU.TANH R15, R71 ;  /* 0x00000047000f7308 */ /* 0x000ee20000002400 */
[----:B------:R-:W-:Y:S02]  /*18bc0*/  FSEL R155, R12, -INF , !P0 ;  /* 0xff8000000c9b7808 */ /* 0x000fe40004000000 */
[----:B------:R-:W-:Y:S02]  /*18bd0*/  I2FP.F32.S32 R4, R4 ;  /* 0x0000000400047245 */ /* 0x000fe40000201400 */
[----:B------:R-:W-:Y:S02]  /*18be0*/  I2FP.F32.S32 R2, R2 ;  /* 0x0000000200027245 */ /* 0x000fe40000201400 */
[----:B------:R-:W-:-:S02]  /*18bf0*/  ISETP.GE.AND P0, PT, R7, R5, PT ;  /* 0x000000050700720c */ /* 0x000fc40003f06270 */
[----:B----4-:R-:W-:Y:S01]  /*18c00*/  FSEL R68, R14, -INF , !P2 ;  /* 0xff8000000e447808 */ /* 0x010fe20005000000 */
[----:B------:R-:W4:Y:S01]  /*18c10*/  MUFU.TANH R25, R38 ;  /* 0x0000002600197308 */ /* 0x000f220000002400 */
[----:B------:R-:W-:Y:S02]  /*18c20*/  ISETP.GE.AND P2, PT, R7, R6, PT ;  /* 0x000000060700720c */ /* 0x000fe40003f46270 */
[----:B------:R-:W-:Y:S01]  /*18c30*/  I2FP.F32.S32 R7, R7 ;  /* 0x0000000700077245 */ /* 0x000fe20000201400 */
[C---:B------:R-:W-:Y:S01]  /*18c40*/  FFMA.FTZ R8, R69.reuse, R4, R19 ;  /* 0x0000000445087223 */ /* 0x040fe20000010013 */
[----:B------:R-:W-:-:S03]  /*18c50*/  FFMA.FTZ R10, R69, R2, R18 ;  /* 0x00000002450a7223 */ /* 0x000fc60000010012 */
[----:B------:R-:W4:Y:S01]  /*18c60*/  MUFU.TANH R24, R23 ;  /* 0x0000001700187308 */ /* 0x000f220000002400 */
[----:B------:R-:W-:Y:S01]  /*18c70*/  FFMA.FTZ R14, R69, R2, R16 ;  /* 0x00000002450e7223 */ /* 0x000fe20000010010 */
[----:B------:R-:W-:Y:S02]  /*18c80*/  VIADD R2, R3, 0x69 ;  /* 0x0000006903027836 */ /* 0x000fe40000000000 */
[CC--:B--2---:R-:W-:Y:S01]  /*18c90*/  FFMA.FTZ R12, R69.reuse, R7.reuse, R27 ;  /* 0x00000007450c7223 */ /* 0x0c4fe2000001001b */
[----:B-1----:R-:W-:-:S03]  /*18ca0*/  FFMA.FTZ R9, R69, R7, R20 ;  /* 0x0000000745097223 */ /* 0x002fc60000010014 */
[----:B------:R-:W1:Y:S01]  /*18cb0*/  MUFU.TANH R21, R64 ;  /* 0x0000004000157308 */ /* 0x000e620000002400 */
[----:B---3--:R-:W-:Y:S01]  /*18cc0*/  FFMA.FTZ R11, R69, R4, R26 ;  /* 0x00000004450b7223 */ /* 0x008fe2000001001a */
[C---:B------:R-:W-:Y:S01]  /*18cd0*/  VIADD R7, R3.reuse, 0x61 ;  /* 0x0000006103077836 */ /* 0x040fe20000000000 */
[----:B------:R-:W-:Y:S01]  /*18ce0*/  FSEL R167, R8, -INF , !P3 ;  /* 0xff80000008a77808 */ /* 0x000fe20005800000 */
[----:B------:R-:W-:-:S04]  /*18cf0*/  VIADD R4, R3, 0x68 ;  /* 0x0000006803047836 */ /* 0x000fc80000000000 */
[----:B------:R-:W2:Y:S01]  /*18d00*/  MUFU.TANH R23, R62 ;  /* 0x0000003e00177308 */ /* 0x000ea20000002400 */
[----:B------:R-:W-:Y:S02]  /*18d10*/  FSEL R173, R10, -INF , !P6 ;  /* 0xff8000000aad7808 */ /* 0x000fe40007000000 */
[C---:B------:R-:W-:Y:S02]  /*18d20*/  ISETP.GE.AND P3, PT, R2.reuse, R6, PT ;  /* 0x000000060200720c */ /* 0x040fe40003f66270 */
[----:B------:R-:W-:Y:S02]  /*18d30*/  ISETP.GE.AND P6, PT, R2, R5, PT ;  /* 0x000000050200720c */ /* 0x000fe40003fc6270 */
[----:B------:R-:W-:Y:S01]  /*18d40*/  FSEL R161, R13, -INF , !P5 ;  /* 0xff8000000da17808 */ /* 0x000fe20006800000 */
[----:B------:R-:W-:Y:S01]  /*18d50*/  MUFU.TANH R22, R72 ;  /* 0x0000004800167308 */ /* 0x000fe20000002400 */
[----:B------:R-:W-:Y:S02]  /*18d60*/  FSEL R163, R12, -INF , !P2 ;  /* 0xff8000000ca37808 */ /* 0x000fe40005000000 */
[----:B------:R-:W-:-:S02]  /*18d70*/  I2FP.F32.S32 R2, R2 ;  /* 0x0000000200027245 */ /* 0x000fc40000201400 */
[CC--:B------:R-:W-:Y:S02]  /*18d80*/  ISETP.GE.AND P5, PT, R7.reuse, R6.reuse, PT ;  /* 0x000000060700720c */ /* 0x0c0fe40003fa6270 */
[----:B------:R-:W-:Y:S01]  /*18d90*/  ISETP.GE.AND P2, PT, R7, R5, PT ;  /* 0x000000050700720c */ /* 0x000fe20003f46270 */
[----:B------:R-:W3:Y:S01]  /*18da0*/  MUFU.TANH R19, R74 ;  /* 0x0000004a00137308 */ /* 0x000ee20000002400 */
[----:B------:R-:W-:Y:S02]  /*18db0*/  FSEL R162, R9, -INF , !P0 ;  /* 0xff80000009a27808 */ /* 0x000fe40004000000 */
[----:B------:R-:W-:Y:S02]  /*18dc0*/  FSEL R166, R11, -INF , !P1 ;  /* 0xff8000000ba67808 */ /* 0x000fe40004800000 */
[----:B------:R-:W-:Y:S02]  /*18dd0*/  I2FP.F32.S32 R7, R7 ;  /* 0x0000000700077245 */ /* 0x000fe40000201400 */
[C---:B------:R-:W-:Y:S01]  /*18de0*/  ISETP.GE.AND P0, PT, R4.reuse, R6, PT ;  /* 0x000000060400720c */ /* 0x040fe20003f06270 */
[----:B------:R-:W3:Y:S01]  /*18df0*/  MUFU.TANH R16, R76 ;  /* 0x0000004c00107308 */ /* 0x000ee20000002400 */
[----:B------:R-:W-:-:S02]  /*18e00*/  ISETP.GE.AND P1, PT, R4, R5, PT ;  /* 0x000000050400720c */ /* 0x000fc40003f26270 */
[----:B------:R-:W-:Y:S01]  /*18e10*/  I2FP.F32.S32 R4, R4 ;  /* 0x0000000400047245 */ /* 0x000fe20000201400 */
[C---:B------:R-:W-:Y:S01]  /*18e20*/  FFMA.FTZ R13, R69.reuse, R2, R15 ;  /* 0x00000002450d7223 */ /* 0x040fe2000001000f */
[CC--:B----4-:R-:W-:Y:S01]  /*18e30*/  FFMA.FTZ R12, R69.reuse, R7.reuse, R25 ;  /* 0x00000007450c7223 */ /* 0x0d0fe20000010019 */
[C---:B------:R-:W-:Y:S02]  /*18e40*/  FFMA.FTZ R9, R69.reuse, R7, R24 ;  /* 0x0000000745097223 */ /* 0x040fe40000010018 */
[----:B------:R-:W-:Y:S01]  /*18e50*/  MUFU.TANH R20, R73 ;  /* 0x0000004900147308 */ /* 0x000fe20000002400 */
[C---:B------:R-:W-:Y:S01]  /*18e60*/  FFMA.FTZ R8, R69.reuse, R4, R17 ;  /* 0x0000000445087223 */ /* 0x040fe20000010011 */
[----:B-1----:R-:W-:Y:S01]  /*18e70*/  FFMA.FTZ R10, R69, R2, R21 ;  /* 0x00000002450a7223 */ /* 0x002fe20000010015 */
[C---:B------:R-:W-:Y:S01]  /*18e80*/  VIADD R7, R3.reuse, 0x70 ;  /* 0x0000007003077836 */ /* 0x040fe20000000000 */
[----:B------:R-:W-:-:S04]  /*18e90*/  IADD3 R2, R3, 0x78, RZ ;  /* 0x0000007803027810 */ /* 0x000fc80007ffe0ff */
[----:B------:R-:W1:Y:S01]  /*18ea0*/  MUFU.TANH R15, R77 ;  /* 0x0000004d000f7308 */ /* 0x000e620000002400 */
[----:B--2---:R-:W-:Y:S01]  /*18eb0*/  FFMA.FTZ R11, R69, R4, R23 ;  /* 0x00000004450b7223 */ /* 0x004fe20000010017 */
[----:B------:R-:W-:Y:S01]  /*18ec0*/  VIADD R4, R3, 0x71 ;  /* 0x0000007103047836 */ /* 0x000fe20000000000 */
[----:B------:R-:W-:Y:S02]  /*18ed0*/  FSEL R171, R12, -INF , !P5 ;  /* 0xff8000000cab7808 */ /* 0x000fe40006800000 */
[----:B------:R-:W-:Y:S02]  /*18ee0*/  I2FP.F32.S32 R12, R7 ;  /* 0x00000007000c7245 */ /* 0x000fe40000201400 */
[----:B------:R-:W-:Y:S01]  /*18ef0*/  FSEL R170, R8, -INF , !P1 ;  /* 0xff80000008aa7808 */ /* 0x000fe20004800000 */
[----:B------:R-:W2:Y:S01]  /*18f00*/  MUFU.TANH R18, R75 ;  /* 0x0000004b00127308 */ /* 0x000ea20000002400 */
[----:B------:R-:W-:Y:S02]  /*18f10*/  FSEL R175, R10, -INF , !P3 ;  /* 0xff8000000aaf7808 */ /* 0x000fe40005800000 */
[----:B------:R-:W-:-:S02]  /*18f20*/  ISETP.GE.AND P1, PT, R2, R6, PT ;  /* 0x000000060200720c */ /* 0x000fc40003f26270 */
[-C--:B------:R-:W-:Y:S02]  /*18f30*/  ISETP.GE.AND P3, PT, R2, R5.reuse, PT ;  /* 0x000000050200720c */ /* 0x080fe40003f66270 */
[----:B------:R-:W-:Y:S02]  /*18f40*/  FSEL R168, R14, -INF , !P4 ;  /* 0xff8000000ea87808 */ /* 0x000fe40006000000 */
[----:B------:R-:W-:Y:S01]  /*18f50*/  I2FP.F32.S32 R2, R2 ;  /* 0x0000000200027245 */ /* 0x000fe20000201400 */
[----:B------:R-:W4:Y:S01]  /*18f60*/  MUFU.TANH R17, R114 ;  /* 0x0000007200117308 */ /* 0x000f220000002400 */
[C---:B------:R-:W-:Y:S02]  /*18f70*/  ISETP.GE.AND P4, PT, R7.reuse, R6, PT ;  /* 0x000000060700720c */ /* 0x040fe40003f86270 */
[----:B------:R-:W-:Y:S02]  /*18f80*/  ISETP.GE.AND P5, PT, R7, R5, PT ;  /* 0x000000050700720c */ /* 0x000fe40003fa6270 */
[----:B------:R-:W-:-:S02]  /*18f90*/  FSEL R169, R9, -INF , !P2 ;  /* 0xff80000009a97808 */ /* 0x000fc40005000000 */
[----:B------:R-:W-:Y:S01]  /*18fa0*/  FSEL R172, R11, -INF , !P0 ;  /* 0xff8000000bac7808 */ /* 0x000fe20004000000 */
[----:B------:R-:W4:Y:S01]  /*18fb0*/  MUFU.TANH R14, R78 ;  /* 0x0000004e000e7308 */ /* 0x000f220000002400 */
[C---:B------:R-:W-:Y:S01]  /*18fc0*/  ISETP.GE.AND P2, PT, R4.reuse, R6, PT ;  /* 0x000000060400720c */ /* 0x040fe20003f46270 */
[C---:B---3--:R-:W-:Y:S01]  /*18fd0*/  FFMA.FTZ R8, R69.reuse, R12, R19 ;  /* 0x0000000c45087223 */ /* 0x048fe20000010013 */
[----:B------:R-:W-:Y:S02]  /*18fe0*/  ISETP.GE.AND P0, PT, R4, R5, PT ;  /* 0x000000050400720c */ /* 0x000fe40003f06270 */
[----:B------:R-:W-:Y:S01]  /*18ff0*/  I2FP.F32.S32 R7, R4 ;  /* 0x0000000400077245 */ /* 0x000fe20000201400 */
[C---:B------:R-:W-:Y:S01]  /*19000*/  FFMA.FTZ R4, R69.reuse, R12, R22 ;  /* 0x0000000c45047223 */ /* 0x040fe20000010016 */
[CC--:B------:R-:W-:Y:S01]  /*19010*/  FFMA.FTZ R9, R69.reuse, R2.reuse, R16 ;  /* 0x0000000245097223 */ /* 0x0c0fe20000010010 */
[----:B------:R-:W3:Y:S01]  /*19020*/  MUFU.TANH R12, R79 ;  /* 0x0000004f000c7308 */ /* 0x000ee20000002400 */
[C---:B-1----:R-:W-:Y:S01]  /*19030*/  FFMA.FTZ R11, R69.reuse, R2, R15 ;  /* 0x00000002450b7223 */ /* 0x042fe2000001000f */
[----:B------:R-:W-:Y:S01]  /*19040*/  FFMA.FTZ R10, R69, R7, R20 ;  /* 0x00000007450a7223 */ /* 0x000fe20000010014 */
[----:B------:R-:W-:Y:S01]  /*19050*/  VIADD R2, R3, 0x79 ;  /* 0x0000007903027836 */ /* 0x000fe20000000000 */
[----:B------:R-:W-:-:S02]  /*19060*/  FSEL R180, R9, -INF , !P1 ;  /* 0xff80000009b47808 */ /* 0x000fc40004800000 */
[----:B------:R-:W-:Y:S02]  /*19070*/  ISETP.GE.AND P1, PT, R178, 0x2, PT ;  /* 0x00000002b200780c */ /* 0x000fe40003f26270 */
[----:B------:R-:W-:Y:S02]  /*19080*/  FSEL R174, R13, -INF , !P6 ;  /* 0xff8000000dae7808 */ /* 0x000fe40007000000 */
[----:B------:R-:W-:Y:S02]  /*19090*/  FSEL R179, R4, -INF , !P4 ;  /* 0xff80000004b37808 */ /* 0x000fe40006000000 */
[C---:B------:R-:W-:Y:S02]  /*190a0*/  ISETP.GE.AND P6, PT, R3.reuse, R6, PT ;  /* 0x000000060300720c */ /* 0x040fe40003fc6270 */
[----:B------:R-:W-:Y:S02]  /*190b0*/  ISETP.GE.AND P4, PT, R3, R5, PT ;  /* 0x000000050300720c */ /* 0x000fe40003f86270 */
[----:B------:R-:W-:-:S02]  /*190c0*/  FSEL R176, R8, -INF , !P5 ;  /* 0xff80000008b07808 */ /* 0x000fc40006800000 */
[----:B------:R-:W-:Y:S02]  /*190d0*/  FSEL R181, R10, -INF , !P2 ;  /* 0xff8000000ab57808 */ /* 0x000fe40005000000 */
[----:B------:R-:W-:Y:S02]  /*190e0*/  I2FP.F32.S32 R3, R3 ;  /* 0x0000000300037245 */ /* 0x000fe40000201400 */
[C---:B------:R-:W-:Y:S02]  /*190f0*/  ISETP.GE.AND P5, PT, R2.reuse, R6, PT ;  /* 0x000000060200720c */ /* 0x040fe40003fa6270 */
[----:B------:R-:W-:Y:S01]  /*19100*/  ISETP.GE.AND P2, PT, R2, R5, PT ;  /* 0x000000050200720c */ /* 0x000fe20003f46270 */
[C---:B--2---:R-:W-:Y:S01]  /*19110*/  FFMA.FTZ R7, R69.reuse, R7, R18 ;  /* 0x0000000745077223 */ /* 0x044fe20000010012 */
[----:B------:R-:W-:Y:S01]  /*19120*/  I2FP.F32.S32 R2, R2 ;  /* 0x0000000200027245 */ /* 0x000fe20000201400 */
[CC--:B------:R-:W-:Y:S01]  /*19130*/  FFMA.FTZ R8, R69.reuse, R3.reuse, R177 ;  /* 0x0000000345087223 */ /* 0x0c0fe200000100b1 */
[----:B----4-:R-:W-:-:S02]  /*19140*/  FFMA.FTZ R4, R69, R3, R17 ;  /* 0x0000000345047223 */ /* 0x010fc40000010011 */
[----:B------:R-:W-:Y:S01]  /*19150*/  FSEL R177, R7, -INF , !P0 ;  /* 0xff80000007b17808 */ /* 0x000fe20004000000 */
[CC--:B------:R-:W-:Y:S01]  /*19160*/  FFMA.FTZ R3, R69.reuse, R2.reuse, R14 ;  /* 0x0000000245037223 */ /* 0x0c0fe2000001000e */
[----:B---3--:R-:W-:Y:S01]  /*19170*/  FFMA.FTZ R2, R69, R2, R12 ;  /* 0x0000000245027223 */ /* 0x008fe2000001000c */
[----:B------:R-:W-:Y:S01]  /*19180*/  ISETP.NE.U32.AND P0, PT, R240, RZ, PT ;  /* 0x000000fff000720c */ /* 0x000fe20003f05070 */
[----:B------:R-:W-:Y:S01]  /*19190*/  BSSY B1, `(.L_x_3504) ;  /* 0x00000dc000017945 */ /* 0x000fe20003800000 */
[C---:B------:R-:W-:Y:S01]  /*191a0*/  VIADD R234, R215.reuse, 0x800 ;  /* 0x00000800d7ea7836 */ /* 0x040fe20000000000 */
[C---:B------:R-:W-:Y:S01]  /*191b0*/  IADD3 R230, R215.reuse, 0x2800, RZ ;  /* 0x00002800d7e67810 */ /* 0x040fe20007ffe0ff */
[----:B------:R-:W-:Y:S01]  /*191c0*/  VIADD R233, R215, 0x1000 ;  /* 0x00001000d7e97836 */ /* 0x000fe20000000000 */
[----:B------:R-:W-:Y:S01]  /*191d0*/  ISETP.NE.AND.EX P0, PT, R241, RZ, PT, P0 ;  /* 0x000000fff100720c */ /* 0x000fe20003f05300 */
[C---:B------:R-:W-:Y:S01]  /*191e0*/  VIADD R232, R215.reuse, 0x1800 ;  /* 0x00001800d7e87836 */ /* 0x040fe20000000000 */
[C---:B------:R-:W-:Y:S01]  /*191f0*/  IADD3 R224, R215.reuse, 0x5800, RZ ;  /* 0x00005800d7e07810 */ /* 0x040fe20007ffe0ff */
[----:B------:R-:W-:Y:S01]  /*19200*/  VIADD R231, R215, 0x2000 ;  /* 0x00002000d7e77836 */ /* 0x000fe20000000000 */
[----:B------:R-:W-:Y:S01]  /*19210*/  FSEL R178, R11, -INF , !P3 ;  /* 0xff8000000bb27808 */ /* 0x000fe20005800000 */
[C---:B------:R-:W-:Y:S01]  /*19220*/  VIADD R229, R215.reuse, 0x3000 ;  /* 0x00003000d7e57836 */ /* 0x040fe20000000000 */
[----:B------:R-:W-:Y:S01]  /*19230*/  FSEL R39, R8, -INF , !P6 ;  /* 0xff80000008277808 */ /* 0x000fe20007000000 */
[C---:B------:R-:W-:Y:S01]  /*19240*/  VIADD R228, R215.reuse, 0x3800 ;  /* 0x00003800d7e47836 */ /* 0x040fe20000000000 */
[----:B------:R-:W-:Y:S01]  /*19250*/  FSEL R38, R4, -INF , !P4 ;  /* 0xff80000004267808 */ /* 0x000fe20006000000 */
[----:B------:R-:W-:Y:S01]  /*19260*/  VIADD R227, R215, 0x4000 ;  /* 0x00004000d7e37836 */ /* 0x000fe20000000000 */
[----:B------:R-:W-:Y:S01]  /*19270*/  FSEL R182, R3, -INF , !P5 ;  /* 0xff80000003b67808 */ /* 0x000fe20006800000 */
[C---:B------:R-:W-:Y:S01]  /*19280*/  VIADD R226, R215.reuse, 0x4800 ;  /* 0x00004800d7e27836 */ /* 0x040fe20000000000 */
[----:B------:R-:W-:Y:S01]  /*19290*/  FSEL R183, R2, -INF , !P2 ;  /* 0xff80000002b77808 */ /* 0x000fe20005000000 */
[----:B------:R-:W-:-:S02]  /*192a0*/  VIADD R225, R215, 0x5000 ;  /* 0x00005000d7e17836 */ /* 0x000fc40000000000 */
[C---:B------:R-:W-:Y:S02]  /*192b0*/  VIADD R223, R215.reuse, 0x6000 ;  /* 0x00006000d7df7836 */ /* 0x040fe40000000000 */
[C---:B------:R-:W-:Y:S02]  /*192c0*/  VIADD R222, R215.reuse, 0x6800 ;  /* 0x00006800d7de7836 */ /* 0x040fe40000000000 */
[C---:B------:R-:W-:Y:S02]  /*192d0*/  VIADD R221, R215.reuse, 0x7000 ;  /* 0x00007000d7dd7836 */ /* 0x040fe40000000000 */
[----:B------:R-:W-:Y:S01]  /*192e0*/  VIADD R220, R215, 0x7800 ;  /* 0x00007800d7dc7836 */ /* 0x000fe20000000000 */
[----:B------:R-:W-:Y:S06]  /*192f0*/  BAR.SYNC.DEFER_BLOCKING 0x0 ;  /* 0x0000000000007b1d */ /* 0x000fec0000010000 */
[----:B------:R-:W-:Y:S05]  /*19300*/  @!P1 BRA `(.L_x_3505) ;  /* 0x0000000c00109947 */ /* 0x000fea0003800000 */
[----:B------:R-:W-:Y:S04]  /*19310*/  BSSY B0, `(.L_x_3506) ;  /* 0x0000042000007945 */ /* 0x000fe80003800000 */
[----:B------:R-:W-:Y:S05]  /*19320*/  @!P0 BRA `(.L_x_3507) ;  /* 0x0000000000f48947 */ /* 0x000fea0003800000 */
[----:B------:R-:W2:Y:S01]  /*19330*/  LD.E R3, desc[UR6][R28.64+0x170] ;  /* 0x000170061c037980 */ /* 0x000ea2000c101900 */
[----:B------:R-:W-:Y:S02]  /*19340*/  IADD3 R11, R160, -0x80, RZ ;  /* 0xffffff80a00b7810 */ /* 0x000fe40007ffe0ff */
[----:B------:R-:W-:Y:S02]  /*19350*/  IABS R7, R160 ;  /* 0x000000a000077213 */ /* 0x000fe40000000000 */
[----:B------:R-:W-:Y:S02]  /*19360*/  IABS R12, R11 ;  /* 0x0000000b000c7213 */ /* 0x000fe40000000000 */
[-C--:B--2---:R-:W-:Y:S02]  /*19370*/  IABS R2, R3.reuse ;  /* 0x0000000300027213 */ /* 0x084fe40000000000 */
[-C--:B------:R-:W-:Y:S02]  /*19380*/  IABS R10, R3.reuse ;  /* 0x00000003000a7213 */ /* 0x080fe40000000000 */
[----:B------:R-:W1:Y:S01]  /*19390*/  I2F.RP R8, R2 ;  /* 0x0000000200087306 */ /* 0x000e620000209400 */
[----:B------:R-:W-:-:S02]  /*193a0*/  LOP3.LUT R11, R11, R3, RZ, 0x3c, !PT ;  /* 0x000000030b0b7212 */ /* 0x000fc400078e3cff */
[----:B------:R-:W-:-:S05]  /*193b0*/  IMAD.MOV R10, RZ, RZ, -R10 ;  /* 0x000000ffff0a7224 */ /* 0x000fca00078e0a0a */
[----:B-1----:R-:W1:Y:S02]  /*193c0*/  MUFU.RCP R8, R8 ;  /* 0x0000000800087308 */ /* 0x002e640000001000 */
[----:B-1----:R-:W-:-:S06]  /*193d0*/  VIADD R8, R8, 0xffffffe ;  /* 0x0ffffffe08087836 */ /* 0x002fcc0000000000 */
[----:B------:R-:W1:Y:S02]  /*193e0*/  F2I.FTZ.U32.TRUNC.NTZ R9, R8 ;  /* 0x0000000800097305 */ /* 0x000e64000021f000 */
[----:B-1----:R-:W-:Y:S02]  /*193f0*/  IMAD.MOV R4, RZ, RZ, -R9 ;  /* 0x000000ffff047224 */ /* 0x002fe400078e0a09 */
[----:B------:R-:W-:Y:S02]  /*19400*/  IMAD.MOV.U32 R8, RZ, RZ, RZ ;  /* 0x000000ffff087224 */ /* 0x000fe400078e00ff */
[----:B------:R-:W-:-:S04]  /*19410*/  IMAD R4, R4, R2, RZ ;  /* 0x0000000204047224 */ /* 0x000fc800078e02ff */
[----:B------:R-:W-:Y:S01]  /*19420*/  IMAD.HI.U32 R4, R9, R4, R8 ;  /* 0x0000000409047227 */ /* 0x000fe200078e0008 */
[----:B------:R-:W-:Y:S02]  /*19430*/  MOV R9, R7 ;  /* 0x0000000700097202 */ /* 0x000fe40000000f00 */
[----:B------:R-:W-:-:S03]  /*19440*/  MOV R8, R12 ;  /* 0x0000000c00087202 */ /* 0x000fc60000000f00 */
        /* <DEDUP_REMOVED lines=12> */
[----:B------:R-:W-:Y:S01]  /*19510*/  LOP3.LUT R2, R160, R3, RZ, 0x3c, !PT ;  /* 0x00000003a0027212 */ /* 0x000fe200078e3cff */
[----:B------:R-:W2:Y:S01]  /*19520*/  LD.E.64 R8, desc[UR6][R28.64+0x38] ;  /* 0x000038061c087980 */ /* 0x000ea2000c101b00 */
[----:B------:R-:W-:-:S02]  /*19530*/  @!P3 IADD3 R4, R4, 0x1, RZ ;  /* 0x000000010404b810 */ /* 0x000fc40007ffe0ff */
[----:B------:R-:W-:Y:S02]  /*19540*/  ISETP.GE.AND P4, PT, R2, RZ, PT ;  /* 0x000000ff0200720c */ /* 0x000fe40003f86270 */
[----:B------:R-:W-:Y:S02]  /*19550*/  ISETP.NE.AND P3, PT, R3, RZ, PT ;  /* 0x000000ff0300720c */ /* 0x000fe40003f65270 */
[----:B------:R-:W-:Y:S01]  /*19560*/  LOP3.LUT R2, RZ, R3, RZ, 0x33, !PT ;  /* 0x00000003ff027212 */ /* 0x000fe200078e33ff */
[----:B------:R-:W-:Y:S02]  /*19570*/  @P6 VIADD R7, R7, 0x1 ;  /* 0x0000000107076836 */ /* 0x000fe40000000000 */
[----:B------:R-:W-:-:S04]  /*19580*/  @P5 IADD3 R4, R4, 0x1, RZ ;  /* 0x0000000104045810 */ /* 0x000fc80007ffe0ff */
[----:B------:R-:W-:Y:S02]  /*19590*/  @!P2 IADD3 R4, -R4, RZ, RZ ;  /* 0x000000ff0404a210 */ /* 0x000fe40007ffe1ff */
[----:B------:R-:W-:Y:S02]  /*195a0*/  @!P4 IMAD.MOV R7, RZ, RZ, -R7 ;  /* 0x000000ffff07c224 */ /* 0x000fe400078e0a07 */
[----:B------:R-:W-:-:S03]  /*195b0*/  SEL R4, R2, R4, !P3 ;  /* 0x0000000402047207 */ /* 0x000fc60005800000 */
[----:B------:R-:W-:Y:S02]  /*195c0*/  SEL R7, R2, R7, !P3 ;  /* 0x0000000702077207 */ /* 0x000fe40005800000 */
[----:B------:R-:W-:-:S04]  /*195d0*/  IMAD.WIDE R12, R4, 0x4, R240 ;  /* 0x00000004040c7825 */ /* 0x000fc800078e02f0 */
[C---:B------:R-:W-:Y:S02]  /*195e0*/  IMAD.WIDE R10, R7.reuse, 0x4, R240 ;  /* 0x00000004070a7825 */ /* 0x040fe400078e02f0 */
[----:B------:R-:W3:Y:S04]  /*195f0*/  LD.E R12, desc[UR6][R12.64] ;  /* 0x000000060c0c7980 */ /* 0x000ee8000c101900 */
[----:B------:R-:W3:Y:S04]  /*19600*/  LD.E R2, desc[UR6][R10.64] ;  /* 0x000000060a027980 */ /* 0x000ee8000c101900 */
[----:B------:R-:W4:Y:S01]  /*19610*/  LD.E.64 R10, desc[UR6][R28.64+0x20] ;  /* 0x000020061c0a7980 */ /* 0x000f22000c101b00 */
[----:B------:R-:W-:-:S04]  /*19620*/  IMAD.IADD R4, R7, 0x1, -R4 ;  /* 0x0000000107047824 */ /* 0x000fc800078e0a04 */
[----:B------:R-:W-:-:S05]  /*19630*/  IMAD R3, R3, R4, -0x80 ;  /* 0xffffff8003037424 */ /* 0x000fca00078e0204 */
[----:B------:R-:W-:Y:S01]  /*19640*/  SHF.R.S32.HI R7, RZ, 0x1f, R3 ;  /* 0x0000001fff077819 */ /* 0x000fe20000011403 */
[-C--:B--2---:R-:W-:Y:S01]  /*19650*/  IMAD R4, R9, R3.reuse, RZ ;  /* 0x0000000309047224 */ /* 0x084fe200078e02ff */
[----:B---3--:R-:W-:Y:S01]  /*19660*/  IADD3 R12, -R2, R12, RZ ;  /* 0x0000000c020c7210 */ /* 0x008fe20007ffe1ff */
[----:B------:R-:W-:-:S04]  /*19670*/  IMAD.WIDE.U32 R2, R8, R3, RZ ;  /* 0x0000000308027225 */ /* 0x000fc800078e00ff */
[----:B------:R-:W-:Y:S01]  /*19680*/  IMAD R8, R8, R7, R4 ;  /* 0x0000000708087224 */ /* 0x000fe200078e0204 */
[----:B------:R-:W-:-:S03]  /*19690*/  SHF.R.S32.HI R7, RZ, 0x1f, R12 ;  /* 0x0000001fff077819 */ /* 0x000fc6000001140c */
[----:B------:R-:W-:Y:S02]  /*196a0*/  IMAD.IADD R3, R3, 0x1, R8 ;  /* 0x0000000103037824 */ /* 0x000fe400078e0208 */
[----:B----4-:R-:W-:Y:S02]  /*196b0*/  IMAD R4, R11, R12, RZ ;  /* 0x0000000c0b047224 */ /* 0x010fe400078e02ff */
[----:B------:R-:W-:-:S04]  /*196c0*/  IMAD.WIDE.U32 R2, R12, R10, R2 ;  /* 0x0000000a0c027225 */ /* 0x000fc800078e0002 */
[----:B------:R-:W-:-:S05]  /*196d0*/  IMAD R4, R10, R7, R4 ;  /* 0x000000070a047224 */ /* 0x000fca00078e0204 */
[----:B------:R-:W-:Y:S01]  /*196e0*/  IADD3 R4, R3, R4, RZ ;  /* 0x0000000403047210 */ /* 0x000fe20007ffe0ff */
[----:B------:R-:W-:Y:S05]  /*196f0*/  BRA `(.L_x_3508) ;  /* 0x00000000000c7947 */ /* 0x000fea0003800000 */
.L_x_3507:
[----:B------:R-:W2:Y:S02]  /*19700*/  LD.E R2, desc[UR6][R28.64+0x38] ;  /* 0x000038061c027980 */ /* 0x000ea4000c101900 */
[----:B--2---:R-:W-:-:S04]  /*19710*/  LEA R2, -R2, RZ, 0x7 ;  /* 0x000000ff02027211 */ /* 0x004fc800078e39ff */
[----:B------:R-:W-:Y:S02]  /*19720*/  SHF.R.S32.HI R4, RZ, 0x1f, R2 ;  /* 0x0000001fff047819 */ /* 0x000fe40000011402 */
.L_x_3508:
[----:B------:R-:W-:Y:S05]  /*19730*/  BSYNC B0 ;  /* 0x0000000000007941 */ /* 0x000fea0003800000 */
.L_x_3506:
        /* <DEDUP_REMOVED lines=12> */
[C---:B------:R-:W-:Y:S02]  /*19800*/  @P3 LEA R34, P2, R3.reuse, R243, 0x1 ;  /* 0x000000f303223211 */ /* 0x040fe400078408ff */
        /* <DEDUP_REMOVED lines=10> */
[CC--:B------:R-:W-:Y:S01]  /*198b0*/  IADD3 R3, P4, R2.reuse, R244.reuse, RZ ;  /* 0x000000f402037210 */ /* 0x0c0fe20007f9e0ff */
        /* <DEDUP_REMOVED lines=105> */
.L_x_3505:
[----:B------:R-:W-:Y:S05]  /*19f50*/  BSYNC B1 ;  /* 0x0000000000017941 */ /* 0x000fea0003800000 */
.L_x_3504:
        /* <DEDUP_REMOVED lines=78> */
[----:B------:R-:W-:Y:S01]  /*1a440*/  LDSM.16.MT88.4 R20, [R209+0xc800] ;  /* 0x00c80000d114783b */ /* 0x000fe20000004200 */
[----:B-1----:R-:W-:-:S04]  /*1a450*/  FMNMX.FTZ R70, R70, R4, !PT ;  /* 0x0000000446467209 */ /* 0x002fc80007810000 */
[----:B------:R-:W-:Y:S02]  /*1a460*/  FSETP.NEU.FTZ.AND P2, PT, R70, -INF , PT ;  /* 0xff8000004600780b */ /* 0x000fe40003f5d000 */
[----:B---3--:R-:W-:Y:S01]  /*1a470*/  FMNMX.FTZ R71, R71, R7, !PT ;  /* 0x0000000747477209 */ /* 0x008fe20007810000 */
[----:B--2---:R-:W-:-:S04]  /*1a480*/  FMUL.FTZ R3, R2, R70 ;  /* 0x0000004602037220 */ /* 0x004fc80000410000 */
[----:B------:R-:W-:Y:S01]  /*1a490*/  FMUL.FTZ R7, R2, R71 ;  /* 0x0000004702077220 */ /* 0x000fe20000410000 */
[----:B------:R-:W-:Y:S02]  /*1a4a0*/  FSEL R3, R3, RZ, P2 ;  /* 0x000000ff03037208 */ /* 0x000fe40001000000 */
[----:B------:R-:W-:-:S03]  /*1a4b0*/  FSETP.NEU.FTZ.AND P2, PT, R71, -INF , PT ;  /* 0xff8000004700780b */ /* 0x000fc60003f5d000 */
[----:B------:R-:W-:-:S04]  /*1a4c0*/  FFMA.FTZ R4, R38, R2, -R3 ;  /* 0x0000000226047223 */ /* 0x000fc80000010803 */
[----:B------:R1:W-:Y:S02]  /*1a4d0*/  MUFU.EX2 R31, R4 ;  /* 0x00000004001f7308 */ /* 0x0003e40000000800 */
[----:B-1----:R-:W-:-:S06]  /*1a4e0*/  FFMA.FTZ R4, R42, R2, -R3 ;  /* 0x000000022a047223 */ /* 0x002fcc0000010803 */
[----:B------:R1:W2:Y:S02]  /*1a4f0*/  MUFU.EX2 R30, R4 ;  /* 0x00000004001e7308 */ /* 0x0002a40000000800 */
[----:B-1----:R-:W-:Y:S01]  /*1a500*/  FFMA.FTZ R4, R47, R2, -R3 ;  /* 0x000000022f047223 */ /* 0x002fe20000010803 */
[----:B--2---:R-:W-:-:S05]  /*1a510*/  F2FP.F16.F32.PACK_AB R13, R30, R31 ;  /* 0x0000001f1e0d723e */ /* 0x004fca00000000ff */
[----:B------:R1:W-:Y:S02]  /*1a520*/  MUFU.EX2 R251, R4 ;  /* 0x0000000400fb7308 */ /* 0x0003e40000000800 */
[----:B-1----:R-:W-:Y:S01]  /*1a530*/  FSEL R4, R7, RZ, P2 ;  /* 0x000000ff07047208 */ /* 0x002fe20001000000 */
[----:B------:R-:W-:-:S04]  /*1a540*/  FFMA.FTZ R7, R43, R2, -R3 ;  /* 0x000000022b077223 */ /* 0x000fc80000010803 */
[-CC-:B------:R-:W-:Y:S01]  /*1a550*/  FFMA.FTZ R0, R48, R2.reuse, -R4.reuse ;  /* 0x0000000230007223 */ /* 0x180fe20000010804 */
[----:B------:R1:W2:Y:S08]  /*1a560*/  MUFU.EX2 R188, R7 ;  /* 0x0000000700bc7308 */ /* 0x0002b00000000800 */
[----:B------:R3:W-:Y:S01]  /*1a570*/  MUFU.EX2 R252, R0 ;  /* 0x0000000000fc7308 */ /* 0x0007e20000000800 */
[-CC-:B-1----:R-:W-:Y:S01]  /*1a580*/  FFMA.FTZ R7, R39, R2.reuse, -R4.reuse ;  /* 0x0000000227077223 */ /* 0x182fe20000010804 */
[----:B--2---:R-:W-:Y:S01]  /*1a590*/  F2FP.F16.F32.PACK_AB R15, R188, R251 ;  /* 0x000000fbbc0f723e */ /* 0x004fe200000000ff */
[----:B------:R-:W1:Y:S05]  /*1a5a0*/  LDSM.16.MT88.4 R36, [R211+0xc000] ;  /* 0x00c00000d324783b */ /* 0x000e6a0000004200 */
[----:B------:R-:W2:Y:S01]  /*1a5b0*/  MUFU.EX2 R250, R7 ;  /* 0x0000000700fa7308 */ /* 0x000ea20000000800 */
[----:B---3--:R-:W-:-:S07]  /*1a5c0*/  FFMA.FTZ R0, R60, R2, -R4 ;  /* 0x000000023c007223 */ /* 0x008fce0000010804 */
[----:B------:R3:W-:Y:S01]  /*1a5d0*/  MUFU.EX2 R7, R0 ;  /* 0x0000000000077308 */ /* 0x0007e20000000800 */
[----:B--2---:R-:W-:Y:S01]  /*1a5e0*/  F2FP.F16.F32.PACK_AB R12, R252, R250 ;  /* 0x000000fafc0c723e */ /* 0x004fe200000000ff */
[----:B---3--:R-:W-:-:S06]  /*1a5f0*/  FFMA.FTZ R0, R61, R2, -R4 ;  /* 0x000000023d007223 */ /* 0x008fcc0000010804 */
[----:B------:R2:W3:Y:S02]  /*1a600*/  MUFU.EX2 R187, R0 ;  /* 0x0000000000bb7308 */ /* 0x0004e40000000800 */
[-CC-:B--2---:R-:W-:Y:S01]  /*1a610*/  FFMA.FTZ R0, R49, R2.reuse, -R3.reuse ;  /* 0x0000000231007223 */ /* 0x184fe20000010803 */
[----:B---3--:R-:W-:Y:S01]  /*1a620*/  F2FP.F16.F32.PACK_AB R14, R187, R7 ;  /* 0x00000007bb0e723e */ /* 0x008fe200000000ff */
[----:B------:R-:W2:Y:S04]  /*1a630*/  LDSM.16.MT88.4 R48, [R210+0x10000] ;  /* 0x01000000d230783b */ /* 0x000ea80000004200 */
[----:B------:R3:W-:Y:S02]  /*1a640*/  MUFU.EX2 R186, R0 ;  /* 0x0000000000ba7308 */ /* 0x0007e40000000800 */
[C---:B------:R-:W-:Y:S06]  /*1a650*/  HMMA.16816.F32 R84, R12.reuse, R16, RZ ;  /* 0x000000100c54723c */ /* 0x040fec00000018ff */
[C---:B------:R-:W-:Y:S01]  /*1a660*/  HMMA.16816.F32 R80, R12.reuse, R18, RZ ;  /* 0x000000120c50723c */ /* 0x040fe200000018ff */
[----:B------:R-:W-:Y:S05]  /*1a670*/  LDSM.16.MT88.4 R16, [R210+0xc800] ;  /* 0x00c80000d210783b */ /* 0x000fea0000004200 */
[----:B------:R-:W-:Y:S01]  /*1a680*/  HMMA.16816.F32 R72, R12, R32, RZ ;  /* 0x000000200c48723c */ /* 0x000fe200000018ff */
[----:B---3--:R-:W-:-:S04]  /*1a690*/  FFMA.FTZ R0, R46, R2, -R3 ;  /* 0x000000022e007223 */ /* 0x008fc80000010803 */
[----:B------:R3:W4:Y:S01]  /*1a6a0*/  MUFU.EX2 R185, R0 ;  /* 0x0000000000b97308 */ /* 0x0007220000000800 */
[C---:B------:R-:W-:Y:S06]  /*1a6b0*/  HMMA.16816.F32 R76, R12.reuse, R8, RZ ;  /* 0x000000080c4c723c */ /* 0x040fec00000018ff */
[C---:B------:R-:W-:Y:S06]  /*1a6c0*/  HMMA.16816.F32 R44, R12.reuse, R10, RZ ;  /* 0x0000000a0c2c723c */ /* 0x040fec00000018ff */
[----:B------:R-:W-:Y:S01]  /*1a6d0*/  HMMA.16816.F32 R32, R12, R34, RZ ;  /* 0x000000220c20723c */ /* 0x000fe200000018ff */
[----:B---3--:R-:W-:Y:S01]  /*1a6e0*/  FFMA.FTZ R0, R59, R2, -R3 ;  /* 0x000000023b007223 */ /* 0x008fe20000010803 */
[----:B----4-:R-:W-:-:S04]  /*1a6f0*/  F2FP.F16.F32.PACK_AB R9, R185, R186 ;  /* 0x000000bab909723e */ /* 0x010fc800000000ff */
[C---:B-1----:R-:W-:Y:S01]  /*1a700*/  HMMA.16816.F32 R40, R12.reuse, R38, RZ ;  /* 0x000000260c28723c */ /* 0x042fe200000018ff */
[----:B------:R-:W-:Y:S01]  /*1a710*/  LDSM.16.MT88.4 R56, [R212+0xc800] ;  /* 0x00c80000d438783b */ /* 0x000fe20000004200 */
[----:B------:R1:W-:Y:S04]  /*1a720*/  MUFU.EX2 R184, R0 ;  /* 0x0000000000b87308 */ /* 0x0003e80000000800 */
[C---:B------:R-:W-:Y:S06]  /*1a730*/  HMMA.16816.F32 R92, R12.reuse, R54, RZ ;  /* 0x000000360c5c723c */ /* 0x040fec00000018ff */
[C---:B--2---:R-:W-:Y:S06]  /*1a740*/  HMMA.16816.F32 R96, R12.reuse, R48, RZ ;  /* 0x000000300c60723c */ /* 0x044fec00000018ff */
[C---:B------:R-:W-:Y:S01]  /*1a750*/  HMMA.16816.F32 R100, R12.reuse, R50, RZ ;  /* 0x000000320c64723c */ /* 0x040fe200000018ff */
[-CC-:B-1----:R-:W-:Y:S01]  /*1a760*/  FFMA.FTZ R0, R63, R2.reuse, -R4.reuse ;  /* 0x000000023f007223 */ /* 0x182fe20000010804 */
[----:B------:R-:W-:Y:S03]  /*1a770*/  LDSM.16.MT88.4 R48, [R209+0x10800] ;  /* 0x01080000d130783b */ /* 0x000fe60000004200 */
[----:B------:R1:W-:Y:S01]  /*1a780*/  MUFU.EX2 R242, R0 ;  /* 0x0000000000f27308 */ /* 0x0003e20000000800 */
[----:B------:R-:W2:Y:S01]  /*1a790*/  LDSM.16.MT88.4 R60, [R212+0x10000] ;  /* 0x01000000d43c783b */ /* 0x000ea20000004200 */
[C---:B------:R-:W-:Y:S06]  /*1a7a0*/  HMMA.16816.F32 R124, R12.reuse, R24, RZ ;  /* 0x000000180c7c723c */ /* 0x040fec00000018ff */
[----:B------:R-:W-:Y:S01]  /*1a7b0*/  HMMA.16816.F32 R116, R12, R26, RZ ;  /* 0x0000001a0c74723c */ /* 0x000fe200000018ff */
[----:B------:R-:W-:Y:S01]  /*1a7c0*/  LDSM.16.MT88.4 R24, [R212+0x10800] ;  /* 0x01080000d418783b */ /* 0x000fe20000004200 */
[----:B-1----:R-:W-:-:S04]  /*1a7d0*/  FFMA.FTZ R0, R65, R2, -R4 ;  /* 0x0000000241007223 */ /* 0x002fc80000010804 */
[----:B------:R1:W3:Y:S02]  /*1a7e0*/  MUFU.EX2 R239, R0 ;  /* 0x0000000000ef7308 */ /* 0x0002e40000000800 */
[--C-:B-1----:R-:W-:Y:S01]  /*1a7f0*/  FFMA.FTZ R0, R66, R2, -R4.reuse ;  /* 0x0000000242007223 */ /* 0x102fe20000010804 */
[----:B---3--:R-:W-:Y:S01]  /*1a800*/  F2FP.F16.F32.PACK_AB R8, R239, R242 ;  /* 0x000000f2ef08723e */ /* 0x008fe200000000ff */
[C---:B------:R-:W-:Y:S01]  /*1a810*/  HMMA.16816.F32 R64, R12.reuse, R36, RZ ;  /* 0x000000240c40723c */ /* 0x040fe200000018ff */
[----:B------:R-:W-:Y:S03]  /*1a820*/  LDSM.16.MT88.4 R36, [R211+0xc800] ;  /* 0x00c80000d324783b */ /* 0x000fe60000004200 */
[----:B------:R1:W-:Y:S02]  /*1a830*/  MUFU.EX2 R237, R0 ;  /* 0x0000000000ed7308 */ /* 0x0003e40000000800 */
[C---:B--2---:R-:W-:Y:S06]  /*1a840*/  HMMA.16816.F32 R108, R12.reuse, R60, RZ ;  /* 0x0000003c0c6c723c */ /* 0x044fec00000018ff */
[----:B------:R-:W-:Y:S01]  /*1a850*/  HMMA.16816.F32 R112, R12, R62, RZ ;  /* 0x0000003e0c70723c */ /* 0x000fe200000018ff */
[----:B-1----:R-:W-:-:S04]  /*1a860*/  FFMA.FTZ R0, R88, R2, -R4 ;  /* 0x0000000258007223 */ /* 0x002fc80000010804 */
[----:B------:R1:W2:Y:S02]  /*1a870*/  MUFU.EX2 R160, R0 ;  /* 0x0000000000a07308 */ /* 0x0002a40000000800 */
[-CC-:B-1----:R-:W-:Y:S01]  /*1a880*/  FFMA.FTZ R0, R89, R2.reuse, -R3.reuse ;  /* 0x0000000259007223 */ /* 0x182fe20000010803 */
[----:B--2---:R-:W-:Y:S01]  /*1a890*/  F2FP.F16.F32.PACK_AB R10, R160, R237 ;  /* 0x000000eda00a723e */ /* 0x004fe200000000ff */
[----:B------:R-:W-:Y:S01]  /*1a8a0*/  HMMA.16816.F32 R88, R12, R52, RZ ;  /* 0x000000340c58723c */ /* 0x000fe200000018ff */
[----:B------:R-:W1:Y:S03]  /*1a8b0*/  LDSM.16.MT88.4 R12, [R210+0x10800] ;  /* 0x01080000d20c783b */ /* 0x000e660000004200 */
[----:B------:R2:W3:Y:S02]  /*1a8c0*/  MUFU.EX2 R236, R0 ;  /* 0x0000000000ec7308 */ /* 0x0004e40000000800 */
[----:B--2---:R-:W-:Y:S01]  /*1a8d0*/  FFMA.FTZ R0, R138, R2, -R3 ;  /* 0x000000028a007223 */ /* 0x004fe20000010803 */
[----:B---3--:R-:W-:-:S02]  /*1a8e0*/  F2FP.F16.F32.PACK_AB R11, R236, R184 ;  /* 0x000000b8ec0b723e */ /* 0x008fc400000000ff */
[----:B------:R-:W-:-:S03]  /*1a8f0*/  MOV R138, R188 ;  /* 0x000000bc008a7202 */ /* 0x000fc60000000f00 */
[----:B------:R2:W-:Y:S02]  /*1a900*/  MUFU.EX2 R207, R0 ;  /* 0x0000000000cf7308 */ /* 0x0005e40000000800 */
[C---:B------:R-:W-:Y:S06]  /*1a910*/  HMMA.16816.F32 R132, R8.reuse, R20, R84 ;  /* 0x000000140884723c */ /* 0x040fec0000001854 */
[C---:B------:R-:W-:Y:S01]  /*1a920*/  HMMA.16816.F32 R128, R8.reuse, R22, R80 ;  /* 0x000000160880723c */ /* 0x040fe20000001850 */
[----:B------:R-:W3:Y:S05]  /*1a930*/  LDSM.16.MT88.4 R20, [R211+0x10800] ;  /* 0x01080000d314783b */ /* 0x000eea0000004200 */
[----:B------:R-:W-:Y:S01]  /*1a940*/  HMMA.16816.F32 R104, R8, R18, R44 ;  /* 0x000000120868723c */ /* 0x000fe2000000182c */
[----:B--2---:R-:W-:Y:S01]  /*1a950*/  FFMA.FTZ R0, R136, R2, -R3 ;  /* 0x0000000288007223 */ /* 0x004fe20000010803 */
[----:B------:R-:W-:-:S03]  /*1a960*/  MOV R136, R187 ;  /* 0x000000bb00887202 */ /* 0x000fc60000000f00 */
[----:B------:R2:W-:Y:S01]  /*1a970*/  MUFU.EX2 R206, R0 ;  /* 0x0000000000ce7308 */ /* 0x0005e20000000800 */
[C---:B-1----:R-:W-:Y:S06]  /*1a980*/  HMMA.16816.F32 R44, R8.reuse, R12, R96 ;  /* 0x0000000c082c723c */ /* 0x042fec0000001860 */
[C---:B------:R-:W-:Y:S01]  /*1a990*/  HMMA.16816.F32 R60, R8.reuse, R14, R100 ;  /* 0x0000000e083c723c */ /* 0x040fe20000001864 */
[----:B------:R-:W1:Y:S05]  /*1a9a0*/  LDSM.16.MT88.4 R12, [R212+0xd000] ;  /* 0x00d00000d40c783b */ /* 0x000e6a0000004200 */
[----:B------:R-:W-:Y:S01]  /*1a9b0*/  HMMA.16816.F32 R84, R8, R56, R72 ;  /* 0x000000380854723c */ /* 0x000fe20000001848 */
[----:B--2---:R-:W-:Y:S01]  /*1a9c0*/  FFMA.FTZ R0, R137, R2, -R3 ;  /* 0x0000000289007223 */ /* 0x004fe20000010803 */
[----:B------:R-:W-:-:S04]  /*1a9d0*/  MOV R137, R186 ;  /* 0x000000ba00897202 */ /* 0x000fc80000000f00 */
[C---:B------:R-:W-:Y:S01]  /*1a9e0*/  HMMA.16816.F32 R72, R8.reuse, R58, R32 ;  /* 0x0000003a0848723c */ /* 0x040fe20000001820 */
[----:B------:R-:W2:Y:S01]  /*1a9f0*/  LDSM.16.MT88.4 R32, [R209+0xd000] ;  /* 0x00d00000d120783b */ /* 0x000ea20000004200 */
[----:B------:R4:W-:Y:S04]  /*1aa00*/  MUFU.EX2 R204, R0 ;  /* 0x0000000000cc7308 */ /* 0x0009e80000000800 */
[C---:B------:R-:W-:Y:S01]  /*1aa10*/  HMMA.16816.F32 R120, R8.reuse, R16, R76 ;  /* 0x000000100878723c */ /* 0x040fe2000000184c */
[----:B------:R-:W5:Y:S05]  /*1aa20*/  LDSM.16.MT88.4 R16, [R210+0xd000] ;  /* 0x00d00000d210783b */ /* 0x000f6a0000004200 */
[C---:B------:R-:W-:Y:S06]  /*1aa30*/  HMMA.16816.F32 R56, R8.reuse, R38, R40 ;  /* 0x000000260838723c */ /* 0x040fec0000001828 */
[----:B------:R-:W-:Y:S01]  /*1aa40*/  HMMA.16816.F32 R40, R8, R24, R108 ;  /* 0x000000180828723c */ /* 0x000fe2000000186c */
[----:B----4-:R-:W-:Y:S01]  /*1aa50*/  FFMA.FTZ R0, R140, R2, -R4 ;  /* 0x000000028c007223 */ /* 0x010fe20000010804 */
[----:B------:R-:W-:-:S03]  /*1aa60*/  MOV R140, R185 ;  /* 0x000000b9008c7202 */ /* 0x000fc60000000f00 */
[----:B------:R4:W-:Y:S01]  /*1aa70*/  MUFU.EX2 R202, R0 ;  /* 0x0000000000ca7308 */ /* 0x0009e20000000800 */
[C---:B------:R-:W-:Y:S01]  /*1aa80*/  HMMA.16816.F32 R76, R8.reuse, R26, R112 ;  /* 0x0000001a084c723c */ /* 0x040fe20000001870 */
[----:B------:R-:W5:Y:S05]  /*1aa90*/  LDSM.16.MT88.4 R24, [R209+0x11000] ;  /* 0x01100000d118783b */ /* 0x000f6a0000004200 */
[C---:B------:R-:W-:Y:S06]  /*1aaa0*/  HMMA.16816.F32 R52, R8.reuse, R48, R88 ;  /* 0x000000300834723c */ /* 0x040fec0000001858 */
[----:B------:R-:W-:Y:S01]  /*1aab0*/  HMMA.16816.F32 R48, R8, R50, R92 ;  /* 0x000000320830723c */ /* 0x000fe2000000185c */
[----:B----4-:R-:W-:Y:S01]  /*1aac0*/  FFMA.FTZ R0, R141, R2, -R4 ;  /* 0x000000028d007223 */ /* 0x010fe20000010804 */
[----:B------:R-:W-:-:S04]  /*1aad0*/  MOV R141, R184 ;  /* 0x000000b8008d7202 */ /* 0x000fc80000000f00 */
[C---:B------:R-:W-:Y:S01]  /*1aae0*/  HMMA.16816.F32 R64, R8.reuse, R36, R64 ;  /* 0x000000240840723c */ /* 0x040fe20000001840 */
[----:B------:R-:W4:Y:S01]  /*1aaf0*/  LDSM.16.MT88.4 R36, [R211+0xd000] ;  /* 0x00d00000d324783b */ /* 0x000f220000004200 */
[----:B------:R1:W2:Y:S04]  /*1ab00*/  MUFU.EX2 R201, R0 ;  /* 0x0000000000c97308 */ /* 0x0002a80000000800 */
[C---:B---3--:R-:W-:Y:S06]  /*1ab10*/  HMMA.16816.F32 R80, R8.reuse, R20, R124 ;  /* 0x000000140850723c */ /* 0x048fec000000187c */
[----:B------:R-:W-:Y:S01]  /*1ab20*/  HMMA.16816.F32 R88, R8, R22, R116 ;  /* 0x000000160858723c */ /* 0x000fe20000001874 */
[----:B------:R-:W-:Y:S01]  /*1ab30*/  LDSM.16.MT88.4 R20, [R209+0xd800] ;  /* 0x00d80000d114783b */ /* 0x000fe20000004200 */
[----:B-1----:R-:W-:-:S05]  /*1ab40*/  FFMA.FTZ R0, R139, R2, -R4 ;  /* 0x000000028b007223 */ /* 0x002fca0000010804 */
[----:B--2---:R-:W-:Y:S02]  /*1ab50*/  F2FP.F16.F32.PACK_AB R8, R201, R202 ;  /* 0x000000cac908723e */ /* 0x004fe400000000ff */
[----:B------:R-:W-:Y:S01]  /*1ab60*/  F2FP.F16.F32.PACK_AB R9, R206, R207 ;  /* 0x000000cfce09723e */ /* 0x000fe200000000ff */
[----:B------:R1:W-:Y:S01]  /*1ab70*/  MUFU.EX2 R200, R0 ;  /* 0x0000000000c87308 */ /* 0x0003e20000000800 */
[----:B------:R-:W-:Y:S01]  /*1ab80*/  MOV R139, R160 ;  /* 0x000000a0008b7202 */ /* 0x000fe20000000f00 */
[----:B-1----:R-:W-:-:S06]  /*1ab90*/  FFMA.FTZ R0, R142, R2, -R4 ;  /* 0x000000028e007223 */ /* 0x002fcc0000010804 */
[----:B------:R1:W2:Y:S02]  /*1aba0*/  MUFU.EX2 R199, R0 ;  /* 0x0000000000c77308 */ /* 0x0002a40000000800 */
[----:B-1----:R-:W-:Y:S01]  /*1abb0*/  FFMA.FTZ R0, R143, R2, -R3 ;  /* 0x000000028f007223 */ /* 0x002fe20000010803 */
[----:B--2---:R-:W-:-:S05]  /*1abc0*/  F2FP.F16.F32.PACK_AB R10, R199, R200 ;  /* 0x000000c8c70a723e */ /* 0x004fca00000000ff */
[----:B------:R1:W2:Y:S02]  /*1abd0*/  MUFU.EX2 R198, R0 ;  /* 0x0000000000c67308 */ /* 0x0002a40000000800 */
[----:B-1----:R-:W-:Y:S01]  /*1abe0*/  FFMA.FTZ R0, R144, R2, -R3 ;  /* 0x0000000290007223 */ /* 0x002fe20000010803 */
[----:B--2---:R-:W-:-:S05]  /*1abf0*/  F2FP.F16.F32.PACK_AB R11, R198, R204 ;  /* 0x000000ccc60b723e */ /* 0x004fca00000000ff */
[----:B------:R1:W-:Y:S02]  /*1ac00*/  MUFU.EX2 R197, R0 ;  /* 0x0000000000c57308 */ /* 0x0003e40000000800 */
[C---:B------:R-:W-:Y:S06]  /*1ac10*/  HMMA.16816.F32 R112, R8.reuse, R12, R84 ;  /* 0x0000000c0870723c */ /* 0x040fec0000001854 */
[C---:B------:R-:W-:Y:S01]  /*1ac20*/  HMMA.16816.F32 R124, R8.reuse, R14, R72 ;  /* 0x0000000e087c723c */ /* 0x040fe20000001848 */
[----:B------:R-:W2:Y:S05]  /*1ac30*/  LDSM.16.MT88.4 R12, [R212+0x11000] ;  /* 0x01100000d40c783b */ /* 0x000eaa0000004200 */
[----:B------:R-:W-:Y:S01]  /*1ac40*/  HMMA.16816.F32 R96, R8, R32, R132 ;  /* 0x000000200860723c */ /* 0x000fe20000001884 */
[----:B-1----:R-:W-:-:S04]  /*1ac50*/  FFMA.FTZ R0, R145, R2, -R3 ;  /* 0x0000000291007223 */ /* 0x002fc80000010803 */
[----:B------:R1:W3:Y:S01]  /*1ac60*/  MUFU.EX2 R196, R0 ;  /* 0x0000000000c47308 */ /* 0x0002e20000000800 */
[C---:B------:R-:W-:Y:S01]  /*1ac70*/  HMMA.16816.F32 R100, R8.reuse, R34, R128 ;  /* 0x000000220864723c */ /* 0x040fe20000001880 */
[----:B------:R-:W3:Y:S05]  /*1ac80*/  LDSM.16.MT88.4 R32, [R210+0x11000] ;  /* 0x01100000d220783b */ /* 0x000eea0000004200 */
[C---:B-----5:R-:W-:Y:S06]  /*1ac90*/  HMMA.16816.F32 R120, R8.reuse, R16, R120 ;  /* 0x000000100878723c */ /* 0x060fec0000001878 */
[----:B------:R-:W-:Y:S01]  /*1aca0*/  HMMA.16816.F32 R104, R8, R18, R104 ;  /* 0x000000120868723c */ /* 0x000fe20000001868 */
[----:B------:R-:W5:Y:S01]  /*1acb0*/  LDSM.16.MT88.4 R16, [R211+0x11000] ;  /* 0x01100000d310783b */ /* 0x000f620000004200 */
[----:B-1----:R-:W-:-:S04]  /*1acc0*/  FFMA.FTZ R0, R146, R2, -R3 ;  /* 0x0000000292007223 */ /* 0x002fc80000010803 */
[C---:B------:R-:W-:Y:S01]  /*1acd0*/  HMMA.16816.F32 R92, R8.reuse, R24, R52 ;  /* 0x00000018085c723c */ /* 0x040fe20000001834 */
[----:B------:R1:W-:Y:S05]  /*1ace0*/  MUFU.EX2 R195, R0 ;  /* 0x0000000000c37308 */ /* 0x0003ea0000000800 */
[C---:B------:R-:W-:Y:S01]  /*1acf0*/  HMMA.16816.F32 R84, R8.reuse, R26, R48 ;  /* 0x0000001a0854723c */ /* 0x040fe20000001830 */
[----:B------:R-:W5:Y:S05]  /*1ad00*/  LDSM.16.MT88.4 R24, [R210+0xd800] ;  /* 0x00d80000d218783b */ /* 0x000f6a0000004200 */
[C---:B----4-:R-:W-:Y:S06]  /*1ad10*/  HMMA.16816.F32 R108, R8.reuse, R38, R56 ;  /* 0x00000026086c723c */ /* 0x050fec0000001838 */
[----:B--2---:R-:W-:Y:S01]  /*1ad20*/  HMMA.16816.F32 R56, R8, R12, R40 ;  /* 0x0000000c0838723c */ /* 0x004fe20000001828 */
[----:B-1----:R-:W-:-:S04]  /*1ad30*/  FFMA.FTZ R0, R150, R2, -R4 ;  /* 0x0000000296007223 */ /* 0x002fc80000010804 */
[----:B------:R1:W-:Y:S01]  /*1ad40*/  MUFU.EX2 R194, R0 ;  /* 0x0000000000c27308 */ /* 0x0003e20000000800 */
[----:B------:R-:W-:Y:S01]  /*1ad50*/  HMMA.16816.F32 R40, R8, R14, R76 ;  /* 0x0000000e0828723c */ /* 0x000fe2000000184c */
[----:B---3--:R-:W-:-:S05]  /*1ad60*/  F2FP.F16.F32.PACK_AB R13, R196, R197 ;  /* 0x000000c5c40d723e */ /* 0x008fca00000000ff */
[C---:B------:R-:W-:Y:S01]  /*1ad70*/  HMMA.16816.F32 R116, R8.reuse, R36, R64 ;  /* 0x000000240874723c */ /* 0x040fe20000001840 */
[----:B------:R-:W-:Y:S05]  /*1ad80*/  LDSM.16.MT88.4 R36, [R211+0xd800] ;  /* 0x00d80000d324783b */ /* 0x000fea0000004200 */
[----:B------:R-:W-:Y:S01]  /*1ad90*/  HMMA.16816.F32 R72, R8, R32, R44 ;  /* 0x000000200848723c */ /* 0x000fe2000000182c */
[----:B-1----:R-:W-:-:S05]  /*1ada0*/  FFMA.FTZ R0, R147, R2, -R4 ;  /* 0x0000000293007223 */ /* 0x002fca0000010804 */
[C---:B------:R-:W-:Y:S01]  /*1adb0*/  HMMA.16816.F32 R64, R8.reuse, R34, R60 ;  /* 0x000000220840723c */ /* 0x040fe2000000183c */
[----:B------:R-:W1:Y:S01]  /*1adc0*/  LDSM.16.MT88.4 R32, [R212+0xd800] ;  /* 0x00d80000d420783b */ /* 0x000e620000004200 */
[----:B------:R2:W3:Y:S04]  /*1add0*/  MUFU.EX2 R193, R0 ;  /* 0x0000000000c17308 */ /* 0x0004e80000000800 */
[C---:B-----5:R-:W-:Y:S06]  /*1ade0*/  HMMA.16816.F32 R48, R8.reuse, R16, R80 ;  /* 0x000000100830723c */ /* 0x060fec0000001850 */
[----:B------:R-:W-:Y:S01]  /*1adf0*/  HMMA.16816.F32 R44, R8, R18, R88 ;  /* 0x00000012082c723c */ /* 0x000fe20000001858 */
[----:B------:R-:W-:Y:S04]  /*1ae00*/  LDSM.16.MT88.4 R8, [R212+0x11800] ;  /* 0x01180000d408783b */ /* 0x000fe80000004200 */
[----:B------:R-:W-:Y:S01]  /*1ae10*/  LDSM.16.MT88.4 R16, [R210+0x11800] ;  /* 0x01180000d210783b */ /* 0x000fe20000004200 */
[----:B--2---:R-:W-:Y:S01]  /*1ae20*/  FFMA.FTZ R0, R148, R2, -R4 ;  /* 0x0000000294007223 */ /* 0x004fe20000010804 */
[----:B---3--:R-:W-:-:S03]  /*1ae30*/  F2FP.F16.F32.PACK_AB R12, R193, R194 ;  /* 0x000000c2c10c723e */ /* 0x008fc600000000ff */
[----:B------:R2:W-:Y:S02]  /*1ae40*/  MUFU.EX2 R191, R0 ;  /* 0x0000000000bf7308 */ /* 0x0005e40000000800 */
[----:B--2---:R-:W-:-:S06]  /*1ae50*/  FFMA.FTZ R0, R151, R2, -R4 ;  /* 0x0000000297007223 */ /* 0x004fcc0000010804 */
[----:B------:R2:W3:Y:S02]  /*1ae60*/  MUFU.EX2 R192, R0 ;  /* 0x0000000000c07308 */ /* 0x0004e40000000800 */
[----:B--2---:R-:W-:Y:S01]  /*1ae70*/  FFMA.FTZ R0, R149, R2, -R3 ;  /* 0x0000000295007223 */ /* 0x004fe20000010803 */
[----:B---3--:R-:W-:-:S05]  /*1ae80*/  F2FP.F16.F32.PACK_AB R14, R192, R191 ;  /* 0x000000bfc00e723e */ /* 0x008fca00000000ff */
[----:B------:R2:W3:Y:S02]  /*1ae90*/  MUFU.EX2 R190, R0 ;  /* 0x0000000000be7308 */ /* 0x0004e40000000800 */
[----:B--2---:R-:W-:Y:S01]  /*1aea0*/  FFMA.FTZ R0, R152, R2, -R3 ;  /* 0x0000000298007223 */ /* 0x004fe20000010803 */
[----:B---3--:R-:W-:-:S05]  /*1aeb0*/  F2FP.F16.F32.PACK_AB R15, R190, R195 ;  /* 0x000000c3be0f723e */ /* 0x008fca00000000ff */
[----:B------:R2:W-:Y:S02]  /*1aec0*/  MUFU.EX2 R189, R0 ;  /* 0x0000000000bd7308 */ /* 0x0005e40000000800 */
[C---:B------:R-:W-:Y:S06]  /*1aed0*/  HMMA.16816.F32 R60, R12.reuse, R20, R96 ;  /* 0x000000140c3c723c */ /* 0x040fec0000001860 */
[C---:B------:R-:W-:Y:S01]  /*1aee0*/  HMMA.16816.F32 R52, R12.reuse, R22, R100 ;  /* 0x000000160c34723c */ /* 0x040fe20000001864 */
[----:B------:R-:W3:Y:S05]  /*1aef0*/  LDSM.16.MT88.4 R20, [R209+0x11800] ;  /* 0x01180000d114783b */ /* 0x000eea0000004200 */
[----:B------:R-:W-:Y:S01]  /*1af00*/  HMMA.16816.F32 R88, R12, R24, R120 ;  /* 0x000000180c58723c */ /* 0x000fe20000001878 */
[----:B--2---:R-:W-:-:S04]  /*1af10*/  FFMA.FTZ R0, R153, R2, -R3 ;  /* 0x0000000299007223 */ /* 0x004fc80000010803 */
[----:B------:R2:W4:Y:S01]  /*1af20*/  MUFU.EX2 R188, R0 ;  /* 0x0000000000bc7308 */ /* 0x0005220000000800 */
[C---:B------:R-:W-:Y:S01]  /*1af30*/  HMMA.16816.F32 R104, R12.reuse, R26, R104 ;  /* 0x0000001a0c68723c */ /* 0x040fe20000001868 */
[----:B------:R-:W5:Y:S05]  /*1af40*/  LDSM.16.MT88.4 R24, [R211+0x11800] ;  /* 0x01180000d318783b */ /* 0x000f6a0000004200 */
[C---:B-1----:R-:W-:Y:S06]  /*1af50*/  HMMA.16816.F32 R112, R12.reuse, R32, R112 ;  /* 0x000000200c70723c */ /* 0x042fec0000001870 */
[----:B------:R-:W-:Y:S01]  /*1af60*/  HMMA.16816.F32 R124, R12, R34, R124 ;  /* 0x000000220c7c723c */ /* 0x000fe2000000187c */
[----:B------:R-:W1:Y:S01]  /*1af70*/  LDSM.16.MT88.4 R32, [R209+0xe000] ;  /* 0x00e00000d120783b */ /* 0x000e620000004200 */
[----:B--2---:R-:W-:-:S04]  /*1af80*/  FFMA.FTZ R0, R68, R2, -R3 ;  /* 0x0000000244007223 */ /* 0x004fc80000010803 */
[C---:B------:R-:W-:Y:S01]  /*1af90*/  HMMA.16816.F32 R132, R12.reuse, R36, R116 ;  /* 0x000000240c84723c */ /* 0x040fe20000001874 */
[----:B------:R2:W-:Y:S05]  /*1afa0*/  MUFU.EX2 R187, R0 ;  /* 0x0000000000bb7308 */ /* 0x0005ea0000000800 */
[C---:B------:R-:W-:Y:S01]  /*1afb0*/  HMMA.16816.F32 R116, R12.reuse, R38, R108 ;  /* 0x000000260c74723c */ /* 0x040fe2000000186c */
[----:B------:R-:W-:Y:S05]  /*1afc0*/  LDSM.16.MT88.4 R36, [R210+0xe000] ;  /* 0x00e00000d224783b */ /* 0x000fea0000004200 */
[C---:B---3--:R-:W-:Y:S06]  /*1afd0*/  HMMA.16816.F32 R128, R12.reuse, R20, R92 ;  /* 0x000000140c80723c */ /* 0x048fec000000185c */
[C---:B------:R-:W-:Y:S01]  /*1afe0*/  HMMA.16816.F32 R92, R12.reuse, R10, R40 ;  /* 0x0000000a0c5c723c */ /* 0x040fe20000001828 */
[-CC-:B--2---:R-:W-:Y:S01]  /*1aff0*/  FFMA.FTZ R0, R154, R2.reuse, -R4.reuse ;  /* 0x000000029a007223 */ /* 0x184fe20000010804 */
[----:B------:R-:W2:Y:S03]  /*1b000*/  LDSM.16.MT88.4 R40, [R212+0xe000] ;  /* 0x00e00000d428783b */ /* 0x000ea60000004200 */
[----:B------:R3:W-:Y:S01]  /*1b010*/  MUFU.EX2 R186, R0 ;  /* 0x0000000000ba7308 */ /* 0x0007e20000000800 */
[C---:B------:R-:W-:Y:S01]  /*1b020*/  HMMA.16816.F32 R120, R12.reuse, R22, R84 ;  /* 0x000000160c78723c */ /* 0x040fe20000001854 */
[----:B------:R-:W-:Y:S05]  /*1b030*/  LDSM.16.MT88.4 R20, [R209+0x12000] ;  /* 0x01200000d114783b */ /* 0x000fea0000004200 */
[C---:B-----5:R-:W-:Y:S06]  /*1b040*/  HMMA.16816.F32 R84, R12.reuse, R24, R48 ;  /* 0x000000180c54723c */ /* 0x060fec0000001830 */
[----:B------:R-:W-:Y:S01]  /*1b050*/  HMMA.16816.F32 R80, R12, R26, R44 ;  /* 0x0000001a0c50723c */ /* 0x000fe2000000182c */
[----:B------:R-:W5:Y:S01]  /*1b060*/  LDSM.16.MT88.4 R24, [R211+0xe000] ;  /* 0x00e00000d318783b */ /* 0x000f620000004200 */
[----:B---3--:R-:W-:-:S04]  /*1b070*/  FFMA.FTZ R0, R157, R2, -R4 ;  /* 0x000000029d007223 */ /* 0x008fc80000010804 */
[C---:B------:R-:W-:Y:S01]  /*1b080*/  HMMA.16816.F32 R96, R12.reuse, R8, R56 ;  /* 0x000000080c60723c */ /* 0x040fe20000001838 */
[----:B------:R3:W1:Y:S05]  /*1b090*/  MUFU.EX2 R185, R0 ;  /* 0x0000000000b97308 */ /* 0x00066a0000000800 */
[----:B------:R-:W-:Y:S01]  /*1b0a0*/  HMMA.16816.F32 R108, R12, R16, R72 ;  /* 0x000000100c6c723c */ /* 0x000fe20000001848 */
[----:B----4-:R-:W-:-:S05]  /*1b0b0*/  F2FP.F16.F32.PACK_AB R9, R188, R189 ;  /* 0x000000bdbc09723e */ /* 0x010fca00000000ff */
[----:B------:R-:W-:Y:S01]  /*1b0c0*/  HMMA.16816.F32 R100, R12, R18, R64 ;  /* 0x000000120c64723c */ /* 0x000fe20000001840 */
[----:B------:R-:W4:Y:S04]  /*1b0d0*/  LDSM.16.MT88.4 R16, [R210+0x12000] ;  /* 0x01200000d210783b */ /* 0x000f280000004200 */
[----:B------:R-:W4:Y:S01]  /*1b0e0*/  LDSM.16.MT88.4 R12, [R212+0x12000] ;  /* 0x01200000d40c783b */ /* 0x000f220000004200 */
[----:B---3--:R-:W-:Y:S01]  /*1b0f0*/  FFMA.FTZ R0, R158, R2, -R4 ;  /* 0x000000029e007223 */ /* 0x008fe20000010804 */
[----:B-1----:R-:W-:-:S03]  /*1b100*/  F2FP.F16.F32.PACK_AB R8, R185, R186 ;  /* 0x000000bab908723e */ /* 0x002fc600000000ff */
[----:B------:R1:W-:Y:S02]  /*1b110*/  MUFU.EX2 R184, R0 ;  /* 0x0000000000b87308 */ /* 0x0003e40000000800 */
[----:B-1----:R-:W-:-:S06]  /*1b120*/  FFMA.FTZ R0, R155, R2, -R4 ;  /* 0x000000029b007223 */ /* 0x002fcc0000010804 */
[----:B------:R1:W3:Y:S02]  /*1b130*/  MUFU.EX2 R160, R0 ;  /* 0x0000000000a07308 */ /* 0x0002e40000000800 */
[----:B-1----:R-:W-:Y:S01]  /*1b140*/  FFMA.FTZ R0, R156, R2, -R3 ;  /* 0x000000029c007223 */ /* 0x002fe20000010803 */
[----:B---3--:R-:W-:-:S05]  /*1b150*/  F2FP.F16.F32.PACK_AB R10, R160, R184 ;  /* 0x000000b8a00a723e */ /* 0x008fca00000000ff */
[----:B------:R1:W3:Y:S02]  /*1b160*/  MUFU.EX2 R158, R0 ;  /* 0x00000000009e7308 */ /* 0x0002e40000000800 */
[----:B-1----:R-:W-:Y:S01]  /*1b170*/  FFMA.FTZ R0, R159, R2, -R3 ;  /* 0x000000029f007223 */ /* 0x002fe20000010803 */
[----:B---3--:R-:W-:Y:S02]  /*1b180*/  F2FP.F16.F32.PACK_AB R11, R158, R187 ;  /* 0x000000bb9e0b723e */ /* 0x008fe400000000ff */
[----:B------:R-:W-:-:S03]  /*1b190*/  MOV R159, R139 ;  /* 0x0000008b009f7202 */ /* 0x000fc60000000f00 */
[----:B------:R1:W-:Y:S02]  /*1b1a0*/  MUFU.EX2 R157, R0 ;  /* 0x00000000009d7308 */ /* 0x0003e40000000800 */
[C---:B------:R-:W-:Y:S06]  /*1b1b0*/  HMMA.16816.F32 R76, R8.reuse, R32, R60 ;  /* 0x00000020084c723c */ /* 0x040fec000000183c */
[C---:B------:R-:W-:Y:S01]  /*1b1c0*/  HMMA.16816.F32 R52, R8.reuse, R34, R52 ;  /* 0x000000220834723c */ /* 0x040fe20000001834 */
[----:B------:R-:W3:Y:S05]  /*1b1d0*/  LDSM.16.MT88.4 R32, [R211+0x12000] ;  /* 0x01200000d320783b */ /* 0x000eea0000004200 */
[----:B--2---:R-:W-:Y:S01]  /*1b1e0*/  HMMA.16816.F32 R56, R8, R40, R112 ;  /* 0x000000280838723c */ /* 0x004fe20000001870 */
[----:B-1----:R-:W-:Y:S01]  /*1b1f0*/  FFMA.FTZ R0, R161, R2, -R3 ;  /* 0x00000002a1007223 */ /* 0x002fe20000010803 */
[----:B------:R-:W-:-:S03]  /*1b200*/  MOV R161, R141 ;  /* 0x0000008d00a17202 */ /* 0x000fc60000000f00 */
[----:B------:R1:W2:Y:S01]  /*1b210*/  MUFU.EX2 R156, R0 ;  /* 0x00000000009c7308 */ /* 0x0002a20000000800 */
[C---:B------:R-:W-:Y:S01]  /*1b220*/  HMMA.16816.F32 R48, R8.reuse, R42, R124 ;  /* 0x0000002a0830723c */ /* 0x040fe2000000187c */
[----:B------:R-:W3:Y:S05]  /*1b230*/  LDSM.16.MT88.4 R40, [R210+0xe800] ;  /* 0x00e80000d228783b */ /* 0x000eea0000004200 */
[C---:B------:R-:W-:Y:S06]  /*1b240*/  HMMA.16816.F32 R60, R8.reuse, R36, R88 ;  /* 0x00000024083c723c */ /* 0x040fec0000001858 */
[----:B------:R-:W-:Y:S01]  /*1b250*/  HMMA.16816.F32 R44, R8, R38, R104 ;  /* 0x00000026082c723c */ /* 0x000fe20000001868 */
[----:B------:R-:W3:Y:S01]  /*1b260*/  LDSM.16.MT88.4 R36, [R209+0xe800] ;  /* 0x00e80000d124783b */ /* 0x000ee20000004200 */
[----:B-1----:R-:W-:Y:S01]  /*1b270*/  FFMA.FTZ R0, R162, R2, -R3 ;  /* 0x00000002a2007223 */ /* 0x002fe20000010803 */
[----:B------:R-:W-:-:S03]  /*1b280*/  MOV R162, R140 ;  /* 0x0000008c00a27202 */ /* 0x000fc60000000f00 */
[C---:B-----5:R-:W-:Y:S01]  /*1b290*/  HMMA.16816.F32 R72, R8.reuse, R24, R132 ;  /* 0x000000180848723c */ /* 0x060fe20000001884 */
[----:B------:R1:W-:Y:S05]  /*1b2a0*/  MUFU.EX2 R155, R0 ;  /* 0x00000000009b7308 */ /* 0x0003ea0000000800 */
[----:B------:R-:W-:Y:S01]  /*1b2b0*/  HMMA.16816.F32 R64, R8, R26, R116 ;  /* 0x0000001a0840723c */ /* 0x000fe20000001874 */
[----:B------:R-:W5:Y:S01]  /*1b2c0*/  LDSM.16.MT88.4 R24, [R212+0xe800] ;  /* 0x00e80000d418783b */ /* 0x000f620000004200 */
[----:B------:R-:W-:Y:S02]  /*1b2d0*/  MOV R133, R31 ;  /* 0x0000001f00857202 */ /* 0x000fe40000000f00 */
[----:B------:R-:W-:-:S02]  /*1b2e0*/  MOV R132, R30 ;  /* 0x0000001e00847202 */ /* 0x000fc40000000f00 */
[----:B------:R-:W-:Y:S01]  /*1b2f0*/  HMMA.16816.F32 R116, R8, R20, R128 ;  /* 0x000000140874723c */ /* 0x000fe20000001880 */
[----:B------:R-:W-:Y:S02]  /*1b300*/  MOV R134, R250 ;  /* 0x000000fa00867202 */ /* 0x000fe40000000f00 */
[----:B------:R-:W-:-:S03]  /*1b310*/  MOV R135, R251 ;  /* 0x000000fb00877202 */ /* 0x000fc60000000f00 */
[C---:B------:R-:W-:Y:S01]  /*1b320*/  HMMA.16816.F32 R128, R8.reuse, R22, R120 ;  /* 0x000000160880723c */ /* 0x040fe20000001878 */
[-CC-:B-1----:R-:W-:Y:S01]  /*1b330*/  FFMA.FTZ R0, R164, R2.reuse, -R4.reuse ;  /* 0x00000002a4007223 */ /* 0x182fe20000010804 */
[----:B------:R-:W-:Y:S01]  /*1b340*/  LDSM.16.MT88.4 R20, [R210+0xf000] ;  /* 0x00f00000d214783b */ /* 0x000fe20000004200 */
[----:B------:R-:W-:Y:S02]  /*1b350*/  MOV R164, R137 ;  /* 0x0000008900a47202 */ /* 0x000fe40000000f00 */
[----:B------:R1:W-:Y:S01]  /*1b360*/  MUFU.EX2 R154, R0 ;  /* 0x00000000009a7308 */ /* 0x0003e20000000800 */
[C---:B----4-:R-:W-:Y:S06]  /*1b370*/  HMMA.16816.F32 R120, R8.reuse, R16, R108 ;  /* 0x000000100878723c */ /* 0x050fec000000186c */
[C---:B------:R-:W-:Y:S06]  /*1b380*/  HMMA.16816.F32 R124, R8.reuse, R12, R96 ;  /* 0x0000000c087c723c */ /* 0x040fec0000001860 */
[----:B------:R-:W-:Y:S01]  /*1b390*/  HMMA.16816.F32 R108, R8, R14, R92 ;  /* 0x0000000e086c723c */ /* 0x000fe2000000185c */
[----:B--2---:R-:W-:Y:S01]  /*1b3a0*/  F2FP.F16.F32.PACK_AB R13, R156, R157 ;  /* 0x0000009d9c0d723e */ /* 0x004fe200000000ff */
[----:B-1----:R-:W-:Y:S01]  /*1b3b0*/  FFMA.FTZ R0, R165, R2, -R4 ;  /* 0x00000002a5007223 */ /* 0x002fe20000010804 */
[----:B------:R-:W-:-:S03]  /*1b3c0*/  MOV R165, R136 ;  /* 0x0000008800a57202 */ /* 0x000fc60000000f00 */
[C---:B------:R-:W-:Y:S01]  /*1b3d0*/  HMMA.16816.F32 R112, R8.reuse, R18, R100 ;  /* 0x000000120870723c */ /* 0x040fe20000001864 */
[----:B------:R-:W-:Y:S01]  /*1b3e0*/  LDSM.16.MT88.4 R16, [R211+0xe800] ;  /* 0x00e80000d310783b */ /* 0x000fe20000004200 */
[----:B------:R1:W2:Y:S04]  /*1b3f0*/  MUFU.EX2 R153, R0 ;  /* 0x0000000000997308 */ /* 0x0002a80000000800 */
[C---:B---3--:R-:W-:Y:S06]  /*1b400*/  HMMA.16816.F32 R100, R8.reuse, R32, R84 ;  /* 0x000000200864723c */ /* 0x048fec0000001854 */
[----:B------:R-:W-:Y:S01]  /*1b410*/  HMMA.16816.F32 R104, R8, R34, R80 ;  /* 0x000000220868723c */ /* 0x000fe20000001850 */
[----:B------:R-:W3:Y:S04]  /*1b420*/  LDSM.16.MT88.4 R8, [R209+0x12800] ;  /* 0x01280000d108783b */ /* 0x000ee80000004200 */
[----:B------:R-:W-:Y:S01]  /*1b430*/  LDSM.16.MT88.4 R32, [R210+0x12800] ;  /* 0x01280000d220783b */ /* 0x000fe20000004200 */
[----:B-1----:R-:W-:Y:S01]  /*1b440*/  FFMA.FTZ R0, R163, R2, -R4 ;  /* 0x00000002a3007223 */ /* 0x002fe20000010804 */
[----:B--2---:R-:W-:-:S02]  /*1b450*/  F2FP.F16.F32.PACK_AB R12, R153, R154 ;  /* 0x0000009a990c723e */ /* 0x004fc400000000ff */
[----:B------:R-:W-:Y:S01]  /*1b460*/  MOV R163, R138 ;  /* 0x0000008a00a37202 */ /* 0x000fe20000000f00 */
[----:B------:R1:W-:Y:S02]  /*1b470*/  MUFU.EX2 R152, R0 ;  /* 0x0000000000987308 */ /* 0x0003e40000000800 */
[----:B-1----:R-:W-:Y:S01]  /*1b480*/  FFMA.FTZ R0, R166, R2, -R4 ;  /* 0x00000002a6007223 */ /* 0x002fe20000010804 */
[----:B------:R-:W-:-:S05]  /*1b490*/  MOV R166, R7 ;  /* 0x0000000700a67202 */ /* 0x000fca0000000f00 */
[----:B------:R1:W2:Y:S02]  /*1b4a0*/  MUFU.EX2 R151, R0 ;  /* 0x0000000000977308 */ /* 0x0002a40000000800 */
[----:B-1----:R-:W-:Y:S01]  /*1b4b0*/  FFMA.FTZ R0, R167, R2, -R3 ;  /* 0x00000002a7007223 */ /* 0x002fe20000010803 */
[----:B--2---:R-:W-:-:S05]  /*1b4c0*/  F2FP.F16.F32.PACK_AB R14, R151, R152 ;  /* 0x00000098970e723e */ /* 0x004fca00000000ff */
[----:B------:R1:W2:Y:S02]  /*1b4d0*/  MUFU.EX2 R150, R0 ;  /* 0x0000000000967308 */ /* 0x0002a40000000800 */
[----:B-1----:R-:W-:Y:S01]  /*1b4e0*/  FFMA.FTZ R0, R168, R2, -R3 ;  /* 0x00000002a8007223 */ /* 0x002fe20000010803 */
[----:B--2---:R-:W-:-:S05]  /*1b4f0*/  F2FP.F16.F32.PACK_AB R15, R150, R155 ;  /* 0x0000009b960f723e */ /* 0x004fca00000000ff */
[----:B------:R1:W-:Y:S02]  /*1b500*/  MUFU.EX2 R149, R0 ;  /* 0x0000000000957308 */ /* 0x0003e40000000800 */
[C---:B------:R-:W-:Y:S01]  /*1b510*/  HMMA.16816.F32 R92, R12.reuse, R42, R44 ;  /* 0x0000002a0c5c723c */ /* 0x040fe2000000182c */
[----:B------:R-:W2:Y:S05]  /*1b520*/  LDSM.16.MT88.4 R44, [R211+0x12800] ;  /* 0x01280000d32c783b */ /* 0x000eaa0000004200 */
[C---:B------:R-:W-:Y:S06]  /*1b530*/  HMMA.16816.F32 R80, R12.reuse, R36, R76 ;  /* 0x000000240c50723c */ /* 0x040fec000000184c */
[C---:B------:R-:W-:Y:S01]  /*1b540*/  HMMA.16816.F32 R88, R12.reuse, R38, R52 ;  /* 0x000000260c58723c */ /* 0x040fe20000001834 */
[-CC-:B-1----:R-:W-:Y:S01]  /*1b550*/  FFMA.FTZ R0, R169, R2.reuse, -R3.reuse ;  /* 0x00000002a9007223 */ /* 0x182fe20000010803 */
[----:B------:R-:W1:Y:S03]  /*1b560*/  LDSM.16.MT88.4 R36, [R212+0x12800] ;  /* 0x01280000d424783b */ /* 0x000e660000004200 */
[----:B------:R4:W2:Y:S01]  /*1b570*/  MUFU.EX2 R148, R0 ;  /* 0x0000000000947308 */ /* 0x0008a20000000800 */
[C---:B-----5:R-:W-:Y:S06]  /*1b580*/  HMMA.16816.F32 R84, R12.reuse, R24, R56 ;  /* 0x000000180c54723c */ /* 0x060fec0000001838 */
[C---:B------:R-:W-:Y:S01]  /*1b590*/  HMMA.16816.F32 R76, R12.reuse, R26, R48 ;  /* 0x0000001a0c4c723c */ /* 0x040fe20000001830 */
[----:B------:R-:W5:Y:S05]  /*1b5a0*/  LDSM.16.MT88.4 R24, [R209+0xf000] ;  /* 0x00f00000d118783b */ /* 0x000f6a0000004200 */
[----:B------:R-:W-:Y:S01]  /*1b5b0*/  HMMA.16816.F32 R96, R12, R40, R60 ;  /* 0x000000280c60723c */ /* 0x000fe2000000183c */
[----:B------:R-:W5:Y:S01]  /*1b5c0*/  LDSM.16.MT88.4 R40, [R212+0xf000] ;  /* 0x00f00000d428783b */ /* 0x000f620000004200 */
[----:B----4-:R-:W-:-:S04]  /*1b5d0*/  FFMA.FTZ R0, R170, R2, -R3 ;  /* 0x00000002aa007223 */ /* 0x010fc80000010803 */
[C---:B---3--:R-:W-:Y:S01]  /*1b5e0*/  HMMA.16816.F32 R60, R12.reuse, R8, R116 ;  /* 0x000000080c3c723c */ /* 0x048fe20000001874 */
[----:B------:R3:W-:Y:S05]  /*1b5f0*/  MUFU.EX2 R147, R0 ;  /* 0x0000000000937308 */ /* 0x0007ea0000000800 */
[----:B------:R-:W-:Y:S01]  /*1b600*/  HMMA.16816.F32 R48, R12, R10, R128 ;  /* 0x0000000a0c30723c */ /* 0x000fe20000001880 */
[----:B--2---:R-:W-:-:S05]  /*1b610*/  F2FP.F16.F32.PACK_AB R9, R148, R149 ;  /* 0x000000959409723e */ /* 0x004fca00000000ff */
[C---:B------:R-:W-:Y:S06]  /*1b620*/  HMMA.16816.F32 R52, R12.reuse, R18, R64 ;  /* 0x000000120c34723c */ /* 0x040fec0000001840 */
[C---:B------:R-:W-:Y:S01]  /*1b630*/  HMMA.16816.F32 R64, R12.reuse, R44, R100 ;  /* 0x0000002c0c40723c */ /* 0x040fe20000001864 */
[-CC-:B---3--:R-:W-:Y:S01]  /*1b640*/  FFMA.FTZ R0, R173, R2.reuse, -R4.reuse ;  /* 0x00000002ad007223 */ /* 0x188fe20000010804 */
[----:B------:R-:W-:Y:S03]  /*1b650*/  LDSM.16.MT88.4 R100, [R211+0xf800] ;  /* 0x00f80000d364783b */ /* 0x000fe60000004200 */
[----:B------:R2:W-:Y:S01]  /*1b660*/  MUFU.EX2 R146, R0 ;  /* 0x0000000000927308 */ /* 0x0005e20000000800 */
[C---:B------:R-:W-:Y:S01]  /*1b670*/  HMMA.16816.F32 R72, R12.reuse, R16, R72 ;  /* 0x000000100c48723c */ /* 0x040fe20000001848 */
[----:B------:R-:W3:Y:S05]  /*1b680*/  LDSM.16.MT88.4 R16, [R211+0xf000] ;  /* 0x00f00000d310783b */ /* 0x000eea0000004200 */
[C---:B------:R-:W-:Y:S06]  /*1b690*/  HMMA.16816.F32 R44, R12.reuse, R46, R104 ;  /* 0x0000002e0c2c723c */ /* 0x040fec0000001868 */
[----:B-1----:R-:W-:Y:S01]  /*1b6a0*/  HMMA.16816.F32 R116, R12, R36, R124 ;  /* 0x000000240c74723c */ /* 0x002fe2000000187c */
[----:B------:R-:W-:Y:S01]  /*1b6b0*/  LDSM.16.MT88.4 R124, [R210+0x13800] ;  /* 0x01380000d27c783b */ /* 0x000fe20000004200 */
[----:B--2---:R-:W-:-:S04]  /*1b6c0*/  FFMA.FTZ R0, R171, R2, -R4 ;  /* 0x00000002ab007223 */ /* 0x004fc80000010804 */
[C---:B------:R-:W-:Y:S01]  /*1b6d0*/  HMMA.16816.F32 R120, R12.reuse, R32, R120 ;  /* 0x000000200c78723c */ /* 0x040fe20000001878 */
[----:B------:R1:W2:Y:S05]  /*1b6e0*/  MUFU.EX2 R145, R0 ;  /* 0x0000000000917308 */ /* 0x0002aa0000000800 */
[C---:B------:R-:W-:Y:S01]  /*1b6f0*/  HMMA.16816.F32 R56, R12.reuse, R34, R112 ;  /* 0x000000220c38723c */ /* 0x040fe20000001870 */
[----:B------:R-:W-:Y:S05]  /*1b700*/  LDSM.16.MT88.4 R32, [R209+0x13000] ;  /* 0x01300000d120783b */ /* 0x000fea0000004200 */
[----:B------:R-:W-:Y:S01]  /*1b710*/  HMMA.16816.F32 R36, R12, R38, R108 ;  /* 0x000000260c24723c */ /* 0x000fe2000000186c */
[----:B------:R-:W-:Y:S04]  /*1b720*/  LDSM.16.MT88.4 R12, [R211+0x13000] ;  /* 0x01300000d30c783b */ /* 0x000fe80000004200 */
[----:B------:R-:W-:Y:S01]  /*1b730*/  LDSM.16.MT88.4 R108, [R209+0x13800] ;  /* 0x01380000d16c783b */ /* 0x000fe20000004200 */
[----:B-1----:R-:W-:Y:S01]  /*1b740*/  FFMA.FTZ R0, R172, R2, -R4 ;  /* 0x00000002ac007223 */ /* 0x002fe20000010804 */
[----:B--2---:R-:W-:-:S03]  /*1b750*/  F2FP.F16.F32.PACK_AB R8, R145, R146 ;  /* 0x000000929108723e */ /* 0x004fc600000000ff */
[----:B------:R1:W-:Y:S02]  /*1b760*/  MUFU.EX2 R144, R0 ;  /* 0x0000000000907308 */ /* 0x0003e40000000800 */
        /* <DEDUP_REMOVED lines=10> */
[----:B------:R-:W2:Y:S04]  /*1b810*/  LDSM.16.MT88.4 R20, [R210+0x13000] ;  /* 0x01300000d214783b */ /* 0x000ea80000004200 */
[----:B------:R-:W-:Y:S01]  /*1b820*/  LDSM.16.MT88.4 R92, [R212+0xf800] ;  /* 0x00f80000d45c783b */ /* 0x000fe20000004200 */
[----:B-----5:R-:W-:Y:S01]  /*1b830*/  HMMA.16816.F32 R80, R8, R24, R80 ;  /* 0x000000180850723c */ /* 0x020fe20000001850 */
[----:B-1----:R-:W-:-:S04]  /*1b840*/  FFMA.FTZ R0, R177, R2, -R3 ;  /* 0x00000002b1007223 */ /* 0x002fc80000010803 */
[----:B------:R1:W4:Y:S01]  /*1b850*/  MUFU.EX2 R140, R0 ;  /* 0x00000000008c7308 */ /* 0x0003220000000800 */
[C---:B------:R-:W-:Y:S01]  /*1b860*/  HMMA.16816.F32 R88, R8.reuse, R26, R88 ;  /* 0x0000001a0858723c */ /* 0x040fe20000001858 */
[----:B------:R-:W5:Y:S05]  /*1b870*/  LDSM.16.MT88.4 R24, [R212+0x13000] ;  /* 0x01300000d418783b */ /* 0x000f6a0000004200 */
[C---:B------:R-:W-:Y:S01]  /*1b880*/  HMMA.16816.F32 R112, R8.reuse, R40, R84 ;  /* 0x000000280870723c */ /* 0x040fe20000001854 */
[----:B------:R-:W-:Y:S05]  /*1b890*/  LDSM.16.MT88.4 R84, [R210+0xf800] ;  /* 0x00f80000d254783b */ /* 0x000fea0000004200 */
[----:B------:R-:W-:Y:S01]  /*1b8a0*/  HMMA.16816.F32 R40, R8, R42, R76 ;  /* 0x0000002a0828723c */ /* 0x000fe2000000184c */
[----:B------:R-:W5:Y:S01]  /*1b8b0*/  LDSM.16.MT88.4 R76, [R209+0xf800] ;  /* 0x00f80000d14c783b */ /* 0x000f620000004200 */
[----:B-1----:R-:W-:Y:S01]  /*1b8c0*/  FFMA.FTZ R0, R178, R2, -R3 ;  /* 0x00000002b2007223 */ /* 0x002fe20000010803 */
[----:B----4-:R-:W-:-:S03]  /*1b8d0*/  F2FP.F16.F32.PACK_AB R137, R140, R141 ;  /* 0x0000008d8c89723e */ /* 0x010fc600000000ff */
[C---:B---3--:R-:W-:Y:S01]  /*1b8e0*/  HMMA.16816.F32 R72, R8.reuse, R16, R72 ;  /* 0x000000100848723c */ /* 0x048fe20000001848 */
[----:B------:R1:W-:Y:S05]  /*1b8f0*/  MUFU.EX2 R68, R0 ;  /* 0x0000000000447308 */ /* 0x0003ea0000000800 */
[C---:B------:R-:W-:Y:S06]  /*1b900*/  HMMA.16816.F32 R52, R8.reuse, R18, R52 ;  /* 0x000000120834723c */ /* 0x040fec0000001834 */
[C---:B--2---:R-:W-:Y:S06]  /*1b910*/  HMMA.16816.F32 R16, R8.reuse, R20, R120 ;  /* 0x000000140810723c */ /* 0x044fec0000001878 */
[----:B------:R-:W-:Y:S01]  /*1b920*/  HMMA.16816.F32 R60, R8, R32, R60 ;  /* 0x00000020083c723c */ /* 0x000fe2000000183c */
[----:B-1----:R-:W-:-:S04]  /*1b930*/  FFMA.FTZ R0, R179, R2, -R4 ;  /* 0x00000002b3007223 */ /* 0x002fc80000010804 */
[----:B------:R1:W-:Y:S01]  /*1b940*/  MUFU.EX2 R31, R0 ;  /* 0x00000000001f7308 */ /* 0x0003e20000000800 */
[C---:B------:R-:W-:Y:S06]  /*1b950*/  HMMA.16816.F32 R48, R8.reuse, R34, R48 ;  /* 0x000000220830723c */ /* 0x040fec0000001830 */
[C---:B------:R-:W-:Y:S06]  /*1b960*/  HMMA.16816.F32 R56, R8.reuse, R22, R56 ;  /* 0x000000160838723c */ /* 0x040fec0000001838 */
[----:B-----5:R-:W-:Y:S01]  /*1b970*/  HMMA.16816.F32 R120, R8, R24, R116 ;  /* 0x000000180878723c */ /* 0x020fe20000001874 */
[----:B-1----:R-:W-:-:S05]  /*1b980*/  FFMA.FTZ R0, R181, R2, -R4 ;  /* 0x00000002b5007223 */ /* 0x002fca0000010804 */
[C---:B------:R-:W-:Y:S01]  /*1b990*/  HMMA.16816.F32 R36, R8.reuse, R26, R36 ;  /* 0x0000001a0824723c */ /* 0x040fe20000001824 */
[----:B------:R1:W2:Y:S05]  /*1b9a0*/  MUFU.EX2 R30, R0 ;  /* 0x00000000001e7308 */ /* 0x0002aa0000000800 */
[C---:B------:R-:W-:Y:S06]  /*1b9b0*/  HMMA.16816.F32 R64, R8.reuse, R12, R64 ;  /* 0x0000000c0840723c */ /* 0x040fec0000001840 */
[----:B------:R-:W-:Y:S01]  /*1b9c0*/  HMMA.16816.F32 R44, R8, R14, R44 ;  /* 0x0000000e082c723c */ /* 0x000fe2000000182c */
[----:B------:R-:W-:Y:S01]  /*1b9d0*/  LDSM.16.MT88.4 R8, [R211+0x13800] ;  /* 0x01380000d308783b */ /* 0x000fe20000004200 */
[----:B-1----:R-:W-:Y:S01]  /*1b9e0*/  FFMA.FTZ R0, R180, R2, -R4 ;  /* 0x00000002b4007223 */ /* 0x002fe20000010804 */
[----:B--2---:R-:W-:-:S03]  /*1b9f0*/  F2FP.F16.F32.PACK_AB R136, R30, R31 ;  /* 0x0000001f1e88723e */ /* 0x004fc600000000ff */
[----:B------:R1:W-:Y:S02]  /*1ba00*/  MUFU.EX2 R7, R0 ;  /* 0x0000000000077308 */ /* 0x0003e40000000800 */
[-C--:B-1----:R-:W-:Y:S01]  /*1ba10*/  FFMA.FTZ R0, R182, R2.reuse, -R4 ;  /* 0x00000002b6007223 */ /* 0x082fe20000010804 */
[----:B------:R-:W-:-:S05]  /*1ba20*/  FFMA.FTZ R2, R183, R2, -R3 ;  /* 0x00000002b7027223 */ /* 0x000fca0000010803 */
[----:B------:R1:W2:Y:S08]  /*1ba30*/  MUFU.EX2 R251, R0 ;  /* 0x0000000000fb7308 */ /* 0x0002b00000000800 */
[----:B------:R3:W4:Y:S01]  /*1ba40*/  MUFU.EX2 R250, R2 ;  /* 0x0000000200fa7308 */ /* 0x0007220000000800 */
[----:B-1----:R-:W-:Y:S01]  /*1ba50*/  FADD.FTZ R0, R133, R132 ;  /* 0x0000008485007221 */ /* 0x002fe20000010000 */
[----:B--2---:R-:W-:-:S03]  /*1ba60*/  F2FP.F16.F32.PACK_AB R138, R251, R7 ;  /* 0x00000007fb8a723e */ /* 0x004fc600000000ff */
[----:B------:R-:W-:Y:S01]  /*1ba70*/  FADD.FTZ R0, R135, R0 ;  /* 0x0000000087007221 */ /* 0x000fe20000010000 */
[----:B---3--:R-:W-:-:S03]  /*1ba80*/  FADD.FTZ R2, R134, R252 ;  /* 0x000000fc86027221 */ /* 0x008fc60000010000 */
[----:B------:R-:W-:Y:S01]  /*1ba90*/  FADD.FTZ R0, R163, R0 ;  /* 0x00000000a3007221 */ /* 0x000fe20000010000 */
[----:B------:R-:W1:Y:S01]  /*1baa0*/  LDSM.16.MT88.4 R132, [R212+0x13800] ;  /* 0x01380000d484783b */ /* 0x000e620000004200 */
[----:B----4-:R-:W-:Y:S01]  /*1bab0*/  F2FP.F16.F32.PACK_AB R139, R250, R68 ;  /* 0x00000044fa8b723e */ /* 0x010fe200000000ff */
[----:B------:R-:W-:Y:S01]  /*1bac0*/  FADD.FTZ R2, R166, R2 ;  /* 0x00000002a6027221 */ /* 0x000fe20000010000 */
[----:B------:R-:W-:-:S03]  /*1bad0*/  FADD.FTZ R0, R164, R0 ;  /* 0x00000000a4007221 */ /* 0x000fc60000010000 */
[----:B------:R-:W-:Y:S01]  /*1bae0*/  FADD.FTZ R2, R165, R2 ;  /* 0x00000002a5027221 */ /* 0x000fe20000010000 */
[----:B------:R-:W-:Y:S01]  /*1baf0*/  FADD.FTZ R0, R162, R0 ;  /* 0x00000000a2007221 */ /* 0x000fe20000010000 */
[----:B------:R-:W-:Y:S02]  /*1bb00*/  HMMA.16816.F32 R80, R136, R76, R80 ;  /* 0x0000004c8850723c */ /* 0x000fe40000001850 */
        /* <DEDUP_REMOVED lines=39> */
[----:B-1----:R-:W-:Y:S02]  /*1bd80*/  HMMA.16816.F32 R120, R136, R132, R120 ;  /* 0x000000848878723c */ /* 0x002fe40000001878 */
        /* <DEDUP_REMOVED lines=23> */
[----:B------:R-:W-:Y:S01]  /*1bf00*/  HMMA.16816.F32 R132, R136, R134, R36 ;  /* 0x000000868884723c */ /* 0x000fe20000001824 */
[----:B------:R-:W-:Y:S02]  /*1bf10*/  FADD.FTZ R250, R250, R0 ;  /* 0x00000000fafa7221 */ /* 0x000fe40000010000 */
[----:B------:R-:W-:-:S03]  /*1bf20*/  FADD.FTZ R2, R7, R2 ;  /* 0x0000000207027221 */ /* 0x000fc60000010000 */
[----:B------:R-:W-:Y:S01]  /*1bf30*/  HMMA.16816.F32 R128, R136, R8, R64 ;  /* 0x000000088880723c */ /* 0x000fe20000001840 */
[----:B------:R-:W-:-:S05]  /*1bf40*/  FADD.FTZ R251, R251, R2 ;  /* 0x00000002fbfb7221 */ /* 0x000fca0000010000 */
[----:B------:R-:W-:Y:S01]  /*1bf50*/  HMMA.16816.F32 R136, R136, R10, R44 ;  /* 0x0000000a8888723c */ /* 0x000fe2000000182c */
[----:B------:R-:W-:-:S08]  /*1bf60*/  NOP ;  /* 0x0000000000007918 */ /* 0x000fd00000000000 */
[----:B------:R-:W-:-:S15]  /*1bf70*/  @!P1 BRA `(.L_x_3509) ;  /* 0x0000006400089947 */ /* 0x000fde0003800000 */
[----:B------:R-:W2:Y:S01]  /*1bf80*/  LDL R252, [R1+0x4] ;  /* 0x0000040001fc7983 */ /* 0x000ea20000100800 */
[----:B------:R-:W-:-:S04]  /*1bf90*/  DEPBAR.LE SB0, 0x0 ;  /* 0x000080000000791a */ /* 0x000fc80000000000 */
[----:B------:R-:W-:Y:S05]  /*1bfa0*/  WARPSYNC.ALL ;  /* 0x0000000000007948 */ /* 0x000fea0003800000 */
[----:B------:R-:W-:Y:S01]  /*1bfb0*/  BSSY B0, `(.L_x_3510) ;  /* 0x0000045000007945 */ /* 0x000fe20003800000 */
[----:B------:R-:W-:Y:S01]  /*1bfc0*/  BAR.SYNC.DEFER_BLOCKING 0x0 ;  /* 0x0000000000007b1d */ /* 0x000fe20000010000 */
[----:B--2---:R-:W-:-:S05]  /*1bfd0*/  IADD3 R246, R252, -0x2, RZ ;  /* 0xfffffffefcf67810 */ /* 0x004fca0007ffe0ff */
        /* <DEDUP_REMOVED lines=8> */
[----:B------:R-:W-:-:S04]  /*1c060*/  LOP3.LUT R10, R10, R2, RZ, 0x3c, !PT ;  /* 0x000000020a0a7212 */ /* 0x000fc800078e3cff */
        /* <DEDUP_REMOVED lines=9> */
[----:B------:R-:W-:Y:S01]  /*1c100*/  IMAD.HI.U32 R4, R9, R4, R8 ;  /* 0x0000000409047227 */ /* 0x000fe200078e0008 */
[----:B------:R-:W-:Y:S02]  /*1c110*/  MOV R9, R3 ;  /* 0x0000000300097202 */ /* 0x000fe40000000f00 */
[----:B------:R-:W-:Y:S01]  /*1c120*/  ISETP.GE.AND P3, PT, R11, RZ, PT ;  /* 0x000000ff0b00720c */ /* 0x000fe20003f66270 */
[----:B------:R-:W-:Y:S02]  /*1c130*/  IMAD.MOV R8, RZ, RZ, -R12 ;  /* 0x000000ffff087224 */ /* 0x000fe400078e0a0c */
        /* <DEDUP_REMOVED lines=12> */
[----:B------:R-:W-:Y:S01]  /*1c200*/  ISETP.NE.AND P2, PT, R2, RZ, PT ;  /* 0x000000ff0200720c */ /* 0x000fe20003f45270 */
[----:B------:R-:W2:Y:S01]  /*1c210*/  LD.E.64 R8, desc[UR6][R28.64+0x40] ;  /* 0x000040061c087980 */ /* 0x000ea2000c101b00 */
[----:B------:R-:W-:-:S07]  /*1c220*/  LOP3.LUT R0, RZ, R2, RZ, 0x33, !PT ;  /* 0x00000002ff007212 */ /* 0x000fce00078e33ff */
[----:B------:R-:W-:Y:S02]  /*1c230*/  @P5 VIADD R3, R3, 0x1 ;  /* 0x0000000103035836 */ /* 0x000fe40000000000 */
[----:B------:R-:W-:Y:S02]  /*1c240*/  @P6 IADD3 R4, R4, 0x1, RZ ;  /* 0x0000000104046810 */ /* 0x000fe40007ffe0ff */
[----:B------:R-:W-:Y:S02]  /*1c250*/  @!P1 IMAD.MOV R3, RZ, RZ, -R3 ;  /* 0x000000ffff039224 */ /* 0x000fe400078e0a03 */
[----:B------:R-:W-:-:S03]  /*1c260*/  @!P3 IADD3 R4, -R4, RZ, RZ ;  /* 0x000000ff0404b210 */ /* 0x000fc60007ffe1ff */
[C---:B------:R-:W-:Y:S02]  /*1c270*/  SEL R3, R0.reuse, R3, !P2 ;  /* 0x0000000300037207 */ /* 0x040fe40005000000 */
[----:B------:R-:W-:-:S03]  /*1c280*/  SEL R4, R0, R4, !P2 ;  /* 0x0000000400047207 */ /* 0x000fc60005000000 */
[--C-:B------:R-:W-:Y:S01]  /*1c290*/  IMAD.WIDE R12, R3, 0x4, R240.reuse ;  /* 0x00000004030c7825 */ /* 0x100fe200078e02f0 */
[----:B------:R-:W3:Y:S03]  /*1c2a0*/  LD.E.64 R28, desc[UR6][R28.64+0x28] ;  /* 0x000028061c1c7980 */ /* 0x000ee6000c101b00 */
[C---:B------:R-:W-:Y:S02]  /*1c2b0*/  IMAD.WIDE R10, R4.reuse, 0x4, R240 ;  /* 0x00000004040a7825 */ /* 0x040fe400078e02f0 */
[----:B------:R-:W4:Y:S04]  /*1c2c0*/  LD.E R12, desc[UR6][R12.64] ;  /* 0x000000060c0c7980 */ /* 0x000f28000c101900 */
[----:B------:R-:W4:Y:S01]  /*1c2d0*/  LD.E R10, desc[UR6][R10.64] ;  /* 0x000000060a0a7980 */ /* 0x000f22000c101900 */
[----:B------:R-:W-:-:S04]  /*1c2e0*/  IMAD.IADD R3, R4, 0x1, -R3 ;  /* 0x0000000104037824 */ /* 0x000fc800078e0a03 */
[----:B------:R-:W-:-:S05]  /*1c2f0*/  IMAD R2, R2, R3, -0x80 ;  /* 0xffffff8002027424 */ /* 0x000fca00078e0203 */
[----:B------:R-:W-:Y:S01]  /*1c300*/  SHF.R.S32.HI R4, RZ, 0x1f, R2 ;  /* 0x0000001fff047819 */ /* 0x000fe20000011402 */
[-C--:B--2---:R-:W-:Y:S02]  /*1c310*/  IMAD R0, R9, R2.reuse, RZ ;  /* 0x0000000209007224 */ /* 0x084fe400078e02ff */
[----:B------:R-:W-:-:S04]  /*1c320*/  IMAD.WIDE.U32 R2, R8, R2, RZ ;  /* 0x0000000208027225 */ /* 0x000fc800078e00ff */
[----:B------:R-:W-:-:S04]  /*1c330*/  IMAD R8, R8, R4, R0 ;  /* 0x0000000408087224 */ /* 0x000fc800078e0200 */
[----:B------:R-:W-:Y:S01]  /*1c340*/  IMAD.IADD R3, R3, 0x1, R8 ;  /* 0x0000000103037824 */ /* 0x000fe200078e0208 */
[----:B----4-:R-:W-:-:S04]  /*1c350*/  IADD3 R10, -R10, R12, RZ ;  /* 0x0000000c0a0a7210 */ /* 0x010fc80007ffe1ff */
[----:B------:R-:W-:Y:S01]  /*1c360*/  SHF.R.S32.HI R4, RZ, 0x1f, R10 ;  /* 0x0000001fff047819 */ /* 0x000fe2000001140a */
[----:B---3--:R-:W-:Y:S02]  /*1c370*/  IMAD R0, R29, R10, RZ ;  /* 0x0000000a1d007224 */ /* 0x008fe400078e02ff */
[----:B------:R-:W-:-:S04]  /*1c380*/  IMAD.WIDE.U32 R2, R10, R28, R2 ;  /* 0x0000001c0a027225 */ /* 0x000fc800078e0002 */
[----:B------:R-:W-:-:S05]  /*1c390*/  IMAD R0, R28, R4, R0 ;  /* 0x000000041c007224 */ /* 0x000fca00078e0200 */
[----:B------:R-:W-:Y:S01]  /*1c3a0*/  IADD3 R3, R3, R0, RZ ;  /* 0x0000000003037210 */ /* 0x000fe20007ffe0ff */
[----:B------:R-:W-:Y:S01]  /*1c3b0*/  IMAD.MOV.U32 R0, RZ, RZ, R2 ;  /* 0x000000ffff007224 */ /* 0x000fe200078e0002 */
[----:B------:R-:W-:Y:S05]  /*1c3c0*/  BRA `(.L_x_3512) ;  /* 0x00000000000c7947 */ /* 0x000fea0003800000 */
.L_x_3511:
[----:B------:R-:W2:Y:S02]  /*1c3d0*/  LD.E R0, desc[UR6][R28.64+0x40] ;  /* 0x000040061c007980 */ /* 0x000ea4000c101900 */
[----:B--2---:R-:W-:-:S04]  /*1c3e0*/  LEA R0, -R0, RZ, 0x7 ;  /* 0x000000ff00007211 */ /* 0x004fc800078e39ff */
[----:B------:R-:W-:Y:S02]  /*1c3f0*/  SHF.R.S32.HI R3, RZ, 0x1f, R0 ;  /* 0x0000001fff037819 */ /* 0x000fe40000011400 */
.L_x_3512:
[----:B------:R-:W-:Y:S05]  /*1c400*/  BSYNC B0 ;  /* 0x0000000000007941 */ /* 0x000fea0003800000 */
.L_x_3510:
        /* <DEDUP_REMOVED lines=14> */
[C---:B------:R-:W-:Y:S01]  /*1c4f0*/  @P1 LEA R32, P2, R2.reuse, R205, 0x1 ;  /* 0x000000cd02201211 */ /* 0x040fe200078408ff */
        /* <DEDUP_REMOVED lines=8> */
[CC--:B------:R-:W-:Y:S01]  /*1c580*/  IADD3 R2, P3, R0.reuse, R248.reuse, RZ ;  /* 0x000000f800027210 */ /* 0x0c0fe20007f7e0ff */
        /* <DEDUP_REMOVED lines=47> */
[C---:B------:R-:W-:Y:S01]  /*1c880*/  @P1 LEA R10, P3, R0.reuse, R205, 0x1 ;  /* 0x000000cd000a1211 */ /* 0x040fe200078608ff */
[----:B------:R-:W-:Y:S01]  /*1c890*/  @!P1 STS.128 [R235+0x11000], RZ ;  /* 0x011000ffeb009388 */ /* 0x000fe20000000c00 */
[----:B------:R-:W-:Y:S01]  /*1c8a0*/  @P4 LEA.HI.X R15, R0, R203, R3, 0x1, P5 ;  /* 0x000000cb000f4211 */ /* 0x000fe200028f0c03 */
[----:B------:R-:W-:Y:S01]  /*1c8b0*/  IMAD.X R4, R3, 0x1, R249, P2 ;  /* 0x0000000103047824 */ /* 0x000fe200010e06f9 */
[CC--:B------:R-:W-:Y:S01]  /*1c8c0*/  @P4 LEA R12, P5, R2.reuse, R205.reuse, 0x1 ;  /* 0x000000cd020c4211 */ /* 0x0c0fe200078a08ff */
[----:B------:R-:W-:Y:S01]  /*1c8d0*/  @!PT LDS RZ, [RZ] ;  /* 0x00000000fffff984 */ /* 0x000fe20000000800 */
[----:B------:R-:W-:Y:S01]  /*1c8e0*/  @!PT LDS RZ, [RZ] ;  /* 0x00000000fffff984 */ /* 0x000fe20000000800 */
[----:B------:R-:W-:Y:S01]  /*1c8f0*/  @!PT LDS RZ, [RZ] ;  /* 0x00000000fffff984 */ /* 0x000fe20000000800 */
[----:B------:R-:W-:Y:S01]  /*1c900*/  @P4 LDGSTS.E.BYPASS.LTC128B.128 [R235+0xd800], desc[UR6][R26.64] ;  /* 0x0d8000001aeb4fae */ /* 0x000fe2000b901d46 */
[----:B--2---:R-:W-:Y:S02]  /*1c910*/  @P1 LEA R8, P2, R2, R205, 0x1 ;  /* 0x000000cd02081211 */ /* 0x004fe400078408ff */
        /* <DEDUP_REMOVED lines=49> */
[----:B--2---:R-:W-:Y:S04]  /*1cc30*/  LDSM.16.M88.4 R20, [R208+0x4000] ;  /* 0x00400000d014783b */ /* 0x004fe80000000200 */
[----:B-1----:R1:W2:Y:S04]  /*1cc40*/  LD.E R0, desc[UR4][R52.64+0x18c] ;  /* 0x00018c0434007980 */ /* 0x0022a8000c101900 */
[----:B------:R-:W-:Y:S04]  /*1cc50*/  LDSM.16.M88.4 R44, [R208+0x5000] ;  /* 0x00500000d02c783b */ /* 0x000fe80000000200 */
[----:B------:R-:W-:Y:S04]  /*1cc60*/  LDSM.16.M88.4 R48, [R208+0x4800] ;  /* 0x00480000d030783b */ /* 0x000fe80000000200 */
[----:B------:R-:W-:Y:S04]  /*1cc70*/  LDSM.16.M88.4 R36, [R208+0x6000] ;  /* 0x00600000d024783b */ /* 0x000fe80000000200 */
[----:B---3--:R-:W3:Y:S04]  /*1cc80*/  LDSM.16.M88.4 R8, [R216] ;  /* 0x00000000d808783b */ /* 0x008ee80000000200 */
[----:B------:R-:W-:Y:S04]  /*1cc90*/  LDSM.16.M88.4 R16, [R217] ;  /* 0x00000000d910783b */ /* 0x000fe80000000200 */
[----:B------:R-:W4:Y:S04]  /*1cca0*/  LDSM.16.M88.4 R56, [R215] ;  /* 0x00000000d738783b */ /* 0x000f280000000200 */
[----:B------:R-:W5:Y:S04]  /*1ccb0*/  LDSM.16.M88.4 R40, [R208+0x5800] ;  /* 0x00580000d028783b */ /* 0x000f680000000200 */
[----:B------:R-:W5:Y:S04]  /*1ccc0*/  LDSM.16.M88.4 R32, [R208+0x6800] ;  /* 0x00680000d020783b */ /* 0x000f680000000200 */
[----:B------:R-:W5:Y:S04]  /*1ccd0*/  LDSM.16.M88.4 R28, [R208+0x7000] ;  /* 0x00700000d01c783b */ /* 0x000f680000000200 */
[----:B------:R-:W5:Y:S04]  /*1cce0*/  LDSM.16.M88.4 R24, [R208+0x7800] ;  /* 0x00780000d018783b */ /* 0x000f680000000200 */
[----:B------:R-:W5:Y:S04]  /*1ccf0*/  LDSM.16.M88.4 R152, [R233] ;  /* 0x00000000e998783b */ /* 0x000f680000000200 */
[----:B------:R-:W5:Y:S04]  /*1cd00*/  LDSM.16.M88.4 R144, [R234] ;  /* 0x00000000ea90783b */ /* 0x000f680000000200 */
[----:B------:R-:W5:Y:S01]  /*1cd10*/  LDSM.16.M88.4 R72, [R230] ;  /* 0x00000000e648783b */ /* 0x000f620000000200 */
[C---:B---3--:R-:W-:Y:S03]  /*1cd20*/  HMMA.16816.F32 R12, R8.reuse, R20, RZ ;  /* 0x00000014080c723c */ /* 0x048fe600000018ff */
[----:B------:R-:W3:Y:S04]  /*1cd30*/  LDSM.16.M88.4 R64, [R229] ;  /* 0x00000000e540783b */ /* 0x000ee80000000200 */
[----:B------:R-:W3:Y:S01]  /*1cd40*/  LDSM.16.M88.4 R168, [R232] ;  /* 0x00000000e8a8783b */ /* 0x000ee20000000200 */
[C---:B------:R-:W-:Y:S03]  /*1cd50*/  HMMA.16816.F32 R20, R8.reuse, R22, RZ ;  /* 0x000000160814723c */ /* 0x040fe600000018ff */
[----:B-1----:R-:W1:Y:S03]  /*1cd60*/  LDSM.16.M88.4 R52, [R228] ;  /* 0x00000000e434783b */ /* 0x002e660000000200 */
[C---:B------:R-:W-:Y:S01]  /*1cd70*/  HMMA.16816.F32 R176, R8.reuse, R44, RZ ;  /* 0x0000002c08b0723c */ /* 0x040fe200000018ff */
[----:B------:R-:W-:Y:S04]  /*1cd80*/  LDSM.16.M88.4 R140, [R231] ;  /* 0x00000000e78c783b */ /* 0x000fe80000000200 */
[----:B------:R-:W0:Y:S01]  /*1cd90*/  LDGDEPBAR ;  /* 0x00000000000079af */ /* 0x000e220000000000 */
[C---:B------:R-:W-:Y:S03]  /*1cda0*/  HMMA.16816.F32 R192, R8.reuse, R46, RZ ;  /* 0x0000002e08c0723c */ /* 0x040fe600000018ff */
[----:B------:R-:W-:Y:S03]  /*1cdb0*/  LDSM.16.M88.4 R44, [R214+0x4800] ;  /* 0x00480000d62c783b */ /* 0x000fe60000000200 */
[C---:B------:R-:W-:Y:S06]  /*1cdc0*/  HMMA.16816.F32 R164, R8.reuse, R50, RZ ;  /* 0x0000003208a4723c */ /* 0x040fec00000018ff */
[C---:B------:R-:W-:Y:S06]  /*1cdd0*/  HMMA.16816.F32 R196, R8.reuse, R36, RZ ;  /* 0x0000002408c4723c */ /* 0x040fec00000018ff */
[C---:B------:R-:W-:Y:S06]  /*1cde0*/  HMMA.16816.F32 R188, R8.reuse, R38, RZ ;  /* 0x0000002608bc723c */ /* 0x040fec00000018ff */
[----:B------:R-:W-:Y:S01]  /*1cdf0*/  HMMA.16816.F32 R148, R8, R48, RZ ;  /* 0x000000300894723c */ /* 0x000fe200000018ff */
[----:B------:R-:W-:Y:S05]  /*1ce00*/  LDSM.16.M88.4 R48, [R214+0x4000] ;  /* 0x00400000d630783b */ /* 0x000fea0000000200 */
[----:B----4-:R-:W-:Y:S01]  /*1ce10*/  HMMA.16816.F32 R36, R16, R56, R12 ;  /* 0x000000381024723c */ /* 0x010fe2000000180c */
[----:B------:R-:W4:Y:S05]  /*1ce20*/  LDSM.16.M88.4 R12, [R219] ;  /* 0x00000000db0c783b */ /* 0x000f2a0000000200 */
[C---:B-----5:R-:W-:Y:S06]  /*1ce30*/  HMMA.16816.F32 R200, R8.reuse, R40, RZ ;  /* 0x0000002808c8723c */ /* 0x060fec00000018ff */
[C---:B------:R-:W-:Y:S01]  /*1ce40*/  HMMA.16816.F32 R204, R8.reuse, R42, RZ ;  /* 0x0000002a08cc723c */ /* 0x040fe200000018ff */
[----:B------:R-:W5:Y:S05]  /*1ce50*/  LDSM.16.M88.4 R40, [R214+0x5000] ;  /* 0x00500000d628783b */ /* 0x000f6a0000000200 */
[C---:B------:R-:W-:Y:S06]  /*1ce60*/  HMMA.16816.F32 R184, R8.reuse, R32, RZ ;  /* 0x0000002008b8723c */ /* 0x040fec00000018ff */
[C---:B------:R-:W-:Y:S06]  /*1ce70*/  HMMA.16816.F32 R180, R8.reuse, R34, RZ ;  /* 0x0000002208b4723c */ /* 0x040fec00000018ff */
[C---:B------:R-:W-:Y:S06]  /*1ce80*/  HMMA.16816.F32 R172, R8.reuse, R28, RZ ;  /* 0x0000001c08ac723c */ /* 0x040fec00000018ff */
[C---:B------:R-:W-:Y:S06]  /*1ce90*/  HMMA.16816.F32 R160, R8.reuse, R30, RZ ;  /* 0x0000001e08a0723c */ /* 0x040fec00000018ff */
[C---:B------:R-:W-:Y:S06]  /*1cea0*/  HMMA.16816.F32 R156, R8.reuse, R24, RZ ;  /* 0x00000018089c723c */ /* 0x040fec00000018ff */
[----:B------:R-:W-:Y:S06]  /*1ceb0*/  HMMA.16816.F32 R60, R8, R26, RZ ;  /* 0x0000001a083c723c */ /* 0x000fec00000018ff */
[C---:B------:R-:W-:Y:S01]  /*1cec0*/  HMMA.16816.F32 R32, R16.reuse, R58, R20 ;  /* 0x0000003a1020723c */ /* 0x040fe20000001814 */
[----:B------:R-:W5:Y:S05]  /*1ced0*/  LDSM.16.M88.4 R56, [R214+0x7000] ;  /* 0x00700000d638783b */ /* 0x000f6a0000000200 */
[C---:B------:R-:W-:Y:S06]  /*1cee0*/  HMMA.16816.F32 R20, R16.reuse, R152, R176 ;  /* 0x000000981014723c */ /* 0x040fec00000018b0 */
[C---:B------:R-:W-:Y:S06]  /*1cef0*/  HMMA.16816.F32 R8, R16.reuse, R154, R192 ;  /* 0x0000009a1008723c */ /* 0x040fec00000018c0 */
[C---:B------:R-:W-:Y:S06]  /*1cf00*/  HMMA.16816.F32 R24, R16.reuse, R146, R164 ;  /* 0x000000921018723c */ /* 0x040fec00000018a4 */
[C---:B------:R-:W-:Y:S06]  /*1cf10*/  HMMA.16816.F32 R184, R16.reuse, R72, R184 ;  /* 0x0000004810b8723c */ /* 0x040fec00000018b8 */
[C---:B------:R-:W-:Y:S06]  /*1cf20*/  HMMA.16816.F32 R180, R16.reuse, R74, R180 ;  /* 0x0000004a10b4723c */ /* 0x040fec00000018b4 */
[C---:B---3--:R-:W-:Y:S06]  /*1cf30*/  HMMA.16816.F32 R72, R16.reuse, R64, R172 ;  /* 0x000000401048723c */ /* 0x048fec00000018ac */
[C---:B------:R-:W-:Y:S06]  /*1cf40*/  HMMA.16816.F32 R172, R16.reuse, R66, R160 ;  /* 0x0000004210ac723c */ /* 0x040fec00000018a0 */
[C---:B------:R-:W-:Y:S01]  /*1cf50*/  HMMA.16816.F32 R28, R16.reuse, R144, R148 ;  /* 0x00000090101c723c */ /* 0x040fe20000001894 */
[----:B------:R-:W3:Y:S05]  /*1cf60*/  LDSM.16.M88.4 R148, [R214+0x5800] ;  /* 0x00580000d694783b */ /* 0x000eea0000000200 */
[C---:B------:R-:W-:Y:S06]  /*1cf70*/  HMMA.16816.F32 R144, R16.reuse, R168, R200 ;  /* 0x000000a81090723c */ /* 0x040fec00000018c8 */
[C---:B------:R-:W-:Y:S06]  /*1cf80*/  HMMA.16816.F32 R204, R16.reuse, R170, R204 ;  /* 0x000000aa10cc723c */ /* 0x040fec00000018cc */
[C---:B-1----:R-:W-:Y:S06]  /*1cf90*/  HMMA.16816.F32 R168, R16.reuse, R52, R156 ;  /* 0x0000003410a8723c */ /* 0x042fec000000189c */
[----:B------:R-:W-:Y:S01]  /*1cfa0*/  HMMA.16816.F32 R164, R16, R54, R60 ;  /* 0x0000003610a4723c */ /* 0x000fe2000000183c */
[----:B------:R-:W1:Y:S05]  /*1cfb0*/  LDSM.16.M88.4 R60, [R214+0x6800] ;  /* 0x00680000d63c783b */ /* 0x000e6a0000000200 */
[C---:B----4-:R-:W-:Y:S06]  /*1cfc0*/  HMMA.16816.F32 R160, R12.reuse, R48, R36 ;  /* 0x000000300ca0723c */ /* 0x050fec0000001824 */
[----:B------:R-:W-:Y:S06]  /*1cfd0*/  HMMA.16816.F32 R156, R12, R50, R32 ;  /* 0x000000320c9c723c */ /* 0x000fec0000001820 */
[C---:B------:R-:W-:Y:S06]  /*1cfe0*/  HMMA.16816.F32 R196, R16.reuse, R140, R196 ;  /* 0x0000008c10c4723c */ /* 0x040fec00000018c4 */
[----:B------:R-:W-:Y:S01]  /*1cff0*/  HMMA.16816.F32 R188, R16, R142, R188 ;  /* 0x0000008e10bc723c */ /* 0x000fe200000018bc */
[----:B------:R-:W4:Y:S04]  /*1d000*/  LDSM.16.M88.4 R140, [R214+0x6000] ;  /* 0x00600000d68c783b */ /* 0x000f280000000200 */
[----:B------:R-:W-:Y:S01]  /*1d010*/  LDSM.16.M88.4 R16, [R213+0x800] ;  /* 0x00080000d510783b */ /* 0x000fe20000000200 */
[C---:B-----5:R-:W-:Y:S03]  /*1d020*/  HMMA.16816.F32 R48, R12.reuse, R40, R20 ;  /* 0x000000280c30723c */ /* 0x060fe60000001814 */
[----:B------:R-:W-:Y:S03]  /*1d030*/  LDSM.16.M88.4 R20, [R213] ;  /* 0x00000000d514783b */ /* 0x000fe60000000200 */
[C---:B------:R-:W-:Y:S01]  /*1d040*/  HMMA.16816.F32 R36, R12.reuse, R42, R8 ;  /* 0x0000002a0c24723c */ /* 0x040fe20000001808 */
[----:B------:R-:W5:Y:S04]  /*1d050*/  LDSM.16.M88.4 R8, [R218] ;  /* 0x00000000da08783b */ /* 0x000f680000000200 */
[----:B------:R-:W-:Y:S01]  /*1d060*/  LDSM.16.M88.4 R40, [R213+0x1800] ;  /* 0x00180000d528783b */ /* 0x000fe20000000200 */
[C---:B------:R-:W-:Y:S03]  /*1d070*/  HMMA.16816.F32 R52, R12.reuse, R46, R24 ;  /* 0x0000002e0c34723c */ /* 0x040fe60000001818 */
[----:B------:R-:W2:Y:S03]  /*1d080*/  LDSM.16.M88.4 R24, [R214+0x7800] ;  /* 0x00780000d618783b */ /* 0x000ea60000000200 */
[C---:B------:R-:W-:Y:S06]  /*1d090*/  HMMA.16816.F32 R176, R12.reuse, R58, R172 ;  /* 0x0000003a0cb0723c */ /* 0x040fec00000018ac */
[C---:B------:R-:W-:Y:S01]  /*1d0a0*/  HMMA.16816.F32 R152, R12.reuse, R44, R28 ;  /* 0x0000002c0c98723c */ /* 0x040fe2000000181c */
[----:B------:R-:W2:Y:S05]  /*1d0b0*/  LDSM.16.M88.4 R44, [R213+0x1000] ;  /* 0x00100000d52c783b */ /* 0x000eaa0000000200 */
[C---:B------:R-:W-:Y:S01]  /*1d0c0*/  HMMA.16816.F32 R200, R12.reuse, R56, R72 ;  /* 0x000000380cc8723c */ /* 0x040fe20000001848 */
[----:B------:R-:W2:Y:S05]  /*1d0d0*/  LDSM.16.M88.4 R72, [R213+0x2000] ;  /* 0x00200000d548783b */ /* 0x000eaa0000000200 */
[C---:B---3--:R-:W-:Y:S01]  /*1d0e0*/  HMMA.16816.F32 R32, R12.reuse, R148, R144 ;  /* 0x000000940c20723c */ /* 0x048fe20000001890 */
[----:B------:R-:W3:Y:S05]  /*1d0f0*/  LDSM.16.M88.4 R144, [R213+0x2800] ;  /* 0x00280000d590783b */ /* 0x000eea0000000200 */
[----:B------:R-:W-:Y:S01]  /*1d100*/  HMMA.16816.F32 R28, R12, R150, R204 ;  /* 0x000000960c1c723c */ /* 0x000fe200000018cc */
[----:B------:R-:W-:-:S02]  /*1d110*/  IMAD.MOV.U32 R7, RZ, RZ, R176 ;  /* 0x000000ffff077224 */ /* 0x000fc400078e00b0 */
[----:B------:R-:W-:-:S03]  /*1d120*/  IMAD.MOV.U32 R4, RZ, RZ, R177 ;  /* 0x000000ffff047224 */ /* 0x000fc600078e00b1 */
[C---:B-1----:R-:W-:Y:S01]  /*1d130*/  HMMA.16816.F32 R148, R12.reuse, R60, R184 ;  /* 0x0000003c0c94723c */ /* 0x042fe200000018b8 */
[----:B------:R-:W-:Y:S02]  /*1d140*/  IMAD.MOV.U32 R3, RZ, RZ, R178 ;  /* 0x000000ffff037224 */ /* 0x000fe400078e00b2 */
[----:B------:R-:W-:Y:S02]  /*1d150*/  IMAD.MOV.U32 R2, RZ, RZ, R179 ;  /* 0x000000ffff027224 */ /* 0x000fe400078e00b3 */
[----:B------:R-:W-:Y:S01]  /*1d160*/  LDSM.16.M88.4 R176, [R213+0x3000] ;  /* 0x00300000d5b0783b */ /* 0x000fe20000000200 */
[----:B----4-:R-:W-:Y:S06]  /*1d170*/  HMMA.16816.F32 R64, R12, R140, R196 ;  /* 0x0000008c0c40723c */ /* 0x010fec00000018c4 */
[----:B-----5:R-:W-:Y:S01]  /*1d180*/  HMMA.16816.F32 R184, R8, R22, R156 ;  /* 0x0000001608b8723c */ /* 0x020fe2000000189c */
[----:B------:R-:W1:Y:S05]  /*1d190*/  LDSM.16.M88.4 R156, [R213+0x3800] ;  /* 0x00380000d59c783b */ /* 0x000e6a0000000200 */
[C---:B------:R-:W-:Y:S06]  /*1d1a0*/  HMMA.16816.F32 R140, R12.reuse, R142, R188 ;  /* 0x0000008e0c8c723c */ /* 0x040fec00000018bc */
[----:B--2---:R-:W-:Y:S01]  /*1d1b0*/  HMMA.16816.F32 R196, R12, R26, R164 ;  /* 0x0000001a0cc4723c */ /* 0x004fe200000018a4 */
[----:B------:R-:W-:Y:S05]  /*1d1c0*/  LDSM.16.M88.4 R164, [R208+0x8000] ;  /* 0x00800000d0a4783b */ /* 0x000fea0000000200 */
[----:B------:R-:W-:Y:S01]  /*1d1d0*/  HMMA.16816.F32 R188, R8, R20, R160 ;  /* 0x0000001408bc723c */ /* 0x000fe200000018a0 */
[----:B------:R-:W2:Y:S04]  /*1d1e0*/  LDSM.16.M88.4 R20, [R216+0x2000] ;  /* 0x00200000d814783b */ /* 0x000ea80000000200 */
[----:B------:R-:W4:Y:S01]  /*1d1f0*/  LDSM.16.M88.4 R160, [R208+0x8800] ;  /* 0x00880000d0a0783b */ /* 0x000f220000000200 */
[C---:B------:R-:W-:Y:S03]  /*1d200*/  HMMA.16816.F32 R192, R12.reuse, R62, R180 ;  /* 0x0000003e0cc0723c */ /* 0x040fe600000018b4 */
[----:B------:R-:W5:Y:S03]  /*1d210*/  LDSM.16.M88.4 R60, [R208+0x9000] ;  /* 0x00900000d03c783b */ /* 0x000f660000000200 */
[----:B------:R-:W-:Y:S01]  /*1d220*/  HMMA.16816.F32 R204, R12, R24, R168 ;  /* 0x000000180ccc723c */ /* 0x000fe200000018a8 */
[----:B------:R-:W5:Y:S05]  /*1d230*/  LDSM.16.M88.4 R24, [R208+0x9800] ;  /* 0x00980000d018783b */ /* 0x000f6a0000000200 */
[C---:B------:R-:W-:Y:S01]  /*1d240*/  HMMA.16816.F32 R172, R8.reuse, R18, R52 ;  /* 0x0000001208ac723c */ /* 0x040fe20000001834 */
[----:B------:R-:W5:Y:S05]  /*1d250*/  LDSM.16.M88.4 R52, [R208+0xa000] ;  /* 0x00a00000d034783b */ /* 0x000f6a0000000200 */
[C---:B------:R-:W-:Y:S01]  /*1d260*/  HMMA.16816.F32 R168, R8.reuse, R44, R48 ;  /* 0x0000002c08a8723c */ /* 0x040fe20000001830 */
[----:B------:R-:W5:Y:S05]  /*1d270*/  LDSM.16.M88.4 R48, [R208+0xa800] ;  /* 0x00a80000d030783b */ /* 0x000f6a0000000200 */
[C---:B------:R-:W-:Y:S01]  /*1d280*/  HMMA.16816.F32 R180, R8.reuse, R16, R152 ;  /* 0x0000001008b4723c */ /* 0x040fe20000001898 */
[----:B------:R-:W-:Y:S05]  /*1d290*/  LDSM.16.M88.4 R16, [R217+0x2000] ;  /* 0x00200000d910783b */ /* 0x000fea0000000200 */
[C---:B------:R-:W-:Y:S06]  /*1d2a0*/  HMMA.16816.F32 R56, R8.reuse, R40, R32 ;  /* 0x000000280838723c */ /* 0x040fec0000001820 */
[C---:B------:R-:W-:Y:S06]  /*1d2b0*/  HMMA.16816.F32 R12, R8.reuse, R42, R28 ;  /* 0x0000002a080c723c */ /* 0x040fec000000181c */
[C---:B------:R-:W-:Y:S01]  /*1d2c0*/  HMMA.16816.F32 R40, R8.reuse, R74, R140 ;  /* 0x0000004a0828723c */ /* 0x040fe2000000188c */
[----:B------:R-:W5:Y:S05]  /*1d2d0*/  LDSM.16.M88.4 R140, [R227] ;  /* 0x00000000e38c783b */ /* 0x000f6a0000000200 */
[----:B------:R-:W-:Y:S01]  /*1d2e0*/  HMMA.16816.F32 R152, R8, R46, R36 ;  /* 0x0000002e0898723c */ /* 0x000fe20000001824 */
[----:B------:R-:W-:-:S02]  /*1d2f0*/  IMAD.MOV.U32 R74, RZ, RZ, R3 ;  /* 0x000000ffff4a7224 */ /* 0x000fc400078e0003 */
[----:B------:R-:W-:-:S03]  /*1d300*/  IMAD.MOV.U32 R75, RZ, RZ, R2 ;  /* 0x000000ffff4b7224 */ /* 0x000fc600078e0002 */
[C---:B------:R-:W-:Y:S01]  /*1d310*/  HMMA.16816.F32 R44, R8.reuse, R72, R64 ;  /* 0x00000048082c723c */ /* 0x040fe20000001840 */
[----:B------:R-:W5:Y:S06]  /*1d320*/  LDSM.16.M88.4 R64, [R208+0xb000] ;  /* 0x00b00000d040783b */ /* 0x000f6c0000000200 */
[----:B------:R-:W-:Y:S02]  /*1d330*/  IMAD.MOV.U32 R72, RZ, RZ, R7 ;  /* 0x000000ffff487224 */ /* 0x000fe400078e0007 */
[----:B------:R-:W-:Y:S01]  /*1d340*/  IMAD.MOV.U32 R73, RZ, RZ, R4 ;  /* 0x000000ffff497224 */ /* 0x000fe200078e0004 */
[C---:B---3--:R-:W-:Y:S06]  /*1d350*/  HMMA.16816.F32 R32, R8.reuse, R146, R192 ;  /* 0x000000920820723c */ /* 0x048fec00000018c0 */
[C---:B------:R-:W-:Y:S06]  /*1d360*/  HMMA.16816.F32 R36, R8.reuse, R144, R148 ;  /* 0x000000900824723c */ /* 0x040fec0000001894 */
[C---:B-1----:R-:W-:Y:S06]  /*1d370*/  HMMA.16816.F32 R144, R8.reuse, R156, R204 ;  /* 0x0000009c0890723c */ /* 0x042fec00000018cc */
[C---:B------:R-:W-:Y:S06]  /*1d380*/  HMMA.16816.F32 R28, R8.reuse, R176, R200 ;  /* 0x000000b0081c723c */ /* 0x040fec00000018c8 */
[C---:B------:R-:W-:Y:S06]  /*1d390*/  HMMA.16816.F32 R72, R8.reuse, R178, R72 ;  /* 0x000000b20848723c */ /* 0x040fec0000001848 */
[----:B------:R-:W-:Y:S01]  /*1d3a0*/  HMMA.16816.F32 R204, R8, R158, R196 ;  /* 0x0000009e08cc723c */ /* 0x000fe200000018c4 */
[----:B------:R-:W-:Y:S05]  /*1d3b0*/  LDSM.16.M88.4 R156, [R208+0xb800] ;  /* 0x00b80000d09c783b */ /* 0x000fea0000000200 */
[C---:B--2---:R-:W-:Y:S06]  /*1d3c0*/  HMMA.16816.F32 R8, R20.reuse, R164, R188 ;  /* 0x000000a41408723c */ /* 0x044fec00000018bc */
[C---:B----4-:R-:W-:Y:S06]  /*1d3d0*/  HMMA.16816.F32 R188, R20.reuse, R160, R180 ;  /* 0x000000a014bc723c */ /* 0x050fec00000018b4 */
[C---:B------:R-:W-:Y:S06]  /*1d3e0*/  HMMA.16816.F32 R176, R20.reuse, R162, R172 ;  /* 0x000000a214b0723c */ /* 0x040fec00000018ac */
[C---:B-----5:R-:W-:Y:S06]  /*1d3f0*/  HMMA.16816.F32 R160, R20.reuse, R60, R168 ;  /* 0x0000003c14a0723c */ /* 0x060fec00000018a8 */
[C---:B------:R-:W-:Y:S01]  /*1d400*/  HMMA.16816.F32 R168, R20.reuse, R24, R56 ;  /* 0x0000001814a8723c */ /* 0x040fe20000001838 */
[----:B------:R-:W-:Y:S05]  /*1d410*/  LDSM.16.M88.4 R56, [R214+0x8000] ;  /* 0x00800000d638783b */ /* 0x000fea0000000200 */
[C---:B------:R-:W-:Y:S01]  /*1d420*/  HMMA.16816.F32 R172, R20.reuse, R26, R12 ;  /* 0x0000001a14ac723c */ /* 0x040fe2000000180c */
[----:B------:R-:W1:Y:S05]  /*1d430*/  LDSM.16.M88.4 R12, [R219+0x2000] ;  /* 0x00200000db0c783b */ /* 0x000e6a0000000200 */
[C---:B------:R-:W-:Y:S06]  /*1d440*/  HMMA.16816.F32 R148, R20.reuse, R166, R184 ;  /* 0x000000a61494723c */ /* 0x040fec00000018b8 */
[C---:B------:R-:W-:Y:S01]  /*1d450*/  HMMA.16816.F32 R200, R20.reuse, R54, R40 ;  /* 0x0000003614c8723c */ /* 0x040fe20000001828 */
[----:B------:R-:W2:Y:S05]  /*1d460*/  LDSM.16.M88.4 R40, [R226] ;  /* 0x00000000e228783b */ /* 0x000eaa0000000200 */
[----:B------:R-:W-:Y:S01]  /*1d470*/  HMMA.16816.F32 R192, R20, R50, R32 ;  /* 0x0000003214c0723c */ /* 0x000fe20000001820 */
[----:B------:R-:W3:Y:S05]  /*1d480*/  LDSM.16.M88.4 R32, [R224] ;  /* 0x00000000e020783b */ /* 0x000eea0000000200 */
[----:B------:R-:W-:Y:S01]  /*1d490*/  HMMA.16816.F32 R24, R16, R140, R8 ;  /* 0x0000008c1018723c */ /* 0x000fe20000001808 */
[----:B------:R-:W-:Y:S05]  /*1d4a0*/  LDSM.16.M88.4 R8, [R218+0x2000] ;  /* 0x00200000da08783b */ /* 0x000fea0000000200 */
[C---:B------:R-:W-:Y:S01]  /*1d4b0*/  HMMA.16816.F32 R184, R20.reuse, R52, R44 ;  /* 0x0000003414b8723c */ /* 0x040fe2000000182c */
[----:B------:R-:W4:Y:S05]  /*1d4c0*/  LDSM.16.M88.4 R52, [R213+0x4000] ;  /* 0x00400000d534783b */ /* 0x000f2a0000000200 */
[C---:B------:R-:W-:Y:S06]  /*1d4d0*/  HMMA.16816.F32 R180, R20.reuse, R64, R28 ;  /* 0x0000004014b4723c */ /* 0x040fec000000181c */
[----:B------:R-:W-:Y:S01]  /*1d4e0*/  HMMA.16816.F32 R164, R20, R66, R72 ;  /* 0x0000004214a4723c */ /* 0x000fe20000001848 */
[----:B------:R-:W5:Y:S04]  /*1d4f0*/  LDSM.16.M88.4 R72, [R214+0x8800] ;  /* 0x00880000d648783b */ /* 0x000f680000000200 */
[----:B------:R-:W-:Y:S01]  /*1d500*/  LDSM.16.M88.4 R64, [R223] ;  /* 0x00000000df40783b */ /* 0x000fe20000000200 */
[----:B------:R-:W-:Y:S03]  /*1d510*/  HMMA.16816.F32 R28, R16, R142, R148 ;  /* 0x0000008e101c723c */ /* 0x000fe60000001894 */
[----:B------:R-:W-:Y:S03]  /*1d520*/  LDSM.16.M88.4 R140, [R220] ;  /* 0x00000000dc8c783b */ /* 0x000fe60000000200 */
[----:B------:R-:W-:Y:S01]  /*1d530*/  HMMA.16816.F32 R196, R20, R48, R36 ;  /* 0x0000003014c4723c */ /* 0x000fe20000001824 */
[----:B------:R-:W5:Y:S04]  /*1d540*/  LDSM.16.M88.4 R36, [R225] ;  /* 0x00000000e124783b */ /* 0x000f680000000200 */
[----:B------:R-:W5:Y:S01]  /*1d550*/  LDSM.16.M88.4 R48, [R221] ;  /* 0x00000000dd30783b */ /* 0x000f620000000200 */
[----:B-1----:R-:W-:Y:S06]  /*1d560*/  HMMA.16816.F32 R24, R12, R56, R24 ;  /* 0x000000380c18723c */ /* 0x002fec0000001818 */
[----:B--2---:R-:W-:Y:S06]  /*1d570*/  HMMA.16816.F32 R44, R16, R40, R188 ;  /* 0x00000028102c723c */ /* 0x004fec00000018bc */
[----:B------:R-:W-:Y:S01]  /*1d580*/  HMMA.16816.F32 R28, R12, R58, R28 ;  /* 0x0000003a0c1c723c */ /* 0x000fe2000000181c */
[----:B------:R-:W1:Y:S05]  /*1d590*/  LDSM.16.M88.4 R56, [R213+0x4800] ;  /* 0x00480000d538783b */ /* 0x000e6a0000000200 */
[C---:B---3--:R-:W-:Y:S06]  /*1d5a0*/  HMMA.16816.F32 R168, R16.reuse, R32, R168 ;  /* 0x0000002010a8723c */ /* 0x048fec00000018a8 */
[----:B------:R-:W-:Y:S01]  /*1d5b0*/  HMMA.16816.F32 R172, R16, R34, R172 ;  /* 0x0000002210ac723c */ /* 0x000fe200000018ac */
[----:B------:R-:W2:Y:S05]  /*1d5c0*/  LDSM.16.M88.4 R32, [R214+0x9000] ;  /* 0x00900000d620783b */ /* 0x000eaa0000000200 */
[C---:B------:R-:W-:Y:S06]  /*1d5d0*/  HMMA.16816.F32 R144, R20.reuse, R156, R144 ;  /* 0x0000009c1490723c */ /* 0x040fec0000001890 */
[C---:B------:R-:W-:Y:S01]  /*1d5e0*/  HMMA.16816.F32 R152, R20.reuse, R62, R152 ;  /* 0x0000003e1498723c */ /* 0x040fe20000001898 */
[----:B------:R-:W3:Y:S05]  /*1d5f0*/  LDSM.16.M88.4 R60, [R222] ;  /* 0x00000000de3c783b */ /* 0x000eea0000000200 */
[----:B------:R-:W-:Y:S06]  /*1d600*/  HMMA.16816.F32 R156, R20, R158, R204 ;  /* 0x0000009e149c723c */ /* 0x000fec00000018cc */
[----:B----4-:R-:W-:Y:S06]  /*1d610*/  HMMA.16816.F32 R20, R8, R52, R24 ;  /* 0x000000340814723c */ /* 0x010fec0000001818 */
[----:B------:R-:W-:Y:S06]  /*1d620*/  HMMA.16816.F32 R40, R16, R42, R176 ;  /* 0x0000002a1028723c */ /* 0x000fec00000018b0 */
[----:B-----5:R-:W-:Y:S01]  /*1d630*/  HMMA.16816.F32 R24, R12, R72, R44 ;  /* 0x000000480c18723c */ /* 0x020fe2000000182c */
[----:B------:R-:W4:Y:S05]  /*1d640*/  LDSM.16.M88.4 R44, [R214+0x9800] ;  /* 0x00980000d62c783b */ /* 0x000f2a0000000200 */
[C---:B------:R-:W-:Y:S06]  /*1d650*/  HMMA.16816.F32 R148, R16.reuse, R36, R160 ;  /* 0x000000241094723c */ /* 0x040fec00000018a0 */
[----:B------:R-:W-:Y:S06]  /*1d660*/  HMMA.16816.F32 R188, R16, R48, R180 ;  /* 0x0000003010bc723c */ /* 0x000fec00000018b4 */
[----:B------:R-:W-:Y:S01]  /*1d670*/  HMMA.16816.F32 R180, R8, R54, R28 ;  /* 0x0000003608b4723c */ /* 0x000fe2000000181c */
[----:B------:R-:W5:Y:S04]  /*1d680*/  LDSM.16.M88.4 R28, [R213+0x5000] ;  /* 0x00500000d51c783b */ /* 0x000f680000000200 */
[----:B------:R-:W5:Y:S01]  /*1d690*/  LDSM.16.M88.4 R52, [R214+0xa000] ;  /* 0x00a00000d634783b */ /* 0x000f620000000200 */
[----:B------:R-:W-:Y:S06]  /*1d6a0*/  HMMA.16816.F32 R152, R16, R38, R152 ;  /* 0x000000261098723c */ /* 0x000fec0000001898 */
[----:B------:R-:W-:Y:S06]  /*1d6b0*/  HMMA.16816.F32 R40, R12, R74, R40 ;  /* 0x0000004a0c28723c */ /* 0x000fec0000001828 */
[----:B-1----:R-:W-:Y:S06]  /*1d6c0*/  HMMA.16816.F32 R36, R8, R56, R24 ;  /* 0x000000380824723c */ /* 0x002fec0000001818 */
[----:B--2---:R-:W-:Y:S01]  /*1d6d0*/  HMMA.16816.F32 R24, R12, R32, R148 ;  /* 0x000000200c18723c */ /* 0x004fe20000001894 */
[-C--:B------:R-:W-:Y:S01]  /*1d6e0*/  FMUL.FTZ R181, R181, R0.reuse ;  /* 0x00000000b5b57220 */ /* 0x080fe20000410000 */
[----:B------:R-:W-:-:S04]  /*1d6f0*/  FMUL.FTZ R183, R183, R0 ;  /* 0x00000000b7b77220 */ /* 0x000fc80000410000 */
[C---:B------:R-:W-:Y:S06]  /*1d700*/  HMMA.16816.F32 R160, R16.reuse, R64, R184 ;  /* 0x0000004010a0723c */ /* 0x040fec00000018b8 */
[C---:B---3--:R-:W-:Y:S01]  /*1d710*/  HMMA.16816.F32 R176, R16.reuse, R60, R196 ;  /* 0x0000003c10b0723c */ /* 0x048fe200000018c4 */
[----:B------:R-:W-:Y:S05]  /*1d720*/  MUFU.TANH R197, R181 ;  /* 0x000000b500c57308 */ /* 0x000fea0000002400 */
[----:B------:R-:W-:Y:S01]  /*1d730*/  HMMA.16816.F32 R60, R16, R62, R192 ;  /* 0x0000003e103c723c */ /* 0x000fe200000018c0 */
[-C--:B------:R-:W-:Y:S01]  /*1d740*/  FMUL.FTZ R36, R36, R0.reuse ;  /* 0x0000000024247220 */ /* 0x080fe20000410000 */
[-C--:B------:R-:W-:Y:S01]  /*1d750*/  FMUL.FTZ R37, R37, R0.reuse ;  /* 0x0000000025257220 */ /* 0x080fe20000410000 */
[-C--:B------:R-:W-:Y:S01]  /*1d760*/  FMUL.FTZ R38, R38, R0.reuse ;  /* 0x0000000026267220 */ /* 0x080fe20000410000 */
[----:B------:R-:W-:-:S02]  /*1d770*/  FMUL.FTZ R39, R39, R0 ;  /* 0x0000000027277220 */ /* 0x000fc40000410000 */
[C---:B------:R-:W-:Y:S01]  /*1d780*/  HMMA.16816.F32 R184, R16.reuse, R50, R164 ;  /* 0x0000003210b8723c */ /* 0x040fe200000018a4 */
[----:B------:R-:W-:Y:S01]  /*1d790*/  MUFU.TANH R196, R183 ;  /* 0x000000b700c47308 */ /* 0x000fe20000002400 */
[-C--:B------:R-:W-:Y:S01]  /*1d7a0*/  FMUL.FTZ R20, R20, R0.reuse ;  /* 0x0000000014147220 */ /* 0x080fe20000410000 */
[-C--:B------:R-:W-:Y:S01]  /*1d7b0*/  FMUL.FTZ R21, R21, R0.reuse ;  /* 0x0000000015157220 */ /* 0x080fe20000410000 */
[-C--:B------:R-:W-:Y:S01]  /*1d7c0*/  FMUL.FTZ R22, R22, R0.reuse ;  /* 0x0000000016167220 */ /* 0x080fe20000410000 */
[-C--:B------:R-:W-:Y:S01]  /*1d7d0*/  FMUL.FTZ R23, R23, R0.reuse ;  /* 0x0000000017177220 */ /* 0x080fe20000410000 */
[C---:B------:R-:W-:Y:S01]  /*1d7e0*/  HMMA.16816.F32 R64, R16.reuse, R66, R200 ;  /* 0x000000421040723c */ /* 0x040fe200000018c8 */
[----:B------:R-:W-:Y:S05]  /*1d7f0*/  LDSM.16.M88.4 R48, [R214+0xb000] ;  /* 0x00b00000d630783b */ /* 0x000fea0000000200 */
[C---:B------:R-:W-:Y:S01]  /*1d800*/  HMMA.16816.F32 R192, R16.reuse, R140, R144 ;  /* 0x0000008c10c0723c */ /* 0x040fe20000001890 */
[----:B------:R-:W-:Y:S05]  /*1d810*/  MUFU.TANH R181, R36 ;  /* 0x0000002400b57308 */ /* 0x000fea0000002400 */
[----:B------:R-:W-:Y:S06]  /*1d820*/  HMMA.16816.F32 R164, R16, R142, R156 ;  /* 0x0000008e10a4723c */ /* 0x000fec000000189c */
[----:B------:R-:W-:Y:S01]  /*1d830*/  HMMA.16816.F32 R16, R8, R58, R40 ;  /* 0x0000003a0810723c */ /* 0x000fe20000001828 */
[----:B------:R-:W1:Y:S01]  /*1d840*/  LDSM.16.M88.4 R40, [R213+0x5800] ;  /* 0x00580000d528783b */ /* 0x000e620000000200 */
[----:B------:R-:W-:Y:S04]  /*1d850*/  MUFU.TANH R183, R37 ;  /* 0x0000002500b77308 */ /* 0x000fe80000002400 */
[C---:B----4-:R-:W-:Y:S06]  /*1d860*/  HMMA.16816.F32 R56, R12.reuse, R44, R168 ;  /* 0x0000002c0c38723c */ /* 0x050fec00000018a8 */
[----:B------:R-:W-:Y:S01]  /*1d870*/  HMMA.16816.F32 R148, R12, R46, R172 ;  /* 0x0000002e0c94723c */ /* 0x000fe200000018ac */
[----:B------:R-:W-:Y:S01]  /*1d880*/  MUFU.TANH R173, R38 ;  /* 0x0000002600ad7308 */ /* 0x000fe20000002400 */
[----:B------:R-:W2:Y:S07]  /*1d890*/  LDSM.16.M88.4 R44, [R214+0xb800] ;  /* 0x00b80000d62c783b */ /* 0x000eae0000000200 */
[----:B------:R5:W-:Y:S08]  /*1d8a0*/  MUFU.TANH R174, R39 ;  /* 0x0000002700ae7308 */ /* 0x000bf00000002400 */
[----:B------:R-:W-:Y:S01]  /*1d8b0*/  MUFU.TANH R200, R20 ;  /* 0x0000001400c87308 */ /* 0x000fe20000002400 */
[----:B-----5:R-:W-:Y:S07]  /*1d8c0*/  HMMA.16816.F32 R36, R8, R28, R24 ;  /* 0x0000001c0824723c */ /* 0x020fee0000001818 */
[----:B------:R-:W3:Y:S08]  /*1d8d0*/  MUFU.TANH R7, R21 ;  /* 0x0000001500077308 */ /* 0x000ef00000002400 */
[----:B------:R-:W-:Y:S08]  /*1d8e0*/  MUFU.TANH R199, R22 ;  /* 0x0000001600c77308 */ /* 0x000ff00000002400 */
[----:B------:R4:W5:Y:S01]  /*1d8f0*/  MUFU.TANH R198, R23 ;  /* 0x0000001700c67308 */ /* 0x0009620000002400 */
[-C--:B------:R-:W-:Y:S01]  /*1d900*/  FMUL.FTZ R2, R19, R0.reuse ;  /* 0x0000000013027220 */ /* 0x080fe20000410000 */
[-C--:B------:R-:W-:Y:S01]  /*1d910*/  FMUL.FTZ R16, R16, R0.reuse ;  /* 0x0000000010107220 */ /* 0x080fe20000410000 */
[-C--:B------:R-:W-:Y:S01]  /*1d920*/  FMUL.FTZ R17, R17, R0.reuse ;  /* 0x0000000011117220 */ /* 0x080fe20000410000 */
[-C--:B------:R-:W-:Y:S01]  /*1d930*/  FMUL.FTZ R18, R18, R0.reuse ;  /* 0x0000000012127220 */ /* 0x080fe20000410000 */
[C---:B------:R-:W-:Y:S01]  /*1d940*/  HMMA.16816.F32 R156, R12.reuse, R52, R160 ;  /* 0x000000340c9c723c */ /* 0x040fe200000018a0 */
[----:B------:R-:W-:Y:S05]  /*1d950*/  LDSM.16.M88.4 R24, [R213+0x6000] ;  /* 0x00600000d518783b */ /* 0x000fea0000000200 */
[----:B----4-:R-:W-:Y:S01]  /*1d960*/  HMMA.16816.F32 R20, R12, R34, R152 ;  /* 0x000000220c14723c */ /* 0x010fe20000001898 */
[----:B------:R-:W4:Y:S01]  /*1d970*/  LDSM.16.M88.4 R32, [R214+0xa800] ;  /* 0x00a80000d620783b */ /* 0x000f220000000200 */
[----:B------:R1:W-:Y:S01]  /*1d980*/  MUFU.TANH R170, R2 ;  /* 0x0000000200aa7308 */ /* 0x0003e20000002400 */
[----:B------:R-:W-:-:S07]  /*1d990*/  FMUL.FTZ R39, R39, R0 ;  /* 0x0000000027277220 */ /* 0x000fce0000410000 */
[----:B------:R-:W5:Y:S01]  /*1d9a0*/  MUFU.TANH R171, R16 ;  /* 0x0000001000ab7308 */ /* 0x000f620000002400 */
[----:B-1----:R-:W-:-:S07]  /*1d9b0*/  FMUL.FTZ R2, R36, R0 ;  /* 0x0000000024027220 */ /* 0x002fce0000410000 */
[----:B------:R-:W-:Y:S08]  /*1d9c0*/  MUFU.TANH R172, R17 ;  /* 0x0000001100ac7308 */ /* 0x000ff00000002400 */
[----:B------:R1:W5:Y:S08]  /*1d9d0*/  MUFU.TANH R68, R18 ;  /* 0x0000001200447308 */ /* 0x0003700000002400 */
[----:B------:R2:W5:Y:S01]  /*1d9e0*/  MUFU.TANH R168, R2 ;  /* 0x0000000200a87308 */ /* 0x0005620000002400 */
[----:B-1----:R-:W-:Y:S01]  /*1d9f0*/  HMMA.16816.F32 R16, R8, R30, R20 ;  /* 0x0000001e0810723c */ /* 0x002fe20000001814 */
[----:B------:R-:W1:Y:S06]  /*1da00*/  LDSM.16.M88.4 R20, [R213+0x6800] ;  /* 0x00680000d514783b */ /* 0x000e6c0000000200 */
[----:B------:R-:W-:Y:S01]  /*1da10*/  MUFU.TANH R163, R39 ;  /* 0x0000002700a37308 */ /* 0x000fe20000002400 */
[----:B--2---:R-:W-:-:S07]  /*1da20*/  FMUL.FTZ R2, R37, R0 ;  /* 0x0000000025027220 */ /* 0x004fce0000410000 */
[----:B------:R2:W-:Y:S01]  /*1da30*/  MUFU.TANH R169, R2 ;  /* 0x0000000200a97308 */ /* 0x0005e20000002400 */
[----:B------:R-:W-:Y:S06]  /*1da40*/  HMMA.16816.F32 R28, R8, R40, R56 ;  /* 0x00000028081c723c */ /* 0x000fec0000001838 */
[C---:B------:R-:W-:Y:S01]  /*1da50*/  HMMA.16816.F32 R72, R12.reuse, R44, R192 ;  /* 0x0000002c0c48723c */ /* 0x040fe200000018c0 */
[-C--:B--2---:R-:W-:Y:S02]  /*1da60*/  FMUL.FTZ R2, R38, R0.reuse ;  /* 0x0000000026027220 */ /* 0x084fe40000410000 */
[----:B------:R-:W2:Y:S03]  /*1da70*/  LDSM.16.M88.4 R36, [R213+0x7000] ;  /* 0x00700000d524783b */ /* 0x000ea60000000200 */
[C---:B------:R-:W-:Y:S01]  /*1da80*/  HMMA.16816.F32 R56, R12.reuse, R46, R164 ;  /* 0x0000002e0c38723c */ /* 0x040fe200000018a4 */
[----:B------:R-:W3:Y:S05]  /*1da90*/  LDSM.16.M88.4 R44, [R213+0x7800] ;  /* 0x00780000d52c783b */ /* 0x000eea0000000200 */
[C---:B----4-:R-:W-:Y:S01]  /*1daa0*/  HMMA.16816.F32 R144, R12.reuse, R32, R176 ;  /* 0x000000200c90723c */ /* 0x050fe200000018b0 */
[----:B------:R-:W4:Y:S05]  /*1dab0*/  S2R R3, SR_TID.X ;  /* 0x0000000000037919 */ /* 0x000f2a0000002100 */
[C---:B------:R-:W-:Y:S06]  /*1dac0*/  HMMA.16816.F32 R152, R12.reuse, R34, R60 ;  /* 0x000000220c98723c */ /* 0x040fec000000183c */
[C---:B------:R-:W-:Y:S01]  /*1dad0*/  HMMA.16816.F32 R140, R12.reuse, R54, R64 ;  /* 0x000000360c8c723c */ /* 0x040fe20000001840 */
[----:B------:R5:W4:Y:S01]  /*1dae0*/  MUFU.TANH R162, R2 ;  /* 0x0000000200a27308 */ /* 0x000b220000002400 */
[-C--:B------:R-:W-:Y:S01]  /*1daf0*/  FMUL.FTZ R16, R16, R0.reuse ;  /* 0x0000000010107220 */ /* 0x080fe20000410000 */
[-C--:B------:R-:W-:Y:S01]  /*1db00*/  FMUL.FTZ R17, R17, R0.reuse ;  /* 0x0000000011117220 */ /* 0x080fe20000410000 */
[-C--:B------:R-:W-:Y:S01]  /*1db10*/  FMUL.FTZ R18, R18, R0.reuse ;  /* 0x0000000012127220 */ /* 0x080fe20000410000 */
[-C--:B------:R-:W-:Y:S01]  /*1db20*/  FMUL.FTZ R19, R19, R0.reuse ;  /* 0x0000000013137220 */ /* 0x080fe20000410000 */
[----:B------:R-:W-:Y:S01]  /*1db30*/  HMMA.16816.F32 R60, R12, R48, R188 ;  /* 0x000000300c3c723c */ /* 0x000fe200000018bc */
[-C--:B------:R-:W-:Y:S01]  /*1db40*/  FMUL.FTZ R28, R28, R0.reuse ;  /* 0x000000001c1c7220 */ /* 0x080fe20000410000 */
[-C--:B------:R-:W-:Y:S01]  /*1db50*/  FMUL.FTZ R180, R180, R0.reuse ;  /* 0x00000000b4b47220 */ /* 0x080fe20000410000 */
[----:B------:R-:W-:Y:S01]  /*1db60*/  FMUL.FTZ R182, R182, R0 ;  /* 0x00000000b6b67220 */ /* 0x000fe20000410000 */
[----:B------:R-:W3:Y:S01]  /*1db70*/  LDC.64 R206, c[0x0][0x198] ;  /* 0x00006600ffce7b82 */ /* 0x000ee20000000a00 */
[----:B------:R-:W-:Y:S01]  /*1db80*/  ISETP.GE.AND P2, PT, R252, 0x3, PT ;  /* 0x00000003fc00780c */ /* 0x000fe20003f46270 */
[----:B------:R-:W-:Y:S01]  /*1db90*/  HMMA.16816.F32 R52, R8, R42, R148 ;  /* 0x0000002a0834723c */ /* 0x000fe20000001894 */
[----:B------:R-:W-:-:S04]  /*1dba0*/  DEPBAR.LE SB0, 0x0 ;  /* 0x000080000000791a */ /* 0x000fc80000000000 */
[-C--:B-----5:R-:W-:Y:S01]  /*1dbb0*/  FMUL.FTZ R2, R29, R0.reuse ;  /* 0x000000001d027220 */ /* 0x0a0fe20000410000 */
[----:B------:R-:W-:Y:S03]  /*1dbc0*/  HMMA.16816.F32 R64, R12, R50, R184 ;  /* 0x000000320c40723c */ /* 0x000fe600000018b8 */
[----:B------:R5:W-:Y:S03]  /*1dbd0*/  MUFU.TANH R151, R2 ;  /* 0x0000000200977308 */ /* 0x000be60000002400 */
[C---:B-1----:R-:W-:Y:S06]  /*1dbe0*/  HMMA.16816.F32 R32, R8.reuse, R20, R144 ;  /* 0x000000140820723c */ /* 0x042fec0000001890 */
[----:B--2---:R-:W-:Y:S01]  /*1dbf0*/  HMMA.16816.F32 R12, R8, R36, R60 ;  /* 0x00000024080c723c */ /* 0x004fe2000000183c */
[----:B-----5:R-:W-:-:S04]  /*1dc00*/  FMUL.FTZ R2, R30, R0 ;  /* 0x000000001e027220 */ /* 0x020fc80000410000 */
[----:B------:R1:W-:Y:S01]  /*1dc10*/  MUFU.TANH R146, R2 ;  /* 0x0000000200927308 */ /* 0x0003e20000002400 */
[C---:B------:R-:W-:Y:S06]  /*1dc20*/  HMMA.16816.F32 R48, R8.reuse, R24, R156 ;  /* 0x000000180830723c */ /* 0x040fec000000189c */
[----:B------:R-:W-:Y:S01]  /*1dc30*/  HMMA.16816.F32 R40, R8, R26, R140 ;  /* 0x0000001a0828723c */ /* 0x000fe2000000188c */
[----:B-1----:R-:W-:-:S04]  /*1dc40*/  FMUL.FTZ R2, R31, R0 ;  /* 0x000000001f027220 */ /* 0x002fc80000410000 */
[----:B------:R1:W-:Y:S01]  /*1dc50*/  MUFU.TANH R60, R2 ;  /* 0x00000002003c7308 */ /* 0x0003e20000002400 */
[----:B---3--:R-:W-:Y:S07]  /*1dc60*/  HMMA.16816.F32 R24, R8, R44, R72 ;  /* 0x0000002c0818723c */ /* 0x008fee0000001848 */
[----:B------:R-:W2:Y:S01]  /*1dc70*/  MUFU.TANH R161, R16 ;  /* 0x0000001000a17308 */ /* 0x000ea20000002400 */
[----:B-1----:R-:W-:-:S07]  /*1dc80*/  FMUL.FTZ R2, R52, R0 ;  /* 0x0000000034027220 */ /* 0x002fce0000410000 */
[----:B------:R1:W-:Y:S08]  /*1dc90*/  MUFU.TANH R45, R2 ;  /* 0x00000002002d7308 */ /* 0x0003f00000002400 */
[----:B------:R-:W-:Y:S01]  /*1dca0*/  MUFU.TANH R160, R17 ;  /* 0x0000001100a07308 */ /* 0x000fe20000002400 */
[----:B-1----:R-:W-:-:S07]  /*1dcb0*/  FMUL.FTZ R2, R53, R0 ;  /* 0x0000000035027220 */ /* 0x002fce0000410000 */
[----:B------:R-:W1:Y:S08]  /*1dcc0*/  MUFU.TANH R149, R18 ;  /* 0x0000001200957308 */ /* 0x000e700000002400 */
[----:B------:R3:W5:Y:S08]  /*1dcd0*/  MUFU.TANH R157, R19 ;  /* 0x00000013009d7308 */ /* 0x0007700000002400 */
[----:B------:R4:W-:Y:S01]  /*1dce0*/  MUFU.TANH R36, R2 ;  /* 0x0000000200247308 */ /* 0x0009e20000002400 */
[C---:B---3--:R-:W-:Y:S06]  /*1dcf0*/  HMMA.16816.F32 R16, R8.reuse, R22, R152 ;  /* 0x000000160810723c */ /* 0x048fec0000001898 */
[----:B------:R-:W-:Y:S01]  /*1dd00*/  HMMA.16816.F32 R20, R8, R38, R64 ;  /* 0x000000260814723c */ /* 0x000fe20000001840 */
[----:B----4-:R-:W-:-:S05]  /*1dd10*/  IMAD.SHL.U32 R2, R3, 0x2, RZ ;  /* 0x0000000203027824 */ /* 0x010fca00078e00ff */
[----:B------:R-:W-:Y:S01]  /*1dd20*/  HMMA.16816.F32 R8, R8, R46, R56 ;  /* 0x0000002e0808723c */ /* 0x000fe20000001838 */
[----:B------:R-:W-:-:S05]  /*1dd30*/  LOP3.LUT R2, R2, 0x6, RZ, 0xc0, !PT ;  /* 0x0000000602027812 */ /* 0x000fca00078ec0ff */
[----:B------:R-:W-:-:S04]  /*1dd40*/  IMAD R2, R246, 0x80, R2 ;  /* 0x00000080f6027824 */ /* 0x000fc800078e0202 */
[----:B------:R-:W-:-:S05]  /*1dd50*/  VIADD R3, R2, 0x1 ;  /* 0x0000000102037836 */ /* 0x000fca0000000000 */
[----:B------:R-:W-:Y:S02]  /*1dd60*/  I2FP.F32.S32 R4, R3 ;  /* 0x0000000300047245 */ /* 0x000fe40000201400 */
[C---:B------:R-:W-:Y:S02]  /*1dd70*/  ISETP.GE.AND P3, PT, R3.reuse, R6, PT ;  /* 0x000000060300720c */ /* 0x040fe40003f66270 */
[----:B------:R-:W-:Y:S01]  /*1dd80*/  ISETP.GE.AND P6, PT, R3, R5, PT ;  /* 0x000000050300720c */ /* 0x000fe20003fc6270 */
[----:B------:R-:W-:Y:S01]  /*1dd90*/  VIADD R3, R2, 0x9 ;  /* 0x0000000902037836 */ /* 0x000fe20000000000 */
[----:B------:R3:W4:Y:S01]  /*1dda0*/  MUFU.TANH R156, R28 ;  /* 0x0000001c009c7308 */ /* 0x0007220000002400 */
[----:B------:R-:W-:Y:S01]  /*1ddb0*/  FFMA.FTZ R7, R69, R4, R7 ;  /* 0x0000000445077223 */ /* 0x000fe20000010007 */
        /* <DEDUP_REMOVED lines=34> */
[----:B------:R-:W-:Y:S01]  /*1dfe0*/  FFMA.FTZ R4, R69, R4, R198 ;  /* 0x0000000445047223 */ /* 0x000fe200000100c6 */
[----:B------:R-:W-:Y:S01]  /*1dff0*/  VIADD R0, R2, 0x10 ;  /* 0x0000001002007836 */ /* 0x000fe20000000000 */
[----:B------:R-:W-:-:S02]  /*1e000*/  ISETP.GE.AND P4, PT, R3, R6, PT ;  /* 0x000000060300720c */ /* 0x000fc40003f86270 */
[----:B------:R-:W-:Y:S01]  /*1e010*/  ISETP.GE.AND P5, PT, R3, R5, PT ;  /* 0x000000050300720c */ /* 0x000fe20003fa6270 */
[----:B------:R3:W-:Y:S01]  /*1e020*/  MUFU.TANH R17, R40 ;  /* 0x0000002800117308 */ /* 0x0007e20000002400 */
[----:B------:R-:W-:Y:S02]  /*1e030*/  I2FP.F32.S32 R3, R3 ;  /* 0x0000000300037245 */ /* 0x000fe40000201400 */
[----:B------:R-:W-:Y:S02]  /*1e040*/  FSEL R39, R4, -INF , !P6 ;  /* 0xff80000004277808 */ /* 0x000fe40007000000 */
[----:B------:R-:W-:Y:S01]  /*1e050*/  ISETP.GE.AND P6, PT, R0, R5, PT ;  /* 0x000000050000720c */ /* 0x000fe20003fc6270 */
[----:B------:R-:W-:Y:S02]  /*1e060*/  FFMA.FTZ R9, R69, R3, R197 ;  /* 0x0000000345097223 */ /* 0x000fe400000100c5 */
[----:B------:R2:W-:Y:S01]  /*1e070*/  MUFU.TANH R18, R41 ;  /* 0x0000002900127308 */ /* 0x0005e20000002400 */
[----:B---3--:R-:W-:-:S02]  /*1e080*/  FSEL R40, R7, -INF , !P3 ;  /* 0xff80000007287808 */ /* 0x008fc40005800000 */
[----:B------:R-:W-:Y:S01]  /*1e090*/  ISETP.GE.AND P3, PT, R0, R6, PT ;  /* 0x000000060000720c */ /* 0x000fe20003f66270 */
[----:B------:R-:W-:Y:S01]  /*1e0a0*/  FFMA.FTZ R7, R69, R3, R196 ;  /* 0x0000000345077223 */ /* 0x000fe200000100c4 */
[----:B------:R-:W-:Y:S01]  /*1e0b0*/  I2FP.F32.S32 R0, R0 ;  /* 0x0000000000007245 */ /* 0x000fe20000201400 */
[----:B------:R-:W-:Y:S01]  /*1e0c0*/  VIADD R3, R2, 0x11 ;  /* 0x0000001102037836 */ /* 0x000fe20000000000 */
[----:B--2---:R-:W-:-:S03]  /*1e0d0*/  FSEL R41, R9, -INF , !P4 ;  /* 0xff80000009297808 */ /* 0x004fc60006000000 */
[CC--:B------:R-:W-:Y:S01]  /*1e0e0*/  FFMA.FTZ R8, R69.reuse, R0.reuse, R181 ;  /* 0x0000000045087223 */ /* 0x0c0fe200000100b5 */
[----:B------:R-:W-:Y:S01]  /*1e0f0*/  FFMA.FTZ R4, R69, R0, R173 ;  /* 0x0000000045047223 */ /* 0x000fe200000100ad */
[----:B------:R-:W-:Y:S01]  /*1e100*/  VIADD R0, R2, 0x18 ;  /* 0x0000001802007836 */ /* 0x000fe20000000000 */
[----:B------:R-:W-:Y:S02]  /*1e110*/  FSEL R38, R7, -INF , !P5 ;  /* 0xff80000007267808 */ /* 0x000fe40006800000 */
[C---:B------:R-:W-:Y:S02]  /*1e120*/  ISETP.GE.AND P4, PT, R3.reuse, R6, PT ;  /* 0x000000060300720c */ /* 0x040fe40003f86270 */
[----:B------:R-:W-:Y:S02]  /*1e130*/  ISETP.GE.AND P5, PT, R3, R5, PT ;  /* 0x000000050300720c */ /* 0x000fe40003fa6270 */
[----:B------:R-:W-:Y:S02]  /*1e140*/  I2FP.F32.S32 R3, R3 ;  /* 0x0000000300037245 */ /* 0x000fe40000201400 */
[----:B------:R-:W-:-:S02]  /*1e150*/  FSEL R142, R8, -INF , !P3 ;  /* 0xff800000088e7808 */ /* 0x000fc40005800000 */
[----:B------:R-:W-:Y:S02]  /*1e160*/  FSEL R52, R4, -INF , !P6 ;  /* 0xff80000004347808 */ /* 0x000fe40007000000 */
[C---:B------:R-:W-:Y:S02]  /*1e170*/  ISETP.GE.AND P3, PT, R0.reuse, R6, PT ;  /* 0x000000060000720c */ /* 0x040fe40003f66270 */
[----:B------:R-:W-:Y:S01]  /*1e180*/  ISETP.GE.AND P6, PT, R0, R5, PT ;  /* 0x000000050000720c */ /* 0x000fe20003fc6270 */
[CC--:B------:R-:W-:Y:S01]  /*1e190*/  FFMA.FTZ R9, R69.reuse, R3.reuse, R183 ;  /* 0x0000000345097223 */ /* 0x0c0fe200000100b7 */
[----:B------:R-:W-:Y:S01]  /*1e1a0*/  I2FP.F32.S32 R0, R0 ;  /* 0x0000000000007245 */ /* 0x000fe20000201400 */
[----:B------:R-:W-:Y:S01]  /*1e1b0*/  FFMA.FTZ R7, R69, R3, R174 ;  /* 0x0000000345077223 */ /* 0x000fe200000100ae */
[C---:B------:R-:W-:Y:S02]  /*1e1c0*/  VIADD R3, R2.reuse, 0x19 ;  /* 0x0000001902037836 */ /* 0x040fe40000000000 */
[----:B------:R-:W-:Y:S01]  /*1e1d0*/  FSEL R143, R9, -INF , !P4 ;  /* 0xff800000098f7808 */ /* 0x000fe20006000000 */
[CC--:B------:R-:W-:Y:S01]  /*1e1e0*/  FFMA.FTZ R8, R69.reuse, R0.reuse, R171 ;  /* 0x0000000045087223 */ /* 0x0c0fe200000100ab */
[----:B------:R-:W-:Y:S01]  /*1e1f0*/  FFMA.FTZ R4, R69, R0, R68 ;  /* 0x0000000045047223 */ /* 0x000fe20000010044 */
[----:B------:R-:W-:Y:S01]  /*1e200*/  VIADD R0, R2, 0x20 ;  /* 0x0000002002007836 */ /* 0x000fe20000000000 */
[----:B------:R-:W-:-:S02]  /*1e210*/  FSEL R68, R7, -INF , !P5 ;  /* 0xff80000007447808 */ /* 0x000fc40006800000 */
[CC--:B------:R-:W-:Y:S02]  /*1e220*/  ISETP.GE.AND P4, PT, R3.reuse, R6.reuse, PT ;  /* 0x000000060300720c */ /* 0x0c0fe40003f86270 */
[----:B------:R-:W-:Y:S02]  /*1e230*/  ISETP.GE.AND P5, PT, R3, R5, PT ;  /* 0x000000050300720c */ /* 0x000fe40003fa6270 */
[----:B------:R-:W-:Y:S02]  /*1e240*/  I2FP.F32.S32 R3, R3 ;  /* 0x0000000300037245 */ /* 0x000fe40000201400 */
[----:B------:R-:W-:Y:S02]  /*1e250*/  FSEL R144, R8, -INF , !P3 ;  /* 0xff80000008907808 */ /* 0x000fe40005800000 */
[----:B------:R-:W-:Y:S02]  /*1e260*/  FSEL R140, R4, -INF , !P6 ;  /* 0xff800000048c7808 */ /* 0x000fe40007000000 */
[----:B------:R-:W-:-:S02]  /*1e270*/  ISETP.GE.AND P3, PT, R0, R6, PT ;  /* 0x000000060000720c */ /* 0x000fc40003f66270 */
        /* <DEDUP_REMOVED lines=23> */
[----:B-1----:R-:W-:Y:S01]  /*1e3f0*/  FFMA.FTZ R4, R69, R0, R149 ;  /* 0x0000000045047223 */ /* 0x002fe20000010095 */
[----:B------:R-:W-:Y:S01]  /*1e400*/  VIADD R0, R2, 0x30 ;  /* 0x0000003002007836 */ /* 0x000fe20000000000 */
[----:B------:R-:W-:-:S02]  /*1e410*/  FSEL R147, R7, -INF , !P5 ;  /* 0xff80000007937808 */ /* 0x000fc40006800000 */
[CC--:B------:R-:W-:Y:S02]  /*1e420*/  ISETP.GE.AND P4, PT, R3.reuse, R6.reuse, PT ;  /* 0x000000060300720c */ /* 0x0c0fe40003f86270 */
[----:B------:R-:W-:Y:S02]  /*1e430*/  ISETP.GE.AND P5, PT, R3, R5, PT ;  /* 0x000000050300720c */ /* 0x000fe40003fa6270 */
[----:B------:R-:W-:Y:S02]  /*1e440*/  I2FP.F32.S32 R3, R3 ;  /* 0x0000000300037245 */ /* 0x000fe40000201400 */
[----:B------:R-:W-:Y:S02]  /*1e450*/  FSEL R153, R8, -INF , !P3 ;  /* 0xff80000008997808 */ /* 0x000fe40005800000 */
[----:B------:R-:W-:Y:S01]  /*1e460*/  FSEL R149, R4, -INF , !P6 ;  /* 0xff80000004957808 */ /* 0x000fe20007000000 */
[----:B------:R-:W1:Y:S01]  /*1e470*/  MUFU.TANH R54, R54 ;  /* 0x0000003600367308 */ /* 0x000e620000002400 */
[----:B------:R-:W-:-:S02]  /*1e480*/  ISETP.GE.AND P3, PT, R0, R6, PT ;  /* 0x000000060000720c */ /* 0x000fc40003f66270 */
[----:B------:R-:W-:Y:S01]  /*1e490*/  ISETP.GE.AND P6, PT, R0, R5, PT ;  /* 0x000000050000720c */ /* 0x000fe20003fc6270 */
[CC--:B------:R-:W-:Y:S01]  /*1e4a0*/  FFMA.FTZ R9, R69.reuse, R3.reuse, R160 ;  /* 0x0000000345097223 */ /* 0x0c0fe200000100a0 */
[----:B------:R-:W-:Y:S01]  /*1e4b0*/  I2FP.F32.S32 R0, R0 ;  /* 0x0000000000007245 */ /* 0x000fe20000201400 */
[----:B-----5:R-:W-:Y:S01]  /*1e4c0*/  FFMA.FTZ R7, R69, R3, R157 ;  /* 0x0000000345077223 */ /* 0x020fe2000001009d */
[----:B------:R-:W-:-:S03]  /*1e4d0*/  VIADD R3, R2, 0x31 ;  /* 0x0000003102037836 */ /* 0x000fc60000000000 */
[CC--:B----4-:R-:W-:Y:S01]  /*1e4e0*/  FFMA.FTZ R8, R69.reuse, R0.reuse, R156 ;  /* 0x0000000045087223 */ /* 0x0d0fe2000001009c */
[----:B------:R-:W-:Y:S01]  /*1e4f0*/  FFMA.FTZ R4, R69, R0, R146 ;  /* 0x0000000045047223 */ /* 0x000fe20000010092 */
[----:B------:R-:W-:Y:S01]  /*1e500*/  VIADD R0, R2, 0x38 ;  /* 0x0000003802007836 */ /* 0x000fe20000000000 */
[----:B------:R-:W-:Y:S02]  /*1e510*/  FSEL R146, R9, -INF , !P4 ;  /* 0xff80000009927808 */ /* 0x000fe40006000000 */
[----:B------:R-:W-:Y:S01]  /*1e520*/  FSEL R154, R7, -INF , !P5 ;  /* 0xff800000079a7808 */ /* 0x000fe20006800000 */
[----:B------:R-:W2:Y:S01]  /*1e530*/  MUFU.TANH R55, R55 ;  /* 0x0000003700377308 */ /* 0x000ea20000002400 */
[C---:B------:R-:W-:Y:S02]  /*1e540*/  ISETP.GE.AND P4, PT, R3.reuse, R6, PT ;  /* 0x000000060300720c */ /* 0x040fe40003f86270 */
[----:B------:R-:W-:Y:S02]  /*1e550*/  ISETP.GE.AND P5, PT, R3, R5, PT ;  /* 0x000000050300720c */ /* 0x000fe40003fa6270 */
[----:B------:R-:W-:-:S02]  /*1e560*/  I2FP.F32.S32 R3, R3 ;  /* 0x0000000300037245 */ /* 0x000fc40000201400 */
[----:B------:R-:W-:Y:S02]  /*1e570*/  FSEL R159, R8, -INF , !P3 ;  /* 0xff800000089f7808 */ /* 0x000fe40005800000 */
[----:B------:R-:W-:Y:S01]  /*1e580*/  FSEL R156, R4, -INF , !P6 ;  /* 0xff800000049c7808 */ /* 0x000fe20007000000 */
[----:B------:R-:W3:Y:S01]  /*1e590*/  MUFU.TANH R48, R48 ;  /* 0x0000003000307308 */ /* 0x000ee20000002400 */
[C---:B------:R-:W-:Y:S02]  /*1e5a0*/  ISETP.GE.AND P3, PT, R0.reuse, R6, PT ;  /* 0x000000060000720c */ /* 0x040fe40003f66270 */
[----:B------:R-:W-:Y:S01]  /*1e5b0*/  ISETP.GE.AND P6, PT, R0, R5, PT ;  /* 0x000000050000720c */ /* 0x000fe20003fc6270 */
[CC--:B------:R-:W-:Y:S01]  /*1e5c0*/  FFMA.FTZ R9, R69.reuse, R3.reuse, R151 ;  /* 0x0000000345097223 */ /* 0x0c0fe20000010097 */
[----:B------:R-:W-:Y:S01]  /*1e5d0*/  I2FP.F32.S32 R0, R0 ;  /* 0x0000000000007245 */ /* 0x000fe20000201400 */
[----:B------:R-:W-:Y:S02]  /*1e5e0*/  FFMA.FTZ R7, R69, R3, R60 ;  /* 0x0000000345077223 */ /* 0x000fe4000001003c */
[----:B------:R-:W4:Y:S01]  /*1e5f0*/  MUFU.TANH R50, R50 ;  /* 0x0000003200327308 */ /* 0x000f220000002400 */
[----:B------:R-:W-:-:S02]  /*1e600*/  VIADD R3, R2, 0x39 ;  /* 0x0000003902037836 */ /* 0x000fc40000000000 */
[CC--:B------:R-:W-:Y:S01]  /*1e610*/  FFMA.FTZ R8, R69.reuse, R0.reuse, R45 ;  /* 0x0000000045087223 */ /* 0x0c0fe2000001002d */
[----:B-1----:R-:W-:Y:S01]  /*1e620*/  FFMA.FTZ R4, R69, R0, R54 ;  /* 0x0000000045047223 */ /* 0x002fe20000010036 */
[----:B------:R-:W-:Y:S01]  /*1e630*/  VIADD R0, R2, 0x40 ;  /* 0x0000004002007836 */ /* 0x000fe20000000000 */
[----:B------:R-:W-:Y:S02]  /*1e640*/  FSEL R157, R9, -INF , !P4 ;  /* 0xff800000099d7808 */ /* 0x000fe40006000000 */
[----:B------:R-:W-:Y:S01]  /*1e650*/  FSEL R151, R7, -INF , !P5 ;  /* 0xff80000007977808 */ /* 0x000fe20006800000 */
[----:B------:R-:W1:Y:S01]  /*1e660*/  MUFU.TANH R49, R49 ;  /* 0x0000003100317308 */ /* 0x000e620000002400 */
[C---:B------:R-:W-:Y:S02]  /*1e670*/  ISETP.GE.AND P4, PT, R3.reuse, R6, PT ;  /* 0x000000060300720c */ /* 0x040fe40003f86270 */
[----:B------:R-:W-:Y:S02]  /*1e680*/  ISETP.GE.AND P5, PT, R3, R5, PT ;  /* 0x000000050300720c */ /* 0x000fe40003fa6270 */
[----:B------:R-:W-:-:S03]  /*1e690*/  I2FP.F32.S32 R3, R3 ;  /* 0x0000000300037245 */ /* 0x000fc60000201400 */
[----:B------:R-:W5:Y:S01]  /*1e6a0*/  MUFU.TANH R51, R51 ;  /* 0x0000003300337308 */ /* 0x000f620000002400 */
[----:B------:R-:W-:Y:S02]  /*1e6b0*/  FSEL R158, R8, -INF , !P3 ;  /* 0xff800000089e7808 */ /* 0x000fe40005800000 */
[----:B------:R-:W-:Y:S02]  /*1e6c0*/  FSEL R155, R4, -INF , !P6 ;  /* 0xff800000049b7808 */ /* 0x000fe40007000000 */
[C---:B------:R-:W-:Y:S02]  /*1e6d0*/  ISETP.GE.AND P3, PT, R0.reuse, R6, PT ;  /* 0x000000060000720c */ /* 0x040fe40003f66270 */
[----:B------:R-:W-:Y:S01]  /*1e6e0*/  ISETP.GE.AND P6, PT, R0, R5, PT ;  /* 0x000000050000720c */ /* 0x000fe20003fc6270 */
[----:B------:R-:W5:Y:S01]  /*1e6f0*/  MUFU.TANH R42, R42 ;  /* 0x0000002a002a7308 */ /* 0x000f620000002400 */
[----:B------:R-:W-:Y:S01]  /*1e700*/  I2FP.F32.S32 R0, R0 ;  /* 0x0000000000007245 */ /* 0x000fe20000201400 */
[CC--:B------:R-:W-:Y:S01]  /*1e710*/  FFMA.FTZ R9, R69.reuse, R3.reuse, R36 ;  /* 0x0000000345097223 */ /* 0x0c0fe20000010024 */
[----:B--2---:R-:W-:Y:S01]  /*1e720*/  FFMA.FTZ R7, R69, R3, R55 ;  /* 0x0000000345077223 */ /* 0x004fe20000010037 */
[----:B------:R-:W-:-:S02]  /*1e730*/  VIADD R3, R2, 0x41 ;  /* 0x0000004102037836 */ /* 0x000fc40000000000 */
[CC--:B---3--:R-:W-:Y:S01]  /*1e740*/  FFMA.FTZ R8, R69.reuse, R0.reuse, R48 ;  /* 0x0000000045087223 */ /* 0x0c8fe20000010030 */
[----:B----4-:R-:W-:Y:S01]  /*1e750*/  FFMA.FTZ R4, R69, R0, R50 ;  /* 0x0000000045047223 */ /* 0x010fe20000010032 */
        /* <DEDUP_REMOVED lines=12> */
[CC--:B-1----:R-:W-:Y:S01]  /*1e820*/  FFMA.FTZ R9, R69.reuse, R3.reuse, R49 ;  /* 0x0000000345097223 */ /* 0x0c2fe20000010031 */
[----:B------:R-:W-:Y:S01]  /*1e830*/  I2FP.F32.S32 R0, R0 ;  /* 0x0000000000007245 */ /* 0x000fe20000201400 */
[----:B-----5:R-:W-:Y:S02]  /*1e840*/  FFMA.FTZ R7, R69, R3, R51 ;  /* 0x0000000345077223 */ /* 0x020fe40000010033 */
[----:B------:R-:W1:Y:S01]  /*1e850*/  MUFU.TANH R10, R34 ;  /* 0x00000022000a7308 */ /* 0x000e620000002400 */
[----:B------:R-:W-:-:S02]  /*1e860*/  VIADD R3, R2, 0x49 ;  /* 0x0000004902037836 */ /* 0x000fc40000000000 */
[CC--:B------:R-:W-:Y:S01]  /*1e870*/  FFMA.FTZ R8, R69.reuse, R0.reuse, R17 ;  /* 0x0000000045087223 */ /* 0x0c0fe20000010011 */
[----:B------:R-:W-:Y:S01]  /*1e880*/  FFMA.FTZ R4, R69, R0, R42 ;  /* 0x0000000045047223 */ /* 0x000fe2000001002a */
[----:B------:R-:W-:Y:S01]  /*1e890*/  VIADD R0, R2, 0x50 ;  /* 0x0000005002007836 */ /* 0x000fe20000000000 */
[----:B------:R-:W-:Y:S02]  /*1e8a0*/  FSEL R166, R9, -INF , !P4 ;  /* 0xff80000009a67808 */ /* 0x000fe40006000000 */
[----:B------:R-:W-:Y:S01]  /*1e8b0*/  FSEL R162, R7, -INF , !P5 ;  /* 0xff80000007a27808 */ /* 0x000fe20006800000 */
[----:B------:R-:W4:Y:S01]  /*1e8c0*/  MUFU.TANH R33, R33 ;  /* 0x0000002100217308 */ /* 0x000f220000002400 */
        /* <DEDUP_REMOVED lines=12> */
[----:B------:R-:W-:-:S04]  /*1e990*/  VIADD R3, R2, 0x51 ;  /* 0x0000005102037836 */ /* 0x000fc80000000000 */
[----:B------:R-:W2:Y:S01]  /*1e9a0*/  MUFU.TANH R12, R29 ;  /* 0x0000001d000c7308 */ /* 0x000ea20000002400 */
[CC--:B---3--:R-:W-:Y:S01]  /*1e9b0*/  FFMA.FTZ R8, R69.reuse, R0.reuse, R32 ;  /* 0x0000000045087223 */ /* 0x0c8fe20000010020 */
[----:B-1----:R-:W-:Y:S01]  /*1e9c0*/  FFMA.FTZ R4, R69, R0, R10 ;  /* 0x0000000045047223 */ /* 0x002fe2000001000a */
[----:B------:R-:W-:Y:S01]  /*1e9d0*/  VIADD R0, R2, 0x58 ;  /* 0x0000005802007836 */ /* 0x000fe20000000000 */
[----:B------:R-:W-:Y:S02]  /*1e9e0*/  FSEL R165, R9, -INF , !P4 ;  /* 0xff80000009a57808 */ /* 0x000fe40006000000 */
[----:B------:R-:W-:Y:S02]  /*1e9f0*/  FSEL R169, R7, -INF , !P5 ;  /* 0xff80000007a97808 */ /* 0x000fe40006800000 */
[C---:B------:R-:W-:Y:S01]  /*1ea00*/  ISETP.GE.AND P4, PT, R3.reuse, R6, PT ;  /* 0x000000060300720c */ /* 0x040fe20003f86270 */
[----:B------:R-:W1:Y:S01]  /*1ea10*/  MUFU.TANH R21, R28 ;  /* 0x0000001c00157308 */ /* 0x000e620000002400 */
[----:B------:R-:W-:-:S02]  /*1ea20*/  ISETP.GE.AND P5, PT, R3, R5, PT ;  /* 0x000000050300720c */ /* 0x000fc40003fa6270 */
[----:B------:R-:W-:Y:S02]  /*1ea30*/  I2FP.F32.S32 R3, R3 ;  /* 0x0000000300037245 */ /* 0x000fe40000201400 */
[----:B------:R-:W-:-:S03]  /*1ea40*/  FSEL R175, R8, -INF , !P3 ;  /* 0xff80000008af7808 */ /* 0x000fc60005800000 */
[----:B------:R-:W3:Y:S01]  /*1ea50*/  MUFU.TANH R16, R19 ;  /* 0x0000001300107308 */ /* 0x000ee20000002400 */
[----:B------:R-:W-:Y:S02]  /*1ea60*/  FSEL R172, R4, -INF , !P6 ;  /* 0xff80000004ac7808 */ /* 0x000fe40007000000 */
[C---:B------:R-:W-:Y:S02]  /*1ea70*/  ISETP.GE.AND P3, PT, R0.reuse, R6, PT ;  /* 0x000000060000720c */ /* 0x040fe40003f66270 */
[----:B------:R-:W-:Y:S01]  /*1ea80*/  ISETP.GE.AND P6, PT, R0, R5, PT ;  /* 0x000000050000720c */ /* 0x000fe20003fc6270 */
[CC--:B----4-:R-:W-:Y:S01]  /*1ea90*/  FFMA.FTZ R9, R69.reuse, R3.reuse, R33 ;  /* 0x0000000345097223 */ /* 0x0d0fe20000010021 */
[----:B------:R-:W-:Y:S01]  /*1eaa0*/  I2FP.F32.S32 R0, R0 ;  /* 0x0000000000007245 */ /* 0x000fe20000201400 */
[----:B------:R-:W4:Y:S01]  /*1eab0*/  MUFU.TANH R19, R30 ;  /* 0x0000001e00137308 */ /* 0x000f220000002400 */
[----:B-----5:R-:W-:Y:S01]  /*1eac0*/  FFMA.FTZ R7, R69, R3, R15 ;  /* 0x0000000345077223 */ /* 0x020fe2000001000f */
[----:B------:R-:W-:-:S06]  /*1ead0*/  VIADD R3, R2, 0x59 ;  /* 0x0000005902037836 */ /* 0x000fcc0000000000 */
[----:B------:R-:W5:Y:S01]  /*1eae0*/  MUFU.TANH R11, R31 ;  /* 0x0000001f000b7308 */ /* 0x000f620000002400 */
[CC--:B------:R-:W-:Y:S01]  /*1eaf0*/  FFMA.FTZ R8, R69.reuse, R0.reuse, R14 ;  /* 0x0000000045087223 */ /* 0x0c0fe2000001000e */
[----:B--2---:R-:W-:Y:S01]  /*1eb00*/  FFMA.FTZ R4, R69, R0, R12 ;  /* 0x0000000045047223 */ /* 0x004fe2000001000c */
[----:B------:R-:W-:Y:S01]  /*1eb10*/  VIADD R0, R2, 0x60 ;  /* 0x0000006002007836 */ /* 0x000fe20000000000 */
[----:B------:R-:W-:Y:S02]  /*1eb20*/  FSEL R174, R9, -INF , !P4 ;  /* 0xff80000009ae7808 */ /* 0x000fe40006000000 */
[----:B------:R-:W-:Y:S02]  /*1eb30*/  FSEL R170, R7, -INF , !P5 ;  /* 0xff80000007aa7808 */ /* 0x000fe40006800000 */
[----:B------:R-:W2:Y:S01]  /*1eb40*/  MUFU.TANH R20, R13 ;  /* 0x0000000d00147308 */ /* 0x000ea20000002400 */
[C---:B------:R-:W-:Y:S02]  /*1eb50*/  ISETP.GE.AND P4, PT, R3.reuse, R6, PT ;  /* 0x000000060300720c */ /* 0x040fe40003f86270 */
[----:B------:R-:W-:-:S02]  /*1eb60*/  ISETP.GE.AND P5, PT, R3, R5, PT ;  /* 0x000000050300720c */ /* 0x000fc40003fa6270 */
[----:B------:R-:W-:-:S03]  /*1eb70*/  I2FP.F32.S32 R3, R3 ;  /* 0x0000000300037245 */ /* 0x000fc60000201400 */
[----:B------:R-:W2:Y:S01]  /*1eb80*/  MUFU.TANH R13, R37 ;  /* 0x00000025000d7308 */ /* 0x000ea20000002400 */
[----:B------:R-:W-:Y:S02]  /*1eb90*/  FSEL R177, R8, -INF , !P3 ;  /* 0xff80000008b17808 */ /* 0x000fe40005800000 */
[----:B------:R-:W-:Y:S02]  /*1eba0*/  FSEL R171, R4, -INF , !P6 ;  /* 0xff80000004ab7808 */ /* 0x000fe40007000000 */
[C---:B------:R-:W-:Y:S02]  /*1ebb0*/  ISETP.GE.AND P3, PT, R0.reuse, R6, PT ;  /* 0x000000060000720c */ /* 0x040fe40003f66270 */
[----:B------:R-:W-:Y:S01]  /*1ebc0*/  ISETP.GE.AND P6, PT, R0, R5, PT ;  /* 0x000000050000720c */ /* 0x000fe20003fc6270 */
[----:B------:R-:W2:Y:S01]  /*1ebd0*/  MUFU.TANH R17, R44 ;  /* 0x0000002c00117308 */ /* 0x000ea20000002400 */
[----:B------:R-:W-:Y:S01]  /*1ebe0*/  I2FP.F32.S32 R0, R0 ;  /* 0x0000000000007245 */ /* 0x000fe20000201400 */
[CC--:B-1----:R-:W-:Y:S01]  /*1ebf0*/  FFMA.FTZ R9, R69.reuse, R3.reuse, R21 ;  /* 0x0000000345097223 */ /* 0x0c2fe20000010015 */
[----:B---3--:R-:W-:Y:S01]  /*1ec00*/  FFMA.FTZ R7, R69, R3, R16 ;  /* 0x0000000345077223 */ /* 0x008fe20000010010 */
[----:B------:R-:W-:-:S04]  /*1ec10*/  VIADD R3, R2, 0x61 ;  /* 0x0000006102037836 */ /* 0x000fc80000000000 */
[----:B------:R-:W1:Y:S01]  /*1ec20*/  MUFU.TANH R10, R22 ;  /* 0x00000016000a7308 */ /* 0x000e620000002400 */
[CC--:B----4-:R-:W-:Y:S01]  /*1ec30*/  FFMA.FTZ R8, R69.reuse, R0.reuse, R19 ;  /* 0x0000000045087223 */ /* 0x0d0fe20000010013 */
[----:B-----5:R-:W-:Y:S01]  /*1ec40*/  FFMA.FTZ R4, R69, R0, R11 ;  /* 0x0000000045047223 */ /* 0x020fe2000001000b */
[----:B------:R-:W-:Y:S01]  /*1ec50*/  VIADD R0, R2, 0x68 ;  /* 0x0000006802007836 */ /* 0x000fe20000000000 */
[----:B------:R-:W-:Y:S02]  /*1ec60*/  FSEL R173, R9, -INF , !P4 ;  /* 0xff80000009ad7808 */ /* 0x000fe40006000000 */
[----:B------:R-:W-:Y:S02]  /*1ec70*/  FSEL R176, R7, -INF , !P5 ;  /* 0xff80000007b07808 */ /* 0x000fe40006800000 */
[C---:B------:R-:W-:Y:S01]  /*1ec80*/  ISETP.GE.AND P4, PT, R3.reuse, R6, PT ;  /* 0x000000060300720c */ /* 0x040fe20003f86270 */
[----:B------:R-:W3:Y:S01]  /*1ec90*/  MUFU.TANH R18, R46 ;  /* 0x0000002e00127308 */ /* 0x000ee20000002400 */
[----:B------:R-:W-:-:S02]  /*1eca0*/  ISETP.GE.AND P5, PT, R3, R5, PT ;  /* 0x000000050300720c */ /* 0x000fc40003fa6270 */
[----:B------:R-:W-:Y:S02]  /*1ecb0*/  I2FP.F32.S32 R3, R3 ;  /* 0x0000000300037245 */ /* 0x000fe40000201400 */
[----:B------:R-:W-:-:S03]  /*1ecc0*/  FSEL R185, R8, -INF , !P3 ;  /* 0xff80000008b97808 */ /* 0x000fc60005800000 */
[----:B------:R-:W4:Y:S01]  /*1ecd0*/  MUFU.TANH R15, R23 ;  /* 0x00000017000f7308 */ /* 0x000f220000002400 */
[----:B------:R-:W-:Y:S02]  /*1ece0*/  FSEL R178, R4, -INF , !P6 ;  /* 0xff80000004b27808 */ /* 0x000fe40007000000 */
[C---:B------:R-:W-:Y:S02]  /*1ecf0*/  ISETP.GE.AND P3, PT, R0.reuse, R6, PT ;  /* 0x000000060000720c */ /* 0x040fe40003f66270 */
[----:B------:R-:W-:Y:S01]  /*1ed00*/  ISETP.GE.AND P6, PT, R0, R5, PT ;  /* 0x000000050000720c */ /* 0x000fe20003fc6270 */
[CC--:B--2---:R-:W-:Y:S01]  /*1ed10*/  FFMA.FTZ R9, R69.reuse, R3.reuse, R20 ;  /* 0x0000000345097223 */ /* 0x0c4fe20000010014 */
[----:B------:R-:W-:Y:S01]  /*1ed20*/  I2FP.F32.S32 R0, R0 ;  /* 0x0000000000007245 */ /* 0x000fe20000201400 */
[----:B------:R-:W2:Y:S01]  /*1ed30*/  MUFU.TANH R14, R24 ;  /* 0x00000018000e7308 */ /* 0x000ea20000002400 */
[----:B------:R-:W-:Y:S01]  /*1ed40*/  FFMA.FTZ R7, R69, R3, R13 ;  /* 0x0000000345077223 */ /* 0x000fe2000001000d */
[----:B------:R-:W-:-:S06]  /*1ed50*/  VIADD R3, R2, 0x69 ;  /* 0x0000006902037836 */ /* 0x000fcc0000000000 */
[----:B------:R-:W5:Y:S01]  /*1ed60*/  MUFU.TANH R12, R26 ;  /* 0x0000001a000c7308 */ /* 0x000f620000002400 */
[CC--:B------:R-:W-:Y:S01]  /*1ed70*/  FFMA.FTZ R8, R69.reuse, R0.reuse, R17 ;  /* 0x0000000045087223 */ /* 0x0c0fe20000010011 */
[----:B-1----:R-:W-:Y:S01]  /*1ed80*/  FFMA.FTZ R4, R69, R0, R10 ;  /* 0x0000000045047223 */ /* 0x002fe2000001000a */
[----:B------:R-:W-:Y:S01]  /*1ed90*/  VIADD R0, R2, 0x70 ;  /* 0x0000007002007836 */ /* 0x000fe20000000000 */
[----:B------:R-:W-:Y:S02]  /*1eda0*/  FSEL R183, R9, -INF , !P4 ;  /* 0xff80000009b77808 */ /* 0x000fe40006000000 */
[----:B------:R-:W-:Y:S02]  /*1edb0*/  FSEL R179, R7, -INF , !P5 ;  /* 0xff80000007b37808 */ /* 0x000fe40006800000 */
[----:B------:R-:W1:Y:S01]  /*1edc0*/  MUFU.TANH R13, R27 ;  /* 0x0000001b000d7308 */ /* 0x000e620000002400 */
[C---:B------:R-:W-:Y:S02]  /*1edd0*/  ISETP.GE.AND P4, PT, R3.reuse, R6, PT ;  /* 0x000000060300720c */ /* 0x040fe40003f86270 */
[----:B------:R-:W-:-:S02]  /*1ede0*/  ISETP.GE.AND P5, PT, R3, R5, PT ;  /* 0x000000050300720c */ /* 0x000fc40003fa6270 */
[----:B------:R-:W-:Y:S02]  /*1edf0*/  I2FP.F32.S32 R3, R3 ;  /* 0x0000000300037245 */ /* 0x000fe40000201400 */
[----:B------:R-:W-:Y:S01]  /*1ee00*/  FSEL R184, R8, -INF , !P3 ;  /* 0xff80000008b87808 */ /* 0x000fe20005800000 */
[----:B------:R-:W1:Y:S01]  /*1ee10*/  MUFU.TANH R16, R25 ;  /* 0x0000001900107308 */ /* 0x000e620000002400 */
[----:B------:R-:W-:Y:S02]  /*1ee20*/  FSEL R181, R4, -INF , !P6 ;  /* 0xff80000004b57808 */ /* 0x000fe40007000000 */
[C---:B------:R-:W-:Y:S02]  /*1ee30*/  ISETP.GE.AND P3, PT, R0.reuse, R6, PT ;  /* 0x000000060000720c */ /* 0x040fe40003f66270 */
[----:B------:R-:W-:Y:S01]  /*1ee40*/  ISETP.GE.AND P6, PT, R0, R5, PT ;  /* 0x000000050000720c */ /* 0x000fe20003fc6270 */
[CC--:B---3--:R-:W-:Y:S01]  /*1ee50*/  FFMA.FTZ R9, R69.reuse, R3.reuse, R18 ;  /* 0x0000000345097223 */ /* 0x0c8fe20000010012 */
[----:B------:R-:W-:Y:S01]  /*1ee60*/  I2FP.F32.S32 R0, R0 ;  /* 0x0000000000007245 */ /* 0x000fe20000201400 */
[----:B------:R-:W3:Y:S01]  /*1ee70*/  MUFU.TANH R11, R47 ;  /* 0x0000002f000b7308 */ /* 0x000ee20000002400 */
[----:B----4-:R-:W-:Y:S01]  /*1ee80*/  FFMA.FTZ R7, R69, R3, R15 ;  /* 0x0000000345077223 */ /* 0x010fe2000001000f */
[----:B------:R-:W-:-:S06]  /*1ee90*/  VIADD R3, R2, 0x71 ;  /* 0x0000007102037836 */ /* 0x000fcc0000000000 */
[----:B------:R-:W4:Y:S01]  /*1eea0*/  MUFU.TANH R10, R53 ;  /* 0x00000035000a7308 */ /* 0x000f220000002400 */
[CC--:B--2---:R-:W-:Y:S01]  /*1eeb0*/  FFMA.FTZ R8, R69.reuse, R0.reuse, R14 ;  /* 0x0000000045087223 */ /* 0x0c4fe2000001000e */
[----:B-----5:R-:W-:Y:S01]  /*1eec0*/  FFMA.FTZ R4, R69, R0, R12 ;  /* 0x0000000045047223 */ /* 0x020fe2000001000c */
[----:B------:R-:W-:Y:S01]  /*1eed0*/  VIADD R0, R2, 0x78 ;  /* 0x0000007802007836 */ /* 0x000fe20000000000 */
[----:B------:R-:W-:Y:S02]  /*1eee0*/  FSEL R187, R7, -INF , !P5 ;  /* 0xff80000007bb7808 */ /* 0x000fe40006800000 */
[----:B------:R-:W-:Y:S02]  /*1eef0*/  I2FP.F32.S32 R7, R3 ;  /* 0x0000000300077245 */ /* 0x000fe40000201400 */
[----:B------:R-:W-:Y:S01]  /*1ef00*/  FSEL R192, R8, -INF , !P3 ;  /* 0xff80000008c07808 */ /* 0x000fe20005800000 */
[----:B------:R2:W5:Y:S01]  /*1ef10*/  MUFU.TANH R12, R180 ;  /* 0x000000b4000c7308 */ /* 0x0005620000002400 */
[----:B------:R-:W-:-:S02]  /*1ef20*/  FSEL R188, R4, -INF , !P6 ;  /* 0xff80000004bc7808 */ /* 0x000fc40007000000 */
[C---:B------:R-:W-:Y:S02]  /*1ef30*/  ISETP.GE.AND P3, PT, R0.reuse, R6, PT ;  /* 0x000000060000720c */ /* 0x040fe40003f66270 */
[----:B------:R-:W-:Y:S02]  /*1ef40*/  ISETP.GE.AND P6, PT, R0, R5, PT ;  /* 0x000000050000720c */ /* 0x000fe40003fc6270 */
[----:B------:R-:W-:Y:S01]  /*1ef50*/  I2FP.F32.S32 R4, R0 ;  /* 0x0000000000047245 */ /* 0x000fe20000201400 */
[----:B-1----:R-:W-:Y:S01]  /*1ef60*/  FFMA.FTZ R0, R69, R7, R13 ;  /* 0x0000000745007223 */ /* 0x002fe2000001000d */
[----:B------:R-:W-:Y:S02]  /*1ef70*/  FSEL R186, R9, -INF , !P4 ;  /* 0xff80000009ba7808 */ /* 0x000fe40006000000 */
[C---:B------:R-:W-:Y:S02]  /*1ef80*/  ISETP.GE.AND P5, PT, R3.reuse, R5, PT ;  /* 0x000000050300720c */ /* 0x040fe40003fa6270 */
[----:B------:R-:W-:Y:S01]  /*1ef90*/  ISETP.GE.AND P4, PT, R3, R6, PT ;  /* 0x000000060300720c */ /* 0x000fe20003f86270 */
[C---:B------:R-:W-:Y:S01]  /*1efa0*/  FFMA.FTZ R3, R69.reuse, R7, R16 ;  /* 0x0000000745037223 */ /* 0x040fe20000010010 */
[CC--:B---3--:R-:W-:Y:S01]  /*1efb0*/  FFMA.FTZ R7, R69.reuse, R4.reuse, R11 ;  /* 0x0000000445077223 */ /* 0x0c8fe2000001000b */
[----:B----4-:R-:W-:Y:S01]  /*1efc0*/  FFMA.FTZ R4, R69, R4, R10 ;  /* 0x0000000445047223 */ /* 0x010fe2000001000a */
[----:B--2---:R-:W-:Y:S01]  /*1efd0*/  FSEL R180, R0, -INF , !P5 ;  /* 0xff80000000b47808 */ /* 0x004fe20006800000 */
[----:B------:R-:W1:Y:S01]  /*1efe0*/  MUFU.TANH R13, R56 ;  /* 0x00000038000d7308 */ /* 0x000e620000002400 */
[----:B------:R-:W-:Y:S01]  /*1eff0*/  VIADD R0, R2, 0x8 ;  /* 0x0000000802007836 */ /* 0x000fe20000000000 */
[----:B------:R-:W-:-:S06]  /*1f000*/  FSEL R191, R3, -INF , !P4 ;  /* 0xff80000003bf7808 */ /* 0x000fcc0006000000 */
[----:B------:R-:W2:Y:S01]  /*1f010*/  MUFU.TANH R10, R57 ;  /* 0x00000039000a7308 */ /* 0x000ea20000002400 */
[C---:B------:R-:W-:Y:S02]  /*1f020*/  ISETP.GE.AND P4, PT, R2.reuse, R6, PT ;  /* 0x000000060200720c */ /* 0x040fe40003f86270 */
[----:B------:R-:W-:-:S05]  /*1f030*/  ISETP.GE.AND P5, PT, R2, R5, PT ;  /* 0x000000050200720c */ /* 0x000fca0003fa6270 */
[----:B------:R-:W3:Y:S01]  /*1f040*/  MUFU.TANH R9, R182 ;  /* 0x000000b600097308 */ /* 0x000ee20000002400 */
[----:B------:R-:W-:Y:S01]  /*1f050*/  I2FP.F32.S32 R8, R2 ;  /* 0x0000000200087245 */ /* 0x000fe20000201400 */
[----:B------:R-:W-:Y:S01]  /*1f060*/  VIADD R2, R2, 0x79 ;  /* 0x0000007902027836 */ /* 0x000fe20000000000 */
[----:B------:R-:W-:Y:S02]  /*1f070*/  I2FP.F32.S32 R3, R0 ;  /* 0x0000000000037245 */ /* 0x000fe40000201400 */
[----:B------:R-:W-:Y:S01]  /*1f080*/  FSEL R189, R4, -INF , !P6 ;  /* 0xff80000004bd7808 */ /* 0x000fe20007000000 */
[----:B------:R-:W-:Y:S01]  /*1f090*/  FFMA.FTZ R4, R69, R8, R200 ;  /* 0x0000000845047223 */ /* 0x000fe200000100c8 */
[----:B------:R-:W-:Y:S01]  /*1f0a0*/  FSEL R193, R7, -INF , !P3 ;  /* 0xff80000007c17808 */ /* 0x000fe20005800000 */
[----:B-----5:R-:W-:Y:S01]  /*1f0b0*/  FFMA.FTZ R3, R69, R3, R12 ;  /* 0x0000000345037223 */ /* 0x020fe2000001000c */
[----:B------:R-:W-:Y:S01]  /*1f0c0*/  BAR.SYNC.DEFER_BLOCKING 0x0 ;  /* 0x0000000000007b1d */ /* 0x000fe20000010000 */
[----:B------:R-:W-:-:S02]  /*1f0d0*/  ISETP.GE.AND P3, PT, R0, R6, PT ;  /* 0x000000060000720c */ /* 0x000fc40003f66270 */
[----:B------:R-:W-:Y:S02]  /*1f0e0*/  ISETP.GE.AND P6, PT, R2, R6, PT ;  /* 0x000000060200720c */ /* 0x000fe40003fc6270 */
[----:B------:R-:W-:Y:S02]  /*1f0f0*/  I2FP.F32.S32 R6, R2 ;  /* 0x0000000200067245 */ /* 0x000fe40000201400 */
[----:B------:R-:W-:Y:S02]  /*1f100*/  I2FP.F32.S32 R7, R0 ;  /* 0x0000000000077245 */ /* 0x000fe40000201400 */
[----:B------:R-:W-:Y:S02]  /*1f110*/  FSEL R36, R4, -INF , !P4 ;  /* 0xff80000004247808 */ /* 0x000fe40006000000 */
[----:B------:R-:W-:Y:S01]  /*1f120*/  FSEL R37, R3, -INF , !P3 ;  /* 0xff80000003257808 */ /* 0x000fe20005800000 */
[C---:B------:R-:W-:Y:S01]  /*1f130*/  FFMA.FTZ R3, R69.reuse, R8, R199 ;  /* 0x0000000845037223 */ /* 0x040fe200000100c7 */
[-C--:B------:R-:W-:Y:S01]  /*1f140*/  ISETP.GE.AND P4, PT, R0, R5.reuse, PT ;  /* 0x000000050000720c */ /* 0x080fe20003f86270 */
[CC--:B-1----:R-:W-:Y:S01]  /*1f150*/  FFMA.FTZ R4, R69.reuse, R6.reuse, R13 ;  /* 0x0000000645047223 */ /* 0x0c2fe2000001000d */
[----:B------:R-:W-:Y:S01]  /*1f160*/  ISETP.GE.AND P3, PT, R2, R5, PT ;  /* 0x000000050200720c */ /* 0x000fe20003f66270 */
[C---:B--2---:R-:W-:Y:S01]  /*1f170*/  FFMA.FTZ R0, R69.reuse, R6, R10 ;  /* 0x0000000645007223 */ /* 0x044fe2000001000a */
[----:B---3--:R-:W-:Y:S01]  /*1f180*/  FFMA.FTZ R2, R69, R7, R9 ;  /* 0x0000000745027223 */ /* 0x008fe20000010009 */
[----:B------:R-:W-:Y:S01]  /*1f190*/  BSSY B1, `(.L_x_3513) ;  /* 0x00000ce000017945 */ /* 0x000fe20003800000 */
[----:B------:R-:W-:Y:S01]  /*1f1a0*/  IMAD.MOV.U32 R205, RZ, RZ, R236 ;  /* 0x000000ffffcd7224 */ /* 0x000fe200078e00ec */
[----:B------:R-:W-:Y:S01]  /*1f1b0*/  FSEL R34, R3, -INF , !P5 ;  /* 0xff80000003227808 */ /* 0x000fe20006800000 */
[----:B------:R-:W-:Y:S01]  /*1f1c0*/  IMAD.MOV.U32 R203, RZ, RZ, R237 ;  /* 0x000000ffffcb7224 */ /* 0x000fe200078e00ed */
[----:B------:R-:W-:-:S02]  /*1f1d0*/  FSEL R182, R4, -INF , !P6 ;  /* 0xff80000004b67808 */ /* 0x000fc40007000000 */
[----:B------:R-:W-:Y:S02]  /*1f1e0*/  FSEL R35, R2, -INF , !P4 ;  /* 0xff80000002237808 */ /* 0x000fe40006000000 */
[----:B------:R-:W-:Y:S01]  /*1f1f0*/  FSEL R190, R0, -INF , !P3 ;  /* 0xff80000000be7808 */ /* 0x000fe20005800000 */
        /* <DEDUP_REMOVED lines=12> */
[----:B------:R-:W-:Y:S02]  /*1f2c0*/  LOP3.LUT R7, R7, R2, RZ, 0x3c, !PT ;  /* 0x0000000207077212 */ /* 0x000fe400078e3cff */
[----:B------:R-:W-:-:S02]  /*1f2d0*/  ISETP.GE.AND P0, PT, R9, RZ, PT ;  /* 0x000000ff0900720c */ /* 0x000fc40003f06270 */
[----:B------:R-:W-:Y:S01]  /*1f2e0*/  ISETP.GE.AND P3, PT, R7, RZ, PT ;  /* 0x000000ff0700720c */ /* 0x000fe20003f66270 */
[----:B-1----:R-:W1:Y:S02]  /*1f2f0*/  MUFU.RCP R4, R4 ;  /* 0x0000000400047308 */ /* 0x002e640000001000 */
[----:B-1----:R-:W-:-:S06]  /*1f300*/  VIADD R4, R4, 0xffffffe ;  /* 0x0ffffffe04047836 */ /* 0x002fcc0000000000 */
[----:B------:R-:W1:Y:S02]  /*1f310*/  F2I.FTZ.U32.TRUNC.NTZ R5, R4 ;  /* 0x0000000400057305 */ /* 0x000e64000021f000 */
[----:B-1----:R-:W-:Y:S01]  /*1f320*/  IMAD.MOV R3, RZ, RZ, -R5 ;  /* 0x000000ffff037224 */ /* 0x002fe200078e0a05 */
[----:B------:R-:W-:-:S03]  /*1f330*/  MOV R4, RZ ;  /* 0x000000ff00047202 */ /* 0x000fc60000000f00 */
[----:B------:R-:W-:-:S04]  /*1f340*/  IMAD R3, R3, R0, RZ ;  /* 0x0000000003037224 */ /* 0x000fc800078e02ff */
[----:B------:R-:W-:-:S04]  /*1f350*/  IMAD.HI.U32 R3, R5, R3, R4 ;  /* 0x0000000305037227 */ /* 0x000fc800078e0004 */
[----:B------:R-:W-:Y:S02]  /*1f360*/  IMAD.MOV R5, RZ, RZ, -R10 ;  /* 0x000000ffff057224 */ /* 0x000fe400078e0a0a */
        /* <DEDUP_REMOVED lines=20> */
[C-C-:B------:R-:W-:Y:S01]  /*1f4b0*/  IMAD.WIDE R6, R0.reuse, 0x4, R240.reuse ;  /* 0x0000000400067825 */ /* 0x140fe200078e02f0 */
[----:B------:R-:W2:Y:S03]  /*1f4c0*/  LD.E.64 R4, desc[UR4][R206.64+0x38] ;  /* 0x00003804ce047980 */ /* 0x000ea6000c101b00 */
[----:B------:R-:W-:Y:S01]  /*1f4d0*/  IMAD.WIDE R8, R3, 0x4, R240 ;  /* 0x0000000403087825 */ /* 0x000fe200078e02f0 */
[----:B------:R-:W3:Y:S05]  /*1f4e0*/  LD.E R10, desc[UR4][R6.64] ;  /* 0x00000004060a7980 */ /* 0x000eea000c101900 */
[----:B------:R1:W3:Y:S04]  /*1f4f0*/  LD.E R9, desc[UR4][R8.64] ;  /* 0x0000000408097980 */ /* 0x0002e8000c101900 */
[----:B------:R-:W4:Y:S01]  /*1f500*/  LD.E.64 R6, desc[UR4][R206.64+0x20] ;  /* 0x00002004ce067980 */ /* 0x000f22000c101b00 */
[----:B------:R-:W-:-:S05]  /*1f510*/  IADD3 R0, R0, -R3, RZ ;  /* 0x8000000300007210 */ /* 0x000fca0007ffe0ff */
[----:B------:R-:W-:-:S05]  /*1f520*/  IMAD R2, R2, R0, -0x80 ;  /* 0xffffff8002027424 */ /* 0x000fca00078e0200 */
[----:B-1----:R-:W-:Y:S01]  /*1f530*/  SHF.R.S32.HI R8, RZ, 0x1f, R2 ;  /* 0x0000001fff087819 */ /* 0x002fe20000011402 */
[-C--:B--2---:R-:W-:Y:S02]  /*1f540*/  IMAD R0, R5, R2.reuse, RZ ;  /* 0x0000000205007224 */ /* 0x084fe400078e02ff */
[----:B------:R-:W-:-:S04]  /*1f550*/  IMAD.WIDE.U32 R2, R4, R2, RZ ;  /* 0x0000000204027225 */ /* 0x000fc800078e00ff */
[----:B------:R-:W-:Y:S02]  /*1f560*/  IMAD R4, R4, R8, R0 ;  /* 0x0000000804047224 */ /* 0x000fe400078e0200 */
[----:B---3--:R-:W-:-:S03]  /*1f570*/  IMAD.IADD R9, R9, 0x1, -R10 ;  /* 0x0000000109097824 */ /* 0x008fc600078e0a0a */
[----:B------:R-:W-:Y:S02]  /*1f580*/  IADD3 R3, R3, R4, RZ ;  /* 0x0000000403037210 */ /* 0x000fe40007ffe0ff */
[----:B------:R-:W-:Y:S01]  /*1f590*/  SHF.R.S32.HI R5, RZ, 0x1f, R9 ;  /* 0x0000001fff057819 */ /* 0x000fe20000011409 */
[----:B----4-:R-:W-:Y:S02]  /*1f5a0*/  IMAD R0, R7, R9, RZ ;  /* 0x0000000907007224 */ /* 0x010fe400078e02ff */
[----:B------:R-:W-:-:S04]  /*1f5b0*/  IMAD.WIDE.U32 R2, R9, R6, R2 ;  /* 0x0000000609027225 */ /* 0x000fc800078e0002 */
[----:B------:R-:W-:Y:S01]  /*1f5c0*/  IMAD R4, R6, R5, R0 ;  /* 0x0000000506047224 */ /* 0x000fe200078e0200 */
[----:B------:R-:W-:-:S03]  /*1f5d0*/  MOV R0, R2 ;  /* 0x0000000200007202 */ /* 0x000fc60000000f00 */
[----:B------:R-:W-:Y:S01]  /*1f5e0*/  IMAD.IADD R4, R3, 0x1, R4 ;  /* 0x0000000103047824 */ /* 0x000fe200078e0204 */
[----:B------:R-:W-:Y:S05]  /*1f5f0*/  BRA `(.L_x_3517) ;  /* 0x00000000000c7947 */ /* 0x000fea0003800000 */
.L_x_3516:
[----:B------:R-:W2:Y:S02]  /*1f600*/  LD.E R0, desc[UR4][R206.64+0x38] ;  /* 0x00003804ce007980 */ /* 0x000ea4000c101900 */
[----:B--2---:R-:W-:-:S04]  /*1f610*/  LEA R0, -R0, RZ, 0x7 ;  /* 0x000000ff00007211 */ /* 0x004fc800078e39ff */
[----:B------:R-:W-:Y:S02]  /*1f620*/  SHF.R.S32.HI R4, RZ, 0x1f, R0 ;  /* 0x0000001fff047819 */ /* 0x000fe40000011400 */
.L_x_3517:
[----:B------:R-:W-:Y:S05]  /*1f630*/  BSYNC B0 ;  /* 0x0000000000007941 */ /* 0x000fea0003800000 */
.L_x_3515:
[----:B------:R-:W-:Y:S02]  /*1f640*/  LOP3.LUT R2, R238, 0x1, RZ, 0xc0, !PT ;  /* 0x00000001ee027812 */ /* 0x000fe400078ec0ff */
[----:B------:R-:W-:Y:S02]  /*1f650*/  @P1 IADD3 R5, P0, R0, R244, RZ ;  /* 0x000000f400051210 */ /* 0x000fe40007f1e0ff */
[----:B------:R-:W-:Y:S02]  /*1f660*/  ISETP.NE.U32.AND P2, PT, R2, 0x1, PT ;  /* 0x000000010200780c */ /* 0x000fe40003f45070 */
[-C--:B------:R-:W-:Y:S01]  /*1f670*/  LEA R2, P3, R0, R243.reuse, 0x1 ;  /* 0x000000f300027211 */ /* 0x080fe200078608ff */
        /* <DEDUP_REMOVED lines=11> */
[-C--:B------:R-:W-:Y:S01]  /*1f730*/  @!P2 LEA R30, P5, R7, R243.reuse, 0x1 ;  /* 0x000000f3071ea211 */ /* 0x080fe200078a08ff */
[--C-:B------:R-:W-:Y:S01]  /*1f740*/  @!P2 IMAD.X R4, R4, 0x1, R247.reuse, P4 ;  /* 0x000000010404a824 */ /* 0x100fe200020e06f7 */
[C---:B------:R-:W-:Y:S01]  /*1f750*/  IADD3 R0, P3, R5.reuse, R244, RZ ;  /* 0x000000f405007210 */ /* 0x040fe20007f7e0ff */
[----:B------:R1:W-:Y:S01]  /*1f760*/  @P2 STS.128 [R235+0x4000], RZ ;  /* 0x004000ffeb002388 */ /* 0x0003e20000000c00 */
[CC--:B------:R-:W-:Y:S02]  /*1f770*/  @P1 LEA R26, P0, R5.reuse, R243.reuse, 0x1 ;  /* 0x000000f3051a1211 */ /* 0x0c0fe400078008ff */
[----:B------:R-:W-:Y:S01]  /*1f780*/  @!P2 LEA R28, P4, R5, R243, 0x1 ;  /* 0x000000f3051ca211 */ /* 0x000fe200078808ff */
[----:B------:R-:W-:Y:S01]  /*1f790*/  @!PT LDS RZ, [RZ] ;  /* 0x00000000fffff984 */ /* 0x000fe20000000800 */
[----:B------:R-:W-:Y:S01]  /*1f7a0*/  @!PT LDS RZ, [RZ] ;  /* 0x00000000fffff984 */ /* 0x000fe20000000800 */
[----:B------:R-:W-:Y:S01]  /*1f7b0*/  @!PT LDS RZ, [RZ] ;  /* 0x00000000fffff984 */ /* 0x000fe20000000800 */
[----:B------:R1:W-:Y:S01]  /*1f7c0*/  @P1 LDGSTS.E.BYPASS.LTC128B.128 [R235+0x8000], desc[UR4][R2.64+0x80] ;  /* 0x0800008002eb1fae */ /* 0x0003e2000b901d44 */
[-C--:B------:R-:W-:Y:S01]  /*1f7d0*/  @!P2 LEA.HI.X R31, R7, R245.reuse, R4, 0x1, P5 ;  /* 0x000000f5071fa211 */ /* 0x080fe200028f0c04 */
[----:B------:R-:W-:Y:S01]  /*1f7e0*/  IMAD.X R4, R6, 0x1, R247, P3 ;  /* 0x0000000106047824 */ /* 0x000fe200018e06f7 */
[CCC-:B------:R-:W-:Y:S01]  /*1f7f0*/  @P1 LEA.HI.X R27, R5.reuse, R245.reuse, R6.reuse, 0x1, P0 ;  /* 0x000000f5051b1211 */ /* 0x1c0fe200000f0c06 */
[----:B------:R1:W-:Y:S01]  /*1f800*/  @!P1 STS.128 [R235+0x8000], RZ ;  /* 0x008000ffeb009388 */ /* 0x0003e20000000c00 */
[----:B------:R-:W-:-:S02]  /*1f810*/  @!P2 LEA.HI.X R29, R5, R245, R6, 0x1, P4 ;  /* 0x000000f5051da211 */ /* 0x000fc400020f0c06 */
        /* <DEDUP_REMOVED lines=17> */
[CC--:B------:R-:W-:Y:S01]  /*1f930*/  IADD3 R4, P3, R5.reuse, R244.reuse, RZ ;  /* 0x000000f405047210 */ /* 0x0c0fe20007f7e0ff */
        /* <DEDUP_REMOVED lines=28> */
[----:B------:R-:W-:Y:S01]  /*1fb00*/  @P1 LEA.HI.X R11, R0, R245, R5, 0x1, P0 ;  /* 0x000000f5000b1211 */ /* 0x000fe200000f0c05 */
        /* <DEDUP_REMOVED lines=54> */
.L_x_3514:
[----:B------:R-:W-:Y:S05]  /*1fe70*/  BSYNC B1 ;  /* 0x0000000000017941 */ /* 0x000fea0003800000 */
.L_x_3513:
        /* <DEDUP_REMOVED lines=82> */
[----:B--2---:R-:W-:-:S03]  /*203a0*/  FMUL.FTZ R2, R0, R19 ;  /* 0x0000001300027220 */ /* 0x004fc60000410000 */
[----:B------:R-:W-:Y:S02]  /*203b0*/  FMUL.FTZ R5, R0, R5 ;  /* 0x0000000500057220 */ /* 0x000fe40000410000 */
[----:B------:R-:W-:Y:S02]  /*203c0*/  FSEL R2, R2, RZ, P0 ;  /* 0x000000ff02027208 */ /* 0x000fe40000000000 */
[----:B------:R-:W1:Y:S03]  /*203d0*/  MUFU.EX2 R16, R5 ;  /* 0x0000000500107308 */ /* 0x000e660000000800 */
[-CC-:B------:R-:W-:Y:S01]  /*203e0*/  FFMA.FTZ R4, R34, R0.reuse, -R2.reuse ;  /* 0x0000000022047223 */ /* 0x180fe20000010802 */
[----:B------:R-:W-:-:S04]  /*203f0*/  FFMA.FTZ R3, R39, R0, -R2 ;  /* 0x0000000027037223 */ /* 0x000fc80000010802 */
[----:B------:R2:W3:Y:S08]  /*20400*/  MUFU.EX2 R6, R4 ;  /* 0x0000000400067308 */ /* 0x0004f00000000800 */
[----:B------:R4:W5:Y:S01]  /*20410*/  MUFU.EX2 R43, R3 ;  /* 0x00000003002b7308 */ /* 0x0009620000000800 */
        /* <DEDUP_REMOVED lines=8> */
[----:B--2---:R-:W-:Y:S01]  /*204a0*/  FMUL.FTZ R4, R0, R18 ;  /* 0x0000001200047220 */ /* 0x004fe20000410000 */
[----:B---3--:R-:W-:Y:S01]  /*204b0*/  MOV R70, R6 ;  /* 0x0000000600467202 */ /* 0x008fe20000000f00 */
[-C--:B------:R-:W-:Y:S01]  /*204c0*/  FMUL.FTZ R94, R94, R16.reuse ;  /* 0x000000105e5e7220 */ /* 0x080fe20000410000 */
[----:B------:R-:W-:Y:S01]  /*204d0*/  FSEL R6, R18, RZ, P1 ;  /* 0x000000ff12067208 */ /* 0x000fe20000800000 */
[-C--:B------:R-:W-:Y:S01]  /*204e0*/  FMUL.FTZ R95, R95, R16.reuse ;  /* 0x000000105f5f7220 */ /* 0x080fe20000410000 */
[-C--:B------:R-:W-:Y:S01]  /*204f0*/  FMUL.FTZ R114, R114, R16.reuse ;  /* 0x0000001072727220 */ /* 0x080fe20000410000 */
[-C--:B------:R-:W-:Y:S01]  /*20500*/  FMUL.FTZ R115, R115, R16.reuse ;  /* 0x0000001073737220 */ /* 0x080fe20000410000 */
[----:B------:R-:W-:Y:S01]  /*20510*/  FMUL.FTZ R110, R110, R16 ;  /* 0x000000106e6e7220 */ /* 0x000fe20000410000 */
[--C-:B----4-:R-:W-:Y:S01]  /*20520*/  FFMA.FTZ R3, R35, R0, -R2.reuse ;  /* 0x0000000023037223 */ /* 0x110fe20000010802 */
[----:B-----5:R-:W-:Y:S01]  /*20530*/  F2FP.F16.F32.PACK_AB R5, R43, R70 ;  /* 0x000000462b05723e */ /* 0x020fe200000000ff */
[-C--:B------:R-:W-:Y:S01]  /*20540*/  FMUL.FTZ R111, R111, R16.reuse ;  /* 0x000000106f6f7220 */ /* 0x080fe20000410000 */
[-C--:B------:R-:W-:Y:S01]  /*20550*/  FMUL.FTZ R118, R118, R16.reuse ;  /* 0x0000001076767220 */ /* 0x080fe20000410000 */
[----:B------:R1:W-:Y:S01]  /*20560*/  MUFU.EX2 R33, R3 ;  /* 0x0000000300217308 */ /* 0x0003e20000000800 */
        /* <DEDUP_REMOVED lines=16> */
[----:B-1----:R-:W-:Y:S01]  /*20670*/  FSEL R3, R4, RZ, P1 ;  /* 0x000000ff04037208 */ /* 0x002fe20000800000 */
[----:B------:R-:W-:Y:S01]  /*20680*/  FFMA.FTZ R4, R38, R0, -R2 ;  /* 0x0000000026047223 */ /* 0x000fe20000010802 */
[----:B------:R-:W-:-:S03]  /*20690*/  FMUL.FTZ R139, R139, R16 ;  /* 0x000000108b8b7220 */ /* 0x000fc60000410000 */
[----:B------:R1:W-:Y:S02]  /*206a0*/  MUFU.EX2 R194, R4 ;  /* 0x0000000400c27308 */ /* 0x0003e40000000800 */
[----:B-1----:R-:W-:-:S06]  /*206b0*/  FFMA.FTZ R4, R36, R0, -R3 ;  /* 0x0000000024047223 */ /* 0x002fcc0000010803 */
[----:B------:R1:W2:Y:S02]  /*206c0*/  MUFU.EX2 R7, R4 ;  /* 0x0000000400077308 */ /* 0x0002a40000000800 */
[----:B-1----:R-:W-:-:S06]  /*206d0*/  FFMA.FTZ R4, R40, R0, -R3 ;  /* 0x0000000028047223 */ /* 0x002fcc0000010803 */
[----:B------:R1:W-:Y:S02]  /*206e0*/  MUFU.EX2 R42, R4 ;  /* 0x00000004002a7308 */ /* 0x0003e40000000800 */
[----:B-1----:R-:W-:-:S06]  /*206f0*/  FFMA.FTZ R4, R37, R0, -R3 ;  /* 0x0000000025047223 */ /* 0x002fcc0000010803 */
[----:B------:R1:W-:Y:S02]  /*20700*/  MUFU.EX2 R195, R4 ;  /* 0x0000000400c37308 */ /* 0x0003e40000000800 */
[----:B-1----:R-:W-:-:S06]  /*20710*/  FFMA.FTZ R4, R41, R0, -R3 ;  /* 0x0000000029047223 */ /* 0x002fcc0000010803 */
[----:B------:R1:W3:Y:S02]  /*20720*/  MUFU.EX2 R37, R4 ;  /* 0x0000000400257308 */ /* 0x0002e40000000800 */
[----:B-1----:R-:W-:Y:S01]  /*20730*/  FADD.FTZ R4, R71, -R6 ;  /* 0x8000000647047221 */ /* 0x002fe20000010000 */
[----:B--2---:R-:W-:Y:S02]  /*20740*/  MOV R71, R7 ;  /* 0x0000000700477202 */ /* 0x004fe40000000f00 */
[----:B---3--:R-:W-:Y:S01]  /*20750*/  F2FP.F16.F32.PACK_AB R6, R37, R195 ;  /* 0x000000c32506723e */ /* 0x008fe200000000ff */
[----:B------:R-:W-:Y:S01]  /*20760*/  FMUL.FTZ R4, R0, R4 ;  /* 0x0000000400047220 */ /* 0x000fe20000410000 */
[----:B------:R-:W-:-:S03]  /*20770*/  F2FP.F16.F32.PACK_AB R7, R194, R33 ;  /* 0x00000021c207723e */ /* 0x000fc600000000ff */
[----:B------:R1:W2:Y:S02]  /*20780*/  MUFU.EX2 R17, R4 ;  /* 0x0000000400117308 */ /* 0x0002a40000000800 */
[----:B-1----:R-:W-:Y:S01]  /*20790*/  F2FP.F16.F32.PACK_AB R4, R42, R71 ;  /* 0x000000472a04723e */ /* 0x002fe200000000ff */
        /* <DEDUP_REMOVED lines=27> */
[----:B------:R-:W-:Y:S01]  /*20950*/  FFMA.FTZ R8, R52, R0, -R2 ;  /* 0x0000000034087223 */ /* 0x000fe20000010802 */
[-C--:B------:R-:W-:Y:S01]  /*20960*/  FMUL.FTZ R120, R120, R17.reuse ;  /* 0x0000001178787220 */ /* 0x080fe20000410000 */
[-C--:B------:R-:W-:Y:S01]  /*20970*/  FMUL.FTZ R121, R121, R17.reuse ;  /* 0x0000001179797220 */ /* 0x080fe20000410000 */
[-C--:B------:R-:W-:Y:S01]  /*20980*/  FMUL.FTZ R132, R132, R17.reuse ;  /* 0x0000001184847220 */ /* 0x080fe20000410000 */
[----:B------:R2:W3:Y:S01]  /*20990*/  MUFU.EX2 R36, R8 ;  /* 0x0000000800247308 */ /* 0x0004e20000000800 */
[C---:B------:R-:W-:Y:S01]  /*209a0*/  HMMA.16816.F32 R44, R4.reuse, R30, R92 ;  /* 0x0000001e042c723c */ /* 0x040fe2000000185c */
[----:B------:R-:W4:Y:S01]  /*209b0*/  LDSM.16.MT88.4 R28, [R212+0x10000] ;  /* 0x01000000d41c783b */ /* 0x000f220000004200 */
[-C--:B------:R-:W-:Y:S01]  /*209c0*/  FMUL.FTZ R133, R133, R17.reuse ;  /* 0x0000001185857220 */ /* 0x080fe20000410000 */
[-C--:B------:R-:W-:Y:S01]  /*209d0*/  FMUL.FTZ R76, R76, R17.reuse ;  /* 0x000000114c4c7220 */ /* 0x080fe20000410000 */
[-C--:B------:R-:W-:Y:S01]  /*209e0*/  FMUL.FTZ R77, R77, R17.reuse ;  /* 0x000000114d4d7220 */ /* 0x080fe20000410000 */
[-C--:B------:R-:W-:Y:S01]  /*209f0*/  FMUL.FTZ R128, R128, R17.reuse ;  /* 0x0000001180807220 */ /* 0x080fe20000410000 */
[----:B------:R-:W-:Y:S01]  /*20a00*/  HMMA.16816.F32 R84, R4, R20, R112 ;  /* 0x000000140454723c */ /* 0x000fe20000001870 */
[-C--:B------:R-:W-:Y:S01]  /*20a10*/  FMUL.FTZ R129, R129, R17.reuse ;  /* 0x0000001181817220 */ /* 0x080fe20000410000 */
[-C--:B------:R-:W-:Y:S01]  /*20a20*/  FMUL.FTZ R136, R136, R17.reuse ;  /* 0x0000001188887220 */ /* 0x080fe20000410000 */
[----:B------:R-:W-:-:S03]  /*20a30*/  FMUL.FTZ R137, R137, R17 ;  /* 0x0000001189897220 */ /* 0x000fc60000410000 */
[C---:B------:R-:W-:Y:S01]  /*20a40*/  HMMA.16816.F32 R88, R4.reuse, R22, R108 ;  /* 0x000000160458723c */ /* 0x040fe2000000186c */
[----:B------:R-:W5:Y:S01]  /*20a50*/  LDSM.16.MT88.4 R20, [R211+0x10000] ;  /* 0x01000000d314783b */ /* 0x000f620000004200 */
[----:B------:R-:W-:Y:S01]  /*20a60*/  MOV R114, R37 ;  /* 0x0000002500727202 */ /* 0x000fe20000000f00 */
[----:B--2---:R-:W-:Y:S01]  /*20a70*/  FFMA.FTZ R8, R68, R0, -R2 ;  /* 0x0000000044087223 */ /* 0x004fe20000010802 */
[----:B---3--:R-:W-:Y:S02]  /*20a80*/  MOV R113, R36 ;  /* 0x0000002400717202 */ /* 0x008fe40000000f00 */
[----:B------:R-:W-:Y:S01]  /*20a90*/  HMMA.16816.F32 R52, R4, R24, R104 ;  /* 0x000000180434723c */ /* 0x000fe20000001868 */
[----:B------:R-:W-:Y:S01]  /*20aa0*/  MOV R68, R43 ;  /* 0x0000002b00447202 */ /* 0x000fe20000000f00 */
[----:B------:R2:W3:Y:S01]  /*20ab0*/  MUFU.EX2 R35, R8 ;  /* 0x0000000800237308 */ /* 0x0004e20000000800 */
[----:B------:R-:W-:Y:S01]  /*20ac0*/  LDSM.16.MT88.4 R36, [R212+0xd000] ;  /* 0x00d00000d424783b */ /* 0x000fe20000004200 */
[----:B------:R-:W-:-:S02]  /*20ad0*/  MOV R115, R194 ;  /* 0x000000c200737202 */ /* 0x000fc40000000f00 */
[C---:B-1----:R-:W-:Y:S06]  /*20ae0*/  HMMA.16816.F32 R92, R4.reuse, R12, R116 ;  /* 0x0000000c045c723c */ /* 0x042fec0000001874 */
[C---:B------:R-:W-:Y:S01]  /*20af0*/  HMMA.16816.F32 R124, R4.reuse, R14, R124 ;  /* 0x0000000e047c723c */ /* 0x040fe2000000187c */
[----:B------:R-:W1:Y:S05]  /*20b00*/  LDSM.16.MT88.4 R12, [R210+0xc800] ;  /* 0x00c80000d20c783b */ /* 0x000e6a0000004200 */
[C---:B------:R-:W-:Y:S01]  /*20b10*/  HMMA.16816.F32 R72, R4.reuse, R26, R100 ;  /* 0x0000001a0448723c */ /* 0x040fe20000001864 */
[--C-:B--2---:R-:W-:Y:S01]  /*20b20*/  FFMA.FTZ R8, R140, R0, -R2.reuse ;  /* 0x000000008c087223 */ /* 0x104fe20000010802 */
[----:B---3--:R-:W-:Y:S01]  /*20b30*/  MOV R112, R35 ;  /* 0x0000002300707202 */ /* 0x008fe20000000f00 */
[----:B------:R-:W-:Y:S01]  /*20b40*/  LDSM.16.MT88.4 R24, [R212+0xc800] ;  /* 0x00c80000d418783b */ /* 0x000fe20000004200 */
[----:B------:R-:W-:Y:S01]  /*20b50*/  MOV R140, R42 ;  /* 0x0000002a008c7202 */ /* 0x000fe20000000f00 */
[----:B------:R2:W-:Y:S01]  /*20b60*/  MUFU.EX2 R34, R8 ;  /* 0x0000000800227308 */ /* 0x0005e20000000800 */
[C---:B----4-:R-:W-:Y:S01]  /*20b70*/  HMMA.16816.F32 R120, R4.reuse, R28, R120 ;  /* 0x0000001c0478723c */ /* 0x050fe20000001878 */
[----:B------:R-:W-:Y:S01]  /*20b80*/  F2FP.F16.F32.PACK_AB R9, R112, R113 ;  /* 0x000000717009723e */ /* 0x000fe200000000ff */
[----:B------:R-:W-:Y:S04]  /*20b90*/  LDSM.16.MT88.4 R40, [R211+0x10800] ;  /* 0x01080000d328783b */ /* 0x000fe80000004200 */
[C---:B------:R-:W-:Y:S01]  /*20ba0*/  HMMA.16816.F32 R132, R4.reuse, R30, R132 ;  /* 0x0000001e0484723c */ /* 0x040fe20000001884 */
[----:B------:R-:W-:Y:S05]  /*20bb0*/  LDSM.16.MT88.4 R28, [R211+0xc800] ;  /* 0x00c80000d31c783b */ /* 0x000fea0000004200 */
[----:B------:R-:W-:Y:S01]  /*20bc0*/  HMMA.16816.F32 R64, R4, R10, R76 ;  /* 0x0000000a0440723c */ /* 0x000fe2000000184c */
[----:B--2---:R-:W-:Y:S01]  /*20bd0*/  FFMA.FTZ R8, R141, R0, -R2 ;  /* 0x000000008d087223 */ /* 0x004fe20000010802 */
[----:B------:R-:W-:-:S04]  /*20be0*/  MOV R141, R33 ;  /* 0x00000021008d7202 */ /* 0x000fc80000000f00 */
[C---:B-----5:R-:W-:Y:S01]  /*20bf0*/  HMMA.16816.F32 R128, R4.reuse, R20, R128 ;  /* 0x000000140480723c */ /* 0x060fe20000001880 */
[----:B------:R2:W3:Y:S05]  /*20c00*/  MUFU.EX2 R32, R8 ;  /* 0x0000000800207308 */ /* 0x0004ea0000000800 */
[----:B------:R-:W-:Y:S01]  /*20c10*/  HMMA.16816.F32 R136, R4, R22, R136 ;  /* 0x000000160488723c */ /* 0x000fe20000001888 */
[----:B------:R-:W-:Y:S06]  /*20c20*/  LDSM.16.MT88.4 R20, [R209+0x10800] ;  /* 0x01080000d114783b */ /* 0x000fec0000004200 */
[----:B------:R-:W-:-:S04]  /*20c30*/  FFMA.FTZ R4, R148, R0, -R2 ;  /* 0x0000000094047223 */ /* 0x000fc80000010802 */
[----:B------:R4:W-:Y:S01]  /*20c40*/  MUFU.EX2 R236, R4 ;  /* 0x0000000400ec7308 */ /* 0x0009e20000000800 */
[----:B--2---:R-:W-:Y:S01]  /*20c50*/  FFMA.FTZ R8, R142, R0, -R3 ;  /* 0x000000008e087223 */ /* 0x004fe20000010803 */
[----:B---3--:R-:W-:Y:S02]  /*20c60*/  MOV R119, R32 ;  /* 0x0000002000777202 */ /* 0x008fe40000000f00 */
[----:B------:R-:W-:-:S04]  /*20c70*/  MOV R142, R195 ;  /* 0x000000c3008e7202 */ /* 0x000fc80000000f00 */
[----:B------:R2:W-:Y:S01]  /*20c80*/  MUFU.EX2 R252, R8 ;  /* 0x0000000800fc7308 */ /* 0x0005e20000000800 */
[----:B----4-:R-:W-:-:S07]  /*20c90*/  FFMA.FTZ R4, R147, R0, -R2 ;  /* 0x0000000093047223 */ /* 0x010fce0000010802 */
[----:B------:R3:W4:Y:S01]  /*20ca0*/  MUFU.EX2 R207, R4 ;  /* 0x0000000400cf7308 */ /* 0x0007220000000800 */
[----:B--2---:R-:W-:Y:S01]  /*20cb0*/  FFMA.FTZ R8, R143, R0, -R3 ;  /* 0x000000008f087223 */ /* 0x004fe20000010803 */
[----:B------:R-:W-:Y:S02]  /*20cc0*/  MOV R143, R34 ;  /* 0x00000022008f7202 */ /* 0x000fe40000000f00 */
[----:B------:R-:W2:Y:S04]  /*20cd0*/  LDSM.16.MT88.4 R32, [R209+0xc800] ;  /* 0x00c80000d120783b */ /* 0x000ea80000004200 */
[----:B------:R5:W1:Y:S01]  /*20ce0*/  MUFU.EX2 R242, R8 ;  /* 0x0000000800f27308 */ /* 0x000a620000000800 */
[----:B------:R-:W-:Y:S01]  /*20cf0*/  F2FP.F16.F32.PACK_AB R11, R119, R143 ;  /* 0x0000008f770b723e */ /* 0x000fe200000000ff */
[----:B---3--:R-:W-:Y:S01]  /*20d00*/  FFMA.FTZ R4, R149, R0, -R2 ;  /* 0x0000000095047223 */ /* 0x008fe20000010802 */
[----:B----4-:R-:W-:-:S05]  /*20d10*/  F2FP.F16.F32.PACK_AB R5, R207, R236 ;  /* 0x000000eccf05723e */ /* 0x010fca00000000ff */
[----:B------:R3:W-:Y:S01]  /*20d20*/  MUFU.EX2 R206, R4 ;  /* 0x0000000400ce7308 */ /* 0x0007e20000000800 */
[----:B-----5:R-:W-:-:S07]  /*20d30*/  FFMA.FTZ R8, R144, R0, -R3 ;  /* 0x0000000090087223 */ /* 0x020fce0000010803 */
[----:B------:R4:W-:Y:S01]  /*20d40*/  MUFU.EX2 R239, R8 ;  /* 0x0000000800ef7308 */ /* 0x0009e20000000800 */
[----:B---3--:R-:W-:-:S07]  /*20d50*/  FFMA.FTZ R4, R150, R0, -R3 ;  /* 0x0000000096047223 */ /* 0x008fce0000010803 */
[----:B------:R3:W-:Y:S01]  /*20d60*/  MUFU.EX2 R204, R4 ;  /* 0x0000000400cc7308 */ /* 0x0007e20000000800 */
[----:B----4-:R-:W-:-:S07]  /*20d70*/  FFMA.FTZ R8, R145, R0, -R3 ;  /* 0x0000000091087223 */ /* 0x010fce0000010803 */
[----:B------:R1:W4:Y:S01]  /*20d80*/  MUFU.EX2 R237, R8 ;  /* 0x0000000800ed7308 */ /* 0x0003220000000800 */
[----:B---3--:R-:W-:-:S07]  /*20d90*/  FFMA.FTZ R4, R152, R0, -R3 ;  /* 0x0000000098047223 */ /* 0x008fce0000010803 */
[----:B------:R3:W-:Y:S01]  /*20da0*/  MUFU.EX2 R202, R4 ;  /* 0x0000000400ca7308 */ /* 0x0007e20000000800 */
[----:B-1----:R-:W-:Y:S02]  /*20db0*/  F2FP.F16.F32.PACK_AB R8, R242, R252 ;  /* 0x000000fcf208723e */ /* 0x002fe400000000ff */
[----:B----4-:R-:W-:-:S07]  /*20dc0*/  F2FP.F16.F32.PACK_AB R10, R237, R239 ;  /* 0x000000efed0a723e */ /* 0x010fce00000000ff */
[----:B------:R-:W-:Y:S01]  /*20dd0*/  HMMA.16816.F32 R60, R8, R12, R60 ;  /* 0x0000000c083c723c */ /* 0x000fe2000000183c */
[----:B---3--:R-:W-:-:S05]  /*20de0*/  FFMA.FTZ R4, R153, R0, -R3 ;  /* 0x0000000099047223 */ /* 0x008fca0000010803 */
[C---:B------:R-:W-:Y:S01]  /*20df0*/  HMMA.16816.F32 R48, R8.reuse, R14, R48 ;  /* 0x0000000e0830723c */ /* 0x040fe20000001830 */
[----:B------:R-:W1:Y:S01]  /*20e00*/  LDSM.16.MT88.4 R12, [R210+0x10800] ;  /* 0x01080000d20c783b */ /* 0x000e620000004200 */
[----:B------:R3:W-:Y:S04]  /*20e10*/  MUFU.EX2 R201, R4 ;  /* 0x0000000400c97308 */ /* 0x0007e80000000800 */
[C---:B--2---:R-:W-:Y:S06]  /*20e20*/  HMMA.16816.F32 R76, R8.reuse, R32, R80 ;  /* 0x00000020084c723c */ /* 0x044fec0000001850 */
[C---:B------:R-:W-:Y:S01]  /*20e30*/  HMMA.16816.F32 R64, R8.reuse, R34, R64 ;  /* 0x000000220840723c */ /* 0x040fe20000001840 */
[----:B------:R-:W-:Y:S05]  /*20e40*/  LDSM.16.MT88.4 R32, [R209+0xd000] ;  /* 0x00d00000d120783b */ /* 0x000fea0000004200 */
[----:B------:R-:W-:Y:S01]  /*20e50*/  HMMA.16816.F32 R56, R8, R24, R56 ;  /* 0x000000180838723c */ /* 0x000fe20000001838 */
[----:B---3--:R-:W-:-:S04]  /*20e60*/  FFMA.FTZ R4, R146, R0, -R3 ;  /* 0x0000000092047223 */ /* 0x008fc80000010803 */
[----:B------:R2:W3:Y:S01]  /*20e70*/  MUFU.EX2 R200, R4 ;  /* 0x0000000400c87308 */ /* 0x0004e20000000800 */
[C---:B------:R-:W-:Y:S01]  /*20e80*/  HMMA.16816.F32 R44, R8.reuse, R26, R44 ;  /* 0x0000001a082c723c */ /* 0x040fe2000000182c */
[----:B------:R-:W4:Y:S05]  /*20e90*/  LDSM.16.MT88.4 R24, [R212+0x10800] ;  /* 0x01080000d418783b */ /* 0x000f2a0000004200 */
[C---:B------:R-:W-:Y:S06]  /*20ea0*/  HMMA.16816.F32 R52, R8.reuse, R28, R52 ;  /* 0x0000001c0834723c */ /* 0x040fec0000001834 */
[----:B------:R-:W-:Y:S01]  /*20eb0*/  HMMA.16816.F32 R72, R8, R30, R72 ;  /* 0x0000001e0848723c */ /* 0x000fe20000001848 */
[----:B------:R-:W5:Y:S01]  /*20ec0*/  LDSM.16.MT88.4 R28, [R210+0xd000] ;  /* 0x00d00000d21c783b */ /* 0x000f620000004200 */
[----:B--2---:R-:W-:Y:S01]  /*20ed0*/  FFMA.FTZ R4, R154, R0, -R2 ;  /* 0x000000009a047223 */ /* 0x004fe20000010802 */
[----:B---3--:R-:W-:-:S03]  /*20ee0*/  F2FP.F16.F32.PACK_AB R6, R200, R201 ;  /* 0x000000c9c806723e */ /* 0x008fc600000000ff */
[C---:B------:R-:W-:Y:S01]  /*20ef0*/  HMMA.16816.F32 R84, R8.reuse, R20, R84 ;  /* 0x000000140854723c */ /* 0x040fe20000001854 */
[----:B------:R2:W3:Y:S05]  /*20f00*/  MUFU.EX2 R199, R4 ;  /* 0x0000000400c77308 */ /* 0x0004ea0000000800 */
[C---:B------:R-:W-:Y:S01]  /*20f10*/  HMMA.16816.F32 R88, R8.reuse, R22, R88 ;  /* 0x000000160858723c */ /* 0x040fe20000001858 */
[----:B------:R-:W5:Y:S05]  /*20f20*/  LDSM.16.MT88.4 R20, [R211+0xd000] ;  /* 0x00d00000d314783b */ /* 0x000f6a0000004200 */
[C---:B-1----:R-:W-:Y:S06]  /*20f30*/  HMMA.16816.F32 R92, R8.reuse, R12, R92 ;  /* 0x0000000c085c723c */ /* 0x042fec000000185c */
[----:B------:R-:W-:Y:S01]  /*20f40*/  HMMA.16816.F32 R124, R8, R14, R124 ;  /* 0x0000000e087c723c */ /* 0x000fe2000000187c */
[----:B------:R-:W1:Y:S01]  /*20f50*/  LDSM.16.MT88.4 R12, [R209+0x11000] ;  /* 0x01100000d10c783b */ /* 0x000e620000004200 */
[----:B--2---:R-:W-:-:S02]  /*20f60*/  F2FP.F16.F32.PACK_AB R4, R202, R204 ;  /* 0x000000ccca04723e */ /* 0x004fc400000000ff */
[----:B---3--:R-:W-:Y:S02]  /*20f70*/  F2FP.F16.F32.PACK_AB R7, R199, R206 ;  /* 0x000000cec707723e */ /* 0x008fe400000000ff */
[C---:B----4-:R-:W-:Y:S06]  /*20f80*/  HMMA.16816.F32 R120, R8.reuse, R24, R120 ;  /* 0x000000180878723c */ /* 0x050fec0000001878 */
[C---:B------:R-:W-:Y:S01]  /*20f90*/  HMMA.16816.F32 R132, R8.reuse, R26, R132 ;  /* 0x0000001a0884723c */ /* 0x040fe20000001884 */
[----:B------:R-:W-:Y:S05]  /*20fa0*/  LDSM.16.MT88.4 R24, [R209+0xd800] ;  /* 0x00d80000d118783b */ /* 0x000fea0000004200 */
[C---:B------:R-:W-:Y:S06]  /*20fb0*/  HMMA.16816.F32 R128, R8.reuse, R40, R128 ;  /* 0x000000280880723c */ /* 0x040fec0000001880 */
[----:B------:R-:W-:Y:S06]  /*20fc0*/  HMMA.16816.F32 R100, R8, R42, R136 ;  /* 0x0000002a0864723c */ /* 0x000fec0000001888 */
[----:B------:R-:W-:Y:S01]  /*20fd0*/  HMMA.16816.F32 R104, R4, R32, R76 ;  /* 0x000000200468723c */ /* 0x000fe2000000184c */
[----:B------:R-:W-:Y:S01]  /*20fe0*/  FFMA.FTZ R8, R156, R0, -R2 ;  /* 0x000000009c087223 */ /* 0x000fe20000010802 */
[----:B------:R-:W-:-:S03]  /*20ff0*/  MOV R139, R70 ;  /* 0x00000046008b7202 */ /* 0x000fc60000000f00 */
[----:B------:R2:W-:Y:S01]  /*21000*/  MUFU.EX2 R198, R8 ;  /* 0x0000000800c67308 */ /* 0x0005e20000000800 */
[C---:B------:R-:W-:Y:S01]  /*21010*/  HMMA.16816.F32 R108, R4.reuse, R34, R64 ;  /* 0x00000022046c723c */ /* 0x040fe20000001840 */
[----:B------:R-:W3:Y:S05]  /*21020*/  LDSM.16.MT88.4 R32, [R210+0x11000] ;  /* 0x01100000d220783b */ /* 0x000eea0000004200 */
[C---:B-----5:R-:W-:Y:S06]  /*21030*/  HMMA.16816.F32 R96, R4.reuse, R28, R60 ;  /* 0x0000001c0460723c */ /* 0x060fec000000183c */
[----:B------:R-:W-:Y:S01]  /*21040*/  HMMA.16816.F32 R80, R4, R30, R48 ;  /* 0x0000001e0450723c */ /* 0x000fe20000001830 */
[----:B------:R-:W4:Y:S01]  /*21050*/  LDSM.16.MT88.4 R28, [R211+0x11000] ;  /* 0x01100000d31c783b */ /* 0x000f220000004200 */
[----:B--2---:R-:W-:-:S04]  /*21060*/  FFMA.FTZ R8, R151, R0, -R2 ;  /* 0x0000000097087223 */ /* 0x004fc80000010802 */
[C---:B------:R-:W-:Y:S01]  /*21070*/  HMMA.16816.F32 R76, R4.reuse, R36, R56 ;  /* 0x00000024044c723c */ /* 0x040fe20000001838 */
[----:B------:R2:W5:Y:S05]  /*21080*/  MUFU.EX2 R197, R8 ;  /* 0x0000000800c57308 */ /* 0x00056a0000000800 */
[C---:B------:R-:W-:Y:S01]  /*21090*/  HMMA.16816.F32 R60, R4.reuse, R38, R44 ;  /* 0x00000026043c723c */ /* 0x040fe2000000182c */
[----:B------:R-:W5:Y:S05]  /*210a0*/  LDSM.16.MT88.4 R36, [R212+0x11000] ;  /* 0x01100000d424783b */ /* 0x000f6a0000004200 */
[C---:B------:R-:W-:Y:S06]  /*210b0*/  HMMA.16816.F32 R52, R4.reuse, R20, R52 ;  /* 0x000000140434723c */ /* 0x040fec0000001834 */
[C---:B------:R-:W-:Y:S01]  /*210c0*/  HMMA.16816.F32 R56, R4.reuse, R22, R72 ;  /* 0x000000160438723c */ /* 0x040fe20000001848 */
[-C--:B--2---:R-:W-:Y:S01]  /*210d0*/  FFMA.FTZ R8, R155, R0.reuse, -R2 ;  /* 0x000000009b087223 */ /* 0x084fe20000010802 */
[----:B------:R-:W-:Y:S03]  /*210e0*/  LDSM.16.MT88.4 R20, [R212+0xd800] ;  /* 0x00d80000d414783b */ /* 0x000fe60000004200 */
[----:B------:R2:W-:Y:S01]  /*210f0*/  MUFU.EX2 R196, R8 ;  /* 0x0000000800c47308 */ /* 0x0005e20000000800 */
[C---:B-1----:R-:W-:Y:S06]  /*21100*/  HMMA.16816.F32 R44, R4.reuse, R12, R84 ;  /* 0x0000000c042c723c */ /* 0x042fec0000001854 */
[C---:B------:R-:W-:Y:S01]  /*21110*/  HMMA.16816.F32 R48, R4.reuse, R14, R88 ;  /* 0x0000000e0430723c */ /* 0x040fe20000001858 */
[----:B------:R-:W1:Y:S05]  /*21120*/  LDSM.16.MT88.4 R12, [R210+0xd800] ;  /* 0x00d80000d20c783b */ /* 0x000e6a0000004200 */
[----:B---3--:R-:W-:Y:S01]  /*21130*/  HMMA.16816.F32 R40, R4, R32, R92 ;  /* 0x000000200428723c */ /* 0x008fe2000000185c */
[----:B--2---:R-:W-:-:S05]  /*21140*/  FFMA.FTZ R8, R159, R0, -R3 ;  /* 0x000000009f087223 */ /* 0x004fca0000010803 */
[C---:B----4-:R-:W-:Y:S01]  /*21150*/  HMMA.16816.F32 R92, R4.reuse, R28, R128 ;  /* 0x0000001c045c723c */ /* 0x050fe20000001880 */
[----:B------:R2:W-:Y:S05]  /*21160*/  MUFU.EX2 R195, R8 ;  /* 0x0000000800c37308 */ /* 0x0005ea0000000800 */
[C---:B------:R-:W-:Y:S01]  /*21170*/  HMMA.16816.F32 R100, R4.reuse, R30, R100 ;  /* 0x0000001e0464723c */ /* 0x040fe20000001864 */
[----:B------:R-:W3:Y:S05]  /*21180*/  LDSM.16.MT88.4 R28, [R209+0x11800] ;  /* 0x01180000d11c783b */ /* 0x000eea0000004200 */
[C---:B-----5:R-:W-:Y:S06]  /*21190*/  HMMA.16816.F32 R72, R4.reuse, R36, R120 ;  /* 0x000000240448723c */ /* 0x060fec0000001878 */
[C---:B------:R-:W-:Y:S01]  /*211a0*/  HMMA.16816.F32 R88, R4.reuse, R38, R132 ;  /* 0x000000260458723c */ /* 0x040fe20000001884 */
[----:B--2---:R-:W-:Y:S01]  /*211b0*/  FFMA.FTZ R8, R157, R0, -R3 ;  /* 0x000000009d087223 */ /* 0x004fe20000010803 */
[----:B------:R-:W2:Y:S03]  /*211c0*/  LDSM.16.MT88.4 R36, [R211+0xd800] ;  /* 0x00d80000d324783b */ /* 0x000ea60000004200 */
[----:B------:R4:W5:Y:S01]  /*211d0*/  MUFU.EX2 R194, R8 ;  /* 0x0000000800c27308 */ /* 0x0009620000000800 */
[----:B------:R-:W-:Y:S01]  /*211e0*/  HMMA.16816.F32 R64, R4, R34, R124 ;  /* 0x000000220440723c */ /* 0x000fe2000000187c */
[----:B------:R-:W2:Y:S01]  /*211f0*/  LDSM.16.MT88.4 R32, [R210+0x11800] ;  /* 0x01180000d220783b */ /* 0x000ea20000004200 */
[----:B------:R-:W-:-:S02]  /*21200*/  MOV R135, R112 ;  /* 0x0000007000877202 */ /* 0x000fc40000000f00 */
[----:B------:R-:W-:Y:S02]  /*21210*/  MOV R134, R113 ;  /* 0x0000007100867202 */ /* 0x000fe40000000f00 */
[----:B------:R-:W-:Y:S02]  /*21220*/  MOV R133, R114 ;  /* 0x0000007200857202 */ /* 0x000fe40000000f00 */
[----:B------:R-:W-:Y:S02]  /*21230*/  F2FP.F16.F32.PACK_AB R5, R197, R198 ;  /* 0x000000c6c505723e */ /* 0x000fe400000000ff */
[----:B------:R-:W-:Y:S01]  /*21240*/  MOV R132, R115 ;  /* 0x0000007300847202 */ /* 0x000fe20000000f00 */
[----:B----4-:R-:W-:Y:S01]  /*21250*/  FFMA.FTZ R8, R158, R0, -R3 ;  /* 0x000000009e087223 */ /* 0x010fe20000010803 */
[----:B-----5:R-:W-:-:S03]  /*21260*/  F2FP.F16.F32.PACK_AB R4, R194, R195 ;  /* 0x000000c3c204723e */ /* 0x020fc600000000ff */
[----:B------:R4:W-:Y:S02]  /*21270*/  MUFU.EX2 R159, R8 ;  /* 0x00000008009f7308 */ /* 0x0009e40000000800 */
[----:B----4-:R-:W-:Y:S01]  /*21280*/  FFMA.FTZ R8, R160, R0, -R3 ;  /* 0x00000000a0087223 */ /* 0x010fe20000010803 */
[----:B------:R-:W-:-:S05]  /*21290*/  MOV R160, R119 ;  /* 0x0000007700a07202 */ /* 0x000fca0000000f00 */
[----:B------:R4:W5:Y:S02]  /*212a0*/  MUFU.EX2 R158, R8 ;  /* 0x00000008009e7308 */ /* 0x0009640000000800 */
[----:B----4-:R-:W-:Y:S01]  /*212b0*/  FFMA.FTZ R8, R161, R0, -R2 ;  /* 0x00000000a1087223 */ /* 0x010fe20000010802 */
[----:B-----5:R-:W-:Y:S02]  /*212c0*/  F2FP.F16.F32.PACK_AB R6, R158, R159 ;  /* 0x0000009f9e06723e */ /* 0x020fe400000000ff */
[----:B------:R-:W-:-:S03]  /*212d0*/  MOV R161, R143 ;  /* 0x0000008f00a17202 */ /* 0x000fc60000000f00 */
[----:B------:R4:W5:Y:S02]  /*212e0*/  MUFU.EX2 R157, R8 ;  /* 0x00000008009d7308 */ /* 0x0009640000000800 */
[----:B----4-:R-:W-:Y:S01]  /*212f0*/  FFMA.FTZ R8, R163, R0, -R2 ;  /* 0x00000000a3087223 */ /* 0x010fe20000010802 */
[----:B-----5:R-:W-:Y:S02]  /*21300*/  F2FP.F16.F32.PACK_AB R7, R157, R196 ;  /* 0x000000c49d07723e */ /* 0x020fe400000000ff */
[----:B------:R-:W-:-:S03]  /*21310*/  MOV R163, R142 ;  /* 0x0000008e00a37202 */ /* 0x000fc60000000f00 */
[----:B------:R4:W-:Y:S02]  /*21320*/  MUFU.EX2 R156, R8 ;  /* 0x00000008009c7308 */ /* 0x0009e40000000800 */
[C---:B-1----:R-:W-:Y:S06]  /*21330*/  HMMA.16816.F32 R120, R4.reuse, R12, R96 ;  /* 0x0000000c0478723c */ /* 0x042fec0000001860 */
[C---:B------:R-:W-:Y:S01]  /*21340*/  HMMA.16816.F32 R112, R4.reuse, R14, R80 ;  /* 0x0000000e0470723c */ /* 0x040fe20000001850 */
[----:B------:R-:W1:Y:S05]  /*21350*/  LDSM.16.MT88.4 R12, [R212+0x11800] ;  /* 0x01180000d40c783b */ /* 0x000e6a0000004200 */
[----:B------:R-:W-:Y:S01]  /*21360*/  HMMA.16816.F32 R124, R4, R20, R76 ;  /* 0x00000014047c723c */ /* 0x000fe2000000184c */
[----:B----4-:R-:W-:Y:S01]  /*21370*/  FFMA.FTZ R8, R162, R0, -R2 ;  /* 0x00000000a2087223 */ /* 0x010fe20000010802 */
[----:B------:R-:W-:-:S03]  /*21380*/  MOV R162, R141 ;  /* 0x0000008d00a27202 */ /* 0x000fc60000000f00 */
[----:B------:R4:W5:Y:S01]  /*21390*/  MUFU.EX2 R155, R8 ;  /* 0x00000008009b7308 */ /* 0x0009620000000800 */
[C---:B------:R-:W-:Y:S01]  /*213a0*/  HMMA.16816.F32 R128, R4.reuse, R22, R60 ;  /* 0x000000160480723c */ /* 0x040fe2000000183c */
[----:B------:R-:W5:Y:S05]  /*213b0*/  LDSM.16.MT88.4 R20, [R211+0x11800] ;  /* 0x01180000d314783b */ /* 0x000f6a0000004200 */
[C---:B------:R-:W-:Y:S06]  /*213c0*/  HMMA.16816.F32 R104, R4.reuse, R24, R104 ;  /* 0x000000180468723c */ /* 0x040fec0000001868 */
[----:B------:R-:W-:Y:S01]  /*213d0*/  HMMA.16816.F32 R108, R4, R26, R108 ;  /* 0x0000001a046c723c */ /* 0x000fe2000000186c */
[----:B------:R-:W5:Y:S01]  /*213e0*/  LDSM.16.MT88.4 R24, [R209+0xe000] ;  /* 0x00e00000d118783b */ /* 0x000f620000004200 */
[----:B----4-:R-:W-:Y:S01]  /*213f0*/  FFMA.FTZ R8, R164, R0, -R2 ;  /* 0x00000000a4087223 */ /* 0x010fe20000010802 */
[----:B------:R-:W-:-:S03]  /*21400*/  MOV R164, R140 ;  /* 0x0000008c00a47202 */ /* 0x000fc60000000f00 */
[C---:B---3--:R-:W-:Y:S01]  /*21410*/  HMMA.16816.F32 R84, R4.reuse, R28, R44 ;  /* 0x0000001c0454723c */ /* 0x048fe2000000182c */
[----:B------:R3:W-:Y:S05]  /*21420*/  MUFU.EX2 R154, R8 ;  /* 0x00000008009a7308 */ /* 0x0007ea0000000800 */
[C---:B------:R-:W-:Y:S01]  /*21430*/  HMMA.16816.F32 R80, R4.reuse, R30, R48 ;  /* 0x0000001e0450723c */ /* 0x040fe20000001830 */
[----:B------:R-:W4:Y:S05]  /*21440*/  LDSM.16.MT88.4 R28, [R210+0xe000] ;  /* 0x00e00000d21c783b */ /* 0x000f2a0000004200 */
[C---:B--2---:R-:W-:Y:S06]  /*21450*/  HMMA.16816.F32 R116, R4.reuse, R36, R52 ;  /* 0x000000240474723c */ /* 0x044fec0000001834 */
[----:B------:R-:W-:Y:S01]  /*21460*/  HMMA.16816.F32 R96, R4, R38, R56 ;  /* 0x000000260460723c */ /* 0x000fe20000001838 */
[----:B---3--:R-:W-:Y:S01]  /*21470*/  FFMA.FTZ R8, R168, R0, -R3 ;  /* 0x00000000a8087223 */ /* 0x008fe20000010803 */
[----:B------:R-:W-:Y:S01]  /*21480*/  LDSM.16.MT88.4 R36, [R211+0xe000] ;  /* 0x00e00000d324783b */ /* 0x000fe20000004200 */
[----:B------:R-:W-:-:S02]  /*21490*/  MOV R168, R68 ;  /* 0x0000004400a87202 */ /* 0x000fc40000000f00 */
[----:B------:R2:W-:Y:S01]  /*214a0*/  MUFU.EX2 R153, R8 ;  /* 0x0000000800997308 */ /* 0x0005e20000000800 */
[C---:B------:R-:W-:Y:S06]  /*214b0*/  HMMA.16816.F32 R56, R4.reuse, R32, R40 ;  /* 0x000000200438723c */ /* 0x040fec0000001828 */
[C---:B------:R-:W-:Y:S01]  /*214c0*/  HMMA.16816.F32 R52, R4.reuse, R34, R64 ;  /* 0x000000220434723c */ /* 0x040fe20000001840 */
[----:B------:R-:W3:Y:S05]  /*214d0*/  LDSM.16.MT88.4 R32, [R212+0xe000] ;  /* 0x00e00000d420783b */ /* 0x000eea0000004200 */
[----:B-1----:R-:W-:Y:S01]  /*214e0*/  HMMA.16816.F32 R48, R4, R12, R72 ;  /* 0x0000000c0430723c */ /* 0x002fe20000001848 */
[----:B--2---:R-:W-:Y:S01]  /*214f0*/  FFMA.FTZ R8, R166, R0, -R3 ;  /* 0x00000000a6087223 */ /* 0x004fe20000010803 */
[----:B------:R-:W-:-:S04]  /*21500*/  MOV R166, R71 ;  /* 0x0000004700a67202 */ /* 0x000fc80000000f00 */
[C---:B------:R-:W-:Y:S01]  /*21510*/  HMMA.16816.F32 R40, R4.reuse, R14, R88 ;  /* 0x0000000e0428723c */ /* 0x040fe20000001858 */
[----:B-----5:R-:W-:Y:S01]  /*21520*/  F2FP.F16.F32.PACK_AB R13, R155, R156 ;  /* 0x0000009c9b0d723e */ /* 0x020fe200000000ff */
[----:B------:R1:W2:Y:S04]  /*21530*/  MUFU.EX2 R152, R8 ;  /* 0x0000000800987308 */ /* 0x0002a80000000800 */
[C---:B------:R-:W-:Y:S06]  /*21540*/  HMMA.16816.F32 R44, R4.reuse, R20, R92 ;  /* 0x00000014042c723c */ /* 0x040fec000000185c */
[----:B------:R-:W-:Y:S01]  /*21550*/  HMMA.16816.F32 R60, R4, R22, R100 ;  /* 0x00000016043c723c */ /* 0x000fe20000001864 */
[----:B------:R-:W-:Y:S01]  /*21560*/  LDSM.16.MT88.4 R20, [R210+0x12000] ;  /* 0x01200000d214783b */ /* 0x000fe20000004200 */
[----:B-1----:R-:W-:-:S05]  /*21570*/  FFMA.FTZ R8, R167, R0, -R3 ;  /* 0x00000000a7087223 */ /* 0x002fca0000010803 */
[-C--:B------:R-:W-:Y:S01]  /*21580*/  FFMA.FTZ R4, R172, R0.reuse, -R2 ;  /* 0x00000000ac047223 */ /* 0x080fe20000010802 */
[----:B--2---:R-:W-:Y:S01]  /*21590*/  F2FP.F16.F32.PACK_AB R12, R152, R153 ;  /* 0x00000099980c723e */ /* 0x004fe200000000ff */
[----:B------:R1:W-:Y:S08]  /*215a0*/  MUFU.EX2 R151, R8 ;  /* 0x0000000800977308 */ /* 0x0003f00000000800 */
[----:B------:R2:W-:Y:S01]  /*215b0*/  MUFU.EX2 R148, R4 ;  /* 0x0000000400947308 */ /* 0x0005e20000000800 */
[----:B-1----:R-:W-:-:S07]  /*215c0*/  FFMA.FTZ R8, R165, R0, -R3 ;  /* 0x00000000a5087223 */ /* 0x002fce0000010803 */
[----:B------:R1:W5:Y:S01]  /*215d0*/  MUFU.EX2 R150, R8 ;  /* 0x0000000800967308 */ /* 0x0003620000000800 */
[----:B--2---:R-:W-:-:S07]  /*215e0*/  FFMA.FTZ R4, R170, R0, -R2 ;  /* 0x00000000aa047223 */ /* 0x004fce0000010802 */
[----:B------:R2:W-:Y:S01]  /*215f0*/  MUFU.EX2 R147, R4 ;  /* 0x0000000400937308 */ /* 0x0005e20000000800 */
[----:B-1----:R-:W-:Y:S01]  /*21600*/  FFMA.FTZ R8, R169, R0, -R2 ;  /* 0x00000000a9087223 */ /* 0x002fe20000010802 */
[----:B-----5:R-:W-:-:S06]  /*21610*/  F2FP.F16.F32.PACK_AB R14, R150, R151 ;  /* 0x00000097960e723e */ /* 0x020fcc00000000ff */
[----:B------:R-:W1:Y:S01]  /*21620*/  MUFU.EX2 R149, R8 ;  /* 0x0000000800957308 */ /* 0x000e620000000800 */
[----:B--2---:R-:W-:-:S07]  /*21630*/  FFMA.FTZ R4, R171, R0, -R2 ;  /* 0x00000000ab047223 */ /* 0x004fce0000010802 */
[----:B------:R2:W-:Y:S01]  /*21640*/  MUFU.EX2 R146, R4 ;  /* 0x0000000400927308 */ /* 0x0005e20000000800 */
[----:B-1----:R-:W-:Y:S01]  /*21650*/  F2FP.F16.F32.PACK_AB R15, R149, R154 ;  /* 0x0000009a950f723e */ /* 0x002fe200000000ff */
[----:B------:R-:W-:Y:S06]  /*21660*/  LDSM.16.MT88.4 R8, [R212+0x12000] ;  /* 0x01200000d408783b */ /* 0x000fec0000004200 */
[----:B------:R-:W-:Y:S01]  /*21670*/  HMMA.16816.F32 R72, R12, R24, R104 ;  /* 0x000000180c48723c */ /* 0x000fe20000001868 */
[----:B--2---:R-:W-:-:S04]  /*21680*/  FFMA.FTZ R4, R175, R0, -R3 ;  /* 0x00000000af047223 */ /* 0x004fc80000010803 */
[----:B------:R1:W-:Y:S01]  /*21690*/  MUFU.EX2 R145, R4 ;  /* 0x0000000400917308 */ /* 0x0003e20000000800 */
[C---:B------:R-:W-:Y:S01]  /*216a0*/  HMMA.16816.F32 R76, R12.reuse, R26, R108 ;  /* 0x0000001a0c4c723c */ /* 0x040fe2000000186c */
[----:B------:R-:W2:Y:S05]  /*216b0*/  LDSM.16.MT88.4 R24, [R209+0x12000] ;  /* 0x01200000d118783b */ /* 0x000eaa0000004200 */
[C---:B----4-:R-:W-:Y:S06]  /*216c0*/  HMMA.16816.F32 R88, R12.reuse, R28, R120 ;  /* 0x0000001c0c58723c */ /* 0x050fec0000001878 */
[----:B------:R-:W-:Y:S01]  /*216d0*/  HMMA.16816.F32 R100, R12, R30, R112 ;  /* 0x0000001e0c64723c */ /* 0x000fe20000001870 */
[----:B------:R-:W4:Y:S01]  /*216e0*/  LDSM.16.MT88.4 R28, [R211+0x12000] ;  /* 0x01200000d31c783b */ /* 0x000f220000004200 */
[----:B-1----:R-:W-:-:S04]  /*216f0*/  FFMA.FTZ R4, R174, R0, -R3 ;  /* 0x00000000ae047223 */ /* 0x002fc80000010803 */
[C---:B---3--:R-:W-:Y:S01]  /*21700*/  HMMA.16816.F32 R104, R12.reuse, R32, R124 ;  /* 0x000000200c68723c */ /* 0x048fe2000000187c */
[----:B------:R1:W3:Y:S05]  /*21710*/  MUFU.EX2 R144, R4 ;  /* 0x0000000400907308 */ /* 0x0002ea0000000800 */
[C---:B------:R-:W-:Y:S01]  /*21720*/  HMMA.16816.F32 R120, R12.reuse, R34, R128 ;  /* 0x000000220c78723c */ /* 0x040fe20000001880 */
[----:B------:R-:W5:Y:S05]  /*21730*/  LDSM.16.MT88.4 R32, [R209+0xe800] ;  /* 0x00e80000d120783b */ /* 0x000f6a0000004200 */
[C---:B------:R-:W-:Y:S06]  /*21740*/  HMMA.16816.F32 R124, R12.reuse, R36, R116 ;  /* 0x000000240c7c723c */ /* 0x040fec0000001874 */
[C---:B------:R-:W-:Y:S01]  /*21750*/  HMMA.16816.F32 R112, R12.reuse, R38, R96 ;  /* 0x000000260c70723c */ /* 0x040fe20000001860 */
[--C-:B-1----:R-:W-:Y:S01]  /*21760*/  FFMA.FTZ R4, R177, R0, -R3.reuse ;  /* 0x00000000b1047223 */ /* 0x102fe20000010803 */
[----:B------:R-:W1:Y:S03]  /*21770*/  LDSM.16.MT88.4 R36, [R210+0xe800] ;  /* 0x00e80000d224783b */ /* 0x000e660000004200 */
[----:B------:R4:W-:Y:S01]  /*21780*/  MUFU.EX2 R143, R4 ;  /* 0x00000004008f7308 */ /* 0x0009e20000000800 */
[C---:B--2---:R-:W-:Y:S06]  /*21790*/  HMMA.16816.F32 R108, R12.reuse, R26, R80 ;  /* 0x0000001a0c6c723c */ /* 0x044fec0000001850 */
[C---:B------:R-:W-:Y:S06]  /*217a0*/  HMMA.16816.F32 R80, R12.reuse, R8, R48 ;  /* 0x000000080c50723c */ /* 0x040fec0000001830 */
[----:B------:R-:W-:Y:S01]  /*217b0*/  HMMA.16816.F32 R64, R12, R10, R40 ;  /* 0x0000000a0c40723c */ /* 0x000fe20000001828 */
[----:B---3--:R-:W-:Y:S01]  /*217c0*/  F2FP.F16.F32.PACK_AB R8, R144, R145 ;  /* 0x000000919008723e */ /* 0x008fe200000000ff */
[----:B------:R-:W-:Y:S01]  /*217d0*/  LDSM.16.MT88.4 R40, [R212+0xe800] ;  /* 0x00e80000d428783b */ /* 0x000fe20000004200 */
[----:B------:R-:W-:Y:S01]  /*217e0*/  F2FP.F16.F32.PACK_AB R9, R147, R148 ;  /* 0x000000949309723e */ /* 0x000fe200000000ff */
[----:B----4-:R-:W-:-:S02]  /*217f0*/  FFMA.FTZ R4, R173, R0, -R3 ;  /* 0x00000000ad047223 */ /* 0x010fc40000010803 */
[C---:B------:R-:W-:Y:S02]  /*21800*/  HMMA.16816.F32 R92, R12.reuse, R20, R56 ;  /* 0x000000140c5c723c */ /* 0x040fe40000001838 */
[----:B------:R2:W3:Y:S04]  /*21810*/  MUFU.EX2 R142, R4 ;  /* 0x00000004008e7308 */ /* 0x0004e80000000800 */
[C---:B------:R-:W-:Y:S01]  /*21820*/  HMMA.16816.F32 R56, R12.reuse, R28, R44 ;  /* 0x0000001c0c38723c */ /* 0x040fe2000000182c */
[----:B------:R-:W-:Y:S05]  /*21830*/  LDSM.16.MT88.4 R44, [R212+0xf000] ;  /* 0x00f00000d42c783b */ /* 0x000fea0000004200 */
[C---:B------:R-:W-:Y:S01]  /*21840*/  HMMA.16816.F32 R60, R12.reuse, R30, R60 ;  /* 0x0000001e0c3c723c */ /* 0x040fe2000000183c */
[----:B------:R-:W4:Y:S05]  /*21850*/  LDSM.16.MT88.4 R28, [R211+0xe800] ;  /* 0x00e80000d31c783b */ /* 0x000f2a0000004200 */
[C---:B------:R-:W-:Y:S01]  /*21860*/  HMMA.16816.F32 R116, R12.reuse, R24, R84 ;  /* 0x000000180c74723c */ /* 0x040fe20000001854 */
[-CC-:B--2---:R-:W-:Y:S01]  /*21870*/  FFMA.FTZ R4, R176, R0.reuse, -R2.reuse ;  /* 0x00000000b0047223 */ /* 0x184fe20000010802 */
[----:B---3--:R-:W-:Y:S01]  /*21880*/  F2FP.F16.F32.PACK_AB R10, R142, R143 ;  /* 0x0000008f8e0a723e */ /* 0x008fe200000000ff */
[----:B------:R-:W2:Y:S02]  /*21890*/  LDSM.16.MT88.4 R24, [R209+0x12800] ;  /* 0x01280000d118783b */ /* 0x000ea40000004200 */
[----:B------:R3:W5:Y:S01]  /*218a0*/  MUFU.EX2 R141, R4 ;  /* 0x00000004008d7308 */ /* 0x0007620000000800 */
[----:B------:R-:W-:Y:S01]  /*218b0*/  HMMA.16816.F32 R84, R12, R22, R52 ;  /* 0x000000160c54723c */ /* 0x000fe20000001834 */
[----:B------:R-:W2:Y:S04]  /*218c0*/  LDSM.16.MT88.4 R20, [R210+0x12800] ;  /* 0x01280000d214783b */ /* 0x000ea80000004200 */
[----:B------:R-:W2:Y:S01]  /*218d0*/  LDSM.16.MT88.4 R12, [R212+0x12800] ;  /* 0x01280000d40c783b */ /* 0x000ea20000004200 */
[----:B---3--:R-:W-:Y:S01]  /*218e0*/  FFMA.FTZ R4, R178, R0, -R2 ;  /* 0x00000000b2047223 */ /* 0x008fe20000010802 */
[----:B-----5:R-:W-:-:S03]  /*218f0*/  F2FP.F16.F32.PACK_AB R11, R141, R146 ;  /* 0x000000928d0b723e */ /* 0x020fc600000000ff */
[----:B------:R3:W-:Y:S04]  /*21900*/  MUFU.EX2 R131, R4 ;  /* 0x0000000400837308 */ /* 0x0007e80000000800 */
[C---:B------:R-:W-:Y:S06]  /*21910*/  HMMA.16816.F32 R52, R8.reuse, R32, R72 ;  /* 0x000000200834723c */ /* 0x040fec0000001848 */
[C---:B------:R-:W-:Y:S01]  /*21920*/  HMMA.16816.F32 R48, R8.reuse, R34, R76 ;  /* 0x000000220830723c */ /* 0x040fe2000000184c */
[----:B------:R-:W5:Y:S05]  /*21930*/  LDSM.16.MT88.4 R32, [R211+0x12800] ;  /* 0x01280000d320783b */ /* 0x000f6a0000004200 */
[----:B-1----:R-:W-:Y:S01]  /*21940*/  HMMA.16816.F32 R88, R8, R36, R88 ;  /* 0x000000240858723c */ /* 0x002fe20000001858 */
[----:B---3--:R-:W-:-:S04]  /*21950*/  FFMA.FTZ R4, R179, R0, -R2 ;  /* 0x00000000b3047223 */ /* 0x008fc80000010802 */
[----:B------:R1:W3:Y:S01]  /*21960*/  MUFU.EX2 R130, R4 ;  /* 0x0000000400827308 */ /* 0x0002e20000000800 */
[C---:B------:R-:W-:Y:S01]  /*21970*/  HMMA.16816.F32 R72, R8.reuse, R38, R100 ;  /* 0x000000260848723c */ /* 0x040fe20000001864 */
[----:B------:R-:W5:Y:S05]  /*21980*/  LDSM.16.MT88.4 R36, [R209+0xf000] ;  /* 0x00f00000d124783b */ /* 0x000f6a0000004200 */
[C---:B----4-:R-:W-:Y:S06]  /*21990*/  HMMA.16816.F32 R100, R8.reuse, R30, R112 ;  /* 0x0000001e0864723c */ /* 0x050fec0000001870 */
[----:B--2---:R-:W-:Y:S01]  /*219a0*/  HMMA.16816.F32 R112, R8, R24, R116 ;  /* 0x000000180870723c */ /* 0x004fe20000001874 */
[----:B-1----:R-:W-:Y:S01]  /*219b0*/  FFMA.FTZ R4, R181, R0, -R2 ;  /* 0x00000000b5047223 */ /* 0x002fe20000010802 */
[----:B---3--:R-:W-:-:S04]  /*219c0*/  F2FP.F16.F32.PACK_AB R5, R130, R131 ;  /* 0x000000838205723e */ /* 0x008fc800000000ff */
[C---:B------:R-:W-:Y:S01]  /*219d0*/  HMMA.16816.F32 R116, R8.reuse, R26, R108 ;  /* 0x0000001a0874723c */ /* 0x040fe2000000186c */
[----:B------:R-:W-:Y:S01]  /*219e0*/  LDSM.16.MT88.4 R24, [R210+0x13000] ;  /* 0x01300000d218783b */ /* 0x000fe20000004200 */
[----:B------:R1:W-:Y:S04]  /*219f0*/  MUFU.EX2 R140, R4 ;  /* 0x00000004008c7308 */ /* 0x0003e80000000800 */
[C---:B------:R-:W-:Y:S06]  /*21a00*/  HMMA.16816.F32 R96, R8.reuse, R40, R104 ;  /* 0x000000280860723c */ /* 0x040fec0000001868 */
[C---:B------:R-:W-:Y:S06]  /*21a10*/  HMMA.16816.F32 R108, R8.reuse, R20, R92 ;  /* 0x00000014086c723c */ /* 0x040fec000000185c */
[C---:B------:R-:W-:Y:S01]  /*21a20*/  HMMA.16816.F32 R76, R8.reuse, R42, R120 ;  /* 0x0000002a084c723c */ /* 0x040fe20000001878 */
[-CC-:B-1----:R-:W-:Y:S01]  /*21a30*/  FFMA.FTZ R4, R185, R0.reuse, -R3.reuse ;  /* 0x00000000b9047223 */ /* 0x182fe20000010803 */
[----:B------:R-:W-:Y:S03]  /*21a40*/  LDSM.16.MT88.4 R40, [R210+0xf000] ;  /* 0x00f00000d228783b */ /* 0x000fe60000004200 */
[----:B------:R1:W-:Y:S01]  /*21a50*/  MUFU.EX2 R129, R4 ;  /* 0x0000000400817308 */ /* 0x0003e20000000800 */
[C---:B------:R-:W-:Y:S01]  /*21a60*/  HMMA.16816.F32 R104, R8.reuse, R28, R124 ;  /* 0x0000001c0868723c */ /* 0x040fe2000000187c */
[----:B------:R-:W-:Y:S04]  /*21a70*/  LDSM.16.MT88.4 R28, [R211+0xf000] ;  /* 0x00f00000d31c783b */ /* 0x000fe80000004200 */
[----:B------:R-:W-:Y:S01]  /*21a80*/  LDSM.16.MT88.4 R124, [R210+0x13800] ;  /* 0x01380000d27c783b */ /* 0x000fe20000004200 */
[C---:B------:R-:W-:Y:S03]  /*21a90*/  HMMA.16816.F32 R92, R8.reuse, R22, R84 ;  /* 0x00000016085c723c */ /* 0x040fe60000001854 */
[----:B------:R-:W2:Y:S03]  /*21aa0*/  LDSM.16.MT88.4 R20, [R209+0x13000] ;  /* 0x01300000d114783b */ /* 0x000ea60000004200 */
[----:B------:R-:W-:Y:S01]  /*21ab0*/  HMMA.16816.F32 R80, R8, R12, R80 ;  /* 0x0000000c0850723c */ /* 0x000fe20000001850 */
[----:B------:R-:W-:Y:S01]  /*21ac0*/  LDSM.16.MT88.4 R84, [R210+0xf800] ;  /* 0x00f80000d254783b */ /* 0x000fe20000004200 */
[----:B-1----:R-:W-:-:S04]  /*21ad0*/  FFMA.FTZ R4, R183, R0, -R3 ;  /* 0x00000000b7047223 */ /* 0x002fc80000010803 */
[C---:B------:R-:W-:Y:S01]  /*21ae0*/  HMMA.16816.F32 R64, R8.reuse, R14, R64 ;  /* 0x0000000e0840723c */ /* 0x040fe20000001840 */
[----:B------:R-:W1:Y:S01]  /*21af0*/  LDSM.16.MT88.4 R12, [R212+0x13000] ;  /* 0x01300000d40c783b */ /* 0x000e620000004200 */
[----:B------:R3:W-:Y:S04]  /*21b00*/  MUFU.EX2 R128, R4 ;  /* 0x0000000400807308 */ /* 0x0007e80000000800 */
[C---:B-----5:R-:W-:Y:S06]  /*21b10*/  HMMA.16816.F32 R56, R8.reuse, R32, R56 ;  /* 0x000000200838723c */ /* 0x060fec0000001838 */
[----:B------:R-:W-:Y:S01]  /*21b20*/  HMMA.16816.F32 R60, R8, R34, R60 ;  /* 0x00000022083c723c */ /* 0x000fe2000000183c */
[----:B------:R-:W4:Y:S01]  /*21b30*/  LDSM.16.MT88.4 R32, [R211+0x13000] ;  /* 0x01300000d320783b */ /* 0x000f220000004200 */
[----:B---3--:R-:W-:-:S05]  /*21b40*/  FFMA.FTZ R4, R184, R0, -R3 ;  /* 0x00000000b8047223 */ /* 0x008fca0000010803 */
[-C--:B------:R-:W-:Y:S01]  /*21b50*/  FFMA.FTZ R8, R188, R0.reuse, -R2 ;  /* 0x00000000bc087223 */ /* 0x080fe20000010802 */
[----:B------:R3:W-:Y:S02]  /*21b60*/  MUFU.EX2 R71, R4 ;  /* 0x0000000400477308 */ /* 0x0007e40000000800 */
[----:B---3--:R-:W-:-:S06]  /*21b70*/  FFMA.FTZ R4, R186, R0, -R3 ;  /* 0x00000000ba047223 */ /* 0x008fcc0000010803 */
[----:B------:R3:W5:Y:S02]  /*21b80*/  MUFU.EX2 R70, R4 ;  /* 0x0000000400467308 */ /* 0x0007640000000800 */
[----:B---3--:R-:W-:Y:S01]  /*21b90*/  FFMA.FTZ R4, R187, R0, -R2 ;  /* 0x00000000bb047223 */ /* 0x008fe20000010802 */
[----:B-----5:R-:W-:-:S05]  /*21ba0*/  F2FP.F16.F32.PACK_AB R6, R70, R71 ;  /* 0x000000474606723e */ /* 0x020fca00000000ff */
[----:B------:R3:W5:Y:S02]  /*21bb0*/  MUFU.EX2 R68, R4 ;  /* 0x0000000400447308 */ /* 0x0007640000000800 */
[----:B---3--:R-:W-:Y:S02]  /*21bc0*/  F2FP.F16.F32.PACK_AB R4, R128, R129 ;  /* 0x000000818004723e */ /* 0x008fe400000000ff */
[----:B-----5:R-:W-:-:S07]  /*21bd0*/  F2FP.F16.F32.PACK_AB R7, R68, R140 ;  /* 0x0000008c4407723e */ /* 0x020fce00000000ff */
[C---:B------:R-:W-:Y:S01]  /*21be0*/  HMMA.16816.F32 R48, R4.reuse, R38, R48 ;  /* 0x000000260430723c */ /* 0x040fe20000001830 */
[----:B------:R3:W-:Y:S05]  /*21bf0*/  MUFU.EX2 R39, R8 ;  /* 0x0000000800277308 */ /* 0x0007ea0000000800 */
[C---:B------:R-:W-:Y:S06]  /*21c00*/  HMMA.16816.F32 R52, R4.reuse, R36, R52 ;  /* 0x000000240434723c */ /* 0x040fec0000001834 */
[----:B--2---:R-:W-:Y:S01]  /*21c10*/  HMMA.16816.F32 R112, R4, R20, R112 ;  /* 0x000000140470723c */ /* 0x004fe20000001870 */
[----:B---3--:R-:W-:-:S05]  /*21c20*/  FFMA.FTZ R8, R180, R0, -R2 ;  /* 0x00000000b4087223 */ /* 0x008fca0000010802 */
[C---:B------:R-:W-:Y:S01]  /*21c30*/  HMMA.16816.F32 R20, R4.reuse, R22, R116 ;  /* 0x000000160414723c */ /* 0x040fe20000001874 */
[----:B------:R2:W3:Y:S05]  /*21c40*/  MUFU.EX2 R38, R8 ;  /* 0x0000000800267308 */ /* 0x0004ea0000000800 */
[C---:B------:R-:W-:Y:S06]  /*21c50*/  HMMA.16816.F32 R96, R4.reuse, R44, R96 ;  /* 0x0000002c0460723c */ /* 0x040fec0000001860 */
[C---:B------:R-:W-:Y:S06]  /*21c60*/  HMMA.16816.F32 R104, R4.reuse, R28, R104 ;  /* 0x0000001c0468723c */ /* 0x040fec0000001868 */
[----:B------:R-:W-:Y:S01]  /*21c70*/  HMMA.16816.F32 R116, R4, R24, R108 ;  /* 0x000000180474723c */ /* 0x000fe2000000186c */
[----:B------:R-:W-:Y:S01]  /*21c80*/  LDSM.16.MT88.4 R108, [R209+0x13800] ;  /* 0x01380000d16c783b */ /* 0x000fe20000004200 */
[----:B--2---:R-:W-:Y:S01]  /*21c90*/  FFMA.FTZ R8, R189, R0, -R2 ;  /* 0x00000000bd087223 */ /* 0x004fe20000010802 */
[----:B---3--:R-:W-:-:S03]  /*21ca0*/  F2FP.F16.F32.PACK_AB R137, R38, R39 ;  /* 0x000000272689723e */ /* 0x008fc600000000ff */
[----:B------:R2:W-:Y:S01]  /*21cb0*/  MUFU.EX2 R37, R8 ;  /* 0x0000000800257308 */ /* 0x0005e20000000800 */
[C---:B------:R-:W-:Y:S06]  /*21cc0*/  HMMA.16816.F32 R88, R4.reuse, R40, R88 ;  /* 0x000000280458723c */ /* 0x040fec0000001858 */
[C---:B------:R-:W-:Y:S01]  /*21cd0*/  HMMA.16816.F32 R44, R4.reuse, R46, R76 ;  /* 0x0000002e042c723c */ /* 0x040fe2000000184c */
[----:B------:R-:W3:Y:S05]  /*21ce0*/  LDSM.16.MT88.4 R76, [R209+0xf800] ;  /* 0x00f80000d14c783b */ /* 0x000eea0000004200 */
[----:B------:R-:W-:Y:S01]  /*21cf0*/  HMMA.16816.F32 R28, R4, R30, R100 ;  /* 0x0000001e041c723c */ /* 0x000fe20000001864 */
[----:B------:R-:W-:Y:S01]  /*21d00*/  LDSM.16.MT88.4 R100, [R211+0xf800] ;  /* 0x00f80000d364783b */ /* 0x000fe20000004200 */
[----:B--2---:R-:W-:-:S04]  /*21d10*/  FFMA.FTZ R8, R192, R0, -R3 ;  /* 0x00000000c0087223 */ /* 0x004fc80000010803 */
[C---:B------:R-:W-:Y:S01]  /*21d20*/  HMMA.16816.F32 R24, R4.reuse, R26, R92 ;  /* 0x0000001a0418723c */ /* 0x040fe2000000185c */
[----:B------:R-:W2:Y:S01]  /*21d30*/  LDSM.16.MT88.4 R92, [R212+0xf800] ;  /* 0x00f80000d45c783b */ /* 0x000ea20000004200 */
[----:B------:R5:W-:Y:S04]  /*21d40*/  MUFU.EX2 R36, R8 ;  /* 0x0000000800247308 */ /* 0x000be80000000800 */
[C---:B------:R-:W-:Y:S06]  /*21d50*/  HMMA.16816.F32 R40, R4.reuse, R42, R72 ;  /* 0x0000002a0428723c */ /* 0x040fec0000001848 */
[C---:B-1----:R-:W-:Y:S06]  /*21d60*/  HMMA.16816.F32 R120, R4.reuse, R12, R80 ;  /* 0x0000000c0478723c */ /* 0x042fec0000001850 */
[----:B------:R-:W-:Y:S01]  /*21d70*/  HMMA.16816.F32 R64, R4, R14, R64 ;  /* 0x0000000e0440723c */ /* 0x000fe20000001840 */
[----:B-----5:R-:W-:-:S04]  /*21d80*/  FFMA.FTZ R8, R191, R0, -R3 ;  /* 0x00000000bf087223 */ /* 0x020fc80000010803 */
[----:B------:R1:W5:Y:S01]  /*21d90*/  MUFU.EX2 R11, R8 ;  /* 0x00000008000b7308 */ /* 0x0003620000000800 */
[C---:B----4-:R-:W-:Y:S06]  /*21da0*/  HMMA.16816.F32 R56, R4.reuse, R32, R56 ;  /* 0x000000200438723c */ /* 0x050fec0000001838 */
[----:B------:R-:W-:Y:S01]  /*21db0*/  HMMA.16816.F32 R60, R4, R34, R60 ;  /* 0x00000022043c723c */ /* 0x000fe2000000183c */
[----:B------:R-:W-:Y:S01]  /*21dc0*/  LDSM.16.MT88.4 R4, [R211+0x13800] ;  /* 0x01380000d304783b */ /* 0x000fe20000004200 */
[-CC-:B-1----:R-:W-:Y:S01]  /*21dd0*/  FFMA.FTZ R8, R193, R0.reuse, -R3.reuse ;  /* 0x00000000c1087223 */ /* 0x182fe20000010803 */
[-C--:B------:R-:W-:Y:S01]  /*21de0*/  FFMA.FTZ R3, R182, R0.reuse, -R3 ;  /* 0x00000000b6037223 */ /* 0x080fe20000010803 */
[----:B------:R-:W-:Y:S01]  /*21df0*/  FFMA.FTZ R0, R190, R0, -R2 ;  /* 0x00000000be007223 */ /* 0x000fe20000010802 */
[----:B------:R-:W-:Y:S01]  /*21e00*/  FFMA.FTZ R2, R250, R16, R139 ;  /* 0x00000010fa027223 */ /* 0x000fe2000001008b */
[----:B------:R-:W-:Y:S01]  /*21e10*/  MUFU.EX2 R10, R8 ;  /* 0x00000008000a7308 */ /* 0x000fe20000000800 */
[----:B-----5:R-:W-:-:S02]  /*21e20*/  F2FP.F16.F32.PACK_AB R136, R11, R36 ;  /* 0x000000240b88723e */ /* 0x020fc400000000ff */
[----:B------:R-:W-:-:S05]  /*21e30*/  FADD.FTZ R2, R168, R2 ;  /* 0x00000002a8027221 */ /* 0x000fca0000010000 */
[----:B------:R1:W4:Y:S08]  /*21e40*/  MUFU.EX2 R8, R0 ;  /* 0x0000000000087308 */ /* 0x0003300000000800 */
[----:B------:R5:W3:Y:S01]  /*21e50*/  MUFU.EX2 R9, R3 ;  /* 0x0000000300097308 */ /* 0x000ae20000000800 */
[----:B-1----:R-:W-:Y:S01]  /*21e60*/  FFMA.FTZ R0, R251, R17, R166 ;  /* 0x00000011fb007223 */ /* 0x002fe200000100a6 */
[----:B----4-:R-:W-:-:S03]  /*21e70*/  F2FP.F16.F32.PACK_AB R139, R8, R37 ;  /* 0x00000025088b723e */ /* 0x010fc600000000ff */
[----:B-----5:R-:W-:Y:S01]  /*21e80*/  FADD.FTZ R3, R164, R0 ;  /* 0x00000000a4037221 */ /* 0x020fe20000010000 */
[----:B------:R-:W-:Y:S01]  /*21e90*/  FADD.FTZ R0, R162, R2 ;  /* 0x00000002a2007221 */ /* 0x000fe20000010000 */
[----:B---3--:R-:W-:Y:S02]  /*21ea0*/  F2FP.F16.F32.PACK_AB R138, R9, R10 ;  /* 0x0000000a098a723e */ /* 0x008fe400000000ff */
[----:B------:R-:W-:Y:S01]  /*21eb0*/  FADD.FTZ R2, R163, R3 ;  /* 0x00000003a3027221 */ /* 0x000fe20000010000 */
[----:B------:R-:W-:-:S03]  /*21ec0*/  FADD.FTZ R0, R132, R0 ;  /* 0x0000000084007221 */ /* 0x000fc60000010000 */
[----:B------:R-:W-:Y:S01]  /*21ed0*/  FADD.FTZ R2, R133, R2 ;  /* 0x0000000285027221 */ /* 0x000fe20000010000 */
[----:B------:R-:W-:Y:S01]  /*21ee0*/  FADD.FTZ R0, R134, R0 ;  /* 0x0000000086007221 */ /* 0x000fe20000010000 */
[C---:B------:R-:W-:Y:S02]  /*21ef0*/  HMMA.16816.F32 R80, R136.reuse, R76, R52 ;  /* 0x0000004c8850723c */ /* 0x040fe40000001834 */
[----:B------:R-:W-:Y:S01]  /*21f00*/  FADD.FTZ R2, R252, R2 ;  /* 0x00000002fc027221 */ /* 0x000fe20000010000 */
[----:B------:R-:W-:Y:S02]  /*21f10*/  FADD.FTZ R0, R135, R0 ;  /* 0x0000000087007221 */ /* 0x000fe40000010000 */
[----:B------:R-:W1:Y:S01]  /*21f20*/  LDSM.16.MT88.4 R132, [R212+0x13800] ;  /* 0x01380000d484783b */ /* 0x000e620000004200 */
[----:B------:R-:W-:Y:S01]  /*21f30*/  FADD.FTZ R2, R242, R2 ;  /* 0x00000002f2027221 */ /* 0x000fe20000010000 */
[----:B------:R-:W-:Y:S01]  /*21f40*/  FADD.FTZ R0, R161, R0 ;  /* 0x00000000a1007221 */ /* 0x000fe20000010000 */
[----:B------:R-:W-:Y:S02]  /*21f50*/  HMMA.16816.F32 R88, R136, R84, R88 ;  /* 0x000000548858723c */ /* 0x000fe40000001858 */
[----:B------:R-:W-:Y:S01]  /*21f60*/  FADD.FTZ R2, R239, R2 ;  /* 0x00000002ef027221 */ /* 0x000fe20000010000 */
[----:B------:R-:W-:-:S03]  /*21f70*/  FADD.FTZ R0, R160, R0 ;  /* 0x00000000a0007221 */ /* 0x000fc60000010000 */
[----:B------:R-:W-:Y:S01]  /*21f80*/  FADD.FTZ R2, R237, R2 ;  /* 0x00000002ed027221 */ /* 0x000fe20000010000 */
[----:B------:R-:W-:Y:S01]  /*21f90*/  FADD.FTZ R0, R236, R0 ;  /* 0x00000000ec007221 */ /* 0x000fe20000010000 */
[----:B--2---:R-:W-:Y:S02]  /*21fa0*/  HMMA.16816.F32 R96, R136, R92, R96 ;  /* 0x0000005c8860723c */ /* 0x004fe40000001860 */
        /* <DEDUP_REMOVED lines=44> */
[C---:B------:R-:W-:Y:S02]  /*22270*/  HMMA.16816.F32 R108, R136.reuse, R110, R20 ;  /* 0x0000006e886c723c */ /* 0x040fe40000001814 */
[----:B------:R-:W-:Y:S01]  /*22280*/  FADD.FTZ R2, R71, R2 ;  /* 0x0000000247027221 */ /* 0x000fe20000010000 */
[----:B------:R-:W-:Y:S01]  /*22290*/  FADD.FTZ R0, R68, R0 ;  /* 0x0000000044007221 */ /* 0x000fe20000010000 */
[----:B------:R-:W-:Y:S02]  /*222a0*/  MOV R71, R18 ;  /* 0x0000001200477202 */ /* 0x000fe40000000f00 */
[----:B------:R-:W-:Y:S01]  /*222b0*/  HMMA.16816.F32 R124, R136, R126, R24 ;  /* 0x0000007e887c723c */ /* 0x000fe20000001818 */
[----:B------:R-:W-:Y:S01]  /*222c0*/  FADD.FTZ R2, R70, R2 ;  /* 0x0000000246027221 */ /* 0x000fe20000010000 */
[----:B------:R-:W-:Y:S01]  /*222d0*/  FADD.FTZ R0, R39, R0 ;  /* 0x0000000027007221 */ /* 0x000fe20000010000 */
[----:B------:R-:W-:-:S02]  /*222e0*/  MOV R70, R19 ;  /* 0x0000001300467202 */ /* 0x000fc40000000f00 */
[----:B------:R-:W-:Y:S01]  /*222f0*/  FADD.FTZ R2, R36, R2 ;  /* 0x0000000224027221 */ /* 0x000fe20000010000 */
[C---:B------:R-:W-:Y:S01]  /*22300*/  HMMA.16816.F32 R132, R136.reuse, R134, R64 ;  /* 0x000000868884723c */ /* 0x040fe20000001840 */
[----:B------:R-:W-:Y:S02]  /*22310*/  FADD.FTZ R0, R38, R0 ;  /* 0x0000000026007221 */ /* 0x000fe40000010000 */
[----:B------:R-:W-:Y:S02]  /*22320*/  FADD.FTZ R2, R11, R2 ;  /* 0x000000020b027221 */ /* 0x000fe40000010000 */
[----:B------:R-:W-:Y:S01]  /*22330*/  FADD.FTZ R0, R37, R0 ;  /* 0x0000000025007221 */ /* 0x000fe20000010000 */
[----:B------:R-:W-:Y:S01]  /*22340*/  HMMA.16816.F32 R128, R136, R4, R56 ;  /* 0x000000048880723c */ /* 0x000fe20000001838 */
[----:B------:R-:W-:Y:S02]  /*22350*/  FADD.FTZ R2, R10, R2 ;  /* 0x000000020a027221 */ /* 0x000fe40000010000 */
[----:B------:R-:W-:-:S02]  /*22360*/  FADD.FTZ R250, R8, R0 ;  /* 0x0000000008fa7221 */ /* 0x000fc40000010000 */
[----:B------:R-:W-:Y:S01]  /*22370*/  FADD.FTZ R251, R9, R2 ;  /* 0x0000000209fb7221 */ /* 0x000fe20000010000 */
[----:B------:R-:W-:-:S15]  /*22380*/  HMMA.16816.F32 R136, R136, R6, R60 ;  /* 0x000000068888723c */ /* 0x000fde000000183c */
[----:B------:R-:W-:-:S09]  /*22390*/  NOP ;  /* 0x0000000000007918 */ /* 0x000fd20000000000 */
.L_x_3509:
[----:B------:R-:W-:-:S13]  /*223a0*/  ISETP.GE.AND P0, PT, R246, 0x1, PT ;  /* 0x00000001f600780c */ /* 0x000fda0003f06270 */
[----:B------:R-:W-:Y:S05]  /*223b0*/  @!P0 BRA `(.L_x_3518) ;  /* 0x0000005c00bc8947 */ /* 0x000fea0003800000 */
[----:B------:R-:W-:Y:S02]  /*223c0*/  MOV R72, R70 ;  /* 0x0000004600487202 */ /* 0x000fe40000000f00 */
[----:B------:R-:W-:-:S07]  /*223d0*/  MOV R73, R71 ;  /* 0x0000004700497202 */ /* 0x000fce0000000f00 */
.L_x_3527:
        /* <DEDUP_REMOVED lines=20> */
[----:B-1----:R-:W2:Y:S01]  /*22520*/  LD.E R4, desc[UR4][R70.64+0x170] ;  /* 0x0001700446047980 */ /* 0x002ea2000c101900 */
[----:B------:R-:W-:Y:S02]  /*22530*/  R2UR UR8, R2 ;  /* 0x00000000020872ca */ /* 0x000fe400000e0000 */
[----:B------:R-:W-:Y:S02]  /*22540*/  R2UR UR9, R3 ;  /* 0x00000000030972ca */ /* 0x000fe400000e0000 */
[-C--:B--2---:R-:W-:Y:S02]  /*22550*/  IABS R0, R4.reuse ;  /* 0x0000000400007213 */ /* 0x084fe40000000000 */
[-C--:B------:R-:W-:Y:S02]  /*22560*/  IABS R9, R4.reuse ;  /* 0x0000000400097213 */ /* 0x080fe40000000000 */
[----:B------:R-:W1:Y:S01]  /*22570*/  I2F.RP R6, R0 ;  /* 0x0000000000067306 */ /* 0x000e620000209400 */
[-C--:B------:R-:W-:Y:S02]  /*22580*/  LOP3.LUT R12, R12, R4.reuse, RZ, 0x3c, !PT ;  /* 0x000000040c0c7212 */ /* 0x080fe400078e3cff */
[----:B------:R-:W-:Y:S01]  /*22590*/  IMAD.MOV R9, RZ, RZ, -R9 ;  /* 0x000000ffff097224 */ /* 0x000fe200078e0a09 */
[----:B------:R-:W-:Y:S02]  /*225a0*/  LOP3.LUT R10, R10, R4, RZ, 0x3c, !PT ;  /* 0x000000040a0a7212 */ /* 0x000fe400078e3cff */
[----:B------:R-:W-:Y:S04]  /*225b0*/  ISETP.GE.AND P0, PT, R12, RZ, PT ;  /* 0x000000ff0c00720c */ /* 0x000fe80003f06270 */
        /* <DEDUP_REMOVED lines=28> */
[CC--:B------:R-:W-:Y:S01]  /*22780*/  LEA R10, P1, R5.reuse, R240.reuse, 0x2 ;  /* 0x000000f0050a7211 */ /* 0x0c0fe200078210ff */
[----:B------:R-:W2:Y:S01]  /*22790*/  LD.E.64 R6, desc[UR4][R70.64+0x40] ;  /* 0x0000400446067980 */ /* 0x000ea2000c101b00 */
[C---:B------:R-:W-:Y:S02]  /*227a0*/  LEA R8, P0, R0.reuse, R240, 0x2 ;  /* 0x000000f000087211 */ /* 0x040fe400078010ff */
[-C--:B------:R-:W-:Y:S02]  /*227b0*/  LEA.HI.X.SX32 R11, R5, R241.reuse, 0x2, P1 ;  /* 0x000000f1050b7211 */ /* 0x080fe400008f16ff */
[C---:B------:R-:W-:Y:S01]  /*227c0*/  LEA.HI.X.SX32 R9, R0.reuse, R241, 0x2, P0 ;  /* 0x000000f100097211 */ /* 0x040fe200000f16ff */
[----:B------:R-:W-:Y:S02]  /*227d0*/  IMAD.IADD R0, R0, 0x1, -R5 ;  /* 0x0000000100007824 */ /* 0x000fe400078e0a05 */
[----:B------:R1:W3:Y:S02]  /*227e0*/  LD.E R12, desc[UR10][R10.64] ;  /* 0x0000000a0a0c7980 */ /* 0x0002e4000c101900 */
[----:B------:R-:W-:Y:S02]  /*227f0*/  IMAD R4, R4, R0, -0x80 ;  /* 0xffffff8004047424 */ /* 0x000fe400078e0200 */
[----:B------:R-:W3:Y:S03]  /*22800*/  LD.E R11, desc[UR12][R8.64] ;  /* 0x0000000c080b7980 */ /* 0x000ee6000c101900 */
[----:B-1----:R-:W-:Y:S01]  /*22810*/  SHF.R.S32.HI R10, RZ, 0x1f, R4 ;  /* 0x0000001fff0a7819 */ /* 0x002fe20000011404 */
[----:B------:R-:W4:Y:S01]  /*22820*/  LD.E.64 R8, desc[UR8][R70.64+0x28] ;  /* 0x0000280846087980 */ /* 0x000f22000c101b00 */
[-C--:B--2---:R-:W-:Y:S02]  /*22830*/  IMAD R0, R7, R4.reuse, RZ ;  /* 0x0000000407007224 */ /* 0x084fe400078e02ff */
[C---:B------:R-:W-:Y:S04]  /*22840*/  IMAD.WIDE.U32 R4, R6.reuse, R4, RZ ;  /* 0x0000000406047225 */ /* 0x040fe800078e00ff */
[----:B------:R-:W-:Y:S04]  /*22850*/  IMAD R6, R6, R10, R0 ;  /* 0x0000000a06067224 */ /* 0x000fe800078e0200 */
[----:B------:R-:W-:Y:S01]  /*22860*/  IMAD.IADD R5, R5, 0x1, R6 ;  /* 0x0000000105057824 */ /* 0x000fe200078e0206 */
[----:B---3--:R-:W-:Y:S04]  /*22870*/  IADD3 R11, -R11, R12, RZ ;  /* 0x0000000c0b0b7210 */ /* 0x008fe80007ffe1ff */
[----:B------:R-:W-:Y:S01]  /*22880*/  SHF.R.S32.HI R6, RZ, 0x1f, R11 ;  /* 0x0000001fff067819 */ /* 0x000fe2000001140b */
[----:B----4-:R-:W-:Y:S02]  /*22890*/  IMAD R0, R9, R11, RZ ;  /* 0x0000000b09007224 */ /* 0x010fe400078e02ff */
[----:B------:R-:W-:Y:S04]  /*228a0*/  IMAD.WIDE.U32 R4, R11, R8, R4 ;  /* 0x000000080b047225 */ /* 0x000fe800078e0004 */
[----:B------:R-:W-:Y:S02]  /*228b0*/  IMAD R8, R8, R6, R0 ;  /* 0x0000000608087224 */ /* 0x000fe400078e0200 */
[----:B------:R-:W-:Y:S02]  /*228c0*/  IMAD.MOV.U32 R0, RZ, RZ, R4 ;  /* 0x000000ffff007224 */ /* 0x000fe400078e0004 */
[----:B------:R-:W-:Y:S01]  /*228d0*/  IMAD.IADD R5, R5, 0x1, R8 ;  /* 0x0000000105057824 */ /* 0x000fe200078e0208 */
[----:B------:R-:W-:Y:S05]  /*228e0*/  BRA `(.L_x_3521) ;  /* 0x0000000000187947 */ /* 0x000fea0003800000 */
.L_x_3520:
[----:B--2---:R-:W-:Y:S02]  /*228f0*/  R2UR UR4, R2 ;  /* 0x00000000020472ca */ /* 0x004fe400000e0000 */
[----:B------:R-:W-:Y:S11]  /*22900*/  R2UR UR5, R3 ;  /* 0x00000000030572ca */ /* 0x000ff600000e0000 */
[----:B------:R-:W-:Y:S02]  /*22910*/  @!UPT UIADD3 URZ, URZ, URZ, URZ ;  /* 0x0000003f3f3ff290 */ /* 0x000fe4000fffe03f */
[----:B-1----:R-:W2:Y:S02]  /*22920*/  LD.E R0, desc[UR4][R70.64+0x40] ;  /* 0x0000400446007980 */ /* 0x002ea4000c101900 */
[----:B--2---:R-:W-:Y:S05]  /*22930*/  IMAD.U32 R0, R0, -0x80, RZ ;  /* 0xffffff8000007824 */ /* 0x004fea00078e00ff */
[----:B------:R-:W-:Y:S02]  /*22940*/  SHF.R.S32.HI R5, RZ, 0x1f, R0 ;  /* 0x0000001fff057819 */ /* 0x000fe40000011400 */
.L_x_3521:
[----:B------:R-:W-:Y:S05]  /*22950*/  BSYNC B0 ;  /* 0x0000000000007941 */ /* 0x000fea0003800000 */
.L_x_3519:
        /* <DEDUP_REMOVED lines=9> */
[----:B------:R-:W-:Y:S01]  /*229f0*/  @P2 IMAD.MOV.U32 R9, RZ, RZ, R237 ;  /* 0x000000ffff092224 */ /* 0x000fe200078e00ed */
[C---:B------:R-:W-:Y:S02]  /*22a00*/  @P3 R2UR UR9, R3.reuse ;  /* 0x00000000030932ca */ /* 0x040fe400000e0000 */
[----:B------:R-:W-:Y:S02]  /*22a10*/  @P2 R2UR UR4, R2 ;  /* 0x00000000020422ca */ /* 0x000fe400000e0000 */
[C---:B------:R-:W-:Y:S02]  /*22a20*/  @P2 R2UR UR5, R3.reuse ;  /* 0x00000000030522ca */ /* 0x040fe400000e0000 */
[----:B------:R-:W-:Y:S02]  /*22a30*/  @P2 MOV R8, R236 ;  /* 0x000000ec00082202 */ /* 0x000fe40000000f00 */
[----:B------:R-:W-:Y:S02]  /*22a40*/  @P3 LEA R6, P4, R4, R205, 0x1 ;  /* 0x000000cd04063211 */ /* 0x000fe400078808ff */
[----:B------:R-:W-:Y:S02]  /*22a50*/  @P2 R2UR UR12, R2 ;  /* 0x00000000020c22ca */ /* 0x000fe400000e0000 */
[C-C-:B------:R-:W-:Y:S01]  /*22a60*/  @P3 LEA.HI.X R7, R4.reuse, R203, R5.reuse, 0x1, P4 ;  /* 0x000000cb04073211 */ /* 0x140fe200020f0c05 */
[----:B------:R-:W-:Y:S01]  /*22a70*/  @!PT LDS RZ, [RZ] ;  /* 0x00000000fffff984 */ /* 0x000fe20000000800 */
[----:B------:R-:W-:Y:S01]  /*22a80*/  @!PT LDS RZ, [RZ] ;  /* 0x00000000fffff984 */ /* 0x000fe20000000800 */
[----:B------:R-:W-:Y:S01]  /*22a90*/  @!PT LDS RZ, [RZ] ;  /* 0x00000000fffff984 */ /* 0x000fe20000000800 */
[----:B------:R-:W-:Y:S01]  /*22aa0*/  @P3 LDGSTS.E.BYPASS.LTC128B.128 [R235+0xc000], desc[UR8][R236.64] ;  /* 0x0c000000eceb3fae */ /* 0x000fe2000b901d48 */
[C---:B------:R-:W-:Y:S02]  /*22ab0*/  @P2 R2UR UR13, R3.reuse ;  /* 0x00000000030d22ca */ /* 0x040fe400000e0000 */
[----:B------:R-:W-:Y:S02]  /*22ac0*/  @P2 LEA R30, P0, R4, R205, 0x1 ;  /* 0x000000cd041e2211 */ /* 0x000fe400078008ff */
        /* <DEDUP_REMOVED lines=11> */
[----:B------:R-:W-:Y:S02]  /*22b80*/  @P3 LEA R28, P4, R0, R205, 0x1 ;  /* 0x000000cd001c3211 */ /* 0x000fe400078808ff */
[----:B------:R-:W-:Y:S02]  /*22b90*/  IADD3.X R5, R5, R249, RZ, P1, !PT ;  /* 0x000000f905057210 */ /* 0x000fe40000ffe4ff */
[----:B------:R-:W-:Y:S02]  /*22ba0*/  @P2 R2UR UR8, R2 ;  /* 0x00000000020822ca */ /* 0x000fe400000e0000 */
[C-C-:B------:R-:W-:Y:S02]  /*22bb0*/  @P3 LEA.HI.X R29, R0.reuse, R203, R5.reuse, 0x1, P4 ;  /* 0x000000cb001d3211 */ /* 0x140fe400020f0c05 */
[----:B------:R-:W-:Y:S01]  /*22bc0*/  @P2 R2UR UR9, R3 ;  /* 0x00000000030922ca */ /* 0x000fe200000e0000 */
[----:B------:R-:W-:Y:S01]  /*22bd0*/  @!PT LDS RZ, [RZ] ;  /* 0x00000000fffff984 */ /* 0x000fe20000000800 */
[----:B------:R-:W-:Y:S01]  /*22be0*/  @!PT LDS RZ, [RZ] ;  /* 0x00000000fffff984 */ /* 0x000fe20000000800 */
[----:B------:R-:W-:Y:S01]  /*22bf0*/  @!PT LDS RZ, [RZ] ;  /* 0x00000000fffff984 */ /* 0x000fe20000000800 */
[----:B------:R2:W-:Y:S01]  /*22c00*/  @P3 LDGSTS.E.BYPASS.LTC128B.128 [R235+0xc800], desc[UR4][R6.64] ;  /* 0x0c80000006eb3fae */ /* 0x0005e2000b901d44 */
[C---:B------:R-:W-:Y:S02]  /*22c10*/  @P2 LEA R26, P0, R0.reuse, R205, 0x1 ;  /* 0x000000cd001a2211 */ /* 0x040fe400078008ff */
[CC--:B------:R-:W-:Y:S02]  /*22c20*/  IADD3 R4, P1, R0.reuse, R248.reuse, RZ ;  /* 0x000000f800047210 */ /* 0x0c0fe40007f3e0ff */
[----:B------:R-:W-:Y:S01]  /*22c30*/  @!P3 STS.128 [R235+0xc800], RZ ;  /* 0x00c800ffeb00b388 */ /* 0x000fe20000000c00 */
[----:B------:R-:W-:Y:S02]  /*22c40*/  @P2 LEA.HI.X R27, R0, R203, R5, 0x1, P0 ;  /* 0x000000cb001b2211 */ /* 0x000fe400000f0c05 */
[CC--:B------:R-:W-:Y:S02]  /*22c50*/  @P3 LEA R24, P4, R4.reuse, R205.reuse, 0x1 ;  /* 0x000000cd04183211 */ /* 0x0c0fe400078808ff */
[----:B------:R-:W-:Y:S01]  /*22c60*/  @!PT LDS RZ, [RZ] ;  /* 0x00000000fffff984 */ /* 0x000fe20000000800 */
[----:B------:R-:W-:Y:S01]  /*22c70*/  @!PT LDS RZ, [RZ] ;  /* 0x00000000fffff984 */ /* 0x000fe20000000800 */
[----:B------:R-:W-:Y:S01]  /*22c80*/  @!PT LDS RZ, [RZ] ;  /* 0x00000000fffff984 */ /* 0x000fe20000000800 */
[----:B------:R-:W-:Y:S01]  /*22c90*/  @P2 LDGSTS.E.BYPASS.LTC128B.128 [R235+0x10800], desc[UR12][R30.64+0x80] ;  /* 0x108000801eeb2fae */ /* 0x000fe2000b901d4c */
[----:B------:R-:W-:Y:S01]  /*22ca0*/  IMAD.X R5, R5, 0x1, R249, P1 ;  /* 0x0000000105057824 */ /* 0x000fe200008e06f9 */
[C---:B------:R-:W-:Y:S03]  /*22cb0*/  @P2 LEA R22, P0, R4.reuse, R205, 0x1 ;  /* 0x000000cd04162211 */ /* 0x040fe600078008ff */
[----:B------:R-:W-:Y:S01]  /*22cc0*/  @!P2 STS.128 [R235+0x10800], RZ ;  /* 0x010800ffeb00a388 */ /* 0x000fe20000000c00 */
[CC--:B------:R-:W-:Y:S02]  /*22cd0*/  IADD3 R0, P1, R4.reuse, R248.reuse, RZ ;  /* 0x000000f804007210 */ /* 0x0c0fe40007f3e0ff */
[CCC-:B------:R-:W-:Y:S02]  /*22ce0*/  @P3 LEA.HI.X R25, R4.reuse, R203.reuse, R5.reuse, 0x1, P4 ;  /* 0x000000cb04193211 */ /* 0x1c0fe400020f0c05 */
[----:B------:R-:W-:Y:S01]  /*22cf0*/  @!PT LDS RZ, [RZ] ;  /* 0x00000000fffff984 */ /* 0x000fe20000000800 */
[----:B------:R-:W-:Y:S01]  /*22d00*/  @!PT LDS RZ, [RZ] ;  /* 0x00000000fffff984 */ /* 0x000fe20000000800 */
[----:B------:R-:W-:Y:S01]  /*22d10*/  @!PT LDS RZ, [RZ] ;  /* 0x00000000fffff984 */ /* 0x000fe20000000800 */
[----:B------:R-:W-:Y:S01]  /*22d20*/  @P3 LDGSTS.E.BYPASS.LTC128B.128 [R235+0xd000], desc[UR10][R28.64] ;  /* 0x0d0000001ceb3fae */ /* 0x000fe2000b901d4a */
[----:B------:R-:W-:Y:S02]  /*22d30*/  @P2 LEA.HI.X R23, R4, R203, R5, 0x1, P0 ;  /* 0x000000cb04172211 */ /* 0x000fe400000f0c05 */
[C---:B------:R-:W-:Y:S02]  /*22d40*/  @P3 LEA R20, P4, R0.reuse, R205, 0x1 ;  /* 0x000000cd00143211 */ /* 0x040fe400078808ff */
[----:B------:R-:W-:Y:S01]  /*22d50*/  @!P3 STS.128 [R235+0xd000], RZ ;  /* 0x00d000ffeb00b388 */ /* 0x000fe20000000c00 */
[----:B------:R-:W-:Y:S02]  /*22d60*/  IADD3.X R5, R5, R249, RZ, P1, !PT ;  /* 0x000000f905057210 */ /* 0x000fe40000ffe4ff */
[C---:B------:R-:W-:Y:S02]  /*22d70*/  @P2 LEA R18, P0, R0.reuse, R205, 0x1 ;  /* 0x000000cd00122211 */ /* 0x040fe400078008ff */
[----:B------:R-:W-:Y:S01]  /*22d80*/  @!PT LDS RZ, [RZ] ;  /* 0x00000000fffff984 */ /* 0x000fe20000000800 */
[----:B------:R-:W-:Y:S01]  /*22d90*/  @!PT LDS RZ, [RZ] ;  /* 0x00000000fffff984 */ /* 0x000fe20000000800 */
[----:B------:R-:W-:Y:S01]  /*22da0*/  @!PT LDS RZ, [RZ] ;  /* 0x00000000fffff984 */ /* 0x000fe20000000800 */
[----:B------:R-:W-:Y:S01]  /*22db0*/  @P2 LDGSTS.E.BYPASS.LTC128B.128 [R235+0x11000], desc[UR8][R26.64+0x80] ;  /* 0x110000801aeb2fae */ /* 0x000fe2000b901d48 */
[CCC-:B------:R-:W-:Y:S02]  /*22dc0*/  @P3 LEA.HI.X R21, R0.reuse, R203.reuse, R5.reuse, 0x1, P4 ;  /* 0x000000cb00153211 */ /* 0x1c0fe400020f0c05 */
[CC--:B------:R-:W-:Y:S02]  /*22dd0*/  IADD3 R4, P1, R0.reuse, R248.reuse, RZ ;  /* 0x000000f800047210 */ /* 0x0c0fe40007f3e0ff */
[----:B------:R-:W-:Y:S01]  /*22de0*/  @!P2 STS.128 [R235+0x11000], RZ ;  /* 0x011000ffeb00a388 */ /* 0x000fe20000000c00 */
[----:B------:R-:W-:Y:S02]  /*22df0*/  @P2 LEA.HI.X R19, R0, R203, R5, 0x1, P0 ;  /* 0x000000cb00132211 */ /* 0x000fe400000f0c05 */
[----:B------:R-:W-:Y:S02]  /*22e00*/  @P3 LEA R16, P4, R4, R205, 0x1 ;  /* 0x000000cd04103211 */ /* 0x000fe400078808ff */
        /* <DEDUP_REMOVED lines=8> */
[C-C-:B------:R-:W-:Y:S02]  /*22e90*/  @P3 LEA.HI.X R17, R4.reuse, R203, R5.reuse, 0x1, P4 ;  /* 0x000000cb04113211 */ /* 0x140fe400020f0c05 */
[----:B------:R-:W-:Y:S01]  /*22ea0*/  @!PT LDS RZ, [RZ] ;  /* 0x00000000fffff984 */ /* 0x000fe20000000800 */
[----:B------:R-:W-:Y:S01]  /*22eb0*/  @!PT LDS RZ, [RZ] ;  /* 0x00000000fffff984 */ /* 0x000fe20000000800 */
[----:B------:R-:W-:Y:S01]  /*22ec0*/  @!PT LDS RZ, [RZ] ;  /* 0x00000000fffff984 */ /* 0x000fe20000000800 */
[----:B------:R-:W-:Y:S01]  /*22ed0*/  @P2 LDGSTS.E.BYPASS.LTC128B.128 [R235+0x11800], desc[UR12][R22.64+0x80] ;  /* 0x1180008016eb2fae */ /* 0x000fe2000b901d4c */
[C---:B------:R-:W-:Y:S02]  /*22ee0*/  @P2 LEA R14, P1, R4.reuse, R205, 0x1 ;  /* 0x000000cd040e2211 */ /* 0x040fe400078208ff */
[CC--:B------:R-:W-:Y:S02]  /*22ef0*/  IADD3 R0, P0, R4.reuse, R248.reuse, RZ ;  /* 0x000000f804007210 */ /* 0x0c0fe40007f1e0ff */
        /* <DEDUP_REMOVED lines=8> */
[----:B------:R-:W-:Y:S02]  /*22f80*/  @P3 LEA R12, P6, R0, R205, 0x1 ;  /* 0x000000cd000c3211 */ /* 0x000fe400078c08ff */
[----:B------:R-:W-:Y:S01]  /*22f90*/  @!P3 STS.128 [R235+0xe000], RZ ;  /* 0x00e000ffeb00b388 */ /* 0x000fe20000000c00 */
[----:B------:R-:W-:Y:S02]  /*22fa0*/  IADD3.X R5, R5, R249, RZ, P0, !PT ;  /* 0x000000f905057210 */ /* 0x000fe400007fe4ff */
[----:B------:R-:W-:Y:S02]  /*22fb0*/  @P2 R2UR UR10, R2 ;  /* 0x00000000020a22ca */ /* 0x000fe400000e0000 */
[----:B------:R-:W-:Y:S01]  /*22fc0*/  @!PT LDS RZ, [RZ] ;  /* 0x00000000fffff984 */ /* 0x000fe20000000800 */
[----:B------:R-:W-:Y:S01]  /*22fd0*/  @!PT LDS RZ, [RZ] ;  /* 0x00000000fffff984 */ /* 0x000fe20000000800 */
[----:B------:R-:W-:Y:S01]  /*22fe0*/  @!PT LDS RZ, [RZ] ;  /* 0x00000000fffff984 */ /* 0x000fe20000000800 */
[----:B------:R-:W-:Y:S01]  /*22ff0*/  @P2 LDGSTS.E.BYPASS.LTC128B.128 [R235+0x12000], desc[UR8][R18.64+0x80] ;  /* 0x1200008012eb2fae */ /* 0x000fe2000b901d48 */
[C-C-:B------:R-:W-:Y:S02]  /*23000*/  @P3 LEA.HI.X R13, R0.reuse, R203, R5.reuse, 0x1, P6 ;  /* 0x000000cb000d3211 */ /* 0x140fe400030f0c05 */
[C---:B------:R-:W-:Y:S02]  /*23010*/  @P2 R2UR UR11, R3.reuse ;  /* 0x00000000030b22ca */ /* 0x040fe400000e0000 */
[----:B------:R-:W-:Y:S01]  /*23020*/  @!P2 STS.128 [R235+0x12000], RZ ;  /* 0x012000ffeb00a388 */ /* 0x000fe20000000c00 */
[C---:B-1----:R-:W-:Y:S02]  /*23030*/  @P2 LEA R8, P1, R0.reuse, R205, 0x1 ;  /* 0x000000cd00082211 */ /* 0x042fe400078208ff */
[C---:B------:R-:W-:Y:S02]  /*23040*/  IADD3 R4, P5, R0.reuse, R248, RZ ;  /* 0x000000f800047210 */ /* 0x040fe40007fbe0ff */
[----:B------:R-:W-:Y:S01]  /*23050*/  @!PT LDS RZ, [RZ] ;  /* 0x00000000fffff984 */ /* 0x000fe20000000800 */
[----:B------:R-:W-:Y:S01]  /*23060*/  @!PT LDS RZ, [RZ] ;  /* 0x00000000fffff984 */ /* 0x000fe20000000800 */
[----:B------:R-:W-:Y:S01]  /*23070*/  @!PT LDS RZ, [RZ] ;  /* 0x00000000fffff984 */ /* 0x000fe20000000800 */
[----:B------:R1:W-:Y:S01]  /*23080*/  @P3 LDGSTS.E.BYPASS.LTC128B.128 [R235+0xe800], desc[UR4][R16.64] ;  /* 0x0e80000010eb3fae */ /* 0x0003e2000b901d44 */
[----:B------:R-:W-:Y:S02]  /*23090*/  @P2 LEA.HI.X R9, R0, R203, R5, 0x1, P1 ;  /* 0x000000cb00092211 */ /* 0x000fe400008f0c05 */
[----:B------:R-:W-:Y:S02]  /*230a0*/  @P3 R2UR UR8, R2 ;  /* 0x00000000020832ca */ /* 0x000fe400000e0000 */
[----:B------:R-:W-:Y:S01]  /*230b0*/  @!P3 STS.128 [R235+0xe800], RZ ;  /* 0x00e800ffeb00b388 */ /* 0x000fe20000000c00 */
[----:B------:R-:W-:Y:S01]  /*230c0*/  @P3 R2UR UR9, R3 ;  /* 0x00000000030932ca */ /* 0x000fe200000e0000 */
[----:B--2---:R-:W-:Y:S01]  /*230d0*/  IMAD.X R7, R5, 0x1, R249, P5 ;  /* 0x0000000105077824 */ /* 0x004fe200028e06f9 */
[----:B------:R-:W-:Y:S02]  /*230e0*/  @P3 LEA R10, P4, R4, R205, 0x1 ;  /* 0x000000cd040a3211 */ /* 0x000fe400078808ff */
[----:B------:R-:W-:Y:S01]  /*230f0*/  @!PT LDS RZ, [RZ] ;  /* 0x00000000fffff984 */ /* 0x000fe20000000800 */
[----:B------:R-:W-:Y:S01]  /*23100*/  @!PT LDS RZ, [RZ] ;  /* 0x00000000fffff984 */ /* 0x000fe20000000800 */
[----:B------:R-:W-:Y:S01]  /*23110*/  @!PT LDS RZ, [RZ] ;  /* 0x00000000fffff984 */ /* 0x000fe20000000800 */
[----:B------:R-:W-:Y:S01]  /*23120*/  @P2 LDGSTS.E.BYPASS.LTC128B.128 [R235+0x12800], desc[UR14][R14.64+0x80] ;  /* 0x128000800eeb2fae */ /* 0x000fe2000b901d4e */
[----:B------:R-:W-:Y:S02]  /*23130*/  @P2 R2UR UR4, R2 ;  /* 0x00000000020422ca */ /* 0x000fe400000e0000 */
[C-C-:B------:R-:W-:Y:S02]  /*23140*/  @P3 LEA.HI.X R11, R4.reuse, R203, R7.reuse, 0x1, P4 ;  /* 0x000000cb040b3211 */ /* 0x140fe400020f0c07 */
        /* <DEDUP_REMOVED lines=28> */
[----:B-1----:R-:W-:Y:S05]  /*23310*/  LDSM.16.M88.4 R16, [R208+0x4800] ;  /* 0x00480000d010783b */ /* 0x002fea0000000200 */
[----:B------:R-:W-:Y:S05]  /*23320*/  LDSM.16.M88.4 R24, [R208+0x5000] ;  /* 0x00500000d018783b */ /* 0x000fea0000000200 */
[----:B--2---:R-:W3:Y:S05]  /*23330*/  LDSM.16.M88.4 R8, [R208+0x4000] ;  /* 0x00400000d008783b */ /* 0x004eea0000000200 */
[----:B------:R-:W1:Y:S05]  /*23340*/  LDSM.16.M88.4 R32, [R208+0x5800] ;  /* 0x00580000d020783b */ /* 0x000e6a0000000200 */
[----:B------:R-:W0:Y:S05]  /*23350*/  LDGDEPBAR ;  /* 0x00000000000079af */ /* 0x000e2a0000000000 */
[----:B------:R-:W2:Y:S05]  /*23360*/  LDSM.16.M88.4 R40, [R208+0x6000] ;  /* 0x00600000d028783b */ /* 0x000eaa0000000200 */
[----:B------:R-:W4:Y:S05]  /*23370*/  LDSM.16.M88.4 R48, [R208+0x6800] ;  /* 0x00680000d030783b */ /* 0x000f2a0000000200 */
[----:B------:R-:W5:Y:S05]  /*23380*/  LDSM.16.M88.4 R56, [R208+0x7000] ;  /* 0x00700000d038783b */ /* 0x000f6a0000000200 */
[----:B------:R-:W5:Y:S05]  /*23390*/  LDSM.16.M88.4 R140, [R208+0x7800] ;  /* 0x00780000d08c783b */ /* 0x000f6a0000000200 */
[----:B------:R-:W-:Y:S05]  /*233a0*/  LDSM.16.M88.4 R144, [R217] ;  /* 0x00000000d990783b */ /* 0x000fea0000000200 */
[----:B------:R-:W5:Y:S01]  /*233b0*/  LDSM.16.M88.4 R148, [R215] ;  /* 0x00000000d794783b */ /* 0x000f620000000200 */
[C---:B---3--:R-:W-:Y:S04]  /*233c0*/  HMMA.16816.F32 R4, R64.reuse, R8, RZ ;  /* 0x000000084004723c */ /* 0x048fe800000018ff */
[----:B------:R-:W3:Y:S02]  /*233d0*/  LDSM.16.M88.4 R152, [R234] ;  /* 0x00000000ea98783b */ /* 0x000ee40000000200 */
[C---:B------:R-:W-:Y:S03]  /*233e0*/  HMMA.16816.F32 R8, R64.reuse, R10, RZ ;  /* 0x0000000a4008723c */ /* 0x040fe600000018ff */
[----:B------:R-:W3:Y:S03]  /*233f0*/  LDSM.16.M88.4 R156, [R233] ;  /* 0x00000000e99c783b */ /* 0x000ee60000000200 */
[C---:B------:R-:W-:Y:S02]  /*23400*/  HMMA.16816.F32 R12, R64.reuse, R16, RZ ;  /* 0x00000010400c723c */ /* 0x040fe400000018ff */
[----:B------:R-:W3:Y:S04]  /*23410*/  LDSM.16.M88.4 R160, [R232] ;  /* 0x00000000e8a0783b */ /* 0x000ee80000000200 */
[C---:B------:R-:W-:Y:S01]  /*23420*/  HMMA.16816.F32 R16, R64.reuse, R18, RZ ;  /* 0x000000124010723c */ /* 0x040fe200000018ff */
[----:B------:R-:W-:Y:S05]  /*23430*/  LDSM.16.M88.4 R164, [R230] ;  /* 0x00000000e6a4783b */ /* 0x000fea0000000200 */
[C---:B------:R-:W-:Y:S01]  /*23440*/  HMMA.16816.F32 R20, R64.reuse, R24, RZ ;  /* 0x000000184014723c */ /* 0x040fe200000018ff */
[----:B------:R-:W-:Y:S05]  /*23450*/  LDSM.16.M88.4 R168, [R219] ;  /* 0x00000000dba8783b */ /* 0x000fea0000000200 */
[C---:B------:R-:W-:Y:S01]  /*23460*/  HMMA.16816.F32 R24, R64.reuse, R26, RZ ;  /* 0x0000001a4018723c */ /* 0x040fe200000018ff */
[----:B------:R-:W-:Y:S05]  /*23470*/  LDSM.16.M88.4 R172, [R214+0x4000] ;  /* 0x00400000d6ac783b */ /* 0x000fea0000000200 */
[C---:B-1----:R-:W-:Y:S01]  /*23480*/  HMMA.16816.F32 R28, R64.reuse, R32, RZ ;  /* 0x00000020401c723c */ /* 0x042fe200000018ff */
[----:B------:R-:W-:Y:S05]  /*23490*/  LDSM.16.M88.4 R176, [R213+0x1000] ;  /* 0x00100000d5b0783b */ /* 0x000fea0000000200 */
[C---:B------:R-:W-:Y:S01]  /*234a0*/  HMMA.16816.F32 R32, R64.reuse, R34, RZ ;  /* 0x000000224020723c */ /* 0x040fe200000018ff */
[----:B------:R-:W-:Y:S05]  /*234b0*/  LDSM.16.M88.4 R180, [R213+0x2000] ;  /* 0x00200000d5b4783b */ /* 0x000fea0000000200 */
[C---:B--2---:R-:W-:Y:S01]  /*234c0*/  HMMA.16816.F32 R36, R64.reuse, R40, RZ ;  /* 0x000000284024723c */ /* 0x044fe200000018ff */
[----:B------:R-:W2:Y:S05]  /*234d0*/  LD.E R0, desc[UR4][R70.64+0x18c] ;  /* 0x00018c0446007980 */ /* 0x000eaa000c101900 */
[----:B------:R-:W-:Y:S01]  /*234e0*/  LDSM.16.M88.4 R184, [R214+0x9800] ;  /* 0x00980000d6b8783b */ /* 0x000fe20000000200 */
[C---:B------:R-:W-:Y:S04]  /*234f0*/  HMMA.16816.F32 R40, R64.reuse, R42, RZ ;  /* 0x0000002a4028723c */ /* 0x040fe800000018ff */
[----:B------:R-:W-:Y:S02]  /*23500*/  LDSM.16.M88.4 R188, [R214+0xa800] ;  /* 0x00a80000d6bc783b */ /* 0x000fe40000000200 */
[C---:B----4-:R-:W-:Y:S03]  /*23510*/  HMMA.16816.F32 R44, R64.reuse, R48, RZ ;  /* 0x00000030402c723c */ /* 0x050fe600000018ff */
[----:B------:R-:W-:Y:S03]  /*23520*/  LDSM.16.M88.4 R192, [R214+0xb000] ;  /* 0x00b00000d6c0783b */ /* 0x000fe60000000200 */
[C---:B------:R-:W-:Y:S02]  /*23530*/  HMMA.16816.F32 R48, R64.reuse, R50, RZ ;  /* 0x000000324030723c */ /* 0x040fe400000018ff */
[----:B------:R-:W-:Y:S04]  /*23540*/  LDSM.16.M88.4 R196, [R214+0xb800] ;  /* 0x00b80000d6c4783b */ /* 0x000fe80000000200 */
[C---:B-----5:R-:W-:Y:S01]  /*23550*/  HMMA.16816.F32 R52, R64.reuse, R56, RZ ;  /* 0x000000384034723c */ /* 0x060fe200000018ff */
[----:B------:R-:W-:Y:S05]  /*23560*/  LDSM.16.M88.4 R200, [R218+0x2000] ;  /* 0x00200000dac8783b */ /* 0x000fea0000000200 */
[C---:B------:R-:W-:Y:S01]  /*23570*/  HMMA.16816.F32 R56, R64.reuse, R58, RZ ;  /* 0x0000003a4038723c */ /* 0x040fe200000018ff */
[----:B------:R-:W-:Y:S05]  /*23580*/  LDSM.16.M88.4 R204, [R213+0x4000] ;  /* 0x00400000d5cc783b */ /* 0x000fea0000000200 */
[C---:B------:R-:W-:Y:S06]  /*23590*/  HMMA.16816.F32 R60, R64.reuse, R140, RZ ;  /* 0x0000008c403c723c */ /* 0x040fec00000018ff */
[----:B------:R-:W-:Y:S01]  /*235a0*/  HMMA.16816.F32 R64, R64, R142, RZ ;  /* 0x0000008e4040723c */ /* 0x000fe200000018ff */
[----:B------:R-:W1:Y:S05]  /*235b0*/  LDSM.16.M88.4 R140, [R231] ;  /* 0x00000000e78c783b */ /* 0x000e6a0000000200 */
[C---:B------:R-:W-:Y:S06]  /*235c0*/  HMMA.16816.F32 R4, R144.reuse, R148, R4 ;  /* 0x000000949004723c */ /* 0x040fec0000001804 */
[C---:B------:R-:W-:Y:S01]  /*235d0*/  HMMA.16816.F32 R8, R144.reuse, R150, R8 ;  /* 0x000000969008723c */ /* 0x040fe20000001808 */
[----:B------:R-:W4:Y:S05]  /*235e0*/  LDSM.16.M88.4 R148, [R229] ;  /* 0x00000000e594783b */ /* 0x000f2a0000000200 */
        /* <DEDUP_REMOVED lines=14> */
[----:B------:R-:W-:Y:S05]  /*236d0*/  LDSM.16.M88.4 R164, [R218] ;  /* 0x00000000daa4783b */ /* 0x000fea0000000200 */
[C---:B----4-:R-:W-:Y:S06]  /*236e0*/  HMMA.16816.F32 R52, R144.reuse, R148, R52 ;  /* 0x000000949034723c */ /* 0x050fec0000001834 */
[C---:B------:R-:W-:Y:S01]  /*236f0*/  HMMA.16816.F32 R56, R144.reuse, R150, R56 ;  /* 0x000000969038723c */ /* 0x040fe20000001838 */
[----:B------:R-:W-:Y:S05]  /*23700*/  LDSM.16.M88.4 R148, [R214+0x6800] ;  /* 0x00680000d694783b */ /* 0x000fea0000000200 */
[C---:B---3--:R-:W-:Y:S06]  /*23710*/  HMMA.16816.F32 R60, R144.reuse, R152, R60 ;  /* 0x00000098903c723c */ /* 0x048fec000000183c */
[----:B------:R-:W-:Y:S01]  /*23720*/  HMMA.16816.F32 R64, R144, R154, R64 ;  /* 0x0000009a9040723c */ /* 0x000fe20000001840 */
[----:B------:R-:W3:Y:S05]  /*23730*/  LDSM.16.M88.4 R144, [R214+0x6000] ;  /* 0x00600000d690783b */ /* 0x000eea0000000200 */
[C---:B------:R-:W-:Y:S01]  /*23740*/  HMMA.16816.F32 R4, R168.reuse, R172, R4 ;  /* 0x000000aca804723c */ /* 0x040fe20000001804 */
[----:B------:R-:W4:Y:S05]  /*23750*/  LDSM.16.M88.4 R152, [R214+0x7000] ;  /* 0x00700000d698783b */ /* 0x000f2a0000000200 */
[C---:B------:R-:W-:Y:S01]  /*23760*/  HMMA.16816.F32 R8, R168.reuse, R174, R8 ;  /* 0x000000aea808723c */ /* 0x040fe20000001808 */
[----:B------:R-:W-:Y:S05]  /*23770*/  LDSM.16.M88.4 R172, [R213] ;  /* 0x00000000d5ac783b */ /* 0x000fea0000000200 */
        /* <DEDUP_REMOVED lines=18> */
[C---:B-----5:R-:W-:Y:S06]  /*238a0*/  HMMA.16816.F32 R60, R168.reuse, R156, R60 ;  /* 0x0000009ca83c723c */ /* 0x060fec000000183c */
[----:B------:R-:W-:Y:S01]  /*238b0*/  HMMA.16816.F32 R64, R168, R158, R64 ;  /* 0x0000009ea840723c */ /* 0x000fe20000001840 */
[----:B------:R-:W-:Y:S05]  /*238c0*/  LDSM.16.M88.4 R156, [R208+0x8000] ;  /* 0x00800000d09c783b */ /* 0x000fea0000000200 */
[C---:B------:R-:W-:Y:S01]  /*238d0*/  HMMA.16816.F32 R4, R164.reuse, R172, R4 ;  /* 0x000000aca404723c */ /* 0x040fe20000001804 */
[----:B------:R-:W-:Y:S05]  /*238e0*/  LDSM.16.M88.4 R168, [R208+0x9000] ;  /* 0x00900000d0a8783b */ /* 0x000fea0000000200 */
        /* <DEDUP_REMOVED lines=20> */
[C---:B----4-:R-:W-:Y:S06]  /*23a30*/  HMMA.16816.F32 R60, R164.reuse, R152, R60 ;  /* 0x00000098a43c723c */ /* 0x050fec000000183c */
[----:B------:R-:W-:Y:S01]  /*23a40*/  HMMA.16816.F32 R64, R164, R154, R64 ;  /* 0x0000009aa440723c */ /* 0x000fe20000001840 */
[----:B------:R-:W-:Y:S05]  /*23a50*/  LDSM.16.M88.4 R152, [R217+0x2000] ;  /* 0x00200000d998783b */ /* 0x000fea0000000200 */
[C---:B-1----:R-:W-:Y:S01]  /*23a60*/  HMMA.16816.F32 R4, R140.reuse, R156, R4 ;  /* 0x0000009c8c04723c */ /* 0x042fe20000001804 */
[----:B------:R-:W1:Y:S05]  /*23a70*/  LDSM.16.M88.4 R164, [R227] ;  /* 0x00000000e3a4783b */ /* 0x000e6a0000000200 */
[C---:B------:R-:W-:Y:S01]  /*23a80*/  HMMA.16816.F32 R8, R140.reuse, R158, R8 ;  /* 0x0000009e8c08723c */ /* 0x040fe20000001808 */
[----:B------:R-:W4:Y:S05]  /*23a90*/  LDSM.16.M88.4 R156, [R226] ;  /* 0x00000000e29c783b */ /* 0x000f2a0000000200 */
[C---:B------:R-:W-:Y:S06]  /*23aa0*/  HMMA.16816.F32 R12, R140.reuse, R160, R12 ;  /* 0x000000a08c0c723c */ /* 0x040fec000000180c */
[C---:B------:R-:W-:Y:S01]  /*23ab0*/  HMMA.16816.F32 R16, R140.reuse, R162, R16 ;  /* 0x000000a28c10723c */ /* 0x040fe20000001810 */
[----:B------:R-:W2:Y:S05]  /*23ac0*/  LDSM.16.M88.4 R160, [R225] ;  /* 0x00000000e1a0783b */ /* 0x000eaa0000000200 */
[C---:B------:R-:W-:Y:S06]  /*23ad0*/  HMMA.16816.F32 R20, R140.reuse, R168, R20 ;  /* 0x000000a88c14723c */ /* 0x040fec0000001814 */
[C---:B------:R-:W-:Y:S01]  /*23ae0*/  HMMA.16816.F32 R24, R140.reuse, R170, R24 ;  /* 0x000000aa8c18723c */ /* 0x040fe20000001818 */
[----:B------:R-:W2:Y:S05]  /*23af0*/  LDSM.16.M88.4 R168, [R224] ;  /* 0x00000000e0a8783b */ /* 0x000eaa0000000200 */
        /* <DEDUP_REMOVED lines=8> */
[----:B------:R-:W-:Y:S05]  /*23b80*/  LDSM.16.M88.4 R144, [R222] ;  /* 0x00000000de90783b */ /* 0x000fea0000000200 */
[C---:B-----5:R-:W-:Y:S06]  /*23b90*/  HMMA.16816.F32 R52, R140.reuse, R148, R52 ;  /* 0x000000948c34723c */ /* 0x060fec0000001834 */
[C---:B------:R-:W-:Y:S01]  /*23ba0*/  HMMA.16816.F32 R56, R140.reuse, R150, R56 ;  /* 0x000000968c38723c */ /* 0x040fe20000001838 */
[----:B------:R-:W-:Y:S05]  /*23bb0*/  LDSM.16.M88.4 R148, [R221] ;  /* 0x00000000dd94783b */ /* 0x000fea0000000200 */
[C---:B------:R-:W-:Y:S06]  /*23bc0*/  HMMA.16816.F32 R60, R140.reuse, R180, R60 ;  /* 0x000000b48c3c723c */ /* 0x040fec000000183c */
[----:B------:R-:W-:Y:S01]  /*23bd0*/  HMMA.16816.F32 R64, R140, R182, R64 ;  /* 0x000000b68c40723c */ /* 0x000fe20000001840 */
[----:B------:R-:W3:Y:S05]  /*23be0*/  LDSM.16.M88.4 R140, [R223] ;  /* 0x00000000df8c783b */ /* 0x000eea0000000200 */
[----:B------:R-:W5:Y:S01]  /*23bf0*/  LDSM.16.M88.4 R180, [R214+0x8000] ;  /* 0x00800000d6b4783b */ /* 0x000f620000000200 */
[C---:B-1----:R-:W-:Y:S06]  /*23c00*/  HMMA.16816.F32 R4, R152.reuse, R164, R4 ;  /* 0x000000a49804723c */ /* 0x042fec0000001804 */
[C---:B------:R-:W-:Y:S01]  /*23c10*/  HMMA.16816.F32 R8, R152.reuse, R166, R8 ;  /* 0x000000a69808723c */ /* 0x040fe20000001808 */
[----:B------:R-:W-:Y:S05]  /*23c20*/  LDSM.16.M88.4 R164, [R214+0x9000] ;  /* 0x00900000d6a4783b */ /* 0x000fea0000000200 */
[C---:B----4-:R-:W-:Y:S06]  /*23c30*/  HMMA.16816.F32 R12, R152.reuse, R156, R12 ;  /* 0x0000009c980c723c */ /* 0x050fec000000180c */
[C---:B------:R-:W-:Y:S01]  /*23c40*/  HMMA.16816.F32 R16, R152.reuse, R158, R16 ;  /* 0x0000009e9810723c */ /* 0x040fe20000001810 */
[----:B------:R-:W1:Y:S05]  /*23c50*/  LDSM.16.M88.4 R156, [R214+0x8800] ;  /* 0x00880000d69c783b */ /* 0x000e6a0000000200 */
[C---:B--2---:R-:W-:Y:S06]  /*23c60*/  HMMA.16816.F32 R20, R152.reuse, R160, R20 ;  /* 0x000000a09814723c */ /* 0x044fec0000001814 */
[C---:B------:R-:W-:Y:S01]  /*23c70*/  HMMA.16816.F32 R24, R152.reuse, R162, R24 ;  /* 0x000000a29818723c */ /* 0x040fe20000001818 */
[----:B------:R-:W2:Y:S05]  /*23c80*/  LDSM.16.M88.4 R160, [R214+0xa000] ;  /* 0x00a00000d6a0783b */ /* 0x000eaa0000000200 */
[C---:B------:R-:W-:Y:S06]  /*23c90*/  HMMA.16816.F32 R28, R152.reuse, R168, R28 ;  /* 0x000000a8981c723c */ /* 0x040fec000000181c */
[C---:B------:R-:W-:Y:S06]  /*23ca0*/  HMMA.16816.F32 R32, R152.reuse, R170, R32 ;  /* 0x000000aa9820723c */ /* 0x040fec0000001820 */
[C---:B---3--:R-:W-:Y:S06]  /*23cb0*/  HMMA.16816.F32 R36, R152.reuse, R140, R36 ;  /* 0x0000008c9824723c */ /* 0x048fec0000001824 */
[C---:B------:R-:W-:Y:S01]  /*23cc0*/  HMMA.16816.F32 R40, R152.reuse, R142, R40 ;  /* 0x0000008e9828723c */ /* 0x040fe20000001828 */
[----:B------:R-:W3:Y:S05]  /*23cd0*/  LDSM.16.M88.4 R140, [R213+0x4800] ;  /* 0x00480000d58c783b */ /* 0x000eea0000000200 */
        /* <DEDUP_REMOVED lines=8> */
[C---:B-1----:R-:W-:Y:S06]  /*23d60*/  HMMA.16816.F32 R12, R176.reuse, R156, R12 ;  /* 0x0000009cb00c723c */ /* 0x042fec000000180c */
        /* <DEDUP_REMOVED lines=14> */
[C---:B------:R-:W-:Y:S05]  /*23e50*/  HMMA.16816.F32 R8, R200.reuse, R206, R8 ;  /* 0x000000cec808723c */ /* 0x040fea0000001808 */
[----:B------:R-:W-:Y:S01]  /*23e60*/  MOV R205, R236 ;  /* 0x000000ec00cd7202 */ /* 0x000fe20000000f00 */
[C---:B---3--:R-:W-:Y:S06]  /*23e70*/  HMMA.16816.F32 R12, R200.reuse, R140, R12 ;  /* 0x0000008cc80c723c */ /* 0x048fec000000180c */
        /* <DEDUP_REMOVED lines=104> */
[-C--:B------:R-:W-:Y:S02]  /*24500*/  FMUL.FTZ R59, R59, R0.reuse ;  /* 0x000000003b3b7220 */ /* 0x080fe40000410000 */
[----:B------:R-:W-:Y:S06]  /*24510*/  IMAD.MOV.U32 R203, RZ, RZ, R237 ;  /* 0x000000ffffcb7224 */ /* 0x000fec00078e00ed */
        /* <DEDUP_REMOVED lines=19> */
[----:B------:R-:W1:Y:S10]  /*24650*/  MUFU.TANH R43, R43 ;  /* 0x0000002b002b7308 */ /* 0x000e740000002400 */
[----:B------:R4:W1:Y:S10]  /*24660*/  MUFU.TANH R152, R44 ;  /* 0x0000002c00987308 */ /* 0x0008740000002400 */
[----:B------:R-:W1:Y:S10]  /*24670*/  MUFU.TANH R45, R45 ;  /* 0x0000002d002d7308 */ /* 0x000e740000002400 */
[----:B------:R-:W1:Y:S10]  /*24680*/  MUFU.TANH R46, R46 ;  /* 0x0000002e002e7308 */ /* 0x000e740000002400 */
[----:B------:R-:W1:Y:S10]  /*24690*/  MUFU.TANH R47, R47 ;  /* 0x0000002f002f7308 */ /* 0x000e740000002400 */
[----:B------:R-:W1:Y:S10]  /*246a0*/  MUFU.TANH R48, R48 ;  /* 0x0000003000307308 */ /* 0x000e740000002400 */
[----:B------:R-:W1:Y:S10]  /*246b0*/  MUFU.TANH R49, R49 ;  /* 0x0000003100317308 */ /* 0x000e740000002400 */
[----:B------:R-:W1:Y:S10]  /*246c0*/  MUFU.TANH R50, R50 ;  /* 0x0000003200327308 */ /* 0x000e740000002400 */
[----:B------:R-:W1:Y:S10]  /*246d0*/  MUFU.TANH R51, R51 ;  /* 0x0000003300337308 */ /* 0x000e740000002400 */
[----:B------:R4:W1:Y:S10]  /*246e0*/  MUFU.TANH R42, R52 ;  /* 0x00000034002a7308 */ /* 0x0008740000002400 */
[----:B------:R4:W1:Y:S10]  /*246f0*/  MUFU.TANH R39, R53 ;  /* 0x0000003500277308 */ /* 0x0008740000002400 */
[----:B------:R4:W1:Y:S10]  /*24700*/  MUFU.TANH R37, R54 ;  /* 0x0000003600257308 */ /* 0x0008740000002400 */
[----:B------:R-:W1:Y:S10]  /*24710*/  MUFU.TANH R55, R55 ;  /* 0x0000003700377308 */ /* 0x000e740000002400 */
[----:B------:R-:W1:Y:S10]  /*24720*/  MUFU.TANH R56, R56 ;  /* 0x0000003800387308 */ /* 0x000e740000002400 */
[----:B------:R-:W1:Y:S10]  /*24730*/  MUFU.TANH R57, R57 ;  /* 0x0000003900397308 */ /* 0x000e740000002400 */
[----:B------:R-:W1:Y:S10]  /*24740*/  MUFU.TANH R58, R58 ;  /* 0x0000003a003a7308 */ /* 0x000e740000002400 */
[----:B------:R-:W1:Y:S10]  /*24750*/  MUFU.TANH R59, R59 ;  /* 0x0000003b003b7308 */ /* 0x000e740000002400 */
[----:B------:R4:W1:Y:S10]  /*24760*/  MUFU.TANH R36, R60 ;  /* 0x0000003c00247308 */ /* 0x0008740000002400 */
[----:B------:R4:W1:Y:S10]  /*24770*/  MUFU.TANH R38, R61 ;  /* 0x0000003d00267308 */ /* 0x0008740000002400 */
[----:B------:R-:W1:Y:S10]  /*24780*/  MUFU.TANH R62, R62 ;  /* 0x0000003e003e7308 */ /* 0x000e740000002400 */
[----:B------:R-:W1:Y:S10]  /*24790*/  MUFU.TANH R63, R63 ;  /* 0x0000003f003f7308 */ /* 0x000e740000002400 */
[----:B------:R-:W1:Y:S10]  /*247a0*/  MUFU.TANH R64, R64 ;  /* 0x0000004000407308 */ /* 0x000e740000002400 */
[----:B------:R-:W1:Y:S10]  /*247b0*/  MUFU.TANH R65, R65 ;  /* 0x0000004100417308 */ /* 0x000e740000002400 */
        /* <DEDUP_REMOVED lines=19> */
[----:B------:R-:W2:Y:S02]  /*248f0*/  I2F.RP R6, R4 ;  /* 0x0000000400067306 */ /* 0x000ea40000209400 */
[----:B------:R-:W-:Y:S08]  /*24900*/  IADD3 R10, RZ, -R10, RZ ;  /* 0x8000000aff0a7210 */ /* 0x000ff00007ffe0ff */
[----:B--2---:R-:W2:Y:S02]  /*24910*/  MUFU.RCP R6, R6 ;  /* 0x0000000600067308 */ /* 0x004ea40000001000 */
[----:B--2---:R-:W-:Y:S08]  /*24920*/  VIADD R6, R6, 0xffffffe ;  /* 0x0ffffffe06067836 */ /* 0x004ff00000000000 */
[----:B------:R2:W3:Y:S02]  /*24930*/  F2I.FTZ.U32.TRUNC.NTZ R7, R6 ;  /* 0x0000000600077305 */ /* 0x0004e4000021f000 */
[----:B--2---:R-:W-:Y:S02]  /*24940*/  IMAD.SHL.U32 R6, R246, 0x80, RZ ;  /* 0x00000080f6067824 */ /* 0x004fe400078e00ff */
[--C-:B---3--:R-:W-:Y:S02]  /*24950*/  IMAD.MOV R8, RZ, RZ, -R7.reuse ;  /* 0x000000ffff087224 */ /* 0x108fe400078e0a07 */
[C---:B-1----:R-:W-:Y:S02]  /*24960*/  VIADD R12, R6.reuse, 0xffffff00 ;  /* 0xffffff00060c7836 */ /* 0x042fe40000000000 */
[----:B------:R-:W-:Y:S02]  /*24970*/  VIADD R11, R6, 0xffffff80 ;  /* 0xffffff80060b7836 */ /* 0x000fe40000000000 */
[----:B------:R-:W-:Y:S01]  /*24980*/  IMAD R9, R8, R4, RZ ;  /* 0x0000000408097224 */ /* 0x000fe200078e02ff */
[----:B------:R-:W-:Y:S01]  /*24990*/  IABS R8, R12 ;  /* 0x0000000c00087213 */ /* 0x000fe20000000000 */
[----:B------:R-:W-:Y:S01]  /*249a0*/  IMAD.MOV.U32 R6, RZ, RZ, RZ ;  /* 0x000000ffff067224 */ /* 0x000fe200078e00ff */
[----:B------:R-:W-:Y:S03]  /*249b0*/  LOP3.LUT R12, R12, R5, RZ, 0x3c, !PT ;  /* 0x000000050c0c7212 */ /* 0x000fe600078e3cff */
[----:B------:R-:W-:Y:S01]  /*249c0*/  IMAD.HI.U32 R7, R7, R9, R6 ;  /* 0x0000000907077227 */ /* 0x000fe200078e0006 */
[----:B------:R-:W-:Y:S02]  /*249d0*/  IABS R9, R11 ;  /* 0x0000000b00097213 */ /* 0x000fe40000000000 */
[----:B------:R-:W-:Y:S02]  /*249e0*/  LOP3.LUT R11, R11, R5, RZ, 0x3c, !PT ;  /* 0x000000050b0b7212 */ /* 0x000fe400078e3cff */
[----:B------:R-:W-:Y:S01]  /*249f0*/  ISETP.GE.AND P0, PT, R12, RZ, PT ;  /* 0x000000ff0c00720c */ /* 0x000fe20003f06270 */
[C---:B------:R-:W-:Y:S04]  /*24a00*/  IMAD.HI.U32 R6, R7.reuse, R8, RZ ;  /* 0x0000000807067227 */ /* 0x040fe800078e00ff */
[----:B------:R-:W-:Y:S04]  /*24a10*/  IMAD.HI.U32 R7, R7, R9, RZ ;  /* 0x0000000907077227 */ /* 0x000fe800078e00ff */
[-C--:B------:R-:W-:Y:S02]  /*24a20*/  IMAD R8, R6, R10.reuse, R8 ;  /* 0x0000000a06087224 */ /* 0x080fe400078e0208 */
[----:B------:R-:W-:Y:S03]  /*24a30*/  IMAD R9, R7, R10, R9 ;  /* 0x0000000a07097224 */ /* 0x000fe600078e0209 */
[C---:B------:R-:W-:Y:S02]  /*24a40*/  ISETP.GT.U32.AND P1, PT, R4.reuse, R8, PT ;  /* 0x000000080400720c */ /* 0x040fe40003f24070 */
[----:B------:R-:W-:Y:S11]  /*24a50*/  ISETP.GT.U32.AND P2, PT, R4, R9, PT ;  /* 0x000000090400720c */ /* 0x000ff60003f44070 */
[--C-:B------:R-:W-:Y:S02]  /*24a60*/  @!P1 IMAD.IADD R8, R8, 0x1, -R4.reuse ;  /* 0x0000000108089824 */ /* 0x100fe400078e0a04 */
[----:B------:R-:W-:Y:S02]  /*24a70*/  @!P2 IMAD.IADD R9, R9, 0x1, -R4 ;  /* 0x000000010909a824 */ /* 0x000fe400078e0a04 */
[----:B------:R-:W-:Y:S01]  /*24a80*/  @!P1 VIADD R6, R6, 0x1 ;  /* 0x0000000106069836 */ /* 0x000fe20000000000 */
[-C--:B------:R-:W-:Y:S01]  /*24a90*/  ISETP.GE.U32.AND P3, PT, R8, R4.reuse, PT ;  /* 0x000000040800720c */ /* 0x080fe20003f66070 */
[----:B------:R-:W-:Y:S01]  /*24aa0*/  @!P2 VIADD R7, R7, 0x1 ;  /* 0x000000010707a836 */ /* 0x000fe20000000000 */
[----:B------:R-:W-:Y:S02]  /*24ab0*/  ISETP.GE.U32.AND P4, PT, R9, R4, PT ;  /* 0x000000040900720c */ /* 0x000fe40003f86070 */
[----:B------:R-:W-:Y:S02]  /*24ac0*/  ISETP.GE.AND P1, PT, R11, RZ, PT ;  /* 0x000000ff0b00720c */ /* 0x000fe40003f26270 */
[----:B------:R-:W-:Y:S02]  /*24ad0*/  ISETP.NE.AND P2, PT, R5, RZ, PT ;  /* 0x000000ff0500720c */ /* 0x000fe40003f45270 */
[----:B------:R-:W-:Y:S05]  /*24ae0*/  LOP3.LUT R4, RZ, R5, RZ, 0x33, !PT ;  /* 0x00000005ff047212 */ /* 0x000fea00078e33ff */
[----:B------:R-:W-:Y:S02]  /*24af0*/  @P3 IADD3 R6, R6, 0x1, RZ ;  /* 0x0000000106063810 */ /* 0x000fe40007ffe0ff */
[----:B------:R-:W-:Y:S03]  /*24b00*/  @P4 VIADD R7, R7, 0x1 ;  /* 0x0000000107074836 */ /* 0x000fe60000000000 */
[----:B------:R-:W-:Y:S02]  /*24b10*/  @!P0 IMAD.MOV R6, RZ, RZ, -R6 ;  /* 0x000000ffff068224 */ /* 0x000fe400078e0a06 */
[----:B------:R-:W-:Y:S03]  /*24b20*/  @!P1 IMAD.MOV R7, RZ, RZ, -R7 ;  /* 0x000000ffff079224 */ /* 0x000fe600078e0a07 */
[C---:B------:R-:W-:Y:S02]  /*24b30*/  SEL R10, R4.reuse, R6, !P2 ;  /* 0x00000006040a7207 */ /* 0x040fe40005000000 */
[----:B------:R-:W-:Y:S02]  /*24b40*/  SEL R4, R4, R7, !P2 ;  /* 0x0000000704047207 */ /* 0x000fe40005000000 */
[-C--:B------:R-:W-:Y:S01]  /*24b50*/  LEA R12, P1, R10, R240.reuse, 0x2 ;  /* 0x000000f00a0c7211 */ /* 0x080fe200078210ff */
[----:B------:R-:W2:Y:S01]  /*24b60*/  LD.E.64 R6, desc[UR4][R70.64+0x38] ;  /* 0x0000380446067980 */ /* 0x000ea2000c101b00 */
[----:B------:R-:W-:Y:S02]  /*24b70*/  LEA R8, P0, R4, R240, 0x2 ;  /* 0x000000f004087211 */ /* 0x000fe400078010ff */
[-C--:B------:R-:W-:Y:S02]  /*24b80*/  LEA.HI.X.SX32 R13, R10, R241.reuse, 0x2, P1 ;  /* 0x000000f10a0d7211 */ /* 0x080fe400008f16ff */
[C---:B------:R-:W-:Y:S01]  /*24b90*/  LEA.HI.X.SX32 R9, R4.reuse, R241, 0x2, P0 ;  /* 0x000000f104097211 */ /* 0x040fe200000f16ff */
[----:B------:R-:W-:Y:S02]  /*24ba0*/  IMAD.IADD R4, R4, 0x1, -R10 ;  /* 0x0000000104047824 */ /* 0x000fe400078e0a0a */
[----:B------:R-:W3:Y:S02]  /*24bb0*/  LD.E R12, desc[UR10][R12.64] ;  /* 0x0000000a0c0c7980 */ /* 0x000ee4000c101900 */
[----:B------:R-:W-:Y:S02]  /*24bc0*/  IMAD R5, R5, R4, -0x80 ;  /* 0xffffff8005057424 */ /* 0x000fe400078e0204 */
[----:B------:R-:W3:Y:S03]  /*24bd0*/  LD.E R11, desc[UR12][R8.64] ;  /* 0x0000000c080b7980 */ /* 0x000ee6000c101900 */
[----:B------:R-:W-:Y:S01]  /*24be0*/  SHF.R.S32.HI R10, RZ, 0x1f, R5 ;  /* 0x0000001fff0a7819 */ /* 0x000fe20000011405 */
[----:B------:R-:W5:Y:S01]  /*24bf0*/  LD.E.64 R8, desc[UR8][R70.64+0x20] ;  /* 0x0000200846087980 */ /* 0x000f62000c101b00 */
[-C--:B--2---:R-:W-:Y:S02]  /*24c00*/  IMAD R7, R7, R5.reuse, RZ ;  /* 0x0000000507077224 */ /* 0x084fe400078e02ff */
[C---:B------:R-:W-:Y:S04]  /*24c10*/  IMAD.WIDE.U32 R4, R6.reuse, R5, RZ ;  /* 0x0000000506047225 */ /* 0x040fe800078e00ff */
[----:B------:R-:W-:Y:S04]  /*24c20*/  IMAD R6, R6, R10, R7 ;  /* 0x0000000a06067224 */ /* 0x000fe800078e0207 */
[----:B------:R-:W-:Y:S01]  /*24c30*/  IMAD.IADD R5, R5, 0x1, R6 ;  /* 0x0000000105057824 */ /* 0x000fe200078e0206 */
[----:B---3--:R-:W-:Y:S04]  /*24c40*/  IADD3 R11, -R11, R12, RZ ;  /* 0x0000000c0b0b7210 */ /* 0x008fe80007ffe1ff */
[----:B------:R-:W-:Y:S01]  /*24c50*/  SHF.R.S32.HI R7, RZ, 0x1f, R11 ;  /* 0x0000001fff077819 */ /* 0x000fe2000001140b */
[----:B-----5:R-:W-:Y:S02]  /*24c60*/  IMAD R6, R9, R11, RZ ;  /* 0x0000000b09067224 */ /* 0x020fe400078e02ff */
[----:B------:R-:W-:Y:S04]  /*24c70*/  IMAD.WIDE.U32 R4, R11, R8, R4 ;  /* 0x000000080b047225 */ /* 0x000fe800078e0004 */
[----:B------:R-:W-:Y:S04]  /*24c80*/  IMAD R8, R8, R7, R6 ;  /* 0x0000000708087224 */ /* 0x000fe800078e0206 */
[----:B------:R-:W-:Y:S02]  /*24c90*/  IMAD.IADD R8, R5, 0x1, R8 ;  /* 0x0000000105087824 */ /* 0x000fe400078e0208 */
[----:B------:R-:W-:Y:S01]  /*24ca0*/  IMAD.MOV.U32 R5, RZ, RZ, R4 ;  /* 0x000000ffff057224 */ /* 0x000fe200078e0004 */
[----:B------:R-:W-:Y:S05]  /*24cb0*/  BRA `(.L_x_3526) ;  /* 0x0000000000187947 */ /* 0x000fea0003800000 */
.L_x_3525:
[----:B------:R-:W-:Y:S02]  /*24cc0*/  R2UR UR4, R2 ;  /* 0x00000000020472ca */ /* 0x000fe400000e0000 */
[----:B------:R-:W-:Y:S11]  /*24cd0*/  R2UR UR5, R3 ;  /* 0x00000000030572ca */ /* 0x000ff600000e0000 */
[----:B------:R-:W-:Y:S02]  /*24ce0*/  @!UPT UIADD3 URZ, URZ, URZ, URZ ;  /* 0x0000003f3f3ff290 */ /* 0x000fe4000fffe03f */
[----:B------:R-:W2:Y:S02]  /*24cf0*/  LD.E R5, desc[UR4][R70.64+0x38] ;  /* 0x0000380446057980 */ /* 0x000ea4000c101900 */
[----:B--2---:R-:W-:Y:S05]  /*24d00*/  IMAD.U32 R5, R5, -0x80, RZ ;  /* 0xffffff8005057824 */ /* 0x004fea00078e00ff */
[----:B------:R-:W-:Y:S02]  /*24d10*/  SHF.R.S32.HI R8, RZ, 0x1f, R5 ;  /* 0x0000001fff087819 */ /* 0x000fe40000011405 */
.L_x_3526:
[----:B------:R-:W-:Y:S05]  /*24d20*/  BSYNC B0 ;  /* 0x0000000000007941 */ /* 0x000fea0003800000 */
.L_x_3524:
[C---:B------:R-:W-:Y:S02]  /*24d30*/  LOP3.LUT P1, RZ, R238.reuse, 0x1, RZ, 0xc0, !PT ;  /* 0x00000001eeff7812 */ /* 0x040fe4000782c0ff */
[----:B------:R-:W-:Y:S02]  /*24d40*/  LOP3.LUT P0, RZ, R238, 0x2, RZ, 0xc0, !PT ;  /* 0x00000002eeff7812 */ /* 0x000fe4000780c0ff */
[C---:B------:R-:W-:Y:S02]  /*24d50*/  LEA R4, P3, R5.reuse, R243, 0x1 ;  /* 0x000000f305047211 */ /* 0x040fe400078608ff */
[CC--:B------:R-:W-:Y:S02]  /*24d60*/  IADD3 R7, P2, R5.reuse, R244.reuse, RZ ;  /* 0x000000f405077210 */ /* 0x0c0fe40007f5e0ff */
[----:B------:R-:W-:Y:S02]  /*24d70*/  LEA.HI.X R5, R5, R245, R8, 0x1, P3 ;  /* 0x000000f505057211 */ /* 0x000fe400018f0c08 */
[-C--:B------:R-:W-:Y:S01]  /*24d80*/  IADD3 R6, P3, R7, R244.reuse, RZ ;  /* 0x000000f407067210 */ /* 0x080fe20007f7e0ff */
[--C-:B------:R-:W-:Y:S02]  /*24d90*/  IMAD.X R8, R8, 0x1, R247.reuse, P2 ;  /* 0x0000000108087824 */ /* 0x100fe400010e06f7 */
[C---:B------:R-:W-:Y:S02]  /*24da0*/  @P1 R2UR UR8, R2.reuse ;  /* 0x00000000020812ca */ /* 0x040fe400000e0000 */
[C---:B------:R-:W-:Y:S02]  /*24db0*/  @P1 R2UR UR9, R3.reuse ;  /* 0x00000000030912ca */ /* 0x040fe400000e0000 */
[C---:B------:R-:W-:Y:S02]  /*24dc0*/  @P0 R2UR UR4, R2.reuse ;  /* 0x00000000020402ca */ /* 0x040fe400000e0000 */
[----:B------:R-:W-:Y:S02]  /*24dd0*/  @P0 R2UR UR5, R3 ;  /* 0x00000000030502ca */ /* 0x000fe400000e0000 */
[C---:B------:R-:W-:Y:S02]  /*24de0*/  @P1 LEA R10, P4, R7.reuse, R243, 0x1 ;  /* 0x000000f3070a1211 */ /* 0x040fe400078808ff */
[C---:B------:R-:W-:Y:S02]  /*24df0*/  @P0 R2UR UR12, R2.reuse ;  /* 0x00000000020c02ca */ /* 0x040fe400000e0000 */
[--C-:B------:R-:W-:Y:S02]  /*24e00*/  @P1 LEA.HI.X R11, R7, R245, R8.reuse, 0x1, P4 ;  /* 0x000000f5070b1211 */ /* 0x100fe400020f0c08 */
[----:B------:R-:W-:Y:S01]  /*24e10*/  @P0 R2UR UR13, R3 ;  /* 0x00000000030d02ca */ /* 0x000fe200000e0000 */
[----:B------:R-:W-:Y:S01]  /*24e20*/  @!PT LDS RZ, [RZ] ;  /* 0x00000000fffff984 */ /* 0x000fe20000000800 */
[----:B------:R-:W-:Y:S01]  /*24e30*/  @!PT LDS RZ, [RZ] ;  /* 0x00000000fffff984 */ /* 0x000fe20000000800 */
[----:B------:R-:W-:Y:S01]  /*24e40*/  @!PT LDS RZ, [RZ] ;  /* 0x00000000fffff984 */ /* 0x000fe20000000800 */
[----:B------:R-:W-:Y:S01]  /*24e50*/  @P1 LDGSTS.E.BYPASS.LTC128B.128 [R235+0x4000], desc[UR8][R4.64] ;  /* 0x0400000004eb1fae */ /* 0x000fe2000b901d48 */
[C---:B----4-:R-:W-:Y:S02]  /*24e60*/  @P0 LEA R34, P2, R7.reuse, R243, 0x1 ;  /* 0x000000f307220211 */ /* 0x050fe400078408ff */
[----:B------:R-:W-:Y:S01]  /*24e70*/  @P1 R2UR UR10, R2 ;  /* 0x00000000020a12ca */ /* 0x000fe200000e0000 */
[----:B------:R2:W-:Y:S01]  /*24e80*/  @!P1 STS.128 [R235+0x4000], RZ ;  /* 0x004000ffeb009388 */ /* 0x0005e20000000c00 */
[----:B------:R-:W-:Y:S01]  /*24e90*/  @P0 LEA.HI.X R35, R7, R245, R8, 0x1, P2 ;  /* 0x000000f507230211 */ /* 0x000fe200010f0c08 */
[--C-:B------:R-:W-:Y:S01]  /*24ea0*/  IMAD.X R8, R8, 0x1, R247.reuse, P3 ;  /* 0x0000000108087824 */ /* 0x100fe200018e06f7 */
        /* <DEDUP_REMOVED lines=8> */
[----:B------:R-:W-:Y:S02]  /*24f30*/  @P1 LEA R32, P4, R6, R243, 0x1 ;  /* 0x000000f306201211 */ /* 0x000fe400078808ff */
[----:B------:R-:W-:Y:S02]  /*24f40*/  @P0 R2UR UR8, R2 ;  /* 0x00000000020802ca */ /* 0x000fe400000e0000 */
[C-C-:B------:R-:W-:Y:S02]  /*24f50*/  @P1 LEA.HI.X R33, R6.reuse, R245, R8.reuse, 0x1, P4 ;  /* 0x000000f506211211 */ /* 0x140fe400020f0c08 */
[C---:B------:R-:W-:Y:S02]  /*24f60*/  @P0 R2UR UR9, R3.reuse ;  /* 0x00000000030902ca */ /* 0x040fe400000e0000 */
[----:B------:R-:W-:Y:S02]  /*24f70*/  @P0 LEA R30, P2, R6, R243, 0x1 ;  /* 0x000000f3061e0211 */ /* 0x000fe400078408ff */
[----:B------:R-:W-:Y:S01]  /*24f80*/  @P0 R2UR UR14, R2 ;  /* 0x00000000020e02ca */ /* 0x000fe200000e0000 */
[----:B------:R-:W-:Y:S01]  /*24f90*/  @!PT LDS RZ, [RZ] ;  /* 0x00000000fffff984 */ /* 0x000fe20000000800 */
[----:B------:R-:W-:Y:S01]  /*24fa0*/  @!PT LDS RZ, [RZ] ;  /* 0x00000000fffff984 */ /* 0x000fe20000000800 */
[----:B------:R-:W-:Y:S01]  /*24fb0*/  @!PT LDS RZ, [RZ] ;  /* 0x00000000fffff984 */ /* 0x000fe20000000800 */
[----:B------:R3:W-:Y:S01]  /*24fc0*/  @P1 LDGSTS.E.BYPASS.LTC128B.128 [R235+0x4800], desc[UR4][R10.64] ;  /* 0x048000000aeb1fae */ /* 0x0007e2000b901d44 */
[C---:B------:R-:W-:Y:S02]  /*24fd0*/  @P0 LEA.HI.X R31, R6.reuse, R245, R8, 0x1, P2 ;  /* 0x000000f5061f0211 */ /* 0x040fe400010f0c08 */
        /* <DEDUP_REMOVED lines=11> */
[CC--:B------:R-:W-:Y:S02]  /*25090*/  IADD3 R6, P3, R7.reuse, R244.reuse, RZ ;  /* 0x000000f407067210 */ /* 0x0c0fe40007f7e0ff */
[CCC-:B------:R-:W-:Y:S01]  /*250a0*/  @P1 LEA.HI.X R29, R7.reuse, R245.reuse, R8.reuse, 0x1, P4 ;  /* 0x000000f5071d1211 */ /* 0x1c0fe200020f0c08 */
[----:B------:R-:W-:Y:S01]  /*250b0*/  @!PT LDS RZ, [RZ] ;  /* 0x00000000fffff984 */ /* 0x000fe20000000800 */
[----:B------:R-:W-:Y:S01]  /*250c0*/  @!PT LDS RZ, [RZ] ;  /* 0x00000000fffff984 */ /* 0x000fe20000000800 */
[----:B------:R-:W-:Y:S01]  /*250d0*/  @!PT LDS RZ, [RZ] ;  /* 0x00000000fffff984 */ /* 0x000fe20000000800 */
[----:B------:R2:W-:Y:S01]  /*250e0*/  @P1 LDGSTS.E.BYPASS.LTC128B.128 [R235+0x5000], desc[UR10][R32.64] ;  /* 0x0500000020eb1fae */ /* 0x0005e2000b901d4a */
[----:B------:R-:W-:Y:S01]  /*250f0*/  @P0 LEA.HI.X R27, R7, R245, R8, 0x1, P2 ;  /* 0x000000f5071b0211 */ /* 0x000fe200010f0c08 */
        /* <DEDUP_REMOVED lines=17> */
[--C-:B------:R-:W-:Y:S01]  /*25210*/  IMAD.X R8, R8, 0x1, R247.reuse, P3 ;  /* 0x0000000108087824 */ /* 0x100fe200018e06f7 */
[C---:B------:R-:W-:Y:S02]  /*25220*/  @P0 LEA R18, P3, R7.reuse, R243, 0x1 ;  /* 0x000000f307120211 */ /* 0x040fe400078608ff */
        /* <DEDUP_REMOVED lines=9> */
[----:B------:R-:W-:Y:S01]  /*252c0*/  @P1 R2UR UR12, R2 ;  /* 0x00000000020c12ca */ /* 0x000fe200000e0000 */
        /* <DEDUP_REMOVED lines=8> */
[C-C-:B------:R-:W-:Y:S01]  /*25350*/  @P1 LEA.HI.X R17, R6.reuse, R245, R8.reuse, 0x1, P6 ;  /* 0x000000f506111211 */ /* 0x140fe200030f0c08 */
[----:B------:R2:W-:Y:S01]  /*25360*/  @!P1 STS.128 [R235+0x6000], RZ ;  /* 0x006000ffeb009388 */ /* 0x0005e20000000c00 */
[C---:B------:R-:W-:Y:S02]  /*25370*/  @P0 R2UR UR11, R3.reuse ;  /* 0x00000000030b02ca */ /* 0x040fe400000e0000 */
[----:B-1----:R-:W-:Y:S01]  /*25380*/  @P0 LEA R12, P3, R6, R243, 0x1 ;  /* 0x000000f3060c0211 */ /* 0x002fe200078608ff */
[----:B------:R-:W-:Y:S01]  /*25390*/  @!PT LDS RZ, [RZ] ;  /* 0x00000000fffff984 */ /* 0x000fe20000000800 */
[----:B------:R-:W-:Y:S01]  /*253a0*/  @!PT LDS RZ, [RZ] ;  /* 0x00000000fffff984 */ /* 0x000fe20000000800 */
[----:B------:R-:W-:Y:S01]  /*253b0*/  @!PT LDS RZ, [RZ] ;  /* 0x00000000fffff984 */ /* 0x000fe20000000800 */
[----:B------:R2:W-:Y:S01]  /*253c0*/  @P0 LDGSTS.E.BYPASS.LTC128B.128 [R235+0xa000], desc[UR8][R22.64+0x80] ;  /* 0x0a00008016eb0fae */ /* 0x0005e2000b901d48 */
[----:B------:R-:W-:Y:S02]  /*253d0*/  @P1 R2UR UR8, R2 ;  /* 0x00000000020812ca */ /* 0x000fe400000e0000 */
[C---:B------:R-:W-:Y:S01]  /*253e0*/  @P0 LEA.HI.X R13, R6.reuse, R245, R8, 0x1, P3 ;  /* 0x000000f5060d0211 */ /* 0x040fe200018f0c08 */
        /* <DEDUP_REMOVED lines=12> */
[C---:B---3--:R-:W-:Y:S01]  /*254b0*/  @P0 LEA R10, P2, R7.reuse, R243, 0x1 ;  /* 0x000000f3070a0211 */ /* 0x048fe200078408ff */
        /* <DEDUP_REMOVED lines=30> */
.L_x_3523:
[----:B------:R-:W-:Y:S05]  /*256a0*/  BSYNC B1 ;  /* 0x0000000000017941 */ /* 0x000fea0003800000 */
.L_x_3522:
[----:B------:R-:W-:Y:S01]  /*256b0*/  R2UR UR4, R2 ;  /* 0x00000000020472ca */ /* 0x000fe200000e0000 */
[----:B--2-4-:R-:W-:Y:S01]  /*256c0*/  LDSM.16.MT88.4 R20, [R210+0xc000] ;  /* 0x00c00000d214783b */ /* 0x014fe20000004200 */
[----:B------:R-:W-:Y:S02]  /*256d0*/  R2UR UR5, R3 ;  /* 0x00000000030572ca */ /* 0x000fe400000e0000 */
[----:B------:R-:W-:Y:S01]  /*256e0*/  IADD3 R242, R246, -0x1, RZ ;  /* 0xfffffffff6f27810 */ /* 0x000fe20007ffe0ff */
[----:B------:R-:W2:Y:S04]  /*256f0*/  S2R R2, SR_TID.X ;  /* 0x0000000000027919 */ /* 0x000ea80000002100 */
[----:B------:R-:W-:Y:S08]  /*25700*/  LDSM.16.MT88.4 R28, [R212+0xc000] ;  /* 0x00c00000d41c783b */ /* 0x000ff00000004200 */
[----:B------:R3:W4:Y:S01]  /*25710*/  LD.E R68, desc[UR4][R70.64+0xdc] ;  /* 0x0000dc0446447980 */ /* 0x000722000c101900 */
[----:B--2---:R-:W-:Y:S04]  /*25720*/  SHF.L.U32 R2, R2, 0x1, RZ ;  /* 0x0000000102027819 */ /* 0x004fe800000006ff */
[----:B------:R-:W-:Y:S04]  /*25730*/  LOP3.LUT R2, R2, 0x6, RZ, 0xc0, !PT ;  /* 0x0000000602027812 */ /* 0x000fe800078ec0ff */
[----:B------:R-:W-:Y:S04]  /*25740*/  LEA R2, R242, R2, 0x7 ;  /* 0x00000002f2027211 */ /* 0x000fe800078e38ff */
[C---:B------:R-:W-:Y:S02]  /*25750*/  IADD3 R4, R2.reuse, 0x1, RZ ;  /* 0x0000000102047810 */ /* 0x040fe40007ffe0ff */
[C---:B------:R-:W-:Y:S02]  /*25760*/  IADD3 R5, R2.reuse, 0x9, RZ ;  /* 0x0000000902057810 */ /* 0x040fe40007ffe0ff */
[----:B------:R-:W-:Y:S02]  /*25770*/  I2FP.F32.S32 R4, R4 ;  /* 0x0000000400047245 */ /* 0x000fe40000201400 */
[----:B------:R-:W-:Y:S02]  /*25780*/  I2FP.F32.S32 R3, R2 ;  /* 0x0000000200037245 */ /* 0x000fe40000201400 */
[C---:B------:R-:W-:Y:S01]  /*25790*/  IADD3 R6, R2.reuse, 0x8, RZ ;  /* 0x0000000802067810 */ /* 0x040fe20007ffe0ff */
[CC--:B-1----:R-:W-:Y:S01]  /*257a0*/  FFMA.FTZ R12, R69.reuse, R4.reuse, R176 ;  /* 0x00000004450c7223 */ /* 0x0c2fe200000100b0 */
[C---:B------:R-:W-:Y:S01]  /*257b0*/  FFMA.FTZ R18, R69.reuse, R4, R178 ;  /* 0x0000000445127223 */ /* 0x040fe200000100b2 */
[----:B------:R-:W-:Y:S01]  /*257c0*/  I2FP.F32.S32 R4, R5 ;  /* 0x0000000500047245 */ /* 0x000fe20000201400 */
[CC--:B------:R-:W-:Y:S01]  /*257d0*/  FFMA.FTZ R13, R69.reuse, R3.reuse, R177 ;  /* 0x00000003450d7223 */ /* 0x0c0fe200000100b1 */
[C---:B------:R-:W-:Y:S01]  /*257e0*/  IADD3 R5, R2.reuse, 0x11, RZ ;  /* 0x0000001102057810 */ /* 0x040fe20007ffe0ff */
[C---:B------:R-:W-:Y:S01]  /*257f0*/  FFMA.FTZ R9, R69.reuse, R3, R174 ;  /* 0x0000000345097223 */ /* 0x040fe200000100ae */
[----:B------:R-:W-:Y:S01]  /*25800*/  I2FP.F32.S32 R3, R6 ;  /* 0x0000000600037245 */ /* 0x000fe20000201400 */
[CC--:B------:R-:W-:Y:S01]  /*25810*/  FFMA.FTZ R10, R69.reuse, R4.reuse, R172 ;  /* 0x00000004450a7223 */ /* 0x0c0fe200000100ac */
[C---:B------:R-:W-:Y:S01]  /*25820*/  FFMA.FTZ R16, R69.reuse, R4, R175 ;  /* 0x0000000445107223 */ /* 0x040fe200000100af */
[----:B------:R-:W-:Y:S02]  /*25830*/  I2FP.F32.S32 R4, R5 ;  /* 0x0000000500047245 */ /* 0x000fe40000201400 */
[C---:B------:R-:W-:Y:S01]  /*25840*/  IADD3 R5, R2.reuse, 0x19, RZ ;  /* 0x0000001902057810 */ /* 0x040fe20007ffe0ff */
[C---:B------:R-:W-:Y:S01]  /*25850*/  FFMA.FTZ R11, R69.reuse, R3, R170 ;  /* 0x00000003450b7223 */ /* 0x040fe200000100aa */
[C---:B------:R-:W-:Y:S01]  /*25860*/  IADD3 R6, R2.reuse, 0x10, RZ ;  /* 0x0000001002067810 */ /* 0x040fe20007ffe0ff */
[CC--:B------:R-:W-:Y:S01]  /*25870*/  FFMA.FTZ R41, R69.reuse, R4.reuse, R168 ;  /* 0x0000000445297223 */ /* 0x0c0fe200000100a8 */
[C---:B------:R-:W-:Y:S01]  /*25880*/  FFMA.FTZ R54, R69.reuse, R4, R171 ;  /* 0x0000000445367223 */ /* 0x040fe200000100ab */
[----:B------:R-:W-:Y:S01]  /*25890*/  I2FP.F32.S32 R4, R5 ;  /* 0x0000000500047245 */ /* 0x000fe20000201400 */
[C---:B------:R-:W-:Y:S01]  /*258a0*/  FFMA.FTZ R17, R69.reuse, R3, R173 ;  /* 0x0000000345117223 */ /* 0x040fe200000100ad */
[----:B------:R-:W-:Y:S02]  /*258b0*/  I2FP.F32.S32 R3, R6 ;  /* 0x0000000600037245 */ /* 0x000fe40000201400 */
[C---:B------:R-:W-:Y:S01]  /*258c0*/  IADD3 R5, R2.reuse, 0x21, RZ ;  /* 0x0000002102057810 */ /* 0x040fe20007ffe0ff */
        /* <DEDUP_REMOVED lines=17> */
[C---:B------:R-:W-:Y:S01]  /*259e0*/  FFMA.FTZ R148, R69.reuse, R4, R148 ;  /* 0x0000000445947223 */ /* 0x040fe20000010094 */
[C---:B------:R-:W-:Y:S01]  /*259f0*/  IADD3 R4, R2.reuse, 0x39, RZ ;  /* 0x0000003902047810 */ /* 0x040fe20007ffe0ff */
[CC--:B------:R-:W-:Y:S01]  /*25a00*/  FFMA.FTZ R145, R69.reuse, R3.reuse, R145 ;  /* 0x0000000345917223 */ /* 0x0c0fe20000010091 */
[C---:B------:R-:W-:Y:S01]  /*25a10*/  FFMA.FTZ R141, R69.reuse, R3, R141 ;  /* 0x00000003458d7223 */ /* 0x040fe2000001008d */
[----:B------:R-:W-:Y:S02]  /*25a20*/  I2FP.F32.S32 R3, R6 ;  /* 0x0000000600037245 */ /* 0x000fe40000201400 */
[C---:B------:R-:W-:Y:S02]  /*25a30*/  IADD3 R6, R2.reuse, 0x31, RZ ;  /* 0x0000003102067810 */ /* 0x040fe40007ffe0ff */
[----:B------:R-:W-:Y:S01]  /*25a40*/  I2FP.F32.S32 R4, R4 ;  /* 0x0000000400047245 */ /* 0x000fe20000201400 */
[CC--:B------:R-:W-:Y:S01]  /*25a50*/  FFMA.FTZ R143, R69.reuse, R3.reuse, R143 ;  /* 0x00000003458f7223 */ /* 0x0c0fe2000001008f */
[----:B------:R-:W-:Y:S01]  /*25a60*/  I2FP.F32.S32 R6, R6 ;  /* 0x0000000600067245 */ /* 0x000fe20000201400 */
[C---:B------:R-:W-:Y:S01]  /*25a70*/  FFMA.FTZ R147, R69.reuse, R3, R147 ;  /* 0x0000000345937223 */ /* 0x040fe20000010093 */
[C---:B------:R-:W-:Y:S01]  /*25a80*/  IADD3 R5, R2.reuse, 0x38, RZ ;  /* 0x0000003802057810 */ /* 0x040fe20007ffe0ff */
[CC--:B------:R-:W-:Y:S01]  /*25a90*/  FFMA.FTZ R153, R69.reuse, R4.reuse, R153 ;  /* 0x0000000445997223 */ /* 0x0c0fe20000010099 */
[----:B------:R-:W-:Y:S01]  /*25aa0*/  FFMA.FTZ R159, R69, R4, R159 ;  /* 0x00000004459f7223 */ /* 0x000fe2000001009f */
[----:B------:R-:W-:Y:S01]  /*25ab0*/  FMNMX.FTZ R4, R9, R72, !PT ;  /* 0x0000004809047209 */ /* 0x000fe20007810000 */
[CC--:B------:R-:W-:Y:S01]  /*25ac0*/  FFMA.FTZ R156, R69.reuse, R6.reuse, R156 ;  /* 0x00000006459c7223 */ /* 0x0c0fe2000001009c */
[----:B------:R-:W-:Y:S01]  /*25ad0*/  IADD3 R7, R2, 0x30, RZ ;  /* 0x0000003002077810 */ /* 0x000fe20007ffe0ff */
[----:B------:R-:W-:Y:S01]  /*25ae0*/  FFMA.FTZ R162, R69, R6, R162 ;  /* 0x0000000645a27223 */ /* 0x000fe200000100a2 */
        /* <DEDUP_REMOVED lines=23> */
[----:B------:R-:W-:Y:S01]  /*25c60*/  IADD3 R3, R2, 0x41, RZ ;  /* 0x0000004102037810 */ /* 0x000fe20007ffe0ff */
[C---:B------:R-:W-:Y:S01]  /*25c70*/  FFMA.FTZ R155, R69.reuse, R4, R155 ;  /* 0x00000004459b7223 */ /* 0x040fe2000001009b */
[----:B------:R-:W-:Y:S02]  /*25c80*/  FMNMX.FTZ R6, R54, R6, !PT ;  /* 0x0000000636067209 */ /* 0x000fe40007810000 */
[----:B------:R-:W-:Y:S02]  /*25c90*/  FMNMX.FTZ R4, R44, R5, !PT ;  /* 0x000000052c047209 */ /* 0x000fe40007810000 */
[----:B------:R-:W-:Y:S02]  /*25ca0*/  I2FP.F32.S32 R3, R3 ;  /* 0x0000000300037245 */ /* 0x000fe40000201400 */
[----:B------:R-:W-:Y:S02]  /*25cb0*/  FMNMX.FTZ R5, R60, R6, !PT ;  /* 0x000000063c057209 */ /* 0x000fe40007810000 */
[----:B------:R-:W-:Y:S01]  /*25cc0*/  IADD3 R8, R2, 0x49, RZ ;  /* 0x0000004902087810 */ /* 0x000fe20007ffe0ff */
[CC--:B------:R-:W-:Y:S01]  /*25cd0*/  FFMA.FTZ R149, R69.reuse, R3.reuse, R149 ;  /* 0x0000000345957223 */ /* 0x0c0fe20000010095 */
[----:B------:R-:W-:Y:S01]  /*25ce0*/  FMNMX.FTZ R4, R52, R4, !PT ;  /* 0x0000000434047209 */ /* 0x000fe20007810000 */
[----:B------:R-:W-:Y:S01]  /*25cf0*/  FFMA.FTZ R158, R69, R3, R158 ;  /* 0x00000003459e7223 */ /* 0x000fe2000001009e */
[----:B------:R-:W-:Y:S02]  /*25d00*/  I2FP.F32.S32 R3, R8 ;  /* 0x0000000800037245 */ /* 0x000fe40000201400 */
[----:B------:R-:W-:Y:S02]  /*25d10*/  FMNMX.FTZ R6, R61, R5, !PT ;  /* 0x000000053d067209 */ /* 0x000fe40007810000 */
[----:B------:R-:W-:Y:S01]  /*25d20*/  FMNMX.FTZ R5, R141, R4, !PT ;  /* 0x000000048d057209 */ /* 0x000fe20007810000 */
[-C--:B------:R-:W-:Y:S01]  /*25d30*/  FFMA.FTZ R165, R69, R3.reuse, R43 ;  /* 0x0000000345a57223 */ /* 0x080fe2000001002b */
[----:B------:R-:W-:Y:S01]  /*25d40*/  FMNMX.FTZ R6, R145, R6, !PT ;  /* 0x0000000691067209 */ /* 0x000fe20007810000 */
[----:B------:R-:W-:Y:S01]  /*25d50*/  FFMA.FTZ R154, R69, R3, R154 ;  /* 0x00000003459a7223 */ /* 0x000fe2000001009a */
        /* <DEDUP_REMOVED lines=8> */
[C---:B------:R-:W-:Y:S01]  /*25de0*/  FFMA.FTZ R174, R69.reuse, R3, R152 ;  /* 0x0000000345ae7223 */ /* 0x040fe20000010098 */
[----:B------:R-:W-:Y:S01]  /*25df0*/  FMNMX.FTZ R5, R144, R5, !PT ;  /* 0x0000000590057209 */ /* 0x000fe20007810000 */
[CC--:B------:R-:W-:Y:S01]  /*25e00*/  FFMA.FTZ R152, R69.reuse, R4.reuse, R47 ;  /* 0x0000000445987223 */ /* 0x0c0fe2000001002f */
[C---:B------:R-:W-:Y:S01]  /*25e10*/  FFMA.FTZ R173, R69.reuse, R4, R45 ;  /* 0x0000000445ad7223 */ /* 0x040fe2000001002d */
[----:B------:R-:W-:Y:S01]  /*25e20*/  FMNMX.FTZ R6, R148, R6, !PT ;  /* 0x0000000694067209 */ /* 0x000fe20007810000 */
[----:B------:R-:W-:Y:S01]  /*25e30*/  FFMA.FTZ R168, R69, R3, R46 ;  /* 0x0000000345a87223 */ /* 0x000fe2000001002e */
[----:B------:R-:W-:Y:S02]  /*25e40*/  FMNMX.FTZ R4, R151, R5, !PT ;  /* 0x0000000597047209 */ /* 0x000fe40007810000 */
[----:B------:R-:W-:Y:S02]  /*25e50*/  FMNMX.FTZ R5, R161, R6, !PT ;  /* 0x00000006a1057209 */ /* 0x000fe40007810000 */
        /* <DEDUP_REMOVED lines=15> */
[CC--:B------:R-:W-:Y:S01]  /*25f50*/  FFMA.FTZ R183, R69.reuse, R4.reuse, R37 ;  /* 0x0000000445b77223 */ /* 0x0c0fe20000010025 */
[----:B------:R-:W-:Y:S01]  /*25f60*/  IADD3 R3, R2, 0x59, RZ ;  /* 0x0000005902037810 */ /* 0x000fe20007ffe0ff */
[----:B------:R-:W-:Y:S01]  /*25f70*/  FFMA.FTZ R188, R69, R4, R42 ;  /* 0x0000000445bc7223 */ /* 0x000fe2000001002a */
[----:B------:R-:W-:Y:S02]  /*25f80*/  FMNMX.FTZ R6, R158, R6, !PT ;  /* 0x000000069e067209 */ /* 0x000fe40007810000 */
[----:B------:R-:W-:Y:S02]  /*25f90*/  FMNMX.FTZ R4, R163, R5, !PT ;  /* 0x00000005a3047209 */ /* 0x000fe40007810000 */
[----:B------:R-:W-:Y:S02]  /*25fa0*/  I2FP.F32.S32 R3, R3 ;  /* 0x0000000300037245 */ /* 0x000fe40000201400 */
[----:B------:R-:W-:Y:S02]  /*25fb0*/  FMNMX.FTZ R5, R155, R6, !PT ;  /* 0x000000069b057209 */ /* 0x000fe40007810000 */
[----:B------:R-:W-:Y:S01]  /*25fc0*/  IADD3 R8, R2, 0x61, RZ ;  /* 0x0000006102087810 */ /* 0x000fe20007ffe0ff */
[-C--:B------:R-:W-:Y:S01]  /*25fd0*/  FFMA.FTZ R171, R69, R3.reuse, R51 ;  /* 0x0000000345ab7223 */ /* 0x080fe20000010033 */
[----:B------:R-:W-:Y:S01]  /*25fe0*/  FMNMX.FTZ R4, R165, R4, !PT ;  /* 0x00000004a5047209 */ /* 0x000fe20007810000 */
[C---:B------:R-:W-:Y:S01]  /*25ff0*/  FFMA.FTZ R176, R69.reuse, R3, R49 ;  /* 0x0000000345b07223 */ /* 0x040fe20000010031 */
[----:B------:R-:W-:Y:S01]  /*26000*/  FMNMX.FTZ R6, R154, R5, !PT ;  /* 0x000000059a067209 */ /* 0x000fe20007810000 */
[----:B------:R-:W-:Y:S01]  /*26010*/  LDSM.16.MT88.4 R48, [R209+0x10000] ;  /* 0x01000000d130783b */ /* 0x000fe20000004200 */
[----:B------:R-:W-:Y:S02]  /*26020*/  I2FP.F32.S32 R3, R8 ;  /* 0x0000000800037245 */ /* 0x000fe40000201400 */
[----:B------:R-:W-:Y:S02]  /*26030*/  FMNMX.FTZ R5, R168, R4, !PT ;  /* 0x00000004a8057209 */ /* 0x000fe40007810000 */
[----:B------:R-:W-:Y:S01]  /*26040*/  FMNMX.FTZ R6, R174, R6, !PT ;  /* 0x00000006ae067209 */ /* 0x000fe20007810000 */
[C---:B------:R-:W-:Y:S01]  /*26050*/  FFMA.FTZ R192, R69.reuse, R3, R39 ;  /* 0x0000000345c07223 */ /* 0x040fe20000010027 */
[----:B------:R-:W-:Y:S01]  /*26060*/  FMNMX.FTZ R5, R152, R5, !PT ;  /* 0x0000000598057209 */ /* 0x000fe20007810000 */
[----:B------:R-:W-:Y:S01]  /*26070*/  FFMA.FTZ R184, R69, R3, R55 ;  /* 0x0000000345b87223 */ /* 0x000fe20000010037 */
[C---:B------:R-:W-:Y:S02]  /*26080*/  IADD3 R3, R2.reuse, 0x68, RZ ;  /* 0x0000006802037810 */ /* 0x040fe40007ffe0ff */
[----:B------:R-:W-:Y:S02]  /*26090*/  IADD3 R7, R2, 0x69, RZ ;  /* 0x0000006902077810 */ /* 0x000fe40007ffe0ff */
[----:B------:R-:W-:Y:S02]  /*260a0*/  FMNMX.FTZ R6, R173, R6, !PT ;  /* 0x00000006ad067209 */ /* 0x000fe40007810000 */
[----:B------:R-:W-:Y:S02]  /*260b0*/  FMNMX.FTZ R5, R170, R5, !PT ;  /* 0x00000005aa057209 */ /* 0x000fe40007810000 */
[----:B------:R-:W-:Y:S02]  /*260c0*/  I2FP.F32.S32 R3, R3 ;  /* 0x0000000300037245 */ /* 0x000fe40000201400 */
[----:B------:R-:W-:Y:S02]  /*260d0*/  I2FP.F32.S32 R4, R7 ;  /* 0x0000000700047245 */ /* 0x000fe40000201400 */
[----:B------:R-:W-:Y:S01]  /*260e0*/  FMNMX.FTZ R6, R178, R6, !PT ;  /* 0x00000006b2067209 */ /* 0x000fe20007810000 */
[CC--:B------:R-:W-:Y:S01]  /*260f0*/  FFMA.FTZ R182, R69.reuse, R3.reuse, R58 ;  /* 0x0000000345b67223 */ /* 0x0c0fe2000001003a */
[----:B------:R-:W-:Y:S01]  /*26100*/  IADD3 R8, R2, 0x70, RZ ;  /* 0x0000007002087810 */ /* 0x000fe20007ffe0ff */
[----:B------:R-:W-:Y:S01]  /*26110*/  FFMA.FTZ R189, R69, R3, R56 ;  /* 0x0000000345bd7223 */ /* 0x000fe20000010038 */
[----:B------:R-:W-:Y:S01]  /*26120*/  FMNMX.FTZ R5, R171, R5, !PT ;  /* 0x00000005ab057209 */ /* 0x000fe20007810000 */
[CC--:B------:R-:W-:Y:S01]  /*26130*/  FFMA.FTZ R185, R69.reuse, R4.reuse, R59 ;  /* 0x0000000445b97223 */ /* 0x0c0fe2000001003b */
[----:B------:R-:W-:Y:S01]  /*26140*/  FFMA.FTZ R193, R69, R4, R57 ;  /* 0x0000000445c17223 */ /* 0x000fe20000010039 */
[----:B------:R-:W-:Y:S01]  /*26150*/  FMNMX.FTZ R6, R176, R6, !PT ;  /* 0x00000006b0067209 */ /* 0x000fe20007810000 */
[----:B------:R-:W-:Y:S01]  /*26160*/  LDSM.16.MT88.4 R56, [R210+0x10000] ;  /* 0x01000000d238783b */ /* 0x000fe20000004200 */
[----:B------:R-:W-:Y:S02]  /*26170*/  I2FP.F32.S32 R3, R8 ;  /* 0x0000000800037245 */ /* 0x000fe40000201400 */
[----:B------:R-:W-:Y:S02]  /*26180*/  FMNMX.FTZ R4, R183, R5, !PT ;  /* 0x00000005b7047209 */ /* 0x000fe40007810000 */
[----:B------:R-:W-:Y:S01]  /*26190*/  FMNMX.FTZ R5, R188, R6, !PT ;  /* 0x00000006bc057209 */ /* 0x000fe20007810000 */
[CC--:B------:R-:W-:Y:S01]  /*261a0*/  FFMA.FTZ R239, R69.reuse, R3.reuse, R36 ;  /* 0x0000000345ef7223 */ /* 0x0c0fe20000010024 */
[----:B------:R-:W-:Y:S01]  /*261b0*/  FMNMX.FTZ R4, R184, R4, !PT ;  /* 0x00000004b8047209 */ /* 0x000fe20007810000 */
[C---:B------:R-:W-:Y:S01]  /*261c0*/  FFMA.FTZ R196, R69.reuse, R3, R62 ;  /* 0x0000000345c47223 */ /* 0x040fe2000001003e */
[----:B------:R-:W-:Y:S02]  /*261d0*/  IADD3 R3, R2, 0x71, RZ ;  /* 0x0000007102037810 */ /* 0x000fe40007ffe0ff */
[----:B------:R-:W-:Y:S02]  /*261e0*/  FMNMX.FTZ R6, R192, R5, !PT ;  /* 0x00000005c0067209 */ /* 0x000fe40007810000 */
[----:B------:R-:W-:Y:S02]  /*261f0*/  FMNMX.FTZ R5, R182, R4, !PT ;  /* 0x00000004b6057209 */ /* 0x000fe40007810000 */
[----:B------:R-:W-:Y:S02]  /*26200*/  I2FP.F32.S32 R3, R3 ;  /* 0x0000000300037245 */ /* 0x000fe40000201400 */
[C---:B------:R-:W-:Y:S02]  /*26210*/  IADD3 R7, R2.reuse, 0x78, RZ ;  /* 0x0000007802077810 */ /* 0x040fe40007ffe0ff */
[----:B------:R-:W-:Y:S01]  /*26220*/  IADD3 R8, R2, 0x79, RZ ;  /* 0x0000007902087810 */ /* 0x000fe20007ffe0ff */
[----:B------:R-:W-:Y:S01]  /*26230*/  FFMA.FTZ R207, R69, R3, R38 ;  /* 0x0000000345cf7223 */ /* 0x000fe20000010026 */
[----:B------:R-:W-:Y:S01]  /*26240*/  FMNMX.FTZ R2, R185, R5, !PT ;  /* 0x00000005b9027209 */ /* 0x000fe20007810000 */
[C---:B------:R-:W-:Y:S01]  /*26250*/  FFMA.FTZ R195, R69.reuse, R3, R63 ;  /* 0x0000000345c37223 */ /* 0x040fe2000001003f */
[----:B------:R-:W-:Y:S01]  /*26260*/  I2FP.F32.S32 R4, R7 ;  /* 0x0000000700047245 */ /* 0x000fe20000201400 */
[----:B------:R-:W-:Y:S01]  /*26270*/  LDSM.16.MT88.4 R36, [R211+0xc000] ;  /* 0x00c00000d324783b */ /* 0x000fe20000004200 */
[----:B------:R-:W-:Y:S02]  /*26280*/  FMNMX.FTZ R3, R196, R2, !PT ;  /* 0x00000002c4037209 */ /* 0x000fe40007810000 */
[----:B------:R-:W-:Y:S01]  /*26290*/  I2FP.F32.S32 R2, R8 ;  /* 0x0000000800027245 */ /* 0x000fe20000201400 */
[----:B------:R-:W-:Y:S01]  /*262a0*/  FFMA.FTZ R74, R69, R4, R74 ;  /* 0x00000004454a7223 */ /* 0x000fe2000001004a */
[----:B------:R-:W-:Y:S01]  /*262b0*/  FMNMX.FTZ R6, R189, R6, !PT ;  /* 0x00000006bd067209 */ /* 0x000fe20007810000 */
[----:B------:R-:W-:Y:S01]  /*262c0*/  FFMA.FTZ R236, R69, R4, R64 ;  /* 0x0000000445ec7223 */ /* 0x000fe20000010040 */
[----:B------:R-:W-:Y:S01]  /*262d0*/  FMNMX.FTZ R3, R195, R3, !PT ;  /* 0x00000003c3037209 */ /* 0x000fe20007810000 */
[----:B------:R-:W-:Y:S01]  /*262e0*/  FFMA.FTZ R75, R69, R2, R0 ;  /* 0x00000002454b7223 */ /* 0x000fe20000010000 */
[----:B------:R-:W-:Y:S01]  /*262f0*/  FMNMX.FTZ R6, R193, R6, !PT ;  /* 0x00000006c1067209 */ /* 0x000fe20007810000 */
[----:B------:R-:W-:Y:S01]  /*26300*/  FFMA.FTZ R237, R69, R2, R65 ;  /* 0x0000000245ed7223 */ /* 0x000fe20000010041 */
[----:B------:R-:W-:Y:S01]  /*26310*/  FMNMX.FTZ R0, R74, R3, !PT ;  /* 0x000000034a007209 */ /* 0x000fe20007810000 */
[----:B------:R-:W-:Y:S01]  /*26320*/  LDSM.16.MT88.4 R64, [R212+0x10000] ;  /* 0x01000000d440783b */ /* 0x000fe20000004200 */
[----:B------:R-:W-:Y:S02]  /*26330*/  FMNMX.FTZ R6, R239, R6, !PT ;  /* 0x00000006ef067209 */ /* 0x000fe40007810000 */
[----:B------:R-:W-:Y:S02]  /*26340*/  FMNMX.FTZ R0, R75, R0, !PT ;  /* 0x000000004b007209 */ /* 0x000fe40007810000 */
[----:B---3--:R-:W-:Y:S03]  /*26350*/  FMNMX.FTZ R71, R207, R6, !PT ;  /* 0x00000006cf477209 */ /* 0x008fe60007810000 */
[----:B------:R-:W1:Y:S01]  /*26360*/  SHFL.BFLY PT, R2, R0, 0x2, 0x1f ;  /* 0x0c401f0000027f89 */ /* 0x000e6200000e0000 */
[----:B------:R-:W-:Y:S04]  /*26370*/  FMNMX.FTZ R71, R236, R71, !PT ;  /* 0x00000047ec477209 */ /* 0x000fe80007810000 */
[----:B------:R-:W-:Y:S05]  /*26380*/  FMNMX.FTZ R71, R237, R71, !PT ;  /* 0x00000047ed477209 */ /* 0x000fea0007810000 */
[----:B------:R-:W2:Y:S01]  /*26390*/  SHFL.BFLY PT, R3, R71, 0x2, 0x1f ;  /* 0x0c401f0047037f89 */ /* 0x000ea200000e0000 */
[----:B-1----:R-:W-:Y:S07]  /*263a0*/  FMNMX.FTZ R0, R0, R2, !PT ;  /* 0x0000000200007209 */ /* 0x002fee0007810000 */
[----:B------:R-:W1:Y:S01]  /*263b0*/  SHFL.BFLY PT, R2, R0, 0x1, 0x1f ;  /* 0x0c201f0000027f89 */ /* 0x000e6200000e0000 */
[----:B--2---:R-:W-:Y:S07]  /*263c0*/  FMNMX.FTZ R71, R71, R3, !PT ;  /* 0x0000000347477209 */ /* 0x004fee0007810000 */
[----:B------:R-:W2:Y:S01]  /*263d0*/  SHFL.BFLY PT, R3, R71, 0x1, 0x1f ;  /* 0x0c201f0047037f89 */ /* 0x000ea200000e0000 */
[----:B-1----:R-:W-:Y:S04]  /*263e0*/  FMNMX.FTZ R70, R0, R2, !PT ;  /* 0x0000000200467209 */ /* 0x002fe80007810000 */
[C---:B------:R-:W-:Y:S01]  /*263f0*/  FSETP.NEU.FTZ.AND P0, PT, R70.reuse, -INF , PT ;  /* 0xff8000004600780b */ /* 0x040fe20003f1d000 */
[----:B------:R-:W-:Y:S01]  /*26400*/  FADD.FTZ R0, -R70, R72 ;  /* 0x0000004846007221 */ /* 0x000fe20000010100 */
[C---:B----4-:R-:W-:Y:S03]  /*26410*/  FMUL.FTZ R4, R68.reuse, R70 ;  /* 0x0000004644047220 */ /* 0x050fe60000410000 */
[C---:B------:R-:W-:Y:S01]  /*26420*/  FMUL.FTZ R0, R68.reuse, R0 ;  /* 0x0000000044007220 */ /* 0x040fe20000410000 */
[----:B--2---:R-:W-:Y:S03]  /*26430*/  FMNMX.FTZ R71, R71, R3, !PT ;  /* 0x0000000347477209 */ /* 0x004fe60007810000 */
[----:B------:R1:W2:Y:S02]  /*26440*/  MUFU.EX2 R3, R0 ;  /* 0x0000000000037308 */ /* 0x0002a40000000800 */
[----:B------:R-:W-:Y:S01]  /*26450*/  FADD.FTZ R2, -R71, R73 ;  /* 0x0000004947027221 */ /* 0x000fe20000010100 */
[C---:B------:R-:W-:Y:S03]  /*26460*/  FMUL.FTZ R140, R68.reuse, R71 ;  /* 0x00000047448c7220 */ /* 0x040fe60000410000 */
[----:B-1----:R-:W-:Y:S01]  /*26470*/  FMUL.FTZ R0, R68, R2 ;  /* 0x0000000244007220 */ /* 0x002fe20000410000 */
[----:B------:R-:W-:Y:S01]  /*26480*/  FSEL R2, R4, RZ, P0 ;  /* 0x000000ff04027208 */ /* 0x000fe20000000000 */
[----:B--2---:R-:W-:Y:S01]  /*26490*/  FMUL.FTZ R6, R3, R82 ;  /* 0x0000005203067220 */ /* 0x004fe20000410000 */
[----:B------:R-:W-:Y:S01]  /*264a0*/  FSETP.NEU.FTZ.AND P0, PT, R71, -INF , PT ;  /* 0xff8000004700780b */ /* 0x000fe20003f1d000 */
[C---:B------:R-:W-:Y:S01]  /*264b0*/  FMUL.FTZ R7, R3.reuse, R83 ;  /* 0x0000005303077220 */ /* 0x040fe20000410000 */
[----:B------:R-:W-:Y:S01]  /*264c0*/  FMUL.FTZ R19, R3, R87 ;  /* 0x0000005703137220 */ /* 0x000fe20000410000 */
[--C-:B------:R-:W-:Y:S01]  /*264d0*/  FFMA.FTZ R4, R9, R68, -R2.reuse ;  /* 0x0000004409047223 */ /* 0x100fe20000010802 */
[----:B------:R-:W-:Y:S01]  /*264e0*/  FSEL R140, R140, RZ, P0 ;  /* 0x000000ff8c8c7208 */ /* 0x000fe20000000000 */
[----:B------:R-:W1:Y:S01]  /*264f0*/  MUFU.EX2 R0, R0 ;  /* 0x0000000000007308 */ /* 0x000e620000000800 */
[C---:B------:R-:W-:Y:S01]  /*26500*/  FMUL.FTZ R26, R3.reuse, R94 ;  /* 0x0000005e031a7220 */ /* 0x040fe20000410000 */
[----:B------:R-:W-:Y:S01]  /*26510*/  FMUL.FTZ R27, R3, R95 ;  /* 0x0000005f031b7220 */ /* 0x000fe20000410000 */
[--C-:B------:R-:W-:Y:S01]  /*26520*/  FFMA.FTZ R72, R141, R68, -R2.reuse ;  /* 0x000000448d487223 */ /* 0x100fe20000010802 */
[C---:B------:R-:W-:Y:S01]  /*26530*/  FMUL.FTZ R34, R3.reuse, R102 ;  /* 0x0000006603227220 */ /* 0x040fe20000410000 */
[C---:B------:R-:W-:Y:S01]  /*26540*/  FMUL.FTZ R35, R3.reuse, R103 ;  /* 0x0000006703237220 */ /* 0x040fe20000410000 */
[C---:B------:R-:W-:Y:S01]  /*26550*/  FMUL.FTZ R42, R3.reuse, R110 ;  /* 0x0000006e032a7220 */ /* 0x040fe20000410000 */
[C---:B------:R-:W-:Y:S03]  /*26560*/  FMUL.FTZ R43, R3.reuse, R111 ;  /* 0x0000006f032b7220 */ /* 0x040fe60000410000 */
[----:B------:R2:W-:Y:S01]  /*26570*/  MUFU.EX2 R199, R4 ;  /* 0x0000000400c77308 */ /* 0x0005e20000000800 */
[--C-:B------:R-:W-:Y:S01]  /*26580*/  FFMA.FTZ R44, R44, R68, -R2.reuse ;  /* 0x000000442c2c7223 */ /* 0x100fe20000010802 */
[C---:B------:R-:W-:Y:S01]  /*26590*/  FMUL.FTZ R46, R3.reuse, R118 ;  /* 0x00000076032e7220 */ /* 0x040fe20000410000 */
[C---:B------:R-:W-:Y:S01]  /*265a0*/  FMUL.FTZ R47, R3.reuse, R119 ;  /* 0x00000077032f7220 */ /* 0x040fe20000410000 */
[--C-:B------:R-:W-:Y:S01]  /*265b0*/  FFMA.FTZ R74, R74, R68, -R2.reuse ;  /* 0x000000444a4a7223 */ /* 0x100fe20000010802 */
[C---:B------:R-:W-:Y:S01]  /*265c0*/  FMUL.FTZ R55, R3.reuse, R123 ;  /* 0x0000007b03377220 */ /* 0x040fe20000410000 */
[C---:B------:R-:W-:Y:S01]  /*265d0*/  FMUL.FTZ R62, R3.reuse, R130 ;  /* 0x00000082033e7220 */ /* 0x040fe20000410000 */
[----:B------:R-:W-:Y:S03]  /*265e0*/  FMUL.FTZ R63, R3, R131 ;  /* 0x00000083033f7220 */ /* 0x000fe60000410000 */
[----:B------:R3:W-:Y:S01]  /*265f0*/  MUFU.EX2 R177, R72 ;  /* 0x0000004800b17308 */ /* 0x0007e20000000800 */
[C---:B-1----:R-:W-:Y:S01]  /*26600*/  FMUL.FTZ R5, R0.reuse, R81 ;  /* 0x0000005100057220 */ /* 0x042fe20000410000 */
[C---:B------:R-:W-:Y:S01]  /*26610*/  FMUL.FTZ R8, R0.reuse, R76 ;  /* 0x0000004c00087220 */ /* 0x040fe20000410000 */
[C---:B------:R-:W-:Y:S01]  /*26620*/  FMUL.FTZ R9, R0.reuse, R77 ;  /* 0x0000004d00097220 */ /* 0x040fe20000410000 */
[C---:B------:R-:W-:Y:S01]  /*26630*/  FMUL.FTZ R24, R0.reuse, R92 ;  /* 0x0000005c00187220 */ /* 0x040fe20000410000 */
[C---:B------:R-:W-:Y:S01]  /*26640*/  FMUL.FTZ R25, R0.reuse, R93 ;  /* 0x0000005d00197220 */ /* 0x040fe20000410000 */
[C---:B------:R-:W-:Y:S01]  /*26650*/  FMUL.FTZ R32, R0.reuse, R100 ;  /* 0x0000006400207220 */ /* 0x040fe20000410000 */
[----:B------:R-:W-:Y:S03]  /*26660*/  FMUL.FTZ R33, R0, R101 ;  /* 0x0000006500217220 */ /* 0x000fe60000410000 */
[----:B------:R1:W-:Y:S01]  /*26670*/  MUFU.EX2 R190, R44 ;  /* 0x0000002c00be7308 */ /* 0x0003e20000000800 */
[-C--:B--2---:R-:W-:Y:S01]  /*26680*/  FFMA.FTZ R4, R12, R68.reuse, -R2 ;  /* 0x000000440c047223 */ /* 0x084fe20000010802 */
[----:B------:R-:W-:Y:S01]  /*26690*/  FMUL.FTZ R45, R0, R117 ;  /* 0x00000075002d7220 */ /* 0x000fe20000410000 */
[----:B------:R-:W-:Y:S01]  /*266a0*/  LDSM.16.MT88.4 R92, [R210+0xc800] ;  /* 0x00c80000d25c783b */ /* 0x000fe20000004200 */
[----:B------:R-:W-:Y:S01]  /*266b0*/  FFMA.FTZ R61, R61, R68, -R140 ;  /* 0x000000443d3d7223 */ /* 0x000fe2000001088c */
[----:B------:R-:W-:Y:S02]  /*266c0*/  ISETP.GT.AND P0, PT, R246, 0x1, PT ;  /* 0x00000001f600780c */ /* 0x000fe40003f04270 */
[----:B------:R-:W-:Y:S03]  /*266d0*/  MOV R246, R242 ;  /* 0x000000f200f67202 */ /* 0x000fe60000000f00 */
[----:B------:R2:W4:Y:S01]  /*266e0*/  MUFU.EX2 R202, R4 ;  /* 0x0000000400ca7308 */ /* 0x0005220000000800 */
[--C-:B---3--:R-:W-:Y:S01]  /*266f0*/  FFMA.FTZ R72, R142, R68, -R2.reuse ;  /* 0x000000448e487223 */ /* 0x108fe20000010802 */
[----:B------:R-:W-:Y:S08]  /*26700*/  LDSM.16.MT88.4 R100, [R211+0xc800] ;  /* 0x00c80000d364783b */ /* 0x000ff00000004200 */
[----:B------:R3:W-:Y:S01]  /*26710*/  MUFU.EX2 R175, R72 ;  /* 0x0000004800af7308 */ /* 0x0007e20000000800 */
[----:B-1----:R-:W-:Y:S09]  /*26720*/  FMUL.FTZ R44, R0, R116 ;  /* 0x00000074002c7220 */ /* 0x002ff20000410000 */
[----:B------:R1:W-:Y:S01]  /*26730*/  MUFU.EX2 R179, R61 ;  /* 0x0000003d00b37308 */ /* 0x0003e20000000800 */
[-CC-:B--2---:R-:W-:Y:S01]  /*26740*/  FFMA.FTZ R4, R11, R68.reuse, -R2.reuse ;  /* 0x000000440b047223 */ /* 0x184fe20000010802 */
[----:B----4-:R-:W-:Y:S01]  /*26750*/  F2FP.F16.F32.PACK_AB R81, R202, R199 ;  /* 0x000000c7ca51723e */ /* 0x010fe200000000ff */
[----:B------:R-:W-:Y:S07]  /*26760*/  FMUL.FTZ R11, R3, R79 ;  /* 0x0000004f030b7220 */ /* 0x000fee0000410000 */
[----:B------:R2:W-:Y:S01]  /*26770*/  MUFU.EX2 R201, R4 ;  /* 0x0000000400c97308 */ /* 0x0005e20000000800 */
[-CC-:B---3--:R-:W-:Y:S01]  /*26780*/  FFMA.FTZ R72, R143, R68.reuse, -R2.reuse ;  /* 0x000000448f487223 */ /* 0x188fe20000010802 */
[----:B-1----:R-:W-:Y:S01]  /*26790*/  FMUL.FTZ R61, R0, R129 ;  /* 0x00000081003d7220 */ /* 0x002fe20000410000 */
[----:B--2---:R-:W-:Y:S01]  /*267a0*/  FFMA.FTZ R4, R10, R68, -R2 ;  /* 0x000000440a047223 */ /* 0x004fe20000010802 */
[----:B------:R-:W-:Y:S02]  /*267b0*/  FMUL.FTZ R10, R3, R78 ;  /* 0x0000004e030a7220 */ /* 0x000fe40000410000 */
[----:B------:R-:W-:Y:S04]  /*267c0*/  LDSM.16.MT88.4 R76, [R211+0x10000] ;  /* 0x01000000d34c783b */ /* 0x000fe80000004200 */
[----:B------:R1:W2:Y:S02]  /*267d0*/  MUFU.EX2 R206, R4 ;  /* 0x0000000400ce7308 */ /* 0x0002a40000000800 */
[-CC-:B-1----:R-:W-:Y:S01]  /*267e0*/  FFMA.FTZ R4, R13, R68.reuse, -R140.reuse ;  /* 0x000000440d047223 */ /* 0x182fe2000001088c */
[----:B--2---:R-:W-:Y:S01]  /*267f0*/  F2FP.F16.F32.PACK_AB R83, R206, R201 ;  /* 0x000000c9ce53723e */ /* 0x004fe200000000ff */
[----:B------:R-:W1:Y:S06]  /*26800*/  LDSM.16.MT88.4 R12, [R209+0xc000] ;  /* 0x00c00000d10c783b */ /* 0x000e6c0000004200 */
[----:B------:R2:W-:Y:S02]  /*26810*/  MUFU.EX2 R197, R4 ;  /* 0x0000000400c57308 */ /* 0x0005e40000000800 */
[--C-:B--2---:R-:W-:Y:S01]  /*26820*/  FFMA.FTZ R4, R18, R68, -R140.reuse ;  /* 0x0000004412047223 */ /* 0x104fe2000001088c */
[----:B------:R-:W-:Y:S07]  /*26830*/  FMUL.FTZ R18, R3, R86 ;  /* 0x0000005603127220 */ /* 0x000fee0000410000 */
[----:B------:R2:W3:Y:S02]  /*26840*/  MUFU.EX2 R198, R4 ;  /* 0x0000000400c67308 */ /* 0x0004e40000000800 */
[-CC-:B--2---:R-:W-:Y:S01]  /*26850*/  FFMA.FTZ R4, R17, R68.reuse, -R140.reuse ;  /* 0x0000004411047223 */ /* 0x184fe2000001088c */
[----:B------:R-:W-:Y:S07]  /*26860*/  FMUL.FTZ R17, R0, R85 ;  /* 0x0000005500117220 */ /* 0x000fee0000410000 */
[----:B------:R2:W-:Y:S02]  /*26870*/  MUFU.EX2 R200, R4 ;  /* 0x0000000400c87308 */ /* 0x0005e40000000800 */
[----:B--2---:R-:W-:Y:S01]  /*26880*/  FFMA.FTZ R4, R16, R68, -R140 ;  /* 0x0000004410047223 */ /* 0x004fe2000001088c */
[C---:B------:R-:W-:Y:S07]  /*26890*/  FMUL.FTZ R16, R0.reuse, R84 ;  /* 0x0000005400107220 */ /* 0x040fee0000410000 */
[----:B------:R2:W4:Y:S02]  /*268a0*/  MUFU.EX2 R204, R4 ;  /* 0x0000000400cc7308 */ /* 0x0005240000000800 */
[----:B--2---:R-:W-:Y:S01]  /*268b0*/  FMUL.FTZ R4, R0, R80 ;  /* 0x0000005000047220 */ /* 0x004fe20000410000 */
[----:B---3--:R-:W-:Y:S02]  /*268c0*/  F2FP.F16.F32.PACK_AB R80, R198, R197 ;  /* 0x000000c5c650723e */ /* 0x008fe400000000ff */
[----:B----4-:R-:W-:Y:S07]  /*268d0*/  F2FP.F16.F32.PACK_AB R82, R204, R200 ;  /* 0x000000c8cc52723e */ /* 0x010fee00000000ff */
[C---:B-1----:R-:W-:Y:S06]  /*268e0*/  HMMA.16816.F32 R4, R80.reuse, R12, R4 ;  /* 0x0000000c5004723c */ /* 0x042fec0000001804 */
[C---:B------:R-:W-:Y:S05]  /*268f0*/  HMMA.16816.F32 R8, R80.reuse, R14, R8 ;  /* 0x0000000e5008723c */ /* 0x040fea0000001808 */
[C---:B------:R-:W-:Y:S01]  /*26900*/  FMUL.FTZ R12, R0.reuse, R88 ;  /* 0x00000058000c7220 */ /* 0x040fe20000410000 */
[C---:B------:R-:W-:Y:S01]  /*26910*/  FMUL.FTZ R13, R0.reuse, R89 ;  /* 0x00000059000d7220 */ /* 0x040fe20000410000 */
[C---:B------:R-:W-:Y:S01]  /*26920*/  FMUL.FTZ R14, R3.reuse, R90 ;  /* 0x0000005a030e7220 */ /* 0x040fe20000410000 */
[C---:B------:R-:W-:Y:S02]  /*26930*/  FMUL.FTZ R15, R3.reuse, R91 ;  /* 0x0000005b030f7220 */ /* 0x040fe40000410000 */
[----:B------:R-:W1:Y:S05]  /*26940*/  LDSM.16.MT88.4 R88, [R209+0xc800] ;  /* 0x00c80000d158783b */ /* 0x000e6a0000004200 */
[C---:B------:R-:W-:Y:S06]  /*26950*/  HMMA.16816.F32 R12, R80.reuse, R20, R12 ;  /* 0x00000014500c723c */ /* 0x040fec000000180c */
[C---:B------:R-:W-:Y:S05]  /*26960*/  HMMA.16816.F32 R16, R80.reuse, R22, R16 ;  /* 0x000000165010723c */ /* 0x040fea0000001810 */
[C---:B------:R-:W-:Y:S01]  /*26970*/  FMUL.FTZ R20, R0.reuse, R96 ;  /* 0x0000006000147220 */ /* 0x040fe20000410000 */
[C---:B------:R-:W-:Y:S01]  /*26980*/  FMUL.FTZ R21, R0.reuse, R97 ;  /* 0x0000006100157220 */ /* 0x040fe20000410000 */
[C---:B------:R-:W-:Y:S01]  /*26990*/  FMUL.FTZ R22, R3.reuse, R98 ;  /* 0x0000006203167220 */ /* 0x040fe20000410000 */
[C---:B------:R-:W-:Y:S02]  /*269a0*/  FMUL.FTZ R23, R3.reuse, R99 ;  /* 0x0000006303177220 */ /* 0x040fe40000410000 */
[----:B------:R-:W2:Y:S05]  /*269b0*/  LDSM.16.MT88.4 R96, [R212+0xc800] ;  /* 0x00c80000d460783b */ /* 0x000eaa0000004200 */
[C---:B------:R-:W-:Y:S06]  /*269c0*/  HMMA.16816.F32 R20, R80.reuse, R28, R20 ;  /* 0x0000001c5014723c */ /* 0x040fec0000001814 */
[C---:B------:R-:W-:Y:S05]  /*269d0*/  HMMA.16816.F32 R24, R80.reuse, R30, R24 ;  /* 0x0000001e5018723c */ /* 0x040fea0000001818 */
[C---:B------:R-:W-:Y:S01]  /*269e0*/  FMUL.FTZ R28, R0.reuse, R104 ;  /* 0x00000068001c7220 */ /* 0x040fe20000410000 */
[----:B------:R-:W-:Y:S01]  /*269f0*/  FMUL.FTZ R29, R0, R105 ;  /* 0x00000069001d7220 */ /* 0x000fe20000410000 */
[C---:B------:R-:W-:Y:S01]  /*26a00*/  FMUL.FTZ R30, R3.reuse, R106 ;  /* 0x0000006a031e7220 */ /* 0x040fe20000410000 */
[----:B------:R-:W-:Y:S02]  /*26a10*/  FMUL.FTZ R31, R3, R107 ;  /* 0x0000006b031f7220 */ /* 0x000fe40000410000 */
[----:B------:R-:W3:Y:S05]  /*26a20*/  LDSM.16.MT88.4 R104, [R209+0x10800] ;  /* 0x01080000d168783b */ /* 0x000eea0000004200 */
[C---:B------:R-:W-:Y:S06]  /*26a30*/  HMMA.16816.F32 R28, R80.reuse, R36, R28 ;  /* 0x00000024501c723c */ /* 0x040fec000000181c */
[C---:B------:R-:W-:Y:S05]  /*26a40*/  HMMA.16816.F32 R32, R80.reuse, R38, R32 ;  /* 0x000000265020723c */ /* 0x040fea0000001820 */
[-CC-:B------:R-:W-:Y:S01]  /*26a50*/  FFMA.FTZ R36, R40, R68.reuse, -R2.reuse ;  /* 0x0000004428247223 */ /* 0x180fe20000010802 */
[--C-:B------:R-:W-:Y:S01]  /*26a60*/  FFMA.FTZ R40, R41, R68, -R2.reuse ;  /* 0x0000004429287223 */ /* 0x100fe20000010802 */
[C---:B------:R-:W-:Y:S01]  /*26a70*/  FMUL.FTZ R38, R3.reuse, R114 ;  /* 0x0000007203267220 */ /* 0x040fe20000410000 */
[----:B------:R-:W-:Y:S01]  /*26a80*/  FMUL.FTZ R39, R3, R115 ;  /* 0x0000007303277220 */ /* 0x000fe20000410000 */
[----:B------:R4:W-:Y:S02]  /*26a90*/  MUFU.EX2 R191, R36 ;  /* 0x0000002400bf7308 */ /* 0x0009e40000000800 */
[C---:B------:R-:W-:Y:S01]  /*26aa0*/  FMUL.FTZ R37, R0.reuse, R113 ;  /* 0x0000007100257220 */ /* 0x040fe20000410000 */
[C---:B------:R-:W-:Y:S07]  /*26ab0*/  FMUL.FTZ R41, R0.reuse, R109 ;  /* 0x0000006d00297220 */ /* 0x040fee0000410000 */
[----:B------:R5:W1:Y:S01]  /*26ac0*/  MUFU.EX2 R194, R40 ;  /* 0x0000002800c27308 */ /* 0x000a620000000800 */
[C---:B----4-:R-:W-:Y:S07]  /*26ad0*/  FMUL.FTZ R36, R0.reuse, R112 ;  /* 0x0000007000247220 */ /* 0x050fee0000410000 */
[C---:B------:R-:W-:Y:S03]  /*26ae0*/  HMMA.16816.F32 R36, R80.reuse, R48, R36 ;  /* 0x000000305024723c */ /* 0x040fe60000001824 */
[----:B-----5:R-:W-:Y:S01]  /*26af0*/  FMUL.FTZ R40, R0, R108 ;  /* 0x0000006c00287220 */ /* 0x020fe20000410000 */
[----:B-1----:R-:W-:Y:S01]  /*26b00*/  F2FP.F16.F32.PACK_AB R85, R194, R191 ;  /* 0x000000bfc255723e */ /* 0x002fe200000000ff */
[----:B------:R-:W-:Y:S02]  /*26b10*/  LDSM.16.MT88.4 R108, [R212+0xe800] ;  /* 0x00e80000d46c783b */ /* 0x000fe40000004200 */
[-C--:B------:R-:W-:Y:S01]  /*26b20*/  FFMA.FTZ R48, R52, R68.reuse, -R2 ;  /* 0x0000004434307223 */ /* 0x080fe20000010802 */
[C---:B------:R-:W-:Y:S02]  /*26b30*/  FMUL.FTZ R49, R0.reuse, R125 ;  /* 0x0000007d00317220 */ /* 0x040fe40000410000 */
[C---:B------:R-:W-:Y:S01]  /*26b40*/  HMMA.16816.F32 R40, R80.reuse, R50, R40 ;  /* 0x000000325028723c */ /* 0x040fe20000001828 */
[----:B------:R1:W4:Y:S02]  /*26b50*/  MUFU.EX2 R187, R48 ;  /* 0x0000003000bb7308 */ /* 0x0003240000000800 */
[--C-:B------:R-:W-:Y:S01]  /*26b60*/  FFMA.FTZ R52, R53, R68, -R140.reuse ;  /* 0x0000004435347223 */ /* 0x100fe2000001088c */
[----:B------:R-:W-:Y:S02]  /*26b70*/  FMUL.FTZ R53, R0, R121 ;  /* 0x0000007900357220 */ /* 0x000fe40000410000 */
[C---:B------:R-:W-:Y:S05]  /*26b80*/  HMMA.16816.F32 R44, R80.reuse, R56, R44 ;  /* 0x00000038502c723c */ /* 0x040fea000000182c */
[----:B------:R5:W-:Y:S01]  /*26b90*/  MUFU.EX2 R186, R52 ;  /* 0x0000003400ba7308 */ /* 0x000be20000000800 */
[C---:B------:R-:W-:Y:S01]  /*26ba0*/  FMUL.FTZ R51, R3.reuse, R127 ;  /* 0x0000007f03337220 */ /* 0x040fe20000410000 */
[----:B------:R-:W-:Y:S01]  /*26bb0*/  FMUL.FTZ R50, R3, R126 ;  /* 0x0000007e03327220 */ /* 0x000fe20000410000 */
[----:B------:R-:W-:Y:S03]  /*26bc0*/  FFMA.FTZ R56, R54, R68, -R140 ;  /* 0x0000004436387223 */ /* 0x000fe6000001088c */
[C---:B------:R-:W-:Y:S04]  /*26bd0*/  FMUL.FTZ R57, R0.reuse, R133 ;  /* 0x0000008500397220 */ /* 0x040fe80000410000 */
[----:B------:R2:W-:Y:S01]  /*26be0*/  MUFU.EX2 R127, R72 ;  /* 0x00000048007f7308 */ /* 0x0005e20000000800 */
[C---:B-1----:R-:W-:Y:S01]  /*26bf0*/  FMUL.FTZ R48, R0.reuse, R124 ;  /* 0x0000007c00307220 */ /* 0x042fe20000410000 */
[----:B----4-:R-:W-:Y:S01]  /*26c00*/  F2FP.F16.F32.PACK_AB R87, R187, R190 ;  /* 0x000000bebb57723e */ /* 0x010fe200000000ff */
[C---:B------:R-:W-:Y:S05]  /*26c10*/  FMUL.FTZ R54, R3.reuse, R122 ;  /* 0x0000007a03367220 */ /* 0x040fea0000410000 */
[C---:B------:R-:W-:Y:S02]  /*26c20*/  HMMA.16816.F32 R48, R80.reuse, R58, R48 ;  /* 0x0000003a5030723c */ /* 0x040fe40000001830 */
[----:B------:R1:W4:Y:S01]  /*26c30*/  MUFU.EX2 R181, R56 ;  /* 0x0000003800b57308 */ /* 0x0003220000000800 */
[----:B-----5:R-:W-:Y:S04]  /*26c40*/  FMUL.FTZ R52, R0, R120 ;  /* 0x0000007800347220 */ /* 0x020fe80000410000 */
[C---:B------:R-:W-:Y:S01]  /*26c50*/  FMUL.FTZ R59, R3.reuse, R135 ;  /* 0x00000087033b7220 */ /* 0x040fe20000410000 */
[----:B------:R-:W-:Y:S02]  /*26c60*/  FMUL.FTZ R58, R3, R134 ;  /* 0x00000086033a7220 */ /* 0x000fe40000410000 */
[C---:B------:R-:W-:Y:S03]  /*26c70*/  HMMA.16816.F32 R52, R80.reuse, R64, R52 ;  /* 0x000000405034723c */ /* 0x040fe60000001834 */
[-C--:B--2---:R-:W-:Y:S04]  /*26c80*/  FFMA.FTZ R72, R144, R68.reuse, -R2 ;  /* 0x0000004490487223 */ /* 0x084fe80000010802 */
[----:B------:R2:W-:Y:S01]  /*26c90*/  MUFU.EX2 R172, R72 ;  /* 0x0000004800ac7308 */ /* 0x0005e20000000800 */
[--C-:B-1----:R-:W-:Y:S03]  /*26ca0*/  FFMA.FTZ R56, R60, R68, -R140.reuse ;  /* 0x000000443c387223 */ /* 0x102fe6000001088c */
[C---:B------:R-:W-:Y:S01]  /*26cb0*/  FMUL.FTZ R60, R0.reuse, R128 ;  /* 0x00000080003c7220 */ /* 0x040fe20000410000 */
[C---:B------:R-:W-:Y:S01]  /*26cc0*/  FMUL.FTZ R64, R0.reuse, R136 ;  /* 0x0000008800407220 */ /* 0x040fe20000410000 */
[C---:B------:R-:W-:Y:S01]  /*26cd0*/  FMUL.FTZ R65, R0.reuse, R137 ;  /* 0x0000008900417220 */ /* 0x040fe20000410000 */
[----:B----4-:R-:W-:Y:S03]  /*26ce0*/  F2FP.F16.F32.PACK_AB R84, R181, R186 ;  /* 0x000000bab554723e */ /* 0x010fe600000000ff */
[----:B------:R1:W4:Y:S01]  /*26cf0*/  MUFU.EX2 R180, R56 ;  /* 0x0000003800b47308 */ /* 0x0003220000000800 */
[--C-:B--2---:R-:W-:Y:S09]  /*26d00*/  FFMA.FTZ R72, R145, R68, -R140.reuse ;  /* 0x0000004491487223 */ /* 0x104ff2000001088c */
[----:B------:R-:W-:Y:S01]  /*26d10*/  MUFU.EX2 R145, R74 ;  /* 0x0000004a00917308 */ /* 0x000fe20000000800 */
[----:B-1----:R-:W-:Y:S01]  /*26d20*/  FMUL.FTZ R56, R0, R132 ;  /* 0x0000008400387220 */ /* 0x002fe20000410000 */
[----:B----4-:R-:W-:Y:S08]  /*26d30*/  F2FP.F16.F32.PACK_AB R86, R179, R180 ;  /* 0x000000b4b356723e */ /* 0x010ff000000000ff */
[----:B------:R1:W-:Y:S01]  /*26d40*/  MUFU.EX2 R126, R72 ;  /* 0x00000048007e7308 */ /* 0x0003e20000000800 */
[C---:B------:R-:W-:Y:S06]  /*26d50*/  HMMA.16816.F32 R56, R80.reuse, R66, R56 ;  /* 0x000000425038723c */ /* 0x040fec0000001838 */
[C---:B------:R-:W-:Y:S05]  /*26d60*/  HMMA.16816.F32 R60, R80.reuse, R76, R60 ;  /* 0x0000004c503c723c */ /* 0x040fea000000183c */
[C---:B------:R-:W-:Y:S01]  /*26d70*/  FMUL.FTZ R66, R3.reuse, R138 ;  /* 0x0000008a03427220 */ /* 0x040fe20000410000 */
[--C-:B-1----:R-:W-:Y:S01]  /*26d80*/  FFMA.FTZ R72, R146, R68, -R140.reuse ;  /* 0x0000004492487223 */ /* 0x102fe2000001088c */
[C---:B------:R-:W-:Y:S01]  /*26d90*/  FMUL.FTZ R67, R3.reuse, R139 ;  /* 0x0000008b03437220 */ /* 0x040fe20000410000 */
[----:B------:R-:W-:Y:S02]  /*26da0*/  FFMA.FTZ R3, R3, R250, R199 ;  /* 0x000000fa03037223 */ /* 0x000fe400000100c7 */
[----:B------:R1:W2:Y:S04]  /*26db0*/  MUFU.EX2 R125, R72 ;  /* 0x00000048007d7308 */ /* 0x0002a80000000800 */
[----:B------:R-:W-:Y:S01]  /*26dc0*/  HMMA.16816.F32 R64, R80, R78, R64 ;  /* 0x0000004e5040723c */ /* 0x000fe20000001840 */
[----:B------:R-:W4:Y:S05]  /*26dd0*/  LDSM.16.MT88.4 R76, [R210+0x10800] ;  /* 0x01080000d24c783b */ /* 0x000f2a0000004200 */
[C---:B------:R-:W-:Y:S03]  /*26de0*/  HMMA.16816.F32 R4, R84.reuse, R88, R4 ;  /* 0x000000585404723c */ /* 0x040fe60000001804 */
[----:B------:R-:W5:Y:S03]  /*26df0*/  LDSM.16.MT88.4 R80, [R212+0x10800] ;  /* 0x01080000d450783b */ /* 0x000f660000004200 */
[C---:B------:R-:W-:Y:S05]  /*26e00*/  HMMA.16816.F32 R8, R84.reuse, R90, R8 ;  /* 0x0000005a5408723c */ /* 0x040fea0000001808 */
[-CC-:B-1----:R-:W-:Y:S01]  /*26e10*/  FFMA.FTZ R72, R147, R68.reuse, -R140.reuse ;  /* 0x0000004493487223 */ /* 0x182fe2000001088c */
[C---:B------:R-:W-:Y:S01]  /*26e20*/  HMMA.16816.F32 R12, R84.reuse, R92, R12 ;  /* 0x0000005c540c723c */ /* 0x040fe2000000180c */
[----:B------:R-:W1:Y:S02]  /*26e30*/  LDSM.16.MT88.4 R88, [R211+0x10800] ;  /* 0x01080000d358783b */ /* 0x000e640000004200 */
[----:B------:R3:W-:Y:S03]  /*26e40*/  MUFU.EX2 R124, R72 ;  /* 0x00000048007c7308 */ /* 0x0007e60000000800 */
[C---:B------:R-:W-:Y:S03]  /*26e50*/  HMMA.16816.F32 R16, R84.reuse, R94, R16 ;  /* 0x0000005e5410723c */ /* 0x040fe60000001810 */
[----:B------:R-:W2:Y:S03]  /*26e60*/  LDSM.16.MT88.4 R92, [R209+0xd000] ;  /* 0x00d00000d15c783b */ /* 0x000ea60000004200 */
[C---:B------:R-:W-:Y:S06]  /*26e70*/  HMMA.16816.F32 R20, R84.reuse, R96, R20 ;  /* 0x000000605414723c */ /* 0x040fec0000001814 */
[C---:B------:R-:W-:Y:S01]  /*26e80*/  HMMA.16816.F32 R24, R84.reuse, R98, R24 ;  /* 0x000000625418723c */ /* 0x040fe20000001818 */
[----:B------:R-:W2:Y:S04]  /*26e90*/  LDSM.16.MT88.4 R96, [R210+0xd000] ;  /* 0x00d00000d260783b */ /* 0x000ea80000004200 */
[-C--:B---3--:R-:W-:Y:S01]  /*26ea0*/  FFMA.FTZ R72, R148, R68.reuse, -R140 ;  /* 0x0000004494487223 */ /* 0x088fe2000001088c */
[C---:B------:R-:W-:Y:S03]  /*26eb0*/  HMMA.16816.F32 R28, R84.reuse, R100, R28 ;  /* 0x00000064541c723c */ /* 0x040fe6000000181c */
[----:B------:R3:W2:Y:S03]  /*26ec0*/  MUFU.EX2 R169, R72 ;  /* 0x0000004800a97308 */ /* 0x0006a60000000800 */
[C---:B------:R-:W-:Y:S01]  /*26ed0*/  HMMA.16816.F32 R32, R84.reuse, R102, R32 ;  /* 0x000000665420723c */ /* 0x040fe20000001820 */
[----:B------:R-:W2:Y:S05]  /*26ee0*/  LDSM.16.MT88.4 R100, [R212+0xd000] ;  /* 0x00d00000d464783b */ /* 0x000eaa0000004200 */
[C---:B------:R-:W-:Y:S06]  /*26ef0*/  HMMA.16816.F32 R36, R84.reuse, R104, R36 ;  /* 0x000000685424723c */ /* 0x040fec0000001824 */
[C---:B------:R-:W-:Y:S01]  /*26f00*/  HMMA.16816.F32 R40, R84.reuse, R106, R40 ;  /* 0x0000006a5428723c */ /* 0x040fe20000001828 */
[----:B------:R-:W-:Y:S04]  /*26f10*/  LDSM.16.MT88.4 R104, [R211+0x12000] ;  /* 0x01200000d368783b */ /* 0x000fe80000004200 */
[-CC-:B---3--:R-:W-:Y:S01]  /*26f20*/  FFMA.FTZ R72, R151, R68.reuse, -R2.reuse ;  /* 0x0000004497487223 */ /* 0x188fe20000010802 */
[C---:B----4-:R-:W-:Y:S03]  /*26f30*/  HMMA.16816.F32 R44, R84.reuse, R76, R44 ;  /* 0x0000004c542c723c */ /* 0x050fe6000000182c */
[----:B------:R3:W-:Y:S03]  /*26f40*/  MUFU.EX2 R135, R72 ;  /* 0x0000004800877308 */ /* 0x0007e60000000800 */
[C---:B------:R-:W-:Y:S05]  /*26f50*/  HMMA.16816.F32 R48, R84.reuse, R78, R48 ;  /* 0x0000004e5430723c */ /* 0x040fea0000001830 */
[----:B------:R-:W-:Y:S01]  /*26f60*/  F2FP.F16.F32.PACK_AB R77, R175, R177 ;  /* 0x000000b1af4d723e */ /* 0x000fe200000000ff */
[C---:B-----5:R-:W-:Y:S05]  /*26f70*/  HMMA.16816.F32 R52, R84.reuse, R80, R52 ;  /* 0x000000505434723c */ /* 0x060fea0000001834 */
[----:B------:R-:W-:Y:S01]  /*26f80*/  F2FP.F16.F32.PACK_AB R79, R172, R127 ;  /* 0x0000007fac4f723e */ /* 0x000fe200000000ff */
[C---:B------:R-:W-:Y:S01]  /*26f90*/  HMMA.16816.F32 R56, R84.reuse, R82, R56 ;  /* 0x000000525438723c */ /* 0x040fe20000001838 */
[----:B------:R-:W4:Y:S04]  /*26fa0*/  LDSM.16.MT88.4 R80, [R211+0xd000] ;  /* 0x00d00000d350783b */ /* 0x000f280000004200 */
[--C-:B---3--:R-:W-:Y:S01]  /*26fb0*/  FFMA.FTZ R72, R156, R68, -R2.reuse ;  /* 0x000000449c487223 */ /* 0x108fe20000010802 */
[C---:B-1----:R-:W-:Y:S03]  /*26fc0*/  HMMA.16816.F32 R60, R84.reuse, R88, R60 ;  /* 0x00000058543c723c */ /* 0x042fe6000000183c */
[----:B------:R1:W3:Y:S02]  /*26fd0*/  MUFU.EX2 R134, R72 ;  /* 0x0000004800867308 */ /* 0x0002e40000000800 */
[----:B--2---:R-:W-:Y:S01]  /*26fe0*/  F2FP.F16.F32.PACK_AB R76, R125, R126 ;  /* 0x0000007e7d4c723e */ /* 0x004fe200000000ff */
[----:B------:R-:W-:Y:S01]  /*26ff0*/  HMMA.16816.F32 R64, R84, R90, R64 ;  /* 0x0000005a5440723c */ /* 0x000fe20000001840 */
[----:B------:R-:W2:Y:S04]  /*27000*/  LDSM.16.MT88.4 R84, [R209+0x11000] ;  /* 0x01100000d154783b */ /* 0x000ea80000004200 */
[----:B------:R-:W-:Y:S04]  /*27010*/  F2FP.F16.F32.PACK_AB R78, R169, R124 ;  /* 0x0000007ca94e723e */ /* 0x000fe800000000ff */
[----:B------:R-:W5:Y:S03]  /*27020*/  LDSM.16.MT88.4 R88, [R210+0x11000] ;  /* 0x01100000d258783b */ /* 0x000f660000004200 */
[C---:B------:R-:W-:Y:S05]  /*27030*/  HMMA.16816.F32 R4, R76.reuse, R92, R4 ;  /* 0x0000005c4c04723c */ /* 0x040fea0000001804 */
[-CC-:B-1----:R-:W-:Y:S01]  /*27040*/  FFMA.FTZ R72, R157, R68.reuse, -R2.reuse ;  /* 0x000000449d487223 */ /* 0x182fe20000010802 */
[C---:B------:R-:W-:Y:S01]  /*27050*/  HMMA.16816.F32 R8, R76.reuse, R94, R8 ;  /* 0x0000005e4c08723c */ /* 0x040fe20000001808 */
[----:B------:R-:W1:Y:S02]  /*27060*/  LDSM.16.MT88.4 R92, [R212+0x11000] ;  /* 0x01100000d45c783b */ /* 0x000e640000004200 */
[----:B------:R3:W-:Y:S03]  /*27070*/  MUFU.EX2 R167, R72 ;  /* 0x0000004800a77308 */ /* 0x0007e60000000800 */
[C---:B------:R-:W-:Y:S06]  /*27080*/  HMMA.16816.F32 R12, R76.reuse, R96, R12 ;  /* 0x000000604c0c723c */ /* 0x040fec000000180c */
[C---:B------:R-:W-:Y:S01]  /*27090*/  HMMA.16816.F32 R16, R76.reuse, R98, R16 ;  /* 0x000000624c10723c */ /* 0x040fe20000001810 */
[----:B------:R-:W1:Y:S05]  /*270a0*/  LDSM.16.MT88.4 R96, [R211+0x11000] ;  /* 0x01100000d360783b */ /* 0x000e6a0000004200 */
[C---:B------:R-:W-:Y:S05]  /*270b0*/  HMMA.16816.F32 R20, R76.reuse, R100, R20 ;  /* 0x000000644c14723c */ /* 0x040fea0000001814 */
[-C--:B---3--:R-:W-:Y:S01]  /*270c0*/  FFMA.FTZ R72, R153, R68.reuse, -R2 ;  /* 0x0000004499487223 */ /* 0x088fe20000010802 */
[C---:B------:R-:W-:Y:S01]  /*270d0*/  HMMA.16816.F32 R24, R76.reuse, R102, R24 ;  /* 0x000000664c18723c */ /* 0x040fe20000001818 */
[----:B------:R-:W3:Y:S02]  /*270e0*/  LDSM.16.MT88.4 R100, [R209+0xd800] ;  /* 0x00d80000d164783b */ /* 0x000ee40000004200 */
[----:B------:R5:W5:Y:S03]  /*270f0*/  MUFU.EX2 R166, R72 ;  /* 0x0000004800a67308 */ /* 0x000b660000000800 */
[C---:B----4-:R-:W-:Y:S06]  /*27100*/  HMMA.16816.F32 R28, R76.reuse, R80, R28 ;  /* 0x000000504c1c723c */ /* 0x050fec000000181c */
[C---:B------:R-:W-:Y:S05]  /*27110*/  HMMA.16816.F32 R32, R76.reuse, R82, R32 ;  /* 0x000000524c20723c */ /* 0x040fea0000001820 */
[----:B------:R-:W-:Y:S01]  /*27120*/  F2FP.F16.F32.PACK_AB R81, R134, R135 ;  /* 0x000000878651723e */ /* 0x000fe200000000ff */
[C---:B--2---:R-:W-:Y:S05]  /*27130*/  HMMA.16816.F32 R36, R76.reuse, R84, R36 ;  /* 0x000000544c24723c */ /* 0x044fea0000001824 */
[-CC-:B-----5:R-:W-:Y:S01]  /*27140*/  FFMA.FTZ R72, R161, R68.reuse, -R140.reuse ;  /* 0x00000044a1487223 */ /* 0x1a0fe2000001088c */
[C---:B------:R-:W-:Y:S01]  /*27150*/  HMMA.16816.F32 R40, R76.reuse, R86, R40 ;  /* 0x000000564c28723c */ /* 0x040fe20000001828 */
[----:B------:R-:W2:Y:S02]  /*27160*/  LDSM.16.MT88.4 R84, [R210+0xd800] ;  /* 0x00d80000d254783b */ /* 0x000ea40000004200 */
[----:B------:R4:W-:Y:S02]  /*27170*/  MUFU.EX2 R133, R72 ;  /* 0x0000004800857308 */ /* 0x0009e40000000800 */
[----:B------:R-:W-:Y:S01]  /*27180*/  F2FP.F16.F32.PACK_AB R83, R166, R167 ;  /* 0x000000a7a653723e */ /* 0x000fe200000000ff */
[C---:B------:R-:W-:Y:S06]  /*27190*/  HMMA.16816.F32 R44, R76.reuse, R88, R44 ;  /* 0x000000584c2c723c */ /* 0x040fec000000182c */
[C---:B------:R-:W-:Y:S01]  /*271a0*/  HMMA.16816.F32 R48, R76.reuse, R90, R48 ;  /* 0x0000005a4c30723c */ /* 0x040fe20000001830 */
[----:B------:R-:W5:Y:S05]  /*271b0*/  LDSM.16.MT88.4 R88, [R212+0xd800] ;  /* 0x00d80000d458783b */ /* 0x000f6a0000004200 */
[C---:B-1----:R-:W-:Y:S05]  /*271c0*/  HMMA.16816.F32 R52, R76.reuse, R92, R52 ;  /* 0x0000005c4c34723c */ /* 0x042fea0000001834 */
[-CC-:B----4-:R-:W-:Y:S01]  /*271d0*/  FFMA.FTZ R72, R162, R68.reuse, -R140.reuse ;  /* 0x00000044a2487223 */ /* 0x190fe2000001088c */
[C---:B------:R-:W-:Y:S01]  /*271e0*/  HMMA.16816.F32 R56, R76.reuse, R94, R56 ;  /* 0x0000005e4c38723c */ /* 0x040fe20000001838 */
[----:B------:R-:W1:Y:S02]  /*271f0*/  LDSM.16.MT88.4 R92, [R211+0xd800] ;  /* 0x00d80000d35c783b */ /* 0x000e640000004200 */
[----:B------:R4:W3:Y:S03]  /*27200*/  MUFU.EX2 R132, R72 ;  /* 0x0000004800847308 */ /* 0x0008e60000000800 */
[C---:B------:R-:W-:Y:S06]  /*27210*/  HMMA.16816.F32 R60, R76.reuse, R96, R60 ;  /* 0x000000604c3c723c */ /* 0x040fec000000183c */
[----:B------:R-:W-:Y:S01]  /*27220*/  HMMA.16816.F32 R64, R76, R98, R64 ;  /* 0x000000624c40723c */ /* 0x000fe20000001840 */
[----:B------:R-:W1:Y:S04]  /*27230*/  LDSM.16.MT88.4 R76, [R209+0x11800] ;  /* 0x01180000d14c783b */ /* 0x000e680000004200 */
[-CC-:B----4-:R-:W-:Y:S04]  /*27240*/  FFMA.FTZ R72, R160, R68.reuse, -R140.reuse ;  /* 0x00000044a0487223 */ /* 0x190fe8000001088c */
[----:B------:R-:W-:Y:S02]  /*27250*/  LDSM.16.MT88.4 R96, [R212+0x11800] ;  /* 0x01180000d460783b */ /* 0x000fe40000004200 */
[----:B---3--:R-:W-:Y:S01]  /*27260*/  F2FP.F16.F32.PACK_AB R80, R132, R133 ;  /* 0x000000858450723e */ /* 0x008fe200000000ff */
[----:B------:R3:W-:Y:S02]  /*27270*/  MUFU.EX2 R160, R72 ;  /* 0x0000004800a07308 */ /* 0x0007e40000000800 */
[-C--:B---3--:R-:W-:Y:S08]  /*27280*/  FFMA.FTZ R72, R159, R68.reuse, -R140 ;  /* 0x000000449f487223 */ /* 0x088ff0000001088c */
[----:B------:R3:W4:Y:S02]  /*27290*/  MUFU.EX2 R159, R72 ;  /* 0x00000048009f7308 */ /* 0x0007240000000800 */
[--C-:B---3--:R-:W-:Y:S01]  /*272a0*/  FFMA.FTZ R72, R164, R68, -R2.reuse ;  /* 0x00000044a4487223 */ /* 0x108fe20000010802 */
[----:B----4-:R-:W-:Y:S07]  /*272b0*/  F2FP.F16.F32.PACK_AB R82, R159, R160 ;  /* 0x000000a09f52723e */ /* 0x010fee00000000ff */
[----:B------:R3:W-:Y:S01]  /*272c0*/  MUFU.EX2 R114, R72 ;  /* 0x0000004800727308 */ /* 0x0007e20000000800 */
[C---:B------:R-:W-:Y:S06]  /*272d0*/  HMMA.16816.F32 R4, R80.reuse, R100, R4 ;  /* 0x000000645004723c */ /* 0x040fec0000001804 */
[C---:B------:R-:W-:Y:S01]  /*272e0*/  HMMA.16816.F32 R8, R80.reuse, R102, R8 ;  /* 0x000000665008723c */ /* 0x040fe20000001808 */
[----:B------:R-:W-:Y:S05]  /*272f0*/  LDSM.16.MT88.4 R100, [R211+0x11800] ;  /* 0x01180000d364783b */ /* 0x000fea0000004200 */
[C---:B--2---:R-:W-:Y:S05]  /*27300*/  HMMA.16816.F32 R12, R80.reuse, R84, R12 ;  /* 0x00000054500c723c */ /* 0x044fea000000180c */
[-CC-:B---3--:R-:W-:Y:S01]  /*27310*/  FFMA.FTZ R72, R149, R68.reuse, -R2.reuse ;  /* 0x0000004495487223 */ /* 0x188fe20000010802 */
[C---:B------:R-:W-:Y:S01]  /*27320*/  HMMA.16816.F32 R16, R80.reuse, R86, R16 ;  /* 0x000000565010723c */ /* 0x040fe20000001810 */
[----:B------:R-:W2:Y:S02]  /*27330*/  LDSM.16.MT88.4 R84, [R210+0x11800] ;  /* 0x01180000d254783b */ /* 0x000ea40000004200 */
[----:B------:R3:W4:Y:S03]  /*27340*/  MUFU.EX2 R115, R72 ;  /* 0x0000004800737308 */ /* 0x0007260000000800 */
[C---:B-----5:R-:W-:Y:S06]  /*27350*/  HMMA.16816.F32 R20, R80.reuse, R88, R20 ;  /* 0x000000585014723c */ /* 0x060fec0000001814 */
[C---:B------:R-:W-:Y:S01]  /*27360*/  HMMA.16816.F32 R24, R80.reuse, R90, R24 ;  /* 0x0000005a5018723c */ /* 0x040fe20000001818 */
[----:B------:R-:W5:Y:S05]  /*27370*/  LDSM.16.MT88.4 R88, [R209+0xe000] ;  /* 0x00e00000d158783b */ /* 0x000f6a0000004200 */
[C---:B-1----:R-:W-:Y:S05]  /*27380*/  HMMA.16816.F32 R28, R80.reuse, R92, R28 ;  /* 0x0000005c501c723c */ /* 0x042fea000000181c */
[--C-:B---3--:R-:W-:Y:S01]  /*27390*/  FFMA.FTZ R72, R163, R68, -R2.reuse ;  /* 0x00000044a3487223 */ /* 0x108fe20000010802 */
[C---:B------:R-:W-:Y:S01]  /*273a0*/  HMMA.16816.F32 R32, R80.reuse, R94, R32 ;  /* 0x0000005e5020723c */ /* 0x040fe20000001820 */
[----:B------:R-:W1:Y:S02]  /*273b0*/  LDSM.16.MT88.4 R92, [R210+0xe000] ;  /* 0x00e00000d25c783b */ /* 0x000e640000004200 */
[----:B------:R3:W-:Y:S03]  /*273c0*/  MUFU.EX2 R157, R72 ;  /* 0x00000048009d7308 */ /* 0x0007e60000000800 */
[C---:B------:R-:W-:Y:S06]  /*273d0*/  HMMA.16816.F32 R36, R80.reuse, R76, R36 ;  /* 0x0000004c5024723c */ /* 0x040fec0000001824 */
[C---:B------:R-:W-:Y:S05]  /*273e0*/  HMMA.16816.F32 R40, R80.reuse, R78, R40 ;  /* 0x0000004e5028723c */ /* 0x040fea0000001828 */
[----:B----4-:R-:W-:Y:S01]  /*273f0*/  F2FP.F16.F32.PACK_AB R77, R115, R114 ;  /* 0x00000072734d723e */ /* 0x010fe200000000ff */
[C---:B--2---:R-:W-:Y:S05]  /*27400*/  HMMA.16816.F32 R44, R80.reuse, R84, R44 ;  /* 0x00000054502c723c */ /* 0x044fea000000182c */
[-C--:B---3--:R-:W-:Y:S01]  /*27410*/  FFMA.FTZ R72, R165, R68.reuse, -R2 ;  /* 0x00000044a5487223 */ /* 0x088fe20000010802 */
[C---:B------:R-:W-:Y:S01]  /*27420*/  HMMA.16816.F32 R48, R80.reuse, R86, R48 ;  /* 0x000000565030723c */ /* 0x040fe20000001830 */
[----:B------:R-:W2:Y:S02]  /*27430*/  LDSM.16.MT88.4 R84, [R212+0xe000] ;  /* 0x00e00000d454783b */ /* 0x000ea40000004200 */
[----:B------:R3:W4:Y:S03]  /*27440*/  MUFU.EX2 R156, R72 ;  /* 0x00000048009c7308 */ /* 0x0007260000000800 */
[C---:B------:R-:W-:Y:S06]  /*27450*/  HMMA.16816.F32 R52, R80.reuse, R96, R52 ;  /* 0x000000605034723c */ /* 0x040fec0000001834 */
[C---:B------:R-:W-:Y:S01]  /*27460*/  HMMA.16816.F32 R56, R80.reuse, R98, R56 ;  /* 0x000000625038723c */ /* 0x040fe20000001838 */
[----:B------:R-:W-:Y:S05]  /*27470*/  LDSM.16.MT88.4 R96, [R210+0x12000] ;  /* 0x01200000d260783b */ /* 0x000fea0000004200 */
[C---:B------:R-:W-:Y:S05]  /*27480*/  HMMA.16816.F32 R60, R80.reuse, R100, R60 ;  /* 0x00000064503c723c */ /* 0x040fea000000183c */
[-CC-:B---3--:R-:W-:Y:S01]  /*27490*/  FFMA.FTZ R72, R150, R68.reuse, -R140.reuse ;  /* 0x0000004496487223 */ /* 0x188fe2000001088c */
[----:B------:R-:W-:Y:S01]  /*274a0*/  HMMA.16816.F32 R64, R80, R102, R64 ;  /* 0x000000665040723c */ /* 0x000fe20000001840 */
[----:B------:R-:W3:Y:S02]  /*274b0*/  LDSM.16.MT88.4 R80, [R211+0xe000] ;  /* 0x00e00000d350783b */ /* 0x000ee40000004200 */
[----:B------:R5:W-:Y:S02]  /*274c0*/  MUFU.EX2 R113, R72 ;  /* 0x0000004800717308 */ /* 0x000be40000000800 */
[----:B----4-:R-:W-:Y:S04]  /*274d0*/  F2FP.F16.F32.PACK_AB R79, R156, R157 ;  /* 0x0000009d9c4f723e */ /* 0x010fe800000000ff */
[----:B------:R-:W-:Y:S02]  /*274e0*/  LDSM.16.MT88.4 R100, [R212+0x12000] ;  /* 0x01200000d464783b */ /* 0x000fe40000004200 */
[-CC-:B-----5:R-:W-:Y:S04]  /*274f0*/  FFMA.FTZ R72, R158, R68.reuse, -R140.reuse ;  /* 0x000000449e487223 */ /* 0x1a0fe8000001088c */
[----:B------:R4:W5:Y:S02]  /*27500*/  MUFU.EX2 R112, R72 ;  /* 0x0000004800707308 */ /* 0x0009640000000800 */
[-CC-:B----4-:R-:W-:Y:S01]  /*27510*/  FFMA.FTZ R72, R155, R68.reuse, -R140.reuse ;  /* 0x000000449b487223 */ /* 0x190fe2000001088c */
[----:B-----5:R-:W-:Y:S07]  /*27520*/  F2FP.F16.F32.PACK_AB R76, R112, R113 ;  /* 0x00000071704c723e */ /* 0x020fee00000000ff */
[----:B------:R4:W-:Y:S02]  /*27530*/  MUFU.EX2 R119, R72 ;  /* 0x0000004800777308 */ /* 0x0009e40000000800 */
[-C--:B----4-:R-:W-:Y:S08]  /*27540*/  FFMA.FTZ R72, R154, R68.reuse, -R140 ;  /* 0x000000449a487223 */ /* 0x090ff0000001088c */
[----:B------:R4:W5:Y:S02]  /*27550*/  MUFU.EX2 R118, R72 ;  /* 0x0000004800767308 */ /* 0x0009640000000800 */
[-CC-:B----4-:R-:W-:Y:S01]  /*27560*/  FFMA.FTZ R72, R168, R68.reuse, -R2.reuse ;  /* 0x00000044a8487223 */ /* 0x190fe20000010802 */
[----:B-----5:R-:W-:Y:S07]  /*27570*/  F2FP.F16.F32.PACK_AB R78, R118, R119 ;  /* 0x00000077764e723e */ /* 0x020fee00000000ff */
[----:B------:R4:W-:Y:S01]  /*27580*/  MUFU.EX2 R117, R72 ;  /* 0x0000004800757308 */ /* 0x0009e20000000800 */
[C---:B------:R-:W-:Y:S06]  /*27590*/  HMMA.16816.F32 R4, R76.reuse, R88, R4 ;  /* 0x000000584c04723c */ /* 0x040fec0000001804 */
[C---:B------:R-:W-:Y:S01]  /*275a0*/  HMMA.16816.F32 R8, R76.reuse, R90, R8 ;  /* 0x0000005a4c08723c */ /* 0x040fe20000001808 */
[----:B------:R-:W5:Y:S05]  /*275b0*/  LDSM.16.MT88.4 R88, [R209+0x12000] ;  /* 0x01200000d158783b */ /* 0x000f6a0000004200 */
[C---:B-1----:R-:W-:Y:S05]  /*275c0*/  HMMA.16816.F32 R12, R76.reuse, R92, R12 ;  /* 0x0000005c4c0c723c */ /* 0x042fea000000180c */
[-CC-:B----4-:R-:W-:Y:S01]  /*275d0*/  FFMA.FTZ R72, R152, R68.reuse, -R2.reuse ;  /* 0x0000004498487223 */ /* 0x190fe20000010802 */
[C---:B------:R-:W-:Y:S01]  /*275e0*/  HMMA.16816.F32 R16, R76.reuse, R94, R16 ;  /* 0x0000005e4c10723c */ /* 0x040fe20000001810 */
[----:B------:R-:W1:Y:S02]  /*275f0*/  LDSM.16.MT88.4 R92, [R209+0xe800] ;  /* 0x00e80000d15c783b */ /* 0x000e640000004200 */
[----:B------:R4:W4:Y:S03]  /*27600*/  MUFU.EX2 R153, R72 ;  /* 0x0000004800997308 */ /* 0x0009260000000800 */
[C---:B--2---:R-:W-:Y:S06]  /*27610*/  HMMA.16816.F32 R20, R76.reuse, R84, R20 ;  /* 0x000000544c14723c */ /* 0x044fec0000001814 */
[C---:B------:R-:W-:Y:S01]  /*27620*/  HMMA.16816.F32 R24, R76.reuse, R86, R24 ;  /* 0x000000564c18723c */ /* 0x040fe20000001818 */
[----:B------:R-:W2:Y:S05]  /*27630*/  LDSM.16.MT88.4 R84, [R210+0xe800] ;  /* 0x00e80000d254783b */ /* 0x000eaa0000004200 */
[C---:B---3--:R-:W-:Y:S05]  /*27640*/  HMMA.16816.F32 R28, R76.reuse, R80, R28 ;  /* 0x000000504c1c723c */ /* 0x048fea000000181c */
[-CC-:B----4-:R-:W-:Y:S01]  /*27650*/  FFMA.FTZ R72, R170, R68.reuse, -R2.reuse ;  /* 0x00000044aa487223 */ /* 0x190fe20000010802 */
[C---:B------:R-:W-:Y:S03]  /*27660*/  HMMA.16816.F32 R32, R76.reuse, R82, R32 ;  /* 0x000000524c20723c */ /* 0x040fe60000001820 */
[----:B------:R3:W-:Y:S02]  /*27670*/  MUFU.EX2 R152, R72 ;  /* 0x0000004800987308 */ /* 0x0007e40000000800 */
[----:B------:R-:W-:Y:S01]  /*27680*/  F2FP.F16.F32.PACK_AB R81, R153, R117 ;  /* 0x000000759951723e */ /* 0x000fe200000000ff */
[C---:B-----5:R-:W-:Y:S06]  /*27690*/  HMMA.16816.F32 R36, R76.reuse, R88, R36 ;  /* 0x000000584c24723c */ /* 0x060fec0000001824 */
[C---:B------:R-:W-:Y:S01]  /*276a0*/  HMMA.16816.F32 R40, R76.reuse, R90, R40 ;  /* 0x0000005a4c28723c */ /* 0x040fe20000001828 */
[----:B------:R-:W4:Y:S05]  /*276b0*/  LDSM.16.MT88.4 R88, [R211+0xe800] ;  /* 0x00e80000d358783b */ /* 0x000f2a0000004200 */
[C---:B------:R-:W-:Y:S05]  /*276c0*/  HMMA.16816.F32 R44, R76.reuse, R96, R44 ;  /* 0x000000604c2c723c */ /* 0x040fea000000182c */
[-C--:B---3--:R-:W-:Y:S01]  /*276d0*/  FFMA.FTZ R72, R171, R68.reuse, -R2 ;  /* 0x00000044ab487223 */ /* 0x088fe20000010802 */
[C---:B------:R-:W-:Y:S01]  /*276e0*/  HMMA.16816.F32 R48, R76.reuse, R98, R48 ;  /* 0x000000624c30723c */ /* 0x040fe20000001830 */
[----:B------:R-:W-:Y:S02]  /*276f0*/  LDSM.16.MT88.4 R96, [R211+0x12800] ;  /* 0x01280000d360783b */ /* 0x000fe40000004200 */
[----:B------:R3:W5:Y:S03]  /*27700*/  MUFU.EX2 R123, R72 ;  /* 0x00000048007b7308 */ /* 0x0007660000000800 */
[C---:B------:R-:W-:Y:S06]  /*27710*/  HMMA.16816.F32 R52, R76.reuse, R100, R52 ;  /* 0x000000644c34723c */ /* 0x040fec0000001834 */
[C---:B------:R-:W-:Y:S01]  /*27720*/  HMMA.16816.F32 R56, R76.reuse, R102, R56 ;  /* 0x000000664c38723c */ /* 0x040fe20000001838 */
[----:B------:R-:W-:Y:S05]  /*27730*/  LDSM.16.MT88.4 R100, [R210+0xf000] ;  /* 0x00f00000d264783b */ /* 0x000fea0000004200 */
[C---:B------:R-:W-:Y:S05]  /*27740*/  HMMA.16816.F32 R60, R76.reuse, R104, R60 ;  /* 0x000000684c3c723c */ /* 0x040fea000000183c */
[--C-:B---3--:R-:W-:Y:S01]  /*27750*/  FFMA.FTZ R72, R174, R68, -R140.reuse ;  /* 0x00000044ae487223 */ /* 0x108fe2000001088c */
[----:B------:R-:W-:Y:S01]  /*27760*/  HMMA.16816.F32 R64, R76, R106, R64 ;  /* 0x0000006a4c40723c */ /* 0x000fe20000001840 */
[----:B------:R-:W3:Y:S02]  /*27770*/  LDSM.16.MT88.4 R76, [R209+0x12800] ;  /* 0x01280000d14c783b */ /* 0x000ee40000004200 */
[----:B------:R1:W-:Y:S02]  /*27780*/  MUFU.EX2 R116, R72 ;  /* 0x0000004800747308 */ /* 0x0003e40000000800 */
[----:B-----5:R-:W-:Y:S04]  /*27790*/  F2FP.F16.F32.PACK_AB R83, R123, R152 ;  /* 0x000000987b53723e */ /* 0x020fe800000000ff */
[----:B------:R-:W-:Y:S02]  /*277a0*/  LDSM.16.MT88.4 R104, [R212+0xf000] ;  /* 0x00f00000d468783b */ /* 0x000fe40000004200 */
[-CC-:B-1----:R-:W-:Y:S04]  /*277b0*/  FFMA.FTZ R72, R173, R68.reuse, -R140.reuse ;  /* 0x00000044ad487223 */ /* 0x182fe8000001088c */
[----:B------:R1:W5:Y:S02]  /*277c0*/  MUFU.EX2 R122, R72 ;  /* 0x00000048007a7308 */ /* 0x0003640000000800 */
[--C-:B-1----:R-:W-:Y:S01]  /*277d0*/  FFMA.FTZ R72, R178, R68, -R140.reuse ;  /* 0x00000044b2487223 */ /* 0x102fe2000001088c */
[----:B-----5:R-:W-:Y:S07]  /*277e0*/  F2FP.F16.F32.PACK_AB R80, R122, R116 ;  /* 0x000000747a50723e */ /* 0x020fee00000000ff */
[----:B------:R1:W-:Y:S02]  /*277f0*/  MUFU.EX2 R121, R72 ;  /* 0x0000004800797308 */ /* 0x0003e40000000800 */
[-C--:B-1----:R-:W-:Y:S08]  /*27800*/  FFMA.FTZ R72, R176, R68.reuse, -R140 ;  /* 0x00000044b0487223 */ /* 0x082ff0000001088c */
[----:B------:R1:W5:Y:S02]  /*27810*/  MUFU.EX2 R120, R72 ;  /* 0x0000004800787308 */ /* 0x0003640000000800 */
[-CC-:B-1----:R-:W-:Y:S01]  /*27820*/  FFMA.FTZ R72, R183, R68.reuse, -R2.reuse ;  /* 0x00000044b7487223 */ /* 0x182fe20000010802 */
[----:B-----5:R-:W-:Y:S07]  /*27830*/  F2FP.F16.F32.PACK_AB R82, R120, R121 ;  /* 0x000000797852723e */ /* 0x020fee00000000ff */
[----:B------:R1:W-:Y:S01]  /*27840*/  MUFU.EX2 R151, R72 ;  /* 0x0000004800977308 */ /* 0x0003e20000000800 */
[C---:B------:R-:W-:Y:S06]  /*27850*/  HMMA.16816.F32 R4, R80.reuse, R92, R4 ;  /* 0x0000005c5004723c */ /* 0x040fec0000001804 */
[C---:B------:R-:W-:Y:S01]  /*27860*/  HMMA.16816.F32 R8, R80.reuse, R94, R8 ;  /* 0x0000005e5008723c */ /* 0x040fe20000001808 */
[----:B------:R-:W-:Y:S05]  /*27870*/  LDSM.16.MT88.4 R92, [R212+0x12800] ;  /* 0x01280000d45c783b */ /* 0x000fea0000004200 */
[C---:B--2---:R-:W-:Y:S05]  /*27880*/  HMMA.16816.F32 R12, R80.reuse, R84, R12 ;  /* 0x00000054500c723c */ /* 0x044fea000000180c */
[-CC-:B-1----:R-:W-:Y:S01]  /*27890*/  FFMA.FTZ R72, R184, R68.reuse, -R2.reuse ;  /* 0x00000044b8487223 */ /* 0x182fe20000010802 */
[C---:B------:R-:W-:Y:S01]  /*278a0*/  HMMA.16816.F32 R16, R80.reuse, R86, R16 ;  /* 0x000000565010723c */ /* 0x040fe20000001810 */
[----:B------:R-:W1:Y:S02]  /*278b0*/  LDSM.16.MT88.4 R84, [R210+0x12800] ;  /* 0x01280000d254783b */ /* 0x000e640000004200 */
[----:B------:R2:W5:Y:S03]  /*278c0*/  MUFU.EX2 R150, R72 ;  /* 0x0000004800967308 */ /* 0x0005660000000800 */
[C---:B------:R-:W-:Y:S06]  /*278d0*/  HMMA.16816.F32 R20, R80.reuse, R108, R20 ;  /* 0x0000006c5014723c */ /* 0x040fec0000001814 */
[C---:B------:R-:W-:Y:S01]  /*278e0*/  HMMA.16816.F32 R24, R80.reuse, R110, R24 ;  /* 0x0000006e5018723c */ /* 0x040fe20000001818 */
[----:B------:R-:W-:Y:S05]  /*278f0*/  LDSM.16.MT88.4 R108, [R209+0x13800] ;  /* 0x01380000d16c783b */ /* 0x000fea0000004200 */
[C---:B----4-:R-:W-:Y:S05]  /*27900*/  HMMA.16816.F32 R28, R80.reuse, R88, R28 ;  /* 0x00000058501c723c */ /* 0x050fea000000181c */
[-CC-:B--2---:R-:W-:Y:S01]  /*27910*/  FFMA.FTZ R72, R182, R68.reuse, -R2.reuse ;  /* 0x00000044b6487223 */ /* 0x184fe20000010802 */
[C---:B------:R-:W-:Y:S01]  /*27920*/  HMMA.16816.F32 R32, R80.reuse, R90, R32 ;  /* 0x0000005a5020723c */ /* 0x040fe20000001820 */
[----:B------:R-:W2:Y:S02]  /*27930*/  LDSM.16.MT88.4 R88, [R209+0xf000] ;  /* 0x00f00000d158783b */ /* 0x000ea40000004200 */
[----:B------:R4:W-:Y:S03]  /*27940*/  MUFU.EX2 R131, R72 ;  /* 0x0000004800837308 */ /* 0x0009e60000000800 */
[C---:B---3--:R-:W-:Y:S06]  /*27950*/  HMMA.16816.F32 R36, R80.reuse, R76, R36 ;  /* 0x0000004c5024723c */ /* 0x048fec0000001824 */
[C---:B------:R-:W-:Y:S05]  /*27960*/  HMMA.16816.F32 R40, R80.reuse, R78, R40 ;  /* 0x0000004e5028723c */ /* 0x040fea0000001828 */
[----:B-----5:R-:W-:Y:S01]  /*27970*/  F2FP.F16.F32.PACK_AB R77, R150, R151 ;  /* 0x00000097964d723e */ /* 0x020fe200000000ff */
[C---:B-1----:R-:W-:Y:S05]  /*27980*/  HMMA.16816.F32 R44, R80.reuse, R84, R44 ;  /* 0x00000054502c723c */ /* 0x042fea000000182c */
[-C--:B----4-:R-:W-:Y:S01]  /*27990*/  FFMA.FTZ R72, R185, R68.reuse, -R2 ;  /* 0x00000044b9487223 */ /* 0x090fe20000010802 */
[C---:B------:R-:W-:Y:S01]  /*279a0*/  HMMA.16816.F32 R48, R80.reuse, R86, R48 ;  /* 0x000000565030723c */ /* 0x040fe20000001830 */
[----:B------:R-:W1:Y:S02]  /*279b0*/  LDSM.16.MT88.4 R84, [R211+0xf000] ;  /* 0x00f00000d354783b */ /* 0x000e640000004200 */
[----:B------:R3:W4:Y:S03]  /*279c0*/  MUFU.EX2 R149, R72 ;  /* 0x0000004800957308 */ /* 0x0007260000000800 */
[C---:B------:R-:W-:Y:S06]  /*279d0*/  HMMA.16816.F32 R52, R80.reuse, R92, R52 ;  /* 0x0000005c5034723c */ /* 0x040fec0000001834 */
[C---:B------:R-:W-:Y:S01]  /*279e0*/  HMMA.16816.F32 R56, R80.reuse, R94, R56 ;  /* 0x0000005e5038723c */ /* 0x040fe20000001838 */
[----:B------:R-:W5:Y:S05]  /*279f0*/  LDSM.16.MT88.4 R92, [R209+0x13000] ;  /* 0x01300000d15c783b */ /* 0x000f6a0000004200 */
[C---:B------:R-:W-:Y:S05]  /*27a00*/  HMMA.16816.F32 R60, R80.reuse, R96, R60 ;  /* 0x00000060503c723c */ /* 0x040fea000000183c */
[-CC-:B---3--:R-:W-:Y:S01]  /*27a10*/  FFMA.FTZ R72, R188, R68.reuse, -R140.reuse ;  /* 0x00000044bc487223 */ /* 0x188fe2000001088c */
[----:B------:R-:W-:Y:S01]  /*27a20*/  HMMA.16816.F32 R64, R80, R98, R64 ;  /* 0x000000625040723c */ /* 0x000fe20000001840 */
[----:B------:R-:W3:Y:S02]  /*27a30*/  LDSM.16.MT88.4 R80, [R210+0x13000] ;  /* 0x01300000d250783b */ /* 0x000ee40000004200 */
[----:B------:R2:W-:Y:S02]  /*27a40*/  MUFU.EX2 R130, R72 ;  /* 0x0000004800827308 */ /* 0x0005e40000000800 */
[----:B----4-:R-:W-:Y:S01]  /*27a50*/  F2FP.F16.F32.PACK_AB R79, R149, R131 ;  /* 0x00000083954f723e */ /* 0x010fe200000000ff */
[-CC-:B--2---:R-:W-:Y:S07]  /*27a60*/  FFMA.FTZ R72, R192, R68.reuse, -R140.reuse ;  /* 0x00000044c0487223 */ /* 0x184fee000001088c */
[----:B------:R2:W4:Y:S02]  /*27a70*/  MUFU.EX2 R129, R72 ;  /* 0x0000004800817308 */ /* 0x0005240000000800 */
[--C-:B--2---:R-:W-:Y:S01]  /*27a80*/  FFMA.FTZ R72, R189, R68, -R140.reuse ;  /* 0x00000044bd487223 */ /* 0x104fe2000001088c */
[----:B----4-:R-:W-:Y:S07]  /*27a90*/  F2FP.F16.F32.PACK_AB R76, R129, R130 ;  /* 0x00000082814c723e */ /* 0x010fee00000000ff */
[----:B------:R2:W-:Y:S02]  /*27aa0*/  MUFU.EX2 R128, R72 ;  /* 0x0000004800807308 */ /* 0x0005e40000000800 */
[-C--:B--2---:R-:W-:Y:S08]  /*27ab0*/  FFMA.FTZ R72, R193, R68.reuse, -R140 ;  /* 0x00000044c1487223 */ /* 0x084ff0000001088c */
[----:B------:R2:W4:Y:S02]  /*27ac0*/  MUFU.EX2 R148, R72 ;  /* 0x0000004800947308 */ /* 0x0005240000000800 */
[--C-:B--2---:R-:W-:Y:S01]  /*27ad0*/  FFMA.FTZ R72, R196, R68, -R2.reuse ;  /* 0x00000044c4487223 */ /* 0x104fe20000010802 */
[----:B----4-:R-:W-:Y:S07]  /*27ae0*/  F2FP.F16.F32.PACK_AB R78, R148, R128 ;  /* 0x00000080944e723e */ /* 0x010fee00000000ff */
[----:B------:R2:W-:Y:S01]  /*27af0*/  MUFU.EX2 R147, R72 ;  /* 0x0000004800937308 */ /* 0x0005e20000000800 */
[C---:B------:R-:W-:Y:S06]  /*27b00*/  HMMA.16816.F32 R4, R76.reuse, R88, R4 ;  /* 0x000000584c04723c */ /* 0x040fec0000001804 */
[C---:B------:R-:W-:Y:S01]  /*27b10*/  HMMA.16816.F32 R8, R76.reuse, R90, R8 ;  /* 0x0000005a4c08723c */ /* 0x040fe20000001808 */
[----:B------:R-:W4:Y:S05]  /*27b20*/  LDSM.16.MT88.4 R88, [R212+0x13000] ;  /* 0x01300000d458783b */ /* 0x000f2a0000004200 */
[C---:B------:R-:W-:Y:S05]  /*27b30*/  HMMA.16816.F32 R12, R76.reuse, R100, R12 ;  /* 0x000000644c0c723c */ /* 0x040fea000000180c */
[-CC-:B--2---:R-:W-:Y:S01]  /*27b40*/  FFMA.FTZ R72, R195, R68.reuse, -R2.reuse ;  /* 0x00000044c3487223 */ /* 0x184fe20000010802 */
[C---:B------:R-:W-:Y:S01]  /*27b50*/  HMMA.16816.F32 R16, R76.reuse, R102, R16 ;  /* 0x000000664c10723c */ /* 0x040fe20000001810 */
[----:B------:R-:W-:Y:S02]  /*27b60*/  LDSM.16.MT88.4 R100, [R212+0xf800] ;  /* 0x00f80000d464783b */ /* 0x000fe40000004200 */
[----:B------:R2:W5:Y:S02]  /*27b70*/  MUFU.EX2 R146, R72 ;  /* 0x0000004800927308 */ /* 0x0005640000000800 */
[-C--:B------:R-:W-:Y:S01]  /*27b80*/  FFMA.FTZ R2, R75, R68.reuse, -R2 ;  /* 0x000000444b027223 */ /* 0x080fe20000010802 */
[C---:B------:R-:W-:Y:S07]  /*27b90*/  HMMA.16816.F32 R20, R76.reuse, R104, R20 ;  /* 0x000000684c14723c */ /* 0x040fee0000001814 */
[----:B------:R3:W4:Y:S01]  /*27ba0*/  MUFU.EX2 R144, R2 ;  /* 0x0000000200907308 */ /* 0x0007220000000800 */
[C---:B------:R-:W-:Y:S06]  /*27bb0*/  HMMA.16816.F32 R24, R76.reuse, R106, R24 ;  /* 0x0000006a4c18723c */ /* 0x040fec0000001818 */
[C---:B-1----:R-:W-:Y:S01]  /*27bc0*/  HMMA.16816.F32 R28, R76.reuse, R84, R28 ;  /* 0x000000544c1c723c */ /* 0x042fe2000000181c */
[----:B--2---:R-:W1:Y:S04]  /*27bd0*/  LDSM.16.MT88.4 R72, [R211+0x13000] ;  /* 0x01300000d348783b */ /* 0x004e680000004200 */
[----:B-----5:R-:W-:Y:S01]  /*27be0*/  F2FP.F16.F32.PACK_AB R137, R146, R147 ;  /* 0x000000939289723e */ /* 0x020fe200000000ff */
[C---:B------:R-:W-:Y:S03]  /*27bf0*/  HMMA.16816.F32 R32, R76.reuse, R86, R32 ;  /* 0x000000564c20723c */ /* 0x040fe60000001820 */
[----:B------:R-:W2:Y:S02]  /*27c00*/  LDSM.16.MT88.4 R84, [R209+0xf800] ;  /* 0x00f80000d154783b */ /* 0x000ea40000004200 */
[-CC-:B---3--:R-:W-:Y:S01]  /*27c10*/  FFMA.FTZ R2, R239, R68.reuse, -R140.reuse ;  /* 0x00000044ef027223 */ /* 0x188fe2000001088c */
[C---:B------:R-:W-:Y:S03]  /*27c20*/  HMMA.16816.F32 R36, R76.reuse, R92, R36 ;  /* 0x0000005c4c24723c */ /* 0x040fe60000001824 */
[----:B------:R3:W-:Y:S02]  /*27c30*/  MUFU.EX2 R143, R2 ;  /* 0x00000002008f7308 */ /* 0x0007e40000000800 */
[----:B----4-:R-:W-:Y:S01]  /*27c40*/  F2FP.F16.F32.PACK_AB R139, R144, R145 ;  /* 0x00000091908b723e */ /* 0x010fe200000000ff */
[C---:B------:R-:W-:Y:S01]  /*27c50*/  HMMA.16816.F32 R40, R76.reuse, R94, R40 ;  /* 0x0000005e4c28723c */ /* 0x040fe20000001828 */
[----:B------:R-:W4:Y:S05]  /*27c60*/  LDSM.16.MT88.4 R92, [R210+0xf800] ;  /* 0x00f80000d25c783b */ /* 0x000f2a0000004200 */
[C---:B------:R-:W-:Y:S06]  /*27c70*/  HMMA.16816.F32 R44, R76.reuse, R80, R44 ;  /* 0x000000504c2c723c */ /* 0x040fec000000182c */
[C---:B------:R-:W-:Y:S05]  /*27c80*/  HMMA.16816.F32 R48, R76.reuse, R82, R48 ;  /* 0x000000524c30723c */ /* 0x040fea0000001830 */
[-CC-:B---3--:R-:W-:Y:S01]  /*27c90*/  FFMA.FTZ R2, R207, R68.reuse, -R140.reuse ;  /* 0x00000044cf027223 */ /* 0x188fe2000001088c */
[C---:B------:R-:W-:Y:S03]  /*27ca0*/  HMMA.16816.F32 R52, R76.reuse, R88, R52 ;  /* 0x000000584c34723c */ /* 0x040fe60000001834 */
[----:B------:R3:W5:Y:S03]  /*27cb0*/  MUFU.EX2 R142, R2 ;  /* 0x00000002008e7308 */ /* 0x0007660000000800 */
[C---:B------:R-:W-:Y:S06]  /*27cc0*/  HMMA.16816.F32 R56, R76.reuse, R90, R56 ;  /* 0x0000005a4c38723c */ /* 0x040fec0000001838 */
[C---:B-1----:R-:W-:Y:S06]  /*27cd0*/  HMMA.16816.F32 R60, R76.reuse, R72, R60 ;  /* 0x000000484c3c723c */ /* 0x042fec000000183c */
[----:B------:R-:W-:Y:S01]  /*27ce0*/  HMMA.16816.F32 R64, R76, R74, R64 ;  /* 0x0000004a4c40723c */ /* 0x000fe20000001840 */
[----:B------:R-:W1:Y:S04]  /*27cf0*/  LDSM.16.MT88.4 R72, [R211+0xf800] ;  /* 0x00f80000d348783b */ /* 0x000e680000004200 */
[-CC-:B---3--:R-:W-:Y:S01]  /*27d00*/  FFMA.FTZ R2, R236, R68.reuse, -R140.reuse ;  /* 0x00000044ec027223 */ /* 0x188fe2000001088c */
[----:B------:R-:W-:Y:S01]  /*27d10*/  FFMA.FTZ R140, R237, R68, -R140 ;  /* 0x00000044ed8c7223 */ /* 0x000fe2000001088c */
[----:B-----5:R-:W-:Y:S02]  /*27d20*/  F2FP.F16.F32.PACK_AB R136, R142, R143 ;  /* 0x0000008f8e88723e */ /* 0x020fe400000000ff */
[----:B------:R3:W-:Y:S10]  /*27d30*/  MUFU.EX2 R141, R2 ;  /* 0x00000002008d7308 */ /* 0x0007f40000000800 */
[----:B------:R-:W5:Y:S01]  /*27d40*/  MUFU.EX2 R140, R140 ;  /* 0x0000008c008c7308 */ /* 0x000f620000000800 */
[----:B---3--:R-:W-:Y:S01]  /*27d50*/  FFMA.FTZ R2, R0, R251, R197 ;  /* 0x000000fb00027223 */ /* 0x008fe200000100c5 */
[----:B------:R-:W-:Y:S03]  /*27d60*/  FADD.FTZ R0, R202, R3 ;  /* 0x00000003ca007221 */ /* 0x000fe60000010000 */
[----:B------:R-:W-:Y:S01]  /*27d70*/  FADD.FTZ R2, R198, R2 ;  /* 0x00000002c6027221 */ /* 0x000fe20000010000 */
[----:B------:R-:W-:Y:S03]  /*27d80*/  FADD.FTZ R3, R201, R0 ;  /* 0x00000000c9037221 */ /* 0x000fe60000010000 */
[----:B------:R-:W-:Y:S01]  /*27d90*/  FADD.FTZ R0, R200, R2 ;  /* 0x00000002c8007221 */ /* 0x000fe20000010000 */
[----:B------:R-:W-:Y:S01]  /*27da0*/  FADD.FTZ R2, R206, R3 ;  /* 0x00000003ce027221 */ /* 0x000fe20000010000 */
[----:B-----5:R-:W-:Y:S02]  /*27db0*/  F2FP.F16.F32.PACK_AB R138, R140, R141 ;  /* 0x0000008d8c8a723e */ /* 0x020fe400000000ff */
[----:B------:R-:W-:Y:S01]  /*27dc0*/  FADD.FTZ R0, R204, R0 ;  /* 0x00000000cc007221 */ /* 0x000fe20000010000 */
[----:B------:R-:W-:Y:S03]  /*27dd0*/  FADD.FTZ R2, R191, R2 ;  /* 0x00000002bf027221 */ /* 0x000fe60000010000 */
[----:B------:R-:W-:Y:S01]  /*27de0*/  FADD.FTZ R0, R186, R0 ;  /* 0x00000000ba007221 */ /* 0x000fe20000010000 */
[C---:B--2---:R-:W-:Y:S01]  /*27df0*/  HMMA.16816.F32 R80, R136.reuse, R84, R4 ;  /* 0x000000548850723c */ /* 0x044fe20000001804 */
[----:B------:R-:W-:Y:S04]  /*27e00*/  LDSM.16.MT88.4 R4, [R211+0x13800] ;  /* 0x01380000d304783b */ /* 0x000fe80000004200 */
        /* <DEDUP_REMOVED lines=15> */
[----:B------:R-:W-:Y:S01]  /*27f00*/  FADD.FTZ R0, R175, R2 ;  /* 0x00000002af007221 */ /* 0x000fe20000010000 */
[----:B------:R-:W-:Y:S04]  /*27f10*/  MOV R72, R70 ;  /* 0x0000004600487202 */ /* 0x000fe80000000f00 */
[----:B------:R-:W-:Y:S01]  /*27f20*/  FADD.FTZ R2, R125, R3 ;  /* 0x000000037d027221 */ /* 0x000fe20000010000 */
[----:B------:R-:W-:Y:S01]  /*27f30*/  FADD.FTZ R3, R127, R0 ;  /* 0x000000007f037221 */ /* 0x000fe20000010000 */
[----:B------:R-:W-:Y:S02]  /*27f40*/  MOV R73, R71 ;  /* 0x0000004700497202 */ /* 0x000fe40000000f00 */
[----:B------:R-:W-:Y:S01]  /*27f50*/  FADD.FTZ R0, R124, R2 ;  /* 0x000000027c007221 */ /* 0x000fe20000010000 */
[----:B------:R-:W-:Y:S01]  /*27f60*/  FADD.FTZ R2, R172, R3 ;  /* 0x00000003ac027221 */ /* 0x000fe20000010000 */
[----:B------:R-:W1:Y:S02]  /*27f70*/  LDSM.16.MT88.4 R124, [R210+0x13800] ;  /* 0x01380000d27c783b */ /* 0x000e640000004200 */
[----:B------:R-:W-:Y:S01]  /*27f80*/  FADD.FTZ R3, R169, R0 ;  /* 0x00000000a9037221 */ /* 0x000fe20000010000 */
[----:B------:R-:W-:Y:S03]  /*27f90*/  FADD.FTZ R0, R135, R2 ;  /* 0x0000000287007221 */ /* 0x000fe60000010000 */
[----:B------:R-:W-:Y:S01]  /*27fa0*/  FADD.FTZ R2, R133, R3 ;  /* 0x0000000385027221 */ /* 0x000fe20000010000 */
[----:B------:R-:W-:Y:S03]  /*27fb0*/  FADD.FTZ R3, R134, R0 ;  /* 0x0000000086037221 */ /* 0x000fe60000010000 */
[----:B------:R-:W-:Y:S01]  /*27fc0*/  FADD.FTZ R0, R132, R2 ;  /* 0x0000000284007221 */ /* 0x000fe20000010000 */
[----:B------:R-:W-:Y:S01]  /*27fd0*/  FADD.FTZ R2, R167, R3 ;  /* 0x00000003a7027221 */ /* 0x000fe20000010000 */
[----:B------:R-:W2:Y:S02]  /*27fe0*/  LDSM.16.MT88.4 R132, [R212+0x13800] ;  /* 0x01380000d484783b */ /* 0x000ea40000004200 */
        /* <DEDUP_REMOVED lines=8> */
[C---:B------:R-:W-:Y:S03]  /*28070*/  HMMA.16816.F32 R112, R136.reuse, R108, R36 ;  /* 0x0000006c8870723c */ /* 0x040fe60000001824 */
[----:B------:R-:W-:Y:S01]  /*28080*/  FADD.FTZ R3, R119, R3 ;  /* 0x0000000377037221 */ /* 0x000fe20000010000 */
[----:B------:R-:W-:Y:S02]  /*28090*/  FADD.FTZ R2, R156, R0 ;  /* 0x000000009c027221 */ /* 0x000fe40000010000 */
[C---:B------:R-:W-:Y:S05]  /*280a0*/  HMMA.16816.F32 R108, R136.reuse, R110, R40 ;  /* 0x0000006e886c723c */ /* 0x040fea0000001828 */
[----:B------:R-:W-:Y:S01]  /*280b0*/  FADD.FTZ R0, R118, R3 ;  /* 0x0000000376007221 */ /* 0x000fe20000010000 */
[----:B------:R-:W-:Y:S05]  /*280c0*/  FADD.FTZ R2, R117, R2 ;  /* 0x0000000275027221 */ /* 0x000fea0000010000 */
[----:B------:R-:W-:Y:S01]  /*280d0*/  FADD.FTZ R3, R116, R0 ;  /* 0x0000000074037221 */ /* 0x000fe20000010000 */
[----:B------:R-:W-:Y:S01]  /*280e0*/  FADD.FTZ R0, R153, R2 ;  /* 0x0000000299007221 */ /* 0x000fe20000010000 */
[C---:B-1----:R-:W-:Y:S03]  /*280f0*/  HMMA.16816.F32 R116, R136.reuse, R124, R44 ;  /* 0x0000007c8874723c */ /* 0x042fe6000000182c */
[----:B------:R-:W-:Y:S01]  /*28100*/  FADD.FTZ R3, R122, R3 ;  /* 0x000000037a037221 */ /* 0x000fe20000010000 */
[----:B------:R-:W-:Y:S02]  /*28110*/  FADD.FTZ R2, R152, R0 ;  /* 0x0000000098027221 */ /* 0x000fe40000010000 */
[C---:B------:R-:W-:Y:S05]  /*28120*/  HMMA.16816.F32 R124, R136.reuse, R126, R48 ;  /* 0x0000007e887c723c */ /* 0x040fea0000001830 */
[----:B------:R-:W-:Y:S01]  /*28130*/  FADD.FTZ R0, R121, R3 ;  /* 0x0000000379007221 */ /* 0x000fe20000010000 */
[----:B------:R-:W-:Y:S05]  /*28140*/  FADD.FTZ R2, R123, R2 ;  /* 0x000000027b027221 */ /* 0x000fea0000010000 */
[----:B------:R-:W-:Y:S01]  /*28150*/  FADD.FTZ R3, R120, R0 ;  /* 0x0000000078037221 */ /* 0x000fe20000010000 */
[----:B------:R-:W-:Y:S01]  /*28160*/  FADD.FTZ R0, R151, R2 ;  /* 0x0000000297007221 */ /* 0x000fe20000010000 */
[C---:B--2---:R-:W-:Y:S03]  /*28170*/  HMMA.16816.F32 R120, R136.reuse, R132, R52 ;  /* 0x000000848878723c */ /* 0x044fe60000001834 */
[----:B------:R-:W-:Y:S01]  /*28180*/  FADD.FTZ R3, R130, R3 ;  /* 0x0000000382037221 */ /* 0x000fe20000010000 */
[----:B------:R-:W-:Y:S02]  /*28190*/  FADD.FTZ R2, R150, R0 ;  /* 0x0000000096027221 */ /* 0x000fe40000010000 */
[C---:B------:R-:W-:Y:S05]  /*281a0*/  HMMA.16816.F32 R132, R136.reuse, R134, R56 ;  /* 0x000000868884723c */ /* 0x040fea0000001838 */
[----:B------:R-:W-:Y:S01]  /*281b0*/  FADD.FTZ R0, R129, R3 ;  /* 0x0000000381007221 */ /* 0x000fe20000010000 */
[----:B------:R-:W-:Y:S05]  /*281c0*/  FADD.FTZ R2, R131, R2 ;  /* 0x0000000283027221 */ /* 0x000fea0000010000 */
[----:B------:R-:W-:Y:S01]  /*281d0*/  FADD.FTZ R3, R128, R0 ;  /* 0x0000000080037221 */ /* 0x000fe20000010000 */
[----:B------:R-:W-:Y:S01]  /*281e0*/  FADD.FTZ R0, R149, R2 ;  /* 0x0000000295007221 */ /* 0x000fe20000010000 */
[C---:B------:R-:W-:Y:S03]  /*281f0*/  HMMA.16816.F32 R128, R136.reuse, R4, R60 ;  /* 0x000000048880723c */ /* 0x040fe6000000183c */
[----:B------:R-:W-:Y:S01]  /*28200*/  FADD.FTZ R2, R148, R3 ;  /* 0x0000000394027221 */ /* 0x000fe20000010000 */
[----:B------:R-:W-:Y:S02]  /*28210*/  FADD.FTZ R0, R147, R0 ;  /* 0x0000000093007221 */ /* 0x000fe40000010000 */
[----:B------:R-:W-:Y:S05]  /*28220*/  HMMA.16816.F32 R136, R136, R6, R64 ;  /* 0x000000068888723c */ /* 0x000fea0000001840 */
[----:B------:R-:W-:Y:S01]  /*28230*/  FADD.FTZ R2, R143, R2 ;  /* 0x000000028f027221 */ /* 0x000fe20000010000 */
[----:B------:R-:W-:Y:S05]  /*28240*/  FADD.FTZ R0, R146, R0 ;  /* 0x0000000092007221 */ /* 0x000fea0000010000 */
[----:B------:R-:W-:Y:S01]  /*28250*/  FADD.FTZ R2, R142, R2 ;  /* 0x000000028e027221 */ /* 0x000fe20000010000 */
[----:B------:R-:W-:Y:S03]  /*28260*/  FADD.FTZ R0, R145, R0 ;  /* 0x0000000091007221 */ /* 0x000fe60000010000 */
[----:B------:R-:W-:Y:S01]  /*28270*/  FADD.FTZ R2, R141, R2 ;  /* 0x000000028d027221 */ /* 0x000fe20000010000 */
[----:B------:R-:W-:Y:S03]  /*28280*/  FADD.FTZ R250, R144, R0 ;  /* 0x0000000090fa7221 */ /* 0x000fe60000010000 */
[----:B------:R-:W-:Y:S01]  /*28290*/  FADD.FTZ R251, R140, R2 ;  /* 0x000000028cfb7221 */ /* 0x000fe20000010000 */
[----:B------:R-:W-:Y:S06]  /*282a0*/  @P0 BRA `(.L_x_3527) ;  /* 0xffffffa0004c0947 */ /* 0x000fec000383ffff */
.L_x_3518:
        /* <DEDUP_REMOVED lines=14> */
.L_x_3544:
[----:B------:R-:W2:Y:S01]  /*28390*/  LDL R28, [R1] ;  /* 0x00000000011c7983 */ /* 0x000ea20000100800 */
[----:B------:R-:W-:Y:S01]  /*283a0*/  FSETP.NE.FTZ.AND P4, PT, R24, RZ, PT ;  /* 0x000000ff1800720b */ /* 0x000fe20003f95000 */
[----:B----4-:R-:W-:Y:S01]  /*283b0*/  FADD.FTZ R23, R2, R3 ;  /* 0x0000000302177221 */ /* 0x010fe20000010000 */
[----:B------:R-:W-:Y:S01]  /*283c0*/  MOV R0, 0x3f800000 ;  /* 0x3f80000000007802 */ /* 0x000fe20000000f00 */
[----:B------:R-:W4:Y:S01]  /*283d0*/  S2R R55, SR_TID.X ;  /* 0x0000000000377919 */ /* 0x000f220000002100 */
[----:B---3--:R-:W-:Y:S01]  /*283e0*/  MOV R2, 0x3f800000 ;  /* 0x3f80000000027802 */ /* 0x008fe20000000f00 */
[----:B------:R-:W3:Y:S01]  /*283f0*/  S2UR UR4, SR_CgaCtaId ;  /* 0x00000000000479c3 */ /* 0x000ee20000008800 */
[----:B------:R-:W-:Y:S01]  /*28400*/  FSETP.NE.FTZ.AND P3, PT, R23, RZ, PT ;  /* 0x000000ff1700720b */ /* 0x000fe20003f75000 */
[----:B------:R-:W-:Y:S01]  /*28410*/  UMOV UR5, 0x400 ;  /* 0x0000040000057882 */ /* 0x000fe20000000000 */
[----:B------:R-:W-:Y:S02]  /*28420*/  R2UR UR10, R52 ;  /* 0x00000000340a72ca */ /* 0x000fe400000e0000 */
[----:B------:R-:W-:-:S03]  /*28430*/  R2UR UR11, R53 ;  /* 0x00000000350b72ca */ /* 0x000fc600000e0000 */
[----:B------:R-:W1:Y:S08]  /*28440*/  @P4 MUFU.RCP R0, R24 ;  /* 0x0000001800004308 */ /* 0x000e700000001000 */
[----:B------:R-:W4:Y:S01]  /*28450*/  @P3 MUFU.RCP R2, R23 ;  /* 0x0000001700023308 */ /* 0x000f220000001000 */
[----:B---3--:R-:W-:Y:S01]  /*28460*/  ULEA UR4, UR4, UR5, 0x18 ;  /* 0x0000000504047291 */ /* 0x008fe2000f8ec03f */
[C---:B-1----:R-:W-:Y:S01]  /*28470*/  FMUL.FTZ R80, R0.reuse, R80 ;  /* 0x0000005000507220 */ /* 0x042fe20000410000 */
[C---:B------:R-:W-:Y:S01]  /*28480*/  FMUL.FTZ R7, R0.reuse, R81 ;  /* 0x0000005100077220 */ /* 0x040fe20000410000 */
[C---:B------:R-:W-:Y:S01]  /*28490*/  FMUL.FTZ R76, R0.reuse, R76 ;  /* 0x0000004c004c7220 */ /* 0x040fe20000410000 */
[C---:B------:R-:W-:Y:S01]  /*284a0*/  FMUL.FTZ R77, R0.reuse, R77 ;  /* 0x0000004d004d7220 */ /* 0x040fe20000410000 */
[C---:B------:R-:W-:Y:S01]  /*284b0*/  FMUL.FTZ R88, R0.reuse, R88 ;  /* 0x0000005800587220 */ /* 0x040fe20000410000 */
[----:B----4-:R-:W-:Y:S01]  /*284c0*/  SHF.R.S32.HI R56, RZ, 0x1f, R55 ;  /* 0x0000001fff387819 */ /* 0x010fe20000011437 */
        /* <DEDUP_REMOVED lines=27> */
[----:B------:R-:W-:Y:S01]  /*28680*/  LEA.HI R3, R56, R55, RZ, 0x2 ;  /* 0x0000003738037211 */ /* 0x000fe200078f10ff */
[C---:B------:R-:W-:Y:S01]  /*28690*/  FMUL.FTZ R83, R2.reuse, R83 ;  /* 0x0000005302537220 */ /* 0x040fe20000410000 */
[C---:B------:R-:W-:Y:S01]  /*286a0*/  FMUL.FTZ R5, R2.reuse, R82 ;  /* 0x0000005202057220 */ /* 0x040fe20000410000 */
[----:B------:R-:W-:Y:S01]  /*286b0*/  FMUL.FTZ R79, R2, R79 ;  /* 0x0000004f024f7220 */ /* 0x000fe20000410000 */
[----:B------:R-:W-:Y:S01]  /*286c0*/  F2FP.F16.F32.PACK_AB R136, R0, R136 ;  /* 0x000000880088723e */ /* 0x000fe200000000ff */
        /* <DEDUP_REMOVED lines=29> */
[----:B------:R-:W-:-:S02]  /*288a0*/  SHF.R.S32.HI R2, RZ, 0x2, R3 ;  /* 0x00000002ff027819 */ /* 0x000fc40000011403 */
[----:B------:R-:W-:Y:S02]  /*288b0*/  SHF.R.S32.HI R0, RZ, 0x1f, R3 ;  /* 0x0000001fff007819 */ /* 0x000fe40000011403 */
[----:B------:R-:W-:Y:S02]  /*288c0*/  LEA.HI R25, R56, R55, RZ, 0x5 ;  /* 0x0000003738197211 */ /* 0x000fe400078f28ff */
[----:B------:R-:W-:Y:S02]  /*288d0*/  LEA.HI R0, R0, R2, RZ, 0x3 ;  /* 0x0000000200007211 */ /* 0x000fe400078f18ff */
[----:B------:R-:W-:Y:S02]  /*288e0*/  SHF.R.S32.HI R22, RZ, 0x5, R25 ;  /* 0x00000005ff167819 */ /* 0x000fe40000011419 */
[----:B------:R-:W-:Y:S02]  /*288f0*/  LOP3.LUT R0, R0, 0xfffffff8, RZ, 0xc0, !PT ;  /* 0xfffffff800007812 */ /* 0x000fe400078ec0ff */
[----:B------:R-:W-:-:S02]  /*28900*/  F2FP.F16.F32.PACK_AB R5, R83, R5 ;  /* 0x000000055305723e */ /* 0x000fc400000000ff */
[----:B------:R-:W-:Y:S02]  /*28910*/  IADD3 R2, R2, -R0, RZ ;  /* 0x8000000002027210 */ /* 0x000fe40007ffe0ff */
[----:B------:R-:W-:Y:S02]  /*28920*/  LOP3.LUT R0, R3, 0x3ffffffc, RZ, 0xc0, !PT ;  /* 0x3ffffffc03007812 */ /* 0x000fe400078ec0ff */
[C---:B------:R-:W-:Y:S02]  /*28930*/  SHF.L.U32 R3, R2.reuse, 0x6, RZ ;  /* 0x0000000602037819 */ /* 0x040fe400000006ff */
[----:B------:R-:W-:Y:S01]  /*28940*/  LOP3.LUT R4, R2, 0x1, RZ, 0xc0, !PT ;  /* 0x0000000102047812 */ /* 0x000fe200078ec0ff */
[----:B------:R-:W-:Y:S01]  /*28950*/  IMAD.IADD R0, R55, 0x1, -R0 ;  /* 0x0000000137007824 */ /* 0x000fe200078e0a00 */
[----:B------:R-:W-:Y:S02]  /*28960*/  LOP3.LUT R3, R3, 0x1c0, RZ, 0xc0, !PT ;  /* 0x000001c003037812 */ /* 0x000fe400078ec0ff */
[----:B------:R-:W-:-:S02]  /*28970*/  ISETP.NE.U32.AND P0, PT, R4, 0x1, PT ;  /* 0x000000010400780c */ /* 0x000fc40003f05070 */
[----:B------:R-:W-:Y:S02]  /*28980*/  LEA R0, R22, R0, 0x9 ;  /* 0x0000000016007211 */ /* 0x000fe400078e48ff */
[----:B------:R-:W-:Y:S02]  /*28990*/  LEA.HI R3, R3, R3, RZ, 0x1d ;  /* 0x0000000303037211 */ /* 0x000fe400078fe8ff */
[----:B------:R-:W-:Y:S02]  /*289a0*/  R2P PR, R2, 0x6 ;  /* 0x0000000602007804 */ /* 0x000fe40000000000 */
[----:B------:R-:W-:Y:S02]  /*289b0*/  LEA R0, R0, R3, 0x1 ;  /* 0x0000000300007211 */ /* 0x000fe400078e08ff */
[----:B------:R-:W-:Y:S02]  /*289c0*/  MOV R3, 0x20 ;  /* 0x0000002000037802 */ /* 0x000fe40000000f00 */
[----:B------:R-:W-:-:S02]  /*289d0*/  LEA R0, R0, UR4, 0x1 ;  /* 0x0000000400007c11 */ /* 0x000fc4000f8e08ff */
[----:B------:R-:W-:Y:S02]  /*289e0*/  MOV R4, 0x40 ;  /* 0x0000004000047802 */ /* 0x000fe40000000f00 */
[----:B------:R-:W-:Y:S01]  /*289f0*/  SEL R3, R3, 0xffffffe0, !P1 ;  /* 0xffffffe003037807 */ /* 0x000fe20004800000 */
[C---:B------:R-:W-:Y:S01]  /*28a00*/  VIADD R2, R0.reuse, 0xfffffff0 ;  /* 0xfffffff000027836 */ /* 0x040fe20000000000 */
[----:B------:R-:W-:Y:S01]  /*28a10*/  @P0 IADD3 R2, R0, 0x10, RZ ;  /* 0x0000001000020810 */ /* 0x000fe20007ffe0ff */
[----:B------:R1:W-:Y:S01]  /*28a20*/  STS [R0+0x400], R5 ;  /* 0x0004000500007388 */ /* 0x0003e20000000800 */
[----:B------:R-:W-:Y:S02]  /*28a30*/  F2FP.F16.F32.PACK_AB R7, R7, R80 ;  /* 0x000000500707723e */ /* 0x000fe400000000ff */
[----:B------:R-:W-:Y:S02]  /*28a40*/  F2FP.F16.F32.PACK_AB R77, R77, R76 ;  /* 0x0000004c4d4d723e */ /* 0x000fe400000000ff */
[----:B------:R-:W-:Y:S01]  /*28a50*/  F2FP.F16.F32.PACK_AB R6, R79, R6 ;  /* 0x000000064f06723e */ /* 0x000fe200000000ff */
[----:B------:R3:W-:Y:S01]  /*28a60*/  STS [R0], R7 ;  /* 0x0000000700007388 */ /* 0x0007e20000000800 */
[----:B------:R-:W-:-:S02]  /*28a70*/  F2FP.F16.F32.PACK_AB R88, R89, R88 ;  /* 0x000000585958723e */ /* 0x000fc400000000ff */
[----:B------:R-:W-:Y:S01]  /*28a80*/  F2FP.F16.F32.PACK_AB R17, R91, R17 ;  /* 0x000000115b11723e */ /* 0x000fe200000000ff */
[----:B------:R-:W-:Y:S01]  /*28a90*/  STS [R2], R77 ;  /* 0x0000004d02007388 */ /* 0x000fe20000000800 */
[----:B------:R-:W-:Y:S02]  /*28aa0*/  F2FP.F16.F32.PACK_AB R8, R87, R8 ;  /* 0x000000085708723e */ /* 0x000fe400000000ff */
[----:B------:R-:W-:Y:S01]  /*28ab0*/  F2FP.F16.F32.PACK_AB R84, R85, R84 ;  /* 0x000000545554723e */ /* 0x000fe200000000ff */
[----:B------:R4:W-:Y:S01]  /*28ac0*/  STS [R2+0x400], R6 ;  /* 0x0004000602007388 */ /* 0x0009e20000000800 */
[----:B------:R-:W-:Y:S02]  /*28ad0*/  F2FP.F16.F32.PACK_AB R96, R97, R96 ;  /* 0x000000606160723e */ /* 0x000fe400000000ff */
[----:B------:R-:W-:Y:S02]  /*28ae0*/  F2FP.F16.F32.PACK_AB R18, R99, R18 ;  /* 0x000000126312723e */ /* 0x000fe400000000ff */
[----:B------:R-:W-:-:S02]  /*28af0*/  F2FP.F16.F32.PACK_AB R92, R93, R92 ;  /* 0x0000005c5d5c723e */ /* 0x000fc400000000ff */
[----:B------:R-:W-:Y:S02]  /*28b00*/  F2FP.F16.F32.PACK_AB R21, R95, R21 ;  /* 0x000000155f15723e */ /* 0x000fe400000000ff */
[----:B------:R-:W-:Y:S02]  /*28b10*/  F2FP.F16.F32.PACK_AB R104, R105, R104 ;  /* 0x000000686968723e */ /* 0x000fe400000000ff */
[----:B-1----:R-:W-:Y:S02]  /*28b20*/  SEL R5, R4, 0xffffffc0, !P2 ;  /* 0xffffffc004057807 */ /* 0x002fe40005000000 */
[C---:B------:R-:W-:Y:S02]  /*28b30*/  IADD3 R4, R0.reuse, R3, RZ ;  /* 0x0000000300047210 */ /* 0x040fe40007ffe0ff */
[----:B------:R-:W-:Y:S01]  /*28b40*/  IADD3 R3, R3, R2, RZ ;  /* 0x0000000203037210 */ /* 0x000fe20007ffe0ff */
[----:B---3--:R-:W-:Y:S02]  /*28b50*/  IMAD.IADD R7, R0, 0x1, R5 ;  /* 0x0000000100077824 */ /* 0x008fe400078e0205 */
[----:B------:R-:W-:Y:S01]  /*28b60*/  STS [R4], R88 ;  /* 0x0000005804007388 */ /* 0x000fe20000000800 */
[----:B------:R-:W-:-:S02]  /*28b70*/  F2FP.F16.F32.PACK_AB R20, R107, R20 ;  /* 0x000000146b14723e */ /* 0x000fc400000000ff */
[----:B------:R-:W-:Y:S01]  /*28b80*/  F2FP.F16.F32.PACK_AB R100, R101, R100 ;  /* 0x000000646564723e */ /* 0x000fe200000000ff */
[----:B------:R-:W-:Y:S01]  /*28b90*/  STS [R4+0x400], R17 ;  /* 0x0004001104007388 */ /* 0x000fe20000000800 */
[----:B------:R-:W-:Y:S02]  /*28ba0*/  F2FP.F16.F32.PACK_AB R19, R103, R19 ;  /* 0x000000136713723e */ /* 0x000fe400000000ff */
[----:B----4-:R-:W-:Y:S01]  /*28bb0*/  IADD3 R6, R4, R5, RZ ;  /* 0x0000000504067210 */ /* 0x010fe20007ffe0ff */
[----:B------:R1:W-:Y:S01]  /*28bc0*/  STS [R3+0x400], R8 ;  /* 0x0004000803007388 */ /* 0x0003e20000000800 */
[----:B------:R-:W-:Y:S02]  /*28bd0*/  F2FP.F16.F32.PACK_AB R112, R113, R112 ;  /* 0x000000707170723e */ /* 0x000fe400000000ff */
[----:B------:R-:W-:Y:S01]  /*28be0*/  F2FP.F16.F32.PACK_AB R16, R115, R16 ;  /* 0x000000107310723e */ /* 0x000fe200000000ff */
[----:B------:R-:W-:Y:S01]  /*28bf0*/  STS [R3], R84 ;  /* 0x0000005403007388 */ /* 0x000fe20000000800 */
[----:B------:R-:W-:-:S02]  /*28c00*/  R2UR UR4, R52 ;  /* 0x00000000340472ca */ /* 0x000fc400000e0000 */
[----:B------:R-:W-:Y:S01]  /*28c10*/  R2UR UR5, R53 ;  /* 0x00000000350572ca */ /* 0x000fe200000e0000 */
[----:B------:R-:W-:Y:S01]  /*28c20*/  STS [R7], R96 ;  /* 0x0000006007007388 */ /* 0x000fe20000000800 */
[----:B------:R-:W-:Y:S02]  /*28c30*/  F2FP.F16.F32.PACK_AB R108, R109, R108 ;  /* 0x0000006c6d6c723e */ /* 0x000fe400000000ff */
[----:B------:R-:W-:Y:S01]  /*28c40*/  F2FP.F16.F32.PACK_AB R15, R111, R15 ;  /* 0x0000000f6f0f723e */ /* 0x000fe200000000ff */
[----:B------:R-:W-:Y:S01]  /*28c50*/  STS [R7+0x400], R18 ;  /* 0x0004001207007388 */ /* 0x000fe20000000800 */
[----:B------:R-:W-:Y:S02]  /*28c60*/  F2FP.F16.F32.PACK_AB R116, R117, R116 ;  /* 0x000000747574723e */ /* 0x000fe400000000ff */
[----:B------:R-:W-:Y:S02]  /*28c70*/  F2FP.F16.F32.PACK_AB R14, R119, R14 ;  /* 0x0000000e770e723e */ /* 0x000fe400000000ff */
[----:B------:R-:W-:-:S02]  /*28c80*/  F2FP.F16.F32.PACK_AB R124, R125, R124 ;  /* 0x0000007c7d7c723e */ /* 0x000fc400000000ff */
[----:B------:R-:W-:Y:S02]  /*28c90*/  F2FP.F16.F32.PACK_AB R13, R127, R13 ;  /* 0x0000000d7f0d723e */ /* 0x000fe400000000ff */
[----:B------:R-:W-:Y:S02]  /*28ca0*/  F2FP.F16.F32.PACK_AB R120, R121, R120 ;  /* 0x000000787978723e */ /* 0x000fe400000000ff */
[----:B------:R-:W-:Y:S02]  /*28cb0*/  F2FP.F16.F32.PACK_AB R12, R123, R12 ;  /* 0x0000000c7b0c723e */ /* 0x000fe400000000ff */
[----:B-1----:R-:W-:Y:S02]  /*28cc0*/  IADD3 R8, R5, R2, RZ ;  /* 0x0000000205087210 */ /* 0x002fe40007ffe0ff */
[----:B------:R-:W-:Y:S02]  /*28cd0*/  IADD3 R5, R3, R5, RZ ;  /* 0x0000000503057210 */ /* 0x000fe40007ffe0ff */
[----:B------:R-:W-:Y:S01]  /*28ce0*/  F2FP.F16.F32.PACK_AB R132, R133, R132 ;  /* 0x000000848584723e */ /* 0x000fe200000000ff */
[----:B------:R-:W-:Y:S01]  /*28cf0*/  STS [R8], R92 ;  /* 0x0000005c08007388 */ /* 0x000fe20000000800 */
[----:B------:R-:W-:-:S02]  /*28d00*/  F2FP.F16.F32.PACK_AB R11, R135, R11 ;  /* 0x0000000b870b723e */ /* 0x000fc400000000ff */
[----:B------:R-:W-:Y:S01]  /*28d10*/  F2FP.F16.F32.PACK_AB R128, R129, R128 ;  /* 0x000000808180723e */ /* 0x000fe200000000ff */
[----:B------:R-:W-:Y:S01]  /*28d20*/  STS [R8+0x400], R21 ;  /* 0x0004001508007388 */ /* 0x000fe20000000800 */
[----:B------:R-:W-:Y:S02]  /*28d30*/  F2FP.F16.F32.PACK_AB R10, R131, R10 ;  /* 0x0000000a830a723e */ /* 0x000fe400000000ff */
[----:B------:R-:W-:Y:S01]  /*28d40*/  F2FP.F16.F32.PACK_AB R9, R139, R9 ;  /* 0x000000098b09723e */ /* 0x000fe200000000ff */
[----:B------:R-:W-:Y:S04]  /*28d50*/  STS [R6], R104 ;  /* 0x0000006806007388 */ /* 0x000fe80000000800 */
[----:B------:R-:W-:Y:S04]  /*28d60*/  STS [R6+0x400], R20 ;  /* 0x0004001406007388 */ /* 0x000fe80000000800 */
[----:B------:R-:W-:Y:S04]  /*28d70*/  STS [R5], R100 ;  /* 0x0000006405007388 */ /* 0x000fe80000000800 */
[----:B------:R-:W-:Y:S04]  /*28d80*/  STS [R5+0x400], R19 ;  /* 0x0004001305007388 */ /* 0x000fe80000000800 */
[----:B------:R-:W-:Y:S04]  /*28d90*/  STS [R0+0x2000], R112 ;  /* 0x0020007000007388 */ /* 0x000fe80000000800 */
[----:B------:R1:W-:Y:S04]  /*28da0*/  STS [R0+0x2400], R16 ;  /* 0x0024001000007388 */ /* 0x0003e80000000800 */
        /* <DEDUP_REMOVED lines=14> */
[----:B-1----:R-:W4:Y:S01]  /*28e90*/  LD.E.U8 R0, desc[UR4][R58.64+0x1c8] ;  /* 0x0001c8043a007980 */ /* 0x002f22000c101100 */
[----:B--2---:R-:W-:-:S03]  /*28ea0*/  ISETP.NE.AND P0, PT, R28, -0x1, PT ;  /* 0xffffffff1c00780c */ /* 0x004fc60003f05270 */
[----:B---3--:R-:W2:Y:S01]  /*28eb0*/  LD.E.64 R2, desc[UR10][R58.64+0x88] ;  /* 0x0000880a3a027980 */ /* 0x008ea2000c101b00 */
[----:B------:R-:W1:Y:S01]  /*28ec0*/  S2R R27, SR_CTAID.Y ;  /* 0x00000000001b7919 */ /* 0x000e620000002600 */
[----:B----4-:R-:W3:Y:S01]  /*28ed0*/  @P3 MUFU.LG2 R8, R23 ;  /* 0x0000001700083308 */ /* 0x010ee20000000c00 */
[----:B------:R-:W4:Y:S07]  /*28ee0*/  S2R R57, SR_CTAID.Z ;  /* 0x0000000000397919 */ /* 0x000f2e0000002700 */
[----:B------:R-:W-:-:S02]  /*28ef0*/  @!P0 R2UR UR8, R52 ;  /* 0x00000000340882ca */ /* 0x000fc400000e0000 */
[----:B------:R-:W-:Y:S01]  /*28f00*/  @!P0 R2UR UR9, R53 ;  /* 0x00000000350982ca */ /* 0x000fe200000e0000 */
[----:B------:R2:W5:-:S12]  /*28f10*/  LD.E.64 R12, desc[UR4][R58.64+0x90] ;  /* 0x000090043a0c7980 */ /* 0x000558000c101b00 */
[----:B------:R-:W4:Y:S01]  /*28f20*/  @!P0 LD.E.64 R4, desc[UR8][R58.64+0x80] ;  /* 0x000080083a048980 */ /* 0x000f22000c101b00 */
[----:B------:R-:W1:Y:S01]  /*28f30*/  @P4 MUFU.LG2 R9, R24 ;  /* 0x0000001800094308 */ /* 0x000e620000000c00 */
[----:B---3--:R-:W-:Y:S01]  /*28f40*/  @P3 FMUL.FTZ R8, R8, 0.69314718246459960938 ;  /* 0x3f31721808083820 */ /* 0x008fe20000410000 */
[----:B------:R-:W-:Y:S01]  /*28f50*/  BSSY B0, `(.L_x_3529) ;  /* 0x0000025000007945 */ /* 0x000fe20003800000 */
[----:B-1----:R-:W-:Y:S01]  /*28f60*/  @!P0 SHF.R.S32.HI R10, RZ, 0x1f, R27 ;  /* 0x0000001fff0a8819 */ /* 0x002fe2000001141b */
[----:B------:R-:W-:Y:S01]  /*28f70*/  IMAD.MOV.U32 R16, RZ, RZ, 0x7f800000 ;  /* 0x7f800000ff107424 */ /* 0x000fe200078e00ff */
[----:B------:R-:W-:Y:S01]  /*28f80*/  MOV R11, 0x7f800000 ;  /* 0x7f800000000b7802 */ /* 0x000fe20000000f00 */
[----:B-----5:R-:W-:Y:S01]  /*28f90*/  @P3 FFMA.FTZ R16, R26, R70, R8 ;  /* 0x000000461a103223 */ /* 0x020fe20000010008 */
[----:B------:R-:W-:-:S04]  /*28fa0*/  @P4 FMUL.FTZ R9, R9, 0.69314718246459960938 ;  /* 0x3f31721809094820 */ /* 0x000fc80000410000 */
[----:B------:R-:W-:Y:S01]  /*28fb0*/  @P4 FFMA.FTZ R11, R26, R71, R9 ;  /* 0x000000471a0b4223 */ /* 0x000fe20000010009 */
[----:B------:R-:W-:Y:S01]  /*28fc0*/  ISETP.NE.AND P1, PT, R0, RZ, PT ;  /* 0x000000ff0000720c */ /* 0x000fe20003f25270 */
[-C--:B--2---:R-:W-:Y:S02]  /*28fd0*/  @P0 IMAD R0, R3, R28.reuse, RZ ;  /* 0x0000001c03000224 */ /* 0x084fe400078e02ff */
[----:B------:R-:W-:-:S05]  /*28fe0*/  @P0 IMAD.WIDE.U32 R6, R2, R28, RZ ;  /* 0x0000001c02060225 */ /* 0x000fca00078e00ff */
[----:B------:R-:W-:Y:S02]  /*28ff0*/  @P0 IADD3 R18, R7, R0, RZ ;  /* 0x0000000007120210 */ /* 0x000fe40007ffe0ff */
[----:B------:R-:W-:Y:S01]  /*29000*/  @P0 MOV R17, R6 ;  /* 0x0000000600110202 */ /* 0x000fe20000000f00 */
[----:B----4-:R-:W-:-:S04]  /*29010*/  @!P0 IMAD R5, R5, R27, RZ ;  /* 0x0000001b05058224 */ /* 0x010fc800078e02ff */
[C---:B------:R-:W-:Y:S02]  /*29020*/  @!P0 IMAD R10, R4.reuse, R10, R5 ;  /* 0x0000000a040a8224 */ /* 0x040fe400078e0205 */
[----:B------:R-:W-:-:S05]  /*29030*/  @!P0 IMAD.WIDE.U32 R4, R4, R27, RZ ;  /* 0x0000001b04048225 */ /* 0x000fca00078e00ff */
        /* <DEDUP_REMOVED lines=10> */
[----:B---3--:R-:W-:-:S05]  /*290e0*/  @!P0 IMAD R28, R0, R27, RZ ;  /* 0x0000001b001c8224 */ /* 0x008fca00078e02ff */
[----:B------:R1:W-:Y:S01]  /*290f0*/  @!P0 STL [R1], R28 ;  /* 0x0000001c01008387 */ /* 0x0003e20000100800 */
[----:B--2---:R-:W-:Y:S01]  /*29100*/  IMAD R8, R4, R57, R28 ;  /* 0x0000003904087224 */ /* 0x004fe200078e021c */
[----:B------:R-:W-:Y:S05]  /*29110*/  BRA `(.L_x_3531) ;  /* 0x0000000000207947 */ /* 0x000fea0003800000 */
.L_x_3530:
        /* <DEDUP_REMOVED lines=8> */
.L_x_3531:
[----:B------:R-:W-:Y:S05]  /*291a0*/  BSYNC B0 ;  /* 0x0000000000007941 */ /* 0x000fea0003800000 */
.L_x_3529:
[----:B------:R2:W5:Y:S01]  /*291b0*/  LDL R60, [R1+0x8] ;  /* 0x00000800013c7983 */ /* 0x0005620000100800 */
[C---:B------:R-:W-:Y:S02]  /*291c0*/  R2UR UR8, R52.reuse ;  /* 0x00000000340872ca */ /* 0x040fe400000e0000 */
[C---:B------:R-:W-:Y:S01]  /*291d0*/  R2UR UR9, R53.reuse ;  /* 0x00000000350972ca */ /* 0x040fe200000e0000 */
[----:B------:R-:W3:Y:S01]  /*291e0*/  S2R R19, SR_TID.X ;  /* 0x0000000000137919 */ /* 0x000ee20000002100 */
[----:B------:R-:W-:Y:S02]  /*291f0*/  R2UR UR4, R52 ;  /* 0x00000000340472ca */ /* 0x000fe400000e0000 */
[----:B------:R-:W-:Y:S02]  /*29200*/  R2UR UR5, R53 ;  /* 0x00000000350572ca */ /* 0x000fe400000e0000 */
[----:B------:R-:W-:Y:S02]  /*29210*/  SHF.R.S32.HI R4, RZ, 0x1f, R22 ;  /* 0x0000001fff047819 */ /* 0x000fe40000011416 */
[----:B------:R-:W-:-:S02]  /*29220*/  LOP3.LUT R5, R25, 0xffffffe0, RZ, 0xc0, !PT ;  /* 0xffffffe019057812 */ /* 0x000fc400078ec0ff */
[----:B------:R-:W-:-:S03]  /*29230*/  LEA.HI R4, R4, R22, RZ, 0x2 ;  /* 0x0000001604047211 */ /* 0x000fc600078f10ff */
[----:B------:R2:W5:Y:S01]  /*29240*/  LD.E.64 R14, desc[UR8][R58.64+0x70] ;  /* 0x000070083a0e7980 */ /* 0x000562000c101b00 */
[----:B------:R-:W-:Y:S01]  /*29250*/  LOP3.LUT R4, R4, 0xffffffc, RZ, 0xc0, !PT ;  /* 0x0ffffffc04047812 */ /* 0x000fe200078ec0ff */
[----:B------:R-:W-:-:S04]  /*29260*/  IMAD.IADD R5, R55, 0x1, -R5 ;  /* 0x0000000137057824 */ /* 0x000fc800078e0a05 */
[----:B------:R-:W-:Y:S01]  /*29270*/  IMAD.IADD R4, R22, 0x1, -R4 ;  /* 0x0000000116047824 */ /* 0x000fe200078e0a04 */
[----:B------:R-:W4:Y:S01]  /*29280*/  S2R R9, SR_CTAID.X ;  /* 0x0000000000097919 */ /* 0x000f220000002500 */
[----:B------:R-:W-:Y:S02]  /*29290*/  LOP3.LUT P0, RZ, R5, 0x3, RZ, 0xc0, !PT ;  /* 0x0000000305ff7812 */ /* 0x000fe4000780c0ff */
[----:B---3--:R-:W-:-:S04]  /*292a0*/  SHF.R.S32.HI R54, RZ, 0x1f, R19 ;  /* 0x0000001fff367819 */ /* 0x008fc80000011413 */
[----:B------:R-:W-:-:S04]  /*292b0*/  LEA.HI R0, R54, R19, RZ, 0x5 ;  /* 0x0000001336007211 */ /* 0x000fc800078f28ff */
[----:B------:R-:W-:-:S05]  /*292c0*/  LOP3.LUT R0, R0, 0xffffffe0, RZ, 0xc0, !PT ;  /* 0xffffffe000007812 */ /* 0x000fca00078ec0ff */
[----:B------:R-:W-:-:S05]  /*292d0*/  IMAD.IADD R0, R19, 0x1, -R0 ;  /* 0x0000000113007824 */ /* 0x000fca00078e0a00 */
[----:B------:R-:W-:-:S04]  /*292e0*/  SHF.R.S32.HI R6, RZ, 0x1f, R0 ;  /* 0x0000001fff067819 */ /* 0x000fc80000011400 */
[----:B------:R-:W-:Y:S02]  /*292f0*/  LEA.HI R0, R6, R0, RZ, 0x2 ;  /* 0x0000000006007211 */ /* 0x000fe400078f10ff */
[----:B------:R2:W5:Y:S01]  /*29300*/  LD.E.64 R6, desc[UR4][R58.64+0xa0] ;  /* 0x0000a0043a067980 */ /* 0x000562000c101b00 */
[----:B------:R-:W-:Y:S05]  /*29310*/  WARPSYNC.ALL ;  /* 0x0000000000007948 */ /* 0x000fea0003800000 */
[----:B------:R-:W-:Y:S06]  /*29320*/  BAR.SYNC.DEFER_BLOCKING 0x0 ;  /* 0x0000000000007b1d */ /* 0x000fec0000010000 */
[----:B------:R2:W3:Y:S04]  /*29330*/  LDS.128 R24, [R235] ;  /* 0x00000000eb187984 */ /* 0x0004e80000000c00 */
[----:B------:R2:W2:Y:S04]  /*29340*/  LDS.128 R32, [R235+0x800] ;  /* 0x00080000eb207984 */ /* 0x0004a80000000c00 */
[----:B------:R2:W2:Y:S04]  /*29350*/  LDS.128 R40, [R235+0x1000] ;  /* 0x00100000eb287984 */ /* 0x0004a80000000c00 */
[----:B------:R2:W2:Y:S04]  /*29360*/  LDS.128 R48, [R235+0x1800] ;  /* 0x00180000eb307984 */ /* 0x0004a80000000c00 */
[----:B------:R2:W2:Y:S04]  /*29370*/  LDS.128 R20, [R235+0x2000] ;  /* 0x00200000eb147984 */ /* 0x0004a80000000c00 */
[----:B-1----:R1:W1:Y:S04]  /*29380*/  LDS.128 R28, [R235+0x2800] ;  /* 0x00280000eb1c7984 */ /* 0x0022680000000c00 */
[----:B------:R1:W1:Y:S04]  /*29390*/  LDS.128 R36, [R235+0x3000] ;  /* 0x00300000eb247984 */ /* 0x0002680000000c00 */
[----:B------:R1:W1:Y:S01]  /*293a0*/  LDS.128 R44, [R235+0x3800] ;  /* 0x00380000eb2c7984 */ /* 0x0002620000000c00 */
[----:B------:R-:W-:Y:S01]  /*293b0*/  SHF.R.S32.HI R0, RZ, 0x2, R0 ;  /* 0x00000002ff007819 */ /* 0x000fe20000011400 */
[----:B------:R-:W-:Y:S04]  /*293c0*/  BSSY B0, `(.L_x_3532) ;  /* 0x0000013000007945 */ /* 0x000fe80003800000 */
[----:B------:R-:W-:Y:S01]  /*293d0*/  IMAD R0, R4, 0x10, R0 ;  /* 0x0000001004007824 */ /* 0x000fe200078e0200 */
[----:B----4-:R-:W-:Y:S06]  /*293e0*/  @P0 BRA `(.L_x_3533) ;  /* 0x0000000000400947 */ /* 0x010fec0003800000 */
[----:B-----5:R-:W-:Y:S02]  /*293f0*/  IMAD R4, R9, -0x40, R60 ;  /* 0xffffffc009047824 */ /* 0x020fe400078e023c */
[----:B------:R-:W-:-:S03]  /*29400*/  VIADD R5, R0, 0x8 ;  /* 0x0000000800057836 */ /* 0x000fc60000000000 */
[-C--:B------:R-:W-:Y:S02]  /*29410*/  ISETP.GE.AND P2, PT, R0, R4.reuse, PT ;  /* 0x000000040000720c */ /* 0x080fe40003f46270 */
[----:B------:R-:W-:Y:S01]  /*29420*/  ISETP.GE.AND P1, PT, R5, R4, PT ;  /* 0x000000040500720c */ /* 0x000fe20003f26270 */
[----:B------:R-:W-:-:S05]  /*29430*/  IMAD R4, R9, 0x40, R8 ;  /* 0x0000004009047824 */ /* 0x000fca00078e0208 */
[----:B------:R-:W-:Y:S02]  /*29440*/  SHF.R.S32.HI R8, RZ, 0x1f, R4 ;  /* 0x0000001fff087819 */ /* 0x000fe40000011404 */
[----:B------:R-:W-:-:S03]  /*29450*/  IADD3 R5, P0, R0, R4, RZ ;  /* 0x0000000400057210 */ /* 0x000fc60007f1e0ff */
[C---:B------:R-:W-:Y:S02]  /*29460*/  @!P2 R2UR UR8, R52.reuse ;  /* 0x000000003408a2ca */ /* 0x040fe400000e0000 */
[C---:B------:R-:W-:Y:S02]  /*29470*/  @!P2 R2UR UR9, R53.reuse ;  /* 0x000000003509a2ca */ /* 0x040fe400000e0000 */
[----:B------:R-:W-:Y:S02]  /*29480*/  @!P1 R2UR UR4, R52 ;  /* 0x00000000340492ca */ /* 0x000fe400000e0000 */
[----:B------:R-:W-:Y:S02]  /*29490*/  @!P1 R2UR UR5, R53 ;  /* 0x00000000350592ca */ /* 0x000fe400000e0000 */
[----:B------:R-:W-:Y:S02]  /*294a0*/  LEA.HI.X.SX32 R0, R0, R8, 0x1, P0 ;  /* 0x0000000800007211 */ /* 0x000fe400000f0eff */
[----:B------:R-:W-:-:S04]  /*294b0*/  LEA R4, P0, R5, R6, 0x2 ;  /* 0x0000000605047211 */ /* 0x000fc800078010ff */
[----:B------:R-:W-:-:S05]  /*294c0*/  LEA.HI.X R5, R5, R7, R0, 0x2, P0 ;  /* 0x0000000705057211 */ /* 0x000fca00000f1400 */
[----:B------:R4:W-:Y:S04]  /*294d0*/  @!P2 ST.E desc[UR8][R4.64], R11 ;  /* 0x0000000b0400a985 */ /* 0x0009e8000c101908 */
[----:B------:R4:W-:Y:S02]  /*294e0*/  @!P1 ST.E desc[UR4][R4.64+0x20], R16 ;  /* 0x0000201004009985 */ /* 0x0009e4000c101904 */
.L_x_3533:
[----:B------:R-:W-:Y:S05]  /*294f0*/  BSYNC B0 ;  /* 0x0000000000007941 */ /* 0x000fea0003800000 */
.L_x_3532:
[----:B------:R-:W-:Y:S02]  /*29500*/  LEA.HI R0, R56, R55, RZ, 0x3 ;  /* 0x0000003738007211 */ /* 0x000fe400078f18ff */
[----:B------:R-:W-:Y:S02]  /*29510*/  R2UR UR4, R52 ;  /* 0x00000000340472ca */ /* 0x000fe400000e0000 */
[----:B------:R-:W-:Y:S02]  /*29520*/  LOP3.LUT R0, R0, 0xfffffff8, RZ, 0xc0, !PT ;  /* 0xfffffff800007812 */ /* 0x000fe400078ec0ff */
[----:B------:R-:W-:-:S03]  /*29530*/  R2UR UR5, R53 ;  /* 0x00000000350572ca */ /* 0x000fc600000e0000 */
[----:B------:R-:W-:-:S04]  /*29540*/  IMAD.IADD R0, R55, 0x1, -R0 ;  /* 0x0000000137007824 */ /* 0x000fc800078e0a00 */
[----:B------:R-:W-:Y:S02]  /*29550*/  IMAD.SHL.U32 R10, R0, 0x8, RZ ;  /* 0x00000008000a7824 */ /* 0x000fe400078e00ff */
[----:B------:R-:W-:-:S03]  /*29560*/  IMAD.SHL.U32 R8, R9, 0x40, RZ ;  /* 0x0000004009087824 */ /* 0x000fc600078e00ff */
[----:B----4-:R-:W-:Y:S01]  /*29570*/  SHF.R.S32.HI R11, RZ, 0x1f, R10 ;  /* 0x0000001fff0b7819 */ /* 0x010fe2000001140a */
[----:B------:R-:W-:Y:S01]  /*29580*/  IMAD R9, R13, R57, RZ ;  /* 0x000000390d097224 */ /* 0x000fe200078e02ff */
[----:B-----5:R-:W-:Y:S01]  /*29590*/  SHF.R.S32.HI R7, RZ, 0x1f, R57 ;  /* 0x0000001fff077819 */ /* 0x020fe20000011439 */
[--C-:B------:R-:W-:Y:S01]  /*295a0*/  IMAD.IADD R6, R60, 0x1, -R8.reuse ;  /* 0x000000013c067824 */ /* 0x100fe200078e0a08 */
[----:B------:R-:W-:Y:S01]  /*295b0*/  SHF.R.S32.HI R13, RZ, 0x1f, R8 ;  /* 0x0000001fff0d7819 */ /* 0x000fe20000011408 */
[-C--:B------:R-:W-:Y:S01]  /*295c0*/  IMAD.WIDE.U32 R4, R2, R8.reuse, R10 ;  /* 0x0000000802047225 */ /* 0x080fe200078e000a */
[----:B------:R-:W-:Y:S01]  /*295d0*/  LEA.HI R0, R54, R19, RZ, 0x3 ;  /* 0x0000001336007211 */ /* 0x000fe200078f18ff */
[----:B------:R4:W5:Y:S01]  /*295e0*/  LD.E R16, desc[UR4][R58.64+0xc0] ;  /* 0x0000c0043a107980 */ /* 0x000962000c101900 */
        /* <DEDUP_REMOVED lines=11> */
[C---:B------:R-:W-:Y:S01]  /*296a0*/  VIADD R17, R0.reuse, 0x10 ;  /* 0x0000001000117836 */ /* 0x040fe20000000000 */
[----:B------:R-:W-:Y:S01]  /*296b0*/  SHF.R.S32.HI R18, RZ, 0x1f, R0 ;  /* 0x0000001fff127819 */ /* 0x000fe20000011400 */
[----:B------:R-:W-:Y:S01]  /*296c0*/  VIADD R8, R0, 0x30 ;  /* 0x0000003000087836 */ /* 0x000fe20000000000 */
[-C--:B------:R-:W-:Y:S01]  /*296d0*/  ISETP.GE.AND P2, PT, R13, R6.reuse, PT ;  /* 0x000000060d00720c */ /* 0x080fe20003f46270 */
[----:B------:R-:W-:Y:S01]  /*296e0*/  IMAD.WIDE.U32 R12, R12, R57, R4 ;  /* 0x000000390c0c7225 */ /* 0x000fe200078e0004 */
[-C--:B------:R-:W-:Y:S02]  /*296f0*/  ISETP.GE.AND P3, PT, R17, R6.reuse, PT ;  /* 0x000000061100720c */ /* 0x080fe40003f66270 */
[----:B------:R-:W-:Y:S01]  /*29700*/  ISETP.GE.AND P1, PT, R8, R6, PT ;  /* 0x000000060800720c */ /* 0x000fe20003f26270 */
[----:B------:R-:W-:-:S02]  /*29710*/  IMAD.SHL.U32 R4, R7, 0x8, RZ ;  /* 0x0000000807047824 */ /* 0x000fc400078e00ff */
[----:B------:R-:W-:Y:S02]  /*29720*/  IMAD.IADD R9, R13, 0x1, R9 ;  /* 0x000000010d097824 */ /* 0x000fe400078e0209 */
[----:B------:R-:W-:Y:S01]  /*29730*/  VIADD R17, R4, 0x40 ;  /* 0x0000004004117836 */ /* 0x000fe20000000000 */
[----:B----4-:R-:W-:Y:S07]  /*29740*/  @P0 BRA `(.L_x_3535) ;  /* 0x00000000003c0947 */ /* 0x010fee0003800000 */
        /* <DEDUP_REMOVED lines=13> */
[----:B---3--:R4:W-:Y:S04]  /*29820*/  @!P5 ST.E.128 desc[UR8][R4.64], R24 ;  /* 0x000000180400d985 */ /* 0x0089e8000c101d08 */
[----:B--2---:R4:W-:Y:S02]  /*29830*/  @!P4 ST.E.128 desc[UR4][R4.64+0x80], R20 ;  /* 0x000080140400c985 */ /* 0x0049e4000c101d04 */
.L_x_3535:
[----:B------:R-:W-:Y:S05]  /*29840*/  BSYNC B0 ;  /* 0x0000000000007941 */ /* 0x000fea0003800000 */
.L_x_3534:
[----:B------:R-:W-:Y:S04]  /*29850*/  BSSY B0, `(.L_x_3536) ;  /* 0x0000014000007945 */ /* 0x000fe80003800000 */
[----:B------:R-:W-:Y:S05]  /*29860*/  @P3 BRA `(.L_x_3537) ;  /* 0x0000000000483947 */ /* 0x000fea0003800000 */
[----:B----4-:R-:W-:Y:S01]  /*29870*/  IADD3 R4, P3, R0, 0x10, RZ ;  /* 0x0000001000047810 */ /* 0x010fe20007f7e0ff */
[----:B------:R-:W-:Y:S01]  /*29880*/  IMAD.MOV.U32 R6, RZ, RZ, R12 ;  /* 0x000000ffff067224 */ /* 0x000fe200078e000c */
[-C--:B-----5:R-:W-:Y:S01]  /*29890*/  ISETP.GE.AND P4, PT, R10, R16.reuse, PT ;  /* 0x000000100a00720c */ /* 0x0a0fe20003f86270 */
[----:B------:R-:W-:Y:S01]  /*298a0*/  IMAD.MOV.U32 R7, RZ, RZ, R9 ;  /* 0x000000ffff077224 */ /* 0x000fe200078e0009 */
[----:B------:R-:W-:Y:S01]  /*298b0*/  ISETP.GE.AND P0, PT, R17, R16, PT ;  /* 0x000000101100720c */ /* 0x000fe20003f06270 */
[----:B------:R-:W-:Y:S02]  /*298c0*/  IMAD.X R5, RZ, RZ, R18, P3 ;  /* 0x000000ffff057224 */ /* 0x000fe400018e0612 */
[----:B------:R-:W-:-:S04]  /*298d0*/  IMAD.WIDE.U32 R6, R2, R4, R6 ;  /* 0x0000000402067225 */ /* 0x000fc800078e0006 */
[----:B------:R-:W-:-:S04]  /*298e0*/  IMAD R5, R5, R2, RZ ;  /* 0x0000000205057224 */ /* 0x000fc800078e02ff */
[----:B------:R-:W-:Y:S01]  /*298f0*/  IMAD R5, R3, R4, R5 ;  /* 0x0000000403057224 */ /* 0x000fe200078e0205 */
[C---:B------:R-:W-:Y:S02]  /*29900*/  @!P4 R2UR UR8, R52.reuse ;  /* 0x000000003408c2ca */ /* 0x040fe400000e0000 */
[----:B------:R-:W-:Y:S01]  /*29910*/  @!P4 R2UR UR9, R53 ;  /* 0x000000003509c2ca */ /* 0x000fe200000e0000 */
[----:B------:R-:W-:Y:S01]  /*29920*/  IMAD.IADD R5, R7, 0x1, R5 ;  /* 0x0000000107057824 */ /* 0x000fe200078e0205 */
[----:B------:R-:W-:Y:S02]  /*29930*/  @!P0 R2UR UR4, R52 ;  /* 0x00000000340482ca */ /* 0x000fe400000e0000 */
[----:B------:R-:W-:Y:S02]  /*29940*/  @!P0 R2UR UR5, R53 ;  /* 0x00000000350582ca */ /* 0x000fe400000e0000 */
[----:B------:R-:W-:-:S04]  /*29950*/  LEA R4, P3, R6, R14, 0x1 ;  /* 0x0000000e06047211 */ /* 0x000fc800078608ff */
[----:B------:R-:W-:-:S05]  /*29960*/  LEA.HI.X R5, R6, R15, R5, 0x1, P3 ;  /* 0x0000000f06057211 */ /* 0x000fca00018f0c05 */
[----:B--2---:R2:W-:Y:S04]  /*29970*/  @!P4 ST.E.128 desc[UR8][R4.64], R32 ;  /* 0x000000200400c985 */ /* 0x0045e8000c101d08 */
[----:B-1----:R2:W-:Y:S02]  /*29980*/  @!P0 ST.E.128 desc[UR4][R4.64+0x80], R28 ;  /* 0x0000801c04008985 */ /* 0x0025e4000c101d04 */
.L_x_3537:
[----:B------:R-:W-:Y:S05]  /*29990*/  BSYNC B0 ;  /* 0x0000000000007941 */ /* 0x000fea0003800000 */
.L_x_3536:
[----:B------:R-:W-:Y:S04]  /*299a0*/  BSSY B0, `(.L_x_3538) ;  /* 0x0000014000007945 */ /* 0x000fe80003800000 */
[----:B------:R-:W-:Y:S05]  /*299b0*/  @P2 BRA `(.L_x_3539) ;  /* 0x0000000000482947 */ /* 0x000fea0003800000 */
[----:B--2-4-:R-:W-:Y:S01]  /*299c0*/  IADD3 R4, P2, R0, 0x20, RZ ;  /* 0x0000002000047810 */ /* 0x014fe20007f5e0ff */
        /* <DEDUP_REMOVED lines=15> */
[----:B------:R2:W-:Y:S04]  /*29ac0*/  @!P3 ST.E.128 desc[UR8][R4.64], R40 ;  /* 0x000000280400b985 */ /* 0x0005e8000c101d08 */
[----:B-1----:R2:W-:Y:S02]  /*29ad0*/  @!P0 ST.E.128 desc[UR4][R4.64+0x80], R36 ;  /* 0x0000802404008985 */ /* 0x0025e4000c101d04 */
.L_x_3539:
[----:B------:R-:W-:Y:S05]  /*29ae0*/  BSYNC B0 ;  /* 0x0000000000007941 */ /* 0x000fea0003800000 */
.L_x_3538:
[----:B------:R-:W-:Y:S02]  /*29af0*/  MOV R7, 0x50 ;  /* 0x0000005000077802 */ /* 0x000fe40000000f00 */
[----:B--2-4-:R-:W-:-:S03]  /*29b00*/  MOV R5, 0x0 ;  /* 0x0000000000057802 */ /* 0x014fc60000000f00 */
[----:B------:R-:W-:-:S04]  /*29b10*/  IMAD.MOV.U32 R4, RZ, RZ, R7 ;  /* 0x000000ffff047224 */ /* 0x000fc800078e0007 */
[----:B-1-3-5:R-:W-:Y:S05]  /*29b20*/  @P1 RET.REL.NODEC R4 `(_ZN5flash24flash_fwd_splitkv_kernelI23Flash_fwd_kernel_traitsILi128ELi64ELi128ELi4ELb0ELb0EN7cutlass6half_tE19Flash_kernel_traitsILi128ELi64ELi128ELi4ES3_EELb1ELb0ELb1ELb0ELb0ELb1ELb0ELb1EEEvNS_16Flash_fwd_paramsE) ;  /* 0xfffffd6404341950 */ /* 0x02afea0003c3ffff */
[----:B------:R-:W-:Y:S01]  /*29b30*/  IADD3 R6, P0, R0, 0x30, RZ ;  /* 0x0000003000067810 */ /* 0x000fe20007f1e0ff */
[----:B------:R-:W-:Y:S01]  /*29b40*/  IMAD.MOV.U32 R4, RZ, RZ, R12 ;  /* 0x000000ffff047224 */ /* 0x000fe200078e000c */
[-C--:B------:R-:W-:Y:S01]  /*29b50*/  ISETP.GE.AND P1, PT, R10, R16.reuse, PT ;  /* 0x000000100a00720c */ /* 0x080fe20003f26270 */
[----:B------:R-:W-:Y:S02]  /*29b60*/  IMAD.MOV.U32 R5, RZ, RZ, R9 ;  /* 0x000000ffff057224 */ /* 0x000fe400078e0009 */
[----:B------:R-:W-:Y:S01]  /*29b70*/  IMAD.X R0, RZ, RZ, R18, P0 ;  /* 0x000000ffff007224 */ /* 0x000fe200000e0612 */
[----:B------:R-:W-:Y:S01]  /*29b80*/  ISETP.GE.AND P0, PT, R17, R16, PT ;  /* 0x000000101100720c */ /* 0x000fe20003f06270 */
[----:B------:R-:W-:-:S04]  /*29b90*/  IMAD.WIDE.U32 R4, R2, R6, R4 ;  /* 0x0000000602047225 */ /* 0x000fc800078e0004 */
[----:B------:R-:W-:Y:S01]  /*29ba0*/  IMAD R0, R0, R2, RZ ;  /* 0x0000000200007224 */ /* 0x000fe200078e02ff */
[----:B------:R-:W-:-:S03]  /*29bb0*/  LEA R2, P2, R4, R14, 0x1 ;  /* 0x0000000e04027211 */ /* 0x000fc600078408ff */
[----:B------:R-:W-:Y:S01]  /*29bc0*/  IMAD R3, R3, R6, R0 ;  /* 0x0000000603037224 */ /* 0x000fe200078e0200 */
[----:B------:R-:W-:Y:S02]  /*29bd0*/  @!P1 R2UR UR4, R52 ;  /* 0x00000000340492ca */ /* 0x000fe400000e0000 */
[----:B------:R-:W-:Y:S02]  /*29be0*/  @!P1 R2UR UR5, R53 ;  /* 0x00000000350592ca */ /* 0x000fe400000e0000 */
[----:B------:R-:W-:Y:S02]  /*29bf0*/  IADD3 R3, R5, R3, RZ ;  /* 0x0000000305037210 */ /* 0x000fe40007ffe0ff */
[----:B------:R-:W-:Y:S02]  /*29c00*/  MOV R5, 0x0 ;  /* 0x0000000000057802 */ /* 0x000fe40000000f00 */
[----:B------:R-:W-:Y:S01]  /*29c10*/  LEA.HI.X R3, R4, R15, R3, 0x1, P2 ;  /* 0x0000000f04037211 */ /* 0x000fe200010f0c03 */
[----:B------:R-:W-:-:S06]  /*29c20*/  IMAD.MOV.U32 R4, RZ, RZ, R7 ;  /* 0x000000ffff047224 */ /* 0x000fcc00078e0007 */
[----:B------:R1:W-:Y:S02]  /*29c30*/  @!P1 ST.E.128 desc[UR4][R2.64], R48 ;  /* 0x0000003002009985 */ /* 0x0003e4000c101d04 */
[----:B-1----:R-:W-:Y:S05]  /*29c40*/  @P0 RET.REL.NODEC R4 `(_ZN5flash24flash_fwd_splitkv_kernelI23Flash_fwd_kernel_traitsILi128ELi64ELi128ELi4ELb0ELb0EN7cutlass6half_tE19Flash_kernel_traitsILi128ELi64ELi128ELi4ES3_EELb1ELb0ELb1ELb0ELb0ELb1ELb0ELb1EEEvNS_16Flash_fwd_paramsE) ;  /* 0xfffffd6004ec0950 */ /* 0x002fea0003c3ffff */
[----:B------:R-:W-:Y:S02]  /*29c50*/  R2UR UR4, R52 ;  /* 0x00000000340472ca */ /* 0x000fe400000e0000 */
[----:B------:R-:W-:-:S13]  /*29c60*/  R2UR UR5, R53 ;  /* 0x00000000350572ca */ /* 0x000fda00000e0000 */
[----:B------:R1:W-:Y:S02]  /*29c70*/  ST.E.128 desc[UR4][R2.64+0x80], R44 ;  /* 0x0000802c02007985 */ /* 0x0003e4000c101d04 */
[----:B-1----:R-:W-:Y:S02]  /*29c80*/  IMAD.MOV.U32 R2, RZ, RZ, R7 ;  /* 0x000000ffff027224 */ /* 0x002fe400078e0007 */
[----:B------:R-:W-:-:S04]  /*29c90*/  IMAD.MOV.U32 R3, RZ, RZ, 0x0 ;  /* 0x00000000ff037424 */ /* 0x000fc800078e00ff */
[----:B------:R-:W-:Y:S05]  /*29ca0*/  RET.REL.NODEC R2 `(_ZN5flash24flash_fwd_splitkv_kernelI23Flash_fwd_kernel_traitsILi128ELi64ELi128ELi4ELb0ELb0EN7cutlass6half_tE19Flash_kernel_traitsILi128ELi64ELi128ELi4ES3_EELb1ELb0ELb1ELb0ELb0ELb1ELb0ELb1EEEvNS_16Flash_fwd_paramsE) ;  /* 0xfffffd6002d47950 */ /* 0x000fea0003c3ffff */
.L_x_3528:
[----:B------:R-:W-:Y:S01]  /*29cb0*/  IMAD.MOV.U32 R0, RZ, RZ, 0x2 ;  /* 0x00000002ff007424 */ /* 0x000fe200078e00ff */
[----:B------:R-:W-:Y:S01]  /*29cc0*/  MOV R2, R251 ;  /* 0x000000fb00027202 */ /* 0x000fe20000000f00 */
[----:B------:R-:W-:Y:S01]  /*29cd0*/  IMAD.MOV.U32 R4, RZ, RZ, -0x1 ;  /* 0xffffffffff047424 */ /* 0x000fe200078e00ff */
[----:B------:R-:W-:-:S07]  /*29ce0*/  MOV R3, 0x1f ;  /* 0x0000001f00037802 */ /* 0x000fce0000000f00 */
[----:B-1---5:R-:W-:Y:S05]  /*29cf0*/  WARPSYNC.COLLECTIVE R4, `(.L_x_3540) ;  /* 0x0000000004087348 */ /* 0x022fea0003c00000 */
[----:B------:R2:W3:Y:S02]  /*29d00*/  SHFL.BFLY P0, R0, R2, R0, R3 ;  /* 0x0c00000002007389 */ /* 0x0004e40000000003 */
[----:B-123-5:R-:W-:Y:S01]  /*29d10*/  ENDCOLLECTIVE ;  /* 0x000000000000791b */ /* 0x02efe20003800000 */
.L_x_3540:
[----:B------:R-:W-:Y:S02]  /*29d20*/  MOV R5, R0 ;  /* 0x0000000000057202 */ /* 0x000fe40000000f00 */
[----:B------:R-:W-:-:S03]  /*29d30*/  MOV R0, 0x1 ;  /* 0x0000000100007802 */ /* 0x000fc60000000f00 */
[----:B------:R-:W-:-:S04]  /*29d40*/  FADD.FTZ R5, R5, R251 ;  /* 0x000000fb05057221 */ /* 0x000fc80000010000 */
[----:B------:R-:W-:-:S07]  /*29d50*/  IMAD.MOV.U32 R2, RZ, RZ, R5 ;  /* 0x000000ffff027224 */ /* 0x000fce00078e0005 */
[----:B------:R-:W-:Y:S05]  /*29d60*/  WARPSYNC.COLLECTIVE R4, `(.L_x_3541) ;  /* 0x0000000004087348 */ /* 0x000fea0003c00000 */
[----:B------:R1:W2:Y:S02]  /*29d70*/  SHFL.BFLY P0, R0, R2, R0, R3 ;  /* 0x0c00000002007389 */ /* 0x0002a40000000003 */
[----:B-12---:R-:W-:Y:S01]  /*29d80*/  ENDCOLLECTIVE ;  /* 0x000000000000791b */ /* 0x006fe20003800000 */
.L_x_3541:
[----:B------:R-:W-:Y:S01]  /*29d90*/  IMAD.MOV.U32 R6, RZ, RZ, R0 ;  /* 0x000000ffff067224 */ /* 0x000fe200078e0000 */
[----:B------:R-:W-:Y:S02]  /*29da0*/  MOV R0, 0x2 ;  /* 0x0000000200007802 */ /* 0x000fe40000000f00 */
[----:B------:R-:W-:Y:S01]  /*29db0*/  MOV R2, R250 ;  /* 0x000000fa00027202 */ /* 0x000fe20000000f00 */
[----:B------:R-:W-:-:S07]  /*29dc0*/  FADD.FTZ R24, R5, R6 ;  /* 0x0000000605187221 */ /* 0x000fce0000010000 */
[----:B------:R-:W-:Y:S05]  /*29dd0*/  WARPSYNC.COLLECTIVE R4, `(.L_x_3542) ;  /* 0x0000000004087348 */ /* 0x000fea0003c00000 */
[----:B------:R1:W2:Y:S02]  /*29de0*/  SHFL.BFLY P0, R0, R2, R0, R3 ;  /* 0x0c00000002007389 */ /* 0x0002a40000000003 */
[----:B-12---:R-:W-:Y:S01]  /*29df0*/  ENDCOLLECTIVE ;  /* 0x000000000000791b */ /* 0x006fe20003800000 */
.L_x_3542:
[----:B------:R-:W-:Y:S01]  /*29e00*/  IMAD.MOV.U32 R2, RZ, RZ, R0 ;  /* 0x000000ffff027224 */ /* 0x000fe200078e0000 */
[----:B------:R-:W-:-:S03]  /*29e10*/  MOV R0, 0x1 ;  /* 0x0000000100007802 */ /* 0x000fc60000000f00 */
[----:B------:R-:W-:-:S07]  /*29e20*/  FADD.FTZ R2, R2, R250 ;  /* 0x000000fa02027221 */ /* 0x000fce0000010000 */
[----:B------:R-:W-:Y:S05]  /*29e30*/  WARPSYNC.COLLECTIVE R4, `(.L_x_3543) ;  /* 0x0000000004087348 */ /* 0x000fea0003c00000 */
[----:B------:R1:W2:Y:S02]  /*29e40*/  SHFL.BFLY P0, R0, R2, R0, R3 ;  /* 0x0c00000002007389 */ /* 0x0002a40000000003 */
[----:B-12---:R-:W-:Y:S01]  /*29e50*/  ENDCOLLECTIVE ;  /* 0x000000000000791b */ /* 0x006fe20003800000 */
.L_x_3543:
[----:B------:R-:W-:Y:S01]  /*29e60*/  MOV R3, R0 ;  /* 0x0000000000037202 */ /* 0x000fe20000000f00 */
[----:B------:R-:W-:Y:S06]  /*29e70*/  BRA `(.L_x_3544) ;  /* 0xffffffe400447947 */ /* 0x000fec000383ffff */
.L_x_3545:
        /* <DEDUP_REMOVED lines=16> */
.L_x_8331:


//--------------------- .text._ZN5flash24flash_fwd_splitkv_kernelI23Flash_fwd_kernel_traitsILi128ELi64ELi128ELi4ELb0ELb0EN7cutlass6half_tE19Flash_kernel_traitsILi128ELi64ELi128ELi4ES3_EELb1ELb0ELb0ELb0ELb1ELb0ELb1ELb0EEEvNS_16Flash_fwd_paramsE --------------------------
	.section	.text._ZN5flash24flash_fwd_splitkv_kernelI23Flash_fwd_kernel_traitsILi128ELi64ELi128ELi4ELb0ELb0EN7cutlass6half_tE19Flash_kernel_traitsILi128ELi64ELi128ELi4ES3_EELb1ELb0ELb0ELb0ELb1ELb0ELb1ELb0EEEvNS_16Flash_fwd_paramsE,"ax",@progbits
	.align	128
        .global         _ZN5flash24flash_fwd_splitkv_kernelI23Flash_fwd_kernel_traitsILi128ELi64ELi128ELi4ELb0ELb0EN7cutlass6half_tE19Flash_kernel_traitsILi128ELi64ELi128ELi4ES3_EELb1ELb0ELb0ELb0ELb1ELb0ELb1ELb0EEEvNS_16Flash_fwd_paramsE
        .type           _ZN5flash24flash_fwd_splitkv_kernelI23Flash_fwd_kernel_traitsILi128ELi64ELi128ELi4ELb0ELb0EN7cutlass6half_tE19Flash_kernel_traitsILi128ELi64ELi128ELi4ES3_EELb1ELb0ELb0ELb0ELb1ELb0ELb1ELb0EEEvNS_16Flash_fwd_paramsE,@function
        .size           _ZN5flash24flash_fwd_splitkv_kernelI23Flash_fwd_kernel_traitsILi128ELi64ELi128ELi4ELb0ELb0EN7cutlass6half_tE19Flash_kernel_traitsILi128ELi64ELi128ELi4ES3_EELb1ELb0ELb0ELb0ELb1ELb0ELb1ELb0EEEvNS_16Flash_fwd_paramsE,(.L_x_8382 - _ZN5flash24flash_fwd_splitkv_kernelI23Flash_fwd_kernel_traitsILi128ELi64ELi128ELi4ELb0ELb0EN7cutlass6half_tE19Flash_kernel_traitsILi128ELi64ELi128ELi4ES3_EELb1ELb0ELb0ELb0ELb1ELb0ELb1ELb0EEEvNS_16Flash_fwd_paramsE)
        .other          _ZN5flash24flash_fwd_splitkv_kernelI23Flash_fwd_kernel_traitsILi128ELi64ELi128ELi4ELb0ELb0EN7cutlass6half_tE19Flash_kernel_traitsILi128ELi64ELi128ELi4ES3_EELb1ELb0ELb0ELb0ELb1ELb0ELb1ELb0EEEvNS_16Flash_fwd_paramsE,@"STO_CUDA_ENTRY STV_DEFAULT"
_ZN5flash24flash_fwd_splitkv_kernelI23Flash_fwd_kernel_traitsILi128ELi64ELi128ELi4ELb0ELb0EN7cutlass6half_tE19Flash_kernel_traitsILi128ELi64ELi128ELi4ES3_EELb1ELb0ELb0ELb0ELb1ELb0ELb1ELb0EEEvNS_16Flash_fwd_paramsE:
.text._ZN5flash24flash_fwd_splitkv_kernelI23Flash_fwd_kernel_traitsILi128ELi64ELi128ELi4ELb0ELb0EN7cutlass6half_tE19Flash_kernel_traitsILi128ELi64ELi128ELi4ES3_EELb1ELb0ELb0ELb0ELb1ELb0ELb1ELb0EEEvNS_16Flash_fwd_paramsE:
        /* <DEDUP_REMOVED lines=12> */
[----:B-1----:R-:W-:Y:S01]  /*00c0*/  IMAD.MOV R0, RZ, RZ, -R3 ;  /* 0x000000ffff007224 */ /* 0x002fe200078e0a03 */
[----:B------:R-:W1:Y:S03]  /*00d0*/  LDC.U8 R4, c[0x0][0x3c2] ;  /* 0x0000f080ff047b82 */ /* 0x000e660000000000 */
[----:B------:R-:W-:-:S04]  /*00e0*/  IMAD R7, R0, R5, RZ ;  /* 0x0000000500077224 */ /* 0x000fc800078e02ff */
[----:B------:R-:W-:Y:S02]  /*00f0*/  IMAD.HI.U32 R7, R3, R7, R2 ;  /* 0x0000000703077227 */ /* 0x000fe400078e0002 */
[----:B------:R-:W3:Y:S04]  /*0100*/  LDC.64 R2, c[0x0][0x300] ;  /* 0x0000c000ff027b82 */ /* 0x000ee80000000a00 */
[----:B--2---:R-:W-:-:S04]  /*0110*/  IMAD.HI.U32 R237, R7, R28, RZ ;  /* 0x0000001c07ed7227 */ /* 0x004fc800078e00ff */
[----:B------:R-:W-:Y:S01]  /*0120*/  IMAD.MOV R0, RZ, RZ, -R237 ;  /* 0x000000ffff007224 */ /* 0x000fe200078e0aed */
[----:B------:R-:W2:Y:S03]  /*0130*/  LDC.64 R6, c[0x0][0x2f0] ;  /* 0x0000bc00ff067b82 */ /* 0x000ea60000000a00 */
[----:B------:R-:W-:-:S05]  /*0140*/  IMAD R0, R5, R0, R28 ;  /* 0x0000000005007224 */ /* 0x000fca00078e021c */
[----:B------:R-:W-:Y:S02]  /*0150*/  ISETP.GE.U32.AND P4, PT, R0, R5, PT ;  /* 0x000000050000720c */ /* 0x000fe40003f86070 */
[----:B---3--:R-:W-:-:S04]  /*0160*/  ISETP.NE.U32.AND P0, PT, R2, RZ, PT ;  /* 0x000000ff0200720c */ /* 0x008fc80003f05070 */
[----:B------:R-:W-:-:S07]  /*0170*/  ISETP.NE.AND.EX P0, PT, R3, RZ, PT, P0 ;  /* 0x000000ff0300720c */ /* 0x000fce0003f05300 */
[----:B------:R-:W-:Y:S01]  /*0180*/  @P4 IMAD.IADD R0, R0, 0x1, -R5 ;  /* 0x0000000100004824 */ /* 0x000fe200078e0a05 */
[----:B------:R-:W-:Y:S01]  /*0190*/  @P4 IADD3 R237, R237, 0x1, RZ ;  /* 0x00000001eded4810 */ /* 0x000fe20007ffe0ff */
[----:B------:R-:W3:Y:S01]  /*01a0*/  LDC.64 R2, c[0x0][0x2f8] ;  /* 0x0000be00ff027b82 */ /* 0x000ee20000000a00 */
[----:B--2---:R-:W-:Y:S02]  /*01b0*/  ISETP.NE.U32.AND P1, PT, R6, RZ, PT ;  /* 0x000000ff0600720c */ /* 0x004fe40003f25070 */
[----:B------:R-:W-:Y:S02]  /*01c0*/  ISETP.GE.U32.AND P3, PT, R0, R5, PT ;  /* 0x000000050000720c */ /* 0x000fe40003f66070 */
[----:B------:R-:W-:Y:S02]  /*01d0*/  ISETP.NE.AND.EX P1, PT, R7, RZ, PT, P1 ;  /* 0x000000ff0700720c */ /* 0x000fe40003f25310 */
[----:B------:R-:W-:-:S09]  /*01e0*/  MOV R0, 0xffffffff ;  /* 0xffffffff00007802 */ /* 0x000fd20000000f00 */
[----:B------:R-:W-:Y:S01]  /*01f0*/  @P3 VIADD R237, R237, 0x1 ;  /* 0x00000001eded3836 */ /* 0x000fe20000000000 */
[----:B------:R-:W-:-:S05]  /*0200*/  @!P2 LOP3.LUT R237, RZ, R5, RZ, 0x33, !PT ;  /* 0x00000005ffeda212 */ /* 0x000fca00078e33ff */
[----:B------:R-:W-:Y:S02]  /*0210*/  IMAD.WIDE R18, R237, 0x4, R8 ;  /* 0x00000004ed127825 */ /* 0x000fe400078e0208 */
[----:B------:R-:W2:Y:S03]  /*0220*/  @P0 LDC.64 R8, c[0x0][0x300] ;  /* 0x0000c000ff080b82 */ /* 0x000ea60000000a00 */
[----:B------:R-:W4:Y:S04]  /*0230*/  @P1 LDG.E R0, desc[UR10][R18.64] ;  /* 0x0000000a12001981 */ /* 0x000f28000c1e1900 */
[----:B------:R-:W4:Y:S01]  /*0240*/  @P1 LDG.E R7, desc[UR10][R18.64+0x4] ;  /* 0x0000040a12071981 */ /* 0x000f22000c1e1900 */
[----:B-1----:R-:W-:Y:S01]  /*0250*/  ISETP.NE.AND P3, PT, R4, RZ, PT ;  /* 0x000000ff0400720c */ /* 0x002fe20003f65270 */
[----:B------:R-:W-:Y:S01]  /*0260*/  IMAD.MOV.U32 R10, RZ, RZ, RZ ;  /* 0x000000ffff0a7224 */ /* 0x000fe200078e00ff */
[----:B---3--:R-:W-:-:S02]  /*0270*/  ISETP.EQ.U32.AND P2, PT, R2, RZ, PT ;  /* 0x000000ff0200720c */ /* 0x008fc40003f42070 */
[----:B------:R-:W-:Y:S02]  /*0280*/  MOV R11, 0xffffffff ;  /* 0xffffffff000b7802 */ /* 0x000fe40000000f00 */
[----:B------:R-:W-:Y:S01]  /*0290*/  ISETP.EQ.OR.EX P2, PT, R3, RZ, !P3, P2 ;  /* 0x000000ff0300720c */ /* 0x000fe20005f42720 */
[----:B--2---:R-:W-:-:S04]  /*02a0*/  @P0 IMAD.WIDE R16, R237, 0x4, R8 ;  /* 0x00000004ed100825 */ /* 0x004fc800078e0208 */
        /* <DEDUP_REMOVED lines=16> */
.L_x_3546:
[----:B------:R-:W1:Y:S02]  /*03b0*/  LDC R7, c[0x0][0x2c8] ;  /* 0x0000b200ff077b82 */ /* 0x000e640000000800 */
.L_x_3547:
        /* <DEDUP_REMOVED lines=10> */
[----:B-----5:R-:W-:-:S07]  /*0460*/  @P3 IMAD.IADD R121, R121, 0x1, -R10 ;  /* 0x0000000179793824 */ /* 0x020fce00078e0a0a */
[----:B---3--:R-:W3:Y:S08]  /*0470*/  LDC R2, c[0x0][0x2c8] ;  /* 0x0000b200ff027b82 */ /* 0x008ef00000000800 */
[----:B------:R-:W4:Y:S01]  /*0480*/  LDC R120, c[0x0][0x398] ;  /* 0x0000e600ff787b82 */ /* 0x000f220000000800 */
[----:B--2---:R-:W-:-:S04]  /*0490*/  IABS R12, R8 ;  /* 0x00000008000c7213 */ /* 0x004fc80000000000 */
[----:B------:R-:W2:Y:S01]  /*04a0*/  I2F.RP R6, R12 ;  /* 0x0000000c00067306 */ /* 0x000ea20000209400 */
[----:B---3--:R-:W-:-:S05]  /*04b0*/  VIADD R2, R2, 0x7f ;  /* 0x0000007f02027836 */ /* 0x008fca0000000000 */
[----:B------:R-:W-:-:S04]  /*04c0*/  SHF.R.S32.HI R17, RZ, 0x1f, R2 ;  /* 0x0000001fff117819 */ /* 0x000fc80000011402 */
[----:B------:R-:W-:Y:S01]  /*04d0*/  LEA.HI R17, R17, R2, RZ, 0x7 ;  /* 0x0000000211117211 */ /* 0x000fe200078f38ff */
[----:B--2---:R-:W2:Y:S01]  /*04e0*/  MUFU.RCP R18, R6 ;  /* 0x0000000600127308 */ /* 0x004ea20000001000 */
[-C--:B------:R-:W-:Y:S02]  /*04f0*/  IABS R2, R8.reuse ;  /* 0x0000000800027213 */ /* 0x080fe40000000000 */
[----:B------:R-:W-:-:S03]  /*0500*/  LEA.HI.SX32 R17, R17, R8, 0x19 ;  /* 0x0000000811117211 */ /* 0x000fc600078fcaff */
[----:B------:R-:W-:Y:S02]  /*0510*/  IMAD.MOV R2, RZ, RZ, -R2 ;  /* 0x000000ffff027224 */ /* 0x000fe400078e0a02 */
[----:B------:R-:W-:Y:S02]  /*0520*/  VIADD R17, R17, 0xffffffff ;  /* 0xffffffff11117836 */ /* 0x000fe40000000000 */
[----:B--2---:R-:W-:-:S04]  /*0530*/  VIADD R18, R18, 0xffffffe ;  /* 0x0ffffffe12127836 */ /* 0x004fc80000000000 */
[----:B------:R-:W2:Y:S02]  /*0540*/  F2I.FTZ.U32.TRUNC.NTZ R19, R18 ;  /* 0x0000001200137305 */ /* 0x000ea4000021f000 */
[--C-:B--2---:R-:W-:Y:S02]  /*0550*/  IMAD.MOV R3, RZ, RZ, -R19.reuse ;  /* 0x000000ffff037224 */ /* 0x104fe400078e0a13 */
[----:B------:R-:W-:Y:S02]  /*0560*/  IMAD.MOV.U32 R18, RZ, RZ, RZ ;  /* 0x000000ffff127224 */ /* 0x000fe400078e00ff */
[----:B------:R-:W-:Y:S01]  /*0570*/  IMAD R6, R3, R12, RZ ;  /* 0x0000000c03067224 */ /* 0x000fe200078e02ff */
[----:B------:R-:W-:Y:S02]  /*0580*/  IABS R3, R17 ;  /* 0x0000001100037213 */ /* 0x000fe40000000000 */
[----:B------:R-:W-:Y:S01]  /*0590*/  LOP3.LUT R17, R17, R8, RZ, 0x3c, !PT ;  /* 0x0000000811117212 */ /* 0x000fe200078e3cff */
[----:B------:R-:W-:-:S03]  /*05a0*/  IMAD.HI.U32 R6, R19, R6, R18 ;  /* 0x0000000613067227 */ /* 0x000fc600078e0012 */
[----:B------:R-:W-:-:S03]  /*05b0*/  ISETP.GE.AND P0, PT, R17, RZ, PT ;  /* 0x000000ff1100720c */ /* 0x000fc60003f06270 */
[----:B------:R-:W-:Y:S02]  /*05c0*/  IMAD.HI.U32 R9, R6, R3, RZ ;  /* 0x0000000306097227 */ /* 0x000fe400078e00ff */
[----:B------:R-:W2:Y:S02]  /*05d0*/  @!P3 LDC R6, c[0x0][0x2cc] ;  /* 0x0000b300ff06bb82 */ /* 0x000ea40000000800 */
[----:B------:R-:W-:-:S05]  /*05e0*/  IMAD R13, R9, R2, R3 ;  /* 0x00000002090d7224 */ /* 0x000fca00078e0203 */
[----:B------:R-:W-:Y:S01]  /*05f0*/  ISETP.GT.U32.AND P1, PT, R12, R13, PT ;  /* 0x0000000d0c00720c */ /* 0x000fe20003f24070 */
[----:B------:R-:W3:-:S12]  /*0600*/  @!P3 LDC.64 R2, c[0x0][0x318] ;  /* 0x0000c600ff02bb82 */ /* 0x000ed80000000a00 */
[----:B------:R-:W-:Y:S02]  /*0610*/  @!P1 IMAD.IADD R13, R13, 0x1, -R12 ;  /* 0x000000010d0d9824 */ /* 0x000fe400078e0a0c */
[----:B------:R-:W-:Y:S01]  /*0620*/  @!P1 VIADD R9, R9, 0x1 ;  /* 0x0000000109099836 */ /* 0x000fe20000000000 */
[----:B------:R-:W-:Y:S02]  /*0630*/  ISETP.NE.AND P1, PT, R8, RZ, PT ;  /* 0x000000ff0800720c */ /* 0x000fe40003f25270 */
[----:B------:R-:W-:Y:S02]  /*0640*/  ISETP.GE.U32.AND P4, PT, R13, R12, PT ;  /* 0x0000000c0d00720c */ /* 0x000fe40003f86070 */
[----:B---3--:R-:W-:-:S04]  /*0650*/  @!P3 ISETP.NE.U32.AND P2, PT, R2, RZ, PT ;  /* 0x000000ff0200b20c */ /* 0x008fc80003f45070 */
[----:B------:R-:W-:Y:S02]  /*0660*/  @!P3 ISETP.NE.AND.EX P2, PT, R3, RZ, PT, P2 ;  /* 0x000000ff0300b20c */ /* 0x000fe40003f45320 */
[----:B------:R-:W-:-:S05]  /*0670*/  IADD3 R3, -R124, 0xbf, R123 ;  /* 0x000000bf7c037810 */ /* 0x000fca0007ffe17b */
[----:B------:R-:W-:Y:S01]  /*0680*/  @P4 VIADD R9, R9, 0x1 ;  /* 0x0000000109094836 */ /* 0x000fe20000000000 */
[----:B--2---:R-:W-:-:S03]  /*0690*/  @!P3 SEL R6, R6, RZ, P2 ;  /* 0x000000ff0606b207 */ /* 0x004fc60001000000 */
[----:B------:R-:W-:Y:S01]  /*06a0*/  @!P0 IMAD.MOV R9, RZ, RZ, -R9 ;  /* 0x000000ffff098224 */ /* 0x000fe200078e0a09 */
[----:B-1----:R-:W-:Y:S02]  /*06b0*/  @!P3 IADD3 R121, R6, R7, -R10 ;  /* 0x000000070679b210 */ /* 0x002fe40007ffe80a */
[----:B------:R-:W-:Y:S02]  /*06c0*/  @!P1 LOP3.LUT R9, RZ, R8, RZ, 0x33, !PT ;  /* 0x00000008ff099212 */ /* 0x000fe400078e33ff */
[----:B----4-:R-:W-:Y:S01]  /*06d0*/  IADD3 R3, R3, R120, R121 ;  /* 0x0000007803037210 */ /* 0x010fe20007ffe079 */
[----:B------:R-:W-:Y:S02]  /*06e0*/  VIADD R7, R121, 0x7f ;  /* 0x0000007f79077836 */ /* 0x000fe40000000000 */
[----:B------:R-:W-:Y:S01]  /*06f0*/  IMAD R228, R9, R4, RZ ;  /* 0x0000000409e47224 */ /* 0x000fe200078e02ff */
[----:B------:R-:W-:Y:S02]  /*0700*/  SHF.R.S32.HI R2, RZ, 0x1f, R3 ;  /* 0x0000001fff027819 */ /* 0x000fe40000011403 */
[----:B------:R-:W-:-:S02]  /*0710*/  SHF.R.S32.HI R6, RZ, 0x1f, R7 ;  /* 0x0000001fff067819 */ /* 0x000fc40000011407 */
[----:B------:R-:W-:Y:S02]  /*0720*/  LEA.HI R2, R2, R3, RZ, 0x7 ;  /* 0x0000000302027211 */ /* 0x000fe400078f38ff */
[----:B------:R-:W-:Y:S02]  /*0730*/  LEA.HI R6, R6, R7, RZ, 0x7 ;  /* 0x0000000706067211 */ /* 0x000fe400078f38ff */
[----:B------:R-:W-:Y:S02]  /*0740*/  SHF.R.S32.HI R2, RZ, 0x7, R2 ;  /* 0x00000007ff027819 */ /* 0x000fe40000011402 */
[----:B------:R-:W-:-:S04]  /*0750*/  SHF.R.S32.HI R6, RZ, 0x7, R6 ;  /* 0x00000007ff067819 */ /* 0x000fc80000011406 */
[----:B------:R-:W-:Y:S02]  /*0760*/  VIADDMNMX R37, R228, R9, R6, PT ;  /* 0x00000009e4257246 */ /* 0x000fe40003800106 */
[----:B------:R-:W1:Y:S02]  /*0770*/  S2R R6, SR_TID.X ;  /* 0x0000000000067919 */ /* 0x000e640000002100 */
[----:B------:R-:W-:-:S04]  /*0780*/  VIMNMX R37, R37, R2, PT ;  /* 0x0000000225257248 */ /* 0x000fc80003fe0100 */
[----:B------:R-:W-:-:S13]  /*0790*/  ISETP.GE.AND P0, PT, R228, R37, PT ;  /* 0x00000025e400720c */ /* 0x000fda0003f06270 */
[----:B------:R-:W-:Y:S05]  /*07a0*/  @!P0 BRA `(.L_x_3548) ;  /* 0x0000000400508947 */ /* 0x000fea0003800000 */
[----:B------:R-:W2:Y:S01]  /*07b0*/  LDC.64 R2, c[0x0][0x2c0] ;  /* 0x0000b000ff027b82 */ /* 0x000ea20000000a00 */
[----:B-1----:R-:W-:Y:S01]  /*07c0*/  SHF.R.S32.HI R7, RZ, 0x1f, R6 ;  /* 0x0000001fff077819 */ /* 0x002fe20000011406 */
        /* <DEDUP_REMOVED lines=8> */
[C---:B------:R-:W-:Y:S02]  /*0850*/  VIADD R12, R0.reuse, 0x10 ;  /* 0x00000010000c7836 */ /* 0x040fe40000000000 */
[----:B------:R-:W-:Y:S01]  /*0860*/  VIADD R6, R0, 0x28 ;  /* 0x0000002800067836 */ /* 0x000fe20000000000 */
[----:B------:R-:W-:Y:S01]  /*0870*/  SHF.R.S32.HI R9, RZ, 0x1f, R8 ;  /* 0x0000001fff097819 */ /* 0x000fe20000011408 */
[----:B--2---:R-:W-:-:S04]  /*0880*/  IMAD R2, R4, R2, R237 ;  /* 0x0000000204027224 */ /* 0x004fc800078e02ed */
[----:B------:R-:W-:Y:S02]  /*0890*/  IMAD R2, R2, R5, R28 ;  /* 0x0000000502027224 */ /* 0x000fe400078e021c */
[----:B------:R-:W-:-:S04]  /*08a0*/  IMAD.WIDE R8, R0, 0x80, R8 ;  /* 0x0000008000087825 */ /* 0x000fc800078e0208 */
[--C-:B------:R-:W-:Y:S02]  /*08b0*/  IMAD R3, R2, R3, R123.reuse ;  /* 0x0000000302037224 */ /* 0x100fe400078e027b */
[----:B------:R-:W-:Y:S02]  /*08c0*/  IMAD.IADD R123, R124, 0x1, -R123 ;  /* 0x000000017c7b7824 */ /* 0x000fe400078e0a7b */
[----:B------:R-:W-:Y:S01]  /*08d0*/  IMAD R4, R3, UR4, RZ ;  /* 0x0000000403047c24 */ /* 0x000fe2000f8e02ff */
[----:B------:R-:W-:Y:S01]  /*08e0*/  ULDC.64 UR4, c[0x0][0x288] ;  /* 0x0000a20000047ab9 */ /* 0x000fe20000000a00 */
[----:B------:R-:W-:Y:S02]  /*08f0*/  SHF.R.S32.HI R5, RZ, 0x1f, R3 ;  /* 0x0000001fff057819 */ /* 0x000fe40000011403 */
[-C--:B------:R-:W-:Y:S02]  /*0900*/  ISETP.GE.AND P3, PT, R0, R123.reuse, PT ;  /* 0x0000007b0000720c */ /* 0x080fe40003f66270 */
[----:B------:R-:W-:Y:S01]  /*0910*/  IADD3 R2, P0, R4, R8, RZ ;  /* 0x0000000804027210 */ /* 0x000fe20007f1e0ff */
[----:B------:R-:W-:Y:S01]  /*0920*/  VIADD R8, R0, 0x20 ;  /* 0x0000002000087836 */ /* 0x000fe20000000000 */
[----:B------:R-:W-:-:S02]  /*0930*/  ISETP.GE.AND P1, PT, R12, R123, PT ;  /* 0x0000007b0c00720c */ /* 0x000fc40003f26270 */
[----:B------:R-:W-:Y:S01]  /*0940*/  LEA.HI.X.SX32 R9, R4, R9, 0x1, P0 ;  /* 0x0000000904097211 */ /* 0x000fe200000f0eff */
[----:B------:R-:W-:Y:S01]  /*0950*/  VIADD R4, R0, 0x8 ;  /* 0x0000000800047836 */ /* 0x000fe20000000000 */
[----:B------:R-:W-:Y:S02]  /*0960*/  LEA R14, P0, R2, UR4, 0x2 ;  /* 0x00000004020e7c11 */ /* 0x000fe4000f8010ff */
[-C--:B------:R-:W-:Y:S02]  /*0970*/  ISETP.GE.AND P4, PT, R8, R123.reuse, PT ;  /* 0x0000007b0800720c */ /* 0x080fe40003f86270 */
[----:B------:R-:W-:Y:S01]  /*0980*/  LEA.HI.X R15, R2, UR5, R9, 0x2, P0 ;  /* 0x00000005020f7c11 */ /* 0x000fe200080f1409 */
[----:B------:R-:W-:Y:S01]  /*0990*/  VIADD R2, R0, 0x38 ;  /* 0x0000003800027836 */ /* 0x000fe20000000000 */
[-C--:B------:R-:W-:Y:S01]  /*09a0*/  ISETP.GE.AND P0, PT, R10, R123.reuse, PT ;  /* 0x0000007b0a00720c */ /* 0x080fe20003f06270 */
[----:B------:R-:W-:Y:S01]  /*09b0*/  ULDC.64 UR4, c[0x0][0x2b8] ;  /* 0x0000ae0000047ab9 */ /* 0x000fe20000000a00 */
[CC--:B------:R-:W-:Y:S01]  /*09c0*/  ISETP.GE.AND P2, PT, R4.reuse, R123.reuse, PT ;  /* 0x0000007b0400720c */ /* 0x0c0fe20003f46270 */
[----:B------:R1:W-:Y:S01]  /*09d0*/  @!P3 STG.E.128 desc[UR10][R14.64], RZ ;  /* 0x000000ff0e00b986 */ /* 0x0003e2000c101d0a */
[----:B------:R-:W-:Y:S01]  /*09e0*/  ISETP.GE.OR P5, PT, R4, R123, P6 ;  /* 0x0000007b0400720c */ /* 0x000fe200037a6670 */
[----:B------:R-:W-:-:S02]  /*09f0*/  VIADD R4, R0, 0x30 ;  /* 0x0000003000047836 */ /* 0x000fc40000000000 */
[----:B------:R1:W-:Y:S01]  /*0a00*/  @!P3 STG.E.128 desc[UR10][R14.64+0x100], RZ ;  /* 0x000100ff0e00b986 */ /* 0x0003e2000c101d0a */
[----:B------:R-:W-:-:S03]  /*0a10*/  ISETP.GE.AND P3, PT, R6, R123, PT ;  /* 0x0000007b0600720c */ /* 0x000fc60003f66270 */
[----:B------:R1:W-:Y:S04]  /*0a20*/  @!P1 STG.E.128 desc[UR10][R14.64+0x2000], RZ ;  /* 0x002000ff0e009986 */ /* 0x0003e8000c101d0a */
[----:B------:R1:W-:Y:S04]  /*0a30*/  @!P0 STG.E.128 desc[UR10][R14.64+0x3000], RZ ;  /* 0x003000ff0e008986 */ /* 0x0003e8000c101d0a */
[----:B------:R1:W-:Y:S01]  /*0a40*/  @!P0 STG.E.128 desc[UR10][R14.64+0x3100], RZ ;  /* 0x003100ff0e008986 */ /* 0x0003e2000c101d0a */
[----:B------:R-:W-:-:S03]  /*0a50*/  IADD3 R3, P0, R3, R0, RZ ;  /* 0x0000000003037210 */ /* 0x000fc60007f1e0ff */
[----:B------:R1:W-:Y:S04]  /*0a60*/  @!P2 STG.E.128 desc[UR10][R14.64+0x1000], RZ ;  /* 0x001000ff0e00a986 */ /* 0x0003e8000c101d0a */
[----:B------:R1:W-:Y:S01]  /*0a70*/  @!P2 STG.E.128 desc[UR10][R14.64+0x1100], RZ ;  /* 0x001100ff0e00a986 */ /* 0x0003e2000c101d0a */
[----:B------:R-:W-:-:S03]  /*0a80*/  ISETP.GE.AND P2, PT, R4, R123, PT ;  /* 0x0000007b0400720c */ /* 0x000fc60003f46270 */
[----:B------:R1:W-:Y:S01]  /*0a90*/  @!P1 STG.E.128 desc[UR10][R14.64+0x2100], RZ ;  /* 0x002100ff0e009986 */ /* 0x0003e2000c101d0a */
[----:B------:R-:W-:-:S03]  /*0aa0*/  ISETP.GE.AND P1, PT, R2, R123, PT ;  /* 0x0000007b0200720c */ /* 0x000fc60003f26270 */
[----:B------:R1:W-:Y:S04]  /*0ab0*/  @!P4 STG.E.128 desc[UR10][R14.64+0x4000], RZ ;  /* 0x004000ff0e00c986 */ /* 0x0003e8000c101d0a */
[----:B------:R1:W-:Y:S01]  /*0ac0*/  @!P4 STG.E.128 desc[UR10][R14.64+0x4100], RZ ;  /* 0x004100ff0e00c986 */ /* 0x0003e2000c101d0a */
[----:B------:R-:W-:Y:S02]  /*0ad0*/  ISETP.GE.OR P4, PT, R12, R123, P6 ;  /* 0x0000007b0c00720c */ /* 0x000fe40003786670 */
[----:B------:R-:W-:Y:S01]  /*0ae0*/  LEA.HI.X.SX32 R12, R0, R5, 0x1, P0 ;  /* 0x00000005000c7211 */ /* 0x000fe200000f0eff */
[----:B------:R1:W-:Y:S01]  /*0af0*/  @!P3 STG.E.128 desc[UR10][R14.64+0x5000], RZ ;  /* 0x005000ff0e00b986 */ /* 0x0003e2000c101d0a */
[----:B------:R-:W-:-:S03]  /*0b00*/  LEA R16, P0, R3, UR4, 0x2 ;  /* 0x0000000403107c11 */ /* 0x000fc6000f8010ff */
[----:B------:R1:W-:Y:S01]  /*0b10*/  @!P3 STG.E.128 desc[UR10][R14.64+0x5100], RZ ;  /* 0x005100ff0e00b986 */ /* 0x0003e2000c101d0a */
[----:B------:R-:W-:Y:S01]  /*0b20*/  LEA.HI.X R17, R3, UR5, R12, 0x2, P0 ;  /* 0x0000000503117c11 */ /* 0x000fe200080f140c */
[----:B------:R-:W-:Y:S01]  /*0b30*/  @!P5 IMAD.MOV.U32 R3, RZ, RZ, -0x800000 ;  /* 0xff800000ff03d424 */ /* 0x000fe200078e00ff */
[-C--:B------:R-:W-:Y:S01]  /*0b40*/  ISETP.GE.OR P3, PT, R10, R123.reuse, P6 ;  /* 0x0000007b0a00720c */ /* 0x080fe20003766670 */
[----:B------:R1:W-:Y:S01]  /*0b50*/  @!P2 STG.E.128 desc[UR10][R14.64+0x6000], RZ ;  /* 0x006000ff0e00a986 */ /* 0x0003e2000c101d0a */
[-C--:B------:R-:W-:Y:S01]  /*0b60*/  ISETP.GE.OR P0, PT, R4, R123.reuse, P6 ;  /* 0x0000007b0400720c */ /* 0x080fe20003706670 */
[----:B------:R-:W-:Y:S02]  /*0b70*/  @!P4 IMAD.MOV.U32 R19, RZ, RZ, -0x800000 ;  /* 0xff800000ff13c424 */ /* 0x000fe400078e00ff */
[----:B------:R1:W-:Y:S01]  /*0b80*/  @!P2 STG.E.128 desc[UR10][R14.64+0x6100], RZ ;  /* 0x006100ff0e00a986 */ /* 0x0003e2000c101d0a */
[----:B------:R-:W-:-:S03]  /*0b90*/  ISETP.GE.OR P2, PT, R8, R123, P6 ;  /* 0x0000007b0800720c */ /* 0x000fc60003746670 */
[----:B------:R1:W-:Y:S04]  /*0ba0*/  @!P1 STG.E.128 desc[UR10][R14.64+0x7000], RZ ;  /* 0x007000ff0e009986 */ /* 0x0003e8000c101d0a */
[----:B------:R1:W-:Y:S01]  /*0bb0*/  @!P1 STG.E.128 desc[UR10][R14.64+0x7100], RZ ;  /* 0x007100ff0e009986 */ /* 0x0003e2000c101d0a */
[-C--:B------:R-:W-:Y:S01]  /*0bc0*/  ISETP.GE.OR P1, PT, R6, R123.reuse, P6 ;  /* 0x0000007b0600720c */ /* 0x080fe20003726670 */
[----:B------:R-:W-:Y:S02]  /*0bd0*/  @!P3 IMAD.MOV.U32 R11, RZ, RZ, -0x800000 ;  /* 0xff800000ff0bb424 */ /* 0x000fe400078e00ff */
[----:B------:R1:W-:Y:S01]  /*0be0*/  @!P5 STG.E desc[UR10][R16.64+0x20], R3 ;  /* 0x000020031000d986 */ /* 0x0003e2000c10190a */
[-C--:B------:R-:W-:Y:S01]  /*0bf0*/  ISETP.GE.OR P5, PT, R0, R123.reuse, P6 ;  /* 0x0000007b0000720c */ /* 0x080fe200037a6670 */
[----:B------:R-:W-:Y:S01]  /*0c00*/  @!P2 IMAD.MOV.U32 R9, RZ, RZ, -0x800000 ;  /* 0xff800000ff09a424 */ /* 0x000fe200078e00ff */
[----:B------:R-:W-:Y:S01]  /*0c10*/  ISETP.GE.OR P6, PT, R2, R123, P6 ;  /* 0x0000007b0200720c */ /* 0x000fe200037c6670 */
[----:B------:R-:W-:Y:S01]  /*0c20*/  @!P0 IMAD.MOV.U32 R5, RZ, RZ, -0x800000 ;  /* 0xff800000ff058424 */ /* 0x000fe200078e00ff */
[----:B------:R1:W-:Y:S04]  /*0c30*/  @!P4 STG.E desc[UR10][R16.64+0x40], R19 ;  /* 0x000040131000c986 */ /* 0x0003e8000c10190a */
[----:B------:R1:W-:Y:S01]  /*0c40*/  @!P3 STG.E desc[UR10][R16.64+0x60], R11 ;  /* 0x0000600b1000b986 */ /* 0x0003e2000c10190a */
[----:B------:R-:W-:-:S03]  /*0c50*/  @!P1 IMAD.MOV.U32 R7, RZ, RZ, -0x800000 ;  /* 0xff800000ff079424 */ /* 0x000fc600078e00ff */
[----:B------:R1:W-:Y:S01]  /*0c60*/  @!P2 STG.E desc[UR10][R16.64+0x80], R9 ;  /* 0x000080091000a986 */ /* 0x0003e2000c10190a */
[----:B------:R-:W-:-:S03]  /*0c70*/  @!P5 IMAD.MOV.U32 R13, RZ, RZ, -0x800000 ;  /* 0xff800000ff0dd424 */ /* 0x000fc600078e00ff */
[----:B------:R1:W-:Y:S04]  /*0c80*/  @!P1 STG.E desc[UR10][R16.64+0xa0], R7 ;  /* 0x0000a00710009986 */ /* 0x0003e8000c10190a */
[----:B------:R1:W-:Y:S04]  /*0c90*/  @!P0 STG.E desc[UR10][R16.64+0xc0], R5 ;  /* 0x0000c00510008986 */ /* 0x0003e8000c10190a */
[----:B------:R1:W-:Y:S01]  /*0ca0*/  @!P5 STG.E desc[UR10][R16.64], R13 ;  /* 0x0000000d1000d986 */ /* 0x0003e2000c10190a */
[----:B------:R-:W-:Y:S05]  /*0cb0*/  @P6 EXIT ;  /* 0x000000000000694d */ /* 0x000fea0003800000 */
[----:B-1----:R-:W-:-:S05]  /*0cc0*/  MOV R3, 0xff800000 ;  /* 0xff80000000037802 */ /* 0x002fca0000000f00 */
[----:B------:R-:W-:Y:S01]  /*0cd0*/  STG.E desc[UR10][R16.64+0xe0], R3 ;  /* 0x0000e00310007986 */ /* 0x000fe2000c10190a */
[----:B------:R-:W-:Y:S05]  /*0ce0*/  EXIT ;  /* 0x000000000000794d */ /* 0x000fea0003800000 */
.L_x_3548:
[----:B------:R-:W2:Y:S01]  /*0cf0*/  LDC.64 R2, c[0x0][0x368] ;  /* 0x0000da00ff027b82 */ /* 0x000ea20000000a00 */
[----:B------:R-:W-:Y:S01]  /*0d00*/  ULDC.64 UR4, c[0x0][0x370] ;  /* 0x0000dc0000047ab9 */ /* 0x000fe20000000a00 */
[----:B------:R-:W-:Y:S01]  /*0d10*/  IMAD.MOV.U32 R7, RZ, RZ, R237 ;  /* 0x000000ffff077224 */ /* 0x000fe200078e00ed */
[----:B--2---:R-:W-:-:S04]  /*0d20*/  ISETP.NE.U32.AND P0, PT, R2, RZ, PT ;  /* 0x000000ff0200720c */ /* 0x004fc80003f05070 */
[----:B------:R-:W-:Y:S02]  /*0d30*/  ISETP.NE.AND.EX P0, PT, R3, RZ, PT, P0 ;  /* 0x000000ff0300720c */ /* 0x000fe40003f05300 */
[----:B------:R-:W-:-:S11]  /*0d40*/  ISETP.NE.U32.AND P1, PT, RZ, UR4, PT ;  /* 0x00000004ff007c0c */ /* 0x000fd6000bf25070 */
[----:B------:R-:W2:Y:S01]  /*0d50*/  @P0 LDC.64 R2, c[0x0][0x368] ;  /* 0x0000da00ff020b82 */ /* 0x000ea20000000a00 */
[----:B------:R-:W-:Y:S02]  /*0d60*/  ISETP.NE.AND.EX P1, PT, RZ, UR5, PT, P1 ;  /* 0x00000005ff007c0c */ /* 0x000fe4000bf25310 */
[----:B------:R-:W-:Y:S01]  /*0d70*/  CS2R R238, SRZ ;  /* 0x0000000000ee7805 */ /* 0x000fe2000001ff00 */
[----:B--2---:R-:W-:-:S05]  /*0d80*/  @P0 IMAD.WIDE R2, R237, 0x4, R2 ;  /* 0x00000004ed020825 */ /* 0x004fca00078e0202 */
[----:B------:R2:W5:Y:S01]  /*0d90*/  @P0 LDG.E R7, desc[UR10][R2.64] ;  /* 0x0000000a02070981 */ /* 0x000562000c1e1900 */
[----:B------:R-:W-:-:S04]  /*0da0*/  PLOP3.LUT P0, PT, PT, PT, PT, 0x8, 0x0 ;  /* 0x000000000000781c */ /* 0x000fc80003f0e170 */
[----:B------:R-:W-:Y:S09]  /*0db0*/  @!P1 BRA `(.L_x_3549) ;  /* 0x00000000002c9947 */ /* 0x000ff20003800000 */
[----:B--2---:R-:W2:Y:S01]  /*0dc0*/  LDC.64 R2, c[0x0][0x378] ;  /* 0x0000de00ff027b82 */ /* 0x004ea20000000a00 */
[----:B------:R-:W-:-:S05]  /*0dd0*/  SHF.R.S32.HI R5, RZ, 0x1f, R237 ;  /* 0x0000001fff057819 */ /* 0x000fca00000114ed */
[-C--:B--2---:R-:W-:Y:S02]  /*0de0*/  IMAD R4, R5, R2.reuse, RZ ;  /* 0x0000000205047224 */ /* 0x084fe400078e02ff */
        /* <DEDUP_REMOVED lines=8> */
.L_x_3549:
[----:B------:R-:W-:Y:S05]  /*0e70*/  @!P0 BRA `(.L_x_3550) ;  /* 0x0000000400388947 */ /* 0x000fea0003800000 */
[----:B------:R-:W3:Y:S01]  /*0e80*/  LDC R10, c[0x0][0x380] ;  /* 0x0000e000ff0a7b82 */ /* 0x000ee20000000800 */
[----:B------:R-:W-:Y:S01]  /*0e90*/  LEA R13, R37, 0xffffff80, 0x7 ;  /* 0xffffff80250d7811 */ /* 0x000fe200078e38ff */
[----:B------:R-:W-:-:S03]  /*0ea0*/  ULDC.64 UR4, c[0x0][0x230] ;  /* 0x00008c0000047ab9 */ /* 0x000fc60000000a00 */
[----:B--2---:R-:W-:-:S03]  /*0eb0*/  IABS R2, R13 ;  /* 0x0000000d00027213 */ /* 0x004fc60000000000 */
[----:B-----5:R-:W2:Y:S01]  /*0ec0*/  LDC R7, c[0x0][0x278] ;  /* 0x00009e00ff077b82 */ /* 0x020ea20000000800 */
[----:B------:R-:W-:-:S07]  /*0ed0*/  MOV R16, RZ ;  /* 0x000000ff00107202 */ /* 0x000fce0000000f00 */
[----:B------:R-:W4:Y:S01]  /*0ee0*/  LDC.64 R184, c[0x0][0x248] ;  /* 0x00009200ffb87b82 */ /* 0x000f220000000a00 */
[----:B---3--:R-:W-:-:S04]  /*0ef0*/  IABS R4, R10 ;  /* 0x0000000a00047213 */ /* 0x008fc80000000000 */
[----:B------:R-:W3:Y:S08]  /*0f00*/  I2F.RP R5, R4 ;  /* 0x0000000400057306 */ /* 0x000ef00000209400 */
[----:B---3--:R-:W3:Y:S02]  /*0f10*/  MUFU.RCP R8, R5 ;  /* 0x0000000500087308 */ /* 0x008ee40000001000 */
[----:B---3--:R-:W-:-:S06]  /*0f20*/  IADD3 R8, R8, 0xffffffe, RZ ;  /* 0x0ffffffe08087810 */ /* 0x008fcc0007ffe0ff */
[----:B------:R-:W3:Y:S02]  /*0f30*/  F2I.FTZ.U32.TRUNC.NTZ R9, R8 ;  /* 0x0000000800097305 */ /* 0x000ee4000021f000 */
[----:B---3--:R-:W-:Y:S01]  /*0f40*/  IMAD.MOV R3, RZ, RZ, -R9 ;  /* 0x000000ffff037224 */ /* 0x008fe200078e0a09 */
        /* <DEDUP_REMOVED lines=17> */
[----:B------:R-:W3:Y:S01]  /*1060*/  LDG.E R4, desc[UR10][R18.64] ;  /* 0x0000000a12047981 */ /* 0x000ee2000c1e1900 */
[----:B--2---:R-:W-:-:S04]  /*1070*/  IABS R2, R7 ;  /* 0x0000000700027213 */ /* 0x004fc80000000000 */
[----:B------:R-:W2:Y:S08]  /*1080*/  I2F.RP R11, R2 ;  /* 0x00000002000b7306 */ /* 0x000eb00000209400 */
[----:B--2---:R-:W2:Y:S02]  /*1090*/  MUFU.RCP R8, R11 ;  /* 0x0000000b00087308 */ /* 0x004ea40000001000 */
[----:B--2---:R-:W-:-:S06]  /*10a0*/  IADD3 R8, R8, 0xffffffe, RZ ;  /* 0x0ffffffe08087810 */ /* 0x004fcc0007ffe0ff */
[----:B------:R-:W2:Y:S02]  /*10b0*/  F2I.FTZ.U32.TRUNC.NTZ R17, R8 ;  /* 0x0000000800117305 */ /* 0x000ea4000021f000 */
[----:B--2---:R-:W-:Y:S02]  /*10c0*/  IMAD.MOV R3, RZ, RZ, -R17 ;  /* 0x000000ffff037224 */ /* 0x004fe400078e0a11 */
[----:B------:R-:W-:Y:S02]  /*10d0*/  IMAD.MOV R8, RZ, RZ, -R9 ;  /* 0x000000ffff087224 */ /* 0x000fe400078e0a09 */
[----:B------:R-:W-:Y:S01]  /*10e0*/  IMAD R5, R3, R2, RZ ;  /* 0x0000000203057224 */ /* 0x000fe200078e02ff */
[----:B------:R-:W-:Y:S01]  /*10f0*/  IABS R3, R28 ;  /* 0x0000001c00037213 */ /* 0x000fe20000000000 */
[----:B------:R-:W-:Y:S02]  /*1100*/  IMAD R13, R10, R8, R13 ;  /* 0x000000080a0d7224 */ /* 0x000fe400078e020d */
[----:B------:R-:W-:-:S03]  /*1110*/  IMAD.HI.U32 R16, R17, R5, R16 ;  /* 0x0000000511107227 */ /* 0x000fc600078e0010 */
[----:B------:R-:W-:Y:S01]  /*1120*/  SHF.R.S32.HI R23, RZ, 0x1f, R13 ;  /* 0x0000001fff177819 */ /* 0x000fe2000001140d */
        /* <DEDUP_REMOVED lines=16> */
[----:B---3--:R-:W-:Y:S01]  /*1230*/  SHF.R.S32.HI R5, RZ, 0x1f, R4 ;  /* 0x0000001fff057819 */ /* 0x008fe20000011404 */
[----:B------:R-:W-:-:S04]  /*1240*/  IMAD.WIDE.U32 R10, R4, UR4, RZ ;  /* 0x00000004040a7c25 */ /* 0x000fc8000f8e00ff */
[C---:B------:R-:W-:Y:S02]  /*1250*/  IMAD R9, R5.reuse, UR4, RZ ;  /* 0x0000000405097c24 */ /* 0x040fe4000f8e02ff */
[-C--:B--2---:R-:W-:Y:S02]  /*1260*/  IMAD R5, R5, R2.reuse, RZ ;  /* 0x0000000205057224 */ /* 0x084fe400078e02ff */
[C---:B------:R-:W-:Y:S01]  /*1270*/  IMAD R8, R4.reuse, UR5, R9 ;  /* 0x0000000504087c24 */ /* 0x040fe2000f8e0209 */
[----:B------:R-:W-:Y:S01]  /*1280*/  ULDC.64 UR4, c[0x0][0x260] ;  /* 0x0000980000047ab9 */ /* 0x000fe20000000a00 */
[C---:B------:R-:W-:Y:S02]  /*1290*/  IMAD R3, R4.reuse, R3, R5 ;  /* 0x0000000304037224 */ /* 0x040fe400078e0205 */
[----:B------:R-:W-:Y:S01]  /*12a0*/  IMAD.WIDE.U32 R24, R4, R2, RZ ;  /* 0x0000000204187225 */ /* 0x000fe200078e00ff */
[----:B------:R-:W-:-:S03]  /*12b0*/  IADD3 R11, R11, R8, RZ ;  /* 0x000000080b0b7210 */ /* 0x000fc60007ffe0ff */
[----:B----4-:R-:W-:Y:S01]  /*12c0*/  IMAD R8, R23, R184, RZ ;  /* 0x000000b817087224 */ /* 0x010fe200078e02ff */
[----:B------:R-:W-:-:S03]  /*12d0*/  IADD3 R16, R25, R3, RZ ;  /* 0x0000000319107210 */ /* 0x000fc60007ffe0ff */
[C---:B------:R-:W-:Y:S02]  /*12e0*/  IMAD R7, R13.reuse, R185, R8 ;  /* 0x000000b90d077224 */ /* 0x040fe400078e0208 */
[----:B------:R-:W-:-:S04]  /*12f0*/  IMAD.WIDE.U32 R8, R13, R184, R10 ;  /* 0x000000b80d087225 */ /* 0x000fc800078e000a */
[----:B------:R-:W-:Y:S02]  /*1300*/  IMAD.IADD R9, R9, 0x1, R7 ;  /* 0x0000000109097824 */ /* 0x000fe400078e0207 */
[----:B------:R-:W-:Y:S02]  /*1310*/  IMAD R10, R21, UR4, RZ ;  /* 0x00000004150a7c24 */ /* 0x000fe4000f8e02ff */
[----:B------:R-:W-:-:S04]  /*1320*/  IMAD.WIDE.U32 R42, R17, UR4, R8 ;  /* 0x00000004112a7c25 */ /* 0x000fc8000f8e0008 */
[----:B------:R-:W-:-:S05]  /*1330*/  IMAD R10, R17, UR5, R10 ;  /* 0x00000005110a7c24 */ /* 0x000fca000f8e020a */
[----:B------:R-:W-:Y:S01]  /*1340*/  IADD3 R12, R43, R10, RZ ;  /* 0x0000000a2b0c7210 */ /* 0x000fe20007ffe0ff */
[----:B------:R-:W-:Y:S06]  /*1350*/  BRA `(.L_x_3551) ;  /* 0x0000000400347947 */ /* 0x000fec0003800000 */
.L_x_3550:
[----:B------:R-:W2:Y:S01]  /*1360*/  LDC R19, c[0x0][0x278] ;  /* 0x00009e00ff137b82 */ /* 0x000ea20000000800 */
[----:B------:R-:W-:Y:S02]  /*1370*/  ISETP.NE.AND P4, PT, R11, -0x1, PT ;  /* 0xffffffff0b00780c */ /* 0x000fe40003f85270 */
[----:B------:R-:W-:-:S04]  /*1380*/  LEA R13, R37, 0xffffff80, 0x7 ;  /* 0xffffff80250d7811 */ /* 0x000fc800078e38ff */
[----:B------:R-:W-:-:S07]  /*1390*/  SHF.R.S32.HI R23, RZ, 0x1f, R13 ;  /* 0x0000001fff177819 */ /* 0x000fce000001140d */
[----:B------:R-:W3:Y:S01]  /*13a0*/  @P4 LDC.64 R184, c[0x0][0x248] ;  /* 0x00009200ffb84b82 */ /* 0x000ee20000000a00 */
[----:B------:R-:W-:Y:S01]  /*13b0*/  @P4 IMAD.IADD R20, R10, 0x1, R11 ;  /* 0x000000010a144824 */ /* 0x000fe200078e020b */
[----:B--2---:R-:W-:-:S04]  /*13c0*/  IABS R3, R19 ;  /* 0x0000001300037213 */ /* 0x004fc80000000000 */
[----:B------:R-:W2:Y:S08]  /*13d0*/  I2F.RP R5, R3 ;  /* 0x0000000300057306 */ /* 0x000eb00000209400 */
[----:B--2---:R-:W2:Y:S02]  /*13e0*/  MUFU.RCP R8, R5 ;  /* 0x0000000500087308 */ /* 0x004ea40000001000 */
[----:B--2---:R-:W-:-:S06]  /*13f0*/  VIADD R8, R8, 0xffffffe ;  /* 0x0ffffffe08087836 */ /* 0x004fcc0000000000 */
[----:B------:R-:W2:Y:S02]  /*1400*/  F2I.FTZ.U32.TRUNC.NTZ R9, R8 ;  /* 0x0000000800097305 */ /* 0x000ea4000021f000 */
[----:B--2---:R-:W-:Y:S01]  /*1410*/  IMAD.MOV R2, RZ, RZ, -R9 ;  /* 0x000000ffff027224 */ /* 0x004fe200078e0a09 */
        /* <DEDUP_REMOVED lines=9> */
[C---:B---3--:R-:W-:Y:S02]  /*14b0*/  @P4 IMAD R9, R20.reuse, R185, RZ ;  /* 0x000000b914094224 */ /* 0x048fe400078e02ff */
[C---:B------:R-:W-:Y:S02]  /*14c0*/  IMAD R2, R3.reuse, R2, R4 ;  /* 0x0000000203027224 */ /* 0x040fe400078e0204 */
[----:B------:R-:W2:Y:S01]  /*14d0*/  @P4 LDC.64 R4, c[0x0][0x250] ;  /* 0x00009400ff044b82 */ /* 0x000ea20000000a00 */
[----:B------:R-:W-:Y:S02]  /*14e0*/  @P4 IMAD.WIDE.U32 R20, R20, R184, RZ ;  /* 0x000000b814144225 */ /* 0x000fe400078e00ff */
[----:B------:R-:W-:-:S03]  /*14f0*/  ISETP.GT.U32.AND P1, PT, R3, R2, PT ;  /* 0x000000020300720c */ /* 0x000fc60003f24070 */
[----:B------:R-:W-:Y:S02]  /*1500*/  @P4 IADD3 R9, R21, R9, RZ ;  /* 0x0000000915094210 */ /* 0x000fe40007ffe0ff */
[----:B------:R-:W-:-:S08]  /*1510*/  @P4 MOV R12, R20 ;  /* 0x00000014000c4202 */ /* 0x000fd00000000f00 */
[-C--:B------:R-:W-:Y:S02]  /*1520*/  @!P1 IADD3 R2, R2, -R3.reuse, RZ ;  /* 0x8000000302029210 */ /* 0x080fe40007ffe0ff */
[----:B------:R-:W-:Y:S02]  /*1530*/  @!P1 IADD3 R17, R17, 0x1, RZ ;  /* 0x0000000111119810 */ /* 0x000fe40007ffe0ff */
[----:B------:R-:W-:Y:S02]  /*1540*/  ISETP.GE.U32.AND P3, PT, R2, R3, PT ;  /* 0x000000030200720c */ /* 0x000fe40003f66070 */
[----:B------:R-:W3:Y:S01]  /*1550*/  LDC.64 R2, c[0x0][0x260] ;  /* 0x00009800ff027b82 */ /* 0x000ee20000000a00 */
[----:B------:R-:W-:-:S10]  /*1560*/  ISETP.NE.AND P1, PT, R19, RZ, PT ;  /* 0x000000ff1300720c */ /* 0x000fd40003f25270 */
[----:B------:R-:W-:-:S04]  /*1570*/  @P3 VIADD R17, R17, 0x1 ;  /* 0x0000000111113836 */ /* 0x000fc80000000000 */
[----:B------:R-:W-:Y:S01]  /*1580*/  @!P2 IMAD.MOV R17, RZ, RZ, -R17 ;  /* 0x000000ffff11a224 */ /* 0x000fe200078e0a11 */
[----:B------:R-:W-:Y:S06]  /*1590*/  @P4 BRA `(.L_x_3552) ;  /* 0x0000000000344947 */ /* 0x000fec0003800000 */
[----:B------:R-:W4:Y:S01]  /*15a0*/  LDC.64 R184, c[0x0][0x248] ;  /* 0x00009200ffb87b82 */ /* 0x000f220000000a00 */
[----:B------:R-:W-:-:S07]  /*15b0*/  SHF.R.S32.HI R21, RZ, 0x1f, R10 ;  /* 0x0000001fff157819 */ /* 0x000fce000001140a */
[----:B------:R-:W1:Y:S01]  /*15c0*/  LDC.64 R8, c[0x0][0x230] ;  /* 0x00008c00ff087b82 */ /* 0x000e620000000a00 */
[-C--:B----4-:R-:W-:Y:S01]  /*15d0*/  IMAD R14, R21, R184.reuse, RZ ;  /* 0x000000b8150e7224 */ /* 0x090fe200078e02ff */
[----:B-----5:R-:W-:Y:S01]  /*15e0*/  SHF.R.S32.HI R21, RZ, 0x1f, R7 ;  /* 0x0000001fff157819 */ /* 0x020fe20000011407 */
[----:B------:R-:W-:-:S04]  /*15f0*/  IMAD.WIDE.U32 R24, R10, R184, RZ ;  /* 0x000000b80a187225 */ /* 0x000fc800078e00ff */
[----:B------:R-:W-:Y:S02]  /*1600*/  IMAD R14, R10, R185, R14 ;  /* 0x000000b90a0e7224 */ /* 0x000fe400078e020e */
[----:B-1----:R-:W-:-:S03]  /*1610*/  IMAD R12, R21, R8, RZ ;  /* 0x00000008150c7224 */ /* 0x002fc600078e02ff */
[----:B------:R-:W-:Y:S01]  /*1620*/  IADD3 R25, R25, R14, RZ ;  /* 0x0000000e19197210 */ /* 0x000fe20007ffe0ff */
[C---:B------:R-:W-:Y:S02]  /*1630*/  IMAD R9, R7.reuse, R9, R12 ;  /* 0x0000000907097224 */ /* 0x040fe400078e020c */
[----:B------:R-:W-:-:S05]  /*1640*/  IMAD.WIDE.U32 R24, R7, R8, R24 ;  /* 0x0000000807187225 */ /* 0x000fca00078e0018 */
[----:B------:R-:W-:Y:S02]  /*1650*/  IADD3 R9, R25, R9, RZ ;  /* 0x0000000919097210 */ /* 0x000fe40007ffe0ff */
[----:B------:R-:W-:-:S07]  /*1660*/  MOV R12, R24 ;  /* 0x00000018000c7202 */ /* 0x000fce0000000f00 */
.L_x_3552:
[----:B------:R-:W-:Y:S01]  /*1670*/  @!P1 LOP3.LUT R17, RZ, R19, RZ, 0x33, !PT ;  /* 0x00000013ff119212 */ /* 0x000fe200078e33ff */
[----:B------:R-:W-:Y:S01]  /*1680*/  IMAD R8, R23, R184, RZ ;  /* 0x000000b817087224 */ /* 0x000fe200078e02ff */
[----:B------:R-:W-:Y:S02]  /*1690*/  MOV R18, R12 ;  /* 0x0000000c00127202 */ /* 0x000fe40000000f00 */
[----:B------:R-:W-:Y:S01]  /*16a0*/  MOV R19, R9 ;  /* 0x0000000900137202 */ /* 0x000fe20000000f00 */
[----:B------:R-:W-:Y:S01]  /*16b0*/  IMAD R9, R185, R13, R8 ;  /* 0x0000000db9097224 */ /* 0x000fe200078e0208 */
[----:B------:R-:W-:Y:S02]  /*16c0*/  SHF.R.S32.HI R21, RZ, 0x1f, R17 ;  /* 0x0000001fff157819 */ /* 0x000fe40000011411 */
[----:B------:R-:W-:Y:S01]  /*16d0*/  @P4 IADD3 R11, R10, R11, RZ ;  /* 0x0000000b0a0b4210 */ /* 0x000fe20007ffe0ff */
[----:B------:R-:W-:-:S04]  /*16e0*/  IMAD.WIDE.U32 R18, R184, R13, R18 ;  /* 0x0000000db8127225 */ /* 0x000fc800078e0012 */
[----:B---3--:R-:W-:Y:S01]  /*16f0*/  IMAD R8, R21, R2, RZ ;  /* 0x0000000215087224 */ /* 0x008fe200078e02ff */
[----:B------:R-:W-:Y:S01]  /*1700*/  IADD3 R19, R19, R9, RZ ;  /* 0x0000000913137210 */ /* 0x000fe20007ffe0ff */
[----:B--2---:R-:W-:-:S04]  /*1710*/  @P4 IMAD.WIDE.U32 R24, R11, R4, RZ ;  /* 0x000000040b184225 */ /* 0x004fc800078e00ff */
[----:B------:R-:W-:-:S04]  /*1720*/  IMAD.WIDE.U32 R42, R17, R2, R18 ;  /* 0x00000002112a7225 */ /* 0x000fc800078e0012 */
[----:B------:R-:W-:Y:S02]  /*1730*/  IMAD R3, R17, R3, R8 ;  /* 0x0000000311037224 */ /* 0x000fe400078e0208 */
[----:B------:R-:W-:-:S03]  /*1740*/  @P4 IMAD R16, R11, R5, R25 ;  /* 0x000000050b104224 */ /* 0x000fc600078e0219 */
[----:B------:R-:W-:Y:S01]  /*1750*/  IADD3 R12, R43, R3, RZ ;  /* 0x000000032b0c7210 */ /* 0x000fe20007ffe0ff */
[----:B------:R-:W-:Y:S06]  /*1760*/  @P4 BRA `(.L_x_3551) ;  /* 0x0000000000304947 */ /* 0x000fec0003800000 */
[----:B------:R-:W2:Y:S01]  /*1770*/  LDC.64 R4, c[0x0][0x250] ;  /* 0x00009400ff047b82 */ /* 0x000ea20000000a00 */
[----:B------:R-:W-:-:S07]  /*1780*/  SHF.R.S32.HI R9, RZ, 0x1f, R10 ;  /* 0x0000001fff097819 */ /* 0x000fce000001140a */
[----:B------:R-:W3:Y:S01]  /*1790*/  LDC.64 R2, c[0x0][0x238] ;  /* 0x00008e00ff027b82 */ /* 0x000ee20000000a00 */
[----:B--2---:R-:W-:Y:S01]  /*17a0*/  IMAD R8, R9, R4, RZ ;  /* 0x0000000409087224 */ /* 0x004fe200078e02ff */
[----:B-----5:R-:W-:-:S03]  /*17b0*/  SHF.R.S32.HI R9, RZ, 0x1f, R7 ;  /* 0x0000001fff097819 */ /* 0x020fc60000011407 */
[C---:B------:R-:W-:Y:S02]  /*17c0*/  IMAD R5, R10.reuse, R5, R8 ;  /* 0x000000050a057224 */ /* 0x040fe400078e0208 */
[----:B------:R-:W-:-:S04]  /*17d0*/  IMAD.WIDE.U32 R10, R10, R4, RZ ;  /* 0x000000040a0a7225 */ /* 0x000fc800078e00ff */
[----:B---3--:R-:W-:Y:S01]  /*17e0*/  IMAD R4, R9, R2, RZ ;  /* 0x0000000209047224 */ /* 0x008fe200078e02ff */
[----:B------:R-:W-:-:S03]  /*17f0*/  IADD3 R11, R11, R5, RZ ;  /* 0x000000050b0b7210 */ /* 0x000fc60007ffe0ff */
[C---:B------:R-:W-:Y:S02]  /*1800*/  IMAD R3, R7.reuse, R3, R4 ;  /* 0x0000000307037224 */ /* 0x040fe400078e0204 */
[----:B------:R-:W-:-:S05]  /*1810*/  IMAD.WIDE.U32 R24, R7, R2, R10 ;  /* 0x0000000207187225 */ /* 0x000fca00078e000a */
[----:B------:R-:W-:-:S07]  /*1820*/  IADD3 R16, R25, R3, RZ ;  /* 0x0000000319107210 */ /* 0x000fce0007ffe0ff */
.L_x_3551:
[----:B------:R-:W-:Y:S01]  /*1830*/  ISETP.NE.AND P1, PT, R0, -0x1, PT ;  /* 0xffffffff0000780c */ /* 0x000fe20003f25270 */
[----:B------:R-:W-:Y:S01]  /*1840*/  IMAD.IADD R227, R124, 0x1, -R123 ;  /* 0x000000017ce37824 */ /* 0x000fe200078e0a7b */
[----:B-1----:R-:W-:Y:S01]  /*1850*/  SHF.R.S32.HI R125, RZ, 0x1f, R6 ;  /* 0x0000001fff7d7819 */ /* 0x002fe20000011406 */
        /* <DEDUP_REMOVED lines=8> */
[----:B------:R-:W-:Y:S01]  /*18e0*/  ULDC.64 UR8, c[0x0][0x220] ;  /* 0x0000880000087ab9 */ /* 0x000fe20000000a00 */
[----:B------:R-:W-:Y:S01]  /*18f0*/  LOP3.LUT R7, R7, 0xfffffff8, RZ, 0xc0, !PT ;  /* 0xfffffff807077812 */ /* 0x000fe200078ec0ff */
[----:B------:R-:W-:Y:S01]  /*1900*/  IMAD R25, R28, UR5, R25 ;  /* 0x000000051c197c24 */ /* 0x000fe2000f8e0219 */
[----:B------:R-:W-:Y:S01]  /*1910*/  @!P1 SHF.R.S32.HI R9, RZ, 0x1f, R237 ;  /* 0x0000001fff099819 */ /* 0x000fe200000114ed */
[----:B------:R-:W2:Y:S01]  /*1920*/  @P1 LDC.64 R4, c[0x0][0x240] ;  /* 0x00009000ff041b82 */ /* 0x000ea20000000a00 */
[C---:B------:R-:W-:Y:S01]  /*1930*/  ISETP.GE.AND P6, PT, R18.reuse, R227, PT ;  /* 0x000000e31200720c */ /* 0x040fe20003fc6270 */
[C---:B------:R-:W-:Y:S01]  /*1940*/  VIADD R22, R18.reuse, 0x10 ;  /* 0x0000001012167836 */ /* 0x040fe20000000000 */
[----:B------:R-:W-:Y:S01]  /*1950*/  SHF.R.S32.HI R19, RZ, 0x1f, R18 ;  /* 0x0000001fff137819 */ /* 0x000fe20000011412 */
[----:B------:R-:W-:-:S02]  /*1960*/  IMAD.SHL.U32 R30, R18, 0x40, RZ ;  /* 0x00000040121e7824 */ /* 0x000fc400078e00ff */
[----:B------:R-:W-:Y:S01]  /*1970*/  VIADD R20, R18, 0x20 ;  /* 0x0000002012147836 */ /* 0x000fe20000000000 */
[-C--:B------:R-:W-:Y:S01]  /*1980*/  ISETP.GE.AND P3, PT, R22, R227.reuse, PT ;  /* 0x000000e31600720c */ /* 0x080fe20003f66270 */
[----:B------:R-:W3:Y:S01]  /*1990*/  @!P1 LDC.64 R2, c[0x0][0x228] ;  /* 0x00008a00ff029b82 */ /* 0x000ee20000000a00 */
[----:B------:R-:W-:Y:S01]  /*19a0*/  LOP3.LUT R30, R30, 0x1c0, RZ, 0xc0, !PT ;  /* 0x000001c01e1e7812 */ /* 0x000fe200078ec0ff */
[----:B------:R-:W-:Y:S01]  /*19b0*/  IMAD.WIDE R14, R15, 0x40, R18 ;  /* 0x000000400f0e7825 */ /* 0x000fe200078e0212 */
[----:B------:R-:W-:-:S03]  /*19c0*/  ISETP.GE.AND P2, PT, R20, R227, PT ;  /* 0x000000e31400720c */ /* 0x000fc60003f46270 */
[----:B------:R-:W-:Y:S02]  /*19d0*/  IMAD.SHL.U32 R36, R36, 0x8, RZ ;  /* 0x0000000824247824 */ /* 0x000fe400078e00ff */
[----:B------:R-:W-:Y:S01]  /*19e0*/  IMAD R191, R19, R184, RZ ;  /* 0x000000b813bf7224 */ /* 0x000fe200078e02ff */
[----:B------:R-:W4:Y:S03]  /*19f0*/  LDC.64 R188, c[0x0][0x250] ;  /* 0x00009400ffbc7b82 */ /* 0x000f260000000a00 */
[----:B------:R-:W4:Y:S01]  /*1a00*/  @!P3 S2R R32, SR_CgaCtaId ;  /* 0x000000000020b919 */ /* 0x000f220000008800 */
[----:B------:R-:W-:Y:S02]  /*1a10*/  IMAD R191, R18, R185, R191 ;  /* 0x000000b912bf7224 */ /* 0x000fe400078e02bf */
[----:B--2---:R-:W-:-:S04]  /*1a20*/  @P1 IMAD.WIDE.U32 R10, R0, R4, RZ ;  /* 0x00000004000a1225 */ /* 0x004fc800078e00ff */
[----:B------:R-:W-:Y:S02]  /*1a30*/  @P1 IMAD R4, R0, R5, R11 ;  /* 0x0000000500041224 */ /* 0x000fe400078e020b */
[----:B------:R-:W-:Y:S02]  /*1a40*/  IMAD.IADD R0, R6, 0x1, -R7 ;  /* 0x0000000106007824 */ /* 0x000fe400078e0a07 */
[-C--:B---3--:R-:W-:Y:S02]  /*1a50*/  @!P1 IMAD R8, R9, R2.reuse, RZ ;  /* 0x0000000209089224 */ /* 0x088fe400078e02ff */
[----:B------:R-:W-:Y:S02]  /*1a60*/  IMAD.SHL.U32 R43, R0, 0x8, RZ ;  /* 0x00000008002b7824 */ /* 0x000fe400078e00ff */
[C---:B------:R-:W-:Y:S02]  /*1a70*/  @!P1 IMAD R3, R237.reuse, R3, R8 ;  /* 0x00000003ed039224 */ /* 0x040fe400078e0208 */
[----:B------:R-:W-:Y:S01]  /*1a80*/  @!P1 IMAD.WIDE.U32 R8, R237, R2, RZ ;  /* 0x00000002ed089225 */ /* 0x000fe200078e00ff */
[----:B------:R-:W-:-:S02]  /*1a90*/  SHF.R.S32.HI R27, RZ, 0x1f, R43 ;  /* 0x0000001fff1b7819 */ /* 0x000fc4000001142b */
[----:B------:R-:W-:Y:S01]  /*1aa0*/  LOP3.LUT R26, R30, 0x38, R43, 0xf8, !PT ;  /* 0x000000381e1a7812 */ /* 0x000fe200078ef82b */
[----:B------:R-:W-:Y:S01]  /*1ab0*/  @!P1 IMAD.MOV.U32 R10, RZ, RZ, R8 ;  /* 0x000000ffff0a9224 */ /* 0x000fe200078e0008 */
[----:B------:R-:W-:Y:S01]  /*1ac0*/  IADD3 R42, P4, R43, R42, RZ ;  /* 0x0000002a2b2a7210 */ /* 0x000fe20007f9e0ff */
[----:B------:R-:W-:Y:S01]  /*1ad0*/  @!P1 IMAD.IADD R4, R9, 0x1, R3 ;  /* 0x0000000109049824 */ /* 0x000fe200078e0203 */
[----:B------:R-:W-:Y:S01]  /*1ae0*/  SHF.R.U32.HI R3, RZ, 0x3, R30 ;  /* 0x00000003ff037819 */ /* 0x000fe2000001161e */
[----:B------:R-:W2:Y:S01]  /*1af0*/  @!P6 LDC.64 R8, c[0x0][0x240] ;  /* 0x00009000ff08eb82 */ /* 0x000ea20000000a00 */
[----:B------:R-:W-:Y:S01]  /*1b00*/  IADD3 R10, P1, R43, R10, RZ ;  /* 0x0000000a2b0a7210 */ /* 0x000fe20007f3e0ff */
[----:B------:R-:W-:Y:S01]  /*1b10*/  IMAD.SHL.U32 R2, R233, 0x80, RZ ;  /* 0x00000080e9027824 */ /* 0x000fe200078e00ff */
[----:B------:R-:W-:Y:S01]  /*1b20*/  LOP3.LUT R3, R26, R3, RZ, 0x3c, !PT ;  /* 0x000000031a037212 */ /* 0x000fe200078e3cff */
[----:B------:R-:W3:Y:S02]  /*1b30*/  @!P2 S2R R30, SR_CgaCtaId ;  /* 0x00000000001ea919 */ /* 0x000ee40000008800 */
[----:B------:R-:W-:Y:S01]  /*1b40*/  IMAD.X R11, R27, 0x1, R4, P1 ;  /* 0x000000011b0b7824 */ /* 0x000fe200008e0604 */
[----:B------:R-:W-:Y:S01]  /*1b50*/  IADD3 R24, P1, R43, R24, RZ ;  /* 0x000000182b187210 */ /* 0x000fe20007f3e0ff */
[----:B------:R-:W-:Y:S01]  /*1b60*/  IMAD.IADD R7, R121, 0x1, -R2 ;  /* 0x0000000179077824 */ /* 0x000fe200078e0a02 */
[----:B------:R-:W4:Y:S01]  /*1b70*/  @!P3 LDC.64 R4, c[0x0][0x240] ;  /* 0x00009000ff04bb82 */ /* 0x000f220000000a00 */
[----:B------:R-:W-:Y:S01]  /*1b80*/  IMAD.WIDE.U32 R28, R28, UR4, R10 ;  /* 0x000000041c1c7c25 */ /* 0x000fe2000f8e000a */
[----:B------:R-:W-:Y:S01]  /*1b90*/  UMOV UR4, 0x400 ;  /* 0x0000040000047882 */ /* 0x000fe20000000000 */
[----:B------:R-:W-:Y:S01]  /*1ba0*/  LOP3.LUT R3, R3, 0xfffffe00, R36, 0xf8, !PT ;  /* 0xfffffe0003037812 */ /* 0x000fe200078ef824 */
[----:B-1----:R-:W-:Y:S01]  /*1bb0*/  ULEA UR4, UR6, UR4, 0x18 ;  /* 0x0000000406047291 */ /* 0x002fe2000f8ec03f */
[----:B------:R-:W-:Y:S01]  /*1bc0*/  ISETP.GE.AND P5, PT, R18, R7, PT ;  /* 0x000000071200720c */ /* 0x000fe20003fa6270 */
[----:B------:R-:W-:Y:S01]  /*1bd0*/  IMAD.X R43, R27, 0x1, R12, P4 ;  /* 0x000000011b2b7824 */ /* 0x000fe200020e060c */
[----:B------:R-:W-:Y:S01]  /*1be0*/  IADD3 R29, R29, R25, RZ ;  /* 0x000000191d1d7210 */ /* 0x000fe20007ffe0ff */
[----:B------:R-:W1:Y:S01]  /*1bf0*/  @!P6 LDC.64 R10, c[0x0][0x210] ;  /* 0x00008400ff0aeb82 */ /* 0x000e620000000a00 */
[----:B------:R-:W-:Y:S01]  /*1c00*/  IMAD.X R25, R27, 0x1, R16, P1 ;  /* 0x000000011b197824 */ /* 0x000fe200008e0610 */
[----:B------:R-:W-:Y:S01]  /*1c10*/  @!P3 IADD3 R16, P1, R14, 0x10, RZ ;  /* 0x000000100e10b810 */ /* 0x000fe20007f3e0ff */
[----:B------:R-:W-:Y:S01]  /*1c20*/  IMAD.WIDE.U32 R42, R18, R184, R42 ;  /* 0x000000b8122a7225 */ /* 0x000fe200078e002a */
[----:B------:R-:W-:Y:S01]  /*1c30*/  LEA R235, R3, UR4, 0x1 ;  /* 0x0000000403eb7c11 */ /* 0x000fe2000f8e08ff */
[----:B------:R-:W-:-:S02]  /*1c40*/  ULDC.64 UR6, c[0x0][0x268] ;  /* 0x00009a0000067ab9 */ /* 0x000fc40000000a00 */
[-C--:B--2---:R-:W-:Y:S02]  /*1c50*/  @!P6 IMAD R31, R15, R8.reuse, RZ ;  /* 0x000000080f1fe224 */ /* 0x084fe400078e02ff */
[C---:B------:R-:W-:Y:S01]  /*1c60*/  @!P6 IMAD.WIDE.U32 R38, R14.reuse, R8, R28 ;  /* 0x000000080e26e225 */ /* 0x040fe200078e001c */
[----:B------:R-:W2:Y:S03]  /*1c70*/  @!P5 S2R R26, SR_CgaCtaId ;  /* 0x00000000001ad919 */ /* 0x000ea60000008800 */
[----:B------:R-:W-:Y:S02]  /*1c80*/  @!P6 IMAD R31, R14, R9, R31 ;  /* 0x000000090e1fe224 */ /* 0x000fe400078e021f */
[----:B------:R-:W3:Y:S01]  /*1c90*/  @!P3 LDC.64 R8, c[0x0][0x210] ;  /* 0x00008400ff08bb82 */ /* 0x000ee20000000a00 */
[----:B------:R-:W-:Y:S02]  /*1ca0*/  @!P3 IMAD.X R33, RZ, RZ, R15, P1 ;  /* 0x000000ffff21b224 */ /* 0x000fe400008e060f */
[----:B------:R-:W-:-:S02]  /*1cb0*/  @!P6 IMAD.IADD R34, R39, 0x1, R31 ;  /* 0x000000012722e824 */ /* 0x000fc400078e021f */
[----:B----4-:R-:W-:Y:S02]  /*1cc0*/  @!P3 IMAD R33, R33, R4, RZ ;  /* 0x000000042121b224 */ /* 0x010fe400078e02ff */
[----:B------:R-:W-:Y:S01]  /*1cd0*/  @!P3 IMAD.MOV.U32 R35, RZ, RZ, R29 ;  /* 0x000000ffff23b224 */ /* 0x000fe200078e001d */
[----:B-1----:R-:W-:Y:S01]  /*1ce0*/  @!P6 LEA R44, P1, R38, R10, 0x1 ;  /* 0x0000000a262ce211 */ /* 0x002fe200078208ff */
[----:B------:R-:W-:Y:S02]  /*1cf0*/  @!P3 IMAD R10, R16, R5, R33 ;  /* 0x00000005100ab224 */ /* 0x000fe400078e0221 */
[----:B------:R-:W-:Y:S01]  /*1d00*/  IMAD.IADD R191, R43, 0x1, R191 ;  /* 0x000000012bbf7824 */ /* 0x000fe200078e02bf */
[----:B------:R-:W-:Y:S01]  /*1d10*/  @!P6 LEA.HI.X R45, R38, R11, R34, 0x1, P1 ;  /* 0x0000000b262de211 */ /* 0x000fe200008f0c22 */
[----:B------:R-:W-:Y:S01]  /*1d20*/  @!P3 IMAD.MOV.U32 R34, RZ, RZ, R28 ;  /* 0x000000ffff22b224 */ /* 0x000fe200078e001c */
[----:B------:R-:W-:Y:S01]  /*1d30*/  IADD3 R38, P4, R18, R13, RZ ;  /* 0x0000000d12267210 */ /* 0x000fe20007f9e0ff */
[----:B------:R-:W-:Y:S01]  /*1d40*/  IMAD.MOV.U32 R190, RZ, RZ, R42 ;  /* 0x000000ffffbe7224 */ /* 0x000fe200078e002a */
        /* <DEDUP_REMOVED lines=10> */
[----:B---3--:R-:W-:Y:S01]  /*1df0*/  @!P3 LEA R40, P1, R34, R8, 0x1 ;  /* 0x000000082228b211 */ /* 0x008fe200078208ff */
[----:B------:R-:W-:Y:S01]  /*1e00*/  IMAD.X R23, R19, 0x1, R23, P4 ;  /* 0x0000000113177824 */ /* 0x000fe200020e0617 */
[----:B------:R-:W-:Y:S01]  /*1e10*/  ISETP.GE.AND P6, PT, R16, R227, PT ;  /* 0x000000e31000720c */ /* 0x000fe20003fc6270 */
[----:B------:R-:W3:Y:S01]  /*1e20*/  @!P2 LDC.64 R12, c[0x0][0x210] ;  /* 0x00008400ff0cab82 */ /* 0x000ee20000000a00 */
[----:B------:R-:W-:Y:S01]  /*1e30*/  @!P3 LEA.HI.X R41, R34, R9, R10, 0x1, P1 ;  /* 0x000000092229b211 */ /* 0x000fe200008f0c0a */
[----:B------:R-:W-:Y:S01]  /*1e40*/  @!P2 IMAD.MOV.U32 R42, RZ, RZ, R28 ;  /* 0x000000ffff2aa224 */ /* 0x000fe200078e001c */
[----:B------:R-:W-:Y:S01]  /*1e50*/  @!P2 MOV R9, 0x400 ;  /* 0x000004000009a802 */ /* 0x000fe20000000f00 */
[----:B------:R-:W-:Y:S01]  /*1e60*/  @!P2 IMAD.MOV.U32 R43, RZ, RZ, R29 ;  /* 0x000000ffff2ba224 */ /* 0x000fe200078e001d */
[----:B--2---:R-:W-:Y:S01]  /*1e70*/  @!P5 LEA R26, R26, R11, 0x18 ;  /* 0x0000000b1a1ad211 */ /* 0x004fe200078ec0ff */
[----:B------:R-:W-:Y:S01]  /*1e80*/  IMAD.WIDE.U32 R24, R17, UR6, R24 ;  /* 0x0000000611187c25 */ /* 0x000fe2000f8e0018 */
[----:B------:R-:W-:-:S02]  /*1e90*/  ISETP.GE.AND P4, PT, R22, R7, PT ;  /* 0x000000071600720c */ /* 0x000fc40003f86270 */
[----:B------:R-:W-:Y:S01]  /*1ea0*/  @!P2 IADD3 R35, P1, R14, 0x20, RZ ;  /* 0x000000200e23a810 */ /* 0x000fe20007f3e0ff */
[----:B------:R-:W-:Y:S01]  /*1eb0*/  IMAD R23, R23, R188, RZ ;  /* 0x000000bc17177224 */ /* 0x000fe200078e02ff */
        /* <DEDUP_REMOVED lines=13> */
[----:B---3--:R-:W-:Y:S01]  /*1f90*/  @!P2 LEA R12, P1, R42, R12, 0x1 ;  /* 0x0000000c2a0ca211 */ /* 0x008fe200078208ff */
[----:B----4-:R-:W-:Y:S02]  /*1fa0*/  @!P6 IMAD.MOV.U32 R44, RZ, RZ, R28 ;  /* 0x000000ffff2ce224 */ /* 0x010fe400078e001c */
        /* <DEDUP_REMOVED lines=18> */
[----:B------:R-:W-:Y:S01]  /*20d0*/  IMAD R23, R38, R189, R23 ;  /* 0x000000bd26177224 */ /* 0x000fe200078e0217 */
[----:B-1----:R-:W-:Y:S01]  /*20e0*/  @!P6 LEA R32, P3, R44, R8, 0x1 ;  /* 0x000000082c20e211 */ /* 0x002fe200078608ff */
[----:B------:R1:W-:Y:S01]  /*20f0*/  @!P2 LDGSTS.E.BYPASS.LTC128B.128 [R31+0x3000], desc[UR10][R12.64+0x80] ;  /* 0x030000800c1fafae */ /* 0x0003e2000b901d4a */
[----:B---3--:R-:W-:Y:S02]  /*2100*/  @!P5 LEA R14, P2, R190, R14, 0x1 ;  /* 0x0000000ebe0ed211 */ /* 0x008fe400078408ff */
        /* <DEDUP_REMOVED lines=33> */
[----:B------:R-:W4:Y:S01]  /*2320*/  @!P1 S2R R10, SR_CgaCtaId ;  /* 0x00000000000a9919 */ /* 0x000f220000008800 */
[----:B------:R-:W3:Y:S03]  /*2330*/  @!P6 S2R R8, SR_CgaCtaId ;  /* 0x000000000008e919 */ /* 0x000ee60000008800 */
        /* <DEDUP_REMOVED lines=11> */
[----:B---3--:R-:W-:Y:S01]  /*23f0*/  @!P6 LEA R8, R8, R15, 0x18 ;  /* 0x0000000f0808e211 */ /* 0x008fe200078ec0ff */
[C---:B------:R-:W-:Y:S01]  /*2400*/  @!P1 IMAD R15, R3.reuse, 0x2, R10 ;  /* 0x00000002030f9824 */ /* 0x040fe200078e020a */
[----:B-1----:R-:W-:Y:S02]  /*2410*/  @!P5 LEA R36, R36, R13, 0x18 ;  /* 0x0000000d2424d211 */ /* 0x002fe400078ec0ff */
[----:B------:R-:W1:Y:S02]  /*2420*/  @!P5 LDC.64 R12, c[0x0][0x218] ;  /* 0x00008600ff0cdb82 */ /* 0x000e640000000a00 */
[----:B------:R-:W-:Y:S01]  /*2430*/  @!P1 LDGSTS.E.BYPASS.LTC128B.128 [R15+0x5000], desc[UR10][R48.64] ;  /* 0x05000000300f9fae */ /* 0x000fe2000b901d4a */
[----:B------:R-:W-:Y:S01]  /*2440*/  @!P3 LEA R32, R32, R9, 0x18 ;  /* 0x000000092020b211 */ /* 0x000fe200078ec0ff */
[----:B------:R-:W-:Y:S01]  /*2450*/  @!P5 IMAD R36, R3, 0x2, R36 ;  /* 0x000000020324d824 */ /* 0x000fe200078e0224 */
[----:B------:R-:W-:Y:S01]  /*2460*/  @!P2 MOV R9, 0x400 ;  /* 0x000004000009a802 */ /* 0x000fe20000000f00 */
[----:B------:R3:W-:Y:S01]  /*2470*/  @!P1 LDGSTS.E.BYPASS.LTC128B.128 [R15+0x9000], desc[UR10][R48.64+0x80] ;  /* 0x09000080300f9fae */ /* 0x0007e2000b901d4a */
[----:B------:R-:W-:Y:S01]  /*2480*/  @!P6 LEA R46, P1, R44, R4, 0x1 ;  /* 0x000000042c2ee211 */ /* 0x000fe200078208ff */
[----:B------:R-:W-:Y:S01]  /*2490*/  IMAD R4, R21, UR6, RZ ;  /* 0x0000000615047c24 */ /* 0x000fe2000f8e02ff */
[C---:B------:R-:W-:Y:S01]  /*24a0*/  @!P6 LEA R21, R3.reuse, R8, 0x1 ;  /* 0x000000080315e211 */ /* 0x040fe200078e08ff */
[----:B------:R-:W-:Y:S01]  /*24b0*/  @!P3 IMAD R32, R3, 0x2, R32 ;  /* 0x000000020320b824 */ /* 0x000fe200078e0220 */
[----:B--2---:R-:W-:Y:S01]  /*24c0*/  @!P4 LEA R34, R34, R11, 0x18 ;  /* 0x0000000b2222c211 */ /* 0x004fe200078ec0ff */
[----:B------:R-:W-:-:S04]  /*24d0*/  @!P6 IMAD R11, R185, 0x30, RZ ;  /* 0x00000030b90be824 */ /* 0x000fc800078e02ff */
[----:B------:R-:W-:Y:S02]  /*24e0*/  @!P6 IMAD.IADD R42, R45, 0x1, R11 ;  /* 0x000000012d2ae824 */ /* 0x000fe400078e020b */
[----:B------:R-:W2:Y:S01]  /*24f0*/  @!P4 LDC.64 R10, c[0x0][0x218] ;  /* 0x00008600ff0acb82 */ /* 0x000ea20000000a00 */
[----:B------:R-:W-:Y:S01]  /*2500*/  @!P4 IMAD R34, R3, 0x2, R34 ;  /* 0x000000020322c824 */ /* 0x000fe200078e0222 */
[----:B----4-:R-:W-:Y:S02]  /*2510*/  @!P2 LEA R40, R40, R9, 0x18 ;  /* 0x000000092828a211 */ /* 0x010fe400078ec0ff */
[----:B------:R-:W-:Y:S01]  /*2520*/  @!P6 LEA.HI.X R47, R44, R5, R42, 0x1, P1 ;  /* 0x000000052c2fe211 */ /* 0x000fe200008f0c2a */
[C---:B------:R-:W-:Y:S01]  /*2530*/  @!P4 IMAD.WIDE.U32 R44, R184.reuse, 0x50, R190 ;  /* 0x00000050b82cc825 */ /* 0x040fe200078e00be */
[C---:B------:R-:W-:Y:S02]  /*2540*/  @!P5 LEA R19, P1, R184.reuse, R190, 0x6 ;  /* 0x000000beb813d211 */ /* 0x040fe400078230ff */
[----:B------:R-:W4:Y:S01]  /*2550*/  @!P3 LDC.64 R8, c[0x0][0x218] ;  /* 0x00008600ff08bb82 */ /* 0x000f220000000a00 */
[----:B------:R-:W-:Y:S01]  /*2560*/  @!P6 LDGSTS.E.BYPASS.LTC128B.128 [R21+0x5800], desc[UR10][R46.64] ;  /* 0x058000002e15efae */ /* 0x000fe2000b901d4a */
[----:B------:R-:W-:Y:S01]  /*2570*/  @!P5 LEA.HI.X R42, R184, R191, R185, 0x6, P1 ;  /* 0x000000bfb82ad211 */ /* 0x000fe200008f34b9 */
[----:B---3--:R-:W-:Y:S01]  /*2580*/  IMAD R15, R17, UR7, R4 ;  /* 0x00000007110f7c24 */ /* 0x008fe2000f8e0204 */
[----:B-1----:R-:W-:Y:S01]  /*2590*/  @!P5 LEA R12, P1, R19, R12, 0x1 ;  /* 0x0000000c130cd211 */ /* 0x002fe200078208ff */
[----:B------:R-:W-:Y:S01]  /*25a0*/  @!P4 IMAD R17, R185, 0x50, RZ ;  /* 0x00000050b911c824 */ /* 0x000fe200078e02ff */
[----:B------:R1:W-:Y:S02]  /*25b0*/  @!P6 LDGSTS.E.BYPASS.LTC128B.128 [R21+0x9800], desc[UR10][R46.64+0x80] ;  /* 0x098000802e15efae */ /* 0x0003e4000b901d4a */
[----:B------:R-:W3:Y:S01]  /*25c0*/  @!P2 LDC.64 R4, c[0x0][0x218] ;  /* 0x00008600ff04ab82 */ /* 0x000ee20000000a00 */
[----:B------:R-:W-:Y:S01]  /*25d0*/  @!P2 IMAD R40, R3, 0x2, R40 ;  /* 0x000000020328a824 */ /* 0x000fe200078e0228 */
[----:B------:R-:W-:Y:S01]  /*25e0*/  @!P5 LEA.HI.X R13, R19, R13, R42, 0x1, P1 ;  /* 0x0000000d130dd211 */ /* 0x000fe200008f0c2a */
[----:B------:R-:W-:Y:S01]  /*25f0*/  @!P4 IMAD.IADD R17, R45, 0x1, R17 ;  /* 0x000000012d11c824 */ /* 0x000fe200078e0211 */
[----:B------:R-:W-:Y:S01]  /*2600*/  ISETP.GE.AND P6, PT, R16, R7, PT ;  /* 0x000000071000720c */ /* 0x000fe20003fc6270 */
[----:B------:R-:W-:-:S02]  /*2610*/  @!P3 IMAD R3, R185, 0x60, RZ ;  /* 0x00000060b903b824 */ /* 0x000fc400078e02ff */
[----:B------:R-:W-:Y:S01]  /*2620*/  @!P5 LDGSTS.E.BYPASS.LTC128B.128 [R36+0x6000], desc[UR10][R12.64] ;  /* 0x060000000c24dfae */ /* 0x000fe2000b901d4a */
[C---:B--2---:R-:W-:Y:S01]  /*2630*/  @!P4 LEA R48, P1, R44.reuse, R10, 0x1 ;  /* 0x0000000a2c30c211 */ /* 0x044fe200078208ff */
[----:B------:R-:W-:Y:S02]  /*2640*/  @!P2 IMAD R10, R185, 0x70, RZ ;  /* 0x00000070b90aa824 */ /* 0x000fe400078e02ff */
[----:B------:R2:W-:Y:S01]  /*2650*/  @!P5 LDGSTS.E.BYPASS.LTC128B.128 [R36+0xa000], desc[UR10][R12.64+0x80] ;  /* 0x0a0000800c24dfae */ /* 0x0005e2000b901d4a */
[----:B------:R-:W-:Y:S01]  /*2660*/  @!P4 LEA.HI.X R49, R44, R11, R17, 0x1, P1 ;  /* 0x0000000b2c31c211 */ /* 0x000fe200008f0c11 */
[----:B------:R-:W-:Y:S01]  /*2670*/  @!P2 IMAD.WIDE.U32 R44, R184, 0x70, R190 ;  /* 0x00000070b82ca825 */ /* 0x000fe200078e00be */
[----:B------:R-:W-:-:S03]  /*2680*/  ISETP.GE.AND P5, PT, R30, R7, PT ;  /* 0x000000071e00720c */ /* 0x000fc60003fa6270 */
[----:B------:R-:W-:Y:S01]  /*2690*/  @!P2 IMAD.IADD R10, R45, 0x1, R10 ;  /* 0x000000012d0aa824 */ /* 0x000fe200078e020a */
[----:B------:R-:W-:Y:S01]  /*26a0*/  @!P4 LDGSTS.E.BYPASS.LTC128B.128 [R34+0x6800], desc[UR10][R48.64] ;  /* 0x068000003022cfae */ /* 0x000fe2000b901d4a */
[----:B------:R-:W-:-:S03]  /*26b0*/  IMAD.IADD R25, R25, 0x1, R15 ;  /* 0x0000000119197824 */ /* 0x000fc600078e020f */
[----:B------:R-:W-:Y:S01]  /*26c0*/  @!P4 LDGSTS.E.BYPASS.LTC128B.128 [R34+0xa800], desc[UR10][R48.64+0x80] ;  /* 0x0a8000803022cfae */ /* 0x000fe2000b901d4a */
[----:B------:R-:W-:Y:S01]  /*26d0*/  IMAD.WIDE.U32 R38, R38, R188, R24 ;  /* 0x000000bc26267225 */ /* 0x000fe200078e0018 */
[----:B------:R-:W-:-:S03]  /*26e0*/  ISETP.GE.AND P4, PT, R18, R7, PT ;  /* 0x000000071200720c */ /* 0x000fc60003f86270 */
[----:B-1----:R-:W-:-:S04]  /*26f0*/  @!P3 IMAD.WIDE.U32 R46, R184, 0x60, R190 ;  /* 0x00000060b82eb825 */ /* 0x002fc800078e00be */
[----:B------:R-:W-:Y:S01]  /*2700*/  @!P3 IMAD.IADD R42, R47, 0x1, R3 ;  /* 0x000000012f2ab824 */ /* 0x000fe200078e0203 */
[----:B----4-:R-:W-:Y:S01]  /*2710*/  @!P3 LEA R8, P1, R46, R8, 0x1 ;  /* 0x000000082e08b211 */ /* 0x010fe200078208ff */
[----:B------:R-:W-:Y:S01]  /*2720*/  IMAD.SHL.U32 R18, R18, 0x8, RZ ;  /* 0x0000000812127824 */ /* 0x000fe200078e00ff */
[----:B------:R-:W-:Y:S02]  /*2730*/  LEA.HI R3, R125, R6, RZ, 0x4 ;  /* 0x000000067d037211 */ /* 0x000fe400078f20ff */
[----:B------:R-:W-:Y:S02]  /*2740*/  @!P3 LEA.HI.X R9, R46, R9, R42, 0x1, P1 ;  /* 0x000000092e09b211 */ /* 0x000fe400008f0c2a */
[C---:B---3--:R-:W-:Y:S01]  /*2750*/  @!P2 LEA R4, P1, R44.reuse, R4, 0x1 ;  /* 0x000000042c04a211 */ /* 0x048fe200078208ff */
[----:B--2---:R-:W-:Y:S01]  /*2760*/  IMAD.IADD R36, R39, 0x1, R23 ;  /* 0x0000000127247824 */ /* 0x004fe200078e0217 */
[----:B------:R-:W-:Y:S01]  /*2770*/  LEA.HI R125, R125, R6, RZ, 0x5 ;  /* 0x000000067d7d7211 */ /* 0x000fe200078f28ff */
[----:B------:R-:W-:Y:S01]  /*2780*/  @!P3 LDGSTS.E.BYPASS.LTC128B.128 [R32+0x7000], desc[UR10][R8.64] ;  /* 0x070000000820bfae */ /* 0x000fe2000b901d4a */
[----:B------:R-:W-:Y:S01]  /*2790*/  @!P2 LEA.HI.X R5, R44, R5, R10, 0x1, P1 ;  /* 0x000000052c05a211 */ /* 0x000fe200008f0c0a */
[----:B------:R-:W-:Y:S01]  /*27a0*/  IMAD.WIDE.U32 R10, R188, 0x20, RZ ;  /* 0x00000020bc0a7825 */ /* 0x000fe200078e00ff */
[----:B------:R-:W-:Y:S01]  /*27b0*/  ISETP.GE.AND P1, PT, R20, R7, PT ;  /* 0x000000071400720c */ /* 0x000fe20003f26270 */
[----:B------:R1:W-:Y:S01]  /*27c0*/  @!P3 LDGSTS.E.BYPASS.LTC128B.128 [R32+0xb000], desc[UR10][R8.64+0x80] ;  /* 0x0b0000800820bfae */ /* 0x0003e2000b901d4a */
[----:B------:R-:W-:-:S02]  /*27d0*/  LEA R230, P3, R38, UR8, 0x1 ;  /* 0x0000000826e67c11 */ /* 0x000fc4000f8608ff */
[----:B------:R-:W-:Y:S01]  /*27e0*/  SHF.R.S32.HI R122, RZ, 0x5, R125 ;  /* 0x00000005ff7a7819 */ /* 0x000fe2000001147d */
[----:B------:R-:W-:Y:S01]  /*27f0*/  @!P2 LDGSTS.E.BYPASS.LTC128B.128 [R40+0x7800], desc[UR10][R4.64] ;  /* 0x078000000428afae */ /* 0x000fe2000b901d4a */
[----:B------:R-:W-:Y:S02]  /*2800*/  LEA.HI.X R229, R38, UR9, R36, 0x1, P3 ;  /* 0x0000000926e57c11 */ /* 0x000fe400098f0c24 */
[----:B------:R-:W-:Y:S01]  /*2810*/  LOP3.LUT R125, R125, 0xffffffe0, RZ, 0xc0, !PT ;  /* 0xffffffe07d7d7812 */ /* 0x000fe200078ec0ff */
[----:B------:R2:W-:Y:S01]  /*2820*/  @!P2 LDGSTS.E.BYPASS.LTC128B.128 [R40+0xb800], desc[UR10][R4.64+0x80] ;  /* 0x0b8000800428afae */ /* 0x0005e2000b901d4a */
[----:B------:R-:W-:Y:S01]  /*2830*/  ISETP.GE.AND P2, PT, R22, R7, PT ;  /* 0x000000071600720c */ /* 0x000fe20003f46270 */
[----:B------:R-:W-:Y:S02]  /*2840*/  @!P4 IMAD.MOV.U32 R231, RZ, RZ, R229 ;  /* 0x000000ffffe7c224 */ /* 0x000fe400078e00e5 */
[----:B------:R-:W0:Y:S10]  /*2850*/  LDGDEPBAR ;  /* 0x00000000000079af */ /* 0x000e340000000000 */
[----:B------:R-:W-:-:S02]  /*2860*/  @!P2 IADD3 R10, P3, R230, R10, RZ ;  /* 0x0000000ae60aa210 */ /* 0x000fc40007f7e0ff */
[----:B-1----:R-:W-:Y:S02]  /*2870*/  LOP3.LUT R9, R3, 0xfffffff0, RZ, 0xc0, !PT ;  /* 0xfffffff003097812 */ /* 0x002fe400078ec0ff */
[----:B------:R-:W-:-:S04]  /*2880*/  SHF.L.U32 R8, R189, 0x5, RZ ;  /* 0x00000005bd087819 */ /* 0x000fc800000006ff */
[----:B------:R-:W-:Y:S01]  /*2890*/  @!P2 IADD3.X R11, R229, R11, R8, P3, !PT ;  /* 0x0000000be50ba210 */ /* 0x000fe20001ffe408 */
[----:B--2---:R-:W-:Y:S01]  /*28a0*/  IMAD.IADD R4, R6, 0x1, -R9 ;  /* 0x0000000106047824 */ /* 0x004fe200078e0a09 */
[----:B------:R-:W-:-:S04]  /*28b0*/  DEPBAR.LE SB0, 0x0 ;  /* 0x000080000000791a */ /* 0x000fc80000000000 */
[----:B------:R-:W-:Y:S01]  /*28c0*/  BAR.SYNC.DEFER_BLOCKING 0x0 ;  /* 0x0000000000007b1d */ /* 0x000fe20000010000 */
[----:B------:R-:W-:Y:S01]  /*28d0*/  SHF.R.S32.HI R8, RZ, 0x4, R3 ;  /* 0x00000004ff087819 */ /* 0x000fe20000011403 */
[----:B------:R-:W-:Y:S01]  /*28e0*/  IMAD.SHL.U32 R3, R0, 0x40, RZ ;  /* 0x0000004000037824 */ /* 0x000fe200078e00ff */
[----:B------:R-:W-:Y:S02]  /*28f0*/  SHF.R.S32.HI R5, RZ, 0x1f, R4 ;  /* 0x0000001fff057819 */ /* 0x000fe40000011404 */
[----:B------:R-:W-:Y:S02]  /*2900*/  ISETP.GE.AND P3, PT, R26, R7, PT ;  /* 0x000000071a00720c */ /* 0x000fe40003f66270 */
[----:B------:R-:W-:Y:S02]  /*2910*/  LEA.HI R5, R5, R4, RZ, 0x3 ;  /* 0x0000000405057211 */ /* 0x000fe400078f18ff */
[----:B------:R-:W-:Y:S02]  /*2920*/  LOP3.LUT R13, R3, 0x1c0, RZ, 0xc0, !PT ;  /* 0x000001c0030d7812 */ /* 0x000fe400078ec0ff */
[----:B------:R-:W-:-:S02]  /*2930*/  LEA.HI R9, R8, R8, RZ, 0x1 ;  /* 0x0000000808097211 */ /* 0x000fc400078f08ff */
[----:B------:R-:W-:Y:S02]  /*2940*/  LOP3.LUT R15, R5, 0xfffffff8, RZ, 0xc0, !PT ;  /* 0xfffffff8050f7812 */ /* 0x000fe400078ec0ff */
[----:B------:R-:W-:Y:S02]  /*2950*/  LOP3.LUT R18, R13, 0x8, R18, 0xf8, !PT ;  /* 0x000000080d127812 */ /* 0x000fe400078ef812 */
[----:B------:R-:W-:Y:S01]  /*2960*/  LOP3.LUT R9, R9, 0xfffffffe, RZ, 0xc0, !PT ;  /* 0xfffffffe09097812 */ /* 0x000fe200078ec0ff */
[----:B------:R-:W-:Y:S01]  /*2970*/  IMAD.IADD R3, R4, 0x1, -R15 ;  /* 0x0000000104037824 */ /* 0x000fe200078e0a0f */
[----:B------:R-:W-:-:S03]  /*2980*/  SHF.R.U32.HI R13, RZ, 0x3, R13 ;  /* 0x00000003ff0d7819 */ /* 0x000fc6000001160d */
[----:B------:R-:W-:Y:S01]  /*2990*/  IMAD.IADD R9, R8, 0x1, -R9 ;  /* 0x0000000108097824 */ /* 0x000fe200078e0a09 */
[----:B------:R-:W-:Y:S01]  /*29a0*/  LOP3.LUT R18, R18, R13, RZ, 0x3c, !PT ;  /* 0x0000000d12127212 */ /* 0x000fe200078e3cff */
[----:B------:R-:W-:Y:S01]  /*29b0*/  @P4 STS.128 [R235+0xc000], RZ ;  /* 0x00c000ffeb004388 */ /* 0x000fe20000000c00 */
[----:B------:R-:W-:-:S03]  /*29c0*/  IMAD.SHL.U32 R4, R3, 0x40, RZ ;  /* 0x0000004003047824 */ /* 0x000fc600078e00ff */
[----:B------:R-:W-:Y:S01]  /*29d0*/  @P4 STS.128 [R235+0x10000], RZ ;  /* 0x010000ffeb004388 */ /* 0x000fe20000000c00 */
[C---:B------:R-:W-:Y:S01]  /*29e0*/  IMAD R225, R9.reuse, 0x200, R18 ;  /* 0x0000020009e17824 */ /* 0x040fe200078e0212 */
[----:B------:R-:W-:Y:S01]  /*29f0*/  LOP3.LUT R4, R4, 0x1c0, RZ, 0xc0, !PT ;  /* 0x000001c004047812 */ /* 0x000fe200078ec0ff */
[----:B------:R-:W-:Y:S01]  /*2a00*/  IMAD.SHL.U32 R9, R9, 0x8, RZ ;  /* 0x0000000809097824 */ /* 0x000fe200078e00ff */
[----:B------:R-:W-:Y:S01]  /*2a10*/  @!PT LDS RZ, [RZ] ;  /* 0x00000000fffff984 */ /* 0x000fe20000000800 */
[----:B------:R-:W-:Y:S01]  /*2a20*/  @!PT LDS RZ, [RZ] ;  /* 0x00000000fffff984 */ /* 0x000fe20000000800 */
[----:B------:R-:W-:Y:S01]  /*2a30*/  @!PT LDS RZ, [RZ] ;  /* 0x00000000fffff984 */ /* 0x000fe20000000800 */
[----:B------:R-:W-:Y:S02]  /*2a40*/  @!P4 LDGSTS.E.BYPASS.LTC128B.128 [R235+0xc000], desc[UR10][R230.64] ;  /* 0x0c000000e6ebcfae */ /* 0x000fe4000b901d4a */
[----:B------:R-:W-:Y:S02]  /*2a50*/  LEA R225, R225, UR4, 0x1 ;  /* 0x00000004e1e17c11 */ /* 0x000fe4000f8e08ff */
[----:B------:R1:W-:Y:S01]  /*2a60*/  @!P4 LDGSTS.E.BYPASS.LTC128B.128 [R235+0x10000], desc[UR10][R230.64+0x80] ;  /* 0x10000080e6ebcfae */ /* 0x0003e2000b901d4a */
[----:B------:R-:W-:Y:S02]  /*2a70*/  ISETP.GE.AND P4, PT, R28, R7, PT ;  /* 0x000000071c00720c */ /* 0x000fe40003f86270 */
[----:B------:R-:W-:Y:S01]  /*2a80*/  LOP3.LUT R9, R4, 0x8, R9, 0xf8, !PT ;  /* 0x0000000804097812 */ /* 0x000fe200078ef809 */
[----:B------:R-:W-:Y:S01]  /*2a90*/  @P2 STS.128 [R235+0xc800], RZ ;  /* 0x00c800ffeb002388 */ /* 0x000fe20000000c00 */
[----:B------:R-:W-:Y:S01]  /*2aa0*/  SHF.R.U32.HI R4, RZ, 0x3, R4 ;  /* 0x00000003ff047819 */ /* 0x000fe20000011604 */
[----:B------:R-:W-:-:S02]  /*2ab0*/  VIADD R223, R225, 0x4020 ;  /* 0x00004020e1df7836 */ /* 0x000fc40000000000 */
[----:B------:R-:W-:Y:S01]  /*2ac0*/  @P2 STS.128 [R235+0x10800], RZ ;  /* 0x010800ffeb002388 */ /* 0x000fe20000000c00 */
[----:B------:R-:W-:-:S03]  /*2ad0*/  LOP3.LUT R4, R9, R4, RZ, 0x3c, !PT ;  /* 0x0000000409047212 */ /* 0x000fc600078e3cff */
[----:B------:R-:W-:Y:S01]  /*2ae0*/  @!PT LDS RZ, [RZ] ;  /* 0x00000000fffff984 */ /* 0x000fe20000000800 */
[----:B------:R-:W-:Y:S01]  /*2af0*/  @!PT LDS RZ, [RZ] ;  /* 0x00000000fffff984 */ /* 0x000fe20000000800 */
[----:B------:R-:W-:Y:S01]  /*2b00*/  @!PT LDS RZ, [RZ] ;  /* 0x00000000fffff984 */ /* 0x000fe20000000800 */
[----:B------:R-:W-:Y:S02]  /*2b10*/  @!P2 LDGSTS.E.BYPASS.LTC128B.128 [R235+0xc800], desc[UR10][R10.64] ;  /* 0x0c8000000aebafae */ /* 0x000fe4000b901d4a */
[-C--:B------:R-:W-:Y:S01]  /*2b20*/  @!P4 MOV R12, R230.reuse ;  /* 0x000000e6000cc202 */ /* 0x080fe20000000f00 */
[----:B------:R-:W-:Y:S01]  /*2b30*/  @!P4 IMAD.MOV.U32 R13, RZ, RZ, R229 ;  /* 0x000000ffff0dc224 */ /* 0x000fe200078e00e5 */
[----:B------:R2:W-:Y:S01]  /*2b40*/  @!P2 LDGSTS.E.BYPASS.LTC128B.128 [R235+0x10800], desc[UR10][R10.64+0x80] ;  /* 0x108000800aebafae */ /* 0x0005e2000b901d4a */
[C---:B------:R-:W-:Y:S01]  /*2b50*/  @!P1 LEA R16, P2, R188.reuse, R230, 0x6 ;  /* 0x000000e6bc109211 */ /* 0x040fe200078430ff */
[C---:B------:R-:W-:Y:S02]  /*2b60*/  @!P4 IMAD R8, R189.reuse, 0xa0, RZ ;  /* 0x000000a0bd08c824 */ /* 0x040fe400078e02ff */
[----:B------:R-:W-:Y:S01]  /*2b70*/  @P1 STS.128 [R235+0xd000], RZ ;  /* 0x00d000ffeb001388 */ /* 0x000fe20000000c00 */
[C---:B------:R-:W-:Y:S01]  /*2b80*/  @!P1 LEA.HI.X R17, R188.reuse, R229, R189, 0x6, P2 ;  /* 0x000000e5bc119211 */ /* 0x040fe200010f34bd */
[----:B------:R-:W-:Y:S01]  /*2b90*/  @!P4 IMAD.WIDE.U32 R20, R188, 0xa0, R12 ;  /* 0x000000a0bc14c825 */ /* 0x000fe200078e000c */
[----:B------:R-:W-:Y:S01]  /*2ba0*/  ISETP.GE.AND P2, PT, R14, R7, PT ;  /* 0x000000070e00720c */ /* 0x000fe20003f46270 */
[----:B------:R-:W-:Y:S02]  /*2bb0*/  @P1 STS.128 [R235+0x11000], RZ ;  /* 0x011000ffeb001388 */ /* 0x000fe40000000c00 */
[----:B------:R-:W-:-:S02]  /*2bc0*/  @!P6 IMAD R7, R189, 0x60, RZ ;  /* 0x00000060bd07e824 */ /* 0x000fc400078e02ff */
[----:B-1----:R-:W-:Y:S01]  /*2bd0*/  @!P3 IMAD.MOV.U32 R231, RZ, RZ, R229 ;  /* 0x000000ffffe7b224 */ /* 0x002fe200078e00e5 */
[----:B------:R-:W-:Y:S01]  /*2be0*/  @!PT LDS RZ, [RZ] ;  /* 0x00000000fffff984 */ /* 0x000fe20000000800 */
[----:B------:R-:W-:Y:S01]  /*2bf0*/  @!PT LDS RZ, [RZ] ;  /* 0x00000000fffff984 */ /* 0x000fe20000000800 */
[----:B------:R-:W-:Y:S01]  /*2c00*/  @!PT LDS RZ, [RZ] ;  /* 0x00000000fffff984 */ /* 0x000fe20000000800 */
[----:B------:R-:W-:Y:S01]  /*2c10*/  @!P1 LDGSTS.E.BYPASS.LTC128B.128 [R235+0xd000], desc[UR10][R16.64] ;  /* 0x0d00000010eb9fae */ /* 0x000fe2000b901d4a */
[----:B------:R-:W-:Y:S02]  /*2c20*/  @!P3 IMAD R14, R189, 0xc0, RZ ;  /* 0x000000c0bd0eb824 */ /* 0x000fe400078e02ff */
[C---:B------:R-:W-:Y:S01]  /*2c30*/  @!P3 IMAD.WIDE.U32 R18, R188.reuse, 0xc0, R230 ;  /* 0x000000c0bc12b825 */ /* 0x040fe200078e00e6 */
[----:B------:R-:W-:Y:S03]  /*2c40*/  @!P1 LDGSTS.E.BYPASS.LTC128B.128 [R235+0x11000], desc[UR10][R16.64+0x80] ;  /* 0x1100008010eb9fae */ /* 0x000fe6000b901d4a */
[----:B------:R-:W-:Y:S01]  /*2c50*/  @!P3 IMAD.IADD R15, R19, 0x1, R14 ;  /* 0x00000001130fb824 */ /* 0x000fe200078e020e */
[----:B------:R-:W-:Y:S01]  /*2c60*/  @P6 STS.128 [R235+0xd800], RZ ;  /* 0x00d800ffeb006388 */ /* 0x000fe20000000c00 */
[----:B------:R-:W-:Y:S01]  /*2c70*/  @!P3 IMAD.MOV.U32 R14, RZ, RZ, R18 ;  /* 0x000000ffff0eb224 */ /* 0x000fe200078e0012 */
[C---:B------:R-:W-:Y:S01]  /*2c80*/  @!P5 LEA R18, P1, R188.reuse, R230, 0x7 ;  /* 0x000000e6bc12d211 */ /* 0x040fe200078238ff */
[----:B------:R-:W-:Y:S01]  /*2c90*/  @!P2 IMAD.MOV.U32 R231, RZ, RZ, R229 ;  /* 0x000000ffffe7a224 */ /* 0x000fe200078e00e5 */
[----:B------:R-:W-:Y:S01]  /*2ca0*/  @P6 STS.128 [R235+0x11800], RZ ;  /* 0x011800ffeb006388 */ /* 0x000fe20000000c00 */
[----:B------:R-:W-:Y:S01]  /*2cb0*/  @!P4 IMAD.IADD R9, R21, 0x1, R8 ;  /* 0x000000011509c824 */ /* 0x000fe200078e0208 */
[----:B------:R-:W-:Y:S01]  /*2cc0*/  @!P5 LEA.HI.X R19, R188, R229, R189, 0x7, P1 ;  /* 0x000000e5bc13d211 */ /* 0x000fe200008f3cbd */
[----:B--2---:R-:W-:-:S02]  /*2cd0*/  @!P6 IMAD.MOV.U32 R10, RZ, RZ, R230 ;  /* 0x000000ffff0ae224 */ /* 0x004fc400078e00e6 */
[----:B------:R-:W-:Y:S02]  /*2ce0*/  @!P6 IMAD.MOV.U32 R11, RZ, RZ, R229 ;  /* 0x000000ffff0be224 */ /* 0x000fe400078e00e5 */
[----:B------:R-:W-:Y:S02]  /*2cf0*/  @!P4 IMAD.MOV.U32 R8, RZ, RZ, R20 ;  /* 0x000000ffff08c224 */ /* 0x000fe400078e0014 */
[----:B------:R-:W-:-:S04]  /*2d00*/  @!P6 IMAD.WIDE.U32 R10, R188, 0x60, R10 ;  /* 0x00000060bc0ae825 */ /* 0x000fc800078e000a */
[----:B------:R-:W-:Y:S01]  /*2d10*/  @!P6 IMAD.IADD R11, R11, 0x1, R7 ;  /* 0x000000010b0be824 */ /* 0x000fe200078e0207 */
[----:B------:R-:W-:Y:S01]  /*2d20*/  SHF.L.U32 R7, R5, 0x6, RZ ;  /* 0x0000000605077819 */ /* 0x000fe200000006ff */
[----:B------:R-:W-:Y:S02]  /*2d30*/  @!P2 IMAD R12, R189, 0xe0, RZ ;  /* 0x000000e0bd0ca824 */ /* 0x000fe400078e02ff */
[----:B------:R-:W-:Y:S01]  /*2d40*/  @!P2 IMAD.WIDE.U32 R22, R188, 0xe0, R230 ;  /* 0x000000e0bc16a825 */ /* 0x000fe200078e00e6 */
[----:B------:R-:W-:Y:S01]  /*2d50*/  LOP3.LUT R7, R7, 0xfffffe00, RZ, 0xc0, !PT ;  /* 0xfffffe0007077812 */ /* 0x000fe200078ec0ff */
[----:B------:R-:W-:Y:S01]  /*2d60*/  @!PT LDS RZ, [RZ] ;  /* 0x00000000fffff984 */ /* 0x000fe20000000800 */
[----:B------:R-:W-:Y:S01]  /*2d70*/  @!PT LDS RZ, [RZ] ;  /* 0x00000000fffff984 */ /* 0x000fe20000000800 */
[----:B------:R-:W-:Y:S01]  /*2d80*/  @!PT LDS RZ, [RZ] ;  /* 0x00000000fffff984 */ /* 0x000fe20000000800 */
[----:B------:R-:W-:Y:S02]  /*2d90*/  @!P6 LDGSTS.E.BYPASS.LTC128B.128 [R235+0xd800], desc[UR10][R10.64] ;  /* 0x0d8000000aebefae */ /* 0x000fe4000b901d4a */
[----:B------:R-:W-:Y:S02]  /*2da0*/  @!P2 IMAD.IADD R13, R23, 0x1, R12 ;  /* 0x00000001170da824 */ /* 0x000fe400078e020c */
[----:B------:R-:W-:Y:S01]  /*2db0*/  IMAD R5, R122, 0x400, R7 ;  /* 0x000004007a057824 */ /* 0x000fe200078e0207 */
[----:B------:R-:W-:Y:S01]  /*2dc0*/  @!P6 LDGSTS.E.BYPASS.LTC128B.128 [R235+0x11800], desc[UR10][R10.64+0x80] ;  /* 0x118000800aebefae */ /* 0x000fe2000b901d4a */
[----:B------:R-:W-:-:S02]  /*2dd0*/  @!P2 IMAD.MOV.U32 R12, RZ, RZ, R22 ;  /* 0x000000ffff0ca224 */ /* 0x000fc400078e0016 */
[C---:B------:R-:W-:Y:S01]  /*2de0*/  IMAD.IADD R226, R4.reuse, 0x1, R5 ;  /* 0x0000000104e27824 */ /* 0x040fe200078e0205 */
[----:B------:R-:W-:Y:S01]  /*2df0*/  @P5 STS.128 [R235+0xe000], RZ ;  /* 0x00e000ffeb005388 */ /* 0x000fe20000000c00 */
[----:B------:R-:W-:Y:S01]  /*2e00*/  IMAD.MOV.U32 R5, RZ, RZ, 0x10 ;  /* 0x00000010ff057424 */ /* 0x000fe200078e00ff */
[----:B------:R-:W-:Y:S01]  /*2e10*/  LOP3.LUT R4, R4, R7, RZ, 0xfc, !PT ;  /* 0x0000000704047212 */ /* 0x000fe200078efcff */
[----:B------:R-:W-:Y:S01]  /*2e20*/  IMAD R122, R122, 0x10, R123 ;  /* 0x000000107a7a7824 */ /* 0x000fe200078e027b */
[----:B------:R-:W-:Y:S01]  /*2e30*/  @P5 STS.128 [R235+0x12000], RZ ;  /* 0x012000ffeb005388 */ /* 0x000fe20000000c00 */
[----:B------:R-:W-:-:S03]  /*2e40*/  LEA R226, R226, UR4, 0x1 ;  /* 0x00000004e2e27c11 */ /* 0x000fc6000f8e08ff */
        /* <DEDUP_REMOVED lines=58> */
[----:B------:R-:W2:Y:S04]  /*31f0*/  LDSM.16.M88.4 R28, [R223+0x1800] ;  /* 0x00180000df1c783b */ /* 0x000ea80000000200 */
[----:B------:R-:W2:Y:S01]  /*3200*/  LDSM.16.M88.4 R116, [R223] ;  /* 0x00000000df74783b */ /* 0x000ea20000000200 */
[C---:B----4-:R-:W-:Y:S03]  /*3210*/  HMMA.16816.F32 R72, R24.reuse, R68, RZ ;  /* 0x000000441848723c */ /* 0x050fe600000018ff */
[----:B------:R-:W4:Y:S03]  /*3220*/  LDSM.16.M88.4 R112, [R223+0x800] ;  /* 0x00080000df70783b */ /* 0x000f260000000200 */
[C---:B------:R-:W-:Y:S01]  /*3230*/  HMMA.16816.F32 R68, R24.reuse, R70, RZ ;  /* 0x000000461844723c */ /* 0x040fe200000018ff */
[----:B------:R-:W-:Y:S04]  /*3240*/  LDSM.16.M88.4 R108, [R223+0x1000] ;  /* 0x00100000df6c783b */ /* 0x000fe80000000200 */
[----:B------:R-:W-:Y:S01]  /*3250*/  LDSM.16.M88.4 R104, [R223+0x2000] ;  /* 0x00200000df68783b */ /* 0x000fe20000000200 */
[C---:B---3--:R-:W-:Y:S03]  /*3260*/  HMMA.16816.F32 R32, R24.reuse, R52, RZ ;  /* 0x000000341820723c */ /* 0x048fe600000018ff */
[----:B------:R-:W-:Y:S03]  /*3270*/  LDSM.16.M88.4 R100, [R223+0x2800] ;  /* 0x00280000df64783b */ /* 0x000fe60000000200 */
[C---:B-1----:R-:W-:Y:S01]  /*3280*/  HMMA.16816.F32 R20, R24.reuse, R16, RZ ;  /* 0x000000101814723c */ /* 0x042fe200000018ff */
[----:B------:R-:W-:Y:S01]  /*3290*/  IMAD.MOV.U32 R52, RZ, RZ, 0x20 ;  /* 0x00000020ff347424 */ /* 0x000fe200078e00ff */
[----:B------:R-:W-:Y:S04]  /*32a0*/  LDSM.16.M88.4 R96, [R223+0x3000] ;  /* 0x00300000df60783b */ /* 0x000fe80000000200 */
[C---:B------:R-:W-:Y:S01]  /*32b0*/  SEL R3, R52.reuse, 0xffffffe0, !P2 ;  /* 0xffffffe034037807 */ /* 0x040fe20005000000 */
[C---:B------:R-:W-:Y:S01]  /*32c0*/  HMMA.16816.F32 R16, R24.reuse, R18, RZ ;  /* 0x000000121810723c */ /* 0x040fe200000018ff */
[----:B------:R-:W-:Y:S01]  /*32d0*/  SEL R0, R52, 0xffffffe0, !P1 ;  /* 0xffffffe034007807 */ /* 0x000fe20004800000 */
[----:B------:R-:W-:Y:S01]  /*32e0*/  LDSM.16.M88.4 R92, [R223+0x3800] ;  /* 0x00380000df5c783b */ /* 0x000fe20000000200 */
[C---:B------:R-:W-:Y:S01]  /*32f0*/  LEA R221, R3.reuse, R224, 0x1 ;  /* 0x000000e003dd7211 */ /* 0x040fe200078e08ff */
[----:B------:R-:W-:Y:S01]  /*3300*/  IMAD R222, R3, 0x2, R226 ;  /* 0x0000000203de7824 */ /* 0x000fe200078e02e2 */
[----:B------:R-:W-:Y:S01]  /*3310*/  ISETP.GT.AND P2, PT, R233, R228, PT ;  /* 0x000000e4e900720c */ /* 0x000fe20003f44270 */
[C---:B------:R-:W-:Y:S01]  /*3320*/  IMAD R219, R0.reuse, 0x2, R225 ;  /* 0x0000000200db7824 */ /* 0x040fe200078e02e1 */
[----:B--2---:R-:W-:Y:S01]  /*3330*/  HMMA.16816.F32 R12, R24, R8, RZ ;  /* 0x00000008180c723c */ /* 0x004fe200000018ff */
[----:B------:R-:W-:Y:S01]  /*3340*/  IMAD R208, R0, 0x2, R223 ;  /* 0x0000000200d07824 */ /* 0x000fe200078e02df */
[----:B------:R-:W-:Y:S01]  /*3350*/  LDSM.16.M88.4 R84, [R222] ;  /* 0x00000000de54783b */ /* 0x000fe20000000200 */
[----:B------:R-:W-:-:S03]  /*3360*/  IMAD.IADD R0, R6, 0x1, -R125 ;  /* 0x0000000106007824 */ /* 0x000fc600078e0a7d */
[C---:B------:R-:W-:Y:S01]  /*3370*/  HMMA.16816.F32 R8, R24.reuse, R10, RZ ;  /* 0x0000000a1808723c */ /* 0x040fe200000018ff */
[----:B------:R-:W0:Y:S04]  /*3380*/  LDGDEPBAR ;  /* 0x00000000000079af */ /* 0x000e280000000000 */
[----:B------:R-:W1:Y:S01]  /*3390*/  @!P2 LDC.64 R186, c[0x0][0x218] ;  /* 0x00008600ffbaab82 */ /* 0x000e620000000a00 */
[C---:B------:R-:W-:Y:S06]  /*33a0*/  HMMA.16816.F32 R80, R24.reuse, R76, RZ ;  /* 0x0000004c1850723c */ /* 0x040fec00000018ff */
[C---:B------:R-:W-:Y:S06]  /*33b0*/  HMMA.16816.F32 R64, R24.reuse, R60, RZ ;  /* 0x0000003c1840723c */ /* 0x040fec00000018ff */
        /* <DEDUP_REMOVED lines=10> */
[C---:B------:R-:W-:Y:S06]  /*3460*/  HMMA.16816.F32 R72, R88.reuse, R28, R72 ;  /* 0x0000001c5848723c */ /* 0x040fec0000001848 */
[C---:B------:R-:W-:Y:S01]  /*3470*/  HMMA.16816.F32 R68, R88.reuse, R30, R68 ;  /* 0x0000001e5844723c */ /* 0x040fe20000001844 */
[----:B------:R-:W2:Y:S05]  /*3480*/  LDSM.16.M88.4 R28, [R219+0x4800] ;  /* 0x00480000db1c783b */ /* 0x000eaa0000000200 */
[C---:B------:R-:W-:Y:S06]  /*3490*/  HMMA.16816.F32 R20, R88.reuse, R116, R20 ;  /* 0x000000745814723c */ /* 0x040fec0000001814 */
[C---:B------:R-:W-:Y:S01]  /*34a0*/  HMMA.16816.F32 R16, R88.reuse, R118, R16 ;  /* 0x000000765810723c */ /* 0x040fe20000001810 */
[----:B------:R-:W-:Y:S05]  /*34b0*/  LDSM.16.M88.4 R116, [R208+0x800] ;  /* 0x00080000d074783b */ /* 0x000fea0000000200 */
[C---:B----4-:R-:W-:Y:S06]  /*34c0*/  HMMA.16816.F32 R12, R88.reuse, R112, R12 ;  /* 0x00000070580c723c */ /* 0x050fec000000180c */
        /* <DEDUP_REMOVED lines=20> */
[----:B------:R-:W-:Y:S01]  /*3610*/  LDSM.16.M88.4 R88, [R221] ;  /* 0x00000000dd58783b */ /* 0x000fe20000000200 */
[C---:B--2---:R-:W-:Y:S06]  /*3620*/  HMMA.16816.F32 R12, R84.reuse, R28, R12 ;  /* 0x0000001c540c723c */ /* 0x044fec000000180c */
[C---:B------:R-:W-:Y:S01]  /*3630*/  HMMA.16816.F32 R8, R84.reuse, R30, R8 ;  /* 0x0000001e5408723c */ /* 0x040fe20000001808 */
[----:B------:R-:W2:Y:S05]  /*3640*/  LDSM.16.M88.4 R28, [R208] ;  /* 0x00000000d01c783b */ /* 0x000eaa0000000200 */
        /* <DEDUP_REMOVED lines=14> */
[----:B------:R-:W3:Y:S05]  /*3730*/  LDSM.16.M88.4 R92, [R208+0x2000] ;  /* 0x00200000d05c783b */ /* 0x000eea0000000200 */
[C---:B------:R-:W-:Y:S06]  /*3740*/  HMMA.16816.F32 R32, R84.reuse, R96, R32 ;  /* 0x000000605420723c */ /* 0x040fec0000001820 */
[----:B------:R-:W-:Y:S01]  /*3750*/  HMMA.16816.F32 R24, R84, R98, R24 ;  /* 0x000000625418723c */ /* 0x000fe20000001818 */
[----:B------:R-:W-:Y:S04]  /*3760*/  LDSM.16.M88.4 R84, [R226+0x2000] ;  /* 0x00200000e254783b */ /* 0x000fe80000000200 */
        /* <DEDUP_REMOVED lines=13> */
[C---:B--2---:R-:W-:Y:S06]  /*3840*/  HMMA.16816.F32 R20, R84.reuse, R28, R20 ;  /* 0x0000001c5414723c */ /* 0x044fec0000001814 */
[----:B------:R-:W-:Y:S01]  /*3850*/  HMMA.16816.F32 R16, R84, R30, R16 ;  /* 0x0000001e5410723c */ /* 0x000fe20000001810 */
[----:B------:R-:W2:Y:S05]  /*3860*/  LDSM.16.M88.4 R28, [R225+0xb000] ;  /* 0x00b00000e11c783b */ /* 0x000eaa0000000200 */
[C---:B------:R-:W-:Y:S06]  /*3870*/  HMMA.16816.F32 R12, R88.reuse, R116, R12 ;  /* 0x00000074580c723c */ /* 0x040fec000000180c */
[C---:B------:R-:W-:Y:S06]  /*3880*/  HMMA.16816.F32 R8, R88.reuse, R118, R8 ;  /* 0x000000765808723c */ /* 0x040fec0000001808 */
        /* <DEDUP_REMOVED lines=41> */
[C---:B--2---:R-:W-:Y:S06]  /*3b20*/  HMMA.16816.F32 R72, R100.reuse, R28, R72 ;  /* 0x0000001c6448723c */ /* 0x044fec0000001848 */
[C---:B------:R-:W-:Y:S01]  /*3b30*/  HMMA.16816.F32 R68, R100.reuse, R30, R68 ;  /* 0x0000001e6444723c */ /* 0x040fe20000001844 */
[----:B------:R-:W2:Y:S05]  /*3b40*/  LDSM.16.M88.4 R28, [R219+0x9000] ;  /* 0x00900000db1c783b */ /* 0x000eaa0000000200 */
[C---:B----4-:R-:W-:Y:S06]  /*3b50*/  HMMA.16816.F32 R56, R100.reuse, R84, R56 ;  /* 0x000000546438723c */ /* 0x050fec0000001838 */
        /* <DEDUP_REMOVED lines=26> */
[C---:B-1----:R-:W-:Y:S06]  /*3d00*/  HMMA.16816.F32 R44, R104.reuse, R52, R44 ;  /* 0x00000034682c723c */ /* 0x042fec000000182c */
[C---:B------:R-:W-:Y:S01]  /*3d10*/  HMMA.16816.F32 R40, R104.reuse, R54, R40 ;  /* 0x000000366828723c */ /* 0x040fe20000001828 */
[----:B------:R-:W1:Y:S05]  /*3d20*/  LDSM.16.M88.4 R52, [R208+0x6800] ;  /* 0x00680000d034783b */ /* 0x000e6a0000000200 */
[C---:B----4-:R-:W-:Y:S06]  /*3d30*/  HMMA.16816.F32 R64, R104.reuse, R88, R64 ;  /* 0x000000586840723c */ /* 0x050fec0000001840 */
[----:B------:R-:W-:Y:S01]  /*3d40*/  HMMA.16816.F32 R60, R104, R90, R60 ;  /* 0x0000005a683c723c */ /* 0x000fe2000000183c */
[----:B------:R-:W4:Y:S05]  /*3d50*/  LDSM.16.M88.4 R88, [R208+0x5800] ;  /* 0x00580000d058783b */ /* 0x000f2a0000000200 */
        /* <DEDUP_REMOVED lines=10> */
[----:B-1----:R-:W-:Y:S01]  /*3e00*/  HMMA.16816.F32 R56, R28, R52, R56 ;  /* 0x000000341c38723c */ /* 0x002fe20000001838 */
[----:B------:R-:W-:-:S04]  /*3e10*/  SHF.R.S32.HI R85, RZ, 0x1f, R0 ;  /* 0x0000001fff557819 */ /* 0x000fc80000011400 */
[----:B------:R-:W-:Y:S01]  /*3e20*/  LEA.HI R85, R85, R0, RZ, 0x2 ;  /* 0x0000000055557211 */ /* 0x000fe200078f10ff */
[----:B------:R-:W-:Y:S03]  /*3e30*/  HMMA.16816.F32 R20, R28, R100, R20 ;  /* 0x000000641c14723c */ /* 0x000fe60000001814 */
[----:B------:R-:W-:-:S03]  /*3e40*/  SHF.R.S32.HI R85, RZ, 0x2, R85 ;  /* 0x00000002ff557819 */ /* 0x000fc60000011455 */
[----:B------:R-:W-:Y:S01]  /*3e50*/  HMMA.16816.F32 R16, R28, R102, R16 ;  /* 0x000000661c10723c */ /* 0x000fe20000001810 */
[----:B------:R-:W-:-:S04]  /*3e60*/  IADD3 R122, R122, 0x1, R85 ;  /* 0x000000017a7a7810 */ /* 0x000fc80007ffe055 */
[----:B------:R-:W-:Y:S01]  /*3e70*/  IADD3 R53, R121, R122, -R124 ;  /* 0x0000007a79357210 */ /* 0x000fe20007ffe87c */
[C---:B----4-:R-:W-:Y:S04]  /*3e80*/  HMMA.16816.F32 R72, R28.reuse, R88, R72 ;  /* 0x000000581c48723c */ /* 0x050fe80000001848 */
[----:B------:R-:W-:Y:S02]  /*3e90*/  IMAD.IADD R120, R53, 0x1, R120 ;  /* 0x0000000135787824 */ /* 0x000fe400078e0278 */
[----:B------:R-:W-:Y:S03]  /*3ea0*/  HMMA.16816.F32 R68, R28, R90, R68 ;  /* 0x0000005a1c44723c */ /* 0x000fe60000001844 */
[----:B------:R-:W-:-:S02]  /*3eb0*/  VIMNMX R193, R120, R121, PT ;  /* 0x0000007978c17248 */ /* 0x000fc40003fe0100 */
[----:B------:R-:W-:Y:S01]  /*3ec0*/  VIADDMNMX R192, R120, 0x8, R121, PT ;  /* 0x0000000878c07846 */ /* 0x000fe20003800179 */
[C---:B------:R-:W-:Y:S06]  /*3ed0*/  HMMA.16816.F32 R60, R28.reuse, R86, R60 ;  /* 0x000000561c3c723c */ /* 0x040fec000000183c */
        /* <DEDUP_REMOVED lines=69> */
.L_x_3554:
[----:B------:R-:W-:-:S04]  /*4330*/  LEA R6, -R184, RZ, 0x7 ;  /* 0x000000ffb8067211 */ /* 0x000fc800078e39ff */
[----:B------:R-:W-:-:S07]  /*4340*/  SHF.R.S32.HI R0, RZ, 0x1f, R6 ;  /* 0x0000001fff007819 */ /* 0x000fce0000011406 */
.L_x_3555:
        /* <DEDUP_REMOVED lines=41> */
.L_x_3553:
        /* <DEDUP_REMOVED lines=232> */
[----:B------:R-:W1:Y:S01]  /*5460*/  SHFL.BFLY PT, R24, R9, 0x2, 0x1f ;  /* 0x0c401f0009187f89 */ /* 0x000e6200000e0000 */
[----:B------:R-:W-:Y:S02]  /*5470*/  ISETP.GT.AND P4, PT, R233, R228, PT ;  /* 0x000000e4e900720c */ /* 0x000fe40003f84270 */
        /* <DEDUP_REMOVED lines=27> */
[----:B------:R-:W-:Y:S01]  /*5630*/  FFMA.FTZ R52, R8, UR6, -R133 ;  /* 0x0000000608347c23 */ /* 0x000fe20008010885 */
[----:B------:R-:W3:Y:S01]  /*5640*/  MUFU.EX2 R66, R66 ;  /* 0x0000004200427308 */ /* 0x000ee20000000800 */
[----:B------:R-:W4:Y:S01]  /*5650*/  LDSM.16.MT88.4 R8, [R218+0xc800] ;  /* 0x00c80000da08783b */ /* 0x000f220000004200 */
[----:B------:R-:W-:Y:S01]  /*5660*/  FFMA.FTZ R58, R16, UR6, -R67 ;  /* 0x00000006103a7c23 */ /* 0x000fe20008010843 */
[--C-:B------:R-:W-:Y:S01]  /*5670*/  FFMA.FTZ R56, R30, UR6, -R133.reuse ;  /* 0x000000061e387c23 */ /* 0x100fe20008010885 */
[----:B------:R-:W-:Y:S01]  /*5680*/  FFMA.FTZ R57, R28, UR6, -R133 ;  /* 0x000000061c397c23 */ /* 0x000fe20008010885 */
[----:B------:R-:W5:Y:S01]  /*5690*/  LDSM.16.MT88.4 R16, [R217+0xc800] ;  /* 0x00c80000d910783b */ /* 0x000f620000004200 */
        /* <DEDUP_REMOVED lines=11> */
[----:B---3--:R-:W-:Y:S01]  /*5750*/  F2FP.F16.F32.PACK_AB R116, R65, R66 ;  /* 0x000000424174723e */ /* 0x008fe200000000ff */
        /* <DEDUP_REMOVED lines=31> */
[----:B---3--:R-:W-:Y:S01]  /*5950*/  F2FP.F16.F32.PACK_AB R117, R64, R61 ;  /* 0x0000003d4075723e */ /* 0x008fe200000000ff */
        /* <DEDUP_REMOVED lines=14> */
[----:B------:R-:W3:Y:S01]  /*5a40*/  MUFU.EX2 R57, R57 ;  /* 0x0000003900397308 */ /* 0x000ee20000000800 */
[----:B-1----:R-:W-:Y:S01]  /*5a50*/  F2FP.F16.F32.PACK_AB R119, R59, R62 ;  /* 0x0000003e3b77723e */ /* 0x002fe200000000ff */
[----:B------:R-:W-:Y:S01]  /*5a60*/  FFMA.FTZ R236, R132, UR6, -R67 ;  /* 0x0000000684ec7c23 */ /* 0x000fe20008010843 */
[----:B------:R-:W-:Y:S01]  /*5a70*/  FADD.FTZ R66, R66, R65 ;  /* 0x0000004142427221 */ /* 0x000fe20000010000 */
[----:B------:R-:W-:-:S03]  /*5a80*/  FADD.FTZ R61, R61, R64 ;  /* 0x000000403d3d7221 */ /* 0x000fc60000010000 */
        /* <DEDUP_REMOVED lines=8> */
[----:B---3--:R-:W-:Y:S02]  /*5b10*/  F2FP.F16.F32.PACK_AB R12, R57, R56 ;  /* 0x00000038390c723e */ /* 0x008fe400000000ff */
        /* <DEDUP_REMOVED lines=22> */
[C---:B----4-:R-:W-:Y:S01]  /*5c80*/  HMMA.16816.F32 R72, R12.reuse, R8, R72 ;  /* 0x000000080c48723c */ /* 0x050fe20000001848 */
        /* <DEDUP_REMOVED lines=189> */
[C---:B------:R-:W-:Y:S01]  /*6860*/  F2FP.F16.F32.PACK_AB R25, R159.reuse, R158 ;  /* 0x0000009e9f19723e */ /* 0x040fe200000000ff */
        /* <DEDUP_REMOVED lines=168> */
.L_x_3557:
[----:B------:R-:W-:-:S04]  /*72f0*/  LEA R4, -R188, RZ, 0x7 ;  /* 0x000000ffbc047211 */ /* 0x000fc800078e39ff */
[----:B------:R-:W-:-:S07]  /*7300*/  SHF.R.S32.HI R3, RZ, 0x1f, R4 ;  /* 0x0000001fff037819 */ /* 0x000fce0000011404 */
.L_x_3558:
[----:B------:R-:W-:Y:S01]  /*7310*/  LEA R230, P2, R4, R230, 0x1 ;  /* 0x000000e604e67211 */ /* 0x000fe200078408ff */
[----:B------:R-:W-:Y:S01]  /*7320*/  IMAD.SHL.U32 R5, R188, 0x20, RZ ;  /* 0x00000020bc057824 */ /* 0x000fe200078e00ff */
[C---:B------:R-:W-:Y:S02]  /*7330*/  IADD3 R38, P1, R4.reuse, R38, RZ ;  /* 0x0000002604267210 */ /* 0x040fe40007f3e0ff */
[----:B------:R-:W-:Y:S02]  /*7340*/  LEA.HI.X R229, R4, R229, R3, 0x1, P2 ;  /* 0x000000e504e57211 */ /* 0x000fe400010f0c03 */
[----:B------:R-:W-:Y:S01]  /*7350*/  IADD3 R6, P2, R5, R230, RZ ;  /* 0x000000e605067210 */ /* 0x000fe20007f5e0ff */
[----:B------:R-:W-:Y:S01]  /*7360*/  IMAD.X R3, R3, 0x1, R36, P1 ;  /* 0x0000000103037824 */ /* 0x000fe200008e0624 */
[----:B------:R-:W-:Y:S01]  /*7370*/  SHF.L.U64.HI R4, R188, 0x5, R189 ;  /* 0x00000005bc047819 */ /* 0x000fe200000102bd */
[----:B------:R-:W-:Y:S01]  /*7380*/  IMAD.MOV.U32 R231, RZ, RZ, R229 ;  /* 0x000000ffffe77224 */ /* 0x000fe200078e00e5 */
[----:B------:R-:W-:-:S02]  /*7390*/  IADD3 R8, P1, R6, R5, RZ ;  /* 0x0000000506087210 */ /* 0x000fc40007f3e0ff */
[----:B------:R-:W-:Y:S01]  /*73a0*/  LEA R10, P3, R38, UR8, 0x1 ;  /* 0x00000008260a7c11 */ /* 0x000fe2000f8608ff */
[----:B------:R-:W-:Y:S01]  /*73b0*/  IMAD.X R7, R4, 0x1, R229, P2 ;  /* 0x0000000104077824 */ /* 0x000fe200010e06e5 */
[-C--:B------:R-:W-:Y:S01]  /*73c0*/  IADD3 R14, P2, R8, R5.reuse, RZ ;  /* 0x00000005080e7210 */ /* 0x080fe20007f5e0ff */
[----:B------:R-:W-:Y:S01]  /*73d0*/  @!PT LDS RZ, [RZ] ;  /* 0x00000000fffff984 */ /* 0x000fe20000000800 */
[----:B------:R-:W-:Y:S01]  /*73e0*/  @!PT LDS RZ, [RZ] ;  /* 0x00000000fffff984 */ /* 0x000fe20000000800 */
[----:B------:R-:W-:Y:S01]  /*73f0*/  @!PT LDS RZ, [RZ] ;  /* 0x00000000fffff984 */ /* 0x000fe20000000800 */
[----:B------:R-:W-:Y:S01]  /*7400*/  LDGSTS.E.BYPASS.LTC128B.128 [R235+0xc000], desc[UR10][R230.64] ;  /* 0x0c000000e6eb7fae */ /* 0x000fe2000b901d4a */
        /* <DEDUP_REMOVED lines=13> */
[----:B------:R-:W-:-:S02]  /*74e0*/  IMAD.X R21, R17, 0x1, R4, P1 ;  /* 0x0000000111157824 */ /* 0x000fc400008e0604 */
[----:B------:R-:W-:Y:S02]  /*74f0*/  LDGSTS.E.BYPASS.LTC128B.128 [R235+0xd000], desc[UR10][R8.64] ;  /* 0x0d00000008eb7fae */ /* 0x000fe4000b901d4a */
[----:B------:R-:W-:Y:S02]  /*7500*/  IMAD.X R23, R21, 0x1, R4, P2 ;  /* 0x0000000115177824 */ /* 0x000fe400010e0604 */
[----:B------:R-:W-:Y:S04]  /*7510*/  LDGSTS.E.BYPASS.LTC128B.128 [R235+0x11000], desc[UR10][R8.64+0x80] ;  /* 0x1100008008eb7fae */ /* 0x000fe8000b901d4a */
[----:B------:R-:W-:Y:S04]  /*7520*/  LDGSTS.E.BYPASS.LTC128B.128 [R235+0xd800], desc[UR10][R14.64] ;  /* 0x0d8000000eeb7fae */ /* 0x000fe8000b901d4a */
[----:B------:R-:W-:Y:S04]  /*7530*/  LDGSTS.E.BYPASS.LTC128B.128 [R235+0x11800], desc[UR10][R14.64+0x80] ;  /* 0x118000800eeb7fae */ /* 0x000fe8000b901d4a */
[----:B------:R-:W-:Y:S01]  /*7540*/  LDGSTS.E.BYPASS.LTC128B.128 [R235+0xe000], desc[UR10][R12.64] ;  /* 0x0e0000000ceb7fae */ /* 0x000fe2000b901d4a */
[----:B-1----:R-:W-:-:S03]  /*7550*/  IMAD.SHL.U32 R3, R3, 0x2, RZ ;  /* 0x0000000203037824 */ /* 0x002fc600078e00ff */
        /* <DEDUP_REMOVED lines=11> */
[----:B------:R-:W2:Y:S04]  /*7610*/  LDSM.16.M88.4 R40, [R225+0x5800] ;  /* 0x00580000e128783b */ /* 0x000ea80000000200 */
[----:B------:R-:W2:Y:S04]  /*7620*/  LDSM.16.M88.4 R32, [R225+0x6000] ;  /* 0x00600000e120783b */ /* 0x000ea80000000200 */
[----:B------:R-:W2:Y:S04]  /*7630*/  LDSM.16.M88.4 R24, [R225+0x6800] ;  /* 0x00680000e118783b */ /* 0x000ea80000000200 */
[----:B-1----:R-:W1:Y:S04]  /*7640*/  LDSM.16.M88.4 R16, [R225+0x7000] ;  /* 0x00700000e110783b */ /* 0x002e680000000200 */
        /* <DEDUP_REMOVED lines=10> */
[----:B------:R-:W4:Y:S01]  /*76f0*/  LDSM.16.M88.4 R160, [R211] ;  /* 0x00000000d3a0783b */ /* 0x000f220000000200 */
[C---:B-----5:R-:W-:Y:S03]  /*7700*/  HMMA.16816.F32 R52, R172.reuse, R48, RZ ;  /* 0x00000030ac34723c */ /* 0x060fe600000018ff */
[----:B------:R-:W5:Y:S03]  /*7710*/  LDSM.16.M88.4 R140, [R210] ;  /* 0x00000000d28c783b */ /* 0x000f660000000200 */
[C---:B--2---:R-:W-:Y:S01]  /*7720*/  HMMA.16816.F32 R44, R172.reuse, R40, RZ ;  /* 0x00000028ac2c723c */ /* 0x044fe200000018ff */
[----:B------:R-:W2:Y:S04]  /*7730*/  LDSM.16.M88.4 R156, [R209] ;  /* 0x00000000d19c783b */ /* 0x000ea80000000200 */
[----:B------:R-:W-:Y:S01]  /*7740*/  LDSM.16.M88.4 R152, [R219+0x4800] ;  /* 0x00480000db98783b */ /* 0x000fe20000000200 */
[C---:B------:R-:W-:Y:S03]  /*7750*/  HMMA.16816.F32 R36, R172.reuse, R32, RZ ;  /* 0x00000020ac24723c */ /* 0x040fe600000018ff */
[----:B------:R-:W-:Y:S03]  /*7760*/  LDSM.16.M88.4 R176, [R221] ;  /* 0x00000000ddb0783b */ /* 0x000fe60000000200 */
[C---:B------:R-:W-:Y:S01]  /*7770*/  HMMA.16816.F32 R28, R172.reuse, R24, RZ ;  /* 0x00000018ac1c723c */ /* 0x040fe200000018ff */
[----:B------:R-:W-:Y:S04]  /*7780*/  LDSM.16.M88.4 R180, [R208+0x3800] ;  /* 0x00380000d0b4783b */ /* 0x000fe80000000200 */
[----:B------:R-:W0:Y:S01]  /*7790*/  LDGDEPBAR ;  /* 0x00000000000079af */ /* 0x000e220000000000 */
[C---:B-1----:R-:W-:Y:S06]  /*77a0*/  HMMA.16816.F32 R20, R172.reuse, R16, RZ ;  /* 0x00000010ac14723c */ /* 0x042fec00000018ff */
        /* <DEDUP_REMOVED lines=11> */
[----:B------:R-:W1:Y:S05]  /*7860*/  LDSM.16.M88.4 R4, [R222] ;  /* 0x00000000de04783b */ /* 0x000e6a0000000200 */
        /* <DEDUP_REMOVED lines=21> */
[----:B------:R-:W-:Y:S01]  /*79c0*/  LDSM.16.M88.4 R156, [R219+0x7800] ;  /* 0x00780000db9c783b */ /* 0x000fe20000000200 */
[C---:B-1----:R-:W-:Y:S06]  /*79d0*/  HMMA.16816.F32 R132, R4.reuse, R8, R132 ;  /* 0x000000080484723c */ /* 0x042fec0000001884 */
[C---:B------:R-:W-:Y:S01]  /*79e0*/  HMMA.16816.F32 R64, R4.reuse, R10, R64 ;  /* 0x0000000a0440723c */ /* 0x040fe20000001840 */
[----:B------:R-:W1:Y:S05]  /*79f0*/  LDSM.16.M88.4 R8, [R219+0x7000] ;  /* 0x00700000db08783b */ /* 0x000e6a0000000200 */
[C---:B------:R-:W-:Y:S06]  /*7a00*/  HMMA.16816.F32 R60, R4.reuse, R152, R60 ;  /* 0x00000098043c723c */ /* 0x040fec000000183c */
[C---:B------:R-:W-:Y:S01]  /*7a10*/  HMMA.16816.F32 R56, R4.reuse, R154, R56 ;  /* 0x0000009a0438723c */ /* 0x040fe20000001838 */
[----:B------:R-:W4:Y:S05]  /*7a20*/  LDSM.16.M88.4 R152, [R208] ;  /* 0x00000000d098783b */ /* 0x000f2a0000000200 */
[C---:B---3--:R-:W-:Y:S06]  /*7a30*/  HMMA.16816.F32 R52, R4.reuse, R148, R52 ;  /* 0x000000940434723c */ /* 0x048fec0000001834 */
        /* <DEDUP_REMOVED lines=16> */
[----:B------:R-:W3:Y:S04]  /*7b40*/  LDSM.16.M88.4 R4, [R208+0x3000] ;  /* 0x00300000d004783b */ /* 0x000ee80000000200 */
[----:B------:R-:W5:Y:S01]  /*7b50*/  LDSM.16.M88.4 R156, [R225+0x9000] ;  /* 0x00900000e19c783b */ /* 0x000f620000000200 */
[C---:B----4-:R-:W-:Y:S06]  /*7b60*/  HMMA.16816.F32 R132, R176.reuse, R152, R132 ;  /* 0x00000098b084723c */ /* 0x050fec0000001884 */
[C---:B------:R-:W-:Y:S01]  /*7b70*/  HMMA.16816.F32 R64, R176.reuse, R154, R64 ;  /* 0x0000009ab040723c */ /* 0x040fe20000001840 */
[----:B------:R-:W-:Y:S05]  /*7b80*/  LDSM.16.M88.4 R152, [R225+0x9800] ;  /* 0x00980000e198783b */ /* 0x000fea0000000200 */
        /* <DEDUP_REMOVED lines=8> */
[----:B------:R-:W1:Y:S05]  /*7c10*/  LDSM.16.M88.4 R4, [R207] ;  /* 0x00000000cf04783b */ /* 0x000e6a0000000200 */
[C---:B------:R-:W-:Y:S06]  /*7c20*/  HMMA.16816.F32 R60, R176.reuse, R148, R60 ;  /* 0x00000094b03c723c */ /* 0x040fec000000183c */
        /* <DEDUP_REMOVED lines=8> */
[----:B------:R-:W-:Y:S01]  /*7cb0*/  HMMA.16816.F32 R40, R176, R142, R40 ;  /* 0x0000008eb028723c */ /* 0x000fe20000001828 */
[----:B------:R-:W4:Y:S05]  /*7cc0*/  LDSM.16.M88.4 R140, [R225+0xb000] ;  /* 0x00b00000e18c783b */ /* 0x000f2a0000000200 */
[C---:B------:R-:W-:Y:S06]  /*7cd0*/  HMMA.16816.F32 R132, R168.reuse, R164, R132 ;  /* 0x000000a4a884723c */ /* 0x040fec0000001884 */
[C---:B------:R-:W-:Y:S01]  /*7ce0*/  HMMA.16816.F32 R64, R168.reuse, R166, R64 ;  /* 0x000000a6a840723c */ /* 0x040fe20000001840 */
[----:B------:R-:W4:Y:S05]  /*7cf0*/  LDSM.16.M88.4 R164, [R206] ;  /* 0x00000000cea4783b */ /* 0x000f2a0000000200 */
[C---:B-----5:R-:W-:Y:S06]  /*7d00*/  HMMA.16816.F32 R52, R168.reuse, R156, R52 ;  /* 0x0000009ca834723c */ /* 0x060fec0000001834 */
[C---:B------:R-:W-:Y:S01]  /*7d10*/  HMMA.16816.F32 R48, R168.reuse, R158, R48 ;  /* 0x0000009ea830723c */ /* 0x040fe20000001830 */
[----:B------:R-:W5:Y:S05]  /*7d20*/  LDSM.16.M88.4 R156, [R204] ;  /* 0x00000000cc9c783b */ /* 0x000f6a0000000200 */
[C---:B------:R-:W-:Y:S06]  /*7d30*/  HMMA.16816.F32 R60, R168.reuse, R160, R60 ;  /* 0x000000a0a83c723c */ /* 0x040fec000000183c */
[C---:B------:R-:W-:Y:S01]  /*7d40*/  HMMA.16816.F32 R56, R168.reuse, R162, R56 ;  /* 0x000000a2a838723c */ /* 0x040fe20000001838 */
[----:B------:R-:W-:Y:S05]  /*7d50*/  LDSM.16.M88.4 R160, [R205] ;  /* 0x00000000cda0783b */ /* 0x000fea0000000200 */
[C---:B--2---:R-:W-:Y:S06]  /*7d60*/  HMMA.16816.F32 R12, R168.reuse, R136, R12 ;  /* 0x00000088a80c723c */ /* 0x044fec000000180c */
[----:B------:R-:W-:Y:S01]  /*7d70*/  HMMA.16816.F32 R172, R168, R138, R172 ;  /* 0x0000008aa8ac723c */ /* 0x000fe200000018ac */
[----:B------:R-:W2:Y:S05]  /*7d80*/  LDSM.16.M88.4 R136, [R202] ;  /* 0x00000000ca88783b */ /* 0x000eaa0000000200 */
[C---:B-1----:R-:W-:Y:S06]  /*7d90*/  HMMA.16816.F32 R132, R8.reuse, R4, R132 ;  /* 0x000000040884723c */ /* 0x042fec0000001884 */
[----:B------:R-:W-:Y:S01]  /*7da0*/  HMMA.16816.F32 R64, R8, R6, R64 ;  /* 0x000000060840723c */ /* 0x000fe20000001840 */
[----:B------:R-:W1:Y:S05]  /*7db0*/  LDSM.16.M88.4 R4, [R201] ;  /* 0x00000000c904783b */ /* 0x000e6a0000000200 */
[C---:B------:R-:W-:Y:S06]  /*7dc0*/  HMMA.16816.F32 R44, R168.reuse, R152, R44 ;  /* 0x00000098a82c723c */ /* 0x040fec000000182c */
[C---:B------:R-:W-:Y:S01]  /*7dd0*/  HMMA.16816.F32 R40, R168.reuse, R154, R40 ;  /* 0x0000009aa828723c */ /* 0x040fe20000001828 */
[----:B------:R-:W-:Y:S05]  /*7de0*/  LDSM.16.M88.4 R152, [R200] ;  /* 0x00000000c898783b */ /* 0x000fea0000000200 */
[C---:B---3--:R-:W-:Y:S06]  /*7df0*/  HMMA.16816.F32 R36, R168.reuse, R148, R36 ;  /* 0x00000094a824723c */ /* 0x048fec0000001824 */
[C---:B------:R-:W-:Y:S01]  /*7e00*/  HMMA.16816.F32 R32, R168.reuse, R150, R32 ;  /* 0x00000096a820723c */ /* 0x040fe20000001820 */
[----:B------:R-:W-:Y:S05]  /*7e10*/  LDSM.16.M88.4 R148, [R222+0x2000] ;  /* 0x00200000de94783b */ /* 0x000fea0000000200 */
[C---:B----4-:R-:W-:Y:S06]  /*7e20*/  HMMA.16816.F32 R28, R168.reuse, R144, R28 ;  /* 0x00000090a81c723c */ /* 0x050fec000000181c */
[C---:B------:R-:W-:Y:S01]  /*7e30*/  HMMA.16816.F32 R24, R168.reuse, R146, R24 ;  /* 0x00000092a818723c */ /* 0x040fe20000001818 */
[----:B------:R-:W3:Y:S05]  /*7e40*/  LDSM.16.M88.4 R144, [R219+0x8000] ;  /* 0x00800000db90783b */ /* 0x000eea0000000200 */
[----:B------:R-:W-:Y:S06]  /*7e50*/  HMMA.16816.F32 R20, R168, R140, R20 ;  /* 0x0000008ca814723c */ /* 0x000fec0000001814 */
[C---:B------:R-:W-:Y:S06]  /*7e60*/  HMMA.16816.F32 R60, R8.reuse, R164, R60 ;  /* 0x000000a4083c723c */ /* 0x040fec000000183c */
[----:B------:R-:W-:Y:S01]  /*7e70*/  HMMA.16816.F32 R56, R8, R166, R56 ;  /* 0x000000a60838723c */ /* 0x000fe20000001838 */
[----:B------:R-:W4:Y:S05]  /*7e80*/  LDSM.16.M88.4 R164, [R219+0x8800] ;  /* 0x00880000dba4783b */ /* 0x000f2a0000000200 */
[----:B------:R-:W-:Y:S01]  /*7e90*/  HMMA.16816.F32 R16, R168, R142, R16 ;  /* 0x0000008ea810723c */ /* 0x000fe20000001810 */
[----:B------:R-:W-:Y:S05]  /*7ea0*/  LDSM.16.M88.4 R140, [R203] ;  /* 0x00000000cb8c783b */ /* 0x000fea0000000200 */
[C---:B-----5:R-:W-:Y:S06]  /*7eb0*/  HMMA.16816.F32 R44, R8.reuse, R156, R44 ;  /* 0x0000009c082c723c */ /* 0x060fec000000182c */
[C---:B------:R-:W-:Y:S01]  /*7ec0*/  HMMA.16816.F32 R168, R8.reuse, R158, R40 ;  /* 0x0000009e08a8723c */ /* 0x040fe20000001828 */
[----:B------:R-:W-:Y:S04]  /*7ed0*/  LDSM.16.M88.4 R156, [R221+0x2000] ;  /* 0x00200000dd9c783b */ /* 0x000fe80000000200 */
[----:B------:R-:W5:Y:S01]  /*7ee0*/  LDSM.16.M88.4 R40, [R208+0x4000] ;  /* 0x00400000d028783b */ /* 0x000f620000000200 */
[C---:B--2---:R-:W-:Y:S06]  /*7ef0*/  HMMA.16816.F32 R28, R8.reuse, R136, R28 ;  /* 0x00000088081c723c */ /* 0x044fec000000181c */
[C---:B------:R-:W-:Y:S06]  /*7f00*/  HMMA.16816.F32 R24, R8.reuse, R138, R24 ;  /* 0x0000008a0818723c */ /* 0x040fec0000001818 */
[----:B-1----:R-:W-:Y:S01]  /*7f10*/  HMMA.16816.F32 R136, R8, R4, R20 ;  /* 0x000000040888723c */ /* 0x002fe20000001814 */
[----:B------:R-:W1:Y:S05]  /*7f20*/  LDSM.16.M88.4 R20, [R208+0x4800] ;  /* 0x00480000d014783b */ /* 0x000e6a0000000200 */
[C---:B---3--:R-:W-:Y:S06]  /*7f30*/  HMMA.16816.F32 R132, R148.reuse, R144, R132 ;  /* 0x000000909484723c */ /* 0x048fec0000001884 */
[----:B------:R-:W-:Y:S06]  /*7f40*/  HMMA.16816.F32 R64, R148, R146, R64 ;  /* 0x000000929440723c */ /* 0x000fec0000001840 */
[C---:B------:R-:W-:Y:S06]  /*7f50*/  HMMA.16816.F32 R52, R8.reuse, R160, R52 ;  /* 0x000000a00834723c */ /* 0x040fec0000001834 */
[----:B------:R-:W-:Y:S01]  /*7f60*/  HMMA.16816.F32 R48, R8, R162, R48 ;  /* 0x000000a20830723c */ /* 0x000fe20000001830 */
[----:B------:R-:W2:Y:S05]  /*7f70*/  LDSM.16.M88.4 R160, [R219+0x9000] ;  /* 0x00900000dba0783b */ /* 0x000eaa0000000200 */
[----:B----4-:R-:W-:Y:S06]  /*7f80*/  HMMA.16816.F32 R60, R148, R164, R60 ;  /* 0x000000a4943c723c */ /* 0x010fec000000183c */
[----:B------:R-:W-:Y:S01]  /*7f90*/  HMMA.16816.F32 R16, R8, R6, R16 ;  /* 0x000000060810723c */ /* 0x000fe20000001810 */
[----:B------:R-:W3:Y:S05]  /*7fa0*/  LDSM.16.M88.4 R4, [R219+0x9800] ;  /* 0x00980000db04783b */ /* 0x000eea0000000200 */
[C---:B-----5:R-:W-:Y:S06]  /*7fb0*/  HMMA.16816.F32 R132, R156.reuse, R40, R132 ;  /* 0x000000289c84723c */ /* 0x060fec0000001884 */
[----:B------:R-:W-:Y:S01]  /*7fc0*/  HMMA.16816.F32 R64, R156, R42, R64 ;  /* 0x0000002a9c40723c */ /* 0x000fe20000001840 */
[----:B------:R-:W-:-:S05]  /*7fd0*/  LOP3.LUT R40, R3, 0x6, RZ, 0xc0, !PT ;  /* 0x0000000603287812 */ /* 0x000fca00078ec0ff */
[----:B------:R-:W-:Y:S01]  /*7fe0*/  HMMA.16816.F32 R56, R148, R166, R56 ;  /* 0x000000a69438723c */ /* 0x000fe20000001838 */
[----:B------:R-:W-:Y:S02]  /*7ff0*/  IMAD R3, R233, 0x80, R40 ;  /* 0x00000080e9037824 */ /* 0x000fe400078e0228 */
[----:B------:R-:W-:Y:S03]  /*8000*/  LDSM.16.M88.4 R40, [R219+0xa000] ;  /* 0x00a00000db28783b */ /* 0x000fe60000000200 */
[C---:B------:R-:W-:Y:S06]  /*8010*/  HMMA.16816.F32 R36, R8.reuse, R140, R36 ;  /* 0x0000008c0824723c */ /* 0x040fec0000001824 */
[----:B------:R-:W-:Y:S01]  /*8020*/  HMMA.16816.F32 R32, R8, R142, R32 ;  /* 0x0000008e0820723c */ /* 0x000fe20000001820 */
[----:B------:R-:W-:-:S02]  /*8030*/  VIADD R141, R3, 0x1 ;  /* 0x00000001038d7836 */ /* 0x000fc40000000000 */
[----:B------:R-:W-:-:S03]  /*8040*/  VIADD R140, R3, 0x8 ;  /* 0x00000008038c7836 */ /* 0x000fc60000000000 */
[C---:B------:R-:W-:Y:S01]  /*8050*/  HMMA.16816.F32 R12, R8.reuse, R152, R12 ;  /* 0x00000098080c723c */ /* 0x040fe2000000180c */
[-C--:B------:R-:W-:Y:S02]  /*8060*/  ISETP.GE.AND P5, PT, R141, R193.reuse, PT ;  /* 0x000000c18d00720c */ /* 0x080fe40003fa6270 */
[----:B------:R-:W-:Y:S02]  /*8070*/  ISETP.GE.AND P1, PT, R140, R193, PT ;  /* 0x000000c18c00720c */ /* 0x000fe40003f26270 */
[----:B------:R-:W-:Y:S01]  /*8080*/  FSEL R242, R133, -INF , !P5 ;  /* 0xff80000085f27808 */ /* 0x000fe20006800000 */
[----:B------:R-:W-:Y:S01]  /*8090*/  HMMA.16816.F32 R172, R8, R154, R172 ;  /* 0x0000009a08ac723c */ /* 0x000fe200000018ac */
[----:B------:R-:W4:Y:S01]  /*80a0*/  LDSM.16.M88.4 R8, [R208+0x5000] ;  /* 0x00500000d008783b */ /* 0x000f220000000200 */
[----:B------:R-:W-:Y:S01]  /*80b0*/  FSEL R234, R64, -INF , !P1 ;  /* 0xff80000040ea7808 */ /* 0x000fe20004800000 */
[----:B------:R-:W-:Y:S01]  /*80c0*/  VIADD R64, R3, 0x11 ;  /* 0x0000001103407836 */ /* 0x000fe20000000000 */
[----:B------:R-:W-:-:S02]  /*80d0*/  ISETP.GE.AND P4, PT, R141, R192, PT ;  /* 0x000000c08d00720c */ /* 0x000fc40003f86270 */
[----:B-1----:R-:W-:Y:S01]  /*80e0*/  HMMA.16816.F32 R60, R156, R20, R60 ;  /* 0x000000149c3c723c */ /* 0x002fe2000000183c */
[----:B------:R-:W-:Y:S02]  /*80f0*/  ISETP.GE.AND P3, PT, R140, R192, PT ;  /* 0x000000c08c00720c */ /* 0x000fe40003f66270 */
[----:B------:R-:W-:Y:S01]  /*8100*/  LDSM.16.M88.4 R140, [R219+0xa800] ;  /* 0x00a80000db8c783b */ /* 0x000fe20000000200 */
[----:B------:R-:W-:Y:S02]  /*8110*/  FSEL R135, R135, -INF , !P4 ;  /* 0xff80000087877808 */ /* 0x000fe40006000000 */
[----:B--2---:R-:W-:Y:S01]  /*8120*/  HMMA.16816.F32 R52, R148, R160, R52 ;  /* 0x000000a09434723c */ /* 0x004fe20000001834 */
[C---:B------:R-:W-:Y:S01]  /*8130*/  VIADD R21, R3.reuse, 0x9 ;  /* 0x0000000903157836 */ /* 0x040fe20000000000 */
[----:B------:R-:W-:Y:S01]  /*8140*/  FSEL R197, R66, -INF , !P3 ;  /* 0xff80000042c57808 */ /* 0x000fe20005800000 */
[----:B------:R-:W-:Y:S01]  /*8150*/  VIADD R20, R3, 0x10 ;  /* 0x0000001003147836 */ /* 0x000fe20000000000 */
[----:B------:R-:W-:-:S02]  /*8160*/  ISETP.GE.AND P3, PT, R64, R193, PT ;  /* 0x000000c14000720c */ /* 0x000fc40003f66270 */
[CC--:B------:R-:W-:Y:S01]  /*8170*/  ISETP.GE.AND P6, PT, R21.reuse, R193.reuse, PT ;  /* 0x000000c11500720c */ /* 0x0c0fe20003fc6270 */
[----:B------:R-:W-:Y:S01]  /*8180*/  HMMA.16816.F32 R56, R156, R22, R56 ;  /* 0x000000169c38723c */ /* 0x000fe20000001838 */
[-C--:B------:R-:W-:Y:S02]  /*8190*/  ISETP.GE.AND P2, PT, R21, R192.reuse, PT ;  /* 0x000000c01500720c */ /* 0x080fe40003f46270 */
[C---:B------:R-:W-:Y:S02]  /*81a0*/  ISETP.GE.AND P5, PT, R20.reuse, R193, PT ;  /* 0x000000c11400720c */ /* 0x040fe40003fa6270 */
[----:B------:R-:W-:Y:S01]  /*81b0*/  ISETP.GE.AND P1, PT, R20, R192, PT ;  /* 0x000000c01400720c */ /* 0x000fe20003f26270 */
[----:B------:R-:W-:Y:S01]  /*81c0*/  HMMA.16816.F32 R48, R148, R162, R48 ;  /* 0x000000a29430723c */ /* 0x000fe20000001830 */
[----:B------:R-:W1:Y:S01]  /*81d0*/  LDSM.16.M88.4 R20, [R208+0x5800] ;  /* 0x00580000d014783b */ /* 0x000e620000000200 */
[----:B------:R-:W-:Y:S02]  /*81e0*/  FSEL R199, R67, -INF , !P2 ;  /* 0xff80000043c77808 */ /* 0x000fe40005000000 */
[----:B------:R-:W-:-:S02]  /*81f0*/  FSEL R244, R65, -INF , !P6 ;  /* 0xff80000041f47808 */ /* 0x000fc40007000000 */
[C---:B---3--:R-:W-:Y:S01]  /*8200*/  HMMA.16816.F32 R44, R148.reuse, R4, R44 ;  /* 0x00000004942c723c */ /* 0x048fe2000000182c */
[----:B------:R-:W-:Y:S02]  /*8210*/  FSEL R232, R60, -INF , !P5 ;  /* 0xff8000003ce87808 */ /* 0x000fe40006800000 */
[----:B------:R-:W-:Y:S02]  /*8220*/  ISETP.GE.AND P6, PT, R64, R192, PT ;  /* 0x000000c04000720c */ /* 0x000fe40003fc6270 */
[----:B------:R-:W-:Y:S01]  /*8230*/  FSEL R195, R62, -INF , !P1 ;  /* 0xff8000003ec37808 */ /* 0x000fe20004800000 */
[----:B------:R-:W-:Y:S01]  /*8240*/  HMMA.16816.F32 R168, R148, R6, R168 ;  /* 0x0000000694a8723c */ /* 0x000fe200000018a8 */
[----:B------:R-:W-:Y:S01]  /*8250*/  VIADD R4, R3, 0x18 ;  /* 0x0000001803047836 */ /* 0x000fe20000000000 */
[----:B------:R-:W-:Y:S02]  /*8260*/  FSEL R60, R61, -INF , !P3 ;  /* 0xff8000003d3c7808 */ /* 0x000fe40005800000 */
[----:B------:R-:W-:-:S02]  /*8270*/  FSEL R189, R63, -INF , !P6 ;  /* 0xff8000003fbd7808 */ /* 0x000fc40007000000 */
[CC--:B------:R-:W-:Y:S01]  /*8280*/  ISETP.GE.AND P2, PT, R4.reuse, R193.reuse, PT ;  /* 0x000000c10400720c */ /* 0x0c0fe20003f46270 */
[----:B----4-:R-:W-:Y:S01]  /*8290*/  HMMA.16816.F32 R52, R156, R8, R52 ;  /* 0x000000089c34723c */ /* 0x010fe20000001834 */
[----:B------:R-:W-:Y:S02]  /*82a0*/  ISETP.GE.AND P5, PT, R4, R192, PT ;  /* 0x000000c00400720c */ /* 0x000fe40003fa6270 */
[----:B------:R-:W2:Y:S01]  /*82b0*/  LDSM.16.M88.4 R4, [R208+0x6000] ;  /* 0x00600000d004783b */ /* 0x000ea20000000200 */
[----:B------:R-:W-:Y:S02]  /*82c0*/  FSEL R198, R56, -INF , !P2 ;  /* 0xff80000038c67808 */ /* 0x000fe40005000000 */
[----:B------:R-:W-:Y:S01]  /*82d0*/  HMMA.16816.F32 R36, R148, R40, R36 ;  /* 0x000000289424723c */ /* 0x000fe20000001824 */
[C---:B------:R-:W-:Y:S01]  /*82e0*/  VIADD R9, R3.reuse, 0x19 ;  /* 0x0000001903097836 */ /* 0x040fe20000000000 */
[----:B------:R-:W-:Y:S01]  /*82f0*/  FSEL R67, R58, -INF , !P5 ;  /* 0xff8000003a437808 */ /* 0x000fe20006800000 */
[C---:B------:R-:W-:Y:S01]  /*8300*/  VIADD R8, R3.reuse, 0x20 ;  /* 0x0000002003087836 */ /* 0x040fe20000000000 */
[----:B------:R-:W-:-:S02]  /*8310*/  ISETP.GE.AND P4, PT, R3, R193, PT ;  /* 0x000000c10300720c */ /* 0x000fc40003f86270 */
[----:B------:R-:W-:Y:S01]  /*8320*/  HMMA.16816.F32 R48, R156, R10, R48 ;  /* 0x0000000a9c30723c */ /* 0x000fe20000001830 */
[-C--:B------:R-:W-:Y:S01]  /*8330*/  ISETP.GE.AND P1, PT, R9, R193.reuse, PT ;  /* 0x000000c10900720c */ /* 0x080fe20003f26270 */
[----:B------:R-:W-:Y:S01]  /*8340*/  VIADD R40, R3, 0x29 ;  /* 0x0000002903287836 */ /* 0x000fe20000000000 */
[-C--:B------:R-:W-:Y:S01]  /*8350*/  ISETP.GE.AND P3, PT, R9, R192.reuse, PT ;  /* 0x000000c00900720c */ /* 0x080fe20003f66270 */
[C---:B------:R-:W-:Y:S01]  /*8360*/  VIADD R9, R3.reuse, 0x21 ;  /* 0x0000002103097836 */ /* 0x040fe20000000000 */
[C---:B------:R-:W-:Y:S01]  /*8370*/  ISETP.GE.AND P6, PT, R8.reuse, R193, PT ;  /* 0x000000c10800720c */ /* 0x040fe20003fc6270 */
[----:B------:R-:W-:Y:S01]  /*8380*/  HMMA.16816.F32 R32, R148, R42, R32 ;  /* 0x0000002a9420723c */ /* 0x000fe20000001820 */
[----:B------:R-:W-:Y:S01]  /*8390*/  ISETP.GE.AND P2, PT, R8, R192, PT ;  /* 0x000000c00800720c */ /* 0x000fe20003f46270 */
[----:B------:R-:W-:Y:S01]  /*83a0*/  VIADD R8, R3, 0x28 ;  /* 0x0000002803087836 */ /* 0x000fe20000000000 */
[----:B------:R-:W-:Y:S02]  /*83b0*/  FSEL R58, R57, -INF , !P1 ;  /* 0xff800000393a7808 */ /* 0x000fe40004800000 */
[----:B------:R-:W-:Y:S01]  /*83c0*/  FSEL R63, R59, -INF , !P3 ;  /* 0xff8000003b3f7808 */ /* 0x000fe20005800000 */
[----:B-1----:R-:W-:Y:S01]  /*83d0*/  HMMA.16816.F32 R44, R156, R20, R44 ;  /* 0x000000149c2c723c */ /* 0x002fe2000000182c */
[----:B------:R-:W-:-:S02]  /*83e0*/  FSEL R66, R52, -INF , !P6 ;  /* 0xff80000034427808 */ /* 0x000fc40007000000 */
[CC--:B------:R-:W-:Y:S02]  /*83f0*/  ISETP.GE.AND P5, PT, R9.reuse, R193.reuse, PT ;  /* 0x000000c10900720c */ /* 0x0c0fe40003fa6270 */
[-C--:B------:R-:W-:Y:S01]  /*8400*/  ISETP.GE.AND P1, PT, R9, R192.reuse, PT ;  /* 0x000000c00900720c */ /* 0x080fe20003f26270 */
[----:B------:R-:W-:Y:S01]  /*8410*/  HMMA.16816.F32 R168, R156, R22, R168 ;  /* 0x000000169ca8723c */ /* 0x000fe200000018a8 */
[CC--:B------:R-:W-:Y:S01]  /*8420*/  ISETP.GE.AND P3, PT, R8.reuse, R193.reuse, PT ;  /* 0x000000c10800720c */ /* 0x0c0fe20003f66270 */
[C---:B------:R-:W-:Y:S01]  /*8430*/  VIADD R20, R3.reuse, 0x30 ;  /* 0x0000003003147836 */ /* 0x040fe20000000000 */
[----:B------:R-:W-:Y:S01]  /*8440*/  ISETP.GE.AND P6, PT, R8, R192, PT ;  /* 0x000000c00800720c */ /* 0x000fe20003fc6270 */
[----:B------:R-:W-:Y:S01]  /*8450*/  VIADD R21, R3, 0x31 ;  /* 0x0000003103157836 */ /* 0x000fe20000000000 */
[----:B------:R-:W1:Y:S01]  /*8460*/  LDSM.16.M88.4 R8, [R219+0xb000] ;  /* 0x00b00000db08783b */ /* 0x000e620000000200 */
[----:B------:R-:W-:Y:S01]  /*8470*/  FSEL R133, R54, -INF , !P2 ;  /* 0xff80000036857808 */ /* 0x000fe20005000000 */
[----:B------:R-:W-:Y:S01]  /*8480*/  HMMA.16816.F32 R28, R148, R140, R28 ;  /* 0x0000008c941c723c */ /* 0x000fe2000000181c */
[----:B------:R-:W-:-:S02]  /*8490*/  ISETP.GE.AND P2, PT, R40, R193, PT ;  /* 0x000000c12800720c */ /* 0x000fc40003f46270 */
[----:B------:R-:W-:Y:S02]  /*84a0*/  FSEL R196, R53, -INF , !P5 ;  /* 0xff80000035c47808 */ /* 0x000fe40006800000 */
[-C--:B------:R-:W-:Y:S01]  /*84b0*/  ISETP.GE.AND P5, PT, R40, R192.reuse, PT ;  /* 0x000000c02800720c */ /* 0x080fe20003fa6270 */
[----:B--2---:R-:W-:Y:S01]  /*84c0*/  HMMA.16816.F32 R36, R156, R4, R36 ;  /* 0x000000049c24723c */ /* 0x004fe20000001824 */
[----:B------:R-:W2:Y:S01]  /*84d0*/  LDSM.16.M88.4 R40, [R208+0x6800] ;  /* 0x00680000d028783b */ /* 0x000ea20000000200 */
[----:B------:R-:W-:Y:S02]  /*84e0*/  FSEL R183, R55, -INF , !P1 ;  /* 0xff80000037b77808 */ /* 0x000fe40004800000 */
[----:B------:R-:W-:Y:S01]  /*84f0*/  FSEL R194, R48, -INF , !P3 ;  /* 0xff80000030c27808 */ /* 0x000fe20005800000 */
[C---:B------:R-:W-:Y:S01]  /*8500*/  VIADD R48, R3.reuse, 0x38 ;  /* 0x0000003803307836 */ /* 0x040fe20000000000 */
[----:B------:R-:W-:Y:S01]  /*8510*/  FSEL R145, R50, -INF , !P6 ;  /* 0xff80000032917808 */ /* 0x000fe20007000000 */
[----:B------:R-:W-:Y:S01]  /*8520*/  VIADD R4, R3, 0x39 ;  /* 0x0000003903047836 */ /* 0x000fe20000000000 */
[----:B------:R-:W-:Y:S01]  /*8530*/  FSEL R140, R49, -INF , !P2 ;  /* 0xff800000318c7808 */ /* 0x000fe20005000000 */
[----:B------:R-:W-:Y:S01]  /*8540*/  VIADD R5, R3, 0x41 ;  /* 0x0000004103057836 */ /* 0x000fe20000000000 */
[C---:B------:R-:W-:Y:S01]  /*8550*/  ISETP.GE.AND P1, PT, R20.reuse, R193, PT ;  /* 0x000000c11400720c */ /* 0x040fe20003f26270 */
[----:B------:R-:W-:Y:S01]  /*8560*/  HMMA.16816.F32 R24, R148, R142, R24 ;  /* 0x0000008e9418723c */ /* 0x000fe20000001818 */
[----:B------:R-:W-:-:S02]  /*8570*/  ISETP.GE.AND P3, PT, R20, R192, PT ;  /* 0x000000c01400720c */ /* 0x000fc40003f66270 */
[C---:B------:R-:W-:Y:S02]  /*8580*/  ISETP.GE.AND P6, PT, R21.reuse, R193, PT ;  /* 0x000000c11500720c */ /* 0x040fe40003fc6270 */
[----:B------:R-:W-:Y:S01]  /*8590*/  ISETP.GE.AND P2, PT, R21, R192, PT ;  /* 0x000000c01500720c */ /* 0x000fe20003f46270 */
[----:B------:R-:W-:Y:S01]  /*85a0*/  HMMA.16816.F32 R32, R156, R6, R32 ;  /* 0x000000069c20723c */ /* 0x000fe20000001820 */
[----:B------:R-:W3:Y:S01]  /*85b0*/  LDSM.16.M88.4 R20, [R219+0xb800] ;  /* 0x00b80000db14783b */ /* 0x000ee20000000200 */
[----:B------:R-:W-:Y:S02]  /*85c0*/  FSEL R179, R46, -INF , !P3 ;  /* 0xff8000002eb37808 */ /* 0x000fe40005800000 */
[----:B------:R-:W-:Y:S02]  /*85d0*/  FSEL R180, R45, -INF , !P6 ;  /* 0xff8000002db47808 */ /* 0x000fe40007000000 */
[----:B------:R-:W-:Y:S02]  /*85e0*/  FSEL R147, R51, -INF , !P5 ;  /* 0xff80000033937808 */ /* 0x000fe40006800000 */
[----:B------:R-:W-:-:S02]  /*85f0*/  FSEL R152, R44, -INF , !P1 ;  /* 0xff8000002c987808 */ /* 0x000fc40004800000 */
[CC--:B------:R-:W-:Y:S02]  /*8600*/  ISETP.GE.AND P3, PT, R4.reuse, R193.reuse, PT ;  /* 0x000000c10400720c */ /* 0x0c0fe40003f66270 */
[-C--:B------:R-:W-:Y:S01]  /*8610*/  ISETP.GE.AND P6, PT, R4, R192.reuse, PT ;  /* 0x000000c00400720c */ /* 0x080fe20003fc6270 */
[----:B------:R-:W-:Y:S01]  /*8620*/  VIADD R4, R3, 0x40 ;  /* 0x0000004003047836 */ /* 0x000fe20000000000 */
[CC--:B------:R-:W-:Y:S01]  /*8630*/  ISETP.GE.AND P5, PT, R48.reuse, R193.reuse, PT ;  /* 0x000000c13000720c */ /* 0x0c0fe20003fa6270 */
[C---:B-1----:R-:W-:Y:S01]  /*8640*/  HMMA.16816.F32 R136, R148.reuse, R8, R136 ;  /* 0x000000089488723c */ /* 0x042fe20000001888 */
[-C--:B------:R-:W-:Y:S02]  /*8650*/  ISETP.GE.AND P1, PT, R48, R192.reuse, PT ;  /* 0x000000c03000720c */ /* 0x080fe40003f26270 */
[----:B------:R-:W1:Y:S01]  /*8660*/  LDSM.16.M88.4 R48, [R208+0x7000] ;  /* 0x00700000d030783b */ /* 0x000e620000000200 */
[----:B------:R-:W-:Y:S02]  /*8670*/  FSEL R181, R47, -INF , !P2 ;  /* 0xff8000002fb57808 */ /* 0x000fe40005000000 */
[----:B------:R-:W-:Y:S01]  /*8680*/  FSEL R178, R168, -INF , !P5 ;  /* 0xff800000a8b27808 */ /* 0x000fe20006800000 */
[----:B------:R-:W-:Y:S01]  /*8690*/  HMMA.16816.F32 R16, R148, R10, R16 ;  /* 0x0000000a9410723c */ /* 0x000fe20000001810 */
[----:B------:R-:W-:Y:S01]  /*86a0*/  FSEL R177, R170, -INF , !P1 ;  /* 0xff800000aab17808 */ /* 0x000fe20004800000 */
[----:B------:R-:W-:Y:S01]  /*86b0*/  VIADD R8, R3, 0x50 ;  /* 0x0000005003087836 */ /* 0x000fe20000000000 */
[----:B------:R-:W-:Y:S01]  /*86c0*/  FSEL R182, R169, -INF , !P3 ;  /* 0xff800000a9b67808 */ /* 0x000fe20005800000 */
[C---:B------:R-:W-:Y:S01]  /*86d0*/  VIADD R9, R3.reuse, 0x51 ;  /* 0x0000005103097836 */ /* 0x040fe20000000000 */
[CC--:B------:R-:W-:Y:S01]  /*86e0*/  ISETP.GE.AND P2, PT, R4.reuse, R193.reuse, PT ;  /* 0x000000c10400720c */ /* 0x0c0fe20003f46270 */
[----:B--2---:R-:W-:Y:S01]  /*86f0*/  HMMA.16816.F32 R28, R156, R40, R28 ;  /* 0x000000289c1c723c */ /* 0x004fe2000000181c */
[----:B------:R-:W-:Y:S01]  /*8700*/  ISETP.GE.AND P5, PT, R4, R192, PT ;  /* 0x000000c00400720c */ /* 0x000fe20003fa6270 */
[----:B------:R-:W-:Y:S01]  /*8710*/  VIADD R4, R3, 0x48 ;  /* 0x0000004803047836 */ /* 0x000fe20000000000 */
[----:B------:R-:W-:-:S02]  /*8720*/  ISETP.GE.AND P1, PT, R5, R193, PT ;  /* 0x000000c10500720c */ /* 0x000fc40003f26270 */
[----:B------:R-:W-:Y:S01]  /*8730*/  ISETP.GE.AND P3, PT, R5, R192, PT ;  /* 0x000000c00500720c */ /* 0x000fe20003f66270 */
[----:B------:R-:W-:Y:S01]  /*8740*/  VIADD R5, R3, 0x49 ;  /* 0x0000004903057836 */ /* 0x000fe20000000000 */
[----:B------:R-:W-:Y:S01]  /*8750*/  FSEL R171, R171, -INF , !P6 ;  /* 0xff800000abab7808 */ /* 0x000fe20007000000 */
[----:B------:R-:W-:Y:S01]  /*8760*/  HMMA.16816.F32 R24, R156, R42, R24 ;  /* 0x0000002a9c18723c */ /* 0x000fe20000001818 */
[----:B------:R-:W-:Y:S02]  /*8770*/  FSEL R170, R36, -INF , !P2 ;  /* 0xff80000024aa7808 */ /* 0x000fe40005000000 */
[----:B------:R-:W-:Y:S02]  /*8780*/  FSEL R161, R38, -INF , !P5 ;  /* 0xff80000026a17808 */ /* 0x000fe40006800000 */
[----:B------:R-:W-:Y:S01]  /*8790*/  FSEL R168, R37, -INF , !P1 ;  /* 0xff80000025a87808 */ /* 0x000fe20004800000 */
[----:B---3--:R-:W-:Y:S01]  /*87a0*/  HMMA.16816.F32 R12, R148, R20, R12 ;  /* 0x00000014940c723c */ /* 0x008fe2000000180c */
[----:B------:R-:W-:-:S02]  /*87b0*/  ISETP.GE.AND P6, PT, R4, R193, PT ;  /* 0x000000c10400720c */ /* 0x000fc40003fc6270 */
[-C--:B------:R-:W-:Y:S02]  /*87c0*/  ISETP.GE.AND P2, PT, R4, R192.reuse, PT ;  /* 0x000000c00400720c */ /* 0x080fe40003f46270 */
[C---:B------:R-:W-:Y:S01]  /*87d0*/  ISETP.GE.AND P5, PT, R5.reuse, R193, PT ;  /* 0x000000c10500720c */ /* 0x040fe20003fa6270 */
[----:B------:R-:W-:Y:S01]  /*87e0*/  HMMA.16816.F32 R172, R148, R22, R172 ;  /* 0x0000001694ac723c */ /* 0x000fe200000018ac */
        /* <DEDUP_REMOVED lines=11> */
[----:B------:R-:W-:Y:S02]  /*88a0*/  FSEL R164, R28, -INF , !P3 ;  /* 0xff8000001ca47808 */ /* 0x000fe40005800000 */
[----:B------:R-:W-:-:S02]  /*88b0*/  FSEL R176, R33, -INF , !P5 ;  /* 0xff80000021b07808 */ /* 0x000fc40006800000 */
[CC--:B------:R-:W-:Y:S02]  /*88c0*/  ISETP.GE.AND P1, PT, R8.reuse, R193.reuse, PT ;  /* 0x000000c10800720c */ /* 0x0c0fe40003f26270 */
[-C--:B------:R-:W-:Y:S01]  /*88d0*/  ISETP.GE.AND P3, PT, R8, R192.reuse, PT ;  /* 0x000000c00800720c */ /* 0x080fe20003f66270 */
[----:B------:R-:W-:Y:S01]  /*88e0*/  VIADD R8, R3, 0x60 ;  /* 0x0000006003087836 */ /* 0x000fe20000000000 */
[C---:B------:R-:W-:Y:S02]  /*88f0*/  ISETP.GE.AND P5, PT, R9.reuse, R192, PT ;  /* 0x000000c00900720c */ /* 0x040fe40003fa6270 */
        /* <DEDUP_REMOVED lines=10> */
[----:B--2---:R-:W-:Y:S01]  /*89a0*/  HMMA.16816.F32 R12, R156, R4, R12 ;  /* 0x000000049c0c723c */ /* 0x004fe2000000180c */
[----:B------:R-:W-:-:S02]  /*89b0*/  ISETP.GE.AND P6, PT, R9, R193, PT ;  /* 0x000000c10900720c */ /* 0x000fc40003fc6270 */
[-C--:B------:R-:W-:Y:S01]  /*89c0*/  ISETP.GE.AND P2, PT, R9, R192.reuse, PT ;  /* 0x000000c00900720c */ /* 0x080fe20003f46270 */
[C---:B------:R-:W-:Y:S01]  /*89d0*/  VIADD R9, R3.reuse, 0x68 ;  /* 0x0000006803097836 */ /* 0x040fe20000000000 */
[----:B------:R-:W-:Y:S01]  /*89e0*/  FSEL R151, R26, -INF , !P3 ;  /* 0xff8000001a977808 */ /* 0x000fe20005800000 */
[----:B------:R-:W-:Y:S01]  /*89f0*/  HMMA.16816.F32 R172, R156, R6, R172 ;  /* 0x000000069cac723c */ /* 0x000fe200000018ac */
[C---:B------:R-:W-:Y:S01]  /*8a00*/  ISETP.GE.AND P3, PT, R8.reuse, R193, PT ;  /* 0x000000c10800720c */ /* 0x040fe20003f66270 */
[----:B------:R-:W-:Y:S01]  /*8a10*/  VIADD R5, R3, 0x69 ;  /* 0x0000006903057836 */ /* 0x000fe20000000000 */
[----:B------:R-:W-:Y:S01]  /*8a20*/  FSEL R154, R25, -INF , !P6 ;  /* 0xff800000199a7808 */ /* 0x000fe20007000000 */
[----:B------:R-:W-:Y:S01]  /*8a30*/  VIADD R4, R3, 0x70 ;  /* 0x0000007003047836 */ /* 0x000fe20000000000 */
[----:B------:R-:W-:Y:S01]  /*8a40*/  FSEL R149, R27, -INF , !P2 ;  /* 0xff8000001b957808 */ /* 0x000fe20005000000 */
[----:B------:R-:W-:Y:S01]  /*8a50*/  BAR.SYNC.DEFER_BLOCKING 0x0 ;  /* 0x0000000000007b1d */ /* 0x000fe20000010000 */
[----:B------:R-:W-:-:S02]  /*8a60*/  ISETP.GE.AND P6, PT, R8, R192, PT ;  /* 0x000000c00800720c */ /* 0x000fc40003fc6270 */
[-C--:B------:R-:W-:Y:S02]  /*8a70*/  ISETP.GE.AND P2, PT, R9, R193.reuse, PT ;  /* 0x000000c10900720c */ /* 0x080fe40003f46270 */
[----:B------:R-:W-:Y:S02]  /*8a80*/  FSEL R143, R138, -INF , !P1 ;  /* 0xff8000008a8f7808 */ /* 0x000fe40004800000 */
[----:B------:R-:W-:Y:S02]  /*8a90*/  FSEL R146, R137, -INF , !P3 ;  /* 0xff80000089927808 */ /* 0x000fe40005800000 */
[----:B------:R-:W-:Y:S02]  /*8aa0*/  FSEL R132, R132, -INF , !P4 ;  /* 0xff80000084847808 */ /* 0x000fe40006000000 */
[----:B------:R-:W-:Y:S02]  /*8ab0*/  FSEL R148, R136, -INF , !P5 ;  /* 0xff80000088947808 */ /* 0x000fe40006800000 */
[----:B------:R-:W-:-:S02]  /*8ac0*/  ISETP.GE.AND P1, PT, R5, R193, PT ;  /* 0x000000c10500720c */ /* 0x000fc40003f26270 */
[----:B------:R-:W-:Y:S01]  /*8ad0*/  ISETP.GE.AND P3, PT, R5, R192, PT ;  /* 0x000000c00500720c */ /* 0x000fe20003f66270 */
[----:B------:R-:W-:Y:S01]  /*8ae0*/  VIADD R5, R3, 0x71 ;  /* 0x0000007103057836 */ /* 0x000fe20000000000 */
[----:B------:R-:W-:Y:S02]  /*8af0*/  ISETP.GT.AND P4, PT, R233, R228, PT ;  /* 0x000000e4e900720c */ /* 0x000fe40003f84270 */
[----:B------:R-:W-:Y:S02]  /*8b00*/  ISETP.GE.AND P5, PT, R9, R192, PT ;  /* 0x000000c00900720c */ /* 0x000fe40003fa6270 */
[----:B------:R-:W-:Y:S02]  /*8b10*/  FSEL R141, R139, -INF , !P6 ;  /* 0xff8000008b8d7808 */ /* 0x000fe40007000000 */
[----:B------:R-:W-:Y:S02]  /*8b20*/  FSEL R144, R16, -INF , !P2 ;  /* 0xff80000010907808 */ /* 0x000fe40005000000 */
[----:B------:R-:W-:-:S02]  /*8b30*/  ISETP.GE.AND P6, PT, R4, R193, PT ;  /* 0x000000c10400720c */ /* 0x000fc40003fc6270 */
[-C--:B------:R-:W-:Y:S01]  /*8b40*/  ISETP.GE.AND P2, PT, R4, R192.reuse, PT ;  /* 0x000000c00400720c */ /* 0x080fe20003f46270 */
[----:B------:R-:W-:Y:S01]  /*8b50*/  VIADD R4, R3, 0x78 ;  /* 0x0000007803047836 */ /* 0x000fe20000000000 */
[----:B------:R-:W-:Y:S02]  /*8b60*/  FSEL R137, R19, -INF , !P3 ;  /* 0xff80000013897808 */ /* 0x000fe40005800000 */
[----:B------:R-:W-:Y:S02]  /*8b70*/  FSEL R139, R18, -INF , !P5 ;  /* 0xff800000128b7808 */ /* 0x000fe40006800000 */
[----:B------:R-:W-:Y:S02]  /*8b80*/  FSEL R142, R17, -INF , !P1 ;  /* 0xff800000118e7808 */ /* 0x000fe40004800000 */
[C---:B------:R-:W-:Y:S01]  /*8b90*/  ISETP.GE.AND P3, PT, R3.reuse, R192, PT ;  /* 0x000000c00300720c */ /* 0x040fe20003f66270 */
        /* <DEDUP_REMOVED lines=13> */
[----:B------:R-:W-:-:S02]  /*8c70*/  FSEL R54, R174, -INF , !P2 ;  /* 0xff800000ae367808 */ /* 0x000fc40005000000 */
        /* <DEDUP_REMOVED lines=64> */
.L_x_3560:
[----:B------:R-:W-:-:S04]  /*9080*/  LEA R6, -R184, RZ, 0x7 ;  /* 0x000000ffb8067211 */ /* 0x000fc800078e39ff */
[----:B------:R-:W-:-:S07]  /*9090*/  SHF.R.S32.HI R4, RZ, 0x1f, R6 ;  /* 0x0000001fff047819 */ /* 0x000fce0000011406 */
.L_x_3561:
        /* <DEDUP_REMOVED lines=40> */
.L_x_3559:
        /* <DEDUP_REMOVED lines=162> */
[----:B------:R-:W-:Y:S01]  /*9d40*/  FFMA.FTZ R65, R62, UR6, -R65 ;  /* 0x000000063e417c23 */ /* 0x000fe20008010841 */
[----:B------:R-:W3:Y:S01]  /*9d50*/  MUFU.EX2 R47, R47 ;  /* 0x0000002f002f7308 */ /* 0x000ee20000000800 */
[----:B------:R-:W-:-:S07]  /*9d60*/  FFMA.FTZ R51, R51, UR6, -R56 ;  /* 0x0000000633337c23 */ /* 0x000fce0008010838 */
        /* <DEDUP_REMOVED lines=140> */
[----:B------:R-:W3:Y:S01]  /*a630*/  MUFU.EX2 R150, R150 ;  /* 0x0000009600967308 */ /* 0x000ee20000000800 */
        /* <DEDUP_REMOVED lines=30> */
[----:B------:R-:W2:Y:S01]  /*a820*/  LDSM.16.MT88.4 R24, [R218+0x11000] ;  /* 0x01100000da18783b */ /* 0x000ea20000004200 */
[----:B------:R-:W4:Y:S04]  /*a830*/  MUFU.EX2 R159, R159 ;  /* 0x0000009f009f7308 */ /* 0x000f280000000800 */
[C---:B------:R-:W-:Y:S04]  /*a840*/  HMMA.16816.F32 R80, R8.reuse, R20, R80 ;  /* 0x000000140850723c */ /* 0x040fe80000001850 */
[----:B------:R-:W5:Y:S02]  /*a850*/  MUFU.EX2 R169, R169 ;  /* 0x000000a900a97308 */ /* 0x000f640000000800 */
[C---:B------:R-:W-:Y:S01]  /*a860*/  HMMA.16816.F32 R84, R8.reuse, R22, R84 ;  /* 0x000000160854723c */ /* 0x040fe20000001854 */
[----:B------:R-:W1:Y:S05]  /*a870*/  LDSM.16.MT88.4 R20, [R217+0x11000] ;  /* 0x01100000d914783b */ /* 0x000e6a0000004200 */
[C---:B---3--:R-:W-:Y:S01]  /*a880*/  HMMA.16816.F32 R88, R8.reuse, R16, R88 ;  /* 0x000000100858723c */ /* 0x048fe20000001858 */
[----:B------:R-:W3:Y:S05]  /*a890*/  MUFU.EX2 R168, R168 ;  /* 0x000000a800a87308 */ /* 0x000eea0000000800 */
        /* <DEDUP_REMOVED lines=10> */
[----:B------:R-:W3:Y:S02]  /*a940*/  LDSM.16.MT88.4 R32, [R220+0xd800] ;  /* 0x00d80000dc20783b */ /* 0x000ee40000004200 */
[----:B------:R-:W3:Y:S03]  /*a950*/  MUFU.EX2 R170, R170 ;  /* 0x000000aa00aa7308 */ /* 0x000ee60000000800 */
[C---:B--2---:R-:W-:Y:S05]  /*a960*/  HMMA.16816.F32 R124, R8.reuse, R24, R124 ;  /* 0x00000018087c723c */ /* 0x044fea000000187c */
[----:B------:R-:W-:Y:S01]  /*a970*/  MUFU.EX2 R165, R165 ;  /* 0x000000a500a57308 */ /* 0x000fe20000000800 */
[C---:B------:R-:W-:Y:S01]  /*a980*/  HMMA.16816.F32 R104, R8.reuse, R26, R104 ;  /* 0x0000001a0868723c */ /* 0x040fe20000001868 */
[----:B------:R-:W2:Y:S05]  /*a990*/  LDSM.16.MT88.4 R24, [R217+0xd800] ;  /* 0x00d80000d918783b */ /* 0x000eaa0000004200 */
        /* <DEDUP_REMOVED lines=20> */
[----:B-----5:R-:W-:Y:S01]  /*aae0*/  HMMA.16816.F32 R72, R12, R28, R72 ;  /* 0x0000001c0c48723c */ /* 0x020fe20000001848 */
[----:B------:R-:W-:Y:S01]  /*aaf0*/  MUFU.EX2 R167, R167 ;  /* 0x000000a700a77308 */ /* 0x000fe20000000800 */
[----:B------:R-:W-:Y:S01]  /*ab00*/  FADD.FTZ R152, R152, R147 ;  /* 0x0000009398987221 */ /* 0x000fe20000010000 */
[----:B------:R-:W-:-:S03]  /*ab10*/  FADD.FTZ R0, R159, R0 ;  /* 0x000000009f007221 */ /* 0x000fc60000010000 */
[C---:B------:R-:W-:Y:S01]  /*ab20*/  HMMA.16816.F32 R76, R12.reuse, R30, R76 ;  /* 0x0000001e0c4c723c */ /* 0x040fe2000000184c */
[----:B------:R-:W4:Y:S01]  /*ab30*/  LDSM.16.MT88.4 R28, [R218+0x11800] ;  /* 0x01180000da1c783b */ /* 0x000f220000004200 */
[----:B------:R-:W-:Y:S01]  /*ab40*/  FADD.FTZ R3, R169, R152 ;  /* 0x00000098a9037221 */ /* 0x000fe20000010000 */
[----:B------:R-:W-:Y:S03]  /*ab50*/  MUFU.EX2 R154, R154 ;  /* 0x0000009a009a7308 */ /* 0x000fe60000000800 */
[----:B------:R-:W-:Y:S01]  /*ab60*/  HMMA.16816.F32 R96, R12, R16, R96 ;  /* 0x000000100c60723c */ /* 0x000fe20000001860 */
[----:B---3--:R-:W-:-:S04]  /*ab70*/  FADD.FTZ R3, R168, R3 ;  /* 0x00000003a8037221 */ /* 0x008fc80000010000 */
        /* <DEDUP_REMOVED lines=12> */
[C---:B-1----:R-:W-:Y:S01]  /*ac40*/  HMMA.16816.F32 R108, R12.reuse, R8, R108 ;  /* 0x000000080c6c723c */ /* 0x042fe2000000186c */
[----:B------:R-:W-:Y:S05]  /*ac50*/  MUFU.EX2 R149, R149 ;  /* 0x0000009500957308 */ /* 0x000fea0000000800 */
[----:B------:R-:W-:Y:S01]  /*ac60*/  HMMA.16816.F32 R120, R12, R10, R120 ;  /* 0x0000000a0c78723c */ /* 0x000fe20000001878 */
[----:B------:R-:W-:-:S02]  /*ac70*/  F2FP.F16.F32.PACK_AB R8, R168, R169 ;  /* 0x000000a9a808723e */ /* 0x000fc400000000ff */
[----:B------:R-:W-:Y:S01]  /*ac80*/  F2FP.F16.F32.PACK_AB R9, R170, R161 ;  /* 0x000000a1aa09723e */ /* 0x000fe200000000ff */
[----:B------:R-:W-:Y:S01]  /*ac90*/  MUFU.EX2 R144, R144 ;  /* 0x0000009000907308 */ /* 0x000fe20000000800 */
[----:B------:R-:W-:Y:S01]  /*aca0*/  FADD.FTZ R161, R161, R0 ;  /* 0x00000000a1a17221 */ /* 0x000fe20000010000 */
[C---:B----4-:R-:W-:Y:S01]  /*acb0*/  HMMA.16816.F32 R124, R12.reuse, R28, R124 ;  /* 0x0000001c0c7c723c */ /* 0x050fe2000000187c */
[----:B------:R-:W-:Y:S01]  /*acc0*/  F2FP.F16.F32.PACK_AB R10, R171, R166 ;  /* 0x000000a6ab0a723e */ /* 0x000fe200000000ff */
[----:B------:R-:W-:Y:S01]  /*acd0*/  FADD.FTZ R0, R166, R3 ;  /* 0x00000003a6007221 */ /* 0x000fe20000010000 */
[----:B------:R-:W-:Y:S01]  /*ace0*/  F2FP.F16.F32.PACK_AB R11, R172, R165 ;  /* 0x000000a5ac0b723e */ /* 0x000fe200000000ff */
[----:B------:R-:W-:Y:S02]  /*acf0*/  FADD.FTZ R170, R170, R161 ;  /* 0x000000a1aaaa7221 */ /* 0x000fe40000010000 */
[----:B------:R-:W-:Y:S01]  /*ad00*/  HMMA.16816.F32 R104, R12, R30, R104 ;  /* 0x0000001e0c68723c */ /* 0x000fe20000001868 */
[----:B------:R-:W1:Y:S01]  /*ad10*/  LDSM.16.MT88.4 R28, [R217+0xe000] ;  /* 0x00e00000d91c783b */ /* 0x000e620000004200 */
[----:B------:R-:W-:Y:S01]  /*ad20*/  MUFU.EX2 R155, R155 ;  /* 0x0000009b009b7308 */ /* 0x000fe20000000800 */
[----:B------:R-:W-:Y:S01]  /*ad30*/  FADD.FTZ R3, R165, R170 ;  /* 0x000000aaa5037221 */ /* 0x000fe20000010000 */
[----:B------:R-:W-:-:S02]  /*ad40*/  FADD.FTZ R0, R171, R0 ;  /* 0x00000000ab007221 */ /* 0x000fc40000010000 */
[----:B---3--:R-:W-:Y:S01]  /*ad50*/  HMMA.16816.F32 R72, R8, R16, R72 ;  /* 0x000000100848723c */ /* 0x008fe20000001848 */
        /* <DEDUP_REMOVED lines=50> */
[----:B------:R-:W3:Y:S01]  /*b080*/  LDSM.16.MT88.4 R12, [R216+0xe800] ;  /* 0x00e80000d80c783b */ /* 0x000ee20000004200 */
[----:B-1----:R-:W-:Y:S01]  /*b090*/  HMMA.16816.F32 R128, R24, R28, R128 ;  /* 0x0000001c1880723c */ /* 0x002fe20000001880 */
[----:B------:R-:W-:Y:S01]  /*b0a0*/  FADD.FTZ R167, R167, R162 ;  /* 0x000000a2a7a77221 */ /* 0x000fe20000010000 */
[----:B------:R-:W-:-:S04]  /*b0b0*/  FADD.FTZ R3, R164, R3 ;  /* 0x00000003a4037221 */ /* 0x000fc80000010000 */
[----:B------:R-:W-:Y:S01]  /*b0c0*/  HMMA.16816.F32 R68, R24, R30, R68 ;  /* 0x0000001e1844723c */ /* 0x000fe20000001844 */
[----:B------:R-:W1:Y:S01]  /*b0d0*/  LDSM.16.MT88.4 R28, [R216+0x12800] ;  /* 0x01280000d81c783b */ /* 0x000e620000004200 */
[----:B------:R-:W-:-:S04]  /*b0e0*/  FADD.FTZ R0, R142, R3 ;  /* 0x000000038e007221 */ /* 0x000fc80000010000 */
[----:B----4-:R-:W-:Y:S01]  /*b0f0*/  HMMA.16816.F32 R80, R24, R16, R80 ;  /* 0x000000101850723c */ /* 0x010fe20000001850 */
[----:B------:R-:W-:-:S04]  /*b100*/  FADD.FTZ R0, R141, R0 ;  /* 0x000000008d007221 */ /* 0x000fc80000010000 */
[----:B------:R-:W-:Y:S01]  /*b110*/  FADD.FTZ R3, R139, R0 ;  /* 0x000000008b037221 */ /* 0x000fe20000010000 */
[----:B------:R-:W-:Y:S01]  /*b120*/  HMMA.16816.F32 R84, R24, R18, R84 ;  /* 0x000000121854723c */ /* 0x000fe20000001854 */
[----:B------:R-:W4:Y:S02]  /*b130*/  LDSM.16.MT88.4 R16, [R218+0xf000] ;  /* 0x00f00000da10783b */ /* 0x000f240000004200 */
        /* <DEDUP_REMOVED lines=20> */
[----:B------:R-:W-:Y:S01]  /*b280*/  LDSM.16.MT88.4 R36, [R217+0x13000] ;  /* 0x01300000d924783b */ /* 0x000fe20000004200 */
[----:B------:R-:W-:Y:S01]  /*b290*/  MOV R0, R45 ;  /* 0x0000002d00007202 */ /* 0x000fe20000000f00 */
        /* <DEDUP_REMOVED lines=65> */
.L_x_3556:
[----:B------:R-:W-:Y:S01]  /*b6b0*/  ULDC.64 UR12, c[0x0][0x208] ;  /* 0x00008200000c7ab9 */ /* 0x000fe20000000a00 */
        /* <DEDUP_REMOVED lines=13> */
.L_x_3566:
[----:B------:R-:W-:Y:S04]  /*b790*/  DEPBAR.LE SB0, 0x0 ;  /* 0x000080000000791a */ /* 0x000fe80000000000 */
[----:B------:R-:W-:Y:S01]  /*b7a0*/  BAR.SYNC.DEFER_BLOCKING 0x0 ;  /* 0x0000000000007b1d */ /* 0x000fe20000010000 */
[----:B------:R-:W-:Y:S02]  /*b7b0*/  IADD3 R233, R233, -0x1, RZ ;  /* 0xffffffffe9e97810 */ /* 0x000fe40007ffe0ff */
[----:B------:R-:W-:Y:S02]  /*b7c0*/  MOV R8, R234 ;  /* 0x000000ea00087202 */ /* 0x000fe40000000f00 */
[----:B------:R-:W-:Y:S01]  /*b7d0*/  MOV R0, R232 ;  /* 0x000000e800007202 */ /* 0x000fe20000000f00 */
[----:B------:R-:W-:Y:S06]  /*b7e0*/  @!P0 BRA `(.L_x_3563) ;  /* 0x0000000000f48947 */ /* 0x000fec0003800000 */
        /* <DEDUP_REMOVED lines=61> */
.L_x_3563:
        /* <DEDUP_REMOVED lines=309> */
.L_x_3565:
        /* <DEDUP_REMOVED lines=36> */
.L_x_3564:
[----:B------:R-:W-:Y:S01]  /*d150*/  FMNMX.FTZ R0, R4, R133, !PT ;  /* 0x0000008504007209 */ /* 0x000fe20007810000 */
[----:B-1----:R-:W-:Y:S01]  /*d160*/  LDSM.16.MT88.4 R144, [R217+0xc000] ;  /* 0x00c00000d990783b */ /* 0x002fe20000004200 */
        /* <DEDUP_REMOVED lines=566> */
.L_x_3562:
[----:B------:R-:W1:Y:S01]  /*f4d0*/  SHFL.BFLY PT, R10, R243, 0x2, 0x1f ;  /* 0x0c401f00f30a7f89 */ /* 0x000e6200000e0000 */
[----:B------:R-:W-:Y:S01]  /*f4e0*/  MOV R12, 0x3f800000 ;  /* 0x3f800000000c7802 */ /* 0x000fe20000000f00 */
[----:B------:R-:W2:Y:S01]  /*f4f0*/  S2UR UR5, SR_CgaCtaId ;  /* 0x00000000000579c3 */ /* 0x000ea20000008800 */
[----:B------:R-:W-:Y:S01]  /*f500*/  UMOV UR4, 0x400 ;  /* 0x0000040000047882 */ /* 0x000fe20000000000 */
[----:B------:R-:W3:Y:S01]  /*f510*/  SHFL.BFLY PT, R9, R236, 0x2, 0x1f ;  /* 0x0c401f00ec097f89 */ /* 0x000ee200000e0000 */
[----:B------:R-:W-:Y:S01]  /*f520*/  BSSY B0, `(.L_x_3567) ;  /* 0x00000d3000007945 */ /* 0x000fe20003800000 */
[----:B------:R-:W4:Y:S04]  /*f530*/  S2R R8, SR_TID.X ;  /* 0x0000000000087919 */ /* 0x000f280000002100 */
[----:B------:R-:W5:Y:S01]  /*f540*/  LDC R21, c[0x0][0x270] ;  /* 0x00009c00ff157b82 */ /* 0x000f620000000800 */
[----:B------:R-:W4:Y:S01]  /*f550*/  S2R R3, SR_TID.X ;  /* 0x0000000000037919 */ /* 0x000f220000002100 */
[----:B------:R-:W5:Y:S01]  /*f560*/  S2R R20, SR_CTAID.X ;  /* 0x0000000000147919 */ /* 0x000f620000002500 */
[----:B-1----:R-:W-:Y:S01]  /*f570*/  FADD.FTZ R10, R10, R243 ;  /* 0x000000f30a0a7221 */ /* 0x002fe20000010000 */
[----:B--2---:R-:W-:-:S04]  /*f580*/  ULEA UR5, UR5, UR4, 0x18 ;  /* 0x0000000405057291 */ /* 0x004fc8000f8ec03f */
[----:B------:R-:W1:Y:S01]  /*f590*/  S2UR UR4, SR_CTAID.Z ;  /* 0x00000000000479c3 */ /* 0x000e620000002700 */
[----:B---3--:R-:W-:Y:S01]  /*f5a0*/  FADD.FTZ R9, R9, R236 ;  /* 0x000000ec09097221 */ /* 0x008fe20000010000 */
[----:B------:R-:W2:Y:S04]  /*f5b0*/  SHFL.BFLY PT, R7, R10, 0x1, 0x1f ;  /* 0x0c201f000a077f89 */ /* 0x000ea800000e0000 */
[----:B------:R-:W3:Y:S01]  /*f5c0*/  SHFL.BFLY PT, R6, R9, 0x1, 0x1f ;  /* 0x0c201f0009067f89 */ /* 0x000ee200000e0000 */
[----:B----4-:R-:W-:-:S04]  /*f5d0*/  SHF.R.S32.HI R11, RZ, 0x1f, R8 ;  /* 0x0000001fff0b7819 */ /* 0x010fc80000011408 */
[CC--:B------:R-:W-:Y:S02]  /*f5e0*/  LEA.HI R5, R11.reuse, R8.reuse, RZ, 0x2 ;  /* 0x000000080b057211 */ /* 0x0c0fe400078f10ff */
[----:B------:R-:W-:Y:S02]  /*f5f0*/  LEA.HI R11, R11, R8, RZ, 0x5 ;  /* 0x000000080b0b7211 */ /* 0x000fe400078f28ff */
[----:B------:R-:W-:Y:S02]  /*f600*/  SHF.R.S32.HI R4, RZ, 0x1f, R3 ;  /* 0x0000001fff047819 */ /* 0x000fe40000011403 */
[--C-:B------:R-:W-:Y:S02]  /*f610*/  SHF.R.S32.HI R14, RZ, 0x2, R5.reuse ;  /* 0x00000002ff0e7819 */ /* 0x100fe40000011405 */
[----:B------:R-:W-:Y:S01]  /*f620*/  SHF.R.S32.HI R13, RZ, 0x1f, R5 ;  /* 0x0000001fff0d7819 */ /* 0x000fe20000011405 */
[----:B--2---:R-:W-:Y:S01]  /*f630*/  FADD.FTZ R7, R10, R7 ;  /* 0x000000070a077221 */ /* 0x004fe20000010000 */
[----:B------:R-:W-:-:S02]  /*f640*/  MOV R10, 0x3f800000 ;  /* 0x3f800000000a7802 */ /* 0x000fc40000000f00 */
[----:B------:R-:W-:Y:S01]  /*f650*/  LEA.HI R18, R4, R3, RZ, 0x5 ;  /* 0x0000000304127211 */ /* 0x000fe200078f28ff */
[----:B---3--:R-:W-:Y:S01]  /*f660*/  FADD.FTZ R6, R9, R6 ;  /* 0x0000000609067221 */ /* 0x008fe20000010000 */
[----:B------:R-:W-:Y:S02]  /*f670*/  FSETP.NE.FTZ.AND P4, PT, R7, RZ, PT ;  /* 0x000000ff0700720b */ /* 0x000fe40003f95000 */
[----:B------:R-:W-:Y:S02]  /*f680*/  LOP3.LUT R9, R11, 0xffffffe0, RZ, 0xc0, !PT ;  /* 0xffffffe00b097812 */ /* 0x000fe400078ec0ff */
[----:B------:R-:W-:Y:S02]  /*f690*/  FSETP.NE.FTZ.AND P3, PT, R6, RZ, PT ;  /* 0x000000ff0600720b */ /* 0x000fe40003f75000 */
[----:B------:R-:W-:Y:S02]  /*f6a0*/  LEA.HI R13, R13, R14, RZ, 0x3 ;  /* 0x0000000e0d0d7211 */ /* 0x000fe400078f18ff */
[----:B------:R-:W-:-:S02]  /*f6b0*/  LOP3.LUT R5, R5, 0x1ffffffc, RZ, 0xc0, !PT ;  /* 0x1ffffffc05057812 */ /* 0x000fc400078ec0ff */
[-C--:B------:R-:W-:Y:S02]  /*f6c0*/  IADD3 R9, -R9, R8.reuse, RZ ;  /* 0x0000000809097210 */ /* 0x080fe40007ffe1ff */
[----:B------:R-:W-:Y:S01]  /*f6d0*/  LOP3.LUT R18, R18, 0xffffffe0, RZ, 0xc0, !PT ;  /* 0xffffffe012127812 */ /* 0x000fe200078ec0ff */
[----:B------:R-:W2:Y:S01]  /*f6e0*/  @P4 MUFU.RCP R12, R7 ;  /* 0x00000007000c4308 */ /* 0x000ea20000001000 */
[----:B------:R-:W-:Y:S01]  /*f6f0*/  LOP3.LUT R13, R13, 0xfffffff8, RZ, 0xc0, !PT ;  /* 0xfffffff80d0d7812 */ /* 0x000fe200078ec0ff */
[----:B------:R-:W3:Y:S01]  /*f700*/  @P4 LDC R23, c[0x0][0x2e8] ;  /* 0x0000ba00ff174b82 */ /* 0x000ee20000000800 */
[----:B------:R-:W-:Y:S02]  /*f710*/  SHF.R.S32.HI R11, RZ, 0x5, R11 ;  /* 0x00000005ff0b7819 */ /* 0x000fe4000001140b */
[----:B------:R-:W-:Y:S02]  /*f720*/  IADD3 R8, -R5, R8, RZ ;  /* 0x0000000805087210 */ /* 0x000fe40007ffe1ff */
[----:B------:R-:W-:Y:S01]  /*f730*/  LOP3.LUT P5, RZ, R9, 0x3, RZ, 0xc0, !PT ;  /* 0x0000000309ff7812 */ /* 0x000fe200078ac0ff */
[----:B------:R-:W4:Y:S01]  /*f740*/  @P3 MUFU.RCP R10, R6 ;  /* 0x00000006000a3308 */ /* 0x000f220000001000 */
[----:B------:R-:W-:Y:S01]  /*f750*/  IADD3 R5, -R18, R3, RZ ;  /* 0x0000000312057210 */ /* 0x000fe20007ffe1ff */
[----:B------:R-:W1:Y:S01]  /*f760*/  @P3 LDC R25, c[0x0][0x2e8] ;  /* 0x0000ba00ff193b82 */ /* 0x000e620000000800 */
[----:B------:R-:W-:Y:S01]  /*f770*/  IADD3 R9, R14, -R13, RZ ;  /* 0x8000000d0e097210 */ /* 0x000fe20007ffe0ff */
[----:B------:R-:W3:Y:S01]  /*f780*/  S2R R18, SR_CTAID.Y ;  /* 0x0000000000127919 */ /* 0x000ee20000002600 */
[----:B------:R-:W-:-:S02]  /*f790*/  SHF.R.S32.HI R14, RZ, 0x1f, R11 ;  /* 0x0000001fff0e7819 */ /* 0x000fc4000001140b */
[----:B------:R-:W-:Y:S01]  /*f7a0*/  LEA.HI R4, R4, R3, RZ, 0x4 ;  /* 0x0000000304047211 */ /* 0x000fe200078f20ff */
[----:B------:R-:W1:Y:S01]  /*f7b0*/  @P4 MUFU.LG2 R7, R7 ;  /* 0x0000000700074308 */ /* 0x000e620000000c00 */
        /* <DEDUP_REMOVED lines=33> */
[----:B----4-:R-:W-:Y:S01]  /*f9d0*/  FMUL.FTZ R131, R10, R131 ;  /* 0x000000830a837220 */ /* 0x010fe20000410000 */
[----:B------:R-:W-:Y:S01]  /*f9e0*/  LEA.HI R14, R14, R11, RZ, 0x2 ;  /* 0x0000000b0e0e7211 */ /* 0x000fe200078f10ff */
[----:B------:R-:W-:Y:S01]  /*f9f0*/  FMUL.FTZ R130, R10, R130 ;  /* 0x000000820a827220 */ /* 0x000fe20000410000 */
[----:B------:R-:W-:Y:S01]  /*fa00*/  LOP3.LUT R16, R4, 0xfffffff0, RZ, 0xc0, !PT ;  /* 0xfffffff004107812 */ /* 0x000fe200078ec0ff */
[----:B------:R-:W-:Y:S01]  /*fa10*/  FMUL.FTZ R71, R10, R71 ;  /* 0x000000470a477220 */ /* 0x000fe20000410000 */
[----:B------:R-:W-:Y:S01]  /*fa20*/  LEA.HI R12, R12, R5, RZ, 0x2 ;  /* 0x000000050c0c7211 */ /* 0x000fe200078f10ff */
        /* <DEDUP_REMOVED lines=28> */
[C---:B------:R-:W-:Y:S01]  /*fbf0*/  FMUL.FTZ R119, R10.reuse, R119 ;  /* 0x000000770a777220 */ /* 0x040fe20000410000 */
[----:B------:R-:W-:Y:S01]  /*fc00*/  FMUL.FTZ R118, R10, R118 ;  /* 0x000000760a767220 */ /* 0x000fe20000410000 */
[C---:B------:R-:W-:Y:S01]  /*fc10*/  R2P PR, R9.reuse, 0x6 ;  /* 0x0000000609007804 */ /* 0x040fe20000000000 */
[----:B------:R-:W2:Y:S01]  /*fc20*/  @P3 MUFU.LG2 R6, R6 ;  /* 0x0000000600063308 */ /* 0x000ea20000000c00 */
[----:B------:R-:W-:-:S02]  /*fc30*/  LOP3.LUT R5, R9, 0x1, RZ, 0xc0, !PT ;  /* 0x0000000109057812 */ /* 0x000fc400078ec0ff */
[----:B------:R-:W-:Y:S02]  /*fc40*/  IADD3 R3, -R16, R3, RZ ;  /* 0x0000000310037210 */ /* 0x000fe40007ffe1ff */
[----:B------:R-:W-:Y:S02]  /*fc50*/  SHF.R.S32.HI R10, RZ, 0x4, R4 ;  /* 0x00000004ff0a7819 */ /* 0x000fe40000011404 */
[----:B------:R-:W-:Y:S02]  /*fc60*/  SHF.L.U32 R9, R9, 0x6, RZ ;  /* 0x0000000609097819 */ /* 0x000fe400000006ff */
[C---:B------:R-:W-:Y:S02]  /*fc70*/  LEA R8, R11.reuse, R8, 0x9 ;  /* 0x000000080b087211 */ /* 0x040fe400078e48ff */
[----:B------:R-:W-:Y:S02]  /*fc80*/  IADD3 R14, R11, -R14, RZ ;  /* 0x8000000e0b0e7210 */ /* 0x000fe40007ffe0ff */
[----:B------:R-:W-:-:S02]  /*fc90*/  SHF.L.U32 R4, R10, 0x6, RZ ;  /* 0x000000060a047819 */ /* 0x000fc400000006ff */
[----:B------:R-:W-:Y:S02]  /*fca0*/  LEA.HI R11, R3, R3, RZ, 0x1 ;  /* 0x00000003030b7211 */ /* 0x000fe400078f08ff */
[----:B------:R-:W-:Y:S01]  /*fcb0*/  LOP3.LUT R9, R9, 0x1c0, RZ, 0xc0, !PT ;  /* 0x000001c009097812 */ /* 0x000fe200078ec0ff */
[----:B------:R-:W-:Y:S01]  /*fcc0*/  BAR.SYNC.DEFER_BLOCKING 0x0 ;  /* 0x0000000000007b1d */ /* 0x000fe20000010000 */
[----:B------:R-:W-:Y:S02]  /*fcd0*/  ISETP.NE.U32.AND P0, PT, R5, 0x1, PT ;  /* 0x000000010500780c */ /* 0x000fe40003f05070 */
[----:B------:R-:W-:Y:S02]  /*fce0*/  LOP3.LUT R4, R4, 0x1c0, RZ, 0xc0, !PT ;  /* 0x000001c004047812 */ /* 0x000fe400078ec0ff */
[----:B------:R-:W-:Y:S02]  /*fcf0*/  SHF.L.U32 R5, R11, 0x2, RZ ;  /* 0x000000020b057819 */ /* 0x000fe400000006ff */
[----:B------:R-:W-:-:S02]  /*fd00*/  LEA.HI R9, R9, R9, RZ, 0x1d ;  /* 0x0000000909097211 */ /* 0x000fc400078fe8ff */
[----:B------:R-:W-:Y:S02]  /*fd10*/  LOP3.LUT R5, R4, 0x38, R5, 0xf8, !PT ;  /* 0x0000003804057812 */ /* 0x000fe400078ef805 */
[----:B------:R-:W-:Y:S02]  /*fd20*/  LEA R9, R8, R9, 0x1 ;  /* 0x0000000908097211 */ /* 0x000fe400078e08ff */
[----:B------:R-:W-:Y:S02]  /*fd30*/  SHF.R.U32.HI R4, RZ, 0x3, R4 ;  /* 0x00000003ff047819 */ /* 0x000fe40000011604 */
[----:B------:R-:W-:Y:S02]  /*fd40*/  LOP3.LUT R8, R11, 0xffffffe, RZ, 0xc0, !PT ;  /* 0x0ffffffe0b087812 */ /* 0x000fe400078ec0ff */
[----:B------:R-:W-:Y:S02]  /*fd50*/  SHF.R.S32.HI R11, RZ, 0x2, R12 ;  /* 0x00000002ff0b7819 */ /* 0x000fe4000001140c */
[----:B------:R-:W-:-:S02]  /*fd60*/  LOP3.LUT R4, R5, R4, RZ, 0x3c, !PT ;  /* 0x0000000405047212 */ /* 0x000fc400078e3cff */
[----:B------:R-:W-:Y:S02]  /*fd70*/  IADD3 R5, R3, -R8, RZ ;  /* 0x8000000803057210 */ /* 0x000fe40007ffe0ff */
[----:B------:R-:W-:Y:S02]  /*fd80*/  LEA R14, R14, R11, 0x4 ;  /* 0x0000000b0e0e7211 */ /* 0x000fe400078e20ff */
[----:B------:R-:W-:Y:S02]  /*fd90*/  LEA R9, R9, UR5, 0x2 ;  /* 0x0000000509097c11 */ /* 0x000fe4000f8e10ff */
[----:B------:R-:W-:Y:S02]  /*fda0*/  MOV R11, 0x40 ;  /* 0x00000040000b7802 */ /* 0x000fe40000000f00 */
[----:B------:R-:W-:Y:S01]  /*fdb0*/  LEA R12, R5, R4, 0x2 ;  /* 0x00000004050c7211 */ /* 0x000fe200078e10ff */
[----:B------:R-:W-:Y:S01]  /*fdc0*/  STS.64 [R9], R128 ;  /* 0x0000008009007388 */ /* 0x000fe20000000a00 */
[----:B------:R-:W-:-:S02]  /*fdd0*/  IADD3 R8, R9, -0x20, RZ ;  /* 0xffffffe009087810 */ /* 0x000fc40007ffe0ff */
[----:B------:R-:W-:Y:S01]  /*fde0*/  SEL R11, R11, 0xffffffc0, !P1 ;  /* 0xffffffc00b0b7807 */ /* 0x000fe20004800000 */
[----:B------:R-:W-:Y:S01]  /*fdf0*/  STS.64 [R9+0x800], R130 ;  /* 0x0008008209007388 */ /* 0x000fe20000000a00 */
[----:B------:R-:W-:Y:S02]  /*fe00*/  MOV R4, 0x80 ;  /* 0x0000008000047802 */ /* 0x000fe40000000f00 */
[C---:B------:R-:W-:Y:S02]  /*fe10*/  @P0 IADD3 R8, R9.reuse, 0x20, RZ ;  /* 0x0000002009080810 */ /* 0x040fe40007ffe0ff */
[----:B------:R-:W-:Y:S02]  /*fe20*/  IADD3 R13, R9, R11, RZ ;  /* 0x0000000b090d7210 */ /* 0x000fe40007ffe0ff */
[----:B------:R-:W-:Y:S01]  /*fe30*/  SEL R4, R4, 0xffffff80, !P2 ;  /* 0xffffff8004047807 */ /* 0x000fe20005000000 */
[----:B------:R-:W-:Y:S01]  /*fe40*/  STS.64 [R8], R68 ;  /* 0x0000004408007388 */ /* 0x000fe20000000a00 */
[----:B------:R-:W-:-:S02]  /*fe50*/  IADD3 R11, R11, R8, RZ ;  /* 0x000000080b0b7210 */ /* 0x000fc40007ffe0ff */
[----:B------:R-:W-:Y:S01]  /*fe60*/  IADD3 R15, R9, R4, RZ ;  /* 0x00000004090f7210 */ /* 0x000fe20007ffe0ff */
[----:B------:R-:W-:Y:S01]  /*fe70*/  STS.64 [R8+0x800], R70 ;  /* 0x0008004608007388 */ /* 0x000fe20000000a00 */
[----:B------:R-:W-:Y:S02]  /*fe80*/  IADD3 R16, R4, R8, RZ ;  /* 0x0000000804107210 */ /* 0x000fe40007ffe0ff */
[-C--:B------:R-:W-:Y:S01]  /*fe90*/  IADD3 R17, R13, R4.reuse, RZ ;  /* 0x000000040d117210 */ /* 0x080fe20007ffe0ff */
[----:B------:R4:W-:Y:S01]  /*fea0*/  STS.64 [R13], R72 ;  /* 0x000000480d007388 */ /* 0x0009e20000000a00 */
[----:B------:R-:W-:Y:S02]  /*feb0*/  IADD3 R19, R11, R4, RZ ;  /* 0x000000040b137210 */ /* 0x000fe40007ffe0ff */
[----:B------:R-:W3:Y:S01]  /*fec0*/  LDC.64 R4, c[0x0][0x2c0] ;  /* 0x0000b000ff047b82 */ /* 0x000ee20000000a00 */
[----:B------:R-:W-:Y:S01]  /*fed0*/  STS.64 [R13+0x800], R74 ;  /* 0x0008004a0d007388 */ /* 0x000fe20000000a00 */
[----:B-----5:R-:W-:-:S03]  /*fee0*/  SHF.L.U32 R20, R20, 0x6, RZ ;  /* 0x0000000614147819 */ /* 0x020fc600000006ff */
[----:B------:R-:W-:Y:S04]  /*fef0*/  STS.64 [R11], R76 ;  /* 0x0000004c0b007388 */ /* 0x000fe80000000a00 */
[----:B------:R-:W-:Y:S04]  /*ff00*/  STS.64 [R11+0x800], R78 ;  /* 0x0008004e0b007388 */ /* 0x000fe80000000a00 */
[----:B------:R-:W-:Y:S04]  /*ff10*/  STS.64 [R15], R80 ;  /* 0x000000500f007388 */ /* 0x000fe80000000a00 */
[----:B------:R-:W-:Y:S04]  /*ff20*/  STS.64 [R15+0x800], R82 ;  /* 0x000800520f007388 */ /* 0x000fe80000000a00 */
[----:B------:R-:W-:Y:S01]  /*ff30*/  STS.64 [R16], R84 ;  /* 0x0000005410007388 */ /* 0x000fe20000000a00 */
[----:B---3--:R-:W-:-:S03]  /*ff40*/  IMAD R18, R18, R4, R237 ;  /* 0x0000000412127224 */ /* 0x008fc600078e02ed */
[----:B------:R-:W-:Y:S01]  /*ff50*/  STS.64 [R16+0x800], R86 ;  /* 0x0008005610007388 */ /* 0x000fe20000000a00 */
[----:B------:R-:W-:Y:S02]  /*ff60*/  MOV R4, 0xff800000 ;  /* 0xff80000000047802 */ /* 0x000fe40000000f00 */
[----:B----4-:R-:W-:Y:S01]  /*ff70*/  SHF.L.U32 R72, R3, 0x2, RZ ;  /* 0x0000000203487819 */ /* 0x010fe200000006ff */
[----:B------:R-:W-:Y:S03]  /*ff80*/  STS.64 [R17], R88 ;  /* 0x0000005811007388 */ /* 0x000fe60000000a00 */
[----:B------:R-:W-:Y:S01]  /*ff90*/  SHF.R.S32.HI R73, RZ, 0x1f, R72 ;  /* 0x0000001fff497819 */ /* 0x000fe20000011448 */
[----:B------:R-:W-:Y:S04]  /*ffa0*/  STS.64 [R17+0x800], R90 ;  /* 0x0008005a11007388 */ /* 0x000fe80000000a00 */
[----:B------:R-:W-:Y:S04]  /*ffb0*/  STS.64 [R19], R92 ;  /* 0x0000005c13007388 */ /* 0x000fe80000000a00 */
        /* <DEDUP_REMOVED lines=9> */
[----:B-1----:R-:W-:-:S03]  /*10050*/  @P4 FMUL.FTZ R9, R7, 0.69314718246459960938 ;  /* 0x3f31721807094820 */ /* 0x002fc60000410000 */
[----:B------:R1:W-:Y:S01]  /*10060*/  STS.64 [R15+0x4000], R108 ;  /* 0x0040006c0f007388 */ /* 0x0003e20000000a00 */
[----:B--2---:R-:W-:Y:S01]  /*10070*/  @P3 FMUL.FTZ R7, R6, 0.69314718246459960938 ;  /* 0x3f31721806073820 */ /* 0x004fe20000410000 */
[----:B------:R-:W-:Y:S02]  /*10080*/  @P4 FFMA.FTZ R4, R2, R23, R9 ;  /* 0x0000001702044223 */ /* 0x000fe40000010009 */
[----:B------:R1:W-:Y:S01]  /*10090*/  STS.64 [R15+0x4800], R110 ;  /* 0x0048006e0f007388 */ /* 0x0003e20000000a00 */
[----:B------:R-:W-:Y:S02]  /*100a0*/  LEA R9, R12, UR5, 0x2 ;  /* 0x000000050c097c11 */ /* 0x000fe4000f8e10ff */
[----:B---3--:R-:W-:Y:S01]  /*100b0*/  IADD3 R8, -R237, RZ, RZ ;  /* 0x000000ffed087210 */ /* 0x008fe20007ffe1ff */
[----:B------:R1:W-:Y:S04]  /*100c0*/  STS.64 [R16+0x4000], R120 ;  /* 0x0040007810007388 */ /* 0x0003e80000000a00 */
[----:B------:R-:W-:Y:S01]  /*100d0*/  IMAD R8, R21, R8, UR4 ;  /* 0x0000000415087e24 */ /* 0x000fe2000f8e0208 */
[----:B------:R1:W-:Y:S03]  /*100e0*/  STS.64 [R16+0x4800], R122 ;  /* 0x0048007a10007388 */ /* 0x0003e60000000a00 */
[----:B------:R-:W-:Y:S01]  /*100f0*/  IMAD R8, R18, R21, R8 ;  /* 0x0000001512087224 */ /* 0x000fe200078e0208 */
[----:B------:R1:W-:Y:S03]  /*10100*/  STS.64 [R17+0x4000], R112 ;  /* 0x0040007011007388 */ /* 0x0003e60000000a00 */
[----:B------:R-:W-:Y:S01]  /*10110*/  IMAD R5, R8, R5, R20 ;  /* 0x0000000508057224 */ /* 0x000fe200078e0214 */
[----:B------:R1:W-:Y:S01]  /*10120*/  STS.64 [R17+0x4800], R114 ;  /* 0x0048007211007388 */ /* 0x0003e20000000a00 */
[----:B----4-:R-:W-:Y:S01]  /*10130*/  MOV R11, 0xff800000 ;  /* 0xff800000000b7802 */ /* 0x010fe20000000f00 */
[----:B------:R-:W-:-:S02]  /*10140*/  @P3 FFMA.FTZ R11, R0, R25, R7 ;  /* 0x00000019000b3223 */ /* 0x000fc40000010007 */
[----:B------:R1:W-:Y:S01]  /*10150*/  STS.64 [R19+0x4000], R116 ;  /* 0x0040007413007388 */ /* 0x0003e20000000a00 */
[----:B------:R-:W-:-:S03]  /*10160*/  IADD3 R0, R10, 0x8, RZ ;  /* 0x000000080a007810 */ /* 0x000fc60007ffe0ff */
[----:B------:R1:W-:Y:S01]  /*10170*/  STS.64 [R19+0x4800], R118 ;  /* 0x0048007613007388 */ /* 0x0003e20000000a00 */
[----:B------:R-:W-:Y:S06]  /*10180*/  BAR.SYNC.DEFER_BLOCKING 0x0 ;  /* 0x0000000000007b1d */ /* 0x000fec0000010000 */
[----:B------:R-:W-:Y:S05]  /*10190*/  @P5 BRA `(.L_x_3568) ;  /* 0x00000000002c5947 */ /* 0x000fea0003800000 */
        /* <DEDUP_REMOVED lines=11> */
.L_x_3568:
[----:B------:R-:W-:Y:S05]  /*10250*/  BSYNC B0 ;  /* 0x0000000000007941 */ /* 0x000fea0003800000 */
.L_x_3567:
[----:B------:R-:W3:Y:S01]  /*10260*/  LDS.128 R68, [R9] ;  /* 0x0000000009447984 */ /* 0x000ee20000000c00 */
[----:B------:R-:W-:Y:S01]  /*10270*/  ULDC UR4, c[0x0][0x2dc] ;  /* 0x0000b70000047ab9 */ /* 0x000fe20000000800 */
[----:B------:R-:W-:Y:S01]  /*10280*/  IMAD.WIDE R72, R10, 0x80, R72 ;  /* 0x000000800a487825 */ /* 0x000fe200078e0248 */
[-C--:B------:R-:W-:Y:S01]  /*10290*/  ISETP.GE.AND P6, PT, R0, R227.reuse, PT ;  /* 0x000000e30000720c */ /* 0x080fe20003fc6270 */
[----:B------:R-:W4:Y:S02]  /*102a0*/  LDS.128 R36, [R9+0x4000] ;  /* 0x0040000009247984 */ /* 0x000f240000000c00 */
[----:B------:R-:W-:Y:S01]  /*102b0*/  IMAD R3, R5, UR4, RZ ;  /* 0x0000000405037c24 */ /* 0x000fe2000f8e02ff */
[----:B------:R-:W-:Y:S01]  /*102c0*/  ULDC.64 UR4, c[0x0][0x288] ;  /* 0x0000a20000047ab9 */ /* 0x000fe20000000a00 */
[----:B------:R-:W5:Y:S01]  /*102d0*/  LDS.128 R64, [R9+0x800] ;  /* 0x0008000009407984 */ /* 0x000f620000000c00 */
[C---:B------:R-:W-:Y:S02]  /*102e0*/  VIADD R2, R10.reuse, 0x10 ;  /* 0x000000100a027836 */ /* 0x040fe40000000000 */
[C---:B------:R-:W-:Y:S01]  /*102f0*/  IADD3 R72, P0, R3.reuse, R72, RZ ;  /* 0x0000004803487210 */ /* 0x040fe20007f1e0ff */
[----:B------:R-:W5:Y:S01]  /*10300*/  LDS.128 R60, [R9+0x1000] ;  /* 0x00100000093c7984 */ /* 0x000f620000000c00 */
[----:B------:R-:W-:Y:S01]  /*10310*/  VIADD R0, R10, 0x18 ;  /* 0x000000180a007836 */ /* 0x000fe20000000000 */
[----:B------:R-:W-:Y:S01]  /*10320*/  ISETP.GE.AND P5, PT, R2, R227, PT ;  /* 0x000000e30200720c */ /* 0x000fe20003fa6270 */
[C---:B------:R-:W-:Y:S01]  /*10330*/  VIADD R8, R10.reuse, 0x20 ;  /* 0x000000200a087836 */ /* 0x040fe20000000000 */
[----:B------:R-:W5:Y:S01]  /*10340*/  LDS.128 R56, [R9+0x1800] ;  /* 0x0018000009387984 */ /* 0x000f620000000c00 */
[----:B------:R-:W-:Y:S01]  /*10350*/  LEA.HI.X.SX32 R3, R3, R73, 0x1, P0 ;  /* 0x0000004903037211 */ /* 0x000fe200000f0eff */
[C---:B------:R-:W-:Y:S01]  /*10360*/  VIADD R2, R10.reuse, 0x28 ;  /* 0x000000280a027836 */ /* 0x040fe20000000000 */
[----:B------:R-:W-:Y:S01]  /*10370*/  ISETP.GE.AND P0, PT, R10, R227, PT ;  /* 0x000000e30a00720c */ /* 0x000fe20003f06270 */
[----:B------:R-:W5:Y:S01]  /*10380*/  LDS.128 R52, [R9+0x2000] ;  /* 0x0020000009347984 */ /* 0x000f620000000c00 */
[----:B------:R-:W-:-:S02]  /*10390*/  LEA R74, P1, R72, UR4, 0x2 ;  /* 0x00000004484a7c11 */ /* 0x000fc4000f8210ff */
[-C--:B------:R-:W-:Y:S01]  /*103a0*/  ISETP.GE.AND P4, PT, R0, R227.reuse, PT ;  /* 0x000000e30000720c */ /* 0x080fe20003f86270 */
[----:B------:R-:W5:Y:S01]  /*103b0*/  LDS.128 R48, [R9+0x2800] ;  /* 0x0028000009307984 */ /* 0x000f620000000c00 */
[----:B------:R-:W-:Y:S01]  /*103c0*/  VIADD R0, R10, 0x30 ;  /* 0x000000300a007836 */ /* 0x000fe20000000000 */
[----:B------:R-:W-:Y:S01]  /*103d0*/  LEA.HI.X R75, R72, UR5, R3, 0x2, P1 ;  /* 0x00000005484b7c11 */ /* 0x000fe200088f1403 */
[----:B------:R-:W-:Y:S01]  /*103e0*/  VIADD R10, R10, 0x38 ;  /* 0x000000380a0a7836 */ /* 0x000fe20000000000 */
[----:B------:R-:W5:Y:S01]  /*103f0*/  LDS.128 R44, [R9+0x3000] ;  /* 0x00300000092c7984 */ /* 0x000f620000000c00 */
[-C--:B------:R-:W-:Y:S02]  /*10400*/  ISETP.GE.AND P3, PT, R8, R227.reuse, PT ;  /* 0x000000e30800720c */ /* 0x080fe40003f66270 */
[-C--:B------:R-:W-:Y:S01]  /*10410*/  ISETP.GE.AND P2, PT, R2, R227.reuse, PT ;  /* 0x000000e30200720c */ /* 0x080fe20003f46270 */
[----:B------:R-:W5:Y:S01]  /*10420*/  LDS.128 R32, [R9+0x4800] ;  /* 0x0048000009207984 */ /* 0x000f620000000c00 */
[----:B------:R-:W-:-:S03]  /*10430*/  ISETP.GE.AND P1, PT, R0, R227, PT ;  /* 0x000000e30000720c */ /* 0x000fc60003f26270 */
[----:B------:R-:W5:Y:S04]  /*10440*/  LDS.128 R28, [R9+0x5000] ;  /* 0x00500000091c7984 */ /* 0x000f680000000c00 */
[----:B------:R-:W5:Y:S04]  /*10450*/  LDS.128 R24, [R9+0x5800] ;  /* 0x0058000009187984 */ /* 0x000f680000000c00 */
[----:B------:R-:W5:Y:S04]  /*10460*/  LDS.128 R20, [R9+0x6000] ;  /* 0x0060000009147984 */ /* 0x000f680000000c00 */
[----:B-1----:R-:W1:Y:S04]  /*10470*/  LDS.128 R16, [R9+0x6800] ;  /* 0x0068000009107984 */ /* 0x002e680000000c00 */
[----:B------:R-:W1:Y:S04]  /*10480*/  LDS.128 R12, [R9+0x7000] ;  /* 0x00700000090c7984 */ /* 0x000e680000000c00 */
[----:B------:R1:W1:Y:S04]  /*10490*/  LDS.128 R40, [R9+0x3800] ;  /* 0x0038000009287984 */ /* 0x0002680000000c00 */
[----:B--2---:R2:W1:Y:S04]  /*104a0*/  LDS.128 R4, [R9+0x7800] ;  /* 0x0078000009047984 */ /* 0x0044680000000c00 */
[----:B---3--:R2:W-:Y:S04]  /*104b0*/  @!P0 STG.E.64 desc[UR12][R74.64], R68 ;  /* 0x000000444a008986 */ /* 0x0085e8000c101b0c */
[----:B------:R2:W-:Y:S04]  /*104c0*/  @!P0 STG.E.64 desc[UR12][R74.64+0x8], R70 ;  /* 0x000008464a008986 */ /* 0x0005e8000c101b0c */
[----:B----4-:R2:W-:Y:S01]  /*104d0*/  @!P0 STG.E.128 desc[UR12][R74.64+0x100], R36 ;  /* 0x000100244a008986 */ /* 0x0105e2000c101d0c */
[----:B------:R-:W-:-:S03]  /*104e0*/  ISETP.GE.AND P0, PT, R10, R227, PT ;  /* 0x000000e30a00720c */ /* 0x000fc60003f06270 */
[----:B-----5:R2:W-:Y:S04]  /*104f0*/  @!P6 STG.E.128 desc[UR12][R74.64+0x1000], R64 ;  /* 0x001000404a00e986 */ /* 0x0205e8000c101d0c */
[----:B------:R2:W-:Y:S04]  /*10500*/  @!P5 STG.E.128 desc[UR12][R74.64+0x2000], R60 ;  /* 0x0020003c4a00d986 */ /* 0x0005e8000c101d0c */
        /* <DEDUP_REMOVED lines=8> */
[----:B-1----:R2:W-:Y:S04]  /*10590*/  @!P2 STG.E.128 desc[UR12][R74.64+0x5100], R16 ;  /* 0x005100104a00a986 */ /* 0x0025e8000c101d0c */
[----:B------:R2:W-:Y:S01]  /*105a0*/  @!P1 STG.E.128 desc[UR12][R74.64+0x6100], R12 ;  /* 0x0061000c4a009986 */ /* 0x0005e2000c101d0c */
[----:B------:R-:W-:Y:S05]  /*105b0*/  @P0 EXIT ;  /* 0x000000000000094d */ /* 0x000fea0003800000 */
[----:B------:R-:W-:Y:S04]  /*105c0*/  STG.E.128 desc[UR12][R74.64+0x7000], R40 ;  /* 0x007000284a007986 */ /* 0x000fe8000c101d0c */
[----:B------:R-:W-:Y:S01]  /*105d0*/  STG.E.128 desc[UR12][R74.64+0x7100], R4 ;  /* 0x007100044a007986 */ /* 0x000fe2000c101d0c */
[----:B------:R-:W-:Y:S05]  /*105e0*/  EXIT ;  /* 0x000000000000794d */ /* 0x000fea0003800000 */
.L_x_3569:
        /* <DEDUP_REMOVED lines=9> */
.L_x_8382:


//--------------------- .text._ZN5flash24flash_fwd_splitkv_kernelI23Flash_fwd_kernel_traitsILi128ELi64ELi128ELi4ELb0ELb0EN7cutlass6half_tE19Flash_kernel_traitsILi128ELi64ELi128ELi4ES3_EELb1ELb0ELb0ELb0ELb1ELb1ELb1ELb0EEEvNS_16Flash_fwd_paramsE --------------------------
	.section	.text._ZN5flash24flash_fwd_splitkv_kernelI23Flash_fwd_kernel_traitsILi128ELi64ELi128ELi4ELb0ELb0EN7cutlass6half_tE19Flash_kernel_traitsILi128ELi64ELi128ELi4ES3_EELb1ELb0ELb0ELb0ELb1ELb1ELb1ELb0EEEvNS_16Flash_fwd_paramsE,"ax",@progbits
	.align	128
        .global         _ZN5flash24flash_fwd_splitkv_kernelI23Flash_fwd_kernel_traitsILi128ELi64ELi128ELi4ELb0ELb0EN7cutlass6half_tE19Flash_kernel_traitsILi128ELi64ELi128ELi4ES3_EELb1ELb0ELb0ELb0ELb1ELb1ELb1ELb0EEEvNS_16Flash_fwd_paramsE
        .type           _ZN5flash24flash_fwd_splitkv_kernelI23Flash_fwd_kernel_traitsILi128ELi64ELi128ELi4ELb0ELb0EN7cutlass6half_tE19Flash_kernel_traitsILi128ELi64ELi128ELi4ES3_EELb1ELb0ELb0ELb0ELb1ELb1ELb1ELb0EEEvNS_16Flash_fwd_paramsE,@function
        .size           _ZN5flash24flash_fwd_splitkv_kernelI23Flash_fwd_kernel_traitsILi128ELi64ELi128ELi4ELb0ELb0EN7cutlass6half_tE19Flash_kernel_traitsILi128ELi64ELi128ELi4ES3_EELb1ELb0ELb0ELb0ELb1ELb1ELb1ELb0EEEvNS_16Flash_fwd_paramsE,(.L_x_8383 - _ZN5flash24flash_fwd_splitkv_kernelI23Flash_fwd_kernel_traitsILi128ELi64ELi128ELi4ELb0ELb0EN7cutlass6half_tE19Flash_kernel_traitsILi128ELi64ELi128ELi4ES3_EELb1ELb0ELb0ELb0ELb1ELb1ELb1ELb0EEEvNS_16Flash_fwd_paramsE)
        .other          _ZN5flash24flash_fwd_splitkv_kernelI23Flash_fwd_kernel_traitsILi128ELi64ELi128ELi4ELb0ELb0EN7cutlass6half_tE19Flash_kernel_traitsILi128ELi64ELi128ELi4ES3_EELb1ELb0ELb0ELb0ELb1ELb1ELb1ELb0EEEvNS_16Flash_fwd_paramsE,@"STO_CUDA_ENTRY STV_DEFAULT"
_ZN5flash24flash_fwd_splitkv_kernelI23Flash_fwd_kernel_traitsILi128ELi64ELi128ELi4ELb0ELb0EN7cutlass6half_tE19Flash_kernel_traitsILi128ELi64ELi128ELi4ES3_EELb1ELb0ELb0ELb0ELb1ELb1ELb1ELb0EEEvNS_16Flash_fwd_paramsE:
.text._ZN5flash24flash_fwd_splitkv_kernelI23Flash_fwd_kernel_traitsILi128ELi64ELi128ELi4ELb0ELb0EN7cutlass6half_tE19Flash_kernel_traitsILi128ELi64ELi128ELi4ES3_EELb1ELb0ELb0ELb0ELb1ELb1ELb1ELb0EEEvNS_16Flash_fwd_paramsE:
        /* <DEDUP_REMOVED lines=59> */
.L_x_3570:
[----:B------:R-:W1:Y:S02]  /*03b0*/  LDC R7, c[0x0][0x2c8] ;  /* 0x0000b200ff077b82 */ /* 0x000e640000000800 */
.L_x_3571:
        /* <DEDUP_REMOVED lines=72> */
[C---:B------:R-:W-:Y:S02]  /*0840*/  VIADD R4, R0.reuse, 0x8 ;  /* 0x0000000800047836 */ /* 0x040fe40000000000 */
[C---:B------:R-:W-:Y:S02]  /*0850*/  VIADD R12, R0.reuse, 0x10 ;  /* 0x00000010000c7836 */ /* 0x040fe40000000000 */
[----:B------:R-:W-:Y:S02]  /*0860*/  VIADD R8, R0, 0x20 ;  /* 0x0000002000087836 */ /* 0x000fe40000000000 */
[----:B--2---:R-:W-:-:S02]  /*0870*/  IMAD R2, R6, R2, R241 ;  /* 0x0000000206027224 */ /* 0x004fc400078e02f1 */
[----:B------:R-:W-:Y:S02]  /*0880*/  IMAD.SHL.U32 R6, R7, 0x4, RZ ;  /* 0x0000000407067824 */ /* 0x000fe400078e00ff */
[----:B------:R-:W-:-:S03]  /*0890*/  IMAD R2, R2, R5, R28 ;  /* 0x0000000502027224 */ /* 0x000fc600078e021c */
[--C-:B------:R-:W-:Y:S01]  /*08a0*/  SHF.R.S32.HI R7, RZ, 0x1f, R6.reuse ;  /* 0x0000001fff077819 */ /* 0x100fe20000011406 */
[--C-:B------:R-:W-:Y:S02]  /*08b0*/  IMAD R3, R2, R3, R141.reuse ;  /* 0x0000000302037224 */ /* 0x100fe400078e028d */
[----:B------:R-:W-:Y:S02]  /*08c0*/  IMAD.IADD R141, R138, 0x1, -R141 ;  /* 0x000000018a8d7824 */ /* 0x000fe400078e0a8d */
[----:B------:R-:W-:Y:S01]  /*08d0*/  IMAD R5, R3, UR4, RZ ;  /* 0x0000000403057c24 */ /* 0x000fe2000f8e02ff */
[----:B------:R-:W-:Y:S01]  /*08e0*/  ULDC.64 UR4, c[0x0][0x288] ;  /* 0x0000a20000047ab9 */ /* 0x000fe20000000a00 */
[C---:B------:R-:W-:Y:S01]  /*08f0*/  IMAD.WIDE R6, R0.reuse, 0x80, R6 ;  /* 0x0000008000067825 */ /* 0x040fe200078e0206 */
[-C--:B------:R-:W-:Y:S02]  /*0900*/  ISETP.GE.AND P3, PT, R0, R141.reuse, PT ;  /* 0x0000008d0000720c */ /* 0x080fe40003f66270 */
[----:B------:R-:W-:-:S02]  /*0910*/  ISETP.GE.AND P2, PT, R4, R141, PT ;  /* 0x0000008d0400720c */ /* 0x000fc40003f46270 */
[C---:B------:R-:W-:Y:S01]  /*0920*/  IADD3 R2, P0, R5.reuse, R6, RZ ;  /* 0x0000000605027210 */ /* 0x040fe20007f1e0ff */
[----:B------:R-:W-:Y:S01]  /*0930*/  VIADD R6, R0, 0x28 ;  /* 0x0000002800067836 */ /* 0x000fe20000000000 */
[----:B------:R-:W-:Y:S02]  /*0940*/  ISETP.GE.AND P1, PT, R12, R141, PT ;  /* 0x0000008d0c00720c */ /* 0x000fe40003f26270 */
[----:B------:R-:W-:Y:S02]  /*0950*/  LEA.HI.X.SX32 R5, R5, R7, 0x1, P0 ;  /* 0x0000000705057211 */ /* 0x000fe400000f0eff */
[----:B------:R-:W-:Y:S02]  /*0960*/  LEA R14, P0, R2, UR4, 0x2 ;  /* 0x00000004020e7c11 */ /* 0x000fe4000f8010ff */
[-C--:B------:R-:W-:Y:S02]  /*0970*/  ISETP.GE.AND P4, PT, R8, R141.reuse, PT ;  /* 0x0000008d0800720c */ /* 0x080fe40003f86270 */
[----:B------:R-:W-:Y:S01]  /*0980*/  LEA.HI.X R15, R2, UR5, R5, 0x2, P0 ;  /* 0x00000005020f7c11 */ /* 0x000fe200080f1405 */
[----:B------:R-:W-:Y:S01]  /*0990*/  VIADD R2, R0, 0x38 ;  /* 0x0000003800027836 */ /* 0x000fe20000000000 */
[-C--:B------:R-:W-:Y:S01]  /*09a0*/  ISETP.GE.AND P0, PT, R10, R141.reuse, PT ;  /* 0x0000008d0a00720c */ /* 0x080fe20003f06270 */
[----:B------:R-:W-:Y:S01]  /*09b0*/  ULDC.64 UR4, c[0x0][0x2b8] ;  /* 0x0000ae0000047ab9 */ /* 0x000fe20000000a00 */
[-C--:B------:R-:W-:Y:S01]  /*09c0*/  ISETP.GE.OR P5, PT, R4, R141.reuse, P6 ;  /* 0x0000008d0400720c */ /* 0x080fe200037a6670 */
[----:B------:R-:W-:Y:S01]  /*09d0*/  VIADD R4, R0, 0x30 ;  /* 0x0000003000047836 */ /* 0x000fe20000000000 */
[----:B------:R-:W-:Y:S01]  /*09e0*/  SHF.R.S32.HI R5, RZ, 0x1f, R3 ;  /* 0x0000001fff057819 */ /* 0x000fe20000011403 */
[----:B------:R1:W-:Y:S04]  /*09f0*/  @!P3 STG.E.128 desc[UR12][R14.64], RZ ;  /* 0x000000ff0e00b986 */ /* 0x0003e8000c101d0c */
[----:B------:R1:W-:Y:S01]  /*0a00*/  @!P3 STG.E.128 desc[UR12][R14.64+0x100], RZ ;  /* 0x000100ff0e00b986 */ /* 0x0003e2000c101d0c */
[----:B------:R-:W-:-:S03]  /*0a10*/  ISETP.GE.AND P3, PT, R6, R141, PT ;  /* 0x0000008d0600720c */ /* 0x000fc60003f66270 */
[----:B------:R1:W-:Y:S04]  /*0a20*/  @!P0 STG.E.128 desc[UR12][R14.64+0x3000], RZ ;  /* 0x003000ff0e008986 */ /* 0x0003e8000c101d0c */
[----:B------:R1:W-:Y:S01]  /*0a30*/  @!P0 STG.E.128 desc[UR12][R14.64+0x3100], RZ ;  /* 0x003100ff0e008986 */ /* 0x0003e2000c101d0c */
[----:B------:R-:W-:-:S03]  /*0a40*/  IADD3 R3, P0, R3, R0, RZ ;  /* 0x0000000003037210 */ /* 0x000fc60007f1e0ff */
[----:B------:R1:W-:Y:S04]  /*0a50*/  @!P2 STG.E.128 desc[UR12][R14.64+0x1000], RZ ;  /* 0x001000ff0e00a986 */ /* 0x0003e8000c101d0c */
[----:B------:R1:W-:Y:S01]  /*0a60*/  @!P2 STG.E.128 desc[UR12][R14.64+0x1100], RZ ;  /* 0x001100ff0e00a986 */ /* 0x0003e2000c101d0c */
[----:B------:R-:W-:-:S03]  /*0a70*/  ISETP.GE.AND P2, PT, R4, R141, PT ;  /* 0x0000008d0400720c */ /* 0x000fc60003f46270 */
[----:B------:R1:W-:Y:S04]  /*0a80*/  @!P1 STG.E.128 desc[UR12][R14.64+0x2000], RZ ;  /* 0x002000ff0e009986 */ /* 0x0003e8000c101d0c */
        /* <DEDUP_REMOVED lines=38> */
.L_x_3572:
        /* <DEDUP_REMOVED lines=24> */
.L_x_3573:
[----:B------:R-:W-:Y:S05]  /*0e70*/  @!P0 BRA `(.L_x_3574) ;  /* 0x00000004003c8947 */ /* 0x000fea0003800000 */
[----:B------:R-:W3:Y:S01]  /*0e80*/  LDC R10, c[0x0][0x380] ;  /* 0x0000e000ff0a7b82 */ /* 0x000ee20000000800 */
[----:B------:R-:W-:Y:S02]  /*0e90*/  LEA R13, R37, 0xffffff80, 0x7 ;  /* 0xffffff80250d7811 */ /* 0x000fe400078e38ff */
[----:B------:R-:W-:Y:S01]  /*0ea0*/  MOV R6, RZ ;  /* 0x000000ff00067202 */ /* 0x000fe20000000f00 */
[----:B------:R-:W-:Y:S01]  /*0eb0*/  IMAD.MOV.U32 R16, RZ, RZ, RZ ;  /* 0x000000ffff107224 */ /* 0x000fe200078e00ff */
[----:B------:R-:W-:-:S03]  /*0ec0*/  ULDC.64 UR4, c[0x0][0x230] ;  /* 0x00008c0000047ab9 */ /* 0x000fc60000000a00 */
[----:B------:R-:W4:Y:S01]  /*0ed0*/  LDC.64 R192, c[0x0][0x248] ;  /* 0x00009200ffc07b82 */ /* 0x000f220000000a00 */
[----:B---3-5:R-:W-:-:S04]  /*0ee0*/  IABS R5, R10 ;  /* 0x0000000a00057213 */ /* 0x028fc80000000000 */
[----:B------:R-:W3:Y:S08]  /*0ef0*/  I2F.RP R8, R5 ;  /* 0x0000000500087306 */ /* 0x000ef00000209400 */
[----:B---3--:R-:W3:Y:S02]  /*0f00*/  MUFU.RCP R7, R8 ;  /* 0x0000000800077308 */ /* 0x008ee40000001000 */
[----:B---3--:R-:W-:-:S06]  /*0f10*/  IADD3 R7, R7, 0xffffffe, RZ ;  /* 0x0ffffffe07077810 */ /* 0x008fcc0007ffe0ff */
[----:B------:R-:W2:Y:S02]  /*0f20*/  F2I.FTZ.U32.TRUNC.NTZ R7, R7 ;  /* 0x0000000700077305 */ /* 0x000ea4000021f000 */
[----:B--2---:R-:W-:-:S04]  /*0f30*/  IMAD.MOV R2, RZ, RZ, -R7 ;  /* 0x000000ffff027224 */ /* 0x004fc800078e0a07 */
[----:B------:R-:W-:Y:S01]  /*0f40*/  IMAD R3, R2, R5, RZ ;  /* 0x0000000502037224 */ /* 0x000fe200078e02ff */
[----:B------:R-:W-:-:S03]  /*0f50*/  IABS R2, R13 ;  /* 0x0000000d00027213 */ /* 0x000fc60000000000 */
[----:B------:R-:W-:Y:S02]  /*0f60*/  IMAD.HI.U32 R6, R7, R3, R6 ;  /* 0x0000000307067227 */ /* 0x000fe400078e0006 */
[----:B------:R-:W2:Y:S02]  /*0f70*/  LDC R7, c[0x0][0x278] ;  /* 0x00009e00ff077b82 */ /* 0x000ea40000000800 */
        /* <DEDUP_REMOVED lines=16> */
[----:B--2---:R-:W-:-:S04]  /*1080*/  IABS R2, R7 ;  /* 0x0000000700027213 */ /* 0x004fc80000000000 */
[----:B------:R-:W2:Y:S08]  /*1090*/  I2F.RP R11, R2 ;  /* 0x00000002000b7306 */ /* 0x000eb00000209400 */
[----:B--2---:R-:W2:Y:S02]  /*10a0*/  MUFU.RCP R8, R11 ;  /* 0x0000000b00087308 */ /* 0x004ea40000001000 */
[----:B--2---:R-:W-:-:S06]  /*10b0*/  VIADD R8, R8, 0xffffffe ;  /* 0x0ffffffe08087836 */ /* 0x004fcc0000000000 */
[----:B------:R-:W2:Y:S02]  /*10c0*/  F2I.FTZ.U32.TRUNC.NTZ R17, R8 ;  /* 0x0000000800117305 */ /* 0x000ea4000021f000 */
[----:B--2---:R-:W-:Y:S02]  /*10d0*/  IADD3 R3, RZ, -R17, RZ ;  /* 0x80000011ff037210 */ /* 0x004fe40007ffe0ff */
[----:B------:R-:W-:-:S03]  /*10e0*/  IADD3 R8, -R9, RZ, RZ ;  /* 0x000000ff09087210 */ /* 0x000fc60007ffe1ff */
[----:B------:R-:W-:Y:S01]  /*10f0*/  IMAD R5, R3, R2, RZ ;  /* 0x0000000203057224 */ /* 0x000fe200078e02ff */
[----:B------:R-:W-:Y:S01]  /*1100*/  IABS R3, R28 ;  /* 0x0000001c00037213 */ /* 0x000fe20000000000 */
[----:B------:R-:W-:Y:S02]  /*1110*/  IMAD R13, R10, R8, R13 ;  /* 0x000000080a0d7224 */ /* 0x000fe400078e020d */
[----:B------:R-:W-:Y:S01]  /*1120*/  IMAD.HI.U32 R16, R17, R5, R16 ;  /* 0x0000000511107227 */ /* 0x000fe200078e0010 */
[----:B------:R-:W-:Y:S02]  /*1130*/  MOV R5, R3 ;  /* 0x0000000300057202 */ /* 0x000fe40000000f00 */
[----:B------:R-:W-:-:S03]  /*1140*/  SHF.R.S32.HI R23, RZ, 0x1f, R13 ;  /* 0x0000001fff177819 */ /* 0x000fc6000001140d */
[----:B------:R-:W-:-:S04]  /*1150*/  IMAD.HI.U32 R17, R16, R5, RZ ;  /* 0x0000000510117227 */ /* 0x000fc800078e00ff */
[----:B------:R-:W-:-:S04]  /*1160*/  IMAD.MOV R3, RZ, RZ, -R17 ;  /* 0x000000ffff037224 */ /* 0x000fc800078e0a11 */
[----:B------:R-:W-:-:S05]  /*1170*/  IMAD R3, R2, R3, R5 ;  /* 0x0000000302037224 */ /* 0x000fca00078e0205 */
        /* <DEDUP_REMOVED lines=31> */
.L_x_3574:
        /* <DEDUP_REMOVED lines=49> */
.L_x_3576:
        /* <DEDUP_REMOVED lines=28> */
.L_x_3575:
[----:B------:R-:W-:Y:S01]  /*1840*/  ISETP.NE.AND P1, PT, R0, -0x1, PT ;  /* 0xffffffff0000780c */ /* 0x000fe20003f25270 */
[----:B------:R-:W-:Y:S01]  /*1850*/  IMAD.IADD R231, R138, 0x1, -R141 ;  /* 0x000000018ae77824 */ /* 0x000fe200078e0a8d */
[----:B-1----:R-:W-:Y:S01]  /*1860*/  SHF.R.S32.HI R139, RZ, 0x1f, R4 ;  /* 0x0000001fff8b7819 */ /* 0x002fe20000011404 */
[----:B------:R-:W-:Y:S01]  /*1870*/  ULDC.64 UR4, c[0x0][0x258] ;  /* 0x0000960000047ab9 */ /* 0x000fe20000000a00 */
[----:B------:R-:W-:Y:S01]  /*1880*/  SHF.R.S32.HI R25, RZ, 0x1f, R28 ;  /* 0x0000001fff197819 */ /* 0x000fe2000001141c */
[----:B------:R-:W1:Y:S01]  /*1890*/  S2UR UR6, SR_CgaCtaId ;  /* 0x00000000000679c3 */ /* 0x000e620000008800 */
[----:B-----5:R-:W-:Y:S01]  /*18a0*/  LEA.HI R5, R139, R4, RZ, 0x3 ;  /* 0x000000048b057211 */ /* 0x020fe200078f18ff */
[----:B------:R-:W-:Y:S01]  /*18b0*/  ULDC.64 UR8, c[0x0][0x220] ;  /* 0x0000880000087ab9 */ /* 0x000fe20000000a00 */
[----:B------:R-:W-:Y:S01]  /*18c0*/  IADD3 R237, R37, -0x1, RZ ;  /* 0xffffffff25ed7810 */ /* 0x000fe20007ffe0ff */
[----:B------:R-:W-:Y:S01]  /*18d0*/  IMAD R25, R25, UR4, RZ ;  /* 0x0000000419197c24 */ /* 0x000fe2000f8e02ff */
[----:B------:R-:W-:Y:S01]  /*18e0*/  SHF.R.S32.HI R18, RZ, 0x3, R5 ;  /* 0x00000003ff127819 */ /* 0x000fe20000011405 */
[----:B------:R-:W-:Y:S01]  /*18f0*/  ULDC UR10, c[0x0][0x39c] ;  /* 0x0000e700000a7ab9 */ /* 0x000fe20000000800 */
[----:B------:R-:W-:Y:S01]  /*1900*/  LOP3.LUT R5, R5, 0xfffffff8, RZ, 0xc0, !PT ;  /* 0xfffffff805057812 */ /* 0x000fe200078ec0ff */
[----:B------:R-:W2:Y:S01]  /*1910*/  @P1 LDC.64 R6, c[0x0][0x240] ;  /* 0x00009000ff061b82 */ /* 0x000ea20000000a00 */
[----:B------:R-:W-:Y:S01]  /*1920*/  @!P1 SHF.R.S32.HI R9, RZ, 0x1f, R241 ;  /* 0x0000001fff099819 */ /* 0x000fe200000114f1 */
[C---:B------:R-:W-:Y:S01]  /*1930*/  VIADD R22, R18.reuse, 0x10 ;  /* 0x0000001012167836 */ /* 0x040fe20000000000 */
[-C--:B------:R-:W-:Y:S01]  /*1940*/  ISETP.GE.AND P6, PT, R18, R231.reuse, PT ;  /* 0x000000e71200720c */ /* 0x080fe20003fc6270 */
[----:B------:R-:W-:Y:S01]  /*1950*/  IMAD R25, R28, UR5, R25 ;  /* 0x000000051c197c24 */ /* 0x000fe2000f8e0219 */
[C---:B------:R-:W-:Y:S01]  /*1960*/  IADD3 R20, R18.reuse, 0x20, RZ ;  /* 0x0000002012147810 */ /* 0x040fe20007ffe0ff */
[----:B------:R-:W-:Y:S01]  /*1970*/  IMAD.SHL.U32 R30, R18, 0x40, RZ ;  /* 0x00000040121e7824 */ /* 0x000fe200078e00ff */
[----:B------:R-:W-:Y:S01]  /*1980*/  ISETP.GE.AND P3, PT, R22, R231, PT ;  /* 0x000000e71600720c */ /* 0x000fe20003f66270 */
[----:B------:R-:W3:Y:S01]  /*1990*/  @!P1 LDC.64 R2, c[0x0][0x228] ;  /* 0x00008a00ff029b82 */ /* 0x000ee20000000a00 */
[----:B------:R-:W-:-:S02]  /*19a0*/  SHF.R.S32.HI R19, RZ, 0x1f, R18 ;  /* 0x0000001fff137819 */ /* 0x000fc40000011412 */
[----:B------:R-:W-:Y:S02]  /*19b0*/  LOP3.LUT R30, R30, 0x1c0, RZ, 0xc0, !PT ;  /* 0x000001c01e1e7812 */ /* 0x000fe400078ec0ff */
[----:B------:R-:W-:Y:S01]  /*19c0*/  ISETP.GE.AND P2, PT, R20, R231, PT ;  /* 0x000000e71400720c */ /* 0x000fe20003f46270 */
[----:B------:R-:W-:Y:S01]  /*19d0*/  IMAD.WIDE R14, R15, 0x40, R18 ;  /* 0x000000400f0e7825 */ /* 0x000fe200078e0212 */
[----:B------:R-:W-:Y:S01]  /*19e0*/  LEA.HI R36, R139, R4, RZ, 0x6 ;  /* 0x000000048b247211 */ /* 0x000fe200078f30ff */
[----:B------:R-:W4:Y:S02]  /*19f0*/  LDC.64 R196, c[0x0][0x250] ;  /* 0x00009400ffc47b82 */ /* 0x000f240000000a00 */
[----:B------:R-:W-:Y:S01]  /*1a00*/  IMAD R199, R19, R192, RZ ;  /* 0x000000c013c77224 */ /* 0x000fe200078e02ff */
[----:B------:R-:W-:Y:S01]  /*1a10*/  SHF.L.U32 R36, R36, 0x3, RZ ;  /* 0x0000000324247819 */ /* 0x000fe200000006ff */
[----:B------:R-:W4:Y:S02]  /*1a20*/  @!P3 S2R R32, SR_CgaCtaId ;  /* 0x000000000020b919 */ /* 0x000f240000008800 */
[----:B------:R-:W-:-:S02]  /*1a30*/  IMAD R199, R18, R193, R199 ;  /* 0x000000c112c77224 */ /* 0x000fc400078e02c7 */
        /* <DEDUP_REMOVED lines=10> */
[----:B------:R-:W-:Y:S01]  /*1ae0*/  @!P1 IADD3 R6, R9, R3, RZ ;  /* 0x0000000309069210 */ /* 0x000fe20007ffe0ff */
[----:B------:R-:W-:Y:S01]  /*1af0*/  IMAD.SHL.U32 R2, R237, 0x80, RZ ;  /* 0x00000080ed027824 */ /* 0x000fe200078e00ff */
[----:B------:R-:W2:Y:S01]  /*1b00*/  @!P6 LDC.64 R8, c[0x0][0x240] ;  /* 0x00009000ff08eb82 */ /* 0x000ea20000000a00 */
[----:B------:R-:W-:Y:S02]  /*1b10*/  SHF.R.U32.HI R3, RZ, 0x3, R30 ;  /* 0x00000003ff037819 */ /* 0x000fe4000001161e */
[----:B------:R-:W-:Y:S01]  /*1b20*/  IADD3 R10, P1, R43, R10, RZ ;  /* 0x0000000a2b0a7210 */ /* 0x000fe20007f3e0ff */
[----:B------:R-:W-:Y:S01]  /*1b30*/  IMAD.IADD R5, R137, 0x1, -R2 ;  /* 0x0000000189057824 */ /* 0x000fe200078e0a02 */
[----:B------:R-:W-:Y:S01]  /*1b40*/  LOP3.LUT R3, R26, R3, RZ, 0x3c, !PT ;  /* 0x000000031a037212 */ /* 0x000fe200078e3cff */
[----:B------:R-:W3:Y:S01]  /*1b50*/  @!P2 S2R R30, SR_CgaCtaId ;  /* 0x00000000001ea919 */ /* 0x000ee20000008800 */
[----:B------:R-:W-:-:S02]  /*1b60*/  IADD3.X R11, R27, R6, RZ, P1, !PT ;  /* 0x000000061b0b7210 */ /* 0x000fc40000ffe4ff */
[----:B------:R-:W-:Y:S01]  /*1b70*/  ISETP.GE.AND P5, PT, R18, R5, PT ;  /* 0x000000051200720c */ /* 0x000fe20003fa6270 */
[----:B------:R-:W4:Y:S01]  /*1b80*/  @!P3 LDC.64 R6, c[0x0][0x240] ;  /* 0x00009000ff06bb82 */ /* 0x000f220000000a00 */
[----:B------:R-:W-:Y:S01]  /*1b90*/  IADD3 R24, P1, R43, R24, RZ ;  /* 0x000000182b187210 */ /* 0x000fe20007f3e0ff */
[----:B------:R-:W-:Y:S01]  /*1ba0*/  IMAD.WIDE.U32 R28, R28, UR4, R10 ;  /* 0x000000041c1c7c25 */ /* 0x000fe2000f8e000a */
[----:B------:R-:W-:Y:S01]  /*1bb0*/  UMOV UR4, 0x400 ;  /* 0x0000040000047882 */ /* 0x000fe20000000000 */
[----:B------:R-:W-:Y:S01]  /*1bc0*/  LOP3.LUT R3, R3, 0xfffffe00, R36, 0xf8, !PT ;  /* 0xfffffe0003037812 */ /* 0x000fe200078ef824 */
[----:B-1----:R-:W-:Y:S01]  /*1bd0*/  ULEA UR4, UR6, UR4, 0x18 ;  /* 0x0000000406047291 */ /* 0x002fe2000f8ec03f */
[----:B------:R-:W-:Y:S01]  /*1be0*/  IMAD.IADD R29, R29, 0x1, R25 ;  /* 0x000000011d1d7824 */ /* 0x000fe200078e0219 */
[----:B------:R-:W-:Y:S01]  /*1bf0*/  IADD3 R42, P4, R43, R42, RZ ;  /* 0x0000002a2b2a7210 */ /* 0x000fe20007f9e0ff */
[----:B------:R-:W1:Y:S01]  /*1c00*/  @!P6 LDC.64 R10, c[0x0][0x210] ;  /* 0x00008400ff0aeb82 */ /* 0x000e620000000a00 */
[----:B------:R-:W-:Y:S01]  /*1c10*/  IMAD.X R25, R27, 0x1, R16, P1 ;  /* 0x000000011b197824 */ /* 0x000fe200008e0610 */
[C---:B------:R-:W-:Y:S01]  /*1c20*/  @!P3 IADD3 R16, P1, R14.reuse, 0x10, RZ ;  /* 0x000000100e10b810 */ /* 0x040fe20007f3e0ff */
[--C-:B------:R-:W-:Y:S01]  /*1c30*/  @!P3 IMAD.MOV.U32 R35, RZ, RZ, R29.reuse ;  /* 0x000000ffff23b224 */ /* 0x100fe200078e001d */
[----:B------:R-:W3:Y:S01]  /*1c40*/  @!P5 S2R R26, SR_CgaCtaId ;  /* 0x00000000001ad919 */ /* 0x000ee20000008800 */
[----:B------:R-:W-:Y:S01]  /*1c50*/  LEA R239, R3, UR4, 0x1 ;  /* 0x0000000403ef7c11 */ /* 0x000fe2000f8e08ff */
[----:B--2---:R-:W-:Y:S01]  /*1c60*/  @!P6 IMAD R31, R15, R8, RZ ;  /* 0x000000080f1fe224 */ /* 0x004fe200078e02ff */
[----:B------:R-:W-:Y:S01]  /*1c70*/  IADD3.X R43, R27, R12, RZ, P4, !PT ;  /* 0x0000000c1b2b7210 */ /* 0x000fe200027fe4ff */
[----:B------:R-:W-:Y:S01]  /*1c80*/  @!P6 IMAD.WIDE.U32 R38, R14, R8, R28 ;  /* 0x000000080e26e225 */ /* 0x000fe200078e001c */
[----:B------:R-:W-:-:S03]  /*1c90*/  ULDC.64 UR6, c[0x0][0x268] ;  /* 0x00009a0000067ab9 */ /* 0x000fc60000000a00 */
[----:B------:R-:W-:Y:S02]  /*1ca0*/  @!P6 IMAD R31, R14, R9, R31 ;  /* 0x000000090e1fe224 */ /* 0x000fe400078e021f */
[----:B------:R-:W2:Y:S01]  /*1cb0*/  @!P3 LDC.64 R8, c[0x0][0x210] ;  /* 0x00008400ff08bb82 */ /* 0x000ea20000000a00 */
[----:B------:R-:W-:Y:S02]  /*1cc0*/  @!P3 IMAD.X R33, RZ, RZ, R15, P1 ;  /* 0x000000ffff21b224 */ /* 0x000fe400008e060f */
[----:B------:R-:W-:Y:S02]  /*1cd0*/  @!P6 IMAD.IADD R34, R39, 0x1, R31 ;  /* 0x000000012722e824 */ /* 0x000fe400078e021f */
[----:B----4-:R-:W-:Y:S02]  /*1ce0*/  @!P3 IMAD R33, R33, R6, RZ ;  /* 0x000000062121b224 */ /* 0x010fe400078e02ff */
[----:B------:R-:W-:Y:S01]  /*1cf0*/  IMAD.WIDE.U32 R42, R18, R192, R42 ;  /* 0x000000c0122a7225 */ /* 0x000fe200078e002a */
[----:B-1----:R-:W-:-:S03]  /*1d00*/  @!P6 LEA R44, P1, R38, R10, 0x1 ;  /* 0x0000000a262ce211 */ /* 0x002fc600078208ff */
[----:B------:R-:W-:Y:S01]  /*1d10*/  @!P3 IMAD R10, R16, R7, R33 ;  /* 0x00000007100ab224 */ /* 0x000fe200078e0221 */
[----:B------:R-:W-:Y:S01]  /*1d20*/  MOV R198, R42 ;  /* 0x0000002a00c67202 */ /* 0x000fe20000000f00 */
[----:B------:R-:W-:Y:S01]  /*1d30*/  IMAD.IADD R199, R43, 0x1, R199 ;  /* 0x000000012bc77824 */ /* 0x000fe200078e02c7 */
[----:B------:R-:W-:Y:S01]  /*1d40*/  @!P6 LEA.HI.X R45, R38, R11, R34, 0x1, P1 ;  /* 0x0000000b262de211 */ /* 0x000fe200008f0c22 */
[--C-:B------:R-:W-:Y:S01]  /*1d50*/  @!P3 IMAD.MOV.U32 R34, RZ, RZ, R28.reuse ;  /* 0x000000ffff22b224 */ /* 0x100fe200078e001c */
        /* <DEDUP_REMOVED lines=11> */
[----:B--2---:R-:W-:Y:S01]  /*1e10*/  @!P3 LEA R40, P1, R34, R8, 0x1 ;  /* 0x000000082228b211 */ /* 0x004fe200078208ff */
[----:B------:R-:W-:Y:S01]  /*1e20*/  IMAD.X R23, R19, 0x1, R23, P4 ;  /* 0x0000000113177824 */ /* 0x000fe200020e0617 */
[----:B------:R2:W-:Y:S01]  /*1e30*/  @!P6 LDGSTS.E.BYPASS.LTC128B.128 [R239+0x2000], desc[UR12][R44.64+0x80] ;  /* 0x020000802cefefae */ /* 0x0005e2000b901d4c */
[----:B------:R-:W-:Y:S01]  /*1e40*/  ISETP.GE.AND P6, PT, R16, R231, PT ;  /* 0x000000e71000720c */ /* 0x000fe20003fc6270 */
[----:B------:R-:W-:Y:S01]  /*1e50*/  @!P2 IMAD.MOV.U32 R43, RZ, RZ, R29 ;  /* 0x000000ffff2ba224 */ /* 0x000fe200078e001d */
[----:B------:R-:W4:Y:S01]  /*1e60*/  @!P2 LDC.64 R12, c[0x0][0x210] ;  /* 0x00008400ff0cab82 */ /* 0x000f220000000a00 */
[----:B------:R-:W-:Y:S01]  /*1e70*/  @!P3 LEA.HI.X R41, R34, R9, R10, 0x1, P1 ;  /* 0x000000092229b211 */ /* 0x000fe200008f0c0a */
[----:B------:R-:W-:Y:S01]  /*1e80*/  IMAD.WIDE.U32 R24, R17, UR6, R24 ;  /* 0x0000000611187c25 */ /* 0x000fe2000f8e0018 */
[----:B------:R-:W-:-:S02]  /*1e90*/  @!P2 MOV R9, 0x400 ;  /* 0x000004000009a802 */ /* 0x000fc40000000f00 */
[----:B---3--:R-:W-:Y:S01]  /*1ea0*/  @!P5 LEA R26, R26, R11, 0x18 ;  /* 0x0000000b1a1ad211 */ /* 0x008fe200078ec0ff */
[----:B------:R-:W-:Y:S01]  /*1eb0*/  IMAD R23, R23, R196, RZ ;  /* 0x000000c417177224 */ /* 0x000fe200078e02ff */
[----:B------:R-:W-:Y:S02]  /*1ec0*/  ISETP.GE.AND P4, PT, R22, R5, PT ;  /* 0x000000051600720c */ /* 0x000fe40003f86270 */
[----:B------:R-:W-:Y:S01]  /*1ed0*/  @!P2 IADD3 R35, P1, R14, 0x20, RZ ;  /* 0x000000200e23a810 */ /* 0x000fe20007f3e0ff */
[----:B------:R-:W-:Y:S01]  /*1ee0*/  IMAD R23, R38, R197, R23 ;  /* 0x000000c526177224 */ /* 0x000fe200078e0217 */
[----:B------:R-:W3:Y:S01]  /*1ef0*/  @!P6 LDC.64 R10, c[0x0][0x240] ;  /* 0x00009000ff0aeb82 */ /* 0x000ee20000000a00 */
[----:B------:R-:W-:Y:S01]  /*1f00*/  @!P2 LEA R30, R30, R9, 0x18 ;  /* 0x000000091e1ea211 */ /* 0x000fe200078ec0ff */
[----:B------:R-:W3:Y:S01]  /*1f10*/  @!P6 S2R R27, SR_CgaCtaId ;  /* 0x00000000001be919 */ /* 0x000ee20000008800 */
        /* <DEDUP_REMOVED lines=11> */
[----:B--2---:R-:W-:Y:S01]  /*1fd0*/  @!P6 IMAD.MOV.U32 R45, RZ, RZ, R29 ;  /* 0x000000ffff2de224 */ /* 0x004fe200078e001d */
[----:B------:R-:W-:Y:S01]  /*1fe0*/  @!P6 MOV R44, R28 ;  /* 0x0000001c002ce202 */ /* 0x000fe20000000f00 */
[----:B------:R-:W-:Y:S01]  /*1ff0*/  @!P3 IMAD R29, R3, 0x2, R32 ;  /* 0x00000002031db824 */ /* 0x000fe200078e0220 */
[----:B------:R-:W-:Y:S01]  /*2000*/  @!P2 IADD3 R34, R43, R34, RZ ;  /* 0x000000222b22a210 */ /* 0x000fe20007ffe0ff */
[----:B------:R-:W2:Y:S01]  /*2010*/  @!P5 LDC.64 R14, c[0x0][0x218] ;  /* 0x00008600ff0edb82 */ /* 0x000ea20000000a00 */
[----:B---3--:R-:W-:-:S02]  /*2020*/  @!P6 IMAD R28, R31, R10, RZ ;  /* 0x0000000a1f1ce224 */ /* 0x008fc400078e02ff */
[----:B------:R-:W-:Y:S01]  /*2030*/  @!P2 LEA.HI.X R13, R42, R13, R34, 0x1, P1 ;  /* 0x0000000d2a0da211 */ /* 0x000fe200008f0c22 */
[----:B------:R-:W-:Y:S01]  /*2040*/  @!P2 IMAD R31, R3, 0x2, R30 ;  /* 0x00000002031fa824 */ /* 0x000fe200078e021e */
[----:B------:R-:W-:Y:S01]  /*2050*/  ISETP.GE.AND P1, PT, R20, R5, PT ;  /* 0x000000051400720c */ /* 0x000fe20003f26270 */
[C---:B------:R-:W-:Y:S02]  /*2060*/  @!P6 IMAD R11, R33.reuse, R11, R28 ;  /* 0x0000000b210be224 */ /* 0x040fe400078e021c */
[----:B------:R-:W3:Y:S01]  /*2070*/  @!P4 LDC.64 R6, c[0x0][0x218] ;  /* 0x00008600ff06cb82 */ /* 0x000ee20000000a00 */
[----:B------:R-:W-:Y:S01]  /*2080*/  @!P6 IMAD.WIDE.U32 R44, R33, R10, R44 ;  /* 0x0000000a212ce225 */ /* 0x000fe200078e002c */
[----:B------:R-:W-:Y:S01]  /*2090*/  @!P3 LDGSTS.E.BYPASS.LTC128B.128 [R29+0x800], desc[UR12][R40.64] ;  /* 0x00800000281dbfae */ /* 0x000fe2000b901d4c */
[----:B------:R-:W-:Y:S02]  /*20a0*/  @!P6 MOV R28, 0x400 ;  /* 0x00000400001ce802 */ /* 0x000fe40000000f00 */
[----:B------:R-:W-:Y:S01]  /*20b0*/  @!P6 IMAD.IADD R30, R45, 0x1, R11 ;  /* 0x000000012d1ee824 */ /* 0x000fe200078e020b */
[----:B------:R4:W-:Y:S01]  /*20c0*/  @!P3 LDGSTS.E.BYPASS.LTC128B.128 [R29+0x2800], desc[UR12][R40.64+0x80] ;  /* 0x02800080281dbfae */ /* 0x0009e2000b901d4c */
[----:B------:R-:W-:-:S02]  /*20d0*/  @!P4 MOV R10, 0x400 ;  /* 0x00000400000ac802 */ /* 0x000fc40000000f00 */
[C---:B-1----:R-:W-:Y:S01]  /*20e0*/  @!P6 LEA R32, P3, R44.reuse, R8, 0x1 ;  /* 0x000000082c20e211 */ /* 0x042fe200078608ff */
[----:B------:R-:W-:Y:S01]  /*20f0*/  @!P2 LDGSTS.E.BYPASS.LTC128B.128 [R31+0x1000], desc[UR12][R12.64] ;  /* 0x010000000c1fafae */ /* 0x000fe2000b901d4c */
[----:B------:R-:W-:Y:S02]  /*2100*/  @!P6 LEA R28, R27, R28, 0x18 ;  /* 0x0000001c1b1ce211 */ /* 0x000fe400078ec0ff */
[----:B------:R-:W-:Y:S01]  /*2110*/  @!P6 LEA.HI.X R33, R44, R9, R30, 0x1, P3 ;  /* 0x000000092c21e211 */ /* 0x000fe200018f0c1e */
[----:B------:R1:W-:Y:S01]  /*2120*/  @!P2 LDGSTS.E.BYPASS.LTC128B.128 [R31+0x3000], desc[UR12][R12.64+0x80] ;  /* 0x030000800c1fafae */ /* 0x0003e2000b901d4c */
[----:B------:R-:W3:Y:S01]  /*2130*/  @!P1 LDC.64 R8, c[0x0][0x218] ;  /* 0x00008600ff089b82 */ /* 0x000ee20000000a00 */
[----:B--2---:R-:W-:Y:S01]  /*2140*/  @!P5 LEA R14, P2, R198, R14, 0x1 ;  /* 0x0000000ec60ed211 */ /* 0x004fe200078408ff */
[----:B------:R-:W-:Y:S01]  /*2150*/  VIADD R30, R18, 0x40 ;  /* 0x00000040121e7836 */ /* 0x000fe20000000000 */
[----:B------:R-:W-:Y:S01]  /*2160*/  @!P4 LEA R10, R19, R10, 0x18 ;  /* 0x0000000a130ac211 */ /* 0x000fe200078ec0ff */
[----:B------:R-:W-:Y:S01]  /*2170*/  @!P5 IMAD R19, R3, 0x2, R26 ;  /* 0x000000020313d824 */ /* 0x000fe200078e021a */
[----:B------:R-:W-:-:S02]  /*2180*/  @!P5 LEA.HI.X R15, R198, R15, R199, 0x1, P2 ;  /* 0x0000000fc60fd211 */ /* 0x000fc400010f0cc7 */
[----:B------:R-:W-:Y:S02]  /*2190*/  @!P4 LEA R11, P2, R192, R198, 0x4 ;  /* 0x000000c6c00bc211 */ /* 0x000fe400078420ff */
[----:B------:R-:W-:-:S04]  /*21a0*/  IADD3 R26, R18, 0x60, RZ ;  /* 0x00000060121a7810 */ /* 0x000fc80007ffe0ff */
[----:B------:R-:W-:Y:S01]  /*21b0*/  ISETP.GE.AND P3, PT, R26, R5, PT ;  /* 0x000000051a00720c */ /* 0x000fe20003f66270 */
[C---:B----4-:R-:W-:Y:S01]  /*21c0*/  IMAD.WIDE.U32 R40, R192.reuse, 0x20, RZ ;  /* 0x00000020c0287825 */ /* 0x050fe200078e00ff */
[----:B-1----:R-:W-:Y:S02]  /*21d0*/  @!P4 LEA.HI.X R12, R192, R199, R193, 0x4, P2 ;  /* 0x000000c7c00cc211 */ /* 0x002fe400010f24c1 */
[----:B---3--:R-:W-:Y:S02]  /*21e0*/  @!P4 LEA R34, P2, R11, R6, 0x1 ;  /* 0x000000060b22c211 */ /* 0x008fe400078408ff */
[----:B------:R-:W-:Y:S01]  /*21f0*/  @!P6 LEA R13, R3, R28, 0x1 ;  /* 0x0000001c030de211 */ /* 0x000fe200078e08ff */
[----:B------:R-:W-:Y:S01]  /*2200*/  VIADD R28, R18, 0x50 ;  /* 0x00000050121c7836 */ /* 0x000fe20000000000 */
[----:B------:R-:W-:Y:S01]  /*2210*/  @!P4 LEA.HI.X R35, R11, R7, R12, 0x1, P2 ;  /* 0x000000070b23c211 */ /* 0x000fe200010f0c0c */
[----:B------:R-:W-:Y:S01]  /*2220*/  @!P4 IMAD R11, R3, 0x2, R10 ;  /* 0x00000002030bc824 */ /* 0x000fe200078e020a */
[----:B------:R-:W-:Y:S01]  /*2230*/  SHF.L.U32 R6, R193, 0x5, RZ ;  /* 0x00000005c1067819 */ /* 0x000fe200000006ff */
        /* <DEDUP_REMOVED lines=39> */
[----:B------:R-:W-:-:S02]  /*24b0*/  IMAD R6, R21, UR6, RZ ;  /* 0x0000000615067c24 */ /* 0x000fc4000f8e02ff */
[C---:B------:R-:W-:Y:S02]  /*24c0*/  @!P6 IMAD R21, R3.reuse, 0x2, R8 ;  /* 0x000000020315e824 */ /* 0x040fe400078e0208 */
[----:B------:R-:W-:Y:S01]  /*24d0*/  @!P3 IMAD R32, R3, 0x2, R32 ;  /* 0x000000020320b824 */ /* 0x000fe200078e0220 */
        /* <DEDUP_REMOVED lines=8> */
[----:B------:R-:W-:-:S03]  /*2560*/  @!P5 LEA R19, P1, R192, R198, 0x6 ;  /* 0x000000c6c013d211 */ /* 0x000fc600078230ff */
[----:B------:R-:W4:Y:S01]  /*2570*/  @!P3 LDC.64 R8, c[0x0][0x218] ;  /* 0x00008600ff08bb82 */ /* 0x000f220000000a00 */
[----:B------:R-:W-:Y:S01]  /*2580*/  @!P6 LDGSTS.E.BYPASS.LTC128B.128 [R21+0x5800], desc[UR12][R46.64] ;  /* 0x058000002e15efae */ /* 0x000fe2000b901d4c */
[----:B------:R-:W-:Y:S01]  /*2590*/  @!P5 LEA.HI.X R42, R192, R199, R193, 0x6, P1 ;  /* 0x000000c7c02ad211 */ /* 0x000fe200008f34c1 */
[----:B---3--:R-:W-:Y:S01]  /*25a0*/  IMAD R15, R17, UR7, R6 ;  /* 0x00000007110f7c24 */ /* 0x008fe2000f8e0206 */
[----:B-1----:R-:W-:Y:S01]  /*25b0*/  @!P5 LEA R12, P1, R19, R12, 0x1 ;  /* 0x0000000c130cd211 */ /* 0x002fe200078208ff */
[----:B------:R-:W-:Y:S01]  /*25c0*/  @!P4 IMAD R17, R193, 0x50, RZ ;  /* 0x00000050c111c824 */ /* 0x000fe200078e02ff */
[----:B------:R1:W-:Y:S01]  /*25d0*/  @!P6 LDGSTS.E.BYPASS.LTC128B.128 [R21+0x9800], desc[UR12][R46.64+0x80] ;  /* 0x098000802e15efae */ /* 0x0003e2000b901d4c */
[----:B------:R-:W-:Y:S01]  /*25e0*/  @!P2 IMAD R40, R3, 0x2, R40 ;  /* 0x000000020328a824 */ /* 0x000fe200078e0228 */
[----:B------:R-:W3:Y:S01]  /*25f0*/  @!P2 LDC.64 R6, c[0x0][0x218] ;  /* 0x00008600ff06ab82 */ /* 0x000ee20000000a00 */
[----:B------:R-:W-:Y:S01]  /*2600*/  @!P5 LEA.HI.X R13, R19, R13, R42, 0x1, P1 ;  /* 0x0000000d130dd211 */ /* 0x000fe200008f0c2a */
[----:B------:R-:W-:Y:S01]  /*2610*/  @!P3 IMAD R3, R193, 0x60, RZ ;  /* 0x00000060c103b824 */ /* 0x000fe200078e02ff */
[----:B------:R-:W-:-:S02]  /*2620*/  @!P4 IADD3 R17, R45, R17, RZ ;  /* 0x000000112d11c210 */ /* 0x000fc40007ffe0ff */
[----:B------:R-:W-:Y:S01]  /*2630*/  IADD3 R25, R25, R15, RZ ;  /* 0x0000000f19197210 */ /* 0x000fe20007ffe0ff */
[----:B------:R-:W-:Y:S01]  /*2640*/  @!P5 LDGSTS.E.BYPASS.LTC128B.128 [R36+0x6000], desc[UR12][R12.64] ;  /* 0x060000000c24dfae */ /* 0x000fe2000b901d4c */
[----:B------:R-:W-:Y:S02]  /*2650*/  ISETP.GE.AND P6, PT, R16, R5, PT ;  /* 0x000000051000720c */ /* 0x000fe40003fc6270 */
        /* <DEDUP_REMOVED lines=10> */
[----:B------:R-:W-:Y:S01]  /*2700*/  ISETP.GE.AND P4, PT, R18, R5, PT ;  /* 0x000000051200720c */ /* 0x000fe20003f86270 */
[----:B-1----:R-:W-:Y:S01]  /*2710*/  @!P3 IMAD.WIDE.U32 R46, R192, 0x60, R198 ;  /* 0x00000060c02eb825 */ /* 0x002fe200078e00c6 */
[----:B------:R-:W-:-:S03]  /*2720*/  SHF.L.U32 R18, R18, 0x3, RZ ;  /* 0x0000000312127819 */ /* 0x000fc600000006ff */
[----:B------:R-:W-:Y:S01]  /*2730*/  @!P3 IMAD.IADD R42, R47, 0x1, R3 ;  /* 0x000000012f2ab824 */ /* 0x000fe200078e0203 */
[C---:B----4-:R-:W-:Y:S02]  /*2740*/  @!P3 LEA R8, P1, R46.reuse, R8, 0x1 ;  /* 0x000000082e08b211 */ /* 0x050fe400078208ff */
[----:B------:R-:W-:Y:S02]  /*2750*/  LEA.HI R3, R139, R4, RZ, 0x4 ;  /* 0x000000048b037211 */ /* 0x000fe400078f20ff */
[----:B------:R-:W-:Y:S02]  /*2760*/  @!P3 LEA.HI.X R9, R46, R9, R42, 0x1, P1 ;  /* 0x000000092e09b211 */ /* 0x000fe400008f0c2a */
[C---:B---3--:R-:W-:Y:S01]  /*2770*/  @!P2 LEA R6, P1, R44.reuse, R6, 0x1 ;  /* 0x000000062c06a211 */ /* 0x048fe200078208ff */
[----:B--2---:R-:W-:Y:S02]  /*2780*/  IMAD.IADD R36, R39, 0x1, R23 ;  /* 0x0000000127247824 */ /* 0x004fe400078e0217 */
[----:B------:R-:W-:Y:S01]  /*2790*/  @!P3 LDGSTS.E.BYPASS.LTC128B.128 [R32+0x7000], desc[UR12][R8.64] ;  /* 0x070000000820bfae */ /* 0x000fe2000b901d4c */
[----:B------:R-:W-:Y:S01]  /*27a0*/  @!P2 LEA.HI.X R7, R44, R7, R10, 0x1, P1 ;  /* 0x000000072c07a211 */ /* 0x000fe200008f0c0a */
[----:B------:R-:W-:Y:S01]  /*27b0*/  IMAD.WIDE.U32 R10, R196, 0x20, RZ ;  /* 0x00000020c40a7825 */ /* 0x000fe200078e00ff */
[----:B------:R-:W-:Y:S01]  /*27c0*/  ISETP.GE.AND P1, PT, R20, R5, PT ;  /* 0x000000051400720c */ /* 0x000fe20003f26270 */
[----:B------:R1:W-:Y:S01]  /*27d0*/  @!P3 LDGSTS.E.BYPASS.LTC128B.128 [R32+0xb000], desc[UR12][R8.64+0x80] ;  /* 0x0b0000800820bfae */ /* 0x0003e2000b901d4c */
[----:B------:R-:W-:-:S02]  /*27e0*/  LEA R234, P3, R38, UR8, 0x1 ;  /* 0x0000000826ea7c11 */ /* 0x000fc4000f8608ff */
[----:B------:R-:W-:Y:S01]  /*27f0*/  LEA.HI R139, R139, R4, RZ, 0x5 ;  /* 0x000000048b8b7211 */ /* 0x000fe200078f28ff */
[----:B------:R-:W-:Y:S01]  /*2800*/  @!P2 LDGSTS.E.BYPASS.LTC128B.128 [R40+0x7800], desc[UR12][R6.64] ;  /* 0x078000000628afae */ /* 0x000fe2000b901d4c */
[----:B------:R-:W-:Y:S02]  /*2810*/  LEA.HI.X R233, R38, UR9, R36, 0x1, P3 ;  /* 0x0000000926e97c11 */ /* 0x000fe400098f0c24 */
[----:B------:R-:W-:Y:S01]  /*2820*/  SHF.R.S32.HI R140, RZ, 0x5, R139 ;  /* 0x00000005ff8c7819 */ /* 0x000fe2000001148b */
[----:B------:R2:W-:Y:S01]  /*2830*/  @!P2 LDGSTS.E.BYPASS.LTC128B.128 [R40+0xb800], desc[UR12][R6.64+0x80] ;  /* 0x0b8000800628afae */ /* 0x0005e2000b901d4c */
[----:B------:R-:W-:Y:S01]  /*2840*/  ISETP.GE.AND P2, PT, R22, R5, PT ;  /* 0x000000051600720c */ /* 0x000fe20003f46270 */
[--C-:B------:R-:W-:Y:S01]  /*2850*/  @!P4 IMAD.MOV.U32 R235, RZ, RZ, R233.reuse ;  /* 0x000000ffffebc224 */ /* 0x100fe200078e00e9 */
[----:B------:R-:W-:Y:S01]  /*2860*/  LOP3.LUT R139, R139, 0xffffffe0, RZ, 0xc0, !PT ;  /* 0xffffffe08b8b7812 */ /* 0x000fe200078ec0ff */
[----:B------:R-:W0:Y:S01]  /*2870*/  LDGDEPBAR ;  /* 0x00000000000079af */ /* 0x000e220000000000 */
[----:B------:R-:W-:-:S02]  /*2880*/  @!P6 IMAD.MOV.U32 R19, RZ, RZ, R233 ;  /* 0x000000ffff13e224 */ /* 0x000fc400078e00e9 */
[----:B------:R-:W-:-:S07]  /*2890*/  IADD3 R139, -R139, R4, RZ ;  /* 0x000000048b8b7210 */ /* 0x000fce0007ffe1ff */
[----:B------:R-:W-:Y:S02]  /*28a0*/  @!P2 IADD3 R10, P3, R234, R10, RZ ;  /* 0x0000000aea0aa210 */ /* 0x000fe40007f7e0ff */
[----:B-1----:R-:W-:Y:S02]  /*28b0*/  SHF.L.U32 R8, R197, 0x5, RZ ;  /* 0x00000005c5087819 */ /* 0x002fe400000006ff */
[----:B------:R-:W-:Y:S02]  /*28c0*/  LOP3.LUT R9, R3, 0xfffffff0, RZ, 0xc0, !PT ;  /* 0xfffffff003097812 */ /* 0x000fe400078ec0ff */
[----:B------:R-:W-:Y:S02]  /*28d0*/  @!P2 IADD3.X R11, R233, R11, R8, P3, !PT ;  /* 0x0000000be90ba210 */ /* 0x000fe40001ffe408 */
[----:B------:R-:W-:Y:S01]  /*28e0*/  SHF.R.S32.HI R8, RZ, 0x4, R3 ;  /* 0x00000004ff087819 */ /* 0x000fe20000011403 */
[----:B------:R-:W-:Y:S01]  /*28f0*/  IMAD.SHL.U32 R3, R0, 0x40, RZ ;  /* 0x0000004000037824 */ /* 0x000fe200078e00ff */
[----:B------:R-:W-:Y:S01]  /*2900*/  ISETP.GE.AND P3, PT, R26, R5, PT ;  /* 0x000000051a00720c */ /* 0x000fe20003f66270 */
[----:B------:R-:W-:-:S04]  /*2910*/  DEPBAR.LE SB0, 0x0 ;  /* 0x000080000000791a */ /* 0x000fc80000000000 */
[----:B------:R-:W-:Y:S01]  /*2920*/  BAR.SYNC.DEFER_BLOCKING 0x0 ;  /* 0x0000000000007b1d */ /* 0x000fe20000010000 */
[----:B--2---:R-:W-:Y:S01]  /*2930*/  IMAD.IADD R6, R4, 0x1, -R9 ;  /* 0x0000000104067824 */ /* 0x004fe200078e0a09 */
[----:B------:R-:W-:Y:S02]  /*2940*/  LOP3.LUT R13, R3, 0x1c0, RZ, 0xc0, !PT ;  /* 0x000001c0030d7812 */ /* 0x000fe400078ec0ff */
[----:B------:R-:W-:Y:S02]  /*2950*/  LEA.HI R9, R8, R8, RZ, 0x1 ;  /* 0x0000000808097211 */ /* 0x000fe400078f08ff */
[----:B------:R-:W-:Y:S02]  /*2960*/  SHF.R.S32.HI R7, RZ, 0x1f, R6 ;  /* 0x0000001fff077819 */ /* 0x000fe40000011406 */
[----:B------:R-:W-:Y:S02]  /*2970*/  LOP3.LUT R18, R13, 0x8, R18, 0xf8, !PT ;  /* 0x000000080d127812 */ /* 0x000fe400078ef812 */
[----:B------:R-:W-:-:S02]  /*2980*/  LEA.HI R7, R7, R6, RZ, 0x3 ;  /* 0x0000000607077211 */ /* 0x000fc400078f18ff */
[----:B------:R-:W-:Y:S02]  /*2990*/  LOP3.LUT R9, R9, 0xfffffffe, RZ, 0xc0, !PT ;  /* 0xfffffffe09097812 */ /* 0x000fe400078ec0ff */
[----:B------:R-:W-:Y:S02]  /*29a0*/  SHF.R.U32.HI R13, RZ, 0x3, R13 ;  /* 0x00000003ff0d7819 */ /* 0x000fe4000001160d */
[C---:B------:R-:W-:Y:S01]  /*29b0*/  LOP3.LUT R15, R7.reuse, 0xfffffff8, RZ, 0xc0, !PT ;  /* 0xfffffff8070f7812 */ /* 0x040fe200078ec0ff */
[----:B------:R-:W-:Y:S01]  /*29c0*/  IMAD.IADD R9, R8, 0x1, -R9 ;  /* 0x0000000108097824 */ /* 0x000fe200078e0a09 */
[----:B------:R-:W-:Y:S01]  /*29d0*/  LOP3.LUT R18, R18, R13, RZ, 0x3c, !PT ;  /* 0x0000000d12127212 */ /* 0x000fe200078e3cff */
[----:B------:R-:W-:Y:S02]  /*29e0*/  IMAD.SHL.U32 R7, R7, 0x40, RZ ;  /* 0x0000004007077824 */ /* 0x000fe400078e00ff */
[----:B------:R-:W-:Y:S02]  /*29f0*/  IMAD.IADD R3, R6, 0x1, -R15 ;  /* 0x0000000106037824 */ /* 0x000fe400078e0a0f */
[----:B------:R-:W-:Y:S01]  /*2a00*/  IMAD R229, R9, 0x200, R18 ;  /* 0x0000020009e57824 */ /* 0x000fe200078e0212 */
[----:B------:R-:W-:Y:S01]  /*2a10*/  @P4 STS.128 [R239+0xc000], RZ ;  /* 0x00c000ffef004388 */ /* 0x000fe20000000c00 */
[----:B------:R-:W-:-:S02]  /*2a20*/  @!P6 MOV R18, R234 ;  /* 0x000000ea0012e202 */ /* 0x000fc40000000f00 */
[----:B------:R-:W-:Y:S01]  /*2a30*/  SHF.L.U32 R6, R3, 0x6, RZ ;  /* 0x0000000603067819 */ /* 0x000fe200000006ff */
[----:B------:R-:W-:Y:S01]  /*2a40*/  @P4 STS.128 [R239+0x10000], RZ ;  /* 0x010000ffef004388 */ /* 0x000fe20000000c00 */
[----:B------:R-:W-:Y:S01]  /*2a50*/  LOP3.LUT R7, R7, 0xfffffe00, RZ, 0xc0, !PT ;  /* 0xfffffe0007077812 */ /* 0x000fe200078ec0ff */
[----:B------:R-:W-:Y:S01]  /*2a60*/  @!P6 IMAD.WIDE.U32 R22, R196, 0x60, R18 ;  /* 0x00000060c416e825 */ /* 0x000fe200078e0012 */
[----:B------:R-:W-:Y:S01]  /*2a70*/  LOP3.LUT R6, R6, 0x1c0, RZ, 0xc0, !PT ;  /* 0x000001c006067812 */ /* 0x000fe200078ec0ff */
[----:B------:R-:W-:Y:S01]  /*2a80*/  @!PT LDS RZ, [RZ] ;  /* 0x00000000fffff984 */ /* 0x000fe20000000800 */
[----:B------:R-:W-:Y:S01]  /*2a90*/  @!PT LDS RZ, [RZ] ;  /* 0x00000000fffff984 */ /* 0x000fe20000000800 */
[----:B------:R-:W-:Y:S01]  /*2aa0*/  @!PT LDS RZ, [RZ] ;  /* 0x00000000fffff984 */ /* 0x000fe20000000800 */
[----:B------:R-:W-:Y:S01]  /*2ab0*/  @!P4 LDGSTS.E.BYPASS.LTC128B.128 [R239+0xc000], desc[UR12][R234.64] ;  /* 0x0c000000eaefcfae */ /* 0x000fe2000b901d4c */
[----:B------:R-:W-:-:S03]  /*2ac0*/  LEA R229, R229, UR4, 0x1 ;  /* 0x00000004e5e57c11 */ /* 0x000fc6000f8e08ff */
[----:B------:R1:W-:Y:S01]  /*2ad0*/  @!P4 LDGSTS.E.BYPASS.LTC128B.128 [R239+0x10000], desc[UR12][R234.64+0x80] ;  /* 0x10000080eaefcfae */ /* 0x0003e2000b901d4c */
[----:B------:R-:W-:Y:S01]  /*2ae0*/  ISETP.GE.AND P4, PT, R28, R5, PT ;  /* 0x000000051c00720c */ /* 0x000fe20003f86270 */
[----:B------:R-:W-:Y:S02]  /*2af0*/  VIADD R227, R229, 0x4020 ;  /* 0x00004020e5e37836 */ /* 0x000fe40000000000 */
[----:B------:R-:W-:Y:S04]  /*2b00*/  @P2 STS.128 [R239+0xc800], RZ ;  /* 0x00c800ffef002388 */ /* 0x000fe80000000c00 */
[----:B------:R-:W-:Y:S04]  /*2b10*/  @P2 STS.128 [R239+0x10800], RZ ;  /* 0x010800ffef002388 */ /* 0x000fe80000000c00 */
[----:B------:R-:W-:Y:S01]  /*2b20*/  @!PT LDS RZ, [RZ] ;  /* 0x00000000fffff984 */ /* 0x000fe20000000800 */
[----:B------:R-:W-:Y:S01]  /*2b30*/  @!PT LDS RZ, [RZ] ;  /* 0x00000000fffff984 */ /* 0x000fe20000000800 */
[----:B------:R-:W-:Y:S01]  /*2b40*/  @!PT LDS RZ, [RZ] ;  /* 0x00000000fffff984 */ /* 0x000fe20000000800 */
[----:B------:R-:W-:Y:S02]  /*2b50*/  @!P2 LDGSTS.E.BYPASS.LTC128B.128 [R239+0xc800], desc[UR12][R10.64] ;  /* 0x0c8000000aefafae */ /* 0x000fe4000b901d4c */
[----:B------:R-:W-:-:S02]  /*2b60*/  @!P4 IMAD.MOV.U32 R8, RZ, RZ, R234 ;  /* 0x000000ffff08c224 */ /* 0x000fc400078e00ea */
[----:B------:R2:W-:Y:S01]  /*2b70*/  @!P2 LDGSTS.E.BYPASS.LTC128B.128 [R239+0x10800], desc[UR12][R10.64+0x80] ;  /* 0x108000800aefafae */ /* 0x0005e2000b901d4c */
[C---:B------:R-:W-:Y:S01]  /*2b80*/  @!P1 LEA R16, P2, R196.reuse, R234, 0x6 ;  /* 0x000000eac4109211 */ /* 0x040fe200078430ff */
[----:B------:R-:W-:Y:S02]  /*2b90*/  @!P4 IMAD R12, R197, 0xa0, RZ ;  /* 0x000000a0c50cc824 */ /* 0x000fe400078e02ff */
[----:B------:R-:W-:Y:S01]  /*2ba0*/  @P1 STS.128 [R239+0xd000], RZ ;  /* 0x00d000ffef001388 */ /* 0x000fe20000000c00 */
[----:B------:R-:W-:Y:S02]  /*2bb0*/  @!P1 LEA.HI.X R17, R196, R233, R197, 0x6, P2 ;  /* 0x000000e9c4119211 */ /* 0x000fe400010f34c5 */
[----:B------:R-:W-:Y:S01]  /*2bc0*/  ISETP.GE.AND P2, PT, R14, R5, PT ;  /* 0x000000050e00720c */ /* 0x000fe20003f46270 */
[----:B------:R-:W-:Y:S01]  /*2bd0*/  IMAD.SHL.U32 R5, R9, 0x8, RZ ;  /* 0x0000000809057824 */ /* 0x000fe200078e00ff */
[----:B------:R-:W-:Y:S01]  /*2be0*/  @!P4 MOV R9, R233 ;  /* 0x000000e90009c202 */ /* 0x000fe20000000f00 */
[----:B------:R-:W-:Y:S01]  /*2bf0*/  @!P6 IMAD R14, R197, 0x60, RZ ;  /* 0x00000060c50ee824 */ /* 0x000fe200078e02ff */
[----:B------:R-:W-:Y:S01]  /*2c00*/  @P1 STS.128 [R239+0x11000], RZ ;  /* 0x011000ffef001388 */ /* 0x000fe20000000c00 */
[----:B-1----:R-:W-:Y:S01]  /*2c10*/  @!P3 IMAD.MOV.U32 R235, RZ, RZ, R233 ;  /* 0x000000ffffebb224 */ /* 0x002fe200078e00e9 */
[----:B------:R-:W-:Y:S01]  /*2c20*/  LOP3.LUT R5, R6, 0x8, R5, 0xf8, !PT ;  /* 0x0000000806057812 */ /* 0x000fe200078ef805 */
[----:B------:R-:W-:Y:S01]  /*2c30*/  @!P6 IMAD.IADD R15, R23, 0x1, R14 ;  /* 0x00000001170fe824 */ /* 0x000fe200078e020e */
[----:B------:R-:W-:Y:S01]  /*2c40*/  @!PT LDS RZ, [RZ] ;  /* 0x00000000fffff984 */ /* 0x000fe20000000800 */
[----:B------:R-:W-:Y:S01]  /*2c50*/  @!PT LDS RZ, [RZ] ;  /* 0x00000000fffff984 */ /* 0x000fe20000000800 */
[----:B------:R-:W-:Y:S01]  /*2c60*/  @!PT LDS RZ, [RZ] ;  /* 0x00000000fffff984 */ /* 0x000fe20000000800 */
[----:B------:R-:W-:Y:S01]  /*2c70*/  @!P1 LDGSTS.E.BYPASS.LTC128B.128 [R239+0xd000], desc[UR12][R16.64] ;  /* 0x0d00000010ef9fae */ /* 0x000fe2000b901d4c */
[----:B------:R-:W-:Y:S01]  /*2c80*/  @!P3 IMAD.WIDE.U32 R18, R196, 0xc0, R234 ;  /* 0x000000c0c412b825 */ /* 0x000fe200078e00ea */
[----:B------:R-:W-:-:S02]  /*2c90*/  SHF.R.U32.HI R6, RZ, 0x3, R6 ;  /* 0x00000003ff067819 */ /* 0x000fc40000011606 */
[----:B------:R-:W-:Y:S01]  /*2ca0*/  @!P1 LDGSTS.E.BYPASS.LTC128B.128 [R239+0x11000], desc[UR12][R16.64+0x80] ;  /* 0x1100008010ef9fae */ /* 0x000fe2000b901d4c */
[----:B------:R-:W-:Y:S01]  /*2cb0*/  @!P4 IMAD.WIDE.U32 R20, R196, 0xa0, R8 ;  /* 0x000000a0c414c825 */ /* 0x000fe200078e0008 */
[----:B------:R-:W-:Y:S02]  /*2cc0*/  @!P6 MOV R14, R22 ;  /* 0x00000016000ee202 */ /* 0x000fe40000000f00 */
[----:B------:R-:W-:Y:S01]  /*2cd0*/  LOP3.LUT R6, R5, R6, RZ, 0x3c, !PT ;  /* 0x0000000605067212 */ /* 0x000fe200078e3cff */
[----:B------:R-:W-:Y:S01]  /*2ce0*/  @!P2 IMAD.MOV.U32 R235, RZ, RZ, R233 ;  /* 0x000000ffffeba224 */ /* 0x000fe200078e00e9 */
[----:B------:R-:W-:Y:S01]  /*2cf0*/  @P6 STS.128 [R239+0xd800], RZ ;  /* 0x00d800ffef006388 */ /* 0x000fe20000000c00 */
[-C--:B------:R-:W-:Y:S01]  /*2d00*/  LEA R5, R140, R7.reuse, 0xa ;  /* 0x000000078c057211 */ /* 0x080fe200078e50ff */
[----:B--2---:R-:W-:Y:S01]  /*2d10*/  @!P3 IMAD R10, R197, 0xc0, RZ ;  /* 0x000000c0c50ab824 */ /* 0x004fe200078e02ff */
[----:B------:R-:W-:Y:S01]  /*2d20*/  @!P4 IADD3 R13, R21, R12, RZ ;  /* 0x0000000c150dc210 */ /* 0x000fe20007ffe0ff */
[----:B------:R-:W-:Y:S01]  /*2d30*/  @P6 STS.128 [R239+0x11800], RZ ;  /* 0x011800ffef006388 */ /* 0x000fe20000000c00 */
[----:B------:R-:W-:Y:S01]  /*2d40*/  @!P2 IMAD R8, R197, 0xe0, RZ ;  /* 0x000000e0c508a824 */ /* 0x000fe200078e02ff */
[----:B------:R-:W-:Y:S01]  /*2d50*/  LOP3.LUT R224, R6, R7, RZ, 0xfc, !PT ;  /* 0x0000000706e07212 */ /* 0x000fe200078efcff */
[----:B------:R-:W-:Y:S01]  /*2d60*/  @!P3 IMAD.IADD R11, R19, 0x1, R10 ;  /* 0x00000001130bb824 */ /* 0x000fe200078e020a */
[----:B------:R-:W-:Y:S01]  /*2d70*/  @!PT LDS RZ, [RZ] ;  /* 0x00000000fffff984 */ /* 0x000fe20000000800 */
[----:B------:R-:W-:Y:S01]  /*2d80*/  @!PT LDS RZ, [RZ] ;  /* 0x00000000fffff984 */ /* 0x000fe20000000800 */
[----:B------:R-:W-:Y:S01]  /*2d90*/  @!PT LDS RZ, [RZ] ;  /* 0x00000000fffff984 */ /* 0x000fe20000000800 */
[----:B------:R-:W-:Y:S01]  /*2da0*/  @!P6 LDGSTS.E.BYPASS.LTC128B.128 [R239+0xd800], desc[UR12][R14.64] ;  /* 0x0d8000000eefefae */ /* 0x000fe2000b901d4c */
[----:B------:R-:W-:Y:S01]  /*2db0*/  @!P3 IMAD.MOV.U32 R10, RZ, RZ, R18 ;  /* 0x000000ffff0ab224 */ /* 0x000fe200078e0012 */
[C---:B------:R-:W-:Y:S01]  /*2dc0*/  @!P5 LEA R18, P1, R196.reuse, R234, 0x7 ;  /* 0x000000eac412d211 */ /* 0x040fe200078238ff */
[C---:B------:R-:W-:Y:S01]  /*2dd0*/  @!P2 IMAD.WIDE.U32 R24, R196.reuse, 0xe0, R234 ;  /* 0x000000e0c418a825 */ /* 0x040fe200078e00ea */
[----:B------:R-:W-:Y:S02]  /*2de0*/  @!P6 LDGSTS.E.BYPASS.LTC128B.128 [R239+0x11800], desc[UR12][R14.64+0x80] ;  /* 0x118000800eefefae */ /* 0x000fe4000b901d4c */
[----:B------:R-:W-:Y:S01]  /*2df0*/  @!P5 LEA.HI.X R19, R196, R233, R197, 0x7, P1 ;  /* 0x000000e9c413d211 */ /* 0x000fe200008f3cc5 */
[----:B------:R-:W-:Y:S01]  /*2e00*/  @!P4 IMAD.MOV.U32 R12, RZ, RZ, R20 ;  /* 0x000000ffff0cc224 */ /* 0x000fe200078e0014 */
[----:B------:R-:W-:Y:S01]  /*2e10*/  @P5 STS.128 [R239+0xe000], RZ ;  /* 0x00e000ffef005388 */ /* 0x000fe20000000c00 */
[----:B------:R-:W-:Y:S01]  /*2e20*/  IMAD.IADD R230, R6, 0x1, R5 ;  /* 0x0000000106e67824 */ /* 0x000fe200078e0205 */
[----:B------:R-:W-:Y:S01]  /*2e30*/  @!P2 IADD3 R9, R25, R8, RZ ;  /* 0x000000081909a210 */ /* 0x000fe20007ffe0ff */
[----:B------:R-:W-:Y:S01]  /*2e40*/  @!P2 IMAD.MOV.U32 R8, RZ, RZ, R24 ;  /* 0x000000ffff08a224 */ /* 0x000fe200078e0018 */
[----:B------:R-:W-:Y:S01]  /*2e50*/  @P5 STS.128 [R239+0x12000], RZ ;  /* 0x012000ffef005388 */ /* 0x000fe20000000c00 */
[----:B------:R-:W-:Y:S01]  /*2e60*/  IMAD.MOV.U32 R5, RZ, RZ, 0x10 ;  /* 0x00000010ff057424 */ /* 0x000fe200078e00ff */
[----:B------:R-:W-:Y:S01]  /*2e70*/  LEA R230, R230, UR4, 0x1 ;  /* 0x00000004e6e67c11 */ /* 0x000fe2000f8e08ff */
[----:B------:R-:W-:Y:S01]  /*2e80*/  IMAD R140, R140, 0x10, R141 ;  /* 0x000000108c8c7824 */ /* 0x000fe200078e028d */
        /* <DEDUP_REMOVED lines=32> */
[----:B------:R-:W-:Y:S02]  /*3090*/  @P3 IADD3 R227, R3, -0x20, RZ ;  /* 0xffffffe003e33810 */ /* 0x000fe40007ffe0ff */
[----:B------:R-:W-:Y:S01]  /*30a0*/  IMAD R228, R5, 0x2, R230 ;  /* 0x0000000205e47824 */ /* 0x000fe200078e02e6 */
        /* <DEDUP_REMOVED lines=34> */
[----:B------:R-:W-:Y:S01]  /*32d0*/  IMAD.MOV.U32 R28, RZ, RZ, 0x20 ;  /* 0x00000020ff1c7424 */ /* 0x000fe200078e00ff */
[----:B------:R-:W4:Y:S04]  /*32e0*/  LDSM.16.M88.4 R44, [R227+0x3000] ;  /* 0x00300000e32c783b */ /* 0x000f280000000200 */
[----:B------:R-:W-:Y:S01]  /*32f0*/  HMMA.16816.F32 R48, R76, R50, RZ ;  /* 0x000000324c30723c */ /* 0x000fe200000018ff */
[C---:B------:R-:W-:Y:S01]  /*3300*/  SEL R0, R28.reuse, 0xffffffe0, !P1 ;  /* 0xffffffe01c007807 */ /* 0x040fe20004800000 */
[----:B------:R-:W4:Y:S01]  /*3310*/  LDSM.16.M88.4 R72, [R227+0x3800] ;  /* 0x00380000e348783b */ /* 0x000f220000000200 */
[----:B------:R-:W-:-:S02]  /*3320*/  SEL R3, R28, 0xffffffe0, !P2 ;  /* 0xffffffe01c037807 */ /* 0x000fc40005000000 */
[----:B------:R-:W-:Y:S01]  /*3330*/  ISETP.GT.AND P2, PT, R237, R232, PT ;  /* 0x000000e8ed00720c */ /* 0x000fe20003f44270 */
[C---:B-1----:R-:W-:Y:S01]  /*3340*/  HMMA.16816.F32 R20, R76.reuse, R16, RZ ;  /* 0x000000104c14723c */ /* 0x042fe200000018ff */
[C---:B------:R-:W-:Y:S01]  /*3350*/  LEA R226, R3.reuse, R230, 0x1 ;  /* 0x000000e603e27211 */ /* 0x040fe200078e08ff */
[C---:B------:R-:W-:Y:S01]  /*3360*/  IMAD R223, R0.reuse, 0x2, R229 ;  /* 0x0000000200df7824 */ /* 0x040fe200078e02e5 */
[----:B------:R-:W-:Y:S01]  /*3370*/  LEA R225, R3, R228, 0x1 ;  /* 0x000000e403e17211 */ /* 0x000fe200078e08ff */
[----:B------:R-:W-:Y:S01]  /*3380*/  IMAD R212, R0, 0x2, R227 ;  /* 0x0000000200d47824 */ /* 0x000fe200078e02e3 */
[----:B------:R-:W-:Y:S01]  /*3390*/  LDSM.16.M88.4 R132, [R229+0x8800] ;  /* 0x00880000e584783b */ /* 0x000fe20000000200 */
[C---:B------:R-:W-:Y:S03]  /*33a0*/  HMMA.16816.F32 R32, R76.reuse, R64, RZ ;  /* 0x000000404c20723c */ /* 0x040fe600000018ff */
[----:B------:R-:W-:Y:S03]  /*33b0*/  LDSM.16.M88.4 R40, [R226] ;  /* 0x00000000e228783b */ /* 0x000fe60000000200 */
[C---:B------:R-:W-:Y:S01]  /*33c0*/  HMMA.16816.F32 R60, R76.reuse, R56, RZ ;  /* 0x000000384c3c723c */ /* 0x040fe200000018ff */
[----:B------:R-:W-:Y:S01]  /*33d0*/  LDSM.16.M88.4 R124, [R225] ;  /* 0x00000000e17c783b */ /* 0x000fe20000000200 */
[----:B------:R-:W1:Y:S03]  /*33e0*/  @!P2 LDC.64 R194, c[0x0][0x218] ;  /* 0x00008600ffc2ab82 */ /* 0x000e660000000a00 */
[----:B------:R-:W-:Y:S01]  /*33f0*/  LDSM.16.M88.4 R120, [R212+0x2000] ;  /* 0x00200000d478783b */ /* 0x000fe20000000200 */
[C---:B------:R-:W-:Y:S03]  /*3400*/  HMMA.16816.F32 R96, R76.reuse, R92, RZ ;  /* 0x0000005c4c60723c */ /* 0x040fe600000018ff */
[----:B------:R-:W0:Y:S03]  /*3410*/  LDGDEPBAR ;  /* 0x00000000000079af */ /* 0x000e260000000000 */
        /* <DEDUP_REMOVED lines=220> */
[----:B------:R-:W-:Y:S01]  /*41e0*/  IADD3 R140, R140, 0x1, R9 ;  /* 0x000000018c8c7810 */ /* 0x000fe20007ffe009 */
[----:B------:R-:W-:Y:S01]  /*41f0*/  FMUL.FTZ R101, R101, UR10 ;  /* 0x0000000a65657c20 */ /* 0x000fe20008410000 */
[----:B------:R-:W-:Y:S01]  /*4200*/  FMUL.FTZ R102, R102, UR10 ;  /* 0x0000000a66667c20 */ /* 0x000fe20008410000 */
[----:B------:R-:W-:Y:S01]  /*4210*/  FMUL.FTZ R103, R103, UR10 ;  /* 0x0000000a67677c20 */ /* 0x000fe20008410000 */
        /* <DEDUP_REMOVED lines=14> */
[----:B------:R1:W1:Y:S01]  /*4300*/  MUFU.TANH R240, R54 ;  /* 0x0000003600f07308 */ /* 0x0002620000002400 */
        /* <DEDUP_REMOVED lines=8> */
[----:B------:R-:W1:Y:S01]  /*4390*/  MUFU.TANH R48, R48 ;  /* 0x0000003000307308 */ /* 0x000e620000002400 */
        /* <DEDUP_REMOVED lines=9> */
[----:B------:R-:W-:Y:S01]  /*4430*/  IADD3 R13, R137, R140, -R138 ;  /* 0x0000008c890d7210 */ /* 0x000fe20007ffe88a */
[----:B------:R2:W1:Y:S01]  /*4440*/  MUFU.TANH R246, R49 ;  /* 0x0000003100f67308 */ /* 0x0004620000002400 */
[----:B------:R-:W-:Y:S01]  /*4450*/  FMUL.FTZ R88, R88, UR10 ;  /* 0x0000000a58587c20 */ /* 0x000fe20008410000 */
[----:B------:R-:W-:Y:S01]  /*4460*/  FMUL.FTZ R89, R89, UR10 ;  /* 0x0000000a59597c20 */ /* 0x000fe20008410000 */
[----:B------:R-:W-:Y:S01]  /*4470*/  FMUL.FTZ R90, R90, UR10 ;  /* 0x0000000a5a5a7c20 */ /* 0x000fe20008410000 */
[----:B------:R-:W-:Y:S01]  /*4480*/  FMUL.FTZ R91, R91, UR10 ;  /* 0x0000000a5b5b7c20 */ /* 0x000fe20008410000 */
[----:B------:R-:W-:Y:S01]  /*4490*/  IADD3 R136, R13, R136, RZ ;  /* 0x000000880d887210 */ /* 0x000fe20007ffe0ff */
[----:B------:R-:W-:-:S02]  /*44a0*/  IMAD.SHL.U32 R13, R4, 0x2, RZ ;  /* 0x00000002040d7824 */ /* 0x000fc400078e00ff */
[----:B------:R-:W-:Y:S01]  /*44b0*/  FMUL.FTZ R84, R84, UR10 ;  /* 0x0000000a54547c20 */ /* 0x000fe20008410000 */
[----:B------:R-:W-:Y:S01]  /*44c0*/  FMUL.FTZ R85, R85, UR10 ;  /* 0x0000000a55557c20 */ /* 0x000fe20008410000 */
[----:B------:R-:W-:Y:S01]  /*44d0*/  FMUL.FTZ R86, R86, UR10 ;  /* 0x0000000a56567c20 */ /* 0x000fe20008410000 */
[----:B------:R-:W-:Y:S01]  /*44e0*/  FMUL.FTZ R87, R87, UR10 ;  /* 0x0000000a57577c20 */ /* 0x000fe20008410000 */
[----:B------:R2:W1:Y:S01]  /*44f0*/  MUFU.TANH R238, R50 ;  /* 0x0000003200ee7308 */ /* 0x0004620000002400 */
[----:B------:R-:W-:Y:S01]  /*4500*/  VIMNMX R201, R136, R137, PT ;  /* 0x0000008988c97248 */ /* 0x000fe20003fe0100 */
[----:B------:R-:W-:Y:S01]  /*4510*/  FMUL.FTZ R76, R76, UR10 ;  /* 0x0000000a4c4c7c20 */ /* 0x000fe20008410000 */
[----:B------:R-:W-:Y:S01]  /*4520*/  FMUL.FTZ R77, R77, UR10 ;  /* 0x0000000a4d4d7c20 */ /* 0x000fe20008410000 */
[----:B------:R-:W-:Y:S01]  /*4530*/  FMUL.FTZ R78, R78, UR10 ;  /* 0x0000000a4e4e7c20 */ /* 0x000fe20008410000 */
[----:B------:R-:W-:Y:S01]  /*4540*/  FMUL.FTZ R79, R79, UR10 ;  /* 0x0000000a4f4f7c20 */ /* 0x000fe20008410000 */
[----:B------:R-:W-:-:S02]  /*4550*/  VIADDMNMX R200, R136, 0x8, R137, PT ;  /* 0x0000000888c87846 */ /* 0x000fc40003800189 */
[----:B------:R2:W1:Y:S01]  /*4560*/  MUFU.TANH R152, R51 ;  /* 0x0000003300987308 */ /* 0x0004620000002400 */
[----:B------:R-:W-:-:S07]  /*4570*/  LOP3.LUT R13, R13, 0x6, RZ, 0xc0, !PT ;  /* 0x000000060d0d7812 */ /* 0x000fce00078ec0ff */
        /* <DEDUP_REMOVED lines=94> */
.L_x_3578:
[----:B------:R-:W-:-:S04]  /*4b60*/  LEA R6, -R192, RZ, 0x7 ;  /* 0x000000ffc0067211 */ /* 0x000fc800078e39ff */
[----:B------:R-:W-:-:S07]  /*4b70*/  SHF.R.S32.HI R4, RZ, 0x1f, R6 ;  /* 0x0000001fff047819 */ /* 0x000fce0000011406 */
.L_x_3579:
        /* <DEDUP_REMOVED lines=41> */
.L_x_3577:
        /* <DEDUP_REMOVED lines=19> */
[----:B------:R-:W-:Y:S01]  /*4f40*/  FSEL R18, R69, -INF , !P1 ;  /* 0xff80000045127808 */ /* 0x000fe20004800000 */
[C---:B------:R-:W-:Y:S01]  /*4f50*/  IMAD R221, R3.reuse, 0x2, R224 ;  /* 0x0000000203dd7824 */ /* 0x040fe200078e02e0 */
[----:B------:R-:W-:Y:S01]  /*4f60*/  FSEL R70, R70, -INF , !P3 ;  /* 0xff80000046467808 */ /* 0x000fe20005800000 */
[----:B------:R-:W-:Y:S01]  /*4f70*/  LDSM.16.MT88.4 R116, [R222+0xc000] ;  /* 0x00c00000de74783b */ /* 0x000fe20000004200 */
[C---:B------:R-:W-:Y:S01]  /*4f80*/  ISETP.GE.AND P1, PT, R6.reuse, R201, PT ;  /* 0x000000c90600720c */ /* 0x040fe20003f26270 */
[----:B------:R-:W-:Y:S01]  /*4f90*/  IMAD R220, R3, 0x2, R222 ;  /* 0x0000000203dc7824 */ /* 0x000fe200078e02de */
[----:B------:R-:W-:Y:S01]  /*4fa0*/  ISETP.GE.AND P3, PT, R6, R200, PT ;  /* 0x000000c80600720c */ /* 0x000fe20003f66270 */
[----:B------:R-:W-:Y:S01]  /*4fb0*/  VIADD R6, R2, 0x18 ;  /* 0x0000001802067836 */ /* 0x000fe20000000000 */
[----:B------:R-:W-:Y:S01]  /*4fc0*/  FSEL R20, R71, -INF , !P6 ;  /* 0xff80000047147808 */ /* 0x000fe20007000000 */
[----:B------:R-:W-:Y:S01]  /*4fd0*/  LDSM.16.MT88.4 R108, [R221+0xc000] ;  /* 0x00c00000dd6c783b */ /* 0x000fe20000004200 */
[----:B------:R-:W-:-:S02]  /*4fe0*/  FSEL R16, R81, -INF , !P4 ;  /* 0xff80000051107808 */ /* 0x000fc40006000000 */
[CC--:B------:R-:W-:Y:S01]  /*4ff0*/  ISETP.GE.AND P6, PT, R4.reuse, R201.reuse, PT ;  /* 0x000000c90400720c */ /* 0x0c0fe20003fc6270 */
[----:B--2---:R-:W-:Y:S01]  /*5000*/  LDSM.16.MT88.4 R92, [R224+0x10000] ;  /* 0x01000000e05c783b */ /* 0x004fe20000004200 */
        /* <DEDUP_REMOVED lines=26> */
[C---:B------:R-:W-:Y:S02]  /*51b0*/  ISETP.GE.AND P1, PT, R7.reuse, R201, PT ;  /* 0x000000c90700720c */ /* 0x040fe40003f26270 */
[----:B------:R-:W-:Y:S01]  /*51c0*/  ISETP.GE.AND P3, PT, R7, R200, PT ;  /* 0x000000c80700720c */ /* 0x000fe20003f66270 */
[----:B------:R-:W-:Y:S01]  /*51d0*/  VIADD R7, R2, 0x30 ;  /* 0x0000003002077836 */ /* 0x000fe20000000000 */
[----:B------:R-:W-:Y:S02]  /*51e0*/  FSEL R50, R60, -INF , !P6 ;  /* 0xff8000003c327808 */ /* 0x000fe40007000000 */
[----:B------:R-:W-:Y:S02]  /*51f0*/  FSEL R252, R62, -INF , !P4 ;  /* 0xff8000003efc7808 */ /* 0x000fe40006000000 */
[----:B------:R-:W-:Y:S02]  /*5200*/  FSEL R41, R61, -INF , !P5 ;  /* 0xff8000003d297808 */ /* 0x000fe40006800000 */
[----:B------:R-:W-:-:S02]  /*5210*/  FSEL R46, R63, -INF , !P2 ;  /* 0xff8000003f2e7808 */ /* 0x000fc40005000000 */
[CC--:B------:R-:W-:Y:S02]  /*5220*/  ISETP.GE.AND P6, PT, R13.reuse, R201.reuse, PT ;  /* 0x000000c90d00720c */ /* 0x0c0fe40003fc6270 */
[-C--:B------:R-:W-:Y:S01]  /*5230*/  ISETP.GE.AND P4, PT, R13, R200.reuse, PT ;  /* 0x000000c80d00720c */ /* 0x080fe20003f86270 */
[C---:B------:R-:W-:Y:S01]  /*5240*/  VIADD R13, R2.reuse, 0x31 ;  /* 0x00000031020d7836 */ /* 0x040fe20000000000 */
[C---:B------:R-:W-:Y:S02]  /*5250*/  ISETP.GE.AND P5, PT, R7.reuse, R201, PT ;  /* 0x000000c90700720c */ /* 0x040fe40003fa6270 */
[----:B------:R-:W-:Y:S01]  /*5260*/  ISETP.GE.AND P2, PT, R7, R200, PT ;  /* 0x000000c80700720c */ /* 0x000fe20003f46270 */
[----:B------:R-:W-:Y:S01]  /*5270*/  VIADD R7, R2, 0x38 ;  /* 0x0000003802077836 */ /* 0x000fe20000000000 */
[----:B------:R-:W-:Y:S02]  /*5280*/  FSEL R35, R56, -INF , !P1 ;  /* 0xff80000038237808 */ /* 0x000fe40004800000 */
[----:B------:R-:W-:-:S02]  /*5290*/  FSEL R250, R58, -INF , !P3 ;  /* 0xff8000003afa7808 */ /* 0x000fc40005800000 */
[----:B------:R-:W-:Y:S02]  /*52a0*/  FSEL R33, R57, -INF , !P6 ;  /* 0xff80000039217808 */ /* 0x000fe40007000000 */
[CC--:B------:R-:W-:Y:S02]  /*52b0*/  ISETP.GE.AND P1, PT, R13.reuse, R201.reuse, PT ;  /* 0x000000c90d00720c */ /* 0x0c0fe40003f26270 */
[-C--:B------:R-:W-:Y:S01]  /*52c0*/  ISETP.GE.AND P3, PT, R13, R200.reuse, PT ;  /* 0x000000c80d00720c */ /* 0x080fe20003f66270 */
[C---:B------:R-:W-:Y:S01]  /*52d0*/  VIADD R13, R2.reuse, 0x39 ;  /* 0x00000039020d7836 */ /* 0x040fe20000000000 */
[----:B------:R-:W-:Y:S02]  /*52e0*/  ISETP.GE.AND P6, PT, R7, R201, PT ;  /* 0x000000c90700720c */ /* 0x000fe40003fc6270 */
[----:B-1----:R-:W-:Y:S02]  /*52f0*/  FSEL R42, R59, -INF , !P4 ;  /* 0xff8000003b2a7808 */ /* 0x002fe40006000000 */
[----:B------:R-:W-:Y:S01]  /*5300*/  ISETP.GE.AND P4, PT, R7, R200, PT ;  /* 0x000000c80700720c */ /* 0x000fe20003f86270 */
[----:B------:R-:W-:Y:S01]  /*5310*/  VIADD R7, R2, 0x40 ;  /* 0x0000004002077836 */ /* 0x000fe20000000000 */
[----:B------:R-:W-:-:S02]  /*5320*/  FSEL R40, R48, -INF , !P6 ;  /* 0xff80000030287808 */ /* 0x000fc40007000000 */
[----:B------:R-:W-:Y:S02]  /*5330*/  FSEL R44, R52, -INF , !P5 ;  /* 0xff800000342c7808 */ /* 0x000fe40006800000 */
[----:B------:R-:W-:Y:S02]  /*5340*/  FSEL R240, R240, -INF , !P2 ;  /* 0xff800000f0f07808 */ /* 0x000fe40005000000 */
[CC--:B------:R-:W-:Y:S02]  /*5350*/  ISETP.GE.AND P6, PT, R2.reuse, R201.reuse, PT ;  /* 0x000000c90200720c */ /* 0x0c0fe40003fc6270 */
[C---:B------:R-:W-:Y:S02]  /*5360*/  ISETP.GE.AND P5, PT, R13.reuse, R201, PT ;  /* 0x000000c90d00720c */ /* 0x040fe40003fa6270 */
[----:B------:R-:W-:Y:S01]  /*5370*/  ISETP.GE.AND P2, PT, R13, R200, PT ;  /* 0x000000c80d00720c */ /* 0x000fe20003f46270 */
[----:B------:R-:W-:Y:S01]  /*5380*/  VIADD R13, R2, 0x48 ;  /* 0x00000048020d7836 */ /* 0x000fe20000000000 */
[----:B------:R-:W-:-:S02]  /*5390*/  FSEL R248, R53, -INF , !P1 ;  /* 0xff80000035f87808 */ /* 0x000fc40004800000 */
[C---:B------:R-:W-:Y:S02]  /*53a0*/  ISETP.GE.AND P1, PT, R7.reuse, R201, PT ;  /* 0x000000c90700720c */ /* 0x040fe40003f26270 */
[----:B------:R-:W-:Y:S02]  /*53b0*/  FSEL R148, R148, -INF , !P3 ;  /* 0xff80000094947808 */ /* 0x000fe40005800000 */
[----:B------:R-:W-:Y:S02]  /*53c0*/  FSEL R0, R0, -INF , !P6 ;  /* 0xff80000000007808 */ /* 0x000fe40007000000 */
[----:B------:R-:W-:Y:S01]  /*53d0*/  ISETP.GE.AND P3, PT, R7, R200, PT ;  /* 0x000000c80700720c */ /* 0x000fe20003f66270 */
[----:B------:R-:W-:Y:S01]  /*53e0*/  VIADD R7, R2, 0x41 ;  /* 0x0000004102077836 */ /* 0x000fe20000000000 */
[----:B------:R-:W-:Y:S02]  /*53f0*/  FSEL R152, R152, -INF , !P2 ;  /* 0xff80000098987808 */ /* 0x000fe40005000000 */
[----:B------:R-:W-:-:S02]  /*5400*/  FSEL R236, R236, -INF , !P1 ;  /* 0xff800000ecec7808 */ /* 0x000fc40004800000 */
[CC--:B------:R-:W-:Y:S02]  /*5410*/  ISETP.GE.AND P2, PT, R13.reuse, R201.reuse, PT ;  /* 0x000000c90d00720c */ /* 0x0c0fe40003f46270 */
[----:B------:R-:W-:Y:S02]  /*5420*/  ISETP.GE.AND P1, PT, R13, R200, PT ;  /* 0x000000c80d00720c */ /* 0x000fe40003f26270 */
[----:B------:R-:W-:Y:S02]  /*5430*/  FMNMX.FTZ R13, R0, R18, !PT ;  /* 0x00000012000d7209 */ /* 0x000fe40007810000 */
[----:B------:R-:W-:Y:S02]  /*5440*/  FSEL R238, R238, -INF , !P4 ;  /* 0xff800000eeee7808 */ /* 0x000fe40006000000 */
[----:B------:R-:W-:Y:S02]  /*5450*/  ISETP.GE.AND P4, PT, R7, R201, PT ;  /* 0x000000c90700720c */ /* 0x000fe40003f86270 */
[----:B------:R-:W-:-:S02]  /*5460*/  FMNMX.FTZ R13, R20, R13, !PT ;  /* 0x0000000d140d7209 */ /* 0x000fc40007810000 */
[----:B------:R-:W-:Y:S02]  /*5470*/  FSEL R166, R166, -INF , !P4 ;  /* 0xff800000a6a67808 */ /* 0x000fe40006000000 */
[----:B------:R-:W-:Y:S02]  /*5480*/  ISETP.GE.AND P4, PT, R2, R200, PT ;  /* 0x000000c80200720c */ /* 0x000fe40003f86270 */
[----:B------:R-:W-:Y:S02]  /*5490*/  FMNMX.FTZ R13, R80, R13, !PT ;  /* 0x0000000d500d7209 */ /* 0x000fe40007810000 */
[----:B------:R-:W-:Y:S02]  /*54a0*/  FSEL R68, R68, -INF , !P4 ;  /* 0xff80000044447808 */ /* 0x000fe40006000000 */
        /* <DEDUP_REMOVED lines=8> */
[----:B------:R-:W-:Y:S01]  /*5530*/  FMNMX.FTZ R22, R50, R13, !PT ;  /* 0x0000000d32167209 */ /* 0x000fe20007810000 */
[----:B------:R-:W-:Y:S01]  /*5540*/  VIADD R13, R2, 0x71 ;  /* 0x00000071020d7836 */ /* 0x000fe20000000000 */
[----:B------:R-:W-:Y:S02]  /*5550*/  FMNMX.FTZ R17, R106, R17, !PT ;  /* 0x000000116a117209 */ /* 0x000fe40007810000 */
[----:B------:R-:W-:Y:S02]  /*5560*/  FMNMX.FTZ R22, R41, R22, !PT ;  /* 0x0000001629167209 */ /* 0x000fe40007810000 */
[----:B------:R-:W-:Y:S02]  /*5570*/  FMNMX.FTZ R17, R6, R17, !PT ;  /* 0x0000001106117209 */ /* 0x000fe40007810000 */
[----:B------:R-:W-:Y:S02]  /*5580*/  FMNMX.FTZ R22, R35, R22, !PT ;  /* 0x0000001623167209 */ /* 0x000fe40007810000 */
[----:B------:R-:W-:-:S02]  /*5590*/  FMNMX.FTZ R17, R4, R17, !PT ;  /* 0x0000001104117209 */ /* 0x000fc40007810000 */
[----:B------:R-:W-:Y:S02]  /*55a0*/  FMNMX.FTZ R19, R33, R22, !PT ;  /* 0x0000001621137209 */ /* 0x000fe40007810000 */
[----:B------:R-:W-:Y:S02]  /*55b0*/  FSEL R246, R246, -INF , !P5 ;  /* 0xff800000f6f67808 */ /* 0x000fe40006800000 */
[----:B------:R-:W-:Y:S01]  /*55c0*/  ISETP.GE.AND P5, PT, R7, R200, PT ;  /* 0x000000c80700720c */ /* 0x000fe20003fa6270 */
[----:B------:R-:W-:Y:S01]  /*55d0*/  VIADD R7, R2, 0x49 ;  /* 0x0000004902077836 */ /* 0x000fe20000000000 */
[----:B------:R-:W-:Y:S02]  /*55e0*/  FMNMX.FTZ R19, R44, R19, !PT ;  /* 0x000000132c137209 */ /* 0x000fe40007810000 */
[----:B------:R-:W-:Y:S02]  /*55f0*/  FMNMX.FTZ R17, R252, R17, !PT ;  /* 0x00000011fc117209 */ /* 0x000fe40007810000 */
        /* <DEDUP_REMOVED lines=64> */
[----:B------:R-:W-:Y:S02]  /*5a00*/  ISETP.GE.AND P4, PT, R7, R201, PT ;  /* 0x000000c90700720c */ /* 0x000fe40003f86270 */
        /* <DEDUP_REMOVED lines=31> */
[-C--:B------:R-:W-:Y:S02]  /*5c00*/  ISETP.GE.AND P1, PT, R13, R200.reuse, PT ;  /* 0x000000c80d00720c */ /* 0x080fe40003f26270 */
        /* <DEDUP_REMOVED lines=10> */
[----:B------:R-:W-:Y:S02]  /*5cb0*/  FMNMX.FTZ R11, R134, R17, !PT ;  /* 0x00000011860b7209 */ /* 0x000fe40007810000 */
[----:B------:R-:W-:-:S02]  /*5cc0*/  ISETP.GT.AND P4, PT, R237, R232, PT ;  /* 0x000000e8ed00720c */ /* 0x000fc40003f84270 */
        /* <DEDUP_REMOVED lines=88> */
[----:B------:R-:W-:Y:S01]  /*6250*/  FFMA.FTZ R247, R140, UR6, -R133 ;  /* 0x000000068cf77c23 */ /* 0x000fe20008010885 */
[--C-:B------:R-:W-:Y:S01]  /*6260*/  FFMA.FTZ R136, R136, UR6, -R67.reuse ;  /* 0x0000000688887c23 */ /* 0x100fe20008010843 */
[----:B------:R-:W-:Y:S01]  /*6270*/  FFMA.FTZ R240, R132, UR6, -R67 ;  /* 0x0000000684f07c23 */ /* 0x000fe20008010843 */
[----:B------:R-:W4:Y:S01]  /*6280*/  MUFU.EX2 R57, R57 ;  /* 0x0000003900397308 */ /* 0x000f220000000800 */
[----:B--2---:R-:W-:Y:S01]  /*6290*/  F2FP.F16.F32.PACK_AB R71, R59, R62 ;  /* 0x0000003e3b47723e */ /* 0x004fe200000000ff */
        /* <DEDUP_REMOVED lines=392> */
.L_x_3581:
[----:B------:R-:W-:-:S04]  /*7b20*/  LEA R4, -R196, RZ, 0x7 ;  /* 0x000000ffc4047211 */ /* 0x000fc800078e39ff */
[----:B------:R-:W-:-:S07]  /*7b30*/  SHF.R.S32.HI R3, RZ, 0x1f, R4 ;  /* 0x0000001fff037819 */ /* 0x000fce0000011404 */
.L_x_3582:
        /* <DEDUP_REMOVED lines=28> */
[----:B------:R-:W-:-:S02]  /*7d00*/  IMAD.X R19, R17, 0x1, R4, P1 ;  /* 0x0000000111137824 */ /* 0x000fc400008e0604 */
[----:B------:R-:W-:Y:S02]  /*7d10*/  LDGSTS.E.BYPASS.LTC128B.128 [R239+0xd000], desc[UR12][R8.64] ;  /* 0x0d00000008ef7fae */ /* 0x000fe4000b901d4c */
[----:B------:R-:W-:Y:S02]  /*7d20*/  IMAD.X R25, R19, 0x1, R4, P2 ;  /* 0x0000000113197824 */ /* 0x000fe400010e0604 */
[----:B------:R2:W-:Y:S04]  /*7d30*/  LDGSTS.E.BYPASS.LTC128B.128 [R239+0x11000], desc[UR12][R8.64+0x80] ;  /* 0x1100008008ef7fae */ /* 0x0005e8000b901d4c */
        /* <DEDUP_REMOVED lines=13> */
[----:B------:R-:W5:Y:S04]  /*7e10*/  LDSM.16.M88.4 R148, [R229+0x5000] ;  /* 0x00500000e594783b */ /* 0x000f680000000200 */
[----:B------:R-:W-:Y:S04]  /*7e20*/  LDSM.16.M88.4 R20, [R228] ;  /* 0x00000000e414783b */ /* 0x000fe80000000200 */
[----:B------:R-:W5:Y:S04]  /*7e30*/  LDSM.16.M88.4 R40, [R227] ;  /* 0x00000000e328783b */ /* 0x000f680000000200 */
[----:B------:R-:W5:Y:S04]  /*7e40*/  LDSM.16.M88.4 R140, [R229+0x5800] ;  /* 0x00580000e58c783b */ /* 0x000f680000000200 */
[----:B------:R-:W5:Y:S04]  /*7e50*/  LDSM.16.M88.4 R172, [R229+0x7000] ;  /* 0x00700000e5ac783b */ /* 0x000f680000000200 */
[----:B------:R-:W5:Y:S04]  /*7e60*/  LDSM.16.M88.4 R36, [R219] ;  /* 0x00000000db24783b */ /* 0x000f680000000200 */
[----:B------:R-:W5:Y:S04]  /*7e70*/  LDSM.16.M88.4 R132, [R229+0x6000] ;  /* 0x00600000e584783b */ /* 0x000f680000000200 */
[----:B------:R-:W5:Y:S04]  /*7e80*/  LDSM.16.M88.4 R60, [R229+0x6800] ;  /* 0x00680000e53c783b */ /* 0x000f680000000200 */
[----:B------:R-:W5:Y:S01]  /*7e90*/  LDSM.16.M88.4 R48, [R229+0x7800] ;  /* 0x00780000e530783b */ /* 0x000f620000000200 */
[C---:B--2---:R-:W-:Y:S03]  /*7ea0*/  HMMA.16816.F32 R8, R164.reuse, R4, RZ ;  /* 0x00000004a408723c */ /* 0x044fe600000018ff */
[----:B---3--:R-:W2:Y:S03]  /*7eb0*/  LDSM.16.M88.4 R12, [R218] ;  /* 0x00000000da0c783b */ /* 0x008ea60000000200 */
[C---:B------:R-:W-:Y:S01]  /*7ec0*/  HMMA.16816.F32 R4, R164.reuse, R6, RZ ;  /* 0x00000006a404723c */ /* 0x040fe200000018ff */
[----:B------:R-:W-:Y:S04]  /*7ed0*/  LDSM.16.M88.4 R180, [R226] ;  /* 0x00000000e2b4783b */ /* 0x000fe80000000200 */
[----:B----4-:R-:W3:Y:S01]  /*7ee0*/  LDSM.16.M88.4 R16, [R223+0x4000] ;  /* 0x00400000df10783b */ /* 0x010ee20000000200 */
[C---:B-1----:R-:W-:Y:S03]  /*7ef0*/  HMMA.16816.F32 R32, R164.reuse, R28, RZ ;  /* 0x0000001ca420723c */ /* 0x042fe600000018ff */
[----:B------:R-:W1:Y:S03]  /*7f00*/  LDSM.16.M88.4 R176, [R217] ;  /* 0x00000000d9b0783b */ /* 0x000e660000000200 */
[C---:B------:R-:W-:Y:S01]  /*7f10*/  HMMA.16816.F32 R28, R164.reuse, R30, RZ ;  /* 0x0000001ea41c723c */ /* 0x040fe200000018ff */
[----:B------:R-:W4:Y:S04]  /*7f20*/  LDSM.16.M88.4 R52, [R214] ;  /* 0x00000000d634783b */ /* 0x000f280000000200 */
[----:B------:R-:W4:Y:S01]  /*7f30*/  LDSM.16.M88.4 R156, [R216] ;  /* 0x00000000d89c783b */ /* 0x000f220000000200 */
[C---:B-----5:R-:W-:Y:S03]  /*7f40*/  HMMA.16816.F32 R44, R164.reuse, R148, RZ ;  /* 0x00000094a42c723c */ /* 0x060fe600000018ff */
[----:B------:R-:W5:Y:S03]  /*7f50*/  LDSM.16.M88.4 R152, [R215] ;  /* 0x00000000d798783b */ /* 0x000f660000000200 */
[----:B------:R-:W-:Y:S01]  /*7f60*/  HMMA.16816.F32 R148, R164, R150, RZ ;  /* 0x00000096a494723c */ /* 0x000fe200000018ff */
[----:B------:R-:W5:Y:S04]  /*7f70*/  LDSM.16.M88.4 R24, [R213] ;  /* 0x00000000d518783b */ /* 0x000f680000000200 */
[----:B------:R-:W-:Y:S01]  /*7f80*/  LDSM.16.M88.4 R160, [R225] ;  /* 0x00000000e1a0783b */ /* 0x000fe20000000200 */
[C---:B------:R-:W-:Y:S03]  /*7f90*/  HMMA.16816.F32 R4, R20.reuse, R42, R4 ;  /* 0x0000002a1404723c */ /* 0x040fe60000001804 */
[----:B------:R-:W-:Y:S03]  /*7fa0*/  LDSM.16.M88.4 R188, [R212+0x1000] ;  /* 0x00100000d4bc783b */ /* 0x000fe60000000200 */
[----:B------:R-:W-:Y:S01]  /*7fb0*/  HMMA.16816.F32 R8, R20, R40, R8 ;  /* 0x000000281408723c */ /* 0x000fe20000001808 */
[----:B------:R-:W-:Y:S04]  /*7fc0*/  LDSM.16.M88.4 R40, [R223+0x5800] ;  /* 0x00580000df28783b */ /* 0x000fe80000000200 */
[----:B------:R-:W-:Y:S01]  /*7fd0*/  LDSM.16.M88.4 R184, [R223+0x7000] ;  /* 0x00700000dfb8783b */ /* 0x000fe20000000200 */
[C---:B------:R-:W-:Y:S03]  /*7fe0*/  HMMA.16816.F32 R144, R164.reuse, R140, RZ ;  /* 0x0000008ca490723c */ /* 0x040fe600000018ff */
[----:B------:R-:W0:Y:S03]  /*7ff0*/  LDGDEPBAR ;  /* 0x00000000000079af */ /* 0x000e260000000000 */
[C---:B------:R-:W-:Y:S06]  /*8000*/  HMMA.16816.F32 R56, R164.reuse, R172, RZ ;  /* 0x000000aca438723c */ /* 0x040fec00000018ff */
[C---:B------:R-:W-:Y:S06]  /*8010*/  HMMA.16816.F32 R140, R164.reuse, R142, RZ ;  /* 0x0000008ea48c723c */ /* 0x040fec00000018ff */
[----:B------:R-:W-:Y:S06]  /*8020*/  HMMA.16816.F32 R172, R164, R174, RZ ;  /* 0x000000aea4ac723c */ /* 0x000fec00000018ff */
[C---:B------:R-:W-:Y:S06]  /*8030*/  HMMA.16816.F32 R32, R20.reuse, R36, R32 ;  /* 0x000000241420723c */ /* 0x040fec0000001820 */
[----:B------:R-:W-:Y:S01]  /*8040*/  HMMA.16816.F32 R28, R20, R38, R28 ;  /* 0x00000026141c723c */ /* 0x000fe2000000181c */
[----:B------:R-:W5:Y:S05]  /*8050*/  LDSM.16.M88.4 R36, [R212] ;  /* 0x00000000d424783b */ /* 0x000f6a0000000200 */
[C---:B------:R-:W-:Y:S06]  /*8060*/  HMMA.16816.F32 R136, R164.reuse, R132, RZ ;  /* 0x00000084a488723c */ /* 0x040fec00000018ff */
[C---:B------:R-:W-:Y:S06]  /*8070*/  HMMA.16816.F32 R64, R164.reuse, R60, RZ ;  /* 0x0000003ca440723c */ /* 0x040fec00000018ff */
[C---:B------:R-:W-:Y:S06]  /*8080*/  HMMA.16816.F32 R132, R164.reuse, R134, RZ ;  /* 0x00000086a484723c */ /* 0x040fec00000018ff */
[C---:B------:R-:W-:Y:S06]  /*8090*/  HMMA.16816.F32 R60, R164.reuse, R62, RZ ;  /* 0x0000003ea43c723c */ /* 0x040fec00000018ff */
[C---:B------:R-:W-:Y:S06]  /*80a0*/  HMMA.16816.F32 R168, R164.reuse, R48, RZ ;  /* 0x00000030a4a8723c */ /* 0x040fec00000018ff */
[----:B------:R-:W-:Y:S01]  /*80b0*/  HMMA.16816.F32 R164, R164, R50, RZ ;  /* 0x00000032a4a4723c */ /* 0x000fe200000018ff */
[----:B------:R-:W5:Y:S05]  /*80c0*/  LDSM.16.M88.4 R48, [R223+0x4800] ;  /* 0x00480000df30783b */ /* 0x000f6a0000000200 */
[C---:B--2---:R-:W-:Y:S06]  /*80d0*/  HMMA.16816.F32 R44, R20.reuse, R12, R44 ;  /* 0x0000000c142c723c */ /* 0x044fec000000182c */
[----:B------:R-:W-:Y:S01]  /*80e0*/  HMMA.16816.F32 R148, R20, R14, R148 ;  /* 0x0000000e1494723c */ /* 0x000fe20000001894 */
[----:B------:R-:W2:Y:S05]  /*80f0*/  LDSM.16.M88.4 R12, [R223+0x5000] ;  /* 0x00500000df0c783b */ /* 0x000eaa0000000200 */
[C---:B---3--:R-:W-:Y:S06]  /*8100*/  HMMA.16816.F32 R4, R180.reuse, R18, R4 ;  /* 0x00000012b404723c */ /* 0x048fec0000001804 */
[----:B------:R-:W-:Y:S01]  /*8110*/  HMMA.16816.F32 R8, R180, R16, R8 ;  /* 0x00000010b408723c */ /* 0x000fe20000001808 */
[----:B------:R-:W-:Y:S05]  /*8120*/  LDSM.16.M88.4 R16, [R229+0x8000] ;  /* 0x00800000e510783b */ /* 0x000fea0000000200 */
[C---:B-1----:R-:W-:Y:S06]  /*8130*/  HMMA.16816.F32 R144, R20.reuse, R176, R144 ;  /* 0x000000b01490723c */ /* 0x042fec0000001890 */
[C---:B------:R-:W-:Y:S01]  /*8140*/  HMMA.16816.F32 R140, R20.reuse, R178, R140 ;  /* 0x000000b2148c723c */ /* 0x040fe2000000188c */
[----:B------:R-:W-:Y:S05]  /*8150*/  LDSM.16.M88.4 R176, [R223+0x7800] ;  /* 0x00780000dfb0783b */ /* 0x000fea0000000200 */
[C---:B----4-:R-:W-:Y:S06]  /*8160*/  HMMA.16816.F32 R56, R20.reuse, R52, R56 ;  /* 0x000000341438723c */ /* 0x050fec0000001838 */
[C---:B------:R-:W-:Y:S01]  /*8170*/  HMMA.16816.F32 R172, R20.reuse, R54, R172 ;  /* 0x0000003614ac723c */ /* 0x040fe200000018ac */
[----:B------:R-:W1:Y:S05]  /*8180*/  LDSM.16.M88.4 R52, [R230+0x2000] ;  /* 0x00200000e634783b */ /* 0x000e6a0000000200 */
[C---:B------:R-:W-:Y:S06]  /*8190*/  HMMA.16816.F32 R136, R20.reuse, R156, R136 ;  /* 0x0000009c1488723c */ /* 0x040fec0000001888 */
[C---:B------:R-:W-:Y:S01]  /*81a0*/  HMMA.16816.F32 R132, R20.reuse, R158, R132 ;  /* 0x0000009e1484723c */ /* 0x040fe20000001884 */
[----:B------:R-:W-:Y:S05]  /*81b0*/  LDSM.16.M88.4 R156, [R212+0x1800] ;  /* 0x00180000d49c783b */ /* 0x000fea0000000200 */
[C---:B-----5:R-:W-:Y:S06]  /*81c0*/  HMMA.16816.F32 R64, R20.reuse, R152, R64 ;  /* 0x000000981440723c */ /* 0x060fec0000001840 */
[C---:B------:R-:W-:Y:S01]  /*81d0*/  HMMA.16816.F32 R60, R20.reuse, R154, R60 ;  /* 0x0000009a143c723c */ /* 0x040fe2000000183c */
[----:B------:R-:W-:Y:S05]  /*81e0*/  LDSM.16.M88.4 R152, [R223+0x8000] ;  /* 0x00800000df98783b */ /* 0x000fea0000000200 */
[C---:B------:R-:W-:Y:S06]  /*81f0*/  HMMA.16816.F32 R168, R20.reuse, R24, R168 ;  /* 0x0000001814a8723c */ /* 0x040fec00000018a8 */
[----:B------:R-:W-:Y:S01]  /*8200*/  HMMA.16816.F32 R164, R20, R26, R164 ;  /* 0x0000001a14a4723c */ /* 0x000fe200000018a4 */
[----:B------:R-:W3:Y:S04]  /*8210*/  LDSM.16.M88.4 R24, [R223+0x6000] ;  /* 0x00600000df18783b */ /* 0x000ee80000000200 */
[----:B------:R-:W4:Y:S01]  /*8220*/  LDSM.16.M88.4 R20, [R223+0x6800] ;  /* 0x00680000df14783b */ /* 0x000f220000000200 */
[C---:B------:R-:W-:Y:S06]  /*8230*/  HMMA.16816.F32 R4, R160.reuse, R38, R4 ;  /* 0x00000026a004723c */ /* 0x040fec0000001804 */
[----:B------:R-:W-:Y:S01]  /*8240*/  HMMA.16816.F32 R8, R160, R36, R8 ;  /* 0x00000024a008723c */ /* 0x000fe20000001808 */
[----:B------:R-:W-:Y:S05]  /*8250*/  LDSM.16.M88.4 R36, [R210] ;  /* 0x00000000d224783b */ /* 0x000fea0000000200 */
[C---:B------:R-:W-:Y:S06]  /*8260*/  HMMA.16816.F32 R32, R180.reuse, R48, R32 ;  /* 0x00000030b420723c */ /* 0x040fec0000001820 */
[C---:B------:R-:W-:Y:S01]  /*8270*/  HMMA.16816.F32 R28, R180.reuse, R50, R28 ;  /* 0x00000032b41c723c */ /* 0x040fe2000000181c */
[----:B------:R-:W-:Y:S05]  /*8280*/  LDSM.16.M88.4 R48, [R211] ;  /* 0x00000000d330783b */ /* 0x000fea0000000200 */
[C---:B--2---:R-:W-:Y:S06]  /*8290*/  HMMA.16816.F32 R44, R180.reuse, R12, R44 ;  /* 0x0000000cb42c723c */ /* 0x044fec000000182c */
[C---:B------:R-:W-:Y:S01]  /*82a0*/  HMMA.16816.F32 R148, R180.reuse, R14, R148 ;  /* 0x0000000eb494723c */ /* 0x040fe20000001894 */
[----:B------:R-:W2:Y:S05]  /*82b0*/  LDSM.16.M88.4 R12, [R212+0x800] ;  /* 0x00080000d40c783b */ /* 0x000eaa0000000200 */
[C---:B------:R-:W-:Y:S06]  /*82c0*/  HMMA.16816.F32 R144, R180.reuse, R40, R144 ;  /* 0x00000028b490723c */ /* 0x040fec0000001890 */
[----:B------:R-:W-:Y:S01]  /*82d0*/  HMMA.16816.F32 R140, R180, R42, R140 ;  /* 0x0000002ab48c723c */ /* 0x000fe2000000188c */
[----:B------:R-:W5:Y:S05]  /*82e0*/  LDSM.16.M88.4 R40, [R228+0x2000] ;  /* 0x00200000e428783b */ /* 0x000f6a0000000200 */
[C---:B-1----:R-:W-:Y:S06]  /*82f0*/  HMMA.16816.F32 R4, R52.reuse, R18, R4 ;  /* 0x000000123404723c */ /* 0x042fec0000001804 */
[----:B------:R-:W-:Y:S01]  /*8300*/  HMMA.16816.F32 R8, R52, R16, R8 ;  /* 0x000000103408723c */ /* 0x000fe20000001808 */
[----:B------:R-:W-:Y:S05]  /*8310*/  LDSM.16.M88.4 R16, [R225+0x2000] ;  /* 0x00200000e110783b */ /* 0x000fea0000000200 */
[C---:B---3--:R-:W-:Y:S06]  /*8320*/  HMMA.16816.F32 R136, R180.reuse, R24, R136 ;  /* 0x00000018b488723c */ /* 0x048fec0000001888 */
[C---:B------:R-:W-:Y:S01]  /*8330*/  HMMA.16816.F32 R132, R180.reuse, R26, R132 ;  /* 0x0000001ab484723c */ /* 0x040fe20000001884 */
[----:B------:R-:W1:Y:S05]  /*8340*/  LDSM.16.M88.4 R24, [R226+0x2000] ;  /* 0x00200000e218783b */ /* 0x000e6a0000000200 */
[C---:B----4-:R-:W-:Y:S06]  /*8350*/  HMMA.16816.F32 R64, R180.reuse, R20, R64 ;  /* 0x00000014b440723c */ /* 0x050fec0000001840 */
[----:B------:R-:W-:Y:S01]  /*8360*/  HMMA.16816.F32 R60, R180, R22, R60 ;  /* 0x00000016b43c723c */ /* 0x000fe2000000183c */
[----:B------:R-:W3:Y:S05]  /*8370*/  LDSM.16.M88.4 R20, [R229+0x8800] ;  /* 0x00880000e514783b */ /* 0x000eea0000000200 */
[----:B--2---:R-:W-:Y:S06]  /*8380*/  HMMA.16816.F32 R28, R160, R14, R28 ;  /* 0x0000000ea01c723c */ /* 0x004fec000000181c */
[----:B-----5:R-:W-:Y:S06]  /*8390*/  HMMA.16816.F32 R4, R40, R50, R4 ;  /* 0x000000322804723c */ /* 0x020fec0000001804 */
[----:B------:R-:W-:Y:S01]  /*83a0*/  HMMA.16816.F32 R32, R160, R12, R32 ;  /* 0x0000000ca020723c */ /* 0x000fe20000001820 */
[----:B------:R-:W2:Y:S05]  /*83b0*/  LDSM.16.M88.4 R12, [R212+0x4000] ;  /* 0x00400000d40c783b */ /* 0x000eaa0000000200 */
[----:B------:R-:W-:Y:S01]  /*83c0*/  HMMA.16816.F32 R8, R40, R48, R8 ;  /* 0x000000302808723c */ /* 0x000fe20000001808 */
[----:B------:R-:W4:Y:S05]  /*83d0*/  LDSM.16.M88.4 R48, [R229+0x9000] ;  /* 0x00900000e530783b */ /* 0x000f2a0000000200 */
[----:B------:R-:W-:Y:S06]  /*83e0*/  HMMA.16816.F32 R44, R160, R188, R44 ;  /* 0x000000bca02c723c */ /* 0x000fec000000182c */
[----:B-1----:R-:W-:Y:S06]  /*83f0*/  HMMA.16816.F32 R4, R24, R154, R4 ;  /* 0x0000009a1804723c */ /* 0x002fec0000001804 */
[C---:B---3--:R-:W-:Y:S06]  /*8400*/  HMMA.16816.F32 R28, R52.reuse, R22, R28 ;  /* 0x00000016341c723c */ /* 0x048fec000000181c */
[----:B------:R-:W-:Y:S01]  /*8410*/  HMMA.16816.F32 R32, R52, R20, R32 ;  /* 0x000000143420723c */ /* 0x000fe20000001820 */
[----:B------:R-:W1:Y:S05]  /*8420*/  LDSM.16.M88.4 R20, [R223+0x8800] ;  /* 0x00880000df14783b */ /* 0x000e6a0000000200 */
[----:B------:R-:W-:Y:S01]  /*8430*/  HMMA.16816.F32 R8, R24, R152, R8 ;  /* 0x000000981808723c */ /* 0x000fe20000001808 */
[----:B------:R-:W3:Y:S05]  /*8440*/  LDSM.16.M88.4 R152, [R212+0x2000] ;  /* 0x00200000d498783b */ /* 0x000eea0000000200 */
[C---:B------:R-:W-:Y:S06]  /*8450*/  HMMA.16816.F32 R56, R180.reuse, R184, R56 ;  /* 0x000000b8b438723c */ /* 0x040fec0000001838 */
[----:B------:R-:W-:Y:S01]  /*8460*/  HMMA.16816.F32 R184, R180, R186, R172 ;  /* 0x000000bab4b8723c */ /* 0x000fe200000018ac */
[----:B------:R-:W5:Y:S05]  /*8470*/  LDSM.16.M88.4 R172, [R209] ;  /* 0x00000000d1ac783b */ /* 0x000f6a0000000200 */
[----:B------:R-:W-:Y:S06]  /*8480*/  HMMA.16816.F32 R28, R40, R38, R28 ;  /* 0x00000026281c723c */ /* 0x000fec000000181c */
[----:B--2---:R-:W-:Y:S06]  /*8490*/  HMMA.16816.F32 R4, R16, R14, R4 ;  /* 0x0000000e1004723c */ /* 0x004fec0000001804 */
[----:B----4-:R-:W-:Y:S06]  /*84a0*/  HMMA.16816.F32 R44, R52, R48, R44 ;  /* 0x00000030342c723c */ /* 0x010fec000000182c */
[----:B------:R-:W-:Y:S01]  /*84b0*/  HMMA.16816.F32 R32, R40, R36, R32 ;  /* 0x000000242820723c */ /* 0x000fe20000001820 */
[----:B------:R-:W-:Y:S05]  /*84c0*/  LDSM.16.M88.4 R36, [R223+0x9000] ;  /* 0x00900000df24783b */ /* 0x000fea0000000200 */
[----:B------:R-:W-:Y:S01]  /*84d0*/  HMMA.16816.F32 R8, R16, R12, R8 ;  /* 0x0000000c1008723c */ /* 0x000fe20000001808 */
[----:B------:R-:W2:Y:S05]  /*84e0*/  LDSM.16.M88.4 R12, [R229+0x9800] ;  /* 0x00980000e50c783b */ /* 0x000eaa0000000200 */
[----:B------:R-:W-:Y:S01]  /*84f0*/  HMMA.16816.F32 R144, R160, R156, R144 ;  /* 0x0000009ca090723c */ /* 0x000fe20000001890 */
[----:B------:R-:W-:-:S05]  /*8500*/  FMUL.FTZ R4, R4, UR10 ;  /* 0x0000000a04047c20 */ /* 0x000fca0008410000 */
[C---:B------:R-:W-:Y:S01]  /*8510*/  HMMA.16816.F32 R156, R160.reuse, R158, R140 ;  /* 0x0000009ea09c723c */ /* 0x040fe2000000188c */
[----:B------:R-:W4:Y:S05]  /*8520*/  LDSM.16.M88.4 R140, [R212+0x4800] ;  /* 0x00480000d48c783b */ /* 0x000f2a0000000200 */
[----:B------:R-:W-:Y:S06]  /*8530*/  HMMA.16816.F32 R148, R160, R190, R148 ;  /* 0x000000bea094723c */ /* 0x000fec0000001894 */
[----:B-1----:R-:W-:Y:S01]  /*8540*/  HMMA.16816.F32 R28, R24, R22, R28 ;  /* 0x00000016181c723c */ /* 0x002fe2000000181c */
[----:B------:R-:W-:-:S05]  /*8550*/  FMUL.FTZ R3, R8, UR10 ;  /* 0x0000000a08037c20 */ /* 0x000fca0008410000 */
[----:B------:R-:W-:Y:S01]  /*8560*/  HMMA.16816.F32 R168, R180, R176, R168 ;  /* 0x000000b0b4a8723c */ /* 0x000fe200000018a8 */
[----:B------:R-:W-:Y:S05]  /*8570*/  MUFU.TANH R3, R3 ;  /* 0x0000000300037308 */ /* 0x000fea0000002400 */
[----:B---3--:R-:W-:Y:S01]  /*8580*/  HMMA.16816.F32 R132, R160, R154, R132 ;  /* 0x0000009aa084723c */ /* 0x008fe20000001884 */
[----:B------:R-:W-:Y:S02]  /*8590*/  FMUL.FTZ R176, R7, UR10 ;  /* 0x0000000a07b07c20 */ /* 0x000fe40008410000 */
[----:B------:R1:W-:Y:S03]  /*85a0*/  MUFU.TANH R154, R4 ;  /* 0x00000004009a7308 */ /* 0x0003e60000002400 */
[----:B-----5:R-:W-:Y:S01]  /*85b0*/  HMMA.16816.F32 R44, R40, R172, R44 ;  /* 0x000000ac282c723c */ /* 0x020fe2000000182c */
[----:B------:R-:W-:-:S04]  /*85c0*/  FMUL.FTZ R155, R11, UR10 ;  /* 0x0000000a0b9b7c20 */ /* 0x000fc80008410000 */
[----:B------:R-:W-:Y:S01]  /*85d0*/  MUFU.TANH R176, R176 ;  /* 0x000000b000b07308 */ /* 0x000fe20000002400 */
[----:B------:R-:W-:Y:S01]  /*85e0*/  HMMA.16816.F32 R32, R24, R20, R32 ;  /* 0x000000141820723c */ /* 0x000fe20000001820 */
[----:B------:R-:W-:Y:S01]  /*85f0*/  FMUL.FTZ R172, R5, UR10 ;  /* 0x0000000a05ac7c20 */ /* 0x000fe20008410000 */
[----:B------:R-:W-:Y:S01]  /*8600*/  FMUL.FTZ R173, R6, UR10 ;  /* 0x0000000a06ad7c20 */ /* 0x000fe20008410000 */
[----:B------:R-:W3:Y:S03]  /*8610*/  LDSM.16.M88.4 R20, [R208] ;  /* 0x00000000d014783b */ /* 0x000ee60000000200 */
[----:B------:R-:W-:Y:S01]  /*8620*/  HMMA.16816.F32 R136, R160, R152, R136 ;  /* 0x00000098a088723c */ /* 0x000fe20000001888 */
[----:B------:R-:W-:Y:S01]  /*8630*/  MUFU.TANH R155, R155 ;  /* 0x0000009b009b7308 */ /* 0x000fe20000002400 */
[----:B-1----:R-:W1:Y:S04]  /*8640*/  LDSM.16.M88.4 R4, [R229+0xa000] ;  /* 0x00a00000e504783b */ /* 0x002e680000000200 */
[C---:B------:R-:W-:Y:S01]  /*8650*/  HMMA.16816.F32 R148, R52.reuse, R50, R148 ;  /* 0x000000323494723c */ /* 0x040fe20000001894 */
[----:B------:R-:W-:Y:S01]  /*8660*/  FMUL.FTZ R152, R9, UR10 ;  /* 0x0000000a09987c20 */ /* 0x000fe20008410000 */
[----:B------:R-:W-:Y:S01]  /*8670*/  FMUL.FTZ R153, R10, UR10 ;  /* 0x0000000a0a997c20 */ /* 0x000fe20008410000 */
[----:B------:R-:W-:Y:S01]  /*8680*/  LDSM.16.M88.4 R48, [R212+0x5000] ;  /* 0x00500000d430783b */ /* 0x000fe20000000200 */
[----:B------:R-:W-:Y:S02]  /*8690*/  MUFU.TANH R173, R173 ;  /* 0x000000ad00ad7308 */ /* 0x000fe40000002400 */
[C---:B--2---:R-:W-:Y:S01]  /*86a0*/  HMMA.16816.F32 R144, R52.reuse, R12, R144 ;  /* 0x0000000c3490723c */ /* 0x044fe20000001890 */
[----:B------:R-:W2:Y:S05]  /*86b0*/  LDSM.16.M88.4 R8, [R212+0x2800] ;  /* 0x00280000d408783b */ /* 0x000eaa0000000200 */
[----:B------:R-:W-:Y:S01]  /*86c0*/  HMMA.16816.F32 R156, R52, R14, R156 ;  /* 0x0000000e349c723c */ /* 0x000fe2000000189c */
[----:B------:R-:W5:Y:S01]  /*86d0*/  LDSM.16.M88.4 R12, [R207] ;  /* 0x00000000cf0c783b */ /* 0x000f620000000200 */
[----:B------:R-:W5:Y:S04]  /*86e0*/  MUFU.TANH R152, R152 ;  /* 0x0000009800987308 */ /* 0x000f680000002400 */
[----:B----4-:R-:W-:Y:S04]  /*86f0*/  HMMA.16816.F32 R28, R16, R142, R28 ;  /* 0x0000008e101c723c */ /* 0x010fe8000000181c */
[----:B------:R-:W-:Y:S02]  /*8700*/  MUFU.TANH R172, R172 ;  /* 0x000000ac00ac7308 */ /* 0x000fe40000002400 */
[----:B------:R-:W-:Y:S06]  /*8710*/  HMMA.16816.F32 R44, R24, R36, R44 ;  /* 0x00000024182c723c */ /* 0x000fec000000182c */
[----:B------:R-:W-:Y:S01]  /*8720*/  HMMA.16816.F32 R32, R16, R140, R32 ;  /* 0x0000008c1020723c */ /* 0x000fe20000001820 */
[----:B------:R-:W-:Y:S05]  /*8730*/  MUFU.TANH R153, R153 ;  /* 0x0000009900997308 */ /* 0x000fea0000002400 */
[----:B---3--:R-:W-:Y:S06]  /*8740*/  HMMA.16816.F32 R144, R40, R20, R144 ;  /* 0x000000142890723c */ /* 0x008fec0000001890 */
[----:B-1----:R-:W-:Y:S01]  /*8750*/  HMMA.16816.F32 R136, R52, R4, R136 ;  /* 0x000000043488723c */ /* 0x002fe20000001888 */
[----:B------:R-:W-:Y:S01]  /*8760*/  FMUL.FTZ R28, R28, UR10 ;  /* 0x0000000a1c1c7c20 */ /* 0x000fe20008410000 */
[----:B------:R-:W-:-:S04]  /*8770*/  FMUL.FTZ R29, R29, UR10 ;  /* 0x0000000a1d1d7c20 */ /* 0x000fc80008410000 */
[----:B------:R-:W-:Y:S01]  /*8780*/  HMMA.16816.F32 R156, R40, R22, R156 ;  /* 0x00000016289c723c */ /* 0x000fe2000000189c */
[----:B------:R-:W1:Y:S05]  /*8790*/  LDSM.16.M88.4 R20, [R212+0x3000] ;  /* 0x00300000d414783b */ /* 0x000e6a0000000200 */
[----:B------:R-:W-:Y:S01]  /*87a0*/  HMMA.16816.F32 R132, R52, R6, R132 ;  /* 0x000000063484723c */ /* 0x000fe20000001884 */
[----:B------:R-:W3:Y:S01]  /*87b0*/  LDSM.16.M88.4 R4, [R229+0xa800] ;  /* 0x00a80000e504783b */ /* 0x000ee20000000200 */
[----:B------:R-:W-:Y:S01]  /*87c0*/  FMUL.FTZ R32, R32, UR10 ;  /* 0x0000000a20207c20 */ /* 0x000fe20008410000 */
[----:B------:R-:W-:Y:S01]  /*87d0*/  FMUL.FTZ R33, R33, UR10 ;  /* 0x0000000a21217c20 */ /* 0x000fe20008410000 */
[----:B------:R-:W-:-:S02]  /*87e0*/  FMUL.FTZ R34, R34, UR10 ;  /* 0x0000000a22227c20 */ /* 0x000fc40008410000 */
[----:B--2---:R-:W-:Y:S01]  /*87f0*/  HMMA.16816.F32 R140, R160, R8, R64 ;  /* 0x00000008a08c723c */ /* 0x004fe20000001840 */
[----:B------:R-:W2:Y:S01]  /*8800*/  LDSM.16.M88.4 R64, [R223+0x9800] ;  /* 0x00980000df40783b */ /* 0x000ea20000000200 */
[----:B------:R-:W-:Y:S04]  /*8810*/  MUFU.TANH R177, R32 ;  /* 0x0000002000b17308 */ /* 0x000fe80000002400 */
[----:B------:R-:W-:Y:S04]  /*8820*/  HMMA.16816.F32 R164, R180, R178, R164 ;  /* 0x000000b2b4a4723c */ /* 0x000fe800000018a4 */
[----:B------:R-:W-:Y:S02]  /*8830*/  MUFU.TANH R178, R34 ;  /* 0x0000002200b27308 */ /* 0x000fe40000002400 */
[----:B------:R-:W-:Y:S01]  /*8840*/  HMMA.16816.F32 R44, R16, R48, R44 ;  /* 0x00000030102c723c */ /* 0x000fe2000000182c */
[----:B------:R-:W-:Y:S01]  /*8850*/  FMUL.FTZ R179, R30, UR10 ;  /* 0x0000000a1eb37c20 */ /* 0x000fe20008410000 */
[----:B------:R-:W-:-:S04]  /*8860*/  FMUL.FTZ R180, R31, UR10 ;  /* 0x0000000a1fb47c20 */ /* 0x000fc80008410000 */
[----:B------:R-:W-:Y:S01]  /*8870*/  MUFU.TANH R48, R28 ;  /* 0x0000001c00307308 */ /* 0x000fe20000002400 */
[----:B------:R-:W-:Y:S01]  /*8880*/  HMMA.16816.F32 R60, R160, R10, R60 ;  /* 0x0000000aa03c723c */ /* 0x000fe2000000183c */
[----:B------:R-:W-:Y:S05]  /*8890*/  LDSM.16.M88.4 R8, [R212+0x6000] ;  /* 0x00600000d408783b */ /* 0x000fea0000000200 */
[C---:B------:R-:W-:Y:S01]  /*88a0*/  HMMA.16816.F32 R148, R40.reuse, R174, R148 ;  /* 0x000000ae2894723c */ /* 0x040fe20000001894 */
[----:B------:R4:W-:Y:S05]  /*88b0*/  MUFU.TANH R49, R29 ;  /* 0x0000001d00317308 */ /* 0x0009ea0000002400 */
[----:B-----5:R-:W-:Y:S01]  /*88c0*/  HMMA.16816.F32 R136, R40, R12, R136 ;  /* 0x0000000c2888723c */ /* 0x020fe20000001888 */
[----:B------:R-:W-:-:S02]  /*88d0*/  FMUL.FTZ R175, R35, UR10 ;  /* 0x0000000a23af7c20 */ /* 0x000fc40008410000 */
[----:B------:R5:W2:Y:S02]  /*88e0*/  MUFU.TANH R174, R33 ;  /* 0x0000002100ae7308 */ /* 0x000aa40000002400 */
[----:B------:R-:W-:Y:S01]  /*88f0*/  FMUL.FTZ R44, R44, UR10 ;  /* 0x0000000a2c2c7c20 */ /* 0x000fe20008410000 */
[----:B------:R-:W-:Y:S01]  /*8900*/  HMMA.16816.F32 R132, R40, R14, R132 ;  /* 0x0000000e2884723c */ /* 0x000fe20000001884 */
[----:B------:R-:W-:Y:S01]  /*8910*/  LDSM.16.M88.4 R12, [R206] ;  /* 0x00000000ce0c783b */ /* 0x000fe20000000200 */
[----:B------:R-:W-:-:S03]  /*8920*/  FMUL.FTZ R45, R45, UR10 ;  /* 0x0000000a2d2d7c20 */ /* 0x000fc60008410000 */
[----:B------:R-:W2:Y:S01]  /*8930*/  MUFU.TANH R175, R175 ;  /* 0x000000af00af7308 */ /* 0x000ea20000002400 */
[----:B----4-:R-:W4:Y:S01]  /*8940*/  LDSM.16.M88.4 R28, [R223+0xa000] ;  /* 0x00a00000df1c783b */ /* 0x010f220000000200 */
[----:B-1----:R-:W-:Y:S06]  /*8950*/  HMMA.16816.F32 R56, R160, R20, R56 ;  /* 0x00000014a038723c */ /* 0x002fec0000001838 */
[----:B---3--:R-:W-:Y:S01]  /*8960*/  HMMA.16816.F32 R140, R52, R4, R140 ;  /* 0x00000004348c723c */ /* 0x008fe2000000188c */
[----:B-----5:R-:W1:Y:S01]  /*8970*/  LDSM.16.M88.4 R32, [R212+0x5800] ;  /* 0x00580000d420783b */ /* 0x020e620000000200 */
[----:B------:R-:W3:Y:S04]  /*8980*/  MUFU.TANH R179, R179 ;  /* 0x000000b300b37308 */ /* 0x000ee80000002400 */
[----:B------:R-:W-:Y:S01]  /*8990*/  HMMA.16816.F32 R184, R160, R22, R184 ;  /* 0x00000016a0b8723c */ /* 0x000fe200000018b8 */
[----:B------:R-:W5:Y:S03]  /*89a0*/  LDSM.16.M88.4 R20, [R229+0xb000] ;  /* 0x00b00000e514783b */ /* 0x000f660000000200 */
[----:B------:R-:W3:Y:S02]  /*89b0*/  MUFU.TANH R180, R180 ;  /* 0x000000b400b47308 */ /* 0x000ee40000002400 */
[----:B------:R-:W-:Y:S01]  /*89c0*/  HMMA.16816.F32 R60, R52, R6, R60 ;  /* 0x00000006343c723c */ /* 0x000fe2000000183c */
[----:B------:R-:W-:Y:S05]  /*89d0*/  LDSM.16.M88.4 R4, [R223+0xa800] ;  /* 0x00a80000df04783b */ /* 0x000fea0000000200 */
[C---:B--2---:R-:W-:Y:S01]  /*89e0*/  HMMA.16816.F32 R144, R24.reuse, R64, R144 ;  /* 0x000000401890723c */ /* 0x044fe20000001890 */
[----:B------:R-:W2:Y:S05]  /*89f0*/  MUFU.TANH R44, R44 ;  /* 0x0000002c002c7308 */ /* 0x000eaa0000002400 */
[C---:B------:R-:W-:Y:S01]  /*8a00*/  HMMA.16816.F32 R148, R24.reuse, R38, R148 ;  /* 0x000000261894723c */ /* 0x040fe20000001894 */
[----:B------:R-:W3:Y:S02]  /*8a10*/  LDSM.16.M88.4 R36, [R212+0x3800] ;  /* 0x00380000d424783b */ /* 0x000ee40000000200 */
[----:B------:R-:W-:Y:S03]  /*8a20*/  MUFU.TANH R45, R45 ;  /* 0x0000002d002d7308 */ /* 0x000fe60000002400 */
[C---:B------:R-:W-:Y:S06]  /*8a30*/  HMMA.16816.F32 R156, R24.reuse, R66, R156 ;  /* 0x00000042189c723c */ /* 0x040fec000000189c */
[C---:B----4-:R-:W-:Y:S06]  /*8a40*/  HMMA.16816.F32 R136, R24.reuse, R28, R136 ;  /* 0x0000001c1888723c */ /* 0x050fec0000001888 */
[----:B------:R-:W-:Y:S01]  /*8a50*/  HMMA.16816.F32 R132, R24, R30, R132 ;  /* 0x0000001e1884723c */ /* 0x000fe20000001884 */
[----:B------:R-:W4:Y:S05]  /*8a60*/  LDSM.16.M88.4 R28, [R205] ;  /* 0x00000000cd1c783b */ /* 0x000f2a0000000200 */
[C---:B------:R-:W-:Y:S06]  /*8a70*/  HMMA.16816.F32 R140, R40.reuse, R12, R140 ;  /* 0x0000000c288c723c */ /* 0x040fec000000188c */
[----:B------:R-:W-:Y:S01]  /*8a80*/  HMMA.16816.F32 R60, R40, R14, R60 ;  /* 0x0000000e283c723c */ /* 0x000fe2000000183c */
[----:B------:R-:W-:Y:S05]  /*8a90*/  LDSM.16.M88.4 R12, [R212+0x6800] ;  /* 0x00680000d40c783b */ /* 0x000fea0000000200 */
[C---:B-1----:R-:W-:Y:S01]  /*8aa0*/  HMMA.16816.F32 R144, R16.reuse, R32, R144 ;  /* 0x000000201090723c */ /* 0x042fe20000001890 */
[----:B------:R-:W1:Y:S05]  /*8ab0*/  S2R R32, SR_TID.X ;  /* 0x0000000000207919 */ /* 0x000e6a0000002100 */
[C---:B------:R-:W-:Y:S06]  /*8ac0*/  HMMA.16816.F32 R136, R16.reuse, R8, R136 ;  /* 0x000000081088723c */ /* 0x040fec0000001888 */
[----:B------:R-:W-:Y:S01]  /*8ad0*/  HMMA.16816.F32 R132, R16, R10, R132 ;  /* 0x0000000a1084723c */ /* 0x000fe20000001884 */
[----:B------:R-:W2:Y:S05]  /*8ae0*/  LDSM.16.M88.4 R8, [R229+0xb800] ;  /* 0x00b80000e508783b */ /* 0x000eaa0000000200 */
[----:B-----5:R-:W-:Y:S06]  /*8af0*/  HMMA.16816.F32 R56, R52, R20, R56 ;  /* 0x000000143438723c */ /* 0x020fec0000001838 */
[----:B------:R-:W-:Y:S01]  /*8b00*/  HMMA.16816.F32 R148, R16, R50, R148 ;  /* 0x000000321094723c */ /* 0x000fe20000001894 */
[----:B------:R-:W-:Y:S01]  /*8b10*/  FMUL.FTZ R66, R145, UR10 ;  /* 0x0000000a91427c20 */ /* 0x000fe20008410000 */
[----:B------:R-:W-:-:S04]  /*8b20*/  FMUL.FTZ R146, R146, UR10 ;  /* 0x0000000a92927c20 */ /* 0x000fc80008410000 */
[----:B------:R-:W-:Y:S01]  /*8b30*/  HMMA.16816.F32 R156, R16, R34, R156 ;  /* 0x00000022109c723c */ /* 0x000fe2000000189c */
[----:B------:R-:W-:Y:S01]  /*8b40*/  FMUL.FTZ R51, R46, UR10 ;  /* 0x0000000a2e337c20 */ /* 0x000fe20008410000 */
[----:B------:R-:W-:Y:S01]  /*8b50*/  FMUL.FTZ R46, R47, UR10 ;  /* 0x0000000a2f2e7c20 */ /* 0x000fe20008410000 */
[----:B-1----:R-:W-:Y:S02]  /*8b60*/  IMAD.SHL.U32 R32, R32, 0x2, RZ ;  /* 0x0000000220207824 */ /* 0x002fe400078e00ff */
[----:B------:R-:W-:Y:S01]  /*8b70*/  FMUL.FTZ R137, R137, UR10 ;  /* 0x0000000a89897c20 */ /* 0x000fe20008410000 */
[----:B------:R-:W-:Y:S01]  /*8b80*/  FMUL.FTZ R139, R139, UR10 ;  /* 0x0000000a8b8b7c20 */ /* 0x000fe20008410000 */
[----:B---3--:R-:W-:Y:S01]  /*8b90*/  HMMA.16816.F32 R168, R160, R36, R168 ;  /* 0x00000024a0a8723c */ /* 0x008fe200000018a8 */
[----:B------:R-:W-:Y:S01]  /*8ba0*/  FMUL.FTZ R134, R134, UR10 ;  /* 0x0000000a86867c20 */ /* 0x000fe20008410000 */
[----:B------:R-:W-:Y:S01]  /*8bb0*/  LOP3.LUT R32, R32, 0x6, RZ, 0xc0, !PT ;  /* 0x0000000620207812 */ /* 0x000fe200078ec0ff */
[----:B------:R-:W1:Y:S01]  /*8bc0*/  MUFU.TANH R51, R51 ;  /* 0x0000003300337308 */ /* 0x000e620000002400 */
[----:B------:R-:W-:Y:S01]  /*8bd0*/  FMUL.FTZ R136, R136, UR10 ;  /* 0x0000000a88887c20 */ /* 0x000fe20008410000 */
[----:B------:R-:W-:Y:S01]  /*8be0*/  FMUL.FTZ R138, R138, UR10 ;  /* 0x0000000a8a8a7c20 */ /* 0x000fe20008410000 */
[----:B------:R-:W-:Y:S01]  /*8bf0*/  HMMA.16816.F32 R140, R24, R4, R140 ;  /* 0x00000004188c723c */ /* 0x000fe2000000188c */
[----:B------:R-:W-:Y:S01]  /*8c00*/  FMUL.FTZ R135, R135, UR10 ;  /* 0x0000000a87877c20 */ /* 0x000fe20008410000 */
[----:B------:R-:W-:-:S03]  /*8c10*/  FMUL.FTZ R133, R133, UR10 ;  /* 0x0000000a85857c20 */ /* 0x000fc60008410000 */
[----:B------:R-:W3:Y:S01]  /*8c20*/  MUFU.TANH R46, R46 ;  /* 0x0000002e002e7308 */ /* 0x000ee20000002400 */
        /* <DEDUP_REMOVED lines=8> */
[----:B------:R-:W-:Y:S01]  /*8cb0*/  FMUL.FTZ R159, R132, UR10 ;  /* 0x0000000a849f7c20 */ /* 0x000fe20008410000 */
[----:B------:R-:W-:Y:S01]  /*8cc0*/  IMAD R132, R237, 0x80, R32 ;  /* 0x00000080ed847824 */ /* 0x000fe200078e0220 */
[----:B------:R1:W-:Y:S01]  /*8cd0*/  MUFU.TANH R161, R134 ;  /* 0x0000008600a17308 */ /* 0x0003e20000002400 */
[----:B------:R-:W-:Y:S01]  /*8ce0*/  FMUL.FTZ R145, R157, UR10 ;  /* 0x0000000a9d917c20 */ /* 0x000fe20008410000 */
[----:B------:R-:W-:Y:S01]  /*8cf0*/  HMMA.16816.F32 R184, R52, R22, R184 ;  /* 0x0000001634b8723c */ /* 0x000fe200000018b8 */
[----:B------:R-:W3:Y:S01]  /*8d00*/  LDSM.16.M88.4 R20, [R204] ;  /* 0x00000000cc14783b */ /* 0x000ee20000000200 */
[----:B------:R-:W-:Y:S01]  /*8d10*/  FMUL.FTZ R147, R158, UR10 ;  /* 0x0000000a9e937c20 */ /* 0x000fe20008410000 */
[----:B------:R-:W-:Y:S01]  /*8d20*/  FMUL.FTZ R64, R150, UR10 ;  /* 0x0000000a96407c20 */ /* 0x000fe20008410000 */
[----:B------:R-:W-:Y:S01]  /*8d30*/  FMUL.FTZ R65, R151, UR10 ;  /* 0x0000000a97417c20 */ /* 0x000fe20008410000 */
[----:B------:R-:W-:Y:S01]  /*8d40*/  FMUL.FTZ R151, R156, UR10 ;  /* 0x0000000a9c977c20 */ /* 0x000fe20008410000 */
[----:B----4-:R-:W-:Y:S01]  /*8d50*/  HMMA.16816.F32 R56, R40, R28, R56 ;  /* 0x0000001c2838723c */ /* 0x010fe20000001838 */
[----:B------:R4:W-:Y:S05]  /*8d60*/  MUFU.TANH R157, R137 ;  /* 0x00000089009d7308 */ /* 0x0009ea0000002400 */
[----:B--2---:R-:W-:Y:S03]  /*8d70*/  HMMA.16816.F32 R168, R52, R8, R168 ;  /* 0x0000000834a8723c */ /* 0x004fe600000018a8 */
[----:B------:R2:W-:Y:S03]  /*8d80*/  MUFU.TANH R158, R139 ;  /* 0x0000008b009e7308 */ /* 0x0005e60000002400 */
[----:B------:R-:W-:Y:S01]  /*8d90*/  HMMA.16816.F32 R140, R16, R12, R140 ;  /* 0x0000000c108c723c */ /* 0x000fe2000000188c */
[----:B------:R-:W-:-:S02]  /*8da0*/  VIADD R8, R132, 0x9 ;  /* 0x0000000984087836 */ /* 0x000fc40000000000 */
[----:B------:R-:W-:Y:S02]  /*8db0*/  VIADD R9, R132, 0x8 ;  /* 0x0000000884097836 */ /* 0x000fe40000000000 */
[----:B------:R-:W2:Y:S01]  /*8dc0*/  MUFU.TANH R47, R47 ;  /* 0x0000002f002f7308 */ /* 0x000ea20000002400 */
[-C--:B------:R-:W-:Y:S01]  /*8dd0*/  ISETP.GE.AND P6, PT, R8, R201.reuse, PT ;  /* 0x000000c90800720c */ /* 0x080fe20003fc6270 */
[----:B------:R-:W-:Y:S01]  /*8de0*/  VIADD R12, R132, 0x1 ;  /* 0x00000001840c7836 */ /* 0x000fe20000000000 */
[-C--:B------:R-:W-:Y:S01]  /*8df0*/  ISETP.GE.AND P3, PT, R8, R200.reuse, PT ;  /* 0x000000c80800720c */ /* 0x080fe20003f66270 */
[----:B------:R-:W-:Y:S01]  /*8e00*/  VIADD R8, R132, 0x10 ;  /* 0x0000001084087836 */ /* 0x000fe20000000000 */
[----:B------:R-:W-:Y:S01]  /*8e10*/  HMMA.16816.F32 R184, R40, R30, R184 ;  /* 0x0000001e28b8723c */ /* 0x000fe200000018b8 */
[----:B------:R-:W2:Y:S01]  /*8e20*/  LDSM.16.M88.4 R28, [R223+0xb800] ;  /* 0x00b80000df1c783b */ /* 0x000ea20000000200 */
[C---:B------:R-:W-:Y:S01]  /*8e30*/  ISETP.GE.AND P4, PT, R12.reuse, R201, PT ;  /* 0x000000c90c00720c */ /* 0x040fe20003f86270 */
[----:B------:R-:W-:Y:S01]  /*8e40*/  MUFU.TANH R64, R64 ;  /* 0x0000004000407308 */ /* 0x000fe20000002400 */
[----:B------:R-:W-:-:S02]  /*8e50*/  ISETP.GE.AND P2, PT, R12, R200, PT ;  /* 0x000000c80c00720c */ /* 0x000fc40003f46270 */
[----:B------:R-:W-:Y:S01]  /*8e60*/  FSEL R181, R152, -INF , !P4 ;  /* 0xff80000098b57808 */ /* 0x000fe20006000000 */
[----:B------:R-:W-:Y:S01]  /*8e70*/  HMMA.16816.F32 R164, R52, R10, R164 ;  /* 0x0000000a34a4723c */ /* 0x000fe200000018a4 */
[----:B-1----:R-:W-:Y:S02]  /*8e80*/  FSEL R134, R155, -INF , !P2 ;  /* 0xff8000009b867808 */ /* 0x002fe40005000000 */
[CC--:B------:R-:W-:Y:S01]  /*8e90*/  ISETP.GE.AND P4, PT, R8.reuse, R201.reuse, PT ;  /* 0x000000c90800720c */ /* 0x0c0fe20003f86270 */
[----:B------:R-:W1:Y:S01]  /*8ea0*/  MUFU.TANH R50, R50 ;  /* 0x0000003200327308 */ /* 0x000e620000002400 */
[-C--:B------:R-:W-:Y:S01]  /*8eb0*/  ISETP.GE.AND P2, PT, R8, R200.reuse, PT ;  /* 0x000000c80800720c */ /* 0x080fe20003f46270 */
[C---:B------:R-:W-:Y:S01]  /*8ec0*/  VIADD R8, R132.reuse, 0x11 ;  /* 0x0000001184087836 */ /* 0x040fe20000000000 */
[CC--:B------:R-:W-:Y:S01]  /*8ed0*/  ISETP.GE.AND P5, PT, R9.reuse, R201.reuse, PT ;  /* 0x000000c90900720c */ /* 0x0c0fe20003fa6270 */
[----:B-----5:R-:W-:Y:S01]  /*8ee0*/  HMMA.16816.F32 R56, R24, R4, R56 ;  /* 0x000000041838723c */ /* 0x020fe20000001838 */
[-C--:B------:R-:W-:Y:S01]  /*8ef0*/  ISETP.GE.AND P1, PT, R9, R200.reuse, PT ;  /* 0x000000c80900720c */ /* 0x080fe20003f26270 */
[----:B------:R-:W-:Y:S01]  /*8f00*/  VIADD R9, R132, 0x38 ;  /* 0x0000003884097836 */ /* 0x000fe20000000000 */
[----:B------:R-:W-:Y:S01]  /*8f10*/  FSEL R183, R154, -INF , !P5 ;  /* 0xff8000009ab77808 */ /* 0x000fe20006800000 */
[----:B------:R-:W5:Y:S01]  /*8f20*/  MUFU.TANH R65, R65 ;  /* 0x0000004100417308 */ /* 0x000f620000002400 */
[----:B------:R-:W-:Y:S01]  /*8f30*/  FSEL R182, R173, -INF , !P1 ;  /* 0xff800000adb67808 */ /* 0x000fe20004800000 */
[----:B------:R-:W-:Y:S01]  /*8f40*/  HMMA.16816.F32 R60, R16, R14, R60 ;  /* 0x0000000e103c723c */ /* 0x000fe2000000183c */
[-C--:B------:R-:W-:Y:S01]  /*8f50*/  ISETP.GE.AND P5, PT, R8, R201.reuse, PT ;  /* 0x000000c90800720c */ /* 0x080fe20003fa6270 */
[----:B------:R-:W-:Y:S01]  /*8f60*/  VIADD R4, R132, 0x20 ;  /* 0x0000002084047836 */ /* 0x000fe20000000000 */
[-C--:B------:R-:W-:Y:S01]  /*8f70*/  ISETP.GE.AND P1, PT, R8, R200.reuse, PT ;  /* 0x000000c80800720c */ /* 0x080fe20003f26270 */
[----:B------:R-:W-:Y:S01]  /*8f80*/  VIADD R8, R132, 0x18 ;  /* 0x0000001884087836 */ /* 0x000fe20000000000 */
[----:B----4-:R-:W-:Y:S01]  /*8f90*/  FSEL R137, R174, -INF , !P5 ;  /* 0xff800000ae897808 */ /* 0x010fe20006800000 */
[----:B------:R-:W4:Y:S01]  /*8fa0*/  LDSM.16.M88.4 R12, [R212+0x7000] ;  /* 0x00700000d40c783b */ /* 0x000f220000000200 */
[----:B------:R-:W-:Y:S01]  /*8fb0*/  FSEL R38, R175, -INF , !P1 ;  /* 0xff800000af267808 */ /* 0x000fe20004800000 */
[----:B---3--:R-:W-:Y:S01]  /*8fc0*/  HMMA.16816.F32 R168, R40, R20, R168 ;  /* 0x0000001428a8723c */ /* 0x008fe200000018a8 */
[----:B------:R-:W-:Y:S01]  /*8fd0*/  FSEL R189, R172, -INF , !P6 ;  /* 0xff800000acbd7808 */ /* 0x000fe20007000000 */
[----:B------:R-:W-:Y:S01]  /*8fe0*/  VIADD R5, R132, 0x28 ;  /* 0x0000002884057836 */ /* 0x000fe20000000000 */
[----:B------:R-:W-:Y:S01]  /*8ff0*/  FSEL R176, R176, -INF , !P3 ;  /* 0xff800000b0b07808 */ /* 0x000fe20005800000 */
[----:B------:R-:W3:Y:S01]  /*9000*/  MUFU.TANH R149, R149 ;  /* 0x0000009500957308 */ /* 0x000ee20000002400 */
[CC--:B------:R-:W-:Y:S01]  /*9010*/  ISETP.GE.AND P5, PT, R4.reuse, R201.reuse, PT ;  /* 0x000000c90400720c */ /* 0x0c0fe20003fa6270 */
[----:B------:R-:W-:Y:S01]  /*9020*/  HMMA.16816.F32 R184, R24, R6, R184 ;  /* 0x0000000618b8723c */ /* 0x000fe200000018b8 */
[-C--:B------:R-:W-:Y:S01]  /*9030*/  ISETP.GE.AND P1, PT, R4, R200.reuse, PT ;  /* 0x000000c80400720c */ /* 0x080fe20003f26270 */
[----:B------:R-:W-:Y:S01]  /*9040*/  VIADD R4, R132, 0x21 ;  /* 0x0000002184047836 */ /* 0x000fe20000000000 */
[-C--:B------:R-:W-:Y:S01]  /*9050*/  ISETP.GE.AND P6, PT, R8, R201.reuse, PT ;  /* 0x000000c90800720c */ /* 0x080fe20003fc6270 */
[----:B------:R-:W-:Y:S01]  /*9060*/  FMUL.FTZ R140, R140, UR10 ;  /* 0x0000000a8c8c7c20 */ /* 0x000fe20008410000 */
[-C--:B------:R-:W-:Y:S01]  /*9070*/  ISETP.GE.AND P3, PT, R8, R200.reuse, PT ;  /* 0x000000c80800720c */ /* 0x080fe20003f66270 */
[----:B------:R-:W-:Y:S01]  /*9080*/  VIADD R8, R132, 0x19 ;  /* 0x0000001984087836 */ /* 0x000fe20000000000 */
[----:B--2---:R-:W-:Y:S01]  /*9090*/  FSEL R139, R48, -INF , !P6 ;  /* 0xff800000308b7808 */ /* 0x004fe20007000000 */
[----:B------:R-:W-:Y:S01]  /*90a0*/  HMMA.16816.F32 R20, R40, R22, R164 ;  /* 0x000000162814723c */ /* 0x000fe200000018a4 */
[----:B------:R-:W-:Y:S01]  /*90b0*/  FSEL R36, R179, -INF , !P3 ;  /* 0xff800000b3247808 */ /* 0x000fe20005800000 */
[----:B------:R5:W2:Y:S01]  /*90c0*/  MUFU.TANH R150, R146 ;  /* 0x0000009200967308 */ /* 0x000aa20000002400 */
[----:B------:R-:W-:Y:S01]  /*90d0*/  FSEL R177, R177, -INF , !P4 ;  /* 0xff800000b1b17808 */ /* 0x000fe20006000000 */
[----:B------:R-:W-:Y:S01]  /*90e0*/  FMUL.FTZ R60, R60, UR10 ;  /* 0x0000000a3c3c7c20 */ /* 0x000fe20008410000 */
[----:B------:R-:W-:Y:S01]  /*90f0*/  FSEL R178, R178, -INF , !P2 ;  /* 0xff800000b2b27808 */ /* 0x000fe20005000000 */
[----:B------:R-:W-:Y:S01]  /*9100*/  FMUL.FTZ R62, R62, UR10 ;  /* 0x0000000a3e3e7c20 */ /* 0x000fe20008410000 */
[CC--:B------:R-:W-:Y:S01]  /*9110*/  ISETP.GE.AND P6, PT, R4.reuse, R201.reuse, PT ;  /* 0x000000c90400720c */ /* 0x0c0fe20003fc6270 */
[----:B------:R-:W-:Y:S01]  /*9120*/  FMUL.FTZ R61, R61, UR10 ;  /* 0x0000000a3d3d7c20 */ /* 0x000fe20008410000 */
[-C--:B------:R-:W-:Y:S01]  /*9130*/  ISETP.GE.AND P3, PT, R4, R200.reuse, PT ;  /* 0x000000c80400720c */ /* 0x080fe20003f66270 */
[----:B------:R-:W-:Y:S01]  /*9140*/  VIADD R4, R132, 0x29 ;  /* 0x0000002984047836 */ /* 0x000fe20000000000 */
[C---:B------:R-:W-:Y:S01]  /*9150*/  ISETP.GE.AND P4, PT, R8.reuse, R201, PT ;  /* 0x000000c90800720c */ /* 0x040fe20003f86270 */
[----:B------:R-:W-:Y:S01]  /*9160*/  HMMA.16816.F32 R168, R24, R28, R168 ;  /* 0x0000001c18a8723c */ /* 0x000fe200000018a8 */
[----:B------:R-:W-:Y:S01]  /*9170*/  ISETP.GE.AND P2, PT, R8, R200, PT ;  /* 0x000000c80800720c */ /* 0x000fe20003f46270 */
[----:B------:R-:W-:Y:S01]  /*9180*/  VIADD R8, R132, 0x30 ;  /* 0x0000003084087836 */ /* 0x000fe20000000000 */
[----:B------:R-:W-:Y:S01]  /*9190*/  FSEL R67, R49, -INF , !P4 ;  /* 0xff80000031437808 */ /* 0x000fe20006000000 */
[----:B------:R-:W2:Y:S01]  /*91a0*/  MUFU.TANH R66, R66 ;  /* 0x0000004200427308 */ /* 0x000ea20000002400 */
[----:B------:R-:W-:Y:S01]  /*91b0*/  FSEL R180, R180, -INF , !P2 ;  /* 0xff800000b4b47808 */ /* 0x000fe20005000000 */
[----:B------:R-:W-:Y:S01]  /*91c0*/  FMUL.FTZ R63, R63, UR10 ;  /* 0x0000000a3f3f7c20 */ /* 0x000fe20008410000 */
[----:B------:R-:W-:-:S02]  /*91d0*/  FSEL R33, R44, -INF , !P5 ;  /* 0xff8000002c217808 */ /* 0x000fc40006800000 */
[----:B------:R-:W-:Y:S02]  /*91e0*/  FSEL R32, R51, -INF , !P1 ;  /* 0xff80000033207808 */ /* 0x000fe40004800000 */
[CC--:B------:R-:W-:Y:S01]  /*91f0*/  ISETP.GE.AND P4, PT, R5.reuse, R201.reuse, PT ;  /* 0x000000c90500720c */ /* 0x0c0fe20003f86270 */
[----:B------:R-:W-:Y:S01]  /*9200*/  MUFU.TANH R144, R144 ;  /* 0x0000009000907308 */ /* 0x000fe20000002400 */
[-C--:B------:R-:W-:Y:S01]  /*9210*/  ISETP.GE.AND P2, PT, R5, R200.reuse, PT ;  /* 0x000000c80500720c */ /* 0x080fe20003f46270 */
[----:B------:R-:W-:Y:S01]  /*9220*/  HMMA.16816.F32 R20, R24, R30, R20 ;  /* 0x0000001e1814723c */ /* 0x000fe20000001814 */
[CC--:B------:R-:W-:Y:S02]  /*9230*/  ISETP.GE.AND P5, PT, R4.reuse, R201.reuse, PT ;  /* 0x000000c90400720c */ /* 0x0c0fe40003fa6270 */
[-C--:B------:R-:W-:Y:S02]  /*9240*/  ISETP.GE.AND P1, PT, R4, R200.reuse, PT ;  /* 0x000000c80400720c */ /* 0x080fe40003f26270 */
[----:B------:R-:W2:Y:S01]  /*9250*/  LDSM.16.M88.4 R4, [R212+0x7800] ;  /* 0x00780000d404783b */ /* 0x000ea20000000200 */
[----:B------:R-:W-:Y:S01]  /*9260*/  FSEL R39, R45, -INF , !P6 ;  /* 0xff8000002d277808 */ /* 0x000fe20007000000 */
[----:B------:R-:W2:Y:S01]  /*9270*/  MUFU.TANH R151, R151 ;  /* 0x0000009700977308 */ /* 0x000ea20000002400 */
[----:B------:R-:W-:Y:S01]  /*9280*/  FSEL R34, R46, -INF , !P3 ;  /* 0xff8000002e227808 */ /* 0x000fe20005800000 */
[C---:B----4-:R-:W-:Y:S01]  /*9290*/  HMMA.16816.F32 R56, R16.reuse, R12, R56 ;  /* 0x0000000c1038723c */ /* 0x050fe20000001838 */
[-C--:B------:R-:W-:Y:S01]  /*92a0*/  ISETP.GE.AND P6, PT, R8, R201.reuse, PT ;  /* 0x000000c90800720c */ /* 0x080fe20003fc6270 */
[----:B------:R-:W-:Y:S01]  /*92b0*/  VIADD R25, R132, 0x50 ;  /* 0x0000005084197836 */ /* 0x000fe20000000000 */
[----:B------:R-:W-:Y:S01]  /*92c0*/  ISETP.GE.AND P3, PT, R8, R200, PT ;  /* 0x000000c80800720c */ /* 0x000fe20003f66270 */
[----:B------:R-:W-:Y:S01]  /*92d0*/  VIADD R8, R132, 0x31 ;  /* 0x0000003184087836 */ /* 0x000fe20000000000 */
[----:B------:R-:W-:Y:S01]  /*92e0*/  FSEL R37, R47, -INF , !P4 ;  /* 0xff8000002f257808 */ /* 0x000fe20006000000 */
[----:B------:R-:W4:Y:S01]  /*92f0*/  MUFU.TANH R147, R147 ;  /* 0x0000009300937308 */ /* 0x000f220000002400 */
[----:B-1----:R-:W-:Y:S01]  /*9300*/  FSEL R35, R50, -INF , !P5 ;  /* 0xff80000032237808 */ /* 0x002fe20006800000 */
[----:B------:R-:W-:Y:S01]  /*9310*/  HMMA.16816.F32 R184, R16, R14, R184 ;  /* 0x0000000e10b8723c */ /* 0x000fe200000018b8 */
[----:B------:R-:W-:Y:S01]  /*9320*/  ISETP.GE.AND P4, PT, R8, R201, PT ;  /* 0x000000c90800720c */ /* 0x000fe20003f86270 */
[----:B------:R-:W-:Y:S01]  /*9330*/  VIADD R24, R132, 0x51 ;  /* 0x0000005184187836 */ /* 0x000fe20000000000 */
[----:B-----5:R-:W-:Y:S01]  /*9340*/  FSEL R146, R65, -INF , !P1 ;  /* 0xff80000041927808 */ /* 0x020fe20004800000 */
[----:B------:R-:W-:-:S04]  /*9350*/  DEPBAR.LE SB0, 0x0 ;  /* 0x000080000000791a */ /* 0x000fc80000000000 */
[----:B------:R1:W5:Y:S01]  /*9360*/  MUFU.TANH R156, R136 ;  /* 0x00000088009c7308 */ /* 0x0003620000002400 */
[----:B---3--:R-:W-:Y:S02]  /*9370*/  FSEL R149, R149, -INF , !P6 ;  /* 0xff80000095957808 */ /* 0x008fe40007000000 */
[----:B--2---:R-:W-:Y:S02]  /*9380*/  FSEL R150, R150, -INF , !P3 ;  /* 0xff80000096967808 */ /* 0x004fe40005800000 */
[CC--:B------:R-:W-:Y:S02]  /*9390*/  ISETP.GE.AND P5, PT, R9.reuse, R201.reuse, PT ;  /* 0x000000c90900720c */ /* 0x0c0fe40003fa6270 */
[-C--:B------:R-:W-:Y:S01]  /*93a0*/  ISETP.GE.AND P1, PT, R9, R200.reuse, PT ;  /* 0x000000c80900720c */ /* 0x080fe20003f26270 */
[----:B------:R-:W-:Y:S01]  /*93b0*/  VIADD R9, R132, 0x40 ;  /* 0x0000004084097836 */ /* 0x000fe20000000000 */
[----:B------:R-:W-:Y:S01]  /*93c0*/  FSEL R173, R66, -INF , !P4 ;  /* 0xff80000042ad7808 */ /* 0x000fe20006000000 */
[----:B------:R-:W2:Y:S01]  /*93d0*/  MUFU.TANH R145, R145 ;  /* 0x0000009100917308 */ /* 0x000ea20000002400 */
[----:B------:R-:W-:Y:S01]  /*93e0*/  FSEL R151, R151, -INF , !P5 ;  /* 0xff80000097977808 */ /* 0x000fe20006800000 */
[----:B------:R-:W-:Y:S01]  /*93f0*/  FMUL.FTZ R13, R56, UR10 ;  /* 0x0000000a380d7c20 */ /* 0x000fe20008410000 */
[----:B----4-:R-:W-:Y:S01]  /*9400*/  FSEL R172, R147, -INF , !P1 ;  /* 0xff80000093ac7808 */ /* 0x010fe20004800000 */
[----:B------:R-:W-:Y:S01]  /*9410*/  FMUL.FTZ R14, R57, UR10 ;  /* 0x0000000a390e7c20 */ /* 0x000fe20008410000 */
[-C--:B------:R-:W-:Y:S01]  /*9420*/  ISETP.GE.AND P4, PT, R9, R201.reuse, PT ;  /* 0x000000c90900720c */ /* 0x080fe20003f86270 */
[----:B------:R-:W-:Y:S01]  /*9430*/  FMUL.FTZ R185, R185, UR10 ;  /* 0x0000000ab9b97c20 */ /* 0x000fe20008410000 */
[----:B-1----:R-:W-:Y:S01]  /*9440*/  FSEL R136, R64, -INF , !P2 ;  /* 0xff80000040887808 */ /* 0x002fe20005000000 */
[----:B------:R-:W1:Y:S01]  /*9450*/  MUFU.TANH R148, R148 ;  /* 0x0000009400947308 */ /* 0x000e620000002400 */
[-C--:B------:R-:W-:Y:S01]  /*9460*/  ISETP.GE.AND P2, PT, R8, R200.reuse, PT ;  /* 0x000000c80800720c */ /* 0x080fe20003f46270 */
[----:B------:R-:W-:Y:S01]  /*9470*/  VIADD R8, R132, 0x39 ;  /* 0x0000003984087836 */ /* 0x000fe20000000000 */
[----:B------:R-:W-:Y:S01]  /*9480*/  HMMA.16816.F32 R20, R16, R6, R20 ;  /* 0x000000061014723c */ /* 0x000fe20000001814 */
[----:B-----5:R-:W-:Y:S01]  /*9490*/  FSEL R165, R156, -INF , !P4 ;  /* 0xff8000009ca57808 */ /* 0x020fe20006000000 */
[----:B------:R-:W-:Y:S01]  /*94a0*/  FMUL.FTZ R15, R58, UR10 ;  /* 0x0000000a3a0f7c20 */ /* 0x000fe20008410000 */
[----:B------:R-:W-:Y:S01]  /*94b0*/  FSEL R174, R144, -INF , !P2 ;  /* 0xff80000090ae7808 */ /* 0x000fe20005000000 */
[----:B------:R-:W-:Y:S01]  /*94c0*/  FMUL.FTZ R59, R59, UR10 ;  /* 0x0000000a3b3b7c20 */ /* 0x000fe20008410000 */
[CC--:B------:R-:W-:Y:S01]  /*94d0*/  ISETP.GE.AND P6, PT, R8.reuse, R201.reuse, PT ;  /* 0x000000c90800720c */ /* 0x0c0fe20003fc6270 */
[----:B------:R-:W3:Y:S01]  /*94e0*/  MUFU.TANH R138, R138 ;  /* 0x0000008a008a7308 */ /* 0x000ee20000002400 */
[-C--:B------:R-:W-:Y:S01]  /*94f0*/  ISETP.GE.AND P3, PT, R8, R200.reuse, PT ;  /* 0x000000c80800720c */ /* 0x080fe20003f66270 */
[C---:B------:R-:W-:Y:S01]  /*9500*/  VIADD R8, R132.reuse, 0x41 ;  /* 0x0000004184087836 */ /* 0x040fe20000000000 */
[-C--:B------:R-:W-:Y:S01]  /*9510*/  ISETP.GE.AND P2, PT, R9, R200.reuse, PT ;  /* 0x000000c80900720c */ /* 0x080fe20003f46270 */
[C---:B------:R-:W-:Y:S01]  /*9520*/  VIADD R7, R132.reuse, 0x60 ;  /* 0x0000006084077836 */ /* 0x040fe20000000000 */
[----:B--2---:R-:W-:Y:S01]  /*9530*/  FSEL R155, R145, -INF , !P6 ;  /* 0xff800000919b7808 */ /* 0x004fe20007000000 */
[----:B------:R-:W-:Y:S01]  /*9540*/  VIADD R6, R132, 0x61 ;  /* 0x0000006184067836 */ /* 0x000fe20000000000 */
[C---:B------:R-:W-:Y:S01]  /*9550*/  ISETP.GE.AND P5, PT, R8.reuse, R201, PT ;  /* 0x000000c90800720c */ /* 0x040fe20003fa6270 */
[----:B------:R2:W-:Y:S01]  /*9560*/  MUFU.TANH R162, R135 ;  /* 0x0000008700a27308 */ /* 0x0005e20000002400 */
[----:B------:R-:W-:-:S02]  /*9570*/  ISETP.GE.AND P1, PT, R8, R200, PT ;  /* 0x000000c80800720c */ /* 0x000fc40003f26270 */
[----:B------:R-:W-:Y:S01]  /*9580*/  HMMA.16816.F32 R8, R16, R4, R168 ;  /* 0x000000041008723c */ /* 0x000fe200000018a8 */
[----:B-1----:R-:W-:-:S04]  /*9590*/  FSEL R160, R148, -INF , !P3 ;  /* 0xff80000094a07808 */ /* 0x002fc80005800000 */
[----:B------:R1:W-:Y:S01]  /*95a0*/  MUFU.TANH R163, R140 ;  /* 0x0000008c00a37308 */ /* 0x0003e20000002400 */
[----:B---3--:R-:W-:Y:S01]  /*95b0*/  FSEL R166, R138, -INF , !P2 ;  /* 0xff8000008aa67808 */ /* 0x008fe20005000000 */
[C---:B------:R-:W-:Y:S01]  /*95c0*/  VIADD R4, R132.reuse, 0x48 ;  /* 0x0000004884047836 */ /* 0x040fe20000000000 */
[----:B------:R-:W-:Y:S01]  /*95d0*/  FSEL R171, R157, -INF , !P5 ;  /* 0xff8000009dab7808 */ /* 0x000fe20006800000 */
[----:B------:R-:W-:Y:S01]  /*95e0*/  VIADD R5, R132, 0x49 ;  /* 0x0000004984057836 */ /* 0x000fe20000000000 */
[----:B------:R-:W-:Y:S01]  /*95f0*/  FSEL R168, R158, -INF , !P1 ;  /* 0xff8000009ea87808 */ /* 0x000fe20004800000 */
[----:B------:R-:W-:Y:S01]  /*9600*/  FMUL.FTZ R20, R20, UR10 ;  /* 0x0000000a14147c20 */ /* 0x000fe20008410000 */
[CC--:B------:R-:W-:Y:S01]  /*9610*/  ISETP.GE.AND P6, PT, R4.reuse, R201.reuse, PT ;  /* 0x000000c90400720c */ /* 0x0c0fe20003fc6270 */
[----:B------:R-:W3:Y:S01]  /*9620*/  MUFU.TANH R159, R159 ;  /* 0x0000009f009f7308 */ /* 0x000ee20000002400 */
[----:B--2---:R-:W-:Y:S01]  /*9630*/  FMUL.FTZ R135, R141, UR10 ;  /* 0x0000000a8d877c20 */ /* 0x004fe20008410000 */
[----:B------:R-:W-:Y:S01]  /*9640*/  FMUL.FTZ R141, R143, UR10 ;  /* 0x0000000a8f8d7c20 */ /* 0x000fe20008410000 */
[-C--:B------:R-:W-:Y:S01]  /*9650*/  ISETP.GE.AND P3, PT, R4, R200.reuse, PT ;  /* 0x000000c80400720c */ /* 0x080fe20003f66270 */
[----:B------:R-:W-:Y:S01]  /*9660*/  FMUL.FTZ R138, R187, UR10 ;  /* 0x0000000abb8a7c20 */ /* 0x000fe20008410000 */
[CC--:B------:R-:W-:Y:S01]  /*9670*/  ISETP.GE.AND P5, PT, R25.reuse, R201.reuse, PT ;  /* 0x000000c91900720c */ /* 0x0c0fe20003fa6270 */
[----:B------:R-:W-:Y:S01]  /*9680*/  FMUL.FTZ R143, R184, UR10 ;  /* 0x0000000ab88f7c20 */ /* 0x000fe20008410000 */
[-C--:B------:R-:W-:Y:S01]  /*9690*/  ISETP.GE.AND P1, PT, R25, R200.reuse, PT ;  /* 0x000000c81900720c */ /* 0x080fe20003f26270 */
[----:B------:R-:W2:Y:S01]  /*96a0*/  MUFU.TANH R133, R133 ;  /* 0x0000008500857308 */ /* 0x000ea20000002400 */
[----:B-1----:R-:W-:Y:S01]  /*96b0*/  FMUL.FTZ R140, R142, UR10 ;  /* 0x0000000a8e8c7c20 */ /* 0x002fe20008410000 */
[CC--:B------:R-:W-:Y:S01]  /*96c0*/  ISETP.GE.AND P4, PT, R5.reuse, R201.reuse, PT ;  /* 0x000000c90500720c */ /* 0x0c0fe20003f86270 */
[----:B------:R-:W-:Y:S01]  /*96d0*/  VIADD R25, R132, 0x58 ;  /* 0x0000005884197836 */ /* 0x000fe20000000000 */
[-C--:B------:R-:W-:Y:S01]  /*96e0*/  ISETP.GE.AND P2, PT, R5, R200.reuse, PT ;  /* 0x000000c80500720c */ /* 0x080fe20003f46270 */
[----:B------:R-:W-:Y:S01]  /*96f0*/  FMUL.FTZ R8, R8, UR10 ;  /* 0x0000000a08087c20 */ /* 0x000fe20008410000 */
[----:B------:R-:W-:Y:S01]  /*9700*/  FSEL R164, R161, -INF , !P3 ;  /* 0xff800000a1a47808 */ /* 0x000fe20005800000 */
[----:B------:R-:W-:Y:S01]  /*9710*/  FMUL.FTZ R5, R186, UR10 ;  /* 0x0000000aba057c20 */ /* 0x000fe20008410000 */
[----:B------:R-:W1:Y:S01]  /*9720*/  MUFU.TANH R135, R135 ;  /* 0x0000008700877308 */ /* 0x000e620000002400 */
[----:B---3--:R-:W-:Y:S01]  /*9730*/  FSEL R169, R159, -INF , !P6 ;  /* 0xff8000009fa97808 */ /* 0x008fe20007000000 */
[----:B------:R-:W-:Y:S01]  /*9740*/  FMUL.FTZ R9, R9, UR10 ;  /* 0x0000000a09097c20 */ /* 0x000fe20008410000 */
[-C--:B------:R-:W-:Y:S01]  /*9750*/  ISETP.GE.AND P6, PT, R24, R201.reuse, PT ;  /* 0x000000c91800720c */ /* 0x080fe20003fc6270 */
[----:B------:R-:W-:Y:S01]  /*9760*/  FMUL.FTZ R10, R10, UR10 ;  /* 0x0000000a0a0a7c20 */ /* 0x000fe20008410000 */
[-C--:B------:R-:W-:Y:S01]  /*9770*/  ISETP.GE.AND P3, PT, R24, R200.reuse, PT ;  /* 0x000000c81800720c */ /* 0x080fe20003f66270 */
[----:B------:R-:W-:Y:S01]  /*9780*/  VIADD R24, R132, 0x59 ;  /* 0x0000005984187836 */ /* 0x000fe20000000000 */
[----:B------:R-:W-:Y:S01]  /*9790*/  FSEL R162, R162, -INF , !P2 ;  /* 0xff800000a2a27808 */ /* 0x000fe20005000000 */
[----:B------:R-:W3:Y:S01]  /*97a0*/  MUFU.TANH R141, R141 ;  /* 0x0000008d008d7308 */ /* 0x000ee20000002400 */
[----:B--2---:R-:W-:Y:S01]  /*97b0*/  FSEL R167, R133, -INF , !P4 ;  /* 0xff80000085a77808 */ /* 0x004fe20006000000 */
[----:B------:R-:W-:Y:S01]  /*97c0*/  FMUL.FTZ R11, R11, UR10 ;  /* 0x0000000a0b0b7c20 */ /* 0x000fe20008410000 */
[-C--:B------:R-:W-:Y:S01]  /*97d0*/  ISETP.GE.AND P4, PT, R25, R201.reuse, PT ;  /* 0x000000c91900720c */ /* 0x080fe20003f86270 */
[----:B------:R-:W-:Y:S01]  /*97e0*/  FMUL.FTZ R21, R21, UR10 ;  /* 0x0000000a15157c20 */ /* 0x000fe20008410000 */
[----:B------:R-:W-:Y:S01]  /*97f0*/  ISETP.GE.AND P2, PT, R25, R200, PT ;  /* 0x000000c81900720c */ /* 0x000fe20003f46270 */
[----:B------:R-:W-:Y:S01]  /*9800*/  FMUL.FTZ R22, R22, UR10 ;  /* 0x0000000a16167c20 */ /* 0x000fe20008410000 */
[----:B------:R-:W-:Y:S01]  /*9810*/  FSEL R163, R163, -INF , !P5 ;  /* 0xff800000a3a37808 */ /* 0x000fe20006800000 */
[----:B------:R-:W2:Y:S01]  /*9820*/  MUFU.TANH R140, R140 ;  /* 0x0000008c008c7308 */ /* 0x000ea20000002400 */
[----:B-1----:R-:W-:Y:S01]  /*9830*/  FSEL R161, R135, -INF , !P6 ;  /* 0xff80000087a17808 */ /* 0x002fe20007000000 */
[----:B------:R-:W-:Y:S01]  /*9840*/  FMUL.FTZ R23, R23, UR10 ;  /* 0x0000000a17177c20 */ /* 0x000fe20008410000 */
[----:B------:R-:W-:-:S02]  /*9850*/  ISETP.GE.AND P6, PT, R7, R201, PT ;  /* 0x000000c90700720c */ /* 0x000fc40003fc6270 */
[----:B------:R-:W-:-:S03]  /*9860*/  ISETP.GE.AND P5, PT, R24, R201, PT ;  /* 0x000000c91800720c */ /* 0x000fc60003fa6270 */
[----:B------:R-:W1:Y:S01]  /*9870*/  MUFU.TANH R60, R60 ;  /* 0x0000003c003c7308 */ /* 0x000e620000002400 */
[----:B---3--:R-:W-:Y:S02]  /*9880*/  FSEL R156, R141, -INF , !P3 ;  /* 0xff8000008d9c7808 */ /* 0x008fe40005800000 */
[----:B------:R-:W-:Y:S01]  /*9890*/  ISETP.GE.AND P3, PT, R7, R200, PT ;  /* 0x000000c80700720c */ /* 0x000fe20003f66270 */
[----:B------:R-:W-:-:S04]  /*98a0*/  VIADD R7, R132, 0x68 ;  /* 0x0000006884077836 */ /* 0x000fc80000000000 */
[----:B------:R-:W3:Y:S01]  /*98b0*/  MUFU.TANH R154, R62 ;  /* 0x0000003e009a7308 */ /* 0x000ee20000002400 */
[----:B--2---:R-:W-:Y:S02]  /*98c0*/  FSEL R158, R140, -INF , !P1 ;  /* 0xff8000008c9e7808 */ /* 0x004fe40004800000 */
[----:B------:R-:W-:-:S05]  /*98d0*/  ISETP.GE.AND P1, PT, R24, R200, PT ;  /* 0x000000c81800720c */ /* 0x000fca0003f26270 */
[----:B------:R-:W2:Y:S01]  /*98e0*/  MUFU.TANH R12, R61 ;  /* 0x0000003d000c7308 */ /* 0x000ea20000002400 */
[----:B-1----:R-:W-:Y:S02]  /*98f0*/  FSEL R159, R60, -INF , !P4 ;  /* 0xff8000003c9f7808 */ /* 0x002fe40006000000 */
[----:B------:R-:W-:-:S05]  /*9900*/  ISETP.GE.AND P4, PT, R6, R201, PT ;  /* 0x000000c90600720c */ /* 0x000fca0003f86270 */
        /* <DEDUP_REMOVED lines=16> */
[----:B------:R-:W-:-:S05]  /*9a10*/  ISETP.GE.AND P4, PT, R7, R201, PT ;  /* 0x000000c90700720c */ /* 0x000fca0003f86270 */
[----:B------:R-:W2:Y:S01]  /*9a20*/  MUFU.TANH R15, R15 ;  /* 0x0000000f000f7308 */ /* 0x000ea20000002400 */
[----:B-1----:R-:W-:Y:S01]  /*9a30*/  FSEL R141, R4, -INF , !P6 ;  /* 0xff800000048d7808 */ /* 0x002fe20007000000 */
[C---:B------:R-:W-:Y:S01]  /*9a40*/  VIADD R4, R132.reuse, 0x78 ;  /* 0x0000007884047836 */ /* 0x040fe20000000000 */
[----:B------:R-:W-:-:S04]  /*9a50*/  ISETP.GE.AND P6, PT, R132, R201, PT ;  /* 0x000000c98400720c */ /* 0x000fc80003fc6270 */
[----:B------:R-:W-:Y:S01]  /*9a60*/  FSEL R3, R3, -INF , !P6 ;  /* 0xff80000003037808 */ /* 0x000fe20007000000 */
        /* <DEDUP_REMOVED lines=8> */
[----:B-1----:R-:W-:Y:S02]  /*9af0*/  FSEL R65, R65, -INF , !P4 ;  /* 0xff80000041417808 */ /* 0x002fe40006000000 */
[----:B------:R-:W-:-:S05]  /*9b00*/  ISETP.GT.AND P4, PT, R237, R232, PT ;  /* 0x000000e8ed00720c */ /* 0x000fca0003f84270 */
[----:B------:R-:W1:Y:S01]  /*9b10*/  MUFU.TANH R143, R143 ;  /* 0x0000008f008f7308 */ /* 0x000e620000002400 */
[----:B---3--:R-:W-:Y:S02]  /*9b20*/  FSEL R138, R138, -INF , !P3 ;  /* 0xff8000008a8a7808 */ /* 0x008fe40005800000 */
[C---:B------:R-:W-:Y:S01]  /*9b30*/  ISETP.GE.AND P3, PT, R132.reuse, R200, PT ;  /* 0x000000c88400720c */ /* 0x040fe20003f66270 */
[----:B------:R-:W-:-:S04]  /*9b40*/  VIADD R132, R132, 0x79 ;  /* 0x0000007984847836 */ /* 0x000fc80000000000 */
[----:B------:R-:W3:Y:S01]  /*9b50*/  MUFU.TANH R5, R5 ;  /* 0x0000000500057308 */ /* 0x000ee20000002400 */
[----:B--2---:R-:W-:Y:S02]  /*9b60*/  FSEL R142, R142, -INF , !P2 ;  /* 0xff8000008e8e7808 */ /* 0x004fe40005000000 */
[----:B------:R-:W-:-:S05]  /*9b70*/  ISETP.GE.AND P2, PT, R7, R200, PT ;  /* 0x000000c80700720c */ /* 0x000fca0003f46270 */
[----:B------:R-:W2:Y:S01]  /*9b80*/  MUFU.TANH R133, R9 ;  /* 0x0000000900857308 */ /* 0x000ea20000002400 */
[----:B-1----:R-:W-:Y:S01]  /*9b90*/  FSEL R143, R143, -INF , !P5 ;  /* 0xff8000008f8f7808 */ /* 0x002fe20006800000 */
[----:B------:R-:W-:Y:S01]  /*9ba0*/  BAR.SYNC.DEFER_BLOCKING 0x0 ;  /* 0x0000000000007b1d */ /* 0x000fe20000010000 */
        /* <DEDUP_REMOVED lines=9> */
[----:B------:R-:W-:Y:S02]  /*9c40*/  ISETP.GE.AND P2, PT, R4, R200, PT ;  /* 0x000000c80400720c */ /* 0x000fe40003f46270 */
[----:B------:R-:W-:-:S03]  /*9c50*/  FSEL R4, R153, -INF , !P3 ;  /* 0xff80000099047808 */ /* 0x000fc60005800000 */
[----:B------:R-:W1:Y:S01]  /*9c60*/  MUFU.TANH R54, R22 ;  /* 0x0000001600367308 */ /* 0x000e620000002400 */
[----:B---3--:R-:W-:Y:S02]  /*9c70*/  FSEL R56, R56, -INF , !P1 ;  /* 0xff80000038387808 */ /* 0x008fe40004800000 */
[----:B------:R-:W-:-:S05]  /*9c80*/  ISETP.GE.AND P1, PT, R132, R200, PT ;  /* 0x000000c88400720c */ /* 0x000fca0003f26270 */
[----:B------:R-:W3:Y:S01]  /*9c90*/  MUFU.TANH R51, R23 ;  /* 0x0000001700337308 */ /* 0x000ee20000002400 */
[----:B--2---:R-:W-:Y:S02]  /*9ca0*/  FSEL R61, R61, -INF , !P5 ;  /* 0xff8000003d3d7808 */ /* 0x004fe40006800000 */
[----:B-1----:R-:W-:Y:S02]  /*9cb0*/  FSEL R54, R54, -INF , !P2 ;  /* 0xff80000036367808 */ /* 0x002fe40005000000 */
[----:B---3--:R-:W-:Y:S01]  /*9cc0*/  FSEL R51, R51, -INF , !P1 ;  /* 0xff80000033337808 */ /* 0x008fe20004800000 */
        /* <DEDUP_REMOVED lines=62> */
.L_x_3584:
[----:B------:R-:W-:-:S04]  /*a0b0*/  LEA R8, -R192, RZ, 0x7 ;  /* 0x000000ffc0087211 */ /* 0x000fc800078e39ff */
[----:B------:R-:W-:-:S07]  /*a0c0*/  SHF.R.S32.HI R6, RZ, 0x1f, R8 ;  /* 0x0000001fff067819 */ /* 0x000fce0000011408 */
.L_x_3585:
        /* <DEDUP_REMOVED lines=40> */
.L_x_3583:
        /* <DEDUP_REMOVED lines=79> */
[C---:B------:R-:W-:Y:S01]  /*a840*/  FMUL.FTZ R64, R46.reuse, UR6 ;  /* 0x000000062e407c20 */ /* 0x040fe20008410000 */
[----:B------:R-:W-:Y:S02]  /*a850*/  FSEL R55, R55, RZ, P1 ;  /* 0x000000ff37377208 */ /* 0x000fe40000800000 */
[----:B------:R-:W-:Y:S02]  /*a860*/  FSEL R5, R46, RZ, P2 ;  /* 0x000000ff2e057208 */ /* 0x000fe40001000000 */
[----:B------:R-:W-:Y:S01]  /*a870*/  FSEL R9, R45, RZ, P1 ;  /* 0x000000ff2d097208 */ /* 0x000fe20000800000 */
[----:B------:R-:W-:Y:S01]  /*a880*/  FFMA.FTZ R41, R4, UR6, -R55 ;  /* 0x0000000604297c23 */ /* 0x000fe20008010837 */
[----:B------:R-:W-:Y:S01]  /*a890*/  FSEL R64, R64, RZ, P2 ;  /* 0x000000ff40407208 */ /* 0x000fe20001000000 */
[----:B------:R-:W-:Y:S01]  /*a8a0*/  FADD.FTZ R8, R2, -R5 ;  /* 0x8000000502087221 */ /* 0x000fe20000010000 */
[----:B------:R-:W-:Y:S01]  /*a8b0*/  FFMA.FTZ R40, R134, UR6, -R55 ;  /* 0x0000000686287c23 */ /* 0x000fe20008010837 */
[----:B------:R-:W1:Y:S01]  /*a8c0*/  LDSM.16.MT88.4 R4, [R224+0xc000] ;  /* 0x00c00000e004783b */ /* 0x000e620000004200 */
        /* <DEDUP_REMOVED lines=249> */
[----:B------:R-:W4:Y:S01]  /*b860*/  MUFU.EX2 R160, R160 ;  /* 0x000000a000a07308 */ /* 0x000f220000000800 */
        /* <DEDUP_REMOVED lines=36> */
[----:B----4-:R-:W-:-:S02]  /*bab0*/  FADD.FTZ R3, R155, R0 ;  /* 0x000000009b037221 */ /* 0x010fc40000010000 */
[----:B------:R-:W-:Y:S01]  /*bac0*/  F2FP.F16.F32.PACK_AB R14, R151, R148 ;  /* 0x00000094970e723e */ /* 0x000fe200000000ff */
[----:B------:R-:W-:Y:S01]  /*bad0*/  MUFU.EX2 R159, R159 ;  /* 0x0000009f009f7308 */ /* 0x000fe20000000800 */
[C---:B------:R-:W-:Y:S01]  /*bae0*/  F2FP.F16.F32.PACK_AB R15, R160.reuse, R155 ;  /* 0x0000009ba00f723e */ /* 0x040fe200000000ff */
[----:B------:R-:W-:Y:S01]  /*baf0*/  FADD.FTZ R149, R149, R146 ;  /* 0x0000009295957221 */ /* 0x000fe20000010000 */
[----:B------:R-:W-:-:S03]  /*bb00*/  FADD.FTZ R3, R160, R3 ;  /* 0x00000003a0037221 */ /* 0x000fc60000010000 */
        /* <DEDUP_REMOVED lines=10> */
[----:B------:R-:W4:Y:S05]  /*bbb0*/  LDSM.16.MT88.4 R16, [R222+0xe000] ;  /* 0x00e00000de10783b */ /* 0x000f2a0000004200 */
        /* <DEDUP_REMOVED lines=8> */
[----:B------:R-:W5:Y:S05]  /*bc40*/  LDSM.16.MT88.4 R24, [R224+0xe000] ;  /* 0x00e00000e018783b */ /* 0x000f6a0000004200 */
        /* <DEDUP_REMOVED lines=18> */
[C---:B----4-:R-:W-:Y:S01]  /*bd70*/  HMMA.16816.F32 R120, R8.reuse, R16, R120 ;  /* 0x000000100878723c */ /* 0x050fe20000001878 */
[----:B------:R-:W-:Y:S01]  /*bd80*/  FADD.FTZ R3, R172, R3 ;  /* 0x00000003ac037221 */ /* 0x000fe20000010000 */
[----:B------:R-:W-:Y:S02]  /*bd90*/  FADD.FTZ R0, R171, R0 ;  /* 0x00000000ab007221 */ /* 0x000fe40000010000 */
        /* <DEDUP_REMOVED lines=8> */
[C---:B--2---:R-:W-:Y:S05]  /*be20*/  HMMA.16816.F32 R72, R12.reuse, R32, R72 ;  /* 0x000000200c48723c */ /* 0x044fea0000001848 */
[----:B------:R-:W-:Y:S01]  /*be30*/  MUFU.EX2 R145, R145 ;  /* 0x0000009100917308 */ /* 0x000fe20000000800 */
[----:B------:R-:W-:Y:S01]  /*be40*/  HMMA.16816.F32 R4, R12, R34, R4 ;  /* 0x000000220c04723c */ /* 0x000fe20000001804 */
[----:B------:R-:W2:Y:S04]  /*be50*/  LDSM.16.MT88.4 R32, [R224+0x12000] ;  /* 0x01200000e020783b */ /* 0x000ea80000004200 */
[----:B------:R-:W-:Y:S01]  /*be60*/  LDSM.16.MT88.4 R12, [R220+0x12000] ;  /* 0x01200000dc0c783b */ /* 0x000fe20000004200 */
[C---:B-----5:R-:W-:Y:S01]  /*be70*/  HMMA.16816.F32 R128, R8.reuse, R24, R128 ;  /* 0x000000180880723c */ /* 0x060fe20000001880 */
[----:B------:R-:W-:Y:S05]  /*be80*/  MUFU.EX2 R135, R135 ;  /* 0x0000008700877308 */ /* 0x000fea0000000800 */
[C---:B------:R-:W-:Y:S01]  /*be90*/  HMMA.16816.F32 R124, R8.reuse, R26, R124 ;  /* 0x0000001a087c723c */ /* 0x040fe2000000187c */
[----:B------:R-:W5:Y:S02]  /*bea0*/  LDSM.16.MT88.4 R24, [R222+0x12000] ;  /* 0x01200000de18783b */ /* 0x000f640000004200 */
        /* <DEDUP_REMOVED lines=14> */
[C---:B--2---:R-:W-:Y:S06]  /*bf90*/  HMMA.16816.F32 R96, R8.reuse, R32, R96 ;  /* 0x000000200860723c */ /* 0x044fec0000001860 */
[C---:B------:R-:W-:Y:S01]  /*bfa0*/  HMMA.16816.F32 R92, R8.reuse, R34, R92 ;  /* 0x00000022085c723c */ /* 0x040fe2000000185c */
[----:B------:R-:W-:Y:S05]  /*bfb0*/  LDSM.16.MT88.4 R32, [R222+0x12800] ;  /* 0x01280000de20783b */ /* 0x000fea0000004200 */
[C---:B-----5:R-:W-:Y:S06]  /*bfc0*/  HMMA.16816.F32 R88, R8.reuse, R24, R88 ;  /* 0x000000180858723c */ /* 0x060fec0000001858 */
        /* <DEDUP_REMOVED lines=20> */
[----:B------:R-:W-:Y:S01]  /*c110*/  FADD.FTZ R3, R141, R0 ;  /* 0x000000008d037221 */ /* 0x000fe20000010000 */
[----:B------:R-:W-:-:S03]  /*c120*/  MOV R0, R45 ;  /* 0x0000002d00007202 */ /* 0x000fc60000000f00 */
[----:B----4-:R-:W-:Y:S01]  /*c130*/  HMMA.16816.F32 R112, R24, R16, R112 ;  /* 0x000000101870723c */ /* 0x010fe20000001870 */
[----:B------:R-:W-:-:S05]  /*c140*/  FADD.FTZ R3, R142, R3 ;  /* 0x000000038e037221 */ /* 0x000fca0000010000 */
        /* <DEDUP_REMOVED lines=10> */
[C---:B---3--:R-:W-:Y:S01]  /*c1f0*/  HMMA.16816.F32 R104, R24.reuse, R12, R104 ;  /* 0x0000000c1868723c */ /* 0x048fe20000001868 */
        /* <DEDUP_REMOVED lines=78> */
.L_x_3580:
        /* <DEDUP_REMOVED lines=15> */
.L_x_3590:
[----:B------:R-:W-:Y:S04]  /*c7d0*/  DEPBAR.LE SB0, 0x0 ;  /* 0x000080000000791a */ /* 0x000fe80000000000 */
[----:B------:R-:W-:Y:S01]  /*c7e0*/  BAR.SYNC.DEFER_BLOCKING 0x0 ;  /* 0x0000000000007b1d */ /* 0x000fe20000010000 */
[----:B------:R-:W-:Y:S02]  /*c7f0*/  IADD3 R237, R237, -0x1, RZ ;  /* 0xffffffffeded7810 */ /* 0x000fe40007ffe0ff */
[----:B------:R-:W-:Y:S02]  /*c800*/  MOV R10, R238 ;  /* 0x000000ee000a7202 */ /* 0x000fe40000000f00 */
[----:B------:R-:W-:Y:S01]  /*c810*/  MOV R0, R236 ;  /* 0x000000ec00007202 */ /* 0x000fe20000000f00 */
[----:B------:R-:W-:Y:S06]  /*c820*/  @!P0 BRA `(.L_x_3587) ;  /* 0x0000000000f48947 */ /* 0x000fec0003800000 */
        /* <DEDUP_REMOVED lines=61> */
.L_x_3587:
        /* <DEDUP_REMOVED lines=372> */
[----:B--2---:R-:W-:Y:S01]  /*e340*/  MOV R0, UR7 ;  /* 0x0000000700007c02 */ /* 0x004fe20008000f00 */
[----:B------:R-:W-:Y:S06]  /*e350*/  @!P0 BRA `(.L_x_3589) ;  /* 0x0000000000f48947 */ /* 0x000fec0003800000 */
[----:B------:R-:W2:Y:S01]  /*e360*/  LDC R0, c[0x0][0x380] ;  /* 0x0000e000ff007b82 */ /* 0x000ea20000000800 */
        /* <DEDUP_REMOVED lines=33> */
[----:B------:R-:W2:Y:S08]  /*e580*/  LDC.64 R4, c[0x0][0x230] ;  /* 0x00008c00ff047b82 */ /* 0x000eb00000000a00 */
[----:B------:R-:W3:Y:S02]  /*e590*/  LDC R2, c[0x0][0x24c] ;  /* 0x00009300ff027b82 */ /* 0x000ee40000000800 */
        /* <DEDUP_REMOVED lines=11> */
[----:B------:R-:W4:Y:S02]  /*e650*/  LDG.E R7, desc[UR14][R18.64] ;  /* 0x0000000e12077981 */ /* 0x000f24000c1e1900 */
[----:B------:R-:W-:Y:S02]  /*e660*/  IMAD R0, R9, R0, -0x80 ;  /* 0xffffff8009007424 */ /* 0x000fe400078e0200 */
[----:B------:R-:W4:Y:S02]  /*e670*/  LDG.E R12, desc[UR14][R16.64] ;  /* 0x0000000e100c7981 */ /* 0x000f24000c1e1900 */
[C---:B------:R-:W-:Y:S01]  /*e680*/  IMAD.WIDE.U32 R14, R0.reuse, UR9, RZ ;  /* 0x00000009000e7c25 */ /* 0x040fe2000f8e00ff */
[----:B------:R-:W-:Y:S05]  /*e690*/  SHF.R.S32.HI R9, RZ, 0x1f, R0 ;  /* 0x0000001fff097819 */ /* 0x000fea0000011400 */
[----:B------:R-:W-:Y:S04]  /*e6a0*/  IMAD R9, R9, UR9, RZ ;  /* 0x0000000909097c24 */ /* 0x000fe8000f8e02ff */
[----:B---3--:R-:W-:Y:S04]  /*e6b0*/  IMAD R9, R0, R2, R9 ;  /* 0x0000000200097224 */ /* 0x008fe800078e0209 */
[----:B------:R-:W-:Y:S01]  /*e6c0*/  IMAD.IADD R15, R15, 0x1, R9 ;  /* 0x000000010f0f7824 */ /* 0x000fe200078e0209 */
[----:B----4-:R-:W-:Y:S04]  /*e6d0*/  IADD3 R7, -R12, R7, RZ ;  /* 0x000000070c077210 */ /* 0x010fe80007ffe1ff */
[----:B------:R-:W-:Y:S01]  /*e6e0*/  SHF.R.S32.HI R13, RZ, 0x1f, R7 ;  /* 0x0000001fff0d7819 */ /* 0x000fe20000011407 */
[-C--:B--2---:R-:W-:Y:S04]  /*e6f0*/  IMAD.WIDE.U32 R14, R7, R4.reuse, R14 ;  /* 0x00000004070e7225 */ /* 0x084fe800078e000e */
[----:B------:R-:W-:Y:S04]  /*e700*/  IMAD R0, R13, R4, RZ ;  /* 0x000000040d007224 */ /* 0x000fe800078e02ff */
[----:B------:R-:W-:Y:S05]  /*e710*/  IMAD R0, R7, R5, R0 ;  /* 0x0000000507007224 */ /* 0x000fea00078e0200 */
[----:B------:R-:W-:Y:S07]  /*e720*/  IADD3 R0, R15, R0, RZ ;  /* 0x000000000f007210 */ /* 0x000fee0007ffe0ff */
.L_x_3589:
        /* <DEDUP_REMOVED lines=36> */
.L_x_3588:
[----:B---3--:R-:W-:Y:S01]  /*e970*/  FMNMX.FTZ R5, R168, R135, !PT ;  /* 0x00000087a8057209 */ /* 0x008fe20007810000 */
        /* <DEDUP_REMOVED lines=112> */
[----:B------:R-:W-:Y:S03]  /*f080*/  ISETP.GT.AND P1, PT, R237, R232, PT ;  /* 0x000000e8ed00720c */ /* 0x000fe60003f24270 */
        /* <DEDUP_REMOVED lines=17> */
[C---:B------:R-:W-:Y:S01]  /*f1a0*/  FMUL.FTZ R26, R133.reuse, R110 ;  /* 0x0000006e851a7220 */ /* 0x040fe20000410000 */
        /* <DEDUP_REMOVED lines=14> */
[----:B------:R-:W3:Y:S01]  /*f290*/  MUFU.EX2 R142, R142 ;  /* 0x0000008e008e7308 */ /* 0x000ee20000000800 */
[----:B--2---:R-:W-:Y:S01]  /*f2a0*/  F2FP.F16.F32.PACK_AB R128, R143, R145 ;  /* 0x000000918f80723e */ /* 0x004fe200000000ff */
[C---:B------:R-:W-:Y:S01]  /*f2b0*/  FMUL.FTZ R46, R133.reuse, R90 ;  /* 0x0000005a852e7220 */ /* 0x040fe20000410000 */
[----:B------:R-:W-:Y:S01]  /*f2c0*/  LDSM.16.MT88.4 R92, [R221+0xc800] ;  /* 0x00c80000dd5c783b */ /* 0x000fe20000004200 */
[C---:B------:R-:W-:Y:S01]  /*f2d0*/  FMUL.FTZ R47, R133.reuse, R91 ;  /* 0x0000005b852f7220 */ /* 0x040fe20000410000 */
[C---:B------:R-:W-:Y:S01]  /*f2e0*/  FMUL.FTZ R52, R134.reuse, R80 ;  /* 0x0000005086347220 */ /* 0x040fe20000410000 */
[C---:B------:R-:W-:Y:S01]  /*f2f0*/  FMUL.FTZ R53, R134.reuse, R81 ;  /* 0x0000005186357220 */ /* 0x040fe20000410000 */
[C---:B------:R-:W-:Y:S03]  /*f300*/  FMUL.FTZ R54, R133.reuse, R82 ;  /* 0x0000005285367220 */ /* 0x040fe60000410000 */
[----:B------:R-:W2:Y:S01]  /*f310*/  MUFU.EX2 R140, R140 ;  /* 0x0000008c008c7308 */ /* 0x000ea20000000800 */
[C---:B------:R-:W-:Y:S01]  /*f320*/  FMUL.FTZ R55, R133.reuse, R83 ;  /* 0x0000005385377220 */ /* 0x040fe20000410000 */
[C---:B------:R-:W-:Y:S01]  /*f330*/  FMUL.FTZ R60, R134.reuse, R72 ;  /* 0x00000048863c7220 */ /* 0x040fe20000410000 */
[----:B------:R-:W4:Y:S01]  /*f340*/  LDSM.16.MT88.4 R88, [R220+0x10000] ;  /* 0x01000000dc58783b */ /* 0x000f220000004200 */
[----:B------:R-:W-:Y:S01]  /*f350*/  FMUL.FTZ R61, R134, R73 ;  /* 0x00000049863d7220 */ /* 0x000fe20000410000 */
[C---:B------:R-:W-:Y:S01]  /*f360*/  FMUL.FTZ R62, R133.reuse, R74 ;  /* 0x0000004a853e7220 */ /* 0x040fe20000410000 */
[----:B------:R-:W-:Y:S01]  /*f370*/  FMUL.FTZ R63, R133, R75 ;  /* 0x0000004b853f7220 */ /* 0x000fe20000410000 */
[----:B------:R-:W-:Y:S03]  /*f380*/  FFMA.FTZ R109, R146, UR4, -R137 ;  /* 0x00000004926d7c23 */ /* 0x000fe60008010889 */
[----:B------:R-:W-:Y:S01]  /*f390*/  MUFU.EX2 R139, R139 ;  /* 0x0000008b008b7308 */ /* 0x000fe20000000800 */
[----:B---3--:R-:W-:Y:S01]  /*f3a0*/  F2FP.F16.F32.PACK_AB R129, R142, R144 ;  /* 0x000000908e81723e */ /* 0x008fe200000000ff */
[----:B------:R-:W-:Y:S01]  /*f3b0*/  FFMA.FTZ R145, R134, R247, R145 ;  /* 0x000000f786917223 */ /* 0x000fe20000010091 */
[----:B------:R-:W3:Y:S01]  /*f3c0*/  LDSM.16.MT88.4 R80, [R224+0xc800] ;  /* 0x00c80000e050783b */ /* 0x000ee20000004200 */
[--C-:B------:R-:W-:Y:S01]  /*f3d0*/  FFMA.FTZ R108, R149, UR4, -R137.reuse ;  /* 0x00000004956c7c23 */ /* 0x100fe20008010889 */
[--C-:B------:R-:W-:Y:S01]  /*f3e0*/  FFMA.FTZ R110, R179, UR4, -R136.reuse ;  /* 0x00000004b36e7c23 */ /* 0x100fe20008010888 */
[--C-:B------:R-:W-:Y:S01]  /*f3f0*/  FFMA.FTZ R111, R177, UR4, -R136.reuse ;  /* 0x00000004b16f7c23 */ /* 0x100fe20008010888 */
[--C-:B------:R-:W-:Y:S03]  /*f400*/  FFMA.FTZ R146, R170, UR4, -R137.reuse ;  /* 0x00000004aa927c23 */ /* 0x100fe60008010889 */
[----:B------:R-:W5:Y:S01]  /*f410*/  MUFU.EX2 R138, R138 ;  /* 0x0000008a008a7308 */ /* 0x000f620000000800 */
[----:B--2---:R-:W-:Y:S01]  /*f420*/  F2FP.F16.F32.PACK_AB R130, R140, R141 ;  /* 0x0000008d8c82723e */ /* 0x004fe200000000ff */
[--C-:B------:R-:W-:Y:S01]  /*f430*/  FFMA.FTZ R149, R165, UR4, -R136.reuse ;  /* 0x00000004a5957c23 */ /* 0x100fe20008010888 */
[----:B------:R-:W-:Y:S01]  /*f440*/  LDSM.16.MT88.4 R72, [R220+0xc800] ;  /* 0x00c80000dc48783b */ /* 0x000fe20000004200 */
[--C-:B------:R-:W-:Y:S01]  /*f450*/  FFMA.FTZ R165, R203, UR4, -R136.reuse ;  /* 0x00000004cba57c23 */ /* 0x100fe20008010888 */
[--C-:B------:R-:W-:Y:S01]  /*f460*/  FFMA.FTZ R170, R192, UR4, -R137.reuse ;  /* 0x00000004c0aa7c23 */ /* 0x100fe20008010889 */
[----:B------:R-:W-:Y:S01]  /*f470*/  FFMA.FTZ R177, R187, UR4, -R136 ;  /* 0x00000004bbb17c23 */ /* 0x000fe20008010888 */
[----:B------:R-:W-:Y:S03]  /*f480*/  FFMA.FTZ R144, R133, R240, R144 ;  /* 0x000000f085907223 */ /* 0x000fe60000010090 */
[----:B------:R-:W-:Y:S01]  /*f490*/  MUFU.EX2 R109, R109 ;  /* 0x0000006d006d7308 */ /* 0x000fe20000000800 */
[--C-:B------:R-:W-:Y:S01]  /*f4a0*/  FFMA.FTZ R179, R182, UR4, -R137.reuse ;  /* 0x00000004b6b37c23 */ /* 0x100fe20008010889 */
[----:B------:R-:W-:Y:S01]  /*f4b0*/  FFMA.FTZ R182, R185, UR4, -R136 ;  /* 0x00000004b9b67c23 */ /* 0x000fe20008010888 */
[----:B------:R-:W-:Y:S01]  /*f4c0*/  LDSM.16.MT88.4 R116, [R222+0xf800] ;  /* 0x00f80000de74783b */ /* 0x000fe20000004200 */
[----:B------:R-:W-:Y:S06]  /*f4d0*/  FADD.FTZ R144, R142, R144 ;  /* 0x000000908e907221 */ /* 0x000fec0000010000 */
[----:B------:R-:W-:Y:S01]  /*f4e0*/  MUFU.EX2 R108, R108 ;  /* 0x0000006c006c7308 */ /* 0x000fe20000000800 */
[----:B-----5:R-:W-:Y:S07]  /*f4f0*/  F2FP.F16.F32.PACK_AB R131, R138, R139 ;  /* 0x0000008b8a83723e */ /* 0x020fee00000000ff */
        /* <DEDUP_REMOVED lines=62> */
[----:B------:R-:W2:Y:S01]  /*f8e0*/  MUFU.EX2 R107, R107 ;  /* 0x0000006b006b7308 */ /* 0x000ea20000000800 */
        /* <DEDUP_REMOVED lines=17> */
[----:B------:R-:W-:Y:S02]  /*fa00*/  FMUL.FTZ R59, R133, R79 ;  /* 0x0000004f853b7220 */ /* 0x000fe40000410000 */
[----:B------:R-:W-:Y:S01]  /*fa10*/  FMUL.FTZ R64, R134, R68 ;  /* 0x0000004486407220 */ /* 0x000fe20000410000 */
[----:B------:R-:W5:Y:S01]  /*fa20*/  LDSM.16.MT88.4 R76, [R224+0x10800] ;  /* 0x01080000e04c783b */ /* 0x000f620000004200 */
[----:B------:R-:W5:Y:S02]  /*fa30*/  MUFU.EX2 R122, R122 ;  /* 0x0000007a007a7308 */ /* 0x000f640000000800 */
[----:B-1----:R-:W-:Y:S01]  /*fa40*/  F2FP.F16.F32.PACK_AB R68, R104, R105 ;  /* 0x000000696844723e */ /* 0x002fe200000000ff */
[----:B------:R-:W-:Y:S01]  /*fa50*/  FMUL.FTZ R65, R134, R69 ;  /* 0x0000004586417220 */ /* 0x000fe20000410000 */
[C---:B------:R-:W-:Y:S03]  /*fa60*/  HMMA.16816.F32 R56, R128.reuse, R66, R56 ;  /* 0x000000428038723c */ /* 0x040fe60000001838 */
[----:B--2---:R-:W-:Y:S03]  /*fa70*/  F2FP.F16.F32.PACK_AB R69, R107, R106 ;  /* 0x0000006a6b45723e */ /* 0x004fe600000000ff */
[----:B------:R-:W1:Y:S01]  /*fa80*/  MUFU.EX2 R147, R147 ;  /* 0x0000009300937308 */ /* 0x000e620000000800 */
[--C-:B------:R-:W-:Y:S01]  /*fa90*/  FFMA.FTZ R178, R184, UR4, -R137.reuse ;  /* 0x00000004b8b27c23 */ /* 0x100fe20008010889 */
[C---:B----4-:R-:W-:Y:S03]  /*faa0*/  HMMA.16816.F32 R60, R128.reuse, R88, R60 ;  /* 0x00000058803c723c */ /* 0x050fe6000000183c */
[C---:B------:R-:W-:Y:S01]  /*fab0*/  FMUL.FTZ R66, R133.reuse, R70 ;  /* 0x0000004685427220 */ /* 0x040fe20000410000 */
[----:B------:R-:W-:Y:S01]  /*fac0*/  FMUL.FTZ R67, R133, R71 ;  /* 0x0000004785437220 */ /* 0x000fe20000410000 */
[----:B------:R-:W-:Y:S03]  /*fad0*/  F2FP.F16.F32.PACK_AB R70, R109, R108 ;  /* 0x0000006c6d46723e */ /* 0x000fe600000000ff */
[----:B------:R-:W-:Y:S03]  /*fae0*/  MUFU.EX2 R149, R149 ;  /* 0x0000009500957308 */ /* 0x000fe60000000800 */
[----:B------:R-:W-:Y:S01]  /*faf0*/  F2FP.F16.F32.PACK_AB R71, R111, R110 ;  /* 0x0000006e6f47723e */ /* 0x000fe200000000ff */
[--C-:B------:R-:W-:Y:S01]  /*fb00*/  FFMA.FTZ R134, R181, UR4, -R137.reuse ;  /* 0x00000004b5867c23 */ /* 0x100fe20008010889 */
[----:B------:R-:W-:Y:S01]  /*fb10*/  HMMA.16816.F32 R64, R128, R90, R64 ;  /* 0x0000005a8040723c */ /* 0x000fe20000001840 */
[----:B------:R-:W-:Y:S04]  /*fb20*/  LDSM.16.MT88.4 R88, [R220+0x10800] ;  /* 0x01080000dc58783b */ /* 0x000fe80000004200 */
[----:B------:R-:W2:Y:S01]  /*fb30*/  MUFU.EX2 R148, R148 ;  /* 0x0000009400947308 */ /* 0x000ea20000000800 */
[----:B------:R-:W-:Y:S01]  /*fb40*/  FFMA.FTZ R137, R180, UR4, -R137 ;  /* 0x00000004b4897c23 */ /* 0x000fe20008010889 */
[----:B------:R-:W-:Y:S01]  /*fb50*/  FFMA.FTZ R136, R3, UR4, -R136 ;  /* 0x0000000403887c23 */ /* 0x000fe20008010888 */
[C---:B---3--:R-:W-:Y:S07]  /*fb60*/  HMMA.16816.F32 R4, R68.reuse, R80, R4 ;  /* 0x000000504404723c */ /* 0x048fee0000001804 */
[----:B------:R-:W-:Y:S01]  /*fb70*/  MUFU.EX2 R150, R150 ;  /* 0x0000009600967308 */ /* 0x000fe20000000800 */
[C---:B------:R-:W-:Y:S01]  /*fb80*/  HMMA.16816.F32 R8, R68.reuse, R82, R8 ;  /* 0x000000524408723c */ /* 0x040fe20000001808 */
[----:B------:R-:W3:Y:S05]  /*fb90*/  LDSM.16.MT88.4 R80, [R222+0x10800] ;  /* 0x01080000de50783b */ /* 0x000eea0000004200 */
[C---:B-----5:R-:W-:Y:S03]  /*fba0*/  HMMA.16816.F32 R12, R68.reuse, R84, R12 ;  /* 0x00000054440c723c */ /* 0x060fe6000000180c */
[----:B------:R-:W4:Y:S03]  /*fbb0*/  MUFU.EX2 R151, R151 ;  /* 0x0000009700977308 */ /* 0x000f260000000800 */
[C---:B------:R-:W-:Y:S01]  /*fbc0*/  HMMA.16816.F32 R16, R68.reuse, R86, R16 ;  /* 0x000000564410723c */ /* 0x040fe20000001810 */
[----:B------:R-:W5:Y:S06]  /*fbd0*/  LDSM.16.MT88.4 R84, [R221+0x10800] ;  /* 0x01080000dd54783b */ /* 0x000f6c0000004200 */
[----:B------:R-:W-:Y:S01]  /*fbe0*/  MUFU.EX2 R152, R152 ;  /* 0x0000009800987308 */ /* 0x000fe20000000800 */
[C---:B------:R-:W-:Y:S09]  /*fbf0*/  HMMA.16816.F32 R20, R68.reuse, R92, R20 ;  /* 0x0000005c4414723c */ /* 0x040ff20000001814 */
[----:B------:R-:W4:Y:S01]  /*fc00*/  MUFU.EX2 R153, R153 ;  /* 0x0000009900997308 */ /* 0x000f220000000800 */
[C---:B------:R-:W-:Y:S01]  /*fc10*/  HMMA.16816.F32 R24, R68.reuse, R94, R24 ;  /* 0x0000005e4418723c */ /* 0x040fe20000001818 */
[----:B------:R-:W1:Y:S05]  /*fc20*/  LDSM.16.MT88.4 R92, [R224+0xd000] ;  /* 0x00d00000e05c783b */ /* 0x000e6a0000004200 */
[C---:B------:R-:W-:Y:S03]  /*fc30*/  HMMA.16816.F32 R28, R68.reuse, R72, R28 ;  /* 0x00000048441c723c */ /* 0x040fe6000000181c */
[----:B------:R-:W-:Y:S03]  /*fc40*/  MUFU.EX2 R159, R159 ;  /* 0x0000009f009f7308 */ /* 0x000fe60000000800 */
        /* <DEDUP_REMOVED lines=13> */
[----:B------:R-:W4:Y:S05]  /*fd20*/  LDSM.16.MT88.4 R80, [R220+0xd000] ;  /* 0x00d00000dc50783b */ /* 0x000f2a0000004200 */
[C---:B-----5:R-:W-:Y:S02]  /*fd30*/  HMMA.16816.F32 R52, R68.reuse, R84, R52 ;  /* 0x000000544434723c */ /* 0x060fe40000001834 */
[----:B------:R-:W-:Y:S04]  /*fd40*/  MUFU.EX2 R157, R157 ;  /* 0x0000009d009d7308 */ /* 0x000fe80000000800 */
[C---:B------:R-:W-:Y:S01]  /*fd50*/  HMMA.16816.F32 R56, R68.reuse, R86, R56 ;  /* 0x000000564438723c */ /* 0x040fe20000001838 */
[----:B------:R-:W-:Y:S05]  /*fd60*/  LDSM.16.MT88.4 R84, [R222+0x11000] ;  /* 0x01100000de54783b */ /* 0x000fea0000004200 */
[----:B------:R-:W5:Y:S01]  /*fd70*/  MUFU.EX2 R158, R158 ;  /* 0x0000009e009e7308 */ /* 0x000f620000000800 */
[C---:B------:R-:W-:Y:S09]  /*fd80*/  HMMA.16816.F32 R60, R68.reuse, R88, R60 ;  /* 0x00000058443c723c */ /* 0x040ff2000000183c */
[----:B------:R-:W-:Y:S01]  /*fd90*/  MUFU.EX2 R160, R160 ;  /* 0x000000a000a07308 */ /* 0x000fe20000000800 */
[----:B------:R-:W-:Y:S01]  /*fda0*/  HMMA.16816.F32 R64, R68, R90, R64 ;  /* 0x0000005a4440723c */ /* 0x000fe20000001840 */
[----:B------:R-:W3:Y:S05]  /*fdb0*/  LDSM.16.MT88.4 R68, [R224+0x11000] ;  /* 0x01100000e044783b */ /* 0x000eea0000004200 */
[C---:B-1----:R-:W-:Y:S03]  /*fdc0*/  HMMA.16816.F32 R4, R72.reuse, R92, R4 ;  /* 0x0000005c4804723c */ /* 0x042fe60000001804 */
[----:B------:R-:W1:Y:S01]  /*fdd0*/  MUFU.EX2 R161, R161 ;  /* 0x000000a100a17308 */ /* 0x000e620000000800 */
[----:B------:R-:W5:Y:S02]  /*fde0*/  LDSM.16.MT88.4 R88, [R221+0x11000] ;  /* 0x01100000dd58783b */ /* 0x000f640000004200 */
[C---:B------:R-:W-:Y:S07]  /*fdf0*/  HMMA.16816.F32 R8, R72.reuse, R94, R8 ;  /* 0x0000005e4808723c */ /* 0x040fee0000001808 */
[----:B------:R-:W-:Y:S01]  /*fe00*/  MUFU.EX2 R162, R162 ;  /* 0x000000a200a27308 */ /* 0x000fe20000000800 */
[----:B------:R-:W1:Y:S01]  /*fe10*/  LDSM.16.MT88.4 R92, [R220+0x11000] ;  /* 0x01100000dc5c783b */ /* 0x000e620000004200 */
[C---:B------:R-:W-:Y:S08]  /*fe20*/  HMMA.16816.F32 R12, R72.reuse, R96, R12 ;  /* 0x00000060480c723c */ /* 0x040ff0000000180c */
[----:B------:R-:W1:Y:S01]  /*fe30*/  MUFU.EX2 R163, R163 ;  /* 0x000000a300a37308 */ /* 0x000e620000000800 */
[C---:B------:R-:W-:Y:S01]  /*fe40*/  HMMA.16816.F32 R16, R72.reuse, R98, R16 ;  /* 0x000000624810723c */ /* 0x040fe20000001810 */
[----:B------:R-:W-:Y:S05]  /*fe50*/  LDSM.16.MT88.4 R96, [R222+0xe000] ;  /* 0x00e00000de60783b */ /* 0x000fea0000004200 */
[C---:B--2---:R-:W-:Y:S03]  /*fe60*/  HMMA.16816.F32 R20, R72.reuse, R76, R20 ;  /* 0x0000004c4814723c */ /* 0x044fe60000001814 */
[----:B------:R-:W-:Y:S03]  /*fe70*/  MUFU.EX2 R164, R164 ;  /* 0x000000a400a47308 */ /* 0x000fe60000000800 */
[C---:B------:R-:W-:Y:S01]  /*fe80*/  HMMA.16816.F32 R24, R72.reuse, R78, R24 ;  /* 0x0000004e4818723c */ /* 0x040fe20000001818 */
[----:B------:R-:W2:Y:S06]  /*fe90*/  LDSM.16.MT88.4 R76, [R224+0xd800] ;  /* 0x00d80000e04c783b */ /* 0x000eac0000004200 */
[----:B------:R-:W2:Y:S01]  /*fea0*/  MUFU.EX2 R165, R165 ;  /* 0x000000a500a57308 */ /* 0x000ea20000000800 */
[C---:B----4-:R-:W-:Y:S09]  /*feb0*/  HMMA.16816.F32 R28, R72.reuse, R80, R28 ;  /* 0x00000050481c723c */ /* 0x050ff2000000181c */
[----:B------:R-:W-:Y:S01]  /*fec0*/  MUFU.EX2 R166, R166 ;  /* 0x000000a600a67308 */ /* 0x000fe20000000800 */
[C---:B------:R-:W-:Y:S01]  /*fed0*/  HMMA.16816.F32 R32, R72.reuse, R82, R32 ;  /* 0x000000524820723c */ /* 0x040fe20000001820 */
[----:B------:R-:W4:Y:S05]  /*fee0*/  LDSM.16.MT88.4 R80, [R222+0xd800] ;  /* 0x00d80000de50783b */ /* 0x000f2a0000004200 */
[C---:B---3--:R-:W-:Y:S03]  /*fef0*/  HMMA.16816.F32 R36, R72.reuse, R68, R36 ;  /* 0x000000444824723c */ /* 0x048fe60000001824 */
[----:B------:R-:W3:Y:S03]  /*ff00*/  MUFU.EX2 R167, R167 ;  /* 0x000000a700a77308 */ /* 0x000ee60000000800 */
[C---:B------:R-:W-:Y:S07]  /*ff10*/  HMMA.16816.F32 R40, R72.reuse, R70, R40 ;  /* 0x000000464828723c */ /* 0x040fee0000001828 */
[----:B------:R-:W-:Y:S01]  /*ff20*/  MUFU.EX2 R168, R168 ;  /* 0x000000a800a87308 */ /* 0x000fe20000000800 */
[----:B------:R-:W-:Y:S01]  /*ff30*/  F2FP.F16.F32.PACK_AB R68, R147, R146 ;  /* 0x000000929344723e */ /* 0x000fe200000000ff */
[C---:B------:R-:W-:Y:S03]  /*ff40*/  HMMA.16816.F32 R44, R72.reuse, R84, R44 ;  /* 0x00000054482c723c */ /* 0x040fe6000000182c */
[----:B------:R-:W-:Y:S03]  /*ff50*/  F2FP.F16.F32.PACK_AB R69, R148, R149 ;  /* 0x000000959445723e */ /* 0x000fe600000000ff */
[C---:B------:R-:W-:Y:S01]  /*ff60*/  HMMA.16816.F32 R48, R72.reuse, R86, R48 ;  /* 0x000000564830723c */ /* 0x040fe20000001830 */
[----:B------:R-:W3:Y:S01]  /*ff70*/  LDSM.16.MT88.4 R84, [R221+0xd800] ;  /* 0x00d80000dd54783b */ /* 0x000ee20000004200 */
[----:B------:R-:W3:Y:S03]  /*ff80*/  MUFU.EX2 R169, R169 ;  /* 0x000000a900a97308 */ /* 0x000ee60000000800 */
[----:B------:R-:W-:Y:S01]  /*ff90*/  F2FP.F16.F32.PACK_AB R70, R151, R150 ;  /* 0x000000969746723e */ /* 0x000fe200000000ff */
[C---:B-----5:R-:W-:Y:S06]  /*ffa0*/  HMMA.16816.F32 R52, R72.reuse, R88, R52 ;  /* 0x000000584834723c */ /* 0x060fec0000001834 */
[----:B------:R-:W-:Y:S01]  /*ffb0*/  MUFU.EX2 R170, R170 ;  /* 0x000000aa00aa7308 */ /* 0x000fe20000000800 */
[----:B------:R-:W-:Y:S01]  /*ffc0*/  F2FP.F16.F32.PACK_AB R71, R153, R152 ;  /* 0x000000989947723e */ /* 0x000fe200000000ff */
[C---:B------:R-:W-:Y:S01]  /*ffd0*/  HMMA.16816.F32 R56, R72.reuse, R90, R56 ;  /* 0x0000005a4838723c */ /* 0x040fe20000001838 */
[----:B------:R-:W-:Y:S05]  /*ffe0*/  LDSM.16.MT88.4 R88, [R222+0x11800] ;  /* 0x01180000de58783b */ /* 0x000fea0000004200 */
[C---:B-1----:R-:W-:Y:S02]  /*fff0*/  HMMA.16816.F32 R60, R72.reuse, R92, R60 ;  /* 0x0000005c483c723c */ /* 0x042fe4000000183c */
[----:B------:R-:W1:Y:S04]  /*10000*/  MUFU.EX2 R171, R171 ;  /* 0x000000ab00ab7308 */ /* 0x000e680000000800 */
[----:B------:R-:W-:Y:S01]  /*10010*/  HMMA.16816.F32 R64, R72, R94, R64 ;  /* 0x0000005e4840723c */ /* 0x000fe20000001840 */
[----:B------:R-:W5:Y:S05]  /*10020*/  LDSM.16.MT88.4 R72, [R220+0xd800] ;  /* 0x00d80000dc48783b */ /* 0x000f6a0000004200 */
[----:B------:R-:W-:Y:S01]  /*10030*/  MUFU.EX2 R172, R172 ;  /* 0x000000ac00ac7308 */ /* 0x000fe20000000800 */
[C---:B--2---:R-:W-:Y:S02]  /*10040*/  HMMA.16816.F32 R4, R68.reuse, R76, R4 ;  /* 0x0000004c4404723c */ /* 0x044fe40000001804 */
[----:B------:R-:W-:Y:S07]  /*10050*/  LDSM.16.MT88.4 R92, [R220+0x11800] ;  /* 0x01180000dc5c783b */ /* 0x000fee0000004200 */
[----:B------:R-:W2:Y:S01]  /*10060*/  MUFU.EX2 R173, R173 ;  /* 0x000000ad00ad7308 */ /* 0x000ea20000000800 */
[C---:B------:R-:W-:Y:S01]  /*10070*/  HMMA.16816.F32 R8, R68.reuse, R78, R8 ;  /* 0x0000004e4408723c */ /* 0x040fe20000001808 */
[----:B------:R-:W1:Y:S05]  /*10080*/  LDSM.16.MT88.4 R76, [R224+0x11800] ;  /* 0x01180000e04c783b */ /* 0x000e6a0000004200 */
[C---:B----4-:R-:W-:Y:S03]  /*10090*/  HMMA.16816.F32 R12, R68.reuse, R80, R12 ;  /* 0x00000050440c723c */ /* 0x050fe6000000180c */
[----:B------:R-:W-:Y:S03]  /*100a0*/  MUFU.EX2 R174, R174 ;  /* 0x000000ae00ae7308 */ /* 0x000fe60000000800 */
[C---:B------:R-:W-:Y:S01]  /*100b0*/  HMMA.16816.F32 R16, R68.reuse, R82, R16 ;  /* 0x000000524410723c */ /* 0x040fe20000001810 */
[----:B------:R-:W4:Y:S06]  /*100c0*/  LDSM.16.MT88.4 R80, [R221+0x11800] ;  /* 0x01180000dd50783b */ /* 0x000f2c0000004200 */
[----:B------:R-:W2:Y:S01]  /*100d0*/  MUFU.EX2 R175, R175 ;  /* 0x000000af00af7308 */ /* 0x000ea20000000800 */
[C---:B---3--:R-:W-:Y:S09]  /*100e0*/  HMMA.16816.F32 R20, R68.reuse, R84, R20 ;  /* 0x000000544414723c */ /* 0x048ff20000001814 */
[----:B------:R-:W-:Y:S01]  /*100f0*/  MUFU.EX2 R176, R176 ;  /* 0x000000b000b07308 */ /* 0x000fe20000000800 */
[C---:B------:R-:W-:Y:S01]  /*10100*/  HMMA.16816.F32 R24, R68.reuse, R86, R24 ;  /* 0x000000564418723c */ /* 0x040fe20000001818 */
[----:B------:R-:W3:Y:S05]  /*10110*/  LDSM.16.MT88.4 R84, [R224+0xe000] ;  /* 0x00e00000e054783b */ /* 0x000eea0000004200 */
[C---:B-----5:R-:W-:Y:S03]  /*10120*/  HMMA.16816.F32 R28, R68.reuse, R72, R28 ;  /* 0x00000048441c723c */ /* 0x060fe6000000181c */
[----:B------:R-:W5:Y:S03]  /*10130*/  MUFU.EX2 R177, R177 ;  /* 0x000000b100b17308 */ /* 0x000f660000000800 */
[C---:B------:R-:W-:Y:S07]  /*10140*/  HMMA.16816.F32 R32, R68.reuse, R74, R32 ;  /* 0x0000004a4420723c */ /* 0x040fee0000001820 */
[----:B------:R-:W-:Y:S01]  /*10150*/  MUFU.EX2 R178, R178 ;  /* 0x000000b200b27308 */ /* 0x000fe20000000800 */
[----:B------:R-:W-:Y:S03]  /*10160*/  F2FP.F16.F32.PACK_AB R72, R154, R159 ;  /* 0x0000009f9a48723e */ /* 0x000fe600000000ff */
[----:B------:R-:W-:Y:S01]  /*10170*/  F2FP.F16.F32.PACK_AB R73, R155, R156 ;  /* 0x0000009c9b49723e */ /* 0x000fe200000000ff */
[C---:B-1----:R-:W-:Y:S05]  /*10180*/  HMMA.16816.F32 R36, R68.reuse, R76, R36 ;  /* 0x0000004c4424723c */ /* 0x042fea0000001824 */
[----:B------:R-:W1:Y:S01]  /*10190*/  MUFU.EX2 R179, R179 ;  /* 0x000000b300b37308 */ /* 0x000e620000000800 */
[----:B------:R-:W-:Y:S02]  /*101a0*/  F2FP.F16.F32.PACK_AB R74, R158, R157 ;  /* 0x0000009d9e4a723e */ /* 0x000fe400000000ff */
[----:B------:R-:W-:Y:S01]  /*101b0*/  F2FP.F16.F32.PACK_AB R75, R161, R160 ;  /* 0x000000a0a14b723e */ /* 0x000fe200000000ff */
[C---:B------:R-:W-:Y:S01]  /*101c0*/  HMMA.16816.F32 R40, R68.reuse, R78, R40 ;  /* 0x0000004e4428723c */ /* 0x040fe20000001828 */
[----:B------:R-:W2:Y:S05]  /*101d0*/  LDSM.16.MT88.4 R76, [R220+0xe000] ;  /* 0x00e00000dc4c783b */ /* 0x000eaa0000004200 */
[----:B------:R-:W-:Y:S01]  /*101e0*/  MUFU.EX2 R182, R182 ;  /* 0x000000b600b67308 */ /* 0x000fe20000000800 */
[C---:B------:R-:W-:Y:S06]  /*101f0*/  HMMA.16816.F32 R44, R68.reuse, R88, R44 ;  /* 0x00000058442c723c */ /* 0x040fec000000182c */
[C---:B------:R-:W-:Y:S01]  /*10200*/  HMMA.16816.F32 R48, R68.reuse, R90, R48 ;  /* 0x0000005a4430723c */ /* 0x040fe20000001830 */
[----:B------:R-:W-:Y:S02]  /*10210*/  LDSM.16.MT88.4 R88, [R220+0x12000] ;  /* 0x01200000dc58783b */ /* 0x000fe40000004200 */
[----:B------:R-:W1:Y:S03]  /*10220*/  MUFU.EX2 R133, R183 ;  /* 0x000000b700857308 */ /* 0x000e660000000800 */
[C---:B----4-:R-:W-:Y:S07]  /*10230*/  HMMA.16816.F32 R52, R68.reuse, R80, R52 ;  /* 0x000000504434723c */ /* 0x050fee0000001834 */
[----:B------:R-:W-:Y:S01]  /*10240*/  MUFU.EX2 R134, R134 ;  /* 0x0000008600867308 */ /* 0x000fe20000000800 */
[C---:B------:R-:W-:Y:S01]  /*10250*/  HMMA.16816.F32 R56, R68.reuse, R82, R56 ;  /* 0x000000524438723c */ /* 0x040fe20000001838 */
[----:B------:R-:W-:Y:S05]  /*10260*/  LDSM.16.MT88.4 R80, [R222+0x12000] ;  /* 0x01200000de50783b */ /* 0x000fea0000004200 */
[C---:B------:R-:W-:Y:S03]  /*10270*/  HMMA.16816.F32 R60, R68.reuse, R92, R60 ;  /* 0x0000005c443c723c */ /* 0x040fe6000000183c */
[----:B------:R-:W4:Y:S03]  /*10280*/  MUFU.EX2 R137, R137 ;  /* 0x0000008900897308 */ /* 0x000f260000000800 */
[----:B------:R-:W-:Y:S01]  /*10290*/  HMMA.16816.F32 R64, R68, R94, R64 ;  /* 0x0000005e4440723c */ /* 0x000fe20000001840 */
[----:B------:R-:W5:Y:S06]  /*102a0*/  LDSM.16.MT88.4 R68, [R224+0x12000] ;  /* 0x01200000e044783b */ /* 0x000f6c0000004200 */
[----:B------:R-:W-:Y:S01]  /*102b0*/  MUFU.EX2 R132, R132 ;  /* 0x0000008400847308 */ /* 0x000fe20000000800 */
[C---:B---3--:R-:W-:Y:S01]  /*102c0*/  HMMA.16816.F32 R4, R72.reuse, R84, R4 ;  /* 0x000000544804723c */ /* 0x048fe20000001804 */
[----:B------:R-:W-:Y:S08]  /*102d0*/  LDSM.16.MT88.4 R92, [R222+0xe800] ;  /* 0x00e80000de5c783b */ /* 0x000ff00000004200 */
[----:B------:R-:W3:Y:S01]  /*102e0*/  MUFU.EX2 R3, R136 ;  /* 0x0000008800037308 */ /* 0x000ee20000000800 */
        /* <DEDUP_REMOVED lines=8> */
[C---:B--2---:R-:W-:Y:S06]  /*10370*/  HMMA.16816.F32 R28, R72.reuse, R76, R28 ;  /* 0x0000004c481c723c */ /* 0x044fec000000181c */
[C---:B------:R-:W-:Y:S01]  /*10380*/  HMMA.16816.F32 R32, R72.reuse, R78, R32 ;  /* 0x0000004e4820723c */ /* 0x040fe20000001820 */
[----:B------:R-:W2:Y:S05]  /*10390*/  LDSM.16.MT88.4 R76, [R224+0xe800] ;  /* 0x00e80000e04c783b */ /* 0x000eaa0000004200 */
[C---:B-----5:R-:W-:Y:S06]  /*103a0*/  HMMA.16816.F32 R36, R72.reuse, R68, R36 ;  /* 0x000000444824723c */ /* 0x060fec0000001824 */
[C---:B------:R-:W-:Y:S05]  /*103b0*/  HMMA.16816.F32 R40, R72.reuse, R70, R40 ;  /* 0x000000464828723c */ /* 0x040fea0000001828 */
[----:B------:R-:W-:Y:S01]  /*103c0*/  F2FP.F16.F32.PACK_AB R68, R163, R162 ;  /* 0x000000a2a344723e */ /* 0x000fe200000000ff */
[C---:B------:R-:W-:Y:S05]  /*103d0*/  HMMA.16816.F32 R44, R72.reuse, R80, R44 ;  /* 0x00000050482c723c */ /* 0x040fea000000182c */
[----:B------:R-:W-:Y:S01]  /*103e0*/  F2FP.F16.F32.PACK_AB R69, R165, R164 ;  /* 0x000000a4a545723e */ /* 0x000fe200000000ff */
[C---:B------:R-:W-:Y:S01]  /*103f0*/  HMMA.16816.F32 R48, R72.reuse, R82, R48 ;  /* 0x000000524830723c */ /* 0x040fe20000001830 */
[----:B------:R-:W5:Y:S04]  /*10400*/  LDSM.16.MT88.4 R80, [R224+0x12800] ;  /* 0x01280000e050783b */ /* 0x000f680000004200 */
        /* <DEDUP_REMOVED lines=14> */
[----:B------:R-:W-:Y:S05]  /*104f0*/  LDSM.16.MT88.4 R92, [R221+0xf000] ;  /* 0x00f00000dd5c783b */ /* 0x000fea0000004200 */
[C---:B------:R-:W-:Y:S06]  /*10500*/  HMMA.16816.F32 R20, R68.reuse, R96, R20 ;  /* 0x000000604414723c */ /* 0x040fec0000001814 */
[C---:B------:R-:W-:Y:S01]  /*10510*/  HMMA.16816.F32 R24, R68.reuse, R98, R24 ;  /* 0x000000624418723c */ /* 0x040fe20000001818 */
[----:B------:R-:W-:Y:S05]  /*10520*/  LDSM.16.MT88.4 R96, [R224+0x13000] ;  /* 0x01300000e060783b */ /* 0x000fea0000004200 */
[C---:B------:R-:W-:Y:S06]  /*10530*/  HMMA.16816.F32 R28, R68.reuse, R100, R28 ;  /* 0x00000064441c723c */ /* 0x040fec000000181c */
[C---:B------:R-:W-:Y:S01]  /*10540*/  HMMA.16816.F32 R32, R68.reuse, R102, R32 ;  /* 0x000000664420723c */ /* 0x040fe20000001820 */
[----:B------:R-:W-:Y:S05]  /*10550*/  LDSM.16.MT88.4 R100, [R220+0xf800] ;  /* 0x00f80000dc64783b */ /* 0x000fea0000004200 */
[C---:B-----5:R-:W-:Y:S06]  /*10560*/  HMMA.16816.F32 R36, R68.reuse, R80, R36 ;  /* 0x000000504424723c */ /* 0x060fec0000001824 */
[C---:B------:R-:W-:Y:S01]  /*10570*/  HMMA.16816.F32 R40, R68.reuse, R82, R40 ;  /* 0x000000524428723c */ /* 0x040fe20000001828 */
[----:B------:R-:W5:Y:S05]  /*10580*/  LDSM.16.MT88.4 R80, [R224+0xf000] ;  /* 0x00f00000e050783b */ /* 0x000f6a0000004200 */
[C---:B-1----:R-:W-:Y:S06]  /*10590*/  HMMA.16816.F32 R44, R68.reuse, R72, R44 ;  /* 0x00000048442c723c */ /* 0x042fec000000182c */
        /* <DEDUP_REMOVED lines=12> */
[C---:B-----5:R-:W-:Y:S05]  /*10660*/  HMMA.16816.F32 R4, R72.reuse, R80, R4 ;  /* 0x000000504804723c */ /* 0x060fea0000001804 */
[----:B------:R-:W-:Y:S01]  /*10670*/  FADD.FTZ R141, R141, R84 ;  /* 0x000000548d8d7221 */ /* 0x000fe20000010000 */
[C---:B------:R-:W-:Y:S01]  /*10680*/  HMMA.16816.F32 R8, R72.reuse, R82, R8 ;  /* 0x000000524808723c */ /* 0x040fe20000001808 */
[----:B------:R-:W5:Y:S04]  /*10690*/  LDSM.16.MT88.4 R80, [R221+0x13000] ;  /* 0x01300000dd50783b */ /* 0x000f680000004200 */
        /* <DEDUP_REMOVED lines=19> */
[C---:B--2---:R-:W-:Y:S05]  /*107d0*/  HMMA.16816.F32 R44, R72.reuse, R68, R44 ;  /* 0x00000044482c723c */ /* 0x044fea000000182c */
[----:B------:R-:W-:Y:S01]  /*107e0*/  FADD.FTZ R108, R108, R85 ;  /* 0x000000556c6c7221 */ /* 0x000fe20000010000 */
[C---:B------:R-:W-:Y:S01]  /*107f0*/  HMMA.16816.F32 R48, R72.reuse, R70, R48 ;  /* 0x000000464830723c */ /* 0x040fe20000001830 */
[----:B------:R-:W-:Y:S04]  /*10800*/  LDSM.16.MT88.4 R84, [R222+0x13800] ;  /* 0x01380000de54783b */ /* 0x000fe80000004200 */
[----:B------:R-:W-:Y:S01]  /*10810*/  FADD.FTZ R108, R109, R108 ;  /* 0x0000006c6d6c7221 */ /* 0x000fe20000010000 */
[C---:B-----5:R-:W-:Y:S05]  /*10820*/  HMMA.16816.F32 R52, R72.reuse, R80, R52 ;  /* 0x000000504834723c */ /* 0x060fea0000001834 */
[----:B------:R-:W-:Y:S01]  /*10830*/  FADD.FTZ R113, R113, R108 ;  /* 0x0000006c71717221 */ /* 0x000fe20000010000 */
[C---:B------:R-:W-:Y:S05]  /*10840*/  HMMA.16816.F32 R56, R72.reuse, R82, R56 ;  /* 0x000000524838723c */ /* 0x040fea0000001838 */
[----:B------:R-:W-:Y:S01]  /*10850*/  FADD.FTZ R80, R120, R111 ;  /* 0x0000006f78507221 */ /* 0x000fe20000010000 */
[C---:B-1----:R-:W-:Y:S01]  /*10860*/  HMMA.16816.F32 R60, R72.reuse, R76, R60 ;  /* 0x0000004c483c723c */ /* 0x042fe2000000183c */
[----:B------:R-:W1:Y:S04]  /*10870*/  LDSM.16.MT88.4 R108, [R221+0xf800] ;  /* 0x00f80000dd6c783b */ /* 0x000e680000004200 */
[----:B------:R-:W-:Y:S01]  /*10880*/  F2FP.F16.F32.PACK_AB R68, R179, R178 ;  /* 0x000000b2b344723e */ /* 0x000fe200000000ff */
[----:B------:R-:W-:Y:S03]  /*10890*/  HMMA.16816.F32 R64, R72, R78, R64 ;  /* 0x0000004e4840723c */ /* 0x000fe60000001840 */
[----:B------:R-:W2:Y:S02]  /*108a0*/  LDSM.16.MT88.4 R76, [R221+0x13800] ;  /* 0x01380000dd4c783b */ /* 0x000ea40000004200 */
[----:B------:R-:W-:Y:S01]  /*108b0*/  F2FP.F16.F32.PACK_AB R69, R133, R182 ;  /* 0x000000b68545723e */ /* 0x000fe200000000ff */
[----:B------:R-:W-:Y:S01]  /*108c0*/  FADD.FTZ R112, R112, R113 ;  /* 0x0000007170707221 */ /* 0x000fe20000010000 */
[----:B----4-:R-:W-:Y:S01]  /*108d0*/  F2FP.F16.F32.PACK_AB R70, R137, R134 ;  /* 0x000000868946723e */ /* 0x010fe200000000ff */
[----:B------:R-:W-:Y:S03]  /*108e0*/  FADD.FTZ R80, R115, R80 ;  /* 0x0000005073507221 */ /* 0x000fe60000010000 */
[----:B---3--:R-:W-:Y:S01]  /*108f0*/  F2FP.F16.F32.PACK_AB R71, R3, R132 ;  /* 0x000000840347723e */ /* 0x008fe200000000ff */
[----:B------:R-:W-:Y:S01]  /*10900*/  FADD.FTZ R123, R123, R112 ;  /* 0x000000707b7b7221 */ /* 0x000fe20000010000 */
[----:B------:R-:W-:Y:S03]  /*10910*/  FADD.FTZ R121, R121, R80 ;  /* 0x0000005079797221 */ /* 0x000fe60000010000 */
[----:B------:R-:W-:Y:S01]  /*10920*/  FADD.FTZ R123, R114, R123 ;  /* 0x0000007b727b7221 */ /* 0x000fe20000010000 */
[----:B------:R-:W-:Y:S01]  /*10930*/  FADD.FTZ R122, R122, R121 ;  /* 0x000000797a7a7221 */ /* 0x000fe20000010000 */
[C---:B------:R-:W-:Y:S01]  /*10940*/  HMMA.16816.F32 R128, R68.reuse, R124, R4 ;  /* 0x0000007c4480723c */ /* 0x040fe20000001804 */
[----:B------:R-:W3:Y:S04]  /*10950*/  LDSM.16.MT88.4 R4, [R220+0x13800] ;  /* 0x01380000dc04783b */ /* 0x000ee80000004200 */
        /* <DEDUP_REMOVED lines=26> */
[C---:B--2---:R-:W-:Y:S04]  /*10b00*/  HMMA.16816.F32 R80, R68.reuse, R76, R52 ;  /* 0x0000004c4450723c */ /* 0x044fe80000001834 */
[----:B------:R-:W-:Y:S01]  /*10b10*/  FADD.FTZ R161, R161, R160 ;  /* 0x000000a0a1a17221 */ /* 0x000fe20000010000 */
[----:B------:R-:W-:Y:S01]  /*10b20*/  FADD.FTZ R162, R162, R157 ;  /* 0x0000009da2a27221 */ /* 0x000fe20000010000 */
[C---:B------:R-:W-:Y:S05]  /*10b30*/  HMMA.16816.F32 R76, R68.reuse, R78, R56 ;  /* 0x0000004e444c723c */ /* 0x040fea0000001838 */
[----:B------:R-:W-:Y:S01]  /*10b40*/  FADD.FTZ R164, R164, R161 ;  /* 0x000000a1a4a47221 */ /* 0x000fe20000010000 */
[----:B------:R-:W-:Y:S01]  /*10b50*/  FADD.FTZ R163, R163, R162 ;  /* 0x000000a2a3a37221 */ /* 0x000fe20000010000 */
[C---:B---3--:R-:W-:Y:S04]  /*10b60*/  HMMA.16816.F32 R72, R68.reuse, R4, R60 ;  /* 0x000000044448723c */ /* 0x048fe8000000183c */
[----:B------:R-:W-:Y:S01]  /*10b70*/  FADD.FTZ R165, R165, R164 ;  /* 0x000000a4a5a57221 */ /* 0x000fe20000010000 */
[----:B------:R-:W-:Y:S01]  /*10b80*/  FADD.FTZ R166, R166, R163 ;  /* 0x000000a3a6a67221 */ /* 0x000fe20000010000 */
        /* <DEDUP_REMOVED lines=19> */
[----:B------:R-:W-:Y:S02]  /*10cc0*/  FADD.FTZ R247, R137, R134 ;  /* 0x0000008689f77221 */ /* 0x000fe40000010000 */
[----:B------:R-:W-:Y:S01]  /*10cd0*/  FADD.FTZ R240, R3, R132 ;  /* 0x0000008403f07221 */ /* 0x000fe20000010000 */
[----:B------:R-:W-:Y:S06]  /*10ce0*/  @P1 BRA `(.L_x_3590) ;  /* 0xffffffb800b81947 */ /* 0x000fec000383ffff */
.L_x_3586:
        /* <DEDUP_REMOVED lines=157> */
[----:B------:R-:W-:Y:S01]  /*116c0*/  STS.64 [R13], R120 ;  /* 0x000000780d007388 */ /* 0x000fe20000000a00 */
        /* <DEDUP_REMOVED lines=11> */
[----:B------:R-:W-:-:S03]  /*11780*/  MOV R4, 0xff800000 ;  /* 0xff80000000047802 */ /* 0x000fc60000000f00 */
[----:B------:R-:W-:Y:S04]  /*11790*/  STS.64 [R17], R104 ;  /* 0x0000006811007388 */ /* 0x000fe80000000a00 */
        /* <DEDUP_REMOVED lines=12> */
[----:B------:R-:W-:Y:S01]  /*11860*/  STS.64 [R15+0x4000], R80 ;  /* 0x004000500f007388 */ /* 0x000fe20000000a00 */
[----:B--2---:R-:W-:Y:S01]  /*11870*/  @P3 FMUL.FTZ R7, R6, 0.69314718246459960938 ;  /* 0x3f31721806073820 */ /* 0x004fe20000410000 */
[----:B------:R-:W-:Y:S02]  /*11880*/  @P4 FFMA.FTZ R4, R2, R23, R9 ;  /* 0x0000001702044223 */ /* 0x000fe40000010009 */
[----:B------:R-:W-:Y:S01]  /*11890*/  STS.64 [R15+0x4800], R82 ;  /* 0x004800520f007388 */ /* 0x000fe20000000a00 */
[----:B------:R-:W-:Y:S02]  /*118a0*/  LEA R9, R12, UR5, 0x2 ;  /* 0x000000050c097c11 */ /* 0x000fe4000f8e10ff */
[----:B---3--:R-:W-:Y:S01]  /*118b0*/  IADD3 R8, -R241, RZ, RZ ;  /* 0x000000fff1087210 */ /* 0x008fe20007ffe1ff */
[----:B------:R-:W-:Y:S04]  /*118c0*/  STS.64 [R16+0x4000], R76 ;  /* 0x0040004c10007388 */ /* 0x000fe80000000a00 */
[----:B------:R-:W-:Y:S01]  /*118d0*/  IMAD R8, R21, R8, UR4 ;  /* 0x0000000415087e24 */ /* 0x000fe2000f8e0208 */
[----:B------:R-:W-:Y:S03]  /*118e0*/  STS.64 [R16+0x4800], R78 ;  /* 0x0048004e10007388 */ /* 0x000fe60000000a00 */
        /* <DEDUP_REMOVED lines=9> */
[----:B-1----:R-:W-:-:S04]  /*11980*/  SHF.L.U32 R72, R3, 0x2, RZ ;  /* 0x0000000203487819 */ /* 0x002fc800000006ff */
[----:B------:R-:W-:Y:S01]  /*11990*/  SHF.R.S32.HI R73, RZ, 0x1f, R72 ;  /* 0x0000001fff497819 */ /* 0x000fe20000011448 */
        /* <DEDUP_REMOVED lines=13> */
.L_x_3592:
[----:B------:R-:W-:Y:S05]  /*11a70*/  BSYNC B0 ;  /* 0x0000000000007941 */ /* 0x000fea0003800000 */
.L_x_3591:
[----:B--2---:R-:W2:Y:S01]  /*11a80*/  LDS.128 R68, [R9] ;  /* 0x0000000009447984 */ /* 0x004ea20000000c00 */
[----:B------:R-:W-:Y:S01]  /*11a90*/  ULDC UR4, c[0x0][0x2dc] ;  /* 0x0000b70000047ab9 */ /* 0x000fe20000000800 */
[----:B------:R-:W-:Y:S01]  /*11aa0*/  IMAD.WIDE R72, R10, 0x80, R72 ;  /* 0x000000800a487825 */ /* 0x000fe200078e0248 */
[-C--:B------:R-:W-:Y:S01]  /*11ab0*/  ISETP.GE.AND P6, PT, R0, R231.reuse, PT ;  /* 0x000000e70000720c */ /* 0x080fe20003fc6270 */
[----:B------:R-:W3:Y:S02]  /*11ac0*/  LDS.128 R36, [R9+0x4000] ;  /* 0x0040000009247984 */ /* 0x000ee40000000c00 */
[----:B------:R-:W-:Y:S01]  /*11ad0*/  IMAD R3, R5, UR4, RZ ;  /* 0x0000000405037c24 */ /* 0x000fe2000f8e02ff */
[----:B------:R-:W-:Y:S01]  /*11ae0*/  ULDC.64 UR4, c[0x0][0x288] ;  /* 0x0000a20000047ab9 */ /* 0x000fe20000000a00 */
[----:B------:R-:W4:Y:S01]  /*11af0*/  LDS.128 R64, [R9+0x800] ;  /* 0x0008000009407984 */ /* 0x000f220000000c00 */
        /* <DEDUP_REMOVED lines=25> */
[----:B------:R-:W5:Y:S04]  /*11c90*/  LDS.128 R16, [R9+0x6800] ;  /* 0x0068000009107984 */ /* 0x000f680000000c00 */
[----:B------:R-:W5:Y:S04]  /*11ca0*/  LDS.128 R12, [R9+0x7000] ;  /* 0x00700000090c7984 */ /* 0x000f680000000c00 */
[----:B------:R5:W5:Y:S04]  /*11cb0*/  LDS.128 R40, [R9+0x3800] ;  /* 0x0038000009287984 */ /* 0x000b680000000c00 */
[----:B-1----:R1:W1:Y:S04]  /*11cc0*/  LDS.128 R4, [R9+0x7800] ;  /* 0x0078000009047984 */ /* 0x0022680000000c00 */
[----:B--2---:R2:W-:Y:S04]  /*11cd0*/  @!P0 STG.E.64 desc[UR14][R74.64], R68 ;  /* 0x000000444a008986 */ /* 0x0045e8000c101b0e */
[----:B------:R2:W-:Y:S04]  /*11ce0*/  @!P0 STG.E.64 desc[UR14][R74.64+0x8], R70 ;  /* 0x000008464a008986 */ /* 0x0005e8000c101b0e */
[----:B---3--:R2:W-:Y:S01]  /*11cf0*/  @!P0 STG.E.128 desc[UR14][R74.64+0x100], R36 ;  /* 0x000100244a008986 */ /* 0x0085e2000c101d0e */
[----:B------:R-:W-:-:S03]  /*11d00*/  ISETP.GE.AND P0, PT, R10, R231, PT ;  /* 0x000000e70a00720c */ /* 0x000fc60003f06270 */
[----:B----4-:R2:W-:Y:S04]  /*11d10*/  @!P6 STG.E.128 desc[UR14][R74.64+0x1000], R64 ;  /* 0x001000404a00e986 */ /* 0x0105e8000c101d0e */
        /* <DEDUP_REMOVED lines=10> */
[----:B------:R2:W-:Y:S01]  /*11dc0*/  @!P1 STG.E.128 desc[UR14][R74.64+0x6100], R12 ;  /* 0x0061000c4a009986 */ /* 0x0005e2000c101d0e */
[----:B-1----:R-:W-:Y:S05]  /*11dd0*/  @P0 EXIT ;  /* 0x000000000000094d */ /* 0x002fea0003800000 */
[----:B------:R-:W-:Y:S04]  /*11de0*/  STG.E.128 desc[UR14][R74.64+0x7000], R40 ;  /* 0x007000284a007986 */ /* 0x000fe8000c101d0e */
[----:B------:R-:W-:Y:S01]  /*11df0*/  STG.E.128 desc[UR14][R74.64+0x7100], R4 ;  /* 0x007100044a007986 */ /* 0x000fe2000c101d0e */
[----:B------:R-:W-:Y:S05]  /*11e00*/  EXIT ;  /* 0x000000000000794d */ /* 0x000fea0003800000 */
.L_x_3593:
        /* <DEDUP_REMOVED lines=15> */
.L_x_8383:


//--------------------- .text._ZN5flash24flash_fwd_splitkv_kernelI23Flash_fwd_kernel_traitsILi128ELi64ELi128ELi4ELb0ELb0EN7cutlass6half_tE19Flash_kernel_traitsILi128ELi64ELi128ELi4ES3_EELb1ELb0ELb1ELb0ELb0ELb0ELb1ELb0EEEvNS_16Flash_fwd_paramsE --------------------------
	.section	.text._ZN5flash24flash_fwd_splitkv_kernelI23Flash_fwd_kernel_traitsILi128ELi64ELi128ELi4ELb0ELb0EN7cutlass6half_tE19Flash_kernel_traitsILi128ELi64ELi128ELi4ES3_EELb1ELb0ELb1ELb0ELb0ELb0ELb1ELb0EEEvNS_16Flash_fwd_paramsE,"ax",@progbits
	.align	128
        .global         _ZN5flash24flash_fwd_splitkv_kernelI23Flash_fwd_kernel_traitsILi128ELi64ELi128ELi4ELb0ELb0EN7cutlass6half_tE19Flash_kernel_traitsILi128ELi64ELi128ELi4ES3_EELb1ELb0ELb1ELb0ELb0ELb0ELb1ELb0EEEvNS_16Flash_fwd_paramsE
        .type           _ZN5flash24flash_fwd_splitkv_kernelI23Flash_fwd_kernel_traitsILi128ELi64ELi128ELi4ELb0ELb0EN7cutlass6half_tE19Flash_kernel_traitsILi128ELi64ELi128ELi4ES3_EELb1ELb0ELb1ELb0ELb0ELb0ELb1ELb0EEEvNS_16Flash_fwd_paramsE,@function
        .size           _ZN5flash24flash_fwd_splitkv_kernelI23Flash_fwd_kernel_traitsILi128ELi64ELi128ELi4ELb0ELb0EN7cutlass6half_tE19Flash_kernel_traitsILi128ELi64ELi128ELi4ES3_EELb1ELb0ELb1ELb0ELb0ELb0ELb1ELb0EEEvNS_16Flash_fwd_paramsE,(.L_x_8384 - _ZN5flash24flash_fwd_splitkv_kernelI23Flash_fwd_kernel_traitsILi128ELi64ELi128ELi4ELb0ELb0EN7cutlass6half_tE19Flash_kernel_traitsILi128ELi64ELi128ELi4ES3_EELb1ELb0ELb1ELb0ELb0ELb0ELb1ELb0EEEvNS_16Flash_fwd_paramsE)
        .other          _ZN5flash24flash_fwd_splitkv_kernelI23Flash_fwd_kernel_traitsILi128ELi64ELi128ELi4ELb0ELb0EN7cutlass6half_tE19Flash_kernel_traitsILi128ELi64ELi128ELi4ES3_EELb1ELb0ELb1ELb0ELb0ELb0ELb1ELb0EEEvNS_16Flash_fwd_paramsE,@"STO_CUDA_ENTRY STV_DEFAULT"
_ZN5flash24flash_fwd_splitkv_kernelI23Flash_fwd_kernel_traitsILi128ELi64ELi128ELi4ELb0ELb0EN7cutlass6half_tE19Flash_kernel_traitsILi128ELi64ELi128ELi4ES3_EELb1ELb0ELb1ELb0ELb0ELb0ELb1ELb0EEEvNS_16Flash_fwd_paramsE:
.text._ZN5flash24flash_fwd_splitkv_kernelI23Flash_fwd_kernel_traitsILi128ELi64ELi128ELi4ELb0ELb0EN7cutlass6half_tE19Flash_kernel_traitsILi128ELi64ELi128ELi4ES3_EELb1ELb0ELb1ELb0ELb0ELb0ELb1ELb0EEEvNS_16Flash_fwd_paramsE:
[----:B------:R-:W-:Y:S08]  /*0000*/  LDC R1, c[0x0][0x28] ;  /* 0x00000a00ff017b82 */ /* 0x000ff00000000800 */
[----:B------:R-:W1:Y:S01]  /*0010*/  LDC R5, c[0x0][0x270] ;  /* 0x00009c00ff057b82 */ /* 0x000e620000000800 */
[----:B------:R-:W2:Y:S01]  /*0020*/  S2R R32, SR_CTAID.Z ;  /* 0x0000000000207919 */ /* 0x000ea20000002700 */
[----:B------:R-:W-:Y:S01]  /*0030*/  MOV R2, RZ ;  /* 0x000000ff00027202 */ /* 0x000fe20000000f00 */
[----:B------:R-:W-:Y:S01]  /*0040*/  ULDC.64 UR12, c[0x0][0x208] ;  /* 0x00008200000c7ab9 */ /* 0x000fe20000000a00 */
[----:B------:R-:W-:-:S04]  /*0050*/  MOV R8, 0xffffffff ;  /* 0xffffffff00087802 */ /* 0x000fc80000000f00 */
[----:B------:R-:W3:Y:S01]  /*0060*/  LDC.64 R10, c[0x0][0x2f0] ;  /* 0x0000bc00ff0a7b82 */ /* 0x000ee20000000a00 */
        /* <DEDUP_REMOVED lines=20> */
[----:B------:R-:W-:Y:S02]  /*01b0*/  ISETP.GE.U32.AND P3, PT, R0, R5, PT ;  /* 0x000000050000720c */ /* 0x000fe40003f66070 */
[----:B------:R-:W-:-:S03]  /*01c0*/  ISETP.NE.AND.EX P1, PT, R7, RZ, PT, P1 ;  /* 0x000000ff0700720c */ /* 0x000fc60003f25310 */
[----:B------:R-:W2:Y:S08]  /*01d0*/  LDC.U8 R0, c[0x0][0x3c2] ;  /* 0x0000f080ff007b82 */ /* 0x000eb00000000000 */
[----:B------:R-:W-:Y:S01]  /*01e0*/  @P3 VIADD R237, R237, 0x1 ;  /* 0x00000001eded3836 */ /* 0x000fe20000000000 */
[----:B------:R-:W-:Y:S01]  /*01f0*/  @!P2 LOP3.LUT R237, RZ, R5, RZ, 0x33, !PT ;  /* 0x00000005ffeda212 */ /* 0x000fe200078e33ff */
[----:B------:R-:W4:Y:S04]  /*0200*/  @P0 LDC.64 R6, c[0x0][0x300] ;  /* 0x0000c000ff060b82 */ /* 0x000f280000000a00 */
[----:B---3--:R-:W-:-:S04]  /*0210*/  IMAD.WIDE R16, R237, 0x4, R10 ;  /* 0x00000004ed107825 */ /* 0x008fc800078e020a */
[----:B------:R-:W3:Y:S01]  /*0220*/  LDC.64 R10, c[0x0][0x2f8] ;  /* 0x0000be00ff0a7b82 */ /* 0x000ee20000000a00 */
[----:B------:R-:W3:Y:S04]  /*0230*/  @P1 LDG.E R8, desc[UR12][R16.64] ;  /* 0x0000000c10081981 */ /* 0x000ee8000c1e1900 */
[----:B------:R-:W3:Y:S01]  /*0240*/  @P1 LDG.E R9, desc[UR12][R16.64+0x4] ;  /* 0x0000040c10091981 */ /* 0x000ee2000c1e1900 */
[----:B--2---:R-:W-:Y:S01]  /*0250*/  ISETP.NE.AND P3, PT, R0, RZ, PT ;  /* 0x000000ff0000720c */ /* 0x004fe20003f65270 */
[----:B------:R-:W-:Y:S01]  /*0260*/  IMAD.MOV.U32 R13, RZ, RZ, RZ ;  /* 0x000000ffff0d7224 */ /* 0x000fe200078e00ff */
[----:B-1----:R-:W-:Y:S02]  /*0270*/  ISETP.EQ.U32.AND P2, PT, R2, RZ, PT ;  /* 0x000000ff0200720c */ /* 0x002fe40003f42070 */
[----:B------:R-:W-:-:S02]  /*0280*/  MOV R12, 0xffffffff ;  /* 0xffffffff000c7802 */ /* 0x000fc40000000f00 */
[----:B------:R-:W-:Y:S01]  /*0290*/  ISETP.EQ.OR.EX P2, PT, R3, RZ, !P3, P2 ;  /* 0x000000ff0300720c */ /* 0x000fe20005f42720 */
[C---:B----4-:R-:W-:Y:S01]  /*02a0*/  @P0 IMAD.WIDE R14, R237.reuse, 0x4, R6 ;  /* 0x00000004ed0e0825 */ /* 0x050fe200078e0206 */
[----:B------:R-:W1:Y:S04]  /*02b0*/  S2R R45, SR_CTAID.X ;  /* 0x00000000002d7919 */ /* 0x000e680000002500 */
[----:B------:R2:W5:Y:S01]  /*02c0*/  @P0 LDG.E R13, desc[UR12][R14.64] ;  /* 0x0000000c0e0d0981 */ /* 0x000562000c1e1900 */
[----:B---3--:R-:W-:-:S06]  /*02d0*/  IMAD.WIDE R6, R237, 0x4, R10 ;  /* 0x00000004ed067825 */ /* 0x008fcc00078e020a */
[----:B------:R2:W5:Y:S01]  /*02e0*/  @!P2 LDG.E R12, desc[UR12][R6.64] ;  /* 0x0000000c060ca981 */ /* 0x000562000c1e1900 */
[----:B------:R-:W-:Y:S01]  /*02f0*/  ISETP.NE.U32.AND P0, PT, R2, RZ, PT ;  /* 0x000000ff0200720c */ /* 0x000fe20003f05070 */
[----:B------:R-:W3:Y:S03]  /*0300*/  S2R R0, SR_CTAID.Y ;  /* 0x0000000000007919 */ /* 0x000ee60000002600 */
[----:B------:R-:W-:Y:S02]  /*0310*/  ISETP.NE.AND.EX P0, PT, R3, RZ, PT, P0 ;  /* 0x000000ff0300720c */ /* 0x000fe40003f05300 */
[----:B------:R-:W-:-:S05]  /*0320*/  IADD3 R33, -R237, RZ, RZ ;  /* 0x000000ffed217210 */ /* 0x000fca0007ffe1ff */
[----:B------:R-:W-:Y:S02]  /*0330*/  IMAD R32, R5, R33, R32 ;  /* 0x0000002105207224 */ /* 0x000fe400078e0220 */
[----:B------:R-:W-:-:S06]  /*0340*/  @P1 IMAD.IADD R128, R9, 0x1, -R8 ;  /* 0x0000000109801824 */ /* 0x000fcc00078e0a08 */
[----:B------:R-:W4:Y:S01]  /*0350*/  @!P1 LDC R128, c[0x0][0x2c4] ;  /* 0x0000b100ff809b82 */ /* 0x000f220000000800 */
[----:B-123--:R-:W-:Y:S05]  /*0360*/  @!P0 BRA `(.L_x_3594) ;  /* 0x0000000000108947 */ /* 0x00efea0003800000 */
[----:B------:R-:W2:Y:S02]  /*0370*/  @P3 LDG.E R3, desc[UR12][R6.64+0x4] ;  /* 0x0000040c06033981 */ /* 0x000ea4000c1e1900 */
[----:B--2--5:R-:W-:-:S06]  /*0380*/  @P3 IADD3 R4, R3, -R12, RZ ;  /* 0x8000000c03043210 */ /* 0x024fcc0007ffe0ff */
[----:B------:R2:W5:Y:S01]  /*0390*/  @!P3 LDG.E R4, desc[UR12][R6.64] ;  /* 0x0000000c0604b981 */ /* 0x000562000c1e1900 */
[----:B------:R-:W-:Y:S05]  /*03a0*/  BRA `(.L_x_3595) ;  /* 0x0000000000047947 */ /* 0x000fea0003800000 */
.L_x_3594:
[----:B------:R-:W1:Y:S02]  /*03b0*/  LDC R4, c[0x0][0x2c8] ;  /* 0x0000b200ff047b82 */ /* 0x000e640000000800 */
.L_x_3595:
        /* <DEDUP_REMOVED lines=9> */
[----:B------:R-:W4:Y:S01]  /*0450*/  LDC R9, c[0x0][0x10] ;  /* 0x00000400ff097b82 */ /* 0x000f220000000800 */
[----:B------:R-:W1:Y:S07]  /*0460*/  S2R R42, SR_TID.X ;  /* 0x00000000002a7919 */ /* 0x000e6e0000002100 */
[----:B---3--:R-:W3:Y:S08]  /*0470*/  LDC R3, c[0x0][0x2c8] ;  /* 0x0000b200ff037b82 */ /* 0x008ef00000000800 */
[----:B--2---:R-:W2:Y:S01]  /*0480*/  @!P3 LDC R7, c[0x0][0x2cc] ;  /* 0x0000b300ff07bb82 */ /* 0x004ea20000000800 */
[----:B----4-:R-:W-:-:S07]  /*0490*/  IABS R6, R9 ;  /* 0x0000000900067213 */ /* 0x010fce0000000000 */
[----:B------:R-:W4:Y:S01]  /*04a0*/  LDC R125, c[0x0][0x398] ;  /* 0x0000e600ff7d7b82 */ /* 0x000f220000000800 */
[----:B------:R-:W-:Y:S01]  /*04b0*/  IABS R11, R9 ;  /* 0x00000009000b7213 */ /* 0x000fe20000000000 */
[----:B------:R-:W1:Y:S04]  /*04c0*/  I2F.RP R2, R6 ;  /* 0x0000000600027306 */ /* 0x000e680000209400 */
[----:B------:R-:W-:Y:S02]  /*04d0*/  IMAD.MOV R11, RZ, RZ, -R11 ;  /* 0x000000ffff0b7224 */ /* 0x000fe400078e0a0b */
[----:B---3--:R-:W-:-:S05]  /*04e0*/  VIADD R3, R3, 0x7f ;  /* 0x0000007f03037836 */ /* 0x008fca0000000000 */
        /* <DEDUP_REMOVED lines=8> */
[----:B------:R-:W1:Y:S03]  /*0570*/  F2I.FTZ.U32.TRUNC.NTZ R19, R18 ;  /* 0x0000001200137305 */ /* 0x000e66000021f000 */
[----:B------:R-:W-:Y:S01]  /*0580*/  ISETP.GE.AND P0, PT, R14, RZ, PT ;  /* 0x000000ff0e00720c */ /* 0x000fe20003f06270 */
[----:B-1----:R-:W-:Y:S02]  /*0590*/  IMAD.MOV R3, RZ, RZ, -R19 ;  /* 0x000000ffff037224 */ /* 0x002fe400078e0a13 */
[----:B------:R-:W-:Y:S02]  /*05a0*/  IMAD.MOV.U32 R18, RZ, RZ, RZ ;  /* 0x000000ffff127224 */ /* 0x000fe400078e00ff */
[----:B------:R-:W-:-:S04]  /*05b0*/  IMAD R3, R3, R6, RZ ;  /* 0x0000000603037224 */ /* 0x000fc800078e02ff */
[----:B------:R-:W-:-:S06]  /*05c0*/  IMAD.HI.U32 R3, R19, R3, R18 ;  /* 0x0000000313037227 */ /* 0x000fcc00078e0012 */
[----:B------:R-:W-:-:S04]  /*05d0*/  IMAD.HI.U32 R10, R3, R2, RZ ;  /* 0x00000002030a7227 */ /* 0x000fc800078e00ff */
[----:B------:R-:W-:Y:S02]  /*05e0*/  IMAD R11, R10, R11, R2 ;  /* 0x0000000b0a0b7224 */ /* 0x000fe400078e0202 */
[----:B------:R-:W1:Y:S03]  /*05f0*/  @!P3 LDC.64 R2, c[0x0][0x318] ;  /* 0x0000c600ff02bb82 */ /* 0x000e660000000a00 */
[----:B------:R-:W-:-:S13]  /*0600*/  ISETP.GT.U32.AND P1, PT, R6, R11, PT ;  /* 0x0000000b0600720c */ /* 0x000fda0003f24070 */
[----:B------:R-:W-:Y:S02]  /*0610*/  @!P1 IMAD.IADD R11, R11, 0x1, -R6 ;  /* 0x000000010b0b9824 */ /* 0x000fe400078e0a06 */
[----:B------:R-:W-:Y:S01]  /*0620*/  @!P1 VIADD R10, R10, 0x1 ;  /* 0x000000010a0a9836 */ /* 0x000fe20000000000 */
[----:B------:R-:W-:Y:S02]  /*0630*/  ISETP.NE.AND P1, PT, R9, RZ, PT ;  /* 0x000000ff0900720c */ /* 0x000fe40003f25270 */
[----:B------:R-:W-:Y:S01]  /*0640*/  ISETP.GE.U32.AND P4, PT, R11, R6, PT ;  /* 0x000000060b00720c */ /* 0x000fe20003f86070 */
[----:B-----5:R-:W-:Y:S01]  /*0650*/  @P3 IMAD.IADD R6, R16, 0x1, -R13 ;  /* 0x0000000110063824 */ /* 0x020fe200078e0a0d */
[----:B-1----:R-:W-:Y:S02]  /*0660*/  @!P3 ISETP.NE.U32.AND P2, PT, R2, RZ, PT ;  /* 0x000000ff0200b20c */ /* 0x002fe40003f45070 */
[----:B------:R-:W-:Y:S02]  /*0670*/  IADD3 R2, -R128, 0xbf, R127 ;  /* 0x000000bf80027810 */ /* 0x000fe40007ffe17f */
[----:B------:R-:W-:-:S04]  /*0680*/  @!P3 ISETP.NE.AND.EX P2, PT, R3, RZ, PT, P2 ;  /* 0x000000ff0300b20c */ /* 0x000fc80003f45320 */
[----:B--2---:R-:W-:-:S03]  /*0690*/  @!P3 SEL R7, R7, RZ, P2 ;  /* 0x000000ff0707b207 */ /* 0x004fc60001000000 */
[----:B------:R-:W-:Y:S01]  /*06a0*/  @P4 VIADD R10, R10, 0x1 ;  /* 0x000000010a0a4836 */ /* 0x000fe20000000000 */
[----:B------:R-:W-:-:S03]  /*06b0*/  @!P3 IADD3 R6, R7, R4, -R13 ;  /* 0x000000040706b210 */ /* 0x000fc60007ffe80d */
[----:B------:R-:W-:Y:S01]  /*06c0*/  @!P0 IMAD.MOV R10, RZ, RZ, -R10 ;  /* 0x000000ffff0a8224 */ /* 0x000fe200078e0a0a */
[----:B------:R-:W-:Y:S01]  /*06d0*/  @!P1 LOP3.LUT R10, RZ, R9, RZ, 0x33, !PT ;  /* 0x00000009ff0a9212 */ /* 0x000fe200078e33ff */
[----:B------:R-:W-:Y:S01]  /*06e0*/  VIADD R4, R6, 0x7f ;  /* 0x0000007f06047836 */ /* 0x000fe20000000000 */
[----:B----4-:R-:W-:-:S03]  /*06f0*/  IADD3 R2, R2, R125, R6 ;  /* 0x0000007d02027210 */ /* 0x010fc60007ffe006 */
[----:B------:R-:W-:Y:S01]  /*0700*/  IMAD R228, R10, R0, RZ ;  /* 0x000000000ae47224 */ /* 0x000fe200078e02ff */
[----:B------:R-:W-:Y:S02]  /*0710*/  SHF.R.S32.HI R3, RZ, 0x1f, R4 ;  /* 0x0000001fff037819 */ /* 0x000fe40000011404 */
[----:B------:R-:W-:Y:S02]  /*0720*/  SHF.R.S32.HI R7, RZ, 0x1f, R2 ;  /* 0x0000001fff077819 */ /* 0x000fe40000011402 */
[----:B------:R-:W-:Y:S02]  /*0730*/  LEA.HI R3, R3, R4, RZ, 0x7 ;  /* 0x0000000403037211 */ /* 0x000fe400078f38ff */
[----:B------:R-:W-:Y:S02]  /*0740*/  LEA.HI R7, R7, R2, RZ, 0x7 ;  /* 0x0000000207077211 */ /* 0x000fe400078f38ff */
[----:B------:R-:W-:Y:S02]  /*0750*/  SHF.R.S32.HI R3, RZ, 0x7, R3 ;  /* 0x00000007ff037819 */ /* 0x000fe40000011403 */
[----:B------:R-:W-:-:S02]  /*0760*/  SHF.R.S32.HI R7, RZ, 0x7, R7 ;  /* 0x00000007ff077819 */ /* 0x000fc40000011407 */
[----:B------:R-:W-:-:S04]  /*0770*/  VIADDMNMX R10, R228, R10, R3, PT ;  /* 0x0000000ae40a7246 */ /* 0x000fc80003800103 */
[----:B------:R-:W-:-:S04]  /*0780*/  VIMNMX R37, R10, R7, PT ;  /* 0x000000070a257248 */ /* 0x000fc80003fe0100 */
[----:B------:R-:W-:-:S13]  /*0790*/  ISETP.GE.AND P0, PT, R228, R37, PT ;  /* 0x00000025e400720c */ /* 0x000fda0003f06270 */
[----:B------:R-:W-:Y:S05]  /*07a0*/  @!P0 BRA `(.L_x_3596) ;  /* 0x0000000800148947 */ /* 0x000fea0003800000 */
        /* <DEDUP_REMOVED lines=41> */
.L_x_3598:
[----:B------:R-:W-:Y:S05]  /*0a40*/  BSYNC B0 ;  /* 0x0000000000007941 */ /* 0x000fea0003800000 */
.L_x_3597:
        /* <DEDUP_REMOVED lines=9> */
.L_x_3600:
[----:B------:R-:W-:Y:S05]  /*0ae0*/  BSYNC B0 ;  /* 0x0000000000007941 */ /* 0x000fea0003800000 */
.L_x_3599:
        /* <DEDUP_REMOVED lines=8> */
.L_x_3602:
[----:B------:R-:W-:Y:S05]  /*0b70*/  BSYNC B0 ;  /* 0x0000000000007941 */ /* 0x000fea0003800000 */
.L_x_3601:
        /* <DEDUP_REMOVED lines=8> */
.L_x_3604:
[----:B------:R-:W-:Y:S05]  /*0c00*/  BSYNC B0 ;  /* 0x0000000000007941 */ /* 0x000fea0003800000 */
.L_x_3603:
        /* <DEDUP_REMOVED lines=9> */
.L_x_3606:
[----:B------:R-:W-:Y:S05]  /*0ca0*/  BSYNC B0 ;  /* 0x0000000000007941 */ /* 0x000fea0003800000 */
.L_x_3605:
[----:B------:R-:W-:Y:S04]  /*0cb0*/  BSSY B0, `(.L_x_3607) ;  /* 0x0000007000007945 */ /* 0x000fe80003800000 */
[----:B------:R-:W-:Y:S05]  /*0cc0*/  @P1 BRA `(.L_x_3608) ;  /* 0x0000000000141947 */ /* 0x000fea0003800000 */
[----:B------:R-:W-:Y:S02]  /*0cd0*/  ULDC UR4, c[0x0][0x2d0] ;  /* 0x0000b40000047ab9 */ /* 0x000fe40000000800 */
[----:B------:R-:W-:Y:S02]  /*0ce0*/  ISETP.GE.AND P1, PT, R2, UR4, PT ;  /* 0x0000000402007c0c */ /* 0x000fe4000bf26270 */
[----:B------:R-:W-:-:S11]  /*0cf0*/  ISETP.GE.AND P0, PT, R6, UR4, PT ;  /* 0x0000000406007c0c */ /* 0x000fd6000bf06270 */
[----:B------:R1:W-:Y:S04]  /*0d00*/  @!P1 STG.E.128 desc[UR12][R20.64+0x5000], RZ ;  /* 0x005000ff14009986 */ /* 0x0003e8000c101d0c */
[----:B------:R1:W-:Y:S02]  /*0d10*/  @!P0 STG.E.128 desc[UR12][R20.64+0x5100], RZ ;  /* 0x005100ff14008986 */ /* 0x0003e4000c101d0c */
.L_x_3608:
[----:B------:R-:W-:Y:S05]  /*0d20*/  BSYNC B0 ;  /* 0x0000000000007941 */ /* 0x000fea0003800000 */
.L_x_3607:
[----:B------:R-:W-:Y:S04]  /*0d30*/  BSSY B0, `(.L_x_3609) ;  /* 0x0000007000007945 */ /* 0x000fe80003800000 */
[----:B------:R-:W-:Y:S05]  /*0d40*/  @P4 BRA `(.L_x_3610) ;  /* 0x0000000000144947 */ /* 0x000fea0003800000 */
[----:B------:R-:W-:Y:S02]  /*0d50*/  ULDC UR4, c[0x0][0x2d0] ;  /* 0x0000b40000047ab9 */ /* 0x000fe40000000800 */
[----:B------:R-:W-:Y:S02]  /*0d60*/  ISETP.GE.AND P1, PT, R2, UR4, PT ;  /* 0x0000000402007c0c */ /* 0x000fe4000bf26270 */
[----:B------:R-:W-:-:S11]  /*0d70*/  ISETP.GE.AND P0, PT, R6, UR4, PT ;  /* 0x0000000406007c0c */ /* 0x000fd6000bf06270 */
[----:B------:R1:W-:Y:S04]  /*0d80*/  @!P1 STG.E.128 desc[UR12][R20.64+0x6000], RZ ;  /* 0x006000ff14009986 */ /* 0x0003e8000c101d0c */
[----:B------:R1:W-:Y:S02]  /*0d90*/  @!P0 STG.E.128 desc[UR12][R20.64+0x6100], RZ ;  /* 0x006100ff14008986 */ /* 0x0003e4000c101d0c */
.L_x_3610:
[----:B------:R-:W-:Y:S05]  /*0da0*/  BSYNC B0 ;  /* 0x0000000000007941 */ /* 0x000fea0003800000 */
.L_x_3609:
[----:B------:R-:W-:Y:S04]  /*0db0*/  BSSY B0, `(.L_x_3611) ;  /* 0x0000007000007945 */ /* 0x000fe80003800000 */
[----:B------:R-:W-:Y:S05]  /*0dc0*/  @P3 BRA `(.L_x_3612) ;  /* 0x0000000000143947 */ /* 0x000fea0003800000 */
[----:B------:R-:W-:Y:S02]  /*0dd0*/  ULDC UR4, c[0x0][0x2d0] ;  /* 0x0000b40000047ab9 */ /* 0x000fe40000000800 */
[----:B------:R-:W-:Y:S02]  /*0de0*/  ISETP.GE.AND P1, PT, R2, UR4, PT ;  /* 0x0000000402007c0c */ /* 0x000fe4000bf26270 */
[----:B------:R-:W-:-:S11]  /*0df0*/  ISETP.GE.AND P0, PT, R6, UR4, PT ;  /* 0x0000000406007c0c */ /* 0x000fd6000bf06270 */
[----:B------:R1:W-:Y:S04]  /*0e00*/  @!P1 STG.E.128 desc[UR12][R20.64+0x7000], RZ ;  /* 0x007000ff14009986 */ /* 0x0003e8000c101d0c */
[----:B------:R1:W-:Y:S02]  /*0e10*/  @!P0 STG.E.128 desc[UR12][R20.64+0x7100], RZ ;  /* 0x007100ff14008986 */ /* 0x0003e4000c101d0c */
.L_x_3612:
[----:B------:R-:W-:Y:S05]  /*0e20*/  BSYNC B0 ;  /* 0x0000000000007941 */ /* 0x000fea0003800000 */
.L_x_3611:
        /* <DEDUP_REMOVED lines=29> */
.L_x_3596:
        /* <DEDUP_REMOVED lines=24> */
.L_x_3613:
[----:B------:R-:W-:Y:S05]  /*1180*/  @!P0 BRA `(.L_x_3614) ;  /* 0x00000004003c8947 */ /* 0x000fea0003800000 */
[----:B------:R-:W1:Y:S01]  /*1190*/  LDC R14, c[0x0][0x380] ;  /* 0x0000e000ff0e7b82 */ /* 0x000e620000000800 */
[----:B------:R-:W-:Y:S01]  /*11a0*/  LEA R9, R37, 0xffffff80, 0x7 ;  /* 0xffffff8025097811 */ /* 0x000fe200078e38ff */
[----:B------:R-:W-:-:S06]  /*11b0*/  ULDC.64 UR4, c[0x0][0x260] ;  /* 0x0000980000047ab9 */ /* 0x000fcc0000000a00 */
        /* <DEDUP_REMOVED lines=52> */
[----:B------:R-:W4:Y:S05]  /*1500*/  LDC.64 R2, c[0x0][0x238] ;  /* 0x00008e00ff027b82 */ /* 0x000f2a0000000a00 */
[----:B------:R-:W-:-:S06]  /*1510*/  @P3 IADD3 R34, R34, 0x1, RZ ;  /* 0x0000000122223810 */ /* 0x000fcc0007ffe0ff */
[----:B------:R-:W-:Y:S01]  /*1520*/  @!P1 IMAD.MOV R34, RZ, RZ, -R34 ;  /* 0x000000ffff229224 */ /* 0x000fe200078e0a22 */
        /* <DEDUP_REMOVED lines=21> */
.L_x_3614:
[----:B------:R-:W1:Y:S01]  /*1680*/  LDC R7, c[0x0][0x278] ;  /* 0x00009e00ff077b82 */ /* 0x000e620000000800 */
[----:B------:R-:W-:Y:S02]  /*1690*/  ISETP.NE.AND P4, PT, R12, -0x1, PT ;  /* 0xffffffff0c00780c */ /* 0x000fe40003f85270 */
[----:B------:R-:W-:-:S04]  /*16a0*/  LEA R9, R37, 0xffffff80, 0x7 ;  /* 0xffffff8025097811 */ /* 0x000fc800078e38ff */
[----:B------:R-:W-:-:S07]  /*16b0*/  SHF.R.S32.HI R19, RZ, 0x1f, R9 ;  /* 0x0000001fff137819 */ /* 0x000fce0000011409 */
[----:B------:R-:W2:Y:S01]  /*16c0*/  @P4 LDC.64 R184, c[0x0][0x248] ;  /* 0x00009200ffb84b82 */ /* 0x000ea20000000a00 */
[----:B------:R-:W-:Y:S02]  /*16d0*/  @P4 IADD3 R14, R13, R12, RZ ;  /* 0x0000000c0d0e4210 */ /* 0x000fe40007ffe0ff */
[----:B-1----:R-:W-:-:S04]  /*16e0*/  IABS R3, R7 ;  /* 0x0000000700037213 */ /* 0x002fc80000000000 */
[----:B------:R-:W1:Y:S08]  /*16f0*/  I2F.RP R5, R3 ;  /* 0x0000000300057306 */ /* 0x000e700000209400 */
[----:B-1----:R-:W1:Y:S02]  /*1700*/  MUFU.RCP R10, R5 ;  /* 0x00000005000a7308 */ /* 0x002e640000001000 */
[----:B-1----:R-:W-:-:S02]  /*1710*/  VIADD R10, R10, 0xffffffe ;  /* 0x0ffffffe0a0a7836 */ /* 0x002fc40000000000 */
[----:B--2---:R-:W-:-:S04]  /*1720*/  @P4 IMAD R5, R14, R185, RZ ;  /* 0x000000b90e054224 */ /* 0x004fc800078e02ff */
[----:B------:R-:W1:Y:S01]  /*1730*/  F2I.FTZ.U32.TRUNC.NTZ R11, R10 ;  /* 0x0000000a000b7305 */ /* 0x000e62000021f000 */
[----:B------:R-:W-:-:S04]  /*1740*/  @P4 IMAD.WIDE.U32 R14, R14, R184, RZ ;  /* 0x000000b80e0e4225 */ /* 0x000fc800078e00ff */
[----:B------:R-:W-:Y:S02]  /*1750*/  @P4 IMAD.IADD R5, R15, 0x1, R5 ;  /* 0x000000010f054824 */ /* 0x000fe400078e0205 */
[----:B-1----:R-:W-:Y:S01]  /*1760*/  IMAD.MOV R2, RZ, RZ, -R11 ;  /* 0x000000ffff027224 */ /* 0x002fe200078e0a0b */
[----:B------:R-:W-:-:S03]  /*1770*/  MOV R10, RZ ;  /* 0x000000ff000a7202 */ /* 0x000fc60000000f00 */
[----:B------:R-:W-:Y:S01]  /*1780*/  IMAD R4, R2, R3, RZ ;  /* 0x0000000302047224 */ /* 0x000fe200078e02ff */
[----:B------:R-:W-:-:S03]  /*1790*/  IABS R2, R32 ;  /* 0x0000002000027213 */ /* 0x000fc60000000000 */
[----:B------:R-:W-:-:S04]  /*17a0*/  IMAD.HI.U32 R11, R11, R4, R10 ;  /* 0x000000040b0b7227 */ /* 0x000fc800078e000a */
[----:B------:R-:W-:-:S04]  /*17b0*/  IMAD.MOV.U32 R4, RZ, RZ, R2 ;  /* 0x000000ffff047224 */ /* 0x000fc800078e0002 */
[----:B------:R-:W-:Y:S02]  /*17c0*/  IMAD.HI.U32 R34, R11, R4, RZ ;  /* 0x000000040b227227 */ /* 0x000fe400078e00ff */
[----:B------:R-:W1:Y:S03]  /*17d0*/  @P4 LDC.64 R10, c[0x0][0x250] ;  /* 0x00009400ff0a4b82 */ /* 0x000e660000000a00 */
[----:B------:R-:W-:-:S05]  /*17e0*/  IADD3 R2, -R34, RZ, RZ ;  /* 0x000000ff22027210 */ /* 0x000fca0007ffe1ff */
[----:B------:R-:W-:Y:S01]  /*17f0*/  IMAD R2, R3, R2, R4 ;  /* 0x0000000203027224 */ /* 0x000fe200078e0204 */
[----:B------:R-:W-:-:S04]  /*1800*/  LOP3.LUT R4, R32, R7, RZ, 0x3c, !PT ;  /* 0x0000000720047212 */ /* 0x000fc800078e3cff */
[----:B------:R-:W-:Y:S02]  /*1810*/  ISETP.GT.U32.AND P1, PT, R3, R2, PT ;  /* 0x000000020300720c */ /* 0x000fe40003f24070 */
[----:B------:R-:W-:-:S11]  /*1820*/  ISETP.GE.AND P2, PT, R4, RZ, PT ;  /* 0x000000ff0400720c */ /* 0x000fd60003f46270 */
[----:B------:R-:W-:Y:S02]  /*1830*/  @!P1 IMAD.IADD R2, R2, 0x1, -R3 ;  /* 0x0000000102029824 */ /* 0x000fe400078e0a03 */
[----:B------:R-:W-:Y:S01]  /*1840*/  @!P1 VIADD R34, R34, 0x1 ;  /* 0x0000000122229836 */ /* 0x000fe20000000000 */
[----:B------:R-:W-:Y:S02]  /*1850*/  ISETP.NE.AND P1, PT, R7, RZ, PT ;  /* 0x000000ff0700720c */ /* 0x000fe40003f25270 */
[----:B------:R-:W-:Y:S02]  /*1860*/  ISETP.GE.U32.AND P3, PT, R2, R3, PT ;  /* 0x000000030200720c */ /* 0x000fe40003f66070 */
[----:B------:R-:W2:Y:S11]  /*1870*/  LDC.64 R2, c[0x0][0x260] ;  /* 0x00009800ff027b82 */ /* 0x000eb60000000a00 */
[----:B------:R-:W-:-:S04]  /*1880*/  @P3 IADD3 R34, R34, 0x1, RZ ;  /* 0x0000000122223810 */ /* 0x000fc80007ffe0ff */
[----:B------:R-:W-:Y:S01]  /*1890*/  @!P2 IADD3 R34, -R34, RZ, RZ ;  /* 0x000000ff2222a210 */ /* 0x000fe20007ffe1ff */
[----:B-1----:R-:W-:Y:S06]  /*18a0*/  @P4 BRA `(.L_x_3616) ;  /* 0x0000000000304947 */ /* 0x002fec0003800000 */
[----:B------:R-:W1:Y:S01]  /*18b0*/  LDC.64 R184, c[0x0][0x248] ;  /* 0x00009200ffb87b82 */ /* 0x000e620000000a00 */
[----:B------:R-:W-:Y:S02]  /*18c0*/  SHF.R.S32.HI R15, RZ, 0x1f, R13 ;  /* 0x0000001fff0f7819 */ /* 0x000fe4000001140d */
[----:B-----5:R-:W-:-:S05]  /*18d0*/  SHF.R.S32.HI R17, RZ, 0x1f, R0 ;  /* 0x0000001fff117819 */ /* 0x020fca0000011400 */
[----:B------:R-:W3:Y:S01]  /*18e0*/  LDC.64 R4, c[0x0][0x230] ;  /* 0x00008c00ff047b82 */ /* 0x000ee20000000a00 */
[-C--:B-1----:R-:W-:Y:S02]  /*18f0*/  IMAD R14, R15, R184.reuse, RZ ;  /* 0x000000b80f0e7224 */ /* 0x082fe400078e02ff */
[----:B------:R-:W-:-:S04]  /*1900*/  IMAD.WIDE.U32 R20, R13, R184, RZ ;  /* 0x000000b80d147225 */ /* 0x000fc800078e00ff */
[----:B------:R-:W-:Y:S02]  /*1910*/  IMAD R15, R13, R185, R14 ;  /* 0x000000b90d0f7224 */ /* 0x000fe400078e020e */
[----:B---3--:R-:W-:-:S03]  /*1920*/  IMAD R14, R17, R4, RZ ;  /* 0x00000004110e7224 */ /* 0x008fc600078e02ff */
[----:B------:R-:W-:Y:S01]  /*1930*/  IADD3 R21, R21, R15, RZ ;  /* 0x0000000f15157210 */ /* 0x000fe20007ffe0ff */
[C---:B------:R-:W-:Y:S02]  /*1940*/  IMAD R5, R0.reuse, R5, R14 ;  /* 0x0000000500057224 */ /* 0x040fe400078e020e */
[----:B------:R-:W-:-:S05]  /*1950*/  IMAD.WIDE.U32 R14, R0, R4, R20 ;  /* 0x00000004000e7225 */ /* 0x000fca00078e0014 */
[----:B------:R-:W-:-:S07]  /*1960*/  IADD3 R5, R15, R5, RZ ;  /* 0x000000050f057210 */ /* 0x000fce0007ffe0ff */
.L_x_3616:
[----:B------:R-:W-:Y:S01]  /*1970*/  MOV R15, R5 ;  /* 0x00000005000f7202 */ /* 0x000fe20000000f00 */
[----:B------:R-:W-:Y:S01]  /*1980*/  IMAD R4, R19, R184, RZ ;  /* 0x000000b813047224 */ /* 0x000fe200078e02ff */
[----:B------:R-:W-:Y:S02]  /*1990*/  @!P1 LOP3.LUT R34, RZ, R7, RZ, 0x33, !PT ;  /* 0x00000007ff229212 */ /* 0x000fe400078e33ff */
[----:B------:R-:W-:Y:S01]  /*19a0*/  @P4 IADD3 R12, R13, R12, RZ ;  /* 0x0000000c0d0c4210 */ /* 0x000fe20007ffe0ff */
[----:B------:R-:W-:Y:S01]  /*19b0*/  IMAD.WIDE.U32 R14, R184, R9, R14 ;  /* 0x00000009b80e7225 */ /* 0x000fe200078e000e */
[----:B------:R-:W-:-:S03]  /*19c0*/  SHF.R.S32.HI R7, RZ, 0x1f, R34 ;  /* 0x0000001fff077819 */ /* 0x000fc60000011422 */
[----:B------:R-:W-:Y:S02]  /*19d0*/  IMAD R4, R185, R9, R4 ;  /* 0x00000009b9047224 */ /* 0x000fe400078e0204 */
[----:B------:R-:W-:-:S03]  /*19e0*/  @P4 IMAD.WIDE.U32 R16, R12, R10, RZ ;  /* 0x0000000a0c104225 */ /* 0x000fc600078e00ff */
[----:B------:R-:W-:Y:S01]  /*19f0*/  IADD3 R15, R15, R4, RZ ;  /* 0x000000040f0f7210 */ /* 0x000fe20007ffe0ff */
[----:B--2---:R-:W-:Y:S02]  /*1a00*/  IMAD R4, R7, R2, RZ ;  /* 0x0000000207047224 */ /* 0x004fe400078e02ff */
[----:B------:R-:W-:Y:S01]  /*1a10*/  @P4 IMAD R11, R12, R11, R17 ;  /* 0x0000000b0c0b4224 */ /* 0x000fe200078e0211 */
[----:B------:R-:W-:Y:S01]  /*1a20*/  @P4 MOV R12, R16 ;  /* 0x00000010000c4202 */ /* 0x000fe20000000f00 */
[----:B------:R-:W-:-:S04]  /*1a30*/  IMAD.WIDE.U32 R26, R34, R2, R14 ;  /* 0x00000002221a7225 */ /* 0x000fc800078e000e */
[----:B------:R-:W-:-:S05]  /*1a40*/  IMAD R3, R34, R3, R4 ;  /* 0x0000000322037224 */ /* 0x000fca00078e0204 */
        /* <DEDUP_REMOVED lines=14> */
.L_x_3615:
[----:B------:R-:W-:Y:S01]  /*1b30*/  ISETP.NE.AND P1, PT, R8, -0x1, PT ;  /* 0xffffffff0800780c */ /* 0x000fe20003f25270 */
[----:B------:R-:W1:Y:S01]  /*1b40*/  S2UR UR8, SR_CgaCtaId ;  /* 0x00000000000879c3 */ /* 0x000e620000008800 */
[----:B------:R-:W-:Y:S01]  /*1b50*/  SHF.R.S32.HI R17, RZ, 0x1f, R42 ;  /* 0x0000001fff117819 */ /* 0x000fe2000001142a */
[----:B------:R-:W-:Y:S01]  /*1b60*/  ULDC.64 UR6, c[0x0][0x268] ;  /* 0x00009a0000067ab9 */ /* 0x000fe20000000a00 */
[----:B------:R-:W-:Y:S01]  /*1b70*/  IMAD.IADD R227, R128, 0x1, -R127 ;  /* 0x0000000180e37824 */ /* 0x000fe200078e0a7f */
[----:B------:R-:W-:Y:S01]  /*1b80*/  SHF.R.S32.HI R33, RZ, 0x1f, R32 ;  /* 0x0000001fff217819 */ /* 0x000fe20000011420 */
[----:B------:R-:W-:Y:S01]  /*1b90*/  IMAD R7, R7, UR6, RZ ;  /* 0x0000000607077c24 */ /* 0x000fe2000f8e02ff */
[CC--:B------:R-:W-:Y:S01]  /*1ba0*/  LEA.HI R13, R17.reuse, R42.reuse, RZ, 0x3 ;  /* 0x0000002a110d7211 */ /* 0x0c0fe200078f18ff */
[----:B------:R-:W-:Y:S01]  /*1bb0*/  ULDC.64 UR4, c[0x0][0x258] ;  /* 0x0000960000047ab9 */ /* 0x000fe20000000a00 */
[----:B------:R-:W-:Y:S01]  /*1bc0*/  LEA.HI R16, R17, R42, RZ, 0x4 ;  /* 0x0000002a11107211 */ /* 0x000fe200078f20ff */
[----:B------:R-:W2:Y:S01]  /*1bd0*/  LDC.64 R186, c[0x0][0x250] ;  /* 0x00009400ffba7b82 */ /* 0x000ea20000000a00 */
[----:B------:R-:W-:Y:S01]  /*1be0*/  SHF.R.S32.HI R14, RZ, 0x3, R13 ;  /* 0x00000003ff0e7819 */ /* 0x000fe2000001140d */
[----:B------:R-:W-:Y:S01]  /*1bf0*/  IMAD R18, R34, UR7, R7 ;  /* 0x0000000722127c24 */ /* 0x000fe2000f8e0207 */
[----:B------:R-:W-:Y:S01]  /*1c00*/  LOP3.LUT R13, R13, 0xfffffff8, RZ, 0xc0, !PT ;  /* 0xfffffff80d0d7812 */ /* 0x000fe200078ec0ff */
[----:B------:R-:W-:Y:S01]  /*1c10*/  IMAD R41, R33, UR4, RZ ;  /* 0x0000000421297c24 */ /* 0x000fe2000f8e02ff */
[----:B------:R-:W-:Y:S01]  /*1c20*/  LOP3.LUT R23, R16, 0xfffffff0, RZ, 0xc0, !PT ;  /* 0xfffffff010177812 */ /* 0x000fe200078ec0ff */
[C---:B------:R-:W-:Y:S01]  /*1c30*/  IMAD.SHL.U32 R234, R14.reuse, 0x40, RZ ;  /* 0x000000400eea7824 */ /* 0x040fe200078e00ff */
[----:B------:R-:W-:Y:S01]  /*1c40*/  ISETP.GE.AND P6, PT, R14, R227, PT ;  /* 0x000000e30e00720c */ /* 0x000fe20003fc6270 */
[----:B------:R-:W3:Y:S01]  /*1c50*/  @P1 LDC.64 R4, c[0x0][0x240] ;  /* 0x00009000ff041b82 */ /* 0x000ee20000000a00 */
[----:B-----5:R-:W-:Y:S01]  /*1c60*/  IMAD.IADD R0, R42, 0x1, -R13 ;  /* 0x000000012a007824 */ /* 0x020fe200078e0a0d */
[----:B------:R-:W-:Y:S01]  /*1c70*/  @!P1 SHF.R.S32.HI R13, RZ, 0x1f, R237 ;  /* 0x0000001fff0d9819 */ /* 0x000fe200000114ed */
[----:B------:R-:W-:Y:S01]  /*1c80*/  IMAD.MOV.U32 R7, RZ, RZ, 0x10 ;  /* 0x00000010ff077424 */ /* 0x000fe200078e00ff */
[----:B------:R-:W-:Y:S01]  /*1c90*/  LOP3.LUT R234, R234, 0x1c0, RZ, 0xc0, !PT ;  /* 0x000001c0eaea7812 */ /* 0x000fe200078ec0ff */
[----:B------:R-:W-:Y:S01]  /*1ca0*/  IMAD.SHL.U32 R235, R0, 0x8, RZ ;  /* 0x0000000800eb7824 */ /* 0x000fe200078e00ff */
[----:B------:R-:W-:Y:S01]  /*1cb0*/  IADD3 R233, R37, -0x1, RZ ;  /* 0xffffffff25e97810 */ /* 0x000fe20007ffe0ff */
[----:B------:R-:W-:Y:S01]  /*1cc0*/  IMAD R41, R32, UR5, R41 ;  /* 0x0000000520297c24 */ /* 0x000fe2000f8e0229 */
[----:B------:R-:W4:Y:S01]  /*1cd0*/  @!P1 LDC.64 R2, c[0x0][0x228] ;  /* 0x00008a00ff029b82 */ /* 0x000f220000000a00 */
[----:B------:R-:W-:Y:S01]  /*1ce0*/  BSSY B0, `(.L_x_3617) ;  /* 0x000004c000007945 */ /* 0x000fe20003800000 */
[----:B------:R-:W-:Y:S01]  /*1cf0*/  IADD3 R26, P3, R235, R26, RZ ;  /* 0x0000001aeb1a7210 */ /* 0x000fe20007f7e0ff */
[----:B------:R-:W-:Y:S01]  /*1d00*/  IMAD.SHL.U32 R39, R233, 0x80, RZ ;  /* 0x00000080e9277824 */ /* 0x000fe200078e00ff */
[----:B------:R-:W-:Y:S01]  /*1d10*/  LOP3.LUT R15, R234, 0x38, R235, 0xf8, !PT ;  /* 0x00000038ea0f7812 */ /* 0x000fe200078ef8eb */
[----:B------:R-:W-:Y:S01]  /*1d20*/  VIADD R38, R235, 0x40 ;  /* 0x00000040eb267836 */ /* 0x000fe20000000000 */
[----:B------:R-:W-:-:S04]  /*1d30*/  SHF.R.U32.HI R234, RZ, 0x3, R234 ;  /* 0x00000003ffea7819 */ /* 0x000fc800000116ea */
[----:B------:R-:W-:Y:S02]  /*1d40*/  LOP3.LUT R234, R15, R234, RZ, 0x3c, !PT ;  /* 0x000000ea0fea7212 */ /* 0x000fe400078e3cff */
[----:B------:R-:W-:Y:S01]  /*1d50*/  SHF.R.S32.HI R15, RZ, 0x1f, R14 ;  /* 0x0000001fff0f7819 */ /* 0x000fe2000001140e */
[----:B---3--:R-:W-:-:S04]  /*1d60*/  @P1 IMAD.WIDE.U32 R20, R8, R4, RZ ;  /* 0x0000000408141225 */ /* 0x008fc800078e00ff */
[----:B------:R-:W-:Y:S01]  /*1d70*/  IMAD.IADD R4, R42, 0x1, -R23 ;  /* 0x000000012a047824 */ /* 0x000fe200078e0a17 */
[----:B------:R-:W-:Y:S01]  /*1d80*/  LEA.HI R23, R17, R42, RZ, 0x6 ;  /* 0x0000002a11177211 */ /* 0x000fe200078f30ff */
[----:B------:R-:W-:Y:S02]  /*1d90*/  @P1 IMAD R5, R8, R5, R21 ;  /* 0x0000000508051224 */ /* 0x000fe400078e0215 */
[-C--:B----4-:R-:W-:Y:S01]  /*1da0*/  @!P1 IMAD R8, R13, R2.reuse, RZ ;  /* 0x000000020d089224 */ /* 0x090fe200078e02ff */
[----:B------:R-:W-:Y:S01]  /*1db0*/  SHF.R.S32.HI R13, RZ, 0x1f, R4 ;  /* 0x0000001fff0d7819 */ /* 0x000fe20000011404 */
[----:B------:R-:W-:-:S03]  /*1dc0*/  @!P1 IMAD.WIDE.U32 R24, R237, R2, RZ ;  /* 0x00000002ed189225 */ /* 0x000fc600078e00ff */
[----:B------:R-:W-:Y:S01]  /*1dd0*/  LEA.HI R13, R13, R4, RZ, 0x3 ;  /* 0x000000040d0d7211 */ /* 0x000fe200078f18ff */
[----:B------:R-:W-:Y:S01]  /*1de0*/  @!P1 IMAD R3, R237, R3, R8 ;  /* 0x00000003ed039224 */ /* 0x000fe200078e0208 */
[----:B------:R-:W-:Y:S01]  /*1df0*/  SHF.R.S32.HI R8, RZ, 0x1f, R235 ;  /* 0x0000001fff087819 */ /* 0x000fe200000114eb */
[----:B------:R-:W-:Y:S01]  /*1e00*/  @P1 IMAD.MOV.U32 R2, RZ, RZ, R20 ;  /* 0x000000ffff021224 */ /* 0x000fe200078e0014 */
[----:B------:R-:W-:Y:S01]  /*1e10*/  LOP3.LUT R21, R13, 0xfffffff8, RZ, 0xc0, !PT ;  /* 0xfffffff80d157812 */ /* 0x000fe200078ec0ff */
[----:B------:R-:W-:Y:S01]  /*1e20*/  @!P1 IMAD.MOV.U32 R2, RZ, RZ, R24 ;  /* 0x000000ffff029224 */ /* 0x000fe200078e0018 */
[----:B------:R-:W-:Y:S01]  /*1e30*/  IADD3 R20, P2, R235, R12, RZ ;  /* 0x0000000ceb147210 */ /* 0x000fe20007f5e0ff */
[----:B------:R-:W-:Y:S01]  /*1e40*/  IMAD.X R27, R8, 0x1, R10, P3 ;  /* 0x00000001081b7824 */ /* 0x000fe200018e060a */
[----:B------:R-:W-:Y:S01]  /*1e50*/  @!P1 IADD3 R5, R25, R3, RZ ;  /* 0x0000000319059210 */ /* 0x000fe20007ffe0ff */
[----:B------:R-:W-:Y:S01]  /*1e60*/  IMAD.IADD R4, R4, 0x1, -R21 ;  /* 0x0000000104047824 */ /* 0x000fe200078e0a15 */
[----:B------:R-:W-:Y:S01]  /*1e70*/  IADD3 R28, P1, R235, R2, RZ ;  /* 0x00000002eb1c7210 */ /* 0x000fe20007f3e0ff */
[----:B------:R-:W-:-:S02]  /*1e80*/  IMAD.X R21, R8, 0x1, R11, P2 ;  /* 0x0000000108157824 */ /* 0x000fc400010e060b */
[----:B------:R-:W-:Y:S01]  /*1e90*/  IMAD.SHL.U32 R23, R23, 0x8, RZ ;  /* 0x0000000817177824 */ /* 0x000fe200078e00ff */
[----:B------:R-:W3:Y:S01]  /*1ea0*/  LDC.64 R10, c[0x0][0x3c8] ;  /* 0x0000f200ff0a7b82 */ /* 0x000ee20000000a00 */
[----:B------:R-:W-:-:S03]  /*1eb0*/  IMAD.WIDE.U32 R34, R34, UR6, R20 ;  /* 0x0000000622227c25 */ /* 0x000fc6000f8e0014 */
[----:B------:R-:W-:Y:S01]  /*1ec0*/  LOP3.LUT R234, R234, 0xfffffe00, R23, 0xf8, !PT ;  /* 0xfffffe00eaea7812 */ /* 0x000fe200078ef817 */
[C---:B------:R-:W-:Y:S02]  /*1ed0*/  VIADD R25, R14.reuse, 0x10 ;  /* 0x000000100e197836 */ /* 0x040fe40000000000 */
[C---:B------:R-:W-:Y:S02]  /*1ee0*/  VIADD R23, R14.reuse, 0x20 ;  /* 0x000000200e177836 */ /* 0x040fe40000000000 */
[----:B------:R-:W-:Y:S01]  /*1ef0*/  VIADD R21, R14, 0x30 ;  /* 0x000000300e157836 */ /* 0x000fe20000000000 */
[-C--:B------:R-:W-:Y:S01]  /*1f00*/  ISETP.GE.AND P5, PT, R25, R227.reuse, PT ;  /* 0x000000e31900720c */ /* 0x080fe20003fa6270 */
[----:B------:R-:W-:Y:S01]  /*1f10*/  IMAD.X R29, R8, 0x1, R5, P1 ;  /* 0x00000001081d7824 */ /* 0x000fe200008e0605 */
[-C--:B------:R-:W-:Y:S01]  /*1f20*/  ISETP.GE.AND P4, PT, R23, R227.reuse, PT ;  /* 0x000000e31700720c */ /* 0x080fe20003f86270 */
[----:B------:R-:W-:Y:S01]  /*1f30*/  IMAD.WIDE R44, R45, 0x40, R14 ;  /* 0x000000402d2c7825 */ /* 0x000fe200078e020e */
[----:B------:R-:W-:-:S02]  /*1f40*/  ISETP.GE.AND P3, PT, R21, R227, PT ;  /* 0x000000e31500720c */ /* 0x000fc40003f66270 */
[----:B------:R-:W-:Y:S01]  /*1f50*/  MOV R5, 0x20 ;  /* 0x0000002000057802 */ /* 0x000fe20000000f00 */
[----:B------:R-:W-:Y:S01]  /*1f60*/  IMAD.WIDE.U32 R28, R32, UR4, R28 ;  /* 0x00000004201c7c25 */ /* 0x000fe2000f8e001c */
[----:B------:R-:W-:Y:S01]  /*1f70*/  UMOV UR4, 0x400 ;  /* 0x0000040000047882 */ /* 0x000fe20000000000 */
[----:B------:R-:W-:Y:S01]  /*1f80*/  R2P PR, R4, 0x6 ;  /* 0x0000000604007804 */ /* 0x000fe20000000000 */
[----:B-1----:R-:W-:Y:S01]  /*1f90*/  ULEA UR4, UR8, UR4, 0x18 ;  /* 0x0000000408047291 */ /* 0x002fe2000f8ec03f */
[----:B------:R-:W-:Y:S02]  /*1fa0*/  IMAD.IADD R12, R6, 0x1, -R39 ;  /* 0x00000001060c7824 */ /* 0x000fe400078e0a27 */
[----:B------:R-:W-:Y:S01]  /*1fb0*/  IMAD.IADD R41, R29, 0x1, R41 ;  /* 0x000000011d297824 */ /* 0x000fe200078e0229 */
[----:B------:R-:W-:Y:S02]  /*1fc0*/  SEL R7, R7, 0xfffffff0, !P1 ;  /* 0xfffffff007077807 */ /* 0x000fe40004800000 */
[----:B------:R-:W-:-:S02]  /*1fd0*/  LEA R234, R234, UR4, 0x1 ;  /* 0x00000004eaea7c11 */ /* 0x000fc4000f8e08ff */
        /* <DEDUP_REMOVED lines=28> */
.L_x_3618:
[----:B------:R-:W-:Y:S05]  /*21a0*/  BSYNC B0 ;  /* 0x0000000000007941 */ /* 0x000fea0003800000 */
.L_x_3617:
        /* <DEDUP_REMOVED lines=31> */
.L_x_3620:
[----:B------:R-:W-:Y:S05]  /*23a0*/  BSYNC B0 ;  /* 0x0000000000007941 */ /* 0x000fea0003800000 */
.L_x_3619:
        /* <DEDUP_REMOVED lines=31> */
.L_x_3622:
[----:B------:R-:W-:Y:S05]  /*25a0*/  BSYNC B0 ;  /* 0x0000000000007941 */ /* 0x000fea0003800000 */
.L_x_3621:
        /* <DEDUP_REMOVED lines=31> */
.L_x_3624:
[----:B------:R-:W-:Y:S05]  /*27a0*/  BSYNC B0 ;  /* 0x0000000000007941 */ /* 0x000fea0003800000 */
.L_x_3623:
        /* <DEDUP_REMOVED lines=33> */
.L_x_3626:
[----:B------:R-:W-:Y:S05]  /*29c0*/  BSYNC B0 ;  /* 0x0000000000007941 */ /* 0x000fea0003800000 */
.L_x_3625:
        /* <DEDUP_REMOVED lines=24> */
.L_x_3628:
[----:B------:R-:W-:Y:S05]  /*2b50*/  BSYNC B0 ;  /* 0x0000000000007941 */ /* 0x000fea0003800000 */
.L_x_3627:
        /* <DEDUP_REMOVED lines=27> */
.L_x_3630:
[----:B------:R-:W-:Y:S05]  /*2d10*/  BSYNC B0 ;  /* 0x0000000000007941 */ /* 0x000fea0003800000 */
.L_x_3629:
[----:B------:R-:W-:Y:S01]  /*2d20*/  BSSY B0, `(.L_x_3631) ;  /* 0x000001d000007945 */ /* 0x000fe20003800000 */
[-C--:B------:R-:W-:Y:S01]  /*2d30*/  ISETP.GE.AND P6, PT, R41, R12.reuse, PT ;  /* 0x0000000c2900720c */ /* 0x080fe20003fc6270 */
[C---:B-12---:R-:W-:Y:S01]  /*2d40*/  VIADD R29, R14.reuse, 0x60 ;  /* 0x000000600e1d7836 */ /* 0x046fe20000000000 */
        /* <DEDUP_REMOVED lines=26> */
.L_x_3632:
[----:B------:R-:W-:Y:S05]  /*2ef0*/  BSYNC B0 ;  /* 0x0000000000007941 */ /* 0x000fea0003800000 */
.L_x_3631:
        /* <DEDUP_REMOVED lines=24> */
.L_x_3634:
[----:B------:R-:W-:Y:S05]  /*3080*/  BSYNC B0 ;  /* 0x0000000000007941 */ /* 0x000fea0003800000 */
.L_x_3633:
        /* <DEDUP_REMOVED lines=28> */
.L_x_3636:
[----:B------:R-:W-:Y:S05]  /*3250*/  BSYNC B0 ;  /* 0x0000000000007941 */ /* 0x000fea0003800000 */
.L_x_3635:
        /* <DEDUP_REMOVED lines=25> */
.L_x_3638:
[----:B------:R-:W-:Y:S05]  /*33f0*/  BSYNC B0 ;  /* 0x0000000000007941 */ /* 0x000fea0003800000 */
.L_x_3637:
        /* <DEDUP_REMOVED lines=8> */
[----:B------:R-:W5:Y:S01]  /*3480*/  @!P3 LDC.64 R8, c[0x0][0x218] ;  /* 0x00008600ff08bb82 */ /* 0x000f620000000a00 */
[----:B------:R3:W-:Y:S07]  /*3490*/  @P3 STS.128 [R234+0x7800], RZ ;  /* 0x007800ffea003388 */ /* 0x0007ee0000000c00 */
[----:B-12-4-:R-:W1:Y:S01]  /*34a0*/  @!P2 LDC.64 R2, c[0x0][0x218] ;  /* 0x00008600ff02ab82 */ /* 0x016e620000000a00 */
[----:B-----5:R-:W-:-:S04]  /*34b0*/  @!P3 LEA R8, P5, R44, R8, 0x1 ;  /* 0x000000082c08b211 */ /* 0x020fc800078a08ff */
[C---:B------:R-:W-:Y:S02]  /*34c0*/  @!P3 LEA.HI.X R9, R44.reuse, R9, R22, 0x1, P5 ;  /* 0x000000092c09b211 */ /* 0x040fe400028f0c16 */
[----:B-1----:R-:W-:-:S03]  /*34d0*/  @!P2 LEA R2, P1, R44, R2, 0x1 ;  /* 0x000000022c02a211 */ /* 0x002fc600078208ff */
        /* <DEDUP_REMOVED lines=9> */
[----:B---3--:R1:W-:Y:S02]  /*3570*/  @!P2 LDGSTS.E.BYPASS.LTC128B.128 [R234+0xb800], desc[UR12][R2.64+0x80] ;  /* 0x0b80008002eaafae */ /* 0x0083e4000b901d4c */
.L_x_3640:
[----:B------:R-:W-:Y:S05]  /*3580*/  BSYNC B0 ;  /* 0x0000000000007941 */ /* 0x000fea0003800000 */
.L_x_3639:
[----:B------:R-:W0:Y:S01]  /*3590*/  LDGDEPBAR ;  /* 0x00000000000079af */ /* 0x000e220000000000 */
[----:B------:R-:W-:Y:S01]  /*35a0*/  ULDC.64 UR6, c[0x0][0x3d0] ;  /* 0x0000f40000067ab9 */ /* 0x000fe20000000a00 */
[-C--:B------:R-:W-:Y:S01]  /*35b0*/  ISETP.GE.AND P5, PT, R14, R12.reuse, PT ;  /* 0x0000000c0e00720c */ /* 0x080fe20003fa6270 */
[----:B------:R-:W-:Y:S01]  /*35c0*/  IMAD R20, R20, UR6, RZ ;  /* 0x0000000614147c24 */ /* 0x000fe2000f8e02ff */
[-C--:B------:R-:W-:Y:S01]  /*35d0*/  ISETP.GE.AND P6, PT, R25, R12.reuse, PT ;  /* 0x0000000c1900720c */ /* 0x080fe20003fc6270 */
[----:B------:R-:W-:Y:S01]  /*35e0*/  IMAD.WIDE.U32 R32, R237, UR6, R32 ;  /* 0x00000006ed207c25 */ /* 0x000fe2000f8e0020 */
[-C--:B------:R-:W-:Y:S01]  /*35f0*/  ISETP.GE.AND P2, PT, R23, R12.reuse, PT ;  /* 0x0000000c1700720c */ /* 0x080fe20003f46270 */
[----:B------:R-:W-:Y:S01]  /*3600*/  ULDC UR5, c[0x0][0x2e8] ;  /* 0x0000ba0000057ab9 */ /* 0x000fe20000000800 */
[----:B------:R-:W-:Y:S01]  /*3610*/  ISETP.GE.AND P1, PT, R21, R12, PT ;  /* 0x0000000c1500720c */ /* 0x000fe20003f26270 */
[----:B------:R-:W-:Y:S01]  /*3620*/  IMAD R20, R237, UR7, R20 ;  /* 0x00000007ed147c24 */ /* 0x000fe2000f8e0214 */
[----:B-1234-:R-:W-:Y:S01]  /*3630*/  LEA R2, P3, R32, R10, 0x2 ;  /* 0x0000000a20027211 */ /* 0x01efe200078610ff */
[----:B------:R-:W-:-:S02]  /*3640*/  IMAD.X R19, R15, 0x1, R19, P4 ;  /* 0x000000010f137824 */ /* 0x000fc400020e0613 */
[----:B------:R-:W-:Y:S01]  /*3650*/  IMAD.IADD R35, R35, 0x1, R18 ;  /* 0x0000000123237824 */ /* 0x000fe200078e0212 */
[----:B------:R-:W-:Y:S01]  /*3660*/  SHF.R.S32.HI R16, RZ, 0x4, R16 ;  /* 0x00000004ff107819 */ /* 0x000fe20000011410 */
[----:B------:R-:W-:Y:S01]  /*3670*/  IMAD.IADD R20, R33, 0x1, R20 ;  /* 0x0000000121147824 */ /* 0x000fe200078e0214 */
[----:B------:R-:W-:Y:S01]  /*3680*/  ULDC.64 UR6, c[0x0][0x220] ;  /* 0x0000880000067ab9 */ /* 0x000fe20000000a00 */
[----:B------:R-:W-:-:S03]  /*3690*/  IMAD R19, R19, R186, RZ ;  /* 0x000000ba13137224 */ /* 0x000fc600078e02ff */
[----:B------:R-:W-:Y:S01]  /*36a0*/  LEA.HI.X R3, R32, R11, R20, 0x2, P3 ;  /* 0x0000000b20037211 */ /* 0x000fe200018f1414 */
[C---:B------:R-:W-:Y:S01]  /*36b0*/  IMAD R19, R40.reuse, R187, R19 ;  /* 0x000000bb28137224 */ /* 0x040fe200078e0213 */
[----:B------:R-:W-:Y:S01]  /*36c0*/  ISETP.GE.AND P3, PT, R41, R12, PT ;  /* 0x0000000c2900720c */ /* 0x000fe20003f66270 */
[----:B------:R-:W-:Y:S01]  /*36d0*/  IMAD.WIDE.U32 R40, R40, R186, R34 ;  /* 0x000000ba28287225 */ /* 0x000fe200078e0022 */
[----:B------:R-:W-:-:S04]  /*36e0*/  DEPBAR.LE SB0, 0x0 ;  /* 0x000080000000791a */ /* 0x000fc80000000000 */
[----:B------:R1:W5:Y:S01]  /*36f0*/  LDG.E R2, desc[UR12][R2.64] ;  /* 0x0000000c02027981 */ /* 0x000362000c1e1900 */
[----:B------:R-:W-:Y:S01]  /*3700*/  IMAD.IADD R36, R41, 0x1, R19 ;  /* 0x0000000129247824 */ /* 0x000fe200078e0213 */
[----:B------:R-:W-:Y:S01]  /*3710*/  LEA.HI R225, R16, R16, RZ, 0x1 ;  /* 0x0000001010e17211 */ /* 0x000fe200078f08ff */
[----:B------:R-:W-:Y:S01]  /*3720*/  BSSY B0, `(.L_x_3641) ;  /* 0x000001a000007945 */ /* 0x000fe20003800000 */
[----:B------:R-:W-:Y:S01]  /*3730*/  BAR.SYNC.DEFER_BLOCKING 0x0 ;  /* 0x0000000000007b1d */ /* 0x000fe20000010000 */
[----:B------:R-:W-:Y:S01]  /*3740*/  LEA R188, P4, R40, UR6, 0x1 ;  /* 0x0000000628bc7c11 */ /* 0x000fe2000f8808ff */
[C---:B------:R-:W-:Y:S01]  /*3750*/  IMAD.SHL.U32 R232, R186.reuse, 0x10, RZ ;  /* 0x00000010bae87824 */ /* 0x040fe200078e00ff */
[----:B------:R-:W-:Y:S02]  /*3760*/  LEA.HI R126, R17, R42, RZ, 0x5 ;  /* 0x0000002a117e7211 */ /* 0x000fe400078f28ff */
[----:B------:R-:W-:Y:S02]  /*3770*/  SHF.L.U64.HI R231, R186, 0x4, R187 ;  /* 0x00000004bae77819 */ /* 0x000fe400000102bb */
[----:B------:R-:W-:-:S02]  /*3780*/  LOP3.LUT R225, R225, 0xfffffffe, RZ, 0xc0, !PT ;  /* 0xfffffffee1e17812 */ /* 0x000fc400078ec0ff */
[----:B------:R-:W-:Y:S01]  /*3790*/  LEA.HI.X R189, R40, UR7, R36, 0x1, P4 ;  /* 0x0000000728bd7c11 */ /* 0x000fe2000a0f0c24 */
[----:B-1----:R-:W1:Y:S01]  /*37a0*/  MUFU.RCP R3, UR5 ;  /* 0x0000000500037d08 */ /* 0x002e620008001000 */
        /* <DEDUP_REMOVED lines=17> */
.L_x_3642:
[----:B------:R-:W-:Y:S05]  /*38c0*/  BSYNC B0 ;  /* 0x0000000000007941 */ /* 0x000fea0003800000 */
.L_x_3641:
        /* <DEDUP_REMOVED lines=22> */
.L_x_3644:
[----:B------:R-:W-:Y:S05]  /*3a30*/  BSYNC B0 ;  /* 0x0000000000007941 */ /* 0x000fea0003800000 */
.L_x_3643:
[----:B------:R2:W-:Y:S01]  /*3a40*/  @P2 STS.128 [R234+0xd000], RZ ;  /* 0x00d000ffea002388 */ /* 0x0005e20000000c00 */
[----:B-1----:R-:W-:Y:S01]  /*3a50*/  IMAD.SHL.U32 R8, R0, 0x40, RZ ;  /* 0x0000004000087824 */ /* 0x002fe200078e00ff */
        /* <DEDUP_REMOVED lines=19> */
[----:B--2---:R-:W-:Y:S10]  /*3b90*/  @P2 BRA `(.L_x_3646) ;  /* 0x0000000000502947 */ /* 0x004ff40003800000 */
        /* <DEDUP_REMOVED lines=20> */
.L_x_3646:
[----:B------:R-:W-:Y:S05]  /*3ce0*/  BSYNC B0 ;  /* 0x0000000000007941 */ /* 0x000fea0003800000 */
.L_x_3645:
        /* <DEDUP_REMOVED lines=30> */
.L_x_3648:
[----:B------:R-:W-:Y:S05]  /*3ed0*/  BSYNC B0 ;  /* 0x0000000000007941 */ /* 0x000fea0003800000 */
.L_x_3647:
        /* <DEDUP_REMOVED lines=24> */
.L_x_3650:
[----:B------:R-:W-:Y:S05]  /*4060*/  BSYNC B0 ;  /* 0x0000000000007941 */ /* 0x000fea0003800000 */
.L_x_3649:
        /* <DEDUP_REMOVED lines=24> */
.L_x_3652:
[----:B------:R-:W-:Y:S05]  /*41f0*/  BSYNC B0 ;  /* 0x0000000000007941 */ /* 0x000fea0003800000 */
.L_x_3651:
        /* <DEDUP_REMOVED lines=24> */
.L_x_3654:
[----:B------:R-:W-:Y:S05]  /*4380*/  BSYNC B0 ;  /* 0x0000000000007941 */ /* 0x000fea0003800000 */
.L_x_3653:
        /* <DEDUP_REMOVED lines=24> */
.L_x_3656:
[----:B------:R-:W-:Y:S05]  /*4510*/  BSYNC B0 ;  /* 0x0000000000007941 */ /* 0x000fea0003800000 */
.L_x_3655:
[----:B------:R-:W-:Y:S01]  /*4520*/  LDSM.16.M88.4 R60, [R226] ;  /* 0x00000000e23c783b */ /* 0x000fe20000000200 */
[----:B------:R-:W-:Y:S01]  /*4530*/  R2P PR, R0, 0x6 ;  /* 0x0000000600007804 */ /* 0x000fe20000000000 */
[C---:B------:R-:W-:Y:S01]  /*4540*/  VIADD R0, R225.reuse, 0x4000 ;  /* 0x00004000e1007836 */ /* 0x040fe20000000000 */
[----:B------:R-:W-:Y:S01]  /*4550*/  LOP3.LUT R4, R4, R43, RZ, 0xfc, !PT ;  /* 0x0000002b04047212 */ /* 0x000fe200078efcff */
[----:B------:R-:W1:Y:S01]  /*4560*/  LDSM.16.M88.4 R28, [R225+0x4000] ;  /* 0x00400000e11c783b */ /* 0x000e620000000200 */
[----:B------:R-:W-:Y:S02]  /*4570*/  VIADD R223, R225, 0x4020 ;  /* 0x00004020e1df7836 */ /* 0x000fe40000000000 */
[----:B-----5:R-:W-:Y:S01]  /*4580*/  FMUL.FTZ R3, R2, R3 ;  /* 0x0000000302037220 */ /* 0x020fe20000410000 */
[--C-:B------:R-:W-:Y:S01]  /*4590*/  IMAD R224, R7, 0x2, R226.reuse ;  /* 0x0000000207e07824 */ /* 0x100fe200078e02e2 */
[----:B------:R-:W1:Y:S01]  /*45a0*/  LDSM.16.M88.4 R20, [R225+0x4800] ;  /* 0x00480000e114783b */ /* 0x000e620000000200 */
[----:B------:R-:W-:-:S02]  /*45b0*/  IMAD R222, R5, 0x2, R226 ;  /* 0x0000000205de7824 */ /* 0x000fc400078e02e2 */
[----:B------:R-:W-:Y:S01]  /*45c0*/  IMAD R221, R5, 0x2, R224 ;  /* 0x0000000205dd7824 */ /* 0x000fe200078e02e0 */
[----:B------:R-:W1:Y:S01]  /*45d0*/  LDSM.16.M88.4 R12, [R225+0x5000] ;  /* 0x00500000e10c783b */ /* 0x000e620000000200 */
[----:B------:R-:W-:Y:S02]  /*45e0*/  IMAD R124, R124, 0x10, R127 ;  /* 0x000000107c7c7824 */ /* 0x000fe400078e027f */
[----:B------:R-:W-:Y:S01]  /*45f0*/  @P1 VIADD R223, R0, 0xffffffe0 ;  /* 0xffffffe000df1836 */ /* 0x000fe20000000000 */
[----:B------:R-:W1:Y:S01]  /*4600*/  LDSM.16.M88.4 R92, [R225+0x5800] ;  /* 0x00580000e15c783b */ /* 0x000e620000000200 */
[----:B------:R-:W-:Y:S02]  /*4610*/  IMAD.MOV.U32 R0, RZ, RZ, 0x40 ;  /* 0x00000040ff007424 */ /* 0x000fe400078e00ff */
[----:B------:R-:W-:Y:S01]  /*4620*/  IMAD.SHL.U32 R236, R42, 0x2, RZ ;  /* 0x000000022aec7824 */ /* 0x000fe200078e00ff */
[----:B------:R-:W1:Y:S01]  /*4630*/  LDSM.16.M88.4 R84, [R225+0x6000] ;  /* 0x00600000e154783b */ /* 0x000e620000000200 */
[C---:B------:R-:W-:Y:S01]  /*4640*/  VIADD R215, R223.reuse, 0x800 ;  /* 0x00000800dfd77836 */ /* 0x040fe20000000000 */
[----:B------:R-:W-:Y:S01]  /*4650*/  SEL R0, R0, 0xffffffc0, !P2 ;  /* 0xffffffc000007807 */ /* 0x000fe20005000000 */
[C---:B------:R-:W-:Y:S01]  /*4660*/  VIADD R214, R223.reuse, 0x1000 ;  /* 0x00001000dfd67836 */ /* 0x040fe20000000000 */
[----:B------:R-:W1:Y:S01]  /*4670*/  LDSM.16.M88.4 R76, [R225+0x6800] ;  /* 0x00680000e14c783b */ /* 0x000e620000000200 */
[----:B------:R-:W-:Y:S01]  /*4680*/  LOP3.LUT R236, R236, 0x6, RZ, 0xc0, !PT ;  /* 0x00000006ecec7812 */ /* 0x000fe200078ec0ff */
[----:B------:R-:W-:-:S02]  /*4690*/  VIADD R213, R223, 0x1800 ;  /* 0x00001800dfd57836 */ /* 0x000fc40000000000 */
[----:B------:R-:W1:Y:S01]  /*46a0*/  LDSM.16.M88.4 R68, [R225+0x7000] ;  /* 0x00700000e144783b */ /* 0x000e620000000200 */
[----:B------:R-:W-:Y:S02]  /*46b0*/  IMAD.IADD R219, R225, 0x1, R0 ;  /* 0x00000001e1db7824 */ /* 0x000fe400078e0200 */
[----:B------:R-:W-:Y:S01]  /*46c0*/  IMAD.IADD R208, R0, 0x1, R223 ;  /* 0x0000000100d07824 */ /* 0x000fe200078e02df */
[----:B-1234-:R-:W1:Y:S01]  /*46d0*/  LDSM.16.M88.4 R8, [R225+0x7800] ;  /* 0x00780000e108783b */ /* 0x01ee620000000200 */
[C---:B------:R-:W-:Y:S02]  /*46e0*/  VIADD R212, R223.reuse, 0x2000 ;  /* 0x00002000dfd47836 */ /* 0x040fe40000000000 */
[C---:B------:R-:W-:Y:S01]  /*46f0*/  VIADD R211, R223.reuse, 0x2800 ;  /* 0x00002800dfd37836 */ /* 0x040fe20000000000 */
[----:B------:R-:W-:Y:S01]  /*4700*/  LDSM.16.M88.4 R104, [R224] ;  /* 0x00000000e068783b */ /* 0x000fe20000000200 */
[C---:B------:R-:W-:Y:S02]  /*4710*/  VIADD R210, R223.reuse, 0x3000 ;  /* 0x00003000dfd27836 */ /* 0x040fe40000000000 */
[C---:B------:R-:W-:Y:S01]  /*4720*/  VIADD R209, R223.reuse, 0x3800 ;  /* 0x00003800dfd17836 */ /* 0x040fe20000000000 */
[----:B------:R-:W2:Y:S01]  /*4730*/  LDSM.16.M88.4 R56, [R223] ;  /* 0x00000000df38783b */ /* 0x000ea20000000200 */
[----:B------:R-:W-:-:S02]  /*4740*/  VIADD R207, R223, 0x4000 ;  /* 0x00004000dfcf7836 */ /* 0x000fc40000000000 */
[C---:B------:R-:W-:Y:S01]  /*4750*/  VIADD R206, R223.reuse, 0x4800 ;  /* 0x00004800dfce7836 */ /* 0x040fe20000000000 */
[C---:B------:R-:W-:Y:S01]  /*4760*/  HMMA.16816.F32 R32, R60.reuse, R28, RZ ;  /* 0x0000001c3c20723c */ /* 0x040fe200000018ff */
[----:B------:R-:W3:Y:S01]  /*4770*/  LDSM.16.M88.4 R44, [R223+0x1000] ;  /* 0x00100000df2c783b */ /* 0x000ee20000000200 */
[C---:B------:R-:W-:Y:S02]  /*4780*/  VIADD R205, R223.reuse, 0x5000 ;  /* 0x00005000dfcd7836 */ /* 0x040fe40000000000 */
[C---:B------:R-:W-:Y:S01]  /*4790*/  VIADD R204, R223.reuse, 0x5800 ;  /* 0x00005800dfcc7836 */ /* 0x040fe20000000000 */
[----:B------:R-:W4:Y:S01]  /*47a0*/  LDSM.16.M88.4 R48, [R223+0x800] ;  /* 0x00080000df30783b */ /* 0x000f220000000200 */
[----:B------:R-:W-:Y:S01]  /*47b0*/  HMMA.16816.F32 R24, R60, R20, RZ ;  /* 0x000000143c18723c */ /* 0x000fe200000018ff */
[C---:B------:R-:W-:Y:S02]  /*47c0*/  VIADD R203, R223.reuse, 0x6000 ;  /* 0x00006000dfcb7836 */ /* 0x040fe40000000000 */
[----:B------:R-:W-:Y:S01]  /*47d0*/  LDSM.16.M88.4 R52, [R223+0x1800] ;  /* 0x00180000df34783b */ /* 0x000fe20000000200 */
[----:B------:R-:W-:-:S02]  /*47e0*/  VIADD R202, R223, 0x6800 ;  /* 0x00006800dfca7836 */ /* 0x000fc40000000000 */
[C---:B------:R-:W-:Y:S01]  /*47f0*/  HMMA.16816.F32 R16, R60.reuse, R12, RZ ;  /* 0x0000000c3c10723c */ /* 0x040fe200000018ff */
[----:B------:R-:W-:Y:S01]  /*4800*/  LDSM.16.M88.4 R100, [R222] ;  /* 0x00000000de64783b */ /* 0x000fe20000000200 */
[C---:B------:R-:W-:Y:S02]  /*4810*/  VIADD R201, R223.reuse, 0x7000 ;  /* 0x00007000dfc97836 */ /* 0x040fe40000000000 */
[----:B------:R-:W-:Y:S01]  /*4820*/  VIADD R200, R223, 0x7800 ;  /* 0x00007800dfc87836 */ /* 0x000fe20000000000 */
        /* <DEDUP_REMOVED lines=32> */
[C---:B------:R-:W-:Y:S01]  /*4a30*/  HMMA.16816.F32 R92, R104.reuse, R54, R92 ;  /* 0x00000036685c723c */ /* 0x040fe2000000185c */
[----:B------:R-:W4:Y:S05]  /*4a40*/  LDSM.16.M88.4 R52, [R219+0x5800] ;  /* 0x00580000db34783b */ /* 0x000f2a0000000200 */
[C---:B--2---:R-:W-:Y:S06]  /*4a50*/  HMMA.16816.F32 R72, R104.reuse, R56, R72 ;  /* 0x000000386848723c */ /* 0x044fec0000001848 */
[----:B------:R-:W-:Y:S01]  /*4a60*/  HMMA.16816.F32 R68, R104, R58, R68 ;  /* 0x0000003a6844723c */ /* 0x000fe20000001844 */
[----:B------:R-:W2:Y:S05]  /*4a70*/  LDSM.16.M88.4 R56, [R219+0x6000] ;  /* 0x00600000db38783b */ /* 0x000eaa0000000200 */
[C---:B---3--:R-:W-:Y:S06]  /*4a80*/  HMMA.16816.F32 R24, R100.reuse, R44, R24 ;  /* 0x0000002c6418723c */ /* 0x048fec0000001818 */
[C---:B------:R-:W-:Y:S01]  /*4a90*/  HMMA.16816.F32 R20, R100.reuse, R46, R20 ;  /* 0x0000002e6414723c */ /* 0x040fe20000001814 */
[----:B------:R-:W-:Y:S05]  /*4aa0*/  LDSM.16.M88.4 R44, [R208] ;  /* 0x00000000d02c783b */ /* 0x000fea0000000200 */
[C---:B-1----:R-:W-:Y:S06]  /*4ab0*/  HMMA.16816.F32 R16, R100.reuse, R8, R16 ;  /* 0x000000086410723c */ /* 0x042fec0000001810 */
[C---:B------:R-:W-:Y:S01]  /*4ac0*/  HMMA.16816.F32 R12, R100.reuse, R10, R12 ;  /* 0x0000000a640c723c */ /* 0x040fe2000000180c */
[----:B------:R-:W1:Y:S05]  /*4ad0*/  LDSM.16.M88.4 R8, [R221] ;  /* 0x00000000dd08783b */ /* 0x000e6a0000000200 */
[C---:B------:R-:W-:Y:S06]  /*4ae0*/  HMMA.16816.F32 R32, R100.reuse, R48, R32 ;  /* 0x000000306420723c */ /* 0x040fec0000001820 */
[----:B------:R-:W-:Y:S01]  /*4af0*/  HMMA.16816.F32 R28, R100, R50, R28 ;  /* 0x00000032641c723c */ /* 0x000fe2000000181c */
[----:B------:R-:W3:Y:S05]  /*4b00*/  LDSM.16.M88.4 R48, [R219+0x7000] ;  /* 0x00700000db30783b */ /* 0x000eea0000000200 */
[C---:B------:R-:W-:Y:S06]  /*4b10*/  HMMA.16816.F32 R80, R104.reuse, R112, R80 ;  /* 0x000000706850723c */ /* 0x040fec0000001850 */
        /* <DEDUP_REMOVED lines=9> */
[C---:B--2---:R-:W-:Y:S06]  /*4bb0*/  HMMA.16816.F32 R88, R100.reuse, R56, R88 ;  /* 0x000000386458723c */ /* 0x044fec0000001858 */
[----:B------:R-:W-:Y:S01]  /*4bc0*/  HMMA.16816.F32 R84, R100, R58, R84 ;  /* 0x0000003a6454723c */ /* 0x000fe20000001854 */
[----:B------:R-:W2:Y:S05]  /*4bd0*/  LDSM.16.M88.4 R56, [R208+0x1000] ;  /* 0x00100000d038783b */ /* 0x000eaa0000000200 */
[C---:B-1----:R-:W-:Y:S06]  /*4be0*/  HMMA.16816.F32 R32, R8.reuse, R44, R32 ;  /* 0x0000002c0820723c */ /* 0x042fec0000001820 */
[----:B------:R-:W-:Y:S01]  /*4bf0*/  HMMA.16816.F32 R28, R8, R46, R28 ;  /* 0x0000002e081c723c */ /* 0x000fe2000000181c */
[----:B------:R-:W1:Y:S05]  /*4c00*/  LDSM.16.M88.4 R44, [R208+0x3000] ;  /* 0x00300000d02c783b */ /* 0x000e6a0000000200 */
        /* <DEDUP_REMOVED lines=8> */
[----:B------:R-:W3:Y:S04]  /*4c90*/  LDSM.16.M88.4 R100, [R208+0x2800] ;  /* 0x00280000d064783b */ /* 0x000ee80000000200 */
[----:B------:R-:W-:Y:S01]  /*4ca0*/  LDSM.16.M88.4 R108, [R225+0xa000] ;  /* 0x00a00000e16c783b */ /* 0x000fe20000000200 */
[C---:B----4-:R-:W-:Y:S06]  /*4cb0*/  HMMA.16816.F32 R24, R8.reuse, R52, R24 ;  /* 0x000000340818723c */ /* 0x050fec0000001818 */
[C---:B------:R-:W-:Y:S01]  /*4cc0*/  HMMA.16816.F32 R20, R8.reuse, R54, R20 ;  /* 0x000000360814723c */ /* 0x040fe20000001814 */
[----:B------:R-:W4:Y:S05]  /*4cd0*/  LDSM.16.M88.4 R52, [R208+0x3800] ;  /* 0x00380000d034783b */ /* 0x000f2a0000000200 */
[C---:B--2---:R-:W-:Y:S06]  /*4ce0*/  HMMA.16816.F32 R16, R8.reuse, R56, R16 ;  /* 0x000000380810723c */ /* 0x044fec0000001810 */
[C---:B------:R-:W-:Y:S01]  /*4cf0*/  HMMA.16816.F32 R12, R8.reuse, R58, R12 ;  /* 0x0000003a080c723c */ /* 0x040fe2000000180c */
[----:B------:R-:W-:Y:S05]  /*4d00*/  LDSM.16.M88.4 R56, [R226+0x2000] ;  /* 0x00200000e238783b */ /* 0x000fea0000000200 */
[C---:B-1----:R-:W-:Y:S06]  /*4d10*/  HMMA.16816.F32 R72, R8.reuse, R44, R72 ;  /* 0x0000002c0848723c */ /* 0x042fec0000001848 */
        /* <DEDUP_REMOVED lines=13> */
[----:B------:R-:W-:Y:S04]  /*4df0*/  LDSM.16.M88.4 R52, [R224+0x2000] ;  /* 0x00200000e034783b */ /* 0x000fe80000000200 */
[----:B------:R-:W3:Y:S01]  /*4e00*/  LDSM.16.M88.4 R8, [R223+0x4000] ;  /* 0x00400000df08783b */ /* 0x000ee20000000200 */
        /* <DEDUP_REMOVED lines=11> */
[----:B------:R-:W4:Y:S05]  /*4ec0*/  LDSM.16.M88.4 R112, [R223+0x5000] ;  /* 0x00500000df70783b */ /* 0x000f2a0000000200 */
[C---:B------:R-:W-:Y:S06]  /*4ed0*/  HMMA.16816.F32 R24, R56.reuse, R116, R24 ;  /* 0x000000743818723c */ /* 0x040fec0000001818 */
[----:B------:R-:W-:Y:S01]  /*4ee0*/  HMMA.16816.F32 R20, R56, R118, R20 ;  /* 0x000000763814723c */ /* 0x000fe20000001814 */
[----:B------:R-:W-:Y:S05]  /*4ef0*/  LDSM.16.M88.4 R116, [R219+0x9800] ;  /* 0x00980000db74783b */ /* 0x000fea0000000200 */
[C---:B---3--:R-:W-:Y:S06]  /*4f00*/  HMMA.16816.F32 R32, R52.reuse, R8, R32 ;  /* 0x000000083420723c */ /* 0x048fec0000001820 */
[C---:B------:R-:W-:Y:S01]  /*4f10*/  HMMA.16816.F32 R28, R52.reuse, R10, R28 ;  /* 0x0000000a341c723c */ /* 0x040fe2000000181c */
[----:B------:R-:W3:Y:S05]  /*4f20*/  LDSM.16.M88.4 R8, [R219+0x8000] ;  /* 0x00800000db08783b */ /* 0x000eea0000000200 */
[C---:B-1----:R-:W-:Y:S06]  /*4f30*/  HMMA.16816.F32 R96, R52.reuse, R44, R96 ;  /* 0x0000002c3460723c */ /* 0x042fec0000001860 */
[----:B------:R-:W-:Y:S01]  /*4f40*/  HMMA.16816.F32 R92, R52, R46, R92 ;  /* 0x0000002e345c723c */ /* 0x000fe2000000185c */
[----:B------:R-:W1:Y:S05]  /*4f50*/  LDSM.16.M88.4 R44, [R219+0x9000] ;  /* 0x00900000db2c783b */ /* 0x000e6a0000000200 */
[C---:B------:R-:W-:Y:S06]  /*4f60*/  HMMA.16816.F32 R88, R56.reuse, R108, R88 ;  /* 0x0000006c3858723c */ /* 0x040fec0000001858 */
[C---:B------:R-:W-:Y:S01]  /*4f70*/  HMMA.16816.F32 R84, R56.reuse, R110, R84 ;  /* 0x0000006e3854723c */ /* 0x040fe20000001854 */
[----:B------:R-:W1:Y:S05]  /*4f80*/  LDSM.16.M88.4 R108, [R223+0x6000] ;  /* 0x00600000df6c783b */ /* 0x000e6a0000000200 */
[C---:B------:R-:W-:Y:S06]  /*4f90*/  HMMA.16816.F32 R80, R56.reuse, R104, R80 ;  /* 0x000000683850723c */ /* 0x040fec0000001850 */
[C---:B------:R-:W-:Y:S01]  /*4fa0*/  HMMA.16816.F32 R76, R56.reuse, R106, R76 ;  /* 0x0000006a384c723c */ /* 0x040fe2000000184c */
[----:B------:R-:W-:Y:S05]  /*4fb0*/  LDSM.16.M88.4 R104, [R223+0x6800] ;  /* 0x00680000df68783b */ /* 0x000fea0000000200 */
[C---:B------:R-:W-:Y:S06]  /*4fc0*/  HMMA.16816.F32 R64, R56.reuse, R100, R64 ;  /* 0x000000643840723c */ /* 0x040fec0000001840 */
[----:B------:R-:W-:Y:S01]  /*4fd0*/  HMMA.16816.F32 R60, R56, R102, R60 ;  /* 0x00000066383c723c */ /* 0x000fe2000000183c */
[----:B------:R-:W1:Y:S04]  /*4fe0*/  LDSM.16.M88.4 R56, [R223+0x7800] ;  /* 0x00780000df38783b */ /* 0x000e680000000200 */
[----:B------:R-:W-:Y:S01]  /*4ff0*/  LDSM.16.M88.4 R100, [R223+0x7000] ;  /* 0x00700000df64783b */ /* 0x000fe20000000200 */
[C---:B--2---:R-:W-:Y:S06]  /*5000*/  HMMA.16816.F32 R24, R52.reuse, R48, R24 ;  /* 0x000000303418723c */ /* 0x044fec0000001818 */
[C---:B------:R-:W-:Y:S01]  /*5010*/  HMMA.16816.F32 R20, R52.reuse, R50, R20 ;  /* 0x000000323414723c */ /* 0x040fe20000001814 */
[----:B------:R-:W2:Y:S05]  /*5020*/  LDSM.16.M88.4 R48, [R219+0x8800] ;  /* 0x00880000db30783b */ /* 0x000eaa0000000200 */
[C---:B----4-:R-:W-:Y:S06]  /*5030*/  HMMA.16816.F32 R16, R52.reuse, R112, R16 ;  /* 0x000000703410723c */ /* 0x050fec0000001810 */
[----:B------:R-:W-:Y:S01]  /*5040*/  HMMA.16816.F32 R12, R52, R114, R12 ;  /* 0x00000072340c723c */ /* 0x000fe2000000180c */
[----:B------:R-:W-:Y:S05]  /*5050*/  LDSM.16.M88.4 R112, [R219+0xa000] ;  /* 0x00a00000db70783b */ /* 0x000fea0000000200 */
[C---:B---3--:R-:W-:Y:S06]  /*5060*/  HMMA.16816.F32 R32, R120.reuse, R8, R32 ;  /* 0x000000087820723c */ /* 0x048fec0000001820 */
[C---:B------:R-:W-:Y:S01]  /*5070*/  HMMA.16816.F32 R28, R120.reuse, R10, R28 ;  /* 0x0000000a781c723c */ /* 0x040fe2000000181c */
        /* <DEDUP_REMOVED lines=10> */
[C---:B--2---:R-:W-:Y:S06]  /*5120*/  HMMA.16816.F32 R24, R120.reuse, R48, R24 ;  /* 0x000000307818723c */ /* 0x044fec0000001818 */
[C---:B------:R-:W-:Y:S01]  /*5130*/  HMMA.16816.F32 R20, R120.reuse, R50, R20 ;  /* 0x000000327814723c */ /* 0x040fe20000001814 */
[----:B------:R-:W2:Y:S05]  /*5140*/  LDSM.16.M88.4 R48, [R208+0x5000] ;  /* 0x00500000d030783b */ /* 0x000eaa0000000200 */
[----:B------:R-:W-:Y:S06]  /*5150*/  HMMA.16816.F32 R96, R120, R116, R96 ;  /* 0x000000747860723c */ /* 0x000fec0000001860 */
[C---:B------:R-:W-:Y:S06]  /*5160*/  HMMA.16816.F32 R80, R52.reuse, R104, R80 ;  /* 0x000000683450723c */ /* 0x040fec0000001850 */
[C---:B------:R-:W-:Y:S01]  /*5170*/  HMMA.16816.F32 R76, R52.reuse, R106, R76 ;  /* 0x0000006a344c723c */ /* 0x040fe2000000184c */
[----:B------:R-:W2:Y:S05]  /*5180*/  LDSM.16.M88.4 R104, [R219+0xb000] ;  /* 0x00b00000db68783b */ /* 0x000eaa0000000200 */
[C---:B------:R-:W-:Y:S06]  /*5190*/  HMMA.16816.F32 R72, R52.reuse, R100, R72 ;  /* 0x000000643448723c */ /* 0x040fec0000001848 */
[----:B------:R-:W-:Y:S01]  /*51a0*/  HMMA.16816.F32 R68, R52, R102, R68 ;  /* 0x000000663444723c */ /* 0x000fe20000001844 */
[----:B------:R-:W2:Y:S04]  /*51b0*/  LDSM.16.M88.4 R100, [R219+0xb800] ;  /* 0x00b80000db64783b */ /* 0x000ea80000000200 */
[----:B------:R-:W2:Y:S01]  /*51c0*/  LDSM.16.M88.4 R52, [R208+0x4800] ;  /* 0x00480000d034783b */ /* 0x000ea20000000200 */
[----:B-1----:R-:W-:Y:S06]  /*51d0*/  HMMA.16816.F32 R96, R8, R44, R96 ;  /* 0x0000002c0860723c */ /* 0x002fec0000001860 */
[----:B------:R-:W-:Y:S01]  /*51e0*/  HMMA.16816.F32 R88, R120, R112, R88 ;  /* 0x000000707858723c */ /* 0x000fe20000001858 */
[----:B------:R-:W-:-:S05]  /*51f0*/  LOP3.LUT R45, R126, 0xffffffe0, RZ, 0xc0, !PT ;  /* 0xffffffe07e2d7812 */ /* 0x000fca00078ec0ff */
[----:B------:R-:W-:Y:S01]  /*5200*/  IMAD.IADD R0, R42, 0x1, -R45 ;  /* 0x000000012a007824 */ /* 0x000fe200078e0a2d */
[C---:B------:R-:W-:Y:S01]  /*5210*/  HMMA.16816.F32 R84, R120.reuse, R114, R84 ;  /* 0x000000727854723c */ /* 0x040fe20000001854 */
[----:B------:R-:W1:Y:S03]  /*5220*/  LDSM.16.M88.4 R112, [R208+0x6000] ;  /* 0x00600000d070783b */ /* 0x000e660000000200 */
[----:B------:R-:W-:Y:S02]  /*5230*/  SHF.R.S32.HI R45, RZ, 0x1f, R0 ;  /* 0x0000001fff2d7819 */ /* 0x000fe40000011400 */
[----:B---3--:R-:W-:Y:S02]  /*5240*/  HMMA.16816.F32 R80, R120, R108, R80 ;  /* 0x0000006c7850723c */ /* 0x008fe40000001850 */
[----:B------:R-:W-:Y:S01]  /*5250*/  LEA.HI R45, R45, R0, RZ, 0x2 ;  /* 0x000000002d2d7211 */ /* 0x000fe200078f10ff */
[----:B------:R-:W-:-:S03]  /*5260*/  IMAD.IADD R0, R39, 0x1, R236 ;  /* 0x0000000127007824 */ /* 0x000fc600078e02ec */
[----:B------:R-:W-:Y:S01]  /*5270*/  HMMA.16816.F32 R76, R120, R110, R76 ;  /* 0x0000006e784c723c */ /* 0x000fe2000000184c */
[----:B------:R-:W3:Y:S01]  /*5280*/  LDSM.16.M88.4 R108, [R208+0x6800] ;  /* 0x00680000d06c783b */ /* 0x000ee20000000200 */
[----:B------:R-:W-:Y:S01]  /*5290*/  SHF.R.S32.HI R45, RZ, 0x2, R45 ;  /* 0x00000002ff2d7819 */ /* 0x000fe2000001142d */
[C---:B------:R-:W-:Y:S02]  /*52a0*/  VIADD R43, R0.reuse, 0x8 ;  /* 0x00000008002b7836 */ /* 0x040fe40000000000 */
[----:B------:R-:W-:Y:S01]  /*52b0*/  VIADD R2, R0, 0x11 ;  /* 0x0000001100027836 */ /* 0x000fe20000000000 */
[----:B----4-:R-:W-:Y:S01]  /*52c0*/  HMMA.16816.F32 R32, R8, R56, R32 ;  /* 0x000000380820723c */ /* 0x010fe20000001820 */
[----:B------:R-:W-:-:S04]  /*52d0*/  IADD3 R45, R124, 0x1, R45 ;  /* 0x000000017c2d7810 */ /* 0x000fc80007ffe02d */
[----:B------:R-:W-:Y:S01]  /*52e0*/  IADD3 R128, R6, R45, -R128 ;  /* 0x0000002d06807210 */ /* 0x000fe20007ffe880 */
[C---:B------:R-:W-:Y:S01]  /*52f0*/  HMMA.16816.F32 R28, R8.reuse, R58, R28 ;  /* 0x0000003a081c723c */ /* 0x040fe2000000181c */
[----:B------:R-:W4:Y:S03]  /*5300*/  LDSM.16.M88.4 R56, [R208+0x7000] ;  /* 0x00700000d038783b */ /* 0x000f260000000200 */
[----:B------:R-:W-:Y:S02]  /*5310*/  IMAD.IADD R125, R128, 0x1, R125 ;  /* 0x00000001807d7824 */ /* 0x000fe400078e027d */
[----:B--2---:R-:W-:Y:S03]  /*5320*/  HMMA.16816.F32 R16, R8, R48, R16 ;  /* 0x000000300810723c */ /* 0x004fe60000001810 */
[----:B------:R-:W-:-:S02]  /*5330*/  VIMNMX R193, R125, R6, PT ;  /* 0x000000067dc17248 */ /* 0x000fc40003fe0100 */
[----:B------:R-:W-:Y:S01]  /*5340*/  VIADDMNMX R192, R125, 0x8, R6, PT ;  /* 0x000000087dc07846 */ /* 0x000fe20003800106 */
[----:B------:R-:W-:Y:S01]  /*5350*/  HMMA.16816.F32 R12, R8, R50, R12 ;  /* 0x00000032080c723c */ /* 0x000fe2000000180c */
[----:B------:R-:W2:Y:S01]  /*5360*/  LDSM.16.M88.4 R48, [R208+0x7800] ;  /* 0x00780000d030783b */ /* 0x000ea20000000200 */
[----:B------:R-:W-:Y:S01]  /*5370*/  VIADD R6, R0, 0x1 ;  /* 0x0000000100067836 */ /* 0x000fe20000000000 */
[----:B------:R-:W-:Y:S01]  /*5380*/  ISETP.GE.AND P5, PT, R43, R193, PT ;  /* 0x000000c12b00720c */ /* 0x000fe20003fa6270 */
[----:B------:R-:W-:-:S04]  /*5390*/  DEPBAR.LE SB0, 0x0 ;  /* 0x000080000000791a */ /* 0x000fc80000000000 */
[C---:B------:R-:W-:Y:S01]  /*53a0*/  HMMA.16816.F32 R92, R120.reuse, R118, R92 ;  /* 0x00000076785c723c */ /* 0x040fe2000000185c */
[C---:B------:R-:W-:Y:S02]  /*53b0*/  ISETP.GE.AND P3, PT, R6.reuse, R193, PT ;  /* 0x000000c10600720c */ /* 0x040fe40003f66270 */
[----:B------:R-:W-:Y:S02]  /*53c0*/  ISETP.GE.AND P2, PT, R6, R192, PT ;  /* 0x000000c00600720c */ /* 0x000fe40003f46270 */
[----:B------:R-:W-:Y:S01]  /*53d0*/  I2FP.F32.S32 R6, R6 ;  /* 0x0000000600067245 */ /* 0x000fe20000201400 */
[C---:B------:R-:W-:Y:S01]  /*53e0*/  HMMA.16816.F32 R72, R120.reuse, R104, R72 ;  /* 0x000000687848723c */ /* 0x040fe20000001848 */
[----:B------:R-:W-:Y:S02]  /*53f0*/  ISETP.GE.AND P1, PT, R43, R192, PT ;  /* 0x000000c02b00720c */ /* 0x000fe40003f26270 */
[----:B------:R-:W-:Y:S01]  /*5400*/  I2FP.F32.S32 R43, R43 ;  /* 0x0000002b002b7245 */ /* 0x000fe20000201400 */
[CC--:B------:R-:W-:Y:S01]  /*5410*/  FFMA.FTZ R33, R3.reuse, R6.reuse, R33 ;  /* 0x0000000603217223 */ /* 0x0c0fe20000010021 */
[----:B------:R-:W-:Y:S01]  /*5420*/  FFMA.FTZ R35, R3, R6, R35 ;  /* 0x0000000603237223 */ /* 0x000fe20000010023 */
[----:B------:R-:W-:Y:S01]  /*5430*/  HMMA.16816.F32 R68, R120, R106, R68 ;  /* 0x0000006a7844723c */ /* 0x000fe20000001844 */
[----:B------:R-:W-:-:S02]  /*5440*/  VIADD R6, R0, 0x9 ;  /* 0x0000000900067836 */ /* 0x000fc40000000000 */
[CC--:B------:R-:W-:Y:S01]  /*5450*/  FFMA.FTZ R28, R3.reuse, R43.reuse, R28 ;  /* 0x0000002b031c7223 */ /* 0x0c0fe2000001001c */
[----:B------:R-:W-:Y:S01]  /*5460*/  FFMA.FTZ R45, R3, R43, R30 ;  /* 0x0000002b032d7223 */ /* 0x000fe2000001001e */
[----:B------:R-:W-:Y:S01]  /*5470*/  FSEL R30, R33, -INF , !P3 ;  /* 0xff800000211e7808 */ /* 0x000fe20005800000 */
[C---:B------:R-:W-:Y:S01]  /*5480*/  HMMA.16816.F32 R64, R120.reuse, R100, R64 ;  /* 0x000000647840723c */ /* 0x040fe20000001840 */
[C---:B------:R-:W-:Y:S02]  /*5490*/  ISETP.GE.AND P6, PT, R6.reuse, R193, PT ;  /* 0x000000c10600720c */ /* 0x040fe40003fc6270 */
[----:B------:R-:W-:Y:S02]  /*54a0*/  ISETP.GE.AND P4, PT, R6, R192, PT ;  /* 0x000000c00600720c */ /* 0x000fe40003f86270 */
[----:B------:R-:W-:Y:S01]  /*54b0*/  FSEL R28, R28, -INF , !P5 ;  /* 0xff8000001c1c7808 */ /* 0x000fe20006800000 */
[----:B------:R-:W-:Y:S01]  /*54c0*/  HMMA.16816.F32 R60, R120, R102, R60 ;  /* 0x00000066783c723c */ /* 0x000fe2000000183c */
[----:B------:R-:W-:-:S02]  /*54d0*/  FSEL R45, R45, -INF , !P1 ;  /* 0xff8000002d2d7808 */ /* 0x000fc40004800000 */
[----:B------:R-:W-:Y:S02]  /*54e0*/  I2FP.F32.S32 R6, R6 ;  /* 0x0000000600067245 */ /* 0x000fe40000201400 */
[C---:B------:R-:W-:Y:S01]  /*54f0*/  ISETP.GE.AND P5, PT, R2.reuse, R193, PT ;  /* 0x000000c10200720c */ /* 0x040fe20003fa6270 */
[C---:B------:R-:W-:Y:S01]  /*5500*/  HMMA.16816.F32 R24, R8.reuse, R52, R24 ;  /* 0x000000340818723c */ /* 0x040fe20000001818 */
[----:B------:R-:W-:Y:S01]  /*5510*/  ISETP.GE.AND P1, PT, R2, R192, PT ;  /* 0x000000c00200720c */ /* 0x000fe20003f26270 */
[C---:B------:R-:W-:Y:S01]  /*5520*/  FFMA.FTZ R29, R3.reuse, R6, R29 ;  /* 0x00000006031d7223 */ /* 0x040fe2000001001d */
[----:B------:R-:W-:Y:S01]  /*5530*/  I2FP.F32.S32 R2, R2 ;  /* 0x0000000200027245 */ /* 0x000fe20000201400 */
[----:B------:R-:W-:Y:S01]  /*5540*/  FFMA.FTZ R31, R3, R6, R31 ;  /* 0x00000006031f7223 */ /* 0x000fe2000001001f */
[----:B------:R-:W-:Y:S01]  /*5550*/  VIADD R6, R0, 0x18 ;  /* 0x0000001800067836 */ /* 0x000fe20000000000 */
[C---:B------:R-:W-:Y:S06]  /*5560*/  HMMA.16816.F32 R20, R8.reuse, R54, R20 ;  /* 0x000000360814723c */ /* 0x040fec0000001814 */
[C---:B------:R-:W-:Y:S06]  /*5570*/  HMMA.16816.F32 R92, R8.reuse, R46, R92 ;  /* 0x0000002e085c723c */ /* 0x040fec000000185c */
[----:B-1----:R-:W-:Y:S01]  /*5580*/  HMMA.16816.F32 R88, R8, R112, R88 ;  /* 0x000000700858723c */ /* 0x002fe20000001858 */
[----:B------:R-:W-:-:S05]  /*5590*/  FSEL R47, R35, -INF , !P2 ;  /* 0xff800000232f7808 */ /* 0x000fca0005000000 */
[C---:B------:R-:W-:Y:S06]  /*55a0*/  HMMA.16816.F32 R84, R8.reuse, R114, R84 ;  /* 0x000000720854723c */ /* 0x040fec0000001854 */
[C---:B---3--:R-:W-:Y:S06]  /*55b0*/  HMMA.16816.F32 R80, R8.reuse, R108, R80 ;  /* 0x0000006c0850723c */ /* 0x048fec0000001850 */
[C---:B------:R-:W-:Y:S06]  /*55c0*/  HMMA.16816.F32 R76, R8.reuse, R110, R76 ;  /* 0x0000006e084c723c */ /* 0x040fec000000184c */
[C---:B----4-:R-:W-:Y:S06]  /*55d0*/  HMMA.16816.F32 R72, R8.reuse, R56, R72 ;  /* 0x000000380848723c */ /* 0x050fec0000001848 */
[C---:B------:R-:W-:Y:S06]  /*55e0*/  HMMA.16816.F32 R68, R8.reuse, R58, R68 ;  /* 0x0000003a0844723c */ /* 0x040fec0000001844 */
[C---:B--2---:R-:W-:Y:S06]  /*55f0*/  HMMA.16816.F32 R64, R8.reuse, R48, R64 ;  /* 0x000000300840723c */ /* 0x044fec0000001840 */
[----:B------:R-:W-:Y:S07]  /*5600*/  HMMA.16816.F32 R60, R8, R50, R60 ;  /* 0x00000032083c723c */ /* 0x000fee000000183c */
[----:B------:R-:W-:-:S02]  /*5610*/  VIADD R11, R0, 0x10 ;  /* 0x00000010000b7836 */ /* 0x000fc40000000000 */
[CC--:B------:R-:W-:Y:S01]  /*5620*/  FFMA.FTZ R10, R3.reuse, R2.reuse, R25 ;  /* 0x00000002030a7223 */ /* 0x0c0fe20000010019 */
[----:B------:R-:W-:Y:S01]  /*5630*/  FFMA.FTZ R9, R3, R2, R27 ;  /* 0x0000000203097223 */ /* 0x000fe2000001001b */
[C---:B------:R-:W-:Y:S01]  /*5640*/  VIADD R2, R0.reuse, 0x19 ;  /* 0x0000001900027836 */ /* 0x040fe20000000000 */
[----:B------:R-:W-:Y:S01]  /*5650*/  FSEL R25, R31, -INF , !P4 ;  /* 0xff8000001f197808 */ /* 0x000fe20006000000 */
[----:B------:R-:W-:Y:S01]  /*5660*/  VIADD R27, R0, 0x20 ;  /* 0x00000020001b7836 */ /* 0x000fe20000000000 */
[----:B------:R-:W-:Y:S01]  /*5670*/  BAR.SYNC.DEFER_BLOCKING 0x0 ;  /* 0x0000000000007b1d */ /* 0x000fe20000010000 */
[C---:B------:R-:W-:Y:S02]  /*5680*/  ISETP.GE.AND P3, PT, R11.reuse, R193, PT ;  /* 0x000000c10b00720c */ /* 0x040fe40003f66270 */
[----:B------:R-:W-:Y:S02]  /*5690*/  ISETP.GE.AND P2, PT, R11, R192, PT ;  /* 0x000000c00b00720c */ /* 0x000fe40003f46270 */
[----:B------:R-:W-:-:S02]  /*56a0*/  I2FP.F32.S32 R11, R11 ;  /* 0x0000000b000b7245 */ /* 0x000fc40000201400 */
[----:B------:R-:W-:Y:S02]  /*56b0*/  ISETP.GE.AND P4, PT, R6, R192, PT ;  /* 0x000000c00600720c */ /* 0x000fe40003f86270 */
[----:B------:R-:W-:Y:S01]  /*56c0*/  FSEL R10, R10, -INF , !P5 ;  /* 0xff8000000a0a7808 */ /* 0x000fe20006800000 */
[CC--:B------:R-:W-:Y:S01]  /*56d0*/  FFMA.FTZ R24, R3.reuse, R11.reuse, R24 ;  /* 0x0000000b03187223 */ /* 0x0c0fe20000010018 */
[----:B------:R-:W-:Y:S01]  /*56e0*/  FFMA.FTZ R11, R3, R11, R26 ;  /* 0x0000000b030b7223 */ /* 0x000fe2000001001a */
[----:B------:R-:W-:Y:S02]  /*56f0*/  FSEL R26, R29, -INF , !P6 ;  /* 0xff8000001d1a7808 */ /* 0x000fe40007000000 */
[----:B------:R-:W-:Y:S02]  /*5700*/  ISETP.GE.AND P6, PT, R6, R193, PT ;  /* 0x000000c10600720c */ /* 0x000fe40003fc6270 */
[----:B------:R-:W-:Y:S02]  /*5710*/  FSEL R24, R24, -INF , !P3 ;  /* 0xff80000018187808 */ /* 0x000fe40005800000 */
[----:B------:R-:W-:-:S02]  /*5720*/  FSEL R11, R11, -INF , !P2 ;  /* 0xff8000000b0b7808 */ /* 0x000fc40005000000 */
[----:B------:R-:W-:Y:S02]  /*5730*/  I2FP.F32.S32 R6, R6 ;  /* 0x0000000600067245 */ /* 0x000fe40000201400 */
[CC--:B------:R-:W-:Y:S02]  /*5740*/  ISETP.GE.AND P3, PT, R2.reuse, R193.reuse, PT ;  /* 0x000000c10200720c */ /* 0x0c0fe40003f66270 */
[----:B------:R-:W-:Y:S01]  /*5750*/  ISETP.GE.AND P2, PT, R2, R192, PT ;  /* 0x000000c00200720c */ /* 0x000fe20003f46270 */
[-C--:B------:R-:W-:Y:S01]  /*5760*/  FFMA.FTZ R8, R3, R6.reuse, R20 ;  /* 0x0000000603087223 */ /* 0x080fe20000010014 */
[----:B------:R-:W-:Y:S01]  /*5770*/  FSEL R9, R9, -INF , !P1 ;  /* 0xff80000009097808 */ /* 0x000fe20004800000 */
[----:B------:R-:W-:Y:S01]  /*5780*/  FFMA.FTZ R22, R3, R6, R22 ;  /* 0x0000000603167223 */ /* 0x000fe20000010016 */
[----:B------:R-:W-:Y:S02]  /*5790*/  I2FP.F32.S32 R2, R2 ;  /* 0x0000000200027245 */ /* 0x000fe40000201400 */
[----:B------:R-:W-:-:S02]  /*57a0*/  ISETP.GE.AND P5, PT, R27, R193, PT ;  /* 0x000000c11b00720c */ /* 0x000fc40003fa6270 */
[----:B------:R-:W-:Y:S01]  /*57b0*/  ISETP.GE.AND P1, PT, R27, R192, PT ;  /* 0x000000c01b00720c */ /* 0x000fe20003f26270 */
[CC--:B------:R-:W-:Y:S01]  /*57c0*/  FFMA.FTZ R6, R3.reuse, R2.reuse, R21 ;  /* 0x0000000203067223 */ /* 0x0c0fe20000010015 */
[----:B------:R-:W-:Y:S01]  /*57d0*/  I2FP.F32.S32 R27, R27 ;  /* 0x0000001b001b7245 */ /* 0x000fe20000201400 */
[C---:B------:R-:W-:Y:S01]  /*57e0*/  FFMA.FTZ R21, R3.reuse, R2, R23 ;  /* 0x0000000203157223 */ /* 0x040fe20000010017 */
[----:B------:R-:W-:Y:S01]  /*57f0*/  VIADD R2, R0, 0x29 ;  /* 0x0000002900027836 */ /* 0x000fe20000000000 */
[----:B------:R-:W-:Y:S02]  /*5800*/  FSEL R8, R8, -INF , !P6 ;  /* 0xff80000008087808 */ /* 0x000fe40007000000 */
[CC--:B------:R-:W-:Y:S01]  /*5810*/  FFMA.FTZ R46, R3.reuse, R27.reuse, R16 ;  /* 0x0000001b032e7223 */ /* 0x0c0fe20000010010 */
[----:B------:R-:W-:Y:S01]  /*5820*/  FFMA.FTZ R18, R3, R27, R18 ;  /* 0x0000001b03127223 */ /* 0x000fe20000010012 */
[----:B------:R-:W-:Y:S01]  /*5830*/  VIADD R27, R0, 0x28 ;  /* 0x00000028001b7836 */ /* 0x000fe20000000000 */
[----:B------:R-:W-:Y:S01]  /*5840*/  FSEL R6, R6, -INF , !P3 ;  /* 0xff80000006067808 */ /* 0x000fe20005800000 */
[----:B------:R-:W-:Y:S01]  /*5850*/  VIADD R16, R0, 0x21 ;  /* 0x0000002100107836 */ /* 0x000fe20000000000 */
        /* <DEDUP_REMOVED lines=10> */
[C---:B------:R-:W-:Y:S01]  /*5900*/  FFMA.FTZ R44, R3.reuse, R27, R12 ;  /* 0x0000001b032c7223 */ /* 0x040fe2000001000c */
[C---:B------:R-:W-:Y:S01]  /*5910*/  ISETP.GE.AND P6, PT, R16.reuse, R193, PT ;  /* 0x000000c11000720c */ /* 0x040fe20003fc6270 */
[C---:B------:R-:W-:Y:S01]  /*5920*/  FFMA.FTZ R14, R3.reuse, R27, R14 ;  /* 0x0000001b030e7223 */ /* 0x040fe2000001000e */
[----:B------:R-:W-:Y:S01]  /*5930*/  ISETP.GE.AND P4, PT, R16, R192, PT ;  /* 0x000000c01000720c */ /* 0x000fe20003f86270 */
[C---:B------:R-:W-:Y:S01]  /*5940*/  FFMA.FTZ R42, R3.reuse, R2, R13 ;  /* 0x00000002032a7223 */ /* 0x040fe2000001000d */
[----:B------:R-:W-:Y:S01]  /*5950*/  I2FP.F32.S32 R16, R16 ;  /* 0x0000001000107245 */ /* 0x000fe20000201400 */
[----:B------:R-:W-:Y:S01]  /*5960*/  FFMA.FTZ R15, R3, R2, R15 ;  /* 0x00000002030f7223 */ /* 0x000fe2000001000f */
[----:B------:R-:W-:Y:S01]  /*5970*/  VIADD R2, R0, 0x31 ;  /* 0x0000003100027836 */ /* 0x000fe20000000000 */
        /* <DEDUP_REMOVED lines=15> */
[-C--:B------:R-:W-:Y:S01]  /*5a70*/  FFMA.FTZ R97, R3, R2.reuse, R97 ;  /* 0x0000000203617223 */ /* 0x080fe20000010061 */
[----:B------:R-:W-:Y:S01]  /*5a80*/  FSEL R171, R19, -INF , !P4 ;  /* 0xff80000013ab7808 */ /* 0x000fe20006000000 */
[C---:B------:R-:W-:Y:S01]  /*5a90*/  FFMA.FTZ R99, R3.reuse, R2, R99 ;  /* 0x0000000203637223 */ /* 0x040fe20000010063 */
[C---:B------:R-:W-:Y:S01]  /*5aa0*/  ISETP.GE.AND P6, PT, R12.reuse, R193, PT ;  /* 0x000000c10c00720c */ /* 0x040fe20003fc6270 */
[CC--:B------:R-:W-:Y:S01]  /*5ab0*/  FFMA.FTZ R92, R3.reuse, R13.reuse, R92 ;  /* 0x0000000d035c7223 */ /* 0x0c0fe2000001005c */
[----:B------:R-:W-:Y:S01]  /*5ac0*/  ISETP.GE.AND P4, PT, R12, R192, PT ;  /* 0x000000c00c00720c */ /* 0x000fe20003f86270 */
[----:B------:R-:W-:Y:S01]  /*5ad0*/  FFMA.FTZ R94, R3, R13, R94 ;  /* 0x0000000d035e7223 */ /* 0x000fe2000001005e */
[----:B------:R-:W-:Y:S01]  /*5ae0*/  I2FP.F32.S32 R12, R12 ;  /* 0x0000000c000c7245 */ /* 0x000fe20000201400 */
[C---:B------:R-:W-:Y:S01]  /*5af0*/  VIADD R13, R0.reuse, 0x40 ;  /* 0x00000040000d7836 */ /* 0x040fe20000000000 */
[----:B------:R-:W-:Y:S01]  /*5b00*/  FSEL R140, R97, -INF , !P3 ;  /* 0xff800000618c7808 */ /* 0x000fe20005800000 */
[----:B------:R-:W-:Y:S01]  /*5b10*/  VIADD R2, R0, 0x41 ;  /* 0x0000004100027836 */ /* 0x000fe20000000000 */
[----:B------:R-:W-:Y:S01]  /*5b20*/  FSEL R157, R99, -INF , !P2 ;  /* 0xff800000639d7808 */ /* 0x000fe20005000000 */
[CC--:B------:R-:W-:Y:S01]  /*5b30*/  FFMA.FTZ R96, R3.reuse, R12.reuse, R96 ;  /* 0x0000000c03607223 */ /* 0x0c0fe20000010060 */
[----:B------:R-:W-:Y:S01]  /*5b40*/  FFMA.FTZ R98, R3, R12, R98 ;  /* 0x0000000c03627223 */ /* 0x000fe20000010062 */
[----:B------:R-:W-:Y:S01]  /*5b50*/  FSEL R142, R92, -INF , !P5 ;  /* 0xff8000005c8e7808 */ /* 0x000fe20006800000 */
[----:B------:R-:W-:Y:S01]  /*5b60*/  VIADD R12, R0, 0x39 ;  /* 0x00000039000c7836 */ /* 0x000fe20000000000 */
        /* <DEDUP_REMOVED lines=8> */
[CC--:B------:R-:W-:Y:S01]  /*5bf0*/  FFMA.FTZ R88, R3.reuse, R13.reuse, R88 ;  /* 0x0000000d03587223 */ /* 0x0c0fe20000010058 */
[----:B------:R-:W-:Y:S01]  /*5c00*/  FSEL R143, R98, -INF , !P4 ;  /* 0xff800000628f7808 */ /* 0x000fe20006000000 */
[C---:B------:R-:W-:Y:S01]  /*5c10*/  FFMA.FTZ R90, R3.reuse, R13, R90 ;  /* 0x0000000d035a7223 */ /* 0x040fe2000001005a */
[C---:B------:R-:W-:Y:S01]  /*5c20*/  ISETP.GE.AND P6, PT, R12.reuse, R193, PT ;  /* 0x000000c10c00720c */ /* 0x040fe20003fc6270 */
[C---:B------:R-:W-:Y:S01]  /*5c30*/  FFMA.FTZ R89, R3.reuse, R2, R89 ;  /* 0x0000000203597223 */ /* 0x040fe20000010059 */
        /* <DEDUP_REMOVED lines=87> */
[CC--:B------:R-:W-:Y:S01]  /*61b0*/  FFMA.FTZ R65, R3.reuse, R2.reuse, R65 ;  /* 0x0000000203417223 */ /* 0x0c0fe20000010041 */
[C---:B------:R-:W-:Y:S01]  /*61c0*/  ISETP.GE.AND P6, PT, R12.reuse, R193, PT ;  /* 0x000000c10c00720c */ /* 0x040fe20003fc6270 */
[----:B------:R-:W-:Y:S01]  /*61d0*/  FFMA.FTZ R67, R3, R2, R67 ;  /* 0x0000000203437223 */ /* 0x000fe20000010043 */
[----:B------:R-:W-:Y:S01]  /*61e0*/  ISETP.GE.AND P4, PT, R12, R192, PT ;  /* 0x000000c00c00720c */ /* 0x000fe20003f86270 */
[----:B------:R-:W-:Y:S01]  /*61f0*/  VIADD R2, R0, 0x78 ;  /* 0x0000007800027836 */ /* 0x000fe20000000000 */
[----:B------:R-:W-:-:S02]  /*6200*/  FSEL R152, R73, -INF , !P3 ;  /* 0xff80000049987808 */ /* 0x000fc40005800000 */
[----:B------:R-:W-:Y:S02]  /*6210*/  FSEL R151, R75, -INF , !P2 ;  /* 0xff8000004b977808 */ /* 0x000fe40005000000 */
[----:B------:R-:W-:Y:S02]  /*6220*/  I2FP.F32.S32 R12, R12 ;  /* 0x0000000c000c7245 */ /* 0x000fe40000201400 */
[C---:B------:R-:W-:Y:S02]  /*6230*/  ISETP.GE.AND P3, PT, R13.reuse, R193, PT ;  /* 0x000000c10d00720c */ /* 0x040fe40003f66270 */
[----:B------:R-:W-:Y:S01]  /*6240*/  ISETP.GE.AND P2, PT, R13, R192, PT ;  /* 0x000000c00d00720c */ /* 0x000fe20003f46270 */
[CC--:B------:R-:W-:Y:S01]  /*6250*/  FFMA.FTZ R69, R3.reuse, R12.reuse, R69 ;  /* 0x0000000c03457223 */ /* 0x0c0fe20000010045 */
[----:B------:R-:W-:Y:S01]  /*6260*/  I2FP.F32.S32 R13, R13 ;  /* 0x0000000d000d7245 */ /* 0x000fe20000201400 */
[----:B------:R-:W-:Y:S01]  /*6270*/  FFMA.FTZ R71, R3, R12, R71 ;  /* 0x0000000c03477223 */ /* 0x000fe20000010047 */
[----:B------:R-:W-:-:S02]  /*6280*/  I2FP.F32.S32 R12, R2 ;  /* 0x00000002000c7245 */ /* 0x000fc40000201400 */
[----:B------:R-:W-:Y:S01]  /*6290*/  FSEL R148, R69, -INF , !P6 ;  /* 0xff80000045947808 */ /* 0x000fe20007000000 */
[CC--:B------:R-:W-:Y:S01]  /*62a0*/  FFMA.FTZ R64, R3.reuse, R13.reuse, R64 ;  /* 0x0000000d03407223 */ /* 0x0c0fe20000010040 */
[C---:B------:R-:W-:Y:S01]  /*62b0*/  FFMA.FTZ R66, R3.reuse, R13, R66 ;  /* 0x0000000d03427223 */ /* 0x040fe20000010042 */
[-C--:B------:R-:W-:Y:S01]  /*62c0*/  FFMA.FTZ R60, R3, R12.reuse, R60 ;  /* 0x0000000c033c7223 */ /* 0x080fe2000001003c */
[----:B------:R-:W-:Y:S01]  /*62d0*/  FSEL R145, R71, -INF , !P4 ;  /* 0xff80000047917808 */ /* 0x000fe20006000000 */
[----:B------:R-:W-:Y:S01]  /*62e0*/  FFMA.FTZ R62, R3, R12, R62 ;  /* 0x0000000c033e7223 */ /* 0x000fe2000001003e */
[----:B------:R-:W-:Y:S02]  /*62f0*/  FSEL R138, R64, -INF , !P3 ;  /* 0xff800000408a7808 */ /* 0x000fe40005800000 */
[----:B------:R-:W-:Y:S02]  /*6300*/  ISETP.GE.AND P3, PT, R2, R193, PT ;  /* 0x000000c10200720c */ /* 0x000fe40003f66270 */
[----:B------:R-:W-:-:S02]  /*6310*/  I2FP.F32.S32 R27, R0 ;  /* 0x00000000001b7245 */ /* 0x000fc40000201400 */
[C---:B------:R-:W-:Y:S02]  /*6320*/  ISETP.GE.AND P6, PT, R0.reuse, R193, PT ;  /* 0x000000c10000720c */ /* 0x040fe40003fc6270 */
[C---:B------:R-:W-:Y:S01]  /*6330*/  ISETP.GE.AND P4, PT, R0.reuse, R192, PT ;  /* 0x000000c00000720c */ /* 0x040fe20003f86270 */
[----:B------:R-:W-:Y:S01]  /*6340*/  VIADD R0, R0, 0x79 ;  /* 0x0000007900007836 */ /* 0x000fe20000000000 */
[----:B------:R-:W-:Y:S02]  /*6350*/  FSEL R134, R60, -INF , !P3 ;  /* 0xff8000003c867808 */ /* 0x000fe40005800000 */
[----:B------:R-:W-:Y:S02]  /*6360*/  ISETP.GT.AND P3, PT, R233, R228, PT ;  /* 0x000000e4e900720c */ /* 0x000fe40003f64270 */
[----:B------:R-:W-:Y:S02]  /*6370*/  FSEL R135, R66, -INF , !P2 ;  /* 0xff80000042877808 */ /* 0x000fe40005000000 */
[----:B------:R-:W-:-:S02]  /*6380*/  ISETP.GE.AND P2, PT, R2, R192, PT ;  /* 0x000000c00200720c */ /* 0x000fc40003f46270 */
[----:B------:R-:W-:Y:S02]  /*6390*/  I2FP.F32.S32 R2, R0 ;  /* 0x0000000000027245 */ /* 0x000fe40000201400 */
[----:B------:R-:W-:Y:S02]  /*63a0*/  FSEL R136, R65, -INF , !P5 ;  /* 0xff80000041887808 */ /* 0x000fe40006800000 */
[----:B------:R-:W-:Y:S01]  /*63b0*/  FSEL R133, R67, -INF , !P1 ;  /* 0xff80000043857808 */ /* 0x000fe20004800000 */
[CC--:B------:R-:W-:Y:S01]  /*63c0*/  FFMA.FTZ R61, R3.reuse, R2.reuse, R61 ;  /* 0x00000002033d7223 */ /* 0x0c0fe2000001003d */
[C---:B------:R-:W-:Y:S01]  /*63d0*/  ISETP.GE.AND P5, PT, R0.reuse, R193, PT ;  /* 0x000000c10000720c */ /* 0x040fe20003fa6270 */
[C---:B------:R-:W-:Y:S01]  /*63e0*/  FFMA.FTZ R63, R3.reuse, R2, R63 ;  /* 0x00000002033f7223 */ /* 0x040fe2000001003f */
[----:B------:R-:W-:Y:S01]  /*63f0*/  ISETP.GE.AND P1, PT, R0, R192, PT ;  /* 0x000000c00000720c */ /* 0x000fe20003f26270 */
[CC--:B------:R-:W-:Y:S01]  /*6400*/  FFMA.FTZ R0, R3.reuse, R27.reuse, R32 ;  /* 0x0000001b03007223 */ /* 0x0c0fe20000010020 */
[----:B------:R-:W-:Y:S01]  /*6410*/  FFMA.FTZ R27, R3, R27, R34 ;  /* 0x0000001b031b7223 */ /* 0x000fe20000010022 */
[----:B------:R-:W-:-:S02]  /*6420*/  FSEL R67, R62, -INF , !P2 ;  /* 0xff8000003e437808 */ /* 0x000fc40005000000 */
        /* <DEDUP_REMOVED lines=59> */
[----:B------:R-:W-:-:S04]  /*67e0*/  IMAD R13, R12, UR8, RZ ;  /* 0x000000080c0d7c24 */ /* 0x000fc8000f8e02ff */
[C---:B------:R-:W-:Y:S02]  /*67f0*/  IMAD R13, R14.reuse, UR9, R13 ;  /* 0x000000090e0d7c24 */ /* 0x040fe4000f8e020d */
[----:B------:R-:W-:-:S04]  /*6800*/  IMAD.WIDE.U32 R14, R14, UR8, R16 ;  /* 0x000000080e0e7c25 */ /* 0x000fc8000f8e0010 */
[----:B------:R-:W-:Y:S01]  /*6810*/  IMAD.MOV.U32 R29, RZ, RZ, R14 ;  /* 0x000000ffff1d7224 */ /* 0x000fe200078e000e */
[----:B------:R-:W-:Y:S01]  /*6820*/  IADD3 R2, R15, R13, RZ ;  /* 0x0000000d0f027210 */ /* 0x000fe20007ffe0ff */
[----:B------:R-:W-:Y:S06]  /*6830*/  BRA `(.L_x_3659) ;  /* 0x0000000000087947 */ /* 0x000fec0003800000 */
.L_x_3658:
[----:B------:R-:W-:-:S04]  /*6840*/  LEA R29, -R184, RZ, 0x7 ;  /* 0x000000ffb81d7211 */ /* 0x000fc800078e39ff */
[----:B------:R-:W-:-:S07]  /*6850*/  SHF.R.S32.HI R2, RZ, 0x1f, R29 ;  /* 0x0000001fff027819 */ /* 0x000fce000001141d */
.L_x_3659:
        /* <DEDUP_REMOVED lines=75> */
[----:B------:R-:W-:Y:S02]  /*6d10*/  @!P2 IMAD.X R32, R22, 0x1, R191, P5 ;  /* 0x000000011620a824 */ /* 0x000fe400028e06bf */
[----:B------:R-:W-:Y:S01]  /*6d20*/  IMAD.X R22, R229, 0x1, R22, P1 ;  /* 0x00000001e5167824 */ /* 0x000fe200008e0616 */
[----:B-1----:R-:W-:Y:S01]  /*6d30*/  @!P2 LEA R48, P5, R31, R18, 0x1 ;  /* 0x000000121f30a211 */ /* 0x002fe200078a08ff */
[----:B------:R-:W1:Y:S01]  /*6d40*/  @!P4 LDC.64 R12, c[0x0][0x218] ;  /* 0x00008600ff0ccb82 */ /* 0x000e620000000a00 */
[----:B------:R-:W-:Y:S01]  /*6d50*/  @!P4 IADD3 R20, P1, R39, R190, RZ ;  /* 0x000000be2714c210 */ /* 0x000fe20007f3e0ff */
[----:B------:R2:W-:Y:S01]  /*6d60*/  @P2 STS.128 [R234+0x9000], RZ ;  /* 0x009000ffea002388 */ /* 0x0005e20000000c00 */
[----:B------:R-:W-:-:S02]  /*6d70*/  @!P2 LEA.HI.X R49, R31, R19, R32, 0x1, P5 ;  /* 0x000000131f31a211 */ /* 0x000fc400028f0c20 */
[----:B------:R-:W-:Y:S01]  /*6d80*/  IADD3 R31, P5, R230, R39, RZ ;  /* 0x00000027e61f7210 */ /* 0x000fe20007fbe0ff */
[--C-:B------:R-:W-:Y:S01]  /*6d90*/  @!P4 IMAD.X R32, R22, 0x1, R191.reuse, P1 ;  /* 0x000000011620c824 */ /* 0x100fe200008e06bf */
[----:B------:R-:W-:Y:S01]  /*6da0*/  @!PT LDS RZ, [RZ] ;  /* 0x00000000fffff984 */ /* 0x000fe20000000800 */
[----:B------:R-:W-:Y:S01]  /*6db0*/  @!PT LDS RZ, [RZ] ;  /* 0x00000000fffff984 */ /* 0x000fe20000000800 */
[----:B------:R-:W-:Y:S01]  /*6dc0*/  @!PT LDS RZ, [RZ] ;  /* 0x00000000fffff984 */ /* 0x000fe20000000800 */
[----:B------:R4:W-:Y:S01]  /*6dd0*/  @!P2 LDGSTS.E.BYPASS.LTC128B.128 [R234+0x9000], desc[UR12][R58.64+0x80] ;  /* 0x090000803aeaafae */ /* 0x0009e2000b901d4c */
[----:B------:R-:W4:Y:S01]  /*6de0*/  @!P2 LDC.64 R18, c[0x0][0x218] ;  /* 0x00008600ff12ab82 */ /* 0x000f220000000a00 */
[C---:B-----5:R-:W-:Y:S02]  /*6df0*/  @!P4 LEA R52, P1, R20.reuse, R16, 0x1 ;  /* 0x000000101434c211 */ /* 0x060fe400078208ff */
[----:B------:R2:W-:Y:S02]  /*6e00*/  @P4 STS.128 [R234+0x5800], RZ ;  /* 0x005800ffea004388 */ /* 0x0005e40000000c00 */
        /* <DEDUP_REMOVED lines=88> */
.L_x_3661:
[----:B------:R-:W-:Y:S05]  /*7390*/  BSYNC B0 ;  /* 0x0000000000007941 */ /* 0x000fea0003800000 */
.L_x_3660:
[----:B------:R-:W0:Y:S01]  /*73a0*/  LDGDEPBAR ;  /* 0x00000000000079af */ /* 0x000e220000000000 */
[----:B------:R-:W-:-:S04]  /*73b0*/  IADD3 R190, P1, R29, R190, RZ ;  /* 0x000000be1dbe7210 */ /* 0x000fc80007f3e0ff */
[----:B------:R-:W-:-:S09]  /*73c0*/  IADD3.X R191, R2, R191, RZ, P1, !PT ;  /* 0x000000bf02bf7210 */ /* 0x000fd20000ffe4ff */
.L_x_3657:
        /* <DEDUP_REMOVED lines=99> */
[----:B------:R-:W-:Y:S01]  /*7a00*/  LDSM.16.MT88.4 R28, [R216+0x10000] ;  /* 0x01000000d81c783b */ /* 0x000fe20000004200 */
[--C-:B------:R-:W-:Y:S01]  /*7a10*/  FFMA.FTZ R48, R46, UR10, -R137.reuse ;  /* 0x0000000a2e307c23 */ /* 0x100fe20008010889 */
[----:B------:R-:W1:Y:S01]  /*7a20*/  MUFU.EX2 R63, R63 ;  /* 0x0000003f003f7308 */ /* 0x000e620000000800 */
        /* <DEDUP_REMOVED lines=10> */
[----:B------:R-:W2:Y:S01]  /*7ad0*/  LDSM.16.MT88.4 R8, [R218+0xc800] ;  /* 0x00c80000da08783b */ /* 0x000ea20000004200 */
[--C-:B------:R-:W-:Y:S01]  /*7ae0*/  FFMA.FTZ R45, R44, UR10, -R137.reuse ;  /* 0x0000000a2c2d7c23 */ /* 0x100fe20008010889 */
[--C-:B------:R-:W-:Y:S01]  /*7af0*/  FFMA.FTZ R46, R43, UR10, -R66.reuse ;  /* 0x0000000a2b2e7c23 */ /* 0x100fe20008010842 */
[--C-:B------:R-:W-:Y:S01]  /*7b00*/  FFMA.FTZ R47, R172, UR10, -R137.reuse ;  /* 0x0000000aac2f7c23 */ /* 0x100fe20008010889 */
[----:B------:R-:W4:Y:S01]  /*7b10*/  LDSM.16.MT88.4 R4, [R220+0x10800] ;  /* 0x01080000dc04783b */ /* 0x000f220000004200 */
[----:B------:R-:W5:Y:S01]  /*7b20*/  MUFU.EX2 R58, R58 ;  /* 0x0000003a003a7308 */ /* 0x000f620000000800 */
[----:B-1----:R-:W-:Y:S01]  /*7b30*/  F2FP.F16.F32.PACK_AB R112, R63, R64 ;  /* 0x000000403f70723e */ /* 0x002fe200000000ff */
[--C-:B------:R-:W-:Y:S01]  /*7b40*/  FFMA.FTZ R42, R42, UR10, -R137.reuse ;  /* 0x0000000a2a2a7c23 */ /* 0x100fe20008010889 */
[----:B------:R-:W-:Y:S01]  /*7b50*/  LDSM.16.MT88.4 R20, [R216+0xc800] ;  /* 0x00c80000d814783b */ /* 0x000fe20000004200 */
        /* <DEDUP_REMOVED lines=29> */
[----:B-1----:R-:W-:Y:S01]  /*7d30*/  F2FP.F16.F32.PACK_AB R113, R62, R61 ;  /* 0x0000003d3e71723e */ /* 0x002fe200000000ff */
        /* <DEDUP_REMOVED lines=14> */
[----:B------:R-:W1:Y:S01]  /*7e20*/  MUFU.EX2 R54, R54 ;  /* 0x0000003600367308 */ /* 0x000e620000000800 */
[----:B-----5:R-:W-:Y:S01]  /*7e30*/  F2FP.F16.F32.PACK_AB R115, R57, R60 ;  /* 0x0000003c3973723e */ /* 0x020fe200000000ff */
[----:B------:R-:W-:Y:S01]  /*7e40*/  FFMA.FTZ R246, R65, UR10, -R66 ;  /* 0x0000000a41f67c23 */ /* 0x000fe20008010842 */
[----:B------:R-:W-:Y:S01]  /*7e50*/  FADD.FTZ R64, R64, R63 ;  /* 0x0000003f40407221 */ /* 0x000fe20000010000 */
[----:B------:R-:W-:Y:S01]  /*7e60*/  FADD.FTZ R61, R61, R62 ;  /* 0x0000003e3d3d7221 */ /* 0x000fe20000010000 */
[----:B------:R-:W-:-:S02]  /*7e70*/  LEA R244, P1, R190, UR8, 0x1 ;  /* 0x00000008bef47c11 */ /* 0x000fc4000f8208ff */
[----:B------:R-:W-:Y:S01]  /*7e80*/  FADD.FTZ R59, R59, R64 ;  /* 0x000000403b3b7221 */ /* 0x000fe20000010000 */
[C---:B------:R-:W-:Y:S01]  /*7e90*/  HMMA.16816.F32 R68, R112.reuse, R72, RZ ;  /* 0x000000487044723c */ /* 0x040fe200000018ff */
[----:B------:R-:W-:Y:S01]  /*7ea0*/  MUFU.EX2 R53, R53 ;  /* 0x0000003500357308 */ /* 0x000fe20000000800 */
[----:B------:R-:W-:Y:S01]  /*7eb0*/  FADD.FTZ R60, R60, R61 ;  /* 0x0000003d3c3c7221 */ /* 0x000fe20000010000 */
[----:B------:R-:W-:Y:S01]  /*7ec0*/  FADD.FTZ R58, R58, R59 ;  /* 0x0000003b3a3a7221 */ /* 0x000fe20000010000 */
[----:B------:R-:W-:Y:S02]  /*7ed0*/  LEA.HI.X R245, R190, UR9, R191, 0x1, P1 ;  /* 0x00000009bef57c11 */ /* 0x000fe400088f0cbf */
[C---:B------:R-:W-:Y:S01]  /*7ee0*/  HMMA.16816.F32 R72, R112.reuse, R74, RZ ;  /* 0x0000004a7048723c */ /* 0x040fe200000018ff */
[----:B------:R-:W-:Y:S02]  /*7ef0*/  FADD.FTZ R57, R57, R60 ;  /* 0x0000003c39397221 */ /* 0x000fe40000010000 */
[----:B------:R-:W5:Y:S01]  /*7f00*/  MUFU.EX2 R50, R50 ;  /* 0x0000003200327308 */ /* 0x000f620000000800 */
[C---:B-1----:R-:W-:Y:S01]  /*7f10*/  F2FP.F16.F32.PACK_AB R12, R54.reuse, R55 ;  /* 0x00000037360c723e */ /* 0x042fe200000000ff */
[----:B------:R-:W-:Y:S01]  /*7f20*/  FADD.FTZ R55, R55, R58 ;  /* 0x0000003a37377221 */ /* 0x000fe20000010000 */
[----:B------:R-:W-:Y:S03]  /*7f30*/  HMMA.16816.F32 R128, R112, R124, RZ ;  /* 0x0000007c7080723c */ /* 0x000fe600000018ff */
[----:B------:R-:W-:-:S02]  /*7f40*/  FADD.FTZ R54, R54, R55 ;  /* 0x0000003736367221 */ /* 0x000fc40000010000 */
[----:B------:R-:W-:Y:S01]  /*7f50*/  MUFU.EX2 R56, R56 ;  /* 0x0000003800387308 */ /* 0x000fe20000000800 */
[C---:B------:R-:W-:Y:S06]  /*7f60*/  HMMA.16816.F32 R76, R112.reuse, R80, RZ ;  /* 0x00000050704c723c */ /* 0x040fec00000018ff */
        /* <DEDUP_REMOVED lines=8> */
[----:B------:R-:W5:Y:S01]  /*7ff0*/  MUFU.EX2 R49, R49 ;  /* 0x0000003100317308 */ /* 0x000f620000000800 */
[----:B-1----:R-:W-:Y:S01]  /*8000*/  F2FP.F16.F32.PACK_AB R13, R51, R56 ;  /* 0x00000038330d723e */ /* 0x002fe200000000ff */
[----:B------:R-:W-:Y:S01]  /*8010*/  HMMA.16816.F32 R100, R112, R104, RZ ;  /* 0x000000687064723c */ /* 0x000fe200000018ff */
[----:B------:R-:W-:-:S04]  /*8020*/  FADD.FTZ R56, R56, R57 ;  /* 0x0000003938387221 */ /* 0x000fc80000010000 */
[----:B------:R-:W-:Y:S01]  /*8030*/  FADD.FTZ R51, R51, R56 ;  /* 0x0000003833337221 */ /* 0x000fe20000010000 */
[C---:B------:R-:W-:Y:S01]  /*8040*/  HMMA.16816.F32 R96, R112.reuse, R98, RZ ;  /* 0x000000627060723c */ /* 0x040fe200000018ff */
[----:B------:R-:W-:Y:S05]  /*8050*/  MUFU.EX2 R48, R48 ;  /* 0x0000003000307308 */ /* 0x000fea0000000800 */
[----:B------:R-:W-:Y:S01]  /*8060*/  HMMA.16816.F32 R104, R112, R106, RZ ;  /* 0x0000006a7068723c */ /* 0x000fe200000018ff */
[----:B-----5:R-:W-:Y:S02]  /*8070*/  F2FP.F16.F32.PACK_AB R15, R49, R52 ;  /* 0x00000034310f723e */ /* 0x020fe400000000ff */
[----:B------:R-:W1:Y:S01]  /*8080*/  MUFU.EX2 R47, R47 ;  /* 0x0000002f002f7308 */ /* 0x000e620000000800 */
[----:B------:R-:W-:-:S02]  /*8090*/  FADD.FTZ R52, R52, R51 ;  /* 0x0000003334347221 */ /* 0x000fc40000010000 */
[----:B---3--:R-:W-:Y:S02]  /*80a0*/  HMMA.16816.F32 R84, R112, R88, RZ ;  /* 0x000000587054723c */ /* 0x008fe400000018ff */
[----:B------:R-:W-:-:S04]  /*80b0*/  FADD.FTZ R49, R49, R52 ;  /* 0x0000003431317221 */ /* 0x000fc80000010000 */
[C---:B--2---:R-:W-:Y:S01]  /*80c0*/  HMMA.16816.F32 R68, R12.reuse, R8, R68 ;  /* 0x000000080c44723c */ /* 0x044fe20000001844 */
        /* <DEDUP_REMOVED lines=47> */
[----:B------:R-:W-:-:S02]  /*83c0*/  FADD.FTZ R46, R46, R49 ;  /* 0x000000312e2e7221 */ /* 0x000fc40000010000 */
[----:B------:R-:W-:Y:S02]  /*83d0*/  F2FP.F16.F32.PACK_AB R26, R42, R45 ;  /* 0x0000002d2a1a723e */ /* 0x000fe400000000ff */
[----:B------:R-:W-:Y:S01]  /*83e0*/  F2FP.F16.F32.PACK_AB R27, R39, R44 ;  /* 0x0000002c271b723e */ /* 0x000fe200000000ff */
[----:B------:R-:W-:Y:S01]  /*83f0*/  FADD.FTZ R43, R43, R46 ;  /* 0x0000002e2b2b7221 */ /* 0x000fe20000010000 */
[----:B------:R-:W-:Y:S03]  /*8400*/  MUFU.EX2 R157, R157 ;  /* 0x0000009d009d7308 */ /* 0x000fe60000000800 */
[----:B------:R-:W-:Y:S02]  /*8410*/  FADD.FTZ R44, R44, R43 ;  /* 0x0000002b2c2c7221 */ /* 0x000fe40000010000 */
[C---:B----4-:R-:W-:Y:S02]  /*8420*/  HMMA.16816.F32 R68, R24.reuse, R4, R68 ;  /* 0x000000041844723c */ /* 0x050fe40000001844 */
        /* <DEDUP_REMOVED lines=27> */
[----:B------:R-:W-:Y:S02]  /*85e0*/  MUFU.EX2 R173, R173 ;  /* 0x000000ad00ad7308 */ /* 0x000fe40000000800 */
[----:B------:R-:W-:Y:S01]  /*85f0*/  HMMA.16816.F32 R84, R24, R16, R84 ;  /* 0x000000101854723c */ /* 0x000fe20000001854 */
[----:B------:R-:W-:Y:S02]  /*8600*/  F2FP.F16.F32.PACK_AB R10, R142, R141 ;  /* 0x0000008d8e0a723e */ /* 0x000fe400000000ff */
[----:B------:R-:W-:-:S03]  /*8610*/  F2FP.F16.F32.PACK_AB R11, R149, R146 ;  /* 0x00000092950b723e */ /* 0x000fc600000000ff */
[C---:B------:R-:W-:Y:S01]  /*8620*/  HMMA.16816.F32 R88, R24.reuse, R18, R88 ;  /* 0x000000121858723c */ /* 0x040fe20000001858 */
[----:B------:R-:W2:Y:S01]  /*8630*/  LDSM.16.MT88.4 R16, [R216+0xd800] ;  /* 0x00d80000d810783b */ /* 0x000ea20000004200 */
[----:B------:R-:W-:Y:S04]  /*8640*/  MUFU.EX2 R166, R166 ;  /* 0x000000a600a67308 */ /* 0x000fe80000000800 */
[C---:B------:R-:W-:Y:S04]  /*8650*/  HMMA.16816.F32 R108, R24.reuse, R28, R108 ;  /* 0x0000001c186c723c */ /* 0x040fe8000000186c */
        /* <DEDUP_REMOVED lines=21> */
[----:B------:R-:W-:Y:S05]  /*87b0*/  LDSM.16.MT88.4 R16, [R218+0xe000] ;  /* 0x00e00000da10783b */ /* 0x000fea0000004200 */
[C---:B---3--:R-:W-:Y:S01]  /*87c0*/  HMMA.16816.F32 R92, R8.reuse, R28, R92 ;  /* 0x0000001c085c723c */ /* 0x048fe2000000185c */
[----:B------:R-:W-:Y:S05]  /*87d0*/  MUFU.EX2 R148, R148 ;  /* 0x0000009400947308 */ /* 0x000fea0000000800 */
[C---:B------:R-:W-:Y:S01]  /*87e0*/  HMMA.16816.F32 R96, R8.reuse, R30, R96 ;  /* 0x0000001e0860723c */ /* 0x040fe20000001860 */
[----:B------:R-:W2:Y:S02]  /*87f0*/  LDSM.16.MT88.4 R28, [R218+0x12000] ;  /* 0x01200000da1c783b */ /* 0x000ea40000004200 */
[----:B------:R-:W3:Y:S03]  /*8800*/  MUFU.EX2 R151, R151 ;  /* 0x0000009700977308 */ /* 0x000ee60000000800 */
[C---:B-1----:R-:W-:Y:S05]  /*8810*/  HMMA.16816.F32 R100, R8.reuse, R20, R100 ;  /* 0x000000140864723c */ /* 0x042fea0000001864 */
[----:B------:R-:W-:Y:S01]  /*8820*/  MUFU.EX2 R147, R147 ;  /* 0x0000009300937308 */ /* 0x000fe20000000800 */
[----:B------:R-:W-:Y:S01]  /*8830*/  HMMA.16816.F32 R104, R8, R22, R104 ;  /* 0x000000160868723c */ /* 0x000fe20000001868 */
[----:B------:R-:W-:-:S02]  /*8840*/  F2FP.F16.F32.PACK_AB R20, R156, R155 ;  /* 0x0000009b9c14723e */ /* 0x000fc400000000ff */
[----:B------:R-:W-:-:S03]  /*8850*/  F2FP.F16.F32.PACK_AB R21, R160, R159 ;  /* 0x0000009fa015723e */ /* 0x000fc600000000ff */
[----:B----4-:R-:W-:Y:S01]  /*8860*/  HMMA.16816.F32 R120, R8, R12, R120 ;  /* 0x0000000c0878723c */ /* 0x010fe20000001878 */
[----:B------:R-:W-:Y:S01]  /*8870*/  F2FP.F16.F32.PACK_AB R22, R158, R157 ;  /* 0x0000009d9e16723e */ /* 0x000fe200000000ff */
[----:B------:R-:W1:Y:S01]  /*8880*/  MUFU.EX2 R152, R152 ;  /* 0x0000009800987308 */ /* 0x000e620000000800 */
[----:B------:R-:W-:-:S03]  /*8890*/  F2FP.F16.F32.PACK_AB R23, R162, R161 ;  /* 0x000000a1a217723e */ /* 0x000fc600000000ff */
[C---:B------:R-:W-:Y:S01]  /*88a0*/  HMMA.16816.F32 R116, R8.reuse, R14, R116 ;  /* 0x0000000e0874723c */ /* 0x040fe20000001874 */
[----:B------:R-:W4:Y:S03]  /*88b0*/  LDSM.16.MT88.4 R12, [R217+0xe000] ;  /* 0x00e00000d90c783b */ /* 0x000f260000004200 */
[----:B------:R-:W-:Y:S02]  /*88c0*/  MUFU.EX2 R247, R247 ;  /* 0x000000f700f77308 */ /* 0x000fe40000000800 */
[C---:B------:R-:W-:Y:S06]  /*88d0*/  HMMA.16816.F32 R108, R8.reuse, R24, R108 ;  /* 0x00000018086c723c */ /* 0x040fec000000186c */
        /* <DEDUP_REMOVED lines=8> */
[----:B------:R-:W-:Y:S01]  /*8960*/  HMMA.16816.F32 R104, R20, R30, R104 ;  /* 0x0000001e1468723c */ /* 0x000fe20000001868 */
[----:B------:R-:W-:-:S02]  /*8970*/  F2FP.F16.F32.PACK_AB R28, R171, R164 ;  /* 0x000000a4ab1c723e */ /* 0x000fc400000000ff */
[----:B------:R-:W-:-:S03]  /*8980*/  F2FP.F16.F32.PACK_AB R29, R167, R166 ;  /* 0x000000a6a71d723e */ /* 0x000fc600000000ff */
[----:B----4-:R-:W-:Y:S01]  /*8990*/  HMMA.16816.F32 R76, R20, R12, R76 ;  /* 0x0000000c144c723c */ /* 0x010fe2000000184c */
[----:B------:R-:W-:Y:S02]  /*89a0*/  F2FP.F16.F32.PACK_AB R30, R173, R168 ;  /* 0x000000a8ad1e723e */ /* 0x000fe400000000ff */
[----:B------:R-:W-:-:S03]  /*89b0*/  F2FP.F16.F32.PACK_AB R31, R170, R165 ;  /* 0x000000a5aa1f723e */ /* 0x000fc600000000ff */
        /* <DEDUP_REMOVED lines=9> */
[C---:B------:R-:W-:Y:S01]  /*8a50*/  HMMA.16816.F32 R72, R20.reuse, R18, R72 ;  /* 0x000000121448723c */ /* 0x040fe20000001848 */
[----:B------:R-:W-:Y:S05]  /*8a60*/  LDSM.16.MT88.4 R16, [R220+0xe800] ;  /* 0x00e80000dc10783b */ /* 0x000fea0000004200 */
[C---:B------:R-:W-:Y:S06]  /*8a70*/  HMMA.16816.F32 R92, R20.reuse, R32, R92 ;  /* 0x00000020145c723c */ /* 0x040fec000000185c */
[----:B------:R-:W-:Y:S01]  /*8a80*/  HMMA.16816.F32 R96, R20, R34, R96 ;  /* 0x000000221460723c */ /* 0x000fe20000001860 */
[----:B------:R-:W-:Y:S05]  /*8a90*/  LDSM.16.MT88.4 R32, [R216+0x12800] ;  /* 0x01280000d820783b */ /* 0x000fea0000004200 */
[C---:B--2---:R-:W-:Y:S06]  /*8aa0*/  HMMA.16816.F32 R76, R28.reuse, R8, R76 ;  /* 0x000000081c4c723c */ /* 0x044fec000000184c */
        /* <DEDUP_REMOVED lines=9> */
[C---:B---3--:R-:W-:Y:S06]  /*8b40*/  HMMA.16816.F32 R84, R28.reuse, R4, R84 ;  /* 0x000000041c54723c */ /* 0x048fec0000001854 */
[C---:B------:R-:W-:Y:S01]  /*8b50*/  HMMA.16816.F32 R88, R28.reuse, R6, R88 ;  /* 0x000000061c58723c */ /* 0x040fe20000001858 */
[----:B------:R-:W3:Y:S05]  /*8b60*/  LDSM.16.MT88.4 R4, [R217+0xf000] ;  /* 0x00f00000d904783b */ /* 0x000eea0000004200 */
[C---:B--2---:R-:W-:Y:S06]  /*8b70*/  HMMA.16816.F32 R120, R28.reuse, R8, R120 ;  /* 0x000000081c78723c */ /* 0x044fec0000001878 */
[C---:B------:R-:W-:Y:S01]  /*8b80*/  HMMA.16816.F32 R116, R28.reuse, R10, R116 ;  /* 0x0000000a1c74723c */ /* 0x040fe20000001874 */
[----:B------:R-:W2:Y:S05]  /*8b90*/  LDSM.16.MT88.4 R8, [R220+0x13000] ;  /* 0x01300000dc08783b */ /* 0x000eaa0000004200 */
[C---:B------:R-:W-:Y:S06]  /*8ba0*/  HMMA.16816.F32 R128, R28.reuse, R16, R128 ;  /* 0x000000101c80723c */ /* 0x040fec0000001880 */
[C---:B------:R-:W-:Y:S01]  /*8bb0*/  HMMA.16816.F32 R124, R28.reuse, R18, R124 ;  /* 0x000000121c7c723c */ /* 0x040fe2000000187c */
[----:B------:R-:W2:Y:S05]  /*8bc0*/  LDSM.16.MT88.4 R16, [R218+0xf000] ;  /* 0x00f00000da10783b */ /* 0x000eaa0000004200 */
[C---:B----4-:R-:W-:Y:S06]  /*8bd0*/  HMMA.16816.F32 R92, R28.reuse, R20, R92 ;  /* 0x000000141c5c723c */ /* 0x050fec000000185c */
[C---:B------:R-:W-:Y:S01]  /*8be0*/  HMMA.16816.F32 R96, R28.reuse, R22, R96 ;  /* 0x000000161c60723c */ /* 0x040fe20000001860 */
[----:B------:R-:W-:Y:S05]  /*8bf0*/  LDSM.16.MT88.4 R20, [R216+0xf000] ;  /* 0x00f00000d814783b */ /* 0x000fea0000004200 */
[C---:B-----5:R-:W-:Y:S06]  /*8c00*/  HMMA.16816.F32 R100, R28.reuse, R12, R100 ;  /* 0x0000000c1c64723c */ /* 0x060fec0000001864 */
[----:B------:R-:W-:Y:S01]  /*8c10*/  HMMA.16816.F32 R104, R28, R14, R104 ;  /* 0x0000000e1c68723c */ /* 0x000fe20000001868 */
[----:B------:R-:W-:-:S02]  /*8c20*/  F2FP.F16.F32.PACK_AB R12, R163, R154 ;  /* 0x0000009aa30c723e */ /* 0x000fc400000000ff */
[----:B------:R-:W-:-:S03]  /*8c30*/  F2FP.F16.F32.PACK_AB R13, R151, R148 ;  /* 0x00000094970d723e */ /* 0x000fc600000000ff */
[----:B------:R-:W-:Y:S01]  /*8c40*/  HMMA.16816.F32 R108, R28, R32, R108 ;  /* 0x000000201c6c723c */ /* 0x000fe2000000186c */
[----:B------:R-:W-:Y:S02]  /*8c50*/  F2FP.F16.F32.PACK_AB R14, R169, R150 ;  /* 0x00000096a90e723e */ /* 0x000fe400000000ff */
[----:B-1----:R-:W-:-:S03]  /*8c60*/  F2FP.F16.F32.PACK_AB R15, R152, R147 ;  /* 0x00000093980f723e */ /* 0x002fc600000000ff */
        /* <DEDUP_REMOVED lines=10> */
[----:B------:R-:W1:Y:S05]  /*8d10*/  LDSM.16.MT88.4 R4, [R217+0x13000] ;  /* 0x01300000d904783b */ /* 0x000e6a0000004200 */
[C---:B--2---:R-:W-:Y:S01]  /*8d20*/  HMMA.16816.F32 R92, R12.reuse, R8, R92 ;  /* 0x000000080c5c723c */ /* 0x044fe2000000185c */
[----:B------:R-:W-:Y:S05]  /*8d30*/  MUFU.EX2 R28, R28 ;  /* 0x0000001c001c7308 */ /* 0x000fea0000000800 */
[C---:B------:R-:W-:Y:S01]  /*8d40*/  HMMA.16816.F32 R96, R12.reuse, R10, R96 ;  /* 0x0000000a0c60723c */ /* 0x040fe20000001860 */
[----:B------:R-:W2:Y:S02]  /*8d50*/  LDSM.16.MT88.4 R8, [R220+0xf800] ;  /* 0x00f80000dc08783b */ /* 0x000ea40000004200 */
[----:B------:R-:W3:Y:S03]  /*8d60*/  MUFU.EX2 R29, R29 ;  /* 0x0000001d001d7308 */ /* 0x000ee60000000800 */
[C---:B------:R-:W-:Y:S05]  /*8d70*/  HMMA.16816.F32 R128, R12.reuse, R24, R128 ;  /* 0x000000180c80723c */ /* 0x040fea0000001880 */
[----:B------:R-:W-:Y:S01]  /*8d80*/  MUFU.EX2 R30, R30 ;  /* 0x0000001e001e7308 */ /* 0x000fe20000000800 */
[C---:B------:R-:W-:Y:S01]  /*8d90*/  HMMA.16816.F32 R124, R12.reuse, R26, R124 ;  /* 0x0000001a0c7c723c */ /* 0x040fe2000000187c */
[----:B------:R-:W4:Y:S05]  /*8da0*/  LDSM.16.MT88.4 R24, [R216+0x13000] ;  /* 0x01300000d818783b */ /* 0x000f2a0000004200 */
[C---:B------:R-:W-:Y:S01]  /*8db0*/  HMMA.16816.F32 R68, R12.reuse, R16, R68 ;  /* 0x000000100c44723c */ /* 0x040fe20000001844 */
[----:B------:R-:W5:Y:S05]  /*8dc0*/  MUFU.EX2 R31, R31 ;  /* 0x0000001f001f7308 */ /* 0x000f6a0000000800 */
[C---:B------:R-:W-:Y:S01]  /*8dd0*/  HMMA.16816.F32 R72, R12.reuse, R18, R72 ;  /* 0x000000120c48723c */ /* 0x040fe20000001848 */
[----:B------:R-:W4:Y:S02]  /*8de0*/  LDSM.16.MT88.4 R16, [R218+0x13000] ;  /* 0x01300000da10783b */ /* 0x000f240000004200 */
[----:B------:R-:W2:Y:S03]  /*8df0*/  MUFU.EX2 R33, R33 ;  /* 0x0000002100217308 */ /* 0x000ea60000000800 */
[C---:B-1----:R-:W-:Y:S06]  /*8e00*/  HMMA.16816.F32 R120, R12.reuse, R4, R120 ;  /* 0x000000040c78723c */ /* 0x042fec0000001878 */
[----:B------:R-:W-:Y:S01]  /*8e10*/  HMMA.16816.F32 R116, R12, R6, R116 ;  /* 0x000000060c74723c */ /* 0x000fe20000001874 */
[----:B---3--:R-:W-:-:S02]  /*8e20*/  F2FP.F16.F32.PACK_AB R4, R29, R28 ;  /* 0x0000001c1d04723e */ /* 0x008fc400000000ff */
[----:B-----5:R-:W-:-:S03]  /*8e30*/  F2FP.F16.F32.PACK_AB R5, R32, R31 ;  /* 0x0000001f2005723e */ /* 0x020fc600000000ff */
[----:B------:R-:W-:Y:S01]  /*8e40*/  HMMA.16816.F32 R84, R12, R20, R84 ;  /* 0x000000140c54723c */ /* 0x000fe20000001854 */
[----:B------:R-:W-:Y:S02]  /*8e50*/  F2FP.F16.F32.PACK_AB R6, R247, R30 ;  /* 0x0000001ef706723e */ /* 0x000fe400000000ff */
[----:B--2---:R-:W-:-:S03]  /*8e60*/  F2FP.F16.F32.PACK_AB R7, R246, R33 ;  /* 0x00000021f607723e */ /* 0x004fc600000000ff */
[----:B------:R-:W-:Y:S01]  /*8e70*/  HMMA.16816.F32 R88, R12, R22, R88 ;  /* 0x000000160c58723c */ /* 0x000fe20000001858 */
[----:B------:R-:W1:Y:S05]  /*8e80*/  LDSM.16.MT88.4 R20, [R218+0xf800] ;  /* 0x00f80000da14783b */ /* 0x000e6a0000004200 */
[C---:B------:R-:W-:Y:S06]  /*8e90*/  HMMA.16816.F32 R128, R4.reuse, R8, R128 ;  /* 0x000000080480723c */ /* 0x040fec0000001880 */
[----:B------:R-:W-:Y:S01]  /*8ea0*/  HMMA.16816.F32 R124, R4, R10, R124 ;  /* 0x0000000a047c723c */ /* 0x000fe2000000187c */
[----:B------:R-:W2:Y:S05]  /*8eb0*/  LDSM.16.MT88.4 R8, [R220+0x13800] ;  /* 0x01380000dc08783b */ /* 0x000eaa0000004200 */
[C---:B----4-:R-:W-:Y:S06]  /*8ec0*/  HMMA.16816.F32 R108, R12.reuse, R24, R108 ;  /* 0x000000180c6c723c */ /* 0x050fec000000186c */
[----:B------:R-:W-:Y:S01]  /*8ed0*/  HMMA.16816.F32 R100, R12, R16, R100 ;  /* 0x000000100c64723c */ /* 0x000fe20000001864 */
[----:B------:R-:W-:Y:S01]  /*8ee0*/  FADD.FTZ R24, R48, R53 ;  /* 0x0000003530187221 */ /* 0x000fe20000010000 */
[----:B------:R-:W-:-:S03]  /*8ef0*/  FADD.FTZ R25, R143, R44 ;  /* 0x0000002c8f197221 */ /* 0x000fc60000010000 */
[----:B------:R-:W-:Y:S01]  /*8f00*/  FADD.FTZ R24, R47, R24 ;  /* 0x000000182f187221 */ /* 0x000fe20000010000 */
[----:B------:R-:W-:Y:S01]  /*8f10*/  HMMA.16816.F32 R104, R12, R18, R104 ;  /* 0x000000120c68723c */ /* 0x000fe20000001868 */
[----:B------:R-:W3:Y:S01]  /*8f20*/  LDSM.16.MT88.4 R16, [R217+0xf800] ;  /* 0x00f80000d910783b */ /* 0x000ee20000004200 */
[----:B------:R-:W-:Y:S01]  /*8f30*/  FADD.FTZ R25, R144, R25 ;  /* 0x0000001990197221 */ /* 0x000fe20000010000 */
[----:B------:R-:W-:-:S03]  /*8f40*/  FADD.FTZ R45, R45, R24 ;  /* 0x000000182d2d7221 */ /* 0x000fc60000010000 */
[----:B------:R-:W-:Y:S01]  /*8f50*/  HMMA.16816.F32 R112, R12, R26, R112 ;  /* 0x0000001a0c70723c */ /* 0x000fe20000001870 */
[----:B------:R-:W4:Y:S01]  /*8f60*/  LDSM.16.MT88.4 R12, [R216+0xf800] ;  /* 0x00f80000d80c783b */ /* 0x000f220000004200 */
        /* <DEDUP_REMOVED lines=9> */
[----:B------:R-:W-:Y:S01]  /*9000*/  HMMA.16816.F32 R72, R4, R22, R72 ;  /* 0x000000160448723c */ /* 0x000fe20000001848 */
[----:B------:R-:W1:Y:S01]  /*9010*/  LDSM.16.MT88.4 R20, [R218+0x13800] ;  /* 0x01380000da14783b */ /* 0x000e620000004200 */
[----:B------:R-:W-:-:S04]  /*9020*/  FADD.FTZ R142, R142, R141 ;  /* 0x0000008d8e8e7221 */ /* 0x000fc80000010000 */
[----:B------:R-:W-:Y:S01]  /*9030*/  FADD.FTZ R155, R155, R142 ;  /* 0x0000008e9b9b7221 */ /* 0x000fe20000010000 */
[----:B--2---:R-:W-:Y:S03]  /*9040*/  HMMA.16816.F32 R92, R4, R8, R92 ;  /* 0x00000008045c723c */ /* 0x004fe6000000185c */
[----:B------:R-:W-:-:S03]  /*9050*/  FADD.FTZ R156, R156, R155 ;  /* 0x0000009b9c9c7221 */ /* 0x000fc60000010000 */
        /* <DEDUP_REMOVED lines=8> */
[----:B------:R-:W-:Y:S01]  /*90e0*/  HMMA.16816.F32 R80, R4, R18, R80 ;  /* 0x000000120450723c */ /* 0x000fe20000001850 */
[----:B------:R-:W2:Y:S01]  /*90f0*/  LDSM.16.MT88.4 R16, [R217+0x13800] ;  /* 0x01380000d910783b */ /* 0x000ea20000004200 */
[----:B------:R-:W-:Y:S01]  /*9100*/  FADD.FTZ R171, R171, R164 ;  /* 0x000000a4abab7221 */ /* 0x000fe20000010000 */
[----:B------:R-:W-:-:S03]  /*9110*/  FADD.FTZ R166, R167, R166 ;  /* 0x000000a6a7a67221 */ /* 0x000fc60000010000 */
[----:B----4-:R-:W-:Y:S01]  /*9120*/  HMMA.16816.F32 R84, R4, R12, R84 ;  /* 0x0000000c0454723c */ /* 0x010fe20000001854 */
[----:B------:R-:W-:Y:S01]  /*9130*/  FADD.FTZ R168, R168, R171 ;  /* 0x000000aba8a87221 */ /* 0x000fe20000010000 */
[----:B------:R-:W-:-:S03]  /*9140*/  FADD.FTZ R165, R165, R166 ;  /* 0x000000a6a5a57221 */ /* 0x000fc60000010000 */
[----:B------:R-:W-:Y:S01]  /*9150*/  FADD.FTZ R173, R173, R168 ;  /* 0x000000a8adad7221 */ /* 0x000fe20000010000 */
[----:B------:R-:W-:Y:S01]  /*9160*/  HMMA.16816.F32 R88, R4, R14, R88 ;  /* 0x0000000e0458723c */ /* 0x000fe20000001858 */
[----:B------:R-:W3:Y:S01]  /*9170*/  LDSM.16.MT88.4 R12, [R216+0x13800] ;  /* 0x01380000d80c783b */ /* 0x000ee20000004200 */
        /* <DEDUP_REMOVED lines=20> */
[C---:B------:R-:W-:Y:S06]  /*92c0*/  HMMA.16816.F32 R116, R4.reuse, R18, R116 ;  /* 0x000000120474723c */ /* 0x040fec0000001874 */
[C---:B---3--:R-:W-:Y:S06]  /*92d0*/  HMMA.16816.F32 R108, R4.reuse, R12, R108 ;  /* 0x0000000c046c723c */ /* 0x048fec000000186c */
        /* <DEDUP_REMOVED lines=18> */
[----:B------:R-:W-:-:S02]  /*9400*/  ISETP.GE.AND P1, PT, R6, RZ, PT ;  /* 0x000000ff0600720c */ /* 0x000fc40003f26270 */
        /* <DEDUP_REMOVED lines=48> */
.L_x_3663:
[----:B------:R-:W-:-:S04]  /*9710*/  LEA R9, -R186, RZ, 0x7 ;  /* 0x000000ffba097211 */ /* 0x000fc800078e39ff */
[----:B------:R-:W-:-:S07]  /*9720*/  SHF.R.S32.HI R4, RZ, 0x1f, R9 ;  /* 0x0000001fff047819 */ /* 0x000fce0000011409 */
.L_x_3664:
        /* <DEDUP_REMOVED lines=83> */
[----:B------:R-:W-:-:S02]  /*9c60*/  @!P1 IADD3 R6, P5, R9, R40, RZ ;  /* 0x0000002809069210 */ /* 0x000fc40007fbe0ff */
[----:B------:R-:W-:Y:S01]  /*9c70*/  @!P2 LEA R32, P6, R9, R188, 0x1 ;  /* 0x000000bc0920a211 */ /* 0x000fe200078c08ff */
        /* <DEDUP_REMOVED lines=66> */
[----:B------:R-:W3:Y:S04]  /*a0a0*/  LDSM.16.M88.4 R40, [R225+0x5800] ;  /* 0x00580000e128783b */ /* 0x000ee80000000200 */
[----:B-1----:R-:W1:Y:S04]  /*a0b0*/  LDSM.16.M88.4 R32, [R225+0x6000] ;  /* 0x00600000e120783b */ /* 0x002e680000000200 */
[----:B------:R-:W1:Y:S04]  /*a0c0*/  LDSM.16.M88.4 R24, [R225+0x6800] ;  /* 0x00680000e118783b */ /* 0x000e680000000200 */
[----:B------:R-:W1:Y:S04]  /*a0d0*/  LDSM.16.M88.4 R16, [R225+0x7000] ;  /* 0x00700000e110783b */ /* 0x000e680000000200 */
[----:B--2---:R-:W2:Y:S04]  /*a0e0*/  LDSM.16.M88.4 R4, [R225+0x7800] ;  /* 0x00780000e104783b */ /* 0x004ea80000000200 */
[----:B------:R-:W-:Y:S04]  /*a0f0*/  LDSM.16.M88.4 R136, [R224] ;  /* 0x00000000e088783b */ /* 0x000fe80000000200 */
[----:B------:R-:W2:Y:S04]  /*a100*/  LDSM.16.M88.4 R176, [R223] ;  /* 0x00000000dfb0783b */ /* 0x000ea80000000200 */
[----:B------:R-:W2:Y:S01]  /*a110*/  LDSM.16.M88.4 R168, [R215] ;  /* 0x00000000d7a8783b */ /* 0x000ea20000000200 */
[C---:B----4-:R-:W-:Y:S03]  /*a120*/  HMMA.16816.F32 R132, R172.reuse, R64, RZ ;  /* 0x00000040ac84723c */ /* 0x050fe600000018ff */
[----:B------:R-:W4:Y:S03]  /*a130*/  LDSM.16.M88.4 R164, [R214] ;  /* 0x00000000d6a4783b */ /* 0x000f260000000200 */
[C---:B-----5:R-:W-:Y:S01]  /*a140*/  HMMA.16816.F32 R60, R172.reuse, R56, RZ ;  /* 0x00000038ac3c723c */ /* 0x060fe200000018ff */
[----:B------:R-:W5:Y:S04]  /*a150*/  LDSM.16.M88.4 R160, [R213] ;  /* 0x00000000d5a0783b */ /* 0x000f680000000200 */
[----:B------:R-:W5:Y:S01]  /*a160*/  LDSM.16.M88.4 R156, [R212] ;  /* 0x00000000d49c783b */ /* 0x000f620000000200 */
[C---:B---3--:R-:W-:Y:S03]  /*a170*/  HMMA.16816.F32 R52, R172.reuse, R48, RZ ;  /* 0x00000030ac34723c */ /* 0x048fe600000018ff */
[----:B------:R-:W3:Y:S03]  /*a180*/  LDSM.16.M88.4 R152, [R211] ;  /* 0x00000000d398783b */ /* 0x000ee60000000200 */
[C---:B------:R-:W-:Y:S01]  /*a190*/  HMMA.16816.F32 R64, R172.reuse, R66, RZ ;  /* 0x00000042ac40723c */ /* 0x040fe200000018ff */
[----:B------:R-:W3:Y:S04]  /*a1a0*/  LDSM.16.M88.4 R148, [R210] ;  /* 0x00000000d294783b */ /* 0x000ee80000000200 */
[----:B------:R-:W-:Y:S01]  /*a1b0*/  LDSM.16.M88.4 R140, [R222] ;  /* 0x00000000de8c783b */ /* 0x000fe20000000200 */
[C---:B------:R-:W-:Y:S03]  /*a1c0*/  HMMA.16816.F32 R56, R172.reuse, R58, RZ ;  /* 0x0000003aac38723c */ /* 0x040fe600000018ff */
[----:B------:R-:W3:Y:S03]  /*a1d0*/  LDSM.16.M88.4 R8, [R219+0x4000] ;  /* 0x00400000db08783b */ /* 0x000ee60000000200 */
[C---:B------:R-:W-:Y:S01]  /*a1e0*/  HMMA.16816.F32 R48, R172.reuse, R50, RZ ;  /* 0x00000032ac30723c */ /* 0x040fe200000018ff */
[----:B------:R-:W-:Y:S04]  /*a1f0*/  LDSM.16.M88.4 R144, [R209] ;  /* 0x00000000d190783b */ /* 0x000fe80000000200 */
[----:B------:R-:W-:Y:S01]  /*a200*/  LDSM.16.M88.4 R180, [R200] ;  /* 0x00000000c8b4783b */ /* 0x000fe20000000200 */
[C---:B------:R-:W-:Y:S03]  /*a210*/  HMMA.16816.F32 R44, R172.reuse, R40, RZ ;  /* 0x00000028ac2c723c */ /* 0x040fe600000018ff */
[----:B------:R-:W0:Y:S03]  /*a220*/  LDGDEPBAR ;  /* 0x00000000000079af */ /* 0x000e260000000000 */
[C---:B-1----:R-:W-:Y:S06]  /*a230*/  HMMA.16816.F32 R36, R172.reuse, R32, RZ ;  /* 0x00000020ac24723c */ /* 0x042fec00000018ff */
        /* <DEDUP_REMOVED lines=28> */
[----:B------:R-:W-:Y:S01]  /*a400*/  HMMA.16816.F32 R16, R136, R150, R16 ;  /* 0x000000968810723c */ /* 0x000fe20000001810 */
[----:B------:R-:W-:Y:S05]  /*a410*/  LDSM.16.M88.4 R148, [R221] ;  /* 0x00000000dd94783b */ /* 0x000fea0000000200 */
[C---:B------:R-:W-:Y:S06]  /*a420*/  HMMA.16816.F32 R132, R140.reuse, R8, R132 ;  /* 0x000000088c84723c */ /* 0x040fec0000001884 */
[C---:B------:R-:W-:Y:S01]  /*a430*/  HMMA.16816.F32 R64, R140.reuse, R10, R64 ;  /* 0x0000000a8c40723c */ /* 0x040fe20000001840 */
[----:B------:R-:W3:Y:S05]  /*a440*/  LDSM.16.M88.4 R8, [R208+0x800] ;  /* 0x00080000d008783b */ /* 0x000eea0000000200 */
[C---:B-1----:R-:W-:Y:S06]  /*a450*/  HMMA.16816.F32 R60, R140.reuse, R4, R60 ;  /* 0x000000048c3c723c */ /* 0x042fec000000183c */
[----:B------:R-:W-:Y:S01]  /*a460*/  HMMA.16816.F32 R56, R140, R6, R56 ;  /* 0x000000068c38723c */ /* 0x000fe20000001838 */
[----:B------:R-:W1:Y:S05]  /*a470*/  LDSM.16.M88.4 R4, [R208+0x1000] ;  /* 0x00100000d004783b */ /* 0x000e6a0000000200 */
[C---:B------:R-:W-:Y:S06]  /*a480*/  HMMA.16816.F32 R12, R136.reuse, R144, R12 ;  /* 0x00000090880c723c */ /* 0x040fec000000180c */
[----:B------:R-:W-:Y:S01]  /*a490*/  HMMA.16816.F32 R172, R136, R146, R172 ;  /* 0x0000009288ac723c */ /* 0x000fe200000018ac */
[----:B------:R-:W1:Y:S04]  /*a4a0*/  LDSM.16.M88.4 R144, [R219+0x7800] ;  /* 0x00780000db90783b */ /* 0x000e680000000200 */
[----:B------:R-:W1:Y:S01]  /*a4b0*/  LDSM.16.M88.4 R136, [R208] ;  /* 0x00000000d088783b */ /* 0x000e620000000200 */
[C---:B--2---:R-:W-:Y:S06]  /*a4c0*/  HMMA.16816.F32 R52, R140.reuse, R168, R52 ;  /* 0x000000a88c34723c */ /* 0x044fec0000001834 */
        /* <DEDUP_REMOVED lines=11> */
[C---:B---3--:R-:W-:Y:S06]  /*a580*/  HMMA.16816.F32 R20, R140.reuse, R152, R20 ;  /* 0x000000988c14723c */ /* 0x048fec0000001814 */
[----:B------:R-:W-:Y:S01]  /*a590*/  HMMA.16816.F32 R16, R140, R154, R16 ;  /* 0x0000009a8c10723c */ /* 0x000fe20000001810 */
[----:B------:R-:W3:Y:S05]  /*a5a0*/  LDSM.16.M88.4 R152, [R208+0x3800] ;  /* 0x00380000d098783b */ /* 0x000eea0000000200 */
        /* <DEDUP_REMOVED lines=9> */
[----:B------:R-:W-:Y:S01]  /*a640*/  LDSM.16.M88.4 R140, [R225+0x8800] ;  /* 0x00880000e18c783b */ /* 0x000fe20000000200 */
[C---:B------:R-:W-:Y:S06]  /*a650*/  HMMA.16816.F32 R132, R148.reuse, R136, R132 ;  /* 0x000000889484723c */ /* 0x040fec0000001884 */
        /* <DEDUP_REMOVED lines=14> */
[C---:B---3--:R-:W-:Y:S06]  /*a740*/  HMMA.16816.F32 R12, R148.reuse, R152, R12 ;  /* 0x00000098940c723c */ /* 0x048fec000000180c */
[----:B------:R-:W-:Y:S01]  /*a750*/  HMMA.16816.F32 R172, R148, R154, R172 ;  /* 0x0000009a94ac723c */ /* 0x000fe200000018ac */
[----:B------:R-:W3:Y:S04]  /*a760*/  LDSM.16.M88.4 R152, [R207] ;  /* 0x00000000cf98783b */ /* 0x000ee80000000200 */
[----:B------:R-:W-:Y:S01]  /*a770*/  LDSM.16.M88.4 R148, [R206] ;  /* 0x00000000ce94783b */ /* 0x000fe20000000200 */
[C---:B------:R-:W-:Y:S06]  /*a780*/  HMMA.16816.F32 R44, R156.reuse, R8, R44 ;  /* 0x000000089c2c723c */ /* 0x040fec000000182c */
[C---:B------:R-:W-:Y:S01]  /*a790*/  HMMA.16816.F32 R40, R156.reuse, R10, R40 ;  /* 0x0000000a9c28723c */ /* 0x040fe20000001828 */
[----:B------:R-:W3:Y:S05]  /*a7a0*/  LDSM.16.M88.4 R8, [R203] ;  /* 0x00000000cb08783b */ /* 0x000eea0000000200 */
[C---:B-1----:R-:W-:Y:S06]  /*a7b0*/  HMMA.16816.F32 R36, R156.reuse, R4, R36 ;  /* 0x000000049c24723c */ /* 0x042fec0000001824 */
[C---:B------:R-:W-:Y:S01]  /*a7c0*/  HMMA.16816.F32 R32, R156.reuse, R6, R32 ;  /* 0x000000069c20723c */ /* 0x040fe20000001820 */
[----:B------:R-:W1:Y:S05]  /*a7d0*/  LDSM.16.M88.4 R4, [R202] ;  /* 0x00000000ca04783b */ /* 0x000e6a0000000200 */
[C---:B------:R-:W-:Y:S06]  /*a7e0*/  HMMA.16816.F32 R132, R156.reuse, R144, R132 ;  /* 0x000000909c84723c */ /* 0x040fec0000001884 */
[C---:B------:R-:W-:Y:S01]  /*a7f0*/  HMMA.16816.F32 R64, R156.reuse, R146, R64 ;  /* 0x000000929c40723c */ /* 0x040fe20000001840 */
[----:B------:R-:W-:Y:S05]  /*a800*/  LDSM.16.M88.4 R144, [R205] ;  /* 0x00000000cd90783b */ /* 0x000fea0000000200 */
[C---:B------:R-:W-:Y:S06]  /*a810*/  HMMA.16816.F32 R52, R156.reuse, R136, R52 ;  /* 0x000000889c34723c */ /* 0x040fec0000001834 */
        /* <DEDUP_REMOVED lines=8> */
[C---:B----4-:R-:W-:Y:S06]  /*a8a0*/  HMMA.16816.F32 R20, R156.reuse, R164, R20 ;  /* 0x000000a49c14723c */ /* 0x050fec0000001814 */
[C---:B------:R-:W-:Y:S01]  /*a8b0*/  HMMA.16816.F32 R16, R156.reuse, R166, R16 ;  /* 0x000000a69c10723c */ /* 0x040fe20000001810 */
[----:B------:R-:W2:Y:S05]  /*a8c0*/  LDSM.16.M88.4 R164, [R219+0x8000] ;  /* 0x00800000dba4783b */ /* 0x000eaa0000000200 */
[----:B-----5:R-:W-:Y:S06]  /*a8d0*/  HMMA.16816.F32 R12, R156, R160, R12 ;  /* 0x000000a09c0c723c */ /* 0x020fec000000180c */
[----:B---3--:R-:W-:Y:S06]  /*a8e0*/  HMMA.16816.F32 R132, R176, R152, R132 ;  /* 0x00000098b084723c */ /* 0x008fec0000001884 */
[----:B------:R-:W-:Y:S01]  /*a8f0*/  HMMA.16816.F32 R172, R156, R162, R172 ;  /* 0x000000a29cac723c */ /* 0x000fe200000018ac */
[----:B------:R-:W3:Y:S04]  /*a900*/  LDSM.16.M88.4 R160, [R219+0x8800] ;  /* 0x00880000dba0783b */ /* 0x000ee80000000200 */
[----:B------:R-:W-:Y:S01]  /*a910*/  LDSM.16.M88.4 R156, [R219+0x9000] ;  /* 0x00900000db9c783b */ /* 0x000fe20000000200 */
[C---:B------:R-:W-:Y:S03]  /*a920*/  HMMA.16816.F32 R64, R176.reuse, R154, R64 ;  /* 0x0000009ab040723c */ /* 0x040fe60000001840 */
[----:B------:R-:W-:Y:S03]  /*a930*/  LDSM.16.M88.4 R152, [R219+0x9800] ;  /* 0x00980000db98783b */ /* 0x000fe60000000200 */
[C---:B------:R-:W-:Y:S06]  /*a940*/  HMMA.16816.F32 R36, R176.reuse, R8, R36 ;  /* 0x00000008b024723c */ /* 0x040fec0000001824 */
[C---:B------:R-:W-:Y:S01]  /*a950*/  HMMA.16816.F32 R32, R176.reuse, R10, R32 ;  /* 0x0000000ab020723c */ /* 0x040fe20000001820 */
[----:B------:R-:W-:Y:S05]  /*a960*/  LDSM.16.M88.4 R8, [R221+0x2000] ;  /* 0x00200000dd08783b */ /* 0x000fea0000000200 */
[C---:B-1----:R-:W-:Y:S06]  /*a970*/  HMMA.16816.F32 R28, R176.reuse, R4, R28 ;  /* 0x00000004b01c723c */ /* 0x042fec000000181c */
[C---:B------:R-:W-:Y:S01]  /*a980*/  HMMA.16816.F32 R24, R176.reuse, R6, R24 ;  /* 0x00000006b018723c */ /* 0x040fe20000001818 */
[----:B------:R-:W1:Y:S05]  /*a990*/  LDSM.16.M88.4 R4, [R208+0x4000] ;  /* 0x00400000d004783b */ /* 0x000e6a0000000200 */
[C---:B------:R-:W-:Y:S06]  /*a9a0*/  HMMA.16816.F32 R60, R176.reuse, R148, R60 ;  /* 0x00000094b03c723c */ /* 0x040fec000000183c */
[C---:B------:R-:W-:Y:S06]  /*a9b0*/  HMMA.16816.F32 R20, R176.reuse, R136, R20 ;  /* 0x00000088b014723c */ /* 0x040fec0000001814 */
[C---:B------:R-:W-:Y:S01]  /*a9c0*/  HMMA.16816.F32 R16, R176.reuse, R138, R16 ;  /* 0x0000008ab010723c */ /* 0x040fe20000001810 */
[----:B------:R-:W4:Y:S05]  /*a9d0*/  LDSM.16.M88.4 R136, [R219+0xb800] ;  /* 0x00b80000db88783b */ /* 0x000f2a0000000200 */
        /* <DEDUP_REMOVED lines=8> */
[----:B------:R-:W-:Y:S06]  /*aa60*/  HMMA.16816.F32 R12, R176, R180, R12 ;  /* 0x000000b4b00c723c */ /* 0x000fec000000180c */
[----:B--2---:R-:W-:Y:S06]  /*aa70*/  HMMA.16816.F32 R132, R168, R164, R132 ;  /* 0x000000a4a884723c */ /* 0x004fec0000001884 */
[----:B------:R-:W-:Y:S01]  /*aa80*/  HMMA.16816.F32 R176, R176, R182, R172 ;  /* 0x000000b6b0b0723c */ /* 0x000fe200000018ac */
[----:B------:R-:W2:Y:S05]  /*aa90*/  LDSM.16.M88.4 R172, [R208+0x4800] ;  /* 0x00480000d0ac783b */ /* 0x000eaa0000000200 */
[----:B------:R-:W-:Y:S01]  /*aaa0*/  HMMA.16816.F32 R64, R168, R166, R64 ;  /* 0x000000a6a840723c */ /* 0x000fe20000001840 */
[----:B------:R-:W-:-:S05]  /*aab0*/  IMAD R183, R233, 0x80, R236 ;  /* 0x00000080e9b77824 */ /* 0x000fca00078e02ec */
[----:B---3--:R-:W-:Y:S06]  /*aac0*/  HMMA.16816.F32 R60, R168, R160, R60 ;  /* 0x000000a0a83c723c */ /* 0x008fec000000183c */
[----:B-1----:R-:W-:Y:S06]  /*aad0*/  HMMA.16816.F32 R132, R8, R4, R132 ;  /* 0x000000040884723c */ /* 0x002fec0000001884 */
[----:B------:R-:W-:Y:S06]  /*aae0*/  HMMA.16816.F32 R56, R168, R162, R56 ;  /* 0x000000a2a838723c */ /* 0x000fec0000001838 */
[----:B------:R-:W-:Y:S01]  /*aaf0*/  HMMA.16816.F32 R64, R8, R6, R64 ;  /* 0x000000060840723c */ /* 0x000fe20000001840 */
[----:B------:R-:W1:Y:S05]  /*ab00*/  LDSM.16.M88.4 R4, [R208+0x5000] ;  /* 0x00500000d004783b */ /* 0x000e6a0000000200 */
[C---:B----4-:R-:W-:Y:S06]  /*ab10*/  HMMA.16816.F32 R12, R168.reuse, R136, R12 ;  /* 0x00000088a80c723c */ /* 0x050fec000000180c */
[----:B------:R-:W-:Y:S01]  /*ab20*/  HMMA.16816.F32 R176, R168, R138, R176 ;  /* 0x0000008aa8b0723c */ /* 0x000fe200000018b0 */
[----:B------:R-:W-:-:S02]  /*ab30*/  VIADD R136, R183, 0x1 ;  /* 0x00000001b7887836 */ /* 0x000fc40000000000 */
[----:B------:R-:W-:-:S03]  /*ab40*/  VIADD R137, R183, 0x8 ;  /* 0x00000008b7897836 */ /* 0x000fc60000000000 */
[----:B--2---:R-:W-:Y:S01]  /*ab50*/  HMMA.16816.F32 R60, R8, R172, R60 ;  /* 0x000000ac083c723c */ /* 0x004fe2000000183c */
[----:B------:R-:W-:Y:S02]  /*ab60*/  I2FP.F32.S32 R138, R136 ;  /* 0x00000088008a7245 */ /* 0x000fe40000201400 */
[C---:B------:R-:W-:Y:S02]  /*ab70*/  ISETP.GE.AND P4, PT, R136.reuse, R193, PT ;  /* 0x000000c18800720c */ /* 0x040fe40003f86270 */
[----:B------:R-:W-:Y:S01]  /*ab80*/  ISETP.GE.AND P5, PT, R136, R192, PT ;  /* 0x000000c08800720c */ /* 0x000fe20003fa6270 */
[----:B------:R-:W-:Y:S01]  /*ab90*/  HMMA.16816.F32 R52, R168, R156, R52 ;  /* 0x0000009ca834723c */ /* 0x000fe20000001834 */
[CC--:B------:R-:W-:Y:S01]  /*aba0*/  FFMA.FTZ R187, R3.reuse, R138.reuse, R133 ;  /* 0x0000008a03bb7223 */ /* 0x0c0fe20000010085 */
[----:B------:R-:W-:Y:S01]  /*abb0*/  FFMA.FTZ R135, R3, R138, R135 ;  /* 0x0000008a03877223 */ /* 0x000fe20000010087 */
[----:B------:R-:W-:Y:S01]  /*abc0*/  I2FP.F32.S32 R133, R137 ;  /* 0x0000008900857245 */ /* 0x000fe20000201400 */
[----:B------:R-:W-:Y:S01]  /*abd0*/  VIADD R136, R183, 0x9 ;  /* 0x00000009b7887836 */ /* 0x000fe20000000000 */
[----:B------:R-:W-:Y:S01]  /*abe0*/  ISETP.GE.AND P3, PT, R137, R193, PT ;  /* 0x000000c18900720c */ /* 0x000fe20003f66270 */
[----:B------:R-:W-:Y:S01]  /*abf0*/  HMMA.16816.F32 R56, R8, R174, R56 ;  /* 0x000000ae0838723c */ /* 0x000fe20000001838 */
[----:B------:R-:W-:Y:S01]  /*ac00*/  FSEL R187, R187, -INF , !P4 ;  /* 0xff800000bbbb7808 */ /* 0x000fe20006000000 */
[-C--:B------:R-:W-:Y:S01]  /*ac10*/  FFMA.FTZ R64, R3, R133.reuse, R64 ;  /* 0x0000008503407223 */ /* 0x080fe20000010040 */
[----:B------:R-:W-:Y:S01]  /*ac20*/  FSEL R196, R135, -INF , !P5 ;  /* 0xff80000087c47808 */ /* 0x000fe20006800000 */
[----:B------:R-:W-:Y:S01]  /*ac30*/  FFMA.FTZ R66, R3, R133, R66 ;  /* 0x0000008503427223 */ /* 0x000fe20000010042 */
[-C--:B------:R-:W-:Y:S01]  /*ac40*/  ISETP.GE.AND P6, PT, R137, R192.reuse, PT ;  /* 0x000000c08900720c */ /* 0x080fe20003fc6270 */
[----:B------:R-:W-:Y:S01]  /*ac50*/  VIADD R133, R183, 0x10 ;  /* 0x00000010b7857836 */ /* 0x000fe20000000000 */
[C---:B------:R-:W-:Y:S01]  /*ac60*/  ISETP.GE.AND P4, PT, R136.reuse, R193, PT ;  /* 0x000000c18800720c */ /* 0x040fe20003f86270 */
[----:B------:R-:W-:Y:S01]  /*ac70*/  HMMA.16816.F32 R48, R168, R158, R48 ;  /* 0x0000009ea830723c */ /* 0x000fe20000001830 */
[----:B------:R-:W-:-:S02]  /*ac80*/  ISETP.GE.AND P5, PT, R136, R192, PT ;  /* 0x000000c08800720c */ /* 0x000fc40003fa6270 */
[----:B------:R-:W-:Y:S02]  /*ac90*/  I2FP.F32.S32 R136, R136 ;  /* 0x0000008800887245 */ /* 0x000fe40000201400 */
[----:B------:R-:W-:Y:S01]  /*aca0*/  FSEL R199, R64, -INF , !P3 ;  /* 0xff80000040c77808 */ /* 0x000fe20005800000 */
[----:B------:R-:W-:Y:S01]  /*acb0*/  HMMA.16816.F32 R44, R168, R152, R44 ;  /* 0x00000098a82c723c */ /* 0x000fe2000000182c */
[----:B------:R-:W-:Y:S01]  /*acc0*/  FSEL R240, R66, -INF , !P6 ;  /* 0xff80000042f07808 */ /* 0x000fe20007000000 */
[-C--:B------:R-:W-:Y:S01]  /*acd0*/  FFMA.FTZ R197, R3, R136.reuse, R65 ;  /* 0x0000008803c57223 */ /* 0x080fe20000010041 */
[----:B------:R-:W-:Y:S01]  /*ace0*/  ISETP.GE.AND P3, PT, R133, R193, PT ;  /* 0x000000c18500720c */ /* 0x000fe20003f66270 */
[----:B------:R-:W-:Y:S01]  /*acf0*/  FFMA.FTZ R198, R3, R136, R67 ;  /* 0x0000008803c67223 */ /* 0x000fe20000010043 */
[----:B------:R-:W-:Y:S01]  /*ad00*/  ISETP.GE.AND P6, PT, R133, R192, PT ;  /* 0x000000c08500720c */ /* 0x000fe20003fc6270 */
[----:B------:R-:W2:Y:S01]  /*ad10*/  LDSM.16.M88.4 R64, [R208+0x5800] ;  /* 0x00580000d040783b */ /* 0x000ea20000000200 */
[----:B------:R-:W-:Y:S01]  /*ad20*/  I2FP.F32.S32 R133, R133 ;  /* 0x0000008500857245 */ /* 0x000fe20000201400 */
[----:B-1----:R-:W-:Y:S01]  /*ad30*/  HMMA.16816.F32 R52, R8, R4, R52 ;  /* 0x000000040834723c */ /* 0x002fe20000001834 */
[----:B------:R-:W-:Y:S01]  /*ad40*/  VIADD R136, R183, 0x11 ;  /* 0x00000011b7887836 */ /* 0x000fe20000000000 */
[----:B------:R-:W-:-:S02]  /*ad50*/  FSEL R197, R197, -INF , !P4 ;  /* 0xff800000c5c57808 */ /* 0x000fc40006000000 */
[CC--:B------:R-:W-:Y:S01]  /*ad60*/  FFMA.FTZ R60, R3.reuse, R133.reuse, R60 ;  /* 0x00000085033c7223 */ /* 0x0c0fe2000001003c */
[----:B------:R-:W-:Y:S01]  /*ad70*/  FFMA.FTZ R62, R3, R133, R62 ;  /* 0x00000085033e7223 */ /* 0x000fe2000001003e */
[----:B------:R-:W-:Y:S01]  /*ad80*/  FSEL R198, R198, -INF , !P5 ;  /* 0xff800000c6c67808 */ /* 0x000fe20006800000 */
[C---:B------:R-:W-:Y:S01]  /*ad90*/  VIADD R4, R183.reuse, 0x18 ;  /* 0x00000018b7047836 */ /* 0x040fe20000000000 */
[----:B------:R-:W-:Y:S01]  /*ada0*/  ISETP.GE.AND P4, PT, R136, R193, PT ;  /* 0x000000c18800720c */ /* 0x000fe20003f86270 */
[----:B------:R-:W-:Y:S01]  /*adb0*/  VIADD R5, R183, 0x19 ;  /* 0x00000019b7057836 */ /* 0x000fe20000000000 */
[----:B------:R-:W-:Y:S01]  /*adc0*/  FSEL R181, R60, -INF , !P3 ;  /* 0xff8000003cb57808 */ /* 0x000fe20005800000 */
[----:B------:R-:W-:Y:S01]  /*add0*/  HMMA.16816.F32 R48, R8, R6, R48 ;  /* 0x000000060830723c */ /* 0x000fe20000001830 */
[----:B------:R-:W-:Y:S02]  /*ade0*/  FSEL R60, R62, -INF , !P6 ;  /* 0xff8000003e3c7808 */ /* 0x000fe40007000000 */
[----:B------:R-:W-:-:S02]  /*adf0*/  ISETP.GE.AND P5, PT, R136, R192, PT ;  /* 0x000000c08800720c */ /* 0x000fc40003fa6270 */
[C---:B------:R-:W-:Y:S01]  /*ae00*/  ISETP.GE.AND P3, PT, R4.reuse, R193, PT ;  /* 0x000000c10400720c */ /* 0x040fe20003f66270 */
[C---:B------:R-:W-:Y:S01]  /*ae10*/  HMMA.16816.F32 R40, R168.reuse, R154, R40 ;  /* 0x0000009aa828723c */ /* 0x040fe20000001828 */
[----:B------:R-:W-:Y:S02]  /*ae20*/  ISETP.GE.AND P6, PT, R4, R192, PT ;  /* 0x000000c00400720c */ /* 0x000fe40003fc6270 */
[----:B------:R-:W-:Y:S02]  /*ae30*/  I2FP.F32.S32 R136, R136 ;  /* 0x0000008800887245 */ /* 0x000fe40000201400 */
[----:B------:R-:W-:Y:S01]  /*ae40*/  I2FP.F32.S32 R4, R4 ;  /* 0x0000000400047245 */ /* 0x000fe20000201400 */
[C---:B------:R-:W-:Y:S01]  /*ae50*/  HMMA.16816.F32 R36, R168.reuse, R148, R36 ;  /* 0x00000094a824723c */ /* 0x040fe20000001824 */
[----:B------:R-:W-:Y:S01]  /*ae60*/  I2FP.F32.S32 R62, R5 ;  /* 0x00000005003e7245 */ /* 0x000fe20000201400 */
[CC--:B------:R-:W-:Y:S01]  /*ae70*/  FFMA.FTZ R61, R3.reuse, R136.reuse, R61 ;  /* 0x00000088033d7223 */ /* 0x0c0fe2000001003d */
[C---:B------:R-:W-:Y:S01]  /*ae80*/  FFMA.FTZ R63, R3.reuse, R136, R63 ;  /* 0x00000088033f7223 */ /* 0x040fe2000001003f */
[CC--:B------:R-:W-:Y:S01]  /*ae90*/  FFMA.FTZ R175, R3.reuse, R4.reuse, R56 ;  /* 0x0000000403af7223 */ /* 0x0c0fe20000010038 */
[----:B------:R-:W-:Y:S01]  /*aea0*/  FFMA.FTZ R180, R3, R4, R58 ;  /* 0x0000000403b47223 */ /* 0x000fe2000001003a */
[----:B------:R-:W-:Y:S01]  /*aeb0*/  VIADD R4, R183, 0x20 ;  /* 0x00000020b7047836 */ /* 0x000fe20000000000 */
[----:B------:R-:W-:Y:S01]  /*aec0*/  FSEL R173, R61, -INF , !P4 ;  /* 0xff8000003dad7808 */ /* 0x000fe20006000000 */
[-C--:B------:R-:W-:Y:S01]  /*aed0*/  FFMA.FTZ R58, R3, R62.reuse, R57 ;  /* 0x0000003e033a7223 */ /* 0x080fe20000010039 */
[----:B------:R-:W-:Y:S01]  /*aee0*/  FSEL R182, R63, -INF , !P5 ;  /* 0xff8000003fb67808 */ /* 0x000fe20006800000 */
[----:B------:R-:W-:Y:S01]  /*aef0*/  FFMA.FTZ R62, R3, R62, R59 ;  /* 0x0000003e033e7223 */ /* 0x000fe2000001003b */
[----:B------:R-:W-:Y:S01]  /*af00*/  FSEL R175, R175, -INF , !P3 ;  /* 0xff800000afaf7808 */ /* 0x000fe20005800000 */
[----:B------:R-:W-:Y:S01]  /*af10*/  VIADD R56, R183, 0x21 ;  /* 0x00000021b7387836 */ /* 0x000fe20000000000 */
[----:B------:R-:W-:Y:S01]  /*af20*/  FSEL R180, R180, -INF , !P6 ;  /* 0xff800000b4b47808 */ /* 0x000fe20007000000 */
[----:B------:R-:W-:Y:S01]  /*af30*/  HMMA.16816.F32 R32, R168, R150, R32 ;  /* 0x00000096a820723c */ /* 0x000fe20000001820 */
[----:B------:R-:W-:-:S02]  /*af40*/  ISETP.GE.AND P4, PT, R5, R193, PT ;  /* 0x000000c10500720c */ /* 0x000fc40003f86270 */
[-C--:B------:R-:W-:Y:S02]  /*af50*/  ISETP.GE.AND P5, PT, R5, R192.reuse, PT ;  /* 0x000000c00500720c */ /* 0x080fe40003fa6270 */
[C---:B------:R-:W-:Y:S01]  /*af60*/  ISETP.GE.AND P3, PT, R4.reuse, R193, PT ;  /* 0x000000c10400720c */ /* 0x040fe20003f66270 */
[C---:B--2---:R-:W-:Y:S01]  /*af70*/  HMMA.16816.F32 R44, R8.reuse, R64, R44 ;  /* 0x00000040082c723c */ /* 0x044fe2000000182c */
[----:B------:R-:W-:Y:S02]  /*af80*/  ISETP.GE.AND P6, PT, R4, R192, PT ;  /* 0x000000c00400720c */ /* 0x000fe40003fc6270 */
[----:B------:R-:W-:Y:S02]  /*af90*/  I2FP.F32.S32 R57, R4 ;  /* 0x0000000400397245 */ /* 0x000fe40000201400 */
[----:B------:R-:W1:Y:S01]  /*afa0*/  LDSM.16.M88.4 R4, [R208+0x6000] ;  /* 0x00600000d004783b */ /* 0x000e620000000200 */
[----:B------:R-:W-:Y:S01]  /*afb0*/  FSEL R59, R58, -INF , !P4 ;  /* 0xff8000003a3b7808 */ /* 0x000fe20006000000 */
[----:B------:R-:W-:Y:S01]  /*afc0*/  HMMA.16816.F32 R40, R8, R66, R40 ;  /* 0x000000420828723c */ /* 0x000fe20000001828 */
        /* <DEDUP_REMOVED lines=12> */
[CC--:B------:R-:W-:Y:S01]  /*b090*/  ISETP.GE.AND P3, PT, R52.reuse, R193.reuse, PT ;  /* 0x000000c13400720c */ /* 0x0c0fe20003f66270 */
[----:B------:R-:W-:Y:S01]  /*b0a0*/  VIADD R53, R183, 0x29 ;  /* 0x00000029b7357836 */ /* 0x000fe20000000000 */
[----:B------:R-:W-:Y:S01]  /*b0b0*/  ISETP.GE.AND P6, PT, R52, R192, PT ;  /* 0x000000c03400720c */ /* 0x000fe20003fc6270 */
[C---:B------:R-:W-:Y:S01]  /*b0c0*/  HMMA.16816.F32 R24, R168.reuse, R146, R24 ;  /* 0x00000092a818723c */ /* 0x040fe20000001818 */
[----:B------:R-:W-:Y:S02]  /*b0d0*/  I2FP.F32.S32 R52, R52 ;  /* 0x0000003400347245 */ /* 0x000fe40000201400 */
[----:B------:R-:W-:Y:S02]  /*b0e0*/  FSEL R139, R139, -INF , !P4 ;  /* 0xff8000008b8b7808 */ /* 0x000fe40006000000 */
[----:B------:R-:W-:Y:S01]  /*b0f0*/  FSEL R158, R55, -INF , !P5 ;  /* 0xff800000379e7808 */ /* 0x000fe20006800000 */
[-C--:B------:R-:W-:Y:S01]  /*b100*/  FFMA.FTZ R48, R3, R52.reuse, R48 ;  /* 0x0000003403307223 */ /* 0x080fe20000010030 */
[----:B------:R-:W-:Y:S01]  /*b110*/  ISETP.GE.AND P4, PT, R53, R193, PT ;  /* 0x000000c13500720c */ /* 0x000fe20003f86270 */
[----:B------:R-:W-:Y:S01]  /*b120*/  FFMA.FTZ R50, R3, R52, R50 ;  /* 0x0000003403327223 */ /* 0x000fe20000010032 */
[----:B------:R-:W-:Y:S01]  /*b130*/  ISETP.GE.AND P5, PT, R53, R192, PT ;  /* 0x000000c03500720c */ /* 0x000fe20003fa6270 */
[C---:B------:R-:W-:Y:S01]  /*b140*/  VIADD R52, R183.reuse, 0x31 ;  /* 0x00000031b7347836 */ /* 0x040fe20000000000 */
[----:B------:R-:W-:Y:S01]  /*b150*/  I2FP.F32.S32 R54, R53 ;  /* 0x0000003500367245 */ /* 0x000fe20000201400 */
[----:B------:R-:W-:Y:S01]  /*b160*/  VIADD R53, R183, 0x30 ;  /* 0x00000030b7357836 */ /* 0x000fe20000000000 */
[----:B------:R-:W-:Y:S01]  /*b170*/  FSEL R67, R48, -INF , !P3 ;  /* 0xff80000030437808 */ /* 0x000fe20005800000 */
[----:B------:R-:W-:Y:S01]  /*b180*/  HMMA.16816.F32 R20, R168, R140, R20 ;  /* 0x0000008ca814723c */ /* 0x000fe20000001814 */
[----:B------:R-:W-:Y:S01]  /*b190*/  FSEL R138, R50, -INF , !P6 ;  /* 0xff800000328a7808 */ /* 0x000fe20007000000 */
[CC--:B------:R-:W-:Y:S01]  /*b1a0*/  FFMA.FTZ R137, R3.reuse, R54.reuse, R49 ;  /* 0x0000003603897223 */ /* 0x0c0fe20000010031 */
[----:B------:R-:W-:Y:S01]  /*b1b0*/  FFMA.FTZ R148, R3, R54, R51 ;  /* 0x0000003603947223 */ /* 0x000fe20000010033 */
[C---:B------:R-:W-:Y:S01]  /*b1c0*/  ISETP.GE.AND P3, PT, R53.reuse, R193, PT ;  /* 0x000000c13500720c */ /* 0x040fe20003f66270 */
[----:B------:R-:W2:Y:S01]  /*b1d0*/  LDSM.16.M88.4 R48, [R208+0x6800] ;  /* 0x00680000d030783b */ /* 0x000ea20000000200 */
[----:B------:R-:W-:Y:S01]  /*b1e0*/  ISETP.GE.AND P6, PT, R53, R192, PT ;  /* 0x000000c03500720c */ /* 0x000fe20003fc6270 */
[----:B-1----:R-:W-:Y:S01]  /*b1f0*/  HMMA.16816.F32 R36, R8, R4, R36 ;  /* 0x000000040824723c */ /* 0x002fe20000001824 */
[----:B------:R-:W-:-:S02]  /*b200*/  I2FP.F32.S32 R53, R53 ;  /* 0x0000003500357245 */ /* 0x000fc40000201400 */
[----:B------:R-:W-:Y:S02]  /*b210*/  FSEL R137, R137, -INF , !P4 ;  /* 0xff80000089897808 */ /* 0x000fe40006000000 */
[----:B------:R-:W-:Y:S01]  /*b220*/  FSEL R148, R148, -INF , !P5 ;  /* 0xff80000094947808 */ /* 0x000fe20006800000 */
[CC--:B------:R-:W-:Y:S01]  /*b230*/  FFMA.FTZ R44, R3.reuse, R53.reuse, R44 ;  /* 0x00000035032c7223 */ /* 0x0c0fe2000001002c */
[----:B------:R-:W-:Y:S01]  /*b240*/  FFMA.FTZ R46, R3, R53, R46 ;  /* 0x00000035032e7223 */ /* 0x000fe2000001002e */
[C---:B------:R-:W-:Y:S01]  /*b250*/  VIADD R4, R183.reuse, 0x38 ;  /* 0x00000038b7047836 */ /* 0x040fe20000000000 */
[----:B------:R-:W-:Y:S01]  /*b260*/  ISETP.GE.AND P4, PT, R52, R193, PT ;  /* 0x000000c13400720c */ /* 0x000fe20003f86270 */
[----:B------:R-:W-:Y:S01]  /*b270*/  VIADD R5, R183, 0x39 ;  /* 0x00000039b7057836 */ /* 0x000fe20000000000 */
[----:B------:R-:W-:Y:S01]  /*b280*/  FSEL R163, R44, -INF , !P3 ;  /* 0xff8000002ca37808 */ /* 0x000fe20005800000 */
[----:B------:R-:W-:Y:S01]  /*b290*/  HMMA.16816.F32 R32, R8, R6, R32 ;  /* 0x000000060820723c */ /* 0x000fe20000001820 */
[----:B------:R-:W-:-:S02]  /*b2a0*/  FSEL R160, R46, -INF , !P6 ;  /* 0xff8000002ea07808 */ /* 0x000fc40007000000 */
[-C--:B------:R-:W-:Y:S02]  /*b2b0*/  ISETP.GE.AND P5, PT, R52, R192.reuse, PT ;  /* 0x000000c03400720c */ /* 0x080fe40003fa6270 */
[C---:B------:R-:W-:Y:S01]  /*b2c0*/  ISETP.GE.AND P3, PT, R4.reuse, R193, PT ;  /* 0x000000c10400720c */ /* 0x040fe20003f66270 */
[----:B------:R-:W-:Y:S01]  /*b2d0*/  HMMA.16816.F32 R16, R168, R142, R16 ;  /* 0x0000008ea810723c */ /* 0x000fe20000001810 */
        /* <DEDUP_REMOVED lines=16> */
[----:B--2---:R-:W-:Y:S01]  /*b3e0*/  HMMA.16816.F32 R28, R8, R48, R28 ;  /* 0x00000030081c723c */ /* 0x004fe2000000181c */
[----:B------:R-:W-:-:S02]  /*b3f0*/  ISETP.GE.AND P4, PT, R5, R193, PT ;  /* 0x000000c10500720c */ /* 0x000fc40003f86270 */
[-C--:B------:R-:W-:Y:S02]  /*b400*/  ISETP.GE.AND P5, PT, R5, R192.reuse, PT ;  /* 0x000000c00500720c */ /* 0x080fe40003fa6270 */
[C---:B------:R-:W-:Y:S01]  /*b410*/  ISETP.GE.AND P3, PT, R4.reuse, R193, PT ;  /* 0x000000c10400720c */ /* 0x040fe20003f66270 */
[----:B------:R-:W-:Y:S01]  /*b420*/  HMMA.16816.F32 R48, R8, R50, R24 ;  /* 0x000000320830723c */ /* 0x000fe20000001818 */
[----:B------:R-:W-:Y:S02]  /*b430*/  ISETP.GE.AND P6, PT, R4, R192, PT ;  /* 0x000000c00400720c */ /* 0x000fe40003fc6270 */
[----:B------:R-:W-:Y:S02]  /*b440*/  I2FP.F32.S32 R41, R4 ;  /* 0x0000000400297245 */ /* 0x000fe40000201400 */
[----:B------:R-:W1:Y:S01]  /*b450*/  LDSM.16.M88.4 R4, [R208+0x7000] ;  /* 0x00700000d004783b */ /* 0x000e620000000200 */
[----:B------:R-:W-:Y:S01]  /*b460*/  FSEL R159, R159, -INF , !P4 ;  /* 0xff8000009f9f7808 */ /* 0x000fe20006000000 */
[----:B------:R-:W-:Y:S01]  /*b470*/  VIADD R24, R183, 0x50 ;  /* 0x00000050b7187836 */ /* 0x000fe20000000000 */
[----:B------:R-:W-:Y:S01]  /*b480*/  FSEL R170, R43, -INF , !P5 ;  /* 0xff8000002baa7808 */ /* 0x000fe20006800000 */
[C---:B------:R-:W-:Y:S01]  /*b490*/  FFMA.FTZ R171, R3.reuse, R41, R36 ;  /* 0x0000002903ab7223 */ /* 0x040fe20000010024 */
[C---:B------:R-:W-:Y:S01]  /*b4a0*/  ISETP.GE.AND P4, PT, R40.reuse, R193, PT ;  /* 0x000000c12800720c */ /* 0x040fe20003f86270 */
[----:B------:R-:W-:Y:S01]  /*b4b0*/  FFMA.FTZ R38, R3, R41, R38 ;  /* 0x0000002903267223 */ /* 0x000fe20000010026 */
[----:B------:R-:W-:Y:S01]  /*b4c0*/  ISETP.GE.AND P5, PT, R40, R192, PT ;  /* 0x000000c02800720c */ /* 0x000fe20003fa6270 */
[----:B------:R-:W-:Y:S01]  /*b4d0*/  VIADD R36, R183, 0x48 ;  /* 0x00000048b7247836 */ /* 0x000fe20000000000 */
[----:B------:R-:W-:-:S02]  /*b4e0*/  I2FP.F32.S32 R40, R40 ;  /* 0x0000002800287245 */ /* 0x000fc40000201400 */
[----:B------:R-:W-:Y:S02]  /*b4f0*/  FSEL R171, R171, -INF , !P3 ;  /* 0xff800000abab7808 */ /* 0x000fe40005800000 */
[----:B------:R-:W-:Y:S01]  /*b500*/  FSEL R168, R38, -INF , !P6 ;  /* 0xff80000026a87808 */ /* 0x000fe20007000000 */
[----:B------:R-:W-:Y:S01]  /*b510*/  FFMA.FTZ R167, R3, R40, R37 ;  /* 0x0000002803a77223 */ /* 0x000fe20000010025 */
[C---:B------:R-:W-:Y:S01]  /*b520*/  ISETP.GE.AND P3, PT, R36.reuse, R193, PT ;  /* 0x000000c12400720c */ /* 0x040fe20003f66270 */
[----:B------:R-:W-:Y:S01]  /*b530*/  VIADD R37, R183, 0x49 ;  /* 0x00000049b7257836 */ /* 0x000fe20000000000 */
[----:B------:R-:W-:Y:S01]  /*b540*/  ISETP.GE.AND P6, PT, R36, R192, PT ;  /* 0x000000c02400720c */ /* 0x000fe20003fc6270 */
[----:B------:R-:W-:Y:S01]  /*b550*/  FFMA.FTZ R39, R3, R40, R39 ;  /* 0x0000002803277223 */ /* 0x000fe20000010027 */
[----:B------:R-:W-:Y:S02]  /*b560*/  I2FP.F32.S32 R36, R36 ;  /* 0x0000002400247245 */ /* 0x000fe40000201400 */
[----:B------:R-:W-:-:S02]  /*b570*/  I2FP.F32.S32 R38, R37 ;  /* 0x0000002500267245 */ /* 0x000fc40000201400 */
[----:B------:R-:W-:Y:S01]  /*b580*/  FSEL R167, R167, -INF , !P4 ;  /* 0xff800000a7a77808 */ /* 0x000fe20006000000 */
[CC--:B------:R-:W-:Y:S01]  /*b590*/  FFMA.FTZ R169, R3.reuse, R36.reuse, R32 ;  /* 0x0000002403a97223 */ /* 0x0c0fe20000010020 */
[C---:B------:R-:W-:Y:S01]  /*b5a0*/  FFMA.FTZ R34, R3.reuse, R36, R34 ;  /* 0x0000002403227223 */ /* 0x040fe20000010022 */
[C---:B------:R-:W-:Y:S01]  /*b5b0*/  FFMA.FTZ R165, R3.reuse, R38, R33 ;  /* 0x0000002603a57223 */ /* 0x040fe20000010021 */
[----:B------:R-:W-:Y:S01]  /*b5c0*/  I2FP.F32.S32 R33, R24 ;  /* 0x0000001800217245 */ /* 0x000fe20000201400 */
[----:B------:R-:W-:Y:S01]  /*b5d0*/  FFMA.FTZ R35, R3, R38, R35 ;  /* 0x0000002603237223 */ /* 0x000fe20000010023 */
[----:B------:R-:W-:Y:S01]  /*b5e0*/  FSEL R169, R169, -INF , !P3 ;  /* 0xff800000a9a97808 */ /* 0x000fe20005800000 */
[----:B------:R-:W-:Y:S01]  /*b5f0*/  VIADD R32, R183, 0x51 ;  /* 0x00000051b7207836 */ /* 0x000fe20000000000 */
[----:B------:R-:W-:Y:S01]  /*b600*/  FSEL R166, R34, -INF , !P6 ;  /* 0xff80000022a67808 */ /* 0x000fe20007000000 */
[C---:B------:R-:W-:Y:S01]  /*b610*/  FFMA.FTZ R28, R3.reuse, R33, R28 ;  /* 0x00000021031c7223 */ /* 0x040fe2000001001c */
[C---:B------:R-:W-:Y:S01]  /*b620*/  ISETP.GE.AND P3, PT, R24.reuse, R193, PT ;  /* 0x000000c11800720c */ /* 0x040fe20003f66270 */
[----:B------:R-:W-:Y:S01]  /*b630*/  FFMA.FTZ R30, R3, R33, R30 ;  /* 0x00000021031e7223 */ /* 0x000fe2000001001e */
[----:B------:R-:W-:-:S02]  /*b640*/  ISETP.GE.AND P6, PT, R24, R192, PT ;  /* 0x000000c01800720c */ /* 0x000fc40003fc6270 */
[----:B------:R-:W2:Y:S01]  /*b650*/  LDSM.16.M88.4 R24, [R208+0x7800] ;  /* 0x00780000d018783b */ /* 0x000ea20000000200 */
[----:B------:R-:W-:Y:S01]  /*b660*/  FSEL R164, R39, -INF , !P5 ;  /* 0xff80000027a47808 */ /* 0x000fe20006800000 */
[----:B------:R-:W-:-:S04]  /*b670*/  DEPBAR.LE SB0, 0x0 ;  /* 0x000080000000791a */ /* 0x000fc80000000000 */
[C---:B-1----:R-:W-:Y:S01]  /*b680*/  HMMA.16816.F32 R20, R8.reuse, R4, R20 ;  /* 0x000000040814723c */ /* 0x042fe20000001814 */
[----:B------:R-:W-:Y:S02]  /*b690*/  FSEL R157, R28, -INF , !P3 ;  /* 0xff8000001c9d7808 */ /* 0x000fe40005800000 */
[----:B------:R-:W-:Y:S01]  /*b6a0*/  FSEL R156, R30, -INF , !P6 ;  /* 0xff8000001e9c7808 */ /* 0x000fe20007000000 */
[----:B------:R-:W-:Y:S01]  /*b6b0*/  BAR.SYNC.DEFER_BLOCKING 0x0 ;  /* 0x0000000000007b1d */ /* 0x000fe20000010000 */
[----:B------:R-:W-:Y:S01]  /*b6c0*/  ISETP.GE.AND P4, PT, R37, R193, PT ;  /* 0x000000c12500720c */ /* 0x000fe20003f86270 */
[----:B------:R-:W-:Y:S01]  /*b6d0*/  HMMA.16816.F32 R16, R8, R6, R16 ;  /* 0x000000060810723c */ /* 0x000fe20000001810 */
[----:B------:R-:W-:Y:S01]  /*b6e0*/  VIADD R4, R183, 0x58 ;  /* 0x00000058b7047836 */ /* 0x000fe20000000000 */
[----:B------:R-:W-:Y:S01]  /*b6f0*/  ISETP.GE.AND P5, PT, R37, R192, PT ;  /* 0x000000c02500720c */ /* 0x000fe20003fa6270 */
[----:B------:R-:W-:Y:S01]  /*b700*/  VIADD R5, R183, 0x59 ;  /* 0x00000059b7057836 */ /* 0x000fe20000000000 */
[----:B------:R-:W-:-:S02]  /*b710*/  FSEL R165, R165, -INF , !P4 ;  /* 0xff800000a5a57808 */ /* 0x000fc40006000000 */
[CC--:B------:R-:W-:Y:S02]  /*b720*/  ISETP.GE.AND P3, PT, R4.reuse, R193.reuse, PT ;  /* 0x000000c10400720c */ /* 0x0c0fe40003f66270 */
[----:B------:R-:W-:Y:S02]  /*b730*/  ISETP.GE.AND P6, PT, R4, R192, PT ;  /* 0x000000c00400720c */ /* 0x000fe40003fc6270 */
[----:B------:R-:W-:Y:S02]  /*b740*/  I2FP.F32.S32 R4, R4 ;  /* 0x0000000400047245 */ /* 0x000fe40000201400 */
[----:B------:R-:W-:Y:S02]  /*b750*/  FSEL R162, R35, -INF , !P5 ;  /* 0xff80000023a27808 */ /* 0x000fe40006800000 */
[C---:B------:R-:W-:Y:S01]  /*b760*/  ISETP.GE.AND P4, PT, R32.reuse, R193, PT ;  /* 0x000000c12000720c */ /* 0x040fe20003f86270 */
[C---:B------:R-:W-:Y:S01]  /*b770*/  FFMA.FTZ R48, R3.reuse, R4, R48 ;  /* 0x0000000403307223 */ /* 0x040fe20000010030 */
[----:B------:R-:W-:Y:S01]  /*b780*/  ISETP.GE.AND P5, PT, R32, R192, PT ;  /* 0x000000c02000720c */ /* 0x000fe20003fa6270 */
[----:B------:R-:W-:Y:S01]  /*b790*/  FFMA.FTZ R50, R3, R4, R50 ;  /* 0x0000000403327223 */ /* 0x000fe20000010032 */
[----:B------:R-:W-:Y:S01]  /*b7a0*/  I2FP.F32.S32 R32, R32 ;  /* 0x0000002000207245 */ /* 0x000fe20000201400 */
[----:B------:R-:W-:Y:S01]  /*b7b0*/  VIADD R4, R183, 0x60 ;  /* 0x00000060b7047836 */ /* 0x000fe20000000000 */
[----:B------:R-:W-:-:S02]  /*b7c0*/  FSEL R153, R48, -INF , !P3 ;  /* 0xff80000030997808 */ /* 0x000fc40005800000 */
[----:B------:R-:W-:Y:S01]  /*b7d0*/  FSEL R152, R50, -INF , !P6 ;  /* 0xff80000032987808 */ /* 0x000fe20007000000 */
[CC--:B------:R-:W-:Y:S01]  /*b7e0*/  FFMA.FTZ R29, R3.reuse, R32.reuse, R29 ;  /* 0x00000020031d7223 */ /* 0x0c0fe2000001001d */
[----:B------:R-:W-:Y:S01]  /*b7f0*/  FFMA.FTZ R31, R3, R32, R31 ;  /* 0x00000020031f7223 */ /* 0x000fe2000001001f */
[C---:B------:R-:W-:Y:S02]  /*b800*/  ISETP.GE.AND P3, PT, R4.reuse, R193, PT ;  /* 0x000000c10400720c */ /* 0x040fe40003f66270 */
[----:B------:R-:W-:Y:S01]  /*b810*/  ISETP.GE.AND P6, PT, R4, R192, PT ;  /* 0x000000c00400720c */ /* 0x000fe20003fc6270 */
[----:B--2---:R-:W-:Y:S01]  /*b820*/  HMMA.16816.F32 R12, R8, R24, R12 ;  /* 0x00000018080c723c */ /* 0x004fe2000000180c */
[----:B------:R-:W-:Y:S02]  /*b830*/  I2FP.F32.S32 R28, R5 ;  /* 0x00000005001c7245 */ /* 0x000fe40000201400 */
        /* <DEDUP_REMOVED lines=8> */
[----:B------:R-:W-:-:S02]  /*b8c0*/  VIADD R5, R183, 0x61 ;  /* 0x00000061b7057836 */ /* 0x000fc40000000000 */
[----:B------:R-:W-:Y:S01]  /*b8d0*/  FFMA.FTZ R22, R3, R4, R22 ;  /* 0x0000000403167223 */ /* 0x000fe20000010016 */
[----:B------:R-:W-:Y:S01]  /*b8e0*/  VIADD R4, R183, 0x68 ;  /* 0x00000068b7047836 */ /* 0x000fe20000000000 */
[----:B------:R-:W-:Y:S01]  /*b8f0*/  FSEL R151, R49, -INF , !P4 ;  /* 0xff80000031977808 */ /* 0x000fe20006000000 */
[----:B------:R-:W-:Y:S01]  /*b900*/  HMMA.16816.F32 R176, R8, R26, R176 ;  /* 0x0000001a08b0723c */ /* 0x000fe200000018b0 */
[----:B------:R-:W-:Y:S02]  /*b910*/  FSEL R150, R51, -INF , !P5 ;  /* 0xff80000033967808 */ /* 0x000fe40006800000 */
[----:B------:R-:W-:Y:S02]  /*b920*/  I2FP.F32.S32 R6, R5 ;  /* 0x0000000500067245 */ /* 0x000fe40000201400 */
[----:B------:R-:W-:Y:S02]  /*b930*/  FSEL R147, R20, -INF , !P3 ;  /* 0xff80000014937808 */ /* 0x000fe40005800000 */
[----:B------:R-:W-:Y:S01]  /*b940*/  FSEL R146, R22, -INF , !P6 ;  /* 0xff80000016927808 */ /* 0x000fe20007000000 */
[-C--:B------:R-:W-:Y:S01]  /*b950*/  FFMA.FTZ R21, R3, R6.reuse, R21 ;  /* 0x0000000603157223 */ /* 0x080fe20000010015 */
[-C--:B------:R-:W-:Y:S01]  /*b960*/  ISETP.GE.AND P4, PT, R5, R193.reuse, PT ;  /* 0x000000c10500720c */ /* 0x080fe20003f86270 */
[----:B------:R-:W-:Y:S01]  /*b970*/  FFMA.FTZ R23, R3, R6, R23 ;  /* 0x0000000603177223 */ /* 0x000fe20000010017 */
[----:B------:R-:W-:Y:S01]  /*b980*/  ISETP.GE.AND P5, PT, R5, R192, PT ;  /* 0x000000c00500720c */ /* 0x000fe20003fa6270 */
[----:B------:R-:W-:Y:S01]  /*b990*/  VIADD R5, R183, 0x69 ;  /* 0x00000069b7057836 */ /* 0x000fe20000000000 */
[----:B------:R-:W-:-:S02]  /*b9a0*/  ISETP.GE.AND P3, PT, R4, R193, PT ;  /* 0x000000c10400720c */ /* 0x000fc40003f66270 */
[----:B------:R-:W-:Y:S02]  /*b9b0*/  ISETP.GE.AND P6, PT, R4, R192, PT ;  /* 0x000000c00400720c */ /* 0x000fe40003fc6270 */
[----:B------:R-:W-:Y:S02]  /*b9c0*/  I2FP.F32.S32 R4, R4 ;  /* 0x0000000400047245 */ /* 0x000fe40000201400 */
[----:B------:R-:W-:Y:S02]  /*b9d0*/  I2FP.F32.S32 R6, R5 ;  /* 0x0000000500067245 */ /* 0x000fe40000201400 */
[----:B------:R-:W-:Y:S01]  /*b9e0*/  FSEL R143, R21, -INF , !P4 ;  /* 0xff800000158f7808 */ /* 0x000fe20006000000 */
[CC--:B------:R-:W-:Y:S01]  /*b9f0*/  FFMA.FTZ R16, R3.reuse, R4.reuse, R16 ;  /* 0x0000000403107223 */ /* 0x0c0fe20000010010 */
[----:B------:R-:W-:Y:S01]  /*ba00*/  FFMA.FTZ R18, R3, R4, R18 ;  /* 0x0000000403127223 */ /* 0x000fe20000010012 */
[----:B------:R-:W-:Y:S01]  /*ba10*/  VIADD R4, R183, 0x70 ;  /* 0x00000070b7047836 */ /* 0x000fe20000000000 */
[----:B------:R-:W-:Y:S01]  /*ba20*/  FSEL R144, R23, -INF , !P5 ;  /* 0xff80000017907808 */ /* 0x000fe20006800000 */
[-C--:B------:R-:W-:Y:S01]  /*ba30*/  FFMA.FTZ R17, R3, R6.reuse, R17 ;  /* 0x0000000603117223 */ /* 0x080fe20000010011 */
[----:B------:R-:W-:Y:S01]  /*ba40*/  ISETP.GE.AND P4, PT, R5, R193, PT ;  /* 0x000000c10500720c */ /* 0x000fe20003f86270 */
[----:B------:R-:W-:Y:S01]  /*ba50*/  FFMA.FTZ R19, R3, R6, R19 ;  /* 0x0000000603137223 */ /* 0x000fe20000010013 */
[----:B------:R-:W-:Y:S01]  /*ba60*/  ISETP.GE.AND P5, PT, R5, R192, PT ;  /* 0x000000c00500720c */ /* 0x000fe20003fa6270 */
[----:B------:R-:W-:Y:S01]  /*ba70*/  VIADD R5, R183, 0x71 ;  /* 0x00000071b7057836 */ /* 0x000fe20000000000 */
[----:B------:R-:W-:-:S02]  /*ba80*/  FSEL R145, R16, -INF , !P3 ;  /* 0xff80000010917808 */ /* 0x000fc40005800000 */
[----:B------:R-:W-:Y:S02]  /*ba90*/  FSEL R142, R18, -INF , !P6 ;  /* 0xff800000128e7808 */ /* 0x000fe40007000000 */
[C---:B------:R-:W-:Y:S02]  /*baa0*/  ISETP.GE.AND P3, PT, R4.reuse, R193, PT ;  /* 0x000000c10400720c */ /* 0x040fe40003f66270 */
[----:B------:R-:W-:Y:S02]  /*bab0*/  ISETP.GE.AND P6, PT, R4, R192, PT ;  /* 0x000000c00400720c */ /* 0x000fe40003fc6270 */
[----:B------:R-:W-:Y:S02]  /*bac0*/  I2FP.F32.S32 R4, R4 ;  /* 0x0000000400047245 */ /* 0x000fe40000201400 */
[----:B------:R-:W-:Y:S02]  /*bad0*/  FSEL R141, R17, -INF , !P4 ;  /* 0xff800000118d7808 */ /* 0x000fe40006000000 */
[----:B------:R-:W-:Y:S01]  /*bae0*/  I2FP.F32.S32 R6, R5 ;  /* 0x0000000500067245 */ /* 0x000fe20000201400 */
[-C--:B------:R-:W-:Y:S01]  /*baf0*/  FFMA.FTZ R12, R3, R4.reuse, R12 ;  /* 0x00000004030c7223 */ /* 0x080fe2000001000c */
[----:B------:R-:W-:Y:S01]  /*bb00*/  FSEL R140, R19, -INF , !P5 ;  /* 0xff800000138c7808 */ /* 0x000fe20006800000 */
[----:B------:R-:W-:Y:S01]  /*bb10*/  FFMA.FTZ R14, R3, R4, R14 ;  /* 0x00000004030e7223 */ /* 0x000fe2000001000e */
[----:B------:R-:W-:Y:S01]  /*bb20*/  ISETP.GE.AND P4, PT, R5, R193, PT ;  /* 0x000000c10500720c */ /* 0x000fe20003f86270 */
[----:B------:R-:W-:Y:S01]  /*bb30*/  FFMA.FTZ R13, R3, R6, R13 ;  /* 0x00000006030d7223 */ /* 0x000fe2000001000d */
[----:B------:R-:W-:Y:S01]  /*bb40*/  ISETP.GE.AND P5, PT, R5, R192, PT ;  /* 0x000000c00500720c */ /* 0x000fe20003fa6270 */
[----:B------:R-:W-:Y:S01]  /*bb50*/  FFMA.FTZ R15, R3, R6, R15 ;  /* 0x00000006030f7223 */ /* 0x000fe2000001000f */
[----:B------:R-:W-:Y:S01]  /*bb60*/  I2FP.F32.S32 R5, R183 ;  /* 0x000000b700057245 */ /* 0x000fe20000201400 */
[----:B------:R-:W-:Y:S01]  /*bb70*/  VIADD R4, R183, 0x78 ;  /* 0x00000078b7047836 */ /* 0x000fe20000000000 */
[----:B------:R-:W-:-:S02]  /*bb80*/  FSEL R135, R12, -INF , !P3 ;  /* 0xff8000000c877808 */ /* 0x000fc40005800000 */
[----:B------:R-:W-:Y:S01]  /*bb90*/  ISETP.GE.AND P3, PT, R183, R193, PT ;  /* 0x000000c1b700720c */ /* 0x000fe20003f66270 */
[CC--:B------:R-:W-:Y:S01]  /*bba0*/  FFMA.FTZ R7, R3.reuse, R5.reuse, R132 ;  /* 0x0000000503077223 */ /* 0x0c0fe20000010084 */
[----:B------:R-:W-:Y:S01]  /*bbb0*/  FSEL R64, R14, -INF , !P6 ;  /* 0xff8000000e407808 */ /* 0x000fe20007000000 */
[----:B------:R-:W-:Y:S01]  /*bbc0*/  FFMA.FTZ R6, R3, R5, R134 ;  /* 0x0000000503067223 */ /* 0x000fe20000010086 */
[----:B------:R-:W-:Y:S02]  /*bbd0*/  FSEL R133, R13, -INF , !P4 ;  /* 0xff8000000d857808 */ /* 0x000fe40006000000 */
[C---:B------:R-:W-:Y:S02]  /*bbe0*/  ISETP.GE.AND P6, PT, R4.reuse, R193, PT ;  /* 0x000000c10400720c */ /* 0x040fe40003fc6270 */
[----:B------:R-:W-:Y:S02]  /*bbf0*/  ISETP.GE.AND P4, PT, R4, R192, PT ;  /* 0x000000c00400720c */ /* 0x000fe40003f86270 */
[----:B------:R-:W-:-:S02]  /*bc00*/  FSEL R62, R15, -INF , !P5 ;  /* 0xff8000000f3e7808 */ /* 0x000fc40006800000 */
[----:B------:R-:W-:Y:S02]  /*bc10*/  I2FP.F32.S32 R4, R4 ;  /* 0x0000000400047245 */ /* 0x000fe40000201400 */
[C---:B------:R-:W-:Y:S01]  /*bc20*/  ISETP.GE.AND P5, PT, R183.reuse, R192, PT ;  /* 0x000000c0b700720c */ /* 0x040fe20003fa6270 */
[----:B------:R-:W-:Y:S01]  /*bc30*/  VIADD R183, R183, 0x79 ;  /* 0x00000079b7b77836 */ /* 0x000fe20000000000 */
[----:B------:R-:W-:Y:S01]  /*bc40*/  FSEL R7, R7, -INF , !P3 ;  /* 0xff80000007077808 */ /* 0x000fe20005800000 */
[----:B------:R-:W-:Y:S01]  /*bc50*/  FFMA.FTZ R65, R3, R4, R176 ;  /* 0x0000000403417223 */ /* 0x000fe200000100b0 */
[----:B------:R-:W-:Y:S01]  /*bc60*/  ISETP.GT.AND P3, PT, R233, R228, PT ;  /* 0x000000e4e900720c */ /* 0x000fe20003f64270 */
[----:B------:R-:W-:Y:S01]  /*bc70*/  FFMA.FTZ R56, R3, R4, R178 ;  /* 0x0000000403387223 */ /* 0x000fe200000100b2 */
[----:B------:R-:W-:Y:S02]  /*bc80*/  I2FP.F32.S32 R4, R183 ;  /* 0x000000b700047245 */ /* 0x000fe40000201400 */
[----:B------:R-:W-:-:S02]  /*bc90*/  FSEL R65, R65, -INF , !P6 ;  /* 0xff80000041417808 */ /* 0x000fc40007000000 */
[----:B------:R-:W-:Y:S01]  /*bca0*/  FSEL R56, R56, -INF , !P4 ;  /* 0xff80000038387808 */ /* 0x000fe20006000000 */
[CC--:B------:R-:W-:Y:S01]  /*bcb0*/  FFMA.FTZ R61, R3.reuse, R4.reuse, R177 ;  /* 0x00000004033d7223 */ /* 0x0c0fe200000100b1 */
[----:B------:R-:W-:Y:S01]  /*bcc0*/  FFMA.FTZ R54, R3, R4, R179 ;  /* 0x0000000403367223 */ /* 0x000fe200000100b3 */
        /* <DEDUP_REMOVED lines=68> */
.L_x_3666:
[----:B------:R-:W-:-:S04]  /*c110*/  LEA R11, -R184, RZ, 0x7 ;  /* 0x000000ffb80b7211 */ /* 0x000fc800078e39ff */
[----:B------:R-:W-:-:S07]  /*c120*/  SHF.R.S32.HI R8, RZ, 0x1f, R11 ;  /* 0x0000001fff087819 */ /* 0x000fce000001140b */
.L_x_3667:
        /* <DEDUP_REMOVED lines=144> */
.L_x_3669:
[----:B------:R-:W-:Y:S05]  /*ca30*/  BSYNC B0 ;  /* 0x0000000000007941 */ /* 0x000fea0003800000 */
.L_x_3668:
[----:B------:R-:W0:Y:S01]  /*ca40*/  LDGDEPBAR ;  /* 0x00000000000079af */ /* 0x000e220000000000 */
[----:B------:R-:W-:-:S04]  /*ca50*/  LEA R244, P1, R11, R244, 0x1 ;  /* 0x000000f40bf47211 */ /* 0x000fc800078208ff */
[----:B------:R-:W-:-:S09]  /*ca60*/  LEA.HI.X R245, R11, R245, R8, 0x1, P1 ;  /* 0x000000f50bf57211 */ /* 0x000fd200008f0c08 */
.L_x_3665:
        /* <DEDUP_REMOVED lines=79> */
[C---:B------:R-:W-:Y:S02]  /*cf60*/  FSETP.NEU.FTZ.AND P2, PT, R47.reuse, -INF , PT ;  /* 0xff8000002f00780b */ /* 0x040fe40003f5d000 */
        /* <DEDUP_REMOVED lines=9> */
[----:B------:R-:W-:Y:S01]  /*d000*/  FFMA.FTZ R43, R6, UR10, -R57 ;  /* 0x0000000a062b7c23 */ /* 0x000fe20008010839 */
[--C-:B------:R-:W-:Y:S01]  /*d010*/  FFMA.FTZ R45, R199, UR10, -R66.reuse ;  /* 0x0000000ac72d7c23 */ /* 0x100fe20008010842 */
[----:B------:R-:W1:Y:S01]  /*d020*/  LDSM.16.MT88.4 R4, [R220+0xc000] ;  /* 0x00c00000dc04783b */ /* 0x000e620000004200 */
[----:B------:R-:W-:Y:S01]  /*d030*/  FADD.FTZ R9, R0, -R9 ;  /* 0x8000000900097221 */ /* 0x000fe20000010000 */
[--C-:B------:R-:W-:Y:S01]  /*d040*/  FFMA.FTZ R42, R197, UR10, -R66.reuse ;  /* 0x0000000ac52a7c23 */ /* 0x100fe20008010842 */
[--C-:B------:R-:W-:Y:S01]  /*d050*/  FFMA.FTZ R41, R196, UR10, -R57.reuse ;  /* 0x0000000ac4297c23 */ /* 0x100fe20008010839 */
[--C-:B------:R-:W-:Y:S01]  /*d060*/  FFMA.FTZ R40, R240, UR10, -R57.reuse ;  /* 0x0000000af0287c23 */ /* 0x100fe20008010839 */
[----:B------:R-:W-:Y:S01]  /*d070*/  FMUL.FTZ R0, R9, UR10 ;  /* 0x0000000a09007c20 */ /* 0x000fe20008410000 */
[--C-:B------:R-:W-:Y:S01]  /*d080*/  FFMA.FTZ R49, R198, UR10, -R57.reuse ;  /* 0x0000000ac6317c23 */ /* 0x100fe20008010839 */
[----:B------:R-:W3:Y:S01]  /*d090*/  LDSM.16.MT88.4 R8, [R217+0xc000] ;  /* 0x00c00000d908783b */ /* 0x000ee20000004200 */
[----:B------:R-:W-:Y:S01]  /*d0a0*/  FMUL.FTZ R2, R2, UR10 ;  /* 0x0000000a02027c20 */ /* 0x000fe20008410000 */
        /* <DEDUP_REMOVED lines=62> */
[----:B------:R-:W-:-:S02]  /*d490*/  FFMA.FTZ R66, R61, UR10, -R66 ;  /* 0x0000000a3d427c23 */ /* 0x000fc40008010842 */
[----:B------:R-:W2:Y:S08]  /*d4a0*/  MUFU.EX2 R2, R2 ;  /* 0x0000000200027308 */ /* 0x000eb00000000800 */
        /* <DEDUP_REMOVED lines=31> */
[C---:B---3--:R-:W-:Y:S01]  /*d6a0*/  HMMA.16816.F32 R76, R12.reuse, R8, R76 ;  /* 0x000000080c4c723c */ /* 0x048fe2000000184c */
        /* <DEDUP_REMOVED lines=23> */
[----:B------:R-:W-:Y:S01]  /*d820*/  FMUL.FTZ R95, R95, R0 ;  /* 0x000000005f5f7220 */ /* 0x000fe20000410000 */
[-C--:B------:R-:W-:Y:S01]  /*d830*/  FMUL.FTZ R96, R96, R2.reuse ;  /* 0x0000000260607220 */ /* 0x080fe20000410000 */
[----:B------:R-:W-:Y:S01]  /*d840*/  FMUL.FTZ R97, R97, R2 ;  /* 0x0000000261617220 */ /* 0x000fe20000410000 */
[-C--:B------:R-:W-:Y:S01]  /*d850*/  FMUL.FTZ R98, R98, R0.reuse ;  /* 0x0000000062627220 */ /* 0x080fe20000410000 */
[----:B------:R-:W-:Y:S01]  /*d860*/  FMUL.FTZ R99, R99, R0 ;  /* 0x0000000063637220 */ /* 0x000fe20000410000 */
[----:B------:R-:W4:Y:S01]  /*d870*/  MUFU.EX2 R50, R50 ;  /* 0x0000003200327308 */ /* 0x000f220000000800 */
[-C--:B------:R-:W-:Y:S01]  /*d880*/  FMUL.FTZ R120, R120, R2.reuse ;  /* 0x0000000278787220 */ /* 0x080fe20000410000 */
[----:B------:R-:W-:Y:S01]  /*d890*/  FMUL.FTZ R121, R121, R2 ;  /* 0x0000000279797220 */ /* 0x000fe20000410000 */
[-C--:B------:R-:W-:Y:S01]  /*d8a0*/  FMUL.FTZ R122, R122, R0.reuse ;  /* 0x000000007a7a7220 */ /* 0x080fe20000410000 */
[----:B------:R-:W-:Y:S01]  /*d8b0*/  FMUL.FTZ R123, R123, R0 ;  /* 0x000000007b7b7220 */ /* 0x000fe20000410000 */
[-C--:B------:R-:W-:Y:S01]  /*d8c0*/  FMUL.FTZ R116, R116, R2.reuse ;  /* 0x0000000274747220 */ /* 0x080fe20000410000 */
[C---:B-1----:R-:W-:Y:S01]  /*d8d0*/  HMMA.16816.F32 R84, R12.reuse, R4, R84 ;  /* 0x000000040c54723c */ /* 0x042fe20000001854 */
[-C--:B------:R-:W-:Y:S01]  /*d8e0*/  FMUL.FTZ R117, R117, R2.reuse ;  /* 0x0000000275757220 */ /* 0x080fe20000410000 */
[----:B------:R-:W-:Y:S01]  /*d8f0*/  MUFU.EX2 R53, R53 ;  /* 0x0000003500357308 */ /* 0x000fe20000000800 */
[-C--:B------:R-:W-:Y:S01]  /*d900*/  FMUL.FTZ R108, R108, R2.reuse ;  /* 0x000000026c6c7220 */ /* 0x080fe20000410000 */
[----:B------:R-:W-:Y:S01]  /*d910*/  FMUL.FTZ R109, R109, R2 ;  /* 0x000000026d6d7220 */ /* 0x000fe20000410000 */
[-C--:B------:R-:W-:Y:S01]  /*d920*/  FMUL.FTZ R118, R118, R0.reuse ;  /* 0x0000000076767220 */ /* 0x080fe20000410000 */
[C---:B------:R-:W-:Y:S01]  /*d930*/  HMMA.16816.F32 R88, R12.reuse, R6, R88 ;  /* 0x000000060c58723c */ /* 0x040fe20000001858 */
[----:B------:R-:W1:Y:S01]  /*d940*/  LDSM.16.MT88.4 R4, [R217+0x10000] ;  /* 0x01000000d904783b */ /* 0x000e620000004200 */
[-C--:B------:R-:W-:Y:S01]  /*d950*/  FMUL.FTZ R119, R119, R0.reuse ;  /* 0x0000000077777220 */ /* 0x080fe20000410000 */
[-C--:B------:R-:W-:Y:S01]  /*d960*/  FMUL.FTZ R110, R110, R0.reuse ;  /* 0x000000006e6e7220 */ /* 0x080fe20000410000 */
[----:B------:R-:W-:Y:S01]  /*d970*/  MUFU.EX2 R52, R52 ;  /* 0x0000003400347308 */ /* 0x000fe20000000800 */
[----:B------:R-:W-:Y:S01]  /*d980*/  FMUL.FTZ R111, R111, R0 ;  /* 0x000000006f6f7220 */ /* 0x000fe20000410000 */
[C---:B--2---:R-:W-:Y:S01]  /*d990*/  HMMA.16816.F32 R100, R12.reuse, R8, R100 ;  /* 0x000000080c64723c */ /* 0x044fe20000001864 */
[-C--:B------:R-:W-:Y:S01]  /*d9a0*/  FMUL.FTZ R112, R112, R2.reuse ;  /* 0x0000000270707220 */ /* 0x080fe20000410000 */
[----:B------:R-:W-:Y:S01]  /*d9b0*/  FMUL.FTZ R113, R113, R2 ;  /* 0x0000000271717220 */ /* 0x000fe20000410000 */
[-C--:B------:R-:W-:Y:S01]  /*d9c0*/  FMUL.FTZ R114, R114, R0.reuse ;  /* 0x0000000072727220 */ /* 0x080fe20000410000 */
[----:B------:R-:W-:Y:S01]  /*d9d0*/  FMUL.FTZ R115, R115, R0 ;  /* 0x0000000073737220 */ /* 0x000fe20000410000 */
[----:B------:R-:W-:Y:S01]  /*d9e0*/  FFMA.FTZ R247, R247, R2, R48 ;  /* 0x00000002f7f77223 */ /* 0x000fe20000010030 */
[C---:B------:R-:W-:Y:S01]  /*d9f0*/  HMMA.16816.F32 R104, R12.reuse, R10, R104 ;  /* 0x0000000a0c68723c */ /* 0x040fe20000001868 */
[----:B------:R-:W2:Y:S01]  /*da00*/  LDSM.16.MT88.4 R8, [R217+0xc800] ;  /* 0x00c80000d908783b */ /* 0x000ea20000004200 */
[----:B------:R-:W-:Y:S01]  /*da10*/  MUFU.EX2 R60, R60 ;  /* 0x0000003c003c7308 */ /* 0x000fe20000000800 */
[----:B------:R-:W-:Y:S01]  /*da20*/  FFMA.FTZ R0, R246, R0, R43 ;  /* 0x00000000f6007223 */ /* 0x000fe2000001002b */
[----:B------:R-:W-:Y:S01]  /*da30*/  FADD.FTZ R44, R44, R247 ;  /* 0x000000f72c2c7221 */ /* 0x000fe20000010000 */
[----:B------:R-:W-:Y:S01]  /*da40*/  MOV R2, R47 ;  /* 0x0000002f00027202 */ /* 0x000fe20000000f00 */
[----:B---3--:R-:W-:Y:S01]  /*da50*/  HMMA.16816.F32 R92, R12, R16, R92 ;  /* 0x000000100c5c723c */ /* 0x008fe2000000185c */
[----:B------:R-:W-:Y:S01]  /*da60*/  FADD.FTZ R41, R41, R0 ;  /* 0x0000000029297221 */ /* 0x000fe20000010000 */
[----:B------:R-:W-:-:S02]  /*da70*/  FADD.FTZ R45, R45, R44 ;  /* 0x0000002c2d2d7221 */ /* 0x000fc40000010000 */
[----:B------:R-:W3:Y:S01]  /*da80*/  MUFU.EX2 R55, R55 ;  /* 0x0000003700377308 */ /* 0x000ee20000000800 */
[----:B------:R-:W-:Y:S01]  /*da90*/  FADD.FTZ R40, R40, R41 ;  /* 0x0000002928287221 */ /* 0x000fe20000010000 */
[----:B------:R-:W-:Y:S01]  /*daa0*/  HMMA.16816.F32 R96, R12, R18, R96 ;  /* 0x000000120c60723c */ /* 0x000fe20000001860 */
[----:B------:R-:W5:Y:S01]  /*dab0*/  LDSM.16.MT88.4 R16, [R220+0xc800] ;  /* 0x00c80000dc10783b */ /* 0x000f620000004200 */
[----:B------:R-:W-:Y:S01]  /*dac0*/  FADD.FTZ R42, R42, R45 ;  /* 0x0000002d2a2a7221 */ /* 0x000fe20000010000 */
[----:B------:R-:W-:-:S03]  /*dad0*/  FADD.FTZ R49, R49, R40 ;  /* 0x0000002831317221 */ /* 0x000fc60000010000 */
[----:B------:R-:W-:Y:S01]  /*dae0*/  MUFU.EX2 R59, R59 ;  /* 0x0000003b003b7308 */ /* 0x000fe20000000800 */
[C---:B------:R-:W-:Y:S07]  /*daf0*/  HMMA.16816.F32 R108, R12.reuse, R28, R108 ;  /* 0x0000001c0c6c723c */ /* 0x040fee000000186c */
[----:B------:R-:W2:Y:S01]  /*db00*/  MUFU.EX2 R58, R58 ;  /* 0x0000003a003a7308 */ /* 0x000ea20000000800 */
[C---:B-1----:R-:W-:Y:S07]  /*db10*/  HMMA.16816.F32 R120, R12.reuse, R4, R120 ;  /* 0x000000040c78723c */ /* 0x042fee0000001878 */
[----:B------:R-:W-:Y:S01]  /*db20*/  MUFU.EX2 R63, R63 ;  /* 0x0000003f003f7308 */ /* 0x000fe20000000800 */
[----:B------:R-:W-:Y:S01]  /*db30*/  HMMA.16816.F32 R116, R12, R6, R116 ;  /* 0x000000060c74723c */ /* 0x000fe20000001874 */
[----:B----4-:R-:W-:Y:S01]  /*db40*/  F2FP.F16.F32.PACK_AB R4, R50, R51 ;  /* 0x000000333204723e */ /* 0x010fe200000000ff */
[----:B------:R-:W-:Y:S01]  /*db50*/  FADD.FTZ R51, R51, R42 ;  /* 0x0000002a33337221 */ /* 0x000fe20000010000 */
[----:B---3--:R-:W-:Y:S01]  /*db60*/  F2FP.F16.F32.PACK_AB R5, R55, R60 ;  /* 0x0000003c3705723e */ /* 0x008fe200000000ff */
[----:B------:R-:W-:-:S02]  /*db70*/  FADD.FTZ R60, R60, R49 ;  /* 0x000000313c3c7221 */ /* 0x000fc40000010000 */
[----:B------:R-:W-:Y:S01]  /*db80*/  HMMA.16816.F32 R12, R12, R30, R112 ;  /* 0x0000001e0c0c723c */ /* 0x000fe20000001870 */
[----:B------:R-:W-:Y:S01]  /*db90*/  F2FP.F16.F32.PACK_AB R6, R52, R53 ;  /* 0x000000353406723e */ /* 0x000fe200000000ff */
[----:B------:R-:W1:Y:S01]  /*dba0*/  LDSM.16.MT88.4 R28, [R218+0x10800] ;  /* 0x01080000da1c783b */ /* 0x000e620000004200 */
[----:B--2---:R-:W-:Y:S01]  /*dbb0*/  F2FP.F16.F32.PACK_AB R7, R58, R59 ;  /* 0x0000003b3a07723e */ /* 0x004fe200000000ff */
[----:B------:R-:W2:Y:S01]  /*dbc0*/  MUFU.EX2 R132, R132 ;  /* 0x0000008400847308 */ /* 0x000ea20000000800 */
[----:B------:R-:W-:Y:S01]  /*dbd0*/  FADD.FTZ R50, R50, R51 ;  /* 0x0000003332327221 */ /* 0x000fe20000010000 */
[----:B------:R-:W-:-:S03]  /*dbe0*/  FADD.FTZ R60, R55, R60 ;  /* 0x0000003c373c7221 */ /* 0x000fc60000010000 */
[----:B------:R-:W-:Y:S01]  /*dbf0*/  FADD.FTZ R53, R53, R50 ;  /* 0x0000003235357221 */ /* 0x000fe20000010000 */
[----:B------:R-:W-:Y:S02]  /*dc00*/  HMMA.16816.F32 R76, R4, R8, R76 ;  /* 0x00000008044c723c */ /* 0x000fe4000000184c */
[----:B------:R-:W-:Y:S01]  /*dc10*/  MUFU.EX2 R67, R67 ;  /* 0x0000004300437308 */ /* 0x000fe20000000800 */
[----:B------:R-:W-:-:S03]  /*dc20*/  FADD.FTZ R52, R52, R53 ;  /* 0x0000003534347221 */ /* 0x000fc60000010000 */
[C---:B------:R-:W-:Y:S01]  /*dc30*/  HMMA.16816.F32 R80, R4.reuse, R10, R80 ;  /* 0x0000000a0450723c */ /* 0x040fe20000001850 */
[----:B------:R-:W3:Y:S03]  /*dc40*/  LDSM.16.MT88.4 R8, [R217+0x10800] ;  /* 0x01080000d908783b */ /* 0x000ee60000004200 */
[----:B------:R-:W-:Y:S02]  /*dc50*/  MUFU.EX2 R134, R134 ;  /* 0x0000008600867308 */ /* 0x000fe40000000800 */
[C---:B-----5:R-:W-:Y:S06]  /*dc60*/  HMMA.16816.F32 R128, R4.reuse, R16, R128 ;  /* 0x000000100480723c */ /* 0x060fec0000001880 */
[C---:B------:R-:W-:Y:S01]  /*dc70*/  HMMA.16816.F32 R124, R4.reuse, R18, R124 ;  /* 0x00000012047c723c */ /* 0x040fe2000000187c */
[----:B------:R-:W4:Y:S01]  /*dc80*/  LDSM.16.MT88.4 R16, [R220+0x10800] ;  /* 0x01080000dc10783b */ /* 0x000f220000004200 */
[----:B------:R-:W-:Y:S04]  /*dc90*/  MUFU.EX2 R136, R136 ;  /* 0x0000008800887308 */ /* 0x000fe80000000800 */
[C---:B------:R-:W-:Y:S04]  /*dca0*/  HMMA.16816.F32 R68, R4.reuse, R24, R68 ;  /* 0x000000180444723c */ /* 0x040fe80000001844 */
[----:B------:R-:W5:Y:S02]  /*dcb0*/  MUFU.EX2 R137, R137 ;  /* 0x0000008900897308 */ /* 0x000f640000000800 */
        /* <DEDUP_REMOVED lines=11> */
[C---:B---3--:R-:W-:Y:S01]  /*dd70*/  HMMA.16816.F32 R120, R4.reuse, R8, R120 ;  /* 0x000000080478723c */ /* 0x048fe20000001878 */
[----:B------:R-:W3:Y:S05]  /*dd80*/  MUFU.EX2 R149, R149 ;  /* 0x0000009500957308 */ /* 0x000eea0000000800 */
[C---:B------:R-:W-:Y:S01]  /*dd90*/  HMMA.16816.F32 R116, R4.reuse, R10, R116 ;  /* 0x0000000a0474723c */ /* 0x040fe20000001874 */
[----:B--2---:R-:W-:Y:S01]  /*dda0*/  F2FP.F16.F32.PACK_AB R8, R132, R63 ;  /* 0x0000003f8408723e */ /* 0x004fe200000000ff */
[----:B------:R-:W-:Y:S01]  /*ddb0*/  FADD.FTZ R63, R63, R52 ;  /* 0x000000343f3f7221 */ /* 0x000fe20000010000 */
[----:B-----5:R-:W-:Y:S01]  /*ddc0*/  F2FP.F16.F32.PACK_AB R9, R137, R136 ;  /* 0x000000888909723e */ /* 0x020fe200000000ff */
[----:B------:R-:W-:Y:S02]  /*ddd0*/  MUFU.EX2 R158, R158 ;  /* 0x0000009e009e7308 */ /* 0x000fe40000000800 */
[----:B----4-:R-:W-:Y:S01]  /*dde0*/  HMMA.16816.F32 R92, R4, R16, R92 ;  /* 0x00000010045c723c */ /* 0x010fe2000000185c */
[----:B------:R-:W-:Y:S01]  /*ddf0*/  F2FP.F16.F32.PACK_AB R10, R134, R67 ;  /* 0x00000043860a723e */ /* 0x000fe200000000ff */
[----:B------:R-:W-:Y:S01]  /*de00*/  FADD.FTZ R132, R132, R63 ;  /* 0x0000003f84847221 */ /* 0x000fe20000010000 */
[----:B------:R-:W-:-:S03]  /*de10*/  F2FP.F16.F32.PACK_AB R11, R139, R138 ;  /* 0x0000008a8b0b723e */ /* 0x000fc600000000ff */
[----:B------:R-:W-:Y:S01]  /*de20*/  HMMA.16816.F32 R96, R4, R18, R96 ;  /* 0x000000120460723c */ /* 0x000fe20000001860 */
        /* <DEDUP_REMOVED lines=8> */
[----:B------:R-:W-:Y:S01]  /*deb0*/  HMMA.16816.F32 R80, R8, R22, R80 ;  /* 0x000000160850723c */ /* 0x000fe20000001850 */
[----:B------:R-:W3:Y:S02]  /*dec0*/  LDSM.16.MT88.4 R20, [R217+0x11000] ;  /* 0x01100000d914783b */ /* 0x000ee40000004200 */
[----:B------:R-:W-:Y:S03]  /*ded0*/  MUFU.EX2 R163, R163 ;  /* 0x000000a300a37308 */ /* 0x000fe60000000800 */
[C---:B------:R-:W-:Y:S05]  /*dee0*/  HMMA.16816.F32 R108, R4.reuse, R36, R108 ;  /* 0x00000024046c723c */ /* 0x040fea000000186c */
[----:B------:R-:W5:Y:S01]  /*def0*/  MUFU.EX2 R170, R170 ;  /* 0x000000aa00aa7308 */ /* 0x000f620000000800 */
[----:B------:R-:W-:Y:S01]  /*df00*/  HMMA.16816.F32 R4, R4, R38, R12 ;  /* 0x000000260404723c */ /* 0x000fe2000000180c */
[----:B------:R-:W5:Y:S04]  /*df10*/  LDSM.16.MT88.4 R12, [R216+0x11000] ;  /* 0x01100000d80c783b */ /* 0x000f680000004200 */
[----:B------:R-:W-:Y:S01]  /*df20*/  LDSM.16.MT88.4 R36, [R220+0x12800] ;  /* 0x01280000dc24783b */ /* 0x000fe20000004200 */
[C---:B-1----:R-:W-:Y:S01]  /*df30*/  HMMA.16816.F32 R92, R8.reuse, R28, R92 ;  /* 0x0000001c085c723c */ /* 0x042fe2000000185c */
[----:B------:R-:W-:Y:S05]  /*df40*/  MUFU.EX2 R171, R171 ;  /* 0x000000ab00ab7308 */ /* 0x000fea0000000800 */
[C---:B------:R-:W-:Y:S01]  /*df50*/  HMMA.16816.F32 R96, R8.reuse, R30, R96 ;  /* 0x0000001e0860723c */ /* 0x040fe20000001860 */
[----:B------:R-:W1:Y:S02]  /*df60*/  LDSM.16.MT88.4 R28, [R218+0xd800] ;  /* 0x00d80000da1c783b */ /* 0x000e640000004200 */
[----:B------:R-:W1:Y:S03]  /*df70*/  MUFU.EX2 R172, R172 ;  /* 0x000000ac00ac7308 */ /* 0x000e660000000800 */
        /* <DEDUP_REMOVED lines=9> */
[C---:B----4-:R-:W-:Y:S05]  /*e010*/  HMMA.16816.F32 R100, R8.reuse, R24, R100 ;  /* 0x000000180864723c */ /* 0x050fea0000001864 */
[----:B------:R-:W4:Y:S01]  /*e020*/  MUFU.EX2 R164, R164 ;  /* 0x000000a400a47308 */ /* 0x000f220000000800 */
[C---:B------:R-:W-:Y:S01]  /*e030*/  HMMA.16816.F32 R104, R8.reuse, R26, R104 ;  /* 0x0000001a0868723c */ /* 0x040fe20000001868 */
[----:B------:R-:W4:Y:S05]  /*e040*/  LDSM.16.MT88.4 R24, [R217+0xd800] ;  /* 0x00d80000d918783b */ /* 0x000f2a0000004200 */
[C---:B---3--:R-:W-:Y:S01]  /*e050*/  HMMA.16816.F32 R120, R8.reuse, R20, R120 ;  /* 0x000000140878723c */ /* 0x048fe20000001878 */
[----:B------:R-:W-:Y:S05]  /*e060*/  MUFU.EX2 R166, R166 ;  /* 0x000000a600a67308 */ /* 0x000fea0000000800 */
[C---:B------:R-:W-:Y:S01]  /*e070*/  HMMA.16816.F32 R116, R8.reuse, R22, R116 ;  /* 0x000000160874723c */ /* 0x040fe20000001874 */
[----:B------:R-:W3:Y:S02]  /*e080*/  LDSM.16.MT88.4 R20, [R216+0xd800] ;  /* 0x00d80000d814783b */ /* 0x000ee40000004200 */
[----:B------:R-:W3:Y:S03]  /*e090*/  MUFU.EX2 R169, R169 ;  /* 0x000000a900a97308 */ /* 0x000ee60000000800 */
[C---:B-----5:R-:W-:Y:S05]  /*e0a0*/  HMMA.16816.F32 R108, R8.reuse, R12, R108 ;  /* 0x0000000c086c723c */ /* 0x060fea000000186c */
[----:B------:R-:W-:Y:S01]  /*e0b0*/  MUFU.EX2 R157, R157 ;  /* 0x0000009d009d7308 */ /* 0x000fe20000000800 */
[----:B------:R-:W-:Y:S01]  /*e0c0*/  HMMA.16816.F32 R4, R8, R14, R4 ;  /* 0x0000000e0804723c */ /* 0x000fe20000001804 */
[----:B------:R-:W-:Y:S01]  /*e0d0*/  F2FP.F16.F32.PACK_AB R12, R149, R148 ;  /* 0x00000094950c723e */ /* 0x000fe200000000ff */
[----:B------:R-:W-:Y:S01]  /*e0e0*/  LDSM.16.MT88.4 R8, [R217+0x11800] ;  /* 0x01180000d908783b */ /* 0x000fe20000004200 */
[----:B------:R-:W-:-:S04]  /*e0f0*/  F2FP.F16.F32.PACK_AB R13, R161, R160 ;  /* 0x000000a0a10d723e */ /* 0x000fc800000000ff */
[----:B------:R-:W-:Y:S01]  /*e100*/  F2FP.F16.F32.PACK_AB R14, R159, R158 ;  /* 0x0000009e9f0e723e */ /* 0x000fe200000000ff */
[----:B------:R-:W-:Y:S01]  /*e110*/  MUFU.EX2 R162, R162 ;  /* 0x000000a200a27308 */ /* 0x000fe20000000800 */
[----:B------:R-:W-:-:S07]  /*e120*/  F2FP.F16.F32.PACK_AB R15, R170, R163 ;  /* 0x000000a3aa0f723e */ /* 0x000fce00000000ff */
        /* <DEDUP_REMOVED lines=10> */
[----:B------:R-:W-:Y:S05]  /*e1d0*/  MUFU.EX2 R154, R154 ;  /* 0x0000009a009a7308 */ /* 0x000fea0000000800 */
[C---:B------:R-:W-:Y:S01]  /*e1e0*/  HMMA.16816.F32 R124, R12.reuse, R34, R124 ;  /* 0x000000220c7c723c */ /* 0x040fe2000000187c */
[----:B------:R-:W2:Y:S02]  /*e1f0*/  LDSM.16.MT88.4 R32, [R216+0x11800] ;  /* 0x01180000d820783b */ /* 0x000ea40000004200 */
[----:B------:R-:W-:Y:S03]  /*e200*/  MUFU.EX2 R152, R152 ;  /* 0x0000009800987308 */ /* 0x000fe60000000800 */
[C---:B----4-:R-:W-:Y:S05]  /*e210*/  HMMA.16816.F32 R76, R12.reuse, R24, R76 ;  /* 0x000000180c4c723c */ /* 0x050fea000000184c */
[----:B------:R-:W-:Y:S01]  /*e220*/  MUFU.EX2 R155, R155 ;  /* 0x0000009b009b7308 */ /* 0x000fe20000000800 */
[C---:B------:R-:W-:Y:S01]  /*e230*/  HMMA.16816.F32 R80, R12.reuse, R26, R80 ;  /* 0x0000001a0c50723c */ /* 0x040fe20000001850 */
[----:B------:R-:W4:Y:S05]  /*e240*/  LDSM.16.MT88.4 R24, [R220+0xe000] ;  /* 0x00e00000dc18783b */ /* 0x000f2a0000004200 */
[C---:B---3--:R-:W-:Y:S01]  /*e250*/  HMMA.16816.F32 R84, R12.reuse, R20, R84 ;  /* 0x000000140c54723c */ /* 0x048fe20000001854 */
[----:B------:R-:W-:Y:S05]  /*e260*/  MUFU.EX2 R147, R147 ;  /* 0x0000009300937308 */ /* 0x000fea0000000800 */
[C---:B------:R-:W-:Y:S01]  /*e270*/  HMMA.16816.F32 R88, R12.reuse, R22, R88 ;  /* 0x000000160c58723c */ /* 0x040fe20000001858 */
[----:B------:R-:W3:Y:S02]  /*e280*/  LDSM.16.MT88.4 R20, [R216+0xe000] ;  /* 0x00e00000d814783b */ /* 0x000ee40000004200 */
[----:B------:R-:W-:Y:S03]  /*e290*/  MUFU.EX2 R150, R150 ;  /* 0x0000009600967308 */ /* 0x000fe60000000800 */
[C---:B-1----:R-:W-:Y:S05]  /*e2a0*/  HMMA.16816.F32 R100, R12.reuse, R28, R100 ;  /* 0x0000001c0c64723c */ /* 0x042fea0000001864 */
[----:B------:R-:W-:Y:S01]  /*e2b0*/  MUFU.EX2 R143, R143 ;  /* 0x0000008f008f7308 */ /* 0x000fe20000000800 */
[C---:B------:R-:W-:Y:S01]  /*e2c0*/  HMMA.16816.F32 R104, R12.reuse, R30, R104 ;  /* 0x0000001e0c68723c */ /* 0x040fe20000001868 */
[----:B------:R-:W1:Y:S05]  /*e2d0*/  LDSM.16.MT88.4 R28, [R217+0xe000] ;  /* 0x00e00000d91c783b */ /* 0x000e6a0000004200 */
[C---:B------:R-:W-:Y:S01]  /*e2e0*/  HMMA.16816.F32 R120, R12.reuse, R8, R120 ;  /* 0x000000080c78723c */ /* 0x040fe20000001878 */
[----:B------:R-:W-:Y:S05]  /*e2f0*/  MUFU.EX2 R156, R156 ;  /* 0x0000009c009c7308 */ /* 0x000fea0000000800 */
[----:B------:R-:W-:Y:S01]  /*e300*/  HMMA.16816.F32 R116, R12, R10, R116 ;  /* 0x0000000a0c74723c */ /* 0x000fe20000001874 */
[----:B------:R-:W-:-:S02]  /*e310*/  F2FP.F16.F32.PACK_AB R8, R172, R171 ;  /* 0x000000abac08723e */ /* 0x000fc400000000ff */
[----:B------:R-:W-:Y:S01]  /*e320*/  F2FP.F16.F32.PACK_AB R9, R164, R165 ;  /* 0x000000a5a409723e */ /* 0x000fe200000000ff */
[----:B------:R-:W-:Y:S02]  /*e330*/  MUFU.EX2 R141, R141 ;  /* 0x0000008d008d7308 */ /* 0x000fe40000000800 */
[----:B--2---:R-:W-:Y:S01]  /*e340*/  HMMA.16816.F32 R108, R12, R32, R108 ;  /* 0x000000200c6c723c */ /* 0x004fe2000000186c */
[----:B------:R-:W-:Y:S02]  /*e350*/  F2FP.F16.F32.PACK_AB R10, R174, R167 ;  /* 0x000000a7ae0a723e */ /* 0x000fe400000000ff */
[----:B------:R-:W-:-:S03]  /*e360*/  F2FP.F16.F32.PACK_AB R11, R169, R166 ;  /* 0x000000a6a90b723e */ /* 0x000fc600000000ff */
[----:B------:R-:W-:Y:S01]  /*e370*/  HMMA.16816.F32 R4, R12, R34, R4 ;  /* 0x000000220c04723c */ /* 0x000fe20000001804 */
[----:B------:R-:W-:Y:S01]  /*e380*/  LDSM.16.MT88.4 R32, [R220+0x12000] ;  /* 0x01200000dc20783b */ /* 0x000fe20000004200 */
[----:B------:R-:W-:Y:S03]  /*e390*/  MUFU.EX2 R144, R144 ;  /* 0x0000009000907308 */ /* 0x000fe60000000800 */
[----:B------:R-:W-:Y:S01]  /*e3a0*/  LDSM.16.MT88.4 R12, [R216+0x12000] ;  /* 0x01200000d80c783b */ /* 0x000fe20000004200 */
[C---:B------:R-:W-:Y:S04]  /*e3b0*/  HMMA.16816.F32 R68, R8.reuse, R16, R68 ;  /* 0x000000100844723c */ /* 0x040fe80000001844 */
[----:B------:R-:W-:Y:S02]  /*e3c0*/  MUFU.EX2 R142, R142 ;  /* 0x0000008e008e7308 */ /* 0x000fe40000000800 */
[C---:B------:R-:W-:Y:S01]  /*e3d0*/  HMMA.16816.F32 R72, R8.reuse, R18, R72 ;  /* 0x000000120848723c */ /* 0x040fe20000001848 */
[----:B------:R-:W2:Y:S05]  /*e3e0*/  LDSM.16.MT88.4 R16, [R217+0x12000] ;  /* 0x01200000d910783b */ /* 0x000eaa0000004200 */
[C---:B----4-:R-:W-:Y:S01]  /*e3f0*/  HMMA.16816.F32 R128, R8.reuse, R24, R128 ;  /* 0x000000180880723c */ /* 0x050fe20000001880 */
[----:B------:R-:W-:Y:S05]  /*e400*/  MUFU.EX2 R145, R145 ;  /* 0x0000009100917308 */ /* 0x000fea0000000800 */
        /* <DEDUP_REMOVED lines=10> */
[----:B------:R-:W1:Y:S02]  /*e4b0*/  LDSM.16.MT88.4 R28, [R220+0xe800] ;  /* 0x00e80000dc1c783b */ /* 0x000e640000004200 */
[----:B------:R-:W4:Y:S01]  /*e4c0*/  MUFU.EX2 R66, R66 ;  /* 0x0000004200427308 */ /* 0x000f220000000800 */
[----:B---3--:R-:W-:-:S02]  /*e4d0*/  F2FP.F16.F32.PACK_AB R112, R140, R135 ;  /* 0x000000878c70723e */ /* 0x008fc400000000ff */
[C---:B--2---:R-:W-:Y:S06]  /*e4e0*/  HMMA.16816.F32 R120, R8.reuse, R16, R120 ;  /* 0x000000100878723c */ /* 0x044fec0000001878 */
[C---:B------:R-:W-:Y:S01]  /*e4f0*/  HMMA.16816.F32 R116, R8.reuse, R18, R116 ;  /* 0x000000120874723c */ /* 0x040fe20000001874 */
[----:B------:R-:W2:Y:S05]  /*e500*/  LDSM.16.MT88.4 R16, [R217+0xe800] ;  /* 0x00e80000d910783b */ /* 0x000eaa0000004200 */
[----:B------:R-:W-:Y:S01]  /*e510*/  HMMA.16816.F32 R92, R8, R32, R92 ;  /* 0x00000020085c723c */ /* 0x000fe2000000185c */
[----:B----4-:R-:W-:-:S05]  /*e520*/  F2FP.F16.F32.PACK_AB R114, R66, R65 ;  /* 0x000000414272723e */ /* 0x010fca00000000ff */
[C---:B------:R-:W-:Y:S01]  /*e530*/  HMMA.16816.F32 R96, R8.reuse, R34, R96 ;  /* 0x000000220860723c */ /* 0x040fe20000001860 */
[----:B------:R-:W-:Y:S05]  /*e540*/  LDSM.16.MT88.4 R32, [R218+0x12800] ;  /* 0x01280000da20783b */ /* 0x000fea0000004200 */
[C---:B------:R-:W-:Y:S06]  /*e550*/  HMMA.16816.F32 R100, R8.reuse, R24, R100 ;  /* 0x000000180864723c */ /* 0x040fec0000001864 */
[----:B------:R-:W-:Y:S01]  /*e560*/  HMMA.16816.F32 R104, R8, R26, R104 ;  /* 0x0000001a0868723c */ /* 0x000fe20000001868 */
[----:B------:R-:W-:-:S02]  /*e570*/  F2FP.F16.F32.PACK_AB R24, R162, R157 ;  /* 0x0000009da218723e */ /* 0x000fc400000000ff */
[----:B------:R-:W-:-:S03]  /*e580*/  F2FP.F16.F32.PACK_AB R25, R154, R151 ;  /* 0x000000979a19723e */ /* 0x000fc600000000ff */
[----:B------:R-:W-:Y:S01]  /*e590*/  HMMA.16816.F32 R108, R8, R12, R108 ;  /* 0x0000000c086c723c */ /* 0x000fe2000000186c */
[----:B------:R-:W-:Y:S02]  /*e5a0*/  F2FP.F16.F32.PACK_AB R26, R168, R153 ;  /* 0x00000099a81a723e */ /* 0x000fe400000000ff */
[----:B------:R-:W-:-:S03]  /*e5b0*/  F2FP.F16.F32.PACK_AB R27, R155, R152 ;  /* 0x000000989b1b723e */ /* 0x000fc600000000ff */
[----:B------:R-:W-:Y:S01]  /*e5c0*/  HMMA.16816.F32 R4, R8, R14, R4 ;  /* 0x0000000e0804723c */ /* 0x000fe20000001804 */
[----:B------:R-:W3:Y:S04]  /*e5d0*/  LDSM.16.MT88.4 R8, [R217+0x12800] ;  /* 0x01280000d908783b */ /* 0x000ee80000004200 */
[----:B------:R-:W-:Y:S01]  /*e5e0*/  LDSM.16.MT88.4 R12, [R216+0xe800] ;  /* 0x00e80000d80c783b */ /* 0x000fe20000004200 */
[C---:B-----5:R-:W-:Y:S06]  /*e5f0*/  HMMA.16816.F32 R68, R24.reuse, R20, R68 ;  /* 0x000000141844723c */ /* 0x060fec0000001844 */
        /* <DEDUP_REMOVED lines=10> */
[----:B------:R-:W-:-:S02]  /*e6a0*/  F2FP.F16.F32.PACK_AB R8, R150, R147 ;  /* 0x000000939608723e */ /* 0x000fc400000000ff */
[----:B------:R-:W-:-:S03]  /*e6b0*/  F2FP.F16.F32.PACK_AB R9, R144, R141 ;  /* 0x0000008d9009723e */ /* 0x000fc600000000ff */
[----:B------:R-:W-:Y:S01]  /*e6c0*/  HMMA.16816.F32 R100, R24, R32, R100 ;  /* 0x000000201864723c */ /* 0x000fe20000001864 */
[----:B------:R-:W-:Y:S02]  /*e6d0*/  F2FP.F16.F32.PACK_AB R10, R156, R143 ;  /* 0x0000008f9c0a723e */ /* 0x000fe400000000ff */
[----:B------:R-:W-:-:S03]  /*e6e0*/  F2FP.F16.F32.PACK_AB R11, R145, R142 ;  /* 0x0000008e910b723e */ /* 0x000fc600000000ff */
[----:B------:R-:W-:Y:S01]  /*e6f0*/  HMMA.16816.F32 R104, R24, R34, R104 ;  /* 0x000000221868723c */ /* 0x000fe20000001868 */
[----:B------:R-:W-:Y:S05]  /*e700*/  LDSM.16.MT88.4 R32, [R216+0xf000] ;  /* 0x00f00000d820783b */ /* 0x000fea0000004200 */
[C---:B----4-:R-:W-:Y:S06]  /*e710*/  HMMA.16816.F32 R128, R8.reuse, R20, R128 ;  /* 0x000000140880723c */ /* 0x050fec0000001880 */
[----:B------:R-:W-:Y:S01]  /*e720*/  HMMA.16816.F32 R124, R8, R22, R124 ;  /* 0x00000016087c723c */ /* 0x000fe2000000187c */
[----:B------:R-:W3:Y:S05]  /*e730*/  LDSM.16.MT88.4 R20, [R220+0x13000] ;  /* 0x01300000dc14783b */ /* 0x000eea0000004200 */
[C---:B------:R-:W-:Y:S06]  /*e740*/  HMMA.16816.F32 R84, R24.reuse, R12, R84 ;  /* 0x0000000c1854723c */ /* 0x040fec0000001854 */
[C---:B------:R-:W-:Y:S01]  /*e750*/  HMMA.16816.F32 R88, R24.reuse, R14, R88 ;  /* 0x0000000e1858723c */ /* 0x040fe20000001858 */
[----:B------:R-:W4:Y:S05]  /*e760*/  LDSM.16.MT88.4 R12, [R217+0xf000] ;  /* 0x00f00000d90c783b */ /* 0x000f2a0000004200 */
[C---:B------:R-:W-:Y:S06]  /*e770*/  HMMA.16816.F32 R92, R24.reuse, R36, R92 ;  /* 0x00000024185c723c */ /* 0x040fec000000185c */
[C---:B------:R-:W-:Y:S01]  /*e780*/  HMMA.16816.F32 R96, R24.reuse, R38, R96 ;  /* 0x000000261860723c */ /* 0x040fe20000001860 */
[----:B------:R-:W5:Y:S05]  /*e790*/  LDSM.16.MT88.4 R36, [R218+0x13000] ;  /* 0x01300000da24783b */ /* 0x000f6a0000004200 */
[C---:B-1----:R-:W-:Y:S06]  /*e7a0*/  HMMA.16816.F32 R108, R24.reuse, R28, R108 ;  /* 0x0000001c186c723c */ /* 0x042fec000000186c */
[----:B------:R-:W-:Y:S01]  /*e7b0*/  HMMA.16816.F32 R4, R24, R30, R4 ;  /* 0x0000001e1804723c */ /* 0x000fe20000001804 */
[----:B------:R-:W1:Y:S04]  /*e7c0*/  LDSM.16.MT88.4 R28, [R217+0x13000] ;  /* 0x01300000d91c783b */ /* 0x000e680000004200 */
[----:B------:R-:W-:Y:S01]  /*e7d0*/  LDSM.16.MT88.4 R24, [R220+0xf800] ;  /* 0x00f80000dc18783b */ /* 0x000fe20000004200 */
[C---:B--2---:R-:W-:Y:S06]  /*e7e0*/  HMMA.16816.F32 R68, R8.reuse, R16, R68 ;  /* 0x000000100844723c */ /* 0x044fec0000001844 */
[C---:B------:R-:W-:Y:S01]  /*e7f0*/  HMMA.16816.F32 R72, R8.reuse, R18, R72 ;  /* 0x000000120848723c */ /* 0x040fe20000001848 */
[----:B------:R-:W2:Y:S05]  /*e800*/  LDSM.16.MT88.4 R16, [R216+0x13000] ;  /* 0x01300000d810783b */ /* 0x000eaa0000004200 */
[C---:B---3--:R-:W-:Y:S06]  /*e810*/  HMMA.16816.F32 R92, R8.reuse, R20, R92 ;  /* 0x00000014085c723c */ /* 0x048fec000000185c */
[C---:B------:R-:W-:Y:S01]  /*e820*/  HMMA.16816.F32 R96, R8.reuse, R22, R96 ;  /* 0x000000160860723c */ /* 0x040fe20000001860 */
[----:B------:R-:W3:Y:S05]  /*e830*/  LDSM.16.MT88.4 R20, [R217+0xf800] ;  /* 0x00f80000d914783b */ /* 0x000eea0000004200 */
[C---:B------:R-:W-:Y:S06]  /*e840*/  HMMA.16816.F32 R84, R8.reuse, R32, R84 ;  /* 0x000000200854723c */ /* 0x040fec0000001854 */
[----:B------:R-:W-:Y:S01]  /*e850*/  HMMA.16816.F32 R88, R8, R34, R88 ;  /* 0x000000220858723c */ /* 0x000fe20000001858 */
[--C-:B------:R-:W-:Y:S01]  /*e860*/  FFMA.FTZ R32, R64, UR10, -R57.reuse ;  /* 0x0000000a40207c23 */ /* 0x100fe20008010839 */
[----:B------:R-:W-:-:S04]  /*e870*/  FFMA.FTZ R33, R62, UR10, -R57 ;  /* 0x0000000a3e217c23 */ /* 0x000fc80008010839 */
[C---:B----4-:R-:W-:Y:S01]  /*e880*/  HMMA.16816.F32 R76, R8.reuse, R12, R76 ;  /* 0x0000000c084c723c */ /* 0x050fe2000000184c */
[--C-:B------:R-:W-:Y:S01]  /*e890*/  FFMA.FTZ R34, R56, UR10, -R57.reuse ;  /* 0x0000000a38227c23 */ /* 0x100fe20008010839 */
[----:B------:R-:W-:Y:S01]  /*e8a0*/  FFMA.FTZ R35, R54, UR10, -R57 ;  /* 0x0000000a36237c23 */ /* 0x000fe20008010839 */
[----:B------:R-:W-:Y:S03]  /*e8b0*/  MUFU.EX2 R32, R32 ;  /* 0x0000002000207308 */ /* 0x000fe60000000800 */
[C---:B------:R-:W-:Y:S01]  /*e8c0*/  HMMA.16816.F32 R80, R8.reuse, R14, R80 ;  /* 0x0000000e0850723c */ /* 0x040fe20000001850 */
[----:B------:R-:W4:Y:S04]  /*e8d0*/  LDSM.16.MT88.4 R12, [R218+0xf800] ;  /* 0x00f80000da0c783b */ /* 0x000f280000004200 */
[----:B------:R-:W2:Y:S01]  /*e8e0*/  MUFU.EX2 R33, R33 ;  /* 0x0000002100217308 */ /* 0x000ea20000000800 */
[C---:B-----5:R-:W-:Y:S06]  /*e8f0*/  HMMA.16816.F32 R100, R8.reuse, R36, R100 ;  /* 0x000000240864723c */ /* 0x060fec0000001864 */
[C---:B------:R-:W-:Y:S01]  /*e900*/  HMMA.16816.F32 R104, R8.reuse, R38, R104 ;  /* 0x000000260868723c */ /* 0x040fe20000001868 */
[----:B------:R-:W-:Y:S05]  /*e910*/  MUFU.EX2 R34, R34 ;  /* 0x0000002200227308 */ /* 0x000fea0000000800 */
[----:B-1----:R-:W-:Y:S03]  /*e920*/  HMMA.16816.F32 R120, R8, R28, R120 ;  /* 0x0000001c0878723c */ /* 0x002fe60000001878 */
[----:B------:R-:W1:Y:S01]  /*e930*/  MUFU.EX2 R35, R35 ;  /* 0x0000002300237308 */ /* 0x000e620000000800 */
[----:B--2---:R-:W-:-:S02]  /*e940*/  F2FP.F16.F32.PACK_AB R113, R33, R32 ;  /* 0x000000202171723e */ /* 0x004fc400000000ff */
[C---:B------:R-:W-:Y:S06]  /*e950*/  HMMA.16816.F32 R116, R8.reuse, R30, R116 ;  /* 0x0000001e0874723c */ /* 0x040fec0000001874 */
[C---:B------:R-:W-:Y:S06]  /*e960*/  HMMA.16816.F32 R108, R8.reuse, R16, R108 ;  /* 0x00000010086c723c */ /* 0x040fec000000186c */
[----:B------:R-:W-:Y:S01]  /*e970*/  HMMA.16816.F32 R4, R8, R18, R4 ;  /* 0x000000120804723c */ /* 0x000fe20000001804 */
[----:B------:R-:W2:Y:S01]  /*e980*/  LDSM.16.MT88.4 R8, [R216+0xf800] ;  /* 0x00f80000d808783b */ /* 0x000ea20000004200 */
[----:B-1----:R-:W-:-:S03]  /*e990*/  F2FP.F16.F32.PACK_AB R115, R35, R34 ;  /* 0x000000222373723e */ /* 0x002fc600000000ff */
[----:B------:R-:W1:Y:S04]  /*e9a0*/  LDSM.16.MT88.4 R16, [R220+0x13800] ;  /* 0x01380000dc10783b */ /* 0x000e680000004200 */
[C---:B---3--:R-:W-:Y:S06]  /*e9b0*/  HMMA.16816.F32 R76, R112.reuse, R20, R76 ;  /* 0x00000014704c723c */ /* 0x048fec000000184c */
[----:B----4-:R-:W-:Y:S01]  /*e9c0*/  HMMA.16816.F32 R68, R112, R12, R68 ;  /* 0x0000000c7044723c */ /* 0x010fe20000001844 */
[----:B------:R-:W-:-:S04]  /*e9d0*/  FADD.FTZ R21, R59, R60 ;  /* 0x0000003c3b157221 */ /* 0x000fc80000010000 */
[----:B------:R-:W-:Y:S01]  /*e9e0*/  FADD.FTZ R21, R58, R21 ;  /* 0x000000153a157221 */ /* 0x000fe20000010000 */
[C---:B------:R-:W-:Y:S01]  /*e9f0*/  HMMA.16816.F32 R72, R112.reuse, R14, R72 ;  /* 0x0000000e7048723c */ /* 0x040fe20000001848 */
[----:B------:R-:W3:Y:S02]  /*ea00*/  LDSM.16.MT88.4 R12, [R218+0x13800] ;  /* 0x01380000da0c783b */ /* 0x000ee40000004200 */
[----:B------:R-:W-:Y:S01]  /*ea10*/  FADD.FTZ R136, R136, R21 ;  /* 0x0000001588887221 */ /* 0x000fe20000010000 */
[----:B------:R-:W-:Y:S02]  /*ea20*/  FADD.FTZ R21, R67, R132 ;  /* 0x0000008443157221 */ /* 0x000fe40000010000 */
[----:B------:R-:W-:Y:S01]  /*ea30*/  HMMA.16816.F32 R128, R112, R24, R128 ;  /* 0x000000187080723c */ /* 0x000fe20000001880 */
        /* <DEDUP_REMOVED lines=8> */
[----:B--2---:R-:W-:Y:S01]  /*eac0*/  HMMA.16816.F32 R84, R112, R8, R84 ;  /* 0x000000087054723c */ /* 0x004fe20000001854 */
[----:B------:R-:W-:Y:S02]  /*ead0*/  FADD.FTZ R158, R158, R149 ;  /* 0x000000959e9e7221 */ /* 0x000fe40000010000 */
[----:B------:R-:W-:-:S03]  /*eae0*/  FADD.FTZ R0, R161, R0 ;  /* 0x00000000a1007221 */ /* 0x000fc60000010000 */
[----:B------:R-:W-:Y:S01]  /*eaf0*/  HMMA.16816.F32 R88, R112, R10, R88 ;  /* 0x0000000a7058723c */ /* 0x000fe20000001858 */
[----:B------:R-:W2:Y:S01]  /*eb00*/  LDSM.16.MT88.4 R8, [R217+0x13800] ;  /* 0x01380000d908783b */ /* 0x000ea20000004200 */
        /* <DEDUP_REMOVED lines=8> */
[----:B------:R-:W1:Y:S01]  /*eb90*/  LDSM.16.MT88.4 R16, [R216+0x13800] ;  /* 0x01380000d810783b */ /* 0x000e620000004200 */
        /* <DEDUP_REMOVED lines=17> */
[----:B------:R-:W-:-:S04]  /*ecb0*/  FADD.FTZ R147, R147, R168 ;  /* 0x000000a893937221 */ /* 0x000fc80000010000 */
[----:B------:R-:W-:Y:S01]  /*ecc0*/  FADD.FTZ R150, R150, R147 ;  /* 0x0000009396967221 */ /* 0x000fe20000010000 */
[C---:B------:R-:W-:Y:S01]  /*ecd0*/  HMMA.16816.F32 R116, R112.reuse, R10, R116 ;  /* 0x0000000a7074723c */ /* 0x040fe20000001874 */
[----:B------:R-:W-:Y:S01]  /*ece0*/  FADD.FTZ R9, R141, R0 ;  /* 0x000000008d097221 */ /* 0x000fe20000010000 */
[----:B------:R-:W-:Y:S01]  /*ecf0*/  MOV R0, R46 ;  /* 0x0000002e00007202 */ /* 0x000fe20000000f00 */
[----:B------:R-:W-:Y:S02]  /*ed00*/  FADD.FTZ R143, R143, R150 ;  /* 0x000000968f8f7221 */ /* 0x000fe40000010000 */
[----:B------:R-:W-:Y:S01]  /*ed10*/  FADD.FTZ R9, R144, R9 ;  /* 0x0000000990097221 */ /* 0x000fe20000010000 */
[----:B-1----:R-:W-:Y:S01]  /*ed20*/  HMMA.16816.F32 R108, R112, R16, R108 ;  /* 0x00000010706c723c */ /* 0x002fe2000000186c */
[----:B------:R-:W-:Y:S02]  /*ed30*/  FADD.FTZ R156, R156, R143 ;  /* 0x0000008f9c9c7221 */ /* 0x000fe40000010000 */
[----:B------:R-:W-:-:S02]  /*ed40*/  FADD.FTZ R142, R142, R9 ;  /* 0x000000098e8e7221 */ /* 0x000fc40000010000 */
[----:B------:R-:W-:Y:S01]  /*ed50*/  FADD.FTZ R135, R135, R156 ;  /* 0x0000009c87877221 */ /* 0x000fe20000010000 */
[----:B------:R-:W-:Y:S01]  /*ed60*/  HMMA.16816.F32 R112, R112, R18, R4 ;  /* 0x000000127070723c */ /* 0x000fe20000001804 */
[----:B------:R-:W-:Y:S02]  /*ed70*/  FADD.FTZ R145, R145, R142 ;  /* 0x0000008e91917221 */ /* 0x000fe40000010000 */
[----:B------:R-:W-:Y:S02]  /*ed80*/  FADD.FTZ R140, R140, R135 ;  /* 0x000000878c8c7221 */ /* 0x000fe40000010000 */
[----:B------:R-:W-:Y:S02]  /*ed90*/  FADD.FTZ R32, R32, R145 ;  /* 0x0000009120207221 */ /* 0x000fe40000010000 */
[----:B------:R-:W-:Y:S02]  /*eda0*/  FADD.FTZ R65, R65, R140 ;  /* 0x0000008c41417221 */ /* 0x000fe40000010000 */
[----:B------:R-:W-:-:S02]  /*edb0*/  FADD.FTZ R33, R33, R32 ;  /* 0x0000002021217221 */ /* 0x000fc40000010000 */
[----:B------:R-:W-:Y:S02]  /*edc0*/  FADD.FTZ R247, R66, R65 ;  /* 0x0000004142f77221 */ /* 0x000fe40000010000 */
[----:B------:R-:W-:-:S04]  /*edd0*/  FADD.FTZ R34, R34, R33 ;  /* 0x0000002122227221 */ /* 0x000fc80000010000 */
[----:B------:R-:W-:-:S07]  /*ede0*/  FADD.FTZ R246, R35, R34 ;  /* 0x0000002223f67221 */ /* 0x000fce0000010000 */
.L_x_3662:
        /* <DEDUP_REMOVED lines=13> */
.L_x_3674:
        /* <DEDUP_REMOVED lines=73> */
.L_x_3671:
        /* <DEDUP_REMOVED lines=399> */
.L_x_3673:
        /* <DEDUP_REMOVED lines=129> */
.L_x_3672:
[----:B------:R-:W-:Y:S01]  /*11450*/  LEA R0, R233, R236, 0x7 ;  /* 0x000000ece9007211 */ /* 0x000fe200078e38ff */
[----:B-1----:R-:W-:Y:S01]  /*11460*/  LDSM.16.MT88.4 R144, [R217+0xc000] ;  /* 0x00c00000d990783b */ /* 0x002fe20000004200 */
[----:B------:R-:W-:Y:S01]  /*11470*/  UMOV UR11, UR15 ;  /* 0x0000000f000b7c82 */ /* 0x000fe20008000000 */
[----:B------:R-:W-:Y:S01]  /*11480*/  UMOV UR10, UR14 ;  /* 0x0000000e000a7c82 */ /* 0x000fe20008000000 */
[----:B------:R-:W-:Y:S02]  /*11490*/  I2FP.F32.S32 R2, R0 ;  /* 0x0000000000027245 */ /* 0x000fe40000201400 */
        /* <DEDUP_REMOVED lines=10> */
[CC--:B------:R-:W-:Y:S01]  /*11540*/  FFMA.FTZ R9, R3.reuse, R2.reuse, R9 ;  /* 0x0000000203097223 */ /* 0x0c0fe20000010009 */
[C---:B------:R-:W-:Y:S01]  /*11550*/  FFMA.FTZ R11, R3.reuse, R2, R11 ;  /* 0x00000002030b7223 */ /* 0x040fe2000001000b */
[C---:B------:R-:W-:Y:S01]  /*11560*/  IADD3 R2, R0.reuse, 0x19, RZ ;  /* 0x0000001900027810 */ /* 0x040fe20007ffe0ff */
[CC--:B------:R-:W-:Y:S01]  /*11570*/  FFMA.FTZ R10, R3.reuse, R137.reuse, R10 ;  /* 0x00000089030a7223 */ /* 0x0c0fe2000001000a */
[C---:B------:R-:W-:Y:S01]  /*11580*/  IADD3 R132, R0.reuse, 0x11, RZ ;  /* 0x0000001100847810 */ /* 0x040fe20007ffe0ff */
[C---:B------:R-:W-:Y:S01]  /*11590*/  FFMA.FTZ R8, R3.reuse, R137, R8 ;  /* 0x0000008903087223 */ /* 0x040fe20000010008 */
[C---:B------:R-:W-:Y:S02]  /*115a0*/  IADD3 R139, R0.reuse, 0x10, RZ ;  /* 0x00000010008b7810 */ /* 0x040fe40007ffe0ff */
[----:B------:R-:W-:Y:S02]  /*115b0*/  I2FP.F32.S32 R2, R2 ;  /* 0x0000000200027245 */ /* 0x000fe40000201400 */
[----:B------:R-:W-:Y:S02]  /*115c0*/  I2FP.F32.S32 R132, R132 ;  /* 0x0000008400847245 */ /* 0x000fe40000201400 */
[C---:B------:R-:W-:Y:S01]  /*115d0*/  IADD3 R137, R0.reuse, 0x18, RZ ;  /* 0x0000001800897810 */ /* 0x040fe20007ffe0ff */
[CC--:B------:R-:W-:Y:S01]  /*115e0*/  FFMA.FTZ R19, R3.reuse, R2.reuse, R19 ;  /* 0x0000000203137223 */ /* 0x0c0fe20000010013 */
[----:B------:R-:W-:Y:S01]  /*115f0*/  I2FP.F32.S32 R139, R139 ;  /* 0x0000008b008b7245 */ /* 0x000fe20000201400 */
[C---:B------:R-:W-:Y:S01]  /*11600*/  FFMA.FTZ R17, R3.reuse, R2, R17 ;  /* 0x0000000203117223 */ /* 0x040fe20000010011 */
[C---:B------:R-:W-:Y:S01]  /*11610*/  IADD3 R2, R0.reuse, 0x29, RZ ;  /* 0x0000002900027810 */ /* 0x040fe20007ffe0ff */
[CC--:B------:R-:W-:Y:S01]  /*11620*/  FFMA.FTZ R15, R3.reuse, R132.reuse, R15 ;  /* 0x00000084030f7223 */ /* 0x0c0fe2000001000f */
[----:B------:R-:W-:Y:S01]  /*11630*/  I2FP.F32.S32 R137, R137 ;  /* 0x0000008900897245 */ /* 0x000fe20000201400 */
        /* <DEDUP_REMOVED lines=41> */
[----:B------:R-:W-:Y:S01]  /*118d0*/  FMNMX.FTZ R137, R5, R132, !PT ;  /* 0x0000008405897209 */ /* 0x000fe20007810000 */
[CC--:B------:R-:W-:Y:S01]  /*118e0*/  FFMA.FTZ R30, R3.reuse, R134.reuse, R30 ;  /* 0x00000086031e7223 */ /* 0x0c0fe2000001001e */
[----:B------:R-:W-:Y:S01]  /*118f0*/  FMNMX.FTZ R138, R10, R139, !PT ;  /* 0x0000008b0a8a7209 */ /* 0x000fe20007810000 */
[----:B------:R-:W-:Y:S01]  /*11900*/  FFMA.FTZ R28, R3, R134, R28 ;  /* 0x00000086031c7223 */ /* 0x000fe2000001001c */
[----:B------:R-:W-:Y:S02]  /*11910*/  IADD3 R136, R0, 0x41, RZ ;  /* 0x0000004100887810 */ /* 0x000fe40007ffe0ff */
[----:B------:R-:W-:Y:S02]  /*11920*/  FMNMX.FTZ R134, R8, R137, !PT ;  /* 0x0000008908867209 */ /* 0x000fe40007810000 */
[----:B------:R-:W-:Y:S02]  /*11930*/  I2FP.F32.S32 R136, R136 ;  /* 0x0000008800887245 */ /* 0x000fe40000201400 */
[----:B------:R-:W-:Y:S02]  /*11940*/  FMNMX.FTZ R137, R11, R138, !PT ;  /* 0x0000008a0b897209 */ /* 0x000fe40007810000 */
[----:B------:R-:W-:Y:S01]  /*11950*/  FMNMX.FTZ R139, R9, R134, !PT ;  /* 0x00000086098b7209 */ /* 0x000fe20007810000 */
[CC--:B------:R-:W-:Y:S01]  /*11960*/  FFMA.FTZ R39, R3.reuse, R136.reuse, R39 ;  /* 0x0000008803277223 */ /* 0x0c0fe20000010027 */
[----:B------:R-:W-:Y:S01]  /*11970*/  IADD3 R2, R0, 0x48, RZ ;  /* 0x0000004800027810 */ /* 0x000fe20007ffe0ff */
[C---:B------:R-:W-:Y:S01]  /*11980*/  FFMA.FTZ R37, R3.reuse, R136, R37 ;  /* 0x0000008803257223 */ /* 0x040fe20000010025 */
[----:B------:R-:W-:Y:S02]  /*11990*/  FMNMX.FTZ R134, R14, R137, !PT ;  /* 0x000000890e867209 */ /* 0x000fe40007810000 */
[----:B------:R-:W-:Y:S02]  /*119a0*/  IADD3 R132, R0, 0x49, RZ ;  /* 0x0000004900847810 */ /* 0x000fe40007ffe0ff */
[----:B------:R-:W-:Y:S02]  /*119b0*/  I2FP.F32.S32 R2, R2 ;  /* 0x0000000200027245 */ /* 0x000fe40000201400 */
[----:B------:R-:W-:Y:S02]  /*119c0*/  FMNMX.FTZ R136, R12, R139, !PT ;  /* 0x0000008b0c887209 */ /* 0x000fe40007810000 */
[----:B------:R-:W-:Y:S01]  /*119d0*/  I2FP.F32.S32 R132, R132 ;  /* 0x0000008400847245 */ /* 0x000fe20000201400 */
[----:B------:R-:W-:Y:S01]  /*119e0*/  FFMA.FTZ R42, R3, R2, R42 ;  /* 0x00000002032a7223 */ /* 0x000fe2000001002a */
[----:B------:R-:W-:Y:S01]  /*119f0*/  FMNMX.FTZ R137, R15, R134, !PT ;  /* 0x000000860f897209 */ /* 0x000fe20007810000 */
[----:B------:R-:W-:Y:S01]  /*11a00*/  FFMA.FTZ R40, R3, R2, R40 ;  /* 0x0000000203287223 */ /* 0x000fe20000010028 */
[----:B------:R-:W-:Y:S01]  /*11a10*/  FMNMX.FTZ R139, R13, R136, !PT ;  /* 0x000000880d8b7209 */ /* 0x000fe20007810000 */
[CC--:B------:R-:W-:Y:S01]  /*11a20*/  FFMA.FTZ R43, R3.reuse, R132.reuse, R43 ;  /* 0x00000084032b7223 */ /* 0x0c0fe2000001002b */
        /* <DEDUP_REMOVED lines=15> */
[-C--:B------:R-:W-:Y:S01]  /*11b20*/  FFMA.FTZ R50, R3, R137.reuse, R50 ;  /* 0x0000008903327223 */ /* 0x080fe20000010032 */
        /* <DEDUP_REMOVED lines=35> */
[----:B------:R-:W-:Y:S02]  /*11d60*/  FMNMX.FTZ R139, R43, R2, !PT ;  /* 0x000000022b8b7209 */ /* 0x000fe40007810000 */
[----:B------:R-:W-:Y:S02]  /*11d70*/  FMNMX.FTZ R137, R41, R132, !PT ;  /* 0x0000008429897209 */ /* 0x000fe40007810000 */
[----:B------:R-:W-:Y:S02]  /*11d80*/  FMNMX.FTZ R138, R46, R139, !PT ;  /* 0x0000008b2e8a7209 */ /* 0x000fe40007810000 */
[----:B------:R-:W-:Y:S02]  /*11d90*/  FMNMX.FTZ R134, R44, R137, !PT ;  /* 0x000000892c867209 */ /* 0x000fe40007810000 */
[----:B------:R-:W-:Y:S02]  /*11da0*/  FMNMX.FTZ R137, R47, R138, !PT ;  /* 0x0000008a2f897209 */ /* 0x000fe40007810000 */
[----:B------:R-:W-:Y:S02]  /*11db0*/  IADD3 R132, R0, 0x70, RZ ;  /* 0x0000007000847810 */ /* 0x000fe40007ffe0ff */
[----:B------:R-:W-:Y:S02]  /*11dc0*/  FMNMX.FTZ R139, R45, R134, !PT ;  /* 0x000000862d8b7209 */ /* 0x000fe40007810000 */
[----:B------:R-:W-:Y:S02]  /*11dd0*/  FMNMX.FTZ R134, R50, R137, !PT ;  /* 0x0000008932867209 */ /* 0x000fe40007810000 */
[----:B------:R-:W-:Y:S02]  /*11de0*/  IADD3 R2, R0, 0x69, RZ ;  /* 0x0000006900027810 */ /* 0x000fe40007ffe0ff */
[----:B------:R-:W-:Y:S02]  /*11df0*/  I2FP.F32.S32 R137, R132 ;  /* 0x0000008400897245 */ /* 0x000fe40000201400 */
[----:B------:R-:W-:Y:S02]  /*11e00*/  FMNMX.FTZ R132, R48, R139, !PT ;  /* 0x0000008b30847209 */ /* 0x000fe40007810000 */
[----:B------:R-:W-:Y:S01]  /*11e10*/  IADD3 R136, R0, 0x68, RZ ;  /* 0x0000006800887810 */ /* 0x000fe20007ffe0ff */
[CC--:B------:R-:W-:Y:S01]  /*11e20*/  FFMA.FTZ R62, R3.reuse, R137.reuse, R62 ;  /* 0x00000089033e7223 */ /* 0x0c0fe2000001003e */
[----:B------:R-:W-:Y:S01]  /*11e30*/  I2FP.F32.S32 R2, R2 ;  /* 0x0000000200027245 */ /* 0x000fe20000201400 */
[----:B------:R-:W-:Y:S01]  /*11e40*/  FFMA.FTZ R60, R3, R137, R60 ;  /* 0x00000089033c7223 */ /* 0x000fe2000001003c */
[----:B------:R-:W-:Y:S02]  /*11e50*/  FMNMX.FTZ R139, R51, R134, !PT ;  /* 0x00000086338b7209 */ /* 0x000fe40007810000 */
[----:B------:R-:W-:Y:S01]  /*11e60*/  FMNMX.FTZ R141, R49, R132, !PT ;  /* 0x00000084318d7209 */ /* 0x000fe20007810000 */
[C---:B------:R-:W-:Y:S01]  /*11e70*/  FFMA.FTZ R59, R3.reuse, R2, R59 ;  /* 0x00000002033b7223 */ /* 0x040fe2000001003b */
[----:B------:R-:W-:Y:S01]  /*11e80*/  I2FP.F32.S32 R136, R136 ;  /* 0x0000008800887245 */ /* 0x000fe20000201400 */
[C---:B------:R-:W-:Y:S01]  /*11e90*/  FFMA.FTZ R57, R3.reuse, R2, R57 ;  /* 0x0000000203397223 */ /* 0x040fe20000010039 */
[----:B------:R-:W-:Y:S02]  /*11ea0*/  FMNMX.FTZ R2, R54, R139, !PT ;  /* 0x0000008b36027209 */ /* 0x000fe40007810000 */
[----:B------:R-:W-:Y:S01]  /*11eb0*/  FMNMX.FTZ R134, R52, R141, !PT ;  /* 0x0000008d34867209 */ /* 0x000fe20007810000 */
[CC--:B------:R-:W-:Y:S01]  /*11ec0*/  FFMA.FTZ R58, R3.reuse, R136.reuse, R58 ;  /* 0x00000088033a7223 */ /* 0x0c0fe2000001003a */
[----:B------:R-:W-:Y:S01]  /*11ed0*/  FFMA.FTZ R56, R3, R136, R56 ;  /* 0x0000008803387223 */ /* 0x000fe20000010038 */
[----:B------:R-:W-:Y:S02]  /*11ee0*/  FMNMX.FTZ R139, R55, R2, !PT ;  /* 0x00000002378b7209 */ /* 0x000fe40007810000 */
[----:B------:R-:W-:Y:S02]  /*11ef0*/  FMNMX.FTZ R137, R53, R134, !PT ;  /* 0x0000008635897209 */ /* 0x000fe40007810000 */
[----:B------:R-:W-:Y:S02]  /*11f00*/  IADD3 R132, R0, 0x71, RZ ;  /* 0x0000007100847810 */ /* 0x000fe40007ffe0ff */
[----:B------:R-:W-:Y:S02]  /*11f10*/  FMNMX.FTZ R136, R58, R139, !PT ;  /* 0x0000008b3a887209 */ /* 0x000fe40007810000 */
[----:B------:R-:W-:Y:S02]  /*11f20*/  FMNMX.FTZ R134, R56, R137, !PT ;  /* 0x0000008938867209 */ /* 0x000fe40007810000 */
[C---:B------:R-:W-:Y:S02]  /*11f30*/  IADD3 R2, R0.reuse, 0x78, RZ ;  /* 0x0000007800027810 */ /* 0x040fe40007ffe0ff */
[----:B------:R-:W-:Y:S02]  /*11f40*/  I2FP.F32.S32 R132, R132 ;  /* 0x0000008400847245 */ /* 0x000fe40000201400 */
[----:B------:R-:W-:Y:S02]  /*11f50*/  FMNMX.FTZ R139, R59, R136, !PT ;  /* 0x000000883b8b7209 */ /* 0x000fe40007810000 */
[----:B------:R-:W-:Y:S01]  /*11f60*/  FMNMX.FTZ R137, R57, R134, !PT ;  /* 0x0000008639897209 */ /* 0x000fe20007810000 */
[C---:B------:R-:W-:Y:S01]  /*11f70*/  FFMA.FTZ R63, R3.reuse, R132, R63 ;  /* 0x00000084033f7223 */ /* 0x040fe2000001003f */
[----:B------:R-:W-:Y:S01]  /*11f80*/  I2FP.F32.S32 R2, R2 ;  /* 0x0000000200027245 */ /* 0x000fe20000201400 */
[C---:B------:R-:W-:Y:S01]  /*11f90*/  FFMA.FTZ R61, R3.reuse, R132, R61 ;  /* 0x00000084033d7223 */ /* 0x040fe2000001003d */
        /* <DEDUP_REMOVED lines=23> */
[----:B------:R-:W-:Y:S03]  /*12110*/  FADD.FTZ R134, -R2, R133 ;  /* 0x0000008502867221 */ /* 0x000fe60000010100 */
[C---:B------:R-:W-:Y:S01]  /*12120*/  FSETP.NEU.FTZ.AND P1, PT, R0.reuse, -INF , PT ;  /* 0xff8000000000780b */ /* 0x040fe20003f3d000 */
[C---:B------:R-:W-:Y:S01]  /*12130*/  FMUL.FTZ R152, R0.reuse, UR4 ;  /* 0x0000000400987c20 */ /* 0x040fe20008410000 */
[----:B------:R-:W-:Y:S01]  /*12140*/  FADD.FTZ R132, -R0, R135 ;  /* 0x0000008700847221 */ /* 0x000fe20000010100 */
[----:B------:R-:W-:Y:S01]  /*12150*/  FMUL.FTZ R135, R134, UR4 ;  /* 0x0000000486877c20 */ /* 0x000fe20008410000 */
[----:B------:R-:W1:Y:S01]  /*12160*/  LDSM.16.MT88.4 R136, [R220+0xc000] ;  /* 0x00c00000dc88783b */ /* 0x000e620000004200 */
[----:B------:R-:W-:Y:S01]  /*12170*/  FMUL.FTZ R134, R2, UR4 ;  /* 0x0000000402867c20 */ /* 0x000fe20008410000 */
        /* <DEDUP_REMOVED lines=15> */
[----:B------:R-:W-:Y:S01]  /*12270*/  FFMA.FTZ R164, R27, UR4, -R152 ;  /* 0x000000041ba47c23 */ /* 0x000fe20008010898 */
        /* <DEDUP_REMOVED lines=28> */
[----:B------:R-:W-:Y:S01]  /*12440*/  FMUL.FTZ R81, R132, R81 ;  /* 0x0000005184517220 */ /* 0x000fe20000410000 */
[----:B------:R-:W-:Y:S03]  /*12450*/  LDSM.16.MT88.4 R24, [R217+0xd000] ;  /* 0x00d00000d918783b */ /* 0x000fe60000004200 */
[----:B------:R-:W3:Y:S01]  /*12460*/  MUFU.EX2 R135, R11 ;  /* 0x0000000b00877308 */ /* 0x000ee20000000800 */
[----:B--2---:R-:W-:Y:S01]  /*12470*/  F2FP.F16.F32.PACK_AB R129, R153, R154 ;  /* 0x0000009a9981723e */ /* 0x004fe200000000ff */
[--C-:B------:R-:W-:Y:S01]  /*12480*/  FFMA.FTZ R172, R37, UR4, -R134.reuse ;  /* 0x0000000425ac7c23 */ /* 0x100fe20008010886 */
[--C-:B------:R-:W-:Y:S01]  /*12490*/  FFMA.FTZ R174, R40, UR4, -R134.reuse ;  /* 0x0000000428ae7c23 */ /* 0x100fe20008010886 */
[--C-:B------:R-:W-:Y:S01]  /*124a0*/  FFMA.FTZ R175, R41, UR4, -R134.reuse ;  /* 0x0000000429af7c23 */ /* 0x100fe20008010886 */
[--C-:B------:R-:W-:Y:S01]  /*124b0*/  FFMA.FTZ R176, R44, UR4, -R134.reuse ;  /* 0x000000042cb07c23 */ /* 0x100fe20008010886 */
[--C-:B------:R-:W-:Y:S01]  /*124c0*/  FFMA.FTZ R177, R45, UR4, -R134.reuse ;  /* 0x000000042db17c23 */ /* 0x100fe20008010886 */
[--C-:B------:R-:W-:Y:S03]  /*124d0*/  FFMA.FTZ R178, R48, UR4, -R134.reuse ;  /* 0x0000000430b27c23 */ /* 0x100fe60008010886 */
[----:B------:R-:W-:Y:S01]  /*124e0*/  MUFU.EX2 R155, R155 ;  /* 0x0000009b009b7308 */ /* 0x000fe20000000800 */
[----:B------:R-:W-:Y:S01]  /*124f0*/  FFMA.FTZ R179, R49, UR4, -R134 ;  /* 0x0000000431b37c23 */ /* 0x000fe20008010886 */
[C---:B------:R-:W-:Y:S01]  /*12500*/  FMUL.FTZ R86, R133.reuse, R86 ;  /* 0x0000005685567220 */ /* 0x040fe20000410000 */
[C---:B------:R-:W-:Y:S01]  /*12510*/  FMUL.FTZ R87, R133.reuse, R87 ;  /* 0x0000005785577220 */ /* 0x040fe20000410000 */
[C---:B------:R-:W-:Y:S01]  /*12520*/  FMUL.FTZ R84, R132.reuse, R84 ;  /* 0x0000005484547220 */ /* 0x040fe20000410000 */
[C---:B------:R-:W-:Y:S01]  /*12530*/  FMUL.FTZ R85, R132.reuse, R85 ;  /* 0x0000005584557220 */ /* 0x040fe20000410000 */
[C---:B------:R-:W-:Y:S01]  /*12540*/  FMUL.FTZ R90, R133.reuse, R90 ;  /* 0x0000005a855a7220 */ /* 0x040fe20000410000 */
[----:B------:R-:W-:Y:S03]  /*12550*/  FMUL.FTZ R91, R133, R91 ;  /* 0x0000005b855b7220 */ /* 0x000fe60000410000 */
[----:B------:R-:W2:Y:S01]  /*12560*/  MUFU.EX2 R151, R151 ;  /* 0x0000009700977308 */ /* 0x000ea20000000800 */
[----:B---3--:R-:W-:Y:S01]  /*12570*/  F2FP.F16.F32.PACK_AB R131, R135, R150 ;  /* 0x000000968783723e */ /* 0x008fe200000000ff */
[C---:B------:R-:W-:Y:S01]  /*12580*/  FMUL.FTZ R11, R133.reuse, R127 ;  /* 0x0000007f850b7220 */ /* 0x040fe20000410000 */
[C---:B------:R-:W-:Y:S01]  /*12590*/  FMUL.FTZ R88, R132.reuse, R88 ;  /* 0x0000005884587220 */ /* 0x040fe20000410000 */
[----:B------:R-:W3:Y:S01]  /*125a0*/  LDSM.16.MT88.4 R124, [R216+0xc000] ;  /* 0x00c00000d87c783b */ /* 0x000ee20000004200 */
        /* <DEDUP_REMOVED lines=10> */
[--C-:B------:R-:W-:Y:S03]  /*12650*/  FFMA.FTZ R157, R14, UR4, -R152.reuse ;  /* 0x000000040e9d7c23 */ /* 0x100fe60008010898 */
[----:B------:R-:W4:Y:S01]  /*12660*/  MUFU.EX2 R148, R148 ;  /* 0x0000009400947308 */ /* 0x000f220000000800 */
[----:B--2---:R-:W-:Y:S01]  /*12670*/  F2FP.F16.F32.PACK_AB R128, R151, R155 ;  /* 0x0000009b9780723e */ /* 0x004fe200000000ff */
[----:B------:R-:W-:Y:S01]  /*12680*/  FMUL.FTZ R14, R133, R122 ;  /* 0x0000007a850e7220 */ /* 0x000fe20000410000 */
[----:B------:R-:W-:Y:S01]  /*12690*/  FFMA.FTZ R156, R15, UR4, -R152 ;  /* 0x000000040f9c7c23 */ /* 0x000fe20008010898 */
[C---:B------:R-:W-:Y:S01]  /*126a0*/  FMUL.FTZ R15, R133.reuse, R123 ;  /* 0x0000007b850f7220 */ /* 0x040fe20000410000 */
[C---:B------:R-:W-:Y:S01]  /*126b0*/  FMUL.FTZ R102, R133.reuse, R102 ;  /* 0x0000006685667220 */ /* 0x040fe20000410000 */
[----:B------:R-:W-:Y:S01]  /*126c0*/  FMUL.FTZ R103, R133, R103 ;  /* 0x0000006785677220 */ /* 0x000fe20000410000 */
[C---:B------:R-:W-:Y:S01]  /*126d0*/  FMUL.FTZ R100, R132.reuse, R100 ;  /* 0x0000006484647220 */ /* 0x040fe20000410000 */
[----:B------:R-:W-:Y:S01]  /*126e0*/  FMUL.FTZ R101, R132, R101 ;  /* 0x0000006584657220 */ /* 0x000fe20000410000 */
[--C-:B------:R-:W-:Y:S01]  /*126f0*/  FFMA.FTZ R160, R12, UR4, -R134.reuse ;  /* 0x000000040ca07c23 */ /* 0x100fe20008010886 */
[C---:B------:R-:W-:Y:S01]  /*12700*/  FMUL.FTZ R12, R132.reuse, R120 ;  /* 0x00000078840c7220 */ /* 0x040fe20000410000 */
[----:B------:R-:W-:Y:S01]  /*12710*/  FFMA.FTZ R161, R13, UR4, -R134 ;  /* 0x000000040da17c23 */ /* 0x000fe20008010886 */
[C---:B------:R-:W-:Y:S01]  /*12720*/  FMUL.FTZ R13, R132.reuse, R121 ;  /* 0x00000079840d7220 */ /* 0x040fe20000410000 */
[C---:B------:R-:W-:Y:S01]  /*12730*/  FMUL.FTZ R106, R133.reuse, R106 ;  /* 0x0000006a856a7220 */ /* 0x040fe20000410000 */
[----:B------:R-:W-:Y:S01]  /*12740*/  LDSM.16.MT88.4 R120, [R220+0xc800] ;  /* 0x00c80000dc78783b */ /* 0x000fe20000004200 */
[C---:B------:R-:W-:Y:S01]  /*12750*/  FMUL.FTZ R107, R133.reuse, R107 ;  /* 0x0000006b856b7220 */ /* 0x040fe20000410000 */
[----:B------:R-:W-:Y:S01]  /*12760*/  FMUL.FTZ R104, R132, R104 ;  /* 0x0000006884687220 */ /* 0x000fe20000410000 */
[----:B----4-:R-:W-:Y:S01]  /*12770*/  F2FP.F16.F32.PACK_AB R130, R148, R149 ;  /* 0x000000959482723e */ /* 0x010fe200000000ff */
[C---:B------:R-:W-:Y:S01]  /*12780*/  FMUL.FTZ R105, R132.reuse, R105 ;  /* 0x0000006984697220 */ /* 0x040fe20000410000 */
[----:B------:R-:W-:Y:S01]  /*12790*/  MUFU.EX2 R157, R157 ;  /* 0x0000009d009d7308 */ /* 0x000fe20000000800 */
[C---:B------:R-:W-:Y:S01]  /*127a0*/  FMUL.FTZ R110, R133.reuse, R110 ;  /* 0x0000006e856e7220 */ /* 0x040fe20000410000 */
[C---:B------:R-:W-:Y:S01]  /*127b0*/  FMUL.FTZ R111, R133.reuse, R111 ;  /* 0x0000006f856f7220 */ /* 0x040fe20000410000 */
[C---:B------:R-:W-:Y:S01]  /*127c0*/  FMUL.FTZ R108, R132.reuse, R108 ;  /* 0x0000006c846c7220 */ /* 0x040fe20000410000 */
[C---:B------:R-:W-:Y:S01]  /*127d0*/  FMUL.FTZ R109, R132.reuse, R109 ;  /* 0x0000006d846d7220 */ /* 0x040fe20000410000 */
[C---:B-1----:R-:W-:Y:S05]  /*127e0*/  HMMA.16816.F32 R4, R128.reuse, R136, R4 ;  /* 0x000000888004723c */ /* 0x042fea0000001804 */
[----:B------:R-:W-:Y:S01]  /*127f0*/  MUFU.EX2 R156, R156 ;  /* 0x0000009c009c7308 */ /* 0x000fe20000000800 */
[----:B------:R-:W-:Y:S01]  /*12800*/  FMUL.FTZ R114, R133, R114 ;  /* 0x0000007285727220 */ /* 0x000fe20000410000 */
[C---:B------:R-:W-:Y:S01]  /*12810*/  HMMA.16816.F32 R8, R128.reuse, R138, R8 ;  /* 0x0000008a8008723c */ /* 0x040fe20000001808 */
[----:B------:R-:W1:Y:S02]  /*12820*/  LDSM.16.MT88.4 R136, [R220+0x10000] ;  /* 0x01000000dc88783b */ /* 0x000e640000004200 */
[----:B------:R-:W-:Y:S05]  /*12830*/  ISETP.GT.AND P1, PT, R233, R228, PT ;  /* 0x000000e4e900720c */ /* 0x000fea0003f24270 */
[----:B------:R-:W-:Y:S01]  /*12840*/  MUFU.EX2 R160, R160 ;  /* 0x000000a000a07308 */ /* 0x000fe20000000800 */
[C---:B------:R-:W-:Y:S03]  /*12850*/  HMMA.16816.F32 R68, R128.reuse, R140, R68 ;  /* 0x0000008c8044723c */ /* 0x040fe60000001844 */
[----:B------:R-:W-:Y:S03]  /*12860*/  FMUL.FTZ R115, R133, R115 ;  /* 0x0000007385737220 */ /* 0x000fe60000410000 */
[C---:B------:R-:W-:Y:S01]  /*12870*/  HMMA.16816.F32 R72, R128.reuse, R142, R72 ;  /* 0x0000008e8048723c */ /* 0x040fe20000001848 */
[----:B------:R-:W2:Y:S02]  /*12880*/  LDSM.16.MT88.4 R140, [R218+0x10000] ;  /* 0x01000000da8c783b */ /* 0x000ea40000004200 */
[----:B------:R-:W-:Y:S02]  /*12890*/  MUFU.EX2 R161, R161 ;  /* 0x000000a100a17308 */ /* 0x000fe40000000800 */
[C---:B------:R-:W-:Y:S01]  /*128a0*/  FMUL.FTZ R112, R132.reuse, R112 ;  /* 0x0000007084707220 */ /* 0x040fe20000410000 */
[C---:B------:R-:W-:Y:S07]  /*128b0*/  HMMA.16816.F32 R76, R128.reuse, R144, R76 ;  /* 0x00000090804c723c */ /* 0x040fee000000184c */
[----:B------:R-:W-:Y:S01]  /*128c0*/  MUFU.EX2 R167, R167 ;  /* 0x000000a700a77308 */ /* 0x000fe20000000800 */
[----:B------:R-:W-:Y:S01]  /*128d0*/  FMUL.FTZ R113, R132, R113 ;  /* 0x0000007184717220 */ /* 0x000fe20000410000 */
[C---:B------:R-:W-:Y:S01]  /*128e0*/  HMMA.16816.F32 R80, R128.reuse, R146, R80 ;  /* 0x000000928050723c */ /* 0x040fe20000001850 */
[----:B------:R-:W-:Y:S02]  /*128f0*/  LDSM.16.MT88.4 R144, [R217+0xc800] ;  /* 0x00c80000d990783b */ /* 0x000fe40000004200 */
[--C-:B------:R-:W-:Y:S03]  /*12900*/  FFMA.FTZ R166, R22, UR4, -R152.reuse ;  /* 0x0000000416a67c23 */ /* 0x100fe60008010898 */
[C---:B---3--:R-:W-:Y:S02]  /*12910*/  HMMA.16816.F32 R84, R128.reuse, R124, R84 ;  /* 0x0000007c8054723c */ /* 0x048fe40000001854 */
[----:B------:R-:W3:Y:S03]  /*12920*/  MUFU.EX2 R164, R164 ;  /* 0x000000a400a47308 */ /* 0x000ee60000000800 */
[----:B------:R-:W-:Y:S01]  /*12930*/  FFMA.FTZ R165, R23, UR4, -R152 ;  /* 0x0000000417a57c23 */ /* 0x000fe20008010898 */
[C---:B------:R-:W-:Y:S01]  /*12940*/  HMMA.16816.F32 R88, R128.reuse, R126, R88 ;  /* 0x0000007e8058723c */ /* 0x040fe20000001858 */
[----:B------:R-:W4:Y:S05]  /*12950*/  LDSM.16.MT88.4 R124, [R217+0x10000] ;  /* 0x01000000d97c783b */ /* 0x000f2a0000004200 */
[----:B------:R-:W-:Y:S01]  /*12960*/  MUFU.EX2 R166, R166 ;  /* 0x000000a600a67308 */ /* 0x000fe20000000800 */
[--C-:B------:R-:W-:Y:S01]  /*12970*/  FFMA.FTZ R171, R20, UR4, -R134.reuse ;  /* 0x0000000414ab7c23 */ /* 0x100fe20008010886 */
[C---:B-1----:R-:W-:Y:S03]  /*12980*/  HMMA.16816.F32 R92, R128.reuse, R136, R92 ;  /* 0x00000088805c723c */ /* 0x042fe6000000185c */
[----:B------:R-:W-:Y:S03]  /*12990*/  FFMA.FTZ R170, R21, UR4, -R134 ;  /* 0x0000000415aa7c23 */ /* 0x000fe60008010886 */
[C---:B------:R-:W-:Y:S01]  /*129a0*/  HMMA.16816.F32 R96, R128.reuse, R138, R96 ;  /* 0x0000008a8060723c */ /* 0x040fe20000001860 */
[----:B------:R-:W1:Y:S01]  /*129b0*/  LDSM.16.MT88.4 R136, [R216+0x10000] ;  /* 0x01000000d888783b */ /* 0x000e620000004200 */
[----:B------:R-:W5:Y:S03]  /*129c0*/  MUFU.EX2 R165, R165 ;  /* 0x000000a500a57308 */ /* 0x000f660000000800 */
[----:B---3--:R-:W-:Y:S01]  /*129d0*/  F2FP.F16.F32.PACK_AB R23, R164, R167 ;  /* 0x000000a7a417723e */ /* 0x008fe200000000ff */
[C---:B--2---:R-:W-:Y:S06]  /*129e0*/  HMMA.16816.F32 R100, R128.reuse, R140, R100 ;  /* 0x0000008c8064723c */ /* 0x044fec0000001864 */
[----:B------:R-:W-:Y:S01]  /*129f0*/  MUFU.EX2 R171, R171 ;  /* 0x000000ab00ab7308 */ /* 0x000fe20000000800 */
[----:B------:R-:W-:Y:S01]  /*12a00*/  FFMA.FTZ R155, R132, R247, R155 ;  /* 0x000000f7849b7223 */ /* 0x000fe2000001009b */
[C---:B------:R-:W-:Y:S01]  /*12a10*/  HMMA.16816.F32 R104, R128.reuse, R142, R104 ;  /* 0x0000008e8068723c */ /* 0x040fe20000001868 */
[----:B------:R-:W2:Y:S02]  /*12a20*/  LDSM.16.MT88.4 R140, [R218+0xc800] ;  /* 0x00c80000da8c783b */ /* 0x000ea40000004200 */
[--C-:B------:R-:W-:Y:S01]  /*12a30*/  FFMA.FTZ R159, R18, UR4, -R152.reuse ;  /* 0x00000004129f7c23 */ /* 0x100fe20008010898 */
[----:B------:R-:W-:Y:S01]  /*12a40*/  FFMA.FTZ R158, R19, UR4, -R152 ;  /* 0x00000004139e7c23 */ /* 0x000fe20008010898 */
[--C-:B------:R-:W-:Y:S01]  /*12a50*/  FFMA.FTZ R162, R16, UR4, -R134.reuse ;  /* 0x0000000410a27c23 */ /* 0x100fe20008010886 */
[----:B------:R-:W-:Y:S02]  /*12a60*/  FFMA.FTZ R163, R17, UR4, -R134 ;  /* 0x0000000411a37c23 */ /* 0x000fe40008010886 */
[----:B------:R-:W3:Y:S03]  /*12a70*/  MUFU.EX2 R170, R170 ;  /* 0x000000aa00aa7308 */ /* 0x000ee60000000800 */
[C---:B------:R-:W-:Y:S01]  /*12a80*/  FMUL.FTZ R18, R133.reuse, R118 ;  /* 0x0000007685127220 */ /* 0x040fe20000410000 */
[----:B------:R-:W-:Y:S01]  /*12a90*/  FMUL.FTZ R19, R133, R119 ;  /* 0x0000007785137220 */ /* 0x000fe20000410000 */
[C---:B------:R-:W-:Y:S01]  /*12aa0*/  FMUL.FTZ R16, R132.reuse, R116 ;  /* 0x0000007484107220 */ /* 0x040fe20000410000 */
[----:B------:R-:W-:Y:S01]  /*12ab0*/  FMUL.FTZ R17, R132, R117 ;  /* 0x0000007584117220 */ /* 0x000fe20000410000 */
[----:B------:R-:W-:Y:S01]  /*12ac0*/  F2FP.F16.F32.PACK_AB R117, R156, R157 ;  /* 0x0000009d9c75723e */ /* 0x000fe200000000ff */
[--C-:B------:R-:W-:Y:S01]  /*12ad0*/  FFMA.FTZ R54, R54, UR4, -R152.reuse ;  /* 0x0000000436367c23 */ /* 0x100fe20008010898 */
[C---:B----4-:R-:W-:Y:S01]  /*12ae0*/  HMMA.16816.F32 R12, R128.reuse, R124, R12 ;  /* 0x0000007c800c723c */ /* 0x050fe2000000180c */
[----:B------:R-:W-:Y:S02]  /*12af0*/  MUFU.EX2 R159, R159 ;  /* 0x0000009f009f7308 */ /* 0x000fe40000000800 */
[----:B------:R-:W-:Y:S01]  /*12b00*/  F2FP.F16.F32.PACK_AB R116, R161, R160 ;  /* 0x000000a0a174723e */ /* 0x000fe200000000ff */
[----:B------:R-:W-:Y:S01]  /*12b10*/  FFMA.FTZ R55, R55, UR4, -R152 ;  /* 0x0000000437377c23 */ /* 0x000fe20008010898 */
[----:B-----5:R-:W-:Y:S01]  /*12b20*/  F2FP.F16.F32.PACK_AB R21, R165, R166 ;  /* 0x000000a6a515723e */ /* 0x020fe200000000ff */
[C---:B------:R-:W-:Y:S01]  /*12b30*/  HMMA.16816.F32 R16, R128.reuse, R126, R16 ;  /* 0x0000007e8010723c */ /* 0x040fe20000001810 */
[----:B------:R-:W4:Y:S04]  /*12b40*/  LDSM.16.MT88.4 R124, [R216+0xc800] ;  /* 0x00c80000d87c783b */ /* 0x000f280000004200 */
[----:B------:R-:W5:Y:S01]  /*12b50*/  MUFU.EX2 R158, R158 ;  /* 0x0000009e009e7308 */ /* 0x000f620000000800 */
[----:B---3--:R-:W-:Y:S01]  /*12b60*/  F2FP.F16.F32.PACK_AB R20, R170, R171 ;  /* 0x000000abaa14723e */ /* 0x008fe200000000ff */
[C---:B-1----:R-:W-:Y:S08]  /*12b70*/  HMMA.16816.F32 R108, R128.reuse, R136, R108 ;  /* 0x00000088806c723c */ /* 0x042ff0000000186c */
[----:B------:R-:W-:Y:S01]  /*12b80*/  MUFU.EX2 R162, R162 ;  /* 0x000000a200a27308 */ /* 0x000fe20000000800 */
[----:B------:R-:W-:Y:S01]  /*12b90*/  HMMA.16816.F32 R112, R128, R138, R112 ;  /* 0x0000008a8070723c */ /* 0x000fe20000001870 */
[----:B------:R-:W-:Y:S02]  /*12ba0*/  LDSM.16.MT88.4 R128, [R218+0x10800] ;  /* 0x01080000da80783b */ /* 0x000fe40000004200 */
[----:B------:R-:W-:Y:S01]  /*12bb0*/  FFMA.FTZ R154, R133, R246, R154 ;  /* 0x000000f6859a7223 */ /* 0x000fe2000001009a */
[----:B------:R-:W-:Y:S05]  /*12bc0*/  MOV R133, R2 ;  /* 0x0000000200857202 */ /* 0x000fea0000000f00 */
[----:B------:R-:W1:Y:S02]  /*12bd0*/  MUFU.EX2 R163, R163 ;  /* 0x000000a300a37308 */ /* 0x000e640000000800 */
[----:B-----5:R-:W-:Y:S01]  /*12be0*/  F2FP.F16.F32.PACK_AB R119, R158, R159 ;  /* 0x0000009f9e77723e */ /* 0x020fe200000000ff */
[----:B------:R-:W-:Y:S01]  /*12bf0*/  LDSM.16.MT88.4 R136, [R217+0x10800] ;  /* 0x01080000d988783b */ /* 0x000fe20000004200 */
[----:B------:R-:W-:Y:S06]  /*12c00*/  FADD.FTZ R153, R153, R154 ;  /* 0x0000009a99997221 */ /* 0x000fec0000010000 */
[----:B------:R-:W-:Y:S01]  /*12c10*/  MUFU.EX2 R168, R168 ;  /* 0x000000a800a87308 */ /* 0x000fe20000000800 */
[----:B------:R-:W-:Y:S04]  /*12c20*/  FADD.FTZ R150, R150, R153 ;  /* 0x0000009996967221 */ /* 0x000fe80000010000 */
[----:B------:R-:W-:Y:S01]  /*12c30*/  FADD.FTZ R150, R135, R150 ;  /* 0x0000009687967221 */ /* 0x000fe20000010000 */
[----:B------:R-:W-:Y:S04]  /*12c40*/  MOV R135, R0 ;  /* 0x0000000000877202 */ /* 0x000fe80000000f00 */
[----:B------:R-:W3:Y:S01]  /*12c50*/  MUFU.EX2 R169, R169 ;  /* 0x000000a900a97308 */ /* 0x000ee20000000800 */
        /* <DEDUP_REMOVED lines=9> */
[----:B---3--:R-:W-:Y:S01]  /*12cf0*/  F2FP.F16.F32.PACK_AB R22, R169, R168 ;  /* 0x000000a8a916723e */ /* 0x008fe200000000ff */
[C---:B--2---:R-:W-:Y:S08]  /*12d00*/  HMMA.16816.F32 R68, R116.reuse, R140, R68 ;  /* 0x0000008c7444723c */ /* 0x044ff00000001844 */
[----:B------:R-:W-:Y:S01]  /*12d10*/  MUFU.EX2 R174, R174 ;  /* 0x000000ae00ae7308 */ /* 0x000fe20000000800 */
[C---:B------:R-:W-:Y:S01]  /*12d20*/  HMMA.16816.F32 R72, R116.reuse, R142, R72 ;  /* 0x0000008e7448723c */ /* 0x040fe20000001848 */
[----:B------:R-:W2:Y:S02]  /*12d30*/  LDSM.16.MT88.4 R140, [R216+0x10800] ;  /* 0x01080000d88c783b */ /* 0x000ea40000004200 */
[----:B------:R-:W-:Y:S03]  /*12d40*/  FADD.FTZ R159, R158, R159 ;  /* 0x0000009f9e9f7221 */ /* 0x000fe60000010000 */
[C---:B------:R-:W-:Y:S03]  /*12d50*/  HMMA.16816.F32 R76, R116.reuse, R144, R76 ;  /* 0x00000090744c723c */ /* 0x040fe6000000184c */
[----:B------:R-:W-:Y:S02]  /*12d60*/  MUFU.EX2 R175, R175 ;  /* 0x000000af00af7308 */ /* 0x000fe40000000800 */
[----:B------:R-:W-:Y:S01]  /*12d70*/  FADD.FTZ R166, R166, R159 ;  /* 0x0000009fa6a67221 */ /* 0x000fe20000010000 */
[C---:B------:R-:W-:Y:S01]  /*12d80*/  HMMA.16816.F32 R80, R116.reuse, R146, R80 ;  /* 0x000000927450723c */ /* 0x040fe20000001850 */
[----:B------:R-:W-:Y:S06]  /*12d90*/  LDSM.16.MT88.4 R144, [R218+0xd000] ;  /* 0x00d00000da90783b */ /* 0x000fec0000004200 */
[----:B------:R-:W-:Y:S01]  /*12da0*/  MUFU.EX2 R176, R176 ;  /* 0x000000b000b07308 */ /* 0x000fe20000000800 */
[----:B------:R-:W-:Y:S01]  /*12db0*/  FADD.FTZ R166, R165, R166 ;  /* 0x000000a6a5a67221 */ /* 0x000fe20000010000 */
[C---:B----4-:R-:W-:Y:S08]  /*12dc0*/  HMMA.16816.F32 R84, R116.reuse, R124, R84 ;  /* 0x0000007c7454723c */ /* 0x050ff00000001854 */
[----:B------:R-:W-:Y:S01]  /*12dd0*/  MUFU.EX2 R177, R177 ;  /* 0x000000b100b17308 */ /* 0x000fe20000000800 */
[C---:B------:R-:W-:Y:S01]  /*12de0*/  HMMA.16816.F32 R88, R116.reuse, R126, R88 ;  /* 0x0000007e7458723c */ /* 0x040fe20000001858 */
[----:B------:R-:W3:Y:S02]  /*12df0*/  LDSM.16.MT88.4 R124, [R220+0xd000] ;  /* 0x00d00000dc7c783b */ /* 0x000ee40000004200 */
[----:B------:R-:W-:Y:S03]  /*12e00*/  FADD.FTZ R167, R167, R166 ;  /* 0x000000a6a7a77221 */ /* 0x000fe60000010000 */
[C---:B-1----:R-:W-:Y:S03]  /*12e10*/  HMMA.16816.F32 R92, R116.reuse, R120, R92 ;  /* 0x00000078745c723c */ /* 0x042fe6000000185c */
[----:B------:R-:W-:Y:S02]  /*12e20*/  MUFU.EX2 R178, R178 ;  /* 0x000000b200b27308 */ /* 0x000fe40000000800 */
[----:B------:R-:W-:Y:S01]  /*12e30*/  FADD.FTZ R167, R164, R167 ;  /* 0x000000a7a4a77221 */ /* 0x000fe20000010000 */
[C---:B------:R-:W-:Y:S01]  /*12e40*/  HMMA.16816.F32 R96, R116.reuse, R122, R96 ;  /* 0x0000007a7460723c */ /* 0x040fe20000001860 */
[----:B------:R-:W1:Y:S06]  /*12e50*/  LDSM.16.MT88.4 R120, [R216+0xd000] ;  /* 0x00d00000d878783b */ /* 0x000e6c0000004200 */
[----:B------:R-:W-:Y:S01]  /*12e60*/  MUFU.EX2 R179, R179 ;  /* 0x000000b300b37308 */ /* 0x000fe20000000800 */
[C---:B------:R-:W-:Y:S09]  /*12e70*/  HMMA.16816.F32 R100, R116.reuse, R128, R100 ;  /* 0x000000807464723c */ /* 0x040ff20000001864 */
[----:B------:R-:W-:Y:S01]  /*12e80*/  MUFU.EX2 R54, R54 ;  /* 0x0000003600367308 */ /* 0x000fe20000000800 */
[C---:B------:R-:W-:Y:S01]  /*12e90*/  HMMA.16816.F32 R104, R116.reuse, R130, R104 ;  /* 0x000000827468723c */ /* 0x040fe20000001868 */
[----:B------:R-:W-:Y:S05]  /*12ea0*/  LDSM.16.MT88.4 R128, [R217+0x11000] ;  /* 0x01100000d980783b */ /* 0x000fea0000004200 */
[C---:B------:R-:W-:Y:S03]  /*12eb0*/  HMMA.16816.F32 R12, R116.reuse, R136, R12 ;  /* 0x00000088740c723c */ /* 0x040fe6000000180c */
[----:B------:R-:W-:Y:S03]  /*12ec0*/  MUFU.EX2 R55, R55 ;  /* 0x0000003700377308 */ /* 0x000fe60000000800 */
[C---:B------:R-:W-:Y:S01]  /*12ed0*/  HMMA.16816.F32 R16, R116.reuse, R138, R16 ;  /* 0x0000008a7410723c */ /* 0x040fe20000001810 */
[----:B------:R-:W-:Y:S05]  /*12ee0*/  LDSM.16.MT88.4 R136, [R216+0x11000] ;  /* 0x01100000d888783b */ /* 0x000fea0000004200 */
[C---:B--2---:R-:W-:Y:S06]  /*12ef0*/  HMMA.16816.F32 R108, R116.reuse, R140, R108 ;  /* 0x0000008c746c723c */ /* 0x044fec000000186c */
[----:B------:R-:W-:Y:S01]  /*12f00*/  HMMA.16816.F32 R112, R116, R142, R112 ;  /* 0x0000008e7470723c */ /* 0x000fe20000001870 */
[----:B------:R-:W2:Y:S04]  /*12f10*/  LDSM.16.MT88.4 R116, [R220+0x11000] ;  /* 0x01100000dc74783b */ /* 0x000ea80000004200 */
[--C-:B------:R-:W-:Y:S01]  /*12f20*/  FFMA.FTZ R140, R30, UR4, -R152.reuse ;  /* 0x000000041e8c7c23 */ /* 0x100fe20008010898 */
[C---:B---3--:R-:W-:Y:S05]  /*12f30*/  HMMA.16816.F32 R4, R20.reuse, R124, R4 ;  /* 0x0000007c1404723c */ /* 0x048fea0000001804 */
[--C-:B------:R-:W-:Y:S01]  /*12f40*/  FFMA.FTZ R143, R31, UR4, -R152.reuse ;  /* 0x000000041f8f7c23 */ /* 0x100fe20008010898 */
[C---:B------:R-:W-:Y:S01]  /*12f50*/  HMMA.16816.F32 R8, R20.reuse, R126, R8 ;  /* 0x0000007e1408723c */ /* 0x040fe20000001808 */
[----:B------:R-:W3:Y:S01]  /*12f60*/  LDSM.16.MT88.4 R124, [R218+0x11000] ;  /* 0x01100000da7c783b */ /* 0x000ee20000004200 */
[----:B------:R-:W-:Y:S03]  /*12f70*/  MUFU.EX2 R140, R140 ;  /* 0x0000008c008c7308 */ /* 0x000fe60000000800 */
[--C-:B------:R-:W-:Y:S01]  /*12f80*/  FFMA.FTZ R141, R34, UR4, -R152.reuse ;  /* 0x00000004228d7c23 */ /* 0x100fe20008010898 */
[C---:B------:R-:W-:Y:S06]  /*12f90*/  HMMA.16816.F32 R68, R20.reuse, R144, R68 ;  /* 0x000000901444723c */ /* 0x040fec0000001844 */
[----:B------:R-:W4:Y:S01]  /*12fa0*/  MUFU.EX2 R143, R143 ;  /* 0x0000008f008f7308 */ /* 0x000f220000000800 */
[----:B------:R-:W-:Y:S01]  /*12fb0*/  FFMA.FTZ R142, R35, UR4, -R152 ;  /* 0x00000004238e7c23 */ /* 0x000fe20008010898 */
[C---:B------:R-:W-:Y:S03]  /*12fc0*/  HMMA.16816.F32 R72, R20.reuse, R146, R72 ;  /* 0x000000921448723c */ /* 0x040fe60000001848 */
[--C-:B------:R-:W-:Y:S03]  /*12fd0*/  FFMA.FTZ R144, R29, UR4, -R134.reuse ;  /* 0x000000041d907c23 */ /* 0x100fe60008010886 */
[C---:B------:R-:W-:Y:S02]  /*12fe0*/  HMMA.16816.F32 R76, R20.reuse, R24, R76 ;  /* 0x00000018144c723c */ /* 0x040fe4000000184c */
[----:B------:R-:W-:Y:S03]  /*12ff0*/  MUFU.EX2 R141, R141 ;  /* 0x0000008d008d7308 */ /* 0x000fe60000000800 */
[--C-:B------:R-:W-:Y:S01]  /*13000*/  FFMA.FTZ R147, R28, UR4, -R134.reuse ;  /* 0x000000041c937c23 */ /* 0x100fe20008010886 */
[C---:B------:R-:W-:Y:S01]  /*13010*/  HMMA.16816.F32 R80, R20.reuse, R26, R80 ;  /* 0x0000001a1450723c */ /* 0x040fe20000001850 */
[----:B------:R-:W5:Y:S05]  /*13020*/  LDSM.16.MT88.4 R28, [R220+0xd800] ;  /* 0x00d80000dc1c783b */ /* 0x000f6a0000004200 */
[----:B------:R-:W3:Y:S01]  /*13030*/  MUFU.EX2 R142, R142 ;  /* 0x0000008e008e7308 */ /* 0x000ee20000000800 */
[--C-:B------:R-:W-:Y:S01]  /*13040*/  FFMA.FTZ R145, R32, UR4, -R134.reuse ;  /* 0x0000000420917c23 */ /* 0x100fe20008010886 */
[C---:B-1----:R-:W-:Y:S03]  /*13050*/  HMMA.16816.F32 R84, R20.reuse, R120, R84 ;  /* 0x000000781454723c */ /* 0x042fe60000001854 */
[----:B------:R-:W-:Y:S03]  /*13060*/  FFMA.FTZ R146, R33, UR4, -R134 ;  /* 0x0000000421927c23 */ /* 0x000fe60008010886 */
[C---:B------:R-:W-:Y:S01]  /*13070*/  HMMA.16816.F32 R88, R20.reuse, R122, R88 ;  /* 0x0000007a1458723c */ /* 0x040fe20000001858 */
[----:B------:R-:W1:Y:S01]  /*13080*/  LDSM.16.MT88.4 R120, [R218+0xd800] ;  /* 0x00d80000da78783b */ /* 0x000e620000004200 */
[----:B------:R-:W-:Y:S03]  /*13090*/  MUFU.EX2 R147, R147 ;  /* 0x0000009300937308 */ /* 0x000fe60000000800 */
[----:B----4-:R-:W-:Y:S01]  /*130a0*/  F2FP.F16.F32.PACK_AB R25, R143, R140 ;  /* 0x0000008c8f19723e */ /* 0x010fe200000000ff */
[C---:B--2---:R-:W-:Y:S03]  /*130b0*/  HMMA.16816.F32 R92, R20.reuse, R116, R92 ;  /* 0x00000074145c723c */ /* 0x044fe6000000185c */
[----:B------:R-:W2:Y:S03]  /*130c0*/  LDSM.16.MT88.4 R32, [R217+0xd800] ;  /* 0x00d80000d920783b */ /* 0x000ea60000004200 */
[----:B------:R-:W4:Y:S01]  /*130d0*/  MUFU.EX2 R144, R144 ;  /* 0x0000009000907308 */ /* 0x000f220000000800 */
[----:B---3--:R-:W-:Y:S01]  /*130e0*/  F2FP.F16.F32.PACK_AB R27, R142, R141 ;  /* 0x0000008d8e1b723e */ /* 0x008fe200000000ff */
[C---:B------:R-:W-:Y:S03]  /*130f0*/  HMMA.16816.F32 R96, R20.reuse, R118, R96 ;  /* 0x000000761460723c */ /* 0x040fe60000001860 */
[----:B------:R-:W-:Y:S03]  /*13100*/  LDSM.16.MT88.4 R116, [R218+0x11800] ;  /* 0x01180000da74783b */ /* 0x000fe60000004200 */
[C---:B------:R-:W-:Y:S02]  /*13110*/  HMMA.16816.F32 R100, R20.reuse, R124, R100 ;  /* 0x0000007c1464723c */ /* 0x040fe40000001864 */
[----:B------:R-:W-:Y:S04]  /*13120*/  MUFU.EX2 R145, R145 ;  /* 0x0000009100917308 */ /* 0x000fe80000000800 */
[C---:B------:R-:W-:Y:S01]  /*13130*/  HMMA.16816.F32 R104, R20.reuse, R126, R104 ;  /* 0x0000007e1468723c */ /* 0x040fe20000001868 */
[----:B------:R-:W-:Y:S05]  /*13140*/  LDSM.16.MT88.4 R124, [R216+0x11800] ;  /* 0x01180000d87c783b */ /* 0x000fea0000004200 */
[----:B------:R-:W3:Y:S01]  /*13150*/  MUFU.EX2 R146, R146 ;  /* 0x0000009200927308 */ /* 0x000ee20000000800 */
[----:B----4-:R-:W-:Y:S01]  /*13160*/  F2FP.F16.F32.PACK_AB R24, R144, R147 ;  /* 0x000000939018723e */ /* 0x010fe200000000ff */
[C---:B------:R-:W-:Y:S06]  /*13170*/  HMMA.16816.F32 R12, R20.reuse, R128, R12 ;  /* 0x00000080140c723c */ /* 0x040fec000000180c */
[C---:B------:R-:W-:Y:S06]  /*13180*/  HMMA.16816.F32 R16, R20.reuse, R130, R16 ;  /* 0x000000821410723c */ /* 0x040fec0000001810 */
[C---:B------:R-:W-:Y:S05]  /*13190*/  HMMA.16816.F32 R108, R20.reuse, R136, R108 ;  /* 0x00000088146c723c */ /* 0x040fea000000186c */
[----:B---3--:R-:W-:Y:S01]  /*131a0*/  F2FP.F16.F32.PACK_AB R26, R146, R145 ;  /* 0x00000091921a723e */ /* 0x008fe200000000ff */
[----:B------:R-:W-:Y:S01]  /*131b0*/  HMMA.16816.F32 R112, R20, R138, R112 ;  /* 0x0000008a1470723c */ /* 0x000fe20000001870 */
[----:B------:R-:W3:Y:S04]  /*131c0*/  LDSM.16.MT88.4 R20, [R216+0xd800] ;  /* 0x00d80000d814783b */ /* 0x000ee80000004200 */
[--C-:B------:R-:W-:Y:S01]  /*131d0*/  FFMA.FTZ R136, R39, UR4, -R152.reuse ;  /* 0x0000000427887c23 */ /* 0x100fe20008010898 */
[C---:B-----5:R-:W-:Y:S05]  /*131e0*/  HMMA.16816.F32 R4, R24.reuse, R28, R4 ;  /* 0x0000001c1804723c */ /* 0x060fea0000001804 */
[--C-:B------:R-:W-:Y:S01]  /*131f0*/  FFMA.FTZ R139, R38, UR4, -R152.reuse ;  /* 0x00000004268b7c23 */ /* 0x100fe20008010898 */
[C---:B------:R-:W-:Y:S01]  /*13200*/  HMMA.16816.F32 R8, R24.reuse, R30, R8 ;  /* 0x0000001e1808723c */ /* 0x040fe20000001808 */
[----:B------:R-:W4:Y:S01]  /*13210*/  LDSM.16.MT88.4 R28, [R220+0x11800] ;  /* 0x01180000dc1c783b */ /* 0x000f220000004200 */
[----:B------:R-:W-:Y:S03]  /*13220*/  MUFU.EX2 R136, R136 ;  /* 0x0000008800887308 */ /* 0x000fe60000000800 */
[--C-:B------:R-:W-:Y:S01]  /*13230*/  FFMA.FTZ R137, R42, UR4, -R152.reuse ;  /* 0x000000042a897c23 */ /* 0x100fe20008010898 */
[C---:B-1----:R-:W-:Y:S03]  /*13240*/  HMMA.16816.F32 R68, R24.reuse, R120, R68 ;  /* 0x000000781844723c */ /* 0x042fe60000001844 */
[----:B------:R-:W-:Y:S03]  /*13250*/  LDSM.16.MT88.4 R36, [R218+0xe000] ;  /* 0x00e00000da24783b */ /* 0x000fe60000004200 */
[----:B------:R-:W1:Y:S01]  /*13260*/  MUFU.EX2 R139, R139 ;  /* 0x0000008b008b7308 */ /* 0x000e620000000800 */
[--C-:B------:R-:W-:Y:S01]  /*13270*/  FFMA.FTZ R138, R43, UR4, -R152.reuse ;  /* 0x000000042b8a7c23 */ /* 0x100fe20008010898 */
[C---:B------:R-:W-:Y:S03]  /*13280*/  HMMA.16816.F32 R72, R24.reuse, R122, R72 ;  /* 0x0000007a1848723c */ /* 0x040fe60000001848 */
[----:B------:R-:W5:Y:S03]  /*13290*/  LDSM.16.MT88.4 R120, [R217+0x11800] ;  /* 0x01180000d978783b */ /* 0x000f660000004200 */
[C---:B--2---:R-:W-:Y:S02]  /*132a0*/  HMMA.16816.F32 R76, R24.reuse, R32, R76 ;  /* 0x00000020184c723c */ /* 0x044fe4000000184c */
[----:B------:R-:W-:Y:S04]  /*132b0*/  MUFU.EX2 R137, R137 ;  /* 0x0000008900897308 */ /* 0x000fe80000000800 */
[C---:B------:R-:W-:Y:S01]  /*132c0*/  HMMA.16816.F32 R80, R24.reuse, R34, R80 ;  /* 0x000000221850723c */ /* 0x040fe20000001850 */
[----:B------:R-:W2:Y:S05]  /*132d0*/  LDSM.16.MT88.4 R32, [R220+0xe000] ;  /* 0x00e00000dc20783b */ /* 0x000eaa0000004200 */
[----:B------:R-:W4:Y:S01]  /*132e0*/  MUFU.EX2 R138, R138 ;  /* 0x0000008a008a7308 */ /* 0x000f220000000800 */
[C---:B---3--:R-:W-:Y:S02]  /*132f0*/  HMMA.16816.F32 R84, R24.reuse, R20, R84 ;  /* 0x000000141854723c */ /* 0x048fe40000001854 */
[----:B------:R-:W3:Y:S04]  /*13300*/  LDSM.16.MT88.4 R40, [R217+0xe000] ;  /* 0x00e00000d928783b */ /* 0x000ee80000004200 */
[C---:B------:R-:W-:Y:S05]  /*13310*/  HMMA.16816.F32 R88, R24.reuse, R22, R88 ;  /* 0x000000161858723c */ /* 0x040fea0000001858 */
[----:B-1----:R-:W-:Y:S01]  /*13320*/  F2FP.F16.F32.PACK_AB R21, R136, R139 ;  /* 0x0000008b8815723e */ /* 0x002fe200000000ff */
[C---:B----4-:R-:W-:Y:S05]  /*13330*/  HMMA.16816.F32 R92, R24.reuse, R28, R92 ;  /* 0x0000001c185c723c */ /* 0x050fea000000185c */
[----:B------:R-:W-:Y:S01]  /*13340*/  F2FP.F16.F32.PACK_AB R23, R138, R137 ;  /* 0x000000898a17723e */ /* 0x000fe200000000ff */
[C---:B------:R-:W-:Y:S01]  /*13350*/  HMMA.16816.F32 R96, R24.reuse, R30, R96 ;  /* 0x0000001e1860723c */ /* 0x040fe20000001860 */
[----:B------:R-:W1:Y:S04]  /*13360*/  LDSM.16.MT88.4 R28, [R216+0xe000] ;  /* 0x00e00000d81c783b */ /* 0x000e680000004200 */
[----:B------:R-:W-:Y:S01]  /*13370*/  F2FP.F16.F32.PACK_AB R20, R172, R173 ;  /* 0x000000adac14723e */ /* 0x000fe200000000ff */
[C---:B------:R-:W-:Y:S05]  /*13380*/  HMMA.16816.F32 R100, R24.reuse, R116, R100 ;  /* 0x000000741864723c */ /* 0x040fea0000001864 */
[----:B------:R-:W-:Y:S01]  /*13390*/  F2FP.F16.F32.PACK_AB R22, R175, R174 ;  /* 0x000000aeaf16723e */ /* 0x000fe200000000ff */
[C---:B------:R-:W-:Y:S01]  /*133a0*/  HMMA.16816.F32 R104, R24.reuse, R118, R104 ;  /* 0x000000761868723c */ /* 0x040fe20000001868 */
[----:B------:R-:W-:Y:S05]  /*133b0*/  LDSM.16.MT88.4 R116, [R217+0xe800] ;  /* 0x00e80000d974783b */ /* 0x000fea0000004200 */
[C---:B-----5:R-:W-:Y:S06]  /*133c0*/  HMMA.16816.F32 R12, R24.reuse, R120, R12 ;  /* 0x00000078180c723c */ /* 0x060fec000000180c */
[C---:B------:R-:W-:Y:S05]  /*133d0*/  HMMA.16816.F32 R16, R24.reuse, R122, R16 ;  /* 0x0000007a1810723c */ /* 0x040fea0000001810 */
[--C-:B------:R-:W-:Y:S01]  /*133e0*/  FFMA.FTZ R120, R46, UR4, -R152.reuse ;  /* 0x000000042e787c23 */ /* 0x100fe20008010898 */
[C---:B------:R-:W-:Y:S05]  /*133f0*/  HMMA.16816.F32 R108, R24.reuse, R124, R108 ;  /* 0x0000007c186c723c */ /* 0x040fea000000186c */
[--C-:B------:R-:W-:Y:S01]  /*13400*/  FFMA.FTZ R121, R47, UR4, -R152.reuse ;  /* 0x000000042f797c23 */ /* 0x100fe20008010898 */
[----:B------:R-:W-:Y:S01]  /*13410*/  HMMA.16816.F32 R112, R24, R126, R112 ;  /* 0x0000007e1870723c */ /* 0x000fe20000001870 */
[----:B------:R-:W4:Y:S01]  /*13420*/  LDSM.16.MT88.4 R24, [R220+0x12000] ;  /* 0x01200000dc18783b */ /* 0x000f220000004200 */
[----:B------:R-:W-:Y:S03]  /*13430*/  MUFU.EX2 R120, R120 ;  /* 0x0000007800787308 */ /* 0x000fe60000000800 */
[--C-:B------:R-:W-:Y:S01]  /*13440*/  FFMA.FTZ R122, R50, UR4, -R152.reuse ;  /* 0x00000004327a7c23 */ /* 0x100fe20008010898 */
[C---:B--2---:R-:W-:Y:S03]  /*13450*/  HMMA.16816.F32 R4, R20.reuse, R32, R4 ;  /* 0x000000201404723c */ /* 0x044fe60000001804 */
[----:B------:R-:W-:Y:S03]  /*13460*/  LDSM.16.MT88.4 R44, [R218+0xe800] ;  /* 0x00e80000da2c783b */ /* 0x000fe60000004200 */
[----:B------:R-:W2:Y:S01]  /*13470*/  MUFU.EX2 R121, R121 ;  /* 0x0000007900797308 */ /* 0x000ea20000000800 */
[--C-:B------:R-:W-:Y:S01]  /*13480*/  FFMA.FTZ R123, R51, UR4, -R152.reuse ;  /* 0x00000004337b7c23 */ /* 0x100fe20008010898 */
[C---:B------:R-:W-:Y:S03]  /*13490*/  HMMA.16816.F32 R8, R20.reuse, R34, R8 ;  /* 0x000000221408723c */ /* 0x040fe60000001808 */
[----:B------:R-:W5:Y:S03]  /*134a0*/  LDSM.16.MT88.4 R32, [R218+0x12000] ;  /* 0x01200000da20783b */ /* 0x000f660000004200 */
[C---:B------:R-:W-:Y:S02]  /*134b0*/  HMMA.16816.F32 R68, R20.reuse, R36, R68 ;  /* 0x000000241444723c */ /* 0x040fe40000001844 */
[----:B------:R-:W-:Y:S04]  /*134c0*/  MUFU.EX2 R122, R122 ;  /* 0x0000007a007a7308 */ /* 0x000fe80000000800 */
[C---:B------:R-:W-:Y:S01]  /*134d0*/  HMMA.16816.F32 R72, R20.reuse, R38, R72 ;  /* 0x000000261448723c */ /* 0x040fe20000001848 */
[----:B------:R-:W5:Y:S05]  /*134e0*/  LDSM.16.MT88.4 R36, [R217+0x12000] ;  /* 0x01200000d924783b */ /* 0x000f6a0000004200 */
[----:B------:R-:W5:Y:S01]  /*134f0*/  MUFU.EX2 R123, R123 ;  /* 0x0000007b007b7308 */ /* 0x000f620000000800 */
[C---:B---3--:R-:W-:Y:S02]  /*13500*/  HMMA.16816.F32 R76, R20.reuse, R40, R76 ;  /* 0x00000028144c723c */ /* 0x048fe4000000184c */
[----:B------:R-:W-:Y:S04]  /*13510*/  LDSM.16.MT88.4 R48, [R216+0xe800] ;  /* 0x00e80000d830783b */ /* 0x000fe80000004200 */
[C---:B------:R-:W-:Y:S04]  /*13520*/  HMMA.16816.F32 R80, R20.reuse, R42, R80 ;  /* 0x0000002a1450723c */ /* 0x040fe80000001850 */
[----:B------:R-:W3:Y:S02]  /*13530*/  LDSM.16.MT88.4 R40, [R216+0x12000] ;  /* 0x01200000d828783b */ /* 0x000ee40000004200 */
[C---:B-1----:R-:W-:Y:S06]  /*13540*/  HMMA.16816.F32 R84, R20.reuse, R28, R84 ;  /* 0x0000001c1454723c */ /* 0x042fec0000001854 */
[C---:B------:R-:W-:Y:S01]  /*13550*/  HMMA.16816.F32 R88, R20.reuse, R30, R88 ;  /* 0x0000001e1458723c */ /* 0x040fe20000001858 */
[----:B------:R-:W1:Y:S05]  /*13560*/  LDSM.16.MT88.4 R28, [R220+0xe800] ;  /* 0x00e80000dc1c783b */ /* 0x000e6a0000004200 */
[C---:B----4-:R-:W-:Y:S03]  /*13570*/  HMMA.16816.F32 R92, R20.reuse, R24, R92 ;  /* 0x00000018145c723c */ /* 0x050fe6000000185c */
[----:B------:R-:W-:Y:S03]  /*13580*/  LDSM.16.MT88.4 R124, [R220+0xf800] ;  /* 0x00f80000dc7c783b */ /* 0x000fe60000004200 */
[C---:B------:R-:W-:Y:S05]  /*13590*/  HMMA.16816.F32 R96, R20.reuse, R26, R96 ;  /* 0x0000001a1460723c */ /* 0x040fea0000001860 */
[----:B--2---:R-:W-:Y:S01]  /*135a0*/  F2FP.F16.F32.PACK_AB R25, R121, R120 ;  /* 0x000000787919723e */ /* 0x004fe200000000ff */
[C---:B-----5:R-:W-:Y:S05]  /*135b0*/  HMMA.16816.F32 R100, R20.reuse, R32, R100 ;  /* 0x000000201464723c */ /* 0x060fea0000001864 */
[----:B------:R-:W-:Y:S01]  /*135c0*/  F2FP.F16.F32.PACK_AB R27, R123, R122 ;  /* 0x0000007a7b1b723e */ /* 0x000fe200000000ff */
[C---:B------:R-:W-:Y:S01]  /*135d0*/  HMMA.16816.F32 R104, R20.reuse, R34, R104 ;  /* 0x000000221468723c */ /* 0x040fe20000001868 */
[----:B------:R-:W2:Y:S04]  /*135e0*/  LDSM.16.MT88.4 R32, [R220+0x12800] ;  /* 0x01280000dc20783b */ /* 0x000ea80000004200 */
[----:B------:R-:W-:Y:S01]  /*135f0*/  F2FP.F16.F32.PACK_AB R24, R177, R176 ;  /* 0x000000b0b118723e */ /* 0x000fe200000000ff */
[C---:B------:R-:W-:Y:S05]  /*13600*/  HMMA.16816.F32 R12, R20.reuse, R36, R12 ;  /* 0x00000024140c723c */ /* 0x040fea000000180c */
[----:B------:R-:W-:Y:S01]  /*13610*/  F2FP.F16.F32.PACK_AB R26, R179, R178 ;  /* 0x000000b2b31a723e */ /* 0x000fe200000000ff */
[C---:B------:R-:W-:Y:S01]  /*13620*/  HMMA.16816.F32 R16, R20.reuse, R38, R16 ;  /* 0x000000261410723c */ /* 0x040fe20000001810 */
[----:B------:R-:W-:Y:S05]  /*13630*/  LDSM.16.MT88.4 R36, [R216+0x12800] ;  /* 0x01280000d824783b */ /* 0x000fea0000004200 */
[C---:B---3--:R-:W-:Y:S06]  /*13640*/  HMMA.16816.F32 R108, R20.reuse, R40, R108 ;  /* 0x00000028146c723c */ /* 0x048fec000000186c */
[----:B------:R-:W-:Y:S01]  /*13650*/  HMMA.16816.F32 R112, R20, R42, R112 ;  /* 0x0000002a1470723c */ /* 0x000fe20000001870 */
[----:B------:R-:W3:Y:S05]  /*13660*/  LDSM.16.MT88.4 R20, [R218+0x12800] ;  /* 0x01280000da14783b */ /* 0x000eea0000004200 */
[C---:B-1----:R-:W-:Y:S03]  /*13670*/  HMMA.16816.F32 R4, R24.reuse, R28, R4 ;  /* 0x0000001c1804723c */ /* 0x042fe60000001804 */
[----:B------:R-:W-:Y:S03]  /*13680*/  LDSM.16.MT88.4 R40, [R218+0xf000] ;  /* 0x00f00000da28783b */ /* 0x000fe60000004200 */
[C---:B------:R-:W-:Y:S05]  /*13690*/  HMMA.16816.F32 R8, R24.reuse, R30, R8 ;  /* 0x0000001e1808723c */ /* 0x040fea0000001808 */
[----:B------:R-:W1:Y:S01]  /*136a0*/  LDSM.16.MT88.4 R28, [R217+0x12800] ;  /* 0x01280000d91c783b */ /* 0x000e620000004200 */
[C---:B------:R-:W-:Y:S06]  /*136b0*/  HMMA.16816.F32 R68, R24.reuse, R44, R68 ;  /* 0x0000002c1844723c */ /* 0x040fec0000001844 */
[C---:B------:R-:W-:Y:S01]  /*136c0*/  HMMA.16816.F32 R72, R24.reuse, R46, R72 ;  /* 0x0000002e1848723c */ /* 0x040fe20000001848 */
[----:B------:R-:W-:Y:S05]  /*136d0*/  LDSM.16.MT88.4 R44, [R217+0xf000] ;  /* 0x00f00000d92c783b */ /* 0x000fea0000004200 */
[C---:B------:R-:W-:Y:S06]  /*136e0*/  HMMA.16816.F32 R76, R24.reuse, R116, R76 ;  /* 0x00000074184c723c */ /* 0x040fec000000184c */
[C---:B------:R-:W-:Y:S01]  /*136f0*/  HMMA.16816.F32 R80, R24.reuse, R118, R80 ;  /* 0x000000761850723c */ /* 0x040fe20000001850 */
[----:B------:R-:W-:Y:S05]  /*13700*/  LDSM.16.MT88.4 R116, [R217+0x13800] ;  /* 0x01380000d974783b */ /* 0x000fea0000004200 */
[C---:B------:R-:W-:Y:S06]  /*13710*/  HMMA.16816.F32 R84, R24.reuse, R48, R84 ;  /* 0x000000301854723c */ /* 0x040fec0000001854 */
[C---:B------:R-:W-:Y:S05]  /*13720*/  HMMA.16816.F32 R88, R24.reuse, R50, R88 ;  /* 0x000000321858723c */ /* 0x040fea0000001858 */
[----:B------:R-:W-:Y:S01]  /*13730*/  FFMA.FTZ R48, R58, UR4, -R152 ;  /* 0x000000043a307c23 */ /* 0x000fe20008010898 */
[C---:B--2---:R-:W-:Y:S05]  /*13740*/  HMMA.16816.F32 R92, R24.reuse, R32, R92 ;  /* 0x00000020185c723c */ /* 0x044fea000000185c */
[----:B------:R-:W-:Y:S01]  /*13750*/  MUFU.EX2 R48, R48 ;  /* 0x0000003000307308 */ /* 0x000fe20000000800 */
[C---:B------:R-:W-:Y:S01]  /*13760*/  HMMA.16816.F32 R96, R24.reuse, R34, R96 ;  /* 0x000000221860723c */ /* 0x040fe20000001860 */
[----:B------:R-:W2:Y:S04]  /*13770*/  LDSM.16.MT88.4 R32, [R220+0xf000] ;  /* 0x00f00000dc20783b */ /* 0x000ea80000004200 */
[--C-:B------:R-:W-:Y:S01]  /*13780*/  FFMA.FTZ R50, R52, UR4, -R134.reuse ;  /* 0x0000000434327c23 */ /* 0x100fe20008010886 */
[C---:B---3--:R-:W-:Y:S05]  /*13790*/  HMMA.16816.F32 R100, R24.reuse, R20, R100 ;  /* 0x000000141864723c */ /* 0x048fea0000001864 */
[----:B------:R-:W-:Y:S01]  /*137a0*/  FFMA.FTZ R51, R53, UR4, -R134 ;  /* 0x0000000435337c23 */ /* 0x000fe20008010886 */
[C---:B------:R-:W-:Y:S01]  /*137b0*/  HMMA.16816.F32 R104, R24.reuse, R22, R104 ;  /* 0x000000161868723c */ /* 0x040fe20000001868 */
[----:B------:R-:W-:Y:S04]  /*137c0*/  MUFU.EX2 R50, R50 ;  /* 0x0000003200327308 */ /* 0x000fe80000000800 */
[----:B------:R-:W-:Y:S01]  /*137d0*/  FFMA.FTZ R49, R59, UR4, -R152 ;  /* 0x000000043b317c23 */ /* 0x000fe20008010898 */
[C---:B-1----:R-:W-:Y:S05]  /*137e0*/  HMMA.16816.F32 R12, R24.reuse, R28, R12 ;  /* 0x0000001c180c723c */ /* 0x042fea000000180c */
[----:B------:R-:W1:Y:S01]  /*137f0*/  MUFU.EX2 R51, R51 ;  /* 0x0000003300337308 */ /* 0x000e620000000800 */
[--C-:B------:R-:W-:Y:S01]  /*13800*/  FFMA.FTZ R52, R56, UR4, -R134.reuse ;  /* 0x0000000438347c23 */ /* 0x100fe20008010886 */
[C---:B------:R-:W-:Y:S01]  /*13810*/  HMMA.16816.F32 R16, R24.reuse, R30, R16 ;  /* 0x0000001e1810723c */ /* 0x040fe20000001810 */
[----:B------:R-:W3:Y:S03]  /*13820*/  LDSM.16.MT88.4 R28, [R216+0xf000] ;  /* 0x00f00000d81c783b */ /* 0x000ee60000004200 */
[----:B------:R-:W-:Y:S02]  /*13830*/  FFMA.FTZ R53, R57, UR4, -R134 ;  /* 0x0000000439357c23 */ /* 0x000fe40008010886 */
[C---:B------:R-:W-:Y:S02]  /*13840*/  HMMA.16816.F32 R108, R24.reuse, R36, R108 ;  /* 0x00000024186c723c */ /* 0x040fe4000000186c */
[----:B------:R-:W4:Y:S03]  /*13850*/  MUFU.EX2 R49, R49 ;  /* 0x0000003100317308 */ /* 0x000f260000000800 */
[----:B------:R-:W-:Y:S01]  /*13860*/  F2FP.F16.F32.PACK_AB R21, R55, R54 ;  /* 0x000000363715723e */ /* 0x000fe200000000ff */
[----:B------:R-:W-:Y:S01]  /*13870*/  HMMA.16816.F32 R112, R24, R38, R112 ;  /* 0x000000261870723c */ /* 0x000fe20000001870 */
[----:B------:R-:W5:Y:S05]  /*13880*/  LDSM.16.MT88.4 R24, [R220+0x13000] ;  /* 0x01300000dc18783b */ /* 0x000f6a0000004200 */
[----:B------:R-:W-:Y:S01]  /*13890*/  MUFU.EX2 R52, R52 ;  /* 0x0000003400347308 */ /* 0x000fe20000000800 */
[----:B-1----:R-:W-:Y:S01]  /*138a0*/  F2FP.F16.F32.PACK_AB R20, R51, R50 ;  /* 0x000000323314723e */ /* 0x002fe200000000ff */
[----:B------:R-:W-:Y:S03]  /*138b0*/  FFMA.FTZ R56, R62, UR4, -R152 ;  /* 0x000000043e387c23 */ /* 0x000fe60008010898 */
[--C-:B------:R-:W-:Y:S01]  /*138c0*/  FFMA.FTZ R57, R61, UR4, -R134.reuse ;  /* 0x000000043d397c23 */ /* 0x100fe20008010886 */
[----:B------:R-:W-:Y:S01]  /*138d0*/  FFMA.FTZ R58, R64, UR4, -R134 ;  /* 0x00000004403a7c23 */ /* 0x000fe20008010886 */
[----:B------:R-:W-:Y:S03]  /*138e0*/  LDSM.16.MT88.4 R36, [R217+0x13000] ;  /* 0x01300000d924783b */ /* 0x000fe60000004200 */
[----:B------:R-:W1:Y:S01]  /*138f0*/  MUFU.EX2 R53, R53 ;  /* 0x0000003500357308 */ /* 0x000e620000000800 */
[----:B----4-:R-:W-:Y:S09]  /*13900*/  F2FP.F16.F32.PACK_AB R23, R49, R48 ;  /* 0x000000303117723e */ /* 0x010ff200000000ff */
[----:B------:R-:W-:Y:S10]  /*13910*/  MUFU.EX2 R56, R56 ;  /* 0x0000003800387308 */ /* 0x000ff40000000800 */
[----:B------:R-:W-:Y:S01]  /*13920*/  MUFU.EX2 R57, R57 ;  /* 0x0000003900397308 */ /* 0x000fe20000000800 */
[----:B-1----:R-:W-:Y:S07]  /*13930*/  F2FP.F16.F32.PACK_AB R22, R53, R52 ;  /* 0x000000343516723e */ /* 0x002fee00000000ff */
[C---:B--2---:R-:W-:Y:S02]  /*13940*/  HMMA.16816.F32 R4, R20.reuse, R32, R4 ;  /* 0x000000201404723c */ /* 0x044fe40000001804 */
[----:B------:R-:W-:Y:S04]  /*13950*/  MUFU.EX2 R58, R58 ;  /* 0x0000003a003a7308 */ /* 0x000fe80000000800 */
[C---:B------:R-:W-:Y:S01]  /*13960*/  HMMA.16816.F32 R8, R20.reuse, R34, R8 ;  /* 0x000000221408723c */ /* 0x040fe20000001808 */
[----:B------:R-:W1:Y:S05]  /*13970*/  LDSM.16.MT88.4 R32, [R218+0x13000] ;  /* 0x01300000da20783b */ /* 0x000e6a0000004200 */
[C---:B------:R-:W-:Y:S06]  /*13980*/  HMMA.16816.F32 R68, R20.reuse, R40, R68 ;  /* 0x000000281444723c */ /* 0x040fec0000001844 */
[C---:B------:R-:W-:Y:S05]  /*13990*/  HMMA.16816.F32 R72, R20.reuse, R42, R72 ;  /* 0x0000002a1448723c */ /* 0x040fea0000001848 */
[----:B------:R-:W-:Y:S01]  /*139a0*/  FADD.FTZ R40, R151, R155 ;  /* 0x0000009b97287221 */ /* 0x000fe20000010000 */
[C---:B------:R-:W-:Y:S05]  /*139b0*/  HMMA.16816.F32 R76, R20.reuse, R44, R76 ;  /* 0x0000002c144c723c */ /* 0x040fea000000184c */
[----:B------:R-:W-:Y:S01]  /*139c0*/  FADD.FTZ R149, R149, R40 ;  /* 0x0000002895957221 */ /* 0x000fe20000010000 */
[C---:B------:R-:W-:Y:S01]  /*139d0*/  HMMA.16816.F32 R80, R20.reuse, R46, R80 ;  /* 0x0000002e1450723c */ /* 0x040fe20000001850 */
[----:B------:R-:W-:Y:S04]  /*139e0*/  LDSM.16.MT88.4 R40, [R216+0xf800] ;  /* 0x00f80000d828783b */ /* 0x000fe80000004200 */
[--C-:B------:R-:W-:Y:S01]  /*139f0*/  FFMA.FTZ R45, R63, UR4, -R152.reuse ;  /* 0x000000043f2d7c23 */ /* 0x100fe20008010898 */
[C---:B---3--:R-:W-:Y:S05]  /*13a00*/  HMMA.16816.F32 R84, R20.reuse, R28, R84 ;  /* 0x0000001c1454723c */ /* 0x048fea0000001854 */
[----:B------:R-:W2:Y:S01]  /*13a10*/  MUFU.EX2 R45, R45 ;  /* 0x0000002d002d7308 */ /* 0x000ea20000000800 */
[C---:B------:R-:W-:Y:S01]  /*13a20*/  HMMA.16816.F32 R88, R20.reuse, R30, R88 ;  /* 0x0000001e1458723c */ /* 0x040fe20000001858 */
[----:B------:R-:W3:Y:S04]  /*13a30*/  LDSM.16.MT88.4 R28, [R216+0x13000] ;  /* 0x01300000d81c783b */ /* 0x000ee80000004200 */
[----:B------:R-:W-:Y:S01]  /*13a40*/  FFMA.FTZ R44, R66, UR4, -R152 ;  /* 0x00000004422c7c23 */ /* 0x000fe20008010898 */
[C---:B-----5:R-:W-:Y:S05]  /*13a50*/  HMMA.16816.F32 R92, R20.reuse, R24, R92 ;  /* 0x00000018145c723c */ /* 0x060fea000000185c */
[----:B------:R-:W-:Y:S01]  /*13a60*/  MUFU.EX2 R44, R44 ;  /* 0x0000002c002c7308 */ /* 0x000fe20000000800 */
[C---:B------:R-:W-:Y:S05]  /*13a70*/  HMMA.16816.F32 R96, R20.reuse, R26, R96 ;  /* 0x0000001a1460723c */ /* 0x040fea0000001860 */
[----:B--2---:R-:W-:Y:S01]  /*13a80*/  F2FP.F16.F32.PACK_AB R25, R45, R56 ;  /* 0x000000382d19723e */ /* 0x004fe200000000ff */
[C---:B-1----:R-:W-:Y:S05]  /*13a90*/  HMMA.16816.F32 R100, R20.reuse, R32, R100 ;  /* 0x000000201464723c */ /* 0x042fea0000001864 */
[----:B------:R-:W-:Y:S01]  /*13aa0*/  FFMA.FTZ R46, R60, UR4, -R134 ;  /* 0x000000043c2e7c23 */ /* 0x000fe20008010886 */
[C---:B------:R-:W-:Y:S01]  /*13ab0*/  HMMA.16816.F32 R104, R20.reuse, R34, R104 ;  /* 0x000000221468723c */ /* 0x040fe20000001868 */
[----:B------:R-:W1:Y:S04]  /*13ac0*/  LDSM.16.MT88.4 R32, [R218+0xf800] ;  /* 0x00f80000da20783b */ /* 0x000e680000004200 */
[----:B------:R-:W-:Y:S01]  /*13ad0*/  FFMA.FTZ R152, R67, UR4, -R152 ;  /* 0x0000000443987c23 */ /* 0x000fe20008010898 */
[C---:B------:R-:W-:Y:S01]  /*13ae0*/  HMMA.16816.F32 R12, R20.reuse, R36, R12 ;  /* 0x00000024140c723c */ /* 0x040fe2000000180c */
[----:B------:R-:W-:Y:S04]  /*13af0*/  MUFU.EX2 R46, R46 ;  /* 0x0000002e002e7308 */ /* 0x000fe80000000800 */
[----:B------:R-:W-:Y:S01]  /*13b00*/  FFMA.FTZ R134, R65, UR4, -R134 ;  /* 0x0000000441867c23 */ /* 0x000fe20008010886 */
[C---:B------:R-:W-:Y:S01]  /*13b10*/  HMMA.16816.F32 R16, R20.reuse, R38, R16 ;  /* 0x000000261410723c */ /* 0x040fe20000001810 */
[----:B------:R-:W2:Y:S04]  /*13b20*/  LDSM.16.MT88.4 R36, [R217+0xf800] ;  /* 0x00f80000d924783b */ /* 0x000ea80000004200 */
[----:B------:R-:W4:Y:S01]  /*13b30*/  MUFU.EX2 R47, R152 ;  /* 0x00000098002f7308 */ /* 0x000f220000000800 */
[----:B------:R-:W-:Y:S01]  /*13b40*/  FADD.FTZ R149, R148, R149 ;  /* 0x0000009594957221 */ /* 0x000fe20000010000 */
[C---:B---3--:R-:W-:Y:S08]  /*13b50*/  HMMA.16816.F32 R108, R20.reuse, R28, R108 ;  /* 0x0000001c146c723c */ /* 0x048ff0000000186c */
[----:B------:R-:W3:Y:S01]  /*13b60*/  MUFU.EX2 R247, R134 ;  /* 0x0000008600f77308 */ /* 0x000ee20000000800 */
[----:B------:R-:W-:Y:S01]  /*13b70*/  HMMA.16816.F32 R112, R20, R30, R112 ;  /* 0x0000001e1470723c */ /* 0x000fe20000001870 */
[----:B------:R-:W5:Y:S02]  /*13b80*/  LDSM.16.MT88.4 R20, [R220+0x13800] ;  /* 0x01380000dc14783b */ /* 0x000f640000004200 */
[----:B------:R-:W-:Y:S01]  /*13b90*/  FADD.FTZ R160, R160, R149 ;  /* 0x00000095a0a07221 */ /* 0x000fe20000010000 */
[----:B------:R-:W-:Y:S01]  /*13ba0*/  FADD.FTZ R28, R140, R167 ;  /* 0x000000a78c1c7221 */ /* 0x000fe20000010000 */
[----:B----4-:R-:W-:Y:S02]  /*13bb0*/  F2FP.F16.F32.PACK_AB R27, R47, R44 ;  /* 0x0000002c2f1b723e */ /* 0x010fe400000000ff */
[----:B------:R-:W-:Y:S01]  /*13bc0*/  FADD.FTZ R161, R161, R160 ;  /* 0x000000a0a1a17221 */ /* 0x000fe20000010000 */
[----:B------:R-:W-:Y:S03]  /*13bd0*/  FADD.FTZ R28, R143, R28 ;  /* 0x0000001c8f1c7221 */ /* 0x000fe60000010000 */
[----:B------:R-:W-:Y:S01]  /*13be0*/  FADD.FTZ R24, R162, R161 ;  /* 0x000000a1a2187221 */ /* 0x000fe20000010000 */
[----:B---3--:R-:W-:Y:S01]  /*13bf0*/  F2FP.F16.F32.PACK_AB R26, R247, R58 ;  /* 0x0000003af71a723e */ /* 0x008fe200000000ff */
[----:B------:R-:W-:Y:S02]  /*13c00*/  FADD.FTZ R141, R141, R28 ;  /* 0x0000001c8d8d7221 */ /* 0x000fe40000010000 */
[----:B------:R-:W-:Y:S02]  /*13c10*/  FADD.FTZ R24, R163, R24 ;  /* 0x00000018a3187221 */ /* 0x000fe40000010000 */
[----:B------:R-:W-:Y:S02]  /*13c20*/  FADD.FTZ R142, R142, R141 ;  /* 0x0000008d8e8e7221 */ /* 0x000fe40000010000 */
[----:B------:R-:W-:Y:S01]  /*13c30*/  FADD.FTZ R59, R171, R24 ;  /* 0x00000018ab3b7221 */ /* 0x000fe20000010000 */
[----:B------:R-:W-:Y:S01]  /*13c40*/  F2FP.F16.F32.PACK_AB R24, R57, R46 ;  /* 0x0000002e3918723e */ /* 0x000fe200000000ff */
[----:B------:R-:W-:Y:S02]  /*13c50*/  FADD.FTZ R139, R139, R142 ;  /* 0x0000008e8b8b7221 */ /* 0x000fe40000010000 */
[----:B------:R-:W-:Y:S02]  /*13c60*/  FADD.FTZ R59, R170, R59 ;  /* 0x0000003baa3b7221 */ /* 0x000fe40000010000 */
[----:B------:R-:W-:Y:S02]  /*13c70*/  FADD.FTZ R136, R136, R139 ;  /* 0x0000008b88887221 */ /* 0x000fe40000010000 */
[C---:B------:R-:W-:Y:S01]  /*13c80*/  HMMA.16816.F32 R128, R24.reuse, R124, R4 ;  /* 0x0000007c1880723c */ /* 0x040fe20000001804 */
[----:B------:R-:W3:Y:S04]  /*13c90*/  LDSM.16.MT88.4 R4, [R218+0x13800] ;  /* 0x01380000da04783b */ /* 0x000ee80000004200 */
[----:B------:R-:W-:Y:S01]  /*13ca0*/  FADD.FTZ R168, R168, R59 ;  /* 0x0000003ba8a87221 */ /* 0x000fe20000010000 */
[C---:B------:R-:W-:Y:S03]  /*13cb0*/  HMMA.16816.F32 R124, R24.reuse, R126, R8 ;  /* 0x0000007e187c723c */ /* 0x040fe60000001808 */
[----:B------:R-:W4:Y:S02]  /*13cc0*/  LDSM.16.MT88.4 R8, [R216+0x13800] ;  /* 0x01380000d808783b */ /* 0x000f240000004200 */
[----:B------:R-:W-:Y:S01]  /*13cd0*/  FADD.FTZ R168, R169, R168 ;  /* 0x000000a8a9a87221 */ /* 0x000fe20000010000 */
[C---:B-1----:R-:W-:Y:S05]  /*13ce0*/  HMMA.16816.F32 R68, R24.reuse, R32, R68 ;  /* 0x000000201844723c */ /* 0x042fea0000001844 */
        /* <DEDUP_REMOVED lines=15> */
[C---:B---3--:R-:W-:Y:S05]  /*13de0*/  HMMA.16816.F32 R100, R24.reuse, R4, R100 ;  /* 0x000000041864723c */ /* 0x048fea0000001864 */
[----:B------:R-:W-:Y:S01]  /*13df0*/  FADD.FTZ R120, R120, R137 ;  /* 0x0000008978787221 */ /* 0x000fe20000010000 */
[C---:B------:R-:W-:Y:S05]  /*13e00*/  HMMA.16816.F32 R104, R24.reuse, R6, R104 ;  /* 0x000000061868723c */ /* 0x040fea0000001868 */
[----:B------:R-:W-:Y:S01]  /*13e10*/  FADD.FTZ R174, R174, R173 ;  /* 0x000000adaeae7221 */ /* 0x000fe20000010000 */
[----:B------:R-:W-:Y:S05]  /*13e20*/  FADD.FTZ R121, R121, R120 ;  /* 0x0000007879797221 */ /* 0x000fea0000010000 */
[----:B------:R-:W-:Y:S01]  /*13e30*/  FADD.FTZ R175, R175, R174 ;  /* 0x000000aeafaf7221 */ /* 0x000fe20000010000 */
[----:B------:R-:W-:Y:S03]  /*13e40*/  FADD.FTZ R122, R122, R121 ;  /* 0x000000797a7a7221 */ /* 0x000fe60000010000 */
[----:B------:R-:W-:Y:S01]  /*13e50*/  FADD.FTZ R176, R176, R175 ;  /* 0x000000afb0b07221 */ /* 0x000fe20000010000 */
[----:B------:R-:W-:Y:S03]  /*13e60*/  FADD.FTZ R123, R123, R122 ;  /* 0x0000007a7b7b7221 */ /* 0x000fe60000010000 */
[----:B------:R-:W-:Y:S01]  /*13e70*/  FADD.FTZ R177, R177, R176 ;  /* 0x000000b0b1b17221 */ /* 0x000fe20000010000 */
[----:B------:R-:W-:Y:S02]  /*13e80*/  FADD.FTZ R54, R54, R123 ;  /* 0x0000007b36367221 */ /* 0x000fe40000010000 */
[C---:B------:R-:W-:Y:S03]  /*13e90*/  HMMA.16816.F32 R120, R24.reuse, R116, R12 ;  /* 0x000000741878723c */ /* 0x040fe6000000180c */
[----:B------:R-:W-:Y:S01]  /*13ea0*/  FADD.FTZ R178, R178, R177 ;  /* 0x000000b1b2b27221 */ /* 0x000fe20000010000 */
[----:B------:R-:W-:Y:S02]  /*13eb0*/  FADD.FTZ R55, R55, R54 ;  /* 0x0000003637377221 */ /* 0x000fe40000010000 */
[C---:B------:R-:W-:Y:S05]  /*13ec0*/  HMMA.16816.F32 R116, R24.reuse, R118, R16 ;  /* 0x000000761874723c */ /* 0x040fea0000001810 */
[----:B------:R-:W-:Y:S01]  /*13ed0*/  FADD.FTZ R179, R179, R178 ;  /* 0x000000b2b3b37221 */ /* 0x000fe20000010000 */
[C---:B----4-:R-:W-:Y:S05]  /*13ee0*/  HMMA.16816.F32 R108, R24.reuse, R8, R108 ;  /* 0x00000008186c723c */ /* 0x050fea000000186c */
        /* <DEDUP_REMOVED lines=13> */
[----:B------:R-:W-:Y:S04]  /*13fc0*/  FADD.FTZ R58, R58, R57 ;  /* 0x000000393a3a7221 */ /* 0x000fe80000010000 */
[----:B------:R-:W-:Y:S01]  /*13fd0*/  FADD.FTZ R247, R247, R58 ;  /* 0x0000003af7f77221 */ /* 0x000fe20000010000 */
[----:B------:R-:W-:Y:S06]  /*13fe0*/  @P1 BRA `(.L_x_3674) ;  /* 0xffffffac00b41947 */ /* 0x000fec000383ffff */
.L_x_3670:
        /* <DEDUP_REMOVED lines=219> */
.L_x_3676:
[----:B------:R-:W-:Y:S05]  /*14da0*/  BSYNC B0 ;  /* 0x0000000000007941 */ /* 0x000fea0003800000 */
.L_x_3675:
        /* <DEDUP_REMOVED lines=33> */
.L_x_3678:
[----:B------:R-:W-:Y:S05]  /*14fc0*/  BSYNC B0 ;  /* 0x0000000000007941 */ /* 0x000fea0003800000 */
.L_x_3677:
        /* <DEDUP_REMOVED lines=10> */
.L_x_3680:
[----:B------:R-:W-:Y:S05]  /*15070*/  BSYNC B0 ;  /* 0x0000000000007941 */ /* 0x000fea0003800000 */
.L_x_3679:
        /* <DEDUP_REMOVED lines=9> */
.L_x_3682:
[----:B------:R-:W-:Y:S05]  /*15110*/  BSYNC B0 ;  /* 0x0000000000007941 */ /* 0x000fea0003800000 */
.L_x_3681:
        /* <DEDUP_REMOVED lines=9> */
.L_x_3684:
[----:B------:R-:W-:Y:S05]  /*151b0*/  BSYNC B0 ;  /* 0x0000000000007941 */ /* 0x000fea0003800000 */
.L_x_3683:
        /* <DEDUP_REMOVED lines=9> */
.L_x_3686:
[----:B------:R-:W-:Y:S05]  /*15250*/  BSYNC B0 ;  /* 0x0000000000007941 */ /* 0x000fea0003800000 */
.L_x_3685:
        /* <DEDUP_REMOVED lines=9> */
.L_x_3688:
[----:B------:R-:W-:Y:S05]  /*152f0*/  BSYNC B0 ;  /* 0x0000000000007941 */ /* 0x000fea0003800000 */
.L_x_3687:
        /* <DEDUP_REMOVED lines=9> */
.L_x_3690:
[----:B------:R-:W-:Y:S05]  /*15390*/  BSYNC B0 ;  /* 0x0000000000007941 */ /* 0x000fea0003800000 */
.L_x_3689:
        /* <DEDUP_REMOVED lines=8> */
.L_x_3691:
        /* <DEDUP_REMOVED lines=14> */
.L_x_8384:


//--------------------- .text._ZN5flash24flash_fwd_splitkv_kernelI23Flash_fwd_kernel_traitsILi128ELi64ELi128ELi4ELb0ELb0EN7cutlass6half_tE19Flash_kernel_traitsILi128ELi64ELi128ELi4ES3_EELb1ELb0ELb1ELb0ELb0ELb1ELb1ELb0EEEvNS_16Flash_fwd_paramsE --------------------------
	.section	.text._ZN5flash24flash_fwd_splitkv_kernelI23Flash_fwd_kernel_traitsILi128ELi64ELi128ELi4ELb0ELb0EN7cutlass6half_tE19Flash_kernel_traitsILi128ELi64ELi128ELi4ES3_EELb1ELb0ELb1ELb0ELb0ELb1ELb1ELb0EEEvNS_16Flash_fwd_paramsE,"ax",@progbits
	.align	128
        .global         _ZN5flash24flash_fwd_splitkv_kernelI23Flash_fwd_kernel_traitsILi128ELi64ELi128ELi4ELb0ELb0EN7cutlass6half_tE19Flash_kernel_traitsILi128ELi64ELi128ELi4ES3_EELb1ELb0ELb1ELb0ELb0ELb1ELb1ELb0EEEvNS_16Flash_fwd_paramsE
        .type           _ZN5flash24flash_fwd_splitkv_kernelI23Flash_fwd_kernel_traitsILi128ELi64ELi128ELi4ELb0ELb0EN7cutlass6half_tE19Flash_kernel_traitsILi128ELi64ELi128ELi4ES3_EELb1ELb0ELb1ELb0ELb0ELb1ELb1ELb0EEEvNS_16Flash_fwd_paramsE,@function
        .size           _ZN5flash24flash_fwd_splitkv_kernelI23Flash_fwd_kernel_traitsILi128ELi64ELi128ELi4ELb0ELb0EN7cutlass6half_tE19Flash_kernel_traitsILi128ELi64ELi128ELi4ES3_EELb1ELb0ELb1ELb0ELb0ELb1ELb1ELb0EEEvNS_16Flash_fwd_paramsE,(.L_x_8385 - _ZN5flash24flash_fwd_splitkv_kernelI23Flash_fwd_kernel_traitsILi128ELi64ELi128ELi4ELb0ELb0EN7cutlass6half_tE19Flash_kernel_traitsILi128ELi64ELi128ELi4ES3_EELb1ELb0ELb1ELb0ELb0ELb1ELb1ELb0EEEvNS_16Flash_fwd_paramsE)
        .other          _ZN5flash24flash_fwd_splitkv_kernelI23Flash_fwd_kernel_traitsILi128ELi64ELi128ELi4ELb0ELb0EN7cutlass6half_tE19Flash_kernel_traitsILi128ELi64ELi128ELi4ES3_EELb1ELb0ELb1ELb0ELb0ELb1ELb1ELb0EEEvNS_16Flash_fwd_paramsE,@"STO_CUDA_ENTRY STV_DEFAULT"
_ZN5flash24flash_fwd_splitkv_kernelI23Flash_fwd_kernel_traitsILi128ELi64ELi128ELi4ELb0ELb0EN7cutlass6half_tE19Flash_kernel_traitsILi128ELi64ELi128ELi4ES3_EELb1ELb0ELb1ELb0ELb0ELb1ELb1ELb0EEEvNS_16Flash_fwd_paramsE:
.text._ZN5flash24flash_fwd_splitkv_kernelI23Flash_fwd_kernel_traitsILi128ELi64ELi128ELi4ELb0ELb0EN7cutlass6half_tE19Flash_kernel_traitsILi128ELi64ELi128ELi4ES3_EELb1ELb0ELb1ELb0ELb0ELb1ELb1ELb0EEEvNS_16Flash_fwd_paramsE:
        /* <DEDUP_REMOVED lines=59> */
.L_x_3692:
[----:B------:R-:W1:Y:S02]  /*03b0*/  LDC R7, c[0x0][0x2c8] ;  /* 0x0000b200ff077b82 */ /* 0x000e640000000800 */
.L_x_3693:
        /* <DEDUP_REMOVED lines=45> */
[----:B--2---:R-:W-:-:S03]  /*0690*/  @!P3 SEL R4, R4, RZ, P2 ;  /* 0x000000ff0404b207 */ /* 0x004fc60001000000 */
[----:B------:R-:W-:Y:S01]  /*06a0*/  @!P0 IMAD.MOV R9, RZ, RZ, -R9 ;  /* 0x000000ffff098224 */ /* 0x000fe200078e0a09 */
[----:B------:R-:W-:Y:S02]  /*06b0*/  @!P1 LOP3.LUT R9, RZ, R8, RZ, 0x33, !PT ;  /* 0x00000008ff099212 */ /* 0x000fe400078e33ff */
[----:B-1----:R-:W-:Y:S02]  /*06c0*/  @!P3 IADD3 R43, R4, R7, -R14 ;  /* 0x00000007042bb210 */ /* 0x002fe40007ffe80e */
[----:B------:R-:W1:Y:S01]  /*06d0*/  S2R R7, SR_TID.X ;  /* 0x0000000000077919 */ /* 0x000e620000002100 */
[----:B------:R-:W-:Y:S01]  /*06e0*/  IMAD R233, R9, R0, RZ ;  /* 0x0000000009e97224 */ /* 0x000fe200078e02ff */
[----:B----4-:R-:W-:Y:S01]  /*06f0*/  IADD3 R2, R2, R136, R43 ;  /* 0x0000008802027210 */ /* 0x010fe20007ffe02b */
        /* <DEDUP_REMOVED lines=10> */
[----:B-1----:R-:W-:Y:S05]  /*07a0*/  @!P0 BRA `(.L_x_3694) ;  /* 0x0000000800148947 */ /* 0x002fea0003800000 */
        /* <DEDUP_REMOVED lines=30> */
[----:B------:R-:W-:Y:S01]  /*0990*/  LEA.HI.X R21, R4, UR5, R9, 0x2, P0 ;  /* 0x0000000504157c11 */ /* 0x000fe200080f1409 */
[----:B------:R-:W-:Y:S01]  /*09a0*/  VIADD R9, R5, 0x30 ;  /* 0x0000003005097836 */ /* 0x000fe20000000000 */
        /* <DEDUP_REMOVED lines=9> */
.L_x_3696:
[----:B------:R-:W-:Y:S05]  /*0a40*/  BSYNC B0 ;  /* 0x0000000000007941 */ /* 0x000fea0003800000 */
.L_x_3695:
        /* <DEDUP_REMOVED lines=9> */
.L_x_3698:
[----:B------:R-:W-:Y:S05]  /*0ae0*/  BSYNC B0 ;  /* 0x0000000000007941 */ /* 0x000fea0003800000 */
.L_x_3697:
        /* <DEDUP_REMOVED lines=8> */
.L_x_3700:
[----:B------:R-:W-:Y:S05]  /*0b70*/  BSYNC B0 ;  /* 0x0000000000007941 */ /* 0x000fea0003800000 */
.L_x_3699:
        /* <DEDUP_REMOVED lines=8> */
.L_x_3702:
[----:B------:R-:W-:Y:S05]  /*0c00*/  BSYNC B0 ;  /* 0x0000000000007941 */ /* 0x000fea0003800000 */
.L_x_3701:
        /* <DEDUP_REMOVED lines=9> */
.L_x_3704:
[----:B------:R-:W-:Y:S05]  /*0ca0*/  BSYNC B0 ;  /* 0x0000000000007941 */ /* 0x000fea0003800000 */
.L_x_3703:
[----:B------:R-:W-:Y:S04]  /*0cb0*/  BSSY B0, `(.L_x_3705) ;  /* 0x0000007000007945 */ /* 0x000fe80003800000 */
[----:B------:R-:W-:Y:S05]  /*0cc0*/  @P1 BRA `(.L_x_3706) ;  /* 0x0000000000141947 */ /* 0x000fea0003800000 */
[----:B------:R-:W-:Y:S02]  /*0cd0*/  ULDC UR4, c[0x0][0x2d0] ;  /* 0x0000b40000047ab9 */ /* 0x000fe40000000800 */
[----:B------:R-:W-:Y:S02]  /*0ce0*/  ISETP.GE.AND P1, PT, R2, UR4, PT ;  /* 0x0000000402007c0c */ /* 0x000fe4000bf26270 */
[----:B------:R-:W-:-:S11]  /*0cf0*/  ISETP.GE.AND P0, PT, R6, UR4, PT ;  /* 0x0000000406007c0c */ /* 0x000fd6000bf06270 */
[----:B------:R1:W-:Y:S04]  /*0d00*/  @!P1 STG.E.128 desc[UR12][R20.64+0x5000], RZ ;  /* 0x005000ff14009986 */ /* 0x0003e8000c101d0c */
[----:B------:R1:W-:Y:S02]  /*0d10*/  @!P0 STG.E.128 desc[UR12][R20.64+0x5100], RZ ;  /* 0x005100ff14008986 */ /* 0x0003e4000c101d0c */
.L_x_3706:
[----:B------:R-:W-:Y:S05]  /*0d20*/  BSYNC B0 ;  /* 0x0000000000007941 */ /* 0x000fea0003800000 */
.L_x_3705:
[----:B------:R-:W-:Y:S04]  /*0d30*/  BSSY B0, `(.L_x_3707) ;  /* 0x0000007000007945 */ /* 0x000fe80003800000 */
[----:B------:R-:W-:Y:S05]  /*0d40*/  @P4 BRA `(.L_x_3708) ;  /* 0x0000000000144947 */ /* 0x000fea0003800000 */
[----:B------:R-:W-:Y:S02]  /*0d50*/  ULDC UR4, c[0x0][0x2d0] ;  /* 0x0000b40000047ab9 */ /* 0x000fe40000000800 */
[----:B------:R-:W-:Y:S02]  /*0d60*/  ISETP.GE.AND P1, PT, R2, UR4, PT ;  /* 0x0000000402007c0c */ /* 0x000fe4000bf26270 */
[----:B------:R-:W-:-:S11]  /*0d70*/  ISETP.GE.AND P0, PT, R6, UR4, PT ;  /* 0x0000000406007c0c */ /* 0x000fd6000bf06270 */
[----:B------:R1:W-:Y:S04]  /*0d80*/  @!P1 STG.E.128 desc[UR12][R20.64+0x6000], RZ ;  /* 0x006000ff14009986 */ /* 0x0003e8000c101d0c */
[----:B------:R1:W-:Y:S02]  /*0d90*/  @!P0 STG.E.128 desc[UR12][R20.64+0x6100], RZ ;  /* 0x006100ff14008986 */ /* 0x0003e4000c101d0c */
.L_x_3708:
[----:B------:R-:W-:Y:S05]  /*0da0*/  BSYNC B0 ;  /* 0x0000000000007941 */ /* 0x000fea0003800000 */
.L_x_3707:
[----:B------:R-:W-:Y:S04]  /*0db0*/  BSSY B0, `(.L_x_3709) ;  /* 0x0000007000007945 */ /* 0x000fe80003800000 */
[----:B------:R-:W-:Y:S05]  /*0dc0*/  @P3 BRA `(.L_x_3710) ;  /* 0x0000000000143947 */ /* 0x000fea0003800000 */
[----:B------:R-:W-:Y:S02]  /*0dd0*/  ULDC UR4, c[0x0][0x2d0] ;  /* 0x0000b40000047ab9 */ /* 0x000fe40000000800 */
[----:B------:R-:W-:Y:S02]  /*0de0*/  ISETP.GE.AND P1, PT, R2, UR4, PT ;  /* 0x0000000402007c0c */ /* 0x000fe4000bf26270 */
[----:B------:R-:W-:-:S11]  /*0df0*/  ISETP.GE.AND P0, PT, R6, UR4, PT ;  /* 0x0000000406007c0c */ /* 0x000fd6000bf06270 */
[----:B------:R1:W-:Y:S04]  /*0e00*/  @!P1 STG.E.128 desc[UR12][R20.64+0x7000], RZ ;  /* 0x007000ff14009986 */ /* 0x0003e8000c101d0c */
[----:B------:R1:W-:Y:S02]  /*0e10*/  @!P0 STG.E.128 desc[UR12][R20.64+0x7100], RZ ;  /* 0x007100ff14008986 */ /* 0x0003e4000c101d0c */
.L_x_3710:
[----:B------:R-:W-:Y:S05]  /*0e20*/  BSYNC B0 ;  /* 0x0000000000007941 */ /* 0x000fea0003800000 */
.L_x_3709:
        /* <DEDUP_REMOVED lines=29> */
.L_x_3694:
        /* <DEDUP_REMOVED lines=24> */
.L_x_3711:
        /* <DEDUP_REMOVED lines=80> */
.L_x_3712:
        /* <DEDUP_REMOVED lines=49> */
.L_x_3714:
        /* <DEDUP_REMOVED lines=30> */
.L_x_3713:
[----:B------:R-:W-:Y:S01]  /*1b70*/  ISETP.NE.AND P1, PT, R6, -0x1, PT ;  /* 0xffffffff0600780c */ /* 0x000fe20003f25270 */
[----:B------:R-:W1:Y:S01]  /*1b80*/  S2UR UR8, SR_CgaCtaId ;  /* 0x00000000000879c3 */ /* 0x000e620000008800 */
[----:B------:R-:W-:Y:S01]  /*1b90*/  SHF.R.S32.HI R138, RZ, 0x1f, R7 ;  /* 0x0000001fff8a7819 */ /* 0x000fe20000011407 */
[----:B------:R-:W-:Y:S01]  /*1ba0*/  ULDC.64 UR6, c[0x0][0x268] ;  /* 0x00009a0000067ab9 */ /* 0x000fe20000000a00 */
[----:B------:R-:W-:Y:S01]  /*1bb0*/  IMAD.IADD R232, R149, 0x1, -R148 ;  /* 0x0000000195e87824 */ /* 0x000fe200078e0a94 */
[----:B------:R-:W-:Y:S01]  /*1bc0*/  SHF.R.S32.HI R33, RZ, 0x1f, R32 ;  /* 0x0000001fff217819 */ /* 0x000fe20000011420 */
[----:B------:R-:W-:Y:S01]  /*1bd0*/  IMAD R13, R13, UR6, RZ ;  /* 0x000000060d0d7c24 */ /* 0x000fe2000f8e02ff */
[-C--:B-----5:R-:W-:Y:S01]  /*1be0*/  LEA.HI R0, R138, R7.reuse, RZ, 0x3 ;  /* 0x000000078a007211 */ /* 0x0a0fe200078f18ff */
[----:B------:R-:W-:Y:S01]  /*1bf0*/  ULDC.64 UR4, c[0x0][0x258] ;  /* 0x0000960000047ab9 */ /* 0x000fe20000000a00 */
[----:B------:R-:W2:Y:S01]  /*1c00*/  LDC.64 R190, c[0x0][0x250] ;  /* 0x00009400ffbe7b82 */ /* 0x000ea20000000a00 */
[----:B------:R-:W-:Y:S01]  /*1c10*/  IMAD R41, R33, UR4, RZ ;  /* 0x0000000421297c24 */ /* 0x000fe2000f8e02ff */
[----:B------:R-:W-:Y:S01]  /*1c20*/  SHF.R.S32.HI R16, RZ, 0x3, R0 ;  /* 0x00000003ff107819 */ /* 0x000fe20000011400 */
[----:B------:R-:W-:Y:S01]  /*1c30*/  BSSY B0, `(.L_x_3715) ;  /* 0x000005b000007945 */ /* 0x000fe20003800000 */
[----:B------:R-:W-:Y:S01]  /*1c40*/  LOP3.LUT R0, R0, 0xfffffff8, RZ, 0xc0, !PT ;  /* 0xfffffff800007812 */ /* 0x000fe200078ec0ff */
[----:B------:R-:W-:Y:S01]  /*1c50*/  IMAD R41, R32, UR5, R41 ;  /* 0x0000000520297c24 */ /* 0x000fe2000f8e0229 */
[----:B------:R-:W-:Y:S01]  /*1c60*/  @!P1 SHF.R.S32.HI R15, RZ, 0x1f, R241 ;  /* 0x0000001fff0f9819 */ /* 0x000fe200000114f1 */
[----:B------:R-:W-:Y:S01]  /*1c70*/  IMAD.SHL.U32 R239, R16, 0x40, RZ ;  /* 0x0000004010ef7824 */ /* 0x000fe200078e00ff */
[----:B------:R-:W3:Y:S01]  /*1c80*/  @P1 LDC.64 R8, c[0x0][0x240] ;  /* 0x00009000ff081b82 */ /* 0x000ee20000000a00 */
[----:B------:R-:W-:Y:S01]  /*1c90*/  IMAD.IADD R3, R7, 0x1, -R0 ;  /* 0x0000000107037824 */ /* 0x000fe200078e0a00 */
[----:B------:R-:W-:Y:S01]  /*1ca0*/  LEA.HI R0, R138, R7, RZ, 0x4 ;  /* 0x000000078a007211 */ /* 0x000fe200078f20ff */
[----:B------:R-:W-:Y:S01]  /*1cb0*/  VIADD R25, R16, 0x10 ;  /* 0x0000001010197836 */ /* 0x000fe20000000000 */
[----:B------:R-:W-:Y:S01]  /*1cc0*/  LOP3.LUT R239, R239, 0x1c0, RZ, 0xc0, !PT ;  /* 0x000001c0efef7812 */ /* 0x000fe200078ec0ff */
[----:B------:R-:W-:Y:S01]  /*1cd0*/  IMAD.SHL.U32 R240, R3, 0x8, RZ ;  /* 0x0000000803f07824 */ /* 0x000fe200078e00ff */
[----:B------:R-:W-:-:S02]  /*1ce0*/  LOP3.LUT R18, R0, 0xfffffff0, RZ, 0xc0, !PT ;  /* 0xfffffff000127812 */ /* 0x000fc400078ec0ff */
[----:B------:R-:W4:Y:S01]  /*1cf0*/  @!P1 LDC.64 R4, c[0x0][0x228] ;  /* 0x00008a00ff049b82 */ /* 0x000f220000000a00 */
[----:B------:R-:W-:Y:S01]  /*1d00*/  ISETP.GE.AND P6, PT, R16, R232, PT ;  /* 0x000000e81000720c */ /* 0x000fe20003fc6270 */
[C---:B------:R-:W-:Y:S01]  /*1d10*/  VIADD R37, R240.reuse, 0x40 ;  /* 0x00000040f0257836 */ /* 0x040fe20000000000 */
[----:B------:R-:W-:Y:S02]  /*1d20*/  LOP3.LUT R14, R239, 0x38, R240, 0xf8, !PT ;  /* 0x00000038ef0e7812 */ /* 0x000fe400078ef8f0 */
[----:B------:R-:W-:Y:S02]  /*1d30*/  SHF.R.U32.HI R239, RZ, 0x3, R239 ;  /* 0x00000003ffef7819 */ /* 0x000fe400000116ef */
[----:B------:R-:W-:Y:S02]  /*1d40*/  IADD3 R26, P3, R240, R26, RZ ;  /* 0x0000001af01a7210 */ /* 0x000fe40007f7e0ff */
[----:B------:R-:W-:Y:S02]  /*1d50*/  LOP3.LUT R239, R14, R239, RZ, 0x3c, !PT ;  /* 0x000000ef0eef7212 */ /* 0x000fe400078e3cff */
[----:B------:R-:W-:-:S02]  /*1d60*/  LEA.HI R14, R138, R7, RZ, 0x6 ;  /* 0x000000078a0e7211 */ /* 0x000fc400078f30ff */
[----:B------:R-:W-:Y:S02]  /*1d70*/  IADD3 R238, R38, -0x1, RZ ;  /* 0xffffffff26ee7810 */ /* 0x000fe40007ffe0ff */
[----:B------:R-:W-:Y:S01]  /*1d80*/  ISETP.GE.AND P5, PT, R25, R232, PT ;  /* 0x000000e81900720c */ /* 0x000fe20003fa6270 */
[----:B---3--:R-:W-:Y:S01]  /*1d90*/  @P1 IMAD.WIDE.U32 R20, R6, R8, RZ ;  /* 0x0000000806141225 */ /* 0x008fe200078e00ff */
[----:B------:R-:W-:-:S03]  /*1da0*/  SHF.R.S32.HI R17, RZ, 0x1f, R16 ;  /* 0x0000001fff117819 */ /* 0x000fc60000011410 */
[----:B------:R-:W-:Y:S02]  /*1db0*/  IMAD.IADD R8, R7, 0x1, -R18 ;  /* 0x0000000107087824 */ /* 0x000fe400078e0a12 */
[----:B------:R-:W-:Y:S02]  /*1dc0*/  @P1 IMAD R6, R6, R9, R21 ;  /* 0x0000000906061224 */ /* 0x000fe400078e0215 */
[-C--:B----4-:R-:W-:Y:S01]  /*1dd0*/  @!P1 IMAD R18, R15, R4.reuse, RZ ;  /* 0x000000040f129224 */ /* 0x090fe200078e02ff */
[----:B------:R-:W-:Y:S01]  /*1de0*/  SHF.R.S32.HI R15, RZ, 0x1f, R8 ;  /* 0x0000001fff0f7819 */ /* 0x000fe20000011408 */
[----:B------:R-:W-:-:S03]  /*1df0*/  @!P1 IMAD.WIDE.U32 R22, R241, R4, RZ ;  /* 0x00000004f1169225 */ /* 0x000fc600078e00ff */
[----:B------:R-:W-:Y:S01]  /*1e00*/  LEA.HI R15, R15, R8, RZ, 0x3 ;  /* 0x000000080f0f7211 */ /* 0x000fe200078f18ff */
[----:B------:R-:W-:Y:S02]  /*1e10*/  @!P1 IMAD R9, R241, R5, R18 ;  /* 0x00000005f1099224 */ /* 0x000fe400078e0212 */
[----:B------:R-:W-:Y:S01]  /*1e20*/  @P1 IMAD.MOV.U32 R4, RZ, RZ, R20 ;  /* 0x000000ffff041224 */ /* 0x000fe200078e0014 */
[----:B------:R-:W-:Y:S01]  /*1e30*/  IADD3 R20, P2, R240, R12, RZ ;  /* 0x0000000cf0147210 */ /* 0x000fe20007f5e0ff */
[----:B------:R-:W-:Y:S01]  /*1e40*/  @!P1 IMAD.MOV.U32 R4, RZ, RZ, R22 ;  /* 0x000000ffff049224 */ /* 0x000fe200078e0016 */
[----:B------:R-:W-:Y:S01]  /*1e50*/  @!P1 IADD3 R6, R23, R9, RZ ;  /* 0x0000000917069210 */ /* 0x000fe20007ffe0ff */
[----:B------:R-:W-:Y:S01]  /*1e60*/  IMAD R18, R34, UR7, R13 ;  /* 0x0000000722127c24 */ /* 0x000fe2000f8e020d */
[----:B------:R-:W-:Y:S01]  /*1e70*/  SHF.R.S32.HI R9, RZ, 0x1f, R240 ;  /* 0x0000001fff097819 */ /* 0x000fe200000114f0 */
[----:B------:R-:W3:Y:S01]  /*1e80*/  LDC.64 R12, c[0x0][0x3c8] ;  /* 0x0000f200ff0c7b82 */ /* 0x000ee20000000a00 */
[----:B------:R-:W-:Y:S01]  /*1e90*/  IADD3 R28, P1, R240, R4, RZ ;  /* 0x00000004f01c7210 */ /* 0x000fe20007f3e0ff */
[----:B------:R-:W-:Y:S01]  /*1ea0*/  VIADD R23, R16, 0x20 ;  /* 0x0000002010177836 */ /* 0x000fe20000000000 */
[----:B------:R-:W-:Y:S01]  /*1eb0*/  LOP3.LUT R5, R15, 0xfffffff8, RZ, 0xc0, !PT ;  /* 0xfffffff80f057812 */ /* 0x000fe200078ec0ff */
[C---:B------:R-:W-:Y:S01]  /*1ec0*/  IMAD.X R21, R9.reuse, 0x1, R2, P2 ;  /* 0x0000000109157824 */ /* 0x040fe200010e0602 */
[----:B------:R-:W-:Y:S01]  /*1ed0*/  MOV R4, 0x20 ;  /* 0x0000002000047802 */ /* 0x000fe20000000f00 */
[----:B------:R-:W-:Y:S01]  /*1ee0*/  IMAD.X R29, R9, 0x1, R6, P1 ;  /* 0x00000001091d7824 */ /* 0x000fe200008e0606 */
[----:B------:R-:W-:Y:S01]  /*1ef0*/  ISETP.GE.AND P4, PT, R23, R232, PT ;  /* 0x000000e81700720c */ /* 0x000fe20003f86270 */
[----:B------:R-:W-:-:S04]  /*1f00*/  IMAD.WIDE.U32 R34, R34, UR6, R20 ;  /* 0x0000000622227c25 */ /* 0x000fc8000f8e0014 */
[----:B------:R-:W-:Y:S02]  /*1f10*/  VIADD R21, R16, 0x30 ;  /* 0x0000003010157836 */ /* 0x000fe40000000000 */
[----:B------:R-:W-:Y:S02]  /*1f20*/  IMAD.IADD R5, R8, 0x1, -R5 ;  /* 0x0000000108057824 */ /* 0x000fe400078e0a05 */
[----:B------:R-:W-:Y:S01]  /*1f30*/  IMAD.X R27, R9, 0x1, R10, P3 ;  /* 0x00000001091b7824 */ /* 0x000fe200018e060a */
[----:B------:R-:W-:Y:S01]  /*1f40*/  ISETP.GE.AND P3, PT, R21, R232, PT ;  /* 0x000000e81500720c */ /* 0x000fe20003f66270 */
[----:B------:R-:W-:Y:S02]  /*1f50*/  IMAD.SHL.U32 R14, R14, 0x8, RZ ;  /* 0x000000080e0e7824 */ /* 0x000fe400078e00ff */
[----:B------:R-:W-:Y:S01]  /*1f60*/  IMAD.WIDE.U32 R28, R32, UR4, R28 ;  /* 0x00000004201c7c25 */ /* 0x000fe2000f8e001c */
[----:B------:R-:W-:Y:S01]  /*1f70*/  UMOV UR4, 0x400 ;  /* 0x0000040000047882 */ /* 0x000fe20000000000 */
[----:B------:R-:W-:Y:S01]  /*1f80*/  R2P PR, R5, 0x6 ;  /* 0x0000000605007804 */ /* 0x000fe20000000000 */
[----:B-1----:R-:W-:Y:S01]  /*1f90*/  ULEA UR4, UR8, UR4, 0x18 ;  /* 0x0000000408047291 */ /* 0x002fe2000f8ec03f */
[----:B------:R-:W-:Y:S01]  /*1fa0*/  IMAD.MOV.U32 R6, RZ, RZ, 0x10 ;  /* 0x00000010ff067424 */ /* 0x000fe200078e00ff */
[----:B------:R-:W-:Y:S01]  /*1fb0*/  LOP3.LUT R239, R239, 0xfffffe00, R14, 0xf8, !PT ;  /* 0xfffffe00efef7812 */ /* 0x000fe200078ef80e */
[----:B------:R-:W-:Y:S01]  /*1fc0*/  IMAD.SHL.U32 R2, R238, 0x80, RZ ;  /* 0x00000080ee027824 */ /* 0x000fe200078e00ff */
[----:B------:R-:W-:Y:S01]  /*1fd0*/  SEL R4, R4, 0xffffffe0, !P2 ;  /* 0xffffffe004047807 */ /* 0x000fe20005000000 */
[----:B------:R-:W-:Y:S01]  /*1fe0*/  IMAD.WIDE R44, R45, 0x40, R16 ;  /* 0x000000402d2c7825 */ /* 0x000fe200078e0210 */
[----:B------:R-:W-:-:S02]  /*1ff0*/  LEA R239, R239, UR4, 0x1 ;  /* 0x00000004efef7c11 */ /* 0x000fc4000f8e08ff */
        /* <DEDUP_REMOVED lines=30> */
.L_x_3716:
[----:B------:R-:W-:Y:S05]  /*21e0*/  BSYNC B0 ;  /* 0x0000000000007941 */ /* 0x000fea0003800000 */
.L_x_3715:
        /* <DEDUP_REMOVED lines=31> */
.L_x_3718:
[----:B------:R-:W-:Y:S05]  /*23e0*/  BSYNC B0 ;  /* 0x0000000000007941 */ /* 0x000fea0003800000 */
.L_x_3717:
        /* <DEDUP_REMOVED lines=31> */
.L_x_3720:
[----:B------:R-:W-:Y:S05]  /*25e0*/  BSYNC B0 ;  /* 0x0000000000007941 */ /* 0x000fea0003800000 */
.L_x_3719:
        /* <DEDUP_REMOVED lines=31> */
.L_x_3722:
[----:B------:R-:W-:Y:S05]  /*27e0*/  BSYNC B0 ;  /* 0x0000000000007941 */ /* 0x000fea0003800000 */
.L_x_3721:
        /* <DEDUP_REMOVED lines=32> */
.L_x_3724:
[----:B------:R-:W-:Y:S05]  /*29f0*/  BSYNC B0 ;  /* 0x0000000000007941 */ /* 0x000fea0003800000 */
.L_x_3723:
        /* <DEDUP_REMOVED lines=24> */
.L_x_3726:
[----:B------:R-:W-:Y:S05]  /*2b80*/  BSYNC B0 ;  /* 0x0000000000007941 */ /* 0x000fea0003800000 */
.L_x_3725:
        /* <DEDUP_REMOVED lines=27> */
.L_x_3728:
[----:B------:R-:W-:Y:S05]  /*2d40*/  BSYNC B0 ;  /* 0x0000000000007941 */ /* 0x000fea0003800000 */
.L_x_3727:
[----:B------:R-:W-:Y:S01]  /*2d50*/  BSSY B0, `(.L_x_3729) ;  /* 0x000001e000007945 */ /* 0x000fe20003800000 */
[-C--:B------:R-:W-:Y:S01]  /*2d60*/  ISETP.GE.AND P6, PT, R39, R14.reuse, PT ;  /* 0x0000000e2700720c */ /* 0x080fe20003fc6270 */
[C---:B-12---:R-:W-:Y:S01]  /*2d70*/  VIADD R29, R16.reuse, 0x60 ;  /* 0x00000060101d7836 */ /* 0x046fe20000000000 */
        /* <DEDUP_REMOVED lines=27> */
.L_x_3730:
[----:B------:R-:W-:Y:S05]  /*2f30*/  BSYNC B0 ;  /* 0x0000000000007941 */ /* 0x000fea0003800000 */
.L_x_3729:
        /* <DEDUP_REMOVED lines=24> */
.L_x_3732:
[----:B------:R-:W-:Y:S05]  /*30c0*/  BSYNC B0 ;  /* 0x0000000000007941 */ /* 0x000fea0003800000 */
.L_x_3731:
        /* <DEDUP_REMOVED lines=29> */
.L_x_3734:
[----:B------:R-:W-:Y:S05]  /*32a0*/  BSYNC B0 ;  /* 0x0000000000007941 */ /* 0x000fea0003800000 */
.L_x_3733:
        /* <DEDUP_REMOVED lines=26> */
.L_x_3736:
[----:B------:R-:W-:Y:S05]  /*3450*/  BSYNC B0 ;  /* 0x0000000000007941 */ /* 0x000fea0003800000 */
.L_x_3735:
        /* <DEDUP_REMOVED lines=25> */
.L_x_3738:
[----:B------:R-:W-:Y:S05]  /*35f0*/  BSYNC B0 ;  /* 0x0000000000007941 */ /* 0x000fea0003800000 */
.L_x_3737:
        /* <DEDUP_REMOVED lines=10> */
[----:B---3--:R-:W-:Y:S01]  /*36a0*/  LEA R12, P3, R32, R12, 0x2 ;  /* 0x0000000c200c7211 */ /* 0x008fe200078610ff */
        /* <DEDUP_REMOVED lines=13> */
[----:B-12-4-:R-:W-:Y:S01]  /*3780*/  LEA.HI R9, R230, R230, RZ, 0x1 ;  /* 0x000000e6e6097211 */ /* 0x016fe200078f08ff */
[----:B------:R-:W1:Y:S01]  /*3790*/  MUFU.RCP R0, UR5 ;  /* 0x0000000500007d08 */ /* 0x000e620008001000 */
[----:B------:R-:W-:Y:S01]  /*37a0*/  BAR.SYNC.DEFER_BLOCKING 0x0 ;  /* 0x0000000000007b1d */ /* 0x000fe20000010000 */
[----:B------:R-:W-:Y:S01]  /*37b0*/  LEA R184, P4, R40, UR6, 0x1 ;  /* 0x0000000628b87c11 */ /* 0x000fe2000f8808ff */
[----:B------:R-:W-:Y:S01]  /*37c0*/  IMAD.SHL.U32 R237, R190, 0x10, RZ ;  /* 0x00000010beed7824 */ /* 0x000fe200078e00ff */
[----:B------:R-:W-:Y:S02]  /*37d0*/  LEA.HI R138, R138, R7, RZ, 0x5 ;  /* 0x000000078a8a7211 */ /* 0x000fe400078f28ff */
[----:B------:R-:W-:Y:S01]  /*37e0*/  SHF.L.U64.HI R236, R190, 0x4, R191 ;  /* 0x00000004beec7819 */ /* 0x000fe200000102bf */
[----:B------:R-:W-:Y:S01]  /*37f0*/  BSSY B0, `(.L_x_3739) ;  /* 0x0000014000007945 */ /* 0x000fe20003800000 */
[----:B------:R-:W-:-:S02]  /*3800*/  LOP3.LUT R9, R9, 0xfffffffe, RZ, 0xc0, !PT ;  /* 0xfffffffe09097812 */ /* 0x000fc400078ec0ff */
[----:B------:R-:W-:Y:S01]  /*3810*/  LEA.HI.X R185, R40, UR7, R36, 0x1, P4 ;  /* 0x0000000728b97c11 */ /* 0x000fe2000a0f0c24 */
        /* <DEDUP_REMOVED lines=17> */
.L_x_3740:
[----:B------:R-:W-:Y:S05]  /*3930*/  BSYNC B0 ;  /* 0x0000000000007941 */ /* 0x000fea0003800000 */
.L_x_3739:
        /* <DEDUP_REMOVED lines=22> */
.L_x_3742:
[----:B------:R-:W-:Y:S05]  /*3aa0*/  BSYNC B0 ;  /* 0x0000000000007941 */ /* 0x000fea0003800000 */
.L_x_3741:
        /* <DEDUP_REMOVED lines=12> */
[----:B------:R-:W-:-:S02]  /*3b70*/  ISETP.GE.AND P6, PT, R31, R14, PT ;  /* 0x0000000e1f00720c */ /* 0x000fc40003fc6270 */
[----:B------:R-:W-:Y:S02]  /*3b80*/  LOP3.LUT R8, R5, 0x8, R8, 0xf8, !PT ;  /* 0x0000000805087812 */ /* 0x000fe400078ef808 */
[----:B------:R-:W-:Y:S02]  /*3b90*/  LOP3.LUT R16, R9, 0x8, R16, 0xf8, !PT ;  /* 0x0000000809107812 */ /* 0x000fe400078ef810 */
[----:B------:R-:W-:Y:S02]  /*3ba0*/  SHF.R.U32.HI R5, RZ, 0x3, R5 ;  /* 0x00000003ff057819 */ /* 0x000fe40000011605 */
[----:B------:R-:W-:Y:S02]  /*3bb0*/  LOP3.LUT R42, R42, 0xfffffe00, RZ, 0xc0, !PT ;  /* 0xfffffe002a2a7812 */ /* 0x000fe400078ec0ff */
[----:B------:R-:W-:Y:S02]  /*3bc0*/  SHF.R.U32.HI R9, RZ, 0x3, R9 ;  /* 0x00000003ff097819 */ /* 0x000fe40000011609 */
[----:B------:R-:W-:Y:S01]  /*3bd0*/  LOP3.LUT R5, R8, R5, RZ, 0x3c, !PT ;  /* 0x0000000508057212 */ /* 0x000fe200078e3cff */
[----:B------:R-:W-:Y:S01]  /*3be0*/  IMAD R8, R139, 0x400, R42 ;  /* 0x000004008b087824 */ /* 0x000fe200078e022a */
[----:B------:R-:W-:Y:S01]  /*3bf0*/  LOP3.LUT R9, R16, R9, RZ, 0x3c, !PT ;  /* 0x0000000910097212 */ /* 0x000fe200078e3cff */
[----:B-1----:R-:W-:Y:S05]  /*3c00*/  @P2 BRA `(.L_x_3744) ;  /* 0x0000000000502947 */ /* 0x002fea0003800000 */
[----:B------:R-:W-:Y:S01]  /*3c10*/  ULDC UR5, c[0x0][0x2d0] ;  /* 0x0000b40000057ab9 */ /* 0x000fe20000000800 */
[----:B------:R-:W-:Y:S01]  /*3c20*/  IMAD.SHL.U32 R11, R190, 0x20, RZ ;  /* 0x00000020be0b7824 */ /* 0x000fe200078e00ff */
[----:B------:R-:W-:Y:S02]  /*3c30*/  ISETP.GE.AND P4, PT, R240, UR5, PT ;  /* 0x00000005f0007c0c */ /* 0x000fe4000bf86270 */
[----:B------:R-:W-:Y:S02]  /*3c40*/  ISETP.GE.AND P2, PT, R37, UR5, PT ;  /* 0x0000000525007c0c */ /* 0x000fe4000bf46270 */
[----:B------:R-:W-:-:S09]  /*3c50*/  SHF.L.U64.HI R10, R190, 0x5, R191 ;  /* 0x00000005be0a7819 */ /* 0x000fd200000102bf */
[C---:B---3--:R-:W-:Y:S01]  /*3c60*/  @!P4 LEA R12, P5, R11.reuse, R184, 0x1 ;  /* 0x000000b80b0cc211 */ /* 0x048fe200078a08ff */
        /* <DEDUP_REMOVED lines=14> */
.L_x_3744:
[----:B------:R-:W-:Y:S05]  /*3d50*/  BSYNC B0 ;  /* 0x0000000000007941 */ /* 0x000fea0003800000 */
.L_x_3743:
        /* <DEDUP_REMOVED lines=30> */
.L_x_3746:
[----:B------:R-:W-:Y:S05]  /*3f40*/  BSYNC B0 ;  /* 0x0000000000007941 */ /* 0x000fea0003800000 */
.L_x_3745:
        /* <DEDUP_REMOVED lines=24> */
.L_x_3748:
[----:B------:R-:W-:Y:S05]  /*40d0*/  BSYNC B0 ;  /* 0x0000000000007941 */ /* 0x000fea0003800000 */
.L_x_3747:
        /* <DEDUP_REMOVED lines=24> */
.L_x_3750:
[----:B------:R-:W-:Y:S05]  /*4260*/  BSYNC B0 ;  /* 0x0000000000007941 */ /* 0x000fea0003800000 */
.L_x_3749:
        /* <DEDUP_REMOVED lines=24> */
.L_x_3752:
[----:B------:R-:W-:Y:S05]  /*43f0*/  BSYNC B0 ;  /* 0x0000000000007941 */ /* 0x000fea0003800000 */
.L_x_3751:
        /* <DEDUP_REMOVED lines=24> */
.L_x_3754:
[----:B------:R-:W-:Y:S05]  /*4580*/  BSYNC B0 ;  /* 0x0000000000007941 */ /* 0x000fea0003800000 */
.L_x_3753:
[----:B------:R-:W-:Y:S01]  /*4590*/  LDSM.16.M88.4 R28, [R231] ;  /* 0x00000000e71c783b */ /* 0x000fe20000000200 */
[----:B------:R-:W-:Y:S01]  /*45a0*/  R2P PR, R3, 0x6 ;  /* 0x0000000603007804 */ /* 0x000fe20000000000 */
[C---:B------:R-:W-:Y:S01]  /*45b0*/  VIADD R3, R230.reuse, 0x4000 ;  /* 0x00004000e6037836 */ /* 0x040fe20000000000 */
[----:B------:R-:W-:Y:S01]  /*45c0*/  ULDC UR10, c[0x0][0x39c] ;  /* 0x0000e700000a7ab9 */ /* 0x000fe20000000800 */
[----:B------:R-:W2:Y:S01]  /*45d0*/  LDSM.16.M88.4 R16, [R230+0x4000] ;  /* 0x00400000e610783b */ /* 0x000ea20000000200 */
[----:B------:R-:W-:Y:S02]  /*45e0*/  VIADD R228, R230, 0x4020 ;  /* 0x00004020e6e47836 */ /* 0x000fe40000000000 */
[----:B-----5:R-:W-:Y:S01]  /*45f0*/  FMUL.FTZ R0, R39, R0 ;  /* 0x0000000027007220 */ /* 0x020fe20000410000 */
[--C-:B------:R-:W-:Y:S01]  /*4600*/  IMAD R229, R6, 0x2, R231.reuse ;  /* 0x0000000206e57824 */ /* 0x100fe200078e02e7 */
[----:B------:R-:W4:Y:S01]  /*4610*/  LDSM.16.M88.4 R64, [R230+0x4800] ;  /* 0x00480000e640783b */ /* 0x000f220000000200 */
[C---:B------:R-:W-:Y:S01]  /*4620*/  IMAD R227, R4.reuse, 0x2, R231 ;  /* 0x0000000204e37824 */ /* 0x040fe200078e02e7 */
[----:B------:R-:W-:Y:S01]  /*4630*/  LOP3.LUT R5, R5, R42, RZ, 0xfc, !PT ;  /* 0x0000002a05057212 */ /* 0x000fe200078efcff */
[----:B------:R-:W-:Y:S01]  /*4640*/  IMAD R226, R4, 0x2, R229 ;  /* 0x0000000204e27824 */ /* 0x000fe200078e02e5 */
[----:B------:R-:W4:Y:S01]  /*4650*/  LDSM.16.M88.4 R56, [R230+0x5000] ;  /* 0x00500000e638783b */ /* 0x000f220000000200 */
[----:B------:R-:W-:-:S02]  /*4660*/  IMAD R139, R139, 0x10, R148 ;  /* 0x000000108b8b7824 */ /* 0x000fc400078e0294 */
[----:B------:R-:W-:Y:S01]  /*4670*/  @P1 VIADD R228, R3, 0xffffffe0 ;  /* 0xffffffe003e41836 */ /* 0x000fe20000000000 */
[----:B------:R-:W4:Y:S01]  /*4680*/  LDSM.16.M88.4 R48, [R230+0x5800] ;  /* 0x00580000e630783b */ /* 0x000f220000000200 */
[----:B------:R-:W-:Y:S02]  /*4690*/  IMAD.MOV.U32 R3, RZ, RZ, 0x40 ;  /* 0x00000040ff037424 */ /* 0x000fe400078e00ff */
[----:B------:R-:W-:Y:S01]  /*46a0*/  IMAD.SHL.U32 R245, R7, 0x2, RZ ;  /* 0x0000000207f57824 */ /* 0x000fe200078e00ff */
[----:B------:R-:W4:Y:S01]  /*46b0*/  LDSM.16.M88.4 R32, [R230+0x6000] ;  /* 0x00600000e620783b */ /* 0x000f220000000200 */
[C---:B------:R-:W-:Y:S01]  /*46c0*/  VIADD R220, R228.reuse, 0x800 ;  /* 0x00000800e4dc7836 */ /* 0x040fe20000000000 */
[----:B------:R-:W-:Y:S01]  /*46d0*/  SEL R3, R3, 0xffffffc0, !P2 ;  /* 0xffffffc003037807 */ /* 0x000fe20005000000 */
[C---:B------:R-:W-:Y:S01]  /*46e0*/  VIADD R219, R228.reuse, 0x1000 ;  /* 0x00001000e4db7836 */ /* 0x040fe20000000000 */
[----:B------:R-:W4:Y:S01]  /*46f0*/  LDSM.16.M88.4 R120, [R230+0x6800] ;  /* 0x00680000e678783b */ /* 0x000f220000000200 */
[----:B------:R-:W-:Y:S01]  /*4700*/  LOP3.LUT R245, R245, 0x6, RZ, 0xc0, !PT ;  /* 0x00000006f5f57812 */ /* 0x000fe200078ec0ff */
[----:B------:R-:W-:Y:S01]  /*4710*/  VIADD R218, R228, 0x1800 ;  /* 0x00001800e4da7836 */ /* 0x000fe20000000000 */
[----:B------:R-:W-:Y:S01]  /*4720*/  IADD3 R224, R230, R3, RZ ;  /* 0x00000003e6e07210 */ /* 0x000fe20007ffe0ff */
[----:B------:R-:W4:Y:S01]  /*4730*/  LDSM.16.M88.4 R112, [R230+0x7000] ;  /* 0x00700000e670783b */ /* 0x000f220000000200 */
[----:B------:R-:W-:Y:S01]  /*4740*/  IMAD.IADD R213, R3, 0x1, R228 ;  /* 0x0000000103d57824 */ /* 0x000fe200078e02e4 */
[C---:B------:R-:W-:Y:S01]  /*4750*/  IADD3 R216, R228.reuse, 0x2800, RZ ;  /* 0x00002800e4d87810 */ /* 0x040fe20007ffe0ff */
[C---:B------:R-:W-:Y:S01]  /*4760*/  VIADD R217, R228.reuse, 0x2000 ;  /* 0x00002000e4d97836 */ /* 0x040fe20000000000 */
[----:B------:R-:W4:Y:S01]  /*4770*/  LDSM.16.M88.4 R80, [R230+0x7800] ;  /* 0x00780000e650783b */ /* 0x000f220000000200 */
[C---:B------:R-:W-:Y:S01]  /*4780*/  VIADD R215, R228.reuse, 0x3000 ;  /* 0x00003000e4d77836 */ /* 0x040fe20000000000 */
[C---:B------:R-:W-:Y:S01]  /*4790*/  IADD3 R209, R228.reuse, 0x5800, RZ ;  /* 0x00005800e4d17810 */ /* 0x040fe20007ffe0ff */
[C---:B------:R-:W-:Y:S01]  /*47a0*/  VIADD R214, R228.reuse, 0x3800 ;  /* 0x00003800e4d67836 */ /* 0x040fe20000000000 */
[----:B------:R-:W-:Y:S01]  /*47b0*/  LDSM.16.M88.4 R24, [R229] ;  /* 0x00000000e518783b */ /* 0x000fe20000000200 */
[----:B------:R-:W-:-:S02]  /*47c0*/  VIADD R212, R228, 0x4000 ;  /* 0x00004000e4d47836 */ /* 0x000fc40000000000 */
[C---:B------:R-:W-:Y:S01]  /*47d0*/  VIADD R211, R228.reuse, 0x4800 ;  /* 0x00004800e4d37836 */ /* 0x040fe20000000000 */
[----:B------:R-:W4:Y:S01]  /*47e0*/  LDSM.16.M88.4 R72, [R228] ;  /* 0x00000000e448783b */ /* 0x000f220000000200 */
[C---:B------:R-:W-:Y:S02]  /*47f0*/  VIADD R210, R228.reuse, 0x5000 ;  /* 0x00005000e4d27836 */ /* 0x040fe40000000000 */
[----:B------:R-:W-:Y:S01]  /*4800*/  VIADD R208, R228, 0x6000 ;  /* 0x00006000e4d07836 */ /* 0x000fe20000000000 */
[C---:B--2---:R-:W-:Y:S01]  /*4810*/  HMMA.16816.F32 R20, R28.reuse, R16, RZ ;  /* 0x000000101c14723c */ /* 0x044fe200000018ff */
[----:B------:R-:W2:Y:S04]  /*4820*/  LDSM.16.M88.4 R76, [R228+0x800] ;  /* 0x00080000e44c783b */ /* 0x000ea80000000200 */
[----:B-1-3--:R-:W1:Y:S01]  /*4830*/  LDSM.16.M88.4 R12, [R228+0x1000] ;  /* 0x00100000e40c783b */ /* 0x00ae620000000200 */
[C---:B------:R-:W-:Y:S03]  /*4840*/  HMMA.16816.F32 R16, R28.reuse, R18, RZ ;  /* 0x000000121c10723c */ /* 0x040fe600000018ff */
[----:B----4-:R-:W3:Y:S03]  /*4850*/  LDSM.16.M88.4 R8, [R228+0x1800] ;  /* 0x00180000e408783b */ /* 0x010ee60000000200 */
[C---:B------:R-:W-:Y:S01]  /*4860*/  HMMA.16816.F32 R68, R28.reuse, R64, RZ ;  /* 0x000000401c44723c */ /* 0x040fe200000018ff */
[----:B------:R-:W4:Y:S04]  /*4870*/  LDSM.16.M88.4 R88, [R228+0x2000] ;  /* 0x00200000e458783b */ /* 0x000f280000000200 */
[----:B------:R-:W4:Y:S01]  /*4880*/  LDSM.16.M88.4 R84, [R228+0x2800] ;  /* 0x00280000e454783b */ /* 0x000f220000000200 */
[C---:B------:R-:W-:Y:S03]  /*4890*/  HMMA.16816.F32 R60, R28.reuse, R56, RZ ;  /* 0x000000381c3c723c */ /* 0x040fe600000018ff */
        /* <DEDUP_REMOVED lines=45> */
[----:B------:R-:W-:Y:S04]  /*4b70*/  LDSM.16.M88.4 R72, [R226] ;  /* 0x00000000e248783b */ /* 0x000fe80000000200 */
[----:B------:R-:W4:Y:S01]  /*4b80*/  LDSM.16.M88.4 R24, [R213] ;  /* 0x00000000d518783b */ /* 0x000f220000000200 */
        /* <DEDUP_REMOVED lines=28> */
[C---:B-1----:R-:W-:Y:S06]  /*4d50*/  HMMA.16816.F32 R68, R72.reuse, R12, R68 ;  /* 0x0000000c4844723c */ /* 0x042fec0000001844 */
[C---:B------:R-:W-:Y:S01]  /*4d60*/  HMMA.16816.F32 R64, R72.reuse, R14, R64 ;  /* 0x0000000e4840723c */ /* 0x040fe20000001840 */
[----:B------:R-:W-:Y:S05]  /*4d70*/  LDSM.16.M88.4 R12, [R230+0x9000] ;  /* 0x00900000e60c783b */ /* 0x000fea0000000200 */
[C---:B------:R-:W-:Y:S06]  /*4d80*/  HMMA.16816.F32 R44, R72.reuse, R76, R44 ;  /* 0x0000004c482c723c */ /* 0x040fec000000182c */
[C---:B------:R-:W-:Y:S01]  /*4d90*/  HMMA.16816.F32 R32, R72.reuse, R78, R32 ;  /* 0x0000004e4820723c */ /* 0x040fe20000001820 */
[----:B------:R-:W1:Y:S05]  /*4da0*/  LDSM.16.M88.4 R76, [R228+0x4000] ;  /* 0x00400000e44c783b */ /* 0x000e6a0000000200 */
[C---:B--2---:R-:W-:Y:S06]  /*4db0*/  HMMA.16816.F32 R52, R72.reuse, R8, R52 ;  /* 0x000000084834723c */ /* 0x044fec0000001834 */
[----:B------:R-:W-:Y:S01]  /*4dc0*/  HMMA.16816.F32 R48, R72, R10, R48 ;  /* 0x0000000a4830723c */ /* 0x000fe20000001830 */
[----:B------:R-:W2:Y:S05]  /*4dd0*/  LDSM.16.M88.4 R8, [R230+0x9800] ;  /* 0x00980000e608783b */ /* 0x000eaa0000000200 */
[----:B---3--:R-:W-:Y:S06]  /*4de0*/  HMMA.16816.F32 R20, R144, R28, R20 ;  /* 0x0000001c9014723c */ /* 0x008fec0000001814 */
[C---:B------:R-:W-:Y:S06]  /*4df0*/  HMMA.16816.F32 R60, R72.reuse, R92, R60 ;  /* 0x0000005c483c723c */ /* 0x040fec000000183c */
[----:B------:R-:W-:Y:S01]  /*4e00*/  HMMA.16816.F32 R56, R72, R94, R56 ;  /* 0x0000005e4838723c */ /* 0x000fe20000001838 */
[----:B------:R-:W-:Y:S05]  /*4e10*/  LDSM.16.M88.4 R92, [R228+0x5000] ;  /* 0x00500000e45c783b */ /* 0x000fea0000000200 */
[C---:B------:R-:W-:Y:S01]  /*4e20*/  HMMA.16816.F32 R16, R144.reuse, R30, R16 ;  /* 0x0000001e9010723c */ /* 0x040fe20000001810 */
[----:B------:R-:W-:Y:S05]  /*4e30*/  LDSM.16.M88.4 R28, [R227+0x2000] ;  /* 0x00200000e31c783b */ /* 0x000fea0000000200 */
[C---:B----4-:R-:W-:Y:S06]  /*4e40*/  HMMA.16816.F32 R68, R144.reuse, R24, R68 ;  /* 0x000000189044723c */ /* 0x050fec0000001844 */
[----:B------:R-:W-:Y:S01]  /*4e50*/  HMMA.16816.F32 R64, R144, R26, R64 ;  /* 0x0000001a9040723c */ /* 0x000fe20000001840 */
[----:B------:R-:W3:Y:S05]  /*4e60*/  LDSM.16.M88.4 R24, [R224+0x8000] ;  /* 0x00800000e018783b */ /* 0x000eea0000000200 */
        /* <DEDUP_REMOVED lines=10> */
[----:B-1----:R-:W-:Y:S06]  /*4f10*/  HMMA.16816.F32 R20, R100, R76, R20 ;  /* 0x0000004c6414723c */ /* 0x002fec0000001814 */
[C---:B------:R-:W-:Y:S06]  /*4f20*/  HMMA.16816.F32 R60, R144.reuse, R12, R60 ;  /* 0x0000000c903c723c */ /* 0x040fec000000183c */
[C---:B------:R-:W-:Y:S01]  /*4f30*/  HMMA.16816.F32 R56, R144.reuse, R14, R56 ;  /* 0x0000000e9038723c */ /* 0x040fe20000001838 */
[----:B------:R-:W-:Y:S05]  /*4f40*/  LDSM.16.M88.4 R12, [R213+0x4000] ;  /* 0x00400000d50c783b */ /* 0x000fea0000000200 */
[C---:B--2---:R-:W-:Y:S06]  /*4f50*/  HMMA.16816.F32 R52, R144.reuse, R8, R52 ;  /* 0x000000089034723c */ /* 0x044fec0000001834 */
[----:B------:R-:W-:Y:S01]  /*4f60*/  HMMA.16816.F32 R48, R144, R10, R48 ;  /* 0x0000000a9030723c */ /* 0x000fe20000001830 */
[----:B------:R-:W1:Y:S05]  /*4f70*/  LDSM.16.M88.4 R8, [R226+0x2000] ;  /* 0x00200000e208783b */ /* 0x000e6a0000000200 */
[----:B------:R-:W-:Y:S01]  /*4f80*/  HMMA.16816.F32 R16, R100, R78, R16 ;  /* 0x0000004e6410723c */ /* 0x000fe20000001810 */
[----:B------:R-:W2:Y:S05]  /*4f90*/  LDSM.16.M88.4 R76, [R228+0x7000] ;  /* 0x00700000e44c783b */ /* 0x000eaa0000000200 */
[----:B---3--:R-:W-:Y:S06]  /*4fa0*/  HMMA.16816.F32 R20, R28, R24, R20 ;  /* 0x000000181c14723c */ /* 0x008fec0000001814 */
[C---:B------:R-:W-:Y:S06]  /*4fb0*/  HMMA.16816.F32 R116, R144.reuse, R132, R116 ;  /* 0x000000849074723c */ /* 0x040fec0000001874 */
[C---:B------:R-:W-:Y:S06]  /*4fc0*/  HMMA.16816.F32 R112, R144.reuse, R134, R112 ;  /* 0x000000869070723c */ /* 0x040fec0000001870 */
[C---:B------:R-:W-:Y:S06]  /*4fd0*/  HMMA.16816.F32 R108, R144.reuse, R128, R108 ;  /* 0x00000080906c723c */ /* 0x040fec000000186c */
[C---:B------:R-:W-:Y:S01]  /*4fe0*/  HMMA.16816.F32 R104, R144.reuse, R130, R104 ;  /* 0x000000829068723c */ /* 0x040fe20000001868 */
[----:B------:R-:W3:Y:S05]  /*4ff0*/  LDSM.16.M88.4 R128, [R224+0x8800] ;  /* 0x00880000e080783b */ /* 0x000eea0000000200 */
[C---:B----4-:R-:W-:Y:S06]  /*5000*/  HMMA.16816.F32 R44, R144.reuse, R72, R44 ;  /* 0x00000048902c723c */ /* 0x050fec000000182c */
[----:B------:R-:W-:Y:S01]  /*5010*/  HMMA.16816.F32 R32, R144, R74, R32 ;  /* 0x0000004a9020723c */ /* 0x000fe20000001820 */
[----:B------:R-:W4:Y:S05]  /*5020*/  LDSM.16.M88.4 R72, [R228+0x7800] ;  /* 0x00780000e448783b */ /* 0x000f2a0000000200 */
[----:B------:R-:W-:Y:S01]  /*5030*/  HMMA.16816.F32 R16, R28, R26, R16 ;  /* 0x0000001a1c10723c */ /* 0x000fe20000001810 */
[----:B------:R-:W-:Y:S05]  /*5040*/  LDSM.16.M88.4 R24, [R224+0x9000] ;  /* 0x00900000e018783b */ /* 0x000fea0000000200 */
[C---:B------:R-:W-:Y:S06]  /*5050*/  HMMA.16816.F32 R124, R144.reuse, R140, R124 ;  /* 0x0000008c907c723c */ /* 0x040fec000000187c */
[----:B------:R-:W-:Y:S06]  /*5060*/  HMMA.16816.F32 R120, R144, R142, R120 ;  /* 0x0000008e9078723c */ /* 0x000fec0000001878 */
[----:B-1----:R-:W-:Y:S06]  /*5070*/  HMMA.16816.F32 R20, R8, R12, R20 ;  /* 0x0000000c0814723c */ /* 0x002fec0000001814 */
[C---:B------:R-:W-:Y:S06]  /*5080*/  HMMA.16816.F32 R68, R100.reuse, R96, R68 ;  /* 0x000000606444723c */ /* 0x040fec0000001844 */
[C---:B--2---:R-:W-:Y:S06]  /*5090*/  HMMA.16816.F32 R116, R100.reuse, R76, R116 ;  /* 0x0000004c6474723c */ /* 0x044fec0000001874 */
[----:B------:R-:W-:Y:S01]  /*50a0*/  HMMA.16816.F32 R112, R100, R78, R112 ;  /* 0x0000004e6470723c */ /* 0x000fe20000001870 */
[----:B------:R-:W1:Y:S05]  /*50b0*/  LDSM.16.M88.4 R76, [R213+0x4800] ;  /* 0x00480000d54c783b */ /* 0x000e6a0000000200 */
[----:B------:R-:W-:Y:S01]  /*50c0*/  HMMA.16816.F32 R16, R8, R14, R16 ;  /* 0x0000000e0810723c */ /* 0x000fe20000001810 */
[----:B------:R-:W2:Y:S01]  /*50d0*/  LDSM.16.M88.4 R12, [R224+0xa000] ;  /* 0x00a00000e00c783b */ /* 0x000ea20000000200 */
[----:B------:R-:W-:-:S04]  /*50e0*/  FMUL.FTZ R3, R20, UR10 ;  /* 0x0000000a14037c20 */ /* 0x000fc80008410000 */
[C---:B------:R-:W-:Y:S02]  /*50f0*/  HMMA.16816.F32 R44, R100.reuse, R84, R44 ;  /* 0x00000054642c723c */ /* 0x040fe4000000182c */
[----:B------:R-:W-:Y:S04]  /*5100*/  MUFU.TANH R3, R3 ;  /* 0x0000000300037308 */ /* 0x000fe80000002400 */
[----:B------:R-:W-:Y:S01]  /*5110*/  HMMA.16816.F32 R124, R100, R80, R124 ;  /* 0x00000050647c723c */ /* 0x000fe2000000187c */
[----:B------:R-:W-:-:S05]  /*5120*/  FMUL.FTZ R85, R23, UR10 ;  /* 0x0000000a17557c20 */ /* 0x000fca0008410000 */
[----:B------:R-:W-:Y:S01]  /*5130*/  HMMA.16816.F32 R120, R100, R82, R120 ;  /* 0x000000526478723c */ /* 0x000fe20000001878 */
[----:B------:R-:W-:Y:S01]  /*5140*/  FMUL.FTZ R81, R22, UR10 ;  /* 0x0000000a16517c20 */ /* 0x000fe20008410000 */
[----:B------:R-:W-:Y:S04]  /*5150*/  MUFU.TANH R85, R85 ;  /* 0x0000005500557308 */ /* 0x000fe80000002400 */
[----:B---3--:R-:W-:Y:S01]  /*5160*/  HMMA.16816.F32 R68, R28, R128, R68 ;  /* 0x000000801c44723c */ /* 0x008fe20000001844 */
[----:B------:R-:W-:Y:S01]  /*5170*/  FMUL.FTZ R83, R21, UR10 ;  /* 0x0000000a15537c20 */ /* 0x000fe20008410000 */
[----:B------:R-:W-:Y:S01]  /*5180*/  FMUL.FTZ R16, R16, UR10 ;  /* 0x0000000a10107c20 */ /* 0x000fe20008410000 */
[----:B------:R-:W3:Y:S01]  /*5190*/  LDSM.16.M88.4 R20, [R224+0xa800] ;  /* 0x00a80000e014783b */ /* 0x000ee20000000200 */
[----:B------:R-:W-:Y:S02]  /*51a0*/  MUFU.TANH R81, R81 ;  /* 0x0000005100517308 */ /* 0x000fe40000002400 */
[C---:B------:R-:W-:Y:S06]  /*51b0*/  HMMA.16816.F32 R60, R100.reuse, R92, R60 ;  /* 0x0000005c643c723c */ /* 0x040fec000000183c */
[C---:B------:R-:W-:Y:S01]  /*51c0*/  HMMA.16816.F32 R56, R100.reuse, R94, R56 ;  /* 0x0000005e6438723c */ /* 0x040fe20000001838 */
[----:B------:R-:W3:Y:S05]  /*51d0*/  MUFU.TANH R83, R83 ;  /* 0x0000005300537308 */ /* 0x000eea0000002400 */
[C---:B------:R-:W-:Y:S03]  /*51e0*/  HMMA.16816.F32 R32, R100.reuse, R86, R32 ;  /* 0x000000566420723c */ /* 0x040fe60000001820 */
[----:B------:R2:W3:Y:S03]  /*51f0*/  MUFU.TANH R87, R16 ;  /* 0x0000001000577308 */ /* 0x0004e60000002400 */
[C---:B----4-:R-:W-:Y:S06]  /*5200*/  HMMA.16816.F32 R108, R100.reuse, R72, R108 ;  /* 0x00000048646c723c */ /* 0x050fec000000186c */
[C---:B------:R-:W-:Y:S01]  /*5210*/  HMMA.16816.F32 R104, R100.reuse, R74, R104 ;  /* 0x0000004a6468723c */ /* 0x040fe20000001868 */
[----:B------:R-:W4:Y:S05]  /*5220*/  LDSM.16.M88.4 R72, [R224+0x9800] ;  /* 0x00980000e048783b */ /* 0x000f2a0000000200 */
[C---:B------:R-:W-:Y:S06]  /*5230*/  HMMA.16816.F32 R52, R100.reuse, R88, R52 ;  /* 0x000000586434723c */ /* 0x040fec0000001834 */
[----:B------:R-:W-:Y:S01]  /*5240*/  HMMA.16816.F32 R48, R100, R90, R48 ;  /* 0x0000005a6430723c */ /* 0x000fe20000001830 */
[----:B------:R-:W-:-:S05]  /*5250*/  FMUL.FTZ R89, R18, UR10 ;  /* 0x0000000a12597c20 */ /* 0x000fca0008410000 */
[----:B-1----:R-:W-:Y:S01]  /*5260*/  HMMA.16816.F32 R68, R8, R76, R68 ;  /* 0x0000004c0844723c */ /* 0x002fe20000001844 */
[----:B------:R-:W-:Y:S01]  /*5270*/  FMUL.FTZ R91, R19, UR10 ;  /* 0x0000000a135b7c20 */ /* 0x000fe20008410000 */
[----:B------:R-:W1:Y:S04]  /*5280*/  MUFU.TANH R89, R89 ;  /* 0x0000005900597308 */ /* 0x000e680000002400 */
[C---:B------:R-:W-:Y:S01]  /*5290*/  HMMA.16816.F32 R60, R28.reuse, R24, R60 ;  /* 0x000000181c3c723c */ /* 0x040fe2000000183c */
[----:B------:R-:W-:Y:S02]  /*52a0*/  FMUL.FTZ R77, R17, UR10 ;  /* 0x0000000a114d7c20 */ /* 0x000fe40008410000 */
[----:B--2---:R-:W-:Y:S01]  /*52b0*/  LDSM.16.M88.4 R16, [R224+0xb800] ;  /* 0x00b80000e010783b */ /* 0x004fe20000000200 */
[----:B------:R-:W-:Y:S02]  /*52c0*/  MUFU.TANH R91, R91 ;  /* 0x0000005b005b7308 */ /* 0x000fe40000002400 */
[C---:B------:R-:W-:Y:S01]  /*52d0*/  HMMA.16816.F32 R56, R28.reuse, R26, R56 ;  /* 0x0000001a1c38723c */ /* 0x040fe20000001838 */
[----:B------:R-:W2:Y:S05]  /*52e0*/  LDSM.16.M88.4 R24, [R224+0xb000] ;  /* 0x00b00000e018783b */ /* 0x000eaa0000000200 */
[C---:B------:R-:W-:Y:S01]  /*52f0*/  HMMA.16816.F32 R44, R28.reuse, R12, R44 ;  /* 0x0000000c1c2c723c */ /* 0x040fe2000000182c */
[----:B------:R-:W1:Y:S05]  /*5300*/  MUFU.TANH R77, R77 ;  /* 0x0000004d004d7308 */ /* 0x000e6a0000002400 */
[C---:B------:R-:W-:Y:S01]  /*5310*/  HMMA.16816.F32 R32, R28.reuse, R14, R32 ;  /* 0x0000000e1c20723c */ /* 0x040fe20000001820 */
[----:B------:R-:W1:Y:S01]  /*5320*/  LDSM.16.M88.4 R12, [R213+0x5800] ;  /* 0x00580000d50c783b */ /* 0x000e620000000200 */
[----:B------:R-:W-:Y:S01]  /*5330*/  FMUL.FTZ R68, R68, UR10 ;  /* 0x0000000a44447c20 */ /* 0x000fe20008410000 */
[----:B------:R-:W-:Y:S01]  /*5340*/  FMUL.FTZ R70, R70, UR10 ;  /* 0x0000000a46467c20 */ /* 0x000fe20008410000 */
[----:B------:R-:W-:Y:S01]  /*5350*/  FMUL.FTZ R69, R69, UR10 ;  /* 0x0000000a45457c20 */ /* 0x000fe20008410000 */
[----:B------:R-:W-:Y:S01]  /*5360*/  FMUL.FTZ R71, R71, UR10 ;  /* 0x0000000a47477c20 */ /* 0x000fe20008410000 */
[C---:B---3--:R-:W-:Y:S01]  /*5370*/  HMMA.16816.F32 R124, R28.reuse, R20, R124 ;  /* 0x000000141c7c723c */ /* 0x048fe2000000187c */
[----:B------:R-:W-:Y:S05]  /*5380*/  MUFU.TANH R93, R70 ;  /* 0x00000046005d7308 */ /* 0x000fea0000002400 */
[C---:B------:R-:W-:Y:S01]  /*5390*/  HMMA.16816.F32 R120, R28.reuse, R22, R120 ;  /* 0x000000161c78723c */ /* 0x040fe20000001878 */
[----:B------:R-:W3:Y:S02]  /*53a0*/  LDSM.16.M88.4 R20, [R213+0x6000] ;  /* 0x00600000d514783b */ /* 0x000ee40000000200 */
[----:B------:R-:W-:Y:S03]  /*53b0*/  MUFU.TANH R69, R69 ;  /* 0x0000004500457308 */ /* 0x000fe60000002400 */
[C---:B----4-:R-:W-:Y:S05]  /*53c0*/  HMMA.16816.F32 R52, R28.reuse, R72, R52 ;  /* 0x000000481c34723c */ /* 0x050fea0000001834 */
[----:B------:R-:W-:Y:S01]  /*53d0*/  MUFU.TANH R71, R71 ;  /* 0x0000004700477308 */ /* 0x000fe20000002400 */
[----:B------:R-:W-:Y:S01]  /*53e0*/  HMMA.16816.F32 R48, R28, R74, R48 ;  /* 0x0000004a1c30723c */ /* 0x000fe20000001830 */
[----:B------:R-:W4:Y:S05]  /*53f0*/  LDSM.16.M88.4 R72, [R213+0x5000] ;  /* 0x00500000d548783b */ /* 0x000f2a0000000200 */
[----:B------:R-:W-:Y:S06]  /*5400*/  HMMA.16816.F32 R64, R100, R98, R64 ;  /* 0x000000626440723c */ /* 0x000fec0000001840 */
[C---:B--2---:R-:W-:Y:S06]  /*5410*/  HMMA.16816.F32 R116, R28.reuse, R24, R116 ;  /* 0x000000181c74723c */ /* 0x044fec0000001874 */
[C---:B------:R-:W-:Y:S01]  /*5420*/  HMMA.16816.F32 R112, R28.reuse, R26, R112 ;  /* 0x0000001a1c70723c */ /* 0x040fe20000001870 */
[----:B------:R-:W2:Y:S05]  /*5430*/  LDSM.16.M88.4 R24, [R213+0x6800] ;  /* 0x00680000d518783b */ /* 0x000eaa0000000200 */
[C---:B------:R-:W-:Y:S06]  /*5440*/  HMMA.16816.F32 R108, R28.reuse, R16, R108 ;  /* 0x000000101c6c723c */ /* 0x040fec000000186c */
[----:B------:R-:W-:Y:S01]  /*5450*/  HMMA.16816.F32 R104, R28, R18, R104 ;  /* 0x000000121c68723c */ /* 0x000fe20000001868 */
[----:B------:R-:W2:Y:S05]  /*5460*/  LDSM.16.M88.4 R16, [R213+0x7000] ;  /* 0x00700000d510783b */ /* 0x000eaa0000000200 */
[C---:B-1----:R-:W-:Y:S06]  /*5470*/  HMMA.16816.F32 R52, R8.reuse, R12, R52 ;  /* 0x0000000c0834723c */ /* 0x042fec0000001834 */
[----:B------:R-:W-:Y:S01]  /*5480*/  HMMA.16816.F32 R48, R8, R14, R48 ;  /* 0x0000000e0830723c */ /* 0x000fe20000001830 */
[----:B------:R-:W1:Y:S01]  /*5490*/  LDSM.16.M88.4 R12, [R213+0x7800] ;  /* 0x00780000d50c783b */ /* 0x000e620000000200 */
[----:B------:R-:W-:-:S04]  /*54a0*/  DEPBAR.LE SB0, 0x0 ;  /* 0x000080000000791a */ /* 0x000fc80000000000 */
[----:B------:R-:W-:Y:S06]  /*54b0*/  HMMA.16816.F32 R64, R28, R130, R64 ;  /* 0x000000821c40723c */ /* 0x000fec0000001840 */
[C---:B---3--:R-:W-:Y:S06]  /*54c0*/  HMMA.16816.F32 R44, R8.reuse, R20, R44 ;  /* 0x00000014082c723c */ /* 0x048fec000000182c */
[----:B----4-:R-:W-:Y:S01]  /*54d0*/  HMMA.16816.F32 R60, R8, R72, R60 ;  /* 0x00000048083c723c */ /* 0x010fe2000000183c */
[----:B------:R-:W-:Y:S01]  /*54e0*/  LOP3.LUT R20, R138, 0xffffffe0, RZ, 0xc0, !PT ;  /* 0xffffffe08a147812 */ /* 0x000fe200078ec0ff */
[----:B------:R-:W-:Y:S01]  /*54f0*/  FMUL.FTZ R55, R55, UR10 ;  /* 0x0000000a37377c20 */ /* 0x000fe20008410000 */
[----:B------:R-:W-:Y:S01]  /*5500*/  FMUL.FTZ R52, R52, UR10 ;  /* 0x0000000a34347c20 */ /* 0x000fe20008410000 */
[----:B------:R-:W-:-:S02]  /*5510*/  VIADD R138, R228, 0x7000 ;  /* 0x00007000e48a7836 */ /* 0x000fc40000000000 */
[----:B------:R-:W-:Y:S01]  /*5520*/  IMAD.IADD R20, R7, 0x1, -R20 ;  /* 0x0000000107147824 */ /* 0x000fe200078e0a14 */
[C---:B------:R-:W-:Y:S01]  /*5530*/  HMMA.16816.F32 R56, R8.reuse, R74, R56 ;  /* 0x0000004a0838723c */ /* 0x040fe20000001838 */
[----:B------:R-:W-:Y:S01]  /*5540*/  FMUL.FTZ R48, R48, UR10 ;  /* 0x0000000a30307c20 */ /* 0x000fe20008410000 */
[----:B------:R-:W-:Y:S01]  /*5550*/  FMUL.FTZ R51, R51, UR10 ;  /* 0x0000000a33337c20 */ /* 0x000fe20008410000 */
[----:B------:R-:W-:Y:S01]  /*5560*/  FMUL.FTZ R50, R50, UR10 ;  /* 0x0000000a32327c20 */ /* 0x000fe20008410000 */
[----:B------:R-:W-:Y:S02]  /*5570*/  SHF.R.S32.HI R21, RZ, 0x1f, R20 ;  /* 0x0000001fff157819 */ /* 0x000fe40000011414 */
[----:B------:R-:W-:Y:S01]  /*5580*/  HMMA.16816.F32 R64, R8, R78, R64 ;  /* 0x0000004e0840723c */ /* 0x000fe20000001840 */
[----:B------:R-:W3:Y:S01]  /*5590*/  MUFU.TANH R79, R68 ;  /* 0x00000044004f7308 */ /* 0x000ee20000002400 */
[----:B------:R-:W-:-:S03]  /*55a0*/  LEA.HI R20, R21, R20, RZ, 0x2 ;  /* 0x0000001415147211 */ /* 0x000fc600078f10ff */
[----:B------:R-:W-:Y:S01]  /*55b0*/  FMUL.FTZ R47, R47, UR10 ;  /* 0x0000000a2f2f7c20 */ /* 0x000fe20008410000 */
[----:B------:R-:W-:Y:S01]  /*55c0*/  SHF.R.S32.HI R20, RZ, 0x2, R20 ;  /* 0x00000002ff147819 */ /* 0x000fe20000011414 */
[C---:B------:R-:W-:Y:S01]  /*55d0*/  HMMA.16816.F32 R32, R8.reuse, R22, R32 ;  /* 0x000000160820723c */ /* 0x040fe20000001820 */
[----:B------:R-:W-:Y:S01]  /*55e0*/  FMUL.FTZ R46, R46, UR10 ;  /* 0x0000000a2e2e7c20 */ /* 0x000fe20008410000 */
[----:B------:R-:W-:Y:S01]  /*55f0*/  FMUL.FTZ R44, R44, UR10 ;  /* 0x0000000a2c2c7c20 */ /* 0x000fe20008410000 */
[----:B------:R-:W-:Y:S01]  /*5600*/  IADD3 R20, R139, 0x1, R20 ;  /* 0x000000018b147810 */ /* 0x000fe20007ffe014 */
[----:B------:R-:W-:Y:S01]  /*5610*/  FMUL.FTZ R61, R61, UR10 ;  /* 0x0000000a3d3d7c20 */ /* 0x000fe20008410000 */
[----:B------:R-:W-:Y:S01]  /*5620*/  FMUL.FTZ R63, R63, UR10 ;  /* 0x0000000a3f3f7c20 */ /* 0x000fe20008410000 */
[C---:B--2---:R-:W-:Y:S01]  /*5630*/  HMMA.16816.F32 R124, R8.reuse, R24, R124 ;  /* 0x00000018087c723c */ /* 0x044fe2000000187c */
[----:B------:R-:W-:Y:S01]  /*5640*/  IADD3 R149, R43, R20, -R149 ;  /* 0x000000142b957210 */ /* 0x000fe20007ffe895 */
[----:B------:R-:W-:Y:S01]  /*5650*/  FMUL.FTZ R31, R60, UR10 ;  /* 0x0000000a3c1f7c20 */ /* 0x000fe20008410000 */
[----:B------:R-:W-:Y:S01]  /*5660*/  FMUL.FTZ R62, R62, UR10 ;  /* 0x0000000a3e3e7c20 */ /* 0x000fe20008410000 */
[----:B------:R-:W-:Y:S01]  /*5670*/  MUFU.TANH R61, R61 ;  /* 0x0000003d003d7308 */ /* 0x000fe20000002400 */
[----:B------:R-:W-:Y:S01]  /*5680*/  FMUL.FTZ R56, R56, UR10 ;  /* 0x0000000a38387c20 */ /* 0x000fe20008410000 */
[----:B------:R-:W-:Y:S01]  /*5690*/  HMMA.16816.F32 R120, R8, R26, R120 ;  /* 0x0000001a0878723c */ /* 0x000fe20000001878 */
[----:B------:R-:W-:-:S02]  /*56a0*/  IMAD.IADD R136, R149, 0x1, R136 ;  /* 0x0000000195887824 */ /* 0x000fc400078e0288 */
[----:B------:R-:W-:Y:S01]  /*56b0*/  FMUL.FTZ R57, R57, UR10 ;  /* 0x0000000a39397c20 */ /* 0x000fe20008410000 */
[----:B------:R-:W-:Y:S01]  /*56c0*/  FMUL.FTZ R59, R59, UR10 ;  /* 0x0000000a3b3b7c20 */ /* 0x000fe20008410000 */
[----:B------:R-:W-:Y:S02]  /*56d0*/  VIADD R139, R228, 0x6800 ;  /* 0x00006800e48b7836 */ /* 0x000fe40000000000 */
[----:B------:R-:W-:Y:S01]  /*56e0*/  FMUL.FTZ R64, R64, UR10 ;  /* 0x0000000a40407c20 */ /* 0x000fe20008410000 */
[C---:B------:R-:W-:Y:S01]  /*56f0*/  HMMA.16816.F32 R116, R8.reuse, R16, R116 ;  /* 0x000000100874723c */ /* 0x040fe20000001874 */
[C---:B------:R-:W-:Y:S01]  /*5700*/  VIMNMX R194, R136.reuse, R43, PT ;  /* 0x0000002b88c27248 */ /* 0x040fe20003fe0100 */
[----:B------:R-:W-:Y:S01]  /*5710*/  FMUL.FTZ R65, R65, UR10 ;  /* 0x0000000a41417c20 */ /* 0x000fe20008410000 */
[----:B------:R-:W-:Y:S01]  /*5720*/  VIADDMNMX R193, R136, 0x8, R43, PT ;  /* 0x0000000888c17846 */ /* 0x000fe2000380012b */
[----:B------:R-:W-:Y:S01]  /*5730*/  FMUL.FTZ R66, R66, UR10 ;  /* 0x0000000a42427c20 */ /* 0x000fe20008410000 */
[----:B------:R-:W-:Y:S01]  /*5740*/  FMUL.FTZ R29, R67, UR10 ;  /* 0x0000000a431d7c20 */ /* 0x000fe20008410000 */
[C---:B------:R-:W-:Y:S01]  /*5750*/  HMMA.16816.F32 R112, R8.reuse, R18, R112 ;  /* 0x000000120870723c */ /* 0x040fe20000001870 */
[----:B------:R-:W2:Y:S01]  /*5760*/  MUFU.TANH R73, R64 ;  /* 0x0000004000497308 */ /* 0x000ea20000002400 */
[----:B------:R-:W-:Y:S01]  /*5770*/  FMUL.FTZ R27, R58, UR10 ;  /* 0x0000000a3a1b7c20 */ /* 0x000fe20008410000 */
[----:B------:R-:W-:Y:S01]  /*5780*/  FMUL.FTZ R32, R32, UR10 ;  /* 0x0000000a20207c20 */ /* 0x000fe20008410000 */
[----:B------:R-:W-:Y:S01]  /*5790*/  FMUL.FTZ R34, R34, UR10 ;  /* 0x0000000a22227c20 */ /* 0x000fe20008410000 */
[----:B------:R-:W-:Y:S01]  /*57a0*/  VIADD R136, R228, 0x7800 ;  /* 0x00007800e4887836 */ /* 0x000fe20000000000 */
[C---:B-1----:R-:W-:Y:S01]  /*57b0*/  HMMA.16816.F32 R108, R8.reuse, R12, R108 ;  /* 0x0000000c086c723c */ /* 0x042fe2000000186c */
[----:B------:R-:W-:Y:S01]  /*57c0*/  FMUL.FTZ R125, R125, UR10 ;  /* 0x0000000a7d7d7c20 */ /* 0x000fe20008410000 */
[----:B------:R-:W-:Y:S01]  /*57d0*/  FMUL.FTZ R127, R127, UR10 ;  /* 0x0000000a7f7f7c20 */ /* 0x000fe20008410000 */
[----:B------:R-:W1:Y:S01]  /*57e0*/  MUFU.TANH R95, R66 ;  /* 0x00000042005f7308 */ /* 0x000e620000002400 */
[----:B------:R-:W-:Y:S01]  /*57f0*/  FMUL.FTZ R124, R124, UR10 ;  /* 0x0000000a7c7c7c20 */ /* 0x000fe20008410000 */
[----:B------:R-:W-:Y:S01]  /*5800*/  FMUL.FTZ R126, R126, UR10 ;  /* 0x0000000a7e7e7c20 */ /* 0x000fe20008410000 */
[----:B------:R-:W-:Y:S01]  /*5810*/  HMMA.16816.F32 R104, R8, R14, R104 ;  /* 0x0000000e0868723c */ /* 0x000fe20000001868 */
[----:B------:R-:W-:Y:S01]  /*5820*/  FMUL.FTZ R12, R33, UR10 ;  /* 0x0000000a210c7c20 */ /* 0x000fe20008410000 */
[----:B------:R-:W-:Y:S01]  /*5830*/  FMUL.FTZ R120, R120, UR10 ;  /* 0x0000000a78787c20 */ /* 0x000fe20008410000 */
[----:B------:R-:W-:Y:S01]  /*5840*/  FMUL.FTZ R122, R122, UR10 ;  /* 0x0000000a7a7a7c20 */ /* 0x000fe20008410000 */
[----:B------:R-:W-:Y:S01]  /*5850*/  FMUL.FTZ R121, R121, UR10 ;  /* 0x0000000a79797c20 */ /* 0x000fe20008410000 */
[----:B------:R-:W4:Y:S01]  /*5860*/  MUFU.TANH R65, R65 ;  /* 0x0000004100417308 */ /* 0x000f220000002400 */
[----:B------:R-:W-:Y:S01]  /*5870*/  FMUL.FTZ R116, R116, UR10 ;  /* 0x0000000a74747c20 */ /* 0x000fe20008410000 */
[----:B------:R-:W-:Y:S01]  /*5880*/  IADD3 R8, R2, R245, RZ ;  /* 0x000000f502087210 */ /* 0x000fe20007ffe0ff */
[----:B------:R-:W-:Y:S01]  /*5890*/  FMUL.FTZ R15, R49, UR10 ;  /* 0x0000000a310f7c20 */ /* 0x000fe20008410000 */
[----:B------:R-:W-:Y:S01]  /*58a0*/  FMUL.FTZ R10, R35, UR10 ;  /* 0x0000000a230a7c20 */ /* 0x000fe20008410000 */
[----:B------:R-:W-:Y:S01]  /*58b0*/  FMUL.FTZ R14, R45, UR10 ;  /* 0x0000000a2d0e7c20 */ /* 0x000fe20008410000 */
[----:B------:R-:W-:Y:S01]  /*58c0*/  FMUL.FTZ R9, R53, UR10 ;  /* 0x0000000a35097c20 */ /* 0x000fe20008410000 */
[C---:B------:R-:W-:Y:S01]  /*58d0*/  VIADD R25, R8.reuse, 0x1 ;  /* 0x0000000108197836 */ /* 0x040fe20000000000 */
[----:B------:R-:W4:Y:S01]  /*58e0*/  MUFU.TANH R29, R29 ;  /* 0x0000001d001d7308 */ /* 0x000f220000002400 */
[----:B------:R-:W-:-:S02]  /*58f0*/  VIADD R16, R8, 0x8 ;  /* 0x0000000808107836 */ /* 0x000fc40000000000 */
[----:B------:R-:W-:Y:S01]  /*5900*/  FMUL.FTZ R11, R54, UR10 ;  /* 0x0000000a360b7c20 */ /* 0x000fe20008410000 */
[C---:B------:R-:W-:Y:S01]  /*5910*/  VIADD R21, R8.reuse, 0x9 ;  /* 0x0000000908157836 */ /* 0x040fe20000000000 */
[CC--:B------:R-:W-:Y:S01]  /*5920*/  ISETP.GE.AND P3, PT, R25.reuse, R194.reuse, PT ;  /* 0x000000c21900720c */ /* 0x0c0fe20003f66270 */
[C---:B------:R-:W-:Y:S01]  /*5930*/  VIADD R7, R8.reuse, 0x11 ;  /* 0x0000001108077836 */ /* 0x040fe20000000000 */
[----:B------:R-:W-:Y:S01]  /*5940*/  ISETP.GE.AND P2, PT, R25, R193, PT ;  /* 0x000000c11900720c */ /* 0x000fe20003f46270 */
[----:B------:R-:W-:Y:S01]  /*5950*/  VIADD R30, R8, 0x19 ;  /* 0x00000019081e7836 */ /* 0x000fe20000000000 */
[----:B------:R-:W-:Y:S01]  /*5960*/  I2FP.F32.S32 R25, R25 ;  /* 0x0000001900197245 */ /* 0x000fe20000201400 */
[----:B------:R3:W-:Y:S01]  /*5970*/  MUFU.TANH R35, R15 ;  /* 0x0000000f00237308 */ /* 0x0007e20000002400 */
[----:B------:R-:W-:Y:S01]  /*5980*/  ISETP.GE.AND P5, PT, R16, R194, PT ;  /* 0x000000c21000720c */ /* 0x000fe20003fa6270 */
[----:B------:R-:W-:Y:S01]  /*5990*/  VIADD R43, R8, 0x21 ;  /* 0x00000021082b7836 */ /* 0x000fe20000000000 */
[----:B------:R-:W-:Y:S01]  /*59a0*/  ISETP.GE.AND P1, PT, R16, R193, PT ;  /* 0x000000c11000720c */ /* 0x000fe20003f26270 */
[CC--:B------:R-:W-:Y:S01]  /*59b0*/  FFMA.FTZ R24, R0.reuse, R25.reuse, R83 ;  /* 0x0000001900187223 */ /* 0x0c0fe20000010053 */
[----:B------:R-:W-:Y:S01]  /*59c0*/  I2FP.F32.S32 R16, R16 ;  /* 0x0000001000107245 */ /* 0x000fe20000201400 */
[C---:B------:R-:W-:Y:S01]  /*59d0*/  FFMA.FTZ R25, R0.reuse, R25, R85 ;  /* 0x0000001900197223 */ /* 0x040fe20000010055 */
[C---:B------:R-:W-:Y:S01]  /*59e0*/  ISETP.GE.AND P6, PT, R21.reuse, R194, PT ;  /* 0x000000c21500720c */ /* 0x040fe20003fc6270 */
[----:B------:R-:W-:Y:S01]  /*59f0*/  MUFU.TANH R33, R55 ;  /* 0x0000003700217308 */ /* 0x000fe20000002400 */
[----:B------:R-:W-:Y:S01]  /*5a00*/  ISETP.GE.AND P4, PT, R21, R193, PT ;  /* 0x000000c11500720c */ /* 0x000fe20003f86270 */
[CC--:B------:R-:W-:Y:S01]  /*5a10*/  FFMA.FTZ R22, R0.reuse, R16.reuse, R87 ;  /* 0x0000001000167223 */ /* 0x0c0fe20000010057 */
[----:B------:R-:W-:Y:S01]  /*5a20*/  FFMA.FTZ R23, R0, R16, R89 ;  /* 0x0000001000177223 */ /* 0x000fe20000010059 */
[C---:B------:R-:W-:Y:S01]  /*5a30*/  VIADD R16, R8.reuse, 0x10 ;  /* 0x0000001008107836 */ /* 0x040fe20000000000 */
[----:B------:R-:W-:Y:S01]  /*5a40*/  I2FP.F32.S32 R21, R21 ;  /* 0x0000001500157245 */ /* 0x000fe20000201400 */
[----:B------:R-:W-:Y:S01]  /*5a50*/  VIADD R28, R8, 0x20 ;  /* 0x00000020081c7836 */ /* 0x000fe20000000000 */
[----:B------:R-:W-:Y:S01]  /*5a60*/  FSEL R24, R24, -INF , !P3 ;  /* 0xff80000018187808 */ /* 0x000fe20005800000 */
[----:B------:R2:W-:Y:S01]  /*5a70*/  MUFU.TANH R55, R14 ;  /* 0x0000000e00377308 */ /* 0x0005e20000002400 */
[----:B------:R-:W-:Y:S01]  /*5a80*/  FSEL R25, R25, -INF , !P2 ;  /* 0xff80000019197808 */ /* 0x000fe20005000000 */
[-C--:B------:R-:W-:Y:S01]  /*5a90*/  FFMA.FTZ R26, R0, R21.reuse, R77 ;  /* 0x00000015001a7223 */ /* 0x080fe2000001004d */
[----:B------:R-:W-:Y:S01]  /*5aa0*/  ISETP.GE.AND P3, PT, R16, R194, PT ;  /* 0x000000c21000720c */ /* 0x000fe20003f66270 */
[----:B------:R-:W-:Y:S01]  /*5ab0*/  FFMA.FTZ R21, R0, R21, R91 ;  /* 0x0000001500157223 */ /* 0x000fe2000001005b */
[-C--:B------:R-:W-:Y:S01]  /*5ac0*/  ISETP.GE.AND P2, PT, R16, R193.reuse, PT ;  /* 0x000000c11000720c */ /* 0x080fe20003f46270 */
[----:B------:R-:W-:Y:S01]  /*5ad0*/  FMUL.FTZ R118, R118, UR10 ;  /* 0x0000000a76767c20 */ /* 0x000fe20008410000 */
[----:B------:R-:W-:Y:S01]  /*5ae0*/  I2FP.F32.S32 R16, R16 ;  /* 0x0000001000107245 */ /* 0x000fe20000201400 */
[----:B------:R-:W-:Y:S01]  /*5af0*/  MUFU.TANH R63, R63 ;  /* 0x0000003f003f7308 */ /* 0x000fe20000002400 */
[----:B---3--:R-:W-:Y:S01]  /*5b00*/  IADD3 R15, R8, 0x18, RZ ;  /* 0x00000018080f7810 */ /* 0x008fe20007ffe0ff */
[----:B------:R-:W-:Y:S01]  /*5b10*/  FMUL.FTZ R117, R117, UR10 ;  /* 0x0000000a75757c20 */ /* 0x000fe20008410000 */
[----:B------:R-:W-:Y:S01]  /*5b20*/  FSEL R26, R26, -INF , !P6 ;  /* 0xff8000001a1a7808 */ /* 0x000fe20007000000 */
[CC--:B------:R-:W-:Y:S01]  /*5b30*/  FFMA.FTZ R20, R0.reuse, R16.reuse, R79 ;  /* 0x0000001000147223 */ /* 0x0c0fe2000001004f */
[----:B------:R-:W-:Y:S01]  /*5b40*/  FFMA.FTZ R19, R0, R16, R93 ;  /* 0x0000001000137223 */ /* 0x000fe2000001005d */
[----:B------:R-:W-:Y:S01]  /*5b50*/  FSEL R21, R21, -INF , !P4 ;  /* 0xff80000015157808 */ /* 0x000fe20006000000 */
[----:B------:R-:W-:Y:S01]  /*5b60*/  FMUL.FTZ R119, R119, UR10 ;  /* 0x0000000a77777c20 */ /* 0x000fe20008410000 */
[CC--:B------:R-:W-:Y:S01]  /*5b70*/  ISETP.GE.AND P6, PT, R15.reuse, R194.reuse, PT ;  /* 0x000000c20f00720c */ /* 0x0c0fe20003fc6270 */
[----:B------:R-:W-:Y:S01]  /*5b80*/  MUFU.TANH R75, R56 ;  /* 0x00000038004b7308 */ /* 0x000fe20000002400 */
[----:B------:R-:W-:Y:S01]  /*5b90*/  ISETP.GE.AND P4, PT, R15, R193, PT ;  /* 0x000000c10f00720c */ /* 0x000fe20003f86270 */
[----:B------:R-:W-:Y:S01]  /*5ba0*/  FMUL.FTZ R123, R123, UR10 ;  /* 0x0000000a7b7b7c20 */ /* 0x000fe20008410000 */
[----:B------:R-:W-:Y:S01]  /*5bb0*/  I2FP.F32.S32 R15, R15 ;  /* 0x0000000f000f7245 */ /* 0x000fe20000201400 */
[----:B------:R-:W-:Y:S01]  /*5bc0*/  FMUL.FTZ R113, R113, UR10 ;  /* 0x0000000a71717c20 */ /* 0x000fe20008410000 */
[----:B------:R-:W-:Y:S01]  /*5bd0*/  FSEL R20, R20, -INF , !P3 ;  /* 0xff80000014147808 */ /* 0x000fe20005800000 */
[----:B------:R-:W-:Y:S01]  /*5be0*/  FMUL.FTZ R115, R115, UR10 ;  /* 0x0000000a73737c20 */ /* 0x000fe20008410000 */
[----:B------:R-:W-:Y:S01]  /*5bf0*/  FSEL R19, R19, -INF , !P2 ;  /* 0xff80000013137808 */ /* 0x000fe20005000000 */
[----:B------:R-:W3:Y:S01]  /*5c00*/  MUFU.TANH R27, R27 ;  /* 0x0000001b001b7308 */ /* 0x000ee20000002400 */
[----:B--2---:R-:W-:Y:S01]  /*5c10*/  I2FP.F32.S32 R14, R7 ;  /* 0x00000007000e7245 */ /* 0x004fe20000201400 */
[-C--:B------:R-:W-:Y:S01]  /*5c20*/  FFMA.FTZ R16, R0, R15.reuse, R73 ;  /* 0x0000000f00107223 */ /* 0x080fe20000010049 */
[----:B------:R-:W-:Y:S01]  /*5c30*/  ISETP.GE.AND P3, PT, R30, R194, PT ;  /* 0x000000c21e00720c */ /* 0x000fe20003f66270 */
[----:B-1----:R-:W-:Y:S01]  /*5c40*/  FFMA.FTZ R15, R0, R15, R95 ;  /* 0x0000000f000f7223 */ /* 0x002fe2000001005f */
[-C--:B------:R-:W-:Y:S01]  /*5c50*/  ISETP.GE.AND P2, PT, R30, R193.reuse, PT ;  /* 0x000000c11e00720c */ /* 0x080fe20003f46270 */
[----:B------:R-:W-:Y:S01]  /*5c60*/  FFMA.FTZ R18, R0, R14, R69 ;  /* 0x0000000e00127223 */ /* 0x000fe20000010045 */
[----:B------:R-:W-:Y:S01]  /*5c70*/  I2FP.F32.S32 R30, R30 ;  /* 0x0000001e001e7245 */ /* 0x000fe20000201400 */
[----:B------:R-:W-:Y:S01]  /*5c80*/  MUFU.TANH R77, R47 ;  /* 0x0000002f004d7308 */ /* 0x000fe20000002400 */
[----:B------:R-:W-:Y:S01]  /*5c90*/  FSEL R22, R22, -INF , !P5 ;  /* 0xff80000016167808 */ /* 0x000fe20006800000 */
[C---:B------:R-:W-:Y:S01]  /*5ca0*/  FFMA.FTZ R17, R0.reuse, R14, R71 ;  /* 0x0000000e00117223 */ /* 0x040fe20000010047 */
[----:B------:R-:W-:Y:S01]  /*5cb0*/  FSEL R23, R23, -INF , !P1 ;  /* 0xff80000017177808 */ /* 0x000fe20004800000 */
[----:B----4-:R-:W-:Y:S01]  /*5cc0*/  FFMA.FTZ R14, R0, R30, R65 ;  /* 0x0000001e000e7223 */ /* 0x010fe20000010041 */
[C---:B------:R-:W-:Y:S01]  /*5cd0*/  ISETP.GE.AND P5, PT, R7.reuse, R194, PT ;  /* 0x000000c20700720c */ /* 0x040fe20003fa6270 */
[----:B------:R-:W-:Y:S01]  /*5ce0*/  FMUL.FTZ R108, R108, UR10 ;  /* 0x0000000a6c6c7c20 */ /* 0x000fe20008410000 */
[-C--:B------:R-:W-:Y:S01]  /*5cf0*/  ISETP.GE.AND P1, PT, R7, R193.reuse, PT ;  /* 0x000000c10700720c */ /* 0x080fe20003f26270 */
[----:B------:R1:W-:Y:S01]  /*5d00*/  MUFU.TANH R47, R12 ;  /* 0x0000000c002f7308 */ /* 0x0003e20000002400 */
[----:B------:R-:W-:Y:S01]  /*5d10*/  FFMA.FTZ R7, R0, R30, R29 ;  /* 0x0000001e00077223 */ /* 0x000fe2000001001d */
[----:B------:R-:W-:Y:S01]  /*5d20*/  FSEL R16, R16, -INF , !P6 ;  /* 0xff80000010107808 */ /* 0x000fe20007000000 */
[----:B------:R-:W-:Y:S01]  /*5d30*/  FMUL.FTZ R110, R110, UR10 ;  /* 0x0000000a6e6e7c20 */ /* 0x000fe20008410000 */
[----:B------:R-:W-:Y:S01]  /*5d40*/  FSEL R15, R15, -INF , !P4 ;  /* 0xff8000000f0f7808 */ /* 0x000fe20006000000 */
[----:B------:R-:W-:Y:S01]  /*5d50*/  FMUL.FTZ R112, R112, UR10 ;  /* 0x0000000a70707c20 */ /* 0x000fe20008410000 */
[CC--:B------:R-:W-:Y:S01]  /*5d60*/  ISETP.GE.AND P6, PT, R43.reuse, R194.reuse, PT ;  /* 0x000000c22b00720c */ /* 0x0c0fe20003fc6270 */
[----:B------:R-:W-:Y:S01]  /*5d70*/  FMUL.FTZ R114, R114, UR10 ;  /* 0x0000000a72727c20 */ /* 0x000fe20008410000 */
[----:B------:R-:W-:Y:S01]  /*5d80*/  ISETP.GE.AND P4, PT, R43, R193, PT ;  /* 0x000000c12b00720c */ /* 0x000fe20003f86270 */
[----:B------:R-:W-:Y:S01]  /*5d90*/  MUFU.TANH R31, R31 ;  /* 0x0000001f001f7308 */ /* 0x000fe20000002400 */
[----:B------:R-:W-:Y:S01]  /*5da0*/  I2FP.F32.S32 R43, R43 ;  /* 0x0000002b002b7245 */ /* 0x000fe20000201400 */
[----:B------:R-:W-:Y:S01]  /*5db0*/  FMUL.FTZ R104, R104, UR10 ;  /* 0x0000000a68687c20 */ /* 0x000fe20008410000 */
[----:B------:R-:W-:Y:S01]  /*5dc0*/  FSEL R14, R14, -INF , !P3 ;  /* 0xff8000000e0e7808 */ /* 0x000fe20005800000 */
[----:B------:R-:W-:Y:S01]  /*5dd0*/  FMUL.FTZ R109, R109, UR10 ;  /* 0x0000000a6d6d7c20 */ /* 0x000fe20008410000 */
[----:B------:R-:W-:Y:S01]  /*5de0*/  FSEL R7, R7, -INF , !P2 ;  /* 0xff80000007077808 */ /* 0x000fe20005000000 */
[----:B------:R-:W-:Y:S01]  /*5df0*/  FMUL.FTZ R111, R111, UR10 ;  /* 0x0000000a6f6f7c20 */ /* 0x000fe20008410000 */
[C---:B------:R-:W-:Y:S01]  /*5e00*/  IADD3 R147, R8.reuse, 0x30, RZ ;  /* 0x0000003008937810 */ /* 0x040fe20007ffe0ff */
[----:B-1----:R-:W-:Y:S01]  /*5e10*/  VIADD R12, R8, 0x28 ;  /* 0x00000028080c7836 */ /* 0x002fe20000000000 */
[----:B------:R-:W1:Y:S01]  /*5e20*/  MUFU.TANH R67, R62 ;  /* 0x0000003e00437308 */ /* 0x000e620000002400 */
[----:B------:R-:W-:Y:S01]  /*5e30*/  FSEL R18, R18, -INF , !P5 ;  /* 0xff80000012127808 */ /* 0x000fe20006800000 */
[----:B------:R-:W-:Y:S01]  /*5e40*/  FMUL.FTZ R105, R105, UR10 ;  /* 0x0000000a69697c20 */ /* 0x000fe20008410000 */
[----:B------:R-:W-:Y:S01]  /*5e50*/  FSEL R17, R17, -INF , !P1 ;  /* 0xff80000011117808 */ /* 0x000fe20004800000 */
[----:B------:R-:W-:Y:S01]  /*5e60*/  FMUL.FTZ R106, R106, UR10 ;  /* 0x0000000a6a6a7c20 */ /* 0x000fe20008410000 */
[C---:B------:R-:W-:Y:S01]  /*5e70*/  ISETP.GE.AND P3, PT, R12.reuse, R194, PT ;  /* 0x000000c20c00720c */ /* 0x040fe20003f66270 */
[----:B------:R-:W-:Y:S01]  /*5e80*/  FMUL.FTZ R107, R107, UR10 ;  /* 0x0000000a6b6b7c20 */ /* 0x000fe20008410000 */
[----:B------:R-:W-:Y:S01]  /*5e90*/  ISETP.GE.AND P2, PT, R12, R193, PT ;  /* 0x000000c10c00720c */ /* 0x000fe20003f46270 */
[----:B------:R-:W2:Y:S01]  /*5ea0*/  MUFU.TANH R13, R52 ;  /* 0x00000034000d7308 */ /* 0x000ea20000002400 */
[----:B------:R-:W-:-:S02]  /*5eb0*/  I2FP.F32.S32 R12, R12 ;  /* 0x0000000c000c7245 */ /* 0x000fc40000201400 */
[C---:B------:R-:W-:Y:S02]  /*5ec0*/  ISETP.GE.AND P5, PT, R28.reuse, R194, PT ;  /* 0x000000c21c00720c */ /* 0x040fe40003fa6270 */
[----:B------:R-:W-:Y:S01]  /*5ed0*/  ISETP.GE.AND P1, PT, R28, R193, PT ;  /* 0x000000c11c00720c */ /* 0x000fe20003f26270 */
[----:B---3--:R-:W-:Y:S01]  /*5ee0*/  FFMA.FTZ R27, R0, R12, R27 ;  /* 0x0000000c001b7223 */ /* 0x008fe2000001001b */
[----:B------:R-:W-:Y:S01]  /*5ef0*/  I2FP.F32.S32 R28, R28 ;  /* 0x0000001c001c7245 */ /* 0x000fe20000201400 */
[----:B------:R-:W-:Y:S01]  /*5f00*/  MUFU.TANH R9, R9 ;  /* 0x0000000900097308 */ /* 0x000fe20000002400 */
[----:B------:R-:W-:Y:S02]  /*5f10*/  IADD3 R157, R8, 0x60, RZ ;  /* 0x00000060089d7810 */ /* 0x000fe40007ffe0ff */
[----:B------:R-:W-:Y:S01]  /*5f20*/  FSEL R143, R27, -INF , !P2 ;  /* 0xff8000001b8f7808 */ /* 0x000fe20005000000 */
[----:B-1----:R-:W-:-:S04]  /*5f30*/  FFMA.FTZ R67, R0, R28, R67 ;  /* 0x0000001c00437223 */ /* 0x002fc80000010043 */
[----:B------:R-:W1:Y:S01]  /*5f40*/  MUFU.TANH R11, R11 ;  /* 0x0000000b000b7308 */ /* 0x000e620000002400 */
[----:B------:R-:W-:-:S07]  /*5f50*/  FSEL R145, R67, -INF , !P1 ;  /* 0xff80000043917808 */ /* 0x000fce0004800000 */
[----:B------:R3:W-:Y:S08]  /*5f60*/  MUFU.TANH R83, R46 ;  /* 0x0000002e00537308 */ /* 0x0007f00000002400 */
[----:B------:R4:W-:Y:S08]  /*5f70*/  MUFU.TANH R53, R44 ;  /* 0x0000002c00357308 */ /* 0x0009f00000002400 */
[----:B------:R-:W-:Y:S01]  /*5f80*/  MUFU.TANH R57, R57 ;  /* 0x0000003900397308 */ /* 0x000fe20000002400 */
[CC--:B---3--:R-:W-:Y:S01]  /*5f90*/  FFMA.FTZ R46, R0.reuse, R43.reuse, R61 ;  /* 0x0000002b002e7223 */ /* 0x0c8fe2000001003d */
[----:B------:R-:W-:-:S04]  /*5fa0*/  FFMA.FTZ R43, R0, R43, R63 ;  /* 0x0000002b002b7223 */ /* 0x000fc8000001003f */
[----:B------:R-:W-:Y:S02]  /*5fb0*/  FSEL R46, R46, -INF , !P6 ;  /* 0xff8000002e2e7808 */ /* 0x000fe40007000000 */
[----:B------:R-:W-:Y:S01]  /*5fc0*/  FSEL R43, R43, -INF , !P4 ;  /* 0xff8000002b2b7808 */ /* 0x000fe20006000000 */
[----:B----4-:R-:W-:Y:S01]  /*5fd0*/  FFMA.FTZ R44, R0, R12, R75 ;  /* 0x0000000c002c7223 */ /* 0x010fe2000001004b */
[----:B------:R-:W-:Y:S01]  /*5fe0*/  VIADD R12, R8, 0x31 ;  /* 0x00000031080c7836 */ /* 0x000fe20000000000 */
[----:B------:R-:W-:Y:S01]  /*5ff0*/  MUFU.TANH R59, R59 ;  /* 0x0000003b003b7308 */ /* 0x000fe20000002400 */
[C---:B------:R-:W-:Y:S02]  /*6000*/  ISETP.GE.AND P6, PT, R147.reuse, R194, PT ;  /* 0x000000c29300720c */ /* 0x040fe40003fc6270 */
[----:B------:R-:W-:Y:S02]  /*6010*/  ISETP.GE.AND P4, PT, R147, R193, PT ;  /* 0x000000c19300720c */ /* 0x000fe40003f86270 */
[----:B------:R-:W-:-:S02]  /*6020*/  FSEL R44, R44, -INF , !P3 ;  /* 0xff8000002c2c7808 */ /* 0x000fc40005800000 */
[----:B------:R-:W-:Y:S01]  /*6030*/  I2FP.F32.S32 R147, R147 ;  /* 0x0000009300937245 */ /* 0x000fe20000201400 */
[----:B------:R3:W-:Y:S01]  /*6040*/  MUFU.TANH R45, R48 ;  /* 0x00000030002d7308 */ /* 0x0007e20000002400 */
[C---:B------:R-:W-:Y:S02]  /*6050*/  ISETP.GE.AND P3, PT, R12.reuse, R194, PT ;  /* 0x000000c20c00720c */ /* 0x040fe40003f66270 */
[----:B------:R-:W-:Y:S01]  /*6060*/  ISETP.GE.AND P2, PT, R12, R193, PT ;  /* 0x000000c10c00720c */ /* 0x000fe20003f46270 */
[CC--:B--2---:R-:W-:Y:S01]  /*6070*/  FFMA.FTZ R13, R0.reuse, R147.reuse, R13 ;  /* 0x00000093000d7223 */ /* 0x0c4fe2000001000d */
[----:B------:R-:W-:Y:S01]  /*6080*/  I2FP.F32.S32 R12, R12 ;  /* 0x0000000c000c7245 */ /* 0x000fe20000201400 */
[C---:B-1----:R-:W-:Y:S02]  /*6090*/  FFMA.FTZ R147, R0.reuse, R147, R11 ;  /* 0x0000009300937223 */ /* 0x042fe4000001000b */
[----:B------:R-:W1:Y:S01]  /*60a0*/  MUFU.TANH R51, R51 ;  /* 0x0000003300337308 */ /* 0x000e620000002400 */
[----:B------:R-:W-:Y:S01]  /*60b0*/  FSEL R150, R13, -INF , !P6 ;  /* 0xff8000000d967808 */ /* 0x000fe20007000000 */
[-C--:B------:R-:W-:Y:S01]  /*60c0*/  FFMA.FTZ R144, R0, R12.reuse, R9 ;  /* 0x0000000c00907223 */ /* 0x080fe20000010009 */
[----:B------:R-:W-:Y:S01]  /*60d0*/  VIADD R9, R8, 0x39 ;  /* 0x0000003908097836 */ /* 0x000fe20000000000 */
[----:B------:R-:W-:Y:S01]  /*60e0*/  FSEL R147, R147, -INF , !P4 ;  /* 0xff80000093937808 */ /* 0x000fe20006000000 */
[----:B------:R-:W-:Y:S01]  /*60f0*/  FFMA.FTZ R33, R0, R12, R33 ;  /* 0x0000000c00217223 */ /* 0x000fe20000010021 */
[----:B------:R-:W-:Y:S01]  /*6100*/  VIADD R12, R8, 0x40 ;  /* 0x00000040080c7836 */ /* 0x000fe20000000000 */
[----:B------:R-:W-:Y:S01]  /*6110*/  FSEL R144, R144, -INF , !P3 ;  /* 0xff80000090907808 */ /* 0x000fe20005800000 */
[----:B------:R2:W-:Y:S01]  /*6120*/  MUFU.TANH R29, R10 ;  /* 0x0000000a001d7308 */ /* 0x0005e20000002400 */
[----:B---3--:R-:W-:Y:S01]  /*6130*/  FFMA.FTZ R48, R0, R28, R31 ;  /* 0x0000001c00307223 */ /* 0x008fe2000001001f */
[----:B------:R-:W-:Y:S01]  /*6140*/  VIADD R28, R8, 0x29 ;  /* 0x00000029081c7836 */ /* 0x000fe20000000000 */
[----:B------:R-:W-:-:S02]  /*6150*/  ISETP.GE.AND P6, PT, R9, R194, PT ;  /* 0x000000c20900720c */ /* 0x000fc40003fc6270 */
[----:B------:R-:W-:Y:S02]  /*6160*/  ISETP.GE.AND P4, PT, R9, R193, PT ;  /* 0x000000c10900720c */ /* 0x000fe40003f86270 */
[----:B------:R-:W-:Y:S01]  /*6170*/  I2FP.F32.S32 R9, R9 ;  /* 0x0000000900097245 */ /* 0x000fe20000201400 */
[----:B------:R-:W3:Y:S01]  /*6180*/  MUFU.TANH R49, R50 ;  /* 0x0000003200317308 */ /* 0x000ee20000002400 */
[----:B------:R-:W-:Y:S02]  /*6190*/  FSEL R48, R48, -INF , !P5 ;  /* 0xff80000030307808 */ /* 0x000fe40006800000 */
[----:B------:R-:W-:Y:S01]  /*61a0*/  ISETP.GE.AND P5, PT, R28, R194, PT ;  /* 0x000000c21c00720c */ /* 0x000fe20003fa6270 */
[----:B------:R-:W-:Y:S01]  /*61b0*/  FFMA.FTZ R35, R0, R9, R35 ;  /* 0x0000000900237223 */ /* 0x000fe20000010023 */
[----:B------:R-:W-:Y:S01]  /*61c0*/  ISETP.GE.AND P1, PT, R28, R193, PT ;  /* 0x000000c11c00720c */ /* 0x000fe20003f26270 */
[----:B-1----:R-:W-:Y:S01]  /*61d0*/  FFMA.FTZ R51, R0, R9, R51 ;  /* 0x0000000900337223 */ /* 0x002fe20000010033 */
[----:B------:R-:W-:Y:S01]  /*61e0*/  FSEL R161, R33, -INF , !P2 ;  /* 0xff80000021a17808 */ /* 0x000fe20005000000 */
[----:B------:R-:W1:Y:S01]  /*61f0*/  MUFU.TANH R69, R32 ;  /* 0x0000002000457308 */ /* 0x000e620000002400 */
[----:B--2---:R-:W-:Y:S01]  /*6200*/  I2FP.F32.S32 R10, R28 ;  /* 0x0000001c000a7245 */ /* 0x004fe20000201400 */
[----:B------:R-:W-:Y:S01]  /*6210*/  VIADD R28, R8, 0x51 ;  /* 0x00000051081c7836 */ /* 0x000fe20000000000 */
[----:B------:R-:W-:-:S02]  /*6220*/  ISETP.GE.AND P3, PT, R12, R194, PT ;  /* 0x000000c20c00720c */ /* 0x000fc40003f66270 */
[----:B------:R-:W-:Y:S01]  /*6230*/  ISETP.GE.AND P2, PT, R12, R193, PT ;  /* 0x000000c10c00720c */ /* 0x000fe20003f46270 */
[CC--:B------:R-:W-:Y:S01]  /*6240*/  FFMA.FTZ R42, R0.reuse, R10.reuse, R57 ;  /* 0x0000000a002a7223 */ /* 0x0c0fe20000010039 */
[----:B------:R-:W-:Y:S01]  /*6250*/  FFMA.FTZ R39, R0, R10, R59 ;  /* 0x0000000a00277223 */ /* 0x000fe2000001003b */
[----:B------:R-:W2:Y:S01]  /*6260*/  MUFU.TANH R71, R34 ;  /* 0x0000002200477308 */ /* 0x000ea20000002400 */
[C---:B------:R-:W-:Y:S01]  /*6270*/  VIADD R10, R8.reuse, 0x38 ;  /* 0x00000038080a7836 */ /* 0x040fe20000000000 */
[----:B------:R-:W-:Y:S02]  /*6280*/  IADD3 R13, R8, 0x48, RZ ;  /* 0x00000048080d7810 */ /* 0x000fe40007ffe0ff */
[----:B------:R-:W-:Y:S02]  /*6290*/  FSEL R42, R42, -INF , !P5 ;  /* 0xff8000002a2a7808 */ /* 0x000fe40006800000 */
[----:B------:R-:W-:Y:S02]  /*62a0*/  FSEL R39, R39, -INF , !P1 ;  /* 0xff80000027277808 */ /* 0x000fe40004800000 */
[----:B------:R-:W-:Y:S01]  /*62b0*/  I2FP.F32.S32 R12, R12 ;  /* 0x0000000c000c7245 */ /* 0x000fe20000201400 */
[----:B------:R-:W4:Y:S01]  /*62c0*/  MUFU.TANH R125, R125 ;  /* 0x0000007d007d7308 */ /* 0x000f220000002400 */
[----:B------:R-:W-:-:S02]  /*62d0*/  ISETP.GE.AND P5, PT, R10, R194, PT ;  /* 0x000000c20a00720c */ /* 0x000fc40003fa6270 */
[----:B------:R-:W-:Y:S01]  /*62e0*/  ISETP.GE.AND P1, PT, R10, R193, PT ;  /* 0x000000c10a00720c */ /* 0x000fe20003f26270 */
[C---:B------:R-:W-:Y:S01]  /*62f0*/  FFMA.FTZ R53, R0.reuse, R12, R53 ;  /* 0x0000000c00357223 */ /* 0x040fe20000010035 */
[----:B------:R-:W-:Y:S01]  /*6300*/  I2FP.F32.S32 R10, R10 ;  /* 0x0000000a000a7245 */ /* 0x000fe20000201400 */
[----:B------:R-:W-:Y:S01]  /*6310*/  FFMA.FTZ R83, R0, R12, R83 ;  /* 0x0000000c00537223 */ /* 0x000fe20000010053 */
[----:B------:R-:W-:Y:S01]  /*6320*/  FSEL R146, R35, -INF , !P6 ;  /* 0xff80000023927808 */ /* 0x000fe20007000000 */
[----:B------:R-:W4:Y:S01]  /*6330*/  MUFU.TANH R127, R127 ;  /* 0x0000007f007f7308 */ /* 0x000f220000002400 */
[----:B------:R-:W-:Y:S01]  /*6340*/  I2FP.F32.S32 R35, R13 ;  /* 0x0000000d00237245 */ /* 0x000fe20000201400 */
[----:B------:R-:W-:Y:S02]  /*6350*/  VIADD R12, R8, 0x49 ;  /* 0x00000049080c7836 */ /* 0x000fe40000000000 */
[CC--:B------:R-:W-:Y:S01]  /*6360*/  FFMA.FTZ R45, R0.reuse, R10.reuse, R45 ;  /* 0x0000000a002d7223 */ /* 0x0c0fe2000001002d */
[----:B---3--:R-:W-:Y:S01]  /*6370*/  FFMA.FTZ R49, R0, R10, R49 ;  /* 0x0000000a00317223 */ /* 0x008fe20000010031 */
[----:B------:R-:W-:-:S02]  /*6380*/  VIADD R10, R8, 0x41 ;  /* 0x00000041080a7836 */ /* 0x000fc40000000000 */
[CC--:B-1----:R-:W-:Y:S01]  /*6390*/  FFMA.FTZ R69, R0.reuse, R35.reuse, R69 ;  /* 0x0000002300457223 */ /* 0x0c2fe20000010045 */
[----:B------:R-:W-:Y:S01]  /*63a0*/  FSEL R153, R51, -INF , !P4 ;  /* 0xff80000033997808 */ /* 0x000fe20006000000 */
[----:B--2---:R-:W-:Y:S01]  /*63b0*/  FFMA.FTZ R35, R0, R35, R71 ;  /* 0x0000002300237223 */ /* 0x004fe20000010047 */
[CC--:B------:R-:W-:Y:S01]  /*63c0*/  ISETP.GE.AND P6, PT, R13.reuse, R194.reuse, PT ;  /* 0x000000c20d00720c */ /* 0x0c0fe20003fc6270 */
[----:B------:R-:W1:Y:S01]  /*63d0*/  MUFU.TANH R27, R120 ;  /* 0x00000078001b7308 */ /* 0x000e620000002400 */
[-C--:B------:R-:W-:Y:S02]  /*63e0*/  ISETP.GE.AND P4, PT, R13, R193.reuse, PT ;  /* 0x000000c10d00720c */ /* 0x080fe40003f86270 */
[----:B------:R-:W-:Y:S02]  /*63f0*/  FSEL R166, R53, -INF , !P3 ;  /* 0xff80000035a67808 */ /* 0x000fe40005800000 */
[----:B------:R-:W-:Y:S02]  /*6400*/  FSEL R163, R83, -INF , !P2 ;  /* 0xff80000053a37808 */ /* 0x000fe40005000000 */
[C---:B------:R-:W-:Y:S01]  /*6410*/  ISETP.GE.AND P3, PT, R12.reuse, R194, PT ;  /* 0x000000c20c00720c */ /* 0x040fe20003f66270 */
[----:B------:R-:W2:Y:S01]  /*6420*/  MUFU.TANH R11, R122 ;  /* 0x0000007a000b7308 */ /* 0x000ea20000002400 */
[----:B------:R-:W-:-:S02]  /*6430*/  ISETP.GE.AND P2, PT, R12, R193, PT ;  /* 0x000000c10c00720c */ /* 0x000fc40003f46270 */
[----:B------:R-:W-:Y:S02]  /*6440*/  FSEL R148, R45, -INF , !P5 ;  /* 0xff8000002d947808 */ /* 0x000fe40006800000 */
[----:B------:R-:W-:Y:S02]  /*6450*/  FSEL R159, R49, -INF , !P1 ;  /* 0xff800000319f7808 */ /* 0x000fe40004800000 */
[----:B------:R-:W-:Y:S01]  /*6460*/  I2FP.F32.S32 R12, R12 ;  /* 0x0000000c000c7245 */ /* 0x000fe20000201400 */
[----:B------:R-:W3:Y:S01]  /*6470*/  MUFU.TANH R31, R124 ;  /* 0x0000007c001f7308 */ /* 0x000ee20000002400 */
[C---:B------:R-:W-:Y:S02]  /*6480*/  ISETP.GE.AND P5, PT, R10.reuse, R194, PT ;  /* 0x000000c20a00720c */ /* 0x040fe40003fa6270 */
[-C--:B------:R-:W-:Y:S01]  /*6490*/  ISETP.GE.AND P1, PT, R10, R193.reuse, PT ;  /* 0x000000c10a00720c */ /* 0x080fe20003f26270 */
[C---:B------:R-:W-:Y:S01]  /*64a0*/  FFMA.FTZ R47, R0.reuse, R12, R47 ;  /* 0x0000000c002f7223 */ /* 0x040fe2000001002f */
[----:B------:R-:W-:Y:S01]  /*64b0*/  I2FP.F32.S32 R10, R10 ;  /* 0x0000000a000a7245 */ /* 0x000fe20000201400 */
[----:B------:R-:W-:Y:S01]  /*64c0*/  FFMA.FTZ R33, R0, R12, R29 ;  /* 0x0000000c00217223 */ /* 0x000fe2000001001d */
[----:B------:R-:W-:Y:S01]  /*64d0*/  FSEL R164, R69, -INF , !P6 ;  /* 0xff80000045a47808 */ /* 0x000fe20007000000 */
[----:B------:R-:W3:Y:S01]  /*64e0*/  MUFU.TANH R57, R126 ;  /* 0x0000007e00397308 */ /* 0x000ee20000002400 */
[----:B------:R-:W-:Y:S01]  /*64f0*/  FSEL R35, R35, -INF , !P4 ;  /* 0xff80000023237808 */ /* 0x000fe20006000000 */
[----:B------:R-:W-:Y:S01]  /*6500*/  VIADD R12, R8, 0x58 ;  /* 0x00000058080c7836 */ /* 0x000fe20000000000 */
[----:B------:R-:W-:Y:S01]  /*6510*/  ISETP.GE.AND P6, PT, R28, R194, PT ;  /* 0x000000c21c00720c */ /* 0x000fe20003fc6270 */
[-C--:B------:R-:W-:Y:S01]  /*6520*/  FFMA.FTZ R55, R0, R10.reuse, R55 ;  /* 0x0000000a00377223 */ /* 0x080fe20000010037 */
[----:B------:R-:W-:Y:S01]  /*6530*/  ISETP.GE.AND P4, PT, R28, R193, PT ;  /* 0x000000c11c00720c */ /* 0x000fe20003f86270 */
[----:B------:R-:W-:Y:S01]  /*6540*/  FFMA.FTZ R77, R0, R10, R77 ;  /* 0x0000000a004d7223 */ /* 0x000fe2000001004d */
[----:B------:R-:W-:Y:S01]  /*6550*/  I2FP.F32.S32 R28, R28 ;  /* 0x0000001c001c7245 */ /* 0x000fe20000201400 */
[----:B------:R-:W3:Y:S01]  /*6560*/  MUFU.TANH R9, R116 ;  /* 0x0000007400097308 */ /* 0x000ee20000002400 */
[----:B------:R-:W-:Y:S01]  /*6570*/  VIADD R10, R8, 0x50 ;  /* 0x00000050080a7836 */ /* 0x000fe20000000000 */
[----:B------:R-:W-:-:S02]  /*6580*/  FSEL R162, R47, -INF , !P3 ;  /* 0xff8000002fa27808 */ /* 0x000fc40005800000 */
[CC--:B----4-:R-:W-:Y:S01]  /*6590*/  FFMA.FTZ R34, R0.reuse, R28.reuse, R125 ;  /* 0x0000001c00227223 */ /* 0x0d0fe2000001007d */
[----:B------:R-:W-:Y:S01]  /*65a0*/  FFMA.FTZ R127, R0, R28, R127 ;  /* 0x0000001c007f7223 */ /* 0x000fe2000001007f */
[----:B------:R-:W-:Y:S02]  /*65b0*/  FSEL R33, R33, -INF , !P2 ;  /* 0xff80000021217808 */ /* 0x000fe40005000000 */
[----:B------:R-:W4:Y:S01]  /*65c0*/  MUFU.TANH R13, R118 ;  /* 0x00000076000d7308 */ /* 0x000f220000002400 */
[C---:B------:R-:W-:Y:S02]  /*65d0*/  ISETP.GE.AND P3, PT, R12.reuse, R194, PT ;  /* 0x000000c20c00720c */ /* 0x040fe40003f66270 */
[----:B------:R-:W-:Y:S02]  /*65e0*/  ISETP.GE.AND P2, PT, R12, R193, PT ;  /* 0x000000c10c00720c */ /* 0x000fe40003f46270 */
[----:B------:R-:W-:Y:S02]  /*65f0*/  FSEL R160, R55, -INF , !P5 ;  /* 0xff80000037a07808 */ /* 0x000fe40006800000 */
[----:B------:R-:W-:Y:S01]  /*6600*/  FSEL R165, R77, -INF , !P1 ;  /* 0xff8000004da57808 */ /* 0x000fe20004800000 */
[----:B------:R-:W4:Y:S01]  /*6610*/  MUFU.TANH R117, R117 ;  /* 0x0000007500757308 */ /* 0x000f220000002400 */
[----:B------:R-:W-:-:S02]  /*6620*/  I2FP.F32.S32 R12, R12 ;  /* 0x0000000c000c7245 */ /* 0x000fc40000201400 */
[C---:B------:R-:W-:Y:S02]  /*6630*/  ISETP.GE.AND P5, PT, R10.reuse, R194, PT ;  /* 0x000000c20a00720c */ /* 0x040fe40003fa6270 */
[-C--:B------:R-:W-:Y:S01]  /*6640*/  ISETP.GE.AND P1, PT, R10, R193.reuse, PT ;  /* 0x000000c10a00720c */ /* 0x080fe20003f26270 */
[----:B-1----:R-:W-:Y:S01]  /*6650*/  FFMA.FTZ R27, R0, R12, R27 ;  /* 0x0000000c001b7223 */ /* 0x002fe2000001001b */
[----:B------:R-:W-:Y:S01]  /*6660*/  I2FP.F32.S32 R10, R10 ;  /* 0x0000000a000a7245 */ /* 0x000fe20000201400 */
[----:B------:R-:W1:Y:S01]  /*6670*/  MUFU.TANH R119, R119 ;  /* 0x0000007700777308 */ /* 0x000e620000002400 */
[----:B------:R-:W-:Y:S01]  /*6680*/  FSEL R34, R34, -INF , !P6 ;  /* 0xff80000022227808 */ /* 0x000fe20007000000 */
[----:B--2---:R-:W-:Y:S01]  /*6690*/  FFMA.FTZ R169, R0, R12, R11 ;  /* 0x0000000c00a97223 */ /* 0x004fe2000001000b */
[----:B------:R-:W-:Y:S01]  /*66a0*/  FSEL R171, R127, -INF , !P4 ;  /* 0xff8000007fab7808 */ /* 0x000fe20006000000 */
[----:B------:R-:W-:Y:S01]  /*66b0*/  VIADD R12, R8, 0x61 ;  /* 0x00000061080c7836 */ /* 0x000fe20000000000 */
[C---:B------:R-:W-:Y:S01]  /*66c0*/  ISETP.GE.AND P6, PT, R157.reuse, R194, PT ;  /* 0x000000c29d00720c */ /* 0x040fe20003fc6270 */
[CC--:B---3--:R-:W-:Y:S01]  /*66d0*/  FFMA.FTZ R31, R0.reuse, R10.reuse, R31 ;  /* 0x0000000a001f7223 */ /* 0x0c8fe2000001001f */
[----:B------:R-:W-:Y:S01]  /*66e0*/  ISETP.GE.AND P4, PT, R157, R193, PT ;  /* 0x000000c19d00720c */ /* 0x000fe20003f86270 */
[----:B------:R-:W2:Y:S01]  /*66f0*/  MUFU.TANH R121, R121 ;  /* 0x0000007900797308 */ /* 0x000ea20000002400 */
[----:B------:R-:W-:Y:S01]  /*6700*/  I2FP.F32.S32 R157, R157 ;  /* 0x0000009d009d7245 */ /* 0x000fe20000201400 */
[----:B------:R-:W-:Y:S01]  /*6710*/  FFMA.FTZ R57, R0, R10, R57 ;  /* 0x0000000a00397223 */ /* 0x000fe20000010039 */
[C---:B------:R-:W-:Y:S01]  /*6720*/  VIADD R10, R8.reuse, 0x59 ;  /* 0x00000059080a7836 */ /* 0x040fe20000000000 */
[----:B------:R-:W-:Y:S01]  /*6730*/  FSEL R32, R27, -INF , !P3 ;  /* 0xff8000001b207808 */ /* 0x000fe20005800000 */
[----:B------:R-:W-:-:S02]  /*6740*/  VIADD R27, R8, 0x70 ;  /* 0x00000070081b7836 */ /* 0x000fc40000000000 */
[CC--:B------:R-:W-:Y:S01]  /*6750*/  FFMA.FTZ R9, R0.reuse, R157.reuse, R9 ;  /* 0x0000009d00097223 */ /* 0x0c0fe20000010009 */
[----:B------:R-:W-:Y:S01]  /*6760*/  FSEL R169, R169, -INF , !P2 ;  /* 0xff800000a9a97808 */ /* 0x000fe20005000000 */
[----:B------:R-:W3:Y:S01]  /*6770*/  MUFU.TANH R123, R123 ;  /* 0x0000007b007b7308 */ /* 0x000ee20000002400 */
[----:B----4-:R-:W-:Y:S01]  /*6780*/  FFMA.FTZ R157, R0, R157, R13 ;  /* 0x0000009d009d7223 */ /* 0x010fe2000001000d */
[C---:B------:R-:W-:Y:S02]  /*6790*/  ISETP.GE.AND P3, PT, R12.reuse, R194, PT ;  /* 0x000000c20c00720c */ /* 0x040fe40003f66270 */
[----:B------:R-:W-:Y:S02]  /*67a0*/  ISETP.GE.AND P2, PT, R12, R193, PT ;  /* 0x000000c10c00720c */ /* 0x000fe40003f46270 */
[----:B------:R-:W-:Y:S02]  /*67b0*/  FSEL R168, R31, -INF , !P5 ;  /* 0xff8000001fa87808 */ /* 0x000fe40006800000 */
[----:B------:R-:W4:Y:S01]  /*67c0*/  MUFU.TANH R11, R108 ;  /* 0x0000006c000b7308 */ /* 0x000f220000002400 */
[----:B------:R-:W-:-:S02]  /*67d0*/  FSEL R173, R57, -INF , !P1 ;  /* 0xff80000039ad7808 */ /* 0x000fc40004800000 */
[----:B------:R-:W-:Y:S02]  /*67e0*/  I2FP.F32.S32 R12, R12 ;  /* 0x0000000c000c7245 */ /* 0x000fe40000201400 */
[C---:B------:R-:W-:Y:S02]  /*67f0*/  ISETP.GE.AND P5, PT, R10.reuse, R194, PT ;  /* 0x000000c20a00720c */ /* 0x040fe40003fa6270 */
[----:B------:R-:W-:Y:S01]  /*6800*/  ISETP.GE.AND P1, PT, R10, R193, PT ;  /* 0x000000c10a00720c */ /* 0x000fe20003f26270 */
[----:B------:R-:W4:Y:S01]  /*6810*/  MUFU.TANH R13, R110 ;  /* 0x0000006e000d7308 */ /* 0x000f220000002400 */
[----:B------:R-:W-:Y:S01]  /*6820*/  I2FP.F32.S32 R10, R10 ;  /* 0x0000000a000a7245 */ /* 0x000fe20000201400 */
[CC--:B------:R-:W-:Y:S01]  /*6830*/  FFMA.FTZ R117, R0.reuse, R12.reuse, R117 ;  /* 0x0000000c00757223 */ /* 0x0c0fe20000010075 */
[----:B-1----:R-:W-:Y:S01]  /*6840*/  FFMA.FTZ R119, R0, R12, R119 ;  /* 0x0000000c00777223 */ /* 0x002fe20000010077 */
[----:B------:R-:W-:Y:S01]  /*6850*/  VIADD R12, R8, 0x69 ;  /* 0x00000069080c7836 */ /* 0x000fe20000000000 */
[----:B------:R-:W-:Y:S01]  /*6860*/  FSEL R158, R9, -INF , !P6 ;  /* 0xff800000099e7808 */ /* 0x000fe20007000000 */
[CC--:B--2---:R-:W-:Y:S01]  /*6870*/  FFMA.FTZ R121, R0.reuse, R10.reuse, R121 ;  /* 0x0000000a00797223 */ /* 0x0c4fe20000010079 */
[----:B---3--:R-:W-:Y:S01]  /*6880*/  FFMA.FTZ R123, R0, R10, R123 ;  /* 0x0000000a007b7223 */ /* 0x008fe2000001007b */
[----:B------:R-:W1:Y:S01]  /*6890*/  MUFU.TANH R113, R113 ;  /* 0x0000007100717308 */ /* 0x000e620000002400 */
[----:B------:R-:W-:Y:S01]  /*68a0*/  VIADD R10, R8, 0x68 ;  /* 0x00000068080a7836 */ /* 0x000fe20000000000 */
[----:B------:R-:W-:-:S02]  /*68b0*/  FSEL R157, R157, -INF , !P4 ;  /* 0xff8000009d9d7808 */ /* 0x000fc40006000000 */
[C---:B------:R-:W-:Y:S02]  /*68c0*/  ISETP.GE.AND P6, PT, R12.reuse, R194, PT ;  /* 0x000000c20c00720c */ /* 0x040fe40003fc6270 */
[----:B------:R-:W-:Y:S02]  /*68d0*/  ISETP.GE.AND P4, PT, R12, R193, PT ;  /* 0x000000c10c00720c */ /* 0x000fe40003f86270 */
[----:B------:R-:W2:Y:S01]  /*68e0*/  MUFU.TANH R115, R115 ;  /* 0x0000007300737308 */ /* 0x000ea20000002400 */
[----:B------:R-:W-:Y:S02]  /*68f0*/  I2FP.F32.S32 R28, R27 ;  /* 0x0000001b001c7245 */ /* 0x000fe40000201400 */
[----:B------:R-:W-:Y:S02]  /*6900*/  FSEL R170, R121, -INF , !P5 ;  /* 0xff80000079aa7808 */ /* 0x000fe40006800000 */
[----:B------:R-:W-:Y:S01]  /*6910*/  FSEL R167, R123, -INF , !P1 ;  /* 0xff8000007ba77808 */ /* 0x000fe20004800000 */
[----:B----4-:R-:W-:Y:S01]  /*6920*/  FFMA.FTZ R11, R0, R28, R11 ;  /* 0x0000001c000b7223 */ /* 0x010fe2000001000b */
[----:B------:R-:W-:Y:S01]  /*6930*/  I2FP.F32.S32 R12, R12 ;  /* 0x0000000c000c7245 */ /* 0x000fe20000201400 */
[----:B------:R-:W3:Y:S01]  /*6940*/  MUFU.TANH R29, R112 ;  /* 0x00000070001d7308 */ /* 0x000ee20000002400 */
[----:B------:R-:W-:Y:S01]  /*6950*/  ISETP.GE.AND P5, PT, R10, R194, PT ;  /* 0x000000c20a00720c */ /* 0x000fe20003fa6270 */
[----:B------:R-:W-:Y:S01]  /*6960*/  FFMA.FTZ R13, R0, R28, R13 ;  /* 0x0000001c000d7223 */ /* 0x000fe2000001000d */
[----:B------:R-:W-:Y:S01]  /*6970*/  ISETP.GE.AND P1, PT, R10, R193, PT ;  /* 0x000000c10a00720c */ /* 0x000fe20003f26270 */
[----:B-1----:R-:W-:Y:S01]  /*6980*/  FFMA.FTZ R113, R0, R12, R113 ;  /* 0x0000000c00717223 */ /* 0x002fe20000010071 */
[----:B------:R-:W-:-:S02]  /*6990*/  I2FP.F32.S32 R10, R10 ;  /* 0x0000000a000a7245 */ /* 0x000fc40000201400 */
[----:B------:R-:W-:Y:S01]  /*69a0*/  FSEL R156, R117, -INF , !P3 ;  /* 0xff800000759c7808 */ /* 0x000fe20005800000 */
[----:B------:R-:W1:Y:S01]  /*69b0*/  MUFU.TANH R31, R114 ;  /* 0x00000072001f7308 */ /* 0x000e620000002400 */
[----:B------:R-:W-:Y:S01]  /*69c0*/  FSEL R155, R119, -INF , !P2 ;  /* 0xff800000779b7808 */ /* 0x000fe20005000000 */
[----:B--2---:R-:W-:Y:S01]  /*69d0*/  FFMA.FTZ R115, R0, R12, R115 ;  /* 0x0000000c00737223 */ /* 0x004fe20000010073 */
[C---:B------:R-:W-:Y:S02]  /*69e0*/  ISETP.GE.AND P3, PT, R27.reuse, R194, PT ;  /* 0x000000c21b00720c */ /* 0x040fe40003f66270 */
[----:B------:R-:W-:Y:S02]  /*69f0*/  ISETP.GE.AND P2, PT, R27, R193, PT ;  /* 0x000000c11b00720c */ /* 0x000fe40003f46270 */
[----:B------:R-:W-:Y:S01]  /*6a00*/  IADD3 R12, R8, 0x78, RZ ;  /* 0x00000078080c7810 */ /* 0x000fe20007ffe0ff */
[----:B------:R-:W2:Y:S01]  /*6a10*/  MUFU.TANH R9, R104 ;  /* 0x0000006800097308 */ /* 0x000ea20000002400 */
[----:B---3--:R-:W-:Y:S01]  /*6a20*/  FFMA.FTZ R29, R0, R10, R29 ;  /* 0x0000000a001d7223 */ /* 0x008fe2000001001d */
[----:B------:R-:W-:-:S02]  /*6a30*/  FSEL R142, R11, -INF , !P3 ;  /* 0xff8000000b8e7808 */ /* 0x000fc40005800000 */
[----:B------:R-:W-:Y:S02]  /*6a40*/  FSEL R135, R13, -INF , !P2 ;  /* 0xff8000000d877808 */ /* 0x000fe40005000000 */
[----:B------:R-:W-:Y:S02]  /*6a50*/  ISETP.GE.AND P3, PT, R12, R194, PT ;  /* 0x000000c20c00720c */ /* 0x000fe40003f66270 */
[----:B------:R-:W3:Y:S01]  /*6a60*/  MUFU.TANH R109, R109 ;  /* 0x0000006d006d7308 */ /* 0x000ee20000002400 */
[----:B-1----:R-:W-:Y:S01]  /*6a70*/  FFMA.FTZ R31, R0, R10, R31 ;  /* 0x0000000a001f7223 */ /* 0x002fe2000001001f */
[----:B------:R-:W-:Y:S01]  /*6a80*/  VIADD R10, R8, 0x71 ;  /* 0x00000071080a7836 */ /* 0x000fe20000000000 */
[-C--:B------:R-:W-:Y:S02]  /*6a90*/  ISETP.GE.AND P2, PT, R12, R193.reuse, PT ;  /* 0x000000c10c00720c */ /* 0x080fe40003f46270 */
[----:B------:R-:W-:Y:S02]  /*6aa0*/  I2FP.F32.S32 R12, R12 ;  /* 0x0000000c000c7245 */ /* 0x000fe40000201400 */
[----:B------:R-:W-:Y:S01]  /*6ab0*/  FSEL R154, R29, -INF , !P5 ;  /* 0xff8000001d9a7808 */ /* 0x000fe20006800000 */
[----:B------:R-:W1:Y:S01]  /*6ac0*/  MUFU.TANH R111, R111 ;  /* 0x0000006f006f7308 */ /* 0x000e620000002400 */
[----:B------:R-:W-:Y:S01]  /*6ad0*/  FSEL R151, R31, -INF , !P1 ;  /* 0xff8000001f977808 */ /* 0x000fe20004800000 */
[----:B--2---:R-:W-:Y:S01]  /*6ae0*/  FFMA.FTZ R9, R0, R12, R9 ;  /* 0x0000000c00097223 */ /* 0x004fe20000010009 */
[C---:B------:R-:W-:Y:S01]  /*6af0*/  ISETP.GE.AND P5, PT, R10.reuse, R194, PT ;  /* 0x000000c20a00720c */ /* 0x040fe20003fa6270 */
[----:B------:R-:W-:Y:S01]  /*6b00*/  BAR.SYNC.DEFER_BLOCKING 0x0 ;  /* 0x0000000000007b1d */ /* 0x000fe20000010000 */
[----:B------:R-:W-:-:S02]  /*6b10*/  ISETP.GE.AND P1, PT, R10, R193, PT ;  /* 0x000000c10a00720c */ /* 0x000fc40003f26270 */
[----:B------:R-:W-:Y:S02]  /*6b20*/  I2FP.F32.S32 R10, R10 ;  /* 0x0000000a000a7245 */ /* 0x000fe40000201400 */
[----:B------:R-:W-:Y:S01]  /*6b30*/  FSEL R152, R113, -INF , !P6 ;  /* 0xff80000071987808 */ /* 0x000fe20007000000 */
[----:B------:R-:W-:Y:S01]  /*6b40*/  MUFU.TANH R105, R105 ;  /* 0x0000006900697308 */ /* 0x000fe20000002400 */
[----:B------:R-:W-:Y:S01]  /*6b50*/  FSEL R149, R115, -INF , !P4 ;  /* 0xff80000073957808 */ /* 0x000fe20006000000 */
[----:B---3--:R-:W-:Y:S01]  /*6b60*/  FFMA.FTZ R109, R0, R10, R109 ;  /* 0x0000000a006d7223 */ /* 0x008fe2000001006d */
[C---:B------:R-:W-:Y:S02]  /*6b70*/  ISETP.GE.AND P6, PT, R8.reuse, R194, PT ;  /* 0x000000c20800720c */ /* 0x040fe40003fc6270 */
[----:B------:R-:W-:Y:S01]  /*6b80*/  ISETP.GE.AND P4, PT, R8, R193, PT ;  /* 0x000000c10800720c */ /* 0x000fe20003f86270 */
[----:B-1----:R-:W-:Y:S02]  /*6b90*/  FFMA.FTZ R111, R0, R10, R111 ;  /* 0x0000000a006f7223 */ /* 0x002fe4000001006f */
[----:B------:R-:W1:Y:S01]  /*6ba0*/  MUFU.TANH R67, R106 ;  /* 0x0000006a00437308 */ /* 0x000e620000002400 */
[----:B------:R-:W-:Y:S01]  /*6bb0*/  I2FP.F32.S32 R10, R8 ;  /* 0x00000008000a7245 */ /* 0x000fe20000201400 */
[----:B------:R-:W-:Y:S01]  /*6bc0*/  VIADD R8, R8, 0x79 ;  /* 0x0000007908087836 */ /* 0x000fe20000000000 */
[----:B------:R-:W-:-:S02]  /*6bd0*/  FSEL R134, R9, -INF , !P3 ;  /* 0xff80000009867808 */ /* 0x000fc40005800000 */
[----:B------:R-:W-:Y:S01]  /*6be0*/  ISETP.GT.AND P3, PT, R238, R233, PT ;  /* 0x000000e9ee00720c */ /* 0x000fe20003f64270 */
[CC--:B------:R-:W-:Y:S01]  /*6bf0*/  FFMA.FTZ R3, R0.reuse, R10.reuse, R3 ;  /* 0x0000000a00037223 */ /* 0x0c0fe20000010003 */
[----:B------:R-:W-:Y:S01]  /*6c00*/  FSEL R140, R109, -INF , !P5 ;  /* 0xff8000006d8c7808 */ /* 0x000fe20006800000 */
[----:B------:R-:W2:Y:S01]  /*6c10*/  MUFU.TANH R65, R107 ;  /* 0x0000006b00417308 */ /* 0x000ea20000002400 */
[----:B------:R-:W-:Y:S01]  /*6c20*/  FSEL R133, R111, -INF , !P1 ;  /* 0xff8000006f857808 */ /* 0x000fe20004800000 */
[----:B------:R-:W-:Y:S01]  /*6c30*/  FFMA.FTZ R27, R0, R10, R81 ;  /* 0x0000000a001b7223 */ /* 0x000fe20000010051 */
[C---:B------:R-:W-:Y:S02]  /*6c40*/  ISETP.GE.AND P5, PT, R8.reuse, R194, PT ;  /* 0x000000c20800720c */ /* 0x040fe40003fa6270 */
[----:B------:R-:W-:Y:S02]  /*6c50*/  ISETP.GE.AND P1, PT, R8, R193, PT ;  /* 0x000000c10800720c */ /* 0x000fe40003f26270 */
[----:B------:R-:W-:Y:S01]  /*6c60*/  I2FP.F32.S32 R8, R8 ;  /* 0x0000000800087245 */ /* 0x000fe20000201400 */
[----:B-1----:R-:W-:Y:S01]  /*6c70*/  FFMA.FTZ R67, R0, R12, R67 ;  /* 0x0000000c00437223 */ /* 0x002fe20000010043 */
[----:B------:R-:W-:-:S03]  /*6c80*/  FSEL R28, R3, -INF , !P6 ;  /* 0xff800000031c7808 */ /* 0x000fc60007000000 */
[CC--:B------:R-:W-:Y:S01]  /*6c90*/  FFMA.FTZ R132, R0.reuse, R8.reuse, R105 ;  /* 0x0000000800847223 */ /* 0x0c0fe20000010069 */
[----:B------:R-:W-:Y:S02]  /*6ca0*/  FSEL R27, R27, -INF , !P4 ;  /* 0xff8000001b1b7808 */ /* 0x000fe40006000000 */
[----:B------:R-:W-:Y:S01]  /*6cb0*/  FSEL R67, R67, -INF , !P2 ;  /* 0xff80000043437808 */ /* 0x000fe20005000000 */
[----:B--2---:R-:W-:Y:S01]  /*6cc0*/  FFMA.FTZ R65, R0, R8, R65 ;  /* 0x0000000800417223 */ /* 0x004fe20000010041 */
[----:B------:R-:W-:-:S04]  /*6cd0*/  FSEL R132, R132, -INF , !P5 ;  /* 0xff80000084847808 */ /* 0x000fc80006800000 */
        /* <DEDUP_REMOVED lines=62> */
.L_x_3756:
[----:B------:R-:W-:-:S04]  /*70c0*/  LEA R29, -R188, RZ, 0x7 ;  /* 0x000000ffbc1d7211 */ /* 0x000fc800078e39ff */
[----:B------:R-:W-:-:S07]  /*70d0*/  SHF.R.S32.HI R30, RZ, 0x1f, R29 ;  /* 0x0000001fff1e7819 */ /* 0x000fce000001141d */
.L_x_3757:
        /* <DEDUP_REMOVED lines=38> */
[----:B------:R-:W5:Y:S01]  /*7340*/  @!P4 LDC.64 R2, c[0x0][0x218] ;  /* 0x00008600ff02cb82 */ /* 0x000f620000000a00 */
[----:B------:R-:W-:Y:S01]  /*7350*/  IMAD.X R50, R234, 0x1, R50, P1 ;  /* 0x00000001ea327824 */ /* 0x000fe200008e0632 */
[----:B------:R-:W-:Y:S01]  /*7360*/  @!P4 IADD3 R47, P1, R31, R192, RZ ;  /* 0x000000c01f2fc210 */ /* 0x000fe20007f3e0ff */
[----:B------:R2:W-:Y:S01]  /*7370*/  @P4 STS.128 [R239+0x4800], RZ ;  /* 0x004800ffef004388 */ /* 0x0005e20000000c00 */
[----:B------:R-:W-:Y:S02]  /*7380*/  @!P2 LEA.HI.X R59, R45, R13, R52, 0x1, P5 ;  /* 0x0000000d2d3ba211 */ /* 0x000fe400028f0c34 */
[----:B------:R-:W-:Y:S01]  /*7390*/  IADD3 R45, P5, R235, R31, RZ ;  /* 0x0000001feb2d7210 */ /* 0x000fe20007fbe0ff */
[----:B------:R-:W-:Y:S01]  /*73a0*/  @!P4 IMAD.X R52, R50, 0x1, R137, P1 ;  /* 0x000000013234c824 */ /* 0x000fe200008e0689 */
[C---:B-1----:R-:W-:Y:S01]  /*73b0*/  @!P4 LEA R60, P1, R47.reuse, R10, 0x1 ;  /* 0x0000000a2f3cc211 */ /* 0x042fe200078208ff */
[----:B------:R-:W1:Y:S01]  /*73c0*/  @!P2 LDC.64 R12, c[0x0][0x218] ;  /* 0x00008600ff0cab82 */ /* 0x000e620000000a00 */
[----:B------:R-:W-:Y:S01]  /*73d0*/  @!PT LDS RZ, [RZ] ;  /* 0x00000000fffff984 */ /* 0x000fe20000000800 */
[----:B------:R-:W-:Y:S01]  /*73e0*/  @!PT LDS RZ, [RZ] ;  /* 0x00000000fffff984 */ /* 0x000fe20000000800 */
[----:B------:R-:W-:Y:S01]  /*73f0*/  @!PT LDS RZ, [RZ] ;  /* 0x00000000fffff984 */ /* 0x000fe20000000800 */
[----:B------:R-:W-:Y:S02]  /*7400*/  @!P4 LDGSTS.E.BYPASS.LTC128B.128 [R239+0x4800], desc[UR12][R62.64] ;  /* 0x048000003eefcfae */ /* 0x000fe4000b901d4c */
[----:B------:R-:W-:-:S02]  /*7410*/  @!P4 LEA.HI.X R61, R47, R11, R52, 0x1, P1 ;  /* 0x0000000b2f3dc211 */ /* 0x000fc400008f0c34 */
[-C--:B------:R-:W-:Y:S01]  /*7420*/  @!P2 IADD3 R31, P1, R31, R192.reuse, RZ ;  /* 0x000000c01f1fa210 */ /* 0x080fe20007f3e0ff */
[----:B------:R2:W-:Y:S02]  /*7430*/  @P2 STS.128 [R239+0x8800], RZ ;  /* 0x008800ffef002388 */ /* 0x0005e40000000c00 */
[----:B------:R-:W2:Y:S02]  /*7440*/  @!P4 LDC.64 R10, c[0x0][0x218] ;  /* 0x00008600ff0acb82 */ /* 0x000ea40000000a00 */
[----:B------:R-:W-:Y:S01]  /*7450*/  @!PT LDS RZ, [RZ] ;  /* 0x00000000fffff984 */ /* 0x000fe20000000800 */
[----:B------:R-:W-:Y:S01]  /*7460*/  @!PT LDS RZ, [RZ] ;  /* 0x00000000fffff984 */ /* 0x000fe20000000800 */
[----:B------:R-:W-:Y:S01]  /*7470*/  @!PT LDS RZ, [RZ] ;  /* 0x00000000fffff984 */ /* 0x000fe20000000800 */
[----:B------:R2:W-:Y:S01]  /*7480*/  @!P2 LDGSTS.E.BYPASS.LTC128B.128 [R239+0x8800], desc[UR12][R58.64+0x80] ;  /* 0x088000803aefafae */ /* 0x0005e2000b901d4c */
[----:B----4-:R-:W-:Y:S01]  /*7490*/  IMAD.X R54, R234, 0x1, R50, P5 ;  /* 0x00000001ea367824 */ /* 0x010fe200028e0632 */
[----:B------:R-:W-:Y:S01]  /*74a0*/  @!P4 IADD3 R47, P5, R45, R192, RZ ;  /* 0x000000c02d2fc210 */ /* 0x000fe20007fbe0ff */
[--C-:B------:R-:W-:Y:S01]  /*74b0*/  @!P2 IMAD.X R50, R50, 0x1, R137.reuse, P1 ;  /* 0x000000013232a824 */ /* 0x100fe200008e0689 */
[----:B---3--:R-:W-:Y:S01]  /*74c0*/  @!P2 LEA R68, P1, R31, R8, 0x1 ;  /* 0x000000081f44a211 */ /* 0x008fe200078208ff */
[----:B------:R3:W-:Y:S02]  /*74d0*/  @P4 STS.128 [R239+0x5000], RZ ;  /* 0x005000ffef004388 */ /* 0x0007e40000000c00 */
[----:B------:R-:W-:Y:S01]  /*74e0*/  @!P4 IMAD.X R8, R54, 0x1, R137, P5 ;  /* 0x000000013608c824 */ /* 0x000fe200028e0689 */
[----:B-----5:R-:W-:Y:S01]  /*74f0*/  @!P4 LEA R56, P5, R47, R2, 0x1 ;  /* 0x000000022f38c211 */ /* 0x020fe200078a08ff */
[----:B------:R-:W-:Y:S01]  /*7500*/  @!PT LDS RZ, [RZ] ;  /* 0x00000000fffff984 */ /* 0x000fe20000000800 */
[----:B------:R-:W-:Y:S01]  /*7510*/  @!PT LDS RZ, [RZ] ;  /* 0x00000000fffff984 */ /* 0x000fe20000000800 */
[----:B------:R-:W-:Y:S01]  /*7520*/  @!PT LDS RZ, [RZ] ;  /* 0x00000000fffff984 */ /* 0x000fe20000000800 */
[----:B------:R4:W-:Y:S01]  /*7530*/  @!P4 LDGSTS.E.BYPASS.LTC128B.128 [R239+0x5000], desc[UR12][R60.64] ;  /* 0x050000003cefcfae */ /* 0x0009e2000b901d4c */
[----:B------:R-:W-:-:S02]  /*7540*/  @!P2 LEA.HI.X R69, R31, R9, R50, 0x1, P1 ;  /* 0x000000091f45a211 */ /* 0x000fc400008f0c32 */
[----:B------:R-:W-:Y:S01]  /*7550*/  @!P4 LEA.HI.X R57, R47, R3, R8, 0x1, P5 ;  /* 0x000000032f39c211 */ /* 0x000fe200028f0c08 */
[----:B------:R3:W-:Y:S01]  /*7560*/  @P2 STS.128 [R239+0x9000], RZ ;  /* 0x009000ffef002388 */ /* 0x0007e20000000c00 */
        /* <DEDUP_REMOVED lines=15> */
[----:B------:R-:W-:Y:S01]  /*7660*/  @!P4 IMAD.X R52, R54, 0x1, R137, P1 ;  /* 0x000000013634c824 */ /* 0x000fe200008e0689 */
[C---:B--2---:R-:W-:Y:S01]  /*7670*/  @!P4 LEA R58, P1, R47.reuse, R10, 0x1 ;  /* 0x0000000a2f3ac211 */ /* 0x044fe200078208ff */
[----:B------:R-:W-:Y:S01]  /*7680*/  @!PT LDS RZ, [RZ] ;  /* 0x00000000fffff984 */ /* 0x000fe20000000800 */
[----:B------:R-:W-:Y:S01]  /*7690*/  @!PT LDS RZ, [RZ] ;  /* 0x00000000fffff984 */ /* 0x000fe20000000800 */
[----:B------:R-:W-:Y:S01]  /*76a0*/  @!PT LDS RZ, [RZ] ;  /* 0x00000000fffff984 */ /* 0x000fe20000000800 */
[----:B------:R-:W-:Y:S02]  /*76b0*/  @!P4 LDGSTS.E.BYPASS.LTC128B.128 [R239+0x5800], desc[UR12][R56.64] ;  /* 0x0580000038efcfae */ /* 0x000fe4000b901d4c */
        /* <DEDUP_REMOVED lines=8> */
[C---:B----4-:R-:W-:Y:S01]  /*7740*/  @!P2 LEA R60, P1, R45.reuse, R8, 0x1 ;  /* 0x000000082d3ca211 */ /* 0x050fe200078208ff */
[----:B------:R-:W-:Y:S01]  /*7750*/  @!P4 IMAD.X R8, R52, 0x1, R137, P5 ;  /* 0x000000013408c824 */ /* 0x000fe200028e0689 */
[----:B------:R-:W-:Y:S01]  /*7760*/  @!PT LDS RZ, [RZ] ;  /* 0x00000000fffff984 */ /* 0x000fe20000000800 */
[----:B------:R-:W-:Y:S01]  /*7770*/  @!PT LDS RZ, [RZ] ;  /* 0x00000000fffff984 */ /* 0x000fe20000000800 */
[----:B------:R-:W-:Y:S01]  /*7780*/  @!PT LDS RZ, [RZ] ;  /* 0x00000000fffff984 */ /* 0x000fe20000000800 */
[----:B------:R4:W-:Y:S02]  /*7790*/  @!P2 LDGSTS.E.BYPASS.LTC128B.128 [R239+0x9800], desc[UR12][R50.64+0x80] ;  /* 0x0980008032efafae */ /* 0x0009e4000b901d4c */
[----:B------:R-:W-:Y:S02]  /*77a0*/  @!P2 LEA.HI.X R61, R45, R9, R54, 0x1, P1 ;  /* 0x000000092d3da211 */ /* 0x000fe400008f0c36 */
[----:B-1----:R-:W-:Y:S01]  /*77b0*/  @!P4 LEA R62, P5, R47, R2, 0x1 ;  /* 0x000000022f3ec211 */ /* 0x002fe200078a08ff */
[----:B------:R3:W-:Y:S01]  /*77c0*/  @P4 STS.128 [R239+0x6000], RZ ;  /* 0x006000ffef004388 */ /* 0x0007e20000000c00 */
[----:B------:R-:W-:-:S02]  /*77d0*/  @!P2 IADD3 R45, P1, R31, R192, RZ ;  /* 0x000000c01f2da210 */ /* 0x000fc40007f3e0ff */
[----:B------:R-:W-:Y:S01]  /*77e0*/  @!P4 LEA.HI.X R63, R47, R3, R8, 0x1, P5 ;  /* 0x000000032f3fc211 */ /* 0x000fe200028f0c08 */
[----:B------:R-:W-:Y:S01]  /*77f0*/  @!PT LDS RZ, [RZ] ;  /* 0x00000000fffff984 */ /* 0x000fe20000000800 */
[----:B------:R-:W-:Y:S01]  /*7800*/  @!PT LDS RZ, [RZ] ;  /* 0x00000000fffff984 */ /* 0x000fe20000000800 */
[----:B------:R-:W-:Y:S01]  /*7810*/  @!PT LDS RZ, [RZ] ;  /* 0x00000000fffff984 */ /* 0x000fe20000000800 */
[----:B------:R3:W-:Y:S01]  /*7820*/  @!P4 LDGSTS.E.BYPASS.LTC128B.128 [R239+0x6000], desc[UR12][R58.64] ;  /* 0x060000003aefcfae */ /* 0x0007e2000b901d4c */
[----:B------:R-:W4:Y:S01]  /*7830*/  @!P2 LDC.64 R8, c[0x0][0x218] ;  /* 0x00008600ff08ab82 */ /* 0x000f220000000a00 */
[----:B------:R-:W-:Y:S01]  /*7840*/  IADD3 R31, P5, R235, R31, RZ ;  /* 0x0000001feb1f7210 */ /* 0x000fe20007fbe0ff */
[--C-:B------:R-:W-:Y:S01]  /*7850*/  @!P2 IMAD.X R54, R52, 0x1, R137.reuse, P1 ;  /* 0x000000013436a824 */ /* 0x100fe200008e0689 */
[----:B------:R3:W-:Y:S02]  /*7860*/  @P2 STS.128 [R239+0xa000], RZ ;  /* 0x00a000ffef002388 */ /* 0x0007e40000000c00 */
[----:B------:R-:W-:Y:S01]  /*7870*/  @!P4 IADD3 R47, P1, R31, R192, RZ ;  /* 0x000000c01f2fc210 */ /* 0x000fe20007f3e0ff */
[----:B------:R-:W-:Y:S01]  /*7880*/  IMAD.X R52, R234, 0x1, R52, P5 ;  /* 0x00000001ea347824 */ /* 0x000fe200028e0634 */
[C---:B-----5:R-:W-:Y:S01]  /*7890*/  @!P2 LEA R68, P5, R45.reuse, R12, 0x1 ;  /* 0x0000000c2d44a211 */ /* 0x060fe200078a08ff */
[----:B------:R-:W1:Y:S01]  /*78a0*/  @!P4 LDC.64 R2, c[0x0][0x218] ;  /* 0x00008600ff02cb82 */ /* 0x000e620000000a00 */
[----:B------:R-:W-:Y:S01]  /*78b0*/  @!PT LDS RZ, [RZ] ;  /* 0x00000000fffff984 */ /* 0x000fe20000000800 */
[----:B------:R-:W-:Y:S01]  /*78c0*/  @!PT LDS RZ, [RZ] ;  /* 0x00000000fffff984 */ /* 0x000fe20000000800 */
[----:B------:R-:W-:Y:S01]  /*78d0*/  @!PT LDS RZ, [RZ] ;  /* 0x00000000fffff984 */ /* 0x000fe20000000800 */
[----:B------:R3:W-:Y:S01]  /*78e0*/  @!P2 LDGSTS.E.BYPASS.LTC128B.128 [R239+0xa000], desc[UR12][R60.64+0x80] ;  /* 0x0a0000803cefafae */ /* 0x0007e2000b901d4c */
[----:B------:R-:W-:Y:S01]  /*78f0*/  @!P4 IMAD.X R12, R52, 0x1, R137, P1 ;  /* 0x00000001340cc824 */ /* 0x000fe200008e0689 */
[----:B------:R-:W-:-:S02]  /*7900*/  @!P2 LEA.HI.X R69, R45, R13, R54, 0x1, P5 ;  /* 0x0000000d2d45a211 */ /* 0x000fc400028f0c36 */
[----:B--2---:R-:W-:Y:S01]  /*7910*/  @!P4 LEA R54, P1, R47, R10, 0x1 ;  /* 0x0000000a2f36c211 */ /* 0x004fe200078208ff */
[----:B------:R3:W-:Y:S01]  /*7920*/  @P4 STS.128 [R239+0x6800], RZ ;  /* 0x006800ffef004388 */ /* 0x0007e20000000c00 */
[----:B------:R-:W-:Y:S02]  /*7930*/  IADD3 R13, P5, R235, R31, RZ ;  /* 0x0000001feb0d7210 */ /* 0x000fe40007fbe0ff */
[----:B------:R-:W-:Y:S01]  /*7940*/  @!P4 LEA.HI.X R55, R47, R11, R12, 0x1, P1 ;  /* 0x0000000b2f37c211 */ /* 0x000fe200008f0c0c */
[----:B------:R-:W-:Y:S01]  /*7950*/  @!PT LDS RZ, [RZ] ;  /* 0x00000000fffff984 */ /* 0x000fe20000000800 */
[----:B------:R-:W-:Y:S01]  /*7960*/  @!PT LDS RZ, [RZ] ;  /* 0x00000000fffff984 */ /* 0x000fe20000000800 */
[----:B------:R-:W-:Y:S01]  /*7970*/  @!PT LDS RZ, [RZ] ;  /* 0x00000000fffff984 */ /* 0x000fe20000000800 */
[----:B------:R3:W-:Y:S01]  /*7980*/  @!P4 LDGSTS.E.BYPASS.LTC128B.128 [R239+0x6800], desc[UR12][R62.64] ;  /* 0x068000003eefcfae */ /* 0x0007e2000b901d4c */
[-C--:B------:R-:W-:Y:S01]  /*7990*/  @!P2 IADD3 R31, P1, R31, R192.reuse, RZ ;  /* 0x000000c01f1fa210 */ /* 0x080fe20007f3e0ff */
[----:B------:R-:W-:Y:S01]  /*79a0*/  IMAD.X R10, R234, 0x1, R52, P5 ;  /* 0x00000001ea0a7824 */ /* 0x000fe200028e0634 */
        /* <DEDUP_REMOVED lines=10> */
[----:B------:R3:W-:Y:S01]  /*7a50*/  @P4 STS.128 [R239+0x7000], RZ ;  /* 0x007000ffef004388 */ /* 0x0007e20000000c00 */
        /* <DEDUP_REMOVED lines=27> */
.L_x_3759:
[----:B------:R-:W-:Y:S05]  /*7c10*/  BSYNC B0 ;  /* 0x0000000000007941 */ /* 0x000fea0003800000 */
.L_x_3758:
[----:B------:R-:W0:Y:S01]  /*7c20*/  LDGDEPBAR ;  /* 0x00000000000079af */ /* 0x000e220000000000 */
[----:B------:R-:W-:-:S04]  /*7c30*/  IADD3 R192, P1, R29, R192, RZ ;  /* 0x000000c01dc07210 */ /* 0x000fc80007f3e0ff */
[----:B------:R-:W-:-:S09]  /*7c40*/  IADD3.X R137, R30, R137, RZ, P1, !PT ;  /* 0x000000891e897210 */ /* 0x000fd20000ffe4ff */
.L_x_3755:
        /* <DEDUP_REMOVED lines=65> */
[----:B------:R-:W2:Y:S03]  /*8060*/  SHFL.BFLY PT, R8, R11, 0x2, 0x1f ;  /* 0x0c401f000b087f89 */ /* 0x000ea600000e0000 */
[-C--:B------:R-:W-:Y:S01]  /*8070*/  LEA R223, R6, R225.reuse, 0x1 ;  /* 0x000000e106df7211 */ /* 0x080fe200078e08ff */
[----:B------:R-:W4:Y:S01]  /*8080*/  SHFL.BFLY PT, R9, R10, 0x2, 0x1f ;  /* 0x0c401f000a097f89 */ /* 0x000f2200000e0000 */
[----:B------:R-:W-:-:S02]  /*8090*/  LEA R222, R4, R225, 0x1 ;  /* 0x000000e104de7211 */ /* 0x000fc400078e08ff */
[----:B------:R-:W-:Y:S01]  /*80a0*/  LEA R221, R4, R223, 0x1 ;  /* 0x000000df04dd7211 */ /* 0x000fe200078e08ff */
[----:B------:R-:W-:Y:S04]  /*80b0*/  LDSM.16.MT88.4 R116, [R223+0xc000] ;  /* 0x00c00000df74783b */ /* 0x000fe80000004200 */
[----:B------:R-:W-:Y:S04]  /*80c0*/  LDSM.16.MT88.4 R124, [R225+0xc000] ;  /* 0x00c00000e17c783b */ /* 0x000fe80000004200 */
[----:B------:R-:W-:Y:S04]  /*80d0*/  LDSM.16.MT88.4 R108, [R222+0xc000] ;  /* 0x00c00000de6c783b */ /* 0x000fe80000004200 */
[----:B------:R-:W-:Y:S01]  /*80e0*/  LDSM.16.MT88.4 R92, [R225+0x10000] ;  /* 0x01000000e15c783b */ /* 0x000fe20000004200 */
[----:B--2---:R-:W-:-:S03]  /*80f0*/  FMNMX.FTZ R8, R11, R8, !PT ;  /* 0x000000080b087209 */ /* 0x004fc60007810000 */
[----:B------:R-:W-:Y:S01]  /*8100*/  LDSM.16.MT88.4 R84, [R223+0x10000] ;  /* 0x01000000df54783b */ /* 0x000fe20000004200 */
[----:B----4-:R-:W-:-:S03]  /*8110*/  FMNMX.FTZ R9, R10, R9, !PT ;  /* 0x000000090a097209 */ /* 0x010fc60007810000 */
[----:B-1-3--:R-:W1:Y:S04]  /*8120*/  SHFL.BFLY PT, R3, R8, 0x1, 0x1f ;  /* 0x0c201f0008037f89 */ /* 0x00ae6800000e0000 */
        /* <DEDUP_REMOVED lines=8> */
[C---:B------:R-:W-:Y:S02]  /*81b0*/  FMUL.FTZ R66, R2.reuse, UR11 ;  /* 0x0000000b02427c20 */ /* 0x040fe40008410000 */
        /* <DEDUP_REMOVED lines=78> */
[----:B------:R-:W-:Y:S01]  /*86a0*/  FFMA.FTZ R252, R65, UR11, -R66 ;  /* 0x0000000b41fc7c23 */ /* 0x000fe20008010842 */
[----:B------:R-:W-:Y:S01]  /*86b0*/  FADD.FTZ R64, R64, R63 ;  /* 0x0000003f40407221 */ /* 0x000fe20000010000 */
[----:B------:R-:W-:Y:S01]  /*86c0*/  FADD.FTZ R61, R61, R62 ;  /* 0x0000003e3d3d7221 */ /* 0x000fe20000010000 */
[----:B------:R-:W-:-:S02]  /*86d0*/  LEA R250, P1, R192, UR8, 0x1 ;  /* 0x00000008c0fa7c11 */ /* 0x000fc4000f8208ff */
[----:B------:R-:W-:Y:S01]  /*86e0*/  FADD.FTZ R59, R59, R64 ;  /* 0x000000403b3b7221 */ /* 0x000fe20000010000 */
[----:B------:R-:W4:Y:S01]  /*86f0*/  MUFU.EX2 R54, R54 ;  /* 0x0000003600367308 */ /* 0x000f220000000800 */
[C---:B---3--:R-:W-:Y:S01]  /*8700*/  F2FP.F16.F32.PACK_AB R71, R57.reuse, R60 ;  /* 0x0000003c3947723e */ /* 0x048fe200000000ff */
        /* <DEDUP_REMOVED lines=122> */
[----:B------:R-:W1:Y:S01]  /*8eb0*/  LDSM.16.MT88.4 R16, [R221+0xd800] ;  /* 0x00d80000dd10783b */ /* 0x000e620000004200 */
[----:B------:R-:W-:Y:S04]  /*8ec0*/  MUFU.EX2 R170, R170 ;  /* 0x000000aa00aa7308 */ /* 0x000fe80000000800 */
[C---:B------:R-:W-:Y:S04]  /*8ed0*/  HMMA.16816.F32 R72, R24.reuse, R28, R72 ;  /* 0x0000001c1848723c */ /* 0x040fe80000001848 */
        /* <DEDUP_REMOVED lines=21> */
[----:B------:R-:W-:Y:S05]  /*9030*/  LDSM.16.MT88.4 R16, [R223+0xe000] ;  /* 0x00e00000df10783b */ /* 0x000fea0000004200 */
[C---:B--2---:R-:W-:Y:S01]  /*9040*/  HMMA.16816.F32 R96, R8.reuse, R28, R96 ;  /* 0x0000001c0860723c */ /* 0x044fe20000001860 */
[----:B------:R-:W-:Y:S05]  /*9050*/  MUFU.EX2 R152, R152 ;  /* 0x0000009800987308 */ /* 0x000fea0000000800 */
[C---:B------:R-:W-:Y:S01]  /*9060*/  HMMA.16816.F32 R92, R8.reuse, R30, R92 ;  /* 0x0000001e085c723c */ /* 0x040fe2000000185c */
[----:B------:R-:W1:Y:S02]  /*9070*/  LDSM.16.MT88.4 R28, [R223+0x12000] ;  /* 0x01200000df1c783b */ /* 0x000e640000004200 */
[----:B------:R-:W2:Y:S03]  /*9080*/  MUFU.EX2 R155, R155 ;  /* 0x0000009b009b7308 */ /* 0x000ea60000000800 */
[C---:B---3--:R-:W-:Y:S05]  /*9090*/  HMMA.16816.F32 R88, R8.reuse, R20, R88 ;  /* 0x000000140858723c */ /* 0x048fea0000001858 */
[----:B------:R-:W-:Y:S01]  /*90a0*/  MUFU.EX2 R151, R151 ;  /* 0x0000009700977308 */ /* 0x000fe20000000800 */
[----:B------:R-:W-:Y:S01]  /*90b0*/  HMMA.16816.F32 R84, R8, R22, R84 ;  /* 0x000000160854723c */ /* 0x000fe20000001854 */
[----:B------:R-:W-:-:S02]  /*90c0*/  F2FP.F16.F32.PACK_AB R20, R160, R159 ;  /* 0x0000009fa014723e */ /* 0x000fc400000000ff */
[----:B------:R-:W-:-:S03]  /*90d0*/  F2FP.F16.F32.PACK_AB R21, R164, R163 ;  /* 0x000000a3a415723e */ /* 0x000fc600000000ff */
[----:B-----5:R-:W-:Y:S01]  /*90e0*/  HMMA.16816.F32 R80, R8, R12, R80 ;  /* 0x0000000c0850723c */ /* 0x020fe20000001850 */
[----:B------:R-:W-:Y:S01]  /*90f0*/  F2FP.F16.F32.PACK_AB R22, R162, R161 ;  /* 0x000000a1a216723e */ /* 0x000fe200000000ff */
[----:B------:R-:W3:Y:S01]  /*9100*/  MUFU.EX2 R156, R156 ;  /* 0x0000009c009c7308 */ /* 0x000ee20000000800 */
[----:B------:R-:W-:-:S03]  /*9110*/  F2FP.F16.F32.PACK_AB R23, R166, R165 ;  /* 0x000000a5a617723e */ /* 0x000fc600000000ff */
[C---:B------:R-:W-:Y:S01]  /*9120*/  HMMA.16816.F32 R76, R8.reuse, R14, R76 ;  /* 0x0000000e084c723c */ /* 0x040fe2000000184c */
[----:B------:R-:W5:Y:S03]  /*9130*/  LDSM.16.MT88.4 R12, [R222+0xe000] ;  /* 0x00e00000de0c783b */ /* 0x000f660000004200 */
[----:B------:R-:W-:Y:S02]  /*9140*/  MUFU.EX2 R251, R251 ;  /* 0x000000fb00fb7308 */ /* 0x000fe40000000800 */
[C---:B------:R-:W-:Y:S06]  /*9150*/  HMMA.16816.F32 R72, R8.reuse, R24, R72 ;  /* 0x000000180848723c */ /* 0x040fec0000001848 */
[----:B------:R-:W-:Y:S01]  /*9160*/  HMMA.16816.F32 R68, R8, R26, R68 ;  /* 0x0000001a0844723c */ /* 0x000fe20000001844 */
[----:B------:R-:W2:Y:S01]  /*9170*/  LDSM.16.MT88.4 R8, [R221+0xe000] ;  /* 0x00e00000dd08783b */ /* 0x000ea20000004200 */
[----:B------:R-:W-:Y:S03]  /*9180*/  MUFU.EX2 R252, R252 ;  /* 0x000000fc00fc7308 */ /* 0x000fe60000000800 */
[----:B------:R-:W-:Y:S01]  /*9190*/  LDSM.16.MT88.4 R24, [R221+0x12000] ;  /* 0x01200000dd18783b */ /* 0x000fe20000004200 */
[C---:B----4-:R-:W-:Y:S06]  /*91a0*/  HMMA.16816.F32 R128, R20.reuse, R4, R128 ;  /* 0x000000041480723c */ /* 0x050fec0000001880 */
[C---:B------:R-:W-:Y:S01]  /*91b0*/  HMMA.16816.F32 R124, R20.reuse, R6, R124 ;  /* 0x00000006147c723c */ /* 0x040fe2000000187c */
[----:B------:R-:W4:Y:S05]  /*91c0*/  LDSM.16.MT88.4 R4, [R222+0x12000] ;  /* 0x01200000de04783b */ /* 0x000f2a0000004200 */
[C---:B-1----:R-:W-:Y:S06]  /*91d0*/  HMMA.16816.F32 R88, R20.reuse, R28, R88 ;  /* 0x0000001c1458723c */ /* 0x042fec0000001858 */
[----:B------:R-:W-:Y:S01]  /*91e0*/  HMMA.16816.F32 R84, R20, R30, R84 ;  /* 0x0000001e1454723c */ /* 0x000fe20000001854 */
[----:B------:R-:W-:-:S02]  /*91f0*/  F2FP.F16.F32.PACK_AB R28, R175, R168 ;  /* 0x000000a8af1c723e */ /* 0x000fc400000000ff */
[----:B------:R-:W-:-:S03]  /*9200*/  F2FP.F16.F32.PACK_AB R29, R171, R170 ;  /* 0x000000aaab1d723e */ /* 0x000fc600000000ff */
[----:B-----5:R-:W-:Y:S01]  /*9210*/  HMMA.16816.F32 R112, R20, R12, R112 ;  /* 0x0000000c1470723c */ /* 0x020fe20000001870 */
[----:B------:R-:W-:Y:S02]  /*9220*/  F2FP.F16.F32.PACK_AB R30, R177, R172 ;  /* 0x000000acb11e723e */ /* 0x000fe400000000ff */
[----:B------:R-:W-:-:S03]  /*9230*/  F2FP.F16.F32.PACK_AB R31, R174, R169 ;  /* 0x000000a9ae1f723e */ /* 0x000fc600000000ff */
[C---:B------:R-:W-:Y:S01]  /*9240*/  HMMA.16816.F32 R108, R20.reuse, R14, R108 ;  /* 0x0000000e146c723c */ /* 0x040fe2000000186c */
[----:B------:R-:W-:Y:S05]  /*9250*/  LDSM.16.MT88.4 R12, [R223+0xe800] ;  /* 0x00e80000df0c783b */ /* 0x000fea0000004200 */
[C---:B--2---:R-:W-:Y:S06]  /*9260*/  HMMA.16816.F32 R104, R20.reuse, R8, R104 ;  /* 0x000000081468723c */ /* 0x044fec0000001868 */
[C---:B------:R-:W-:Y:S01]  /*9270*/  HMMA.16816.F32 R100, R20.reuse, R10, R100 ;  /* 0x0000000a1464723c */ /* 0x040fe20000001864 */
[----:B------:R-:W1:Y:S05]  /*9280*/  LDSM.16.MT88.4 R8, [R222+0xe800] ;  /* 0x00e80000de08783b */ /* 0x000e6a0000004200 */
[C---:B----4-:R-:W-:Y:S06]  /*9290*/  HMMA.16816.F32 R80, R20.reuse, R4, R80 ;  /* 0x000000041450723c */ /* 0x050fec0000001850 */
        /* <DEDUP_REMOVED lines=8> */
[C---:B-1----:R-:W-:Y:S06]  /*9320*/  HMMA.16816.F32 R112, R28.reuse, R8, R112 ;  /* 0x000000081c70723c */ /* 0x042fec0000001870 */
[----:B------:R-:W-:Y:S01]  /*9330*/  HMMA.16816.F32 R108, R28, R10, R108 ;  /* 0x0000000a1c6c723c */ /* 0x000fe2000000186c */
[----:B------:R-:W1:Y:S05]  /*9340*/  LDSM.16.MT88.4 R8, [R222+0x12800] ;  /* 0x01280000de08783b */ /* 0x000e6a0000004200 */
[C---:B------:R-:W-:Y:S06]  /*9350*/  HMMA.16816.F32 R72, R20.reuse, R24, R72 ;  /* 0x000000181448723c */ /* 0x040fec0000001848 */
[----:B------:R-:W-:Y:S01]  /*9360*/  HMMA.16816.F32 R68, R20, R26, R68 ;  /* 0x0000001a1444723c */ /* 0x000fe20000001844 */
[----:B------:R-:W4:Y:S04]  /*9370*/  LDSM.16.MT88.4 R20, [R225+0x12800] ;  /* 0x01280000e114783b */ /* 0x000f280000004200 */
[----:B------:R-:W-:Y:S01]  /*9380*/  LDSM.16.MT88.4 R24, [R225+0xf000] ;  /* 0x00f00000e118783b */ /* 0x000fe20000004200 */
[C---:B------:R-:W-:Y:S06]  /*9390*/  HMMA.16816.F32 R120, R28.reuse, R12, R120 ;  /* 0x0000000c1c78723c */ /* 0x040fec0000001878 */
[C---:B------:R-:W-:Y:S01]  /*93a0*/  HMMA.16816.F32 R116, R28.reuse, R14, R116 ;  /* 0x0000000e1c74723c */ /* 0x040fe20000001874 */
[----:B------:R-:W5:Y:S05]  /*93b0*/  LDSM.16.MT88.4 R12, [R223+0x12800] ;  /* 0x01280000df0c783b */ /* 0x000f6a0000004200 */
[C---:B--2---:R-:W-:Y:S06]  /*93c0*/  HMMA.16816.F32 R104, R28.reuse, R4, R104 ;  /* 0x000000041c68723c */ /* 0x044fec0000001868 */
[C---:B------:R-:W-:Y:S01]  /*93d0*/  HMMA.16816.F32 R100, R28.reuse, R6, R100 ;  /* 0x000000061c64723c */ /* 0x040fe20000001864 */
[----:B------:R-:W2:Y:S05]  /*93e0*/  LDSM.16.MT88.4 R4, [R222+0xf000] ;  /* 0x00f00000de04783b */ /* 0x000eaa0000004200 */
[C---:B-1----:R-:W-:Y:S06]  /*93f0*/  HMMA.16816.F32 R80, R28.reuse, R8, R80 ;  /* 0x000000081c50723c */ /* 0x042fec0000001850 */
[C---:B------:R-:W-:Y:S01]  /*9400*/  HMMA.16816.F32 R76, R28.reuse, R10, R76 ;  /* 0x0000000a1c4c723c */ /* 0x040fe2000000184c */
[----:B------:R-:W1:Y:S05]  /*9410*/  LDSM.16.MT88.4 R8, [R225+0x13000] ;  /* 0x01300000e108783b */ /* 0x000e6a0000004200 */
[C---:B------:R-:W-:Y:S06]  /*9420*/  HMMA.16816.F32 R128, R28.reuse, R16, R128 ;  /* 0x000000101c80723c */ /* 0x040fec0000001880 */
[C---:B------:R-:W-:Y:S01]  /*9430*/  HMMA.16816.F32 R124, R28.reuse, R18, R124 ;  /* 0x000000121c7c723c */ /* 0x040fe2000000187c */
[----:B------:R-:W1:Y:S05]  /*9440*/  LDSM.16.MT88.4 R16, [R223+0xf000] ;  /* 0x00f00000df10783b */ /* 0x000e6a0000004200 */
        /* <DEDUP_REMOVED lines=9> */
[----:B---3--:R-:W-:-:S03]  /*94e0*/  F2FP.F16.F32.PACK_AB R15, R156, R151 ;  /* 0x000000979c0f723e */ /* 0x008fc600000000ff */
[----:B------:R-:W-:Y:S01]  /*94f0*/  HMMA.16816.F32 R68, R28, R34, R68 ;  /* 0x000000221c44723c */ /* 0x000fe20000001844 */
[--C-:B------:R-:W-:Y:S01]  /*9500*/  FFMA.FTZ R32, R133, UR11, -R66.reuse ;  /* 0x0000000b85207c23 */ /* 0x100fe20008010842 */
[----:B------:R-:W-:-:S04]  /*9510*/  FFMA.FTZ R33, R67, UR11, -R66 ;  /* 0x0000000b43217c23 */ /* 0x000fc80008010842 */
[C---:B--2---:R-:W-:Y:S01]  /*9520*/  HMMA.16816.F32 R112, R12.reuse, R4, R112 ;  /* 0x000000040c70723c */ /* 0x044fe20000001870 */
[--C-:B------:R-:W-:Y:S01]  /*9530*/  FFMA.FTZ R28, R142, UR11, -R141.reuse ;  /* 0x0000000b8e1c7c23 */ /* 0x100fe2000801088d */
[--C-:B------:R-:W-:Y:S01]  /*9540*/  FFMA.FTZ R29, R140, UR11, -R141.reuse ;  /* 0x0000000b8c1d7c23 */ /* 0x100fe2000801088d */
[----:B------:R-:W-:Y:S01]  /*9550*/  FFMA.FTZ R30, R134, UR11, -R141 ;  /* 0x0000000b861e7c23 */ /* 0x000fe2000801088d */
[----:B------:R-:W-:Y:S01]  /*9560*/  FFMA.FTZ R31, R135, UR11, -R66 ;  /* 0x0000000b871f7c23 */ /* 0x000fe20008010842 */
[----:B------:R-:W-:Y:S01]  /*9570*/  MUFU.EX2 R32, R32 ;  /* 0x0000002000207308 */ /* 0x000fe20000000800 */
[C---:B------:R-:W-:Y:S01]  /*9580*/  HMMA.16816.F32 R108, R12.reuse, R6, R108 ;  /* 0x000000060c6c723c */ /* 0x040fe2000000186c */
[----:B------:R-:W2:Y:S05]  /*9590*/  LDSM.16.MT88.4 R4, [R222+0x13000] ;  /* 0x01300000de04783b */ /* 0x000eaa0000004200 */
[C---:B-1----:R-:W-:Y:S01]  /*95a0*/  HMMA.16816.F32 R96, R12.reuse, R8, R96 ;  /* 0x000000080c60723c */ /* 0x042fe20000001860 */
[----:B------:R-:W-:Y:S05]  /*95b0*/  MUFU.EX2 R28, R28 ;  /* 0x0000001c001c7308 */ /* 0x000fea0000000800 */
[C---:B------:R-:W-:Y:S01]  /*95c0*/  HMMA.16816.F32 R92, R12.reuse, R10, R92 ;  /* 0x0000000a0c5c723c */ /* 0x040fe2000000185c */
[----:B------:R-:W1:Y:S02]  /*95d0*/  LDSM.16.MT88.4 R8, [R225+0xf800] ;  /* 0x00f80000e108783b */ /* 0x000e640000004200 */
        /* <DEDUP_REMOVED lines=9> */
[----:B------:R-:W1:Y:S03]  /*9670*/  MUFU.EX2 R33, R33 ;  /* 0x0000002100217308 */ /* 0x000e660000000800 */
[C---:B--2---:R-:W-:Y:S06]  /*9680*/  HMMA.16816.F32 R80, R12.reuse, R4, R80 ;  /* 0x000000040c50723c */ /* 0x044fec0000001850 */
[----:B------:R-:W-:Y:S01]  /*9690*/  HMMA.16816.F32 R76, R12, R6, R76 ;  /* 0x000000060c4c723c */ /* 0x000fe2000000184c */
[----:B---3--:R-:W-:-:S02]  /*96a0*/  F2FP.F16.F32.PACK_AB R4, R29, R28 ;  /* 0x0000001c1d04723e */ /* 0x008fc400000000ff */
[----:B-----5:R-:W-:-:S03]  /*96b0*/  F2FP.F16.F32.PACK_AB R5, R32, R31 ;  /* 0x0000001f2005723e */ /* 0x020fc600000000ff */
[----:B------:R-:W-:Y:S01]  /*96c0*/  HMMA.16816.F32 R104, R12, R20, R104 ;  /* 0x000000140c68723c */ /* 0x000fe20000001868 */
[----:B------:R-:W-:Y:S02]  /*96d0*/  F2FP.F16.F32.PACK_AB R6, R251, R30 ;  /* 0x0000001efb06723e */ /* 0x000fe400000000ff */
[----:B-1----:R-:W-:-:S03]  /*96e0*/  F2FP.F16.F32.PACK_AB R7, R252, R33 ;  /* 0x00000021fc07723e */ /* 0x002fc600000000ff */
        /* <DEDUP_REMOVED lines=137> */
.L_x_3761:
[----:B------:R-:W-:-:S04]  /*9f80*/  LEA R8, -R190, RZ, 0x7 ;  /* 0x000000ffbe087211 */ /* 0x000fc800078e39ff */
[----:B------:R-:W-:-:S07]  /*9f90*/  SHF.R.S32.HI R5, RZ, 0x1f, R8 ;  /* 0x0000001fff057819 */ /* 0x000fce0000011408 */
.L_x_3762:
        /* <DEDUP_REMOVED lines=109> */
[----:B------:R-:W-:-:S03]  /*a670*/  @!P1 LEA.HI.X R43, R40, UR7, R7, 0x1, P3 ;  /* 0x00000007282b9c11 */ /* 0x000fc600098f0c07 */
        /* <DEDUP_REMOVED lines=37> */
[----:B------:R-:W3:Y:S04]  /*a8d0*/  LDSM.16.M88.4 R36, [R230+0x4800] ;  /* 0x00480000e624783b */ /* 0x000ee80000000200 */
[----:B-1----:R-:W1:Y:S04]  /*a8e0*/  LDSM.16.M88.4 R28, [R230+0x5000] ;  /* 0x00500000e61c783b */ /* 0x002e680000000200 */
[----:B------:R-:W5:Y:S04]  /*a8f0*/  LDSM.16.M88.4 R20, [R230+0x5800] ;  /* 0x00580000e614783b */ /* 0x000f680000000200 */
[----:B------:R-:W5:Y:S04]  /*a900*/  LDSM.16.M88.4 R12, [R230+0x6000] ;  /* 0x00600000e60c783b */ /* 0x000f680000000200 */
[----:B------:R-:W5:Y:S04]  /*a910*/  LDSM.16.M88.4 R164, [R230+0x6800] ;  /* 0x00680000e6a4783b */ /* 0x000f680000000200 */
[----:B------:R-:W5:Y:S04]  /*a920*/  LDSM.16.M88.4 R156, [R230+0x7000] ;  /* 0x00700000e69c783b */ /* 0x000f680000000200 */
[----:B--2---:R-:W2:Y:S04]  /*a930*/  LDSM.16.M88.4 R8, [R230+0x7800] ;  /* 0x00780000e608783b */ /* 0x004ea80000000200 */
[----:B------:R-:W-:Y:S04]  /*a940*/  LDSM.16.M88.4 R52, [R229] ;  /* 0x00000000e534783b */ /* 0x000fe80000000200 */
[----:B------:R-:W2:Y:S01]  /*a950*/  LDSM.16.M88.4 R4, [R228] ;  /* 0x00000000e404783b */ /* 0x000ea20000000200 */
[C---:B----4-:R-:W-:Y:S03]  /*a960*/  HMMA.16816.F32 R48, R148.reuse, R44, RZ ;  /* 0x0000002c9430723c */ /* 0x050fe600000018ff */
[----:B------:R-:W4:Y:S04]  /*a970*/  LDSM.16.M88.4 R176, [R220] ;  /* 0x00000000dcb0783b */ /* 0x000f280000000200 */
[----:B------:R-:W4:Y:S01]  /*a980*/  LDSM.16.M88.4 R172, [R219] ;  /* 0x00000000dbac783b */ /* 0x000f220000000200 */
[C---:B------:R-:W-:Y:S03]  /*a990*/  HMMA.16816.F32 R44, R148.reuse, R46, RZ ;  /* 0x0000002e942c723c */ /* 0x040fe600000018ff */
[----:B------:R-:W4:Y:S03]  /*a9a0*/  LDSM.16.M88.4 R144, [R218] ;  /* 0x00000000da90783b */ /* 0x000f260000000200 */
[C---:B---3--:R-:W-:Y:S01]  /*a9b0*/  HMMA.16816.F32 R40, R148.reuse, R36, RZ ;  /* 0x000000249428723c */ /* 0x048fe200000018ff */
[----:B------:R-:W3:Y:S04]  /*a9c0*/  LDSM.16.M88.4 R140, [R217] ;  /* 0x00000000d98c783b */ /* 0x000ee80000000200 */
[----:B------:R-:W3:Y:S01]  /*a9d0*/  LDSM.16.M88.4 R132, [R216] ;  /* 0x00000000d884783b */ /* 0x000ee20000000200 */
[C---:B-1----:R-:W-:Y:S03]  /*a9e0*/  HMMA.16816.F32 R32, R148.reuse, R28, RZ ;  /* 0x0000001c9420723c */ /* 0x042fe600000018ff */
[----:B------:R-:W1:Y:S03]  /*a9f0*/  LDSM.16.M88.4 R60, [R215] ;  /* 0x00000000d73c783b */ /* 0x000e660000000200 */
[C---:B------:R-:W-:Y:S01]  /*aa00*/  HMMA.16816.F32 R36, R148.reuse, R38, RZ ;  /* 0x000000269424723c */ /* 0x040fe200000018ff */
[----:B------:R-:W-:Y:S04]  /*aa10*/  LDSM.16.M88.4 R64, [R227] ;  /* 0x00000000e340783b */ /* 0x000fe80000000200 */
[----:B------:R-:W-:Y:S01]  /*aa20*/  LDSM.16.M88.4 R56, [R214] ;  /* 0x00000000d638783b */ /* 0x000fe20000000200 */
[C---:B------:R-:W-:Y:S03]  /*aa30*/  HMMA.16816.F32 R28, R148.reuse, R30, RZ ;  /* 0x0000001e941c723c */ /* 0x040fe600000018ff */
[----:B------:R-:W-:Y:S03]  /*aa40*/  LDSM.16.M88.4 R180, [R224+0x5000] ;  /* 0x00500000e0b4783b */ /* 0x000fe60000000200 */
[C---:B-----5:R-:W-:Y:S01]  /*aa50*/  HMMA.16816.F32 R24, R148.reuse, R20, RZ ;  /* 0x000000149418723c */ /* 0x060fe200000018ff */
        /* <DEDUP_REMOVED lines=14> */
[----:B------:R-:W5:Y:S05]  /*ab40*/  LDSM.16.M88.4 R4, [R224+0x4800] ;  /* 0x00480000e004783b */ /* 0x000f6a0000000200 */
        /* <DEDUP_REMOVED lines=16> */
[----:B------:R-:W-:Y:S01]  /*ac50*/  HMMA.16816.F32 R156, R52, R62, R156 ;  /* 0x0000003e349c723c */ /* 0x000fe2000000189c */
[----:B------:R-:W1:Y:S05]  /*ac60*/  LDSM.16.M88.4 R60, [R213] ;  /* 0x00000000d53c783b */ /* 0x000e6a0000000200 */
[C---:B--2---:R-:W-:Y:S06]  /*ac70*/  HMMA.16816.F32 R48, R64.reuse, R8, R48 ;  /* 0x000000084030723c */ /* 0x044fec0000001830 */
[C---:B------:R-:W-:Y:S01]  /*ac80*/  HMMA.16816.F32 R44, R64.reuse, R10, R44 ;  /* 0x0000000a402c723c */ /* 0x040fe2000000182c */
[----:B------:R-:W2:Y:S05]  /*ac90*/  LDSM.16.M88.4 R8, [R213+0x1800] ;  /* 0x00180000d508783b */ /* 0x000eaa0000000200 */
[C---:B-----5:R-:W-:Y:S06]  /*aca0*/  HMMA.16816.F32 R40, R64.reuse, R4, R40 ;  /* 0x000000044028723c */ /* 0x060fec0000001828 */
[----:B------:R-:W-:Y:S01]  /*acb0*/  HMMA.16816.F32 R36, R64, R6, R36 ;  /* 0x000000064024723c */ /* 0x000fe20000001824 */
[----:B------:R-:W5:Y:S05]  /*acc0*/  LDSM.16.M88.4 R4, [R213+0x2000] ;  /* 0x00200000d504783b */ /* 0x000f6a0000000200 */
[C---:B------:R-:W-:Y:S06]  /*acd0*/  HMMA.16816.F32 R152, R52.reuse, R56, R152 ;  /* 0x000000383498723c */ /* 0x040fec0000001898 */
[----:B------:R-:W-:Y:S01]  /*ace0*/  HMMA.16816.F32 R148, R52, R58, R148 ;  /* 0x0000003a3494723c */ /* 0x000fe20000001894 */
[----:B------:R-:W5:Y:S04]  /*acf0*/  LDSM.16.M88.4 R52, [R213+0x1000] ;  /* 0x00100000d534783b */ /* 0x000f680000000200 */
[----:B------:R-:W5:Y:S01]  /*ad00*/  LDSM.16.M88.4 R56, [R213+0x800] ;  /* 0x00080000d538783b */ /* 0x000f620000000200 */
        /* <DEDUP_REMOVED lines=24> */
[----:B------:R-:W-:Y:S05]  /*ae90*/  LDSM.16.M88.4 R8, [R229+0x2000] ;  /* 0x00200000e508783b */ /* 0x000fea0000000200 */
[C---:B-----5:R-:W-:Y:S06]  /*aea0*/  HMMA.16816.F32 R16, R184.reuse, R4, R16 ;  /* 0x00000004b810723c */ /* 0x060fec0000001810 */
[C---:B------:R-:W-:Y:S01]  /*aeb0*/  HMMA.16816.F32 R12, R184.reuse, R6, R12 ;  /* 0x00000006b80c723c */ /* 0x040fe2000000180c */
[----:B------:R-:W1:Y:S05]  /*aec0*/  LDSM.16.M88.4 R4, [R212] ;  /* 0x00000000d404783b */ /* 0x000e6a0000000200 */
[C---:B------:R-:W-:Y:S06]  /*aed0*/  HMMA.16816.F32 R32, R184.reuse, R52, R32 ;  /* 0x00000034b820723c */ /* 0x040fec0000001820 */
[C---:B------:R-:W-:Y:S01]  /*aee0*/  HMMA.16816.F32 R28, R184.reuse, R54, R28 ;  /* 0x00000036b81c723c */ /* 0x040fe2000000181c */
        /* <DEDUP_REMOVED lines=8> */
[----:B------:R-:W-:Y:S01]  /*af70*/  HMMA.16816.F32 R148, R184, R174, R148 ;  /* 0x000000aeb894723c */ /* 0x000fe20000001894 */
[----:B------:R-:W4:Y:S05]  /*af80*/  LDSM.16.M88.4 R172, [R230+0xb800] ;  /* 0x00b80000e6ac783b */ /* 0x000f2a0000000200 */
[----:B---3--:R-:W-:Y:S06]  /*af90*/  HMMA.16816.F32 R48, R144, R140, R48 ;  /* 0x0000008c9030723c */ /* 0x008fec0000001830 */
[C---:B------:R-:W-:Y:S06]  /*afa0*/  HMMA.16816.F32 R168, R184.reuse, R180, R168 ;  /* 0x000000b4b8a8723c */ /* 0x040fec00000018a8 */
[----:B------:R-:W-:Y:S01]  /*afb0*/  HMMA.16816.F32 R164, R184, R182, R164 ;  /* 0x000000b6b8a4723c */ /* 0x000fe200000018a4 */
[----:B------:R-:W-:Y:S05]  /*afc0*/  LDSM.16.M88.4 R184, [R208] ;  /* 0x00000000d0b8783b */ /* 0x000fea0000000200 */
[C---:B------:R-:W-:Y:S01]  /*afd0*/  HMMA.16816.F32 R180, R144.reuse, R142, R44 ;  /* 0x0000008e90b4723c */ /* 0x040fe2000000182c */
[----:B------:R-:W-:Y:S04]  /*afe0*/  LDSM.16.M88.4 R140, [R227+0x2000] ;  /* 0x00200000e38c783b */ /* 0x000fe80000000200 */
[----:B------:R-:W3:Y:S01]  /*aff0*/  LDSM.16.M88.4 R44, [R224+0x8000] ;  /* 0x00800000e02c783b */ /* 0x000ee20000000200 */
[C---:B------:R-:W-:Y:S06]  /*b000*/  HMMA.16816.F32 R32, R144.reuse, R64, R32 ;  /* 0x000000409020723c */ /* 0x040fec0000001820 */
[----:B------:R-:W-:Y:S01]  /*b010*/  HMMA.16816.F32 R28, R144, R66, R28 ;  /* 0x00000042901c723c */ /* 0x000fe2000000181c */
[----:B------:R-:W3:Y:S05]  /*b020*/  LDSM.16.M88.4 R64, [R211] ;  /* 0x00000000d340783b */ /* 0x000eea0000000200 */
        /* <DEDUP_REMOVED lines=8> */
[----:B------:R-:W2:Y:S05]  /*b0b0*/  LDSM.16.M88.4 R4, [R138] ;  /* 0x000000008a04783b */ /* 0x000eaa0000000200 */
[C---:B-----5:R-:W-:Y:S06]  /*b0c0*/  HMMA.16816.F32 R16, R144.reuse, R56, R16 ;  /* 0x000000389010723c */ /* 0x060fec0000001810 */
[C---:B------:R-:W-:Y:S06]  /*b0d0*/  HMMA.16816.F32 R24, R144.reuse, R60, R24 ;  /* 0x0000003c9018723c */ /* 0x040fec0000001818 */
[C---:B------:R-:W-:Y:S01]  /*b0e0*/  HMMA.16816.F32 R20, R144.reuse, R62, R20 ;  /* 0x0000003e9014723c */ /* 0x040fe20000001814 */
[----:B------:R-:W5:Y:S05]  /*b0f0*/  LDSM.16.M88.4 R60, [R210] ;  /* 0x00000000d23c783b */ /* 0x000f6a0000000200 */
[C---:B------:R-:W-:Y:S01]  /*b100*/  HMMA.16816.F32 R12, R144.reuse, R58, R12 ;  /* 0x0000003a900c723c */ /* 0x040fe2000000180c */
[----:B------:R-:W5:Y:S05]  /*b110*/  LDSM.16.M88.4 R56, [R209] ;  /* 0x00000000d138783b */ /* 0x000f6a0000000200 */
[C---:B----4-:R-:W-:Y:S06]  /*b120*/  HMMA.16816.F32 R160, R144.reuse, R176, R160 ;  /* 0x000000b090a0723c */ /* 0x050fec00000018a0 */
[C---:B------:R-:W-:Y:S01]  /*b130*/  HMMA.16816.F32 R156, R144.reuse, R178, R156 ;  /* 0x000000b2909c723c */ /* 0x040fe2000000189c */
[----:B------:R-:W-:Y:S05]  /*b140*/  LDSM.16.M88.4 R176, [R136] ;  /* 0x0000000088b0783b */ /* 0x000fea0000000200 */
[C---:B------:R-:W-:Y:S06]  /*b150*/  HMMA.16816.F32 R152, R144.reuse, R172, R152 ;  /* 0x000000ac9098723c */ /* 0x040fec0000001898 */
[----:B------:R-:W-:Y:S01]  /*b160*/  HMMA.16816.F32 R148, R144, R174, R148 ;  /* 0x000000ae9094723c */ /* 0x000fe20000001894 */
[----:B------:R-:W4:Y:S04]  /*b170*/  LDSM.16.M88.4 R144, [R139] ;  /* 0x000000008b90783b */ /* 0x000f280000000200 */
[----:B------:R-:W4:Y:S01]  /*b180*/  LDSM.16.M88.4 R172, [R224+0x8800] ;  /* 0x00880000e0ac783b */ /* 0x000f220000000200 */
[----:B---3--:R-:W-:Y:S06]  /*b190*/  HMMA.16816.F32 R48, R140, R44, R48 ;  /* 0x0000002c8c30723c */ /* 0x008fec0000001830 */
[C---:B------:R-:W-:Y:S06]  /*b1a0*/  HMMA.16816.F32 R40, R8.reuse, R64, R40 ;  /* 0x000000400828723c */ /* 0x040fec0000001828 */
[C---:B------:R-:W-:Y:S06]  /*b1b0*/  HMMA.16816.F32 R36, R8.reuse, R66, R36 ;  /* 0x000000420824723c */ /* 0x040fec0000001824 */
[C---:B------:R-:W-:Y:S06]  /*b1c0*/  HMMA.16816.F32 R16, R8.reuse, R184, R16 ;  /* 0x000000b80810723c */ /* 0x040fec0000001810 */
[----:B------:R-:W-:Y:S01]  /*b1d0*/  HMMA.16816.F32 R184, R8, R186, R12 ;  /* 0x000000ba08b8723c */ /* 0x000fe2000000180c */
[----:B------:R-:W3:Y:S05]  /*b1e0*/  LDSM.16.M88.4 R12, [R213+0x4800] ;  /* 0x00480000d50c783b */ /* 0x000eea0000000200 */
[----:B-1----:R-:W-:Y:S06]  /*b1f0*/  HMMA.16816.F32 R48, R132, R52, R48 ;  /* 0x000000348430723c */ /* 0x002fec0000001830 */
[C---:B--2---:R-:W-:Y:S06]  /*b200*/  HMMA.16816.F32 R160, R8.reuse, R4, R160 ;  /* 0x0000000408a0723c */ /* 0x044fec00000018a0 */
[----:B------:R-:W-:Y:S01]  /*b210*/  HMMA.16816.F32 R156, R8, R6, R156 ;  /* 0x00000006089c723c */ /* 0x000fe2000000189c */
[----:B------:R-:W1:Y:S05]  /*b220*/  LDSM.16.M88.4 R4, [R224+0x9800] ;  /* 0x00980000e004783b */ /* 0x000e6a0000000200 */
[----:B------:R-:W-:Y:S01]  /*b230*/  HMMA.16816.F32 R180, R140, R46, R180 ;  /* 0x0000002e8cb4723c */ /* 0x000fe200000018b4 */
[----:B------:R-:W-:Y:S05]  /*b240*/  LDSM.16.M88.4 R44, [R224+0x9000] ;  /* 0x00900000e02c783b */ /* 0x000fea0000000200 */
[----:B-----5:R-:W-:Y:S01]  /*b250*/  HMMA.16816.F32 R32, R8, R60, R32 ;  /* 0x0000003c0820723c */ /* 0x020fe20000001820 */
[----:B------:R-:W-:-:S04]  /*b260*/  FMUL.FTZ R48, R48, UR10 ;  /* 0x0000000a30307c20 */ /* 0x000fc80008410000 */
[----:B------:R2:W-:Y:S01]  /*b270*/  MUFU.TANH R53, R48 ;  /* 0x0000003000357308 */ /* 0x0005e20000002400 */
[C---:B------:R-:W-:Y:S06]  /*b280*/  HMMA.16816.F32 R28, R8.reuse, R62, R28 ;  /* 0x0000003e081c723c */ /* 0x040fec000000181c */
[C---:B------:R-:W-:Y:S06]  /*b290*/  HMMA.16816.F32 R24, R8.reuse, R56, R24 ;  /* 0x000000380818723c */ /* 0x040fec0000001818 */
[----:B------:R-:W-:Y:S01]  /*b2a0*/  HMMA.16816.F32 R20, R8, R58, R20 ;  /* 0x0000003a0814723c */ /* 0x000fe20000001814 */
[----:B------:R-:W-:-:S05]  /*b2b0*/  FMUL.FTZ R57, R49, UR10 ;  /* 0x0000000a31397c20 */ /* 0x000fca0008410000 */
[C---:B----4-:R-:W-:Y:S01]  /*b2c0*/  HMMA.16816.F32 R168, R8.reuse, R144, R168 ;  /* 0x0000009008a8723c */ /* 0x050fe200000018a8 */
[----:B------:R-:W-:Y:S01]  /*b2d0*/  FMUL.FTZ R59, R51, UR10 ;  /* 0x0000000a333b7c20 */ /* 0x000fe20008410000 */
[----:B------:R-:W-:Y:S04]  /*b2e0*/  MUFU.TANH R57, R57 ;  /* 0x0000003900397308 */ /* 0x000fe80000002400 */
[C---:B------:R-:W-:Y:S04]  /*b2f0*/  HMMA.16816.F32 R164, R8.reuse, R146, R164 ;  /* 0x0000009208a4723c */ /* 0x040fe800000018a4 */
[----:B------:R-:W-:Y:S02]  /*b300*/  MUFU.TANH R59, R59 ;  /* 0x0000003b003b7308 */ /* 0x000fe40000002400 */
[----:B------:R-:W-:Y:S06]  /*b310*/  HMMA.16816.F32 R152, R8, R176, R152 ;  /* 0x000000b00898723c */ /* 0x000fec0000001898 */
[----:B------:R-:W-:Y:S06]  /*b320*/  HMMA.16816.F32 R40, R140, R172, R40 ;  /* 0x000000ac8c28723c */ /* 0x000fec0000001828 */
[----:B------:R-:W-:Y:S01]  /*b330*/  HMMA.16816.F32 R148, R8, R178, R148 ;  /* 0x000000b20894723c */ /* 0x000fe20000001894 */
[----:B------:R-:W4:Y:S05]  /*b340*/  LDSM.16.M88.4 R8, [R224+0xa000] ;  /* 0x00a00000e008783b */ /* 0x000f2a0000000200 */
[----:B------:R-:W-:Y:S06]  /*b350*/  HMMA.16816.F32 R36, R140, R174, R36 ;  /* 0x000000ae8c24723c */ /* 0x000fec0000001824 */
[C---:B------:R-:W-:Y:S06]  /*b360*/  HMMA.16816.F32 R180, R132.reuse, R54, R180 ;  /* 0x0000003684b4723c */ /* 0x040fec00000018b4 */
[----:B---3--:R-:W-:Y:S01]  /*b370*/  HMMA.16816.F32 R40, R132, R12, R40 ;  /* 0x0000000c8428723c */ /* 0x008fe20000001828 */
[----:B------:R-:W-:-:S02]  /*b380*/  FMUL.FTZ R55, R50, UR10 ;  /* 0x0000000a32377c20 */ /* 0x000fc40008410000 */
[----:B--2---:R-:W2:Y:S03]  /*b390*/  LDSM.16.M88.4 R48, [R224+0xa800] ;  /* 0x00a80000e030783b */ /* 0x004ea60000000200 */
[----:B-1----:R-:W-:Y:S01]  /*b3a0*/  HMMA.16816.F32 R24, R140, R4, R24 ;  /* 0x000000048c18723c */ /* 0x002fe20000001818 */
[----:B------:R-:W-:Y:S05]  /*b3b0*/  MUFU.TANH R55, R55 ;  /* 0x0000003700377308 */ /* 0x000fea0000002400 */
[----:B------:R-:W-:Y:S01]  /*b3c0*/  HMMA.16816.F32 R36, R132, R14, R36 ;  /* 0x0000000e8424723c */ /* 0x000fe20000001824 */
[----:B------:R-:W1:Y:S05]  /*b3d0*/  LDSM.16.M88.4 R12, [R213+0x5800] ;  /* 0x00580000d50c783b */ /* 0x000e6a0000000200 */
[C---:B------:R-:W-:Y:S01]  /*b3e0*/  HMMA.16816.F32 R20, R140.reuse, R6, R20 ;  /* 0x000000068c14723c */ /* 0x040fe20000001814 */
[----:B------:R-:W3:Y:S01]  /*b3f0*/  LDSM.16.M88.4 R4, [R224+0xb000] ;  /* 0x00b00000e004783b */ /* 0x000ee20000000200 */
[----:B------:R-:W-:Y:S01]  /*b400*/  FMUL.FTZ R61, R180, UR10 ;  /* 0x0000000ab43d7c20 */ /* 0x000fe20008410000 */
[----:B------:R-:W-:Y:S01]  /*b410*/  FMUL.FTZ R65, R182, UR10 ;  /* 0x0000000ab6417c20 */ /* 0x000fe20008410000 */
[----:B------:R-:W-:Y:S01]  /*b420*/  FMUL.FTZ R63, R181, UR10 ;  /* 0x0000000ab53f7c20 */ /* 0x000fe20008410000 */
[----:B------:R-:W-:Y:S01]  /*b430*/  FMUL.FTZ R67, R183, UR10 ;  /* 0x0000000ab7437c20 */ /* 0x000fe20008410000 */
[C---:B----4-:R-:W-:Y:S01]  /*b440*/  HMMA.16816.F32 R16, R140.reuse, R8, R16 ;  /* 0x000000088c10723c */ /* 0x050fe20000001810 */
[----:B------:R-:W-:Y:S01]  /*b450*/  FMUL.FTZ R40, R40, UR10 ;  /* 0x0000000a28287c20 */ /* 0x000fe20008410000 */
[----:B------:R-:W-:Y:S01]  /*b460*/  FMUL.FTZ R41, R41, UR10 ;  /* 0x0000000a29297c20 */ /* 0x000fe20008410000 */
[----:B------:R-:W-:Y:S01]  /*b470*/  FMUL.FTZ R42, R42, UR10 ;  /* 0x0000000a2a2a7c20 */ /* 0x000fe20008410000 */
[----:B------:R-:W-:Y:S02]  /*b480*/  MUFU.TANH R61, R61 ;  /* 0x0000003d003d7308 */ /* 0x000fe40000002400 */
[C---:B------:R-:W-:Y:S01]  /*b490*/  HMMA.16816.F32 R184, R140.reuse, R10, R184 ;  /* 0x0000000a8cb8723c */ /* 0x040fe200000018b8 */
[----:B------:R-:W4:Y:S05]  /*b4a0*/  LDSM.16.M88.4 R8, [R224+0xb800] ;  /* 0x00b80000e008783b */ /* 0x000f2a0000000200 */
[----:B------:R-:W-:Y:S01]  /*b4b0*/  MUFU.TANH R145, R40 ;  /* 0x0000002800917308 */ /* 0x000fe20000002400 */
[----:B------:R-:W-:Y:S01]  /*b4c0*/  HMMA.16816.F32 R32, R140, R44, R32 ;  /* 0x0000002c8c20723c */ /* 0x000fe20000001820 */
[----:B------:R-:W-:Y:S01]  /*b4d0*/  FMUL.FTZ R36, R36, UR10 ;  /* 0x0000000a24247c20 */ /* 0x000fe20008410000 */
[----:B------:R-:W-:Y:S01]  /*b4e0*/  FMUL.FTZ R38, R38, UR10 ;  /* 0x0000000a26267c20 */ /* 0x000fe20008410000 */
[----:B------:R-:W-:Y:S01]  /*b4f0*/  FMUL.FTZ R37, R37, UR10 ;  /* 0x0000000a25257c20 */ /* 0x000fe20008410000 */
[----:B------:R-:W-:-:S02]  /*b500*/  FMUL.FTZ R39, R39, UR10 ;  /* 0x0000000a27277c20 */ /* 0x000fc40008410000 */
[C---:B--2---:R-:W-:Y:S01]  /*b510*/  HMMA.16816.F32 R168, R140.reuse, R48, R168 ;  /* 0x000000308ca8723c */ /* 0x044fe200000018a8 */
[----:B------:R-:W-:Y:S05]  /*b520*/  MUFU.TANH R147, R41 ;  /* 0x0000002900937308 */ /* 0x000fea0000002400 */
[----:B------:R-:W-:Y:S01]  /*b530*/  HMMA.16816.F32 R28, R140, R46, R28 ;  /* 0x0000002e8c1c723c */ /* 0x000fe2000000181c */
[----:B------:R-:W-:Y:S01]  /*b540*/  FMUL.FTZ R49, R43, UR10 ;  /* 0x0000000a2b317c20 */ /* 0x000fe20008410000 */
[----:B------:R-:W2:Y:S01]  /*b550*/  LDSM.16.M88.4 R44, [R213+0x5000] ;  /* 0x00500000d52c783b */ /* 0x000ea20000000200 */
[----:B------:R5:W-:Y:S03]  /*b560*/  MUFU.TANH R173, R42 ;  /* 0x0000002a00ad7308 */ /* 0x000be60000002400 */
[C---:B-1----:R-:W-:Y:S05]  /*b570*/  HMMA.16816.F32 R24, R132.reuse, R12, R24 ;  /* 0x0000000c8418723c */ /* 0x042fea0000001818 */
[----:B------:R-:W1:Y:S01]  /*b580*/  MUFU.TANH R65, R65 ;  /* 0x0000004100417308 */ /* 0x000e620000002400 */
[----:B------:R-:W-:Y:S01]  /*b590*/  HMMA.16816.F32 R20, R132, R14, R20 ;  /* 0x0000000e8414723c */ /* 0x000fe20000001814 */
[----:B------:R-:W1:Y:S05]  /*b5a0*/  LDSM.16.M88.4 R12, [R213+0x7800] ;  /* 0x00780000d50c783b */ /* 0x000e6a0000000200 */
[C---:B---3--:R-:W-:Y:S01]  /*b5b0*/  HMMA.16816.F32 R160, R140.reuse, R4, R160 ;  /* 0x000000048ca0723c */ /* 0x048fe200000018a0 */
[----:B------:R-:W3:Y:S01]  /*b5c0*/  MUFU.TANH R63, R63 ;  /* 0x0000003f003f7308 */ /* 0x000ee20000002400 */
[----:B-----5:R-:W5:Y:S04]  /*b5d0*/  LDSM.16.M88.4 R40, [R213+0x6000] ;  /* 0x00600000d528783b */ /* 0x020f680000000200 */
[C---:B------:R-:W-:Y:S01]  /*b5e0*/  HMMA.16816.F32 R156, R140.reuse, R6, R156 ;  /* 0x000000068c9c723c */ /* 0x040fe2000000189c */
[----:B------:R-:W3:Y:S02]  /*b5f0*/  LDSM.16.M88.4 R4, [R213+0x6800] ;  /* 0x00680000d504783b */ /* 0x000ee40000000200 */
[----:B------:R-:W3:Y:S03]  /*b600*/  MUFU.TANH R67, R67 ;  /* 0x0000004300437308 */ /* 0x000ee60000002400 */
[----:B----4-:R-:W-:Y:S01]  /*b610*/  HMMA.16816.F32 R152, R140, R8, R152 ;  /* 0x000000088c98723c */ /* 0x010fe20000001898 */
[----:B------:R-:W-:-:S04]  /*b620*/  FMUL.FTZ R27, R27, UR10 ;  /* 0x0000000a1b1b7c20 */ /* 0x000fc80008410000 */
[----:B------:R-:W4:Y:S01]  /*b630*/  MUFU.TANH R49, R49 ;  /* 0x0000003100317308 */ /* 0x000f220000002400 */
[C---:B------:R-:W-:Y:S01]  /*b640*/  HMMA.16816.F32 R148, R140.reuse, R10, R148 ;  /* 0x0000000a8c94723c */ /* 0x040fe20000001894 */
[----:B------:R-:W4:Y:S01]  /*b650*/  LDSM.16.M88.4 R8, [R213+0x7000] ;  /* 0x00700000d508783b */ /* 0x000f220000000200 */
[----:B------:R-:W-:Y:S01]  /*b660*/  FMUL.FTZ R21, R21, UR10 ;  /* 0x0000000a15157c20 */ /* 0x000fe20008410000 */
[----:B------:R-:W-:Y:S01]  /*b670*/  FMUL.FTZ R20, R20, UR10 ;  /* 0x0000000a14147c20 */ /* 0x000fe20008410000 */
[----:B------:R-:W-:Y:S01]  /*b680*/  FMUL.FTZ R22, R22, UR10 ;  /* 0x0000000a16167c20 */ /* 0x000fe20008410000 */
[----:B------:R-:W-:Y:S01]  /*b690*/  FMUL.FTZ R23, R23, UR10 ;  /* 0x0000000a17177c20 */ /* 0x000fe20008410000 */
[----:B------:R-:W-:Y:S01]  /*b6a0*/  HMMA.16816.F32 R164, R140, R50, R164 ;  /* 0x000000328ca4723c */ /* 0x000fe200000018a4 */
[----:B------:R4:W-:Y:S01]  /*b6b0*/  MUFU.TANH R51, R38 ;  /* 0x0000002600337308 */ /* 0x0009e20000002400 */
[----:B------:R-:W-:-:S04]  /*b6c0*/  DEPBAR.LE SB0, 0x0 ;  /* 0x000080000000791a */ /* 0x000fc80000000000 */
[C---:B--2---:R-:W-:Y:S03]  /*b6d0*/  HMMA.16816.F32 R28, R132.reuse, R46, R28 ;  /* 0x0000002e841c723c */ /* 0x044fe6000000181c */
[----:B------:R-:W2:Y:S03]  /*b6e0*/  MUFU.TANH R37, R37 ;  /* 0x0000002500257308 */ /* 0x000ea60000002400 */
[C---:B-1----:R-:W-:Y:S05]  /*b6f0*/  HMMA.16816.F32 R152, R132.reuse, R12, R152 ;  /* 0x0000000c8498723c */ /* 0x042fea0000001898 */
[----:B------:R-:W1:Y:S01]  /*b700*/  MUFU.TANH R39, R39 ;  /* 0x0000002700277308 */ /* 0x000e620000002400 */
[C---:B-----5:R-:W-:Y:S06]  /*b710*/  HMMA.16816.F32 R16, R132.reuse, R40, R16 ;  /* 0x000000288410723c */ /* 0x060fec0000001810 */
[C---:B------:R-:W-:Y:S06]  /*b720*/  HMMA.16816.F32 R148, R132.reuse, R14, R148 ;  /* 0x0000000e8494723c */ /* 0x040fec0000001894 */
[----:B---3--:R-:W-:Y:S01]  /*b730*/  HMMA.16816.F32 R168, R132, R4, R168 ;  /* 0x0000000484a8723c */ /* 0x008fe200000018a8 */
[----:B------:R-:W-:Y:S01]  /*b740*/  FMUL.FTZ R28, R28, UR10 ;  /* 0x0000000a1c1c7c20 */ /* 0x000fe20008410000 */
[----:B------:R-:W-:Y:S01]  /*b750*/  FMUL.FTZ R30, R30, UR10 ;  /* 0x0000000a1e1e7c20 */ /* 0x000fe20008410000 */
[----:B------:R-:W-:-:S02]  /*b760*/  FMUL.FTZ R29, R29, UR10 ;  /* 0x0000000a1d1d7c20 */ /* 0x000fc40008410000 */
[----:B------:R-:W-:Y:S01]  /*b770*/  MUFU.TANH R143, R28 ;  /* 0x0000001c008f7308 */ /* 0x000fe20000002400 */
[C---:B------:R-:W-:Y:S01]  /*b780*/  HMMA.16816.F32 R164, R132.reuse, R6, R164 ;  /* 0x0000000684a4723c */ /* 0x040fe200000018a4 */
[----:B------:R-:W-:Y:S02]  /*b790*/  IMAD R4, R238, 0x80, R245 ;  /* 0x00000080ee047824 */ /* 0x000fe400078e02f5 */
[----:B------:R-:W-:Y:S01]  /*b7a0*/  FMUL.FTZ R5, R31, UR10 ;  /* 0x0000000a1f057c20 */ /* 0x000fe20008410000 */
[----:B------:R-:W-:Y:S01]  /*b7b0*/  FMUL.FTZ R154, R154, UR10 ;  /* 0x0000000a9a9a7c20 */ /* 0x000fe20008410000 */
[----:B------:R-:W-:Y:S01]  /*b7c0*/  VIADD R13, R4, 0x1 ;  /* 0x00000001040d7836 */ /* 0x000fe20000000000 */
[C---:B----4-:R-:W-:Y:S01]  /*b7d0*/  HMMA.16816.F32 R160, R132.reuse, R8, R160 ;  /* 0x0000000884a0723c */ /* 0x050fe200000018a0 */
[----:B------:R-:W-:Y:S01]  /*b7e0*/  FMUL.FTZ R6, R16, UR10 ;  /* 0x0000000a10067c20 */ /* 0x000fe20008410000 */
[----:B------:R-:W-:Y:S02]  /*b7f0*/  VIADD R15, R4, 0x8 ;  /* 0x00000008040f7836 */ /* 0x000fe40000000000 */
[----:B------:R-:W-:Y:S01]  /*b800*/  FMUL.FTZ R17, R17, UR10 ;  /* 0x0000000a11117c20 */ /* 0x000fe20008410000 */
[CC--:B------:R-:W-:Y:S01]  /*b810*/  ISETP.GE.AND P4, PT, R13.reuse, R194.reuse, PT ;  /* 0x000000c20d00720c */ /* 0x0c0fe20003f86270 */
[----:B------:R-:W-:Y:S01]  /*b820*/  FMUL.FTZ R7, R24, UR10 ;  /* 0x0000000a18077c20 */ /* 0x000fe20008410000 */
[----:B------:R-:W-:Y:S01]  /*b830*/  ISETP.GE.AND P5, PT, R13, R193, PT ;  /* 0x000000c10d00720c */ /* 0x000fe20003fa6270 */
[----:B------:R-:W-:Y:S01]  /*b840*/  FMUL.FTZ R8, R19, UR10 ;  /* 0x0000000a13087c20 */ /* 0x000fe20008410000 */
[----:B------:R-:W-:Y:S01]  /*b850*/  I2FP.F32.S32 R13, R13 ;  /* 0x0000000d000d7245 */ /* 0x000fe20000201400 */
[C---:B------:R-:W-:Y:S01]  /*b860*/  HMMA.16816.F32 R32, R132.reuse, R44, R32 ;  /* 0x0000002c8420723c */ /* 0x040fe20000001820 */
[----:B------:R-:W-:Y:S01]  /*b870*/  FMUL.FTZ R19, R155, UR10 ;  /* 0x0000000a9b137c20 */ /* 0x000fe20008410000 */
[C---:B------:R-:W-:Y:S01]  /*b880*/  ISETP.GE.AND P3, PT, R15.reuse, R194, PT ;  /* 0x000000c20f00720c */ /* 0x040fe20003f66270 */
[----:B------:R3:W-:Y:S01]  /*b890*/  MUFU.TANH R155, R6 ;  /* 0x00000006009b7308 */ /* 0x0007e20000002400 */
[----:B------:R-:W-:Y:S01]  /*b8a0*/  ISETP.GE.AND P6, PT, R15, R193, PT ;  /* 0x000000c10f00720c */ /* 0x000fe20003fc6270 */
[----:B------:R-:W-:Y:S01]  /*b8b0*/  FMUL.FTZ R14, R149, UR10 ;  /* 0x0000000a950e7c20 */ /* 0x000fe20008410000 */
[----:B------:R-:W-:Y:S01]  /*b8c0*/  HMMA.16816.F32 R184, R132, R42, R184 ;  /* 0x0000002a84b8723c */ /* 0x000fe200000018b8 */
[----:B------:R-:W-:Y:S01]  /*b8d0*/  I2FP.F32.S32 R15, R15 ;  /* 0x0000000f000f7245 */ /* 0x000fe20000201400 */
[----:B------:R-:W-:-:S02]  /*b8e0*/  VIADD R24, R4, 0x11 ;  /* 0x0000001104187836 */ /* 0x000fc40000000000 */
[----:B------:R-:W-:Y:S01]  /*b8f0*/  FMUL.FTZ R9, R25, UR10 ;  /* 0x0000000a19097c20 */ /* 0x000fe20008410000 */
[----:B------:R-:W-:Y:S01]  /*b900*/  VIADD R142, R4, 0x29 ;  /* 0x00000029048e7836 */ /* 0x000fe20000000000 */
[----:B------:R4:W-:Y:S01]  /*b910*/  MUFU.TANH R43, R20 ;  /* 0x00000014002b7308 */ /* 0x0009e20000002400 */
[----:B------:R-:W-:Y:S01]  /*b920*/  HMMA.16816.F32 R156, R132, R10, R156 ;  /* 0x0000000a849c723c */ /* 0x000fe2000000189c */
[----:B------:R-:W-:Y:S01]  /*b930*/  FFMA.FTZ R65, R0, R15, R65 ;  /* 0x0000000f00417223 */ /* 0x000fe20000010041 */
[C---:B------:R-:W-:Y:S02]  /*b940*/  VIADD R178, R4.reuse, 0x30 ;  /* 0x0000003004b27836 */ /* 0x040fe40000000000 */
[----:B------:R-:W-:Y:S01]  /*b950*/  FMUL.FTZ R38, R161, UR10 ;  /* 0x0000000aa1267c20 */ /* 0x000fe20008410000 */
[----:B------:R-:W-:Y:S02]  /*b960*/  VIADD R42, R4, 0x31 ;  /* 0x00000031042a7836 */ /* 0x000fe40000000000 */
[----:B------:R-:W-:Y:S01]  /*b970*/  FMUL.FTZ R40, R165, UR10 ;  /* 0x0000000aa5287c20 */ /* 0x000fe20008410000 */
[----:B------:R-:W-:Y:S01]  /*b980*/  FMUL.FTZ R12, R151, UR10 ;  /* 0x0000000a970c7c20 */ /* 0x000fe20008410000 */
[----:B------:R5:W-:Y:S01]  /*b990*/  MUFU.TANH R133, R21 ;  /* 0x0000001500857308 */ /* 0x000be20000002400 */
[----:B---3--:R-:W-:Y:S01]  /*b9a0*/  FFMA.FTZ R6, R0, R13, R59 ;  /* 0x0000000d00067223 */ /* 0x008fe2000001003b */
[----:B------:R-:W-:Y:S01]  /*b9b0*/  FMUL.FTZ R11, R26, UR10 ;  /* 0x0000000a1a0b7c20 */ /* 0x000fe20008410000 */
[----:B------:R-:W-:Y:S01]  /*b9c0*/  FMUL.FTZ R10, R18, UR10 ;  /* 0x0000000a120a7c20 */ /* 0x000fe20008410000 */
[----:B------:R-:W-:-:S02]  /*b9d0*/  VIADD R26, R4, 0x10 ;  /* 0x00000010041a7836 */ /* 0x000fc40000000000 */
[----:B------:R-:W-:Y:S01]  /*b9e0*/  FMUL.FTZ R32, R32, UR10 ;  /* 0x0000000a20207c20 */ /* 0x000fe20008410000 */
[----:B------:R-:W-:Y:S01]  /*b9f0*/  FSEL R6, R6, -INF , !P5 ;  /* 0xff80000006067808 */ /* 0x000fe20006800000 */
[----:B------:R-:W-:Y:S01]  /*ba00*/  FMUL.FTZ R34, R34, UR10 ;  /* 0x0000000a22227c20 */ /* 0x000fe20008410000 */
[----:B------:R3:W-:Y:S01]  /*ba10*/  MUFU.TANH R149, R17 ;  /* 0x0000001100957308 */ /* 0x0007e20000002400 */
[----:B----4-:R-:W-:Y:S02]  /*ba20*/  VIADD R20, R4, 0x9 ;  /* 0x0000000904147836 */ /* 0x010fe40000000000 */
[----:B------:R-:W-:Y:S01]  /*ba30*/  FMUL.FTZ R33, R33, UR10 ;  /* 0x0000000a21217c20 */ /* 0x000fe20008410000 */
[----:B------:R-:W-:Y:S01]  /*ba40*/  FMUL.FTZ R35, R35, UR10 ;  /* 0x0000000a23237c20 */ /* 0x000fe20008410000 */
[----:B------:R-:W-:Y:S01]  /*ba50*/  FMUL.FTZ R164, R164, UR10 ;  /* 0x0000000aa4a47c20 */ /* 0x000fe20008410000 */
[----:B------:R-:W-:Y:S01]  /*ba60*/  FMUL.FTZ R166, R166, UR10 ;  /* 0x0000000aa6a67c20 */ /* 0x000fe20008410000 */
[----:B------:R-:W-:Y:S01]  /*ba70*/  ISETP.GE.AND P5, PT, R20, R193, PT ;  /* 0x000000c11400720c */ /* 0x000fe20003fa6270 */
[----:B------:R-:W-:Y:S01]  /*ba80*/  FMUL.FTZ R185, R185, UR10 ;  /* 0x0000000ab9b97c20 */ /* 0x000fe20008410000 */
[----:B------:R-:W4:Y:S01]  /*ba90*/  MUFU.TANH R45, R36 ;  /* 0x00000024002d7308 */ /* 0x000f220000002400 */
[----:B-----5:R-:W-:Y:S01]  /*baa0*/  FFMA.FTZ R21, R0, R13, R57 ;  /* 0x0000000d00157223 */ /* 0x020fe20000010039 */
[----:B------:R-:W-:Y:S01]  /*bab0*/  FMUL.FTZ R187, R187, UR10 ;  /* 0x0000000abbbb7c20 */ /* 0x000fe20008410000 */
[----:B------:R-:W-:Y:S01]  /*bac0*/  FMUL.FTZ R184, R184, UR10 ;  /* 0x0000000ab8b87c20 */ /* 0x000fe20008410000 */
[----:B------:R-:W-:Y:S01]  /*bad0*/  FMUL.FTZ R186, R186, UR10 ;  /* 0x0000000ababa7c20 */ /* 0x000fe20008410000 */
[----:B------:R-:W-:Y:S01]  /*bae0*/  FMUL.FTZ R168, R168, UR10 ;  /* 0x0000000aa8a87c20 */ /* 0x000fe20008410000 */
[----:B------:R-:W-:Y:S01]  /*baf0*/  FSEL R13, R21, -INF , !P4 ;  /* 0xff800000150d7808 */ /* 0x000fe20006000000 */
[----:B------:R-:W-:Y:S01]  /*bb00*/  FMUL.FTZ R28, R153, UR10 ;  /* 0x0000000a991c7c20 */ /* 0x000fe20008410000 */
[----:B------:R-:W-:Y:S01]  /*bb10*/  ISETP.GE.AND P4, PT, R20, R194, PT ;  /* 0x000000c21400720c */ /* 0x000fe20003f86270 */
[C---:B---3--:R-:W-:Y:S01]  /*bb20*/  FFMA.FTZ R17, R0.reuse, R15, R61 ;  /* 0x0000000f00117223 */ /* 0x048fe2000001003d */
[----:B------:R-:W-:Y:S01]  /*bb30*/  I2FP.F32.S32 R20, R20 ;  /* 0x0000001400147245 */ /* 0x000fe20000201400 */
[----:B------:R3:W-:Y:S01]  /*bb40*/  MUFU.TANH R57, R10 ;  /* 0x0000000a00397308 */ /* 0x0007e20000002400 */
[----:B------:R-:W-:Y:S01]  /*bb50*/  FMUL.FTZ R169, R169, UR10 ;  /* 0x0000000aa9a97c20 */ /* 0x000fe20008410000 */
[----:B------:R-:W-:Y:S01]  /*bb60*/  FMUL.FTZ R167, R167, UR10 ;  /* 0x0000000aa7a77c20 */ /* 0x000fe20008410000 */
[----:B------:R-:W-:Y:S01]  /*bb70*/  FSEL R17, R17, -INF , !P3 ;  /* 0xff80000011117808 */ /* 0x000fe20005800000 */
[CC--:B------:R-:W-:Y:S01]  /*bb80*/  FFMA.FTZ R15, R0.reuse, R20.reuse, R63 ;  /* 0x00000014000f7223 */ /* 0x0c0fe2000001003f */
[----:B------:R-:W-:Y:S01]  /*bb90*/  FFMA.FTZ R67, R0, R20, R67 ;  /* 0x0000001400437223 */ /* 0x000fe20000010043 */
[-C--:B------:R-:W-:Y:S01]  /*bba0*/  ISETP.GE.AND P3, PT, R26, R194.reuse, PT ;  /* 0x000000c21a00720c */ /* 0x080fe20003f66270 */
[----:B------:R-:W-:Y:S01]  /*bbb0*/  VIADD R20, R4, 0x19 ;  /* 0x0000001904147836 */ /* 0x000fe20000000000 */
[----:B------:R5:W-:Y:S01]  /*bbc0*/  MUFU.TANH R61, R8 ;  /* 0x00000008003d7308 */ /* 0x000be20000002400 */
[----:B------:R-:W-:Y:S01]  /*bbd0*/  FSEL R15, R15, -INF , !P4 ;  /* 0xff8000000f0f7808 */ /* 0x000fe20006000000 */
[----:B------:R-:W-:Y:S01]  /*bbe0*/  FMUL.FTZ R171, R171, UR10 ;  /* 0x0000000aabab7c20 */ /* 0x000fe20008410000 */
[----:B------:R-:W-:Y:S01]  /*bbf0*/  ISETP.GE.AND P4, PT, R24, R194, PT ;  /* 0x000000c21800720c */ /* 0x000fe20003f86270 */
[----:B------:R-:W-:Y:S01]  /*bc00*/  FMUL.FTZ R170, R170, UR10 ;  /* 0x0000000aaaaa7c20 */ /* 0x000fe20008410000 */
[----:B------:R-:W-:Y:S01]  /*bc10*/  FMUL.FTZ R160, R160, UR10 ;  /* 0x0000000aa0a07c20 */ /* 0x000fe20008410000 */
[----:B------:R-:W-:Y:S01]  /*bc20*/  FMUL.FTZ R156, R156, UR10 ;  /* 0x0000000a9c9c7c20 */ /* 0x000fe20008410000 */
[----:B------:R-:W-:Y:S01]  /*bc30*/  FMUL.FTZ R163, R163, UR10 ;  /* 0x0000000aa3a37c20 */ /* 0x000fe20008410000 */
[----:B------:R2:W-:Y:S01]  /*bc40*/  MUFU.TANH R31, R27 ;  /* 0x0000001b001f7308 */ /* 0x0005e20000002400 */
[----:B---3--:R-:W-:Y:S01]  /*bc50*/  FSEL R10, R65, -INF , !P6 ;  /* 0xff800000410a7808 */ /* 0x008fe20007000000 */
[----:B------:R-:W-:Y:S01]  /*bc60*/  FMUL.FTZ R162, R162, UR10 ;  /* 0x0000000aa2a27c20 */ /* 0x000fe20008410000 */
[-C--:B------:R-:W-:Y:S01]  /*bc70*/  ISETP.GE.AND P6, PT, R26, R193.reuse, PT ;  /* 0x000000c11a00720c */ /* 0x080fe20003fc6270 */
[----:B------:R-:W-:Y:S01]  /*bc80*/  FMUL.FTZ R36, R159, UR10 ;  /* 0x0000000a9f247c20 */ /* 0x000fe20008410000 */
[----:B------:R-:W-:Y:S01]  /*bc90*/  I2FP.F32.S32 R26, R26 ;  /* 0x0000001a001a7245 */ /* 0x000fe20000201400 */
[----:B------:R-:W-:Y:S01]  /*bca0*/  FMUL.FTZ R157, R157, UR10 ;  /* 0x0000000a9d9d7c20 */ /* 0x000fe20008410000 */
[----:B------:R-:W-:Y:S01]  /*bcb0*/  FMUL.FTZ R158, R158, UR10 ;  /* 0x0000000a9e9e7c20 */ /* 0x000fe20008410000 */
[----:B------:R3:W-:Y:S01]  /*bcc0*/  MUFU.TANH R135, R22 ;  /* 0x0000001600877308 */ /* 0x0007e20000002400 */
[----:B-----5:R-:W-:Y:S01]  /*bcd0*/  FSEL R8, R67, -INF , !P5 ;  /* 0xff80000043087808 */ /* 0x020fe20006800000 */
[----:B------:R-:W-:Y:S01]  /*bce0*/  VIADD R144, R4, 0x69 ;  /* 0x0000006904907836 */ /* 0x000fe20000000000 */
[----:B------:R-:W-:Y:S01]  /*bcf0*/  ISETP.GE.AND P5, PT, R24, R193, PT ;  /* 0x000000c11800720c */ /* 0x000fe20003fa6270 */
[----:B------:R-:W-:Y:S01]  /*bd00*/  FMUL.FTZ R18, R148, UR10 ;  /* 0x0000000a94127c20 */ /* 0x000fe20008410000 */
[----:B------:R-:W-:Y:S01]  /*bd10*/  I2FP.F32.S32 R24, R24 ;  /* 0x0000001800187245 */ /* 0x000fe20000201400 */
[----:B------:R-:W-:-:S02]  /*bd20*/  FMUL.FTZ R16, R150, UR10 ;  /* 0x0000000a96107c20 */ /* 0x000fc40008410000 */
[----:B------:R5:W4:Y:S01]  /*bd30*/  MUFU.TANH R47, R32 ;  /* 0x00000020002f7308 */ /* 0x000b220000002400 */
[CC--:B--2---:R-:W-:Y:S01]  /*bd40*/  FFMA.FTZ R27, R0.reuse, R26.reuse, R145 ;  /* 0x0000001a001b7223 */ /* 0x0c4fe20000010091 */
[C---:B------:R-:W-:Y:S01]  /*bd50*/  FFMA.FTZ R26, R0.reuse, R26, R173 ;  /* 0x0000001a001a7223 */ /* 0x040fe200000100ad */
[CC--:B------:R-:W-:Y:S01]  /*bd60*/  FFMA.FTZ R25, R0.reuse, R24.reuse, R147 ;  /* 0x0000001800197223 */ /* 0x0c0fe20000010093 */
[----:B------:R-:W-:Y:S02]  /*bd70*/  FFMA.FTZ R24, R0, R24, R49 ;  /* 0x0000001800187223 */ /* 0x000fe40000010031 */
[----:B------:R-:W-:Y:S02]  /*bd80*/  FSEL R27, R27, -INF , !P3 ;  /* 0xff8000001b1b7808 */ /* 0x000fe40005800000 */
[----:B------:R-:W-:Y:S01]  /*bd90*/  FSEL R26, R26, -INF , !P6 ;  /* 0xff8000001a1a7808 */ /* 0x000fe20007000000 */
[----:B---3--:R-:W-:Y:S01]  /*bda0*/  VIADD R22, R4, 0x18 ;  /* 0x0000001804167836 */ /* 0x008fe20000000000 */
[----:B------:R2:W3:Y:S01]  /*bdb0*/  MUFU.TANH R141, R34 ;  /* 0x00000022008d7308 */ /* 0x0004e20000002400 */
[----:B------:R-:W-:-:S02]  /*bdc0*/  FSEL R25, R25, -INF , !P4 ;  /* 0xff80000019197808 */ /* 0x000fc40006000000 */
[----:B------:R-:W-:Y:S02]  /*bdd0*/  FSEL R24, R24, -INF , !P5 ;  /* 0xff80000018187808 */ /* 0x000fe40006800000 */
[C---:B------:R-:W-:Y:S02]  /*bde0*/  ISETP.GE.AND P3, PT, R22.reuse, R194, PT ;  /* 0x000000c21600720c */ /* 0x040fe40003f66270 */
[-C--:B------:R-:W-:Y:S01]  /*bdf0*/  ISETP.GE.AND P6, PT, R22, R193.reuse, PT ;  /* 0x000000c11600720c */ /* 0x080fe20003fc6270 */
[----:B------:R4:W-:Y:S01]  /*be00*/  MUFU.TANH R161, R23 ;  /* 0x0000001700a17308 */ /* 0x0009e20000002400 */
[----:B------:R-:W-:Y:S01]  /*be10*/  I2FP.F32.S32 R22, R22 ;  /* 0x0000001600167245 */ /* 0x000fe20000201400 */
[----:B-----5:R-:W-:Y:S01]  /*be20*/  VIADD R32, R4, 0x21 ;  /* 0x0000002104207836 */ /* 0x020fe20000000000 */
[C---:B------:R-:W-:Y:S02]  /*be30*/  ISETP.GE.AND P4, PT, R20.reuse, R194, PT ;  /* 0x000000c21400720c */ /* 0x040fe40003f86270 */
[----:B------:R-:W-:-:S02]  /*be40*/  ISETP.GE.AND P5, PT, R20, R193, PT ;  /* 0x000000c11400720c */ /* 0x000fc40003fa6270 */
[----:B------:R-:W-:Y:S01]  /*be50*/  I2FP.F32.S32 R20, R20 ;  /* 0x0000001400147245 */ /* 0x000fe20000201400 */
[----:B------:R-:W5:Y:S01]  /*be60*/  MUFU.TANH R33, R33 ;  /* 0x0000002100217308 */ /* 0x000f620000002400 */
[----:B--2---:R-:W-:-:S03]  /*be70*/  VIADD R34, R4, 0x20 ;  /* 0x0000002004227836 */ /* 0x004fc60000000000 */
[CC--:B------:R-:W-:Y:S01]  /*be80*/  FFMA.FTZ R21, R0.reuse, R20.reuse, R37 ;  /* 0x0000001400157223 */ /* 0x0c0fe20000010025 */
[----:B-1----:R-:W-:-:S03]  /*be90*/  FFMA.FTZ R20, R0, R20, R39 ;  /* 0x0000001400147223 */ /* 0x002fc60000010027 */
[----:B------:R-:W1:Y:S01]  /*bea0*/  MUFU.TANH R35, R35 ;  /* 0x0000002300237308 */ /* 0x000e620000002400 */
[CC--:B----4-:R-:W-:Y:S01]  /*beb0*/  FFMA.FTZ R23, R0.reuse, R22.reuse, R45 ;  /* 0x0000001600177223 */ /* 0x0d0fe2000001002d */
[----:B------:R-:W-:Y:S01]  /*bec0*/  FFMA.FTZ R22, R0, R22, R51 ;  /* 0x0000001600167223 */ /* 0x000fe20000010033 */
[----:B------:R-:W-:Y:S02]  /*bed0*/  FSEL R21, R21, -INF , !P4 ;  /* 0xff80000015157808 */ /* 0x000fe40006000000 */
[----:B------:R-:W-:Y:S02]  /*bee0*/  FSEL R20, R20, -INF , !P5 ;  /* 0xff80000014147808 */ /* 0x000fe40006800000 */
[----:B------:R-:W-:Y:S01]  /*bef0*/  FSEL R23, R23, -INF , !P3 ;  /* 0xff80000017177808 */ /* 0x000fe20005800000 */
[----:B------:R2:W4:Y:S01]  /*bf00*/  MUFU.TANH R41, R30 ;  /* 0x0000001e00297308 */ /* 0x0005220000002400 */
[----:B------:R-:W-:Y:S02]  /*bf10*/  FSEL R22, R22, -INF , !P6 ;  /* 0xff80000016167808 */ /* 0x000fe40007000000 */
[----:B------:R-:W-:-:S02]  /*bf20*/  ISETP.GE.AND P3, PT, R34, R194, PT ;  /* 0x000000c22200720c */ /* 0x000fc40003f66270 */
[-C--:B------:R-:W-:Y:S02]  /*bf30*/  ISETP.GE.AND P6, PT, R34, R193.reuse, PT ;  /* 0x000000c12200720c */ /* 0x080fe40003fc6270 */
[----:B------:R-:W-:Y:S01]  /*bf40*/  I2FP.F32.S32 R34, R34 ;  /* 0x0000002200227245 */ /* 0x000fe20000201400 */
[----:B------:R-:W4:Y:S01]  /*bf50*/  MUFU.TANH R29, R29 ;  /* 0x0000001d001d7308 */ /* 0x000f220000002400 */
[C---:B------:R-:W-:Y:S02]  /*bf60*/  ISETP.GE.AND P4, PT, R32.reuse, R194, PT ;  /* 0x000000c22000720c */ /* 0x040fe40003f86270 */
[----:B------:R-:W-:Y:S01]  /*bf70*/  ISETP.GE.AND P5, PT, R32, R193, PT ;  /* 0x000000c12000720c */ /* 0x000fe20003fa6270 */
[C---:B------:R-:W-:Y:S01]  /*bf80*/  FFMA.FTZ R39, R0.reuse, R34, R47 ;  /* 0x0000002200277223 */ /* 0x040fe2000001002f */
[----:B------:R-:W-:Y:S01]  /*bf90*/  I2FP.F32.S32 R32, R32 ;  /* 0x0000002000207245 */ /* 0x000fe20000201400 */
[----:B---3--:R-:W-:Y:S02]  /*bfa0*/  FFMA.FTZ R34, R0, R34, R141 ;  /* 0x0000002200227223 */ /* 0x008fe4000001008d */
[----:B------:R-:W3:Y:S01]  /*bfb0*/  MUFU.TANH R5, R5 ;  /* 0x0000000500057308 */ /* 0x000ee20000002400 */
[----:B--2---:R-:W-:Y:S01]  /*bfc0*/  FMUL.FTZ R30, R152, UR10 ;  /* 0x0000000a981e7c20 */ /* 0x004fe20008410000 */
[----:B------:R-:W-:-:S02]  /*bfd0*/  VIADD R152, R4, 0x28 ;  /* 0x0000002804987836 */ /* 0x000fc40000000000 */
[CC--:B-----5:R-:W-:Y:S01]  /*bfe0*/  FFMA.FTZ R33, R0.reuse, R32.reuse, R33 ;  /* 0x0000002000217223 */ /* 0x0e0fe20000010021 */
[----:B-1----:R-:W-:Y:S01]  /*bff0*/  FFMA.FTZ R32, R0, R32, R35 ;  /* 0x0000002000207223 */ /* 0x002fe20000010023 */
[----:B------:R-:W-:Y:S02]  /*c000*/  FSEL R39, R39, -INF , !P3 ;  /* 0xff80000027277808 */ /* 0x000fe40005800000 */
[----:B------:R-:W-:Y:S01]  /*c010*/  FSEL R34, R34, -INF , !P6 ;  /* 0xff80000022227808 */ /* 0x000fe20007000000 */
[----:B------:R-:W1:Y:S01]  /*c020*/  MUFU.TANH R7, R7 ;  /* 0x0000000700077308 */ /* 0x000e620000002400 */
[C---:B------:R-:W-:Y:S02]  /*c030*/  ISETP.GE.AND P3, PT, R152.reuse, R194, PT ;  /* 0x000000c29800720c */ /* 0x040fe40003f66270 */
[----:B------:R-:W-:Y:S02]  /*c040*/  ISETP.GE.AND P6, PT, R152, R193, PT ;  /* 0x000000c19800720c */ /* 0x000fe40003fc6270 */
[----:B------:R-:W-:-:S02]  /*c050*/  I2FP.F32.S32 R152, R152 ;  /* 0x0000009800987245 */ /* 0x000fc40000201400 */
[----:B------:R-:W-:Y:S01]  /*c060*/  FSEL R37, R33, -INF , !P4 ;  /* 0xff80000021257808 */ /* 0x000fe20006000000 */
[----:B------:R-:W2:Y:S01]  /*c070*/  MUFU.TANH R11, R11 ;  /* 0x0000000b000b7308 */ /* 0x000ea20000002400 */
[----:B------:R-:W-:Y:S01]  /*c080*/  FSEL R32, R32, -INF , !P5 ;  /* 0xff80000020207808 */ /* 0x000fe20006800000 */
[----:B------:R-:W-:Y:S01]  /*c090*/  FFMA.FTZ R35, R0, R152, R143 ;  /* 0x0000009800237223 */ /* 0x000fe2000001008f */
[----:B------:R-:W-:Y:S01]  /*c0a0*/  ISETP.GE.AND P4, PT, R142, R194, PT ;  /* 0x000000c28e00720c */ /* 0x000fe20003f86270 */
[----:B----4-:R-:W-:Y:S01]  /*c0b0*/  FFMA.FTZ R152, R0, R152, R41 ;  /* 0x0000009800987223 */ /* 0x010fe20000010029 */
[----:B------:R-:W-:Y:S02]  /*c0c0*/  ISETP.GE.AND P5, PT, R142, R193, PT ;  /* 0x000000c18e00720c */ /* 0x000fe40003fa6270 */
[----:B------:R-:W-:Y:S01]  /*c0d0*/  I2FP.F32.S32 R142, R142 ;  /* 0x0000008e008e7245 */ /* 0x000fe20000201400 */
[----:B------:R-:W4:Y:S01]  /*c0e0*/  MUFU.TANH R9, R9 ;  /* 0x0000000900097308 */ /* 0x000f220000002400 */
[----:B------:R-:W-:-:S02]  /*c0f0*/  FSEL R35, R35, -INF , !P3 ;  /* 0xff80000023237808 */ /* 0x000fc40005800000 */
[----:B------:R-:W-:Y:S01]  /*c100*/  FSEL R152, R152, -INF , !P6 ;  /* 0xff80000098987808 */ /* 0x000fe20007000000 */
[CC--:B------:R-:W-:Y:S01]  /*c110*/  FFMA.FTZ R29, R0.reuse, R142.reuse, R29 ;  /* 0x0000008e001d7223 */ /* 0x0c0fe2000001001d */
[----:B---3--:R-:W-:Y:S01]  /*c120*/  FFMA.FTZ R142, R0, R142, R5 ;  /* 0x0000008e008e7223 */ /* 0x008fe20000010005 */
[C---:B------:R-:W-:Y:S02]  /*c130*/  ISETP.GE.AND P3, PT, R178.reuse, R194, PT ;  /* 0x000000c2b200720c */ /* 0x040fe40003f66270 */
[-C--:B------:R-:W-:Y:S01]  /*c140*/  ISETP.GE.AND P6, PT, R178, R193.reuse, PT ;  /* 0x000000c1b200720c */ /* 0x080fe20003fc6270 */
[----:B------:R3:W-:Y:S01]  /*c150*/  MUFU.TANH R5, R164 ;  /* 0x000000a400057308 */ /* 0x0007e20000002400 */
[----:B------:R-:W-:Y:S02]  /*c160*/  I2FP.F32.S32 R178, R178 ;  /* 0x000000b200b27245 */ /* 0x000fe40000201400 */
[----:B------:R-:W-:Y:S01]  /*c170*/  FSEL R33, R29, -INF , !P4 ;  /* 0xff8000001d217808 */ /* 0x000fe20006000000 */
[----:B------:R-:W-:Y:S01]  /*c180*/  VIADD R29, R4, 0x39 ;  /* 0x00000039041d7836 */ /* 0x000fe20000000000 */
[----:B------:R-:W-:Y:S01]  /*c190*/  FSEL R142, R142, -INF , !P5 ;  /* 0xff8000008e8e7808 */ /* 0x000fe20006800000 */
[----:B-1----:R-:W-:Y:S01]  /*c1a0*/  FFMA.FTZ R151, R0, R178, R7 ;  /* 0x000000b200977223 */ /* 0x002fe20000010007 */
[----:B------:R-:W-:Y:S01]  /*c1b0*/  ISETP.GE.AND P4, PT, R42, R194, PT ;  /* 0x000000c22a00720c */ /* 0x000fe20003f86270 */
[----:B--2---:R-:W-:Y:S01]  /*c1c0*/  FFMA.FTZ R178, R0, R178, R11 ;  /* 0x000000b200b27223 */ /* 0x004fe2000001000b */
[----:B------:R-:W-:Y:S01]  /*c1d0*/  ISETP.GE.AND P5, PT, R42, R193, PT ;  /* 0x000000c12a00720c */ /* 0x000fe20003fa6270 */
[----:B------:R-:W-:Y:S01]  /*c1e0*/  VIADD R11, R4, 0x38 ;  /* 0x00000038040b7836 */ /* 0x000fe20000000000 */
[----:B------:R-:W-:Y:S01]  /*c1f0*/  I2FP.F32.S32 R42, R42 ;  /* 0x0000002a002a7245 */ /* 0x000fe20000201400 */
[----:B------:R1:W-:Y:S01]  /*c200*/  MUFU.TANH R7, R40 ;  /* 0x0000002800077308 */ /* 0x0003e20000002400 */
[----:B------:R-:W-:-:S02]  /*c210*/  FSEL R151, R151, -INF , !P3 ;  /* 0xff80000097977808 */ /* 0x000fc40005800000 */
[----:B------:R-:W-:Y:S01]  /*c220*/  FSEL R178, R178, -INF , !P6 ;  /* 0xff800000b2b27808 */ /* 0x000fe20007000000 */
[CC--:B----4-:R-:W-:Y:S01]  /*c230*/  FFMA.FTZ R165, R0.reuse, R42.reuse, R9 ;  /* 0x0000002a00a57223 */ /* 0x0d0fe20000010009 */
[----:B------:R-:W-:Y:S01]  /*c240*/  FFMA.FTZ R31, R0, R42, R31 ;  /* 0x0000002a001f7223 */ /* 0x000fe2000001001f */
[CC--:B------:R-:W-:Y:S01]  /*c250*/  ISETP.GE.AND P3, PT, R11.reuse, R194.reuse, PT ;  /* 0x000000c20b00720c */ /* 0x0c0fe20003f66270 */
[----:B------:R-:W-:Y:S01]  /*c260*/  VIADD R42, R4, 0x41 ;  /* 0x00000041042a7836 */ /* 0x000fe20000000000 */
[----:B------:R-:W-:Y:S01]  /*c270*/  ISETP.GE.AND P6, PT, R11, R193, PT ;  /* 0x000000c10b00720c */ /* 0x000fe20003fc6270 */
[----:B------:R2:W-:Y:S01]  /*c280*/  MUFU.TANH R9, R166 ;  /* 0x000000a600097308 */ /* 0x0005e20000002400 */
[----:B------:R-:W-:Y:S02]  /*c290*/  I2FP.F32.S32 R11, R11 ;  /* 0x0000000b000b7245 */ /* 0x000fe40000201400 */
[----:B------:R-:W-:Y:S02]  /*c2a0*/  FSEL R165, R165, -INF , !P4 ;  /* 0xff800000a5a57808 */ /* 0x000fe40006000000 */
[----:B---3--:R-:W-:Y:S01]  /*c2b0*/  FSEL R164, R31, -INF , !P5 ;  /* 0xff8000001fa47808 */ /* 0x008fe20006800000 */
[CC--:B------:R-:W-:Y:S01]  /*c2c0*/  FFMA.FTZ R43, R0.reuse, R11.reuse, R43 ;  /* 0x0000000b002b7223 */ /* 0x0c0fe2000001002b */
[C---:B------:R-:W-:Y:S01]  /*c2d0*/  ISETP.GE.AND P4, PT, R29.reuse, R194, PT ;  /* 0x000000c21d00720c */ /* 0x040fe20003f86270 */
[----:B------:R-:W-:Y:S01]  /*c2e0*/  FFMA.FTZ R135, R0, R11, R135 ;  /* 0x0000000b00877223 */ /* 0x000fe20000010087 */
[----:B-1----:R-:W-:Y:S01]  /*c2f0*/  I2FP.F32.S32 R40, R29 ;  /* 0x0000001d00287245 */ /* 0x002fe20000201400 */
[----:B------:R-:W-:Y:S01]  /*c300*/  VIADD R31, R4, 0x40 ;  /* 0x00000040041f7836 */ /* 0x000fe20000000000 */
[----:B------:R-:W-:Y:S01]  /*c310*/  ISETP.GE.AND P5, PT, R29, R193, PT ;  /* 0x000000c11d00720c */ /* 0x000fe20003fa6270 */
[----:B------:R-:W1:Y:S01]  /*c320*/  MUFU.TANH R185, R185 ;  /* 0x000000b900b97308 */ /* 0x000e620000002400 */
[----:B------:R-:W-:Y:S01]  /*c330*/  FSEL R153, R43, -INF , !P3 ;  /* 0xff8000002b997808 */ /* 0x000fe20005800000 */
[CC--:B------:R-:W-:Y:S01]  /*c340*/  FFMA.FTZ R133, R0.reuse, R40.reuse, R133 ;  /* 0x0000002800857223 */ /* 0x0c0fe20000010085 */
[----:B------:R-:W-:Y:S01]  /*c350*/  FSEL R174, R135, -INF , !P6 ;  /* 0xff80000087ae7808 */ /* 0x000fe20007000000 */
[----:B--2---:R-:W-:Y:S01]  /*c360*/  FFMA.FTZ R166, R0, R40, R161 ;  /* 0x0000002800a67223 */ /* 0x004fe200000100a1 */
[----:B------:R-:W-:Y:S01]  /*c370*/  ISETP.GE.AND P3, PT, R31, R194, PT ;  /* 0x000000c21f00720c */ /* 0x000fe20003f66270 */
[----:B------:R-:W-:Y:S01]  /*c380*/  VIADD R40, R4, 0x48 ;  /* 0x0000004804287836 */ /* 0x000fe20000000000 */
[----:B------:R-:W-:Y:S01]  /*c390*/  FSEL R161, R133, -INF , !P4 ;  /* 0xff80000085a17808 */ /* 0x000fe20006000000 */
[----:B------:R-:W2:Y:S01]  /*c3a0*/  MUFU.TANH R187, R187 ;  /* 0x000000bb00bb7308 */ /* 0x000ea20000002400 */
[----:B------:R-:W-:-:S02]  /*c3b0*/  FSEL R166, R166, -INF , !P5 ;  /* 0xff800000a6a67808 */ /* 0x000fc40006800000 */
[C---:B------:R-:W-:Y:S02]  /*c3c0*/  ISETP.GE.AND P4, PT, R42.reuse, R194, PT ;  /* 0x000000c22a00720c */ /* 0x040fe40003f86270 */
[-C--:B------:R-:W-:Y:S02]  /*c3d0*/  ISETP.GE.AND P5, PT, R42, R193.reuse, PT ;  /* 0x000000c12a00720c */ /* 0x080fe40003fa6270 */
[----:B------:R-:W-:Y:S01]  /*c3e0*/  I2FP.F32.S32 R42, R42 ;  /* 0x0000002a002a7245 */ /* 0x000fe20000201400 */
[----:B------:R3:W4:Y:S01]  /*c3f0*/  MUFU.TANH R59, R184 ;  /* 0x000000b8003b7308 */ /* 0x0007220000002400 */
[----:B------:R-:W-:Y:S02]  /*c400*/  ISETP.GE.AND P6, PT, R31, R193, PT ;  /* 0x000000c11f00720c */ /* 0x000fe40003fc6270 */
[----:B------:R-:W-:Y:S01]  /*c410*/  I2FP.F32.S32 R31, R31 ;  /* 0x0000001f001f7245 */ /* 0x000fe20000201400 */
[CC--:B------:R-:W-:Y:S01]  /*c420*/  FFMA.FTZ R149, R0.reuse, R42.reuse, R149 ;  /* 0x0000002a00957223 */ /* 0x0c0fe20000010095 */
[----:B------:R-:W-:-:S03]  /*c430*/  FFMA.FTZ R61, R0, R42, R61 ;  /* 0x0000002a003d7223 */ /* 0x000fc6000001003d */
[----:B------:R-:W5:Y:S01]  /*c440*/  MUFU.TANH R49, R186 ;  /* 0x000000ba00317308 */ /* 0x000f620000002400 */
[CC--:B------:R-:W-:Y:S01]  /*c450*/  FFMA.FTZ R155, R0.reuse, R31.reuse, R155 ;  /* 0x0000001f009b7223 */ /* 0x0c0fe2000001009b */
[----:B------:R-:W-:Y:S01]  /*c460*/  FFMA.FTZ R57, R0, R31, R57 ;  /* 0x0000001f00397223 */ /* 0x000fe20000010039 */
[----:B------:R-:W-:Y:S02]  /*c470*/  FSEL R173, R149, -INF , !P4 ;  /* 0xff80000095ad7808 */ /* 0x000fe40006000000 */
[----:B------:R-:W-:Y:S02]  /*c480*/  FSEL R172, R61, -INF , !P5 ;  /* 0xff8000003dac7808 */ /* 0x000fe40006800000 */
[----:B------:R-:W-:Y:S01]  /*c490*/  FSEL R176, R57, -INF , !P6 ;  /* 0xff80000039b07808 */ /* 0x000fe20007000000 */
[----:B------:R1:W-:Y:S01]  /*c4a0*/  MUFU.TANH R45, R168 ;  /* 0x000000a8002d7308 */ /* 0x0003e20000002400 */
[----:B------:R-:W-:Y:S01]  /*c4b0*/  ISETP.GE.AND P6, PT, R40, R193, PT ;  /* 0x000000c12800720c */ /* 0x000fe20003fc6270 */
[----:B---3--:R-:W-:-:S06]  /*c4c0*/  IMAD.MOV.U32 R184, RZ, RZ, R196 ;  /* 0x000000ffffb87224 */ /* 0x008fcc00078e00c4 */
[----:B------:R-:W3:Y:S08]  /*c4d0*/  MUFU.TANH R47, R169 ;  /* 0x000000a9002f7308 */ /* 0x000ef00000002400 */
[----:B------:R2:W-:Y:S01]  /*c4e0*/  MUFU.TANH R29, R167 ;  /* 0x000000a7001d7308 */ /* 0x0005e20000002400 */
[----:B-1----:R-:W-:-:S05]  /*c4f0*/  VIADD R168, R4, 0x49 ;  /* 0x0000004904a87836 */ /* 0x002fca0000000000 */
[C---:B------:R-:W-:Y:S02]  /*c500*/  ISETP.GE.AND P4, PT, R168.reuse, R194, PT ;  /* 0x000000c2a800720c */ /* 0x040fe40003f86270 */
[----:B------:R-:W-:Y:S01]  /*c510*/  ISETP.GE.AND P5, PT, R168, R193, PT ;  /* 0x000000c1a800720c */ /* 0x000fe20003fa6270 */
[----:B------:R1:W3:Y:S01]  /*c520*/  MUFU.TANH R41, R171 ;  /* 0x000000ab00297308 */ /* 0x0002e20000002400 */
[----:B------:R-:W-:Y:S02]  /*c530*/  I2FP.F32.S32 R168, R168 ;  /* 0x000000a800a87245 */ /* 0x000fe40000201400 */
[----:B--2---:R-:W-:-:S05]  /*c540*/  FSEL R167, R155, -INF , !P3 ;  /* 0xff8000009ba77808 */ /* 0x004fca0005800000 */
[----:B------:R2:W3:Y:S01]  /*c550*/  MUFU.TANH R51, R170 ;  /* 0x000000aa00337308 */ /* 0x0004e20000002400 */
[----:B------:R-:W-:Y:S01]  /*c560*/  BAR.SYNC.DEFER_BLOCKING 0x0 ;  /* 0x0000000000007b1d */ /* 0x000fe20000010000 */
[----:B------:R-:W-:Y:S02]  /*c570*/  ISETP.GE.AND P3, PT, R40, R194, PT ;  /* 0x000000c22800720c */ /* 0x000fe40003f66270 */
[----:B------:R-:W-:Y:S01]  /*c580*/  I2FP.F32.S32 R40, R40 ;  /* 0x0000002800287245 */ /* 0x000fe20000201400 */
[----:B-1----:R-:W-:-:S03]  /*c590*/  FFMA.FTZ R171, R0, R168, R185 ;  /* 0x000000a800ab7223 */ /* 0x002fc600000100b9 */
[----:B------:R1:W3:Y:S01]  /*c5a0*/  MUFU.TANH R11, R160 ;  /* 0x000000a0000b7308 */ /* 0x0002e20000002400 */
[C---:B------:R-:W-:Y:S01]  /*c5b0*/  FFMA.FTZ R168, R0.reuse, R168, R187 ;  /* 0x000000a800a87223 */ /* 0x040fe200000100bb */
[CC--:B----4-:R-:W-:Y:S01]  /*c5c0*/  FFMA.FTZ R59, R0.reuse, R40.reuse, R59 ;  /* 0x00000028003b7223 */ /* 0x0d0fe2000001003b */
[----:B-----5:R-:W-:Y:S01]  /*c5d0*/  FFMA.FTZ R49, R0, R40, R49 ;  /* 0x0000002800317223 */ /* 0x020fe20000010031 */
[----:B------:R-:W-:Y:S01]  /*c5e0*/  FSEL R171, R171, -INF , !P4 ;  /* 0xff800000abab7808 */ /* 0x000fe20006000000 */
[----:B------:R-:W-:Y:S01]  /*c5f0*/  IMAD.MOV.U32 R185, RZ, RZ, R197 ;  /* 0x000000ffffb97224 */ /* 0x000fe200078e00c5 */
[----:B------:R-:W-:Y:S02]  /*c600*/  FSEL R168, R168, -INF , !P5 ;  /* 0xff800000a8a87808 */ /* 0x000fe40006800000 */
[----:B------:R4:W-:Y:S01]  /*c610*/  MUFU.TANH R31, R38 ;  /* 0x00000026001f7308 */ /* 0x0009e20000002400 */
[----:B------:R-:W-:Y:S02]  /*c620*/  FSEL R169, R59, -INF , !P3 ;  /* 0xff8000003ba97808 */ /* 0x000fe40005800000 */
[----:B--2---:R-:W-:-:S05]  /*c630*/  FSEL R170, R49, -INF , !P6 ;  /* 0xff80000031aa7808 */ /* 0x004fca0007000000 */
[----:B------:R2:W-:Y:S01]  /*c640*/  MUFU.TANH R49, R156 ;  /* 0x0000009c00317308 */ /* 0x0005e20000002400 */
[----:B-1----:R-:W-:-:S05]  /*c650*/  VIADD R160, R4, 0x51 ;  /* 0x0000005104a07836 */ /* 0x002fca0000000000 */
[C---:B------:R-:W-:Y:S02]  /*c660*/  ISETP.GE.AND P4, PT, R160.reuse, R194, PT ;  /* 0x000000c2a000720c */ /* 0x040fe40003f86270 */
[-C--:B------:R-:W-:Y:S01]  /*c670*/  ISETP.GE.AND P5, PT, R160, R193.reuse, PT ;  /* 0x000000c1a000720c */ /* 0x080fe20003fa6270 */
[----:B----4-:R-:W-:Y:S01]  /*c680*/  VIADD R38, R4, 0x50 ;  /* 0x0000005004267836 */ /* 0x010fe20000000000 */
[----:B------:R-:W-:Y:S01]  /*c690*/  I2FP.F32.S32 R160, R160 ;  /* 0x000000a000a07245 */ /* 0x000fe20000201400 */
[----:B------:R1:W-:Y:S03]  /*c6a0*/  MUFU.TANH R57, R163 ;  /* 0x000000a300397308 */ /* 0x0003e60000002400 */
[----:B------:R-:W-:Y:S01]  /*c6b0*/  ISETP.GE.AND P3, PT, R38, R194, PT ;  /* 0x000000c22600720c */ /* 0x000fe20003f66270 */
[-C--:B---3--:R-:W-:Y:S01]  /*c6c0*/  FFMA.FTZ R47, R0, R160.reuse, R47 ;  /* 0x000000a0002f7223 */ /* 0x088fe2000001002f */
[----:B------:R-:W-:Y:S01]  /*c6d0*/  ISETP.GE.AND P6, PT, R38, R193, PT ;  /* 0x000000c12600720c */ /* 0x000fe20003fc6270 */
[----:B------:R-:W-:Y:S01]  /*c6e0*/  FFMA.FTZ R160, R0, R160, R41 ;  /* 0x000000a000a07223 */ /* 0x000fe20000010029 */
[----:B------:R-:W-:Y:S01]  /*c6f0*/  I2FP.F32.S32 R38, R38 ;  /* 0x0000002600267245 */ /* 0x000fe20000201400 */
[----:B--2---:R-:W-:Y:S01]  /*c700*/  VIADD R156, R4, 0x59 ;  /* 0x00000059049c7836 */ /* 0x004fe20000000000 */
[----:B------:R-:W-:Y:S01]  /*c710*/  FSEL R159, R47, -INF , !P4 ;  /* 0xff8000002f9f7808 */ /* 0x000fe20006000000 */
[----:B------:R2:W3:Y:S01]  /*c720*/  MUFU.TANH R43, R162 ;  /* 0x000000a2002b7308 */ /* 0x0004e20000002400 */
[----:B------:R-:W-:Y:S01]  /*c730*/  FSEL R160, R160, -INF , !P5 ;  /* 0xff800000a0a07808 */ /* 0x000fe20006800000 */
[----:B------:R-:W-:Y:S01]  /*c740*/  FFMA.FTZ R51, R0, R38, R51 ;  /* 0x0000002600337223 */ /* 0x000fe20000010033 */
[----:B------:R-:W-:-:S02]  /*c750*/  ISETP.GE.AND P4, PT, R156, R194, PT ;  /* 0x000000c29c00720c */ /* 0x000fc40003f86270 */
[-C--:B------:R-:W-:Y:S01]  /*c760*/  ISETP.GE.AND P5, PT, R156, R193.reuse, PT ;  /* 0x000000c19c00720c */ /* 0x080fe20003fa6270 */
[----:B-1----:R-:W-:Y:S01]  /*c770*/  FFMA.FTZ R163, R0, R38, R45 ;  /* 0x0000002600a37223 */ /* 0x002fe2000001002d */
[----:B------:R-:W-:Y:S01]  /*c780*/  VIADD R38, R4, 0x58 ;  /* 0x0000005804267836 */ /* 0x000fe20000000000 */
[----:B------:R-:W-:Y:S01]  /*c790*/  I2FP.F32.S32 R156, R156 ;  /* 0x0000009c009c7245 */ /* 0x000fe20000201400 */
[----:B------:R1:W4:Y:S02]  /*c7a0*/  MUFU.TANH R45, R157 ;  /* 0x0000009d002d7308 */ /* 0x0003240000002400 */
[----:B------:R-:W-:Y:S02]  /*c7b0*/  FSEL R163, R163, -INF , !P3 ;  /* 0xff800000a3a37808 */ /* 0x000fe40005800000 */
[----:B------:R-:W-:Y:S01]  /*c7c0*/  ISETP.GE.AND P3, PT, R38, R194, PT ;  /* 0x000000c22600720c */ /* 0x000fe20003f66270 */
[CC--:B------:R-:W-:Y:S01]  /*c7d0*/  FFMA.FTZ R155, R0.reuse, R156.reuse, R7 ;  /* 0x0000009c009b7223 */ /* 0x0c0fe20000010007 */
[----:B------:R-:W-:Y:S01]  /*c7e0*/  FFMA.FTZ R156, R0, R156, R29 ;  /* 0x0000009c009c7223 */ /* 0x000fe2000001001d */
[----:B--2---:R-:W-:Y:S01]  /*c7f0*/  FSEL R162, R51, -INF , !P6 ;  /* 0xff80000033a27808 */ /* 0x004fe20007000000 */
[----:B------:R-:W-:Y:S01]  /*c800*/  VIADD R29, R4, 0x61 ;  /* 0x00000061041d7836 */ /* 0x000fe20000000000 */
[----:B------:R-:W-:Y:S01]  /*c810*/  ISETP.GE.AND P6, PT, R38, R193, PT ;  /* 0x000000c12600720c */ /* 0x000fe20003fc6270 */
[----:B------:R2:W-:Y:S01]  /*c820*/  MUFU.TANH R41, R158 ;  /* 0x0000009e00297308 */ /* 0x0005e20000002400 */
[----:B------:R-:W-:-:S02]  /*c830*/  I2FP.F32.S32 R38, R38 ;  /* 0x0000002600267245 */ /* 0x000fc40000201400 */
[----:B------:R-:W-:Y:S02]  /*c840*/  FSEL R155, R155, -INF , !P4 ;  /* 0xff8000009b9b7808 */ /* 0x000fe40006000000 */
[----:B------:R-:W-:Y:S01]  /*c850*/  FSEL R156, R156, -INF , !P5 ;  /* 0xff8000009c9c7808 */ /* 0x000fe20006800000 */
[-C--:B-1----:R-:W-:Y:S01]  /*c860*/  FFMA.FTZ R157, R0, R38.reuse, R5 ;  /* 0x00000026009d7223 */ /* 0x082fe20000010005 */
[----:B------:R-:W-:Y:S02]  /*c870*/  VIADD R5, R4, 0x60 ;  /* 0x0000006004057836 */ /* 0x000fe40000000000 */
[----:B------:R-:W-:Y:S01]  /*c880*/  FFMA.FTZ R38, R0, R38, R9 ;  /* 0x0000002600267223 */ /* 0x000fe20000010009 */
[----:B------:R-:W-:Y:S01]  /*c890*/  ISETP.GE.AND P4, PT, R29, R194, PT ;  /* 0x000000c21d00720c */ /* 0x000fe20003f86270 */
[----:B------:R1:W5:Y:S01]  /*c8a0*/  MUFU.TANH R9, R36 ;  /* 0x0000002400097308 */ /* 0x0003620000002400 */
[----:B------:R-:W-:Y:S02]  /*c8b0*/  FSEL R157, R157, -INF , !P3 ;  /* 0xff8000009d9d7808 */ /* 0x000fe40005800000 */
[----:B------:R-:W-:-:S02]  /*c8c0*/  I2FP.F32.S32 R7, R5 ;  /* 0x0000000500077245 */ /* 0x000fc40000201400 */
[----:B------:R-:W-:Y:S02]  /*c8d0*/  ISETP.GE.AND P5, PT, R29, R193, PT ;  /* 0x000000c11d00720c */ /* 0x000fe40003fa6270 */
[----:B--2---:R-:W-:Y:S01]  /*c8e0*/  FSEL R158, R38, -INF , !P6 ;  /* 0xff800000269e7808 */ /* 0x004fe20007000000 */
[CC--:B------:R-:W-:Y:S01]  /*c8f0*/  FFMA.FTZ R11, R0.reuse, R7.reuse, R11 ;  /* 0x00000007000b7223 */ /* 0x0c0fe2000001000b */
[----:B---3--:R-:W-:Y:S01]  /*c900*/  FFMA.FTZ R43, R0, R7, R43 ;  /* 0x00000007002b7223 */ /* 0x008fe2000001002b */
[C---:B------:R-:W-:Y:S01]  /*c910*/  ISETP.GE.AND P3, PT, R5.reuse, R194, PT ;  /* 0x000000c20500720c */ /* 0x040fe20003f66270 */
[----:B------:R-:W-:Y:S01]  /*c920*/  MUFU.TANH R19, R19 ;  /* 0x0000001300137308 */ /* 0x000fe20000002400 */
[----:B------:R-:W-:Y:S02]  /*c930*/  ISETP.GE.AND P6, PT, R5, R193, PT ;  /* 0x000000c10500720c */ /* 0x000fe40003fc6270 */
[----:B------:R-:W-:Y:S02]  /*c940*/  FSEL R149, R11, -INF , !P3 ;  /* 0xff8000000b957808 */ /* 0x000fe40005800000 */
[----:B------:R-:W-:-:S02]  /*c950*/  FSEL R150, R43, -INF , !P6 ;  /* 0xff8000002b967808 */ /* 0x000fc40007000000 */
[----:B-1----:R-:W-:Y:S01]  /*c960*/  I2FP.F32.S32 R36, R29 ;  /* 0x0000001d00247245 */ /* 0x002fe20000201400 */
[----:B------:R-:W-:Y:S01]  /*c970*/  VIADD R29, R4, 0x68 ;  /* 0x00000068041d7836 */ /* 0x000fe20000000000 */
[----:B------:R-:W1:Y:S03]  /*c980*/  MUFU.TANH R5, R30 ;  /* 0x0000001e00057308 */ /* 0x000e660000002400 */
[CC--:B------:R-:W-:Y:S01]  /*c990*/  FFMA.FTZ R31, R0.reuse, R36.reuse, R31 ;  /* 0x00000024001f7223 */ /* 0x0c0fe2000001001f */
[----:B------:R-:W-:Y:S01]  /*c9a0*/  FFMA.FTZ R57, R0, R36, R57 ;  /* 0x0000002400397223 */ /* 0x000fe20000010039 */
[C---:B------:R-:W-:Y:S02]  /*c9b0*/  ISETP.GE.AND P3, PT, R29.reuse, R194, PT ;  /* 0x000000c21d00720c */ /* 0x040fe40003f66270 */
[----:B------:R-:W-:Y:S01]  /*c9c0*/  ISETP.GE.AND P6, PT, R29, R193, PT ;  /* 0x000000c11d00720c */ /* 0x000fe20003fc6270 */
[----:B------:R-:W2:Y:S01]  /*c9d0*/  MUFU.TANH R11, R154 ;  /* 0x0000009a000b7308 */ /* 0x000ea20000002400 */
[----:B------:R-:W-:-:S02]  /*c9e0*/  FSEL R147, R31, -INF , !P4 ;  /* 0xff8000001f937808 */ /* 0x000fc40006000000 */
[----:B------:R-:W-:Y:S02]  /*c9f0*/  FSEL R148, R57, -INF , !P5 ;  /* 0xff80000039947808 */ /* 0x000fe40006800000 */
[C---:B------:R-:W-:Y:S02]  /*ca00*/  ISETP.GE.AND P4, PT, R144.reuse, R194, PT ;  /* 0x000000c29000720c */ /* 0x040fe40003f86270 */
[----:B------:R-:W-:Y:S01]  /*ca10*/  ISETP.GE.AND P5, PT, R144, R193, PT ;  /* 0x000000c19000720c */ /* 0x000fe20003fa6270 */
[----:B------:R3:W2:Y:S01]  /*ca20*/  MUFU.TANH R7, R28 ;  /* 0x0000001c00077308 */ /* 0x0006a20000002400 */
[----:B------:R-:W-:Y:S02]  /*ca30*/  I2FP.F32.S32 R144, R144 ;  /* 0x0000009000907245 */ /* 0x000fe40000201400 */
[----:B------:R-:W-:-:S03]  /*ca40*/  I2FP.F32.S32 R29, R29 ;  /* 0x0000001d001d7245 */ /* 0x000fc60000201400 */
[CC--:B----4-:R-:W-:Y:S01]  /*ca50*/  FFMA.FTZ R45, R0.reuse, R144.reuse, R45 ;  /* 0x00000090002d7223 */ /* 0x0d0fe2000001002d */
[C---:B-----5:R-:W-:Y:S01]  /*ca60*/  FFMA.FTZ R144, R0.reuse, R144, R9 ;  /* 0x0000009000907223 */ /* 0x060fe20000010009 */
[CC--:B------:R-:W-:Y:S01]  /*ca70*/  FFMA.FTZ R49, R0.reuse, R29.reuse, R49 ;  /* 0x0000001d00317223 */ /* 0x0c0fe20000010031 */
[----:B------:R-:W-:Y:S01]  /*ca80*/  FFMA.FTZ R41, R0, R29, R41 ;  /* 0x0000001d00297223 */ /* 0x000fe20000010029 */
[C---:B------:R-:W-:Y:S01]  /*ca90*/  VIADD R29, R4.reuse, 0x70 ;  /* 0x00000070041d7836 */ /* 0x040fe20000000000 */
[----:B------:R-:W-:Y:S01]  /*caa0*/  FSEL R143, R45, -INF , !P4 ;  /* 0xff8000002d8f7808 */ /* 0x000fe20006000000 */
[----:B------:R4:W5:Y:S01]  /*cab0*/  MUFU.TANH R9, R18 ;  /* 0x0000001200097308 */ /* 0x0009620000002400 */
[----:B------:R-:W-:Y:S02]  /*cac0*/  FSEL R145, R49, -INF , !P3 ;  /* 0xff80000031917808 */ /* 0x000fe40005800000 */
[----:B------:R-:W-:Y:S01]  /*cad0*/  FSEL R146, R41, -INF , !P6 ;  /* 0xff80000029927808 */ /* 0x000fe20007000000 */
[----:B---3--:R-:W-:Y:S01]  /*cae0*/  VIADD R28, R4, 0x71 ;  /* 0x00000071041c7836 */ /* 0x008fe20000000000 */
[----:B------:R-:W-:-:S02]  /*caf0*/  FSEL R144, R144, -INF , !P5 ;  /* 0xff80000090907808 */ /* 0x000fc40006800000 */
[CC--:B------:R-:W-:Y:S02]  /*cb00*/  ISETP.GE.AND P3, PT, R29.reuse, R194.reuse, PT ;  /* 0x000000c21d00720c */ /* 0x0c0fe40003f66270 */
[-C--:B------:R-:W-:Y:S02]  /*cb10*/  ISETP.GE.AND P6, PT, R29, R193.reuse, PT ;  /* 0x000000c11d00720c */ /* 0x080fe40003fc6270 */
[C---:B------:R-:W-:Y:S02]  /*cb20*/  ISETP.GE.AND P4, PT, R28.reuse, R194, PT ;  /* 0x000000c21c00720c */ /* 0x040fe40003f86270 */
[----:B------:R-:W-:Y:S02]  /*cb30*/  ISETP.GE.AND P5, PT, R28, R193, PT ;  /* 0x000000c11c00720c */ /* 0x000fe40003fa6270 */
[----:B------:R-:W-:Y:S01]  /*cb40*/  I2FP.F32.S32 R29, R29 ;  /* 0x0000001d001d7245 */ /* 0x000fe20000201400 */
[----:B----4-:R-:W-:Y:S01]  /*cb50*/  VIADD R18, R4, 0x78 ;  /* 0x0000007804127836 */ /* 0x010fe20000000000 */
[----:B------:R-:W-:-:S03]  /*cb60*/  I2FP.F32.S32 R28, R28 ;  /* 0x0000001c001c7245 */ /* 0x000fc60000201400 */
[CC--:B-1----:R-:W-:Y:S01]  /*cb70*/  FFMA.FTZ R135, R0.reuse, R29.reuse, R5 ;  /* 0x0000001d00877223 */ /* 0x0c2fe20000010005 */
[C---:B--2---:R-:W-:Y:S01]  /*cb80*/  FFMA.FTZ R11, R0.reuse, R29, R11 ;  /* 0x0000001d000b7223 */ /* 0x044fe2000001000b */
[CC--:B------:R-:W-:Y:S01]  /*cb90*/  FFMA.FTZ R19, R0.reuse, R28.reuse, R19 ;  /* 0x0000001c00137223 */ /* 0x0c0fe20000010013 */
[----:B------:R1:W2:Y:S01]  /*cba0*/  MUFU.TANH R5, R16 ;  /* 0x0000001000057308 */ /* 0x0002a20000002400 */
[----:B------:R-:W-:Y:S01]  /*cbb0*/  FFMA.FTZ R7, R0, R28, R7 ;  /* 0x0000001c00077223 */ /* 0x000fe20000010007 */
[----:B------:R-:W-:Y:S02]  /*cbc0*/  FSEL R135, R135, -INF , !P3 ;  /* 0xff80000087877808 */ /* 0x000fe40005800000 */
[----:B------:R-:W-:Y:S02]  /*cbd0*/  FSEL R64, R11, -INF , !P6 ;  /* 0xff8000000b407808 */ /* 0x000fe40007000000 */
[----:B------:R-:W-:Y:S02]  /*cbe0*/  FSEL R62, R19, -INF , !P5 ;  /* 0xff800000133e7808 */ /* 0x000fe40006800000 */
[----:B------:R3:W4:Y:S01]  /*cbf0*/  MUFU.TANH R11, R14 ;  /* 0x0000000e000b7308 */ /* 0x0007220000002400 */
[----:B------:R-:W-:-:S02]  /*cc00*/  FSEL R133, R7, -INF , !P4 ;  /* 0xff80000007857808 */ /* 0x000fc40006000000 */
[-C--:B------:R-:W-:Y:S02]  /*cc10*/  ISETP.GE.AND P3, PT, R4, R194.reuse, PT ;  /* 0x000000c20400720c */ /* 0x080fe40003f66270 */
[C---:B------:R-:W-:Y:S02]  /*cc20*/  ISETP.GE.AND P6, PT, R18.reuse, R194, PT ;  /* 0x000000c21200720c */ /* 0x040fe40003fc6270 */
[-C--:B------:R-:W-:Y:S01]  /*cc30*/  ISETP.GE.AND P4, PT, R18, R193.reuse, PT ;  /* 0x000000c11200720c */ /* 0x080fe20003f86270 */
[----:B------:R4:W4:Y:S01]  /*cc40*/  MUFU.TANH R19, R12 ;  /* 0x0000000c00137308 */ /* 0x0009220000002400 */
[----:B-1----:R-:W-:Y:S02]  /*cc50*/  I2FP.F32.S32 R16, R4 ;  /* 0x0000000400107245 */ /* 0x002fe40000201400 */
[C---:B------:R-:W-:Y:S01]  /*cc60*/  ISETP.GE.AND P5, PT, R4.reuse, R193, PT ;  /* 0x000000c10400720c */ /* 0x040fe20003fa6270 */
[----:B------:R-:W-:Y:S01]  /*cc70*/  VIADD R4, R4, 0x79 ;  /* 0x0000007904047836 */ /* 0x000fe20000000000 */
[----:B------:R-:W-:Y:S01]  /*cc80*/  I2FP.F32.S32 R18, R18 ;  /* 0x0000001200127245 */ /* 0x000fe20000201400 */
[----:B------:R-:W-:-:S03]  /*cc90*/  FFMA.FTZ R7, R0, R16, R53 ;  /* 0x0000001000077223 */ /* 0x000fc60000010035 */
[----:B---3--:R-:W-:Y:S01]  /*cca0*/  I2FP.F32.S32 R14, R4 ;  /* 0x00000004000e7245 */ /* 0x008fe20000201400 */
[CC--:B-----5:R-:W-:Y:S01]  /*ccb0*/  FFMA.FTZ R9, R0.reuse, R18.reuse, R9 ;  /* 0x0000001200097223 */ /* 0x0e0fe20000010009 */
[----:B------:R-:W-:Y:S01]  /*ccc0*/  FSEL R7, R7, -INF , !P3 ;  /* 0xff80000007077808 */ /* 0x000fe20005800000 */
[----:B--2---:R-:W-:Y:S01]  /*ccd0*/  FFMA.FTZ R5, R0, R18, R5 ;  /* 0x0000001200057223 */ /* 0x004fe20000010005 */
[----:B------:R-:W-:Y:S01]  /*cce0*/  ISETP.GT.AND P3, PT, R238, R233, PT ;  /* 0x000000e9ee00720c */ /* 0x000fe20003f64270 */
[C---:B----4-:R-:W-:Y:S01]  /*ccf0*/  FFMA.FTZ R11, R0.reuse, R14, R11 ;  /* 0x0000000e000b7223 */ /* 0x050fe2000001000b */
[----:B------:R-:W-:Y:S02]  /*cd00*/  FSEL R65, R9, -INF , !P6 ;  /* 0xff80000009417808 */ /* 0x000fe40007000000 */
[----:B------:R-:W-:Y:S01]  /*cd10*/  FSEL R56, R5, -INF , !P4 ;  /* 0xff80000005387808 */ /* 0x000fe20006000000 */
[C---:B------:R-:W-:Y:S01]  /*cd20*/  FFMA.FTZ R12, R0.reuse, R16, R55 ;  /* 0x00000010000c7223 */ /* 0x040fe20000010037 */
[----:B------:R-:W-:Y:S01]  /*cd30*/  FFMA.FTZ R19, R0, R14, R19 ;  /* 0x0000000e00137223 */ /* 0x000fe20000010013 */
[----:B------:R-:W-:-:S02]  /*cd40*/  ISETP.GE.AND P6, PT, R4, R194, PT ;  /* 0x000000c20400720c */ /* 0x000fc40003fc6270 */
        /* <DEDUP_REMOVED lines=31> */
[----:B------:R-:W-:-:S03]  /*cf40*/  @!P4 VIADD R28, R28, 0x1 ;  /* 0x000000011c1cc836 */ /* 0x000fc60000000000 */
[-C--:B------:R-:W-:Y:S01]  /*cf50*/  ISETP.GE.U32.AND P6, PT, R30, R5.reuse, PT ;  /* 0x000000051e00720c */ /* 0x080fe20003fc6070 */
[----:B------:R-:W-:Y:S01]  /*cf60*/  @!P5 VIADD R4, R4, 0x1 ;  /* 0x000000010404d836 */ /* 0x000fe20000000000 */
[-C--:B------:R-:W-:Y:S02]  /*cf70*/  @!P5 IADD3 R16, R16, -R5.reuse, RZ ;  /* 0x800000051010d210 */ /* 0x080fe40007ffe0ff */
[----:B------:R-:W-:Y:S02]  /*cf80*/  ISETP.GE.AND P5, PT, R18, RZ, PT ;  /* 0x000000ff1200720c */ /* 0x000fe40003fa6270 */
[----:B------:R-:W-:Y:S02]  /*cf90*/  ISETP.GE.U32.AND P4, PT, R16, R5, PT ;  /* 0x000000051000720c */ /* 0x000fe40003f86070 */
[----:B------:R-:W-:-:S05]  /*cfa0*/  LOP3.LUT R16, RZ, R9, RZ, 0x33, !PT ;  /* 0x00000009ff107212 */ /* 0x000fca00078e33ff */
[----:B------:R-:W-:Y:S02]  /*cfb0*/  @P6 IADD3 R28, R28, 0x1, RZ ;  /* 0x000000011c1c6810 */ /* 0x000fe40007ffe0ff */
[----:B------:R-:W-:-:S04]  /*cfc0*/  ISETP.GE.AND P6, PT, R14, RZ, PT ;  /* 0x000000ff0e00720c */ /* 0x000fc80003fc6270 */
[----:B------:R-:W-:Y:S02]  /*cfd0*/  @P4 IADD3 R4, R4, 0x1, RZ ;  /* 0x0000000104044810 */ /* 0x000fe40007ffe0ff */
[----:B------:R-:W-:Y:S02]  /*cfe0*/  ISETP.NE.AND P4, PT, R9, RZ, PT ;  /* 0x000000ff0900720c */ /* 0x000fe40003f85270 */
[----:B------:R-:W-:-:S05]  /*cff0*/  @!P5 IADD3 R4, -R4, RZ, RZ ;  /* 0x000000ff0404d210 */ /* 0x000fca0007ffe1ff */
[----:B------:R-:W-:-:S05]  /*d000*/  @!P6 IMAD.MOV R28, RZ, RZ, -R28 ;  /* 0x000000ffff1ce224 */ /* 0x000fca00078e0a1c */
        /* <DEDUP_REMOVED lines=22> */
.L_x_3764:
[----:B------:R-:W-:-:S04]  /*d170*/  LEA R9, -R188, RZ, 0x7 ;  /* 0x000000ffbc097211 */ /* 0x000fc800078e39ff */
[----:B------:R-:W-:-:S07]  /*d180*/  SHF.R.S32.HI R16, RZ, 0x1f, R9 ;  /* 0x0000001fff107819 */ /* 0x000fce0000011409 */
.L_x_3765:
[-C--:B------:R-:W-:Y:S01]  /*d190*/  @!P1 IADD3 R5, P4, R192, R9.reuse, RZ ;  /* 0x00000009c0059210 */ /* 0x080fe20007f9e0ff */
[----:B------:R1:W-:Y:S01]  /*d1a0*/  @P2 STS.128 [R239+0x4000], RZ ;  /* 0x004000ffef002388 */ /* 0x0003e20000000c00 */
[----:B------:R-:W-:Y:S01]  /*d1b0*/  @!P2 IADD3 R11, P6, R235, R9, RZ ;  /* 0x00000009eb0ba210 */ /* 0x000fe20007fde0ff */
[----:B------:R-:W-:Y:S02]  /*d1c0*/  BSSY B0, `(.L_x_3766) ;  /* 0x000008d000007945 */ /* 0x000fe40003800000 */
[--C-:B------:R-:W-:Y:S01]  /*d1d0*/  @!P1 IMAD.X R4, R137, 0x1, R16.reuse, P4 ;  /* 0x0000000189049824 */ /* 0x100fe200020e0610 */
[----:B------:R-:W-:Y:S01]  /*d1e0*/  @!P1 LEA R52, P4, R5, UR8, 0x1 ;  /* 0x0000000805349c11 */ /* 0x000fe2000f8808ff */
[----:B------:R-:W-:Y:S01]  /*d1f0*/  @!P2 IMAD.X R14, R234, 0x1, R16, P6 ;  /* 0x00000001ea0ea824 */ /* 0x000fe200030e0610 */
[----:B------:R-:W-:Y:S02]  /*d200*/  @!P2 LEA R50, P6, R11, R250, 0x1 ;  /* 0x000000fa0b32a211 */ /* 0x000fe400078c08ff */
[----:B------:R-:W-:-:S02]  /*d210*/  @!P1 LEA.HI.X R53, R5, UR9, R4, 0x1, P4 ;  /* 0x0000000905359c11 */ /* 0x000fc4000a0f0c04 */
[--C-:B------:R-:W-:Y:S02]  /*d220*/  @!P1 IADD3 R19, P5, P4, R192, R9, R235.reuse ;  /* 0x00000009c0139210 */ /* 0x100fe40007cbe0eb */
[----:B------:R-:W-:Y:S02]  /*d230*/  @!P2 LEA.HI.X R51, R11, R249, R14, 0x1, P6 ;  /* 0x000000f90b33a211 */ /* 0x000fe400030f0c0e */
[-CC-:B------:R-:W-:Y:S02]  /*d240*/  @!P1 IADD3.X R4, R137, R16.reuse, R234.reuse, P5, P4 ;  /* 0x0000001089049210 */ /* 0x180fe40002fe84ea */
[----:B------:R-:W-:Y:S02]  /*d250*/  IADD3 R5, P5, P4, R235, R9, R235 ;  /* 0x00000009eb057210 */ /* 0x000fe40007cbe0eb */
[----:B------:R-:W-:Y:S02]  /*d260*/  @!P1 LEA R48, P6, R19, UR8, 0x1 ;  /* 0x0000000813309c11 */ /* 0x000fe4000f8c08ff */
[----:B------:R-:W-:-:S02]  /*d270*/  IADD3.X R14, R234, R16, R234, P5, P4 ;  /* 0x00000010ea0e7210 */ /* 0x000fc40002fe84ea */
[----:B------:R-:W-:Y:S02]  /*d280*/  @!P1 IADD3 R11, P4, R192, R5, RZ ;  /* 0x00000005c00b9210 */ /* 0x000fe40007f9e0ff */
[-C--:B------:R-:W-:Y:S02]  /*d290*/  @!P2 LEA R58, P5, R9, R250.reuse, 0x1 ;  /* 0x000000fa093aa211 */ /* 0x080fe400078a08ff */
[----:B------:R-:W-:Y:S01]  /*d2a0*/  @!P1 LEA.HI.X R49, R19, UR9, R4, 0x1, P6 ;  /* 0x0000000913319c11 */ /* 0x000fe2000b0f0c04 */
[----:B------:R-:W-:Y:S01]  /*d2b0*/  @!P1 IMAD.X R4, R137, 0x1, R14, P4 ;  /* 0x0000000189049824 */ /* 0x000fe200020e060e */
[----:B------:R-:W-:Y:S02]  /*d2c0*/  @!P2 LEA.HI.X R59, R9, R249, R16, 0x1, P5 ;  /* 0x000000f9093ba211 */ /* 0x000fe400028f0c10 */
[----:B------:R-:W-:Y:S02]  /*d2d0*/  @!P1 LEA R44, P5, R11, UR8, 0x1 ;  /* 0x000000080b2c9c11 */ /* 0x000fe4000f8a08ff */
[----:B------:R-:W-:Y:S01]  /*d2e0*/  @!P2 LEA R46, P6, R5, R250, 0x1 ;  /* 0x000000fa052ea211 */ /* 0x000fe200078c08ff */
[----:B------:R-:W-:Y:S01]  /*d2f0*/  @!PT LDS RZ, [RZ] ;  /* 0x00000000fffff984 */ /* 0x000fe20000000800 */
[----:B------:R-:W-:Y:S01]  /*d300*/  @!PT LDS RZ, [RZ] ;  /* 0x00000000fffff984 */ /* 0x000fe20000000800 */
[----:B------:R-:W-:Y:S01]  /*d310*/  @!PT LDS RZ, [RZ] ;  /* 0x00000000fffff984 */ /* 0x000fe20000000800 */
[----:B------:R2:W-:Y:S01]  /*d320*/  @!P2 LDGSTS.E.BYPASS.LTC128B.128 [R239+0x4000], desc[UR12][R58.64] ;  /* 0x040000003aefafae */ /* 0x0005e2000b901d4c */
[----:B------:R-:W-:-:S02]  /*d330*/  IADD3 R19, P4, R235, R5, RZ ;  /* 0x00000005eb137210 */ /* 0x000fc40007f9e0ff */
[----:B------:R-:W-:Y:S01]  /*d340*/  @!P1 LEA.HI.X R45, R11, UR9, R4, 0x1, P5 ;  /* 0x000000090b2d9c11 */ /* 0x000fe2000a8f0c04 */
[----:B------:R1:W-:Y:S01]  /*d350*/  @P1 STS.128 [R239+0x8000], RZ ;  /* 0x008000ffef001388 */ /* 0x0003e20000000c00 */
[--C-:B------:R-:W-:Y:S01]  /*d360*/  @!P2 LEA.HI.X R47, R5, R249, R14.reuse, 0x1, P6 ;  /* 0x000000f9052fa211 */ /* 0x100fe200030f0c0e */
[----:B------:R-:W-:Y:S01]  /*d370*/  IMAD.X R14, R234, 0x1, R14, P4 ;  /* 0x00000001ea0e7824 */ /* 0x000fe200020e060e */
[-C--:B------:R-:W-:Y:S01]  /*d380*/  @!P1 IADD3 R11, P5, R192, R19.reuse, RZ ;  /* 0x00000013c00b9210 */ /* 0x080fe20007fbe0ff */
[----:B------:R-:W-:Y:S01]  /*d390*/  @!PT LDS RZ, [RZ] ;  /* 0x00000000fffff984 */ /* 0x000fe20000000800 */
[----:B------:R-:W-:Y:S01]  /*d3a0*/  @!PT LDS RZ, [RZ] ;  /* 0x00000000fffff984 */ /* 0x000fe20000000800 */
[----:B------:R-:W-:Y:S01]  /*d3b0*/  @!PT LDS RZ, [RZ] ;  /* 0x00000000fffff984 */ /* 0x000fe20000000800 */
[----:B------:R1:W-:Y:S01]  /*d3c0*/  @!P1 LDGSTS.E.BYPASS.LTC128B.128 [R239+0x8000], desc[UR12][R52.64+0x80] ;  /* 0x0800008034ef9fae */ /* 0x0003e2000b901d4c */
[----:B------:R-:W-:Y:S02]  /*d3d0*/  @!P2 LEA R42, P6, R19, R250, 0x1 ;  /* 0x000000fa132aa211 */ /* 0x000fe400078c08ff */
[----:B------:R-:W-:Y:S01]  /*d3e0*/  IADD3 R5, P4, R235, R19, RZ ;  /* 0x00000013eb057210 */ /* 0x000fe20007f9e0ff */
[--C-:B------:R-:W-:Y:S01]  /*d3f0*/  @!P1 IMAD.X R4, R137, 0x1, R14.reuse, P5 ;  /* 0x0000000189049824 */ /* 0x100fe200028e060e */
[--C-:B------:R-:W-:Y:S01]  /*d400*/  @!P2 LEA.HI.X R43, R19, R249, R14.reuse, 0x1, P6 ;  /* 0x000000f9132ba211 */ /* 0x100fe200030f0c0e */
[----:B------:R1:W-:Y:S01]  /*d410*/  @P2 STS.128 [R239+0x4800], RZ ;  /* 0x004800ffef002388 */ /* 0x0003e20000000c00 */
[C---:B------:R-:W-:Y:S01]  /*d420*/  @!P1 LEA R40, P5, R11.reuse, UR8, 0x1 ;  /* 0x000000080b289c11 */ /* 0x040fe2000f8a08ff */
[----:B------:R-:W-:Y:S01]  /*d430*/  IMAD.X R14, R234, 0x1, R14, P4 ;  /* 0x00000001ea0e7824 */ /* 0x000fe200020e060e */
[----:B------:R-:W-:Y:S01]  /*d440*/  @!P1 IADD3 R18, P4, R192, R5, RZ ;  /* 0x00000005c0129210 */ /* 0x000fe20007f9e0ff */
[----:B------:R-:W-:Y:S01]  /*d450*/  @!PT LDS RZ, [RZ] ;  /* 0x00000000fffff984 */ /* 0x000fe20000000800 */
[----:B------:R-:W-:Y:S01]  /*d460*/  @!PT LDS RZ, [RZ] ;  /* 0x00000000fffff984 */ /* 0x000fe20000000800 */
[----:B------:R-:W-:Y:S01]  /*d470*/  @!PT LDS RZ, [RZ] ;  /* 0x00000000fffff984 */ /* 0x000fe20000000800 */
[----:B------:R1:W-:Y:S01]  /*d480*/  @!P2 LDGSTS.E.BYPASS.LTC128B.128 [R239+0x4800], desc[UR12][R50.64] ;  /* 0x0480000032efafae */ /* 0x0003e2000b901d4c */
[----:B------:R-:W-:-:S02]  /*d490*/  @!P1 LEA.HI.X R41, R11, UR9, R4, 0x1, P5 ;  /* 0x000000090b299c11 */ /* 0x000fc4000a8f0c04 */
[-C--:B------:R-:W-:Y:S01]  /*d4a0*/  @!P2 LEA R30, P6, R5, R250.reuse, 0x1 ;  /* 0x000000fa051ea211 */ /* 0x080fe200078c08ff */
[--C-:B------:R-:W-:Y:S01]  /*d4b0*/  @!P1 IMAD.X R11, R137, 0x1, R14.reuse, P4 ;  /* 0x00000001890b9824 */ /* 0x100fe200020e060e */
[----:B------:R-:W-:Y:S01]  /*d4c0*/  IADD3 R4, P4, R235, R5, RZ ;  /* 0x00000005eb047210 */ /* 0x000fe20007f9e0ff */
[----:B------:R1:W-:Y:S01]  /*d4d0*/  @P1 STS.128 [R239+0x8800], RZ ;  /* 0x008800ffef001388 */ /* 0x0003e20000000c00 */
        /* <DEDUP_REMOVED lines=8> */
[----:B------:R-:W-:-:S02]  /*d560*/  @!P2 LEA R66, P6, R4, R250, 0x1 ;  /* 0x000000fa0442a211 */ /* 0x000fc400078c08ff */
[-C--:B------:R-:W-:Y:S01]  /*d570*/  @!P1 IADD3 R11, P5, R192, R4.reuse, RZ ;  /* 0x00000004c00b9210 */ /* 0x080fe20007fbe0ff */
[----:B------:R1:W-:Y:S01]  /*d580*/  @P2 STS.128 [R239+0x5000], RZ ;  /* 0x005000ffef002388 */ /* 0x0003e20000000c00 */
[----:B------:R-:W-:Y:S02]  /*d590*/  IADD3 R5, P4, R235, R4, RZ ;  /* 0x00000004eb057210 */ /* 0x000fe40007f9e0ff */
[--C-:B------:R-:W-:Y:S01]  /*d5a0*/  @!P2 LEA.HI.X R67, R4, R249, R14.reuse, 0x1, P6 ;  /* 0x000000f90443a211 */ /* 0x100fe200030f0c0e */
[--C-:B------:R-:W-:Y:S01]  /*d5b0*/  @!P1 IMAD.X R4, R137, 0x1, R14.reuse, P5 ;  /* 0x0000000189049824 */ /* 0x100fe200028e060e */
        /* <DEDUP_REMOVED lines=10> */
[C---:B--2---:R-:W-:Y:S01]  /*d660*/  @!P1 LEA R58, P4, R18.reuse, UR8, 0x1 ;  /* 0x00000008123a9c11 */ /* 0x044fe2000f8808ff */
[----:B------:R1:W-:Y:S03]  /*d670*/  @P1 STS.128 [R239+0x9000], RZ ;  /* 0x009000ffef001388 */ /* 0x0003e60000000c00 */
[----:B------:R-:W-:Y:S01]  /*d680*/  @!P1 LEA.HI.X R59, R18, UR9, R11, 0x1, P4 ;  /* 0x00000009123b9c11 */ /* 0x000fe2000a0f0c0b */
[----:B------:R-:W-:Y:S01]  /*d690*/  @!PT LDS RZ, [RZ] ;  /* 0x00000000fffff984 */ /* 0x000fe20000000800 */
[----:B------:R-:W-:Y:S01]  /*d6a0*/  @!PT LDS RZ, [RZ] ;  /* 0x00000000fffff984 */ /* 0x000fe20000000800 */
[----:B------:R-:W-:Y:S01]  /*d6b0*/  @!PT LDS RZ, [RZ] ;  /* 0x00000000fffff984 */ /* 0x000fe20000000800 */
[----:B------:R1:W-:Y:S01]  /*d6c0*/  @!P1 LDGSTS.E.BYPASS.LTC128B.128 [R239+0x9000], desc[UR12][R44.64+0x80] ;  /* 0x090000802cef9fae */ /* 0x0003e2000b901d4c */
[----:B------:R-:W-:Y:S02]  /*d6d0*/  IADD3 R11, P4, R235, R5, RZ ;  /* 0x00000005eb0b7210 */ /* 0x000fe40007f9e0ff */
[-CC-:B------:R-:W-:Y:S01]  /*d6e0*/  @!P2 LEA.HI.X R5, R5, R249.reuse, R14.reuse, 0x1, P5 ;  /* 0x000000f90505a211 */ /* 0x180fe200028f0c0e */
[----:B------:R1:W-:Y:S02]  /*d6f0*/  @P2 STS.128 [R239+0x5800], RZ ;  /* 0x005800ffef002388 */ /* 0x0003e40000000c00 */
[----:B------:R-:W-:Y:S01]  /*d700*/  IMAD.X R14, R234, 0x1, R14, P4 ;  /* 0x00000001ea0e7824 */ /* 0x000fe200020e060e */
[C---:B------:R-:W-:Y:S01]  /*d710*/  @!P2 LEA R18, P4, R11.reuse, R250, 0x1 ;  /* 0x000000fa0b12a211 */ /* 0x040fe200078808ff */
[----:B------:R-:W-:Y:S01]  /*d720*/  @!PT LDS RZ, [RZ] ;  /* 0x00000000fffff984 */ /* 0x000fe20000000800 */
[----:B------:R-:W-:Y:S01]  /*d730*/  @!PT LDS RZ, [RZ] ;  /* 0x00000000fffff984 */ /* 0x000fe20000000800 */
[----:B------:R-:W-:Y:S01]  /*d740*/  @!PT LDS RZ, [RZ] ;  /* 0x00000000fffff984 */ /* 0x000fe20000000800 */
[----:B------:R1:W-:Y:S03]  /*d750*/  @!P2 LDGSTS.E.BYPASS.LTC128B.128 [R239+0x5800], desc[UR12][R42.64] ;  /* 0x058000002aefafae */ /* 0x0003e6000b901d4c */
[----:B------:R-:W-:Y:S01]  /*d760*/  @!P2 LEA.HI.X R19, R11, R249, R14, 0x1, P4 ;  /* 0x000000f90b13a211 */ /* 0x000fe200020f0c0e */
        /* <DEDUP_REMOVED lines=50> */
.L_x_3767:
[----:B------:R-:W-:Y:S05]  /*da90*/  BSYNC B0 ;  /* 0x0000000000007941 */ /* 0x000fea0003800000 */
.L_x_3766:
[----:B------:R-:W0:Y:S01]  /*daa0*/  LDGDEPBAR ;  /* 0x00000000000079af */ /* 0x000e220000000000 */
[----:B------:R-:W-:-:S04]  /*dab0*/  LEA R250, P1, R9, R250, 0x1 ;  /* 0x000000fa09fa7211 */ /* 0x000fc800078208ff */
[----:B------:R-:W-:-:S09]  /*dac0*/  LEA.HI.X R249, R9, R249, R16, 0x1, P1 ;  /* 0x000000f909f97211 */ /* 0x000fd200008f0c10 */
.L_x_3763:
[----:B-12---:R-:W-:Y:S01]  /*dad0*/  FMNMX.FTZ R4, R3, R7, !PT ;  /* 0x0000000703047209 */ /* 0x006fe20007810000 */
        /* <DEDUP_REMOVED lines=73> */
[C---:B------:R-:W-:Y:S02]  /*df70*/  FSETP.NEU.FTZ.AND P2, PT, R47.reuse, -INF , PT ;  /* 0xff8000002f00780b */ /* 0x040fe40003f5d000 */
[C---:B------:R-:W-:Y:S01]  /*df80*/  FSETP.NEU.FTZ.AND P1, PT, R46.reuse, -INF , PT ;  /* 0xff8000002e00780b */ /* 0x040fe20003f3d000 */
[----:B------:R-:W-:Y:S01]  /*df90*/  FMUL.FTZ R57, R46, UR11 ;  /* 0x0000000b2e397c20 */ /* 0x000fe20008410000 */
[----:B------:R-:W-:Y:S02]  /*dfa0*/  FSEL R66, R66, RZ, P2 ;  /* 0x000000ff42427208 */ /* 0x000fe40001000000 */
[----:B------:R-:W-:Y:S02]  /*dfb0*/  FSEL R4, R47, RZ, P2 ;  /* 0x000000ff2f047208 */ /* 0x000fe40001000000 */
[----:B------:R-:W-:Y:S01]  /*dfc0*/  FSEL R57, R57, RZ, P1 ;  /* 0x000000ff39397208 */ /* 0x000fe20000800000 */
[----:B------:R-:W-:Y:S01]  /*dfd0*/  FFMA.FTZ R48, R7, UR11, -R66 ;  /* 0x0000000b07307c23 */ /* 0x000fe20008010842 */
[----:B------:R-:W-:Y:S01]  /*dfe0*/  FSEL R11, R46, RZ, P1 ;  /* 0x000000ff2e0b7208 */ /* 0x000fe20000800000 */
[----:B------:R-:W-:Y:S01]  /*dff0*/  FADD.FTZ R9, R3, -R4 ;  /* 0x8000000403097221 */ /* 0x000fe20000010000 */
[--C-:B------:R-:W-:Y:S01]  /*e000*/  FFMA.FTZ R45, R17, UR11, -R66.reuse ;  /* 0x0000000b112d7c23 */ /* 0x100fe20008010842 */
[----:B------:R-:W-:Y:S01]  /*e010*/  FFMA.FTZ R41, R6, UR11, -R57 ;  /* 0x0000000b06297c23 */ /* 0x000fe20008010839 */
[----:B------:R-:W-:Y:S01]  /*e020*/  LDSM.16.MT88.4 R16, [R223+0xc000] ;  /* 0x00c00000df10783b */ /* 0x000fe20000004200 */
[----:B------:R-:W-:Y:S01]  /*e030*/  FADD.FTZ R11, R2, -R11 ;  /* 0x8000000b020b7221 */ /* 0x000fe20000010000 */
[--C-:B------:R-:W-:Y:S01]  /*e040*/  FFMA.FTZ R44, R13, UR11, -R66.reuse ;  /* 0x0000000b0d2c7c23 */ /* 0x100fe20008010842 */
[--C-:B------:R-:W-:Y:S01]  /*e050*/  FFMA.FTZ R42, R15, UR11, -R66.reuse ;  /* 0x0000000b0f2a7c23 */ /* 0x100fe20008010842 */
[----:B------:R-:W1:Y:S01]  /*e060*/  LDSM.16.MT88.4 R4, [R225+0xc000] ;  /* 0x00c00000e104783b */ /* 0x000e620000004200 */
        /* <DEDUP_REMOVED lines=16> */
[----:B------:R-:W-:Y:S01]  /*e170*/  LDSM.16.MT88.4 R24, [R223+0xc800] ;  /* 0x00c80000df18783b */ /* 0x000fe20000004200 */
[--C-:B------:R-:W-:Y:S01]  /*e180*/  FFMA.FTZ R63, R39, UR11, -R66.reuse ;  /* 0x0000000b273f7c23 */ /* 0x100fe20008010842 */
[--C-:B------:R-:W-:Y:S01]  /*e190*/  FFMA.FTZ R132, R37, UR11, -R66.reuse ;  /* 0x0000000b25847c23 */ /* 0x100fe20008010842 */
[--C-:B------:R-:W-:Y:S01]  /*e1a0*/  FFMA.FTZ R67, R35, UR11, -R66.reuse ;  /* 0x0000000b23437c23 */ /* 0x100fe20008010842 */
[----:B------:R-:W-:Y:S01]  /*e1b0*/  LDSM.16.MT88.4 R20, [R221+0xc800] ;  /* 0x00c80000dd14783b */ /* 0x000fe20000004200 */
[----:B------:R-:W-:Y:S01]  /*e1c0*/  MUFU.EX2 R45, R45 ;  /* 0x0000002d002d7308 */ /* 0x000fe20000000800 */
[--C-:B------:R-:W-:Y:S01]  /*e1d0*/  FFMA.FTZ R134, R33, UR11, -R66.reuse ;  /* 0x0000000b21867c23 */ /* 0x100fe20008010842 */
[--C-:B------:R-:W-:Y:S01]  /*e1e0*/  FFMA.FTZ R137, R34, UR11, -R57.reuse ;  /* 0x0000000b22897c23 */ /* 0x100fe20008010839 */
[----:B------:R-:W-:Y:S01]  /*e1f0*/  LDSM.16.MT88.4 R36, [R221+0x10800] ;  /* 0x01080000dd24783b */ /* 0x000fe20000004200 */
[--C-:B------:R-:W-:Y:S01]  /*e200*/  FFMA.FTZ R140, R32, UR11, -R57.reuse ;  /* 0x0000000b208c7c23 */ /* 0x100fe20008010839 */
[--C-:B------:R-:W-:Y:S01]  /*e210*/  FFMA.FTZ R141, R152, UR11, -R57.reuse ;  /* 0x0000000b988d7c23 */ /* 0x100fe20008010839 */
[--C-:B------:R-:W-:Y:S01]  /*e220*/  FFMA.FTZ R142, R142, UR11, -R57.reuse ;  /* 0x0000000b8e8e7c23 */ /* 0x100fe20008010839 */
[----:B------:R-:W-:Y:S01]  /*e230*/  LDSM.16.MT88.4 R32, [R225+0xd000] ;  /* 0x00d00000e120783b */ /* 0x000fe20000004200 */
        /* <DEDUP_REMOVED lines=41> */
[--C-:B------:R-:W-:Y:S01]  /*e4d0*/  FFMA.FTZ R135, R135, UR11, -R66.reuse ;  /* 0x0000000b87877c23 */ /* 0x100fe20008010842 */
[--C-:B------:R-:W-:Y:S01]  /*e4e0*/  FFMA.FTZ R144, R133, UR11, -R66.reuse ;  /* 0x0000000b85907c23 */ /* 0x100fe20008010842 */
[--C-:B------:R-:W-:Y:S01]  /*e4f0*/  FFMA.FTZ R65, R65, UR11, -R66.reuse ;  /* 0x0000000b41417c23 */ /* 0x100fe20008010842 */
[----:B------:R-:W-:-:S04]  /*e500*/  FFMA.FTZ R66, R61, UR11, -R66 ;  /* 0x0000000b3d427c23 */ /* 0x000fc80008010842 */
        /* <DEDUP_REMOVED lines=191> */
[----:B------:R-:W2:Y:S01]  /*f100*/  MUFU.EX2 R170, R170 ;  /* 0x000000aa00aa7308 */ /* 0x000ea20000000800 */
[C---:B------:R-:W-:Y:S01]  /*f110*/  HMMA.16816.F32 R84, R8.reuse, R26, R84 ;  /* 0x0000001a0854723c */ /* 0x040fe20000001854 */
[----:B------:R-:W2:Y:S05]  /*f120*/  LDSM.16.MT88.4 R24, [R222+0xd800] ;  /* 0x00d80000de18783b */ /* 0x000eaa0000004200 */
        /* <DEDUP_REMOVED lines=25> */
[----:B------:R-:W1:Y:S01]  /*f2c0*/  LDSM.16.MT88.4 R28, [R223+0x11800] ;  /* 0x01180000df1c783b */ /* 0x000e620000004200 */
[----:B------:R-:W-:Y:S01]  /*f2d0*/  FADD.FTZ R3, R171, R166 ;  /* 0x000000a6ab037221 */ /* 0x000fe20000010000 */
[----:B------:R-:W3:Y:S03]  /*f2e0*/  MUFU.EX2 R155, R155 ;  /* 0x0000009b009b7308 */ /* 0x000ee60000000800 */
[----:B------:R-:W-:Y:S01]  /*f2f0*/  HMMA.16816.F32 R96, R12, R16, R96 ;  /* 0x000000100c60723c */ /* 0x000fe20000001860 */
[----:B------:R-:W-:-:S04]  /*f300*/  FADD.FTZ R3, R172, R3 ;  /* 0x00000003ac037221 */ /* 0x000fc80000010000 */
[----:B------:R-:W4:Y:S01]  /*f310*/  MUFU.EX2 R160, R160 ;  /* 0x000000a000a07308 */ /* 0x000f220000000800 */
[----:B------:R-:W-:Y:S01]  /*f320*/  HMMA.16816.F32 R92, R12, R18, R92 ;  /* 0x000000120c5c723c */ /* 0x000fe2000000185c */
[----:B------:R-:W1:Y:S01]  /*f330*/  LDSM.16.MT88.4 R16, [R223+0xe000] ;  /* 0x00e00000df10783b */ /* 0x000e620000004200 */
[----:B--2---:R-:W-:-:S04]  /*f340*/  FADD.FTZ R2, R170, R3 ;  /* 0x00000003aa027221 */ /* 0x004fc80000010000 */
[----:B------:R-:W-:Y:S01]  /*f350*/  HMMA.16816.F32 R128, R12, R32, R128 ;  /* 0x000000200c80723c */ /* 0x000fe20000001880 */
[----:B------:R-:W2:Y:S01]  /*f360*/  MUFU.EX2 R158, R158 ;  /* 0x0000009e009e7308 */ /* 0x000ea20000000800 */
[----:B-----5:R-:W-:-:S04]  /*f370*/  FADD.FTZ R2, R173, R2 ;  /* 0x00000002ad027221 */ /* 0x020fc80000010000 */
[C---:B------:R-:W-:Y:S01]  /*f380*/  HMMA.16816.F32 R124, R12.reuse, R34, R124 ;  /* 0x000000220c7c723c */ /* 0x040fe2000000187c */
[----:B------:R-:W5:Y:S01]  /*f390*/  LDSM.16.MT88.4 R32, [R221+0x11800] ;  /* 0x01180000dd20783b */ /* 0x000f620000004200 */
[----:B---3--:R-:W-:Y:S01]  /*f3a0*/  FADD.FTZ R3, R155, R2 ;  /* 0x000000029b037221 */ /* 0x008fe20000010000 */
[----:B------:R-:W3:Y:S03]  /*f3b0*/  MUFU.EX2 R159, R159 ;  /* 0x0000009f009f7308 */ /* 0x000ee60000000800 */
[----:B------:R-:W-:Y:S01]  /*f3c0*/  HMMA.16816.F32 R112, R12, R24, R112 ;  /* 0x000000180c70723c */ /* 0x000fe20000001870 */
[----:B----4-:R-:W-:-:S04]  /*f3d0*/  FADD.FTZ R3, R160, R3 ;  /* 0x00000003a0037221 */ /* 0x010fc80000010000 */
[----:B------:R-:W-:Y:S01]  /*f3e0*/  MUFU.EX2 R149, R149 ;  /* 0x0000009500957308 */ /* 0x000fe20000000800 */
[----:B------:R-:W-:Y:S01]  /*f3f0*/  HMMA.16816.F32 R108, R12, R26, R108 ;  /* 0x0000001a0c6c723c */ /* 0x000fe2000000186c */
[----:B------:R-:W4:Y:S01]  /*f400*/  LDSM.16.MT88.4 R24, [R225+0xe000] ;  /* 0x00e00000e118783b */ /* 0x000f220000004200 */
[----:B--2---:R-:W-:-:S04]  /*f410*/  FADD.FTZ R2, R158, R3 ;  /* 0x000000039e027221 */ /* 0x004fc80000010000 */
[----:B------:R-:W-:Y:S01]  /*f420*/  HMMA.16816.F32 R80, R12, R8, R80 ;  /* 0x000000080c50723c */ /* 0x000fe20000001850 */
[----:B------:R-:W-:Y:S01]  /*f430*/  MUFU.EX2 R156, R156 ;  /* 0x0000009c009c7308 */ /* 0x000fe20000000800 */
[----:B---3--:R-:W-:-:S04]  /*f440*/  FADD.FTZ R2, R159, R2 ;  /* 0x000000029f027221 */ /* 0x008fc80000010000 */
[C---:B------:R-:W-:Y:S01]  /*f450*/  HMMA.16816.F32 R76, R12.reuse, R10, R76 ;  /* 0x0000000a0c4c723c */ /* 0x040fe2000000184c */
[----:B------:R-:W-:Y:S01]  /*f460*/  F2FP.F16.F32.PACK_AB R8, R174, R167 ;  /* 0x000000a7ae08723e */ /* 0x000fe200000000ff */
[----:B------:R-:W-:Y:S01]  /*f470*/  FADD.FTZ R167, R167, R154 ;  /* 0x0000009aa7a77221 */ /* 0x000fe20000010000 */
[----:B------:R-:W-:Y:S01]  /*f480*/  F2FP.F16.F32.PACK_AB R9, R172, R171 ;  /* 0x000000abac09723e */ /* 0x000fe200000000ff */
[----:B------:R-:W-:Y:S02]  /*f490*/  MUFU.EX2 R145, R145 ;  /* 0x0000009100917308 */ /* 0x000fe40000000800 */
[----:B------:R-:W-:Y:S01]  /*f4a0*/  HMMA.16816.F32 R104, R12, R20, R104 ;  /* 0x000000140c68723c */ /* 0x000fe20000001868 */
[----:B------:R-:W-:Y:S01]  /*f4b0*/  F2FP.F16.F32.PACK_AB R10, R178, R169 ;  /* 0x000000a9b20a723e */ /* 0x000fe200000000ff */
[----:B------:R-:W-:Y:S01]  /*f4c0*/  FADD.FTZ R174, R174, R167 ;  /* 0x000000a7aeae7221 */ /* 0x000fe20000010000 */
[----:B------:R-:W-:-:S03]  /*f4d0*/  F2FP.F16.F32.PACK_AB R11, R173, R170 ;  /* 0x000000aaad0b723e */ /* 0x000fc600000000ff */
[----:B------:R-:W-:Y:S01]  /*f4e0*/  HMMA.16816.F32 R100, R12, R22, R100 ;  /* 0x000000160c64723c */ /* 0x000fe20000001864 */
[----:B------:R-:W-:Y:S01]  /*f4f0*/  LDSM.16.MT88.4 R20, [R221+0xe000] ;  /* 0x00e00000dd14783b */ /* 0x000fe20000004200 */
[----:B------:R-:W-:Y:S01]  /*f500*/  MUFU.EX2 R162, R162 ;  /* 0x000000a200a27308 */ /* 0x000fe20000000800 */
[----:B------:R-:W-:-:S03]  /*f510*/  FADD.FTZ R169, R169, R174 ;  /* 0x000000aea9a97221 */ /* 0x000fc60000010000 */
[----:B-1----:R-:W-:Y:S01]  /*f520*/  HMMA.16816.F32 R88, R12, R28, R88 ;  /* 0x0000001c0c58723c */ /* 0x002fe20000001858 */
[----:B------:R-:W-:-:S03]  /*f530*/  FADD.FTZ R178, R178, R169 ;  /* 0x000000a9b2b27221 */ /* 0x000fc60000010000 */
[----:B------:R-:W1:Y:S02]  /*f540*/  MUFU.EX2 R143, R143 ;  /* 0x0000008f008f7308 */ /* 0x000e640000000800 */
[----:B------:R-:W-:Y:S01]  /*f550*/  HMMA.16816.F32 R84, R12, R30, R84 ;  /* 0x0000001e0c54723c */ /* 0x000fe20000001854 */
[----:B------:R-:W2:Y:S05]  /*f560*/  LDSM.16.MT88.4 R28, [R222+0xe000] ;  /* 0x00e00000de1c783b */ /* 0x000eaa0000004200 */
[C---:B------:R-:W-:Y:S01]  /*f570*/  HMMA.16816.F32 R120, R8.reuse, R16, R120 ;  /* 0x000000100878723c */ /* 0x040fe20000001878 */
[----:B------:R-:W3:Y:S05]  /*f580*/  MUFU.EX2 R148, R148 ;  /* 0x0000009400947308 */ /* 0x000eea0000000800 */
[----:B------:R-:W-:Y:S01]  /*f590*/  HMMA.16816.F32 R116, R8, R18, R116 ;  /* 0x000000120874723c */ /* 0x000fe20000001874 */
[----:B------:R-:W2:Y:S02]  /*f5a0*/  LDSM.16.MT88.4 R16, [R222+0x12000] ;  /* 0x01200000de10783b */ /* 0x000ea40000004200 */
[----:B------:R-:W-:Y:S01]  /*f5b0*/  MUFU.EX2 R146, R146 ;  /* 0x0000009200927308 */ /* 0x000fe20000000800 */
[----:B-1----:R-:W-:Y:S01]  /*f5c0*/  FADD.FTZ R3, R143, R2 ;  /* 0x000000028f037221 */ /* 0x002fe20000010000 */
[----:B------:R-:W-:Y:S01]  /*f5d0*/  MOV R2, R46 ;  /* 0x0000002e00027202 */ /* 0x000fe20000000f00 */
[C---:B-----5:R-:W-:Y:S05]  /*f5e0*/  HMMA.16816.F32 R72, R12.reuse, R32, R72 ;  /* 0x000000200c48723c */ /* 0x060fea0000001848 */
[----:B------:R-:W-:Y:S01]  /*f5f0*/  MUFU.EX2 R147, R147 ;  /* 0x0000009300937308 */ /* 0x000fe20000000800 */
[----:B------:R-:W-:Y:S01]  /*f600*/  HMMA.16816.F32 R4, R12, R34, R4 ;  /* 0x000000220c04723c */ /* 0x000fe20000001804 */
[----:B------:R-:W1:Y:S01]  /*f610*/  LDSM.16.MT88.4 R32, [R225+0x12000] ;  /* 0x01200000e120783b */ /* 0x000e620000004200 */
[----:B---3--:R-:W-:-:S03]  /*f620*/  FADD.FTZ R3, R148, R3 ;  /* 0x0000000394037221 */ /* 0x008fc60000010000 */
[----:B------:R-:W-:Y:S01]  /*f630*/  LDSM.16.MT88.4 R12, [R221+0x12000] ;  /* 0x01200000dd0c783b */ /* 0x000fe20000004200 */
[C---:B----4-:R-:W-:Y:S01]  /*f640*/  HMMA.16816.F32 R128, R8.reuse, R24, R128 ;  /* 0x000000180880723c */ /* 0x050fe20000001880 */
[----:B------:R-:W-:Y:S05]  /*f650*/  MUFU.EX2 R135, R135 ;  /* 0x0000008700877308 */ /* 0x000fea0000000800 */
[C---:B------:R-:W-:Y:S01]  /*f660*/  HMMA.16816.F32 R124, R8.reuse, R26, R124 ;  /* 0x0000001a087c723c */ /* 0x040fe2000000187c */
[----:B------:R-:W3:Y:S02]  /*f670*/  LDSM.16.MT88.4 R24, [R223+0x12000] ;  /* 0x01200000df18783b */ /* 0x000ee40000004200 */
[----:B------:R-:W4:Y:S03]  /*f680*/  MUFU.EX2 R144, R144 ;  /* 0x0000009000907308 */ /* 0x000f260000000800 */
[C---:B--2---:R-:W-:Y:S05]  /*f690*/  HMMA.16816.F32 R112, R8.reuse, R28, R112 ;  /* 0x0000001c0870723c */ /* 0x044fea0000001870 */
[----:B------:R-:W-:Y:S01]  /*f6a0*/  MUFU.EX2 R65, R65 ;  /* 0x0000004100417308 */ /* 0x000fe20000000800 */
[C---:B------:R-:W-:Y:S01]  /*f6b0*/  HMMA.16816.F32 R108, R8.reuse, R30, R108 ;  /* 0x0000001e086c723c */ /* 0x040fe2000000186c */
[----:B------:R-:W2:Y:S05]  /*f6c0*/  LDSM.16.MT88.4 R28, [R225+0xe800] ;  /* 0x00e80000e11c783b */ /* 0x000eaa0000004200 */
[----:B------:R-:W-:Y:S01]  /*f6d0*/  HMMA.16816.F32 R104, R8, R20, R104 ;  /* 0x000000140868723c */ /* 0x000fe20000001868 */
[----:B------:R-:W5:Y:S01]  /*f6e0*/  MUFU.EX2 R66, R66 ;  /* 0x0000004200427308 */ /* 0x000f620000000800 */
[----:B----4-:R-:W-:-:S04]  /*f6f0*/  F2FP.F16.F32.PACK_AB R68, R144, R135 ;  /* 0x000000879044723e */ /* 0x010fc800000000ff */
[C---:B------:R-:W-:Y:S01]  /*f700*/  HMMA.16816.F32 R100, R8.reuse, R22, R100 ;  /* 0x000000160864723c */ /* 0x040fe20000001864 */
[----:B------:R-:W4:Y:S05]  /*f710*/  LDSM.16.MT88.4 R20, [R223+0xe800] ;  /* 0x00e80000df14783b */ /* 0x000f2a0000004200 */
[C---:B------:R-:W-:Y:S06]  /*f720*/  HMMA.16816.F32 R80, R8.reuse, R16, R80 ;  /* 0x000000100850723c */ /* 0x040fec0000001850 */
[----:B------:R-:W-:Y:S01]  /*f730*/  HMMA.16816.F32 R76, R8, R18, R76 ;  /* 0x00000012084c723c */ /* 0x000fe2000000184c */
[----:B------:R-:W4:Y:S01]  /*f740*/  LDSM.16.MT88.4 R16, [R222+0xe800] ;  /* 0x00e80000de10783b */ /* 0x000f220000004200 */
[----:B-----5:R-:W-:-:S04]  /*f750*/  F2FP.F16.F32.PACK_AB R70, R66, R65 ;  /* 0x000000414246723e */ /* 0x020fc800000000ff */
[C---:B-1----:R-:W-:Y:S06]  /*f760*/  HMMA.16816.F32 R96, R8.reuse, R32, R96 ;  /* 0x000000200860723c */ /* 0x042fec0000001860 */
        /* <DEDUP_REMOVED lines=22> */
[C---:B------:R-:W-:Y:S06]  /*f8d0*/  HMMA.16816.F32 R112, R24.reuse, R16, R112 ;  /* 0x000000101870723c */ /* 0x040fec0000001870 */
[C---:B------:R-:W-:Y:S01]  /*f8e0*/  HMMA.16816.F32 R108, R24.reuse, R18, R108 ;  /* 0x00000012186c723c */ /* 0x040fe2000000186c */
[----:B------:R-:W5:Y:S05]  /*f8f0*/  LDSM.16.MT88.4 R16, [R223+0xf000] ;  /* 0x00f00000df10783b */ /* 0x000f6a0000004200 */
[C---:B-1----:R-:W-:Y:S06]  /*f900*/  HMMA.16816.F32 R80, R24.reuse, R8, R80 ;  /* 0x000000081850723c */ /* 0x042fec0000001850 */
        /* <DEDUP_REMOVED lines=8> */
[----:B------:R-:W-:Y:S01]  /*f990*/  FADD.FTZ R146, R146, R3 ;  /* 0x0000000392927221 */ /* 0x000fe20000010000 */
[----:B------:R-:W-:Y:S01]  /*f9a0*/  MOV R3, R47 ;  /* 0x0000002f00037202 */ /* 0x000fe20000000f00 */
[----:B------:R-:W-:Y:S01]  /*f9b0*/  HMMA.16816.F32 R100, R24, R14, R100 ;  /* 0x0000000e1864723c */ /* 0x000fe20000001864 */
[----:B------:R-:W1:Y:S01]  /*f9c0*/  LDSM.16.MT88.4 R12, [R222+0xf000] ;  /* 0x00f00000de0c783b */ /* 0x000e620000004200 */
        /* <DEDUP_REMOVED lines=15> */
[----:B------:R-:W-:Y:S04]  /*fac0*/  LDSM.16.MT88.4 R28, [R222+0x13000] ;  /* 0x01300000de1c783b */ /* 0x000fe80000004200 */
[----:B------:R-:W-:Y:S01]  /*fad0*/  LDSM.16.MT88.4 R24, [R225+0xf800] ;  /* 0x00f80000e118783b */ /* 0x000fe20000004200 */
[C---:B----4-:R-:W-:Y:S06]  /*fae0*/  HMMA.16816.F32 R128, R8.reuse, R20, R128 ;  /* 0x000000140880723c */ /* 0x050fec0000001880 */
[C---:B------:R-:W-:Y:S01]  /*faf0*/  HMMA.16816.F32 R124, R8.reuse, R22, R124 ;  /* 0x00000016087c723c */ /* 0x040fe2000000187c */
[----:B------:R-:W2:Y:S05]  /*fb00*/  LDSM.16.MT88.4 R20, [R225+0x13000] ;  /* 0x01300000e114783b */ /* 0x000eaa0000004200 */
[C---:B-----5:R-:W-:Y:S06]  /*fb10*/  HMMA.16816.F32 R120, R8.reuse, R16, R120 ;  /* 0x000000100878723c */ /* 0x060fec0000001878 */
[C---:B------:R-:W-:Y:S01]  /*fb20*/  HMMA.16816.F32 R116, R8.reuse, R18, R116 ;  /* 0x000000120874723c */ /* 0x040fe20000001874 */
[----:B------:R-:W4:Y:S05]  /*fb30*/  LDSM.16.MT88.4 R16, [R221+0x13000] ;  /* 0x01300000dd10783b */ /* 0x000f2a0000004200 */
        /* <DEDUP_REMOVED lines=13> */
[----:B------:R-:W3:Y:S01]  /*fc10*/  MUFU.EX2 R33, R33 ;  /* 0x0000002100217308 */ /* 0x000ee20000000800 */
        /* <DEDUP_REMOVED lines=36> */
.L_x_3760:
        /* <DEDUP_REMOVED lines=14> */
.L_x_3772:
        /* <DEDUP_REMOVED lines=12> */
[----:B------:R-:W-:Y:S01]  /*10000*/  UMOV UR16, UR11 ;  /* 0x0000000b00107c82 */ /* 0x000fe20008000000 */
[----:B------:R-:W-:Y:S01]  /*10010*/  UMOV UR15, UR10 ;  /* 0x0000000a000f7c82 */ /* 0x000fe20008000000 */
        /* <DEDUP_REMOVED lines=59> */
.L_x_3769:
        /* <DEDUP_REMOVED lines=140> */
[----:B------:R-:W2:Y:S04]  /*10c90*/  LDSM.16.M88.4 R180, [R220] ;  /* 0x00000000dcb4783b */ /* 0x000ea80000000200 */
[C---:B------:R-:W-:Y:S01]  /*10ca0*/  HMMA.16816.F32 R16, R140.reuse, R150, RZ ;  /* 0x000000968c10723c */ /* 0x040fe200000018ff */
[----:B------:R-:W2:Y:S05]  /*10cb0*/  LDSM.16.M88.4 R148, [R219] ;  /* 0x00000000db94783b */ /* 0x000eaa0000000200 */
[C---:B---3--:R-:W-:Y:S01]  /*10cc0*/  HMMA.16816.F32 R20, R140.reuse, R152, RZ ;  /* 0x000000988c14723c */ /* 0x048fe200000018ff */
[----:B------:R-:W-:Y:S05]  /*10cd0*/  LDSM.16.M88.4 R184, [R215] ;  /* 0x00000000d7b8783b */ /* 0x000fea0000000200 */
[C---:B------:R-:W-:Y:S01]  /*10ce0*/  HMMA.16816.F32 R24, R140.reuse, R154, RZ ;  /* 0x0000009a8c18723c */ /* 0x040fe200000018ff */
[----:B------:R-:W3:Y:S05]  /*10cf0*/  LDSM.16.M88.4 R152, [R218] ;  /* 0x00000000da98783b */ /* 0x000eea0000000200 */
[C---:B----4-:R-:W-:Y:S01]  /*10d00*/  HMMA.16816.F32 R28, R140.reuse, R156, RZ ;  /* 0x0000009c8c1c723c */ /* 0x050fe200000018ff */
[----:B------:R-:W-:Y:S05]  /*10d10*/  LDSM.16.M88.4 R188, [R227] ;  /* 0x00000000e3bc783b */ /* 0x000fea0000000200 */
[C---:B------:R-:W-:Y:S01]  /*10d20*/  HMMA.16816.F32 R32, R140.reuse, R158, RZ ;  /* 0x0000009e8c20723c */ /* 0x040fe200000018ff */
[----:B------:R-:W4:Y:S05]  /*10d30*/  LDSM.16.M88.4 R156, [R217] ;  /* 0x00000000d99c783b */ /* 0x000f2a0000000200 */
[C---:B-----5:R-:W-:Y:S01]  /*10d40*/  HMMA.16816.F32 R36, R140.reuse, R160, RZ ;  /* 0x000000a08c24723c */ /* 0x060fe200000018ff */
[----:B------:R-:W-:Y:S05]  /*10d50*/  LDSM.16.M88.4 R192, [R224+0xb000] ;  /* 0x00b00000e0c0783b */ /* 0x000fea0000000200 */
[C---:B------:R-:W-:Y:S01]  /*10d60*/  HMMA.16816.F32 R40, R140.reuse, R162, RZ ;  /* 0x000000a28c28723c */ /* 0x040fe200000018ff */
[----:B------:R-:W5:Y:S05]  /*10d70*/  LDSM.16.M88.4 R160, [R216] ;  /* 0x00000000d8a0783b */ /* 0x000f6a0000000200 */
[C---:B------:R-:W-:Y:S01]  /*10d80*/  HMMA.16816.F32 R44, R140.reuse, R164, RZ ;  /* 0x000000a48c2c723c */ /* 0x040fe200000018ff */
[----:B------:R-:W-:Y:S05]  /*10d90*/  LDSM.16.M88.4 R196, [R224+0xb800] ;  /* 0x00b80000e0c4783b */ /* 0x000fea0000000200 */
[C---:B------:R-:W-:Y:S01]  /*10da0*/  HMMA.16816.F32 R48, R140.reuse, R166, RZ ;  /* 0x000000a68c30723c */ /* 0x040fe200000018ff */
[----:B------:R-:W5:Y:S05]  /*10db0*/  LDSM.16.M88.4 R164, [R214] ;  /* 0x00000000d6a4783b */ /* 0x000f6a0000000200 */
        /* <DEDUP_REMOVED lines=83> */
[C---:B----4-:R-:W-:Y:S01]  /*112f0*/  HMMA.16816.F32 R4, R156.reuse, R160, R4 ;  /* 0x000000a09c04723c */ /* 0x050fe20000001804 */
[----:B------:R-:W4:Y:S05]  /*11300*/  LDSM.16.M88.4 R152, [R230+0xb800] ;  /* 0x00b80000e698783b */ /* 0x000f2a0000000200 */
[C---:B------:R-:W-:Y:S01]  /*11310*/  HMMA.16816.F32 R8, R156.reuse, R162, R8 ;  /* 0x000000a29c08723c */ /* 0x040fe20000001808 */
[----:B------:R-:W4:Y:S05]  /*11320*/  LDSM.16.M88.4 R160, [R229+0x2000] ;  /* 0x00200000e5a0783b */ /* 0x000f2a0000000200 */
        /* <DEDUP_REMOVED lines=11> */
[----:B------:R-:W-:Y:S05]  /*113e0*/  LDSM.16.M88.4 R148, [R139] ;  /* 0x000000008b94783b */ /* 0x000fea0000000200 */
[C---:B------:R-:W-:Y:S06]  /*113f0*/  HMMA.16816.F32 R44, R156.reuse, R172, R44 ;  /* 0x000000ac9c2c723c */ /* 0x040fec000000182c */
[C---:B------:R-:W-:Y:S01]  /*11400*/  HMMA.16816.F32 R48, R156.reuse, R174, R48 ;  /* 0x000000ae9c30723c */ /* 0x040fe20000001830 */
[----:B------:R-:W-:Y:S05]  /*11410*/  LDSM.16.M88.4 R172, [R227+0x2000] ;  /* 0x00200000e3ac783b */ /* 0x000fea0000000200 */
[C---:B---3--:R-:W-:Y:S06]  /*11420*/  HMMA.16816.F32 R52, R156.reuse, R140, R52 ;  /* 0x0000008c9c34723c */ /* 0x048fec0000001834 */
[C---:B------:R-:W-:Y:S01]  /*11430*/  HMMA.16816.F32 R56, R156.reuse, R142, R56 ;  /* 0x0000008e9c38723c */ /* 0x040fe20000001838 */
[----:B------:R-:W2:Y:S05]  /*11440*/  LDSM.16.M88.4 R140, [R208] ;  /* 0x00000000d08c783b */ /* 0x000eaa0000000200 */
[C---:B----4-:R-:W-:Y:S06]  /*11450*/  HMMA.16816.F32 R60, R156.reuse, R152, R60 ;  /* 0x000000989c3c723c */ /* 0x050fec000000183c */
[----:B------:R-:W-:Y:S01]  /*11460*/  HMMA.16816.F32 R64, R156, R154, R64 ;  /* 0x0000009a9c40723c */ /* 0x000fe20000001840 */
[----:B------:R-:W3:Y:S05]  /*11470*/  LDSM.16.M88.4 R152, [R138] ;  /* 0x000000008a98783b */ /* 0x000eea0000000200 */
[----:B------:R-:W4:Y:S01]  /*11480*/  LDSM.16.M88.4 R156, [R136] ;  /* 0x00000000889c783b */ /* 0x000f220000000200 */
[C---:B------:R-:W-:Y:S06]  /*11490*/  HMMA.16816.F32 R4, R160.reuse, R176, R4 ;  /* 0x000000b0a004723c */ /* 0x040fec0000001804 */
[C---:B------:R-:W-:Y:S01]  /*114a0*/  HMMA.16816.F32 R8, R160.reuse, R178, R8 ;  /* 0x000000b2a008723c */ /* 0x040fe20000001808 */
[----:B------:R-:W-:Y:S05]  /*114b0*/  LDSM.16.M88.4 R176, [R224+0x9000] ;  /* 0x00900000e0b0783b */ /* 0x000fea0000000200 */
        /* <DEDUP_REMOVED lines=16> */
[C---:B----4-:R-:W-:Y:S06]  /*115c0*/  HMMA.16816.F32 R60, R160.reuse, R156, R60 ;  /* 0x0000009ca03c723c */ /* 0x050fec000000183c */
[----:B------:R-:W-:Y:S06]  /*115d0*/  HMMA.16816.F32 R64, R160, R158, R64 ;  /* 0x0000009ea040723c */ /* 0x000fec0000001840 */
[C---:B------:R-:W-:Y:S06]  /*115e0*/  HMMA.16816.F32 R4, R172.reuse, R180, R4 ;  /* 0x000000b4ac04723c */ /* 0x040fec0000001804 */
        /* <DEDUP_REMOVED lines=24> */
[----:B------:R-:W-:Y:S01]  /*11770*/  FMUL.FTZ R134, R7, UR5 ;  /* 0x0000000507867c20 */ /* 0x000fe20008410000 */
[----:B------:R-:W-:Y:S01]  /*11780*/  FMUL.FTZ R204, R13, UR5 ;  /* 0x000000050dcc7c20 */ /* 0x000fe20008410000 */
[----:B------:R-:W-:Y:S01]  /*11790*/  FMUL.FTZ R186, R15, UR5 ;  /* 0x000000050fba7c20 */ /* 0x000fe20008410000 */
[----:B------:R-:W-:Y:S02]  /*117a0*/  FMUL.FTZ R207, R5, UR5 ;  /* 0x0000000505cf7c20 */ /* 0x000fe40008410000 */
[----:B------:R3:W4:Y:S01]  /*117b0*/  MUFU.TANH R5, R133 ;  /* 0x0000008500057308 */ /* 0x0007220000002400 */
[----:B------:R-:W-:Y:S01]  /*117c0*/  FMUL.FTZ R205, R4, UR5 ;  /* 0x0000000504cd7c20 */ /* 0x000fe20008410000 */
[----:B------:R-:W-:Y:S01]  /*117d0*/  FMUL.FTZ R185, R17, UR5 ;  /* 0x0000000511b97c20 */ /* 0x000fe20008410000 */
[----:B------:R-:W-:Y:S01]  /*117e0*/  FMUL.FTZ R184, R18, UR5 ;  /* 0x0000000512b87c20 */ /* 0x000fe20008410000 */
[----:B------:R-:W-:Y:S01]  /*117f0*/  FMUL.FTZ R135, R16, UR5 ;  /* 0x0000000510877c20 */ /* 0x000fe20008410000 */
[----:B------:R-:W-:Y:S01]  /*11800*/  FMUL.FTZ R194, R8, UR5 ;  /* 0x0000000508c27c20 */ /* 0x000fe20008410000 */
[----:B------:R-:W-:Y:S01]  /*11810*/  FMUL.FTZ R196, R9, UR5 ;  /* 0x0000000509c47c20 */ /* 0x000fe20008410000 */
[----:B------:R-:W-:Y:S03]  /*11820*/  FMUL.FTZ R198, R10, UR5 ;  /* 0x000000050ac67c20 */ /* 0x000fe60008410000 */
[----:B------:R5:W2:Y:S01]  /*11830*/  MUFU.TANH R15, R135 ;  /* 0x00000087000f7308 */ /* 0x000aa20000002400 */
        /* <DEDUP_REMOVED lines=8> */
[----:B---3--:R-:W-:Y:S01]  /*118c0*/  FMUL.FTZ R133, R11, UR5 ;  /* 0x000000050b857c20 */ /* 0x008fe20008410000 */
[----:B------:R-:W-:Y:S01]  /*118d0*/  FMUL.FTZ R193, R27, UR5 ;  /* 0x000000051bc17c20 */ /* 0x000fe20008410000 */
[C---:B-1----:R-:W-:Y:S07]  /*118e0*/  HMMA.16816.F32 R28, R200.reuse, R140, R28 ;  /* 0x0000008cc81c723c */ /* 0x042fee000000181c */
[----:B------:R1:W3:Y:S01]  /*118f0*/  MUFU.TANH R7, R133 ;  /* 0x0000008500077308 */ /* 0x0002e20000002400 */
[----:B-----5:R-:W-:Y:S01]  /*11900*/  FMUL.FTZ R135, R24, UR5 ;  /* 0x0000000518877c20 */ /* 0x020fe20008410000 */
[C---:B------:R-:W-:Y:S08]  /*11910*/  HMMA.16816.F32 R32, R200.reuse, R142, R32 ;  /* 0x0000008ec820723c */ /* 0x040ff00000001820 */
[----:B------:R5:W3:Y:S01]  /*11920*/  MUFU.TANH R6, R184 ;  /* 0x000000b800067308 */ /* 0x000ae20000002400 */
[C---:B--2---:R-:W-:Y:S06]  /*11930*/  HMMA.16816.F32 R36, R200.reuse, R144, R36 ;  /* 0x00000090c824723c */ /* 0x044fec0000001824 */
[C---:B------:R-:W-:Y:S03]  /*11940*/  HMMA.16816.F32 R40, R200.reuse, R146, R40 ;  /* 0x00000092c828723c */ /* 0x040fe60000001828 */
[----:B------:R2:W2:Y:S02]  /*11950*/  MUFU.TANH R170, R135 ;  /* 0x0000008700aa7308 */ /* 0x0004a40000002400 */
[----:B----4-:R-:W-:Y:S01]  /*11960*/  FMUL.FTZ R185, R28, UR5 ;  /* 0x000000051cb97c20 */ /* 0x010fe20008410000 */
[----:B-1----:R-:W-:Y:S07]  /*11970*/  FMUL.FTZ R133, R19, UR5 ;  /* 0x0000000513857c20 */ /* 0x002fee0008410000 */
[----:B------:R-:W1:Y:S01]  /*11980*/  MUFU.TANH R11, R187 ;  /* 0x000000bb000b7308 */ /* 0x000e620000002400 */
[----:B-----5:R-:W-:Y:S01]  /*11990*/  FMUL.FTZ R184, R29, UR5 ;  /* 0x000000051db87c20 */ /* 0x020fe20008410000 */
[----:B------:R-:W-:Y:S01]  /*119a0*/  FMUL.FTZ R32, R32, UR5 ;  /* 0x0000000520207c20 */ /* 0x000fe20008410000 */
[----:B------:R-:W-:Y:S01]  /*119b0*/  FMUL.FTZ R33, R33, UR5 ;  /* 0x0000000521217c20 */ /* 0x000fe20008410000 */
[----:B------:R-:W-:Y:S01]  /*119c0*/  FMUL.FTZ R34, R34, UR5 ;  /* 0x0000000522227c20 */ /* 0x000fe20008410000 */
[----:B------:R-:W-:Y:S05]  /*119d0*/  FMUL.FTZ R35, R35, UR5 ;  /* 0x0000000523237c20 */ /* 0x000fea0008410000 */
[----:B------:R4:W1:Y:S01]  /*119e0*/  MUFU.TANH R17, R133 ;  /* 0x0000008500117308 */ /* 0x0008620000002400 */
[----:B--2---:R-:W-:Y:S01]  /*119f0*/  FMUL.FTZ R135, R30, UR5 ;  /* 0x000000051e877c20 */ /* 0x004fe20008410000 */
[----:B------:R-:W-:Y:S01]  /*11a00*/  FMUL.FTZ R36, R36, UR5 ;  /* 0x0000000524247c20 */ /* 0x000fe20008410000 */
[----:B------:R-:W-:Y:S01]  /*11a10*/  FMUL.FTZ R37, R37, UR5 ;  /* 0x0000000525257c20 */ /* 0x000fe20008410000 */
[----:B------:R-:W-:Y:S01]  /*11a20*/  FMUL.FTZ R38, R38, UR5 ;  /* 0x0000000526267c20 */ /* 0x000fe20008410000 */
[----:B------:R-:W-:Y:S01]  /*11a30*/  FMUL.FTZ R39, R39, UR5 ;  /* 0x0000000527277c20 */ /* 0x000fe20008410000 */
[----:B------:R-:W-:Y:S04]  /*11a40*/  FMUL.FTZ R40, R40, UR5 ;  /* 0x0000000528287c20 */ /* 0x000fe80008410000 */
[----:B------:R-:W2:Y:S01]  /*11a50*/  MUFU.TANH R174, R32 ;  /* 0x0000002000ae7308 */ /* 0x000ea20000002400 */
[----:B------:R-:W-:Y:S01]  /*11a60*/  FMUL.FTZ R41, R41, UR5 ;  /* 0x0000000529297c20 */ /* 0x000fe20008410000 */
[----:B------:R-:W-:Y:S01]  /*11a70*/  FMUL.FTZ R42, R42, UR5 ;  /* 0x000000052a2a7c20 */ /* 0x000fe20008410000 */
[----:B------:R-:W-:Y:S07]  /*11a80*/  FMUL.FTZ R43, R43, UR5 ;  /* 0x000000052b2b7c20 */ /* 0x000fee0008410000 */
[----:B------:R-:W1:Y:S01]  /*11a90*/  MUFU.TANH R180, R33 ;  /* 0x0000002100b47308 */ /* 0x000e620000002400 */
[----:B----4-:R-:W-:Y:S09]  /*11aa0*/  FMUL.FTZ R133, R25, UR5 ;  /* 0x0000000519857c20 */ /* 0x010ff20008410000 */
[----:B------:R4:W1:Y:S10]  /*11ab0*/  MUFU.TANH R168, R133 ;  /* 0x0000008500a87308 */ /* 0x0008740000002400 */
[----:B------:R-:W1:Y:S10]  /*11ac0*/  MUFU.TANH R179, R34 ;  /* 0x0000002200b37308 */ /* 0x000e740000002400 */
[----:B------:R5:W1:Y:S01]  /*11ad0*/  MUFU.TANH R175, R35 ;  /* 0x0000002300af7308 */ /* 0x000a620000002400 */
[----:B----4-:R-:W-:Y:S02]  /*11ae0*/  FMUL.FTZ R133, R31, UR5 ;  /* 0x000000051f857c20 */ /* 0x010fe40008410000 */
[----:B------:R-:W4:Y:S07]  /*11af0*/  LDSM.16.M88.4 R28, [R213+0x6800] ;  /* 0x00680000d51c783b */ /* 0x000f2e0000000200 */
[----:B------:R-:W1:Y:S10]  /*11b00*/  MUFU.TANH R9, R186 ;  /* 0x000000ba00097308 */ /* 0x000e740000002400 */
[----:B------:R-:W1:Y:S01]  /*11b10*/  MUFU.TANH R181, R135 ;  /* 0x0000008700b57308 */ /* 0x000e620000002400 */
[----:B-----5:R-:W5:Y:S09]  /*11b20*/  LDSM.16.M88.4 R32, [R213+0x7000] ;  /* 0x00700000d520783b */ /* 0x020f720000000200 */
[----:B------:R-:W1:Y:S10]  /*11b30*/  MUFU.TANH R177, R133 ;  /* 0x0000008500b17308 */ /* 0x000e740000002400 */
[----:B------:R-:W1:Y:S10]  /*11b40*/  MUFU.TANH R205, R205 ;  /* 0x000000cd00cd7308 */ /* 0x000e740000002400 */
[----:B------:R-:W1:Y:S01]  /*11b50*/  MUFU.TANH R207, R207 ;  /* 0x000000cf00cf7308 */ /* 0x000e620000002400 */
[C---:B----4-:R-:W-:Y:S09]  /*11b60*/  HMMA.16816.F32 R44, R200.reuse, R28, R44 ;  /* 0x0000001cc82c723c */ /* 0x050ff2000000182c */
[----:B------:R-:W4:Y:S01]  /*11b70*/  MUFU.TANH R134, R134 ;  /* 0x0000008600867308 */ /* 0x000f220000002400 */
[C---:B------:R-:W-:Y:S01]  /*11b80*/  HMMA.16816.F32 R48, R200.reuse, R30, R48 ;  /* 0x0000001ec830723c */ /* 0x040fe20000001830 */
[----:B------:R-:W3:Y:S01]  /*11b90*/  LDSM.16.M88.4 R28, [R213+0x7800] ;  /* 0x00780000d51c783b */ /* 0x000ee20000000200 */
[----:B------:R-:W-:Y:S07]  /*11ba0*/  DEPBAR.LE SB0, 0x0 ;  /* 0x000080000000791a */ /* 0x000fee0000000000 */
[----:B------:R-:W1:Y:S01]  /*11bb0*/  MUFU.TANH R194, R194 ;  /* 0x000000c200c27308 */ /* 0x000e620000002400 */
[----:B------:R-:W-:Y:S01]  /*11bc0*/  BAR.SYNC.DEFER_BLOCKING 0x0 ;  /* 0x0000000000007b1d */ /* 0x000fe20000010000 */
[C---:B-----5:R-:W-:Y:S08]  /*11bd0*/  HMMA.16816.F32 R52, R200.reuse, R32, R52 ;  /* 0x00000020c834723c */ /* 0x060ff00000001834 */
[----:B------:R-:W1:Y:S01]  /*11be0*/  MUFU.TANH R196, R196 ;  /* 0x000000c400c47308 */ /* 0x000e620000002400 */
[C---:B------:R-:W-:Y:S03]  /*11bf0*/  HMMA.16816.F32 R56, R200.reuse, R34, R56 ;  /* 0x00000022c838723c */ /* 0x040fe60000001838 */
[----:B------:R-:W-:Y:S01]  /*11c00*/  FMUL.FTZ R44, R44, UR5 ;  /* 0x000000052c2c7c20 */ /* 0x000fe20008410000 */
[----:B------:R-:W-:Y:S01]  /*11c10*/  FMUL.FTZ R45, R45, UR5 ;  /* 0x000000052d2d7c20 */ /* 0x000fe20008410000 */
[----:B------:R-:W-:Y:S04]  /*11c20*/  FMUL.FTZ R46, R46, UR5 ;  /* 0x000000052e2e7c20 */ /* 0x000fe80008410000 */
[----:B------:R-:W1:Y:S02]  /*11c30*/  MUFU.TANH R198, R198 ;  /* 0x000000c600c67308 */ /* 0x000e640000002400 */
[----:B------:R-:W-:Y:S01]  /*11c40*/  FMUL.FTZ R47, R47, UR5 ;  /* 0x000000052f2f7c20 */ /* 0x000fe20008410000 */
[----:B------:R-:W-:Y:S01]  /*11c50*/  FMUL.FTZ R48, R48, UR5 ;  /* 0x0000000530307c20 */ /* 0x000fe20008410000 */
[----:B------:R-:W-:Y:S01]  /*11c60*/  FMUL.FTZ R49, R49, UR5 ;  /* 0x0000000531317c20 */ /* 0x000fe20008410000 */
[----:B------:R-:W-:Y:S01]  /*11c70*/  FMUL.FTZ R50, R50, UR5 ;  /* 0x0000000532327c20 */ /* 0x000fe20008410000 */
[----:B------:R-:W-:Y:S04]  /*11c80*/  FMUL.FTZ R51, R51, UR5 ;  /* 0x0000000533337c20 */ /* 0x000fe80008410000 */
[----:B------:R-:W1:Y:S01]  /*11c90*/  MUFU.TANH R206, R206 ;  /* 0x000000ce00ce7308 */ /* 0x000e620000002400 */
[----:B------:R-:W-:Y:S01]  /*11ca0*/  FMUL.FTZ R52, R52, UR5 ;  /* 0x0000000534347c20 */ /* 0x000fe20008410000 */
[----:B------:R-:W-:Y:S01]  /*11cb0*/  FMUL.FTZ R53, R53, UR5 ;  /* 0x0000000535357c20 */ /* 0x000fe20008410000 */
[----:B------:R-:W-:Y:S01]  /*11cc0*/  FMUL.FTZ R54, R54, UR5 ;  /* 0x0000000536367c20 */ /* 0x000fe20008410000 */
[----:B------:R-:W-:Y:S06]  /*11cd0*/  FMUL.FTZ R55, R55, UR5 ;  /* 0x0000000537377c20 */ /* 0x000fec0008410000 */
[----:B------:R-:W1:Y:S01]  /*11ce0*/  MUFU.TANH R204, R204 ;  /* 0x000000cc00cc7308 */ /* 0x000e620000002400 */
[----:B------:R-:W-:Y:S01]  /*11cf0*/  FMUL.FTZ R56, R56, UR5 ;  /* 0x0000000538387c20 */ /* 0x000fe20008410000 */
[C---:B---3--:R-:W-:Y:S03]  /*11d00*/  HMMA.16816.F32 R60, R200.reuse, R28, R60 ;  /* 0x0000001cc83c723c */ /* 0x048fe6000000183c */
[----:B------:R-:W-:Y:S01]  /*11d10*/  FMUL.FTZ R57, R57, UR5 ;  /* 0x0000000539397c20 */ /* 0x000fe20008410000 */
[----:B------:R-:W-:Y:S01]  /*11d20*/  FMUL.FTZ R58, R58, UR5 ;  /* 0x000000053a3a7c20 */ /* 0x000fe20008410000 */
[----:B------:R-:W-:Y:S03]  /*11d30*/  FMUL.FTZ R59, R59, UR5 ;  /* 0x000000053b3b7c20 */ /* 0x000fe60008410000 */
[----:B------:R-:W3:Y:S01]  /*11d40*/  MUFU.TANH R192, R192 ;  /* 0x000000c000c07308 */ /* 0x000ee20000002400 */
[----:B------:R-:W-:Y:S09]  /*11d50*/  HMMA.16816.F32 R64, R200, R30, R64 ;  /* 0x0000001ec840723c */ /* 0x000ff20000001840 */
[----:B------:R-:W1:Y:S10]  /*11d60*/  MUFU.TANH R190, R190 ;  /* 0x000000be00be7308 */ /* 0x000e740000002400 */
[----:B------:R-:W1:Y:S01]  /*11d70*/  MUFU.TANH R199, R199 ;  /* 0x000000c700c77308 */ /* 0x000e620000002400 */
[----:B------:R-:W-:Y:S01]  /*11d80*/  FMUL.FTZ R60, R60, UR5 ;  /* 0x000000053c3c7c20 */ /* 0x000fe20008410000 */
[----:B------:R-:W-:Y:S01]  /*11d90*/  FMUL.FTZ R61, R61, UR5 ;  /* 0x000000053d3d7c20 */ /* 0x000fe20008410000 */
[----:B------:R-:W-:Y:S01]  /*11da0*/  FMUL.FTZ R62, R62, UR5 ;  /* 0x000000053e3e7c20 */ /* 0x000fe20008410000 */
[----:B------:R-:W-:Y:S06]  /*11db0*/  FMUL.FTZ R63, R63, UR5 ;  /* 0x000000053f3f7c20 */ /* 0x000fec0008410000 */
[----:B------:R-:W1:Y:S01]  /*11dc0*/  MUFU.TANH R197, R197 ;  /* 0x000000c500c57308 */ /* 0x000e620000002400 */
[----:B------:R-:W-:Y:S01]  /*11dd0*/  FMUL.FTZ R64, R64, UR5 ;  /* 0x0000000540407c20 */ /* 0x000fe20008410000 */
[----:B------:R-:W-:Y:S01]  /*11de0*/  FMUL.FTZ R65, R65, UR5 ;  /* 0x0000000541417c20 */ /* 0x000fe20008410000 */
[----:B------:R-:W-:Y:S01]  /*11df0*/  FMUL.FTZ R66, R66, UR5 ;  /* 0x0000000542427c20 */ /* 0x000fe20008410000 */
[----:B------:R-:W-:Y:S06]  /*11e00*/  FMUL.FTZ R67, R67, UR5 ;  /* 0x0000000543437c20 */ /* 0x000fec0008410000 */
[----:B------:R-:W1:Y:S10]  /*11e10*/  MUFU.TANH R195, R195 ;  /* 0x000000c300c37308 */ /* 0x000e740000002400 */
[----:B------:R-:W1:Y:S10]  /*11e20*/  MUFU.TANH R193, R193 ;  /* 0x000000c100c17308 */ /* 0x000e740000002400 */
[----:B------:R5:W1:Y:S10]  /*11e30*/  MUFU.TANH R182, R185 ;  /* 0x000000b900b67308 */ /* 0x000a740000002400 */
[----:B------:R2:W1:Y:S10]  /*11e40*/  MUFU.TANH R172, R184 ;  /* 0x000000b800ac7308 */ /* 0x0004740000002400 */
[----:B------:R1:W1:Y:S01]  /*11e50*/  MUFU.TANH R188, R36 ;  /* 0x0000002400bc7308 */ /* 0x0002620000002400 */
[----:B-----5:R-:W-:Y:S09]  /*11e60*/  MOV R185, R3 ;  /* 0x0000000300b97202 */ /* 0x020ff20000000f00 */
        /* <DEDUP_REMOVED lines=38> */
[----:B------:R-:W-:Y:S01]  /*120d0*/  UMOV UR10, UR8 ;  /* 0x00000008000a7c82 */ /* 0x000fe20008000000 */
[----:B------:R-:W-:Y:S01]  /*120e0*/  UMOV UR11, UR9 ;  /* 0x00000009000b7c82 */ /* 0x000fe20008000000 */
[-C--:B---3--:R-:W-:Y:S04]  /*120f0*/  IABS R2, R4.reuse ;  /* 0x0000000400027213 */ /* 0x088fe80000000000 */
[----:B------:R-:W3:Y:S10]  /*12100*/  I2F.RP R12, R2 ;  /* 0x00000002000c7306 */ /* 0x000ef40000209400 */
[----:B---3--:R-:W3:Y:S02]  /*12110*/  MUFU.RCP R3, R12 ;  /* 0x0000000c00037308 */ /* 0x008ee40000001000 */
[----:B---3--:R-:W-:Y:S01]  /*12120*/  VIADD R18, R3, 0xffffffe ;  /* 0x0ffffffe03127836 */ /* 0x008fe20000000000 */
[----:B------:R-:W-:Y:S07]  /*12130*/  SHF.L.U32 R3, R238, 0x7, RZ ;  /* 0x00000007ee037819 */ /* 0x000fee00000006ff */
[----:B------:R-:W3:Y:S01]  /*12140*/  F2I.FTZ.U32.TRUNC.NTZ R19, R18 ;  /* 0x0000001200137305 */ /* 0x000ee2000021f000 */
[----:B------:R-:W-:Y:S01]  /*12150*/  IABS R10, R3 ;  /* 0x00000003000a7213 */ /* 0x000fe20000000000 */
[C---:B------:R-:W-:Y:S01]  /*12160*/  VIADD R23, R3.reuse, 0xffffff80 ;  /* 0xffffff8003177836 */ /* 0x040fe20000000000 */
[-C--:B------:R-:W-:Y:S04]  /*12170*/  LOP3.LUT R3, R3, R4.reuse, RZ, 0x3c, !PT ;  /* 0x0000000403037212 */ /* 0x080fe800078e3cff */
[----:B------:R-:W-:Y:S02]  /*12180*/  IABS R8, R23 ;  /* 0x0000001700087213 */ /* 0x000fe40000000000 */
[----:B------:R-:W-:Y:S01]  /*12190*/  LOP3.LUT R23, R23, R4, RZ, 0x3c, !PT ;  /* 0x0000000417177212 */ /* 0x000fe200078e3cff */
[--C-:B---3--:R-:W-:Y:S02]  /*121a0*/  IMAD.MOV R21, RZ, RZ, -R19.reuse ;  /* 0x000000ffff157224 */ /* 0x108fe400078e0a13 */
        /* <DEDUP_REMOVED lines=37> */
[----:B------:R-:W-:Y:S05]  /*12400*/  SHF.R.S32.HI R21, RZ, 0x1f, R10 ;  /* 0x0000001fff157819 */ /* 0x000fea000001140a */
[----:B------:R-:W-:Y:S02]  /*12410*/  IMAD R4, R21, UR8, R4 ;  /* 0x0000000815047c24 */ /* 0x000fe4000f8e0204 */
[----:B------:R-:W-:Y:S04]  /*12420*/  IMAD.WIDE.U32 R20, R10, UR8, RZ ;  /* 0x000000080a147c25 */ /* 0x000fe8000f8e00ff */
[----:B------:R-:W-:Y:S01]  /*12430*/  IMAD.IADD R21, R21, 0x1, R4 ;  /* 0x0000000115157824 */ /* 0x000fe200078e0204 */
[----:B---3--:R-:W-:Y:S04]  /*12440*/  IADD3 R8, -R19, R8, RZ ;  /* 0x0000000813087210 */ /* 0x008fe80007ffe1ff */
[----:B------:R-:W-:Y:S01]  /*12450*/  SHF.R.S32.HI R19, RZ, 0x1f, R8 ;  /* 0x0000001fff137819 */ /* 0x000fe20000011408 */
[CC--:B----4-:R-:W-:Y:S04]  /*12460*/  IMAD.WIDE.U32 R20, R8.reuse, R2.reuse, R20 ;  /* 0x0000000208147225 */ /* 0x0d0fe800078e0014 */
[----:B------:R-:W-:Y:S04]  /*12470*/  IMAD R19, R19, R2, RZ ;  /* 0x0000000213137224 */ /* 0x000fe800078e02ff */
[----:B------:R-:W-:Y:S05]  /*12480*/  IMAD R19, R8, R3, R19 ;  /* 0x0000000308137224 */ /* 0x000fea00078e0213 */
[----:B------:R-:W-:Y:S07]  /*12490*/  IADD3 R19, R21, R19, RZ ;  /* 0x0000001315137210 */ /* 0x000fee0007ffe0ff */
.L_x_3771:
        /* <DEDUP_REMOVED lines=45> */
[CC--:B-1----:R-:W-:Y:S01]  /*12770*/  @!P4 LEA R36, P5, R19.reuse, R250.reuse, 0x1 ;  /* 0x000000fa1324c211 */ /* 0x0c2fe200078a08ff */
        /* <DEDUP_REMOVED lines=13> */
[CC--:B--2---:R-:W-:Y:S01]  /*12850*/  @!P4 LEA R40, P5, R3.reuse, R250.reuse, 0x1 ;  /* 0x000000fa0328c211 */ /* 0x0c4fe200078a08ff */
        /* <DEDUP_REMOVED lines=69> */
.L_x_3770:
[----:B------:R-:W-:Y:S01]  /*12cb0*/  LEA R2, R238, R245, 0x7 ;  /* 0x000000f5ee027211 */ /* 0x000fe200078e38ff */
[----:B---3--:R-:W-:Y:S01]  /*12cc0*/  LDSM.16.MT88.4 R28, [R222+0xc000] ;  /* 0x00c00000de1c783b */ /* 0x008fe20000004200 */
[----:B------:R-:W-:Y:S01]  /*12cd0*/  UMOV UR11, UR16 ;  /* 0x00000010000b7c82 */ /* 0x000fe20008000000 */
[----:B------:R-:W-:Y:S01]  /*12ce0*/  UMOV UR10, UR15 ;  /* 0x0000000f000a7c82 */ /* 0x000fe20008000000 */
[----:B------:R-:W-:Y:S02]  /*12cf0*/  I2FP.F32.S32 R3, R2 ;  /* 0x0000000200037245 */ /* 0x000fe40000201400 */
[C---:B------:R-:W-:Y:S02]  /*12d00*/  IADD3 R23, R2.reuse, 0x1, RZ ;  /* 0x0000000102177810 */ /* 0x040fe40007ffe0ff */
[----:B------:R-:W-:Y:S01]  /*12d10*/  IADD3 R4, R2, 0x8, RZ ;  /* 0x0000000802047810 */ /* 0x000fe20007ffe0ff */
[CC--:B------:R-:W-:Y:S01]  /*12d20*/  FFMA.FTZ R19, R0.reuse, R3.reuse, R5 ;  /* 0x0000000300137223 */ /* 0x0c0fe20000010005 */
[----:B-1----:R-:W-:Y:S01]  /*12d30*/  FFMA.FTZ R205, R0, R3, R205 ;  /* 0x0000000300cd7223 */ /* 0x002fe200000100cd */
[----:B------:R-:W-:Y:S01]  /*12d40*/  IADD3 R3, R2, 0x9, RZ ;  /* 0x0000000902037810 */ /* 0x000fe20007ffe0ff */
[----:B--2---:R-:W-:Y:S01]  /*12d50*/  LDSM.16.MT88.4 R36, [R221+0xc000] ;  /* 0x00c00000dd24783b */ /* 0x004fe20000004200 */
[----:B------:R-:W-:Y:S02]  /*12d60*/  I2FP.F32.S32 R23, R23 ;  /* 0x0000001700177245 */ /* 0x000fe40000201400 */
[----:B------:R-:W-:Y:S02]  /*12d70*/  I2FP.F32.S32 R3, R3 ;  /* 0x0000000300037245 */ /* 0x000fe40000201400 */
[----:B------:R-:W-:Y:S01]  /*12d80*/  I2FP.F32.S32 R5, R4 ;  /* 0x0000000400057245 */ /* 0x000fe20000201400 */
[CC--:B------:R-:W-:Y:S01]  /*12d90*/  FFMA.FTZ R21, R0.reuse, R23.reuse, R134 ;  /* 0x0000001700157223 */ /* 0x0c0fe20000010086 */
[C---:B------:R-:W-:Y:S01]  /*12da0*/  FFMA.FTZ R207, R0.reuse, R23, R207 ;  /* 0x0000001700cf7223 */ /* 0x040fe200000100cf */
[CC--:B------:R-:W-:Y:S01]  /*12db0*/  FFMA.FTZ R23, R0.reuse, R3.reuse, R7 ;  /* 0x0000000300177223 */ /* 0x0c0fe20000010007 */
[----:B------:R-:W-:Y:S01]  /*12dc0*/  FFMA.FTZ R196, R0, R3, R196 ;  /* 0x0000000300c47223 */ /* 0x000fe200000100c4 */
[----:B------:R-:W-:Y:S01]  /*12dd0*/  IADD3 R3, R2, 0x18, RZ ;  /* 0x0000001802037810 */ /* 0x000fe20007ffe0ff */
[-C--:B------:R-:W-:Y:S01]  /*12de0*/  FFMA.FTZ R198, R0, R5.reuse, R198 ;  /* 0x0000000500c67223 */ /* 0x080fe200000100c6 */
[----:B------:R-:W-:Y:S01]  /*12df0*/  IADD3 R4, R2, 0x20, RZ ;  /* 0x0000002002047810 */ /* 0x000fe20007ffe0ff */
[----:B------:R-:W-:Y:S01]  /*12e00*/  FFMA.FTZ R194, R0, R5, R194 ;  /* 0x0000000500c27223 */ /* 0x000fe200000100c2 */
[----:B------:R-:W-:Y:S01]  /*12e10*/  I2FP.F32.S32 R3, R3 ;  /* 0x0000000300037245 */ /* 0x000fe20000201400 */
[----:B------:R-:W-:Y:S01]  /*12e20*/  LDSM.16.MT88.4 R48, [R225+0x10000] ;  /* 0x01000000e130783b */ /* 0x000fe20000004200 */
[----:B------:R-:W-:Y:S02]  /*12e30*/  I2FP.F32.S32 R4, R4 ;  /* 0x0000000400047245 */ /* 0x000fe40000201400 */
[----:B------:R-:W-:Y:S01]  /*12e40*/  IADD3 R5, R2, 0x21, RZ ;  /* 0x0000002102057810 */ /* 0x000fe20007ffe0ff */
[CC--:B------:R-:W-:Y:S01]  /*12e50*/  FFMA.FTZ R62, R0.reuse, R3.reuse, R15 ;  /* 0x00000003003e7223 */ /* 0x0c0fe2000001000f */
[----:B------:R-:W-:Y:S01]  /*12e60*/  FFMA.FTZ R41, R0, R3, R6 ;  /* 0x0000000300297223 */ /* 0x000fe20000010006 */
[----:B------:R-:W-:Y:S01]  /*12e70*/  IADD3 R3, R2, 0x28, RZ ;  /* 0x0000002802037810 */ /* 0x000fe20007ffe0ff */
[CC--:B------:R-:W-:Y:S01]  /*12e80*/  FFMA.FTZ R199, R0.reuse, R4.reuse, R199 ;  /* 0x0000000400c77223 */ /* 0x0c0fe200000100c7 */
[----:B------:R-:W-:Y:S01]  /*12e90*/  FFMA.FTZ R192, R0, R4, R192 ;  /* 0x0000000400c07223 */ /* 0x000fe200000100c0 */
[----:B------:R-:W-:Y:S01]  /*12ea0*/  IADD3 R4, R2, 0x29, RZ ;  /* 0x0000002902047810 */ /* 0x000fe20007ffe0ff */
[----:B------:R-:W-:Y:S01]  /*12eb0*/  LDSM.16.MT88.4 R56, [R223+0x10000] ;  /* 0x01000000df38783b */ /* 0x000fe20000004200 */
[----:B------:R-:W-:Y:S02]  /*12ec0*/  I2FP.F32.S32 R3, R3 ;  /* 0x0000000300037245 */ /* 0x000fe40000201400 */
[----:B------:R-:W-:Y:S02]  /*12ed0*/  I2FP.F32.S32 R4, R4 ;  /* 0x0000000400047245 */ /* 0x000fe40000201400 */
[----:B------:R-:W-:Y:S01]  /*12ee0*/  I2FP.F32.S32 R5, R5 ;  /* 0x0000000500057245 */ /* 0x000fe20000201400 */
[CC--:B------:R-:W-:Y:S01]  /*12ef0*/  FFMA.FTZ R195, R0.reuse, R3.reuse, R195 ;  /* 0x0000000300c37223 */ /* 0x0c0fe200000100c3 */
[----:B------:R-:W-:Y:S01]  /*12f00*/  FFMA.FTZ R170, R0, R3, R170 ;  /* 0x0000000300aa7223 */ /* 0x000fe200000100aa */
[----:B------:R-:W-:Y:S01]  /*12f10*/  IADD3 R3, R2, 0x31, RZ ;  /* 0x0000003102037810 */ /* 0x000fe20007ffe0ff */
[-C--:B------:R-:W-:Y:S01]  /*12f20*/  FFMA.FTZ R193, R0, R4.reuse, R193 ;  /* 0x0000000400c17223 */ /* 0x080fe200000100c1 */
[----:B------:R-:W-:Y:S01]  /*12f30*/  IADD3 R52, R2, 0x11, RZ ;  /* 0x0000001102347810 */ /* 0x000fe20007ffe0ff */
[C---:B------:R-:W-:Y:S01]  /*12f40*/  FFMA.FTZ R168, R0.reuse, R4, R168 ;  /* 0x0000000400a87223 */ /* 0x040fe200000100a8 */
[----:B------:R-:W-:Y:S01]  /*12f50*/  I2FP.F32.S32 R3, R3 ;  /* 0x0000000300037245 */ /* 0x000fe20000201400 */
[-C--:B------:R-:W-:Y:S01]  /*12f60*/  FFMA.FTZ R197, R0, R5.reuse, R197 ;  /* 0x0000000500c57223 */ /* 0x080fe200000100c5 */
[----:B------:R-:W-:Y:S01]  /*12f70*/  IADD3 R6, R2, 0x40, RZ ;  /* 0x0000004002067810 */ /* 0x000fe20007ffe0ff */
[----:B------:R-:W-:Y:S01]  /*12f80*/  FFMA.FTZ R190, R0, R5, R190 ;  /* 0x0000000500be7223 */ /* 0x000fe200000100be */
[----:B------:R-:W-:Y:S01]  /*12f90*/  IADD3 R4, R2, 0x39, RZ ;  /* 0x0000003902047810 */ /* 0x000fe20007ffe0ff */
[CC--:B------:R-:W-:Y:S01]  /*12fa0*/  FFMA.FTZ R177, R0.reuse, R3.reuse, R177 ;  /* 0x0000000300b17223 */ /* 0x0c0fe200000100b1 */
[----:B------:R-:W-:Y:S01]  /*12fb0*/  I2FP.F32.S32 R52, R52 ;  /* 0x0000003400347245 */ /* 0x000fe20000201400 */
[----:B------:R-:W-:Y:S01]  /*12fc0*/  FFMA.FTZ R172, R0, R3, R172 ;  /* 0x0000000300ac7223 */ /* 0x000fe200000100ac */
[----:B------:R-:W-:Y:S01]  /*12fd0*/  I2FP.F32.S32 R3, R6 ;  /* 0x0000000600037245 */ /* 0x000fe20000201400 */
[----:B------:R-:W-:Y:S01]  /*12fe0*/  LDSM.16.MT88.4 R64, [R222+0x10000] ;  /* 0x01000000de40783b */ /* 0x000fe20000004200 */
[----:B------:R-:W-:Y:S01]  /*12ff0*/  IADD3 R5, R2, 0x38, RZ ;  /* 0x0000003802057810 */ /* 0x000fe20007ffe0ff */
[C---:B------:R-:W-:Y:S01]  /*13000*/  FFMA.FTZ R43, R0.reuse, R52, R9 ;  /* 0x00000034002b7223 */ /* 0x040fe20000010009 */
[----:B------:R-:W-:Y:S01]  /*13010*/  I2FP.F32.S32 R4, R4 ;  /* 0x0000000400047245 */ /* 0x000fe20000201400 */
[C---:B------:R-:W-:Y:S01]  /*13020*/  FFMA.FTZ R52, R0.reuse, R52, R204 ;  /* 0x0000003400347223 */ /* 0x040fe200000100cc */
[----:B------:R-:W-:Y:S01]  /*13030*/  FMNMX.FTZ R6, R19, R137, !PT ;  /* 0x0000008913067209 */ /* 0x000fe20007810000 */
[----:B------:R-:W-:Y:S01]  /*13040*/  FFMA.FTZ R183, R0, R3, R183 ;  /* 0x0000000300b77223 */ /* 0x000fe200000100b7 */
[----:B------:R-:W-:Y:S01]  /*13050*/  IADD3 R54, R2, 0x10, RZ ;  /* 0x0000001002367810 */ /* 0x000fe20007ffe0ff */
[CC--:B------:R-:W-:Y:S01]  /*13060*/  FFMA.FTZ R175, R0.reuse, R4.reuse, R175 ;  /* 0x0000000400af7223 */ /* 0x0c0fe200000100af */
[----:B------:R-:W-:Y:S01]  /*13070*/  I2FP.F32.S32 R5, R5 ;  /* 0x0000000500057245 */ /* 0x000fe20000201400 */
        /* <DEDUP_REMOVED lines=9> */
[C---:B------:R-:W-:Y:S01]  /*13110*/  FFMA.FTZ R45, R0.reuse, R54, R11 ;  /* 0x00000036002d7223 */ /* 0x040fe2000001000b */
        /* <DEDUP_REMOVED lines=9> */
[C---:B------:R-:W-:Y:S01]  /*131b0*/  FFMA.FTZ R53, R0.reuse, R60, R17 ;  /* 0x0000003c00357223 */ /* 0x040fe20000010011 */
[----:B------:R-:W-:Y:S01]  /*131c0*/  FMNMX.FTZ R6, R41, R6, !PT ;  /* 0x0000000629067209 */ /* 0x000fe20007810000 */
[----:B------:R-:W-:Y:S01]  /*131d0*/  FFMA.FTZ R60, R0, R60, R13 ;  /* 0x0000003c003c7223 */ /* 0x000fe2000001000d */
[----:B------:R-:W-:Y:S01]  /*131e0*/  FMNMX.FTZ R5, R52, R5, !PT ;  /* 0x0000000534057209 */ /* 0x000fe20007810000 */
[----:B------:R-:W-:Y:S01]  /*131f0*/  LDSM.16.MT88.4 R12, [R225+0xc000] ;  /* 0x00c00000e10c783b */ /* 0x000fe20000004200 */
[----:B------:R-:W-:Y:S02]  /*13200*/  FMNMX.FTZ R6, R53, R6, !PT ;  /* 0x0000000635067209 */ /* 0x000fe40007810000 */
[----:B------:R-:W-:Y:S02]  /*13210*/  FMNMX.FTZ R5, R62, R5, !PT ;  /* 0x000000053e057209 */ /* 0x000fe40007810000 */
[----:B------:R-:W-:Y:S02]  /*13220*/  FMNMX.FTZ R6, R199, R6, !PT ;  /* 0x00000006c7067209 */ /* 0x000fe40007810000 */
        /* <DEDUP_REMOVED lines=21> */
[----:B------:R-:W-:Y:S01]  /*13380*/  IADD3 R4, R2, 0x49, RZ ;  /* 0x0000004902047810 */ /* 0x000fe20007ffe0ff */
[----:B------:R-:W-:Y:S01]  /*13390*/  FFMA.FTZ R191, R0, R7, R191 ;  /* 0x0000000700bf7223 */ /* 0x000fe200000100bf */
[----:B------:R-:W-:Y:S01]  /*133a0*/  FMNMX.FTZ R5, R174, R5, !PT ;  /* 0x00000005ae057209 */ /* 0x000fe20007810000 */
[C---:B------:R-:W-:Y:S01]  /*133b0*/  FFMA.FTZ R186, R0.reuse, R7, R186 ;  /* 0x0000000700ba7223 */ /* 0x040fe200000100ba */
[----:B------:R-:W-:Y:S02]  /*133c0*/  I2FP.F32.S32 R3, R3 ;  /* 0x0000000300037245 */ /* 0x000fe40000201400 */
[----:B------:R-:W-:Y:S02]  /*133d0*/  FMNMX.FTZ R6, R183, R6, !PT ;  /* 0x00000006b7067209 */ /* 0x000fe40007810000 */
[----:B------:R-:W-:Y:S01]  /*133e0*/  I2FP.F32.S32 R4, R4 ;  /* 0x0000000400047245 */ /* 0x000fe20000201400 */
[----:B------:R-:W-:Y:S01]  /*133f0*/  FFMA.FTZ R189, R0, R3, R189 ;  /* 0x0000000300bd7223 */ /* 0x000fe200000100bd */
[----:B------:R-:W-:Y:S01]  /*13400*/  FMNMX.FTZ R5, R180, R5, !PT ;  /* 0x00000005b4057209 */ /* 0x000fe20007810000 */
[----:B------:R-:W-:Y:S01]  /*13410*/  FFMA.FTZ R178, R0, R3, R178 ;  /* 0x0000000300b27223 */ /* 0x000fe200000100b2 */
[----:B------:R-:W-:Y:S01]  /*13420*/  IADD3 R7, R2, 0x50, RZ ;  /* 0x0000005002077810 */ /* 0x000fe20007ffe0ff */
[C---:B------:R-:W-:Y:S01]  /*13430*/  FFMA.FTZ R187, R0.reuse, R4, R187 ;  /* 0x0000000400bb7223 */ /* 0x040fe200000100bb */
[----:B------:R-:W-:Y:S01]  /*13440*/  FMNMX.FTZ R6, R191, R6, !PT ;  /* 0x00000006bf067209 */ /* 0x000fe20007810000 */
[----:B------:R-:W-:Y:S01]  /*13450*/  FFMA.FTZ R176, R0, R4, R176 ;  /* 0x0000000400b07223 */ /* 0x000fe200000100b0 */
        /* <DEDUP_REMOVED lines=8> */
[C---:B------:R-:W-:Y:S01]  /*134e0*/  FFMA.FTZ R166, R0.reuse, R7, R166 ;  /* 0x0000000700a67223 */ /* 0x040fe200000100a6 */
[----:B------:R-:W-:Y:S02]  /*134f0*/  I2FP.F32.S32 R4, R4 ;  /* 0x0000000400047245 */ /* 0x000fe40000201400 */
[----:B------:R-:W-:Y:S01]  /*13500*/  FMNMX.FTZ R6, R187, R6, !PT ;  /* 0x00000006bb067209 */ /* 0x000fe20007810000 */
[----:B------:R-:W-:Y:S01]  /*13510*/  FFMA.FTZ R171, R0, R3, R171 ;  /* 0x0000000300ab7223 */ /* 0x000fe200000100ab */
[----:B------:R-:W-:Y:S01]  /*13520*/  FMNMX.FTZ R5, R178, R5, !PT ;  /* 0x00000005b2057209 */ /* 0x000fe20007810000 */
[-C--:B------:R-:W-:Y:S01]  /*13530*/  FFMA.FTZ R169, R0, R4.reuse, R169 ;  /* 0x0000000400a97223 */ /* 0x080fe200000100a9 */
[----:B------:R-:W-:Y:S01]  /*13540*/  IADD3 R7, R2, 0x59, RZ ;  /* 0x0000005902077810 */ /* 0x000fe20007ffe0ff */
[----:B------:R-:W-:Y:S01]  /*13550*/  FFMA.FTZ R162, R0, R4, R162 ;  /* 0x0000000400a27223 */ /* 0x000fe200000100a2 */
[----:B------:R-:W-:Y:S01]  /*13560*/  IADD3 R4, R2, 0x61, RZ ;  /* 0x0000006102047810 */ /* 0x000fe20007ffe0ff */
[----:B------:R-:W-:Y:S01]  /*13570*/  FFMA.FTZ R164, R0, R3, R164 ;  /* 0x0000000300a47223 */ /* 0x000fe200000100a4 */
[----:B------:R-:W-:Y:S02]  /*13580*/  FMNMX.FTZ R6, R173, R6, !PT ;  /* 0x00000006ad067209 */ /* 0x000fe40007810000 */
        /* <DEDUP_REMOVED lines=8> */
[CC--:B------:R-:W-:Y:S01]  /*13610*/  FFMA.FTZ R163, R0.reuse, R4.reuse, R163 ;  /* 0x0000000400a37223 */ /* 0x0c0fe200000100a3 */
[----:B------:R-:W-:Y:S01]  /*13620*/  I2FP.F32.S32 R3, R3 ;  /* 0x0000000300037245 */ /* 0x000fe20000201400 */
[----:B------:R-:W-:Y:S01]  /*13630*/  FFMA.FTZ R156, R0, R4, R156 ;  /* 0x00000004009c7223 */ /* 0x000fe2000001009c */
[----:B------:R-:W-:Y:S02]  /*13640*/  IADD3 R7, R2, 0x68, RZ ;  /* 0x0000006802077810 */ /* 0x000fe40007ffe0ff */
[----:B------:R-:W-:Y:S01]  /*13650*/  FMNMX.FTZ R6, R169, R6, !PT ;  /* 0x00000006a9067209 */ /* 0x000fe20007810000 */
[----:B------:R-:W-:Y:S01]  /*13660*/  FFMA.FTZ R165, R0, R3, R165 ;  /* 0x0000000300a57223 */ /* 0x000fe200000100a5 */
[----:B------:R-:W-:Y:S01]  /*13670*/  FMNMX.FTZ R5, R164, R5, !PT ;  /* 0x00000005a4057209 */ /* 0x000fe20007810000 */
[----:B------:R-:W-:Y:S01]  /*13680*/  FFMA.FTZ R158, R0, R3, R158 ;  /* 0x00000003009e7223 */ /* 0x000fe2000001009e */
        /* <DEDUP_REMOVED lines=10> */
[CC--:B------:R-:W-:Y:S01]  /*13730*/  FFMA.FTZ R157, R0.reuse, R4.reuse, R157 ;  /* 0x00000004009d7223 */ /* 0x0c0fe2000001009d */
[----:B------:R-:W-:Y:S01]  /*13740*/  I2FP.F32.S32 R3, R3 ;  /* 0x0000000300037245 */ /* 0x000fe20000201400 */
[----:B------:R-:W-:Y:S01]  /*13750*/  FFMA.FTZ R144, R0, R4, R144 ;  /* 0x0000000400907223 */ /* 0x000fe20000010090 */
        /* <DEDUP_REMOVED lines=37> */
[C---:B------:R-:W-:Y:S01]  /*139b0*/  FADD.FTZ R5, -R3.reuse, R132 ;  /* 0x0000008403057221 */ /* 0x040fe20000010100 */
[C---:B------:R-:W-:Y:S01]  /*139c0*/  FSETP.NEU.FTZ.AND P1, PT, R2.reuse, -INF , PT ;  /* 0xff8000000200780b */ /* 0x040fe20003f3d000 */
[C---:B------:R-:W-:Y:S01]  /*139d0*/  FMUL.FTZ R150, R2.reuse, UR4 ;  /* 0x0000000402967c20 */ /* 0x040fe20008410000 */
[----:B------:R-:W-:Y:S01]  /*139e0*/  FADD.FTZ R4, -R2, R137 ;  /* 0x0000008902047221 */ /* 0x000fe20000010100 */
[----:B------:R-:W-:Y:S01]  /*139f0*/  FMUL.FTZ R137, R3, UR4 ;  /* 0x0000000403897c20 */ /* 0x000fe20008410000 */
[----:B------:R-:W-:Y:S02]  /*13a00*/  FMUL.FTZ R132, R5, UR4 ;  /* 0x0000000405847c20 */ /* 0x000fe40008410000 */
[----:B------:R-:W-:Y:S01]  /*13a10*/  FSEL R150, R150, RZ, P1 ;  /* 0x000000ff96967208 */ /* 0x000fe20000800000 */
[----:B------:R-:W-:Y:S01]  /*13a20*/  FMUL.FTZ R134, R4, UR4 ;  /* 0x0000000404867c20 */ /* 0x000fe20008410000 */
[----:B------:R-:W-:Y:S02]  /*13a30*/  FSETP.NEU.FTZ.AND P1, PT, R3, -INF , PT ;  /* 0xff8000000300780b */ /* 0x000fe40003f3d000 */
[----:B------:R-:W1:Y:S01]  /*13a40*/  MUFU.EX2 R132, R132 ;  /* 0x0000008400847308 */ /* 0x000e620000000800 */
[--C-:B------:R-:W-:Y:S01]  /*13a50*/  FFMA.FTZ R151, R21, UR4, -R150.reuse ;  /* 0x0000000415977c23 */ /* 0x100fe20008010896 */
[----:B------:R-:W-:Y:S01]  /*13a60*/  FSEL R137, R137, RZ, P1 ;  /* 0x000000ff89897208 */ /* 0x000fe20000800000 */
[--C-:B------:R-:W-:Y:S01]  /*13a70*/  FFMA.FTZ R143, R23, UR4, -R150.reuse ;  /* 0x00000004178f7c23 */ /* 0x100fe20008010896 */
[--C-:B------:R-:W-:Y:S01]  /*13a80*/  FFMA.FTZ R155, R19, UR4, -R150.reuse ;  /* 0x00000004139b7c23 */ /* 0x100fe20008010896 */
[--C-:B------:R-:W-:Y:S01]  /*13a90*/  FFMA.FTZ R146, R198, UR4, -R150.reuse ;  /* 0x00000004c6927c23 */ /* 0x100fe20008010896 */
[----:B------:R-:W2:Y:S01]  /*13aa0*/  LDSM.16.MT88.4 R20, [R223+0xc000] ;  /* 0x00c00000df14783b */ /* 0x000ea20000004200 */
        /* <DEDUP_REMOVED lines=10> */
[C---:B-1----:R-:W-:Y:S01]  /*13b50*/  FMUL.FTZ R4, R132.reuse, R128 ;  /* 0x0000008084047220 */ /* 0x042fe20000410000 */
        /* <DEDUP_REMOVED lines=9> */
[----:B------:R-:W1:Y:S01]  /*13bf0*/  MUFU.EX2 R151, R151 ;  /* 0x0000009700977308 */ /* 0x000e620000000800 */
        /* <DEDUP_REMOVED lines=10> */
[----:B------:R-:W-:Y:S01]  /*13ca0*/  FMUL.FTZ R35, R134, R103 ;  /* 0x0000006786237220 */ /* 0x000fe20000410000 */
[----:B------:R-:W-:Y:S01]  /*13cb0*/  FMUL.FTZ R33, R132, R101 ;  /* 0x0000006584217220 */ /* 0x000fe20000410000 */
[----:B------:R-:W-:Y:S01]  /*13cc0*/  LDSM.16.MT88.4 R124, [R225+0xf800] ;  /* 0x00f80000e17c783b */ /* 0x000fe20000004200 */
[----:B------:R-:W-:Y:S01]  /*13cd0*/  FMUL.FTZ R42, R134, R94 ;  /* 0x0000005e862a7220 */ /* 0x000fe20000410000 */
[----:B------:R-:W-:Y:S03]  /*13ce0*/  FMUL.FTZ R40, R132, R92 ;  /* 0x0000005c84287220 */ /* 0x000fe60000410000 */
[----:B------:R-:W3:Y:S01]  /*13cf0*/  MUFU.EX2 R143, R143 ;  /* 0x0000008f008f7308 */ /* 0x000ee20000000800 */
[----:B-1----:R-:W-:Y:S01]  /*13d00*/  F2FP.F16.F32.PACK_AB R129, R151, R155 ;  /* 0x0000009b9781723e */ /* 0x002fe200000000ff */
[C---:B------:R-:W-:Y:S01]  /*13d10*/  FMUL.FTZ R46, R134.reuse, R90 ;  /* 0x0000005a862e7220 */ /* 0x040fe20000410000 */
[----:B------:R-:W-:Y:S01]  /*13d20*/  FMUL.FTZ R47, R134, R91 ;  /* 0x0000005b862f7220 */ /* 0x000fe20000410000 */
[----:B------:R-:W-:Y:S01]  /*13d30*/  FMUL.FTZ R44, R132, R88 ;  /* 0x00000058842c7220 */ /* 0x000fe20000410000 */
[----:B------:R-:W-:Y:S01]  /*13d40*/  LDSM.16.MT88.4 R100, [R222+0xe000] ;  /* 0x00e00000de64783b */ /* 0x000fe20000004200 */
[C---:B------:R-:W-:Y:S01]  /*13d50*/  FMUL.FTZ R55, R134.reuse, R83 ;  /* 0x0000005386377220 */ /* 0x040fe20000410000 */
[----:B------:R-:W-:Y:S03]  /*13d60*/  FMUL.FTZ R63, R134, R75 ;  /* 0x0000004b863f7220 */ /* 0x000fe60000410000 */
[----:B------:R-:W-:Y:S01]  /*13d70*/  MUFU.EX2 R153, R153 ;  /* 0x0000009900997308 */ /* 0x000fe20000000800 */
[----:B------:R-:W-:Y:S01]  /*13d80*/  FMUL.FTZ R61, R132, R73 ;  /* 0x00000049843d7220 */ /* 0x000fe20000410000 */
[--C-:B------:R-:W-:Y:S01]  /*13d90*/  FFMA.FTZ R108, R54, UR4, -R137.reuse ;  /* 0x00000004366c7c23 */ /* 0x100fe20008010889 */
[----:B------:R-:W-:Y:S01]  /*13da0*/  FMUL.FTZ R54, R134, R82 ;  /* 0x0000005286367220 */ /* 0x000fe20000410000 */
[--C-:B------:R-:W-:Y:S01]  /*13db0*/  FFMA.FTZ R109, R52, UR4, -R137.reuse ;  /* 0x00000004346d7c23 */ /* 0x100fe20008010889 */
[----:B------:R-:W-:Y:S01]  /*13dc0*/  LDSM.16.MT88.4 R116, [R223+0xf800] ;  /* 0x00f80000df74783b */ /* 0x000fe20000004200 */
[----:B------:R-:W-:Y:S01]  /*13dd0*/  FMUL.FTZ R52, R132, R80 ;  /* 0x0000005084347220 */ /* 0x000fe20000410000 */
[--C-:B------:R-:W-:Y:S03]  /*13de0*/  FFMA.FTZ R110, R62, UR4, -R137.reuse ;  /* 0x000000043e6e7c23 */ /* 0x100fe60008010889 */
[----:B------:R-:W1:Y:S01]  /*13df0*/  MUFU.EX2 R147, R147 ;  /* 0x0000009300937308 */ /* 0x000e620000000800 */
[----:B---3--:R-:W-:Y:S01]  /*13e00*/  F2FP.F16.F32.PACK_AB R131, R143, R146 ;  /* 0x000000928f83723e */ /* 0x008fe200000000ff */
[----:B------:R-:W-:Y:S01]  /*13e10*/  FMUL.FTZ R62, R134, R74 ;  /* 0x0000004a863e7220 */ /* 0x000fe20000410000 */
[--C-:B------:R-:W-:Y:S01]  /*13e20*/  FFMA.FTZ R111, R60, UR4, -R137.reuse ;  /* 0x000000043c6f7c23 */ /* 0x100fe20008010889 */
[----:B------:R-:W-:Y:S01]  /*13e30*/  FMUL.FTZ R60, R132, R72 ;  /* 0x00000048843c7220 */ /* 0x000fe20000410000 */
[--C-:B------:R-:W-:Y:S01]  /*13e40*/  FFMA.FTZ R187, R187, UR4, -R150.reuse ;  /* 0x00000004bbbb7c23 */ /* 0x100fe20008010896 */
[----:B------:R-:W-:Y:S01]  /*13e50*/  LDSM.16.MT88.4 R72, [R221+0xc800] ;  /* 0x00c80000dd48783b */ /* 0x000fe20000004200 */
        /* <DEDUP_REMOVED lines=10> */
[----:B-1----:R-:W-:Y:S01]  /*13f00*/  F2FP.F16.F32.PACK_AB R128, R147, R153 ;  /* 0x000000999380723e */ /* 0x002fe200000000ff */
[--C-:B------:R-:W-:Y:S01]  /*13f10*/  FFMA.FTZ R166, R166, UR4, -R137.reuse ;  /* 0x00000004a6a67c23 */ /* 0x100fe20008010889 */
[----:B------:R-:W-:Y:S01]  /*13f20*/  FFMA.FTZ R162, R162, UR4, -R137 ;  /* 0x00000004a2a27c23 */ /* 0x000fe20008010889 */
[----:B------:R-:W-:Y:S01]  /*13f30*/  FFMA.FTZ R153, R132, R251, R153 ;  /* 0x000000fb84997223 */ /* 0x000fe20000010099 */
[----:B------:R-:W-:Y:S01]  /*13f40*/  FFMA.FTZ R155, R134, R252, R155 ;  /* 0x000000fc869b7223 */ /* 0x000fe2000001009b */
[----:B------:R-:W-:Y:S01]  /*13f50*/  ISETP.GT.AND P1, PT, R238, R233, PT ;  /* 0x000000e9ee00720c */ /* 0x000fe20003f24270 */
[----:B------:R-:W-:Y:S03]  /*13f60*/  FFMA.FTZ R149, R149, UR4, -R150 ;  /* 0x0000000495957c23 */ /* 0x000fe60008010896 */
[----:B------:R-:W-:Y:S01]  /*13f70*/  MUFU.EX2 R110, R110 ;  /* 0x0000006e006e7308 */ /* 0x000fe20000000800 */
[----:B------:R-:W-:Y:S01]  /*13f80*/  FADD.FTZ R153, R147, R153 ;  /* 0x0000009993997221 */ /* 0x000fe20000010000 */
[----:B------:R-:W-:Y:S01]  /*13f90*/  FADD.FTZ R155, R151, R155 ;  /* 0x0000009b979b7221 */ /* 0x000fe20000010000 */
[--C-:B------:R-:W-:Y:S01]  /*13fa0*/  FFMA.FTZ R144, R144, UR4, -R137.reuse ;  /* 0x0000000490907c23 */ /* 0x100fe20008010889 */
[----:B------:R-:W-:Y:S02]  /*13fb0*/  FFMA.FTZ R141, R141, UR4, -R137 ;  /* 0x000000048d8d7c23 */ /* 0x000fe40008010889 */
[----:B------:R-:W-:Y:S04]  /*13fc0*/  FADD.FTZ R146, R146, R155 ;  /* 0x0000009b92927221 */ /* 0x000fe80000010000 */
[----:B------:R-:W-:Y:S01]  /*13fd0*/  MUFU.EX2 R111, R111 ;  /* 0x0000006f006f7308 */ /* 0x000fe20000000800 */
[----:B---3--:R-:W-:Y:S01]  /*13fe0*/  F2FP.F16.F32.PACK_AB R130, R145, R148 ;  /* 0x000000949182723e */ /* 0x008fe200000000ff */
[----:B------:R-:W-:Y:S01]  /*13ff0*/  FADD.FTZ R148, R148, R153 ;  /* 0x0000009994947221 */ /* 0x000fe20000010000 */
[----:B------:R-:W-:Y:S01]  /*14000*/  FADD.FTZ R146, R143, R146 ;  /* 0x000000928f927221 */ /* 0x000fe20000010000 */
[--C-:B------:R-:W-:Y:S02]  /*14010*/  FFMA.FTZ R143, R142, UR4, -R137.reuse ;  /* 0x000000048e8f7c23 */ /* 0x100fe40008010889 */
[----:B------:R-:W-:Y:S02]  /*14020*/  FADD.FTZ R145, R145, R148 ;  /* 0x0000009491917221 */ /* 0x000fe40000010000 */
[C---:B------:R-:W-:Y:S02]  /*14030*/  HMMA.16816.F32 R4, R128.reuse, R12, R4 ;  /* 0x0000000c8004723c */ /* 0x040fe40000001804 */
[----:B------:R-:W-:Y:S04]  /*14040*/  MUFU.EX2 R108, R108 ;  /* 0x0000006c006c7308 */ /* 0x000fe80000000800 */
[C---:B------:R-:W-:Y:S06]  /*14050*/  HMMA.16816.F32 R8, R128.reuse, R14, R8 ;  /* 0x0000000e8008723c */ /* 0x040fec0000001808 */
[----:B------:R-:W1:Y:S01]  /*14060*/  MUFU.EX2 R109, R109 ;  /* 0x0000006d006d7308 */ /* 0x000e620000000800 */
        /* <DEDUP_REMOVED lines=8> */
[C---:B--2---:R-:W-:Y:S03]  /*140f0*/  HMMA.16816.F32 R12, R128.reuse, R20, R12 ;  /* 0x00000014800c723c */ /* 0x044fe6000000180c */
        /* <DEDUP_REMOVED lines=23> */
[C---:B------:R-:W-:Y:S01]  /*14270*/  FMUL.FTZ R31, R134.reuse, R107 ;  /* 0x0000006b861f7220 */ /* 0x040fe20000410000 */
[--C-:B------:R-:W-:Y:S01]  /*14280*/  FFMA.FTZ R104, R43, UR4, -R150.reuse ;  /* 0x000000042b687c23 */ /* 0x100fe20008010896 */
[----:B------:R-:W-:Y:S01]  /*14290*/  FMUL.FTZ R43, R134, R95 ;  /* 0x0000005f862b7220 */ /* 0x000fe20000410000 */
[--C-:B------:R-:W-:Y:S01]  /*142a0*/  FFMA.FTZ R107, R41, UR4, -R150.reuse ;  /* 0x00000004296b7c23 */ /* 0x100fe20008010896 */
[C---:B------:R-:W-:Y:S03]  /*142b0*/  FMUL.FTZ R41, R132.reuse, R93 ;  /* 0x0000005d84297220 */ /* 0x040fe60000410000 */
[C---:B------:R-:W-:Y:S01]  /*142c0*/  HMMA.16816.F32 R28, R128.reuse, R36, R28 ;  /* 0x00000024801c723c */ /* 0x040fe2000000181c */
[----:B------:R-:W-:Y:S01]  /*142d0*/  LDSM.16.MT88.4 R92, [R222+0xc800] ;  /* 0x00c80000de5c783b */ /* 0x000fe20000004200 */
[----:B------:R-:W-:Y:S01]  /*142e0*/  MUFU.EX2 R104, R104 ;  /* 0x0000006800687308 */ /* 0x000fe20000000800 */
[--C-:B------:R-:W-:Y:S01]  /*142f0*/  FFMA.FTZ R105, R45, UR4, -R150.reuse ;  /* 0x000000042d697c23 */ /* 0x100fe20008010896 */
[C---:B------:R-:W-:Y:S01]  /*14300*/  FMUL.FTZ R45, R132.reuse, R89 ;  /* 0x00000059842d7220 */ /* 0x040fe20000410000 */
[--C-:B------:R-:W-:Y:S01]  /*14310*/  FFMA.FTZ R106, R53, UR4, -R150.reuse ;  /* 0x00000004356a7c23 */ /* 0x100fe20008010896 */
[C---:B------:R-:W-:Y:S03]  /*14320*/  HMMA.16816.F32 R32, R128.reuse, R38, R32 ;  /* 0x000000268020723c */ /* 0x040fe60000001820 */
[----:B------:R-:W2:Y:S03]  /*14330*/  LDSM.16.MT88.4 R88, [R221+0x10000] ;  /* 0x01000000dd58783b */ /* 0x000ea60000004200 */
[----:B------:R-:W3:Y:S01]  /*14340*/  MUFU.EX2 R105, R105 ;  /* 0x0000006900697308 */ /* 0x000ee20000000800 */
[C---:B------:R-:W-:Y:S01]  /*14350*/  FMUL.FTZ R36, R132.reuse, R96 ;  /* 0x0000006084247220 */ /* 0x040fe20000410000 */
[----:B------:R-:W-:Y:S03]  /*14360*/  FMUL.FTZ R37, R132, R97 ;  /* 0x0000006184257220 */ /* 0x000fe60000410000 */
[C---:B------:R-:W-:Y:S01]  /*14370*/  FMUL.FTZ R38, R134.reuse, R98 ;  /* 0x0000006286267220 */ /* 0x040fe20000410000 */
[----:B------:R-:W-:Y:S02]  /*14380*/  FMUL.FTZ R39, R134, R99 ;  /* 0x0000006386277220 */ /* 0x000fe40000410000 */
[----:B------:R-:W-:Y:S01]  /*14390*/  LDSM.16.MT88.4 R96, [R223+0xd000] ;  /* 0x00d00000df60783b */ /* 0x000fe20000004200 */
[----:B------:R-:W-:Y:S01]  /*143a0*/  FMUL.FTZ R53, R132, R81 ;  /* 0x0000005184357220 */ /* 0x000fe20000410000 */
[----:B------:R-:W-:Y:S01]  /*143b0*/  MUFU.EX2 R107, R107 ;  /* 0x0000006b006b7308 */ /* 0x000fe20000000800 */
[--C-:B------:R-:W-:Y:S02]  /*143c0*/  FFMA.FTZ R180, R191, UR4, -R150.reuse ;  /* 0x00000004bfb47c23 */ /* 0x100fe40008010896 */
[C---:B------:R-:W-:Y:S03]  /*143d0*/  HMMA.16816.F32 R36, R128.reuse, R48, R36 ;  /* 0x000000308024723c */ /* 0x040fe60000001824 */
[--C-:B------:R-:W-:Y:S01]  /*143e0*/  FFMA.FTZ R182, R189, UR4, -R150.reuse ;  /* 0x00000004bdb67c23 */ /* 0x100fe20008010896 */
[----:B------:R-:W4:Y:S01]  /*143f0*/  LDSM.16.MT88.4 R80, [R225+0xc800] ;  /* 0x00c80000e150783b */ /* 0x000f220000004200 */
[--C-:B------:R-:W-:Y:S01]  /*14400*/  FFMA.FTZ R189, R188, UR4, -R137.reuse ;  /* 0x00000004bcbd7c23 */ /* 0x100fe20008010889 */
[C---:B------:R-:W-:Y:S01]  /*14410*/  HMMA.16816.F32 R40, R128.reuse, R50, R40 ;  /* 0x000000328028723c */ /* 0x040fe20000001828 */
[----:B------:R-:W5:Y:S04]  /*14420*/  MUFU.EX2 R106, R106 ;  /* 0x0000006a006a7308 */ /* 0x000f680000000800 */
[----:B------:R-:W-:Y:S01]  /*14430*/  FMUL.FTZ R48, R132, R84 ;  /* 0x0000005484307220 */ /* 0x000fe20000410000 */
[C---:B------:R-:W-:Y:S05]  /*14440*/  HMMA.16816.F32 R44, R128.reuse, R56, R44 ;  /* 0x00000038802c723c */ /* 0x040fea000000182c */
[----:B------:R-:W-:Y:S01]  /*14450*/  MUFU.EX2 R115, R115 ;  /* 0x0000007300737308 */ /* 0x000fe20000000800 */
[C---:B------:R-:W-:Y:S01]  /*14460*/  FMUL.FTZ R50, R134.reuse, R86 ;  /* 0x0000005686327220 */ /* 0x040fe20000410000 */
[----:B------:R-:W-:Y:S01]  /*14470*/  FMUL.FTZ R51, R134, R87 ;  /* 0x0000005786337220 */ /* 0x000fe20000410000 */
[C---:B------:R-:W-:Y:S03]  /*14480*/  FMUL.FTZ R49, R132.reuse, R85 ;  /* 0x0000005584317220 */ /* 0x040fe60000410000 */
[C---:B------:R-:W-:Y:S01]  /*14490*/  FMUL.FTZ R56, R132.reuse, R76 ;  /* 0x0000004c84387220 */ /* 0x040fe20000410000 */
[----:B------:R-:W4:Y:S01]  /*144a0*/  LDSM.16.MT88.4 R84, [R223+0xc800] ;  /* 0x00c80000df54783b */ /* 0x000f220000004200 */
[----:B------:R-:W-:Y:S02]  /*144b0*/  FMUL.FTZ R57, R132, R77 ;  /* 0x0000004d84397220 */ /* 0x000fe40000410000 */
[----:B------:R-:W4:Y:S01]  /*144c0*/  MUFU.EX2 R112, R112 ;  /* 0x0000007000707308 */ /* 0x000f220000000800 */
[--C-:B------:R-:W-:Y:S01]  /*144d0*/  FFMA.FTZ R191, R176, UR4, -R137.reuse ;  /* 0x00000004b0bf7c23 */ /* 0x100fe20008010889 */
[C---:B------:R-:W-:Y:S03]  /*144e0*/  HMMA.16816.F32 R48, R128.reuse, R58, R48 ;  /* 0x0000003a8030723c */ /* 0x040fe60000001830 */
[--C-:B------:R-:W-:Y:S01]  /*144f0*/  FFMA.FTZ R176, R171, UR4, -R150.reuse ;  /* 0x00000004abb07c23 */ /* 0x100fe20008010896 */
[----:B------:R-:W-:Y:S01]  /*14500*/  FFMA.FTZ R188, R167, UR4, -R150 ;  /* 0x00000004a7bc7c23 */ /* 0x000fe20008010896 */
[----:B------:R-:W-:Y:S01]  /*14510*/  FFMA.FTZ R167, R164, UR4, -R137 ;  /* 0x00000004a4a77c23 */ /* 0x000fe20008010889 */
[C---:B------:R-:W-:Y:S02]  /*14520*/  HMMA.16816.F32 R52, R128.reuse, R64, R52 ;  /* 0x000000408034723c */ /* 0x040fe40000001834 */
[----:B------:R-:W-:Y:S03]  /*14530*/  MUFU.EX2 R120, R120 ;  /* 0x0000007800787308 */ /* 0x000fe60000000800 */
[C---:B------:R-:W-:Y:S01]  /*14540*/  FMUL.FTZ R58, R134.reuse, R78 ;  /* 0x0000004e863a7220 */ /* 0x040fe20000410000 */
[----:B------:R-:W-:Y:S01]  /*14550*/  FMUL.FTZ R59, R134, R79 ;  /* 0x0000004f863b7220 */ /* 0x000fe20000410000 */
[----:B------:R-:W-:Y:S01]  /*14560*/  FMUL.FTZ R64, R132, R68 ;  /* 0x0000004484407220 */ /* 0x000fe20000410000 */
[----:B------:R-:W4:Y:S04]  /*14570*/  LDSM.16.MT88.4 R76, [R225+0x10800] ;  /* 0x01080000e14c783b */ /* 0x000f280000004200 */
[----:B------:R-:W4:Y:S01]  /*14580*/  MUFU.EX2 R121, R121 ;  /* 0x0000007900797308 */ /* 0x000f220000000800 */
[C---:B-1----:R-:W-:Y:S01]  /*14590*/  F2FP.F16.F32.PACK_AB R68, R109.reuse, R108 ;  /* 0x0000006c6d44723e */ /* 0x042fe200000000ff */
[----:B------:R-:W-:Y:S01]  /*145a0*/  FADD.FTZ R108, R108, R145 ;  /* 0x000000916c6c7221 */ /* 0x000fe20000010000 */
[C---:B------:R-:W-:Y:S03]  /*145b0*/  HMMA.16816.F32 R56, R128.reuse, R66, R56 ;  /* 0x000000428038723c */ /* 0x040fe60000001838 */
[----:B------:R-:W-:Y:S01]  /*145c0*/  FMUL.FTZ R65, R132, R69 ;  /* 0x0000004584417220 */ /* 0x000fe20000410000 */
[----:B---3--:R-:W-:Y:S01]  /*145d0*/  F2FP.F16.F32.PACK_AB R69, R104, R105 ;  /* 0x000000696845723e */ /* 0x008fe200000000ff */
[----:B------:R-:W-:Y:S01]  /*145e0*/  FADD.FTZ R109, R109, R108 ;  /* 0x0000006c6d6d7221 */ /* 0x000fe20000010000 */
[C---:B--2---:R-:W-:Y:S01]  /*145f0*/  HMMA.16816.F32 R60, R128.reuse, R88, R60 ;  /* 0x00000058803c723c */ /* 0x044fe2000000183c */
[----:B------:R-:W1:Y:S04]  /*14600*/  MUFU.EX2 R168, R168 ;  /* 0x000000a800a87308 */ /* 0x000e680000000800 */
[C---:B------:R-:W-:Y:S01]  /*14610*/  FMUL.FTZ R66, R134.reuse, R70 ;  /* 0x0000004686427220 */ /* 0x040fe20000410000 */
[----:B------:R-:W-:Y:S01]  /*14620*/  FMUL.FTZ R67, R134, R71 ;  /* 0x0000004786437220 */ /* 0x000fe20000410000 */
[----:B-----5:R-:W-:Y:S01]  /*14630*/  F2FP.F16.F32.PACK_AB R71, R106, R107 ;  /* 0x0000006b6a47723e */ /* 0x020fe200000000ff */
[--C-:B------:R-:W-:Y:S03]  /*14640*/  FFMA.FTZ R164, R159, UR4, -R150.reuse ;  /* 0x000000049fa47c23 */ /* 0x100fe60008010896 */
[----:B------:R-:W-:Y:S01]  /*14650*/  MUFU.EX2 R170, R170 ;  /* 0x000000aa00aa7308 */ /* 0x000fe20000000800 */
[----:B------:R-:W-:Y:S01]  /*14660*/  F2FP.F16.F32.PACK_AB R70, R111, R110 ;  /* 0x0000006e6f46723e */ /* 0x000fe200000000ff */
[--C-:B------:R-:W-:Y:S01]  /*14670*/  FFMA.FTZ R159, R156, UR4, -R137.reuse ;  /* 0x000000049c9f7c23 */ /* 0x100fe20008010889 */
[----:B------:R-:W-:Y:S01]  /*14680*/  HMMA.16816.F32 R64, R128, R90, R64 ;  /* 0x0000005a8040723c */ /* 0x000fe20000001840 */
[----:B------:R-:W-:Y:S02]  /*14690*/  LDSM.16.MT88.4 R88, [R221+0x10800] ;  /* 0x01080000dd58783b */ /* 0x000fe40000004200 */
[--C-:B------:R-:W-:Y:S04]  /*146a0*/  FFMA.FTZ R171, R160, UR4, -R137.reuse ;  /* 0x00000004a0ab7c23 */ /* 0x100fe80008010889 */
[----:B------:R-:W2:Y:S01]  /*146b0*/  MUFU.EX2 R175, R175 ;  /* 0x000000af00af7308 */ /* 0x000ea20000000800 */
[--C-:B------:R-:W-:Y:S01]  /*146c0*/  FFMA.FTZ R160, R165, UR4, -R150.reuse ;  /* 0x00000004a5a07c23 */ /* 0x100fe20008010896 */
[C---:B----4-:R-:W-:Y:S05]  /*146d0*/  HMMA.16816.F32 R4, R68.reuse, R80, R4 ;  /* 0x000000504404723c */ /* 0x050fea0000001804 */
[--C-:B------:R-:W-:Y:S01]  /*146e0*/  FFMA.FTZ R165, R152, UR4, -R137.reuse ;  /* 0x0000000498a57c23 */ /* 0x100fe20008010889 */
[C---:B------:R-:W-:Y:S01]  /*146f0*/  HMMA.16816.F32 R8, R68.reuse, R82, R8 ;  /* 0x000000524408723c */ /* 0x040fe20000001808 */
[----:B------:R-:W3:Y:S01]  /*14700*/  LDSM.16.MT88.4 R80, [R223+0x10800] ;  /* 0x01080000df50783b */ /* 0x000ee20000004200 */
[----:B------:R-:W-:Y:S03]  /*14710*/  MUFU.EX2 R179, R179 ;  /* 0x000000b300b37308 */ /* 0x000fe60000000800 */
[--C-:B------:R-:W-:Y:S01]  /*14720*/  FFMA.FTZ R152, R157, UR4, -R150.reuse ;  /* 0x000000049d987c23 */ /* 0x100fe20008010896 */
[C---:B------:R-:W-:Y:S06]  /*14730*/  HMMA.16816.F32 R12, R68.reuse, R84, R12 ;  /* 0x00000054440c723c */ /* 0x040fec000000180c */
[----:B------:R-:W4:Y:S01]  /*14740*/  MUFU.EX2 R172, R172 ;  /* 0x000000ac00ac7308 */ /* 0x000f220000000800 */
[--C-:B------:R-:W-:Y:S01]  /*14750*/  FFMA.FTZ R156, R135, UR4, -R150.reuse ;  /* 0x00000004879c7c23 */ /* 0x100fe20008010896 */
[C---:B------:R-:W-:Y:S01]  /*14760*/  HMMA.16816.F32 R16, R68.reuse, R86, R16 ;  /* 0x000000564410723c */ /* 0x040fe20000001810 */
[----:B------:R-:W5:Y:S02]  /*14770*/  LDSM.16.MT88.4 R84, [R222+0x10800] ;  /* 0x01080000de54783b */ /* 0x000f640000004200 */
[----:B------:R-:W-:Y:S03]  /*14780*/  FFMA.FTZ R150, R133, UR4, -R150 ;  /* 0x0000000485967c23 */ /* 0x000fe60008010896 */
[C---:B------:R-:W-:Y:S02]  /*14790*/  HMMA.16816.F32 R20, R68.reuse, R92, R20 ;  /* 0x0000005c4414723c */ /* 0x040fe40000001814 */
[----:B------:R-:W-:Y:S03]  /*147a0*/  MUFU.EX2 R174, R174 ;  /* 0x000000ae00ae7308 */ /* 0x000fe60000000800 */
[----:B------:R-:W-:Y:S01]  /*147b0*/  FFMA.FTZ R137, R140, UR4, -R137 ;  /* 0x000000048c897c23 */ /* 0x000fe20008010889 */
[C---:B------:R-:W-:Y:S01]  /*147c0*/  HMMA.16816.F32 R24, R68.reuse, R94, R24 ;  /* 0x0000005e4418723c */ /* 0x040fe20000001818 */
[----:B------:R-:W1:Y:S05]  /*147d0*/  LDSM.16.MT88.4 R92, [R225+0xd000] ;  /* 0x00d00000e15c783b */ /* 0x000e6a0000004200 */
[----:B------:R-:W4:Y:S01]  /*147e0*/  MUFU.EX2 R181, R181 ;  /* 0x000000b500b57308 */ /* 0x000f220000000800 */
[----:B------:R-:W-:Y:S01]  /*147f0*/  FADD.FTZ R105, R105, R146 ;  /* 0x0000009269697221 */ /* 0x000fe20000010000 */
[C---:B------:R-:W-:Y:S08]  /*14800*/  HMMA.16816.F32 R28, R68.reuse, R72, R28 ;  /* 0x00000048441c723c */ /* 0x040ff0000000181c */
[----:B------:R-:W-:Y:S01]  /*14810*/  MUFU.EX2 R183, R183 ;  /* 0x000000b700b77308 */ /* 0x000fe20000000800 */
[C---:B------:R-:W-:Y:S03]  /*14820*/  HMMA.16816.F32 R32, R68.reuse, R74, R32 ;  /* 0x0000004a4420723c */ /* 0x040fe60000001820 */
[----:B------:R-:W-:Y:S03]  /*14830*/  F2FP.F16.F32.PACK_AB R73, R113, R114 ;  /* 0x000000727149723e */ /* 0x000fe600000000ff */
[C---:B------:R-:W-:Y:S03]  /*14840*/  HMMA.16816.F32 R36, R68.reuse, R76, R36 ;  /* 0x0000004c4424723c */ /* 0x040fe60000001824 */
[----:B------:R-:W4:Y:S02]  /*14850*/  MUFU.EX2 R180, R180 ;  /* 0x000000b400b47308 */ /* 0x000f240000000800 */
        /* <DEDUP_REMOVED lines=11> */
[C---:B-----5:R-:W-:Y:S06]  /*14910*/  HMMA.16816.F32 R52, R68.reuse, R84, R52 ;  /* 0x000000544434723c */ /* 0x060fec0000001834 */
[----:B------:R-:W-:Y:S01]  /*14920*/  MUFU.EX2 R189, R189 ;  /* 0x000000bd00bd7308 */ /* 0x000fe20000000800 */
[----:B------:R-:W-:Y:S01]  /*14930*/  FADD.FTZ R107, R107, R104 ;  /* 0x000000686b6b7221 */ /* 0x000fe20000010000 */
[C---:B------:R-:W-:Y:S01]  /*14940*/  HMMA.16816.F32 R56, R68.reuse, R86, R56 ;  /* 0x000000564438723c */ /* 0x040fe20000001838 */
[----:B------:R-:W-:Y:S02]  /*14950*/  LDSM.16.MT88.4 R84, [R223+0x11000] ;  /* 0x01100000df54783b */ /* 0x000fe40000004200 */
[----:B------:R-:W-:Y:S03]  /*14960*/  FADD.FTZ R107, R106, R107 ;  /* 0x0000006b6a6b7221 */ /* 0x000fe60000010000 */
[C---:B------:R-:W-:Y:S02]  /*14970*/  HMMA.16816.F32 R60, R68.reuse, R88, R60 ;  /* 0x00000058443c723c */ /* 0x040fe4000000183c */
[----:B------:R-:W5:Y:S03]  /*14980*/  MUFU.EX2 R186, R186 ;  /* 0x000000ba00ba7308 */ /* 0x000f660000000800 */
[----:B------:R-:W-:Y:S01]  /*14990*/  FADD.FTZ R114, R114, R107 ;  /* 0x0000006b72727221 */ /* 0x000fe20000010000 */
[----:B------:R-:W-:Y:S01]  /*149a0*/  HMMA.16816.F32 R64, R68, R90, R64 ;  /* 0x0000005a4440723c */ /* 0x000fe20000001840 */
[----:B------:R-:W4:Y:S05]  /*149b0*/  LDSM.16.MT88.4 R68, [R225+0x11000] ;  /* 0x01100000e144783b */ /* 0x000f2a0000004200 */
[----:B------:R-:W-:Y:S01]  /*149c0*/  MUFU.EX2 R178, R178 ;  /* 0x000000b200b27308 */ /* 0x000fe20000000800 */
[----:B------:R-:W-:Y:S01]  /*149d0*/  FADD.FTZ R114, R113, R114 ;  /* 0x0000007271727221 */ /* 0x000fe20000010000 */
[C---:B-1----:R-:W-:Y:S01]  /*149e0*/  HMMA.16816.F32 R4, R72.reuse, R92, R4 ;  /* 0x0000005c4804723c */ /* 0x042fe20000001804 */
[----:B------:R-:W1:Y:S07]  /*149f0*/  LDSM.16.MT88.4 R88, [R222+0x11000] ;  /* 0x01100000de58783b */ /* 0x000e6e0000004200 */
[----:B------:R-:W5:Y:S01]  /*14a00*/  MUFU.EX2 R191, R191 ;  /* 0x000000bf00bf7308 */ /* 0x000f620000000800 */
[C---:B------:R-:W-:Y:S01]  /*14a10*/  HMMA.16816.F32 R8, R72.reuse, R94, R8 ;  /* 0x0000005e4808723c */ /* 0x040fe20000001808 */
[----:B------:R-:W5:Y:S05]  /*14a20*/  LDSM.16.MT88.4 R92, [R221+0x11000] ;  /* 0x01100000dd5c783b */ /* 0x000f6a0000004200 */
[C---:B------:R-:W-:Y:S03]  /*14a30*/  HMMA.16816.F32 R12, R72.reuse, R96, R12 ;  /* 0x00000060480c723c */ /* 0x040fe6000000180c */
[----:B------:R-:W-:Y:S02]  /*14a40*/  MUFU.EX2 R160, R160 ;  /* 0x000000a000a07308 */ /* 0x000fe40000000800 */
[----:B------:R-:W-:Y:S01]  /*14a50*/  FADD.FTZ R115, R115, R114 ;  /* 0x0000007273737221 */ /* 0x000fe20000010000 */
[C---:B------:R-:W-:Y:S01]  /*14a60*/  HMMA.16816.F32 R16, R72.reuse, R98, R16 ;  /* 0x000000624810723c */ /* 0x040fe20000001810 */
[----:B------:R-:W-:Y:S06]  /*14a70*/  LDSM.16.MT88.4 R96, [R223+0xe000] ;  /* 0x00e00000df60783b */ /* 0x000fec0000004200 */
[----:B------:R-:W-:Y:S01]  /*14a80*/  MUFU.EX2 R163, R163 ;  /* 0x000000a300a37308 */ /* 0x000fe20000000800 */
[----:B------:R-:W-:Y:S01]  /*14a90*/  FADD.FTZ R115, R112, R115 ;  /* 0x0000007370737221 */ /* 0x000fe20000010000 */
[C---:B--2---:R-:W-:Y:S08]  /*14aa0*/  HMMA.16816.F32 R20, R72.reuse, R76, R20 ;  /* 0x0000004c4814723c */ /* 0x044ff00000001814 */
[----:B------:R-:W-:Y:S01]  /*14ab0*/  MUFU.EX2 R161, R161 ;  /* 0x000000a100a17308 */ /* 0x000fe20000000800 */
[C---:B------:R-:W-:Y:S01]  /*14ac0*/  HMMA.16816.F32 R24, R72.reuse, R78, R24 ;  /* 0x0000004e4818723c */ /* 0x040fe20000001818 */
[----:B------:R-:W2:Y:S05]  /*14ad0*/  LDSM.16.MT88.4 R76, [R225+0xd800] ;  /* 0x00d80000e14c783b */ /* 0x000eaa0000004200 */
[C---:B---3--:R-:W-:Y:S03]  /*14ae0*/  HMMA.16816.F32 R28, R72.reuse, R80, R28 ;  /* 0x00000050481c723c */ /* 0x048fe6000000181c */
[----:B------:R-:W-:Y:S03]  /*14af0*/  MUFU.EX2 R164, R164 ;  /* 0x000000a400a47308 */ /* 0x000fe60000000800 */
[C---:B------:R-:W-:Y:S01]  /*14b00*/  HMMA.16816.F32 R32, R72.reuse, R82, R32 ;  /* 0x000000524820723c */ /* 0x040fe20000001820 */
[----:B------:R-:W3:Y:S06]  /*14b10*/  LDSM.16.MT88.4 R80, [R223+0xd800] ;  /* 0x00d80000df50783b */ /* 0x000eec0000004200 */
[----:B------:R-:W-:Y:S01]  /*14b20*/  MUFU.EX2 R158, R158 ;  /* 0x0000009e009e7308 */ /* 0x000fe20000000800 */
[C---:B----4-:R-:W-:Y:S09]  /*14b30*/  HMMA.16816.F32 R36, R72.reuse, R68, R36 ;  /* 0x000000444824723c */ /* 0x050ff20000001824 */
[----:B------:R-:W-:Y:S01]  /*14b40*/  MUFU.EX2 R159, R159 ;  /* 0x0000009f009f7308 */ /* 0x000fe20000000800 */
[C---:B------:R-:W-:Y:S03]  /*14b50*/  HMMA.16816.F32 R40, R72.reuse, R70, R40 ;  /* 0x000000464828723c */ /* 0x040fe60000001828 */
[----:B------:R-:W-:Y:S03]  /*14b60*/  F2FP.F16.F32.PACK_AB R69, R177, R168 ;  /* 0x000000a8b145723e */ /* 0x000fe600000000ff */
[C---:B------:R-:W-:Y:S03]  /*14b70*/  HMMA.16816.F32 R44, R72.reuse, R84, R44 ;  /* 0x00000054482c723c */ /* 0x040fe6000000182c */
        /* <DEDUP_REMOVED lines=9> */
[----:B------:R-:W-:Y:S01]  /*14c10*/  LDSM.16.MT88.4 R88, [R223+0x11800] ;  /* 0x01180000df58783b */ /* 0x000fe20000004200 */
[----:B------:R-:W-:Y:S03]  /*14c20*/  MUFU.EX2 R173, R173 ;  /* 0x000000ad00ad7308 */ /* 0x000fe60000000800 */
[----:B------:R-:W-:Y:S01]  /*14c30*/  FADD.FTZ R168, R168, R115 ;  /* 0x00000073a8a87221 */ /* 0x000fe20000010000 */
[C---:B-----5:R-:W-:Y:S06]  /*14c40*/  HMMA.16816.F32 R60, R72.reuse, R92, R60 ;  /* 0x0000005c483c723c */ /* 0x060fec000000183c */
[----:B------:R-:W-:Y:S01]  /*14c50*/  MUFU.EX2 R176, R176 ;  /* 0x000000b000b07308 */ /* 0x000fe20000000800 */
[----:B------:R-:W-:Y:S01]  /*14c60*/  FADD.FTZ R177, R177, R168 ;  /* 0x000000a8b1b17221 */ /* 0x000fe20000010000 */
[----:B------:R-:W-:Y:S01]  /*14c70*/  HMMA.16816.F32 R64, R72, R94, R64 ;  /* 0x0000005e4840723c */ /* 0x000fe20000001840 */
[----:B------:R-:W1:Y:S02]  /*14c80*/  LDSM.16.MT88.4 R72, [R221+0xd800] ;  /* 0x00d80000dd48783b */ /* 0x000e640000004200 */
[----:B------:R-:W-:Y:S03]  /*14c90*/  FADD.FTZ R170, R170, R177 ;  /* 0x000000b1aaaa7221 */ /* 0x000fe60000010000 */
[C---:B--2---:R-:W-:Y:S02]  /*14ca0*/  HMMA.16816.F32 R4, R68.reuse, R76, R4 ;  /* 0x0000004c4404723c */ /* 0x044fe40000001804 */
[----:B------:R-:W-:Y:S01]  /*14cb0*/  MUFU.EX2 R169, R169 ;  /* 0x000000a900a97308 */ /* 0x000fe20000000800 */
[----:B------:R-:W-:Y:S02]  /*14cc0*/  LDSM.16.MT88.4 R92, [R221+0x11800] ;  /* 0x01180000dd5c783b */ /* 0x000fe40000004200 */
[----:B------:R-:W-:Y:S01]  /*14cd0*/  FADD.FTZ R170, R175, R170 ;  /* 0x000000aaafaa7221 */ /* 0x000fe20000010000 */
[C---:B------:R-:W-:Y:S06]  /*14ce0*/  HMMA.16816.F32 R8, R68.reuse, R78, R8 ;  /* 0x0000004e4408723c */ /* 0x040fec0000001808 */
[----:B------:R-:W-:Y:S01]  /*14cf0*/  MUFU.EX2 R188, R188 ;  /* 0x000000bc00bc7308 */ /* 0x000fe20000000800 */
[----:B------:R-:W2:Y:S01]  /*14d00*/  LDSM.16.MT88.4 R76, [R225+0x11800] ;  /* 0x01180000e14c783b */ /* 0x000ea20000004200 */
[C---:B---3--:R-:W-:Y:S08]  /*14d10*/  HMMA.16816.F32 R12, R68.reuse, R80, R12 ;  /* 0x00000050440c723c */ /* 0x048ff0000000180c */
        /* <DEDUP_REMOVED lines=11> */
[----:B------:R-:W-:Y:S01]  /*14dd0*/  F2FP.F16.F32.PACK_AB R73, R180, R183 ;  /* 0x000000b7b449723e */ /* 0x000fe200000000ff */
[----:B------:R-:W-:Y:S03]  /*14de0*/  FADD.FTZ R183, R183, R170 ;  /* 0x000000aab7b77221 */ /* 0x000fe60000010000 */
[----:B------:R-:W-:Y:S02]  /*14df0*/  F2FP.F16.F32.PACK_AB R75, R187, R182 ;  /* 0x000000b6bb4b723e */ /* 0x000fe400000000ff */
[----:B------:R-:W-:Y:S01]  /*14e00*/  MUFU.EX2 R152, R152 ;  /* 0x0000009800987308 */ /* 0x000fe20000000800 */
[C---:B--2---:R-:W-:Y:S03]  /*14e10*/  HMMA.16816.F32 R36, R68.reuse, R76, R36 ;  /* 0x0000004c4424723c */ /* 0x044fe60000001824 */
[----:B------:R-:W-:Y:S01]  /*14e20*/  F2FP.F16.F32.PACK_AB R72, R186, R189 ;  /* 0x000000bdba48723e */ /* 0x000fe200000000ff */
[----:B------:R-:W-:Y:S01]  /*14e30*/  FADD.FTZ R183, R180, R183 ;  /* 0x000000b7b4b77221 */ /* 0x000fe20000010000 */
[----:B------:R-:W-:Y:S01]  /*14e40*/  F2FP.F16.F32.PACK_AB R74, R191, R178 ;  /* 0x000000b2bf4a723e */ /* 0x000fe200000000ff */
[C---:B------:R-:W-:Y:S01]  /*14e50*/  HMMA.16816.F32 R40, R68.reuse, R78, R40 ;  /* 0x0000004e4428723c */ /* 0x040fe20000001828 */
[----:B------:R-:W1:Y:S02]  /*14e60*/  LDSM.16.MT88.4 R76, [R221+0xe000] ;  /* 0x00e00000dd4c783b */ /* 0x000e640000004200 */
[----:B------:R-:W2:Y:S02]  /*14e70*/  MUFU.EX2 R149, R149 ;  /* 0x0000009500957308 */ /* 0x000ea40000000800 */
[----:B------:R-:W-:Y:S01]  /*14e80*/  FADD.FTZ R182, R182, R183 ;  /* 0x000000b7b6b67221 */ /* 0x000fe20000010000 */
[C---:B------:R-:W-:Y:S07]  /*14e90*/  HMMA.16816.F32 R44, R68.reuse, R88, R44 ;  /* 0x00000058442c723c */ /* 0x040fee000000182c */
[----:B------:R-:W-:Y:S01]  /*14ea0*/  MUFU.EX2 R156, R156 ;  /* 0x0000009c009c7308 */ /* 0x000fe20000000800 */
[----:B------:R-:W-:Y:S01]  /*14eb0*/  FADD.FTZ R182, R187, R182 ;  /* 0x000000b6bbb67221 */ /* 0x000fe20000010000 */
[C---:B------:R-:W-:Y:S01]  /*14ec0*/  HMMA.16816.F32 R48, R68.reuse, R90, R48 ;  /* 0x0000005a4430723c */ /* 0x040fe20000001830 */
[----:B------:R-:W-:Y:S05]  /*14ed0*/  LDSM.16.MT88.4 R88, [R221+0x12000] ;  /* 0x01200000dd58783b */ /* 0x000fea0000004200 */
[C---:B---3--:R-:W-:Y:S02]  /*14ee0*/  HMMA.16816.F32 R52, R68.reuse, R80, R52 ;  /* 0x000000504434723c */ /* 0x048fe40000001834 */
[----:B------:R-:W3:Y:S03]  /*14ef0*/  MUFU.EX2 R151, R150 ;  /* 0x0000009600977308 */ /* 0x000ee60000000800 */
[----:B--2---:R-:W-:Y:S01]  /*14f00*/  F2FP.F16.F32.PACK_AB R133, R149, R152 ;  /* 0x000000989585723e */ /* 0x004fe200000000ff */
[C---:B------:R-:W-:Y:S01]  /*14f10*/  HMMA.16816.F32 R56, R68.reuse, R82, R56 ;  /* 0x000000524438723c */ /* 0x040fe20000001838 */
[----:B------:R-:W-:Y:S05]  /*14f20*/  LDSM.16.MT88.4 R80, [R223+0x12000] ;  /* 0x01200000df50783b */ /* 0x000fea0000004200 */
[----:B------:R-:W-:Y:S01]  /*14f30*/  MUFU.EX2 R144, R144 ;  /* 0x0000009000907308 */ /* 0x000fe20000000800 */
[C---:B------:R-:W-:Y:S09]  /*14f40*/  HMMA.16816.F32 R60, R68.reuse, R92, R60 ;  /* 0x0000005c443c723c */ /* 0x040ff2000000183c */
[----:B------:R-:W2:Y:S01]  /*14f50*/  MUFU.EX2 R143, R143 ;  /* 0x0000008f008f7308 */ /* 0x000ea20000000800 */
[----:B------:R-:W-:Y:S01]  /*14f60*/  HMMA.16816.F32 R64, R68, R94, R64 ;  /* 0x0000005e4440723c */ /* 0x000fe20000001840 */
[----:B------:R-:W5:Y:S02]  /*14f70*/  LDSM.16.MT88.4 R68, [R225+0x12000] ;  /* 0x01200000e144783b */ /* 0x000f640000004200 */
[----:B---3--:R-:W-:Y:S03]  /*14f80*/  F2FP.F16.F32.PACK_AB R135, R151, R156 ;  /* 0x0000009c9787723e */ /* 0x008fe600000000ff */
[C---:B----4-:R-:W-:Y:S03]  /*14f90*/  HMMA.16816.F32 R4, R72.reuse, R84, R4 ;  /* 0x000000544804723c */ /* 0x050fe60000001804 */
[----:B------:R-:W-:Y:S01]  /*14fa0*/  MUFU.EX2 R141, R141 ;  /* 0x0000008d008d7308 */ /* 0x000fe20000000800 */
[----:B------:R-:W-:Y:S02]  /*14fb0*/  LDSM.16.MT88.4 R92, [R223+0xe800] ;  /* 0x00e80000df5c783b */ /* 0x000fe40000004200 */
[C---:B------:R-:W-:Y:S07]  /*14fc0*/  HMMA.16816.F32 R8, R72.reuse, R86, R8 ;  /* 0x000000564808723c */ /* 0x040fee0000001808 */
[----:B------:R-:W3:Y:S01]  /*14fd0*/  MUFU.EX2 R140, R137 ;  /* 0x00000089008c7308 */ /* 0x000ee20000000800 */
[----:B------:R-:W4:Y:S01]  /*14fe0*/  LDSM.16.MT88.4 R84, [R222+0x12000] ;  /* 0x01200000de54783b */ /* 0x000f220000004200 */
[C---:B------:R-:W-:Y:S03]  /*14ff0*/  HMMA.16816.F32 R12, R72.reuse, R96, R12 ;  /* 0x00000060480c723c */ /* 0x040fe6000000180c */
[----:B--2---:R-:W-:Y:S03]  /*15000*/  F2FP.F16.F32.PACK_AB R132, R143, R144 ;  /* 0x000000908f84723e */ /* 0x004fe600000000ff */
[C---:B------:R-:W-:Y:S01]  /*15010*/  HMMA.16816.F32 R16, R72.reuse, R98, R16 ;  /* 0x000000624810723c */ /* 0x040fe20000001810 */
[----:B------:R-:W-:Y:S05]  /*15020*/  LDSM.16.MT88.4 R96, [R222+0xe800] ;  /* 0x00e80000de60783b */ /* 0x000fea0000004200 */
[C---:B------:R-:W-:Y:S05]  /*15030*/  HMMA.16816.F32 R20, R72.reuse, R100, R20 ;  /* 0x000000644814723c */ /* 0x040fea0000001814 */
[----:B---3--:R-:W-:Y:S01]  /*15040*/  F2FP.F16.F32.PACK_AB R134, R140, R141 ;  /* 0x0000008d8c86723e */ /* 0x008fe200000000ff */
[C---:B------:R-:W-:Y:S01]  /*15050*/  HMMA.16816.F32 R24, R72.reuse, R102, R24 ;  /* 0x000000664818723c */ /* 0x040fe20000001818 */
[----:B------:R-:W-:Y:S04]  /*15060*/  LDSM.16.MT88.4 R100, [R221+0xe800] ;  /* 0x00e80000dd64783b */ /* 0x000fe80000004200 */
[----:B------:R-:W-:Y:S01]  /*15070*/  MOV R137, R2 ;  /* 0x0000000200897202 */ /* 0x000fe20000000f00 */
[C---:B-1----:R-:W-:Y:S06]  /*15080*/  HMMA.16816.F32 R28, R72.reuse, R76, R28 ;  /* 0x0000004c481c723c */ /* 0x042fec000000181c */
[C---:B------:R-:W-:Y:S01]  /*15090*/  HMMA.16816.F32 R32, R72.reuse, R78, R32 ;  /* 0x0000004e4820723c */ /* 0x040fe20000001820 */
[----:B------:R-:W1:Y:S05]  /*150a0*/  LDSM.16.MT88.4 R76, [R225+0xe800] ;  /* 0x00e80000e14c783b */ /* 0x000e6a0000004200 */
[C---:B-----5:R-:W-:Y:S06]  /*150b0*/  HMMA.16816.F32 R36, R72.reuse, R68, R36 ;  /* 0x000000444824723c */ /* 0x060fec0000001824 */
[C---:B------:R-:W-:Y:S05]  /*150c0*/  HMMA.16816.F32 R40, R72.reuse, R70, R40 ;  /* 0x000000464828723c */ /* 0x040fea0000001828 */
[----:B------:R-:W-:Y:S01]  /*150d0*/  F2FP.F16.F32.PACK_AB R69, R176, R173 ;  /* 0x000000adb045723e */ /* 0x000fe200000000ff */
[C---:B------:R-:W-:Y:S05]  /*150e0*/  HMMA.16816.F32 R44, R72.reuse, R80, R44 ;  /* 0x00000050482c723c */ /* 0x040fea000000182c */
[----:B------:R-:W-:Y:S01]  /*150f0*/  F2FP.F16.F32.PACK_AB R71, R188, R169 ;  /* 0x000000a9bc47723e */ /* 0x000fe200000000ff */
[C---:B------:R-:W-:Y:S01]  /*15100*/  HMMA.16816.F32 R48, R72.reuse, R82, R48 ;  /* 0x000000524830723c */ /* 0x040fe20000001830 */
[----:B------:R-:W2:Y:S04]  /*15110*/  LDSM.16.MT88.4 R80, [R225+0x12800] ;  /* 0x01280000e150783b */ /* 0x000ea80000004200 */
        /* <DEDUP_REMOVED lines=15> */
[----:B------:R-:W1:Y:S01]  /*15210*/  LDSM.16.MT88.4 R76, [R222+0x12800] ;  /* 0x01280000de4c783b */ /* 0x000e620000004200 */
[C---:B------:R-:W-:Y:S06]  /*15220*/  HMMA.16816.F32 R12, R68.reuse, R92, R12 ;  /* 0x0000005c440c723c */ /* 0x040fec000000180c */
[C---:B------:R-:W-:Y:S01]  /*15230*/  HMMA.16816.F32 R16, R68.reuse, R94, R16 ;  /* 0x0000005e4410723c */ /* 0x040fe20000001810 */
[----:B------:R-:W-:Y:S05]  /*15240*/  LDSM.16.MT88.4 R92, [R225+0x13800] ;  /* 0x01380000e15c783b */ /* 0x000fea0000004200 */
[C---:B------:R-:W-:Y:S06]  /*15250*/  HMMA.16816.F32 R20, R68.reuse, R96, R20 ;  /* 0x000000604414723c */ /* 0x040fec0000001814 */
[C---:B------:R-:W-:Y:S06]  /*15260*/  HMMA.16816.F32 R24, R68.reuse, R98, R24 ;  /* 0x000000624418723c */ /* 0x040fec0000001818 */
[C---:B------:R-:W-:Y:S06]  /*15270*/  HMMA.16816.F32 R28, R68.reuse, R100, R28 ;  /* 0x00000064441c723c */ /* 0x040fec000000181c */
[C---:B------:R-:W-:Y:S01]  /*15280*/  HMMA.16816.F32 R32, R68.reuse, R102, R32 ;  /* 0x000000664420723c */ /* 0x040fe20000001820 */
[----:B------:R-:W-:Y:S05]  /*15290*/  LDSM.16.MT88.4 R100, [R221+0xf800] ;  /* 0x00f80000dd64783b */ /* 0x000fea0000004200 */
        /* <DEDUP_REMOVED lines=11> */
[----:B------:R-:W4:Y:S06]  /*15350*/  LDSM.16.MT88.4 R84, [R225+0x13000] ;  /* 0x01300000e154783b */ /* 0x000f2c0000004200 */
[C---:B------:R-:W-:Y:S01]  /*15360*/  F2FP.F16.F32.PACK_AB R69, R163.reuse, R160 ;  /* 0x000000a0a345723e */ /* 0x040fe200000000ff */
[----:B------:R-:W-:Y:S03]  /*15370*/  FADD.FTZ R160, R160, R169 ;  /* 0x000000a9a0a07221 */ /* 0x000fe60000010000 */
[C---:B------:R-:W-:Y:S01]  /*15380*/  F2FP.F16.F32.PACK_AB R71, R164.reuse, R161 ;  /* 0x000000a1a447723e */ /* 0x040fe200000000ff */
[----:B------:R-:W-:Y:S01]  /*15390*/  FADD.FTZ R160, R163, R160 ;  /* 0x000000a0a3a07221 */ /* 0x000fe20000010000 */
[----:B------:R-:W-:Y:S02]  /*153a0*/  F2FP.F16.F32.PACK_AB R68, R159, R158 ;  /* 0x0000009e9f44723e */ /* 0x000fe400000000ff */
[----:B------:R-:W-:Y:S01]  /*153b0*/  F2FP.F16.F32.PACK_AB R70, R165, R154 ;  /* 0x0000009aa546723e */ /* 0x000fe200000000ff */
[----:B------:R-:W-:Y:S04]  /*153c0*/  FADD.FTZ R161, R161, R160 ;  /* 0x000000a0a1a17221 */ /* 0x000fe80000010000 */
[----:B------:R-:W-:Y:S02]  /*153d0*/  FADD.FTZ R161, R164, R161 ;  /* 0x000000a1a4a17221 */ /* 0x000fe40000010000 */
[C---:B--2---:R-:W-:Y:S03]  /*153e0*/  HMMA.16816.F32 R4, R68.reuse, R80, R4 ;  /* 0x000000504404723c */ /* 0x044fe60000001804 */
[----:B------:R-:W-:Y:S03]  /*153f0*/  FADD.FTZ R152, R152, R161 ;  /* 0x000000a198987221 */ /* 0x000fe60000010000 */
[C---:B------:R-:W-:Y:S01]  /*15400*/  HMMA.16816.F32 R8, R68.reuse, R82, R8 ;  /* 0x000000524408723c */ /* 0x040fe20000001808 */
[----:B------:R-:W2:Y:S04]  /*15410*/  LDSM.16.MT88.4 R80, [R223+0x13000] ;  /* 0x01300000df50783b */ /* 0x000ea80000004200 */
[----:B------:R-:W-:Y:S01]  /*15420*/  FADD.FTZ R149, R149, R152 ;  /* 0x0000009895957221 */ /* 0x000fe20000010000 */
[C---:B------:R-:W-:Y:S05]  /*15430*/  HMMA.16816.F32 R12, R68.reuse, R88, R12 ;  /* 0x00000058440c723c */ /* 0x040fea000000180c */
[----:B------:R-:W-:Y:S01]  /*15440*/  FADD.FTZ R156, R156, R149 ;  /* 0x000000959c9c7221 */ /* 0x000fe20000010000 */
[C---:B------:R-:W-:Y:S05]  /*15450*/  HMMA.16816.F32 R16, R68.reuse, R90, R16 ;  /* 0x0000005a4410723c */ /* 0x040fea0000001810 */
[----:B------:R-:W-:Y:S01]  /*15460*/  FADD.FTZ R252, R151, R156 ;  /* 0x0000009c97fc7221 */ /* 0x000fe20000010000 */
[C---:B---3--:R-:W-:Y:S06]  /*15470*/  HMMA.16816.F32 R20, R68.reuse, R72, R20 ;  /* 0x000000484414723c */ /* 0x048fec0000001814 */
[C---:B------:R-:W-:Y:S01]  /*15480*/  HMMA.16816.F32 R24, R68.reuse, R74, R24 ;  /* 0x0000004a4418723c */ /* 0x040fe20000001818 */
[----:B------:R-:W3:Y:S05]  /*15490*/  LDSM.16.MT88.4 R72, [R222+0x13000] ;  /* 0x01300000de48783b */ /* 0x000eea0000004200 */
[C---:B-1----:R-:W-:Y:S06]  /*154a0*/  HMMA.16816.F32 R28, R68.reuse, R76, R28 ;  /* 0x0000004c441c723c */ /* 0x042fec000000181c */
[C---:B------:R-:W-:Y:S01]  /*154b0*/  HMMA.16816.F32 R32, R68.reuse, R78, R32 ;  /* 0x0000004e4420723c */ /* 0x040fe20000001820 */
[----:B------:R-:W1:Y:S05]  /*154c0*/  LDSM.16.MT88.4 R76, [R221+0x13000] ;  /* 0x01300000dd4c783b */ /* 0x000e6a0000004200 */
[C---:B----4-:R-:W-:Y:S06]  /*154d0*/  HMMA.16816.F32 R36, R68.reuse, R84, R36 ;  /* 0x000000544424723c */ /* 0x050fec0000001824 */
[C---:B------:R-:W-:Y:S01]  /*154e0*/  HMMA.16816.F32 R40, R68.reuse, R86, R40 ;  /* 0x000000564428723c */ /* 0x040fe20000001828 */
[----:B------:R-:W-:Y:S05]  /*154f0*/  LDSM.16.MT88.4 R84, [R223+0x13800] ;  /* 0x01380000df54783b */ /* 0x000fea0000004200 */
[C---:B--2---:R-:W-:Y:S06]  /*15500*/  HMMA.16816.F32 R44, R68.reuse, R80, R44 ;  /* 0x00000050442c723c */ /* 0x044fec000000182c */
[C---:B------:R-:W-:Y:S05]  /*15510*/  HMMA.16816.F32 R48, R68.reuse, R82, R48 ;  /* 0x000000524430723c */ /* 0x040fea0000001830 */
[----:B------:R-:W-:Y:S01]  /*15520*/  FADD.FTZ R80, R110, R109 ;  /* 0x0000006d6e507221 */ /* 0x000fe20000010000 */
[C---:B---3--:R-:W-:Y:S05]  /*15530*/  HMMA.16816.F32 R52, R68.reuse, R72, R52 ;  /* 0x000000484434723c */ /* 0x048fea0000001834 */
[----:B------:R-:W-:Y:S01]  /*15540*/  FADD.FTZ R80, R111, R80 ;  /* 0x000000506f507221 */ /* 0x000fe20000010000 */
[C---:B------:R-:W-:Y:S01]  /*15550*/  HMMA.16816.F32 R56, R68.reuse, R74, R56 ;  /* 0x0000004a4438723c */ /* 0x040fe20000001838 */
[----:B------:R-:W2:Y:S04]  /*15560*/  LDSM.16.MT88.4 R108, [R222+0xf800] ;  /* 0x00f80000de6c783b */ /* 0x000ea80000004200 */
[----:B------:R-:W-:Y:S01]  /*15570*/  FADD.FTZ R73, R123, R80 ;  /* 0x000000507b497221 */ /* 0x000fe20000010000 */
[C---:B-1----:R-:W-:Y:S05]  /*15580*/  HMMA.16816.F32 R60, R68.reuse, R76, R60 ;  /* 0x0000004c443c723c */ /* 0x042fea000000183c */
[----:B------:R-:W-:Y:S01]  /*15590*/  FADD.FTZ R73, R122, R73 ;  /* 0x000000497a497221 */ /* 0x000fe20000010000 */
[----:B------:R-:W-:Y:S01]  /*155a0*/  HMMA.16816.F32 R64, R68, R78, R64 ;  /* 0x0000004e4440723c */ /* 0x000fe20000001840 */
[----:B------:R-:W1:Y:S04]  /*155b0*/  LDSM.16.MT88.4 R76, [R222+0x13800] ;  /* 0x01380000de4c783b */ /* 0x000e680000004200 */
[----:B------:R-:W-:Y:S01]  /*155c0*/  FADD.FTZ R120, R120, R73 ;  /* 0x0000004978787221 */ /* 0x000fe20000010000 */
[C---:B------:R-:W-:Y:S03]  /*155d0*/  HMMA.16816.F32 R128, R132.reuse, R124, R4 ;  /* 0x0000007c8480723c */ /* 0x040fe60000001804 */
[----:B------:R-:W3:Y:S02]  /*155e0*/  LDSM.16.MT88.4 R68, [R221+0x13800] ;  /* 0x01380000dd44783b */ /* 0x000ee40000004200 */
[----:B------:R-:W-:Y:S01]  /*155f0*/  FADD.FTZ R120, R121, R120 ;  /* 0x0000007879787221 */ /* 0x000fe20000010000 */
[C---:B------:R-:W-:Y:S05]  /*15600*/  HMMA.16816.F32 R124, R132.reuse, R126, R8 ;  /* 0x0000007e847c723c */ /* 0x040fea0000001808 */
[----:B------:R-:W-:Y:S02]  /*15610*/  FADD.FTZ R179, R179, R120 ;  /* 0x00000078b3b37221 */ /* 0x000fe40000010000 */
[C---:B------:R-:W-:Y:S04]  /*15620*/  HMMA.16816.F32 R120, R132.reuse, R116, R12 ;  /* 0x000000748478723c */ /* 0x040fe8000000180c */
[----:B------:R-:W-:Y:S02]  /*15630*/  FADD.FTZ R179, R172, R179 ;  /* 0x000000b3acb37221 */ /* 0x000fe40000010000 */
        /* <DEDUP_REMOVED lines=25> */
[----:B------:R-:W-:Y:S02]  /*157d0*/  FADD.FTZ R154, R154, R159 ;  /* 0x0000009f9a9a7221 */ /* 0x000fe40000010000 */
[----:B------:R-:W-:Y:S04]  /*157e0*/  MOV R132, R3 ;  /* 0x0000000300847202 */ /* 0x000fe80000000f00 */
[----:B------:R-:W-:Y:S04]  /*157f0*/  FADD.FTZ R165, R165, R154 ;  /* 0x0000009aa5a57221 */ /* 0x000fe80000010000 */
[----:B------:R-:W-:Y:S04]  /*15800*/  FADD.FTZ R144, R144, R165 ;  /* 0x000000a590907221 */ /* 0x000fe80000010000 */
[----:B------:R-:W-:Y:S04]  /*15810*/  FADD.FTZ R144, R143, R144 ;  /* 0x000000908f907221 */ /* 0x000fe80000010000 */
[----:B------:R-:W-:Y:S04]  /*15820*/  FADD.FTZ R141, R141, R144 ;  /* 0x000000908d8d7221 */ /* 0x000fe80000010000 */
[----:B------:R-:W-:Y:S01]  /*15830*/  FADD.FTZ R251, R140, R141 ;  /* 0x0000008d8cfb7221 */ /* 0x000fe20000010000 */
[----:B------:R-:W-:Y:S06]  /*15840*/  @P1 BRA `(.L_x_3772) ;  /* 0xffffffa400bc1947 */ /* 0x000fec000383ffff */
.L_x_3768:
[----:B------:R-:W1:Y:S01]  /*15850*/  SHFL.BFLY PT, R0, R251, 0x2, 0x1f ;  /* 0x0c401f00fb007f89 */ /* 0x000e6200000e0000 */
[----:B------:R-:W2:Y:S01]  /*15860*/  S2UR UR5, SR_CgaCtaId ;  /* 0x00000000000579c3 */ /* 0x000ea20000008800 */
[----:B------:R-:W-:Y:S01]  /*15870*/  MOV R9, 0x3f800000 ;  /* 0x3f80000000097802 */ /* 0x000fe20000000f00 */
[----:B------:R-:W-:Y:S01]  /*15880*/  UMOV UR4, 0x400 ;  /* 0x0000040000047882 */ /* 0x000fe20000000000 */
[----:B------:R-:W3:Y:S01]  /*15890*/  S2R R4, SR_TID.X ;  /* 0x0000000000047919 */ /* 0x000ee20000002100 */
[----:B------:R-:W-:Y:S01]  /*158a0*/  MOV R8, 0x3f800000 ;  /* 0x3f80000000087802 */ /* 0x000fe20000000f00 */
[----:B------:R-:W-:Y:S01]  /*158b0*/  BSSY B0, `(.L_x_3773) ;  /* 0x00000d5000007945 */ /* 0x000fe20003800000 */
[----:B------:R-:W4:Y:S02]  /*158c0*/  SHFL.BFLY PT, R5, R252, 0x2, 0x1f ;  /* 0x0c401f00fc057f89 */ /* 0x000f2400000e0000 */
[----:B------:R-:W5:Y:S01]  /*158d0*/  LDC.64 R20, c[0x0][0x2c0] ;  /* 0x0000b000ff147b82 */ /* 0x000f620000000a00 */
[----:B-1----:R-:W-:Y:S01]  /*158e0*/  FADD.FTZ R7, R0, R251 ;  /* 0x000000fb00077221 */ /* 0x002fe20000010000 */
[----:B--2---:R-:W-:-:S06]  /*158f0*/  ULEA UR5, UR5, UR4, 0x18 ;  /* 0x0000000405057291 */ /* 0x004fcc000f8ec03f */
[----:B------:R-:W1:Y:S01]  /*15900*/  S2UR UR4, SR_CTAID.Z ;  /* 0x00000000000479c3 */ /* 0x000e620000002700 */
[----:B------:R-:W2:Y:S01]  /*15910*/  SHFL.BFLY PT, R6, R7, 0x1, 0x1f ;  /* 0x0c201f0007067f89 */ /* 0x000ea200000e0000 */
[----:B----4-:R-:W-:Y:S01]  /*15920*/  FADD.FTZ R0, R5, R252 ;  /* 0x000000fc05007221 */ /* 0x010fe20000010000 */
[----:B---3--:R-:W-:-:S04]  /*15930*/  SHF.R.S32.HI R11, RZ, 0x1f, R4 ;  /* 0x0000001fff0b7819 */ /* 0x008fc80000011404 */
[----:B------:R-:W3:Y:S01]  /*15940*/  SHFL.BFLY PT, R5, R0, 0x1, 0x1f ;  /* 0x0c201f0000057f89 */ /* 0x000ee200000e0000 */
[----:B------:R-:W-:-:S04]  /*15950*/  LEA.HI R13, R11, R4, RZ, 0x2 ;  /* 0x000000040b0d7211 */ /* 0x000fc800078f10ff */
[--C-:B------:R-:W-:Y:S01]  /*15960*/  SHF.R.S32.HI R12, RZ, 0x2, R13.reuse ;  /* 0x00000002ff0c7819 */ /* 0x100fe2000001140d */
[----:B--2---:R-:W-:Y:S01]  /*15970*/  FADD.FTZ R6, R7, R6 ;  /* 0x0000000607067221 */ /* 0x004fe20000010000 */
[----:B------:R-:W-:Y:S02]  /*15980*/  SHF.R.S32.HI R7, RZ, 0x1f, R13 ;  /* 0x0000001fff077819 */ /* 0x000fe4000001140d */
[----:B------:R-:W-:Y:S02]  /*15990*/  LOP3.LUT R13, R13, 0x1ffffffc, RZ, 0xc0, !PT ;  /* 0x1ffffffc0d0d7812 */ /* 0x000fe400078ec0ff */
[----:B------:R-:W-:Y:S01]  /*159a0*/  LEA.HI R7, R7, R12, RZ, 0x3 ;  /* 0x0000000c07077211 */ /* 0x000fe200078f18ff */
[----:B------:R-:W-:Y:S01]  /*159b0*/  BAR.SYNC.DEFER_BLOCKING 0x0 ;  /* 0x0000000000007b1d */ /* 0x000fe20000010000 */
[----:B------:R-:W-:Y:S01]  /*159c0*/  FSETP.NE.FTZ.AND P4, PT, R6, RZ, PT ;  /* 0x000000ff0600720b */ /* 0x000fe20003f95000 */
[----:B---3--:R-:W-:Y:S01]  /*159d0*/  FADD.FTZ R5, R0, R5 ;  /* 0x0000000500057221 */ /* 0x008fe20000010000 */
[----:B------:R-:W-:-:S02]  /*159e0*/  LOP3.LUT R7, R7, 0xfffffff8, RZ, 0xc0, !PT ;  /* 0xfffffff807077812 */ /* 0x000fc400078ec0ff */
[-C--:B------:R-:W-:Y:S02]  /*159f0*/  LEA.HI R0, R11, R4.reuse, RZ, 0x5 ;  /* 0x000000040b007211 */ /* 0x080fe400078f28ff */
[----:B------:R-:W-:Y:S02]  /*15a00*/  IADD3 R7, R12, -R7, RZ ;  /* 0x800000070c077210 */ /* 0x000fe40007ffe0ff */
[----:B------:R-:W2:Y:S01]  /*15a10*/  S2R R12, SR_TID.X ;  /* 0x00000000000c7919 */ /* 0x000ea20000002100 */
[----:B------:R-:W-:Y:S02]  /*15a20*/  SHF.R.S32.HI R10, RZ, 0x5, R0 ;  /* 0x00000005ff0a7819 */ /* 0x000fe40000011400 */
[----:B------:R-:W-:Y:S02]  /*15a30*/  IADD3 R13, -R13, R4, RZ ;  /* 0x000000040d0d7210 */ /* 0x000fe40007ffe1ff */
[----:B------:R-:W-:Y:S01]  /*15a40*/  FSETP.NE.FTZ.AND P3, PT, R5, RZ, PT ;  /* 0x000000ff0500720b */ /* 0x000fe20003f75000 */
[----:B------:R-:W3:Y:S01]  /*15a50*/  @P4 MUFU.RCP R9, R6 ;  /* 0x0000000600094308 */ /* 0x000ee20000001000 */
[----:B------:R-:W-:-:S02]  /*15a60*/  LEA R10, R10, R13, 0x9 ;  /* 0x0000000d0a0a7211 */ /* 0x000fc400078e48ff */
[----:B------:R-:W-:Y:S02]  /*15a70*/  LEA.HI R11, R11, R4, RZ, 0x4 ;  /* 0x000000040b0b7211 */ /* 0x000fe400078f20ff */
[----:B------:R-:W-:Y:S02]  /*15a80*/  SHF.L.U32 R17, R7, 0x6, RZ ;  /* 0x0000000607117819 */ /* 0x000fe400000006ff */
[----:B------:R-:W-:Y:S01]  /*15a90*/  LOP3.LUT R19, R11, 0xfffffff0, RZ, 0xc0, !PT ;  /* 0xfffffff00b137812 */ /* 0x000fe200078ec0ff */
[----:B------:R-:W-:Y:S01]  /*15aa0*/  @P4 MUFU.LG2 R6, R6 ;  /* 0x0000000600064308 */ /* 0x000fe20000000c00 */
[----:B------:R-:W-:Y:S02]  /*15ab0*/  LOP3.LUT R17, R17, 0x1c0, RZ, 0xc0, !PT ;  /* 0x000001c011117812 */ /* 0x000fe400078ec0ff */
[----:B------:R-:W-:Y:S01]  /*15ac0*/  LOP3.LUT R15, R7, 0x1, RZ, 0xc0, !PT ;  /* 0x00000001070f7812 */ /* 0x000fe200078ec0ff */
[----:B------:R-:W4:Y:S01]  /*15ad0*/  @P3 LDC R23, c[0x0][0x2e8] ;  /* 0x0000ba00ff173b82 */ /* 0x000f220000000800 */
[----:B------:R-:W-:-:S02]  /*15ae0*/  LEA.HI R17, R17, R17, RZ, 0x1d ;  /* 0x0000001111117211 */ /* 0x000fc400078fe8ff */
[----:B------:R-:W-:Y:S01]  /*15af0*/  ISETP.NE.U32.AND P0, PT, R15, 0x1, PT ;  /* 0x000000010f00780c */ /* 0x000fe20003f05070 */
[----:B------:R-:W1:Y:S01]  /*15b00*/  @P3 MUFU.RCP R8, R5 ;  /* 0x0000000500083308 */ /* 0x000e620000001000 */
[----:B------:R-:W-:Y:S01]  /*15b10*/  LEA R10, R10, R17, 0x1 ;  /* 0x000000110a0a7211 */ /* 0x000fe200078e08ff */
[----:B---3--:R-:W-:Y:S01]  /*15b20*/  FMUL.FTZ R128, R9, R128 ;  /* 0x0000008009807220 */ /* 0x008fe20000410000 */
[----:B------:R-:W-:Y:S01]  /*15b30*/  R2P PR, R7, 0x6 ;  /* 0x0000000607007804 */ /* 0x000fe20000000000 */
[C---:B------:R-:W-:Y:S01]  /*15b40*/  FMUL.FTZ R129, R9.reuse, R129 ;  /* 0x0000008109817220 */ /* 0x040fe20000410000 */
[----:B------:R-:W-:Y:S01]  /*15b50*/  LEA R10, R10, UR5, 0x2 ;  /* 0x000000050a0a7c11 */ /* 0x000fe2000f8e10ff */
[C---:B------:R-:W-:Y:S01]  /*15b60*/  FMUL.FTZ R124, R9.reuse, R124 ;  /* 0x0000007c097c7220 */ /* 0x040fe20000410000 */
[----:B------:R-:W-:Y:S01]  /*15b70*/  MOV R7, 0x40 ;  /* 0x0000004000077802 */ /* 0x000fe20000000f00 */
[C---:B------:R-:W-:Y:S01]  /*15b80*/  FMUL.FTZ R125, R9.reuse, R125 ;  /* 0x0000007d097d7220 */ /* 0x040fe20000410000 */
[C---:B------:R-:W-:Y:S01]  /*15b90*/  FMUL.FTZ R120, R9.reuse, R120 ;  /* 0x0000007809787220 */ /* 0x040fe20000410000 */
[----:B--2---:R-:W-:Y:S01]  /*15ba0*/  SHF.R.S32.HI R13, RZ, 0x1f, R12 ;  /* 0x0000001fff0d7819 */ /* 0x004fe2000001140c */
        /* <DEDUP_REMOVED lines=8> */
[----:B------:R-:W-:Y:S01]  /*15c30*/  FMUL.FTZ R109, R9, R109 ;  /* 0x0000006d096d7220 */ /* 0x000fe20000410000 */
        /* <DEDUP_REMOVED lines=67> */
[----:B------:R-:W-:Y:S01]  /*16070*/  SEL R7, R7, 0xffffffc0, !P1 ;  /* 0xffffffc007077807 */ /* 0x000fe20004800000 */
[----:B------:R-:W-:Y:S01]  /*16080*/  @P4 FMUL.FTZ R6, R6, 0.69314718246459960938 ;  /* 0x3f31721806064820 */ /* 0x000fe20000410000 */
[----:B------:R-:W-:-:S02]  /*16090*/  @P0 IADD3 R8, R10, 0x20, RZ ;  /* 0x000000200a080810 */ /* 0x000fc40007ffe0ff */
[----:B------:R-:W-:Y:S02]  /*160a0*/  SEL R9, R9, 0xffffff80, !P2 ;  /* 0xffffff8009097807 */ /* 0x000fe40005000000 */
        /* <DEDUP_REMOVED lines=8> */
[-C--:B------:R-:W-:Y:S01]  /*16130*/  IADD3 R19, R16, R9.reuse, RZ ;  /* 0x0000000910137210 */ /* 0x080fe20007ffe0ff */
[----:B-1----:R-:W-:Y:S01]  /*16140*/  @P3 FMUL.FTZ R5, R5, 0.69314718246459960938 ;  /* 0x3f31721805053820 */ /* 0x002fe20000410000 */
[----:B------:R-:W-:Y:S01]  /*16150*/  IADD3 R9, R18, R9, RZ ;  /* 0x0000000912097210 */ /* 0x000fe20007ffe0ff */
[----:B------:R-:W-:Y:S01]  /*16160*/  STS.64 [R16+0x800], R122 ;  /* 0x0008007a10007388 */ /* 0x000fe20000000a00 */
[----:B------:R-:W-:-:S02]  /*16170*/  LEA R15, R15, UR5, 0x2 ;  /* 0x000000050f0f7c11 */ /* 0x000fc4000f8e10ff */
[----:B------:R-:W-:Y:S01]  /*16180*/  LOP3.LUT R29, R0, 0xffffffe0, RZ, 0xc0, !PT ;  /* 0xffffffe0001d7812 */ /* 0x000fe200078ec0ff */
[----:B------:R-:W-:Y:S01]  /*16190*/  STS.64 [R18], R116 ;  /* 0x0000007412007388 */ /* 0x000fe20000000a00 */
[----:B------:R-:W-:Y:S02]  /*161a0*/  IADD3 R0, -R241, RZ, RZ ;  /* 0x000000fff1007210 */ /* 0x000fe40007ffe1ff */
[----:B------:R-:W-:Y:S01]  /*161b0*/  IADD3 R29, -R29, R4, RZ ;  /* 0x000000041d1d7210 */ /* 0x000fe20007ffe1ff */
[----:B------:R-:W-:Y:S01]  /*161c0*/  STS.64 [R18+0x800], R118 ;  /* 0x0008007612007388 */ /* 0x000fe20000000a00 */
[----:B------:R-:W-:Y:S02]  /*161d0*/  MOV R4, 0xff800000 ;  /* 0xff80000000047802 */ /* 0x000fe40000000f00 */
[----:B------:R-:W-:Y:S01]  /*161e0*/  LOP3.LUT P0, RZ, R29, 0x3, RZ, 0xc0, !PT ;  /* 0x000000031dff7812 */ /* 0x000fe2000780c0ff */
        /* <DEDUP_REMOVED lines=17> */
[----:B------:R2:W-:Y:S04]  /*16300*/  STS.64 [R7+0x4800], R82 ;  /* 0x0048005207007388 */ /* 0x0005e80000000a00 */
[----:B------:R-:W-:Y:S04]  /*16310*/  STS.64 [R17+0x4000], R76 ;  /* 0x0040004c11007388 */ /* 0x000fe80000000a00 */
[----:B------:R-:W-:Y:S01]  /*16320*/  STS.64 [R17+0x4800], R78 ;  /* 0x0048004e11007388 */ /* 0x000fe20000000a00 */
[----:B-1----:R-:W-:-:S03]  /*16330*/  LEA.HI R16, R13, R12, RZ, 0x5 ;  /* 0x0000000c0d107211 */ /* 0x002fc600078f28ff */
[----:B------:R-:W-:Y:S01]  /*16340*/  STS.64 [R19+0x4000], R72 ;  /* 0x0040004813007388 */ /* 0x000fe20000000a00 */
[----:B------:R-:W-:-:S03]  /*16350*/  LOP3.LUT R13, R16, 0xffffffe0, RZ, 0xc0, !PT ;  /* 0xffffffe0100d7812 */ /* 0x000fc600078ec0ff */
[----:B------:R-:W-:Y:S01]  /*16360*/  STS.64 [R19+0x4800], R74 ;  /* 0x0048004a13007388 */ /* 0x000fe20000000a00 */
[----:B------:R-:W-:-:S03]  /*16370*/  IADD3 R22, -R13, R12, RZ ;  /* 0x0000000c0d167210 */ /* 0x000fc60007ffe1ff */
[----:B------:R-:W-:Y:S01]  /*16380*/  STS.64 [R9+0x4000], R68 ;  /* 0x0040004409007388 */ /* 0x000fe20000000a00 */
[----:B------:R-:W-:-:S03]  /*16390*/  SHF.R.S32.HI R13, RZ, 0x1f, R22 ;  /* 0x0000001fff0d7819 */ /* 0x000fc60000011416 */
[----:B------:R1:W-:Y:S01]  /*163a0*/  STS.64 [R9+0x4800], R70 ;  /* 0x0048004609007388 */ /* 0x0003e20000000a00 */
[----:B--2---:R-:W-:Y:S01]  /*163b0*/  SHF.R.S32.HI R7, RZ, 0x5, R16 ;  /* 0x00000005ff077819 */ /* 0x004fe20000011410 */
[----:B------:R-:W-:Y:S01]  /*163c0*/  BAR.SYNC.DEFER_BLOCKING 0x0 ;  /* 0x0000000000007b1d */ /* 0x000fe20000010000 */
[----:B------:R-:W-:Y:S02]  /*163d0*/  LEA.HI R13, R13, R22, RZ, 0x2 ;  /* 0x000000160d0d7211 */ /* 0x000fe400078f10ff */
[----:B------:R-:W-:Y:S02]  /*163e0*/  SHF.R.S32.HI R28, RZ, 0x1f, R7 ;  /* 0x0000001fff1c7819 */ /* 0x000fe40000011407 */
[----:B------:R-:W-:Y:S02]  /*163f0*/  SHF.R.S32.HI R13, RZ, 0x2, R13 ;  /* 0x00000002ff0d7819 */ /* 0x000fe4000001140d */
[----:B------:R-:W-:Y:S01]  /*16400*/  LEA.HI R12, R28, R7, RZ, 0x2 ;  /* 0x000000071c0c7211 */ /* 0x000fe200078f10ff */
[----:B------:R-:W5:Y:S01]  /*16410*/  S2R R8, SR_CTAID.Y ;  /* 0x0000000000087919 */ /* 0x000f620000002600 */
[----:B------:R-:W2:Y:S01]  /*16420*/  @P4 LDC R28, c[0x0][0x2e8] ;  /* 0x0000ba00ff1c4b82 */ /* 0x000ea20000000800 */
[----:B------:R-:W-:Y:S01]  /*16430*/  SHF.L.U32 R22, R14, 0x2, RZ ;  /* 0x000000020e167819 */ /* 0x000fe200000006ff */
[----:B------:R-:W3:Y:S01]  /*16440*/  S2R R10, SR_CTAID.X ;  /* 0x00000000000a7919 */ /* 0x000ee20000002500 */
[----:B------:R-:W-:-:S04]  /*16450*/  LOP3.LUT R12, R12, 0xfffffffc, RZ, 0xc0, !PT ;  /* 0xfffffffc0c0c7812 */ /* 0x000fc800078ec0ff */
[----:B------:R-:W-:Y:S02]  /*16460*/  IADD3 R12, R7, -R12, RZ ;  /* 0x8000000c070c7210 */ /* 0x000fe40007ffe0ff */
[----:B------:R-:W-:Y:S01]  /*16470*/  MOV R7, 0xff800000 ;  /* 0xff80000000077802 */ /* 0x000fe20000000f00 */
[----:B----4-:R-:W-:Y:S01]  /*16480*/  @P3 FFMA.FTZ R7, R2, R23, R5 ;  /* 0x0000001702073223 */ /* 0x010fe20000010005 */
[----:B------:R-:W-:Y:S01]  /*16490*/  LEA R13, R12, R13, 0x4 ;  /* 0x0000000d0c0d7211 */ /* 0x000fe200078e20ff */
[----:B-1----:R-:W1:Y:S01]  /*164a0*/  LDC R9, c[0x0][0x270] ;  /* 0x00009c00ff097b82 */ /* 0x002e620000000800 */
[----:B------:R4:W1:Y:S01]  /*164b0*/  LDS.128 R24, [R15+0x3800] ;  /* 0x003800000f187984 */ /* 0x0008620000000c00 */
[----:B------:R-:W-:-:S03]  /*164c0*/  SHF.R.S32.HI R23, RZ, 0x1f, R22 ;  /* 0x0000001fff177819 */ /* 0x000fc60000011416 */
[----:B------:R4:W1:Y:S01]  /*164d0*/  LDS.128 R16, [R15+0x7800] ;  /* 0x007800000f107984 */ /* 0x0008620000000c00 */
[----:B--2---:R-:W-:Y:S01]  /*164e0*/  @P4 FFMA.FTZ R4, R3, R28, R6 ;  /* 0x0000001c03044223 */ /* 0x004fe20000010006 */
[----:B-----5:R-:W-:Y:S01]  /*164f0*/  IMAD R8, R8, R20, R241 ;  /* 0x0000001408087224 */ /* 0x020fe200078e02f1 */
[----:B---3--:R-:W-:Y:S01]  /*16500*/  SHF.L.U32 R10, R10, 0x6, RZ ;  /* 0x000000060a0a7819 */ /* 0x008fe200000006ff */
[----:B-1----:R-:W-:-:S04]  /*16510*/  IMAD R0, R9, R0, UR4 ;  /* 0x0000000409007e24 */ /* 0x002fc8000f8e0200 */
[----:B------:R-:W-:-:S04]  /*16520*/  IMAD R0, R8, R9, R0 ;  /* 0x0000000908007224 */ /* 0x000fc800078e0200 */
[----:B------:R-:W-:Y:S01]  /*16530*/  IMAD R0, R0, R21, R10 ;  /* 0x0000001500007224 */ /* 0x000fe200078e020a */
[----:B----4-:R-:W-:Y:S06]  /*16540*/  @P0 BRA `(.L_x_3774) ;  /* 0x00000000002c0947 */ /* 0x010fec0003800000 */
        /* <DEDUP_REMOVED lines=11> */
.L_x_3774:
[----:B------:R-:W-:Y:S05]  /*16600*/  BSYNC B0 ;  /* 0x0000000000007941 */ /* 0x000fea0003800000 */
.L_x_3773:
[C---:B------:R-:W-:Y:S01]  /*16610*/  VIADD R3, R11.reuse, 0x18 ;  /* 0x000000180b037836 */ /* 0x040fe20000000000 */
[----:B------:R-:W-:Y:S01]  /*16620*/  ULDC UR4, c[0x0][0x2dc] ;  /* 0x0000b70000047ab9 */ /* 0x000fe20000000800 */
[----:B------:R-:W-:Y:S01]  /*16630*/  IMAD.WIDE R12, R11, 0x80, R22 ;  /* 0x000000800b0c7825 */ /* 0x000fe200078e0216 */
[----:B------:R-:W-:Y:S02]  /*16640*/  BSSY B0, `(.L_x_3775) ;  /* 0x000001e000007945 */ /* 0x000fe40003800000 */
[----:B------:R-:W-:Y:S01]  /*16650*/  ISETP.GE.AND P6, PT, R3, R232, PT ;  /* 0x000000e80300720c */ /* 0x000fe20003fc6270 */
[----:B------:R-:W-:Y:S01]  /*16660*/  IMAD R0, R0, UR4, RZ ;  /* 0x0000000400007c24 */ /* 0x000fe2000f8e02ff */
[----:B------:R-:W-:Y:S01]  /*16670*/  ULDC.64 UR4, c[0x0][0x288] ;  /* 0x0000a20000047ab9 */ /* 0x000fe20000000a00 */
[C---:B------:R-:W-:Y:S02]  /*16680*/  VIADD R3, R11.reuse, 0x20 ;  /* 0x000000200b037836 */ /* 0x040fe40000000000 */
[C---:B------:R-:W-:Y:S01]  /*16690*/  VIADD R5, R11.reuse, 0x10 ;  /* 0x000000100b057836 */ /* 0x040fe20000000000 */
[C---:B-1----:R-:W-:Y:S01]  /*166a0*/  IADD3 R7, P2, R0.reuse, R12, RZ ;  /* 0x0000000c00077210 */ /* 0x042fe20007f5e0ff */
[----:B------:R-:W-:Y:S01]  /*166b0*/  VIADD R9, R11, 0x8 ;  /* 0x000000080b097836 */ /* 0x000fe20000000000 */
[-C--:B------:R-:W-:Y:S01]  /*166c0*/  ISETP.GE.AND P5, PT, R3, R232.reuse, PT ;  /* 0x000000e80300720c */ /* 0x080fe20003fa6270 */
[----:B------:R-:W-:Y:S01]  /*166d0*/  VIADD R3, R11, 0x30 ;  /* 0x000000300b037836 */ /* 0x000fe20000000000 */
[----:B------:R-:W-:Y:S01]  /*166e0*/  ISETP.GE.AND P1, PT, R5, R232, PT ;  /* 0x000000e80500720c */ /* 0x000fe20003f26270 */
[----:B------:R-:W-:Y:S01]  /*166f0*/  VIADD R5, R11, 0x28 ;  /* 0x000000280b057836 */ /* 0x000fe20000000000 */
[----:B------:R-:W-:-:S02]  /*16700*/  LEA.HI.X.SX32 R0, R0, R13, 0x1, P2 ;  /* 0x0000000d00007211 */ /* 0x000fc400010f0eff */
[----:B------:R-:W-:Y:S02]  /*16710*/  LEA R12, P2, R7, UR4, 0x2 ;  /* 0x00000004070c7c11 */ /* 0x000fe4000f8410ff */
[-C--:B------:R-:W-:Y:S01]  /*16720*/  ISETP.GE.AND P3, PT, R3, R232.reuse, PT ;  /* 0x000000e80300720c */ /* 0x080fe20003f66270 */
[----:B------:R-:W-:Y:S01]  /*16730*/  VIADD R3, R11, 0x38 ;  /* 0x000000380b037836 */ /* 0x000fe20000000000 */
[----:B------:R-:W-:Y:S01]  /*16740*/  LEA.HI.X R13, R7, UR5, R0, 0x2, P2 ;  /* 0x00000005070d7c11 */ /* 0x000fe200090f1400 */
[----:B------:R-:W-:Y:S01]  /*16750*/  VIADD R0, R22, 0x40 ;  /* 0x0000004016007836 */ /* 0x000fe20000000000 */
[-C--:B------:R-:W-:Y:S02]  /*16760*/  ISETP.GE.AND P0, PT, R9, R232.reuse, PT ;  /* 0x000000e80900720c */ /* 0x080fe40003f06270 */
[-C--:B------:R-:W-:Y:S02]  /*16770*/  ISETP.GE.AND P4, PT, R5, R232.reuse, PT ;  /* 0x000000e80500720c */ /* 0x080fe40003f86270 */
[----:B------:R-:W-:Y:S01]  /*16780*/  ISETP.GE.AND P2, PT, R11, R232, PT ;  /* 0x000000e80b00720c */ /* 0x000fe20003f46270 */
[----:B------:R1:W2:Y:S04]  /*16790*/  LDS.128 R4, [R15+0x4000] ;  /* 0x004000000f047984 */ /* 0x0002a80000000c00 */
        /* <DEDUP_REMOVED lines=8> */
.L_x_3776:
[----:B------:R-:W-:Y:S05]  /*16820*/  BSYNC B0 ;  /* 0x0000000000007941 */ /* 0x000fea0003800000 */
.L_x_3775:
        /* <DEDUP_REMOVED lines=10> */
.L_x_3778:
[----:B------:R-:W-:Y:S05]  /*168d0*/  BSYNC B0 ;  /* 0x0000000000007941 */ /* 0x000fea0003800000 */
.L_x_3777:
        /* <DEDUP_REMOVED lines=9> */
.L_x_3780:
[----:B------:R-:W-:Y:S05]  /*16970*/  BSYNC B0 ;  /* 0x0000000000007941 */ /* 0x000fea0003800000 */
.L_x_3779:
        /* <DEDUP_REMOVED lines=9> */
.L_x_3782:
[----:B------:R-:W-:Y:S05]  /*16a10*/  BSYNC B0 ;  /* 0x0000000000007941 */ /* 0x000fea0003800000 */
.L_x_3781:
        /* <DEDUP_REMOVED lines=9> */
.L_x_3784:
[----:B------:R-:W-:Y:S05]  /*16ab0*/  BSYNC B0 ;  /* 0x0000000000007941 */ /* 0x000fea0003800000 */
.L_x_3783:
        /* <DEDUP_REMOVED lines=9> */
.L_x_3786:
[----:B------:R-:W-:Y:S05]  /*16b50*/  BSYNC B0 ;  /* 0x0000000000007941 */ /* 0x000fea0003800000 */
.L_x_3785:
        /* <DEDUP_REMOVED lines=9> */
.L_x_3788:
[----:B------:R-:W-:Y:S05]  /*16bf0*/  BSYNC B0 ;  /* 0x0000000000007941 */ /* 0x000fea0003800000 */
.L_x_3787:
        /* <DEDUP_REMOVED lines=8> */
.L_x_3789:
        /* <DEDUP_REMOVED lines=16> */
.L_x_8385:


//--------------------- .text._ZN5flash24flash_fwd_splitkv_kernelI23Flash_fwd_kernel_traitsILi128ELi64ELi128ELi4ELb0ELb0EN7cutlass6half_tE19Flash_kernel_traitsILi128ELi64ELi128ELi4ES3_EELb1ELb0ELb0ELb0ELb1ELb0ELb1ELb1EEEvNS_16Flash_fwd_paramsE --------------------------
	.section	.text._ZN5flash24flash_fwd_splitkv_kernelI23Flash_fwd_kernel_traitsILi128ELi64ELi128ELi4ELb0ELb0EN7cutlass6half_tE19Flash_kernel_traitsILi128ELi64ELi128ELi4ES3_EELb1ELb0ELb0ELb0ELb1ELb0ELb1ELb1EEEvNS_16Flash_fwd_paramsE,"ax",@progbits
	.align	128
        .global         _ZN5flash24flash_fwd_splitkv_kernelI23Flash_fwd_kernel_traitsILi128ELi64ELi128ELi4ELb0ELb0EN7cutlass6half_tE19Flash_kernel_traitsILi128ELi64ELi128ELi4ES3_EELb1ELb0ELb0ELb0ELb1ELb0ELb1ELb1EEEvNS_16Flash_fwd_paramsE
        .type           _ZN5flash24flash_fwd_splitkv_kernelI23Flash_fwd_kernel_traitsILi128ELi64ELi128ELi4ELb0ELb0EN7cutlass6half_tE19Flash_kernel_traitsILi128ELi64ELi128ELi4ES3_EELb1ELb0ELb0ELb0ELb1ELb0ELb1ELb1EEEvNS_16Flash_fwd_paramsE,@function
        .size           _ZN5flash24flash_fwd_splitkv_kernelI23Flash_fwd_kernel_traitsILi128ELi64ELi128ELi4ELb0ELb0EN7cutlass6half_tE19Flash_kernel_traitsILi128ELi64ELi128ELi4ES3_EELb1ELb0ELb0ELb0ELb1ELb0ELb1ELb1EEEvNS_16Flash_fwd_paramsE,(.L_x_8386 - _ZN5flash24flash_fwd_splitkv_kernelI23Flash_fwd_kernel_traitsILi128ELi64ELi128ELi4ELb0ELb0EN7cutlass6half_tE19Flash_kernel_traitsILi128ELi64ELi128ELi4ES3_EELb1ELb0ELb0ELb0ELb1ELb0ELb1ELb1EEEvNS_16Flash_fwd_paramsE)
        .other          _ZN5flash24flash_fwd_splitkv_kernelI23Flash_fwd_kernel_traitsILi128ELi64ELi128ELi4ELb0ELb0EN7cutlass6half_tE19Flash_kernel_traitsILi128ELi64ELi128ELi4ES3_EELb1ELb0ELb0ELb0ELb1ELb0ELb1ELb1EEEvNS_16Flash_fwd_paramsE,@"STO_CUDA_ENTRY STV_DEFAULT"
_ZN5flash24flash_fwd_splitkv_kernelI23Flash_fwd_kernel_traitsILi128ELi64ELi128ELi4ELb0ELb0EN7cutlass6half_tE19Flash_kernel_traitsILi128ELi64ELi128ELi4ES3_EELb1ELb0ELb0ELb0ELb1ELb0ELb1ELb1EEEvNS_16Flash_fwd_paramsE:
.text._ZN5flash24flash_fwd_splitkv_kernelI23Flash_fwd_kernel_traitsILi128ELi64ELi128ELi4ELb0ELb0EN7cutlass6half_tE19Flash_kernel_traitsILi128ELi64ELi128ELi4ES3_EELb1ELb0ELb0ELb0ELb1ELb0ELb1ELb1EEEvNS_16Flash_fwd_paramsE:
[----:B------:R-:W-:Y:S08]  /*0000*/  LDC R1, c[0x0][0x28] ;  /* 0x00000a00ff017b82 */ /* 0x000ff00000000800 */
[----:B------:R-:W1:Y:S01]  /*0010*/  LDC R5, c[0x0][0x270] ;  /* 0x00009c00ff057b82 */ /* 0x000e620000000800 */
[----:B------:R-:W2:Y:S01]  /*0020*/  S2R R144, SR_CTAID.Z ;  /* 0x0000000000907919 */ /* 0x000ea20000002700 */
[----:B------:R-:W-:Y:S01]  /*0030*/  MOV R2, RZ ;  /* 0x000000ff00027202 */ /* 0x000fe20000000f00 */
[----:B------:R-:W-:Y:S01]  /*0040*/  ULDC.64 UR6, c[0x0][0x208] ;  /* 0x0000820000067ab9 */ /* 0x000fe20000000a00 */
[----:B------:R-:W-:-:S04]  /*0050*/  ULDC.64 UR8, c[0x0][0x300] ;  /* 0x0000c00000087ab9 */ /* 0x000fc80000000a00 */
[----:B------:R-:W3:Y:S01]  /*0060*/  LDC.64 R150, c[0x0][0x300] ;  /* 0x0000c000ff967b82 */ /* 0x000ee20000000a00 */
[----:B-1----:R-:W1:Y:S01]  /*0070*/  I2F.U32.RP R6, R5 ;  /* 0x0000000500067306 */ /* 0x002e620000209000 */
[----:B------:R-:W-:-:S07]  /*0080*/  ISETP.NE.U32.AND P3, PT, R5, RZ, PT ;  /* 0x000000ff0500720c */ /* 0x000fce0003f65070 */
[----:B-1----:R-:W1:Y:S02]  /*0090*/  MUFU.RCP R4, R6 ;  /* 0x0000000600047308 */ /* 0x002e640000001000 */
[----:B-1----:R-:W-:-:S06]  /*00a0*/  VIADD R4, R4, 0xffffffe ;  /* 0x0ffffffe04047836 */ /* 0x002fcc0000000000 */
[----:B------:R-:W1:Y:S02]  /*00b0*/  F2I.FTZ.U32.TRUNC.NTZ R3, R4 ;  /* 0x0000000400037305 */ /* 0x000e64000021f000 */
[----:B-1----:R-:W-:Y:S01]  /*00c0*/  IMAD.MOV R0, RZ, RZ, -R3 ;  /* 0x000000ffff007224 */ /* 0x002fe200078e0a03 */
[----:B------:R-:W-:-:S03]  /*00d0*/  MOV R4, 0xffffffff ;  /* 0xffffffff00047802 */ /* 0x000fc60000000f00 */
        /* <DEDUP_REMOVED lines=8> */
[----:B-1----:R-:W-:-:S11]  /*0160*/  ISETP.NE.U32.AND P1, PT, R2, RZ, PT ;  /* 0x000000ff0200720c */ /* 0x002fd60003f25070 */
[----:B------:R-:W-:Y:S01]  /*0170*/  @P0 IMAD.IADD R0, R0, 0x1, -R5 ;  /* 0x0000000100000824 */ /* 0x000fe200078e0a05 */
[----:B------:R-:W-:Y:S02]  /*0180*/  @P0 IADD3 R231, R231, 0x1, RZ ;  /* 0x00000001e7e70810 */ /* 0x000fe40007ffe0ff */
[----:B------:R-:W-:Y:S02]  /*0190*/  ISETP.NE.AND.EX P0, PT, R3, RZ, PT, P1 ;  /* 0x000000ff0300720c */ /* 0x000fe40003f05310 */
[-C--:B------:R-:W-:Y:S01]  /*01a0*/  ISETP.GE.U32.AND P2, PT, R0, R5.reuse, PT ;  /* 0x000000050000720c */ /* 0x080fe20003f46070 */
[----:B------:R-:W1:Y:S08]  /*01b0*/  LDC.64 R2, c[0x0][0x2f8] ;  /* 0x0000be00ff027b82 */ /* 0x000e700000000a00 */
[----:B------:R-:W4:Y:S04]  /*01c0*/  LDC.U8 R0, c[0x0][0x3c2] ;  /* 0x0000f080ff007b82 */ /* 0x000f280000000000 */
[----:B------:R-:W-:Y:S01]  /*01d0*/  @P2 VIADD R231, R231, 0x1 ;  /* 0x00000001e7e72836 */ /* 0x000fe20000000000 */
[----:B------:R-:W-:-:S05]  /*01e0*/  @!P3 LOP3.LUT R231, RZ, R5, RZ, 0x33, !PT ;  /* 0x00000005ffe7b212 */ /* 0x000fca00078e33ff */
[C---:B--2---:R-:W-:Y:S02]  /*01f0*/  IMAD.WIDE R10, R231.reuse, 0x4, R6 ;  /* 0x00000004e70a7825 */ /* 0x044fe400078e0206 */
[----:B------:R-:W2:Y:S03]  /*0200*/  LDC.64 R6, c[0x0][0x2f8] ;  /* 0x0000be00ff067b82 */ /* 0x000ea60000000a00 */
[----:B------:R-:W2:Y:S04]  /*0210*/  @P0 LDG.E R4, desc[UR6][R10.64] ;  /* 0x000000060a040981 */ /* 0x000ea8000c1e1900 */
[----:B------:R-:W2:Y:S01]  /*0220*/  @P0 LDG.E R9, desc[UR6][R10.64+0x4] ;  /* 0x000004060a090981 */ /* 0x000ea2000c1e1900 */
[----:B-1----:R-:W-:Y:S01]  /*0230*/  ISETP.EQ.U32.AND P2, PT, R2, RZ, PT ;  /* 0x000000ff0200720c */ /* 0x002fe20003f42070 */
[----:B------:R-:W-:Y:S01]  /*0240*/  IMAD.MOV.U32 R17, RZ, RZ, -0x1 ;  /* 0xffffffffff117424 */ /* 0x000fe200078e00ff */
[----:B------:R-:W-:Y:S01]  /*0250*/  ISETP.NE.U32.AND P1, PT, RZ, UR8, PT ;  /* 0x00000008ff007c0c */ /* 0x000fe2000bf25070 */
[----:B---3--:R-:W-:Y:S01]  /*0260*/  IMAD.WIDE R150, R231, 0x4, R150 ;  /* 0x00000004e7967825 */ /* 0x008fe200078e0296 */
[----:B----4-:R-:W-:-:S02]  /*0270*/  ISETP.NE.AND P3, PT, R0, RZ, PT ;  /* 0x000000ff0000720c */ /* 0x010fc40003f65270 */
[----:B------:R-:W-:Y:S02]  /*0280*/  ISETP.NE.AND.EX P5, PT, RZ, UR9, PT, P1 ;  /* 0x00000009ff007c0c */ /* 0x000fe4000bfa5310 */
[----:B------:R-:W-:Y:S02]  /*0290*/  ISETP.EQ.OR.EX P2, PT, R3, RZ, !P3, P2 ;  /* 0x000000ff0300720c */ /* 0x000fe40005f42720 */
[----:B------:R-:W-:Y:S01]  /*02a0*/  MOV R16, RZ ;  /* 0x000000ff00107202 */ /* 0x000fe20000000f00 */
[----:B--2---:R-:W-:-:S08]  /*02b0*/  IMAD.WIDE R6, R231, 0x4, R6 ;  /* 0x00000004e7067825 */ /* 0x004fd000078e0206 */
[----:B------:R1:W5:Y:S04]  /*02c0*/  @P5 LDG.E R16, desc[UR6][R150.64] ;  /* 0x0000000696105981 */ /* 0x000368000c1e1900 */
[----:B------:R1:W5:Y:S01]  /*02d0*/  @!P2 LDG.E R17, desc[UR6][R6.64] ;  /* 0x000000060611a981 */ /* 0x000362000c1e1900 */
[----:B------:R-:W2:Y:S01]  /*02e0*/  S2R R15, SR_CTAID.X ;  /* 0x00000000000f7919 */ /* 0x000ea20000002500 */
[----:B------:R-:W3:Y:S01]  /*02f0*/  S2R R0, SR_CTAID.Y ;  /* 0x0000000000007919 */ /* 0x000ee20000002600 */
[----:B------:R-:W-:-:S06]  /*0300*/  @P0 IMAD.IADD R230, R9, 0x1, -R4 ;  /* 0x0000000109e60824 */ /* 0x000fcc00078e0a04 */
[----:B------:R-:W4:Y:S01]  /*0310*/  @!P0 LDC R230, c[0x0][0x2c4] ;  /* 0x0000b100ffe68b82 */ /* 0x000f220000000800 */
[----:B------:R-:W-:-:S04]  /*0320*/  ISETP.NE.U32.AND P0, PT, R2, RZ, PT ;  /* 0x000000ff0200720c */ /* 0x000fc80003f05070 */
[----:B------:R-:W-:Y:S02]  /*0330*/  ISETP.NE.AND.EX P0, PT, R3, RZ, PT, P0 ;  /* 0x000000ff0300720c */ /* 0x000fe40003f05300 */
[----:B------:R-:W-:-:S05]  /*0340*/  IADD3 R2, -R231, RZ, RZ ;  /* 0x000000ffe7027210 */ /* 0x000fca0007ffe1ff */
[----:B------:R-:W-:-:S06]  /*0350*/  IMAD R144, R5, R2, R144 ;  /* 0x0000000205907224 */ /* 0x000fcc00078e0290 */
[----:B-123--:R-:W-:Y:S05]  /*0360*/  @!P0 BRA `(.L_x_3790) ;  /* 0x0000000000108947 */ /* 0x00efea0003800000 */
[----:B------:R-:W2:Y:S02]  /*0370*/  @P3 LDG.E R2, desc[UR6][R6.64+0x4] ;  /* 0x0000040606023981 */ /* 0x000ea4000c1e1900 */
[----:B--2--5:R-:W-:-:S06]  /*0380*/  @P3 IADD3 R11, R2, -R17, RZ ;  /* 0x80000011020b3210 */ /* 0x024fcc0007ffe0ff */
[----:B------:R2:W5:Y:S01]  /*0390*/  @!P3 LDG.E R11, desc[UR6][R6.64] ;  /* 0x00000006060bb981 */ /* 0x000562000c1e1900 */
[----:B------:R-:W-:Y:S05]  /*03a0*/  BRA `(.L_x_3791) ;  /* 0x0000000000047947 */ /* 0x000fea0003800000 */
.L_x_3790:
[----:B------:R-:W1:Y:S02]  /*03b0*/  LDC R11, c[0x0][0x2c8] ;  /* 0x0000b200ff0b7b82 */ /* 0x000e640000000800 */
.L_x_3791:
        /* <DEDUP_REMOVED lines=10> */
[--C-:B-1---5:R-:W-:Y:S01]  /*0460*/  IMAD.IADD R64, R11, 0x1, -R16.reuse ;  /* 0x000000010b407824 */ /* 0x122fe200078e0a10 */
[----:B------:R-:W1:Y:S01]  /*0470*/  S2R R55, SR_TID.X ;  /* 0x0000000000377919 */ /* 0x000e620000002100 */
[----:B------:R-:W-:-:S05]  /*0480*/  @P0 IMAD.IADD R58, R13, 0x1, -R16 ;  /* 0x000000010d3a0824 */ /* 0x000fca00078e0a10 */
[----:B---3--:R-:W3:Y:S08]  /*0490*/  LDC R2, c[0x0][0x2c8] ;  /* 0x0000b200ff027b82 */ /* 0x008ef00000000800 */
[----:B--2---:R-:W2:Y:S01]  /*04a0*/  LDC R7, c[0x0][0x398] ;  /* 0x0000e600ff077b82 */ /* 0x004ea20000000800 */
[----:B----4-:R-:W-:-:S04]  /*04b0*/  IABS R10, R8 ;  /* 0x00000008000a7213 */ /* 0x010fc80000000000 */
[----:B------:R-:W4:Y:S01]  /*04c0*/  I2F.RP R6, R10 ;  /* 0x0000000a00067306 */ /* 0x000f220000209400 */
[----:B---3--:R-:W-:-:S05]  /*04d0*/  VIADD R2, R2, 0x7f ;  /* 0x0000007f02027836 */ /* 0x008fca0000000000 */
[----:B------:R-:W-:-:S04]  /*04e0*/  SHF.R.S32.HI R21, RZ, 0x1f, R2 ;  /* 0x0000001fff157819 */ /* 0x000fc80000011402 */
[----:B------:R-:W-:Y:S01]  /*04f0*/  LEA.HI R21, R21, R2, RZ, 0x7 ;  /* 0x0000000215157211 */ /* 0x000fe200078f38ff */
[----:B----4-:R-:W3:Y:S03]  /*0500*/  MUFU.RCP R22, R6 ;  /* 0x0000000600167308 */ /* 0x010ee60000001000 */
[----:B------:R-:W-:-:S05]  /*0510*/  LEA.HI.SX32 R21, R21, R8, 0x19 ;  /* 0x0000000815157211 */ /* 0x000fca00078fcaff */
[----:B------:R-:W-:-:S05]  /*0520*/  VIADD R21, R21, 0xffffffff ;  /* 0xffffffff15157836 */ /* 0x000fca0000000000 */
[----:B------:R-:W-:Y:S02]  /*0530*/  IABS R19, R21 ;  /* 0x0000001500137213 */ /* 0x000fe40000000000 */
[-C--:B------:R-:W-:Y:S01]  /*0540*/  LOP3.LUT R21, R21, R8.reuse, RZ, 0x3c, !PT ;  /* 0x0000000815157212 */ /* 0x080fe200078e3cff */
[----:B---3--:R-:W-:Y:S01]  /*0550*/  VIADD R22, R22, 0xffffffe ;  /* 0x0ffffffe16167836 */ /* 0x008fe20000000000 */
[----:B------:R-:W-:Y:S02]  /*0560*/  IABS R6, R8 ;  /* 0x0000000800067213 */ /* 0x000fe40000000000 */
[----:B------:R-:W-:Y:S01]  /*0570*/  ISETP.GE.AND P3, PT, R21, RZ, PT ;  /* 0x000000ff1500720c */ /* 0x000fe20003f66270 */
[----:B------:R-:W3:Y:S02]  /*0580*/  F2I.FTZ.U32.TRUNC.NTZ R23, R22 ;  /* 0x0000001600177305 */ /* 0x000ee4000021f000 */
[----:B------:R-:W-:Y:S02]  /*0590*/  IMAD.MOV R6, RZ, RZ, -R6 ;  /* 0x000000ffff067224 */ /* 0x000fe400078e0a06 */
[----:B---3--:R-:W-:-:S02]  /*05a0*/  IMAD.MOV R3, RZ, RZ, -R23 ;  /* 0x000000ffff037224 */ /* 0x008fc400078e0a17 */
[----:B------:R-:W-:Y:S02]  /*05b0*/  IMAD.MOV.U32 R22, RZ, RZ, RZ ;  /* 0x000000ffff167224 */ /* 0x000fe400078e00ff */
[----:B------:R-:W-:-:S04]  /*05c0*/  IMAD R2, R3, R10, RZ ;  /* 0x0000000a03027224 */ /* 0x000fc800078e02ff */
[----:B------:R-:W-:-:S06]  /*05d0*/  IMAD.HI.U32 R2, R23, R2, R22 ;  /* 0x0000000217027227 */ /* 0x000fcc00078e0016 */
[----:B------:R-:W-:Y:S02]  /*05e0*/  IMAD.HI.U32 R9, R2, R19, RZ ;  /* 0x0000001302097227 */ /* 0x000fe400078e00ff */
[----:B------:R-:W3:Y:S02]  /*05f0*/  @!P0 LDC.64 R2, c[0x0][0x318] ;  /* 0x0000c600ff028b82 */ /* 0x000ee40000000a00 */
[----:B------:R-:W-:-:S05]  /*0600*/  IMAD R19, R9, R6, R19 ;  /* 0x0000000609137224 */ /* 0x000fca00078e0213 */
[----:B------:R-:W-:Y:S01]  /*0610*/  ISETP.GT.U32.AND P1, PT, R10, R19, PT ;  /* 0x000000130a00720c */ /* 0x000fe20003f24070 */
[----:B------:R-:W4:-:S12]  /*0620*/  @!P0 LDC R6, c[0x0][0x2cc] ;  /* 0x0000b300ff068b82 */ /* 0x000f180000000800 */
[----:B------:R-:W-:Y:S02]  /*0630*/  @!P1 IMAD.IADD R19, R19, 0x1, -R10 ;  /* 0x0000000113139824 */ /* 0x000fe400078e0a0a */
[----:B------:R-:W-:Y:S01]  /*0640*/  @!P1 VIADD R9, R9, 0x1 ;  /* 0x0000000109099836 */ /* 0x000fe20000000000 */
[----:B------:R-:W-:Y:S02]  /*0650*/  ISETP.NE.AND P1, PT, R8, RZ, PT ;  /* 0x000000ff0800720c */ /* 0x000fe40003f25270 */
[----:B---3--:R-:W-:Y:S02]  /*0660*/  @!P0 ISETP.NE.U32.AND P2, PT, R2, RZ, PT ;  /* 0x000000ff0200820c */ /* 0x008fe40003f45070 */
[----:B------:R-:W-:Y:S02]  /*0670*/  ISETP.GE.U32.AND P4, PT, R19, R10, PT ;  /* 0x0000000a1300720c */ /* 0x000fe40003f86070 */
[----:B------:R-:W-:Y:S02]  /*0680*/  @!P0 ISETP.NE.AND.EX P2, PT, R3, RZ, PT, P2 ;  /* 0x000000ff0300820c */ /* 0x000fe40003f45320 */
[----:B------:R-:W-:-:S02]  /*0690*/  IADD3 R2, -R230, 0xbf, R59 ;  /* 0x000000bfe6027810 */ /* 0x000fc40007ffe13b */
[----:B----4-:R-:W-:-:S05]  /*06a0*/  @!P0 SEL R3, R6, RZ, P2 ;  /* 0x000000ff06038207 */ /* 0x010fca0001000000 */
[----:B------:R-:W-:Y:S02]  /*06b0*/  @!P0 IMAD.IADD R58, R64, 0x1, R3 ;  /* 0x00000001403a8824 */ /* 0x000fe400078e0203 */
[----:B------:R-:W-:Y:S02]  /*06c0*/  @P4 VIADD R9, R9, 0x1 ;  /* 0x0000000109094836 */ /* 0x000fe40000000000 */
[----:B------:R-:W-:Y:S01]  /*06d0*/  VIADD R3, R58, 0x7f ;  /* 0x0000007f3a037836 */ /* 0x000fe20000000000 */
[----:B--2---:R-:W-:Y:S01]  /*06e0*/  IADD3 R7, R2, R7, R58 ;  /* 0x0000000702077210 */ /* 0x004fe20007ffe03a */
[----:B------:R-:W-:Y:S01]  /*06f0*/  @!P3 IMAD.MOV R9, RZ, RZ, -R9 ;  /* 0x000000ffff09b224 */ /* 0x000fe200078e0a09 */
[----:B------:R-:W-:Y:S02]  /*0700*/  @!P1 LOP3.LUT R9, RZ, R8, RZ, 0x33, !PT ;  /* 0x00000008ff099212 */ /* 0x000fe400078e33ff */
[----:B------:R-:W-:Y:S02]  /*0710*/  SHF.R.S32.HI R6, RZ, 0x1f, R3 ;  /* 0x0000001fff067819 */ /* 0x000fe40000011403 */
[----:B------:R-:W-:Y:S01]  /*0720*/  SHF.R.S32.HI R2, RZ, 0x1f, R7 ;  /* 0x0000001fff027819 */ /* 0x000fe20000011407 */
[----:B------:R-:W-:Y:S01]  /*0730*/  IMAD R228, R9, R0, RZ ;  /* 0x0000000009e47224 */ /* 0x000fe200078e02ff */
[----:B------:R-:W-:-:S02]  /*0740*/  LEA.HI R6, R6, R3, RZ, 0x7 ;  /* 0x0000000306067211 */ /* 0x000fc400078f38ff */
[----:B------:R-:W-:Y:S02]  /*0750*/  LEA.HI R2, R2, R7, RZ, 0x7 ;  /* 0x0000000702027211 */ /* 0x000fe400078f38ff */
[----:B------:R-:W-:Y:S02]  /*0760*/  SHF.R.S32.HI R6, RZ, 0x7, R6 ;  /* 0x00000007ff067819 */ /* 0x000fe40000011406 */
[----:B------:R-:W-:Y:S02]  /*0770*/  SHF.R.S32.HI R2, RZ, 0x7, R2 ;  /* 0x00000007ff027819 */ /* 0x000fe40000011402 */
[----:B------:R-:W-:-:S04]  /*0780*/  VIADDMNMX R53, R228, R9, R6, PT ;  /* 0x00000009e4357246 */ /* 0x000fc80003800106 */
[----:B------:R-:W-:-:S04]  /*0790*/  VIMNMX R53, R53, R2, PT ;  /* 0x0000000235357248 */ /* 0x000fc80003fe0100 */
[----:B------:R-:W-:-:S13]  /*07a0*/  ISETP.GE.AND P0, PT, R228, R53, PT ;  /* 0x00000035e400720c */ /* 0x000fda0003f06270 */
[----:B-1----:R-:W-:Y:S05]  /*07b0*/  @!P0 BRA `(.L_x_3792) ;  /* 0x0000000400588947 */ /* 0x002fea0003800000 */
[----:B------:R-:W1:Y:S01]  /*07c0*/  LDC.64 R2, c[0x0][0x2c0] ;  /* 0x0000b000ff027b82 */ /* 0x000e620000000a00 */
[----:B------:R-:W-:Y:S01]  /*07d0*/  SHF.R.S32.HI R4, RZ, 0x1f, R55 ;  /* 0x0000001fff047819 */ /* 0x000fe20000011437 */
[----:B------:R-:W-:Y:S01]  /*07e0*/  ULDC UR4, c[0x0][0x2dc] ;  /* 0x0000b70000047ab9 */ /* 0x000fe20000000800 */
[----:B------:R-:W-:Y:S02]  /*07f0*/  LOP3.LUT P5, RZ, R55, 0xf, RZ, 0xc0, !PT ;  /* 0x0000000f37ff7812 */ /* 0x000fe400078ac0ff */
[----:B------:R-:W-:-:S04]  /*0800*/  LEA.HI R4, R4, R55, RZ, 0x4 ;  /* 0x0000003704047211 */ /* 0x000fc800078f20ff */
[----:B------:R-:W-:-:S05]  /*0810*/  LOP3.LUT R6, R4, 0x3ffffff0, RZ, 0xc0, !PT ;  /* 0x3ffffff004067812 */ /* 0x000fca00078ec0ff */
[----:B------:R-:W-:-:S04]  /*0820*/  IMAD.IADD R6, R55, 0x1, -R6 ;  /* 0x0000000137067824 */ /* 0x000fc800078e0a06 */
[----:B------:R-:W-:-:S05]  /*0830*/  IMAD.SHL.U32 R6, R6, 0x4, RZ ;  /* 0x0000000406067824 */ /* 0x000fca00078e00ff */
[----:B------:R-:W-:Y:S01]  /*0840*/  SHF.R.S32.HI R7, RZ, 0x1f, R6 ;  /* 0x0000001fff077819 */ /* 0x000fe20000011406 */
[----:B-1----:R-:W-:Y:S01]  /*0850*/  IMAD R2, R0, R2, R231 ;  /* 0x0000000200027224 */ /* 0x002fe200078e02e7 */
[----:B------:R-:W-:-:S03]  /*0860*/  SHF.R.S32.HI R0, RZ, 0x4, R4 ;  /* 0x00000004ff007819 */ /* 0x000fc60000011404 */
[----:B------:R-:W-:Y:S02]  /*0870*/  IMAD R2, R2, R5, R144 ;  /* 0x0000000502027224 */ /* 0x000fe400078e0290 */
[----:B------:R-:W-:-:S04]  /*0880*/  IMAD.WIDE R6, R0, 0x80, R6 ;  /* 0x0000008000067825 */ /* 0x000fc800078e0206 */
[--C-:B------:R-:W-:Y:S02]  /*0890*/  IMAD R3, R2, R3, R59.reuse ;  /* 0x0000000302037224 */ /* 0x100fe400078e023b */
[----:B------:R-:W-:Y:S02]  /*08a0*/  IMAD.IADD R59, R230, 0x1, -R59 ;  /* 0x00000001e63b7824 */ /* 0x000fe400078e0a3b */
[----:B------:R-:W-:Y:S01]  /*08b0*/  IMAD R5, R3, UR4, RZ ;  /* 0x0000000403057c24 */ /* 0x000fe2000f8e02ff */
[----:B------:R-:W-:Y:S01]  /*08c0*/  ULDC.64 UR4, c[0x0][0x288] ;  /* 0x0000a20000047ab9 */ /* 0x000fe20000000a00 */
[C---:B------:R-:W-:Y:S01]  /*08d0*/  VIADD R10, R0.reuse, 0x18 ;  /* 0x00000018000a7836 */ /* 0x040fe20000000000 */
[C---:B------:R-:W-:Y:S01]  /*08e0*/  ISETP.GE.AND P2, PT, R0.reuse, R59, PT ;  /* 0x0000003b0000720c */ /* 0x040fe20003f46270 */
[C---:B------:R-:W-:Y:S01]  /*08f0*/  VIADD R4, R0.reuse, 0x8 ;  /* 0x0000000800047836 */ /* 0x040fe20000000000 */
[----:B------:R-:W-:Y:S01]  /*0900*/  IADD3 R2, P0, R5, R6, RZ ;  /* 0x0000000605027210 */ /* 0x000fe20007f1e0ff */
[----:B------:R-:W-:-:S02]  /*0910*/  VIADD R12, R0, 0x10 ;  /* 0x00000010000c7836 */ /* 0x000fc40000000000 */
[C---:B------:R-:W-:Y:S01]  /*0920*/  VIADD R6, R0.reuse, 0x28 ;  /* 0x0000002800067836 */ /* 0x040fe20000000000 */
        /* <DEDUP_REMOVED lines=8> */
[-C--:B------:R-:W-:Y:S01]  /*09b0*/  ISETP.GE.AND P1, PT, R12, R59.reuse, PT ;  /* 0x0000003b0c00720c */ /* 0x080fe20003f26270 */
[----:B------:R1:W-:Y:S01]  /*09c0*/  @!P2 STG.E.128 desc[UR6][R14.64], RZ ;  /* 0x000000ff0e00a986 */ /* 0x0003e2000c101d06 */
[-C--:B------:R-:W-:Y:S01]  /*09d0*/  ISETP.GE.OR P6, PT, R4, R59.reuse, P5 ;  /* 0x0000003b0400720c */ /* 0x080fe20002fc6670 */
[----:B------:R-:W-:Y:S01]  /*09e0*/  VIADD R4, R0, 0x30 ;  /* 0x0000003000047836 */ /* 0x000fe20000000000 */
[----:B------:R-:W-:Y:S01]  /*09f0*/  SHF.R.S32.HI R5, RZ, 0x1f, R3 ;  /* 0x0000001fff057819 */ /* 0x000fe20000011403 */
[----:B------:R1:W-:Y:S01]  /*0a00*/  @!P2 STG.E.128 desc[UR6][R14.64+0x100], RZ ;  /* 0x000100ff0e00a986 */ /* 0x0003e2000c101d06 */
[----:B------:R-:W-:-:S02]  /*0a10*/  ISETP.GE.AND P2, PT, R6, R59, PT ;  /* 0x0000003b0600720c */ /* 0x000fc40003f46270 */
[-C--:B------:R-:W-:Y:S01]  /*0a20*/  ISETP.GE.OR P5, PT, R12, R59.reuse, P5 ;  /* 0x0000003b0c00720c */ /* 0x080fe20002fa6670 */
[----:B------:R1:W-:Y:S01]  /*0a30*/  @!P3 STG.E.128 desc[UR6][R14.64+0x1000], RZ ;  /* 0x001000ff0e00b986 */ /* 0x0003e2000c101d06 */
[----:B------:R-:W-:-:S03]  /*0a40*/  ISETP.GE.AND P4, PT, R8, R59, PT ;  /* 0x0000003b0800720c */ /* 0x000fc60003f86270 */
[----:B------:R1:W-:Y:S04]  /*0a50*/  @!P0 STG.E.128 desc[UR6][R14.64+0x3000], RZ ;  /* 0x003000ff0e008986 */ /* 0x0003e8000c101d06 */
[----:B------:R1:W-:Y:S01]  /*0a60*/  @!P0 STG.E.128 desc[UR6][R14.64+0x3100], RZ ;  /* 0x003100ff0e008986 */ /* 0x0003e2000c101d06 */
[----:B------:R-:W-:-:S03]  /*0a70*/  IADD3 R3, P0, R3, R0, RZ ;  /* 0x0000000003037210 */ /* 0x000fc60007f1e0ff */
[----:B------:R1:W-:Y:S01]  /*0a80*/  @!P3 STG.E.128 desc[UR6][R14.64+0x1100], RZ ;  /* 0x001100ff0e00b986 */ /* 0x0003e2000c101d06 */
[----:B------:R-:W-:Y:S01]  /*0a90*/  ISETP.GE.AND P3, PT, R4, R59, PT ;  /* 0x0000003b0400720c */ /* 0x000fe20003f66270 */
[----:B------:R-:W-:Y:S01]  /*0aa0*/  @!P5 IMAD.MOV.U32 R19, RZ, RZ, -0x800000 ;  /* 0xff800000ff13d424 */ /* 0x000fe200078e00ff */
[----:B------:R-:W-:Y:S01]  /*0ab0*/  LEA.HI.X.SX32 R12, R0, R5, 0x1, P0 ;  /* 0x00000005000c7211 */ /* 0x000fe200000f0eff */
[----:B------:R1:W-:Y:S01]  /*0ac0*/  @!P1 STG.E.128 desc[UR6][R14.64+0x2000], RZ ;  /* 0x002000ff0e009986 */ /* 0x0003e2000c101d06 */
[----:B------:R-:W-:-:S03]  /*0ad0*/  LEA R16, P0, R3, UR4, 0x2 ;  /* 0x0000000403107c11 */ /* 0x000fc6000f8010ff */
[----:B------:R1:W-:Y:S01]  /*0ae0*/  @!P1 STG.E.128 desc[UR6][R14.64+0x2100], RZ ;  /* 0x002100ff0e009986 */ /* 0x0003e2000c101d06 */
[----:B------:R-:W-:Y:S02]  /*0af0*/  ISETP.GE.AND P1, PT, R2, R59, PT ;  /* 0x0000003b0200720c */ /* 0x000fe40003f26270 */
[----:B------:R-:W-:Y:S01]  /*0b00*/  LEA.HI.X R17, R3, UR5, R12, 0x2, P0 ;  /* 0x0000000503117c11 */ /* 0x000fe200080f140c */
[----:B------:R1:W-:Y:S01]  /*0b10*/  @!P2 STG.E.128 desc[UR6][R14.64+0x5000], RZ ;  /* 0x005000ff0e00a986 */ /* 0x0003e2000c101d06 */
[----:B------:R-:W-:-:S03]  /*0b20*/  @!P6 IMAD.MOV.U32 R3, RZ, RZ, -0x800000 ;  /* 0xff800000ff03e424 */ /* 0x000fc600078e00ff */
[----:B------:R1:W-:Y:S01]  /*0b30*/  @!P2 STG.E.128 desc[UR6][R14.64+0x5100], RZ ;  /* 0x005100ff0e00a986 */ /* 0x0003e2000c101d06 */
[----:B------:R-:W-:-:S03]  /*0b40*/  LOP3.LUT P2, RZ, R55, 0xf, RZ, 0xc0, !PT ;  /* 0x0000000f37ff7812 */ /* 0x000fc6000784c0ff */
[----:B------:R1:W-:Y:S01]  /*0b50*/  @!P4 STG.E.128 desc[UR6][R14.64+0x4000], RZ ;  /* 0x004000ff0e00c986 */ /* 0x0003e2000c101d06 */
[----:B------:R-:W-:-:S03]  /*0b60*/  ISETP.GE.OR P0, PT, R4, R59, P2 ;  /* 0x0000003b0400720c */ /* 0x000fc60001706670 */
[----:B------:R1:W-:Y:S01]  /*0b70*/  @!P4 STG.E.128 desc[UR6][R14.64+0x4100], RZ ;  /* 0x004100ff0e00c986 */ /* 0x0003e2000c101d06 */
[----:B------:R-:W-:-:S03]  /*0b80*/  ISETP.GE.OR P4, PT, R10, R59, P2 ;  /* 0x0000003b0a00720c */ /* 0x000fc60001786670 */
[----:B------:R1:W-:Y:S04]  /*0b90*/  @!P3 STG.E.128 desc[UR6][R14.64+0x6000], RZ ;  /* 0x006000ff0e00b986 */ /* 0x0003e8000c101d06 */
[----:B------:R1:W-:Y:S01]  /*0ba0*/  @!P3 STG.E.128 desc[UR6][R14.64+0x6100], RZ ;  /* 0x006100ff0e00b986 */ /* 0x0003e2000c101d06 */
[----:B------:R-:W-:Y:S01]  /*0bb0*/  ISETP.GE.OR P3, PT, R8, R59, P2 ;  /* 0x0000003b0800720c */ /* 0x000fe20001766670 */
[----:B------:R-:W-:Y:S02]  /*0bc0*/  @!P0 IMAD.MOV.U32 R5, RZ, RZ, -0x800000 ;  /* 0xff800000ff058424 */ /* 0x000fe400078e00ff */
[----:B------:R1:W-:Y:S02]  /*0bd0*/  @!P1 STG.E.128 desc[UR6][R14.64+0x7000], RZ ;  /* 0x007000ff0e009986 */ /* 0x0003e4000c101d06 */
[----:B------:R-:W-:-:S02]  /*0be0*/  @!P4 IMAD.MOV.U32 R11, RZ, RZ, -0x800000 ;  /* 0xff800000ff0bc424 */ /* 0x000fc400078e00ff */
[----:B------:R1:W-:Y:S01]  /*0bf0*/  @!P1 STG.E.128 desc[UR6][R14.64+0x7100], RZ ;  /* 0x007100ff0e009986 */ /* 0x0003e2000c101d06 */
[----:B------:R-:W-:-:S03]  /*0c00*/  ISETP.GE.OR P1, PT, R6, R59, P2 ;  /* 0x0000003b0600720c */ /* 0x000fc60001726670 */
[----:B------:R1:W-:Y:S01]  /*0c10*/  @!P6 STG.E desc[UR6][R16.64+0x20], R3 ;  /* 0x000020031000e986 */ /* 0x0003e2000c101906 */
[----:B------:R-:W-:Y:S01]  /*0c20*/  LOP3.LUT P6, RZ, R55, 0xf, RZ, 0xc0, !PT ;  /* 0x0000000f37ff7812 */ /* 0x000fe200078cc0ff */
[----:B------:R-:W-:Y:S02]  /*0c30*/  @!P3 IMAD.MOV.U32 R9, RZ, RZ, -0x800000 ;  /* 0xff800000ff09b424 */ /* 0x000fe400078e00ff */
[----:B------:R1:W-:Y:S01]  /*0c40*/  @!P0 STG.E desc[UR6][R16.64+0xc0], R5 ;  /* 0x0000c00510008986 */ /* 0x0003e2000c101906 */
[-C--:B------:R-:W-:Y:S02]  /*0c50*/  ISETP.GE.OR P2, PT, R0, R59.reuse, P6 ;  /* 0x0000003b0000720c */ /* 0x080fe40003746670 */
[----:B------:R-:W-:Y:S01]  /*0c60*/  ISETP.GE.OR P0, PT, R2, R59, P6 ;  /* 0x0000003b0200720c */ /* 0x000fe20003706670 */
[----:B------:R1:W-:Y:S02]  /*0c70*/  @!P5 STG.E desc[UR6][R16.64+0x40], R19 ;  /* 0x000040131000d986 */ /* 0x0003e4000c101906 */
[----:B------:R-:W-:-:S02]  /*0c80*/  @!P1 IMAD.MOV.U32 R7, RZ, RZ, -0x800000 ;  /* 0xff800000ff079424 */ /* 0x000fc400078e00ff */
[----:B------:R1:W-:Y:S04]  /*0c90*/  @!P4 STG.E desc[UR6][R16.64+0x60], R11 ;  /* 0x0000600b1000c986 */ /* 0x0003e8000c101906 */
[----:B------:R1:W-:Y:S02]  /*0ca0*/  @!P3 STG.E desc[UR6][R16.64+0x80], R9 ;  /* 0x000080091000b986 */ /* 0x0003e4000c101906 */
[----:B------:R-:W-:Y:S02]  /*0cb0*/  @!P2 IMAD.MOV.U32 R13, RZ, RZ, -0x800000 ;  /* 0xff800000ff0da424 */ /* 0x000fe400078e00ff */
[----:B------:R1:W-:Y:S04]  /*0cc0*/  @!P1 STG.E desc[UR6][R16.64+0xa0], R7 ;  /* 0x0000a00710009986 */ /* 0x0003e8000c101906 */
[----:B------:R1:W-:Y:S01]  /*0cd0*/  @!P2 STG.E desc[UR6][R16.64], R13 ;  /* 0x0000000d1000a986 */ /* 0x0003e2000c101906 */
[----:B------:R-:W-:Y:S05]  /*0ce0*/  @P0 EXIT ;  /* 0x000000000000094d */ /* 0x000fea0003800000 */
[----:B-1----:R-:W-:-:S05]  /*0cf0*/  MOV R3, 0xff800000 ;  /* 0xff80000000037802 */ /* 0x002fca0000000f00 */
[----:B------:R-:W-:Y:S01]  /*0d00*/  STG.E desc[UR6][R16.64+0xe0], R3 ;  /* 0x0000e00310007986 */ /* 0x000fe2000c101906 */
[----:B------:R-:W-:Y:S05]  /*0d10*/  EXIT ;  /* 0x000000000000794d */ /* 0x000fea0003800000 */
.L_x_3792:
[----:B------:R-:W1:Y:S01]  /*0d20*/  LDC.64 R2, c[0x0][0x368] ;  /* 0x0000da00ff027b82 */ /* 0x000e620000000a00 */
[----:B------:R-:W-:Y:S01]  /*0d30*/  IMAD.MOV.U32 R14, RZ, RZ, R231 ;  /* 0x000000ffff0e7224 */ /* 0x000fe200078e00e7 */
        /* <DEDUP_REMOVED lines=9> */
[----:B------:R-:W-:Y:S02]  /*0dd0*/  SHF.R.S32.HI R5, RZ, 0x1f, R231 ;  /* 0x0000001fff057819 */ /* 0x000fe400000114e7 */
        /* <DEDUP_REMOVED lines=17> */
.L_x_3793:
[----:B------:R-:W-:-:S13]  /*0ef0*/  PLOP3.LUT P0, PT, PT, PT, UP0, 0x40, 0x0 ;  /* 0x000000000000781c */ /* 0x000fda0003f0e808 */
[----:B------:R-:W-:Y:S05]  /*0f00*/  @P0 BRA `(.L_x_3794) ;  /* 0x0000000400400947 */ /* 0x000fea0003800000 */
[----:B------:R-:W2:Y:S01]  /*0f10*/  LDC R10, c[0x0][0x380] ;  /* 0x0000e000ff0a7b82 */ /* 0x000ea20000000800 */
[----:B-1----:R-:W-:Y:S01]  /*0f20*/  LEA R3, R53, 0xffffff80, 0x7 ;  /* 0xffffff8035037811 */ /* 0x002fe200078e38ff */
[----:B------:R-:W-:-:S06]  /*0f30*/  ULDC.64 UR4, c[0x0][0x230] ;  /* 0x00008c0000047ab9 */ /* 0x000fcc0000000a00 */
[----:B------:R-:W1:Y:S08]  /*0f40*/  LDC R11, c[0x0][0x278] ;  /* 0x00009e00ff0b7b82 */ /* 0x000e700000000800 */
[----:B------:R-:W3:Y:S01]  /*0f50*/  LDC.64 R152, c[0x0][0x248] ;  /* 0x00009200ff987b82 */ /* 0x000ee20000000a00 */
[----:B--2---:R-:W-:-:S04]  /*0f60*/  IABS R2, R10 ;  /* 0x0000000a00027213 */ /* 0x004fc80000000000 */
[----:B------:R-:W2:Y:S08]  /*0f70*/  I2F.RP R6, R2 ;  /* 0x0000000200067306 */ /* 0x000eb00000209400 */
[----:B--2---:R-:W2:Y:S02]  /*0f80*/  MUFU.RCP R8, R6 ;  /* 0x0000000600087308 */ /* 0x004ea40000001000 */
[----:B--2---:R-:W-:-:S06]  /*0f90*/  IADD3 R8, R8, 0xffffffe, RZ ;  /* 0x0ffffffe08087810 */ /* 0x004fcc0007ffe0ff */
[----:B------:R-:W2:Y:S02]  /*0fa0*/  F2I.FTZ.U32.TRUNC.NTZ R9, R8 ;  /* 0x0000000800097305 */ /* 0x000ea4000021f000 */
[----:B--2---:R-:W-:Y:S01]  /*0fb0*/  IMAD.MOV R7, RZ, RZ, -R9 ;  /* 0x000000ffff077224 */ /* 0x004fe200078e0a09 */
        /* <DEDUP_REMOVED lines=18> */
[----:B------:R-:W2:Y:S01]  /*10e0*/  LDG.E R2, desc[UR6][R16.64] ;  /* 0x0000000610027981 */ /* 0x000ea2000c1e1900 */
[----:B-1----:R-:W-:-:S04]  /*10f0*/  IABS R6, R11 ;  /* 0x0000000b00067213 */ /* 0x002fc80000000000 */
[----:B------:R-:W1:Y:S08]  /*1100*/  I2F.RP R12, R6 ;  /* 0x00000006000c7306 */ /* 0x000e700000209400 */
[----:B-1----:R-:W1:Y:S02]  /*1110*/  MUFU.RCP R9, R12 ;  /* 0x0000000c00097308 */ /* 0x002e640000001000 */
[----:B-1----:R-:W-:-:S06]  /*1120*/  IADD3 R9, R9, 0xffffffe, RZ ;  /* 0x0ffffffe09097810 */ /* 0x002fcc0007ffe0ff */
[----:B------:R-:W1:Y:S02]  /*1130*/  F2I.FTZ.U32.TRUNC.NTZ R9, R9 ;  /* 0x0000000900097305 */ /* 0x000e64000021f000 */
[----:B-1----:R-:W-:-:S04]  /*1140*/  IMAD.MOV R0, RZ, RZ, -R9 ;  /* 0x000000ffff007224 */ /* 0x002fc800078e0a09 */
        /* <DEDUP_REMOVED lines=9> */
[----:B------:R-:W-:-:S12]  /*11e0*/  IMAD R19, R10, R8, R3 ;  /* 0x000000080a137224 */ /* 0x000fd800078e0203 */
        /* <DEDUP_REMOVED lines=9> */
[----:B------:R-:W-:-:S04]  /*1280*/  @!P0 LOP3.LUT R0, RZ, R11, RZ, 0x33, !PT ;  /* 0x0000000bff008212 */ /* 0x000fc800078e33ff */
[----:B------:R-:W-:Y:S02]  /*1290*/  SHF.R.S32.HI R103, RZ, 0x1f, R0 ;  /* 0x0000001fff677819 */ /* 0x000fe40000011400 */
[----:B--2---:R-:W-:Y:S01]  /*12a0*/  SHF.R.S32.HI R9, RZ, 0x1f, R2 ;  /* 0x0000001fff097819 */ /* 0x004fe20000011402 */
[----:B------:R-:W-:-:S04]  /*12b0*/  IMAD.WIDE.U32 R16, R2, UR4, RZ ;  /* 0x0000000402107c25 */ /* 0x000fc8000f8e00ff */
[C---:B------:R-:W-:Y:S02]  /*12c0*/  IMAD R13, R9.reuse, UR4, RZ ;  /* 0x00000004090d7c24 */ /* 0x040fe4000f8e02ff */
[----:B-1----:R-:W-:Y:S02]  /*12d0*/  IMAD R9, R9, R6, RZ ;  /* 0x0000000609097224 */ /* 0x002fe400078e02ff */
[C---:B------:R-:W-:Y:S01]  /*12e0*/  IMAD R8, R2.reuse, UR5, R13 ;  /* 0x0000000502087c24 */ /* 0x040fe2000f8e020d */
[----:B------:R-:W-:Y:S01]  /*12f0*/  SHF.R.S32.HI R13, RZ, 0x1f, R19 ;  /* 0x0000001fff0d7819 */ /* 0x000fe20000011413 */
[----:B------:R-:W-:Y:S01]  /*1300*/  ULDC.64 UR4, c[0x0][0x260] ;  /* 0x0000980000047ab9 */ /* 0x000fe20000000a00 */
[----:B------:R-:W-:Y:S02]  /*1310*/  IMAD R7, R2, R7, R9 ;  /* 0x0000000702077224 */ /* 0x000fe400078e0209 */
[----:B------:R-:W-:Y:S02]  /*1320*/  IMAD.IADD R17, R17, 0x1, R8 ;  /* 0x0000000111117824 */ /* 0x000fe400078e0208 */
[----:B---3--:R-:W-:-:S02]  /*1330*/  IMAD R8, R13, R152, RZ ;  /* 0x000000980d087224 */ /* 0x008fc400078e02ff */
[----:B------:R-:W-:-:S04]  /*1340*/  IMAD.WIDE.U32 R10, R19, R152, R16 ;  /* 0x00000098130a7225 */ /* 0x000fc800078e0010 */
[----:B------:R-:W-:Y:S02]  /*1350*/  IMAD R8, R19, R153, R8 ;  /* 0x0000009913087224 */ /* 0x000fe400078e0208 */
[----:B------:R-:W-:-:S03]  /*1360*/  IMAD.MOV.U32 R16, RZ, RZ, R10 ;  /* 0x000000ffff107224 */ /* 0x000fc600078e000a */
[----:B------:R-:W-:Y:S01]  /*1370*/  IADD3 R17, R11, R8, RZ ;  /* 0x000000080b117210 */ /* 0x000fe20007ffe0ff */
[----:B------:R-:W-:Y:S02]  /*1380*/  IMAD R11, R103, UR4, RZ ;  /* 0x00000004670b7c24 */ /* 0x000fe4000f8e02ff */
[----:B------:R-:W-:-:S04]  /*1390*/  IMAD.WIDE.U32 R8, R2, R6, RZ ;  /* 0x0000000602087225 */ /* 0x000fc800078e00ff */
[C---:B------:R-:W-:Y:S01]  /*13a0*/  IMAD R11, R0.reuse, UR5, R11 ;  /* 0x00000005000b7c24 */ /* 0x040fe2000f8e020b */
[----:B------:R-:W-:Y:S01]  /*13b0*/  MOV R12, R8 ;  /* 0x00000008000c7202 */ /* 0x000fe20000000f00 */
[----:B------:R-:W-:-:S04]  /*13c0*/  IMAD.WIDE.U32 R16, R0, UR4, R16 ;  /* 0x0000000400107c25 */ /* 0x000fc8000f8e0010 */
[----:B------:R-:W-:Y:S01]  /*13d0*/  IMAD.IADD R21, R9, 0x1, R7 ;  /* 0x0000000109157824 */ /* 0x000fe200078e0207 */
[----:B------:R-:W-:Y:S02]  /*13e0*/  IADD3 R11, R17, R11, RZ ;  /* 0x0000000b110b7210 */ /* 0x000fe40007ffe0ff */
[----:B------:R-:W-:Y:S01]  /*13f0*/  MOV R2, R16 ;  /* 0x0000001000027202 */ /* 0x000fe20000000f00 */
[----:B------:R-:W-:Y:S06]  /*1400*/  BRA `(.L_x_3795) ;  /* 0x0000000400387947 */ /* 0x000fec0003800000 */
.L_x_3794:
[----:B------:R-:W1:Y:S01]  /*1410*/  LDC R19, c[0x0][0x278] ;  /* 0x00009e00ff137b82 */ /* 0x000e620000000800 */
[----:B------:R-:W-:Y:S02]  /*1420*/  MOV R6, RZ ;  /* 0x000000ff00067202 */ /* 0x000fe40000000f00 */
[----:B------:R-:W-:-:S13]  /*1430*/  ISETP.NE.AND P0, PT, R17, -0x1, PT ;  /* 0xffffffff1100780c */ /* 0x000fda0003f05270 */
        /* <DEDUP_REMOVED lines=12> */
[----:B------:R-:W1:Y:S03]  /*1500*/  @P0 LDC.64 R8, c[0x0][0x250] ;  /* 0x00009400ff080b82 */ /* 0x000e660000000a00 */
[----:B------:R-:W-:Y:S01]  /*1510*/  IMAD R2, R0, R3, RZ ;  /* 0x0000000300027224 */ /* 0x000fe200078e02ff */
[----:B------:R-:W-:-:S03]  /*1520*/  IABS R0, R144 ;  /* 0x0000009000007213 */ /* 0x000fc60000000000 */
[----:B------:R-:W-:-:S04]  /*1530*/  IMAD.HI.U32 R7, R7, R2, R6 ;  /* 0x0000000207077227 */ /* 0x000fc800078e0006 */
[----:B------:R-:W-:-:S04]  /*1540*/  IMAD.MOV.U32 R6, RZ, RZ, R0 ;  /* 0x000000ffff067224 */ /* 0x000fc800078e0000 */
[----:B------:R-:W-:-:S04]  /*1550*/  IMAD.HI.U32 R0, R7, R6, RZ ;  /* 0x0000000607007227 */ /* 0x000fc800078e00ff */
[----:B------:R-:W-:-:S04]  /*1560*/  IMAD.MOV R2, RZ, RZ, -R0 ;  /* 0x000000ffff027224 */ /* 0x000fc800078e0a00 */
[C---:B------:R-:W-:Y:S02]  /*1570*/  IMAD R2, R3.reuse, R2, R6 ;  /* 0x0000000203027224 */ /* 0x040fe400078e0206 */
[----:B------:R-:W2:Y:S03]  /*1580*/  LDC.64 R6, c[0x0][0x260] ;  /* 0x00009800ff067b82 */ /* 0x000ea60000000a00 */
[----:B------:R-:W-:-:S13]  /*1590*/  ISETP.GT.U32.AND P1, PT, R3, R2, PT ;  /* 0x000000020300720c */ /* 0x000fda0003f24070 */
[-C--:B------:R-:W-:Y:S02]  /*15a0*/  @!P1 IADD3 R2, R2, -R3.reuse, RZ ;  /* 0x8000000302029210 */ /* 0x080fe40007ffe0ff */
[----:B------:R-:W-:Y:S02]  /*15b0*/  @!P1 IADD3 R0, R0, 0x1, RZ ;  /* 0x0000000100009810 */ /* 0x000fe40007ffe0ff */
[----:B------:R-:W-:Y:S02]  /*15c0*/  ISETP.GE.U32.AND P3, PT, R2, R3, PT ;  /* 0x000000030200720c */ /* 0x000fe40003f66070 */
[----:B------:R-:W-:Y:S02]  /*15d0*/  LOP3.LUT R2, R144, R19, RZ, 0x3c, !PT ;  /* 0x0000001390027212 */ /* 0x000fe400078e3cff */
[----:B------:R-:W-:Y:S02]  /*15e0*/  LEA R3, R53, 0xffffff80, 0x7 ;  /* 0xffffff8035037811 */ /* 0x000fe400078e38ff */
[----:B------:R-:W-:-:S02]  /*15f0*/  ISETP.GE.AND P2, PT, R2, RZ, PT ;  /* 0x000000ff0200720c */ /* 0x000fc40003f46270 */
[----:B------:R-:W-:Y:S02]  /*1600*/  ISETP.NE.AND P1, PT, R19, RZ, PT ;  /* 0x000000ff1300720c */ /* 0x000fe40003f25270 */
[----:B------:R-:W-:-:S03]  /*1610*/  SHF.R.S32.HI R13, RZ, 0x1f, R3 ;  /* 0x0000001fff0d7819 */ /* 0x000fc60000011403 */
[----:B------:R-:W-:-:S06]  /*1620*/  @P3 VIADD R0, R0, 0x1 ;  /* 0x0000000100003836 */ /* 0x000fcc0000000000 */
[----:B------:R-:W-:Y:S01]  /*1630*/  @!P2 IMAD.MOV R0, RZ, RZ, -R0 ;  /* 0x000000ffff00a224 */ /* 0x000fe200078e0a00 */
[----:B-1----:R-:W-:Y:S06]  /*1640*/  @P0 BRA `(.L_x_3796) ;  /* 0x0000000000300947 */ /* 0x002fec0003800000 */
[----:B------:R-:W1:Y:S01]  /*1650*/  LDC.64 R152, c[0x0][0x248] ;  /* 0x00009200ff987b82 */ /* 0x000e620000000a00 */
[----:B------:R-:W-:-:S07]  /*1660*/  SHF.R.S32.HI R21, RZ, 0x1f, R16 ;  /* 0x0000001fff157819 */ /* 0x000fce0000011410 */
[----:B------:R-:W3:Y:S01]  /*1670*/  LDC.64 R10, c[0x0][0x230] ;  /* 0x00008c00ff0a7b82 */ /* 0x000ee20000000a00 */
[-C--:B-1----:R-:W-:Y:S01]  /*1680*/  IMAD R12, R21, R152.reuse, RZ ;  /* 0x00000098150c7224 */ /* 0x082fe200078e02ff */
[----:B-----5:R-:W-:Y:S01]  /*1690*/  SHF.R.S32.HI R21, RZ, 0x1f, R14 ;  /* 0x0000001fff157819 */ /* 0x020fe2000001140e */
[----:B------:R-:W-:-:S04]  /*16a0*/  IMAD.WIDE.U32 R22, R16, R152, RZ ;  /* 0x0000009810167225 */ /* 0x000fc800078e00ff */
[----:B------:R-:W-:Y:S02]  /*16b0*/  IMAD R12, R16, R153, R12 ;  /* 0x00000099100c7224 */ /* 0x000fe400078e020c */
[----:B---3--:R-:W-:-:S03]  /*16c0*/  IMAD R2, R21, R10, RZ ;  /* 0x0000000a15027224 */ /* 0x008fc600078e02ff */
[----:B------:R-:W-:Y:S01]  /*16d0*/  IADD3 R23, R23, R12, RZ ;  /* 0x0000000c17177210 */ /* 0x000fe20007ffe0ff */
[C---:B------:R-:W-:Y:S02]  /*16e0*/  IMAD R2, R14.reuse, R11, R2 ;  /* 0x0000000b0e027224 */ /* 0x040fe400078e0202 */
[----:B------:R-:W-:-:S05]  /*16f0*/  IMAD.WIDE.U32 R10, R14, R10, R22 ;  /* 0x0000000a0e0a7225 */ /* 0x000fca00078e0016 */
[----:B------:R-:W-:-:S07]  /*1700*/  IADD3 R11, R11, R2, RZ ;  /* 0x000000020b0b7210 */ /* 0x000fce0007ffe0ff */
.L_x_3796:
[----:B------:R-:W-:Y:S01]  /*1710*/  IMAD R2, R13, R152, RZ ;  /* 0x000000980d027224 */ /* 0x000fe200078e02ff */
[----:B------:R-:W-:Y:S01]  /*1720*/  @!P1 LOP3.LUT R0, RZ, R19, RZ, 0x33, !PT ;  /* 0x00000013ff009212 */ /* 0x000fe200078e33ff */
[----:B------:R-:W-:Y:S01]  /*1730*/  IMAD.WIDE.U32 R10, R152, R3, R10 ;  /* 0x00000003980a7225 */ /* 0x000fe200078e000a */
[----:B------:R-:W-:Y:S02]  /*1740*/  @P0 IADD3 R17, R16, R17, RZ ;  /* 0x0000001110110210 */ /* 0x000fe40007ffe0ff */
[----:B------:R-:W-:Y:S01]  /*1750*/  SHF.R.S32.HI R103, RZ, 0x1f, R0 ;  /* 0x0000001fff677819 */ /* 0x000fe20000011400 */
[----:B------:R-:W-:Y:S02]  /*1760*/  IMAD R2, R153, R3, R2 ;  /* 0x0000000399027224 */ /* 0x000fe400078e0202 */
[----:B------:R-:W-:-:S03]  /*1770*/  @P0 IMAD.WIDE.U32 R18, R17, R8, RZ ;  /* 0x0000000811120225 */ /* 0x000fc600078e00ff */
[----:B------:R-:W-:Y:S01]  /*1780*/  IADD3 R11, R11, R2, RZ ;  /* 0x000000020b0b7210 */ /* 0x000fe20007ffe0ff */
[----:B--2---:R-:W-:Y:S01]  /*1790*/  IMAD R2, R103, R6, RZ ;  /* 0x0000000667027224 */ /* 0x004fe200078e02ff */
[----:B------:R-:W-:Y:S01]  /*17a0*/  @P0 MOV R12, R18 ;  /* 0x00000012000c0202 */ /* 0x000fe20000000f00 */
[----:B------:R-:W-:Y:S01]  /*17b0*/  @P0 IMAD R21, R17, R9, R19 ;  /* 0x0000000911150224 */ /* 0x000fe200078e0213 */
[----:B------:R-:W-:Y:S01]  /*17c0*/  MOV R19, R3 ;  /* 0x0000000300137202 */ /* 0x000fe20000000f00 */
[----:B------:R-:W-:-:S04]  /*17d0*/  IMAD.WIDE.U32 R10, R0, R6, R10 ;  /* 0x00000006000a7225 */ /* 0x000fc800078e000a */
[----:B------:R-:W-:Y:S01]  /*17e0*/  IMAD R7, R0, R7, R2 ;  /* 0x0000000700077224 */ /* 0x000fe200078e0202 */
[----:B------:R-:W-:-:S04]  /*17f0*/  MOV R2, R10 ;  /* 0x0000000a00027202 */ /* 0x000fc80000000f00 */
        /* <DEDUP_REMOVED lines=15> */
.L_x_3795:
[----:B------:R1:W5:Y:S01]  /*18f0*/  @P5 LDG.E R44, desc[UR6][R150.64] ;  /* 0x00000006962c5981 */ /* 0x000362000c1e1900 */
[----:B------:R-:W-:Y:S01]  /*1900*/  ISETP.NE.AND P0, PT, R4, -0x1, PT ;  /* 0xffffffff0400780c */ /* 0x000fe20003f05270 */
[----:B------:R-:W2:Y:S01]  /*1910*/  LDC.64 R6, c[0x0][0x240] ;  /* 0x00009000ff067b82 */ /* 0x000ea20000000a00 */
[----:B------:R-:W-:Y:S01]  /*1920*/  SHF.R.S32.HI R10, RZ, 0x1f, R55 ;  /* 0x0000001fff0a7819 */ /* 0x000fe20000011437 */
[----:B------:R-:W-:Y:S01]  /*1930*/  ULDC.64 UR34, c[0x0][0x250] ;  /* 0x0000940000227ab9 */ /* 0x000fe20000000a00 */
[----:B------:R-:W-:Y:S01]  /*1940*/  ULDC.64 UR4, c[0x0][0x268] ;  /* 0x00009a0000047ab9 */ /* 0x000fe20000000a00 */
[----:B------:R-:W-:Y:S01]  /*1950*/  USHF.L.U32 UR14, UR34, 0x4, URZ ;  /* 0x00000004220e7899 */ /* 0x000fe2000800063f */
[CC--:B------:R-:W-:Y:S02]  /*1960*/  LEA.HI R60, R10.reuse, R55.reuse, RZ, 0x3 ;  /* 0x000000370a3c7211 */ /* 0x0c0fe400078f18ff */
[----:B------:R-:W-:Y:S01]  /*1970*/  LEA.HI R139, R10, R55, RZ, 0x6 ;  /* 0x000000370a8b7211 */ /* 0x000fe200078f30ff */
[----:B------:R-:W3:Y:S01]  /*1980*/  LDC R138, c[0x0][0x2e0] ;  /* 0x0000b800ff8a7b82 */ /* 0x000ee20000000800 */
[----:B------:R-:W-:-:S02]  /*1990*/  SHF.R.S32.HI R148, RZ, 0x3, R60 ;  /* 0x00000003ff947819 */ /* 0x000fc4000001143c */
[----:B------:R-:W-:Y:S02]  /*19a0*/  LOP3.LUT R60, R60, 0xfffffff8, RZ, 0xc0, !PT ;  /* 0xfffffff83c3c7812 */ /* 0x000fe400078ec0ff */
[----:B------:R-:W-:Y:S01]  /*19b0*/  SHF.R.S32.HI R149, RZ, 0x1f, R148 ;  /* 0x0000001fff957819 */ /* 0x000fe20000011494 */
[----:B------:R-:W-:Y:S01]  /*19c0*/  IMAD.SHL.U32 R17, R148, 0x40, RZ ;  /* 0x0000004094117824 */ /* 0x000fe200078e00ff */
[CC--:B------:R-:W-:Y:S01]  /*19d0*/  LEA.HI R56, R10.reuse, R55.reuse, RZ, 0x5 ;  /* 0x000000370a387211 */ /* 0x0c0fe200078f28ff */
[----:B------:R-:W4:Y:S01]  /*19e0*/  @!P0 LDC.64 R8, c[0x0][0x228] ;  /* 0x00008a00ff088b82 */ /* 0x000f220000000a00 */
[----:B------:R-:W-:Y:S01]  /*19f0*/  IMAD.IADD R60, R55, 0x1, -R60 ;  /* 0x00000001373c7824 */ /* 0x000fe200078e0a3c */
[----:B------:R-:W-:Y:S01]  /*1a00*/  LEA.HI R10, R10, R55, RZ, 0x4 ;  /* 0x000000370a0a7211 */ /* 0x000fe200078f20ff */
[----:B------:R-:W-:Y:S01]  /*1a10*/  IMAD.WIDE R26, R15, 0x40, R148 ;  /* 0x000000400f1a7825 */ /* 0x000fe200078e0294 */
[----:B------:R-:W-:Y:S02]  /*1a20*/  LOP3.LUT R17, R17, 0x1c0, RZ, 0xc0, !PT ;  /* 0x000001c011117812 */ /* 0x000fe400078ec0ff */
[C---:B------:R-:W-:Y:S01]  /*1a30*/  SHF.L.U32 R16, R60.reuse, 0x3, RZ ;  /* 0x000000033c107819 */ /* 0x040fe200000006ff */
[----:B------:R-:W-:Y:S01]  /*1a40*/  IMAD.SHL.U32 R134, R60, 0x4, RZ ;  /* 0x000000043c867824 */ /* 0x000fe200078e00ff */
[----:B------:R-:W-:Y:S01]  /*1a50*/  SHF.L.U32 R139, R139, 0x3, RZ ;  /* 0x000000038b8b7819 */ /* 0x000fe200000006ff */
[----:B--2---:R-:W-:Y:S01]  /*1a60*/  @P0 IMAD.WIDE.U32 R22, R4, R6, RZ ;  /* 0x0000000604160225 */ /* 0x004fe200078e00ff */
[----:B------:R-:W-:-:S02]  /*1a70*/  SHF.L.U64.HI R108, R152, 0x4, R153 ;  /* 0x00000004986c7819 */ /* 0x000fc40000010299 */
[----:B------:R-:W-:Y:S01]  /*1a80*/  SHF.L.U32 R109, R152, 0x4, RZ ;  /* 0x00000004986d7819 */ /* 0x000fe200000006ff */
[----:B------:R-:W-:Y:S01]  /*1a90*/  @P0 IMAD R23, R4, R7, R23 ;  /* 0x0000000704170224 */ /* 0x000fe200078e0217 */
[----:B------:R-:W-:Y:S01]  /*1aa0*/  SHF.R.S32.HI R227, RZ, 0x4, R10 ;  /* 0x00000004ffe37819 */ /* 0x000fe2000001140a */
[----:B-----5:R-:W-:Y:S01]  /*1ab0*/  @P0 IMAD.MOV.U32 R14, RZ, RZ, R22 ;  /* 0x000000ffff0e0224 */ /* 0x020fe200078e0016 */
[----:B---3--:R-:W-:-:S04]  /*1ac0*/  LEA.HI R138, R138, R138, RZ, 0x1 ;  /* 0x0000008a8a8a7211 */ /* 0x008fc800078f08ff */
[----:B------:R-:W-:Y:S01]  /*1ad0*/  SHF.R.S32.HI R137, RZ, 0x1, R138 ;  /* 0x00000001ff897819 */ /* 0x000fe2000001148a */
[-C--:B----4-:R-:W-:Y:S02]  /*1ae0*/  @!P0 IMAD R4, R5, R8.reuse, RZ ;  /* 0x0000000805048224 */ /* 0x090fe400078e02ff */
[----:B------:R-:W-:Y:S01]  /*1af0*/  @!P0 IMAD.WIDE.U32 R24, R231, R8, RZ ;  /* 0x00000008e7188225 */ /* 0x000fe200078e00ff */
[----:B------:R-:W-:Y:S02]  /*1b00*/  LOP3.LUT R8, R17, 0x38, R16, 0xf8, !PT ;  /* 0x0000003811087812 */ /* 0x000fe400078ef810 */
[----:B------:R-:W-:Y:S01]  /*1b10*/  SHF.R.U32.HI R17, RZ, 0x3, R17 ;  /* 0x00000003ff117819 */ /* 0x000fe20000011611 */
[----:B------:R-:W-:Y:S02]  /*1b20*/  @!P0 IMAD R4, R231, R9, R4 ;  /* 0x00000009e7048224 */ /* 0x000fe400078e0204 */
[----:B------:R-:W-:Y:S01]  /*1b30*/  @!P0 IMAD.MOV.U32 R14, RZ, RZ, R24 ;  /* 0x000000ffff0e8224 */ /* 0x000fe200078e0018 */
[----:B------:R-:W-:Y:S01]  /*1b40*/  LOP3.LUT R8, R8, R17, RZ, 0x3c, !PT ;  /* 0x0000001108087212 */ /* 0x000fe200078e3cff */
[----:B------:R-:W-:Y:S01]  /*1b50*/  @!P0 IMAD.IADD R23, R25, 0x1, R4 ;  /* 0x0000000119178824 */ /* 0x000fe200078e0204 */
[C---:B------:R-:W-:Y:S01]  /*1b60*/  IADD3 R20, P0, R16.reuse, R12, RZ ;  /* 0x0000000c10147210 */ /* 0x040fe20007f1e0ff */
[----:B------:R-:W-:Y:S01]  /*1b70*/  IMAD R4, R27, R6, RZ ;  /* 0x000000061b047224 */ /* 0x000fe200078e02ff */
[----:B------:R-:W-:Y:S01]  /*1b80*/  SHF.R.S32.HI R17, RZ, 0x1f, R16 ;  /* 0x0000001fff117819 */ /* 0x000fe20000011410 */
[----:B------:R-:W-:Y:S01]  /*1b90*/  IMAD R9, R103, UR4, RZ ;  /* 0x0000000467097c24 */ /* 0x000fe2000f8e02ff */
[----:B------:R-:W-:Y:S01]  /*1ba0*/  IADD3 R14, P1, R16, R14, RZ ;  /* 0x0000000e100e7210 */ /* 0x000fe20007f3e0ff */
[----:B------:R-:W-:Y:S01]  /*1bb0*/  IMAD R4, R26, R7, R4 ;  /* 0x000000071a047224 */ /* 0x000fe200078e0204 */
[----:B------:R-:W-:Y:S01]  /*1bc0*/  LOP3.LUT R139, R8, 0xfffffe00, R139, 0xf8, !PT ;  /* 0xfffffe00088b7812 */ /* 0x000fe200078ef88b */
[C---:B------:R-:W-:Y:S01]  /*1bd0*/  IMAD.X R21, R17.reuse, 0x1, R21, P0 ;  /* 0x0000000111157824 */ /* 0x040fe200000e0615 */
[----:B------:R-:W-:Y:S01]  /*1be0*/  IADD3 R140, P0, R148, R19, RZ ;  /* 0x00000013948c7210 */ /* 0x000fe20007f1e0ff */
[----:B------:R-:W-:-:S02]  /*1bf0*/  IMAD.X R15, R17, 0x1, R23, P1 ;  /* 0x00000001110f7824 */ /* 0x000fc400008e0617 */
[----:B------:R-:W-:Y:S01]  /*1c00*/  IMAD R9, R0, UR5, R9 ;  /* 0x0000000500097c24 */ /* 0x000fe2000f8e0209 */
[----:B------:R-:W-:Y:S01]  /*1c10*/  IADD3.X R13, R149, R13, RZ, P0, !PT ;  /* 0x0000000d950d7210 */ /* 0x000fe200007fe4ff */
[----:B------:R-:W-:Y:S01]  /*1c20*/  IMAD.WIDE.U32 R14, R26, R6, R14 ;  /* 0x000000061a0e7225 */ /* 0x000fe200078e000e */
[----:B------:R-:W-:Y:S02]  /*1c30*/  IADD3 R142, P0, R16, R2, RZ ;  /* 0x00000002108e7210 */ /* 0x000fe40007f1e0ff */
[----:B------:R-:W-:Y:S01]  /*1c40*/  SHF.R.S32.HI R6, RZ, 0x1f, R144 ;  /* 0x0000001fff067819 */ /* 0x000fe20000011490 */
[----:B------:R-:W-:Y:S01]  /*1c50*/  IMAD R7, R13, UR34, RZ ;  /* 0x000000220d077c24 */ /* 0x000fe2000f8e02ff */
[----:B------:R-:W-:Y:S01]  /*1c60*/  SHF.R.S32.HI R13, RZ, 0x1f, R64 ;  /* 0x0000001fff0d7819 */ /* 0x000fe20000011440 */
[----:B------:R-:W-:Y:S02]  /*1c70*/  IMAD.X R143, R17, 0x1, R11, P0 ;  /* 0x00000001118f7824 */ /* 0x000fe400000e060b */
[----:B------:R-:W-:Y:S01]  /*1c80*/  IMAD.WIDE.U32 R20, R0, UR4, R20 ;  /* 0x0000000400147c25 */ /* 0x000fe2000f8e0014 */
[----:B------:R-:W-:Y:S01]  /*1c90*/  LEA.HI R13, R13, R64, RZ, 0x7 ;  /* 0x000000400d0d7211 */ /* 0x000fe200078f38ff */
[----:B------:R-:W-:-:S02]  /*1ca0*/  ULDC.64 UR4, c[0x0][0x258] ;  /* 0x0000960000047ab9 */ /* 0x000fc40000000a00 */
[----:B------:R-:W-:Y:S01]  /*1cb0*/  IMAD.IADD R21, R21, 0x1, R9 ;  /* 0x0000000115157824 */ /* 0x000fe200078e0209 */
[----:B------:R-:W-:Y:S01]  /*1cc0*/  SHF.R.S32.HI R13, RZ, 0x7, R13 ;  /* 0x00000007ff0d7819 */ /* 0x000fe2000001140d */
[----:B------:R-:W-:Y:S01]  /*1cd0*/  IMAD R147, R6, UR4, RZ ;  /* 0x0000000406937c24 */ /* 0x000fe2000f8e02ff */
[----:B------:R-:W-:Y:S01]  /*1ce0*/  LOP3.LUT R6, R56, 0xffffffe0, RZ, 0xc0, !PT ;  /* 0xffffffe038067812 */ /* 0x000fe200078ec0ff */
[----:B------:R-:W-:Y:S01]  /*1cf0*/  IMAD R135, R148, R137, R134 ;  /* 0x0000008994877224 */ /* 0x000fe200078e0286 */
[----:B------:R-:W-:Y:S01]  /*1d00*/  VIMNMX R62, R228, R13, !PT ;  /* 0x0000000de43e7248 */ /* 0x000fe20007fe0100 */
[----:B------:R-:W-:Y:S01]  /*1d10*/  IMAD.IADD R15, R15, 0x1, R4 ;  /* 0x000000010f0f7824 */ /* 0x000fe200078e0204 */
[----:B------:R-:W-:Y:S01]  /*1d20*/  LOP3.LUT R4, R10, 0xfffffff0, RZ, 0xc0, !PT ;  /* 0xfffffff00a047812 */ /* 0x000fe200078ec0ff */
[----:B------:R-:W-:Y:S01]  /*1d30*/  IMAD R9, R149, R152, RZ ;  /* 0x0000009895097224 */ /* 0x000fe200078e02ff */
[----:B------:R-:W-:Y:S01]  /*1d40*/  ISETP.GT.AND P0, PT, R53, R62, PT ;  /* 0x0000003e3500720c */ /* 0x000fe20003f04270 */
[----:B------:R-:W-:Y:S01]  /*1d50*/  IMAD R7, R140, UR35, R7 ;  /* 0x000000238c077c24 */ /* 0x000fe2000f8e0207 */
[----:B------:R-:W-:Y:S01]  /*1d60*/  IADD3 R134, R134, R135, RZ ;  /* 0x0000008786867210 */ /* 0x000fe20007ffe0ff */
[----:B------:R-:W-:Y:S01]  /*1d70*/  IMAD.WIDE.U32 R140, R140, UR34, R20 ;  /* 0x000000228c8c7c25 */ /* 0x000fe2000f8e0014 */
[----:B------:R-:W-:-:S02]  /*1d80*/  SHF.R.S32.HI R56, RZ, 0x5, R56 ;  /* 0x00000005ff387819 */ /* 0x000fc40000011438 */
[----:B------:R-:W-:Y:S01]  /*1d90*/  IADD3 R57, -R6, R55, RZ ;  /* 0x0000003706397210 */ /* 0x000fe20007ffe1ff */
[C---:B------:R-:W-:Y:S01]  /*1da0*/  IMAD R147, R144.reuse, UR5, R147 ;  /* 0x0000000590937c24 */ /* 0x040fe2000f8e0293 */
[----:B------:R-:W-:Y:S01]  /*1db0*/  USHF.L.U64.HI UR5, UR34, 0x4, UR35 ;  /* 0x0000000422057899 */ /* 0x000fe20008010223 */
[----:B------:R-:W-:Y:S01]  /*1dc0*/  IMAD.WIDE.U32 R144, R144, UR4, R14 ;  /* 0x0000000490907c25 */ /* 0x000fe2000f8e000e */
[----:B------:R-:W-:Y:S02]  /*1dd0*/  SHF.R.S32.HI R119, RZ, 0x1f, R135 ;  /* 0x0000001fff777819 */ /* 0x000fe40000011487 */
[----:B------:R-:W-:Y:S01]  /*1de0*/  SHF.R.S32.HI R118, RZ, 0x1f, R134 ;  /* 0x0000001fff767819 */ /* 0x000fe20000011486 */
[C---:B------:R-:W-:Y:S01]  /*1df0*/  IMAD R9, R148.reuse, R153, R9 ;  /* 0x0000009994097224 */ /* 0x040fe200078e0209 */
[----:B------:R-:W-:Y:S01]  /*1e00*/  IADD3 R52, R141, R7, RZ ;  /* 0x000000078d347210 */ /* 0x000fe20007ffe0ff */
[----:B------:R-:W-:-:S04]  /*1e10*/  IMAD.WIDE.U32 R142, R148, R152, R142 ;  /* 0x00000098948e7225 */ /* 0x000fc800078e008e */
[----:B------:R-:W-:Y:S02]  /*1e20*/  IMAD.IADD R229, R55, 0x1, -R4 ;  /* 0x0000000137e57824 */ /* 0x000fe400078e0a04 */
[----:B------:R-:W-:Y:S02]  /*1e30*/  IMAD.SHL.U32 R136, R137, 0x10, RZ ;  /* 0x0000001089887824 */ /* 0x000fe400078e00ff */
        /* <DEDUP_REMOVED lines=8> */
[----:B------:R-:W-:Y:S01]  /*1ec0*/  SHF.R.S32.HI R7, RZ, 0x1f, R3 ;  /* 0x0000001fff077819 */ /* 0x000fe20000011403 */
[----:B------:R-:W-:Y:S01]  /*1ed0*/  IMAD R2, R5, UR10, RZ ;  /* 0x0000000a05027c24 */ /* 0x000fe2000f8e02ff */
[----:B------:R-:W-:Y:S01]  /*1ee0*/  SHF.R.S32.HI R6, RZ, 0x1f, R64 ;  /* 0x0000001fff067819 */ /* 0x000fe20000011440 */
[----:B------:R-:W-:Y:S01]  /*1ef0*/  IMAD.WIDE.U32 R8, R231, UR10, R16 ;  /* 0x0000000ae7087c25 */ /* 0x000fe2000f8e0010 */
[----:B------:R-:W-:Y:S01]  /*1f00*/  IADD3 R5, P1, P0, R3, R148, -R64 ;  /* 0x0000009403057210 */ /* 0x000fe2000783e840 */
[----:B------:R-:W-:Y:S01]  /*1f10*/  ULDC.64 UR22, c[0x0][0x350] ;  /* 0x0000d40000167ab9 */ /* 0x000fe20000000a00 */
[----:B------:R-:W-:Y:S01]  /*1f20*/  ULDC.64 UR18, c[0x0][0x348] ;  /* 0x0000d20000127ab9 */ /* 0x000fe20000000a00 */
[----:B------:R-:W-:Y:S01]  /*1f30*/  IMAD R2, R231, UR11, R2 ;  /* 0x0000000be7027c24 */ /* 0x000fe2000f8e0202 */
[----:B------:R-:W-:Y:S01]  /*1f40*/  IADD3.X R7, R7, R149, ~R6, P1, P0 ;  /* 0x0000009507077210 */ /* 0x000fe20000fe0c06 */
[C---:B------:R-:W-:Y:S01]  /*1f50*/  IMAD.WIDE.U32 R10, R231.reuse, UR12, R16 ;  /* 0x0000000ce70a7c25 */ /* 0x040fe2000f8e0010 */
[----:B------:R-:W-:Y:S01]  /*1f60*/  ULDC.64 UR10, c[0x0][0x340] ;  /* 0x0000d000000a7ab9 */ /* 0x000fe20000000a00 */
[----:B------:R-:W-:Y:S01]  /*1f70*/  IADD3 R44, R44, R3, RZ ;  /* 0x000000032c2c7210 */ /* 0x000fe20007ffe0ff */
[----:B------:R-:W-:Y:S01]  /*1f80*/  ULDC.64 UR16, c[0x0][0x320] ;  /* 0x0000c80000107ab9 */ /* 0x000fe20000000a00 */
[----:B------:R-:W-:Y:S01]  /*1f90*/  IMAD R4, R231, UR13, R4 ;  /* 0x0000000de7047c24 */ /* 0x000fe2000f8e0204 */
[----:B------:R-:W-:Y:S01]  /*1fa0*/  ULDC.64 UR12, c[0x0][0x318] ;  /* 0x0000c600000c7ab9 */ /* 0x000fe20000000a00 */
[----:B------:R-:W-:Y:S01]  /*1fb0*/  IMAD.IADD R9, R9, 0x1, R2 ;  /* 0x0000000109097824 */ /* 0x000fe200078e0202 */
[----:B------:R-:W-:Y:S01]  /*1fc0*/  UIMAD.WIDE.U32 UR38, UR34, 0x40, URZ ;  /* 0x00000040222678a5 */ /* 0x000fe2000f8e003f */
[----:B------:R-:W-:Y:S01]  /*1fd0*/  IMAD.IADD R11, R11, 0x1, R4 ;  /* 0x000000010b0b7824 */ /* 0x000fe200078e0204 */
[----:B------:R-:W-:Y:S01]  /*1fe0*/  UIMAD.WIDE.U32 UR36, UR34, 0x20, URZ ;  /* 0x00000020222478a5 */ /* 0x000fe2000f8e003f */
[C---:B------:R-:W-:Y:S01]  /*1ff0*/  IMAD R4, R7.reuse, UR10, RZ ;  /* 0x0000000a07047c24 */ /* 0x040fe2000f8e02ff */
[----:B------:R-:W-:Y:S01]  /*2000*/  UIMAD.WIDE.U32 UR58, UR34, 0x60, URZ ;  /* 0x00000060223a78a5 */ /* 0x000fe2000f8e003f */
[-C--:B-1----:R-:W-:Y:S01]  /*2010*/  IMAD R2, R7, R76.reuse, RZ ;  /* 0x0000004c07027224 */ /* 0x082fe200078e02ff */
[----:B------:R-:W-:Y:S01]  /*2020*/  UIMAD.WIDE.U32 UR52, UR34, 0xa0, URZ ;  /* 0x000000a0223478a5 */ /* 0x000fe2000f8e003f */
[C---:B------:R-:W-:Y:S01]  /*2030*/  IMAD.WIDE.U32 R6, R5.reuse, R76, R8 ;  /* 0x0000004c05067225 */ /* 0x040fe200078e0008 */
[----:B------:R-:W-:Y:S01]  /*2040*/  UIMAD.WIDE.U32 UR50, UR34, 0xc0, URZ ;  /* 0x000000c0223278a5 */ /* 0x000fe2000f8e003f */
[C---:B------:R-:W-:Y:S01]  /*2050*/  SHF.L.U64.HI R63, R76.reuse, 0x4, R77 ;  /* 0x000000044c3f7819 */ /* 0x040fe2000001024d */
[----:B------:R-:W-:Y:S01]  /*2060*/  UIMAD.WIDE.U32 UR60, UR34, 0xe0, URZ ;  /* 0x000000e0223c78a5 */ /* 0x000fe2000f8e003f */
[----:B------:R-:W-:Y:S01]  /*2070*/  IMAD R2, R5, R77, R2 ;  /* 0x0000004d05027224 */ /* 0x000fe200078e0202 */
[----:B------:R-:W-:Y:S01]  /*2080*/  USHF.L.U64.HI UR15, UR10, 0x4, UR11 ;  /* 0x000000040a0f7899 */ /* 0x000fe2000801020b */
[----:B------:R-:W-:Y:S01]  /*2090*/  IMAD R101, R103, UR22, RZ ;  /* 0x0000001667657c24 */ /* 0x000fe2000f8e02ff */
[----:B------:R-:W-:Y:S01]  /*20a0*/  USHF.L.U32 UR4, UR10, 0x4, URZ ;  /* 0x000000040a047899 */ /* 0x000fe2000800063f */
[----:B------:R-:W-:Y:S01]  /*20b0*/  IMAD.IADD R7, R7, 0x1, R2 ;  /* 0x0000000107077824 */ /* 0x000fe200078e0202 */
[----:B------:R-:W-:Y:S01]  /*20c0*/  USHF.L.U64.HI UR20, UR10, 0x5, UR11 ;  /* 0x000000050a147899 */ /* 0x000fe2000801020b */
[----:B------:R-:W-:Y:S01]  /*20d0*/  IMAD R103, R103, UR18, RZ ;  /* 0x0000001267677c24 */ /* 0x000fe2000f8e02ff */
        /* <DEDUP_REMOVED lines=38> */
[----:B------:R-:W-:Y:S01]  /*2340*/  IADD3 R126, R136, 0x40, RZ ;  /* 0x00000040887e7810 */ /* 0x000fe20007ffe0ff */
[--C-:B------:R-:W-:Y:S01]  /*2350*/  IMAD.X R107, R118, 0x1, R43.reuse, P0 ;  /* 0x00000001766b7824 */ /* 0x100fe200000e062b */
[----:B------:R-:W-:Y:S01]  /*2360*/  LEA R98, P0, R140, UR16, 0x1 ;  /* 0x000000108c627c11 */ /* 0x000fe2000f8008ff */
[----:B------:R-:W-:Y:S01]  /*2370*/  IMAD.X R43, R119, 0x1, R43, P1 ;  /* 0x00000001772b7824 */ /* 0x000fe200008e062b */
[----:B------:R-:W-:Y:S01]  /*2380*/  IADD3 R125, R136, R126, RZ ;  /* 0x0000007e887d7210 */ /* 0x000fe20007ffe0ff */
[----:B------:R-:W-:Y:S01]  /*2390*/  IMAD.SHL.U32 R68, R76, 0x20, RZ ;  /* 0x000000204c447824 */ /* 0x000fe200078e00ff */
[----:B------:R-:W-:Y:S01]  /*23a0*/  LEA.HI.X R99, R140, UR17, R52, 0x1, P0 ;  /* 0x000000118c637c11 */ /* 0x000fe200080f0c34 */
[----:B------:R-:W-:Y:S01]  /*23b0*/  IMAD.SHL.U32 R78, R76, 0x40, RZ ;  /* 0x000000404c4e7824 */ /* 0x000fe200078e00ff */
[C---:B------:R-:W-:Y:S01]  /*23c0*/  SHF.L.U64.HI R43, R44.reuse, 0x1, R43 ;  /* 0x000000012c2b7819 */ /* 0x040fe2000001022b */
[----:B------:R-:W1:Y:S01]  /*23d0*/  LDC R61, c[0x0][0x340] ;  /* 0x0000d000ff3d7b82 */ /* 0x000e620000000800 */
[----:B------:R-:W-:Y:S01]  /*23e0*/  SHF.L.U32 R44, R44, 0x1, RZ ;  /* 0x000000012c2c7819 */ /* 0x000fe200000006ff */
[----:B------:R-:W-:Y:S01]  /*23f0*/  USHF.L.U32 UR40, UR35, 0x5, URZ ;  /* 0x0000000523287899 */ /* 0x000fe2000800063f */
[C---:B------:R-:W-:Y:S01]  /*2400*/  SHF.L.U64.HI R107, R106.reuse, 0x1, R107 ;  /* 0x000000016a6b7819 */ /* 0x040fe2000001026b */
[----:B------:R-:W-:Y:S01]  /*2410*/  IMAD.SHL.U32 R106, R106, 0x2, RZ ;  /* 0x000000026a6a7824 */ /* 0x000fe200078e00ff */
[C---:B------:R-:W-:Y:S01]  /*2420*/  IADD3 R10, P1, R44.reuse, UR12, RZ ;  /* 0x0000000c2c0a7c10 */ /* 0x040fe2000ff3e0ff */
[----:B------:R-:W-:Y:S01]  /*2430*/  UIADD3 UR22, UR37, UR40, URZ ;  /* 0x0000002825167290 */ /* 0x000fe2000fffe03f */
[----:B------:R-:W-:Y:S01]  /*2440*/  IADD3 R44, P0, R44, UR10, RZ ;  /* 0x0000000a2c2c7c10 */ /* 0x000fe2000ff1e0ff */
[----:B------:R-:W-:Y:S01]  /*2450*/  IMAD.U32 R166, RZ, RZ, UR58 ;  /* 0x0000003affa67e24 */ /* 0x000fe2000f8e00ff */
[C---:B------:R-:W-:Y:S01]  /*2460*/  IADD3.X R9, R43.reuse, UR13, RZ, P1, !PT ;  /* 0x0000000d2b097c10 */ /* 0x040fe20008ffe4ff */
[----:B------:R-:W-:Y:S01]  /*2470*/  IMAD.U32 R167, RZ, RZ, UR59 ;  /* 0x0000003bffa77e24 */ /* 0x000fe2000f8e00ff */
[----:B------:R-:W-:Y:S01]  /*2480*/  IADD3.X R43, R43, UR11, RZ, P0, !PT ;  /* 0x0000000b2b2b7c10 */ /* 0x000fe200087fe4ff */
[----:B------:R-:W-:Y:S01]  /*2490*/  UMOV UR40, UR58 ;  /* 0x0000003a00287c82 */ /* 0x000fe20008000000 */
[C---:B------:R-:W-:Y:S01]  /*24a0*/  IADD3 R72, P1, P0, R109.reuse, 0x40, R109 ;  /* 0x000000406d487810 */ /* 0x040fe2000783e06d */
[----:B------:R-:W-:Y:S01]  /*24b0*/  UMOV UR41, UR59 ;  /* 0x0000003b00297c82 */ /* 0x000fe20008000000 */
[----:B------:R-:W-:Y:S01]  /*24c0*/  IADD3 R104, P3, R106, UR12, RZ ;  /* 0x0000000c6a687c10 */ /* 0x000fe2000ff7e0ff */
[----:B------:R-:W-:Y:S01]  /*24d0*/  USHF.L.U32 UR28, UR35, 0x6, URZ ;  /* 0x00000006231c7899 */ /* 0x000fe2000800063f */
[----:B------:R-:W-:Y:S01]  /*24e0*/  IADD3.X R71, R108, RZ, R108, P1, P0 ;  /* 0x000000ff6c477210 */ /* 0x000fe20000fe046c */
[----:B------:R-:W-:Y:S01]  /*24f0*/  UIMAD UR31, UR35, 0xa0, URZ ;  /* 0x000000a0231f78a4 */ /* 0x000fe2000f8e023f */
[----:B------:R-:W-:Y:S01]  /*2500*/  IADD3 R106, P2, R106, UR10, RZ ;  /* 0x0000000a6a6a7c10 */ /* 0x000fe2000ff5e0ff */
[----:B------:R-:W-:Y:S01]  /*2510*/  UIMAD UR33, UR35, 0xc0, URZ ;  /* 0x000000c0232178a4 */ /* 0x000fe2000f8e023f */
[----:B------:R-:W-:Y:S01]  /*2520*/  IADD3 R76, P0, R109, R72, RZ ;  /* 0x000000486d4c7210 */ /* 0x000fe20007f1e0ff */
[----:B------:R-:W-:Y:S01]  /*2530*/  IMAD.SHL.U32 R79, R153, 0x40, RZ ;  /* 0x00000040994f7824 */ /* 0x000fe200078e00ff */
[C---:B------:R-:W-:Y:S01]  /*2540*/  IADD3.X R105, R107.reuse, UR13, RZ, P3, !PT ;  /* 0x0000000d6b697c10 */ /* 0x040fe20009ffe4ff */
[----:B------:R-:W-:Y:S01]  /*2550*/  IMAD.WIDE.U32 R154, R152, 0x40, RZ ;  /* 0x00000040989a7825 */ /* 0x000fe200078e00ff */
[----:B------:R-:W-:Y:S01]  /*2560*/  IADD3.X R107, R107, UR11, RZ, P2, !PT ;  /* 0x0000000b6b6b7c10 */ /* 0x000fe200097fe4ff */
[----:B------:R-:W-:Y:S01]  /*2570*/  UIMAD UR25, UR35, 0x60, URZ ;  /* 0x00000060231978a4 */ /* 0x000fe2000f8e023f */
[----:B------:R-:W-:Y:S01]  /*2580*/  IADD3 R69, P2, P1, R66, 0x40, R66 ;  /* 0x0000004042457810 */ /* 0x000fe2000795e042 */
[C---:B------:R-:W-:Y:S01]  /*2590*/  IMAD.X R75, R108.reuse, 0x1, R71, P0 ;  /* 0x000000016c4b7824 */ /* 0x040fe200000e0647 */
[----:B------:R-:W-:Y:S01]  /*25a0*/  IADD3 R83, P0, R109, R76, RZ ;  /* 0x0000004c6d537210 */ /* 0x000fe20007f1e0ff */
[----:B------:R-:W-:Y:S01]  /*25b0*/  IMAD.U32 R162, RZ, RZ, UR52 ;  /* 0x00000034ffa27e24 */ /* 0x000fe2000f8e00ff */
[----:B------:R-:W-:Y:S01]  /*25c0*/  IADD3.X R70, R63, RZ, R63, P2, P1 ;  /* 0x000000ff3f467210 */ /* 0x000fe200017e243f */
[----:B------:R-:W-:Y:S01]  /*25d0*/  IMAD.U32 R158, RZ, RZ, UR50 ;  /* 0x00000032ff9e7e24 */ /* 0x000fe2000f8e00ff */
[-C--:B------:R-:W-:Y:S01]  /*25e0*/  IADD3 R73, P1, R69, R66.reuse, RZ ;  /* 0x0000004245497210 */ /* 0x080fe20007f3e0ff */
[----:B------:R-:W-:Y:S01]  /*25f0*/  IMAD.X R82, R108, 0x1, R75, P0 ;  /* 0x000000016c527824 */ /* 0x000fe200000e064b */
[----:B------:R-:W-:Y:S01]  /*2600*/  IADD3 R87, P0, R109, R83, RZ ;  /* 0x000000536d577210 */ /* 0x000fe20007f1e0ff */
[----:B------:R-:W-:Y:S01]  /*2610*/  IMAD.U32 R169, RZ, RZ, UR49 ;  /* 0x00000031ffa97e24 */ /* 0x000fe2000f8e00ff */
[----:B------:R-:W-:Y:S01]  /*2620*/  IADD3 R124, R136, R125, RZ ;  /* 0x0000007d887c7210 */ /* 0x000fe20007ffe0ff */
[----:B------:R-:W-:Y:S01]  /*2630*/  UIADD3 UR28, UR39, UR28, URZ ;  /* 0x0000001c271c7290 */ /* 0x000fe2000fffe03f */
[----:B------:R-:W-:Y:S01]  /*2640*/  IADD3.X R74, R70, R63, RZ, P1, !PT ;  /* 0x0000003f464a7210 */ /* 0x000fe20000ffe4ff */
[----:B------:R-:W-:Y:S01]  /*2650*/  IMAD.X R86, R108, 0x1, R82, P0 ;  /* 0x000000016c567824 */ /* 0x000fe200000e0652 */
[-C--:B------:R-:W-:Y:S01]  /*2660*/  IADD3 R81, P1, R73, R66.reuse, RZ ;  /* 0x0000004249517210 */ /* 0x080fe20007f3e0ff */
[C---:B------:R-:W-:Y:S01]  /*2670*/  IMAD.IADD R123, R136.reuse, 0x1, R124 ;  /* 0x00000001887b7824 */ /* 0x040fe200078e027c */
[C---:B------:R-:W-:Y:S01]  /*2680*/  R2UR UR57, R137.reuse ;  /* 0x00000000893972ca */ /* 0x040fe200000e0000 */
[----:B------:R-:W-:Y:S01]  /*2690*/  UIADD3 UR31, UR53, UR31, URZ ;  /* 0x0000001f351f7290 */ /* 0x000fe2000fffe03f */
[----:B------:R-:W-:Y:S01]  /*26a0*/  R2UR UR54, R137 ;  /* 0x00000000893672ca */ /* 0x000fe200000e0000 */
[----:B------:R-:W-:Y:S01]  /*26b0*/  IMAD.IADD R122, R136, 0x1, R123 ;  /* 0x00000001887a7824 */ /* 0x000fe200078e027b */
        /* <DEDUP_REMOVED lines=10> */
[-C--:B------:R-:W-:Y:S01]  /*2760*/  IADD3 R89, P0, R85, R66.reuse, RZ ;  /* 0x0000004255597210 */ /* 0x080fe20007f1e0ff */
        /* <DEDUP_REMOVED lines=10> */
[----:B------:R-:W-:Y:S01]  /*2810*/  UIADD3 UR24, UR49, UR24, URZ ;  /* 0x0000001831187290 */ /* 0x000fe2000fffe03f */
[----:B------:R-:W-:Y:S01]  /*2820*/  MOV R159, UR51 ;  /* 0x00000033009f7c02 */ /* 0x000fe20008000f00 */
[----:B------:R-:W-:Y:S01]  /*2830*/  UIMAD UR35, UR35, 0xe0, URZ ;  /* 0x000000e0232378a4 */ /* 0x000fe2000f8e023f */
        /* <DEDUP_REMOVED lines=11> */
[----:B------:R-:W-:Y:S01]  /*28f0*/  USHF.R.S32.HI UR48, URZ, 0x1f, UR54 ;  /* 0x0000001f3f307899 */ /* 0x000fe20008011436 */
        /* <DEDUP_REMOVED lines=55> */
.L_x_3867:
        /* <DEDUP_REMOVED lines=14> */
[CC--:B------:R-:W-:Y:S01]  /*2d50*/  ISETP.GE.AND P0, PT, R133.reuse, R4.reuse, PT ;  /* 0x000000048500720c */ /* 0x0c0fe20003f06270 */
[----:B------:R-:W-:Y:S01]  /*2d60*/  IMAD.MOV.U32 R191, RZ, RZ, R101 ;  /* 0x000000ffffbf7224 */ /* 0x000fe200078e0065 */
[----:B------:R-:W-:Y:S01]  /*2d70*/  ISETP.GE.AND P1, PT, R130, R4, PT ;  /* 0x000000048200720c */ /* 0x000fe20003f26270 */
[----:B------:R-:W-:Y:S01]  /*2d80*/  IMAD.U32 R19, RZ, RZ, UR14 ;  /* 0x0000000eff137e24 */ /* 0x000fe2000f8e00ff */
[----:B------:R-:W-:Y:S02]  /*2d90*/  ISETP.GE.AND P2, PT, R133, R0, !P0 ;  /* 0x000000008500720c */ /* 0x000fe40004746270 */
[----:B------:R-:W-:Y:S02]  /*2da0*/  ISETP.GE.AND P0, PT, R132, R4, PT ;  /* 0x000000048400720c */ /* 0x000fe40003f06270 */
        /* <DEDUP_REMOVED lines=61> */
[----:B------:R-:W-:Y:S02]  /*3180*/  R2UR UR10, R5 ;  /* 0x00000000050a72ca */ /* 0x000fe400000e0000 */
[----:B------:R-:W-:Y:S02]  /*3190*/  ISETP.NE.AND P0, PT, R170, RZ, PT ;  /* 0x000000ffaa00720c */ /* 0x000fe40003f05270 */
[----:B------:R-:W-:Y:S02]  /*31a0*/  MOV R8, UR17 ;  /* 0x0000001100087c02 */ /* 0x000fe40008000f00 */
[----:B------:R-:W-:Y:S02]  /*31b0*/  P2R R0, PR, RZ, 0x1 ;  /* 0x00000001ff007803 */ /* 0x000fe40000000000 */
[----:B------:R-:W-:Y:S02]  /*31c0*/  ISETP.NE.AND P0, PT, R171, RZ, PT ;  /* 0x000000ffab00720c */ /* 0x000fe40003f05270 */
        /* <DEDUP_REMOVED lines=51> */
[----:B------:R-:W-:Y:S02]  /*3500*/  @!P0 MOV R8, R10 ;  /* 0x0000000a00088202 */ /* 0x000fe40000000f00 */
[----:B------:R-:W-:Y:S03]  /*3510*/  @!P0 MOV R42, R44 ;  /* 0x0000002c002a8202 */ /* 0x000fe60000000f00 */
[----:B------:R-:W3:Y:S06]  /*3520*/  @!P0 LDG.E.64 R18, desc[UR6][R8.64] ;  /* 0x0000000608128981 */ /* 0x000eec000c1e1b00 */
[----:B------:R-:W4:Y:S01]  /*3530*/  @!P0 LDG.E.64 R32, desc[UR6][R42.64] ;  /* 0x000000062a208981 */ /* 0x000f22000c1e1b00 */
[--C-:B---3--:R-:W-:Y:S01]  /*3540*/  @!P0 HADD2.F32 R22, -RZ, R18.reuse.H0_H0 ;  /* 0x20000012ff168230 */ /* 0x108fe20000004100 */
[----:B--2---:R-:W-:Y:S01]  /*3550*/  @!P0 MOV R15, R24 ;  /* 0x00000018000f8202 */ /* 0x004fe20000000f00 */
[----:B------:R-:W-:Y:S01]  /*3560*/  @!P0 HADD2.F32 R20, -RZ, R18.H1_H1 ;  /* 0x30000012ff148230 */ /* 0x000fe20000004100 */
[----:B------:R-:W-:Y:S02]  /*3570*/  @!P0 MOV R23, R25 ;  /* 0x0000001900178202 */ /* 0x000fe40000000f00 */
[----:B------:R-:W-:Y:S01]  /*3580*/  @!P0 MOV R18, R27 ;  /* 0x0000001b00128202 */ /* 0x000fe20000000f00 */
[--C-:B------:R-:W-:Y:S02]  /*3590*/  @!P0 HADD2.F32 R29, -RZ, R15.reuse.H1_H1 ;  /* 0x3000000fff1d8230 */ /* 0x100fe40000004100 */
[----:B------:R-:W-:Y:S02]  /*35a0*/  @!P0 HADD2.F32 R21, -RZ, R15.H0_H0 ;  /* 0x2000000fff158230 */ /* 0x000fe40000004100 */
[----:B----4-:R-:W-:Y:S02]  /*35b0*/  @!P0 HADD2.F32 R30, -RZ, R32.H0_H0 ;  /* 0x20000020ff1e8230 */ /* 0x010fe40000004100 */
        /* <DEDUP_REMOVED lines=39> */
[----:B------:R-:W-:Y:S02]  /*3830*/  @!P0 MOV R8, R10 ;  /* 0x0000000a00088202 */ /* 0x000fe40000000f00 */
[----:B------:R-:W-:Y:S04]  /*3840*/  @!P0 MOV R42, R44 ;  /* 0x0000002c002a8202 */ /* 0x000fe80000000f00 */
        /* <DEDUP_REMOVED lines=47> */
.L_x_3801:
[----:B------:R-:W-:Y:S05]  /*3b40*/  BSYNC B0 ;  /* 0x0000000000007941 */ /* 0x000fea0003800000 */
.L_x_3800:
[----:B------:R-:W-:Y:S04]  /*3b50*/  BSSY B0, `(.L_x_3802) ;  /* 0x000006f000007945 */ /* 0x000fe80003800000 */
[----:B------:R-:W-:Y:S05]  /*3b60*/  @!P2 BRA `(.L_x_3803) ;  /* 0x0000000400b4a947 */ /* 0x000fea0003800000 */
[----:B------:R-:W-:Y:S02]  /*3b70*/  LEA R50, P0, R66, R102, 0x1 ;  /* 0x0000006642327211 */ /* 0x000fe400078008ff */
[----:B------:R-:W-:Y:S02]  /*3b80*/  SHF.L.U32 R45, R136, 0x1, RZ ;  /* 0x00000001882d7819 */ /* 0x000fe400000006ff */
        /* <DEDUP_REMOVED lines=107> */
.L_x_3803:
[----:B------:R-:W-:Y:S05]  /*4240*/  BSYNC B0 ;  /* 0x0000000000007941 */ /* 0x000fea0003800000 */
.L_x_3802:
[----:B------:R-:W-:Y:S04]  /*4250*/  BSSY B0, `(.L_x_3804) ;  /* 0x0000070000007945 */ /* 0x000fe80003800000 */
[----:B------:R-:W-:Y:S05]  /*4260*/  @!P5 BRA `(.L_x_3805) ;  /* 0x0000000400b8d947 */ /* 0x000fea0003800000 */
[----:B------:R-:W-:Y:S02]  /*4270*/  LEA R46, P1, R68, R102, 0x1 ;  /* 0x00000066442e7211 */ /* 0x000fe400078208ff */
        /* <DEDUP_REMOVED lines=58> */
[C---:B------:R-:W-:Y:S03]  /*4620*/  LEA R48, P0, R72.reuse, R96, 0x1 ;  /* 0x0000006048307211 */ /* 0x040fe600078008ff */
[----:B------:R1:W-:Y:S01]  /*4630*/  STG.E.128 desc[UR6][R50.64], R24 ;  /* 0x0000001832007986 */ /* 0x0003e2000c101d06 */
[----:B------:R-:W-:Y:S07]  /*4640*/  LEA.HI.X R49, R72, R97, R71, 0x1, P0 ;  /* 0x0000006148317211 */ /* 0x000fee00000f0c47 */
        /* <DEDUP_REMOVED lines=48> */
.L_x_3805:
[----:B------:R-:W-:Y:S05]  /*4950*/  BSYNC B0 ;  /* 0x0000000000007941 */ /* 0x000fea0003800000 */
.L_x_3804:
        /* <DEDUP_REMOVED lines=16> */
[----:B--2---:R-:W-:Y:S01]  /*4a60*/  IMAD.WIDE.U32 R50, R40, 0x60, R96 ;  /* 0x0000006028327825 */ /* 0x004fe200078e0060 */
[----:B------:R-:W-:Y:S03]  /*4a70*/  LEA R40, P2, R73, R102, 0x1 ;  /* 0x0000006649287211 */ /* 0x000fe600078408ff */
[----:B------:R-:W-:Y:S05]  /*4a80*/  IMAD R41, R41, 0x60, RZ ;  /* 0x0000006029297824 */ /* 0x000fea00078e02ff */
[----:B------:R-:W-:Y:S02]  /*4a90*/  IADD3 R51, R51, R41, RZ ;  /* 0x0000002933337210 */ /* 0x000fe40007ffe0ff */
[----:B------:R-:W-:Y:S01]  /*4aa0*/  LEA.HI.X R41, R73, R103, R74, 0x1, P2 ;  /* 0x0000006749297211 */ /* 0x000fe200010f0c4a */
        /* <DEDUP_REMOVED lines=20> */
[C---:B------:R-:W-:Y:S01]  /*4bf0*/  @!P0 FMUL.FTZ R47, R33.reuse, R18 ;  /* 0x00000012212f8220 */ /* 0x040fe20000410000 */
[----:B------:R-:W-:Y:S01]  /*4c00*/  @!P0 HADD2.F32 R20, -RZ, R20.H0_H0 ;  /* 0x20000014ff148230 */ /* 0x000fe20000004100 */
[----:B------:R-:W-:Y:S01]  /*4c10*/  @!P0 F2FP.F16.F32.PACK_AB R45, R0, R45 ;  /* 0x0000002d002d823e */ /* 0x000fe200000000ff */
[--C-:B------:R-:W-:Y:S02]  /*4c20*/  @!P0 HADD2.F32 R15, -RZ, R19.reuse.H0_H0 ;  /* 0x20000013ff0f8230 */ /* 0x100fe40000004100 */
[-C--:B------:R-:W-:Y:S01]  /*4c30*/  @!P0 FFMA.FTZ R2, R33, R34.reuse, R2 ;  /* 0x0000002221028223 */ /* 0x080fe20000010002 */
[----:B------:R-:W-:Y:S01]  /*4c40*/  @!P0 HADD2.F32 R19, -RZ, R19.H1_H1 ;  /* 0x30000013ff138230 */ /* 0x000fe20000004100 */
[----:B------:R-:W-:Y:S01]  /*4c50*/  @!P0 MOV R24, R45 ;  /* 0x0000002d00188202 */ /* 0x000fe20000000f00 */
[--C-:B------:R-:W-:Y:S02]  /*4c60*/  @!P0 HADD2.F32 R31, -RZ, R21.reuse.H1_H1 ;  /* 0x30000015ff1f8230 */ /* 0x100fe40000004100 */
[-C--:B------:R-:W-:Y:S01]  /*4c70*/  @!P0 FMUL.FTZ R3, R20, R15.reuse ;  /* 0x0000000f14038220 */ /* 0x080fe20000410000 */
[----:B------:R-:W-:Y:S02]  /*4c80*/  @!P0 HADD2.F32 R18, -RZ, R21.H0_H0 ;  /* 0x20000015ff128230 */ /* 0x000fe40000004100 */
[C---:B------:R-:W-:Y:S01]  /*4c90*/  @!P0 FMUL.FTZ R42, R32.reuse, R15 ;  /* 0x0000000f202a8220 */ /* 0x040fe20000410000 */
[----:B------:R-:W-:Y:S01]  /*4ca0*/  @!P0 FFMA.FTZ R47, R23, R34, -R47 ;  /* 0x00000022172f8223 */ /* 0x000fe2000001082f */
[C---:B------:R-:W-:Y:S01]  /*4cb0*/  @!P0 FMUL.FTZ R49, R31.reuse, R19 ;  /* 0x000000131f318220 */ /* 0x040fe20000410000 */
[----:B------:R-:W-:Y:S01]  /*4cc0*/  @!P0 FFMA.FTZ R3, R32, R35, R3 ;  /* 0x0000002320038223 */ /* 0x000fe20000010003 */
[----:B------:R-:W-:Y:S01]  /*4cd0*/  @!P0 FMUL.FTZ R4, R18, R19 ;  /* 0x0000001312048220 */ /* 0x000fe20000410000 */
[----:B------:R-:W-:Y:S01]  /*4ce0*/  @!P0 FFMA.FTZ R42, R20, R35, -R42 ;  /* 0x00000023142a8223 */ /* 0x000fe2000001082a */
[----:B------:R-:W-:Y:S01]  /*4cf0*/  @!P0 F2FP.F16.F32.PACK_AB R46, R2, R47 ;  /* 0x0000002f022e823e */ /* 0x000fe200000000ff */
[-C--:B------:R-:W-:Y:S01]  /*4d00*/  @!P0 FFMA.FTZ R49, R18, R37.reuse, -R49 ;  /* 0x0000002512318223 */ /* 0x080fe20000010831 */
[----:B------:R-:W-:Y:S02]  /*4d10*/  @!P0 FFMA.FTZ R4, R31, R37, R4 ;  /* 0x000000251f048223 */ /* 0x000fe40000010004 */
[----:B------:R-:W-:Y:S02]  /*4d20*/  @!P0 F2FP.F16.F32.PACK_AB R42, R3, R42 ;  /* 0x0000002a032a823e */ /* 0x000fe400000000ff */
[----:B------:R-:W-:Y:S02]  /*4d30*/  @!P0 MOV R25, R46 ;  /* 0x0000002e00198202 */ /* 0x000fe40000000f00 */
[----:B------:R-:W-:Y:S02]  /*4d40*/  @!P0 F2FP.F16.F32.PACK_AB R49, R4, R49 ;  /* 0x000000310431823e */ /* 0x000fe400000000ff */
        /* <DEDUP_REMOVED lines=53> */
.L_x_3807:
[----:B------:R-:W-:Y:S05]  /*50a0*/  BSYNC B0 ;  /* 0x0000000000007941 */ /* 0x000fea0003800000 */
.L_x_3806:
[----:B------:R-:W-:Y:S04]  /*50b0*/  BSSY B0, `(.L_x_3808) ;  /* 0x0000070000007945 */ /* 0x000fe80003800000 */
[----:B------:R-:W-:Y:S05]  /*50c0*/  @!P3 BRA `(.L_x_3809) ;  /* 0x0000000400b8b947 */ /* 0x000fea0003800000 */
[----:B-1----:R-:W-:Y:S02]  /*50d0*/  LEA R46, P3, R78, R102, 0x1 ;  /* 0x000000664e2e7211 */ /* 0x002fe400078608ff */
[----:B------:R-:W-:Y:S02]  /*50e0*/  ISETP.GE.AND P0, PT, R16, UR4, PT ;  /* 0x0000000410007c0c */ /* 0x000fe4000bf06270 */
[-C--:B------:R-:W-:Y:S02]  /*50f0*/  LEA.HI.X R47, R78, R103.reuse, R77, 0x1, P3 ;  /* 0x000000674e2f7211 */ /* 0x080fe400018f0c4d */
[----:B--2---:R-:W-:Y:S02]  /*5100*/  IADD3 R28, P1, R10, UR41, RZ ;  /* 0x000000290a1c7c10 */ /* 0x004fe4000ff3e0ff */
[----:B---3--:R-:W-:Y:S01]  /*5110*/  IADD3 R40, P2, R44, UR41, RZ ;  /* 0x000000292c287c10 */ /* 0x008fe2000ff5e0ff */
[----:B------:R-:W2:Y:S01]  /*5120*/  LDG.E.128 R24, desc[UR6][R46.64] ;  /* 0x000000062e187981 */ /* 0x000ea2000c1e1d00 */
[----:B------:R-:W-:Y:S02]  /*5130*/  IADD3.X R29, R9, UR40, RZ, P1, !PT ;  /* 0x00000028091d7c10 */ /* 0x000fe40008ffe4ff */
[----:B------:R-:W-:Y:S02]  /*5140*/  IADD3.X R41, R43, UR40, RZ, P2, !PT ;  /* 0x000000282b297c10 */ /* 0x000fe400097fe4ff */
[----:B------:R-:W-:Y:S02]  /*5150*/  LEA R172, P3, R154, R96, 0x1 ;  /* 0x000000609aac7211 */ /* 0x000fe400078608ff */
[C---:B------:R-:W-:Y:S01]  /*5160*/  LEA R50, P2, R81.reuse, R102, 0x1 ;  /* 0x0000006651327211 */ /* 0x040fe200078408ff */
[----:B------:R-:W4:Y:S01]  /*5170*/  @!P0 LDG.E.64 R18, desc[UR6][R28.64] ;  /* 0x000000061c128981 */ /* 0x000f22000c1e1b00 */
[----:B------:R-:W-:Y:S02]  /*5180*/  ISETP.GE.AND P1, PT, R12, UR4, PT ;  /* 0x000000040c007c0c */ /* 0x000fe4000bf26270 */
[----:B------:R-:W-:Y:S02]  /*5190*/  LEA.HI.X R51, R81, R103, R80, 0x1, P2 ;  /* 0x0000006751337211 */ /* 0x000fe400010f0c50 */
[----:B------:R-:W-:Y:S01]  /*51a0*/  LEA.HI.X R173, R154, R97, R79, 0x1, P3 ;  /* 0x000000619aad7211 */ /* 0x000fe200018f0c4f */
[----:B------:R-:W3:Y:S01]  /*51b0*/  @!P0 LDG.E.64 R38, desc[UR6][R40.64] ;  /* 0x0000000628268981 */ /* 0x000ee2000c1e1b00 */
[--C-:B----4-:R-:W-:Y:S01]  /*51c0*/  @!P0 HADD2.F32 R23, -RZ, R18.reuse.H0_H0 ;  /* 0x20000012ff178230 */ /* 0x110fe20000004100 */
[----:B--2---:R-:W-:Y:S01]  /*51d0*/  @!P0 MOV R15, R24 ;  /* 0x00000018000f8202 */ /* 0x004fe20000000f00 */
[----:B------:R-:W-:Y:S01]  /*51e0*/  @!P0 HADD2.F32 R18, -RZ, R18.H1_H1 ;  /* 0x30000012ff128230 */ /* 0x000fe20000004100 */
[----:B------:R-:W-:Y:S02]  /*51f0*/  @!P0 MOV R22, R27 ;  /* 0x0000001b00168202 */ /* 0x000fe40000000f00 */
[----:B------:R-:W-:Y:S01]  /*5200*/  @!P0 MOV R21, R25 ;  /* 0x0000001900158202 */ /* 0x000fe20000000f00 */
[--C-:B------:R-:W-:Y:S02]  /*5210*/  @!P0 HADD2.F32 R31, -RZ, R15.reuse.H1_H1 ;  /* 0x3000000fff1f8230 */ /* 0x100fe40000004100 */
[--C-:B---3--:R-:W-:Y:S02]  /*5220*/  @!P0 HADD2.F32 R33, -RZ, R38.reuse.H0_H0 ;  /* 0x20000026ff218230 */ /* 0x108fe40000004100 */
[----:B------:R-:W-:Y:S02]  /*5230*/  @!P0 HADD2.F32 R20, -RZ, R15.H0_H0 ;  /* 0x2000000fff148230 */ /* 0x000fe40000004100 */
[-C--:B------:R-:W-:Y:S01]  /*5240*/  @!P0 FMUL.FTZ R45, R31, R23.reuse ;  /* 0x000000171f2d8220 */ /* 0x080fe20000410000 */
[--C-:B------:R-:W-:Y:S02]  /*5250*/  @!P0 HADD2.F32 R35, -RZ, R21.reuse.H1_H1 ;  /* 0x30000015ff238230 */ /* 0x100fe40000004100 */
[----:B------:R-:W-:Y:S02]  /*5260*/  @!P0 HADD2.F32 R21, -RZ, R21.H0_H0 ;  /* 0x20000015ff158230 */ /* 0x000fe40000004100 */
[C---:B------:R-:W-:Y:S01]  /*5270*/  @!P0 FMUL.FTZ R0, R20.reuse, R23 ;  /* 0x0000001714008220 */ /* 0x040fe20000410000 */
[--C-:B------:R-:W-:Y:S02]  /*5280*/  @!P0 HADD2.F32 R15, -RZ, R19.reuse.H0_H0 ;  /* 0x20000013ff0f8230 */ /* 0x100fe40000004100 */
[-C--:B------:R-:W-:Y:S01]  /*5290*/  @!P0 FFMA.FTZ R45, R20, R33.reuse, -R45 ;  /* 0x00000021142d8223 */ /* 0x080fe2000001082d */
[----:B------:R-:W-:Y:S01]  /*52a0*/  @!P0 HADD2.F32 R19, -RZ, R19.H1_H1 ;  /* 0x30000013ff138230 */ /* 0x000fe20000004100 */
[----:B------:R-:W-:Y:S01]  /*52b0*/  @!P0 MOV R20, R26 ;  /* 0x0000001a00148202 */ /* 0x000fe20000000f00 */
[----:B------:R-:W-:Y:S02]  /*52c0*/  @!P0 HADD2.F32 R32, -RZ, R38.H1_H1 ;  /* 0x30000026ff208230 */ /* 0x000fe40000004100 */
[-C--:B------:R-:W-:Y:S01]  /*52d0*/  @!P0 FMUL.FTZ R2, R21, R18.reuse ;  /* 0x0000001215028220 */ /* 0x080fe20000410000 */
[----:B------:R-:W-:Y:S01]  /*52e0*/  @!P0 FFMA.FTZ R0, R31, R33, R0 ;  /* 0x000000211f008223 */ /* 0x000fe20000010000 */
[C---:B------:R-:W-:Y:S01]  /*52f0*/  @!P0 FMUL.FTZ R47, R35.reuse, R18 ;  /* 0x00000012232f8220 */ /* 0x040fe20000410000 */
[--C-:B------:R-:W-:Y:S02]  /*5300*/  @!P0 HADD2.F32 R34, -RZ, R20.reuse.H1_H1 ;  /* 0x30000014ff228230 */ /* 0x100fe40000004100 */
[-C--:B------:R-:W-:Y:S01]  /*5310*/  @!P0 FFMA.FTZ R2, R35, R32.reuse, R2 ;  /* 0x0000002023028223 */ /* 0x080fe20000010002 */
[----:B------:R-:W-:Y:S01]  /*5320*/  @!P0 HADD2.F32 R20, -RZ, R20.H0_H0 ;  /* 0x20000014ff148230 */ /* 0x000fe20000004100 */
[----:B------:R-:W-:Y:S01]  /*5330*/  @!P0 F2FP.F16.F32.PACK_AB R45, R0, R45 ;  /* 0x0000002d002d823e */ /* 0x000fe200000000ff */
[--C-:B------:R-:W-:Y:S02]  /*5340*/  @!P0 HADD2.F32 R31, -RZ, R22.reuse.H1_H1 ;  /* 0x30000016ff1f8230 */ /* 0x100fe40000004100 */
[----:B------:R-:W-:Y:S01]  /*5350*/  @!P0 FMUL.FTZ R42, R34, R15 ;  /* 0x0000000f222a8220 */ /* 0x000fe20000410000 */
[----:B------:R-:W-:Y:S01]  /*5360*/  @!P0 HADD2.F32 R18, -RZ, R22.H0_H0 ;  /* 0x20000016ff128230 */ /* 0x000fe20000004100 */
[----:B------:R-:W-:Y:S01]  /*5370*/  @!P0 MOV R24, R45 ;  /* 0x0000002d00188202 */ /* 0x000fe20000000f00 */
[--C-:B------:R-:W-:Y:S02]  /*5380*/  @!P0 HADD2.F32 R37, -RZ, R39.reuse.H0_H0 ;  /* 0x20000027ff258230 */ /* 0x100fe40000004100 */
[----:B------:R-:W-:Y:S01]  /*5390*/  @!P0 FMUL.FTZ R3, R20, R15 ;  /* 0x0000000f14038220 */ /* 0x000fe20000410000 */
[----:B------:R-:W-:Y:S02]  /*53a0*/  @!P0 HADD2.F32 R39, -RZ, R39.H1_H1 ;  /* 0x30000027ff278230 */ /* 0x000fe40000004100 */
[-C--:B------:R-:W-:Y:S01]  /*53b0*/  @!P0 FMUL.FTZ R49, R31, R19.reuse ;  /* 0x000000131f318220 */ /* 0x080fe20000410000 */
        /* <DEDUP_REMOVED lines=63> */
.L_x_3809:
[----:B------:R-:W-:Y:S05]  /*57b0*/  BSYNC B0 ;  /* 0x0000000000007941 */ /* 0x000fea0003800000 */
.L_x_3808:
[----:B------:R-:W-:Y:S04]  /*57c0*/  BSSY B0, `(.L_x_3810) ;  /* 0x0000074000007945 */ /* 0x000fe80003800000 */
[----:B------:R-:W-:Y:S05]  /*57d0*/  @!P6 BRA `(.L_x_3811) ;  /* 0x0000000400c8e947 */ /* 0x000fea0003800000 */
[----:B--23--:R-:W1:Y:S01]  /*57e0*/  LDC.64 R40, c[0x0][0x338] ;  /* 0x0000ce00ff287b82 */ /* 0x00ce620000000a00 */
[----:B------:R-:W-:Y:S02]  /*57f0*/  ISETP.GE.AND P0, PT, R16, UR4, PT ;  /* 0x0000000410007c0c */ /* 0x000fe4000bf06270 */
[----:B------:R-:W-:Y:S02]  /*5800*/  IADD3 R28, P1, R10, UR43, RZ ;  /* 0x0000002b0a1c7c10 */ /* 0x000fe4000ff3e0ff */
[----:B------:R-:W-:Y:S02]  /*5810*/  IADD3 R38, P2, R44, UR43, RZ ;  /* 0x0000002b2c267c10 */ /* 0x000fe4000ff5e0ff */
[----:B------:R-:W-:Y:S02]  /*5820*/  IADD3.X R29, R9, UR42, RZ, P1, !PT ;  /* 0x0000002a091d7c10 */ /* 0x000fe40008ffe4ff */
[----:B------:R-:W-:Y:S02]  /*5830*/  IADD3.X R39, R43, UR42, RZ, P2, !PT ;  /* 0x0000002a2b277c10 */ /* 0x000fe400097fe4ff */
[----:B------:R-:W-:Y:S03]  /*5840*/  ISETP.GE.AND P1, PT, R12, UR4, PT ;  /* 0x000000040c007c0c */ /* 0x000fe6000bf26270 */
[----:B------:R-:W4:Y:S06]  /*5850*/  @!P0 LDG.E.64 R18, desc[UR6][R28.64] ;  /* 0x000000061c128981 */ /* 0x000f2c000c1e1b00 */
[----:B------:R-:W2:Y:S01]  /*5860*/  @!P0 LDG.E.64 R36, desc[UR6][R38.64] ;  /* 0x0000000626248981 */ /* 0x000ea2000c1e1b00 */
[----:B-1----:R-:W-:Y:S04]  /*5870*/  IMAD.WIDE.U32 R46, R40, 0xa0, R102 ;  /* 0x000000a0282e7825 */ /* 0x002fe800078e0066 */
[----:B------:R-:W-:Y:S05]  /*5880*/  IMAD R41, R41, 0xa0, RZ ;  /* 0x000000a029297824 */ /* 0x000fea00078e02ff */
[----:B------:R-:W-:Y:S02]  /*5890*/  IADD3 R47, R47, R41, RZ ;  /* 0x000000292f2f7210 */ /* 0x000fe40007ffe0ff */
[----:B------:R-:W1:Y:S03]  /*58a0*/  LDC.64 R40, c[0x0][0x248] ;  /* 0x00009200ff287b82 */ /* 0x000e660000000a00 */
[----:B------:R-:W3:Y:S01]  /*58b0*/  LDG.E.128 R24, desc[UR6][R46.64] ;  /* 0x000000062e187981 */ /* 0x000ee2000c1e1d00 */
[----:B-1----:R-:W-:Y:S01]  /*58c0*/  IMAD.WIDE.U32 R50, R40, 0xa0, R96 ;  /* 0x000000a028327825 */ /* 0x002fe200078e0060 */
[----:B------:R-:W-:Y:S03]  /*58d0*/  LEA R40, P2, R85, R102, 0x1 ;  /* 0x0000006655287211 */ /* 0x000fe600078408ff */
[----:B------:R-:W-:Y:S05]  /*58e0*/  IMAD R41, R41, 0xa0, RZ ;  /* 0x000000a029297824 */ /* 0x000fea00078e02ff */
[----:B------:R-:W-:Y:S02]  /*58f0*/  IADD3 R51, R51, R41, RZ ;  /* 0x0000002933337210 */ /* 0x000fe40007ffe0ff */
[----:B------:R-:W-:Y:S01]  /*5900*/  LEA.HI.X R41, R85, R103, R84, 0x1, P2 ;  /* 0x0000006755297211 */ /* 0x000fe200010f0c54 */
[--C-:B----4-:R-:W-:Y:S02]  /*5910*/  @!P0 HADD2.F32 R20, -RZ, R18.reuse.H0_H0 ;  /* 0x20000012ff148230 */ /* 0x110fe40000004100 */
[----:B------:R-:W-:Y:S02]  /*5920*/  @!P0 HADD2.F32 R18, -RZ, R18.H1_H1 ;  /* 0x30000012ff128230 */ /* 0x000fe40000004100 */
[--C-:B--2---:R-:W-:Y:S02]  /*5930*/  @!P0 HADD2.F32 R32, -RZ, R36.reuse.H0_H0 ;  /* 0x20000024ff208230 */ /* 0x104fe40000004100 */
[----:B------:R-:W-:Y:S02]  /*5940*/  @!P0 HADD2.F32 R34, -RZ, R36.H1_H1 ;  /* 0x30000024ff228230 */ /* 0x000fe40000004100 */
[--C-:B------:R-:W-:Y:S02]  /*5950*/  @!P0 HADD2.F32 R35, -RZ, R37.reuse.H0_H0 ;  /* 0x20000025ff238230 */ /* 0x100fe40000004100 */
[----:B------:R-:W-:Y:S01]  /*5960*/  @!P0 HADD2.F32 R37, -RZ, R37.H1_H1 ;  /* 0x30000025ff258230 */ /* 0x000fe20000004100 */
[----:B---3--:R-:W-:Y:S02]  /*5970*/  @!P0 MOV R15, R24 ;  /* 0x00000018000f8202 */ /* 0x008fe40000000f00 */
        /* <DEDUP_REMOVED lines=88> */
.L_x_3811:
[----:B------:R-:W-:Y:S05]  /*5f00*/  BSYNC B0 ;  /* 0x0000000000007941 */ /* 0x000fea0003800000 */
.L_x_3810:
[----:B------:R-:W-:Y:S01]  /*5f10*/  ISETP.NE.AND P0, PT, R171, RZ, PT ;  /* 0x000000ffab00720c */ /* 0x000fe20003f05270 */
[----:B------:R-:W-:Y:S11]  /*5f20*/  BSSY B0, `(.L_x_3812) ;  /* 0x0000075000007945 */ /* 0x000ff60003800000 */
[----:B------:R-:W-:Y:S01]  /*5f30*/  @!UPT UIADD3 URZ, URZ, URZ, URZ ;  /* 0x0000003f3f3ff290 */ /* 0x000fe2000fffe03f */
        /* <DEDUP_REMOVED lines=115> */
.L_x_3813:
[----:B------:R-:W-:Y:S05]  /*6670*/  BSYNC B0 ;  /* 0x0000000000007941 */ /* 0x000fea0003800000 */
.L_x_3812:
        /* <DEDUP_REMOVED lines=118> */
.L_x_3815:
[----:B------:R-:W-:Y:S05]  /*6de0*/  BSYNC B0 ;  /* 0x0000000000007941 */ /* 0x000fea0003800000 */
.L_x_3814:
[----:B------:R-:W2:Y:S01]  /*6df0*/  LDC R0, c[0x0][0x2e0] ;  /* 0x0000b800ff007b82 */ /* 0x000ea20000000800 */
[----:B------:R-:W-:Y:S01]  /*6e00*/  IMAD.MOV.U32 R42, RZ, RZ, R44 ;  /* 0x000000ffff2a7224 */ /* 0x000fe200078e002c */
[----:B------:R-:W-:Y:S01]  /*6e10*/  UMOV UR4, UR16 ;  /* 0x0000001000047c82 */ /* 0x000fe20008000000 */
[----:B------:R-:W-:Y:S02]  /*6e20*/  IMAD.MOV.U32 R8, RZ, RZ, R10 ;  /* 0x000000ffff087224 */ /* 0x000fe400078e000a */
[----:B--2---:R-:W-:Y:S05]  /*6e30*/  IMAD.U32 R3, R0, -0x40, RZ ;  /* 0xffffffc000037824 */ /* 0x004fea00078e00ff */
[C---:B------:R-:W-:Y:S02]  /*6e40*/  LEA R44, P1, R3.reuse, R42, 0x1 ;  /* 0x0000002a032c7211 */ /* 0x040fe400078208ff */
[C---:B------:R-:W-:Y:S02]  /*6e50*/  LEA R10, P0, R3.reuse, R8, 0x1 ;  /* 0x00000008030a7211 */ /* 0x040fe400078008ff */
[C---:B------:R-:W-:Y:S02]  /*6e60*/  LEA.HI.X.SX32 R43, R3.reuse, R43, 0x1, P1 ;  /* 0x0000002b032b7211 */ /* 0x040fe400008f0eff */
[----:B------:R-:W-:Y:S01]  /*6e70*/  LEA.HI.X.SX32 R9, R3, R9, 0x1, P0 ;  /* 0x0000000903097211 */ /* 0x000fe200000f0eff */
[----:B------:R-:W-:Y:S08]  /*6e80*/  BRA `(.L_x_3816) ;  /* 0x0000006800ac7947 */ /* 0x000ff00003800000 */
.L_x_3799:
        /* <DEDUP_REMOVED lines=91> */
.L_x_3820:
[----:B------:R-:W-:Y:S05]  /*7440*/  BSYNC B0 ;  /* 0x0000000000007941 */ /* 0x000fea0003800000 */
.L_x_3819:
        /* <DEDUP_REMOVED lines=87> */
.L_x_3822:
[----:B------:R-:W-:Y:S05]  /*79c0*/  BSYNC B0 ;  /* 0x0000000000007941 */ /* 0x000fea0003800000 */
.L_x_3821:
[----:B-----5:R3:W-:Y:S02]  /*79d0*/  STG.E.128 desc[UR6][R96.64+0x80], R36 ;  /* 0x0000802460007986 */ /* 0x0207e4000c101d06 */
.L_x_3818:
[----:B------:R-:W-:Y:S05]  /*79e0*/  BSYNC B1 ;  /* 0x0000000000017941 */ /* 0x000fea0003800000 */
.L_x_3817:
        /* <DEDUP_REMOVED lines=98> */
.L_x_3826:
[----:B------:R-:W-:Y:S05]  /*8010*/  BSYNC B0 ;  /* 0x0000000000007941 */ /* 0x000fea0003800000 */
.L_x_3825:
        /* <DEDUP_REMOVED lines=96> */
.L_x_3828:
[----:B------:R-:W-:Y:S05]  /*8620*/  BSYNC B0 ;  /* 0x0000000000007941 */ /* 0x000fea0003800000 */
.L_x_3827:
[----:B-----5:R1:W-:Y:S02]  /*8630*/  STG.E.128 desc[UR6][R174.64+0x80], R32 ;  /* 0x00008020ae007986 */ /* 0x0203e4000c101d06 */
.L_x_3824:
[----:B------:R-:W-:Y:S05]  /*8640*/  BSYNC B1 ;  /* 0x0000000000017941 */ /* 0x000fea0003800000 */
.L_x_3823:
[----:B------:R-:W-:Y:S04]  /*8650*/  BSSY B1, `(.L_x_3829) ;  /* 0x00000c9000017945 */ /* 0x000fe80003800000 */
[----:B------:R-:W-:Y:S05]  /*8660*/  @!P5 BRA `(.L_x_3830) ;  /* 0x0000000c001cd947 */ /* 0x000fea0003800000 */
[----:B--2---:R-:W-:Y:S01]  /*8670*/  LEA R6, P0, R68, R102, 0x1 ;  /* 0x0000006644067211 */ /* 0x004fe200078008ff */
[----:B------:R-:W-:Y:S01]  /*8680*/  BSSY B0, `(.L_x_3831) ;  /* 0x0000061000007945 */ /* 0x000fe20003800000 */
[----:B------:R-:W-:Y:S02]  /*8690*/  LEA R176, P1, R152, R96, 0x1 ;  /* 0x0000006098b07211 */ /* 0x000fe400078208ff */
        /* <DEDUP_REMOVED lines=95> */
.L_x_3832:
[----:B------:R-:W-:Y:S05]  /*8c90*/  BSYNC B0 ;  /* 0x0000000000007941 */ /* 0x000fea0003800000 */
.L_x_3831:
        /* <DEDUP_REMOVED lines=98> */
.L_x_3834:
[----:B------:R-:W-:Y:S05]  /*92c0*/  BSYNC B0 ;  /* 0x0000000000007941 */ /* 0x000fea0003800000 */
.L_x_3833:
[----:B-----5:R1:W-:Y:S02]  /*92d0*/  STG.E.128 desc[UR6][R36.64], R4 ;  /* 0x0000000424007986 */ /* 0x0203e4000c101d06 */
.L_x_3830:
[----:B------:R-:W-:Y:S05]  /*92e0*/  BSYNC B1 ;  /* 0x0000000000017941 */ /* 0x000fea0003800000 */
.L_x_3829:
        /* <DEDUP_REMOVED lines=105> */
.L_x_3838:
[----:B------:R-:W-:Y:S05]  /*9980*/  BSYNC B0 ;  /* 0x0000000000007941 */ /* 0x000fea0003800000 */
.L_x_3837:
        /* <DEDUP_REMOVED lines=98> */
.L_x_3840:
[----:B------:R-:W-:Y:S05]  /*9fb0*/  BSYNC B0 ;  /* 0x0000000000007941 */ /* 0x000fea0003800000 */
.L_x_3839:
[----:B-----5:R3:W-:Y:S02]  /*9fc0*/  STG.E.128 desc[UR6][R36.64], R4 ;  /* 0x0000000424007986 */ /* 0x0207e4000c101d06 */
.L_x_3836:
[----:B------:R-:W-:Y:S05]  /*9fd0*/  BSYNC B1 ;  /* 0x0000000000017941 */ /* 0x000fea0003800000 */
.L_x_3835:
        /* <DEDUP_REMOVED lines=8> */
[C---:B------:R-:W-:Y:S02]  /*a060*/  LEA R46, P1, R154.reuse, R96, 0x1 ;  /* 0x000000609a2e7211 */ /* 0x040fe400078208ff */
[C---:B------:R-:W-:Y:S01]  /*a070*/  LEA R40, P0, R81.reuse, R102, 0x1 ;  /* 0x0000006651287211 */ /* 0x040fe200078008ff */
        /* <DEDUP_REMOVED lines=93> */
.L_x_3844:
[----:B------:R-:W-:Y:S05]  /*a650*/  BSYNC B0 ;  /* 0x0000000000007941 */ /* 0x000fea0003800000 */
.L_x_3843:
        /* <DEDUP_REMOVED lines=98> */
.L_x_3846:
[----:B------:R-:W-:Y:S05]  /*ac80*/  BSYNC B0 ;  /* 0x0000000000007941 */ /* 0x000fea0003800000 */
.L_x_3845:
[----:B-----5:R3:W-:Y:S02]  /*ac90*/  STG.E.128 desc[UR6][R36.64], R4 ;  /* 0x0000000424007986 */ /* 0x0207e4000c101d06 */
.L_x_3842:
[----:B------:R-:W-:Y:S05]  /*aca0*/  BSYNC B1 ;  /* 0x0000000000017941 */ /* 0x000fea0003800000 */
.L_x_3841:
        /* <DEDUP_REMOVED lines=105> */
.L_x_3850:
[----:B------:R-:W-:Y:S05]  /*b340*/  BSYNC B0 ;  /* 0x0000000000007941 */ /* 0x000fea0003800000 */
.L_x_3849:
        /* <DEDUP_REMOVED lines=98> */
.L_x_3852:
[----:B------:R-:W-:Y:S05]  /*b970*/  BSYNC B0 ;  /* 0x0000000000007941 */ /* 0x000fea0003800000 */
.L_x_3851:
[----:B-----5:R3:W-:Y:S02]  /*b980*/  STG.E.128 desc[UR6][R36.64], R4 ;  /* 0x0000000424007986 */ /* 0x0207e4000c101d06 */
.L_x_3848:
[----:B------:R-:W-:Y:S05]  /*b990*/  BSYNC B1 ;  /* 0x0000000000017941 */ /* 0x000fea0003800000 */
.L_x_3847:
        /* <DEDUP_REMOVED lines=107> */
.L_x_3856:
[----:B------:R-:W-:Y:S05]  /*c050*/  BSYNC B0 ;  /* 0x0000000000007941 */ /* 0x000fea0003800000 */
.L_x_3855:
        /* <DEDUP_REMOVED lines=98> */
.L_x_3858:
[----:B------:R-:W-:Y:S05]  /*c680*/  BSYNC B0 ;  /* 0x0000000000007941 */ /* 0x000fea0003800000 */
.L_x_3857:
[----:B-----5:R3:W-:Y:S02]  /*c690*/  STG.E.128 desc[UR6][R36.64], R4 ;  /* 0x0000000424007986 */ /* 0x0207e4000c101d06 */
.L_x_3854:
[----:B------:R-:W-:Y:S05]  /*c6a0*/  BSYNC B1 ;  /* 0x0000000000017941 */ /* 0x000fea0003800000 */
.L_x_3853:
        /* <DEDUP_REMOVED lines=107> */
.L_x_3862:
[----:B------:R-:W-:Y:S05]  /*cd60*/  BSYNC B0 ;  /* 0x0000000000007941 */ /* 0x000fea0003800000 */
.L_x_3861:
        /* <DEDUP_REMOVED lines=98> */
.L_x_3864:
[----:B------:R-:W-:Y:S05]  /*d390*/  BSYNC B0 ;  /* 0x0000000000007941 */ /* 0x000fea0003800000 */
.L_x_3863:
[----:B-----5:R3:W-:Y:S02]  /*d3a0*/  STG.E.128 desc[UR6][R36.64], R4 ;  /* 0x0000000424007986 */ /* 0x0207e4000c101d06 */
.L_x_3860:
[----:B------:R-:W-:Y:S05]  /*d3b0*/  BSYNC B1 ;  /* 0x0000000000017941 */ /* 0x000fea0003800000 */
.L_x_3859:
        /* <DEDUP_REMOVED lines=8> */
.L_x_3798:
[----:B--2---:R-:W2:Y:S01]  /*d440*/  @P1 LDG.E.128 R20, desc[UR6][R102.64] ;  /* 0x0000000666141981 */ /* 0x004ea2000c1e1d00 */
[----:B------:R-:W1:Y:S01]  /*d450*/  @P4 LDC.64 R2, c[0x0][0x338] ;  /* 0x0000ce00ff024b82 */ /* 0x000e620000000a00 */
[----:B------:R-:W-:Y:S01]  /*d460*/  @P2 LEA R36, P0, R66, R102, 0x1 ;  /* 0x0000006642242211 */ /* 0x000fe200078008ff */
        /* <DEDUP_REMOVED lines=77> */
.L_x_3816:
        /* <DEDUP_REMOVED lines=85> */
.L_x_3865:
        /* <DEDUP_REMOVED lines=8> */
.L_x_3866:
[----:B------:R-:W-:Y:S04]  /*df10*/  IADD3 R11, R11, -0x1, RZ ;  /* 0xffffffff0b0b7810 */ /* 0x000fe80007ffe0ff */
[----:B------:R-:W-:Y:S11]  /*df20*/  ISETP.GT.AND P0, PT, R11, R62, PT ;  /* 0x0000003e0b00720c */ /* 0x000ff60003f04270 */
[----:B------:R-:W-:Y:S02]  /*df30*/  @!UPT UIADD3 URZ, URZ, URZ, URZ ;  /* 0x0000003f3f3ff290 */ /* 0x000fe4000fffe03f */
[----:B------:R-:W-:Y:S05]  /*df40*/  @P0 BRA `(.L_x_3867) ;  /* 0xffffff4c00480947 */ /* 0x000fea000383ffff */
.L_x_3797:
        /* <DEDUP_REMOVED lines=25> */
[----:B------:R-:W-:Y:S01]  /*e0e0*/  LEA R36, P1, R144, UR8, 0x1 ;  /* 0x0000000890247c11 */ /* 0x000fe2000f8208ff */
[----:B------:R-:W-:Y:S01]  /*e0f0*/  IMAD R3, R3, 0x30, RZ ;  /* 0x0000003003037824 */ /* 0x000fe200078e02ff */
[----:B------:R-:W-:Y:S01]  /*e100*/  LEA R34, P0, R6, UR8, 0x1 ;  /* 0x0000000806227c11 */ /* 0x000fe2000f8008ff */
[----:B------:R-:W-:Y:S01]  /*e110*/  IMAD.IADD R15, R230, 0x1, -R59 ;  /* 0x00000001e60f7824 */ /* 0x000fe200078e0a3b */
        /* <DEDUP_REMOVED lines=20> */
[----:B----4-:R1:W5:Y:S01]  /*e260*/  LDG.E.128 R20, desc[UR6][R36.64] ;  /* 0x0000000624147981 */ /* 0x010362000c1e1d00 */
        /* <DEDUP_REMOVED lines=13> */
[--C-:B-----5:R-:W-:Y:S01]  /*e340*/  HADD2.F32 R25, -RZ, R23.reuse.H0_H0 ;  /* 0x20000017ff197230 */ /* 0x120fe20000004100 */
[----:B------:R-:W-:Y:S01]  /*e350*/  MOV R24, R22 ;  /* 0x0000001600187202 */ /* 0x000fe20000000f00 */
[----:B------:R-:W-:Y:S02]  /*e360*/  HADD2.F32 R23, -RZ, R23.H1_H1 ;  /* 0x30000017ff177230 */ /* 0x000fe40000004100 */
[--C-:B------:R-:W-:Y:S02]  /*e370*/  HADD2.F32 R27, -RZ, R21.reuse.H0_H0 ;  /* 0x20000015ff1b7230 */ /* 0x100fe40000004100 */
[----:B------:R-:W-:-:S02]  /*e380*/  HADD2.F32 R26, -RZ, R21.H1_H1 ;  /* 0x30000015ff1a7230 */ /* 0x000fc40000004100 */
[----:B--2---:R-:W-:Y:S02]  /*e390*/  HADD2.F32 R0, -RZ, R3.H1_H1 ;  /* 0x30000003ff007230 */ /* 0x004fe40000004100 */
[----:B------:R-:W-:Y:S02]  /*e3a0*/  HADD2.F32 R13, -RZ, R2.H1_H1 ;  /* 0x30000002ff0d7230 */ /* 0x000fe40000004100 */
[----:B---3--:R-:W-:Y:S02]  /*e3b0*/  HADD2.F32 R21, -RZ, R5.H1_H1 ;  /* 0x30000005ff157230 */ /* 0x008fe40000004100 */
[-C--:B------:R-:W-:Y:S01]  /*e3c0*/  FMUL.FTZ R12, R23, R0.reuse ;  /* 0x00000000170c7220 */ /* 0x080fe20000410000 */
[C---:B------:R-:W-:Y:S01]  /*e3d0*/  FMUL.FTZ R0, R25.reuse, R0 ;  /* 0x0000000019007220 */ /* 0x040fe20000410000 */
[----:B------:R-:W-:Y:S02]  /*e3e0*/  HADD2.F32 R22, -RZ, R4.H1_H1 ;  /* 0x30000004ff167230 */ /* 0x000fe40000004100 */
[----:B------:R-:W-:Y:S01]  /*e3f0*/  FMUL.FTZ R14, R26, R13 ;  /* 0x0000000d1a0e7220 */ /* 0x000fe20000410000 */
[-C--:B------:R-:W-:Y:S01]  /*e400*/  FFMA.FTZ R12, R25, R21.reuse, -R12 ;  /* 0x00000015190c7223 */ /* 0x080fe2000001080c */
[----:B------:R-:W-:Y:S01]  /*e410*/  FFMA.FTZ R21, R23, R21, R0 ;  /* 0x0000001517157223 */ /* 0x000fe20000010000 */
[----:B------:R-:W-:-:S02]  /*e420*/  HADD2.F32 R0, -RZ, R24.H0_H0 ;  /* 0x20000018ff007230 */ /* 0x000fc40000004100 */
[C---:B------:R-:W-:Y:S01]  /*e430*/  FMUL.FTZ R13, R27.reuse, R13 ;  /* 0x0000000d1b0d7220 */ /* 0x040fe20000410000 */
[----:B------:R-:W-:Y:S02]  /*e440*/  HADD2.F32 R2, -RZ, R2.H0_H0 ;  /* 0x20000002ff027230 */ /* 0x000fe40000004100 */
[-C--:B------:R-:W-:Y:S01]  /*e450*/  FFMA.FTZ R14, R27, R22.reuse, -R14 ;  /* 0x000000161b0e7223 */ /* 0x080fe2000001080e */
[----:B------:R-:W-:Y:S02]  /*e460*/  HADD2.F32 R3, -RZ, R3.H0_H0 ;  /* 0x20000003ff037230 */ /* 0x000fe40000004100 */
[----:B------:R-:W-:Y:S01]  /*e470*/  FFMA.FTZ R13, R26, R22, R13 ;  /* 0x000000161a0d7223 */ /* 0x000fe2000001000d */
[----:B------:R-:W-:Y:S02]  /*e480*/  HADD2.F32 R25, -RZ, R20.H1_H1 ;  /* 0x30000014ff197230 */ /* 0x000fe40000004100 */
[----:B------:R-:W-:Y:S02]  /*e490*/  HADD2.F32 R24, -RZ, R24.H1_H1 ;  /* 0x30000018ff187230 */ /* 0x000fe40000004100 */
[----:B------:R-:W-:-:S02]  /*e4a0*/  HADD2.F32 R23, -RZ, R20.H0_H0 ;  /* 0x20000014ff177230 */ /* 0x000fc40000004100 */
[-C--:B------:R-:W-:Y:S01]  /*e4b0*/  FMUL.FTZ R20, R25, R2.reuse ;  /* 0x0000000219147220 */ /* 0x080fe20000410000 */
[----:B------:R-:W-:Y:S02]  /*e4c0*/  HADD2.F32 R4, -RZ, R4.H0_H0 ;  /* 0x20000004ff047230 */ /* 0x000fe40000004100 */
        /* <DEDUP_REMOVED lines=9> */
[----:B------:R-:W-:-:S02]  /*e560*/  F2FP.F16.F32.PACK_AB R23, R21, R12 ;  /* 0x0000000c1517723e */ /* 0x000fc400000000ff */
[----:B------:R-:W-:Y:S02]  /*e570*/  F2FP.F16.F32.PACK_AB R20, R25, R20 ;  /* 0x000000141914723e */ /* 0x000fe400000000ff */
[----:B------:R-:W-:Y:S02]  /*e580*/  F2FP.F16.F32.PACK_AB R22, R24, R27 ;  /* 0x0000001b1816723e */ /* 0x000fe400000000ff */
[----:B------:R-:W-:Y:S02]  /*e590*/  MOV R21, R13 ;  /* 0x0000000d00157202 */ /* 0x000fe40000000f00 */
.L_x_3874:
[----:B------:R-:W-:Y:S05]  /*e5a0*/  BSYNC B0 ;  /* 0x0000000000007941 */ /* 0x000fea0003800000 */
.L_x_3873:
[----:B-----5:R2:W-:Y:S01]  /*e5b0*/  STS.128 [R234], R20 ;  /* 0x00000014ea007388 */ /* 0x0205e20000000c00 */
[----:B------:R-:W-:Y:S01]  /*e5c0*/  IADD3 R0, R16, 0x40, RZ ;  /* 0x0000004010007810 */ /* 0x000fe20007ffe0ff */
[----:B------:R-:W-:Y:S03]  /*e5d0*/  BSSY B0, `(.L_x_3875) ;  /* 0x000002c000007945 */ /* 0x000fe60003800000 */
[----:B------:R-:W-:-:S13]  /*e5e0*/  ISETP.GE.AND P0, PT, R0, UR12, PT ;  /* 0x0000000c00007c0c */ /* 0x000fda000bf06270 */
[----:B------:R-:W-:Y:S05]  /*e5f0*/  @P0 BRA `(.L_x_3876) ;  /* 0x0000000000a40947 */ /* 0x000fea0003800000 */
[----:B------:R-:W3:Y:S04]  /*e600*/  LDG.E.64 R2, desc[UR6][R30.64+0x40] ;  /* 0x000040061e027981 */ /* 0x000ee8000c1e1b00 */
[----:B------:R-:W4:Y:S01]  /*e610*/  LDG.E.64 R4, desc[UR6][R28.64+0x40] ;  /* 0x000040061c047981 */ /* 0x000f22000c1e1b00 */
[----:B--2---:R-:W-:Y:S01]  /*e620*/  MOV R20, R10 ;  /* 0x0000000a00147202 */ /* 0x004fe20000000f00 */
[----:B------:R-:W-:Y:S02]  /*e630*/  HADD2.F32 R23, -RZ, R9.H1_H1 ;  /* 0x30000009ff177230 */ /* 0x000fe40000004100 */
[----:B------:R-:W-:Y:S02]  /*e640*/  HADD2.F32 R21, -RZ, R11.H1_H1 ;  /* 0x3000000bff157230 */ /* 0x000fe40000004100 */
        /* <DEDUP_REMOVED lines=36> */
.L_x_3876:
[----:B------:R-:W-:Y:S05]  /*e890*/  BSYNC B0 ;  /* 0x0000000000007941 */ /* 0x000fea0003800000 */
.L_x_3875:
[----:B------:R3:W-:Y:S02]  /*e8a0*/  STS.128 [R234+0x2000], R8 ;  /* 0x00200008ea007388 */ /* 0x0007e40000000c00 */
.L_x_3872:
[----:B------:R-:W-:Y:S05]  /*e8b0*/  BSYNC B1 ;  /* 0x0000000000017941 */ /* 0x000fea0003800000 */
.L_x_3871:
[----:B------:R-:W-:Y:S01]  /*e8c0*/  VIADD R0, R148, 0x10 ;  /* 0x0000001094007836 */ /* 0x000fe20000000000 */
[----:B------:R-:W-:Y:S04]  /*e8d0*/  BSSY B1, `(.L_x_3877) ;  /* 0x000006b000017945 */ /* 0x000fe80003800000 */
[----:B------:R-:W-:-:S04]  /*e8e0*/  ISETP.GE.AND P0, PT, R0, R15, PT ;  /* 0x0000000f0000720c */ /* 0x000fc80003f06270 */
[----:B------:R-:W-:-:S13]  /*e8f0*/  ISETP.LT.OR P0, PT, R55, -0x87, P0 ;  /* 0xffffff793700780c */ /* 0x000fda0000701670 */
[----:B------:R-:W-:Y:S05]  /*e900*/  @P0 BRA `(.L_x_3878) ;  /* 0x00000004009c0947 */ /* 0x000fea0003800000 */
[----:B---3--:R3:W5:Y:S04]  /*e910*/  LDG.E.128 R8, desc[UR6][R34.64+0x80] ;  /* 0x0000800622087981 */ /* 0x008768000c1e1d00 */
[----:B--2-4-:R3:W5:Y:S01]  /*e920*/  LDG.E.128 R20, desc[UR6][R34.64] ;  /* 0x0000000622147981 */ /* 0x014762000c1e1d00 */
        /* <DEDUP_REMOVED lines=15> */
[----:B-----5:R-:W-:Y:S01]  /*ea20*/  HADD2.F32 R27, -RZ, R21.H1_H1 ;  /* 0x30000015ff1b7230 */ /* 0x020fe20000004100 */
[----:B------:R-:W-:Y:S01]  /*ea30*/  MOV R26, R22 ;  /* 0x00000016001a7202 */ /* 0x000fe20000000f00 */
[----:B------:R-:W-:Y:S02]  /*ea40*/  HADD2.F32 R25, -RZ, R23.H1_H1 ;  /* 0x30000017ff197230 */ /* 0x000fe40000004100 */
[----:B------:R-:W-:Y:S02]  /*ea50*/  HADD2.F32 R28, -RZ, R21.H0_H0 ;  /* 0x20000015ff1c7230 */ /* 0x000fe40000004100 */
[----:B------:R-:W-:-:S02]  /*ea60*/  HADD2.F32 R24, -RZ, R23.H0_H0 ;  /* 0x20000017ff187230 */ /* 0x000fc40000004100 */
        /* <DEDUP_REMOVED lines=17> */
[----:B------:R-:W-:Y:S02]  /*eb80*/  HADD2.F32 R3, -RZ, R3.H0_H0 ;  /* 0x20000003ff037230 */ /* 0x000fe40000004100 */
[----:B------:R-:W-:Y:S01]  /*eb90*/  FMUL.FTZ R22, R25, R2 ;  /* 0x0000000219167220 */ /* 0x000fe20000410000 */
[----:B------:R-:W-:-:S02]  /*eba0*/  HADD2.F32 R26, -RZ, R26.H1_H1 ;  /* 0x3000001aff1a7230 */ /* 0x000fc40000004100 */
[C---:B------:R-:W-:Y:S01]  /*ebb0*/  FMUL.FTZ R2, R23.reuse, R2 ;  /* 0x0000000217027220 */ /* 0x040fe20000410000 */
[----:B------:R-:W-:Y:S02]  /*ebc0*/  HADD2.F32 R4, -RZ, R4.H0_H0 ;  /* 0x20000004ff047230 */ /* 0x000fe40000004100 */
        /* <DEDUP_REMOVED lines=10> */
.L_x_3880:
[----:B------:R-:W-:Y:S05]  /*ec70*/  BSYNC B0 ;  /* 0x0000000000007941 */ /* 0x000fea0003800000 */
.L_x_3879:
[----:B-----5:R1:W-:Y:S01]  /*ec80*/  STS.128 [R234+0x800], R20 ;  /* 0x00080014ea007388 */ /* 0x0203e20000000c00 */
[----:B------:R-:W-:Y:S01]  /*ec90*/  IADD3 R2, R16, 0x40, RZ ;  /* 0x0000004010027810 */ /* 0x000fe20007ffe0ff */
[----:B------:R-:W-:Y:S03]  /*eca0*/  BSSY B0, `(.L_x_3881) ;  /* 0x000002c000007945 */ /* 0x000fe60003800000 */
[----:B------:R-:W-:-:S13]  /*ecb0*/  ISETP.GE.AND P0, PT, R2, UR12, PT ;  /* 0x0000000c02007c0c */ /* 0x000fda000bf06270 */
[----:B------:R-:W-:Y:S05]  /*ecc0*/  @P0 BRA `(.L_x_3882) ;  /* 0x0000000000a40947 */ /* 0x000fea0003800000 */
[----:B------:R-:W2:Y:S04]  /*ecd0*/  LDG.E.64 R2, desc[UR6][R36.64+0x40] ;  /* 0x0000400624027981 */ /* 0x000ea8000c1e1b00 */
[----:B------:R-:W4:Y:S01]  /*ece0*/  LDG.E.64 R4, desc[UR6][R30.64+0x40] ;  /* 0x000040061e047981 */ /* 0x000f22000c1e1b00 */
[----:B-1----:R-:W-:Y:S01]  /*ecf0*/  MOV R20, R11 ;  /* 0x0000000b00147202 */ /* 0x002fe20000000f00 */
        /* <DEDUP_REMOVED lines=38> */
.L_x_3882:
[----:B------:R-:W-:Y:S05]  /*ef60*/  BSYNC B0 ;  /* 0x0000000000007941 */ /* 0x000fea0003800000 */
.L_x_3881:
[----:B------:R2:W-:Y:S02]  /*ef70*/  STS.128 [R234+0x2800], R8 ;  /* 0x00280008ea007388 */ /* 0x0005e40000000c00 */
.L_x_3878:
[----:B------:R-:W-:Y:S05]  /*ef80*/  BSYNC B1 ;  /* 0x0000000000017941 */ /* 0x000fea0003800000 */
.L_x_3877:
[----:B------:R-:W-:Y:S01]  /*ef90*/  VIADD R12, R148, 0x20 ;  /* 0x00000020940c7836 */ /* 0x000fe20000000000 */
[----:B------:R-:W-:Y:S04]  /*efa0*/  BSSY B1, `(.L_x_3883) ;  /* 0x000006c000017945 */ /* 0x000fe80003800000 */
[----:B------:R-:W-:-:S04]  /*efb0*/  ISETP.GE.AND P0, PT, R12, R15, PT ;  /* 0x0000000f0c00720c */ /* 0x000fc80003f06270 */
[----:B------:R-:W-:-:S13]  /*efc0*/  ISETP.LT.OR P0, PT, R55, -0x107, P0 ;  /* 0xfffffef93700780c */ /* 0x000fda0000701670 */
[----:B------:R-:W-:Y:S05]  /*efd0*/  @P0 BRA `(.L_x_3884) ;  /* 0x0000000400a00947 */ /* 0x000fea0003800000 */
[----:B--23--:R2:W5:Y:S04]  /*efe0*/  LDG.E.128 R8, desc[UR6][R32.64+0x80] ;  /* 0x0000800620087981 */ /* 0x00c568000c1e1d00 */
[----:B-1--4-:R2:W5:Y:S01]  /*eff0*/  LDG.E.128 R20, desc[UR6][R32.64] ;  /* 0x0000000620147981 */ /* 0x012562000c1e1d00 */
        /* <DEDUP_REMOVED lines=50> */
[----:B------:R-:W-:-:S03]  /*f320*/  FFMA.FTZ R24, R24, R5, R3 ;  /* 0x0000000518187223 */ /* 0x000fc60000010003 */
[----:B------:R-:W-:Y:S02]  /*f330*/  F2FP.F16.F32.PACK_AB R20, R25, R26 ;  /* 0x0000001a1914723e */ /* 0x000fe400000000ff */
[----:B------:R-:W-:Y:S02]  /*f340*/  F2FP.F16.F32.PACK_AB R22, R24, R27 ;  /* 0x0000001b1816723e */ /* 0x000fe400000000ff */
.L_x_3886:
[----:B------:R-:W-:Y:S05]  /*f350*/  BSYNC B0 ;  /* 0x0000000000007941 */ /* 0x000fea0003800000 */
.L_x_3885:
[----:B-----5:R1:W-:Y:S01]  /*f360*/  STS.128 [R234+0x1000], R20 ;  /* 0x00100014ea007388 */ /* 0x0203e20000000c00 */
[----:B------:R-:W-:Y:S01]  /*f370*/  IADD3 R2, R16, 0x40, RZ ;  /* 0x0000004010027810 */ /* 0x000fe20007ffe0ff */
[----:B------:R-:W-:Y:S03]  /*f380*/  BSSY B0, `(.L_x_3887) ;  /* 0x000002c000007945 */ /* 0x000fe60003800000 */
[----:B------:R-:W-:-:S13]  /*f390*/  ISETP.GE.AND P0, PT, R2, UR12, PT ;  /* 0x0000000c02007c0c */ /* 0x000fda000bf06270 */
[----:B------:R-:W-:Y:S05]  /*f3a0*/  @P0 BRA `(.L_x_3888) ;  /* 0x0000000000a40947 */ /* 0x000fea0003800000 */
[----:B------:R-:W2:Y:S04]  /*f3b0*/  LDG.E.64 R2, desc[UR6][R34.64+0x40] ;  /* 0x0000400622027981 */ /* 0x000ea8000c1e1b00 */
[----:B------:R-:W3:Y:S01]  /*f3c0*/  LDG.E.64 R4, desc[UR6][R30.64+0x40] ;  /* 0x000040061e047981 */ /* 0x000ee2000c1e1b00 */
        /* <DEDUP_REMOVED lines=39> */
.L_x_3888:
[----:B------:R-:W-:Y:S05]  /*f640*/  BSYNC B0 ;  /* 0x0000000000007941 */ /* 0x000fea0003800000 */
.L_x_3887:
[----:B------:R2:W-:Y:S02]  /*f650*/  STS.128 [R234+0x3000], R8 ;  /* 0x00300008ea007388 */ /* 0x0005e40000000c00 */
.L_x_3884:
[----:B------:R-:W-:Y:S05]  /*f660*/  BSYNC B1 ;  /* 0x0000000000017941 */ /* 0x000fea0003800000 */
.L_x_3883:
[----:B------:R-:W-:-:S05]  /*f670*/  VIADD R14, R148, 0x30 ;  /* 0x00000030940e7836 */ /* 0x000fca0000000000 */
[----:B------:R-:W-:-:S04]  /*f680*/  ISETP.GE.AND P0, PT, R14, R15, PT ;  /* 0x0000000f0e00720c */ /* 0x000fc80003f06270 */
[----:B------:R-:W-:-:S13]  /*f690*/  ISETP.LT.OR P0, PT, R55, -0x187, P0 ;  /* 0xfffffe793700780c */ /* 0x000fda0000701670 */
[----:B------:R-:W-:Y:S05]  /*f6a0*/  @P0 BRA `(.L_x_3889) ;  /* 0x0000003800000947 */ /* 0x000fea0003800000 */
[----:B--23--:R2:W5:Y:S04]  /*f6b0*/  LDG.E.128 R8, desc[UR6][R18.64+0x80] ;  /* 0x0000800612087981 */ /* 0x00c568000c1e1d00 */
[----:B-1--4-:R2:W5:Y:S01]  /*f6c0*/  LDG.E.128 R20, desc[UR6][R18.64] ;  /* 0x0000000612147981 */ /* 0x012562000c1e1d00 */
        /* <DEDUP_REMOVED lines=16> */
[----:B-----5:R-:W-:Y:S01]  /*f7d0*/  MOV R26, R21 ;  /* 0x00000015001a7202 */ /* 0x020fe20000000f00 */
[--C-:B------:R-:W-:Y:S01]  /*f7e0*/  HADD2.F32 R19, -RZ, R23.reuse.H1_H1 ;  /* 0x30000017ff137230 */ /* 0x100fe20000004100 */
[----:B------:R-:W-:Y:S01]  /*f7f0*/  MOV R21, R22 ;  /* 0x0000001600157202 */ /* 0x000fe20000000f00 */
[----:B------:R-:W-:Y:S02]  /*f800*/  HADD2.F32 R24, -RZ, R23.H0_H0 ;  /* 0x20000017ff187230 */ /* 0x000fe40000004100 */
[----:B------:R-:W-:-:S02]  /*f810*/  HADD2.F32 R28, -RZ, R26.H0_H0 ;  /* 0x2000001aff1c7230 */ /* 0x000fc40000004100 */
[----:B------:R-:W-:Y:S02]  /*f820*/  HADD2.F32 R26, -RZ, R26.H1_H1 ;  /* 0x3000001aff1a7230 */ /* 0x000fe40000004100 */
[----:B--2---:R-:W-:Y:S02]  /*f830*/  HADD2.F32 R6, -RZ, R3.H1_H1 ;  /* 0x30000003ff067230 */ /* 0x004fe40000004100 */
[----:B------:R-:W-:Y:S02]  /*f840*/  HADD2.F32 R13, -RZ, R2.H1_H1 ;  /* 0x30000002ff0d7230 */ /* 0x000fe40000004100 */
[----:B---3--:R-:W-:Y:S02]  /*f850*/  HADD2.F32 R22, -RZ, R4.H1_H1 ;  /* 0x30000004ff167230 */ /* 0x008fe40000004100 */
[-C--:B------:R-:W-:Y:S01]  /*f860*/  FMUL.FTZ R7, R19, R6.reuse ;  /* 0x0000000613077220 */ /* 0x080fe20000410000 */
[----:B------:R-:W-:Y:S02]  /*f870*/  HADD2.F32 R18, -RZ, R5.H1_H1 ;  /* 0x30000005ff127230 */ /* 0x000fe40000004100 */
[-C--:B------:R-:W-:Y:S01]  /*f880*/  FMUL.FTZ R15, R26, R13.reuse ;  /* 0x0000000d1a0f7220 */ /* 0x080fe20000410000 */
[----:B------:R-:W-:Y:S01]  /*f890*/  FMUL.FTZ R6, R24, R6 ;  /* 0x0000000618067220 */ /* 0x000fe20000410000 */
[----:B------:R-:W-:Y:S01]  /*f8a0*/  FMUL.FTZ R13, R28, R13 ;  /* 0x0000000d1c0d7220 */ /* 0x000fe20000410000 */
[----:B------:R-:W-:-:S02]  /*f8b0*/  HADD2.F32 R2, -RZ, R2.H0_H0 ;  /* 0x20000002ff027230 */ /* 0x000fc40000004100 */
[----:B------:R-:W-:Y:S01]  /*f8c0*/  FFMA.FTZ R15, R28, R22, -R15 ;  /* 0x000000161c0f7223 */ /* 0x000fe2000001080f */
[----:B------:R-:W-:Y:S01]  /*f8d0*/  FFMA.FTZ R6, R19, R18, R6 ;  /* 0x0000001213067223 */ /* 0x000fe20000010006 */
[----:B------:R-:W-:Y:S01]  /*f8e0*/  FFMA.FTZ R22, R26, R22, R13 ;  /* 0x000000161a167223 */ /* 0x000fe2000001000d */
[--C-:B------:R-:W-:Y:S02]  /*f8f0*/  HADD2.F32 R19, -RZ, R20.reuse.H1_H1 ;  /* 0x30000014ff137230 */ /* 0x100fe40000004100 */
[----:B------:R-:W-:Y:S01]  /*f900*/  FFMA.FTZ R7, R24, R18, -R7 ;  /* 0x0000001218077223 */ /* 0x000fe20000010807 */
[----:B------:R-:W-:Y:S02]  /*f910*/  HADD2.F32 R13, -RZ, R20.H0_H0 ;  /* 0x20000014ff0d7230 */ /* 0x000fe40000004100 */
[----:B------:R-:W-:Y:S02]  /*f920*/  HADD2.F32 R3, -RZ, R3.H0_H0 ;  /* 0x20000003ff037230 */ /* 0x000fe40000004100 */
[----:B------:R-:W-:Y:S01]  /*f930*/  FMUL.FTZ R24, R19, R2 ;  /* 0x0000000213187220 */ /* 0x000fe20000410000 */
[----:B------:R-:W-:-:S02]  /*f940*/  HADD2.F32 R20, -RZ, R21.H1_H1 ;  /* 0x30000015ff147230 */ /* 0x000fc40000004100 */
[C---:B------:R-:W-:Y:S01]  /*f950*/  FMUL.FTZ R2, R13.reuse, R2 ;  /* 0x000000020d027220 */ /* 0x040fe20000410000 */
[----:B------:R-:W-:Y:S01]  /*f960*/  HADD2.F32 R18, -RZ, R21.H0_H0 ;  /* 0x20000015ff127230 */ /* 0x000fe20000004100 */
[----:B------:R-:W-:Y:S01]  /*f970*/  F2FP.F16.F32.PACK_AB R15, R22, R15 ;  /* 0x0000000f160f723e */ /* 0x000fe200000000ff */
[----:B------:R-:W-:Y:S02]  /*f980*/  HADD2.F32 R4, -RZ, R4.H0_H0 ;  /* 0x20000004ff047230 */ /* 0x000fe40000004100 */
[-C--:B------:R-:W-:Y:S01]  /*f990*/  FMUL.FTZ R21, R20, R3.reuse ;  /* 0x0000000314157220 */ /* 0x080fe20000410000 */
[----:B------:R-:W-:Y:S02]  /*f9a0*/  HADD2.F32 R5, -RZ, R5.H0_H0 ;  /* 0x20000005ff057230 */ /* 0x000fe40000004100 */
[----:B------:R-:W-:Y:S01]  /*f9b0*/  FMUL.FTZ R3, R18, R3 ;  /* 0x0000000312037220 */ /* 0x000fe20000410000 */
[----:B------:R-:W-:Y:S01]  /*f9c0*/  F2FP.F16.F32.PACK_AB R23, R6, R7 ;  /* 0x000000070617723e */ /* 0x000fe200000000ff */
[-C--:B------:R-:W-:Y:S01]  /*f9d0*/  FFMA.FTZ R24, R13, R4.reuse, -R24 ;  /* 0x000000040d187223 */ /* 0x080fe20000010818 */
[----:B------:R-:W-:Y:S01]  /*f9e0*/  FFMA.FTZ R19, R19, R4, R2 ;  /* 0x0000000413137223 */ /* 0x000fe20000010002 */
[-C--:B------:R-:W-:Y:S01]  /*f9f0*/  FFMA.FTZ R21, R18, R5.reuse, -R21 ;  /* 0x0000000512157223 */ /* 0x080fe20000010815 */
[----:B------:R-:W-:-:S03]  /*fa00*/  FFMA.FTZ R20, R20, R5, R3 ;  /* 0x0000000514147223 */ /* 0x000fc60000010003 */
[----:B------:R-:W-:Y:S02]  /*fa10*/  F2FP.F16.F32.PACK_AB R24, R19, R24 ;  /* 0x000000181318723e */ /* 0x000fe400000000ff */
[----:B------:R-:W-:Y:S02]  /*fa20*/  F2FP.F16.F32.PACK_AB R22, R20, R21 ;  /* 0x000000151416723e */ /* 0x000fe400000000ff */
[----:B------:R-:W-:Y:S02]  /*fa30*/  MOV R20, R24 ;  /* 0x0000001800147202 */ /* 0x000fe40000000f00 */
[----:B------:R-:W-:Y:S02]  /*fa40*/  MOV R21, R15 ;  /* 0x0000000f00157202 */ /* 0x000fe40000000f00 */
.L_x_3891:
[----:B------:R-:W-:Y:S05]  /*fa50*/  BSYNC B0 ;  /* 0x0000000000007941 */ /* 0x000fea0003800000 */
.L_x_3890:
        /* <DEDUP_REMOVED lines=44> */
.L_x_3893:
[----:B------:R-:W-:Y:S05]  /*fd20*/  BSYNC B0 ;  /* 0x0000000000007941 */ /* 0x000fea0003800000 */
.L_x_3892:
[----:B------:R2:W-:Y:S01]  /*fd30*/  STS.128 [R234+0x3800], R8 ;  /* 0x00380008ea007388 */ /* 0x0005e20000000c00 */
[----:B------:R-:W-:Y:S05]  /*fd40*/  BRA `(.L_x_3889) ;  /* 0x0000003000587947 */ /* 0x000fea0003800000 */
.L_x_3870:
[----:B------:R-:W-:Y:S04]  /*fd50*/  BSSY B1, `(.L_x_3894) ;  /* 0x00000b4000017945 */ /* 0x000fe80003800000 */
[----:B------:R-:W-:Y:S05]  /*fd60*/  @!P0 BRA `(.L_x_3895) ;  /* 0x0000000800c88947 */ /* 0x000fea0003800000 */
[----:B----4-:R1:W5:Y:S04]  /*fd70*/  LDG.E.128 R20, desc[UR6][R36.64+0x80] ;  /* 0x0000800624147981 */ /* 0x010368000c1e1d00 */
        /* <DEDUP_REMOVED lines=86> */
.L_x_3897:
[----:B------:R-:W-:Y:S05]  /*102e0*/  BSYNC B0 ;  /* 0x0000000000007941 */ /* 0x000fea0003800000 */
.L_x_3896:
        /* <DEDUP_REMOVED lines=88> */
.L_x_3899:
[----:B------:R-:W-:Y:S05]  /*10870*/  BSYNC B0 ;  /* 0x0000000000007941 */ /* 0x000fea0003800000 */
.L_x_3898:
[----:B------:R3:W-:Y:S02]  /*10880*/  STS.128 [R234+0x2000], R20 ;  /* 0x00200014ea007388 */ /* 0x0007e40000000c00 */
.L_x_3895:
[----:B------:R-:W-:Y:S05]  /*10890*/  BSYNC B1 ;  /* 0x0000000000017941 */ /* 0x000fea0003800000 */
.L_x_3894:
        /* <DEDUP_REMOVED lines=94> */
.L_x_3903:
[----:B------:R-:W-:Y:S05]  /*10e80*/  BSYNC B0 ;  /* 0x0000000000007941 */ /* 0x000fea0003800000 */
.L_x_3902:
        /* <DEDUP_REMOVED lines=39> */
[----:B------:R-:W-:Y:S02]  /*11100*/  HADD2.F32 R29, -RZ, R24.H0_H0 ;  /* 0x20000018ff1d7230 */ /* 0x000fe40000004100 */
[----:B------:R-:W-:Y:S01]  /*11110*/  FMUL.FTZ R31, R31, R4 ;  /* 0x000000041f1f7220 */ /* 0x000fe20000410000 */
[--C-:B------:R-:W-:Y:S02]  /*11120*/  HADD2.F32 R6, -RZ, R7.reuse.H0_H0 ;  /* 0x20000007ff067230 */ /* 0x100fe40000004100 */
[----:B------:R-:W-:Y:S01]  /*11130*/  @!P0 FADD.FTZ R14, -R14, -RZ ;  /* 0x800000ff0e0e8221 */ /* 0x000fe20000010100 */
[----:B------:R-:W-:-:S02]  /*11140*/  HADD2.F32 R7, -RZ, R7.H1_H1 ;  /* 0x30000007ff077230 */ /* 0x000fc40000004100 */
[----:B------:R-:W-:Y:S01]  /*11150*/  @!P0 FADD.FTZ R5, -R5, -RZ ;  /* 0x800000ff05058221 */ /* 0x000fe20000010100 */
[----:B------:R-:W-:Y:S02]  /*11160*/  HADD2.F32 R25, -RZ, R25.H1_H1 ;  /* 0x30000019ff197230 */ /* 0x000fe40000004100 */
[----:B------:R-:W-:Y:S02]  /*11170*/  HADD2.F32 R4, -RZ, R26.H0_H0 ;  /* 0x2000001aff047230 */ /* 0x000fe40000004100 */
[----:B------:R-:W-:Y:S01]  /*11180*/  @!P0 FADD.FTZ R12, -R12, -RZ ;  /* 0x800000ff0c0c8221 */ /* 0x000fe20000010100 */
[----:B---3--:R-:W-:Y:S02]  /*11190*/  HADD2.F32 R35, -RZ, R24.H1_H1 ;  /* 0x30000018ff237230 */ /* 0x008fe40000004100 */
[----:B------:R-:W-:Y:S01]  /*111a0*/  FMUL.FTZ R29, R29, R2 ;  /* 0x000000021d1d7220 */ /* 0x000fe20000410000 */
[----:B------:R-:W-:Y:S02]  /*111b0*/  HADD2.F32 R2, -RZ, R27.H1_H1 ;  /* 0x3000001bff027230 */ /* 0x000fe40000004100 */
[----:B------:R-:W-:Y:S01]  /*111c0*/  FMUL.FTZ R25, R25, R14 ;  /* 0x0000000e19197220 */ /* 0x000fe20000410000 */
[----:B------:R-:W-:Y:S01]  /*111d0*/  @!P0 FADD.FTZ R7, -R7, -RZ ;  /* 0x800000ff07078221 */ /* 0x000fe20000010100 */
[----:B------:R-:W-:Y:S01]  /*111e0*/  FMUL.FTZ R5, R4, R5 ;  /* 0x0000000504057220 */ /* 0x000fe20000410000 */
[----:B------:R-:W-:Y:S01]  /*111f0*/  FMUL.FTZ R35, R35, R12 ;  /* 0x0000000c23237220 */ /* 0x000fe20000410000 */
[----:B-----5:R-:W-:-:S02]  /*11200*/  HADD2.F32 R4, -RZ, R8.H0_H0 ;  /* 0x20000008ff047230 */ /* 0x020fc40000004100 */
        /* <DEDUP_REMOVED lines=9> */
[----:B-1----:R-:W-:Y:S02]  /*112a0*/  HADD2.F32 R37, -RZ, R27.H0_H0 ;  /* 0x2000001bff257230 */ /* 0x002fe40000004100 */
        /* <DEDUP_REMOVED lines=25> */
.L_x_3905:
[----:B------:R-:W-:Y:S05]  /*11440*/  BSYNC B0 ;  /* 0x0000000000007941 */ /* 0x000fea0003800000 */
.L_x_3904:
[----:B------:R4:W-:Y:S02]  /*11450*/  STS.128 [R234+0x2800], R20 ;  /* 0x00280014ea007388 */ /* 0x0009e40000000c00 */
.L_x_3901:
[----:B------:R-:W-:Y:S05]  /*11460*/  BSYNC B1 ;  /* 0x0000000000017941 */ /* 0x000fea0003800000 */
.L_x_3900:
        /* <DEDUP_REMOVED lines=95> */
.L_x_3909:
[----:B------:R-:W-:Y:S05]  /*11a60*/  BSYNC B0 ;  /* 0x0000000000007941 */ /* 0x000fea0003800000 */
.L_x_3908:
        /* <DEDUP_REMOVED lines=57> */
[----:B------:R-:W-:Y:S02]  /*11e00*/  HADD2.F32 R2, -RZ, R20.H0_H0 ;  /* 0x20000014ff027230 */ /* 0x000fe40000004100 */
[--C-:B-----5:R-:W-:Y:S02]  /*11e10*/  HADD2.F32 R4, -RZ, R8.reuse.H0_H0 ;  /* 0x20000008ff047230 */ /* 0x120fe40000004100 */
[----:B------:R-:W-:Y:S02]  /*11e20*/  HADD2.F32 R24, -RZ, R8.H1_H1 ;  /* 0x30000008ff187230 */ /* 0x000fe40000004100 */
        /* <DEDUP_REMOVED lines=30> */
.L_x_3911:
[----:B------:R-:W-:Y:S05]  /*12010*/  BSYNC B0 ;  /* 0x0000000000007941 */ /* 0x000fea0003800000 */
.L_x_3910:
[----:B------:R4:W-:Y:S02]  /*12020*/  STS.128 [R234+0x3000], R20 ;  /* 0x00300014ea007388 */ /* 0x0009e40000000c00 */
.L_x_3907:
[----:B------:R-:W-:Y:S05]  /*12030*/  BSYNC B1 ;  /* 0x0000000000017941 */ /* 0x000fea0003800000 */
.L_x_3906:
        /* <DEDUP_REMOVED lines=94> */
.L_x_3913:
[----:B------:R-:W-:Y:S05]  /*12620*/  BSYNC B0 ;  /* 0x0000000000007941 */ /* 0x000fea0003800000 */
.L_x_3912:
        /* <DEDUP_REMOVED lines=16> */
[----:B---3--:R-:W-:Y:S01]  /*12730*/  IMAD.WIDE R18, R5, 0x2, R18 ;  /* 0x0000000205127825 */ /* 0x008fe200078e0212 */
[----:B------:R-:W-:-:S04]  /*12740*/  IADD3 R3, P1, R6, R3, RZ ;  /* 0x0000000306037210 */ /* 0x000fc80007f3e0ff */
[----:B------:R-:W-:Y:S01]  /*12750*/  LEA.HI.X.SX32 R13, R6, R13, 0x1, P1 ;  /* 0x0000000d060d7211 */ /* 0x000fe200008f0eff */
[----:B------:R-:W3:Y:S01]  /*12760*/  LDG.E.128 R16, desc[UR6][R18.64+0x80] ;  /* 0x0000800612107981 */ /* 0x000ee2000c1e1d00 */
[----:B------:R-:W-:-:S04]  /*12770*/  IADD3 R4, P1, R2, R3, RZ ;  /* 0x0000000302047210 */ /* 0x000fc80007f3e0ff */
[----:B------:R-:W-:Y:S02]  /*12780*/  LEA.HI.X.SX32 R7, R2, R13, 0x1, P1 ;  /* 0x0000000d02077211 */ /* 0x000fe400008f0eff */
[C---:B------:R-:W-:Y:S02]  /*12790*/  LEA R6, P1, R4.reuse, UR8, 0x1 ;  /* 0x0000000804067c11 */ /* 0x040fe4000f8208ff */
[----:B------:R-:W-:Y:S02]  /*127a0*/  MOV R2, RZ ;  /* 0x000000ff00027202 */ /* 0x000fe40000000f00 */
[----:B------:R-:W-:Y:S01]  /*127b0*/  LEA.HI.X R7, R4, UR9, R7, 0x1, P1 ;  /* 0x0000000904077c11 */ /* 0x000fe200088f0c07 */
[----:B------:R-:W-:Y:S01]  /*127c0*/  ULDC.64 UR8, c[0x0][0x358] ;  /* 0x0000d60000087ab9 */ /* 0x000fe20000000a00 */
[----:B------:R-:W-:-:S04]  /*127d0*/  @P0 IADD3 R2, -R138, RZ, RZ ;  /* 0x000000ff8a020210 */ /* 0x000fc80007ffe1ff */
[----:B------:R-:W4:Y:S01]  /*127e0*/  LDG.E.128 R4, desc[UR6][R6.64] ;  /* 0x0000000606047981 */ /* 0x000f22000c1e1d00 */
[----:B------:R-:W-:-:S04]  /*127f0*/  IADD3 R3, P1, R2, R3, RZ ;  /* 0x0000000302037210 */ /* 0x000fc80007f3e0ff */
[----:B------:R-:W-:Y:S02]  /*12800*/  LEA.HI.X.SX32 R2, R2, R13, 0x1, P1 ;  /* 0x0000000d02027211 */ /* 0x000fe400008f0eff */
[----:B------:R-:W-:-:S04]  /*12810*/  LEA R8, P1, R3, UR8, 0x1 ;  /* 0x0000000803087c11 */ /* 0x000fc8000f8208ff */
[----:B------:R-:W-:-:S06]  /*12820*/  LEA.HI.X R9, R3, UR9, R2, 0x1, P1 ;  /* 0x0000000903097c11 */ /* 0x000fcc00088f0c02 */
[----:B------:R-:W5:Y:S01]  /*12830*/  LDG.E.128 R8, desc[UR6][R8.64] ;  /* 0x0000000608087981 */ /* 0x000f62000c1e1d00 */
[--C-:B---3--:R-:W-:Y:S02]  /*12840*/  HADD2.F32 R25, -RZ, R17.reuse.H0_H0 ;  /* 0x20000011ff197230 */ /* 0x108fe40000004100 */
[----:B------:R-:W-:Y:S02]  /*12850*/  HADD2.F32 R26, -RZ, R16.H0_H0 ;  /* 0x20000010ff1a7230 */ /* 0x000fe40000004100 */
[----:B------:R-:W-:Y:S02]  /*12860*/  HADD2.F32 R24, -RZ, R17.H1_H1 ;  /* 0x30000011ff187230 */ /* 0x000fe40000004100 */
[--C-:B----4-:R-:W-:Y:S02]  /*12870*/  HADD2.F32 R2, -RZ, R5.reuse.H0_H0 ;  /* 0x20000005ff027230 */ /* 0x110fe40000004100 */
        /* <DEDUP_REMOVED lines=25> */
[----:B-----5:R-:W-:Y:S02]  /*12a10*/  HADD2.F32 R3, -RZ, R9.H0_H0 ;  /* 0x20000009ff037230 */ /* 0x020fe40000004100 */
[----:B------:R-:W-:Y:S01]  /*12a20*/  FMUL.FTZ R4, R5, R4 ;  /* 0x0000000405047220 */ /* 0x000fe20000410000 */
[----:B------:R-:W-:Y:S02]  /*12a30*/  HADD2.F32 R21, -RZ, R21.H1_H1 ;  /* 0x30000015ff157230 */ /* 0x000fe40000004100 */
[----:B------:R-:W-:-:S02]  /*12a40*/  HADD2.F32 R9, -RZ, R9.H1_H1 ;  /* 0x30000009ff097230 */ /* 0x000fc40000004100 */
[----:B------:R-:W-:Y:S01]  /*12a50*/  @!P0 FADD.FTZ R15, -R15, -RZ ;  /* 0x800000ff0f0f8221 */ /* 0x000fe20000010100 */
[----:B------:R-:W-:Y:S02]  /*12a60*/  HADD2.F32 R18, -RZ, R18.H1_H1 ;  /* 0x30000012ff127230 */ /* 0x000fe40000004100 */
[----:B------:R-:W-:Y:S02]  /*12a70*/  HADD2.F32 R5, -RZ, R20.H0_H0 ;  /* 0x20000014ff057230 */ /* 0x000fe40000004100 */
[--C-:B------:R-:W-:Y:S02]  /*12a80*/  HADD2.F32 R13, -RZ, R8.reuse.H0_H0 ;  /* 0x20000008ff0d7230 */ /* 0x100fe40000004100 */
[----:B------:R-:W-:Y:S01]  /*12a90*/  FFMA.FTZ R9, R21, R9, R24 ;  /* 0x0000000915097223 */ /* 0x000fe20000010018 */
[----:B------:R-:W-:Y:S02]  /*12aa0*/  HADD2.F32 R19, -RZ, R8.H1_H1 ;  /* 0x30000008ff137230 */ /* 0x000fe40000004100 */
[----:B------:R-:W-:Y:S01]  /*12ab0*/  FMUL.FTZ R15, R18, R15 ;  /* 0x0000000f120f7220 */ /* 0x000fe20000410000 */
[----:B------:R-:W-:-:S02]  /*12ac0*/  HADD2.F32 R17, -RZ, R11.H0_H0 ;  /* 0x2000000bff117230 */ /* 0x000fc40000004100 */
[----:B------:R-:W-:Y:S01]  /*12ad0*/  FFMA.FTZ R2, R2, R3, R25 ;  /* 0x0000000302027223 */ /* 0x000fe20000010019 */
[----:B------:R-:W-:Y:S02]  /*12ae0*/  HADD2.F32 R8, -RZ, R11.H1_H1 ;  /* 0x3000000bff087230 */ /* 0x000fe40000004100 */
[----:B------:R-:W-:Y:S01]  /*12af0*/  FFMA.FTZ R5, R5, R13, R26 ;  /* 0x0000000d05057223 */ /* 0x000fe2000001001a */
[----:B------:R-:W-:Y:S02]  /*12b00*/  HADD2.F32 R11, -RZ, R10.H0_H0 ;  /* 0x2000000aff0b7230 */ /* 0x000fe40000004100 */
[----:B------:R-:W-:Y:S02]  /*12b10*/  HADD2.F32 R21, -RZ, R22.H0_H0 ;  /* 0x20000016ff157230 */ /* 0x000fe40000004100 */
        /* <DEDUP_REMOVED lines=14> */
.L_x_3915:
[----:B------:R-:W-:Y:S05]  /*12c00*/  BSYNC B0 ;  /* 0x0000000000007941 */ /* 0x000fea0003800000 */
.L_x_3914:
[----:B------:R4:W-:Y:S01]  /*12c10*/  STS.128 [R234+0x3800], R20 ;  /* 0x00380014ea007388 */ /* 0x0009e20000000c00 */
[----:B------:R-:W-:Y:S05]  /*12c20*/  BRA `(.L_x_3889) ;  /* 0x0000000000a07947 */ /* 0x000fea0003800000 */
.L_x_3869:
[----:B--23--:R-:W-:Y:S02]  /*12c30*/  IMAD.IADD R5, R230, 0x1, -R59 ;  /* 0x00000001e6057824 */ /* 0x00cfe400078e0a3b */
[C---:B------:R-:W-:Y:S02]  /*12c40*/  VIADD R0, R148.reuse, 0x10 ;  /* 0x0000001094007836 */ /* 0x040fe40000000000 */
[C---:B------:R-:W-:Y:S01]  /*12c50*/  VIADD R12, R148.reuse, 0x20 ;  /* 0x00000020940c7836 */ /* 0x040fe20000000000 */
[CC--:B------:R-:W-:Y:S01]  /*12c60*/  ISETP.GE.AND P3, PT, R148.reuse, R5.reuse, PT ;  /* 0x000000059400720c */ /* 0x0c0fe20003f66270 */
[----:B------:R-:W-:Y:S01]  /*12c70*/  VIADD R14, R148, 0x30 ;  /* 0x00000030940e7836 */ /* 0x000fe20000000000 */
[-C--:B------:R-:W-:Y:S02]  /*12c80*/  ISETP.GE.AND P2, PT, R0, R5.reuse, PT ;  /* 0x000000050000720c */ /* 0x080fe40003f46270 */
[-C--:B------:R-:W-:Y:S02]  /*12c90*/  ISETP.GE.AND P1, PT, R12, R5.reuse, PT ;  /* 0x000000050c00720c */ /* 0x080fe40003f26270 */
[----:B------:R-:W-:-:S07]  /*12ca0*/  ISETP.GE.AND P0, PT, R14, R5, PT ;  /* 0x000000050e00720c */ /* 0x000fce0003f06270 */
[----:B------:R-:W1:Y:S02]  /*12cb0*/  @!P3 LDC.64 R10, c[0x0][0x210] ;  /* 0x00008400ff0abb82 */ /* 0x000e640000000a00 */
[-C--:B------:R-:W-:Y:S02]  /*12cc0*/  @!P2 IADD3 R17, P4, R15, R144.reuse, RZ ;  /* 0x000000900f11a210 */ /* 0x080fe40007f9e0ff */
[----:B------:R-:W-:Y:S02]  /*12cd0*/  @!P1 LEA R16, P6, R2, R144, 0x5 ;  /* 0x0000009002109211 */ /* 0x000fe400078c28ff */
[----:B----4-:R-:W-:Y:S02]  /*12ce0*/  @!P0 IMAD.MOV.U32 R20, RZ, RZ, R144 ;  /* 0x000000ffff148224 */ /* 0x010fe400078e0090 */
        /* <DEDUP_REMOVED lines=28> */
.L_x_3889:
[----:B------:R-:W-:Y:S05]  /*12eb0*/  BSYNC B2 ;  /* 0x0000000000027941 */ /* 0x000fea0003800000 */
.L_x_3868:
[----:B------:R-:W-:Y:S01]  /*12ec0*/  VIADD R239, R53, 0xffffffff ;  /* 0xffffffff35ef7836 */ /* 0x000fe20000000000 */
[----:B------:R-:W-:Y:S01]  /*12ed0*/  ULDC.64 UR10, c[0x0][0x218] ;  /* 0x00008600000a7ab9 */ /* 0x000fe20000000a00 */
[----:B-1234-:R-:W-:Y:S01]  /*12ee0*/  VIADD R22, R148, 0x40 ;  /* 0x0000004094167836 */ /* 0x01efe20000000000 */
[----:B------:R-:W-:Y:S01]  /*12ef0*/  LEA R236, P1, R142, UR10, 0x1 ;  /* 0x0000000a8eec7c11 */ /* 0x000fe2000f8208ff */
[----:B------:R-:W-:Y:S01]  /*12f00*/  IMAD.SHL.U32 R7, R239, 0x80, RZ ;  /* 0x00000080ef077824 */ /* 0x000fe200078e00ff */
[----:B------:R-:W-:Y:S01]  /*12f10*/  ULDC.64 UR8, c[0x0][0x220] ;  /* 0x0000880000087ab9 */ /* 0x000fe20000000a00 */
[----:B------:R-:W-:Y:S01]  /*12f20*/  VIADD R20, R148, 0x50 ;  /* 0x0000005094147836 */ /* 0x000fe20000000000 */
[----:B------:R-:W-:Y:S01]  /*12f30*/  LEA.HI.X R235, R142, UR11, R54, 0x1, P1 ;  /* 0x0000000b8eeb7c11 */ /* 0x000fe200088f0c36 */
[----:B------:R-:W-:Y:S02]  /*12f40*/  IMAD.IADD R21, R58, 0x1, -R7 ;  /* 0x000000013a157824 */ /* 0x000fe400078e0a07 */
[----:B------:R-:W-:-:S02]  /*12f50*/  VIADD R15, R148, 0x60 ;  /* 0x00000060940f7836 */ /* 0x000fc40000000000 */
[----:B------:R-:W-:Y:S01]  /*12f60*/  VIADD R6, R148, 0x70 ;  /* 0x0000007094067836 */ /* 0x000fe20000000000 */
[-C--:B------:R-:W-:Y:S01]  /*12f70*/  ISETP.GE.AND P6, PT, R0, R21.reuse, PT ;  /* 0x000000150000720c */ /* 0x080fe20003fc6270 */
[----:B------:R-:W-:Y:S01]  /*12f80*/  IMAD R59, R56, 0x10, R59 ;  /* 0x00000010383b7824 */ /* 0x000fe200078e023b */
[-C--:B------:R-:W-:Y:S01]  /*12f90*/  ISETP.GE.AND P0, PT, R148, R21.reuse, PT ;  /* 0x000000159400720c */ /* 0x080fe20003f06270 */
[----:B------:R-:W-:Y:S01]  /*12fa0*/  IMAD.SHL.U32 R190, R55, 0x2, RZ ;  /* 0x0000000237be7824 */ /* 0x000fe200078e00ff */
[-C--:B------:R-:W-:Y:S02]  /*12fb0*/  ISETP.GE.AND P5, PT, R12, R21.reuse, PT ;  /* 0x000000150c00720c */ /* 0x080fe40003fa6270 */
[-C--:B------:R-:W-:Y:S02]  /*12fc0*/  ISETP.GE.AND P3, PT, R14, R21.reuse, PT ;  /* 0x000000150e00720c */ /* 0x080fe40003f66270 */
[-C--:B------:R-:W-:Y:S02]  /*12fd0*/  ISETP.GE.AND P4, PT, R22, R21.reuse, PT ;  /* 0x000000151600720c */ /* 0x080fe40003f86270 */
[----:B------:R-:W-:-:S02]  /*12fe0*/  ISETP.GE.AND P2, PT, R20, R21, PT ;  /* 0x000000151400720c */ /* 0x000fc40003f46270 */
[----:B------:R-:W-:Y:S02]  /*12ff0*/  LOP3.LUT R190, R190, 0x6, RZ, 0xc0, !PT ;  /* 0x00000006bebe7812 */ /* 0x000fe400078ec0ff */
[----:B------:R-:W-:Y:S01]  /*13000*/  @!P6 LEA R24, P1, R109, R236, 0x1 ;  /* 0x000000ec6d18e211 */ /* 0x000fe200078208ff */
[----:B------:R-:W-:Y:S02]  /*13010*/  @!P0 IMAD.MOV.U32 R237, RZ, RZ, R235 ;  /* 0x000000ffffed8224 */ /* 0x000fe400078e00eb */
[----:B------:R-:W1:Y:S01]  /*13020*/  @!P5 LDC.64 R4, c[0x0][0x248] ;  /* 0x00009200ff04db82 */ /* 0x000e620000000a00 */
[----:B------:R-:W-:Y:S02]  /*13030*/  P2R R8, PR, RZ, 0x2 ;  /* 0x00000002ff087803 */ /* 0x000fe40000000000 */
[----:B------:R-:W-:Y:S01]  /*13040*/  @!PT LDS RZ, [RZ] ;  /* 0x00000000fffff984 */ /* 0x000fe20000000800 */
[----:B------:R-:W-:Y:S01]  /*13050*/  @!PT LDS RZ, [RZ] ;  /* 0x00000000fffff984 */ /* 0x000fe20000000800 */
[----:B------:R-:W-:Y:S01]  /*13060*/  @!PT LDS RZ, [RZ] ;  /* 0x00000000fffff984 */ /* 0x000fe20000000800 */
[----:B------:R-:W-:Y:S01]  /*13070*/  @!P0 LDGSTS.E.BYPASS.LTC128B.128 [R234+0x4000], desc[UR6][R236.64] ;  /* 0x04000000ecea8fae */ /* 0x000fe2000b901d46 */
[----:B------:R-:W-:-:S03]  /*13080*/  ISETP.GE.AND P1, PT, R15, R21, PT ;  /* 0x000000150f00720c */ /* 0x000fc60003f26270 */
[----:B------:R2:W-:Y:S01]  /*13090*/  @!P0 LDGSTS.E.BYPASS.LTC128B.128 [R234+0x8000], desc[UR6][R236.64+0x80] ;  /* 0x08000080ecea8fae */ /* 0x0005e2000b901d46 */
[----:B------:R-:W-:Y:S01]  /*130a0*/  ISETP.NE.AND P0, PT, R8, RZ, PT ;  /* 0x000000ff0800720c */ /* 0x000fe20003f05270 */
[----:B------:R-:W3:Y:S03]  /*130b0*/  @!P3 LDC.64 R2, c[0x0][0x248] ;  /* 0x00009200ff02bb82 */ /* 0x000ee60000000a00 */
[----:B------:R-:W-:Y:S02]  /*130c0*/  @!P6 LEA.HI.X R25, R109, R235, R108, 0x1, P0 ;  /* 0x000000eb6d19e211 */ /* 0x000fe400000f0c6c */
[----:B------:R-:W-:-:S03]  /*130d0*/  ISETP.GE.AND P0, PT, R6, R21, PT ;  /* 0x000000150600720c */ /* 0x000fc60003f06270 */
[----:B------:R-:W4:Y:S01]  /*130e0*/  @!P4 LDC.64 R18, c[0x0][0x248] ;  /* 0x00009200ff12cb82 */ /* 0x000f220000000a00 */
[----:B------:R-:W-:Y:S04]  /*130f0*/  @!P6 LDGSTS.E.BYPASS.LTC128B.128 [R234+0x4800], desc[UR6][R24.64] ;  /* 0x0480000018eaefae */ /* 0x000fe8000b901d46 */
[----:B------:R5:W-:Y:S01]  /*13100*/  @!P6 LDGSTS.E.BYPASS.LTC128B.128 [R234+0x8800], desc[UR6][R24.64+0x80] ;  /* 0x0880008018eaefae */ /* 0x000be2000b901d46 */
[C---:B-1----:R-:W-:Y:S02]  /*13110*/  @!P5 LEA R26, P6, R4.reuse, R236, 0x6 ;  /* 0x000000ec041ad211 */ /* 0x042fe400078c30ff */
[----:B------:R-:W1:Y:S02]  /*13120*/  @!P2 LDC.64 R16, c[0x0][0x248] ;  /* 0x00009200ff10ab82 */ /* 0x000e640000000a00 */
[----:B------:R-:W-:-:S06]  /*13130*/  @!P5 LEA.HI.X R27, R4, R235, R5, 0x6, P6 ;  /* 0x000000eb041bd211 */ /* 0x000fcc00030f3405 */
[----:B------:R-:W5:Y:S01]  /*13140*/  @!P1 LDC.64 R10, c[0x0][0x248] ;  /* 0x00009200ff0a9b82 */ /* 0x000f620000000a00 */
[----:B--2---:R-:W-:Y:S01]  /*13150*/  @!P3 IMAD.MOV.U32 R237, RZ, RZ, R235 ;  /* 0x000000ffffedb224 */ /* 0x004fe200078e00eb */
[----:B------:R-:W-:Y:S01]  /*13160*/  @!P5 LDGSTS.E.BYPASS.LTC128B.128 [R234+0x5000], desc[UR6][R26.64] ;  /* 0x050000001aeadfae */ /* 0x000fe2000b901d46 */
[----:B---3--:R-:W-:Y:S02]  /*13170*/  @!P3 IMAD R3, R3, 0x60, RZ ;  /* 0x000000600303b824 */ /* 0x008fe400078e02ff */
[----:B------:R-:W-:Y:S01]  /*13180*/  @!P3 IMAD.WIDE.U32 R28, R2, 0x60, R236 ;  /* 0x00000060021cb825 */ /* 0x000fe200078e00ec */
[----:B------:R-:W-:Y:S01]  /*13190*/  @!P5 LDGSTS.E.BYPASS.LTC128B.128 [R234+0x9000], desc[UR6][R26.64+0x80] ;  /* 0x090000801aeadfae */ /* 0x000fe2000b901d46 */
[----:B------:R-:W-:Y:S01]  /*131a0*/  ISETP.GE.AND P5, PT, R12, R21, PT ;  /* 0x000000150c00720c */ /* 0x000fe20003fa6270 */
[----:B------:R-:W2:Y:S01]  /*131b0*/  @!P0 LDC.64 R8, c[0x0][0x248] ;  /* 0x00009200ff088b82 */ /* 0x000ea20000000a00 */
[----:B------:R-:W-:Y:S01]  /*131c0*/  @!P2 IMAD.MOV.U32 R237, RZ, RZ, R235 ;  /* 0x000000ffffeda224 */ /* 0x000fe200078e00eb */
[----:B----4-:R-:W-:Y:S01]  /*131d0*/  @!P4 LEA R2, P6, R18, R236, 0x7 ;  /* 0x000000ec1202c211 */ /* 0x010fe200078c38ff */
[----:B------:R-:W-:-:S03]  /*131e0*/  @!P3 IMAD.IADD R29, R3, 0x1, R29 ;  /* 0x00000001031db824 */ /* 0x000fc600078e021d */
[----:B------:R-:W-:Y:S01]  /*131f0*/  @!P4 LEA.HI.X R3, R18, R235, R19, 0x7, P6 ;  /* 0x000000eb1203c211 */ /* 0x000fe200030f3c13 */
[----:B-1----:R-:W-:Y:S01]  /*13200*/  @!P2 IMAD.WIDE.U32 R4, R16, 0xa0, R236 ;  /* 0x000000a01004a825 */ /* 0x002fe200078e00ec */
[----:B------:R-:W-:Y:S01]  /*13210*/  @!P3 LDGSTS.E.BYPASS.LTC128B.128 [R234+0x5800], desc[UR6][R28.64] ;  /* 0x058000001ceabfae */ /* 0x000fe2000b901d46 */
[-C--:B------:R-:W-:Y:S02]  /*13220*/  ISETP.GE.AND P6, PT, R0, R21.reuse, PT ;  /* 0x000000150000720c */ /* 0x080fe40003fc6270 */
[----:B------:R-:W-:Y:S01]  /*13230*/  @!P1 IMAD.MOV.U32 R237, RZ, RZ, R235 ;  /* 0x000000ffffed9224 */ /* 0x000fe200078e00eb */
[----:B------:R-:W-:Y:S01]  /*13240*/  @!P3 LDGSTS.E.BYPASS.LTC128B.128 [R234+0x9800], desc[UR6][R28.64+0x80] ;  /* 0x098000801ceabfae */ /* 0x000fe2000b901d46 */
[----:B------:R-:W-:Y:S01]  /*13250*/  @!P2 IMAD R17, R17, 0xa0, RZ ;  /* 0x000000a01111a824 */ /* 0x000fe200078e02ff */
[----:B------:R-:W-:Y:S01]  /*13260*/  ISETP.GE.AND P3, PT, R14, R21, PT ;  /* 0x000000150e00720c */ /* 0x000fe20003f66270 */
[----:B-----5:R-:W-:Y:S01]  /*13270*/  @!P1 IMAD.WIDE.U32 R18, R10, 0xc0, R236 ;  /* 0x000000c00a129825 */ /* 0x020fe200078e00ec */
[----:B------:R-:W-:Y:S01]  /*13280*/  @!P4 LDGSTS.E.BYPASS.LTC128B.128 [R234+0x6000], desc[UR6][R2.64] ;  /* 0x0600000002eacfae */ /* 0x000fe2000b901d46 */
[----:B------:R-:W-:-:S02]  /*13290*/  SHF.R.S32.HI R0, RZ, 0x1f, R229 ;  /* 0x0000001fff007819 */ /* 0x000fc400000114e5 */
[----:B------:R-:W-:Y:S01]  /*132a0*/  @!P0 IMAD.MOV.U32 R237, RZ, RZ, R235 ;  /* 0x000000ffffed8224 */ /* 0x000fe200078e00eb */
[----:B------:R1:W-:Y:S01]  /*132b0*/  @!P4 LDGSTS.E.BYPASS.LTC128B.128 [R234+0xa000], desc[UR6][R2.64+0x80] ;  /* 0x0a00008002eacfae */ /* 0x0003e2000b901d46 */
[----:B------:R-:W-:Y:S01]  /*132c0*/  @!P1 IMAD R11, R11, 0xc0, RZ ;  /* 0x000000c00b0b9824 */ /* 0x000fe200078e02ff */
[----:B------:R-:W-:Y:S01]  /*132d0*/  ISETP.GE.AND P4, PT, R22, R21, PT ;  /* 0x000000151600720c */ /* 0x000fe20003f86270 */
[----:B--2---:R-:W-:-:S04]  /*132e0*/  @!P0 IMAD.WIDE.U32 R24, R8, 0xe0, R236 ;  /* 0x000000e008188825 */ /* 0x004fc800078e00ec */
[----:B------:R-:W-:Y:S02]  /*132f0*/  @!P0 IMAD R9, R9, 0xe0, RZ ;  /* 0x000000e009098824 */ /* 0x000fe400078e02ff */
[----:B------:R-:W-:Y:S02]  /*13300*/  @!P2 IMAD.IADD R5, R17, 0x1, R5 ;  /* 0x000000011105a824 */ /* 0x000fe400078e0205 */
[----:B------:R-:W-:Y:S02]  /*13310*/  @!P1 IMAD.IADD R19, R11, 0x1, R19 ;  /* 0x000000010b139824 */ /* 0x000fe400078e0213 */
[----:B------:R-:W-:Y:S01]  /*13320*/  @!P0 IMAD.IADD R25, R9, 0x1, R25 ;  /* 0x0000000109198824 */ /* 0x000fe200078e0219 */
[----:B------:R-:W-:Y:S01]  /*13330*/  @!P2 LDGSTS.E.BYPASS.LTC128B.128 [R234+0x6800], desc[UR6][R4.64] ;  /* 0x0680000004eaafae */ /* 0x000fe2000b901d46 */
[----:B------:R-:W2:Y:S01]  /*13340*/  @!P5 LDC.64 R8, c[0x0][0x250] ;  /* 0x00009400ff08db82 */ /* 0x000ea20000000a00 */
[----:B------:R-:W-:Y:S02]  /*13350*/  IMAD.SHL.U32 R14, R60, 0x40, RZ ;  /* 0x000000403c0e7824 */ /* 0x000fe400078e00ff */
[----:B------:R3:W-:Y:S01]  /*13360*/  @!P2 LDGSTS.E.BYPASS.LTC128B.128 [R234+0xa800], desc[UR6][R4.64+0x80] ;  /* 0x0a80008004eaafae */ /* 0x0007e2000b901d46 */
[----:B------:R-:W-:Y:S01]  /*13370*/  IMAD.SHL.U32 R11, R148, 0x8, RZ ;  /* 0x00000008940b7824 */ /* 0x000fe200078e00ff */
[-C--:B------:R-:W-:Y:S01]  /*13380*/  ISETP.GE.AND P2, PT, R20, R21.reuse, PT ;  /* 0x000000151400720c */ /* 0x080fe20003f46270 */
[----:B------:R-:W-:Y:S01]  /*13390*/  IMAD.U32 R10, RZ, RZ, UR14 ;  /* 0x0000000eff0a7e24 */ /* 0x000fe2000f8e00ff */
[----:B------:R-:W-:Y:S01]  /*133a0*/  @!P1 LDGSTS.E.BYPASS.LTC128B.128 [R234+0x7000], desc[UR6][R18.64] ;  /* 0x0700000012ea9fae */ /* 0x000fe2000b901d46 */
[----:B------:R-:W-:Y:S01]  /*133b0*/  LOP3.LUT R14, R14, 0x1c0, RZ, 0xc0, !PT ;  /* 0x000001c00e0e7812 */ /* 0x000fe200078ec0ff */
[----:B------:R-:W4:Y:S02]  /*133c0*/  @!P4 LDC.64 R12, c[0x0][0x250] ;  /* 0x00009400ff0ccb82 */ /* 0x000f240000000a00 */
[----:B------:R5:W-:Y:S01]  /*133d0*/  @!P1 LDGSTS.E.BYPASS.LTC128B.128 [R234+0xb000], desc[UR6][R18.64+0x80] ;  /* 0x0b00008012ea9fae */ /* 0x000be2000b901d46 */
[----:B------:R-:W-:Y:S01]  /*133e0*/  ISETP.GE.AND P1, PT, R148, R21, PT ;  /* 0x000000159400720c */ /* 0x000fe20003f26270 */
[----:B-1----:R-:W-:Y:S01]  /*133f0*/  IMAD.U32 R2, RZ, RZ, UR5 ;  /* 0x00000005ff027e24 */ /* 0x002fe2000f8e00ff */
[----:B------:R-:W-:Y:S01]  /*13400*/  LEA.HI R3, R0, R229, RZ, 0x3 ;  /* 0x000000e500037211 */ /* 0x000fe200078f18ff */
[----:B------:R-:W-:Y:S01]  /*13410*/  @!P0 LDGSTS.E.BYPASS.LTC128B.128 [R234+0x7800], desc[UR6][R24.64] ;  /* 0x0780000018ea8fae */ /* 0x000fe2000b901d46 */
[----:B------:R-:W-:Y:S01]  /*13420*/  LOP3.LUT R11, R14, 0x8, R11, 0xf8, !PT ;  /* 0x000000080e0b7812 */ /* 0x000fe200078ef80b */
[----:B------:R-:W-:Y:S01]  /*13430*/  ULDC UR5, c[0x0][0x398] ;  /* 0x0000e60000057ab9 */ /* 0x000fe20000000800 */
[C---:B------:R-:W-:Y:S01]  /*13440*/  LOP3.LUT R0, R3.reuse, 0xfffffff8, RZ, 0xc0, !PT ;  /* 0xfffffff803007812 */ /* 0x040fe200078ec0ff */
[----:B------:R-:W-:Y:S01]  /*13450*/  @!P0 LDGSTS.E.BYPASS.LTC128B.128 [R234+0xb800], desc[UR6][R24.64+0x80] ;  /* 0x0b80008018ea8fae */ /* 0x000fe2000b901d46 */
[C---:B------:R-:W-:Y:S01]  /*13460*/  LEA R240, P0, R140.reuse, UR8, 0x1 ;  /* 0x000000088cf07c11 */ /* 0x040fe2000f8008ff */
[----:B------:R-:W-:Y:S01]  /*13470*/  IMAD.SHL.U32 R133, R3, 0x40, RZ ;  /* 0x0000004003857824 */ /* 0x000fe200078e00ff */
[----:B------:R-:W-:Y:S01]  /*13480*/  SHF.R.U32.HI R14, RZ, 0x3, R14 ;  /* 0x00000003ff0e7819 */ /* 0x000fe2000001160e */
[----:B------:R-:W0:Y:S01]  /*13490*/  LDGDEPBAR ;  /* 0x00000000000079af */ /* 0x000e220000000000 */
[----:B------:R-:W-:Y:S01]  /*134a0*/  LEA.HI.X R241, R140, UR9, R52, 0x1, P0 ;  /* 0x000000098cf17c11 */ /* 0x000fe200080f0c34 */
[----:B------:R-:W-:Y:S01]  /*134b0*/  IMAD.IADD R0, R229, 0x1, -R0 ;  /* 0x00000001e5007824 */ /* 0x000fe200078e0a00 */
[----:B------:R-:W-:-:S02]  /*134c0*/  LOP3.LUT R14, R11, R14, RZ, 0x3c, !PT ;  /* 0x0000000e0b0e7212 */ /* 0x000fc400078e3cff */
[----:B------:R-:W-:Y:S01]  /*134d0*/  LOP3.LUT R133, R133, 0xfffffe00, RZ, 0xc0, !PT ;  /* 0xfffffe0085857812 */ /* 0x000fe200078ec0ff */
[----:B------:R-:W-:Y:S01]  /*134e0*/  IMAD.SHL.U32 R17, R0, 0x40, RZ ;  /* 0x0000004000117824 */ /* 0x000fe200078e00ff */
[----:B---3--:R-:W-:-:S03]  /*134f0*/  LEA.HI R4, R227, R227, RZ, 0x1 ;  /* 0x000000e3e3047211 */ /* 0x008fc600078f08ff */
[----:B------:R-:W-:Y:S01]  /*13500*/  IMAD R3, R56, 0x400, R133 ;  /* 0x0000040038037824 */ /* 0x000fe200078e0285 */
[----:B------:R-:W-:Y:S02]  /*13510*/  LOP3.LUT R4, R4, 0xfffffffe, RZ, 0xc0, !PT ;  /* 0xfffffffe04047812 */ /* 0x000fe400078ec0ff */
[----:B------:R-:W-:Y:S01]  /*13520*/  LOP3.LUT R17, R17, 0x1c0, RZ, 0xc0, !PT ;  /* 0x000001c011117812 */ /* 0x000fe200078ec0ff */
[----:B-----5:R-:W-:Y:S02]  /*13530*/  IMAD.U32 R19, RZ, RZ, UR14 ;  /* 0x0000000eff137e24 */ /* 0x020fe4000f8e00ff */
[----:B------:R-:W-:Y:S02]  /*13540*/  IMAD.IADD R225, R227, 0x1, -R4 ;  /* 0x00000001e3e17824 */ /* 0x000fe400078e0a04 */
[----:B------:R-:W1:Y:S01]  /*13550*/  @!P3 LDC.64 R4, c[0x0][0x250] ;  /* 0x00009400ff04bb82 */ /* 0x000e620000000a00 */
[----:B------:R-:W-:Y:S01]  /*13560*/  @!P6 LEA R18, P0, R19, R240, 0x1 ;  /* 0x000000f01312e211 */ /* 0x000fe200078008ff */
[----:B------:R-:W-:-:S02]  /*13570*/  IMAD.SHL.U32 R16, R225, 0x8, RZ ;  /* 0x00000008e1107824 */ /* 0x000fc400078e00ff */
[----:B------:R-:W-:Y:S01]  /*13580*/  IMAD R225, R225, 0x200, R14 ;  /* 0x00000200e1e17824 */ /* 0x000fe200078e020e */
[----:B------:R-:W-:-:S04]  /*13590*/  DEPBAR.LE SB0, 0x0 ;  /* 0x000080000000791a */ /* 0x000fc80000000000 */
[----:B------:R-:W-:Y:S01]  /*135a0*/  BAR.SYNC.DEFER_BLOCKING 0x0 ;  /* 0x0000000000007b1d */ /* 0x000fe20000010000 */
[----:B------:R-:W-:Y:S02]  /*135b0*/  @!P6 LEA.HI.X R19, R10, R241, R2, 0x1, P0 ;  /* 0x000000f10a13e211 */ /* 0x000fe400000f0c02 */
[----:B------:R-:W-:Y:S02]  /*135c0*/  ISETP.GE.AND P0, PT, R6, R21, PT ;  /* 0x000000150600720c */ /* 0x000fe40003f06270 */
[----:B------:R-:W-:-:S03]  /*135d0*/  LOP3.LUT R2, R17, 0x8, R16, 0xf8, !PT ;  /* 0x0000000811027812 */ /* 0x000fc600078ef810 */
[----:B------:R-:W3:Y:S01]  /*135e0*/  @!P2 LDC.64 R10, c[0x0][0x250] ;  /* 0x00009400ff0aab82 */ /* 0x000ee20000000a00 */
[----:B------:R-:W-:Y:S02]  /*135f0*/  SHF.R.U32.HI R17, RZ, 0x3, R17 ;  /* 0x00000003ff117819 */ /* 0x000fe40000011611 */
[----:B------:R-:W-:Y:S02]  /*13600*/  LEA R225, R225, UR4, 0x1 ;  /* 0x00000004e1e17c11 */ /* 0x000fe4000f8e08ff */
[----:B------:R-:W-:-:S03]  /*13610*/  LOP3.LUT R2, R2, R17, RZ, 0x3c, !PT ;  /* 0x0000001102027212 */ /* 0x000fc600078e3cff */
[----:B------:R-:W-:Y:S02]  /*13620*/  VIADD R223, R225, 0x4020 ;  /* 0x00004020e1df7836 */ /* 0x000fe40000000000 */
[----:B-1----:R-:W-:-:S04]  /*13630*/  @!P3 IMAD.WIDE.U32 R16, R4, 0x60, R240 ;  /* 0x000000600410b825 */ /* 0x002fc800078e00f0 */
[----:B------:R-:W-:Y:S02]  /*13640*/  @!P3 IMAD R6, R5, 0x60, RZ ;  /* 0x000000600506b824 */ /* 0x000fe400078e02ff */
[----:B------:R-:W1:Y:S01]  /*13650*/  @!P0 LDC.64 R4, c[0x0][0x250] ;  /* 0x00009400ff048b82 */ /* 0x000e620000000a00 */
[----:B------:R-:W-:Y:S01]  /*13660*/  IMAD.IADD R226, R2, 0x1, R3 ;  /* 0x0000000102e27824 */ /* 0x000fe200078e0203 */
[----:B------:R-:W-:Y:S01]  /*13670*/  @P1 STS.128 [R234+0xc000], RZ ;  /* 0x00c000ffea001388 */ /* 0x000fe20000000c00 */
[----:B------:R-:W-:Y:S02]  /*13680*/  @!P3 IMAD.IADD R17, R6, 0x1, R17 ;  /* 0x000000010611b824 */ /* 0x000fe400078e0211 */
[----:B------:R-:W-:Y:S01]  /*13690*/  IMAD.MOV.U32 R3, RZ, RZ, 0x20 ;  /* 0x00000020ff037424 */ /* 0x000fe200078e00ff */
[----:B------:R-:W-:Y:S01]  /*136a0*/  @P1 STS.128 [R234+0x10000], RZ ;  /* 0x010000ffea001388 */ /* 0x000fe20000000c00 */
[----:B------:R-:W-:Y:S01]  /*136b0*/  LEA R226, R226, UR4, 0x1 ;  /* 0x00000004e2e27c11 */ /* 0x000fe2000f8e08ff */
[----:B---3--:R-:W-:-:S02]  /*136c0*/  @!P2 IMAD R11, R11, 0xa0, RZ ;  /* 0x000000a00b0ba824 */ /* 0x008fc400078e02ff */
[----:B------:R-:W-:Y:S01]  /*136d0*/  @!PT LDS RZ, [RZ] ;  /* 0x00000000fffff984 */ /* 0x000fe20000000800 */
[----:B------:R-:W-:Y:S01]  /*136e0*/  @!PT LDS RZ, [RZ] ;  /* 0x00000000fffff984 */ /* 0x000fe20000000800 */
[----:B------:R-:W-:Y:S01]  /*136f0*/  @!PT LDS RZ, [RZ] ;  /* 0x00000000fffff984 */ /* 0x000fe20000000800 */
[----:B------:R-:W-:Y:S04]  /*13700*/  @!P1 LDGSTS.E.BYPASS.LTC128B.128 [R234+0xc000], desc[UR6][R240.64] ;  /* 0x0c000000f0ea9fae */ /* 0x000fe8000b901d46 */
[----:B------:R-:W-:Y:S01]  /*13710*/  @!P1 LDGSTS.E.BYPASS.LTC128B.128 [R234+0x10000], desc[UR6][R240.64+0x80] ;  /* 0x10000080f0ea9fae */ /* 0x000fe2000b901d46 */
[----:B------:R-:W-:-:S03]  /*13720*/  ISETP.GE.AND P1, PT, R15, R21, PT ;  /* 0x000000150f00720c */ /* 0x000fc60003f26270 */
[----:B------:R-:W-:Y:S04]  /*13730*/  @P6 STS.128 [R234+0xc800], RZ ;  /* 0x00c800ffea006388 */ /* 0x000fe80000000c00 */
[----:B------:R-:W-:Y:S01]  /*13740*/  @P6 STS.128 [R234+0x10800], RZ ;  /* 0x010800ffea006388 */ /* 0x000fe20000000c00 */
[----:B-1----:R-:W-:-:S03]  /*13750*/  @!P0 IMAD R5, R5, 0xe0, RZ ;  /* 0x000000e005058824 */ /* 0x002fc600078e02ff */
[----:B------:R-:W-:Y:S01]  /*13760*/  @!PT LDS RZ, [RZ] ;  /* 0x00000000fffff984 */ /* 0x000fe20000000800 */
[----:B------:R-:W-:Y:S01]  /*13770*/  @!PT LDS RZ, [RZ] ;  /* 0x00000000fffff984 */ /* 0x000fe20000000800 */
[----:B------:R-:W-:Y:S01]  /*13780*/  @!PT LDS RZ, [RZ] ;  /* 0x00000000fffff984 */ /* 0x000fe20000000800 */
[----:B------:R-:W-:Y:S04]  /*13790*/  @!P6 LDGSTS.E.BYPASS.LTC128B.128 [R234+0xc800], desc[UR6][R18.64] ;  /* 0x0c80000012eaefae */ /* 0x000fe8000b901d46 */
[----:B------:R-:W-:Y:S01]  /*137a0*/  @!P6 LDGSTS.E.BYPASS.LTC128B.128 [R234+0x10800], desc[UR6][R18.64+0x80] ;  /* 0x1080008012eaefae */ /* 0x000fe2000b901d46 */
[----:B--2---:R-:W-:-:S03]  /*137b0*/  @!P5 LEA R14, P6, R8, R240, 0x6 ;  /* 0x000000f0080ed211 */ /* 0x004fc600078c30ff */
[----:B------:R-:W-:Y:S01]  /*137c0*/  @P5 STS.128 [R234+0xd000], RZ ;  /* 0x00d000ffea005388 */ /* 0x000fe20000000c00 */
[-C--:B------:R-:W-:Y:S02]  /*137d0*/  @!P5 LEA.HI.X R15, R8, R241.reuse, R9, 0x6, P6 ;  /* 0x000000f1080fd211 */ /* 0x080fe400030f3409 */
[----:B------:R-:W1:Y:S01]  /*137e0*/  @!P1 LDC.64 R8, c[0x0][0x250] ;  /* 0x00009400ff089b82 */ /* 0x000e620000000a00 */
[C---:B----4-:R-:W-:Y:S01]  /*137f0*/  @!P4 LEA R20, P6, R12.reuse, R240, 0x7 ;  /* 0x000000f00c14c211 */ /* 0x050fe200078c38ff */
[----:B------:R-:W-:Y:S03]  /*13800*/  @P5 STS.128 [R234+0x11000], RZ ;  /* 0x011000ffea005388 */ /* 0x000fe60000000c00 */
[----:B------:R-:W-:Y:S01]  /*13810*/  @!P4 LEA.HI.X R21, R12, R241, R13, 0x7, P6 ;  /* 0x000000f10c15c211 */ /* 0x000fe200030f3c0d */
[----:B------:R-:W-:Y:S01]  /*13820*/  @!P2 IMAD.WIDE.U32 R12, R10, 0xa0, R240 ;  /* 0x000000a00a0ca825 */ /* 0x000fe200078e00f0 */
[----:B------:R-:W-:Y:S01]  /*13830*/  @!PT LDS RZ, [RZ] ;  /* 0x00000000fffff984 */ /* 0x000fe20000000800 */
[----:B------:R-:W-:Y:S01]  /*13840*/  @!PT LDS RZ, [RZ] ;  /* 0x00000000fffff984 */ /* 0x000fe20000000800 */
[----:B------:R-:W-:Y:S01]  /*13850*/  @!PT LDS RZ, [RZ] ;  /* 0x00000000fffff984 */ /* 0x000fe20000000800 */
[----:B------:R-:W-:Y:S03]  /*13860*/  @!P5 LDGSTS.E.BYPASS.LTC128B.128 [R234+0xd000], desc[UR6][R14.64] ;  /* 0x0d0000000eeadfae */ /* 0x000fe6000b901d46 */
[----:B------:R-:W-:Y:S01]  /*13870*/  @!P2 IMAD.IADD R11, R11, 0x1, R13 ;  /* 0x000000010b0ba824 */ /* 0x000fe200078e020d */
[----:B------:R2:W-:Y:S01]  /*13880*/  @!P5 LDGSTS.E.BYPASS.LTC128B.128 [R234+0x11000], desc[UR6][R14.64+0x80] ;  /* 0x110000800eeadfae */ /* 0x0005e2000b901d46 */
[----:B------:R-:W-:-:S03]  /*13890*/  @!P2 IMAD.MOV.U32 R10, RZ, RZ, R12 ;  /* 0x000000ffff0aa224 */ /* 0x000fc600078e000c */
[----:B------:R-:W-:Y:S04]  /*138a0*/  @P3 STS.128 [R234+0xd800], RZ ;  /* 0x00d800ffea003388 */ /* 0x000fe80000000c00 */
[----:B------:R-:W-:Y:S04]  /*138b0*/  @P3 STS.128 [R234+0x11800], RZ ;  /* 0x011800ffea003388 */ /* 0x000fe80000000c00 */
[----:B------:R-:W-:Y:S01]  /*138c0*/  @!PT LDS RZ, [RZ] ;  /* 0x00000000fffff984 */ /* 0x000fe20000000800 */
[----:B------:R-:W-:Y:S01]  /*138d0*/  @!PT LDS RZ, [RZ] ;  /* 0x00000000fffff984 */ /* 0x000fe20000000800 */
[----:B------:R-:W-:Y:S01]  /*138e0*/  @!PT LDS RZ, [RZ] ;  /* 0x00000000fffff984 */ /* 0x000fe20000000800 */
[----:B------:R-:W-:Y:S01]  /*138f0*/  @!P3 LDGSTS.E.BYPASS.LTC128B.128 [R234+0xd800], desc[UR6][R16.64] ;  /* 0x0d80000010eabfae */ /* 0x000fe2000b901d46 */
[----:B-1----:R-:W-:-:S03]  /*13900*/  @!P1 IMAD.WIDE.U32 R12, R8, 0xc0, R240 ;  /* 0x000000c0080c9825 */ /* 0x002fc600078e00f0 */
[----:B------:R-:W-:Y:S01]  /*13910*/  @!P3 LDGSTS.E.BYPASS.LTC128B.128 [R234+0x11800], desc[UR6][R16.64+0x80] ;  /* 0x1180008010eabfae */ /* 0x000fe2000b901d46 */
[----:B------:R-:W-:-:S03]  /*13920*/  @!P1 IMAD R9, R9, 0xc0, RZ ;  /* 0x000000c009099824 */ /* 0x000fc600078e02ff */
[----:B------:R-:W-:Y:S01]  /*13930*/  @P4 STS.128 [R234+0xe000], RZ ;  /* 0x00e000ffea004388 */ /* 0x000fe20000000c00 */
[----:B------:R-:W-:-:S03]  /*13940*/  @!P1 IMAD.IADD R13, R9, 0x1, R13 ;  /* 0x00000001090d9824 */ /* 0x000fc600078e020d */
[----:B------:R-:W-:Y:S01]  /*13950*/  @P4 STS.128 [R234+0x12000], RZ ;  /* 0x012000ffea004388 */ /* 0x000fe20000000c00 */
[----:B--2---:R-:W-:-:S03]  /*13960*/  @!P0 IMAD.WIDE.U32 R14, R4, 0xe0, R240 ;  /* 0x000000e0040e8825 */ /* 0x004fc600078e00f0 */
[----:B------:R-:W-:Y:S01]  /*13970*/  @!PT LDS RZ, [RZ] ;  /* 0x00000000fffff984 */ /* 0x000fe20000000800 */
[----:B------:R-:W-:Y:S01]  /*13980*/  @!PT LDS RZ, [RZ] ;  /* 0x00000000fffff984 */ /* 0x000fe20000000800 */
[----:B------:R-:W-:Y:S01]  /*13990*/  @!PT LDS RZ, [RZ] ;  /* 0x00000000fffff984 */ /* 0x000fe20000000800 */
[----:B------:R-:W-:Y:S01]  /*139a0*/  @!P4 LDGSTS.E.BYPASS.LTC128B.128 [R234+0xe000], desc[UR6][R20.64] ;  /* 0x0e00000014eacfae */ /* 0x000fe2000b901d46 */
[----:B------:R-:W-:-:S03]  /*139b0*/  @!P0 IMAD.IADD R9, R5, 0x1, R15 ;  /* 0x0000000105098824 */ /* 0x000fc600078e020f */
[----:B------:R1:W-:Y:S01]  /*139c0*/  @!P4 LDGSTS.E.BYPASS.LTC128B.128 [R234+0x12000], desc[UR6][R20.64+0x80] ;  /* 0x1200008014eacfae */ /* 0x0003e2000b901d46 */
[----:B------:R-:W-:Y:S02]  /*139d0*/  @!P0 IMAD.MOV.U32 R8, RZ, RZ, R14 ;  /* 0x000000ffff088224 */ /* 0x000fe400078e000e */
[----:B------:R-:W-:Y:S01]  /*139e0*/  IMAD.MOV.U32 R5, RZ, RZ, 0x10 ;  /* 0x00000010ff057424 */ /* 0x000fe200078e00ff */
        /* <DEDUP_REMOVED lines=16> */
[----:B------:R-:W-:Y:S02]  /*13af0*/  @P0 STS.128 [R234+0xf800], RZ ;  /* 0x00f800ffea000388 */ /* 0x000fe40000000c00 */
[----:B------:R-:W-:Y:S02]  /*13b00*/  SEL R5, R5, 0xfffffff0, !P1 ;  /* 0xfffffff005057807 */ /* 0x000fe40004800000 */
[----:B------:R-:W-:Y:S01]  /*13b10*/  @P0 STS.128 [R234+0x13800], RZ ;  /* 0x013800ffea000388 */ /* 0x000fe20000000c00 */
[----:B------:R-:W-:Y:S02]  /*13b20*/  SEL R3, R3, 0xffffffe0, !P2 ;  /* 0xffffffe003037807 */ /* 0x000fe40005000000 */
[----:B------:R-:W-:Y:S01]  /*13b30*/  R2P PR, R60, 0x6 ;  /* 0x000000063c007804 */ /* 0x000fe20000000000 */
[----:B------:R-:W-:Y:S01]  /*13b40*/  @!PT LDS RZ, [RZ] ;  /* 0x00000000fffff984 */ /* 0x000fe20000000800 */
[----:B------:R-:W-:Y:S01]  /*13b50*/  @!PT LDS RZ, [RZ] ;  /* 0x00000000fffff984 */ /* 0x000fe20000000800 */
[----:B------:R-:W-:Y:S01]  /*13b60*/  @!PT LDS RZ, [RZ] ;  /* 0x00000000fffff984 */ /* 0x000fe20000000800 */
[----:B------:R-:W-:Y:S01]  /*13b70*/  @!P0 LDGSTS.E.BYPASS.LTC128B.128 [R234+0xf800], desc[UR6][R8.64] ;  /* 0x0f80000008ea8fae */ /* 0x000fe2000b901d46 */
[--C-:B------:R-:W-:Y:S02]  /*13b80*/  IMAD R224, R5, 0x2, R226.reuse ;  /* 0x0000000205e07824 */ /* 0x100fe400078e02e2 */
[C---:B------:R-:W-:Y:S01]  /*13b90*/  IMAD R222, R3.reuse, 0x2, R226 ;  /* 0x0000000203de7824 */ /* 0x040fe200078e02e2 */
[----:B------:R3:W-:Y:S01]  /*13ba0*/  @!P0 LDGSTS.E.BYPASS.LTC128B.128 [R234+0x13800], desc[UR6][R8.64+0x80] ;  /* 0x1380008008ea8fae */ /* 0x0007e2000b901d46 */
[----:B------:R-:W-:-:S03]  /*13bb0*/  IMAD R221, R3, 0x2, R224 ;  /* 0x0000000203dd7824 */ /* 0x000fc600078e02e0 */
[----:B------:R-:W-:Y:S04]  /*13bc0*/  LDSM.16.M88.4 R72, [R226] ;  /* 0x00000000e248783b */ /* 0x000fe80000000200 */
[----:B------:R-:W4:Y:S01]  /*13bd0*/  LDSM.16.M88.4 R48, [R225+0x4000] ;  /* 0x00400000e130783b */ /* 0x000f220000000200 */
[----:B------:R-:W-:Y:S02]  /*13be0*/  @P1 VIADD R223, R0, 0xffffffe0 ;  /* 0xffffffe000df1836 */ /* 0x000fe40000000000 */
[----:B------:R-:W-:Y:S01]  /*13bf0*/  IMAD.MOV.U32 R0, RZ, RZ, 0x40 ;  /* 0x00000040ff007424 */ /* 0x000fe200078e00ff */
[----:B------:R-:W5:Y:S01]  /*13c00*/  LDSM.16.M88.4 R40, [R225+0x4800] ;  /* 0x00480000e128783b */ /* 0x000f620000000200 */
[C---:B------:R-:W-:Y:S02]  /*13c10*/  VIADD R215, R223.reuse, 0x800 ;  /* 0x00000800dfd77836 */ /* 0x040fe40000000000 */
[C---:B------:R-:W-:Y:S01]  /*13c20*/  VIADD R214, R223.reuse, 0x1000 ;  /* 0x00001000dfd67836 */ /* 0x040fe20000000000 */
[----:B-1----:R-:W1:Y:S01]  /*13c30*/  LDSM.16.M88.4 R20, [R225+0x5000] ;  /* 0x00500000e114783b */ /* 0x002e620000000200 */
[----:B------:R-:W-:Y:S01]  /*13c40*/  SEL R0, R0, 0xffffffc0, !P2 ;  /* 0xffffffc000007807 */ /* 0x000fe20005000000 */
[----:B------:R-:W-:-:S02]  /*13c50*/  VIADD R213, R223, 0x1800 ;  /* 0x00001800dfd57836 */ /* 0x000fc40000000000 */
[----:B--2---:R-:W2:Y:S01]  /*13c60*/  LDSM.16.M88.4 R12, [R225+0x5800] ;  /* 0x00580000e10c783b */ /* 0x004ea20000000200 */
[----:B------:R-:W-:Y:S02]  /*13c70*/  VIADD R212, R223, 0x2000 ;  /* 0x00002000dfd47836 */ /* 0x000fe40000000000 */
[----:B------:R-:W-:Y:S01]  /*13c80*/  IMAD.IADD R219, R225, 0x1, R0 ;  /* 0x00000001e1db7824 */ /* 0x000fe200078e0200 */
[----:B------:R-:W2:Y:S01]  /*13c90*/  LDSM.16.M88.4 R96, [R225+0x6000] ;  /* 0x00600000e160783b */ /* 0x000ea20000000200 */
[----:B------:R-:W-:Y:S01]  /*13ca0*/  IMAD.IADD R208, R0, 0x1, R223 ;  /* 0x0000000100d07824 */ /* 0x000fe200078e02df */
[----:B------:R-:W-:Y:S01]  /*13cb0*/  SHF.R.S32.HI R0, RZ, 0x1f, R57 ;  /* 0x0000001fff007819 */ /* 0x000fe20000011439 */
[C---:B------:R-:W-:Y:S01]  /*13cc0*/  VIADD R211, R223.reuse, 0x2800 ;  /* 0x00002800dfd37836 */ /* 0x040fe20000000000 */
[----:B------:R-:W2:Y:S01]  /*13cd0*/  LDSM.16.M88.4 R88, [R225+0x6800] ;  /* 0x00680000e158783b */ /* 0x000ea20000000200 */
[C---:B------:R-:W-:Y:S01]  /*13ce0*/  VIADD R210, R223.reuse, 0x3000 ;  /* 0x00003000dfd27836 */ /* 0x040fe20000000000 */
[----:B------:R-:W-:Y:S01]  /*13cf0*/  LEA.HI R0, R0, R57, RZ, 0x2 ;  /* 0x0000003900007211 */ /* 0x000fe200078f10ff */
[C---:B------:R-:W-:Y:S01]  /*13d00*/  VIADD R209, R223.reuse, 0x3800 ;  /* 0x00003800dfd17836 */ /* 0x040fe20000000000 */
[----:B------:R-:W2:Y:S01]  /*13d10*/  LDSM.16.M88.4 R80, [R225+0x7000] ;  /* 0x00700000e150783b */ /* 0x000ea20000000200 */
[----:B------:R-:W-:Y:S01]  /*13d20*/  VIADD R207, R223, 0x4000 ;  /* 0x00004000dfcf7836 */ /* 0x000fe20000000000 */
[----:B------:R-:W-:Y:S01]  /*13d30*/  SHF.R.S32.HI R238, RZ, 0x2, R0 ;  /* 0x00000002ffee7819 */ /* 0x000fe20000011400 */
[----:B------:R-:W-:Y:S01]  /*13d40*/  IMAD.IADD R0, R7, 0x1, R190 ;  /* 0x0000000107007824 */ /* 0x000fe200078e02be */
[----:B------:R-:W2:Y:S01]  /*13d50*/  LDSM.16.M88.4 R24, [R225+0x7800] ;  /* 0x00780000e118783b */ /* 0x000ea20000000200 */
[----:B------:R-:W-:Y:S01]  /*13d60*/  VIADD R206, R223, 0x4800 ;  /* 0x00004800dfce7836 */ /* 0x000fe20000000000 */
[----:B------:R-:W-:Y:S01]  /*13d70*/  IADD3 R59, R59, 0x1, R238 ;  /* 0x000000013b3b7810 */ /* 0x000fe20007ffe0ee */
[C---:B------:R-:W-:Y:S01]  /*13d80*/  VIADD R6, R0.reuse, 0x1 ;  /* 0x0000000100067836 */ /* 0x040fe20000000000 */
[----:B------:R-:W-:Y:S01]  /*13d90*/  LDSM.16.M88.4 R68, [R224] ;  /* 0x00000000e044783b */ /* 0x000fe20000000200 */
[----:B------:R-:W-:Y:S01]  /*13da0*/  VIADD R4, R0, 0x8 ;  /* 0x0000000800047836 */ /* 0x000fe20000000000 */
[----:B------:R-:W-:Y:S01]  /*13db0*/  IADD3 R59, R58, R59, -R230 ;  /* 0x0000003b3a3b7210 */ /* 0x000fe20007ffe8e6 */
[----:B------:R-:W-:Y:S01]  /*13dc0*/  VIADD R56, R0, 0x11 ;  /* 0x0000001100387836 */ /* 0x000fe20000000000 */
[----:B---3--:R-:W3:Y:S01]  /*13dd0*/  LDSM.16.M88.4 R8, [R223] ;  /* 0x00000000df08783b */ /* 0x008ee20000000200 */
[----:B------:R-:W-:-:S02]  /*13de0*/  VIADD R205, R223, 0x5000 ;  /* 0x00005000dfcd7836 */ /* 0x000fc40000000000 */
[----:B------:R-:W-:Y:S01]  /*13df0*/  VIADD R189, R59, UR5 ;  /* 0x000000053bbd7c36 */ /* 0x000fe20008000000 */
[C---:B----4-:R-:W-:Y:S01]  /*13e00*/  HMMA.16816.F32 R60, R72.reuse, R48, RZ ;  /* 0x00000030483c723c */ /* 0x050fe200000018ff */
[----:B------:R-:W4:Y:S01]  /*13e10*/  LDSM.16.M88.4 R124, [R223+0x800] ;  /* 0x00080000df7c783b */ /* 0x000f220000000200 */
[----:B------:R-:W-:Y:S02]  /*13e20*/  VIADD R204, R223, 0x5800 ;  /* 0x00005800dfcc7836 */ /* 0x000fe40000000000 */
[C---:B------:R-:W-:Y:S01]  /*13e30*/  VIMNMX R188, R189.reuse, R58, PT ;  /* 0x0000003abdbc7248 */ /* 0x040fe20003fe0100 */
[----:B------:R-:W4:Y:S01]  /*13e40*/  LDSM.16.M88.4 R28, [R223+0x2800] ;  /* 0x00280000df1c783b */ /* 0x000f220000000200 */
[C---:B------:R-:W-:Y:S01]  /*13e50*/  HMMA.16816.F32 R48, R72.reuse, R50, RZ ;  /* 0x000000324830723c */ /* 0x040fe200000018ff */
[----:B------:R-:W-:Y:S01]  /*13e60*/  VIADDMNMX R189, R189, 0x8, R58, PT ;  /* 0x00000008bdbd7846 */ /* 0x000fe2000380013a */
[C---:B------:R-:W-:Y:S01]  /*13e70*/  VIADD R203, R223.reuse, 0x6000 ;  /* 0x00006000dfcb7836 */ /* 0x040fe20000000000 */
[----:B------:R-:W4:Y:S01]  /*13e80*/  LDSM.16.M88.4 R120, [R223+0x1000] ;  /* 0x00100000df78783b */ /* 0x000f220000000200 */
[CC--:B------:R-:W-:Y:S01]  /*13e90*/  ISETP.GE.AND P2, PT, R6.reuse, R188.reuse, PT ;  /* 0x000000bc0600720c */ /* 0x0c0fe20003f46270 */
[C---:B------:R-:W-:Y:S01]  /*13ea0*/  VIADD R202, R223.reuse, 0x6800 ;  /* 0x00006800dfca7836 */ /* 0x040fe20000000000 */
[C---:B-----5:R-:W-:Y:S01]  /*13eb0*/  HMMA.16816.F32 R44, R72.reuse, R40, RZ ;  /* 0x00000028482c723c */ /* 0x060fe200000018ff */
[----:B------:R-:W-:Y:S01]  /*13ec0*/  LDSM.16.M88.4 R108, [R223+0x1800] ;  /* 0x00180000df6c783b */ /* 0x000fe20000000200 */
[-C--:B------:R-:W-:Y:S01]  /*13ed0*/  ISETP.GE.AND P0, PT, R6, R189.reuse, PT ;  /* 0x000000bd0600720c */ /* 0x080fe20003f06270 */
[----:B------:R-:W-:Y:S01]  /*13ee0*/  VIADD R6, R0, 0x10 ;  /* 0x0000001000067836 */ /* 0x000fe20000000000 */
[CC--:B------:R-:W-:Y:S01]  /*13ef0*/  ISETP.GE.AND P1, PT, R4.reuse, R188.reuse, PT ;  /* 0x000000bc0400720c */ /* 0x0c0fe20003f26270 */
[----:B------:R-:W-:Y:S01]  /*13f00*/  LDSM.16.M88.4 R104, [R223+0x2000] ;  /* 0x00200000df68783b */ /* 0x000fe20000000200 */
[C---:B------:R-:W-:Y:S01]  /*13f10*/  HMMA.16816.F32 R40, R72.reuse, R42, RZ ;  /* 0x0000002a4828723c */ /* 0x040fe200000018ff */
[----:B------:R-:W-:Y:S01]  /*13f20*/  ISETP.GE.AND P3, PT, R4, R189, PT ;  /* 0x000000bd0400720c */ /* 0x000fe20003f66270 */
[C---:B------:R-:W-:Y:S01]  /*13f30*/  VIADD R201, R223.reuse, 0x7000 ;  /* 0x00007000dfc97836 */ /* 0x040fe20000000000 */
[----:B------:R-:W-:Y:S01]  /*13f40*/  LDSM.16.M88.4 R116, [R223+0x3000] ;  /* 0x00300000df74783b */ /* 0x000fe20000000200 */
[----:B------:R-:W-:Y:S01]  /*13f50*/  ISETP.GE.AND P6, PT, R6, R188, PT ;  /* 0x000000bc0600720c */ /* 0x000fe20003fc6270 */
[----:B------:R-:W-:Y:S01]  /*13f60*/  VIADD R200, R223, 0x7800 ;  /* 0x00007800dfc87836 */ /* 0x000fe20000000000 */
[----:B-1----:R-:W-:Y:S01]  /*13f70*/  HMMA.16816.F32 R36, R72, R20, RZ ;  /* 0x000000144824723c */ /* 0x002fe200000018ff */
[----:B------:R-:W-:Y:S01]  /*13f80*/  LDSM.16.M88.4 R32, [R219+0x4000] ;  /* 0x00400000db20783b */ /* 0x000fe20000000200 */
[----:B------:R-:W-:-:S02]  /*13f90*/  P2R R4, PR, RZ, 0x40 ;  /* 0x00000040ff047803 */ /* 0x000fc40000000000 */
[-C--:B------:R-:W-:Y:S01]  /*13fa0*/  ISETP.GE.AND P6, PT, R56, R188.reuse, PT ;  /* 0x000000bc3800720c */ /* 0x080fe20003fc6270 */
[----:B------:R-:W-:Y:S01]  /*13fb0*/  LDSM.16.M88.4 R112, [R223+0x3800] ;  /* 0x00380000df70783b */ /* 0x000fe20000000200 */
[C---:B--2---:R-:W-:Y:S03]  /*13fc0*/  HMMA.16816.F32 R16, R72.reuse, R12, RZ ;  /* 0x0000000c4810723c */ /* 0x044fe600000018ff */
        /* <DEDUP_REMOVED lines=14> */
[C---:B---3--:R-:W-:Y:S06]  /*140b0*/  HMMA.16816.F32 R60, R68.reuse, R8, R60 ;  /* 0x00000008443c723c */ /* 0x048fec000000183c */
        /* <DEDUP_REMOVED lines=21> */
[----:B------:R-:W-:Y:S01]  /*14210*/  HMMA.16816.F32 R80, R68, R118, R80 ;  /* 0x000000764450723c */ /* 0x000fe20000001850 */
[----:B------:R-:W-:Y:S05]  /*14220*/  LDSM.16.M88.4 R116, [R208+0x1000] ;  /* 0x00100000d074783b */ /* 0x000fea0000000200 */
[C---:B------:R-:W-:Y:S06]  /*14230*/  HMMA.16816.F32 R60, R24.reuse, R32, R60 ;  /* 0x00000020183c723c */ /* 0x040fec000000183c */
[----:B------:R-:W-:Y:S01]  /*14240*/  HMMA.16816.F32 R48, R24, R34, R48 ;  /* 0x000000221830723c */ /* 0x000fe20000001830 */
[----:B------:R-:W5:Y:S05]  /*14250*/  LDSM.16.M88.4 R32, [R219+0x7800] ;  /* 0x00780000db20783b */ /* 0x000f6a0000000200 */
        /* <DEDUP_REMOVED lines=68> */
[----:B------:R-:W4:Y:S05]  /*146a0*/  LDSM.16.M88.4 R64, [R219+0x8800] ;  /* 0x00880000db40783b */ /* 0x000f2a0000000200 */
[----:B--2---:R-:W-:Y:S06]  /*146b0*/  HMMA.16816.F32 R60, R120, R28, R60 ;  /* 0x0000001c783c723c */ /* 0x004fec000000183c */
[----:B------:R-:W-:Y:S06]  /*146c0*/  HMMA.16816.F32 R36, R32, R104, R36 ;  /* 0x000000682024723c */ /* 0x000fec0000001824 */
[----:B------:R-:W-:Y:S01]  /*146d0*/  HMMA.16816.F32 R48, R120, R30, R48 ;  /* 0x0000001e7830723c */ /* 0x000fe20000001830 */
[----:B------:R-:W-:Y:S05]  /*146e0*/  LDSM.16.M88.4 R28, [R219+0x9000] ;  /* 0x00900000db1c783b */ /* 0x000fea0000000200 */
[----:B------:R-:W-:Y:S01]  /*146f0*/  HMMA.16816.F32 R20, R32, R106, R20 ;  /* 0x0000006a2014723c */ /* 0x000fe20000001814 */
[----:B------:R-:W-:Y:S04]  /*14700*/  LDSM.16.M88.4 R32, [R208+0x4000] ;  /* 0x00400000d020783b */ /* 0x000fe80000000200 */
[----:B------:R-:W-:Y:S01]  /*14710*/  LDSM.16.M88.4 R104, [R223+0x7800] ;  /* 0x00780000df68783b */ /* 0x000fe20000000200 */
[C---:B-1----:R-:W-:Y:S06]  /*14720*/  HMMA.16816.F32 R44, R120.reuse, R8, R44 ;  /* 0x00000008782c723c */ /* 0x042fec000000182c */
[C---:B------:R-:W-:Y:S01]  /*14730*/  HMMA.16816.F32 R40, R120.reuse, R10, R40 ;  /* 0x0000000a7828723c */ /* 0x040fe20000001828 */
[----:B------:R-:W1:Y:S05]  /*14740*/  LDSM.16.M88.4 R8, [R221+0x2000] ;  /* 0x00200000dd08783b */ /* 0x000e6a0000000200 */
[C---:B------:R-:W-:Y:S06]  /*14750*/  HMMA.16816.F32 R84, R120.reuse, R108, R84 ;  /* 0x0000006c7854723c */ /* 0x040fec0000001854 */
[----:B------:R-:W-:Y:S06]  /*14760*/  HMMA.16816.F32 R80, R120, R110, R80 ;  /* 0x0000006e7850723c */ /* 0x000fec0000001850 */
[----:B---3--:R-:W-:Y:S01]  /*14770*/  HMMA.16816.F32 R108, R24, R68, R60 ;  /* 0x00000044186c723c */ /* 0x008fe2000000183c */
[----:B------:R-:W2:Y:S05]  /*14780*/  LDSM.16.M88.4 R60, [R208+0x4800] ;  /* 0x00480000d03c783b */ /* 0x000eaa0000000200 */
[----:B------:R-:W-:Y:S06]  /*14790*/  HMMA.16816.F32 R36, R120, R128, R36 ;  /* 0x000000807824723c */ /* 0x000fec0000001824 */
[----:B------:R-:W-:Y:S01]  /*147a0*/  HMMA.16816.F32 R48, R24, R70, R48 ;  /* 0x000000461830723c */ /* 0x000fe20000001830 */
[----:B------:R-:W-:Y:S05]  /*147b0*/  LDSM.16.M88.4 R68, [R208+0x5000] ;  /* 0x00500000d044783b */ /* 0x000fea0000000200 */
[----:B------:R-:W-:Y:S06]  /*147c0*/  HMMA.16816.F32 R20, R120, R130, R20 ;  /* 0x000000827814723c */ /* 0x000fec0000001814 */
[C---:B----4-:R-:W-:Y:S06]  /*147d0*/  HMMA.16816.F32 R44, R24.reuse, R64, R44 ;  /* 0x00000040182c723c */ /* 0x050fec000000182c */
[----:B------:R-:W-:Y:S01]  /*147e0*/  HMMA.16816.F32 R40, R24, R66, R40 ;  /* 0x000000421828723c */ /* 0x000fe20000001828 */
[----:B------:R-:W3:Y:S05]  /*147f0*/  LDSM.16.M88.4 R64, [R219+0x9800] ;  /* 0x00980000db40783b */ /* 0x000eea0000000200 */
[----:B------:R-:W-:Y:S06]  /*14800*/  HMMA.16816.F32 R16, R120, R124, R16 ;  /* 0x0000007c7810723c */ /* 0x000fec0000001810 */
[----:B-1----:R-:W-:Y:S06]  /*14810*/  HMMA.16816.F32 R108, R8, R32, R108 ;  /* 0x00000020086c723c */ /* 0x002fec000000186c */
[----:B------:R-:W-:Y:S06]  /*14820*/  HMMA.16816.F32 R36, R24, R28, R36 ;  /* 0x0000001c1824723c */ /* 0x000fec0000001824 */
[----:B------:R-:W-:Y:S01]  /*14830*/  HMMA.16816.F32 R48, R8, R34, R48 ;  /* 0x000000220830723c */ /* 0x000fe20000001830 */
[----:B------:R-:W-:Y:S01]  /*14840*/  VIADD R28, R0, 0x9 ;  /* 0x00000009001c7836 */ /* 0x000fe20000000000 */
[----:B------:R-:W1:Y:S04]  /*14850*/  LDSM.16.M88.4 R32, [R219+0xa000] ;  /* 0x00a00000db20783b */ /* 0x000e680000000200 */
[C---:B------:R-:W-:Y:S01]  /*14860*/  ISETP.GE.AND P4, PT, R28.reuse, R188, PT ;  /* 0x000000bc1c00720c */ /* 0x040fe20003f86270 */
[----:B------:R-:W-:Y:S01]  /*14870*/  HMMA.16816.F32 R20, R24, R30, R20 ;  /* 0x0000001e1814723c */ /* 0x000fe20000001814 */
[----:B------:R-:W-:-:S02]  /*14880*/  ISETP.GE.AND P5, PT, R28, R189, PT ;  /* 0x000000bd1c00720c */ /* 0x000fc40003fa6270 */
[----:B------:R-:W4:Y:S02]  /*14890*/  LDSM.16.M88.4 R28, [R208+0x5800] ;  /* 0x00580000d01c783b */ /* 0x000f240000000200 */
[----:B------:R-:W-:Y:S01]  /*148a0*/  FSEL R55, R111, -INF , !P0 ;  /* 0xff8000006f377808 */ /* 0x000fe20004000000 */
[----:B------:R-:W-:Y:S01]  /*148b0*/  HMMA.16816.F32 R12, R120, R126, R12 ;  /* 0x0000007e780c723c */ /* 0x000fe2000000180c */
[----:B------:R-:W-:Y:S01]  /*148c0*/  ISETP.GE.AND P0, PT, R56, R189, PT ;  /* 0x000000bd3800720c */ /* 0x000fe20003f06270 */
[----:B------:R-:W-:-:S04]  /*148d0*/  VIADD R56, R0, 0x18 ;  /* 0x0000001800387836 */ /* 0x000fc80000000000 */
[----:B--2---:R-:W-:Y:S06]  /*148e0*/  HMMA.16816.F32 R44, R8, R60, R44 ;  /* 0x0000003c082c723c */ /* 0x004fec000000182c */
[----:B------:R-:W-:Y:S01]  /*148f0*/  HMMA.16816.F32 R100, R120, R116, R100 ;  /* 0x000000747864723c */ /* 0x000fe20000001864 */
[----:B------:R-:W-:Y:S02]  /*14900*/  FSEL R60, R109, -INF , !P2 ;  /* 0xff8000006d3c7808 */ /* 0x000fe40005000000 */
[----:B------:R-:W-:-:S03]  /*14910*/  ISETP.GE.AND P2, PT, R6, R189, PT ;  /* 0x000000bd0600720c */ /* 0x000fc60003f46270 */
[----:B---3--:R-:W-:Y:S01]  /*14920*/  HMMA.16816.F32 R16, R24, R64, R16 ;  /* 0x000000401810723c */ /* 0x008fe20000001810 */
[----:B------:R-:W-:Y:S02]  /*14930*/  P2R R6, PR, RZ, 0x4 ;  /* 0x00000004ff067803 */ /* 0x000fe40000000000 */
[----:B------:R-:W-:-:S03]  /*14940*/  ISETP.GE.AND P2, PT, R56, R189, PT ;  /* 0x000000bd3800720c */ /* 0x000fc60003f46270 */
[----:B------:R-:W-:Y:S01]  /*14950*/  HMMA.16816.F32 R40, R8, R62, R40 ;  /* 0x0000003e0828723c */ /* 0x000fe20000001828 */
[----:B------:R-:W-:Y:S02]  /*14960*/  FSEL R64, R49, -INF , !P4 ;  /* 0xff80000031407808 */ /* 0x000fe40006000000 */
[----:B------:R-:W-:-:S03]  /*14970*/  ISETP.NE.AND P4, PT, R4, RZ, PT ;  /* 0x000000ff0400720c */ /* 0x000fc60003f85270 */
[----:B------:R-:W-:Y:S01]  /*14980*/  HMMA.16816.F32 R36, R8, R68, R36 ;  /* 0x000000440824723c */ /* 0x000fe20000001824 */
[----:B------:R-:W-:Y:S01]  /*14990*/  FSEL R62, R48, -INF , !P1 ;  /* 0xff800000303e7808 */ /* 0x000fe20004800000 */
[----:B------:R-:W-:Y:S01]  /*149a0*/  VIADD R48, R0, 0x19 ;  /* 0x0000001900307836 */ /* 0x000fe20000000000 */
[----:B------:R-:W-:Y:S02]  /*149b0*/  ISETP.GE.AND P1, PT, R56, R188, PT ;  /* 0x000000bc3800720c */ /* 0x000fe40003f26270 */
[----:B------:R-:W2:Y:S01]  /*149c0*/  LDSM.16.M88.4 R56, [R208+0x6000] ;  /* 0x00600000d038783b */ /* 0x000ea20000000200 */
[----:B------:R-:W-:Y:S01]  /*149d0*/  HMMA.16816.F32 R76, R120, R104, R76 ;  /* 0x00000068784c723c */ /* 0x000fe2000000184c */
[----:B------:R-:W-:-:S05]  /*149e0*/  FSEL R109, R47, -INF , !P0 ;  /* 0xff8000002f6d7808 */ /* 0x000fca0004000000 */
[----:B------:R-:W-:Y:S01]  /*149f0*/  HMMA.16816.F32 R72, R120, R106, R72 ;  /* 0x0000006a7848723c */ /* 0x000fe20000001848 */
[----:B------:R-:W-:Y:S01]  /*14a00*/  FSEL R104, R44, -INF , !P4 ;  /* 0xff8000002c687808 */ /* 0x000fe20006000000 */
[----:B------:R-:W-:Y:S01]  /*14a10*/  VIADD R44, R0, 0x20 ;  /* 0x00000020002c7836 */ /* 0x000fe20000000000 */
[----:B------:R-:W-:Y:S02]  /*14a20*/  FSEL R105, R50, -INF , !P3 ;  /* 0xff80000032697808 */ /* 0x000fe40005800000 */
[----:B------:R-:W-:Y:S01]  /*14a30*/  ISETP.GE.AND P3, PT, R48, R188, PT ;  /* 0x000000bc3000720c */ /* 0x000fe20003f66270 */
[----:B------:R-:W-:Y:S01]  /*14a40*/  HMMA.16816.F32 R12, R24, R66, R12 ;  /* 0x00000042180c723c */ /* 0x000fe2000000180c */
[----:B------:R-:W-:Y:S02]  /*14a50*/  FSEL R107, R51, -INF , !P5 ;  /* 0xff800000336b7808 */ /* 0x000fe40006800000 */
[----:B------:R-:W-:Y:S01]  /*14a60*/  ISETP.NE.AND P5, PT, R6, RZ, PT ;  /* 0x000000ff0600720c */ /* 0x000fe20003fa5270 */
[----:B------:R-:W-:Y:S01]  /*14a70*/  VIADD R6, R0, 0x21 ;  /* 0x0000002100067836 */ /* 0x000fe20000000000 */
[----:B------:R-:W-:Y:S01]  /*14a80*/  ISETP.GE.AND P4, PT, R48, R189, PT ;  /* 0x000000bd3000720c */ /* 0x000fe20003f86270 */
[----:B------:R-:W-:Y:S01]  /*14a90*/  HMMA.16816.F32 R20, R8, R70, R20 ;  /* 0x000000460814723c */ /* 0x000fe20000001814 */
[----:B------:R-:W3:Y:S01]  /*14aa0*/  LDSM.16.M88.4 R48, [R219+0xa800] ;  /* 0x00a80000db30783b */ /* 0x000ee20000000200 */
[----:B------:R-:W-:-:S02]  /*14ab0*/  FSEL R111, R46, -INF , !P5 ;  /* 0xff8000002e6f7808 */ /* 0x000fc40006800000 */
[-C--:B------:R-:W-:Y:S02]  /*14ac0*/  ISETP.GE.AND P5, PT, R44, R188.reuse, PT ;  /* 0x000000bc2c00720c */ /* 0x080fe40003fa6270 */
[----:B------:R-:W-:Y:S01]  /*14ad0*/  HMMA.16816.F32 R96, R120, R118, R96 ;  /* 0x000000767860723c */ /* 0x000fe20000001860 */
[----:B------:R-:W-:Y:S01]  /*14ae0*/  FSEL R106, R40, -INF , !P1 ;  /* 0xff800000286a7808 */ /* 0x000fe20004800000 */
[----:B------:R-:W-:Y:S01]  /*14af0*/  VIADD R40, R0, 0x28 ;  /* 0x0000002800287836 */ /* 0x000fe20000000000 */
[----:B------:R-:W-:Y:S02]  /*14b00*/  P2R R4, PR, RZ, 0x20 ;  /* 0x00000020ff047803 */ /* 0x000fe40000000000 */
[----:B------:R-:W-:Y:S01]  /*14b10*/  FSEL R47, R43, -INF , !P4 ;  /* 0xff8000002b2f7808 */ /* 0x000fe20006000000 */
[----:B-1----:R-:W-:Y:S01]  /*14b20*/  HMMA.16816.F32 R100, R24, R32, R100 ;  /* 0x000000201864723c */ /* 0x002fe20000001864 */
[----:B------:R-:W-:Y:S02]  /*14b30*/  ISETP.NE.AND P4, PT, R4, RZ, PT ;  /* 0x000000ff0400720c */ /* 0x000fe40003f85270 */
[----:B------:R-:W-:-:S02]  /*14b40*/  ISETP.GE.AND P5, PT, R6, R188, PT ;  /* 0x000000bc0600720c */ /* 0x000fc40003fa6270 */
[----:B------:R-:W-:Y:S01]  /*14b50*/  ISETP.GE.AND P0, PT, R6, R189, PT ;  /* 0x000000bd0600720c */ /* 0x000fe20003f06270 */
[----:B----4-:R-:W-:Y:S01]  /*14b60*/  HMMA.16816.F32 R16, R8, R28, R16 ;  /* 0x0000001c0810723c */ /* 0x010fe20000001810 */
[----:B------:R-:W-:Y:S01]  /*14b70*/  VIADD R32, R0, 0x29 ;  /* 0x0000002900207836 */ /* 0x000fe20000000000 */
[----:B------:R-:W-:Y:S02]  /*14b80*/  ISETP.GE.AND P1, PT, R40, R188, PT ;  /* 0x000000bc2800720c */ /* 0x000fe40003f26270 */
[----:B------:R-:W-:Y:S02]  /*14b90*/  FSEL R6, R41, -INF , !P3 ;  /* 0xff80000029067808 */ /* 0x000fe40005800000 */
[----:B------:R-:W-:Y:S01]  /*14ba0*/  HMMA.16816.F32 R92, R120, R112, R92 ;  /* 0x00000070785c723c */ /* 0x000fe2000000185c */
[C---:B------:R-:W-:Y:S01]  /*14bb0*/  VIADD R29, R0.reuse, 0x30 ;  /* 0x00000030001d7836 */ /* 0x040fe20000000000 */
[----:B------:R-:W-:Y:S01]  /*14bc0*/  FSEL R170, R37, -INF , !P5 ;  /* 0xff80000025aa7808 */ /* 0x000fe20006800000 */
[----:B------:R-:W-:Y:S01]  /*14bd0*/  VIADD R28, R0, 0x31 ;  /* 0x00000031001c7836 */ /* 0x000fe20000000000 */
[----:B------:R-:W-:Y:S01]  /*14be0*/  FSEL R46, R20, -INF , !P1 ;  /* 0xff800000142e7808 */ /* 0x000fe20004800000 */
[----:B------:R-:W-:Y:S01]  /*14bf0*/  VIADD R20, R0, 0x39 ;  /* 0x0000003900147836 */ /* 0x000fe20000000000 */
[----:B------:R-:W-:Y:S01]  /*14c00*/  HMMA.16816.F32 R12, R8, R30, R12 ;  /* 0x0000001e080c723c */ /* 0x000fe2000000180c */
[----:B------:R-:W-:-:S02]  /*14c10*/  FSEL R112, R45, -INF , !P6 ;  /* 0xff8000002d707808 */ /* 0x000fc40007000000 */
[-C--:B------:R-:W-:Y:S02]  /*14c20*/  ISETP.GE.AND P6, PT, R44, R189.reuse, PT ;  /* 0x000000bd2c00720c */ /* 0x080fe40003fc6270 */
[----:B------:R-:W-:Y:S01]  /*14c30*/  FSEL R45, R42, -INF , !P2 ;  /* 0xff8000002a2d7808 */ /* 0x000fe20005000000 */
[----:B------:R-:W-:Y:S01]  /*14c40*/  HMMA.16816.F32 R96, R24, R34, R96 ;  /* 0x000000221860723c */ /* 0x000fe20000001860 */
[----:B------:R-:W-:Y:S02]  /*14c50*/  FSEL R171, R38, -INF , !P6 ;  /* 0xff80000026ab7808 */ /* 0x000fe40007000000 */
[-C--:B------:R-:W-:Y:S02]  /*14c60*/  ISETP.GE.AND P2, PT, R40, R189.reuse, PT ;  /* 0x000000bd2800720c */ /* 0x080fe40003f46270 */
[----:B------:R-:W-:Y:S01]  /*14c70*/  ISETP.GE.AND P6, PT, R29, R188, PT ;  /* 0x000000bc1d00720c */ /* 0x000fe20003fc6270 */
[----:B------:R-:W1:Y:S01]  /*14c80*/  LDSM.16.M88.4 R40, [R219+0xb000] ;  /* 0x00b00000db28783b */ /* 0x000e620000000200 */
[----:B------:R-:W-:Y:S01]  /*14c90*/  FSEL R44, R36, -INF , !P4 ;  /* 0xff800000242c7808 */ /* 0x000fe20006000000 */
[----:B------:R-:W-:Y:S01]  /*14ca0*/  HMMA.16816.F32 R88, R120, R114, R88 ;  /* 0x000000727858723c */ /* 0x000fe20000001858 */
[----:B------:R-:W-:Y:S01]  /*14cb0*/  ISETP.GE.AND P4, PT, R32, R189, PT ;  /* 0x000000bd2000720c */ /* 0x000fe20003f86270 */
[----:B------:R-:W-:Y:S01]  /*14cc0*/  VIADD R36, R0, 0x40 ;  /* 0x0000004000247836 */ /* 0x000fe20000000000 */
[----:B------:R-:W-:-:S02]  /*14cd0*/  P2R R4, PR, RZ, 0x40 ;  /* 0x00000040ff047803 */ /* 0x000fc40000000000 */
[----:B------:R-:W-:Y:S01]  /*14ce0*/  FSEL R37, R23, -INF , !P4 ;  /* 0xff80000017257808 */ /* 0x000fe20006000000 */
[----:B--2---:R-:W-:Y:S01]  /*14cf0*/  HMMA.16816.F32 R100, R8, R56, R100 ;  /* 0x000000380864723c */ /* 0x004fe20000001864 */
[-C--:B------:R-:W-:Y:S02]  /*14d00*/  ISETP.GE.AND P3, PT, R32, R188.reuse, PT ;  /* 0x000000bc2000720c */ /* 0x080fe40003f66270 */
[----:B------:R-:W-:Y:S01]  /*14d10*/  ISETP.NE.AND P4, PT, R4, RZ, PT ;  /* 0x000000ff0400720c */ /* 0x000fe20003f85270 */
[----:B------:R-:W2:Y:S01]  /*14d20*/  LDSM.16.M88.4 R32, [R208+0x6800] ;  /* 0x00680000d020783b */ /* 0x000ea20000000200 */
[----:B------:R-:W-:Y:S01]  /*14d30*/  FSEL R173, R39, -INF , !P0 ;  /* 0xff80000027ad7808 */ /* 0x000fe20004000000 */
[----:B---3--:R-:W-:Y:S01]  /*14d40*/  HMMA.16816.F32 R92, R24, R48, R92 ;  /* 0x00000030185c723c */ /* 0x008fe2000000185c */
[----:B------:R-:W-:Y:S02]  /*14d50*/  FSEL R172, R21, -INF , !P3 ;  /* 0xff80000015ac7808 */ /* 0x000fe40005800000 */
[----:B------:R-:W-:Y:S01]  /*14d60*/  FSEL R166, R16, -INF , !P4 ;  /* 0xff80000010a67808 */ /* 0x000fe20006000000 */
[----:B------:R-:W-:Y:S01]  /*14d70*/  VIADD R16, R0, 0x41 ;  /* 0x0000004100107836 */ /* 0x000fe20000000000 */
[----:B------:R-:W-:Y:S01]  /*14d80*/  FSEL R39, R22, -INF , !P2 ;  /* 0xff80000016277808 */ /* 0x000fe20005000000 */
[----:B------:R-:W-:Y:S01]  /*14d90*/  HMMA.16816.F32 R96, R8, R58, R96 ;  /* 0x0000003a0860723c */ /* 0x000fe20000001860 */
[----:B------:R-:W-:-:S02]  /*14da0*/  ISETP.GE.AND P3, PT, R20, R188, PT ;  /* 0x000000bc1400720c */ /* 0x000fc40003f66270 */
[-C--:B------:R-:W-:Y:S02]  /*14db0*/  ISETP.GE.AND P4, PT, R20, R189.reuse, PT ;  /* 0x000000bd1400720c */ /* 0x080fe40003f86270 */
[----:B------:R-:W3:Y:S01]  /*14dc0*/  LDSM.16.M88.4 R20, [R219+0xb800] ;  /* 0x00b80000db14783b */ /* 0x000ee20000000200 */
[CC--:B------:R-:W-:Y:S01]  /*14dd0*/  ISETP.GE.AND P5, PT, R28.reuse, R188.reuse, PT ;  /* 0x000000bc1c00720c */ /* 0x0c0fe20003fa6270 */
[----:B------:R-:W-:Y:S01]  /*14de0*/  HMMA.16816.F32 R88, R24, R50, R88 ;  /* 0x000000321858723c */ /* 0x000fe20000001858 */
[-C--:B------:R-:W-:Y:S01]  /*14df0*/  ISETP.GE.AND P0, PT, R28, R189.reuse, PT ;  /* 0x000000bd1c00720c */ /* 0x080fe20003f06270 */
[----:B------:R-:W-:Y:S01]  /*14e00*/  VIADD R28, R0, 0x38 ;  /* 0x00000038001c7836 */ /* 0x000fe20000000000 */
[----:B------:R-:W-:Y:S02]  /*14e10*/  ISETP.GE.AND P6, PT, R29, R189, PT ;  /* 0x000000bd1d00720c */ /* 0x000fe40003fc6270 */
[----:B------:R-:W-:Y:S02]  /*14e20*/  FSEL R153, R15, -INF , !P4 ;  /* 0xff8000000f997808 */ /* 0x000fe40006000000 */
[----:B------:R-:W-:Y:S01]  /*14e30*/  FSEL R139, R18, -INF , !P6 ;  /* 0xff800000128b7808 */ /* 0x000fe20007000000 */
[----:B------:R-:W-:Y:S01]  /*14e40*/  VIADD R18, R0, 0x68 ;  /* 0x0000006800127836 */ /* 0x000fe20000000000 */
[----:B------:R-:W-:-:S02]  /*14e50*/  ISETP.GE.AND P1, PT, R28, R188, PT ;  /* 0x000000bc1c00720c */ /* 0x000fc40003f26270 */
[-C--:B------:R-:W-:Y:S02]  /*14e60*/  ISETP.GE.AND P2, PT, R28, R189.reuse, PT ;  /* 0x000000bd1c00720c */ /* 0x080fe40003f46270 */
[C---:B------:R-:W-:Y:S01]  /*14e70*/  ISETP.GE.AND P6, PT, R36.reuse, R188, PT ;  /* 0x000000bc2400720c */ /* 0x040fe20003fc6270 */
[----:B------:R-:W4:Y:S01]  /*14e80*/  LDSM.16.M88.4 R28, [R208+0x7000] ;  /* 0x00700000d01c783b */ /* 0x000f220000000200 */
[----:B------:R-:W-:Y:S01]  /*14e90*/  FSEL R168, R13, -INF , !P3 ;  /* 0xff8000000da87808 */ /* 0x000fe20005800000 */
[----:B-1----:R-:W-:Y:S01]  /*14ea0*/  HMMA.16816.F32 R84, R24, R40, R84 ;  /* 0x000000281854723c */ /* 0x002fe20000001854 */
[----:B------:R-:W-:Y:S02]  /*14eb0*/  P2R R4, PR, RZ, 0x40 ;  /* 0x00000040ff047803 */ /* 0x000fe40000000000 */
[----:B------:R-:W-:Y:S02]  /*14ec0*/  ISETP.GE.AND P6, PT, R36, R189, PT ;  /* 0x000000bd2400720c */ /* 0x000fe40003fc6270 */
[----:B------:R-:W-:Y:S01]  /*14ed0*/  FSEL R36, R12, -INF , !P1 ;  /* 0xff8000000c247808 */ /* 0x000fe20004800000 */
[----:B------:R-:W-:Y:S01]  /*14ee0*/  VIADD R12, R0, 0x49 ;  /* 0x00000049000c7836 */ /* 0x000fe20000000000 */
[----:B------:R-:W-:Y:S01]  /*14ef0*/  ISETP.NE.AND P4, PT, R4, RZ, PT ;  /* 0x000000ff0400720c */ /* 0x000fe20003f85270 */
[----:B------:R-:W-:Y:S01]  /*14f00*/  VIADD R4, R0, 0x50 ;  /* 0x0000005000047836 */ /* 0x000fe20000000000 */
[----:B------:R-:W-:Y:S01]  /*14f10*/  FSEL R155, R14, -INF , !P2 ;  /* 0xff8000000e9b7808 */ /* 0x000fe20005000000 */
[----:B--2---:R-:W-:Y:S01]  /*14f20*/  HMMA.16816.F32 R92, R8, R32, R92 ;  /* 0x00000020085c723c */ /* 0x004fe2000000185c */
[----:B------:R-:W-:-:S02]  /*14f30*/  FSEL R152, R100, -INF , !P4 ;  /* 0xff80000064987808 */ /* 0x000fc40006000000 */
[C---:B------:R-:W-:Y:S02]  /*14f40*/  ISETP.GE.AND P3, PT, R12.reuse, R188, PT ;  /* 0x000000bc0c00720c */ /* 0x040fe40003f66270 */
[----:B------:R-:W-:Y:S01]  /*14f50*/  ISETP.GE.AND P4, PT, R12, R189, PT ;  /* 0x000000bd0c00720c */ /* 0x000fe20003f86270 */
[----:B------:R-:W-:Y:S01]  /*14f60*/  HMMA.16816.F32 R88, R8, R34, R88 ;  /* 0x000000220858723c */ /* 0x000fe20000001858 */
[----:B------:R-:W1:Y:S01]  /*14f70*/  LDSM.16.M88.4 R12, [R208+0x7800] ;  /* 0x00780000d00c783b */ /* 0x000e620000000200 */
[----:B------:R-:W-:Y:S01]  /*14f80*/  FSEL R38, R17, -INF , !P5 ;  /* 0xff80000011267808 */ /* 0x000fe20006800000 */
[----:B------:R-:W-:Y:S01]  /*14f90*/  VIADD R17, R0, 0x58 ;  /* 0x0000005800117836 */ /* 0x000fe20000000000 */
[----:B------:R-:W-:Y:S01]  /*14fa0*/  FSEL R169, R19, -INF , !P0 ;  /* 0xff80000013a97808 */ /* 0x000fe20004000000 */
[----:B------:R-:W-:-:S04]  /*14fb0*/  DEPBAR.LE SB0, 0x0 ;  /* 0x000080000000791a */ /* 0x000fc80000000000 */
[C---:B---3--:R-:W-:Y:S01]  /*14fc0*/  HMMA.16816.F32 R76, R24.reuse, R20, R76 ;  /* 0x00000014184c723c */ /* 0x048fe2000000184c */
[CC--:B------:R-:W-:Y:S02]  /*14fd0*/  ISETP.GE.AND P5, PT, R16.reuse, R188.reuse, PT ;  /* 0x000000bc1000720c */ /* 0x0c0fe40003fa6270 */
[-C--:B------:R-:W-:Y:S01]  /*14fe0*/  ISETP.GE.AND P0, PT, R16, R189.reuse, PT ;  /* 0x000000bd1000720c */ /* 0x080fe20003f06270 */
[----:B------:R-:W-:Y:S01]  /*14ff0*/  VIADD R16, R0, 0x48 ;  /* 0x0000004800107836 */ /* 0x000fe20000000000 */
[----:B------:R-:W-:Y:S01]  /*15000*/  FSEL R160, R101, -INF , !P5 ;  /* 0xff80000065a07808 */ /* 0x000fe20006800000 */
[C---:B------:R-:W-:Y:S01]  /*15010*/  HMMA.16816.F32 R80, R24.reuse, R42, R80 ;  /* 0x0000002a1850723c */ /* 0x040fe20000001850 */
[----:B------:R-:W-:Y:S02]  /*15020*/  FSEL R157, R102, -INF , !P6 ;  /* 0xff800000669d7808 */ /* 0x000fe40007000000 */
[-C--:B------:R-:W-:Y:S02]  /*15030*/  ISETP.GE.AND P5, PT, R4, R189.reuse, PT ;  /* 0x000000bd0400720c */ /* 0x080fe40003fa6270 */
[----:B------:R-:W-:Y:S01]  /*15040*/  ISETP.GE.AND P2, PT, R16, R189, PT ;  /* 0x000000bd1000720c */ /* 0x000fe20003f46270 */
[----:B------:R-:W-:Y:S01]  /*15050*/  HMMA.16816.F32 R72, R24, R22, R72 ;  /* 0x000000161848723c */ /* 0x000fe20000001848 */
[-C--:B------:R-:W-:Y:S01]  /*15060*/  ISETP.GE.AND P6, PT, R4, R188.reuse, PT ;  /* 0x000000bc0400720c */ /* 0x080fe20003fc6270 */
[----:B------:R-:W-:Y:S01]  /*15070*/  VIADD R4, R0, 0x51 ;  /* 0x0000005100047836 */ /* 0x000fe20000000000 */
[----:B------:R-:W-:-:S02]  /*15080*/  ISETP.GE.AND P1, PT, R16, R188, PT ;  /* 0x000000bc1000720c */ /* 0x000fc40003f26270 */
[----:B------:R-:W-:Y:S01]  /*15090*/  P2R R16, PR, RZ, 0x20 ;  /* 0x00000020ff107803 */ /* 0x000fe20000000000 */
[C---:B----4-:R-:W-:Y:S01]  /*150a0*/  HMMA.16816.F32 R84, R8.reuse, R28, R84 ;  /* 0x0000001c0854723c */ /* 0x050fe20000001854 */
[----:B------:R-:W-:Y:S02]  /*150b0*/  FSEL R159, R103, -INF , !P0 ;  /* 0xff800000679f7808 */ /* 0x000fe40004000000 */
[----:B------:R-:W-:Y:S02]  /*150c0*/  FSEL R35, R98, -INF , !P2 ;  /* 0xff80000062237808 */ /* 0x000fe40005000000 */
[----:B------:R-:W-:Y:S02]  /*150d0*/  FSEL R158, R96, -INF , !P1 ;  /* 0xff800000609e7808 */ /* 0x000fe40004800000 */
[C---:B------:R-:W-:Y:S02]  /*150e0*/  ISETP.GE.AND P2, PT, R17.reuse, R188, PT ;  /* 0x000000bc1100720c */ /* 0x040fe40003f46270 */
[-C--:B------:R-:W-:Y:S01]  /*150f0*/  ISETP.GE.AND P0, PT, R17, R189.reuse, PT ;  /* 0x000000bd1100720c */ /* 0x080fe20003f06270 */
[----:B------:R-:W-:Y:S01]  /*15100*/  VIADD R17, R0, 0x61 ;  /* 0x0000006100117836 */ /* 0x000fe20000000000 */
[----:B------:R-:W-:Y:S01]  /*15110*/  ISETP.GE.AND P1, PT, R4, R189, PT ;  /* 0x000000bd0400720c */ /* 0x000fe20003f26270 */
[----:B------:R-:W-:Y:S01]  /*15120*/  HMMA.16816.F32 R80, R8, R30, R80 ;  /* 0x0000001e0850723c */ /* 0x000fe20000001850 */
[----:B------:R-:W-:-:S02]  /*15130*/  FSEL R156, R97, -INF , !P3 ;  /* 0xff800000619c7808 */ /* 0x000fc40005800000 */
[----:B------:R-:W-:Y:S01]  /*15140*/  ISETP.NE.AND P3, PT, R16, RZ, PT ;  /* 0x000000ff1000720c */ /* 0x000fe20003f65270 */
[----:B------:R-:W-:Y:S01]  /*15150*/  VIADD R16, R0, 0x60 ;  /* 0x0000006000107836 */ /* 0x000fe20000000000 */
[-C--:B------:R-:W-:Y:S01]  /*15160*/  ISETP.GE.AND P5, PT, R4, R188.reuse, PT ;  /* 0x000000bc0400720c */ /* 0x080fe20003fa6270 */
[----:B------:R-:W-:Y:S01]  /*15170*/  VIADD R4, R0, 0x59 ;  /* 0x0000005900047836 */ /* 0x000fe20000000000 */
[----:B------:R-:W-:Y:S01]  /*15180*/  FSEL R165, R95, -INF , !P1 ;  /* 0xff8000005fa57808 */ /* 0x000fe20004800000 */
[C---:B-1----:R-:W-:Y:S01]  /*15190*/  HMMA.16816.F32 R76, R8.reuse, R12, R76 ;  /* 0x0000000c084c723c */ /* 0x042fe2000000184c */
[-C--:B------:R-:W-:Y:S02]  /*151a0*/  ISETP.GE.AND P1, PT, R17, R188.reuse, PT ;  /* 0x000000bc1100720c */ /* 0x080fe40003f26270 */
[----:B------:R-:W-:Y:S02]  /*151b0*/  FSEL R167, R94, -INF , !P3 ;  /* 0xff8000005ea77808 */ /* 0x000fe40005800000 */
[----:B------:R-:W-:Y:S01]  /*151c0*/  FSEL R33, R99, -INF , !P4 ;  /* 0xff80000063217808 */ /* 0x000fe20006000000 */
[----:B------:R-:W-:Y:S01]  /*151d0*/  HMMA.16816.F32 R72, R8, R14, R72 ;  /* 0x0000000e0848723c */ /* 0x000fe20000001848 */
[-C--:B------:R-:W-:Y:S01]  /*151e0*/  ISETP.GE.AND P3, PT, R16, R188.reuse, PT ;  /* 0x000000bc1000720c */ /* 0x080fe20003f66270 */
[----:B------:R-:W-:Y:S01]  /*151f0*/  VIADD R12, R0, 0x70 ;  /* 0x00000070000c7836 */ /* 0x000fe20000000000 */
[----:B------:R-:W-:Y:S01]  /*15200*/  FSEL R34, R93, -INF , !P5 ;  /* 0xff8000005d227808 */ /* 0x000fe20006800000 */
[----:B------:R-:W-:Y:S01]  /*15210*/  BAR.SYNC.DEFER_BLOCKING 0x0 ;  /* 0x0000000000007b1d */ /* 0x000fe20000010000 */
[----:B------:R-:W-:-:S02]  /*15220*/  ISETP.GE.AND P4, PT, R4, R188, PT ;  /* 0x000000bc0400720c */ /* 0x000fc40003f86270 */
[-C--:B------:R-:W-:Y:S01]  /*15230*/  ISETP.GE.AND P5, PT, R17, R189.reuse, PT ;  /* 0x000000bd1100720c */ /* 0x080fe20003fa6270 */
[----:B------:R-:W-:Y:S01]  /*15240*/  VIADD R8, R0, 0x71 ;  /* 0x0000007100087836 */ /* 0x000fe20000000000 */
[----:B------:R-:W-:Y:S01]  /*15250*/  FSEL R162, R92, -INF , !P6 ;  /* 0xff8000005ca27808 */ /* 0x000fe20007000000 */
[----:B------:R-:W-:Y:S01]  /*15260*/  VIADD R9, R0, 0x78 ;  /* 0x0000007800097836 */ /* 0x000fe20000000000 */
[----:B------:R-:W-:Y:S02]  /*15270*/  P2R R17, PR, RZ, 0x2 ;  /* 0x00000002ff117803 */ /* 0x000fe40000000000 */
[----:B------:R-:W-:Y:S02]  /*15280*/  ISETP.GE.AND P6, PT, R4, R189, PT ;  /* 0x000000bd0400720c */ /* 0x000fe40003fc6270 */
[----:B------:R-:W-:Y:S02]  /*15290*/  P2R R4, PR, RZ, 0x8 ;  /* 0x00000008ff047803 */ /* 0x000fe40000000000 */
[----:B------:R-:W-:-:S02]  /*152a0*/  FSEL R164, R89, -INF , !P4 ;  /* 0xff80000059a47808 */ /* 0x000fc40006000000 */
[----:B------:R-:W-:Y:S02]  /*152b0*/  ISETP.GE.AND P3, PT, R16, R189, PT ;  /* 0x000000bd1000720c */ /* 0x000fe40003f66270 */
[----:B------:R-:W-:Y:S02]  /*152c0*/  ISETP.NE.AND P4, PT, R17, RZ, PT ;  /* 0x000000ff1100720c */ /* 0x000fe40003f85270 */
[----:B------:R-:W-:Y:S02]  /*152d0*/  FSEL R163, R90, -INF , !P0 ;  /* 0xff8000005aa37808 */ /* 0x000fe40004000000 */
[----:B------:R-:W-:Y:S01]  /*152e0*/  ISETP.NE.AND P0, PT, R4, RZ, PT ;  /* 0x000000ff0400720c */ /* 0x000fe20003f05270 */
[----:B------:R-:W-:Y:S01]  /*152f0*/  VIADD R4, R0, 0x69 ;  /* 0x0000006900047836 */ /* 0x000fe20000000000 */
[----:B------:R-:W-:Y:S02]  /*15300*/  P2R R16, PR, RZ, 0x8 ;  /* 0x00000008ff107803 */ /* 0x000fe40000000000 */
[----:B------:R-:W-:-:S02]  /*15310*/  FSEL R150, R85, -INF , !P4 ;  /* 0xff80000055967808 */ /* 0x000fc40006000000 */
[----:B------:R-:W-:Y:S02]  /*15320*/  ISETP.GE.AND P4, PT, R12, R189, PT ;  /* 0x000000bd0c00720c */ /* 0x000fe40003f86270 */
[----:B------:R-:W-:Y:S02]  /*15330*/  FSEL R32, R88, -INF , !P2 ;  /* 0xff80000058207808 */ /* 0x000fe40005000000 */
[----:B------:R-:W-:Y:S02]  /*15340*/  FSEL R161, R91, -INF , !P6 ;  /* 0xff8000005ba17808 */ /* 0x000fe40007000000 */
[----:B------:R-:W-:Y:S02]  /*15350*/  FSEL R154, R84, -INF , !P0 ;  /* 0xff800000549a7808 */ /* 0x000fe40004000000 */
[----:B------:R-:W-:Y:S02]  /*15360*/  ISETP.NE.AND P6, PT, R16, RZ, PT ;  /* 0x000000ff1000720c */ /* 0x000fe40003fc5270 */
[----:B------:R-:W-:-:S02]  /*15370*/  ISETP.GE.AND P2, PT, R4, R188, PT ;  /* 0x000000bc0400720c */ /* 0x000fc40003f46270 */
[----:B------:R-:W-:Y:S02]  /*15380*/  ISETP.GE.AND P0, PT, R4, R189, PT ;  /* 0x000000bd0400720c */ /* 0x000fe40003f06270 */
[----:B------:R-:W-:Y:S02]  /*15390*/  P2R R4, PR, RZ, 0x10 ;  /* 0x00000010ff047803 */ /* 0x000fe40000000000 */
[-C--:B------:R-:W-:Y:S02]  /*153a0*/  ISETP.GE.AND P4, PT, R8, R188.reuse, PT ;  /* 0x000000bc0800720c */ /* 0x080fe40003f86270 */
[----:B------:R-:W-:Y:S02]  /*153b0*/  FSEL R151, R86, -INF , !P6 ;  /* 0xff80000056977808 */ /* 0x000fe40007000000 */
[----:B------:R-:W-:Y:S02]  /*153c0*/  FSEL R149, R87, -INF , !P5 ;  /* 0xff80000057957808 */ /* 0x000fe40006800000 */
[----:B------:R-:W-:-:S02]  /*153d0*/  ISETP.GE.AND P6, PT, R12, R188, PT ;  /* 0x000000bc0c00720c */ /* 0x000fc40003fc6270 */
[----:B------:R-:W-:Y:S02]  /*153e0*/  ISETP.GE.AND P5, PT, R8, R189, PT ;  /* 0x000000bd0800720c */ /* 0x000fe40003fa6270 */
[----:B------:R-:W-:Y:S02]  /*153f0*/  P2R R8, PR, RZ, 0x10 ;  /* 0x00000010ff087803 */ /* 0x000fe40000000000 */
[----:B------:R-:W-:Y:S02]  /*15400*/  FSEL R144, R76, -INF , !P6 ;  /* 0xff8000004c907808 */ /* 0x000fe40007000000 */
[----:B------:R-:W-:Y:S02]  /*15410*/  ISETP.NE.AND P6, PT, R8, RZ, PT ;  /* 0x000000ff0800720c */ /* 0x000fe40003fc5270 */
[----:B------:R-:W-:Y:S02]  /*15420*/  FSEL R146, R81, -INF , !P2 ;  /* 0xff80000051927808 */ /* 0x000fe40005000000 */
[----:B------:R-:W-:-:S02]  /*15430*/  FSEL R138, R77, -INF , !P6 ;  /* 0xff8000004d8a7808 */ /* 0x000fc40007000000 */
[----:B------:R-:W-:Y:S02]  /*15440*/  ISETP.GT.AND P6, PT, R239, R228, PT ;  /* 0x000000e4ef00720c */ /* 0x000fe40003fc4270 */
[----:B------:R-:W-:Y:S01]  /*15450*/  ISETP.NE.AND P2, PT, R4, RZ, PT ;  /* 0x000000ff0400720c */ /* 0x000fe20003f45270 */
[----:B------:R-:W-:Y:S01]  /*15460*/  VIADD R4, R0, 0x79 ;  /* 0x0000007900047836 */ /* 0x000fe20000000000 */
[----:B------:R-:W-:Y:S02]  /*15470*/  FSEL R145, R83, -INF , !P0 ;  /* 0xff80000053917808 */ /* 0x000fe40004000000 */
[CC--:B------:R-:W-:Y:S02]  /*15480*/  ISETP.GE.AND P3, PT, R18.reuse, R188.reuse, PT ;  /* 0x000000bc1200720c */ /* 0x0c0fe40003f66270 */
[----:B------:R-:W-:Y:S02]  /*15490*/  ISETP.GE.AND P1, PT, R18, R189, PT ;  /* 0x000000bd1200720c */ /* 0x000fe40003f26270 */
[----:B------:R-:W-:-:S02]  /*154a0*/  ISETP.GE.AND P0, PT, R0, R188, PT ;  /* 0x000000bc0000720c */ /* 0x000fc40003f06270 */
[----:B------:R-:W-:Y:S02]  /*154b0*/  FSEL R148, R80, -INF , !P3 ;  /* 0xff80000050947808 */ /* 0x000fe40005800000 */
[----:B------:R-:W-:Y:S02]  /*154c0*/  FSEL R147, R82, -INF , !P1 ;  /* 0xff80000052937808 */ /* 0x000fe40004800000 */
[----:B------:R-:W-:Y:S02]  /*154d0*/  FSEL R135, R78, -INF , !P2 ;  /* 0xff8000004e877808 */ /* 0x000fe40005000000 */
[----:B------:R-:W-:Y:S02]  /*154e0*/  FSEL R108, R108, -INF , !P0 ;  /* 0xff8000006c6c7808 */ /* 0x000fe40004000000 */
[C---:B------:R-:W-:Y:S02]  /*154f0*/  ISETP.GE.AND P4, PT, R9.reuse, R188, PT ;  /* 0x000000bc0900720c */ /* 0x040fe40003f86270 */
[----:B------:R-:W-:-:S02]  /*15500*/  ISETP.GE.AND P3, PT, R9, R189, PT ;  /* 0x000000bd0900720c */ /* 0x000fc40003f66270 */
[-C--:B------:R-:W-:Y:S02]  /*15510*/  ISETP.GE.AND P1, PT, R0, R189.reuse, PT ;  /* 0x000000bd0000720c */ /* 0x080fe40003f26270 */
[C---:B------:R-:W-:Y:S02]  /*15520*/  ISETP.GE.AND P2, PT, R4.reuse, R188, PT ;  /* 0x000000bc0400720c */ /* 0x040fe40003f46270 */
[----:B------:R-:W-:Y:S02]  /*15530*/  ISETP.GE.AND P0, PT, R4, R189, PT ;  /* 0x000000bd0400720c */ /* 0x000fe40003f06270 */
[----:B------:R-:W-:Y:S02]  /*15540*/  LOP3.LUT R4, R2, R133, RZ, 0xfc, !PT ;  /* 0x0000008502047212 */ /* 0x000fe400078efcff */
        /* <DEDUP_REMOVED lines=69> */
.L_x_3917:
[----:B------:R-:W-:Y:S02]  /*159a0*/  ULDC UR14, c[0x0][0x248] ;  /* 0x00009200000e7ab9 */ /* 0x000fe40000000800 */
[----:B------:R-:W-:-:S06]  /*159b0*/  USHF.L.U32 UR5, UR14, 0x7, URZ ;  /* 0x000000070e057899 */ /* 0x000fcc000800063f */
[----:B------:R-:W-:-:S04]  /*159c0*/  IADD3 R0, RZ, -UR5, RZ ;  /* 0x80000005ff007c10 */ /* 0x000fc8000fffe0ff */
[----:B------:R-:W-:-:S07]  /*159d0*/  SHF.R.S32.HI R7, RZ, 0x1f, R0 ;  /* 0x0000001fff077819 */ /* 0x000fce0000011400 */
.L_x_3918:
[----:B------:R-:W-:Y:S01]  /*159e0*/  USHF.L.U32 UR12, UR14, 0x5, URZ ;  /* 0x000000050e0c7899 */ /* 0x000fe2000800063f */
[C---:B------:R-:W-:Y:S01]  /*159f0*/  LEA R236, P0, R0.reuse, R236, 0x1 ;  /* 0x000000ec00ec7211 */ /* 0x040fe200078008ff */
[----:B------:R-:W-:Y:S02]  /*15a00*/  ULDC UR5, c[0x0][0x24c] ;  /* 0x0000930000057ab9 */ /* 0x000fe40000000800 */
[----:B------:R-:W-:Y:S01]  /*15a10*/  USHF.L.U64.HI UR5, UR14, 0x5, UR5 ;  /* 0x000000050e057899 */ /* 0x000fe20008010205 */
[----:B------:R-:W-:Y:S02]  /*15a20*/  LEA.HI.X R235, R0, R235, R7, 0x1, P0 ;  /* 0x000000eb00eb7211 */ /* 0x000fe400000f0c07 */
        /* <DEDUP_REMOVED lines=10> */
[----:B------:R1:W-:Y:S01]  /*15ad0*/  LDGSTS.E.BYPASS.LTC128B.128 [R234+0x4000], desc[UR6][R236.64] ;  /* 0x04000000ecea7fae */ /* 0x0003e2000b901d46 */
        /* <DEDUP_REMOVED lines=28> */
.L_x_3916:
        /* <DEDUP_REMOVED lines=114> */
[----:B------:R-:W4:Y:S01]  /*163c0*/  LDSM.16.MT88.4 R4, [R220+0x10800] ;  /* 0x01080000dc04783b */ /* 0x000f220000004200 */
        /* <DEDUP_REMOVED lines=56> */
[----:B-----5:R-:W-:Y:S01]  /*16750*/  F2FP.F16.F32.PACK_AB R119, R57, R60 ;  /* 0x0000003c3977723e */ /* 0x020fe200000000ff */
[----:B------:R-:W-:Y:S01]  /*16760*/  FADD.FTZ R60, R60, R61 ;  /* 0x0000003d3c3c7221 */ /* 0x000fe20000010000 */
[----:B------:R-:W-:-:S03]  /*16770*/  FADD.FTZ R62, R59, R62 ;  /* 0x0000003e3b3e7221 */ /* 0x000fc60000010000 */
[----:B------:R-:W-:Y:S02]  /*16780*/  FADD.FTZ R57, R57, R60 ;  /* 0x0000003c39397221 */ /* 0x000fe40000010000 */
[C---:B------:R-:W-:Y:S01]  /*16790*/  HMMA.16816.F32 R72, R116.reuse, R76, RZ ;  /* 0x0000004c7448723c */ /* 0x040fe200000018ff */
[----:B------:R-:W-:Y:S05]  /*167a0*/  MUFU.EX2 R54, R54 ;  /* 0x0000003600367308 */ /* 0x000fea0000000800 */
[----:B------:R-:W-:Y:S03]  /*167b0*/  HMMA.16816.F32 R76, R116, R78, RZ ;  /* 0x0000004e744c723c */ /* 0x000fe600000018ff */
[----:B------:R-:W5:Y:S01]  /*167c0*/  MUFU.EX2 R49, R49 ;  /* 0x0000003100317308 */ /* 0x000f620000000800 */
[----:B-1----:R-:W-:-:S02]  /*167d0*/  F2FP.F16.F32.PACK_AB R12, R58, R55 ;  /* 0x000000373a0c723e */ /* 0x002fc400000000ff */
[C---:B------:R-:W-:Y:S05]  /*167e0*/  HMMA.16816.F32 R128, R116.reuse, R68, RZ ;  /* 0x000000447480723c */ /* 0x040fea00000018ff */
[----:B------:R-:W-:Y:S01]  /*167f0*/  MUFU.EX2 R56, R56 ;  /* 0x0000003800387308 */ /* 0x000fe20000000800 */
[C---:B------:R-:W-:Y:S06]  /*16800*/  HMMA.16816.F32 R80, R116.reuse, R84, RZ ;  /* 0x000000547450723c */ /* 0x040fec00000018ff */
[----:B------:R-:W-:Y:S01]  /*16810*/  HMMA.16816.F32 R68, R116, R70, RZ ;  /* 0x000000467444723c */ /* 0x000fe200000018ff */
[----:B------:R-:W1:Y:S01]  /*16820*/  MUFU.EX2 R51, R51 ;  /* 0x0000003300337308 */ /* 0x000e620000000800 */
[----:B-----5:R-:W-:-:S04]  /*16830*/  F2FP.F16.F32.PACK_AB R14, R49, R54 ;  /* 0x00000036310e723e */ /* 0x020fc800000000ff */
[C---:B------:R-:W-:Y:S03]  /*16840*/  HMMA.16816.F32 R84, R116.reuse, R86, RZ ;  /* 0x000000567454723c */ /* 0x040fe600000018ff */
[----:B------:R-:W-:Y:S03]  /*16850*/  MUFU.EX2 R50, R50 ;  /* 0x0000003200327308 */ /* 0x000fe60000000800 */
[C---:B---3--:R-:W-:Y:S05]  /*16860*/  HMMA.16816.F32 R96, R116.reuse, R100, RZ ;  /* 0x000000647460723c */ /* 0x048fea00000018ff */
[----:B------:R-:W3:Y:S01]  /*16870*/  MUFU.EX2 R47, R47 ;  /* 0x0000002f002f7308 */ /* 0x000ee20000000800 */
[----:B-1----:R-:W-:Y:S01]  /*16880*/  F2FP.F16.F32.PACK_AB R13, R51, R56 ;  /* 0x00000038330d723e */ /* 0x002fe200000000ff */
[----:B--2---:R-:W-:Y:S01]  /*16890*/  HMMA.16816.F32 R124, R116, R104, RZ ;  /* 0x00000068747c723c */ /* 0x004fe200000018ff */
        /* <DEDUP_REMOVED lines=371> */
.L_x_3920:
[----:B------:R-:W-:Y:S02]  /*17fd0*/  ULDC UR10, c[0x0][0x250] ;  /* 0x00009400000a7ab9 */ /* 0x000fe40000000800 */
[----:B------:R-:W-:-:S06]  /*17fe0*/  USHF.L.U32 UR4, UR10, 0x7, URZ ;  /* 0x000000070a047899 */ /* 0x000fcc000800063f */
[----:B------:R-:W-:-:S04]  /*17ff0*/  IADD3 R3, RZ, -UR4, RZ ;  /* 0x80000004ff037c10 */ /* 0x000fc8000fffe0ff */
[----:B------:R-:W-:-:S07]  /*18000*/  SHF.R.S32.HI R4, RZ, 0x1f, R3 ;  /* 0x0000001fff047819 */ /* 0x000fce0000011403 */
.L_x_3921:
[----:B------:R-:W-:Y:S01]  /*18010*/  USHF.L.U32 UR5, UR10, 0x5, URZ ;  /* 0x000000050a057899 */ /* 0x000fe2000800063f */
[C---:B------:R-:W-:Y:S01]  /*18020*/  LEA R240, P0, R3.reuse, R240, 0x1 ;  /* 0x000000f003f07211 */ /* 0x040fe200078008ff */
[----:B------:R-:W-:Y:S02]  /*18030*/  ULDC UR4, c[0x0][0x254] ;  /* 0x0000950000047ab9 */ /* 0x000fe40000000800 */
[----:B------:R-:W-:Y:S01]  /*18040*/  USHF.L.U64.HI UR4, UR10, 0x5, UR4 ;  /* 0x000000050a047899 */ /* 0x000fe20008010204 */
[C---:B------:R-:W-:Y:S02]  /*18050*/  LEA.HI.X R241, R3.reuse, R241, R4, 0x1, P0 ;  /* 0x000000f103f17211 */ /* 0x040fe400000f0c04 */
[----:B------:R-:W-:Y:S02]  /*18060*/  IADD3 R6, P0, R240, UR5, RZ ;  /* 0x00000005f0067c10 */ /* 0x000fe4000ff1e0ff */
[----:B------:R-:W-:Y:S01]  /*18070*/  IADD3 R3, P1, R3, R140, RZ ;  /* 0x0000008c03037210 */ /* 0x000fe20007f3e0ff */
[----:B------:R-:W-:Y:S01]  /*18080*/  @!PT LDS RZ, [RZ] ;  /* 0x00000000fffff984 */ /* 0x000fe20000000800 */
[----:B------:R-:W-:Y:S01]  /*18090*/  @!PT LDS RZ, [RZ] ;  /* 0x00000000fffff984 */ /* 0x000fe20000000800 */
[----:B------:R-:W-:Y:S01]  /*180a0*/  @!PT LDS RZ, [RZ] ;  /* 0x00000000fffff984 */ /* 0x000fe20000000800 */
[----:B------:R-:W-:Y:S01]  /*180b0*/  LDGSTS.E.BYPASS.LTC128B.128 [R234+0xc000], desc[UR6][R240.64] ;  /* 0x0c000000f0ea7fae */ /* 0x000fe2000b901d46 */
        /* <DEDUP_REMOVED lines=39> */
[----:B------:R-:W5:Y:S04]  /*18330*/  LDSM.16.M88.4 R152, [R225+0x7800] ;  /* 0x00780000e198783b */ /* 0x000f680000000200 */
[----:B-1----:R-:W-:Y:S04]  /*18340*/  LDSM.16.M88.4 R4, [R224] ;  /* 0x00000000e004783b */ /* 0x002fe80000000200 */
[----:B--2---:R-:W1:Y:S04]  /*18350*/  LDSM.16.M88.4 R16, [R214] ;  /* 0x00000000d610783b */ /* 0x004e680000000200 */
[----:B------:R-:W2:Y:S01]  /*18360*/  LDSM.16.M88.4 R12, [R212] ;  /* 0x00000000d40c783b */ /* 0x000ea20000000200 */
[C---:B---3--:R-:W-:Y:S03]  /*18370*/  HMMA.16816.F32 R64, R20.reuse, R60, RZ ;  /* 0x0000003c1440723c */ /* 0x048fe600000018ff */
[----:B------:R-:W3:Y:S03]  /*18380*/  LDSM.16.M88.4 R148, [R215] ;  /* 0x00000000d794783b */ /* 0x000ee60000000200 */
[C---:B----4-:R-:W-:Y:S01]  /*18390*/  HMMA.16816.F32 R48, R20.reuse, R44, RZ ;  /* 0x0000002c1430723c */ /* 0x050fe200000018ff */
[----:B------:R-:W4:Y:S04]  /*183a0*/  LDSM.16.M88.4 R168, [R223] ;  /* 0x00000000dfa8783b */ /* 0x000f280000000200 */
[----:B------:R-:W4:Y:S01]  /*183b0*/  LDSM.16.M88.4 R164, [R213] ;  /* 0x00000000d5a4783b */ /* 0x000f220000000200 */
[C---:B------:R-:W-:Y:S03]  /*183c0*/  HMMA.16816.F32 R60, R20.reuse, R62, RZ ;  /* 0x0000003e143c723c */ /* 0x040fe600000018ff */
[----:B------:R-:W4:Y:S03]  /*183d0*/  LDSM.16.M88.4 R8, [R211] ;  /* 0x00000000d308783b */ /* 0x000f260000000200 */
[C---:B------:R-:W-:Y:S01]  /*183e0*/  HMMA.16816.F32 R44, R20.reuse, R46, RZ ;  /* 0x0000002e142c723c */ /* 0x040fe200000018ff */
[----:B------:R-:W4:Y:S04]  /*183f0*/  LDSM.16.M88.4 R160, [R210] ;  /* 0x00000000d2a0783b */ /* 0x000f280000000200 */
[----:B------:R-:W4:Y:S01]  /*18400*/  LDSM.16.M88.4 R156, [R209] ;  /* 0x00000000d19c783b */ /* 0x000f220000000200 */
[C---:B-----5:R-:W-:Y:S03]  /*18410*/  HMMA.16816.F32 R136, R20.reuse, R132, RZ ;  /* 0x000000841488723c */ /* 0x060fe600000018ff */
[----:B------:R-:W-:Y:S03]  /*18420*/  LDSM.16.M88.4 R176, [R222] ;  /* 0x00000000deb0783b */ /* 0x000fe60000000200 */
[C---:B------:R-:W-:Y:S01]  /*18430*/  HMMA.16816.F32 R132, R20.reuse, R134, RZ ;  /* 0x000000861484723c */ /* 0x040fe200000018ff */
[----:B------:R-:W-:Y:S04]  /*18440*/  LDSM.16.M88.4 R184, [R219+0x7000] ;  /* 0x00700000dbb8783b */ /* 0x000fe80000000200 */
        /* <DEDUP_REMOVED lines=13> */
[----:B------:R-:W5:Y:S05]  /*18520*/  LDSM.16.M88.4 R152, [R219+0x4000] ;  /* 0x00400000db98783b */ /* 0x000f6a0000000200 */
        /* <DEDUP_REMOVED lines=39> */
[----:B------:R-:W-:Y:S05]  /*187a0*/  LDSM.16.M88.4 R184, [R200] ;  /* 0x00000000c8b8783b */ /* 0x000fea0000000200 */
        /* <DEDUP_REMOVED lines=10> */
[----:B------:R-:W-:Y:S01]  /*18850*/  HMMA.16816.F32 R28, R152, R14, R28 ;  /* 0x0000000e981c723c */ /* 0x000fe2000000181c */
[----:B------:R-:W2:Y:S05]  /*18860*/  LDSM.16.M88.4 R12, [R225+0x9800] ;  /* 0x00980000e10c783b */ /* 0x000eaa0000000200 */
[C---:B------:R-:W-:Y:S06]  /*18870*/  HMMA.16816.F32 R24, R176.reuse, R180, R24 ;  /* 0x000000b4b018723c */ /* 0x040fec0000001818 */
[----:B------:R-:W-:Y:S01]  /*18880*/  HMMA.16816.F32 R20, R176, R182, R20 ;  /* 0x000000b6b014723c */ /* 0x000fe20000001814 */
[----:B------:R-:W-:Y:S04]  /*18890*/  LDSM.16.M88.4 R176, [R225+0xa000] ;  /* 0x00a00000e1b0783b */ /* 0x000fe80000000200 */
[----:B------:R-:W-:Y:S01]  /*188a0*/  LDSM.16.M88.4 R180, [R222+0x2000] ;  /* 0x00200000deb4783b */ /* 0x000fe20000000200 */
        /* <DEDUP_REMOVED lines=14> */
[----:B------:R-:W-:Y:S05]  /*18990*/  LDSM.16.M88.4 R160, [R207] ;  /* 0x00000000cfa0783b */ /* 0x000fea0000000200 */
[C---:B------:R-:W-:Y:S06]  /*189a0*/  HMMA.16816.F32 R24, R152.reuse, R156, R24 ;  /* 0x0000009c9818723c */ /* 0x040fec0000001818 */
[----:B------:R-:W-:Y:S01]  /*189b0*/  HMMA.16816.F32 R20, R152, R158, R20 ;  /* 0x0000009e9814723c */ /* 0x000fe20000001814 */
[----:B------:R-:W-:Y:S04]  /*189c0*/  LDSM.16.M88.4 R152, [R205] ;  /* 0x00000000cd98783b */ /* 0x000fe80000000200 */
[----:B------:R-:W-:Y:S01]  /*189d0*/  LDSM.16.M88.4 R156, [R206] ;  /* 0x00000000ce9c783b */ /* 0x000fe20000000200 */
[C---:B----4-:R-:W-:Y:S06]  /*189e0*/  HMMA.16816.F32 R144, R8.reuse, R4, R144 ;  /* 0x000000040890723c */ /* 0x050fec0000001890 */
[C---:B------:R-:W-:Y:S01]  /*189f0*/  HMMA.16816.F32 R140, R8.reuse, R6, R140 ;  /* 0x00000006088c723c */ /* 0x040fe2000000188c */
[----:B------:R-:W4:Y:S05]  /*18a00*/  LDSM.16.M88.4 R4, [R224+0x2000] ;  /* 0x00200000e004783b */ /* 0x000f2a0000000200 */
        /* <DEDUP_REMOVED lines=18> */
[C---:B------:R-:W-:Y:S06]  /*18b30*/  HMMA.16816.F32 R24, R8.reuse, R164, R24 ;  /* 0x000000a40818723c */ /* 0x040fec0000001818 */
[----:B------:R-:W-:Y:S01]  /*18b40*/  HMMA.16816.F32 R20, R8, R166, R20 ;  /* 0x000000a60814723c */ /* 0x000fe20000001814 */
[----:B------:R-:W5:Y:S04]  /*18b50*/  LDSM.16.M88.4 R8, [R201] ;  /* 0x00000000c908783b */ /* 0x000f680000000200 */
[----:B------:R-:W-:Y:S01]  /*18b60*/  LDSM.16.M88.4 R164, [R219+0x9800] ;  /* 0x00980000dba4783b */ /* 0x000fe20000000200 */
[C---:B----4-:R-:W-:Y:S06]  /*18b70*/  HMMA.16816.F32 R144, R4.reuse, R160, R144 ;  /* 0x000000a00490723c */ /* 0x050fec0000001890 */
[C---:B-1----:R-:W-:Y:S06]  /*18b80*/  HMMA.16816.F32 R48, R4.reuse, R16, R48 ;  /* 0x000000100430723c */ /* 0x042fec0000001830 */
[C---:B------:R-:W-:Y:S01]  /*18b90*/  HMMA.16816.F32 R44, R4.reuse, R18, R44 ;  /* 0x00000012042c723c */ /* 0x040fe2000000182c */
[----:B------:R-:W-:Y:S05]  /*18ba0*/  LDSM.16.M88.4 R16, [R221+0x2000] ;  /* 0x00200000dd10783b */ /* 0x000fea0000000200 */
[C---:B--2---:R-:W-:Y:S06]  /*18bb0*/  HMMA.16816.F32 R40, R4.reuse, R12, R40 ;  /* 0x0000000c0428723c */ /* 0x044fec0000001828 */
[C---:B------:R-:W-:Y:S01]  /*18bc0*/  HMMA.16816.F32 R36, R4.reuse, R14, R36 ;  /* 0x0000000e0424723c */ /* 0x040fe20000001824 */
[----:B------:R-:W1:Y:S05]  /*18bd0*/  LDSM.16.M88.4 R12, [R208+0x4000] ;  /* 0x00400000d00c783b */ /* 0x000e6a0000000200 */
[C---:B------:R-:W-:Y:S06]  /*18be0*/  HMMA.16816.F32 R64, R4.reuse, R152, R64 ;  /* 0x000000980440723c */ /* 0x040fec0000001840 */
[C---:B---3--:R-:W-:Y:S06]  /*18bf0*/  HMMA.16816.F32 R56, R4.reuse, R148, R56 ;  /* 0x000000940438723c */ /* 0x048fec0000001838 */
[C---:B------:R-:W-:Y:S01]  /*18c00*/  HMMA.16816.F32 R52, R4.reuse, R150, R52 ;  /* 0x000000960434723c */ /* 0x040fe20000001834 */
[----:B------:R-:W2:Y:S05]  /*18c10*/  LDSM.16.M88.4 R148, [R219+0xb800] ;  /* 0x00b80000db94783b */ /* 0x000eaa0000000200 */
[C---:B------:R-:W-:Y:S06]  /*18c20*/  HMMA.16816.F32 R136, R4.reuse, R156, R136 ;  /* 0x0000009c0488723c */ /* 0x040fec0000001888 */
[C---:B------:R-:W-:Y:S01]  /*18c30*/  HMMA.16816.F32 R132, R4.reuse, R158, R132 ;  /* 0x0000009e0484723c */ /* 0x040fe20000001884 */
[----:B------:R-:W-:Y:S05]  /*18c40*/  LDSM.16.M88.4 R156, [R219+0xa800] ;  /* 0x00a80000db9c783b */ /* 0x000fea0000000200 */
[C---:B------:R-:W-:Y:S01]  /*18c50*/  HMMA.16816.F32 R60, R4.reuse, R154, R60 ;  /* 0x0000009a043c723c */ /* 0x040fe2000000183c */
[----:B------:R-:W-:Y:S05]  /*18c60*/  LDSM.16.M88.4 R152, [R219+0xb000] ;  /* 0x00b00000db98783b */ /* 0x000fea0000000200 */
[C---:B------:R-:W-:Y:S01]  /*18c70*/  HMMA.16816.F32 R140, R4.reuse, R162, R140 ;  /* 0x000000a2048c723c */ /* 0x040fe2000000188c */
[----:B------:R-:W-:Y:S05]  /*18c80*/  LDSM.16.M88.4 R160, [R219+0xa000] ;  /* 0x00a00000dba0783b */ /* 0x000fea0000000200 */
[C---:B-----5:R-:W-:Y:S06]  /*18c90*/  HMMA.16816.F32 R32, R4.reuse, R8, R32 ;  /* 0x000000080420723c */ /* 0x060fec0000001820 */
        /* <DEDUP_REMOVED lines=8> */
[C---:B------:R-:W-:Y:S06]  /*18d20*/  HMMA.16816.F32 R132, R180.reuse, R174, R132 ;  /* 0x000000aeb484723c */ /* 0x040fec0000001884 */
[C---:B------:R-:W-:Y:S06]  /*18d30*/  HMMA.16816.F32 R60, R180.reuse, R170, R60 ;  /* 0x000000aab43c723c */ /* 0x040fec000000183c */
[----:B------:R-:W-:Y:S01]  /*18d40*/  HMMA.16816.F32 R140, R180, R178, R140 ;  /* 0x000000b2b48c723c */ /* 0x000fe2000000188c */
[----:B------:R-:W-:Y:S05]  /*18d50*/  LDSM.16.M88.4 R176, [R208+0x5800] ;  /* 0x00580000d0b0783b */ /* 0x000fea0000000200 */
[----:B-1----:R-:W-:Y:S06]  /*18d60*/  HMMA.16816.F32 R144, R16, R12, R144 ;  /* 0x0000000c1090723c */ /* 0x002fec0000001890 */
[----:B--2---:R-:W-:Y:S06]  /*18d70*/  HMMA.16816.F32 R24, R180, R148, R24 ;  /* 0x00000094b418723c */ /* 0x004fec0000001818 */
[----:B---3--:R-:W-:Y:S01]  /*18d80*/  HMMA.16816.F32 R64, R16, R4, R64 ;  /* 0x000000041040723c */ /* 0x008fe20000001840 */
[----:B------:R-:W-:-:S04]  /*18d90*/  IMAD R149, R239, 0x80, R190 ;  /* 0x00000080ef957824 */ /* 0x000fc800078e02be */
[C---:B------:R-:W-:Y:S01]  /*18da0*/  VIADD R3, R149.reuse, 0x8 ;  /* 0x0000000895037836 */ /* 0x040fe20000000000 */
[C---:B------:R-:W-:Y:S01]  /*18db0*/  HMMA.16816.F32 R48, R180.reuse, R160, R48 ;  /* 0x000000a0b430723c */ /* 0x040fe20000001830 */
[C---:B------:R-:W-:Y:S01]  /*18dc0*/  VIADD R4, R149.reuse, 0x1 ;  /* 0x0000000195047836 */ /* 0x040fe20000000000 */
[CC--:B------:R-:W-:Y:S01]  /*18dd0*/  ISETP.GE.AND P2, PT, R149.reuse, R188.reuse, PT ;  /* 0x000000bc9500720c */ /* 0x0c0fe20003f46270 */
[----:B------:R-:W-:Y:S01]  /*18de0*/  VIADD R12, R149, 0x10 ;  /* 0x00000010950c7836 */ /* 0x000fe20000000000 */
[-C--:B------:R-:W-:Y:S01]  /*18df0*/  ISETP.GE.AND P0, PT, R3, R188.reuse, PT ;  /* 0x000000bc0300720c */ /* 0x080fe20003f06270 */
[----:B------:R-:W-:Y:S01]  /*18e00*/  VIADD R148, R149, 0x11 ;  /* 0x0000001195947836 */ /* 0x000fe20000000000 */
[----:B------:R-:W-:Y:S01]  /*18e10*/  HMMA.16816.F32 R44, R180, R162, R44 ;  /* 0x000000a2b42c723c */ /* 0x000fe2000000182c */
[----:B------:R-:W1:Y:S01]  /*18e20*/  LDSM.16.M88.4 R160, [R208+0x6000] ;  /* 0x00600000d0a0783b */ /* 0x000e620000000200 */
[C---:B------:R-:W-:Y:S02]  /*18e30*/  ISETP.GE.AND P1, PT, R4.reuse, R188, PT ;  /* 0x000000bc0400720c */ /* 0x040fe40003f26270 */
[----:B------:R-:W-:-:S02]  /*18e40*/  ISETP.GE.AND P4, PT, R4, R189, PT ;  /* 0x000000bd0400720c */ /* 0x000fc40003f86270 */
[C---:B------:R-:W-:Y:S01]  /*18e50*/  HMMA.16816.F32 R136, R16.reuse, R8, R136 ;  /* 0x000000081088723c */ /* 0x040fe20000001888 */
[-C--:B------:R-:W-:Y:S01]  /*18e60*/  ISETP.GE.AND P5, PT, R3, R189.reuse, PT ;  /* 0x000000bd0300720c */ /* 0x080fe20003fa6270 */
[----:B------:R-:W-:Y:S01]  /*18e70*/  VIADD R3, R149, 0x9 ;  /* 0x0000000995037836 */ /* 0x000fe20000000000 */
[----:B------:R-:W-:Y:S02]  /*18e80*/  FSEL R191, R144, -INF , !P2 ;  /* 0xff80000090bf7808 */ /* 0x000fe40005000000 */
[-C--:B------:R-:W-:Y:S01]  /*18e90*/  ISETP.GE.AND P2, PT, R12, R188.reuse, PT ;  /* 0x000000bc0c00720c */ /* 0x080fe20003f46270 */
[----:B------:R-:W-:Y:S01]  /*18ea0*/  HMMA.16816.F32 R132, R16, R10, R132 ;  /* 0x0000000a1084723c */ /* 0x000fe20000001884 */
[----:B------:R-:W2:Y:S01]  /*18eb0*/  LDSM.16.M88.4 R8, [R208+0x6800] ;  /* 0x00680000d008783b */ /* 0x000ea20000000200 */
[C---:B------:R-:W-:Y:S02]  /*18ec0*/  ISETP.GE.AND P3, PT, R3.reuse, R188, PT ;  /* 0x000000bc0300720c */ /* 0x040fe40003f66270 */
[----:B------:R-:W-:-:S02]  /*18ed0*/  ISETP.GE.AND P6, PT, R3, R189, PT ;  /* 0x000000bd0300720c */ /* 0x000fc40003fc6270 */
[C---:B------:R-:W-:Y:S01]  /*18ee0*/  HMMA.16816.F32 R60, R16.reuse, R6, R60 ;  /* 0x00000006103c723c */ /* 0x040fe2000000183c */
[----:B------:R-:W3:Y:S01]  /*18ef0*/  LDSM.16.M88.4 R4, [R208+0x7000] ;  /* 0x00700000d004783b */ /* 0x000ee20000000200 */
[----:B------:R-:W-:Y:S02]  /*18f00*/  FSEL R3, R145, -INF , !P1 ;  /* 0xff80000091037808 */ /* 0x000fe40004800000 */
[----:B------:R-:W-:Y:S02]  /*18f10*/  ISETP.GE.AND P1, PT, R12, R189, PT ;  /* 0x000000bd0c00720c */ /* 0x000fe40003f26270 */
[----:B------:R-:W-:Y:S01]  /*18f20*/  HMMA.16816.F32 R140, R16, R14, R140 ;  /* 0x0000000e108c723c */ /* 0x000fe2000000188c */
[----:B------:R-:W4:Y:S01]  /*18f30*/  LDSM.16.M88.4 R12, [R208+0x7800] ;  /* 0x00780000d00c783b */ /* 0x000f220000000200 */
[----:B------:R-:W-:Y:S01]  /*18f40*/  P2R R145, PR, RZ, 0x4 ;  /* 0x00000004ff917803 */ /* 0x000fe20000000000 */
[----:B------:R-:W-:-:S04]  /*18f50*/  DEPBAR.LE SB0, 0x0 ;  /* 0x000080000000791a */ /* 0x000fc80000000000 */
[C---:B------:R-:W-:Y:S01]  /*18f60*/  HMMA.16816.F32 R56, R180.reuse, R164, R56 ;  /* 0x000000a4b438723c */ /* 0x040fe20000001838 */
[----:B------:R-:W-:Y:S02]  /*18f70*/  P2R R144, PR, RZ, 0x2 ;  /* 0x00000002ff907803 */ /* 0x000fe40000000000 */
[----:B------:R-:W-:Y:S02]  /*18f80*/  FSEL R190, R147, -INF , !P4 ;  /* 0xff80000093be7808 */ /* 0x000fe40006000000 */
[----:B------:R-:W-:Y:S01]  /*18f90*/  ISETP.NE.AND P4, PT, R145, RZ, PT ;  /* 0x000000ff9100720c */ /* 0x000fe20003f85270 */
[C---:B------:R-:W-:Y:S01]  /*18fa0*/  HMMA.16816.F32 R52, R180.reuse, R166, R52 ;  /* 0x000000a6b434723c */ /* 0x040fe20000001834 */
[-C--:B------:R-:W-:Y:S02]  /*18fb0*/  ISETP.GE.AND P2, PT, R148, R188.reuse, PT ;  /* 0x000000bc9400720c */ /* 0x080fe40003f46270 */
[----:B------:R-:W-:Y:S01]  /*18fc0*/  FSEL R187, R136, -INF , !P4 ;  /* 0xff80000088bb7808 */ /* 0x000fe20006000000 */
[----:B------:R-:W-:Y:S01]  /*18fd0*/  VIADD R136, R149, 0x20 ;  /* 0x0000002095887836 */ /* 0x000fe20000000000 */
[----:B------:R-:W-:Y:S01]  /*18fe0*/  FSEL R185, R137, -INF , !P2 ;  /* 0xff80000089b97808 */ /* 0x000fe20005000000 */
[----:B------:R-:W-:Y:S03]  /*18ff0*/  HMMA.16816.F32 R40, R180, R156, R40 ;  /* 0x0000009cb428723c */ /* 0x000fe60000001828 */
[----:B------:R-:W-:-:S02]  /*19000*/  ISETP.GE.AND P4, PT, R136, R188, PT ;  /* 0x000000bc8800720c */ /* 0x000fc40003f86270 */
[----:B------:R-:W-:Y:S01]  /*19010*/  FSEL R195, R140, -INF , !P0 ;  /* 0xff8000008cc37808 */ /* 0x000fe20004000000 */
[C---:B------:R-:W-:Y:S01]  /*19020*/  HMMA.16816.F32 R32, R180.reuse, R152, R32 ;  /* 0x00000098b420723c */ /* 0x040fe20000001820 */
[----:B------:R-:W-:Y:S01]  /*19030*/  FSEL R193, R141, -INF , !P3 ;  /* 0xff8000008dc17808 */ /* 0x000fe20005800000 */
[C---:B------:R-:W-:Y:S01]  /*19040*/  VIADD R141, R149.reuse, 0x19 ;  /* 0x00000019958d7836 */ /* 0x040fe20000000000 */
[CC--:B------:R-:W-:Y:S01]  /*19050*/  ISETP.GE.AND P0, PT, R149.reuse, R189.reuse, PT ;  /* 0x000000bd9500720c */ /* 0x0c0fe20003f06270 */
[C---:B------:R-:W-:Y:S01]  /*19060*/  VIADD R140, R149.reuse, 0x18 ;  /* 0x00000018958c7836 */ /* 0x040fe20000000000 */
[----:B------:R-:W-:Y:S01]  /*19070*/  FSEL R186, R142, -INF , !P5 ;  /* 0xff8000008eba7808 */ /* 0x000fe20006800000 */
[C---:B------:R-:W-:Y:S01]  /*19080*/  HMMA.16816.F32 R36, R180.reuse, R158, R36 ;  /* 0x0000009eb424723c */ /* 0x040fe20000001824 */
[----:B------:R-:W-:Y:S01]  /*19090*/  FSEL R184, R146, -INF , !P0 ;  /* 0xff80000092b87808 */ /* 0x000fe20004000000 */
[----:B------:R-:W-:Y:S01]  /*190a0*/  VIADD R146, R149, 0x40 ;  /* 0x0000004095927836 */ /* 0x000fe20000000000 */
[-C--:B------:R-:W-:Y:S01]  /*190b0*/  ISETP.GE.AND P0, PT, R141, R188.reuse, PT ;  /* 0x000000bc8d00720c */ /* 0x080fe20003f06270 */
[C---:B------:R-:W-:Y:S01]  /*190c0*/  VIADD R152, R149.reuse, 0x39 ;  /* 0x0000003995987836 */ /* 0x040fe20000000000 */
[-C--:B------:R-:W-:Y:S01]  /*190d0*/  ISETP.GE.AND P5, PT, R140, R189.reuse, PT ;  /* 0x000000bd8c00720c */ /* 0x080fe20003fa6270 */
[----:B------:R-:W-:Y:S01]  /*190e0*/  HMMA.16816.F32 R28, R180, R154, R28 ;  /* 0x0000009ab41c723c */ /* 0x000fe2000000181c */
[-C--:B------:R-:W-:Y:S01]  /*190f0*/  ISETP.GE.AND P3, PT, R148, R189.reuse, PT ;  /* 0x000000bd9400720c */ /* 0x080fe20003f66270 */
[C---:B------:R-:W-:Y:S01]  /*19100*/  VIADD R142, R149.reuse, 0x48 ;  /* 0x00000048958e7836 */ /* 0x040fe20000000000 */
[----:B------:R-:W-:Y:S01]  /*19110*/  ISETP.GE.AND P1, PT, R140, R188, PT ;  /* 0x000000bc8c00720c */ /* 0x000fe20003f26270 */
[----:B------:R-:W-:Y:S01]  /*19120*/  VIADD R140, R149, 0x49 ;  /* 0x00000049958c7836 */ /* 0x000fe20000000000 */
[----:B------:R-:W-:Y:S01]  /*19130*/  ISETP.GE.AND P2, PT, R136, R189, PT ;  /* 0x000000bd8800720c */ /* 0x000fe20003f46270 */
[----:B-1----:R-:W-:Y:S01]  /*19140*/  HMMA.16816.F32 R48, R16, R160, R48 ;  /* 0x000000a01030723c */ /* 0x002fe20000001830 */
[----:B------:R-:W-:-:S02]  /*19150*/  FSEL R134, R134, -INF , !P5 ;  /* 0xff80000086867808 */ /* 0x000fc40006800000 */
[----:B------:R-:W-:Y:S01]  /*19160*/  FSEL R173, R64, -INF , !P4 ;  /* 0xff80000040ad7808 */ /* 0x000fe20006000000 */
[C---:B------:R-:W-:Y:S01]  /*19170*/  VIADD R64, R149.reuse, 0x58 ;  /* 0x0000005895407836 */ /* 0x040fe20000000000 */
[----:B------:R-:W-:Y:S01]  /*19180*/  FSEL R148, R66, -INF , !P2 ;  /* 0xff80000042947808 */ /* 0x000fe20005000000 */
[----:B------:R-:W-:Y:S01]  /*19190*/  HMMA.16816.F32 R56, R16, R176, R56 ;  /* 0x000000b01038723c */ /* 0x000fe20000001838 */
[----:B------:R-:W-:-:S05]  /*191a0*/  VIADD R66, R149, 0x51 ;  /* 0x0000005195427836 */ /* 0x000fca0000000000 */
[C---:B------:R-:W-:Y:S01]  /*191b0*/  HMMA.16816.F32 R52, R16.reuse, R178, R52 ;  /* 0x000000b21034723c */ /* 0x040fe20000001834 */
[----:B------:R-:W-:Y:S01]  /*191c0*/  FSEL R177, R133, -INF , !P0 ;  /* 0xff80000085b17808 */ /* 0x000fe20004000000 */
[C---:B------:R-:W-:Y:S01]  /*191d0*/  VIADD R133, R149.reuse, 0x50 ;  /* 0x0000005095857836 */ /* 0x040fe20000000000 */
[----:B------:R-:W-:Y:S01]  /*191e0*/  ISETP.NE.AND P0, PT, R144, RZ, PT ;  /* 0x000000ff9000720c */ /* 0x000fe20003f05270 */
[----:B------:R-:W-:Y:S01]  /*191f0*/  VIADD R144, R149, 0x41 ;  /* 0x0000004195907836 */ /* 0x000fe20000000000 */
[----:B------:R-:W-:Y:S01]  /*19200*/  FSEL R176, R139, -INF , !P3 ;  /* 0xff8000008bb07808 */ /* 0x000fe20005800000 */
[----:B--2---:R-:W-:Y:S01]  /*19210*/  HMMA.16816.F32 R40, R16, R8, R40 ;  /* 0x000000081028723c */ /* 0x004fe20000001828 */
[----:B------:R-:W-:Y:S01]  /*19220*/  FSEL R178, R138, -INF , !P0 ;  /* 0xff8000008ab27808 */ /* 0x000fe20004000000 */
[----:B------:R-:W-:Y:S01]  /*19230*/  VIADD R139, R149, 0x30 ;  /* 0x00000030958b7836 */ /* 0x000fe20000000000 */
[----:B------:R-:W-:-:S03]  /*19240*/  FSEL R179, R132, -INF , !P1 ;  /* 0xff80000084b37808 */ /* 0x000fc60004800000 */
[C---:B---3--:R-:W-:Y:S01]  /*19250*/  HMMA.16816.F32 R32, R16.reuse, R4, R32 ;  /* 0x000000041020723c */ /* 0x048fe20000001820 */
[----:B------:R-:W-:Y:S01]  /*19260*/  VIADD R9, R149, 0x21 ;  /* 0x0000002195097836 */ /* 0x000fe20000000000 */
[----:B------:R-:W-:Y:S02]  /*19270*/  FSEL R8, R143, -INF , !P6 ;  /* 0xff8000008f087808 */ /* 0x000fe40007000000 */
[-C--:B------:R-:W-:Y:S02]  /*19280*/  ISETP.GE.AND P6, PT, R141, R189.reuse, PT ;  /* 0x000000bd8d00720c */ /* 0x080fe40003fc6270 */
[----:B------:R-:W-:Y:S01]  /*19290*/  HMMA.16816.F32 R36, R16, R10, R36 ;  /* 0x0000000a1024723c */ /* 0x000fe20000001824 */
[----:B------:R-:W-:Y:S01]  /*192a0*/  VIADD R4, R149, 0x28 ;  /* 0x0000002895047836 */ /* 0x000fe20000000000 */
[----:B------:R-:W-:Y:S01]  /*192b0*/  ISETP.GE.AND P0, PT, R9, R189, PT ;  /* 0x000000bd0900720c */ /* 0x000fe20003f06270 */
[----:B------:R-:W-:Y:S01]  /*192c0*/  VIADD R5, R149, 0x29 ;  /* 0x0000002995057836 */ /* 0x000fe20000000000 */
[----:B------:R-:W-:-:S02]  /*192d0*/  FSEL R132, R135, -INF , !P6 ;  /* 0xff80000087847808 */ /* 0x000fc40007000000 */
[C---:B------:R-:W-:Y:S01]  /*192e0*/  HMMA.16816.F32 R44, R16.reuse, R162, R44 ;  /* 0x000000a2102c723c */ /* 0x040fe2000000182c */
[C---:B------:R-:W-:Y:S01]  /*192f0*/  ISETP.GE.AND P5, PT, R4.reuse, R189, PT ;  /* 0x000000bd0400720c */ /* 0x040fe20003fa6270 */
[----:B------:R-:W-:Y:S01]  /*19300*/  VIADD R10, R149, 0x68 ;  /* 0x00000068950a7836 */ /* 0x000fe20000000000 */
[----:B------:R-:W-:Y:S01]  /*19310*/  FSEL R136, R67, -INF , !P0 ;  /* 0xff80000043887808 */ /* 0x000fe20004000000 */
[----:B------:R-:W-:Y:S01]  /*19320*/  VIADD R67, R149, 0x31 ;  /* 0x0000003195437836 */ /* 0x000fe20000000000 */
[-C--:B------:R-:W-:Y:S01]  /*19330*/  ISETP.GE.AND P3, PT, R4, R188.reuse, PT ;  /* 0x000000bc0400720c */ /* 0x080fe20003f66270 */
[----:B------:R-:W-:Y:S01]  /*19340*/  HMMA.16816.F32 R28, R16, R6, R28 ;  /* 0x00000006101c723c */ /* 0x000fe2000000181c */
[-C--:B------:R-:W-:Y:S01]  /*19350*/  ISETP.GE.AND P6, PT, R5, R188.reuse, PT ;  /* 0x000000bc0500720c */ /* 0x080fe20003fc6270 */
[C---:B------:R-:W-:Y:S01]  /*19360*/  VIADD R11, R149.reuse, 0x61 ;  /* 0x00000061950b7836 */ /* 0x040fe20000000000 */
[----:B------:R-:W-:Y:S01]  /*19370*/  FSEL R138, R62, -INF , !P5 ;  /* 0xff8000003e8a7808 */ /* 0x000fe20006800000 */
[----:B------:R-:W-:Y:S01]  /*19380*/  VIADD R4, R149, 0x79 ;  /* 0x0000007995047836 */ /* 0x000fe20000000000 */
[-C--:B------:R-:W-:Y:S01]  /*19390*/  ISETP.GE.AND P1, PT, R9, R188.reuse, PT ;  /* 0x000000bc0900720c */ /* 0x080fe20003f26270 */
[----:B------:R-:W-:Y:S01]  /*193a0*/  HMMA.16816.F32 R20, R180, R150, R20 ;  /* 0x00000096b414723c */ /* 0x000fe20000001814 */
[-C--:B------:R-:W-:Y:S01]  /*193b0*/  ISETP.GE.AND P5, PT, R146, R188.reuse, PT ;  /* 0x000000bc9200720c */ /* 0x080fe20003fa6270 */
[----:B------:R-:W-:Y:S01]  /*193c0*/  VIADD R7, R149, 0x70 ;  /* 0x0000007095077836 */ /* 0x000fe20000000000 */
[-C--:B------:R-:W-:Y:S01]  /*193d0*/  ISETP.GE.AND P0, PT, R67, R188.reuse, PT ;  /* 0x000000bc4300720c */ /* 0x080fe20003f06270 */
[C---:B------:R-:W-:Y:S01]  /*193e0*/  VIADD R6, R149.reuse, 0x71 ;  /* 0x0000007195067836 */ /* 0x040fe20000000000 */
[----:B------:R-:W-:Y:S01]  /*193f0*/  FSEL R137, R60, -INF , !P3 ;  /* 0xff8000003c897808 */ /* 0x000fe20005800000 */
[----:B----4-:R-:W-:Y:S01]  /*19400*/  HMMA.16816.F32 R24, R16, R12, R24 ;  /* 0x0000000c1018723c */ /* 0x010fe20000001818 */
[----:B------:R-:W-:Y:S01]  /*19410*/  ISETP.GE.AND P3, PT, R152, R188, PT ;  /* 0x000000bc9800720c */ /* 0x000fe20003f66270 */
[----:B------:R-:W-:Y:S01]  /*19420*/  VIADD R9, R149, 0x69 ;  /* 0x0000006995097836 */ /* 0x000fe20000000000 */
[----:B------:R-:W-:-:S02]  /*19430*/  FSEL R135, R61, -INF , !P6 ;  /* 0xff8000003d877808 */ /* 0x000fc40007000000 */
[----:B------:R-:W-:Y:S01]  /*19440*/  ISETP.GE.AND P4, PT, R5, R189, PT ;  /* 0x000000bd0500720c */ /* 0x000fe20003f86270 */
[----:B------:R-:W-:Y:S01]  /*19450*/  VIADD R5, R149, 0x78 ;  /* 0x0000007895057836 */ /* 0x000fe20000000000 */
[----:B------:R-:W-:Y:S01]  /*19460*/  FSEL R175, R65, -INF , !P1 ;  /* 0xff80000041af7808 */ /* 0x000fe20004800000 */
[C---:B------:R-:W-:Y:S01]  /*19470*/  VIADD R12, R149.reuse, 0x60 ;  /* 0x00000060950c7836 */ /* 0x040fe20000000000 */
[-C--:B------:R-:W-:Y:S01]  /*19480*/  ISETP.GE.AND P6, PT, R144, R188.reuse, PT ;  /* 0x000000bc9000720c */ /* 0x080fe20003fc6270 */
[C---:B------:R-:W-:Y:S01]  /*19490*/  VIADD R13, R149.reuse, 0x59 ;  /* 0x00000059950d7836 */ /* 0x040fe20000000000 */
[----:B------:R-:W-:Y:S01]  /*194a0*/  FSEL R169, R48, -INF , !P5 ;  /* 0xff80000030a97808 */ /* 0x000fe20006800000 */
[----:B------:R-:W-:Y:S01]  /*194b0*/  VIADD R65, R149, 0x38 ;  /* 0x0000003895417836 */ /* 0x000fe20000000000 */
[----:B------:R-:W-:Y:S02]  /*194c0*/  ISETP.GE.AND P1, PT, R139, R188, PT ;  /* 0x000000bc8b00720c */ /* 0x000fe40003f26270 */
[----:B------:R-:W-:-:S02]  /*194d0*/  FSEL R171, R57, -INF , !P0 ;  /* 0xff80000039ab7808 */ /* 0x000fc40004000000 */
[-C--:B------:R-:W-:Y:S01]  /*194e0*/  ISETP.GE.AND P5, PT, R12, R188.reuse, PT ;  /* 0x000000bc0c00720c */ /* 0x080fe20003fa6270 */
[----:B------:R-:W-:Y:S01]  /*194f0*/  HMMA.16816.F32 R20, R16, R14, R20 ;  /* 0x0000000e1014723c */ /* 0x000fe20000001814 */
[----:B------:R-:W-:Y:S01]  /*19500*/  BAR.SYNC.DEFER_BLOCKING 0x0 ;  /* 0x0000000000007b1d */ /* 0x000fe20000010000 */
[-C--:B------:R-:W-:Y:S02]  /*19510*/  ISETP.GE.AND P0, PT, R133, R188.reuse, PT ;  /* 0x000000bc8500720c */ /* 0x080fe40003f06270 */
[----:B------:R-:W-:Y:S02]  /*19520*/  FSEL R161, R53, -INF , !P3 ;  /* 0xff80000035a17808 */ /* 0x000fe40005800000 */
[----:B------:R-:W-:Y:S02]  /*19530*/  ISETP.GE.AND P3, PT, R64, R188, PT ;  /* 0x000000bc4000720c */ /* 0x000fe40003f66270 */
[----:B------:R-:W-:Y:S02]  /*19540*/  FSEL R167, R49, -INF , !P6 ;  /* 0xff80000031a77808 */ /* 0x000fe40007000000 */
[----:B------:R-:W-:-:S02]  /*19550*/  P2R R141, PR, RZ, 0x10 ;  /* 0x00000010ff8d7803 */ /* 0x000fc40000000000 */
[----:B------:R-:W-:Y:S02]  /*19560*/  FSEL R147, R56, -INF , !P1 ;  /* 0xff80000038937808 */ /* 0x000fe40004800000 */
[-C--:B------:R-:W-:Y:S02]  /*19570*/  ISETP.GE.AND P6, PT, R13, R188.reuse, PT ;  /* 0x000000bc0d00720c */ /* 0x080fe40003fc6270 */
[----:B------:R-:W-:Y:S02]  /*19580*/  FSEL R145, R32, -INF , !P5 ;  /* 0xff80000020917808 */ /* 0x000fe40006800000 */
[-C--:B------:R-:W-:Y:S02]  /*19590*/  ISETP.GE.AND P2, PT, R65, R188.reuse, PT ;  /* 0x000000bc4100720c */ /* 0x080fe40003f46270 */
[-C--:B------:R-:W-:Y:S02]  /*195a0*/  ISETP.GE.AND P4, PT, R142, R188.reuse, PT ;  /* 0x000000bc8e00720c */ /* 0x080fe40003f86270 */
[----:B------:R-:W-:-:S02]  /*195b0*/  ISETP.GE.AND P1, PT, R140, R188, PT ;  /* 0x000000bc8c00720c */ /* 0x000fc40003f26270 */
[----:B------:R-:W-:Y:S02]  /*195c0*/  FSEL R159, R40, -INF , !P0 ;  /* 0xff800000289f7808 */ /* 0x000fe40004000000 */
[-C--:B------:R-:W-:Y:S02]  /*195d0*/  ISETP.GE.AND P5, PT, R5, R188.reuse, PT ;  /* 0x000000bc0500720c */ /* 0x080fe40003fa6270 */
[-C--:B------:R-:W-:Y:S02]  /*195e0*/  ISETP.GE.AND P0, PT, R10, R188.reuse, PT ;  /* 0x000000bc0a00720c */ /* 0x080fe40003f06270 */
[----:B------:R-:W-:Y:S02]  /*195f0*/  FSEL R155, R36, -INF , !P3 ;  /* 0xff800000249b7808 */ /* 0x000fe40005800000 */
[----:B------:R-:W-:Y:S02]  /*19600*/  ISETP.GE.AND P3, PT, R7, R188, PT ;  /* 0x000000bc0700720c */ /* 0x000fe40003f66270 */
[----:B------:R-:W-:-:S02]  /*19610*/  FSEL R153, R37, -INF , !P6 ;  /* 0xff80000025997808 */ /* 0x000fc40007000000 */
[----:B------:R-:W-:Y:S02]  /*19620*/  FSEL R149, R52, -INF , !P2 ;  /* 0xff80000034957808 */ /* 0x000fe40005000000 */
[----:B------:R-:W-:Y:S02]  /*19630*/  FSEL R165, R44, -INF , !P4 ;  /* 0xff8000002ca57808 */ /* 0x000fe40006000000 */
[----:B------:R-:W-:Y:S02]  /*19640*/  FSEL R163, R45, -INF , !P1 ;  /* 0xff8000002da37808 */ /* 0x000fe40004800000 */
[----:B------:R-:W-:Y:S02]  /*19650*/  ISETP.NE.AND P6, PT, R141, RZ, PT ;  /* 0x000000ff8d00720c */ /* 0x000fe40003fc5270 */
[----:B------:R-:W-:Y:S02]  /*19660*/  P2R R32, PR, RZ, 0x20 ;  /* 0x00000020ff207803 */ /* 0x000fe40000000000 */
[----:B------:R-:W-:-:S02]  /*19670*/  ISETP.GE.AND P2, PT, R66, R188, PT ;  /* 0x000000bc4200720c */ /* 0x000fc40003f46270 */
[-C--:B------:R-:W-:Y:S02]  /*19680*/  ISETP.GE.AND P1, PT, R11, R188.reuse, PT ;  /* 0x000000bc0b00720c */ /* 0x080fe40003f26270 */
[-C--:B------:R-:W-:Y:S02]  /*19690*/  ISETP.GE.AND P4, PT, R6, R188.reuse, PT ;  /* 0x000000bc0600720c */ /* 0x080fe40003f86270 */
[----:B------:R-:W-:Y:S02]  /*196a0*/  ISETP.GE.AND P5, PT, R4, R188, PT ;  /* 0x000000bc0400720c */ /* 0x000fe40003fa6270 */
[----:B------:R-:W-:Y:S02]  /*196b0*/  FSEL R141, R28, -INF , !P0 ;  /* 0xff8000001c8d7808 */ /* 0x000fe40004000000 */
[----:B------:R-:W-:Y:S02]  /*196c0*/  ISETP.GE.AND P0, PT, R67, R189, PT ;  /* 0x000000bd4300720c */ /* 0x000fe40003f06270 */
[----:B------:R-:W-:-:S02]  /*196d0*/  FSEL R67, R24, -INF , !P3 ;  /* 0xff80000018437808 */ /* 0x000fc40005800000 */
[----:B------:R-:W-:Y:S02]  /*196e0*/  ISETP.GE.AND P3, PT, R65, R189, PT ;  /* 0x000000bd4100720c */ /* 0x000fe40003f66270 */
[----:B------:R-:W-:Y:S02]  /*196f0*/  FSEL R157, R41, -INF , !P2 ;  /* 0xff800000299d7808 */ /* 0x000fe40005000000 */
[----:B------:R-:W-:Y:S02]  /*19700*/  FSEL R143, R33, -INF , !P1 ;  /* 0xff800000218f7808 */ /* 0x000fe40004800000 */
[----:B------:R-:W-:Y:S02]  /*19710*/  P2R R28, PR, RZ, 0x20 ;  /* 0x00000020ff1c7803 */ /* 0x000fe40000000000 */
[----:B------:R-:W-:Y:S02]  /*19720*/  FSEL R65, R25, -INF , !P4 ;  /* 0xff80000019417808 */ /* 0x000fe40006000000 */
[----:B------:R-:W-:-:S02]  /*19730*/  ISETP.GE.AND P2, PT, R9, R188, PT ;  /* 0x000000bc0900720c */ /* 0x000fc40003f46270 */
[-C--:B------:R-:W-:Y:S02]  /*19740*/  ISETP.GE.AND P1, PT, R139, R189.reuse, PT ;  /* 0x000000bd8b00720c */ /* 0x080fe40003f26270 */
[-C--:B------:R-:W-:Y:S02]  /*19750*/  ISETP.GE.AND P4, PT, R152, R189.reuse, PT ;  /* 0x000000bd9800720c */ /* 0x080fe40003f86270 */
[----:B------:R-:W-:Y:S02]  /*19760*/  ISETP.GE.AND P5, PT, R146, R189, PT ;  /* 0x000000bd9200720c */ /* 0x000fe40003fa6270 */
[----:B------:R-:W-:Y:S02]  /*19770*/  FSEL R150, R63, -INF , !P6 ;  /* 0xff8000003f967808 */ /* 0x000fe40007000000 */
[----:B------:R-:W-:Y:S02]  /*19780*/  FSEL R139, R29, -INF , !P2 ;  /* 0xff8000001d8b7808 */ /* 0x000fe40005000000 */
[----:B------:R-:W-:-:S02]  /*19790*/  FSEL R174, R58, -INF , !P1 ;  /* 0xff8000003aae7808 */ /* 0x000fc40004800000 */
[----:B------:R-:W-:Y:S02]  /*197a0*/  FSEL R160, R59, -INF , !P0 ;  /* 0xff8000003ba07808 */ /* 0x000fe40004000000 */
[----:B------:R-:W-:Y:S02]  /*197b0*/  FSEL R162, R55, -INF , !P4 ;  /* 0xff80000037a27808 */ /* 0x000fe40006000000 */
[----:B------:R-:W-:Y:S02]  /*197c0*/  FSEL R170, R50, -INF , !P5 ;  /* 0xff80000032aa7808 */ /* 0x000fe40006800000 */
[----:B------:R-:W-:Y:S02]  /*197d0*/  ISETP.GT.AND P6, PT, R239, R228, PT ;  /* 0x000000e4ef00720c */ /* 0x000fe40003fc4270 */
[-C--:B------:R-:W-:Y:S02]  /*197e0*/  ISETP.GE.AND P2, PT, R144, R189.reuse, PT ;  /* 0x000000bd9000720c */ /* 0x080fe40003f46270 */
        /* <DEDUP_REMOVED lines=10> */
[-C--:B------:R-:W-:Y:S02]  /*19890*/  ISETP.GE.AND P3, PT, R64, R189.reuse, PT ;  /* 0x000000bd4000720c */ /* 0x080fe40003f66270 */
        /* <DEDUP_REMOVED lines=14> */
[----:B------:R-:W-:Y:S02]  /*19980*/  ISETP.NE.AND P5, PT, R28, RZ, PT ;  /* 0x000000ff1c00720c */ /* 0x000fe40003fa5270 */
[----:B------:R-:W-:Y:S02]  /*19990*/  ISETP.GE.AND P0, PT, R4, R189, PT ;  /* 0x000000bd0400720c */ /* 0x000fe40003f06270 */
[----:B------:R-:W-:Y:S02]  /*199a0*/  ISETP.NE.AND P4, PT, R32, RZ, PT ;  /* 0x000000ff2000720c */ /* 0x000fe40003f85270 */
[----:B------:R-:W-:Y:S02]  /*199b0*/  FSEL R64, R26, -INF , !P3 ;  /* 0xff8000001a407808 */ /* 0x000fe40005800000 */
[----:B------:R-:W-:Y:S02]  /*199c0*/  FSEL R62, R27, -INF , !P2 ;  /* 0xff8000001b3e7808 */ /* 0x000fe40005000000 */
[----:B------:R-:W-:-:S02]  /*199d0*/  FSEL R133, R20, -INF , !P4 ;  /* 0xff80000014857808 */ /* 0x000fc40006000000 */
[----:B------:R-:W-:Y:S02]  /*199e0*/  FSEL R61, R21, -INF , !P5 ;  /* 0xff800000153d7808 */ /* 0x000fe40006800000 */
[----:B------:R-:W-:Y:S02]  /*199f0*/  FSEL R60, R22, -INF , !P1 ;  /* 0xff800000163c7808 */ /* 0x000fe40004800000 */
[----:B------:R-:W-:Y:S01]  /*19a00*/  FSEL R54, R23, -INF , !P0 ;  /* 0xff80000017367808 */ /* 0x000fe20004000000 */
[----:B------:R-:W-:Y:S06]  /*19a10*/  @!P6 BRA `(.L_x_3922) ;  /* 0x0000000400a8e947 */ /* 0x000fec0003800000 */
[----:B------:R-:W-:-:S13]  /*19a20*/  PLOP3.LUT P0, PT, PT, PT, UP0, 0x40, 0x0 ;  /* 0x000000000000781c */ /* 0x000fda0003f0e808 */
[----:B------:R-:W-:Y:S05]  /*19a30*/  @P0 BRA `(.L_x_3923) ;  /* 0x0000000000f00947 */ /* 0x000fea0003800000 */
[----:B------:R-:W1:Y:S01]  /*19a40*/  LDC R5, c[0x0][0x380] ;  /* 0x0000e000ff057b82 */ /* 0x000e620000000800 */
[----:B------:R-:W-:Y:S01]  /*19a50*/  IMAD.SHL.U32 R6, R239, 0x80, RZ ;  /* 0x00000080ef067824 */ /* 0x000fe200078e00ff */
[----:B------:R-:W-:Y:S01]  /*19a60*/  ULDC.64 UR8, c[0x0][0x248] ;  /* 0x0000920000087ab9 */ /* 0x000fe20000000a00 */
[----:B------:R-:W-:-:S03]  /*19a70*/  ULDC.64 UR4, c[0x0][0x230] ;  /* 0x00008c0000047ab9 */ /* 0x000fc60000000a00 */
        /* <DEDUP_REMOVED lines=44> */
[----:B------:R-:W-:Y:S01]  /*19d40*/  IMAD.WIDE.U32 R10, R7, UR8, RZ ;  /* 0x00000008070a7c25 */ /* 0x000fe2000f8e00ff */
[----:B------:R-:W-:-:S05]  /*19d50*/  SHF.R.S32.HI R4, RZ, 0x1f, R7 ;  /* 0x0000001fff047819 */ /* 0x000fca0000011407 */
[----:B------:R-:W-:-:S04]  /*19d60*/  IMAD R4, R4, UR8, RZ ;  /* 0x0000000804047c24 */ /* 0x000fc8000f8e02ff */
[----:B------:R-:W-:-:S05]  /*19d70*/  IMAD R4, R7, UR9, R4 ;  /* 0x0000000907047c24 */ /* 0x000fca000f8e0204 */
        /* <DEDUP_REMOVED lines=8> */
.L_x_3923:
[----:B------:R-:W-:Y:S02]  /*19e00*/  ULDC UR8, c[0x0][0x248] ;  /* 0x0000920000087ab9 */ /* 0x000fe40000000800 */
[----:B------:R-:W-:-:S06]  /*19e10*/  USHF.L.U32 UR4, UR8, 0x7, URZ ;  /* 0x0000000708047899 */ /* 0x000fcc000800063f */
[----:B------:R-:W-:-:S04]  /*19e20*/  IADD3 R6, RZ, -UR4, RZ ;  /* 0x80000004ff067c10 */ /* 0x000fc8000fffe0ff */
[----:B------:R-:W-:-:S07]  /*19e30*/  SHF.R.S32.HI R4, RZ, 0x1f, R6 ;  /* 0x0000001fff047819 */ /* 0x000fce0000011406 */
.L_x_3924:
[----:B------:R-:W-:Y:S01]  /*19e40*/  USHF.L.U32 UR4, UR8, 0x5, URZ ;  /* 0x0000000508047899 */ /* 0x000fe2000800063f */
[C---:B------:R-:W-:Y:S01]  /*19e50*/  LEA R236, P0, R6.reuse, R236, 0x1 ;  /* 0x000000ec06ec7211 */ /* 0x040fe200078008ff */
[----:B------:R-:W-:Y:S02]  /*19e60*/  ULDC UR5, c[0x0][0x24c] ;  /* 0x0000930000057ab9 */ /* 0x000fe40000000800 */
[----:B------:R-:W-:Y:S01]  /*19e70*/  USHF.L.U64.HI UR5, UR8, 0x5, UR5 ;  /* 0x0000000508057899 */ /* 0x000fe20008010205 */
[----:B------:R-:W-:Y:S02]  /*19e80*/  LEA.HI.X R235, R6, R235, R4, 0x1, P0 ;  /* 0x000000eb06eb7211 */ /* 0x000fe400000f0c04 */
[----:B------:R-:W-:-:S03]  /*19e90*/  IADD3 R16, P0, R236, UR4, RZ ;  /* 0x00000004ec107c10 */ /* 0x000fc6000ff1e0ff */
[----:B------:R-:W-:Y:S01]  /*19ea0*/  IMAD.MOV.U32 R237, RZ, RZ, R235 ;  /* 0x000000ffffed7224 */ /* 0x000fe200078e00eb */
[----:B------:R-:W-:Y:S02]  /*19eb0*/  IADD3.X R17, R235, UR5, RZ, P0, !PT ;  /* 0x00000005eb117c10 */ /* 0x000fe400087fe4ff */
[----:B------:R-:W-:Y:S02]  /*19ec0*/  IADD3 R14, P0, R16, UR4, RZ ;  /* 0x00000004100e7c10 */ /* 0x000fe4000ff1e0ff */
[----:B------:R-:W-:Y:S01]  /*19ed0*/  @!PT LDS RZ, [RZ] ;  /* 0x00000000fffff984 */ /* 0x000fe20000000800 */
[----:B------:R-:W-:Y:S01]  /*19ee0*/  @!PT LDS RZ, [RZ] ;  /* 0x00000000fffff984 */ /* 0x000fe20000000800 */
[----:B------:R-:W-:Y:S01]  /*19ef0*/  @!PT LDS RZ, [RZ] ;  /* 0x00000000fffff984 */ /* 0x000fe20000000800 */
[----:B------:R1:W-:Y:S02]  /*19f00*/  LDGSTS.E.BYPASS.LTC128B.128 [R234+0x4000], desc[UR6][R236.64] ;  /* 0x04000000ecea7fae */ /* 0x0003e4000b901d46 */
        /* <DEDUP_REMOVED lines=27> */
.L_x_3922:
        /* <DEDUP_REMOVED lines=158> */
[----:B------:R-:W-:Y:S01]  /*1aaa0*/  FFMA.FTZ R143, R140, UR12, -R55 ;  /* 0x0000000c8c8f7c23 */ /* 0x000fe20008010837 */
[--C-:B------:R-:W-:Y:S01]  /*1aab0*/  FFMA.FTZ R140, R65, UR12, -R66.reuse ;  /* 0x0000000c418c7c23 */ /* 0x100fe20008010842 */
[--C-:B------:R-:W-:Y:S01]  /*1aac0*/  FFMA.FTZ R67, R67, UR12, -R66.reuse ;  /* 0x0000000c43437c23 */ /* 0x100fe20008010842 */
[--C-:B------:R-:W-:Y:S01]  /*1aad0*/  FFMA.FTZ R65, R133, UR12, -R66.reuse ;  /* 0x0000000c85417c23 */ /* 0x100fe20008010842 */
[----:B------:R-:W-:Y:S01]  /*1aae0*/  FFMA.FTZ R66, R61, UR12, -R66 ;  /* 0x0000000c3d427c23 */ /* 0x000fe20008010842 */
        /* <DEDUP_REMOVED lines=406> */
.L_x_3919:
        /* <DEDUP_REMOVED lines=16> */
.L_x_3929:
[----:B------:R-:W-:Y:S04]  /*1c550*/  DEPBAR.LE SB0, 0x0 ;  /* 0x000080000000791a */ /* 0x000fe80000000000 */
[----:B------:R-:W-:Y:S01]  /*1c560*/  BAR.SYNC.DEFER_BLOCKING 0x0 ;  /* 0x0000000000007b1d */ /* 0x000fe20000010000 */
[----:B------:R-:W-:Y:S01]  /*1c570*/  PLOP3.LUT P0, PT, PT, PT, UP0, 0x40, 0x0 ;  /* 0x000000000000781c */ /* 0x000fe20003f0e808 */
[----:B------:R-:W-:Y:S01]  /*1c580*/  VIADD R239, R239, 0xffffffff ;  /* 0xffffffffefef7836 */ /* 0x000fe20000000000 */
[----:B------:R-:W-:Y:S01]  /*1c590*/  MOV R8, R243 ;  /* 0x000000f300087202 */ /* 0x000fe20000000f00 */
[----:B------:R-:W-:Y:S10]  /*1c5a0*/  IMAD.MOV.U32 R7, RZ, RZ, R242 ;  /* 0x000000ffff077224 */ /* 0x000ff400078e00f2 */
        /* <DEDUP_REMOVED lines=62> */
.L_x_3926:
        /* <DEDUP_REMOVED lines=18> */
[----:B------:R1:W-:Y:S01]  /*1cab0*/  LDGSTS.E.BYPASS.LTC128B.128 [R234+0x11000], desc[UR6][R8.64+0x80] ;  /* 0x1100008008ea7fae */ /* 0x0003e2000b901d46 */
        /* <DEDUP_REMOVED lines=263> */
[----:B------:R-:W1:Y:S08]  /*1db30*/  LDC R2, c[0x0][0x24c] ;  /* 0x00009300ff027b82 */ /* 0x000e700000000800 */
        /* <DEDUP_REMOVED lines=26> */
.L_x_3928:
        /* <DEDUP_REMOVED lines=37> */
.L_x_3927:
        /* <DEDUP_REMOVED lines=568> */
.L_x_3925:
[----:B------:R-:W1:Y:S01]  /*202b0*/  SHFL.BFLY PT, R3, R244, 0x2, 0x1f ;  /* 0x0c401f00f4037f89 */ /* 0x000e6200000e0000 */
[----:B------:R-:W-:Y:S01]  /*202c0*/  SHF.L.U32 R5, R227, 0x6, RZ ;  /* 0x00000006e3057819 */ /* 0x000fe200000006ff */
[----:B------:R-:W2:Y:S01]  /*202d0*/  S2UR UR5, SR_CgaCtaId ;  /* 0x00000000000579c3 */ /* 0x000ea20000008800 */
[----:B------:R-:W-:Y:S01]  /*202e0*/  LEA.HI R14, R229, R229, RZ, 0x1 ;  /* 0x000000e5e50e7211 */ /* 0x000fe200078f08ff */
[----:B------:R-:W3:Y:S01]  /*202f0*/  SHFL.BFLY PT, R4, R245, 0x2, 0x1f ;  /* 0x0c401f00f5047f89 */ /* 0x000ee200000e0000 */
[----:B------:R-:W-:Y:S01]  /*20300*/  LOP3.LUT R5, R5, 0x1c0, RZ, 0xc0, !PT ;  /* 0x000001c005057812 */ /* 0x000fe200078ec0ff */
[----:B------:R-:W-:Y:S01]  /*20310*/  UMOV UR4, 0x400 ;  /* 0x0000040000047882 */ /* 0x000fe20000000000 */
[----:B------:R-:W-:Y:S01]  /*20320*/  MOV R8, 0x3f800000 ;  /* 0x3f80000000087802 */ /* 0x000fe20000000f00 */
[----:B------:R-:W4:Y:S01]  /*20330*/  S2R R9, SR_TID.X ;  /* 0x0000000000097919 */ /* 0x000f220000002100 */
[----:B------:R-:W-:Y:S01]  /*20340*/  BSSY B0, `(.L_x_3930) ;  /* 0x00000c4000007945 */ /* 0x000fe20003800000 */
[----:B------:R-:W5:Y:S01]  /*20350*/  LDC R18, c[0x0][0x270] ;  /* 0x00009c00ff127b82 */ /* 0x000f620000000800 */
[----:B------:R-:W5:Y:S01]  /*20360*/  S2R R15, SR_CTAID.Y ;  /* 0x00000000000f7919 */ /* 0x000f620000002600 */
        /* <DEDUP_REMOVED lines=9> */
[----:B------:R-:W-:-:S04]  /*20400*/  LEA.HI R16, R16, R9, RZ, 0x2 ;  /* 0x0000000910107211 */ /* 0x000fc800078f10ff */
[--C-:B------:R-:W-:Y:S02]  /*20410*/  SHF.R.S32.HI R12, RZ, 0x2, R16.reuse ;  /* 0x00000002ff0c7819 */ /* 0x100fe40000011410 */
[----:B------:R-:W-:Y:S01]  /*20420*/  SHF.R.S32.HI R11, RZ, 0x1f, R16 ;  /* 0x0000001fff0b7819 */ /* 0x000fe20000011410 */
[----:B--2---:R-:W-:Y:S01]  /*20430*/  FADD.FTZ R3, R6, R3 ;  /* 0x0000000306037221 */ /* 0x004fe20000010000 */
[----:B------:R-:W-:Y:S02]  /*20440*/  SHF.L.U32 R6, R14, 0x2, RZ ;  /* 0x000000020e067819 */ /* 0x000fe400000006ff */
[----:B------:R-:W-:Y:S01]  /*20450*/  LEA.HI R11, R11, R12, RZ, 0x3 ;  /* 0x0000000c0b0b7211 */ /* 0x000fe200078f18ff */
[----:B---3--:R-:W-:Y:S01]  /*20460*/  FADD.FTZ R4, R7, R4 ;  /* 0x0000000407047221 */ /* 0x008fe20000010000 */
[----:B------:R-:W-:Y:S02]  /*20470*/  LOP3.LUT R6, R5, 0x38, R6, 0xf8, !PT ;  /* 0x0000003805067812 */ /* 0x000fe400078ef806 */
[----:B------:R-:W-:Y:S01]  /*20480*/  SHF.R.U32.HI R5, RZ, 0x3, R5 ;  /* 0x00000003ff057819 */ /* 0x000fe20000011605 */
[----:B------:R-:W-:Y:S01]  /*20490*/  BAR.SYNC.DEFER_BLOCKING 0x0 ;  /* 0x0000000000007b1d */ /* 0x000fe20000010000 */
[----:B------:R-:W-:-:S02]  /*204a0*/  FSETP.NE.FTZ.AND P3, PT, R4, RZ, PT ;  /* 0x000000ff0400720b */ /* 0x000fc40003f75000 */
[----:B------:R-:W-:Y:S02]  /*204b0*/  LOP3.LUT R5, R6, R5, RZ, 0x3c, !PT ;  /* 0x0000000506057212 */ /* 0x000fe400078e3cff */
[----:B------:R-:W-:Y:S02]  /*204c0*/  LOP3.LUT R6, R10, 0xffffffe0, RZ, 0xc0, !PT ;  /* 0xffffffe00a067812 */ /* 0x000fe400078ec0ff */
[----:B------:R-:W-:Y:S02]  /*204d0*/  FSETP.NE.FTZ.AND P0, PT, R3, RZ, PT ;  /* 0x000000ff0300720b */ /* 0x000fe40003f15000 */
[----:B------:R-:W-:Y:S02]  /*204e0*/  IADD3 R6, -R6, R9, RZ ;  /* 0x0000000906067210 */ /* 0x000fe40007ffe1ff */
[----:B------:R-:W-:Y:S02]  /*204f0*/  LOP3.LUT R11, R11, 0xfffffff8, RZ, 0xc0, !PT ;  /* 0xfffffff80b0b7812 */ /* 0x000fe400078ec0ff */
[----:B------:R-:W-:Y:S01]  /*20500*/  LOP3.LUT P4, RZ, R6, 0x3, RZ, 0xc0, !PT ;  /* 0x0000000306ff7812 */ /* 0x000fe2000788c0ff */
[----:B------:R-:W2:Y:S01]  /*20510*/  @P3 MUFU.RCP R8, R4 ;  /* 0x0000000400083308 */ /* 0x000ea20000001000 */
[----:B------:R-:W-:Y:S01]  /*20520*/  MOV R7, 0x3f800000 ;  /* 0x3f80000000077802 */ /* 0x000fe20000000f00 */
[----:B------:R-:W3:Y:S01]  /*20530*/  @P3 LDC R19, c[0x0][0x2e8] ;  /* 0x0000ba00ff133b82 */ /* 0x000ee20000000800 */
[----:B------:R-:W-:-:S02]  /*20540*/  IADD3 R6, R12, -R11, RZ ;  /* 0x8000000b0c067210 */ /* 0x000fc40007ffe0ff */
[----:B------:R-:W-:Y:S02]  /*20550*/  LOP3.LUT R16, R16, 0x1ffffffc, RZ, 0xc0, !PT ;  /* 0x1ffffffc10107812 */ /* 0x000fe400078ec0ff */
[----:B------:R-:W-:Y:S01]  /*20560*/  SHF.L.U32 R12, R6, 0x6, RZ ;  /* 0x00000006060c7819 */ /* 0x000fe200000006ff */
[----:B------:R-:W4:Y:S01]  /*20570*/  @P0 MUFU.RCP R7, R3 ;  /* 0x0000000300070308 */ /* 0x000f220000001000 */
[----:B------:R-:W-:Y:S01]  /*20580*/  IADD3 R9, -R16, R9, RZ ;  /* 0x0000000910097210 */ /* 0x000fe20007ffe1ff */
[----:B------:R-:W3:Y:S01]  /*20590*/  @P0 LDC R21, c[0x0][0x2e8] ;  /* 0x0000ba00ff150b82 */ /* 0x000ee20000000800 */
[----:B------:R-:W-:Y:S02]  /*205a0*/  SHF.R.S32.HI R10, RZ, 0x5, R10 ;  /* 0x00000005ff0a7819 */ /* 0x000fe4000001140a */
[----:B------:R-:W-:Y:S02]  /*205b0*/  LOP3.LUT R12, R12, 0x1c0, RZ, 0xc0, !PT ;  /* 0x000001c00c0c7812 */ /* 0x000fe400078ec0ff */
[----:B------:R-:W-:Y:S01]  /*205c0*/  LOP3.LUT R13, R6, 0x1, RZ, 0xc0, !PT ;  /* 0x00000001060d7812 */ /* 0x000fe200078ec0ff */
[----:B------:R-:W-:Y:S01]  /*205d0*/  @P3 MUFU.LG2 R4, R4 ;  /* 0x0000000400043308 */ /* 0x000fe20000000c00 */
[----:B------:R-:W-:Y:S01]  /*205e0*/  LEA R9, R10, R9, 0x9 ;  /* 0x000000090a097211 */ /* 0x000fe200078e48ff */
[----:B--2---:R-:W-:Y:S01]  /*205f0*/  FMUL.FTZ R128, R8, R128 ;  /* 0x0000008008807220 */ /* 0x004fe20000410000 */
[----:B------:R-:W-:Y:S01]  /*20600*/  LEA.HI R12, R12, R12, RZ, 0x1d ;  /* 0x0000000c0c0c7211 */ /* 0x000fe200078fe8ff */
[C---:B------:R-:W-:Y:S01]  /*20610*/  FMUL.FTZ R129, R8.reuse, R129 ;  /* 0x0000008108817220 */ /* 0x040fe20000410000 */
[----:B------:R-:W-:Y:S01]  /*20620*/  SHF.R.S32.HI R11, RZ, 0x1f, R10 ;  /* 0x0000001fff0b7819 */ /* 0x000fe2000001140a */
[C---:B------:R-:W-:Y:S01]  /*20630*/  FMUL.FTZ R68, R8.reuse, R68 ;  /* 0x0000004408447220 */ /* 0x040fe20000410000 */
[----:B------:R-:W-:Y:S01]  /*20640*/  ISETP.NE.U32.AND P5, PT, R13, 0x1, PT ;  /* 0x000000010d00780c */ /* 0x000fe20003fa5070 */
[----:B------:R-:W-:Y:S01]  /*20650*/  FMUL.FTZ R69, R8, R69 ;  /* 0x0000004508457220 */ /* 0x000fe20000410000 */
[----:B------:R-:W-:Y:S01]  /*20660*/  LEA R9, R9, R12, 0x1 ;  /* 0x0000000c09097211 */ /* 0x000fe200078e08ff */
[----:B----4-:R-:W-:Y:S01]  /*20670*/  FMUL.FTZ R131, R7, R131 ;  /* 0x0000008307837220 */ /* 0x010fe20000410000 */
[----:B------:R-:W-:Y:S01]  /*20680*/  LEA.HI R11, R11, R10, RZ, 0x2 ;  /* 0x0000000a0b0b7211 */ /* 0x000fe200078f10ff */
[----:B------:R-:W-:Y:S01]  /*20690*/  FMUL.FTZ R130, R7, R130 ;  /* 0x0000008207827220 */ /* 0x000fe20000410000 */
[----:B------:R-:W-:Y:S01]  /*206a0*/  LEA R9, R9, UR5, 0x2 ;  /* 0x0000000509097c11 */ /* 0x000fe2000f8e10ff */
[----:B------:R-:W-:Y:S01]  /*206b0*/  FMUL.FTZ R71, R7, R71 ;  /* 0x0000004707477220 */ /* 0x000fe20000410000 */
[----:B------:R-:W-:Y:S01]  /*206c0*/  LOP3.LUT R11, R11, 0xffffffc, RZ, 0xc0, !PT ;  /* 0x0ffffffc0b0b7812 */ /* 0x000fe200078ec0ff */
[C---:B------:R-:W-:Y:S01]  /*206d0*/  FMUL.FTZ R70, R7.reuse, R70 ;  /* 0x0000004607467220 */ /* 0x040fe20000410000 */
[----:B------:R-:W-:Y:S01]  /*206e0*/  R2P PR, R6, 0x6 ;  /* 0x0000000606007804 */ /* 0x000fe20000000000 */
        /* <DEDUP_REMOVED lines=57> */
[----:B------:R-:W-:Y:S01]  /*20a80*/  LOP3.LUT R14, R14, 0xffffffe, RZ, 0xc0, !PT ;  /* 0x0ffffffe0e0e7812 */ /* 0x000fe200078ec0ff */
[----:B------:R-:W-:Y:S01]  /*20a90*/  STS.64 [R9], R128 ;  /* 0x0000008009007388 */ /* 0x000fe20000000a00 */
[----:B------:R-:W-:Y:S01]  /*20aa0*/  IADD3 R11, R10, -R11, RZ ;  /* 0x8000000b0a0b7210 */ /* 0x000fe20007ffe0ff */
[----:B------:R-:W2:Y:S01]  /*20ab0*/  @P0 MUFU.LG2 R3, R3 ;  /* 0x0000000300030308 */ /* 0x000ea20000000c00 */
[----:B------:R-:W-:Y:S01]  /*20ac0*/  IADD3 R8, R9, -0x20, RZ ;  /* 0xffffffe009087810 */ /* 0x000fe20007ffe0ff */
[----:B------:R-:W-:Y:S01]  /*20ad0*/  STS.64 [R9+0x800], R130 ;  /* 0x0008008209007388 */ /* 0x000fe20000000a00 */
[----:B------:R-:W-:-:S02]  /*20ae0*/  MOV R7, 0x80 ;  /* 0x0000008000077802 */ /* 0x000fc40000000f00 */
[----:B------:R-:W-:Y:S02]  /*20af0*/  SEL R6, R6, 0xffffffc0, !P1 ;  /* 0xffffffc006067807 */ /* 0x000fe40004800000 */
[----:B------:R-:W-:Y:S02]  /*20b00*/  @P5 IADD3 R8, R9, 0x20, RZ ;  /* 0x0000002009085810 */ /* 0x000fe40007ffe0ff */
[----:B------:R-:W-:Y:S02]  /*20b10*/  IADD3 R14, R229, -R14, RZ ;  /* 0x8000000ee50e7210 */ /* 0x000fe40007ffe0ff */
[----:B------:R-:W-:Y:S01]  /*20b20*/  LEA R238, R11, R238, 0x4 ;  /* 0x000000ee0bee7211 */ /* 0x000fe200078e20ff */
[----:B------:R4:W-:Y:S01]  /*20b30*/  STS.64 [R8], R68 ;  /* 0x0000004408007388 */ /* 0x0009e20000000a00 */
[----:B------:R-:W-:Y:S02]  /*20b40*/  SEL R7, R7, 0xffffff80, !P2 ;  /* 0xffffff8007077807 */ /* 0x000fe40005000000 */
[----:B------:R-:W-:Y:S01]  /*20b50*/  IADD3 R10, R9, R6, RZ ;  /* 0x00000006090a7210 */ /* 0x000fe20007ffe0ff */
[----:B------:R1:W-:Y:S01]  /*20b60*/  STS.64 [R8+0x800], R70 ;  /* 0x0008004608007388 */ /* 0x0003e20000000a00 */
[----:B------:R-:W-:Y:S01]  /*20b70*/  IADD3 R11, R6, R8, RZ ;  /* 0x00000008060b7210 */ /* 0x000fe20007ffe0ff */
[----:B--2---:R-:W-:Y:S01]  /*20b80*/  @P0 FMUL.FTZ R3, R3, 0.69314718246459960938 ;  /* 0x3f31721803030820 */ /* 0x004fe20000410000 */
[----:B------:R-:W-:Y:S01]  /*20b90*/  LEA R5, R14, R5, 0x2 ;  /* 0x000000050e057211 */ /* 0x000fe200078e10ff */
[----:B------:R-:W-:Y:S01]  /*20ba0*/  STS.64 [R10], R72 ;  /* 0x000000480a007388 */ /* 0x000fe20000000a00 */
[----:B------:R-:W-:-:S02]  /*20bb0*/  IADD3 R12, R9, R7, RZ ;  /* 0x00000007090c7210 */ /* 0x000fc40007ffe0ff */
[----:B------:R-:W-:Y:S01]  /*20bc0*/  IADD3 R13, R7, R8, RZ ;  /* 0x00000008070d7210 */ /* 0x000fe20007ffe0ff */
[----:B------:R-:W-:Y:S01]  /*20bd0*/  STS.64 [R10+0x800], R74 ;  /* 0x0008004a0a007388 */ /* 0x000fe20000000a00 */
[-C--:B------:R-:W-:Y:S02]  /*20be0*/  IADD3 R14, R10, R7.reuse, RZ ;  /* 0x000000070a0e7210 */ /* 0x080fe40007ffe0ff */
[----:B------:R-:W-:Y:S01]  /*20bf0*/  IADD3 R16, R11, R7, RZ ;  /* 0x000000070b107210 */ /* 0x000fe20007ffe0ff */
[----:B------:R-:W-:Y:S01]  /*20c00*/  STS.64 [R11], R76 ;  /* 0x0000004c0b007388 */ /* 0x000fe20000000a00 */
[----:B------:R-:W5:Y:S03]  /*20c10*/  LDC.64 R6, c[0x0][0x2c0] ;  /* 0x0000b000ff067b82 */ /* 0x000f660000000a00 */
[----:B------:R-:W-:Y:S04]  /*20c20*/  STS.64 [R11+0x800], R78 ;  /* 0x0008004e0b007388 */ /* 0x000fe80000000a00 */
[----:B------:R-:W-:Y:S01]  /*20c30*/  STS.64 [R12], R80 ;  /* 0x000000500c007388 */ /* 0x000fe20000000a00 */
[----:B----4-:R-:W-:-:S03]  /*20c40*/  LEA R68, R5, UR5, 0x2 ;  /* 0x0000000505447c11 */ /* 0x010fc6000f8e10ff */
[----:B------:R-:W-:Y:S01]  /*20c50*/  STS.64 [R12+0x800], R82 ;  /* 0x000800520c007388 */ /* 0x000fe20000000a00 */
[----:B-1----:R-:W-:-:S03]  /*20c60*/  SHF.L.U32 R70, R229, 0x2, RZ ;  /* 0x00000002e5467819 */ /* 0x002fc600000006ff */
[----:B------:R-:W-:Y:S01]  /*20c70*/  STS.64 [R13], R84 ;  /* 0x000000540d007388 */ /* 0x000fe20000000a00 */
[----:B------:R-:W-:-:S03]  /*20c80*/  SHF.R.S32.HI R71, RZ, 0x1f, R70 ;  /* 0x0000001fff477819 */ /* 0x000fc60000011446 */
[----:B------:R-:W-:Y:S04]  /*20c90*/  STS.64 [R13+0x800], R86 ;  /* 0x000800560d007388 */ /* 0x000fe80000000a00 */
[----:B------:R-:W-:Y:S01]  /*20ca0*/  STS.64 [R14], R88 ;  /* 0x000000580e007388 */ /* 0x000fe20000000a00 */
[----:B-----5:R-:W-:Y:S01]  /*20cb0*/  IMAD R15, R15, R6, R231 ;  /* 0x000000060f0f7224 */ /* 0x020fe200078e02e7 */
[----:B------:R-:W-:Y:S02]  /*20cc0*/  MOV R6, 0xff800000 ;  /* 0xff80000000067802 */ /* 0x000fe40000000f00 */
        /* <DEDUP_REMOVED lines=11> */
[----:B-1----:R-:W-:-:S03]  /*20d80*/  IADD3 R9, -R231, RZ, RZ ;  /* 0x000000ffe7097210 */ /* 0x002fc60007ffe1ff */
[----:B------:R1:W-:Y:S02]  /*20d90*/  STS.64 [R12+0x4000], R108 ;  /* 0x0040006c0c007388 */ /* 0x0003e40000000a00 */
[----:B------:R-:W-:Y:S02]  /*20da0*/  IMAD R9, R18, R9, UR4 ;  /* 0x0000000412097e24 */ /* 0x000fe4000f8e0209 */
[----:B------:R1:W-:Y:S01]  /*20db0*/  STS.64 [R12+0x4800], R110 ;  /* 0x0048006e0c007388 */ /* 0x0003e20000000a00 */
[----:B--2---:R-:W-:Y:S01]  /*20dc0*/  MOV R8, 0xff800000 ;  /* 0xff80000000087802 */ /* 0x004fe20000000f00 */
[----:B------:R-:W-:Y:S02]  /*20dd0*/  IMAD R9, R15, R18, R9 ;  /* 0x000000120f097224 */ /* 0x000fe400078e0209 */
[----:B------:R1:W-:Y:S01]  /*20de0*/  STS.64 [R13+0x4000], R120 ;  /* 0x004000780d007388 */ /* 0x0003e20000000a00 */
[----:B---3--:R-:W-:Y:S01]  /*20df0*/  @P0 FFMA.FTZ R8, R0, R21, R3 ;  /* 0x0000001500080223 */ /* 0x008fe20000010003 */
[----:B------:R-:W-:-:S02]  /*20e00*/  IMAD R0, R17, -0x40, R230 ;  /* 0xffffffc011007824 */ /* 0x000fc400078e02e6 */
[----:B------:R1:W-:Y:S04]  /*20e10*/  STS.64 [R13+0x4800], R122 ;  /* 0x0048007a0d007388 */ /* 0x0003e80000000a00 */
[----:B------:R1:W-:Y:S04]  /*20e20*/  STS.64 [R14+0x4000], R112 ;  /* 0x004000700e007388 */ /* 0x0003e80000000a00 */
[----:B------:R1:W-:Y:S01]  /*20e30*/  STS.64 [R14+0x4800], R114 ;  /* 0x004800720e007388 */ /* 0x0003e20000000a00 */
[----:B----4-:R-:W-:Y:S01]  /*20e40*/  @P3 FMUL.FTZ R11, R4, 0.69314718246459960938 ;  /* 0x3f317218040b3820 */ /* 0x010fe20000410000 */
[----:B------:R-:W-:-:S02]  /*20e50*/  SHF.L.U32 R4, R17, 0x6, RZ ;  /* 0x0000000611047819 */ /* 0x000fc400000006ff */
[----:B------:R1:W-:Y:S01]  /*20e60*/  STS.64 [R16+0x4000], R116 ;  /* 0x0040007410007388 */ /* 0x0003e20000000a00 */
[----:B------:R-:W-:-:S03]  /*20e70*/  @P3 FFMA.FTZ R6, R2, R19, R11 ;  /* 0x0000001302063223 */ /* 0x000fc6000001000b */
[----:B------:R1:W-:Y:S01]  /*20e80*/  STS.64 [R16+0x4800], R118 ;  /* 0x0048007610007388 */ /* 0x0003e20000000a00 */
[----:B------:R-:W-:Y:S01]  /*20e90*/  IMAD R7, R9, R7, R4 ;  /* 0x0000000709077224 */ /* 0x000fe200078e0204 */
[----:B------:R-:W-:Y:S06]  /*20ea0*/  BAR.SYNC.DEFER_BLOCKING 0x0 ;  /* 0x0000000000007b1d */ /* 0x000fec0000010000 */
[----:B------:R-:W-:Y:S05]  /*20eb0*/  @P4 BRA `(.L_x_3931) ;  /* 0x0000000000304947 */ /* 0x000fea0003800000 */
[----:B------:R-:W-:Y:S01]  /*20ec0*/  IMAD R17, R17, -0x40, R230 ;  /* 0xffffffc011117824 */ /* 0x000fe200078e02e6 */
[----:B------:R-:W-:Y:S01]  /*20ed0*/  SHF.R.S32.HI R4, RZ, 0x1f, R238 ;  /* 0x0000001fff047819 */ /* 0x000fe200000114ee */
[C---:B------:R-:W-:Y:S01]  /*20ee0*/  VIADD R10, R238.reuse, 0x8 ;  /* 0x00000008ee0a7836 */ /* 0x040fe20000000000 */
[C---:B------:R-:W-:Y:S01]  /*20ef0*/  IADD3 R2, P0, R7.reuse, R238, RZ ;  /* 0x000000ee07027210 */ /* 0x040fe20007f1e0ff */
        /* <DEDUP_REMOVED lines=8> */
.L_x_3931:
[----:B------:R-:W-:Y:S05]  /*20f80*/  BSYNC B0 ;  /* 0x0000000000007941 */ /* 0x000fea0003800000 */
.L_x_3930:
[----:B------:R-:W3:Y:S01]  /*20f90*/  LDS.128 R64, [R68] ;  /* 0x0000000044407984 */ /* 0x000ee20000000c00 */
[C---:B--2---:R-:W-:Y:S01]  /*20fa0*/  VIADD R5, R227.reuse, 0x8 ;  /* 0x00000008e3057836 */ /* 0x044fe20000000000 */
[----:B------:R-:W-:Y:S01]  /*20fb0*/  ULDC UR4, c[0x0][0x2dc] ;  /* 0x0000b70000047ab9 */ /* 0x000fe20000000800 */
[----:B------:R-:W-:Y:S01]  /*20fc0*/  IMAD.WIDE R70, R227, 0x80, R70 ;  /* 0x00000080e3467825 */ /* 0x000fe200078e0246 */
[----:B------:R-:W2:Y:S02]  /*20fd0*/  LDS.128 R32, [R68+0x4000] ;  /* 0x0040000044207984 */ /* 0x000ea40000000c00 */
[----:B------:R-:W-:Y:S01]  /*20fe0*/  ISETP.GE.AND P6, PT, R5, R0, PT ;  /* 0x000000000500720c */ /* 0x000fe20003fc6270 */
[----:B------:R-:W-:Y:S01]  /*20ff0*/  IMAD R2, R7, UR4, RZ ;  /* 0x0000000407027c24 */ /* 0x000fe2000f8e02ff */
[----:B------:R-:W4:Y:S01]  /*21000*/  LDS.128 R60, [R68+0x800] ;  /* 0x00080000443c7984 */ /* 0x000f220000000c00 */
[C---:B------:R-:W-:Y:S01]  /*21010*/  VIADD R3, R227.reuse, 0x10 ;  /* 0x00000010e3037836 */ /* 0x040fe20000000000 */
[----:B------:R-:W-:Y:S01]  /*21020*/  ULDC.64 UR4, c[0x0][0x288] ;  /* 0x0000a20000047ab9 */ /* 0x000fe20000000a00 */
[----:B------:R-:W-:Y:S01]  /*21030*/  VIADD R69, R227, 0x28 ;  /* 0x00000028e3457836 */ /* 0x000fe20000000000 */
[----:B------:R-:W5:Y:S01]  /*21040*/  LDS.128 R56, [R68+0x1000] ;  /* 0x0010000044387984 */ /* 0x000f620000000c00 */
[----:B------:R-:W-:-:S02]  /*21050*/  IADD3 R73, P0, R2, R70, RZ ;  /* 0x0000004602497210 */ /* 0x000fc40007f1e0ff */
[-C--:B------:R-:W-:Y:S01]  /*21060*/  ISETP.GE.AND P5, PT, R3, R0.reuse, PT ;  /* 0x000000000300720c */ /* 0x080fe20003fa6270 */
[----:B------:R-:W5:Y:S01]  /*21070*/  LDS.128 R52, [R68+0x1800] ;  /* 0x0018000044347984 */ /* 0x000f620000000c00 */
[----:B------:R-:W-:Y:S01]  /*21080*/  LEA.HI.X.SX32 R2, R2, R71, 0x1, P0 ;  /* 0x0000004702027211 */ /* 0x000fe200000f0eff */
[C---:B------:R-:W-:Y:S01]  /*21090*/  VIADD R3, R227.reuse, 0x18 ;  /* 0x00000018e3037836 */ /* 0x040fe20000000000 */
[CC--:B------:R-:W-:Y:S01]  /*210a0*/  ISETP.GE.AND P0, PT, R227.reuse, R0.reuse, PT ;  /* 0x00000000e300720c */ /* 0x0c0fe20003f06270 */
[----:B------:R-:W5:Y:S01]  /*210b0*/  LDS.128 R48, [R68+0x2000] ;  /* 0x0020000044307984 */ /* 0x000f620000000c00 */
[----:B------:R-:W-:Y:S01]  /*210c0*/  VIADD R71, R227, 0x20 ;  /* 0x00000020e3477836 */ /* 0x000fe20000000000 */
[----:B------:R-:W-:Y:S02]  /*210d0*/  LEA R70, P1, R73, UR4, 0x2 ;  /* 0x0000000449467c11 */ /* 0x000fe4000f8210ff */
[----:B------:R-:W5:Y:S01]  /*210e0*/  LDS.128 R44, [R68+0x2800] ;  /* 0x00280000442c7984 */ /* 0x000f620000000c00 */
[-C--:B------:R-:W-:Y:S01]  /*210f0*/  ISETP.GE.AND P4, PT, R3, R0.reuse, PT ;  /* 0x000000000300720c */ /* 0x080fe20003f86270 */
[----:B------:R-:W-:Y:S01]  /*21100*/  VIADD R3, R227, 0x30 ;  /* 0x00000030e3037836 */ /* 0x000fe20000000000 */
[-C--:B------:R-:W-:Y:S01]  /*21110*/  ISETP.GE.AND P3, PT, R71, R0.reuse, PT ;  /* 0x000000004700720c */ /* 0x080fe20003f66270 */
[----:B------:R-:W5:Y:S01]  /*21120*/  LDS.128 R40, [R68+0x3000] ;  /* 0x0030000044287984 */ /* 0x000f620000000c00 */
[----:B------:R-:W-:Y:S01]  /*21130*/  LEA.HI.X R71, R73, UR5, R2, 0x2, P1 ;  /* 0x0000000549477c11 */ /* 0x000fe200088f1402 */
[----:B------:R-:W-:Y:S01]  /*21140*/  VIADD R227, R227, 0x38 ;  /* 0x00000038e3e37836 */ /* 0x000fe20000000000 */
[-C--:B------:R-:W-:Y:S01]  /*21150*/  ISETP.GE.AND P2, PT, R69, R0.reuse, PT ;  /* 0x000000004500720c */ /* 0x080fe20003f46270 */
[----:B------:R-:W5:Y:S01]  /*21160*/  LDS.128 R28, [R68+0x4800] ;  /* 0x00480000441c7984 */ /* 0x000f620000000c00 */
[----:B------:R-:W-:-:S03]  /*21170*/  ISETP.GE.AND P1, PT, R3, R0, PT ;  /* 0x000000000300720c */ /* 0x000fc60003f26270 */
[----:B------:R-:W5:Y:S04]  /*21180*/  LDS.128 R24, [R68+0x5000] ;  /* 0x0050000044187984 */ /* 0x000f680000000c00 */
[----:B------:R-:W5:Y:S04]  /*21190*/  LDS.128 R20, [R68+0x5800] ;  /* 0x0058000044147984 */ /* 0x000f680000000c00 */
[----:B-1----:R-:W1:Y:S04]  /*211a0*/  LDS.128 R16, [R68+0x6000] ;  /* 0x0060000044107984 */ /* 0x002e680000000c00 */
[----:B------:R-:W1:Y:S04]  /*211b0*/  LDS.128 R12, [R68+0x6800] ;  /* 0x00680000440c7984 */ /* 0x000e680000000c00 */
[----:B------:R-:W1:Y:S04]  /*211c0*/  LDS.128 R8, [R68+0x7000] ;  /* 0x0070000044087984 */ /* 0x000e680000000c00 */
[----:B------:R1:W1:Y:S04]  /*211d0*/  LDS.128 R36, [R68+0x3800] ;  /* 0x0038000044247984 */ /* 0x0002680000000c00 */
[----:B------:R1:W1:Y:S04]  /*211e0*/  LDS.128 R4, [R68+0x7800] ;  /* 0x0078000044047984 */ /* 0x0002680000000c00 */
[----:B---3--:R3:W-:Y:S04]  /*211f0*/  @!P0 STG.E.64 desc[UR6][R70.64], R64 ;  /* 0x0000004046008986 */ /* 0x0087e8000c101b06 */
[----:B------:R3:W-:Y:S04]  /*21200*/  @!P0 STG.E.64 desc[UR6][R70.64+0x8], R66 ;  /* 0x0000084246008986 */ /* 0x0007e8000c101b06 */
[----:B--2---:R3:W-:Y:S01]  /*21210*/  @!P0 STG.E.128 desc[UR6][R70.64+0x100], R32 ;  /* 0x0001002046008986 */ /* 0x0047e2000c101d06 */
        /* <DEDUP_REMOVED lines=11> */
[----:B------:R3:W-:Y:S04]  /*212d0*/  @!P2 STG.E.128 desc[UR6][R70.64+0x5100], R12 ;  /* 0x0051000c4600a986 */ /* 0x0007e8000c101d06 */
[----:B------:R3:W-:Y:S01]  /*212e0*/  @!P1 STG.E.128 desc[UR6][R70.64+0x6100], R8 ;  /* 0x0061000846009986 */ /* 0x0007e2000c101d06 */
[----:B------:R-:W-:Y:S05]  /*212f0*/  @P0 EXIT ;  /* 0x000000000000094d */ /* 0x000fea0003800000 */
[----:B------:R-:W-:Y:S04]  /*21300*/  STG.E.128 desc[UR6][R70.64+0x7000], R36 ;  /* 0x0070002446007986 */ /* 0x000fe8000c101d06 */
[----:B------:R-:W-:Y:S01]  /*21310*/  STG.E.128 desc[UR6][R70.64+0x7100], R4 ;  /* 0x0071000446007986 */ /* 0x000fe2000c101d06 */
[----:B------:R-:W-:Y:S05]  /*21320*/  EXIT ;  /* 0x000000000000794d */ /* 0x000fea0003800000 */
.L_x_3932:
        /* <DEDUP_REMOVED lines=13> */
.L_x_8386:


//--------------------- .text._ZN5flash24flash_fwd_splitkv_kernelI23Flash_fwd_kernel_traitsILi128ELi64ELi128ELi4ELb0ELb0EN7cutlass6half_tE19Flash_kernel_traitsILi128ELi64ELi128ELi4ES3_EELb1ELb0ELb0ELb0ELb1ELb1ELb1ELb1EEEvNS_16Flash_fwd_paramsE --------------------------
	.section	.text._ZN5flash24flash_fwd_splitkv_kernelI23Flash_fwd_kernel_traitsILi128ELi64ELi128ELi4ELb0ELb0EN7cutlass6half_tE19Flash_kernel_traitsILi128ELi64ELi128ELi4ES3_EELb1ELb0ELb0ELb0ELb1ELb1ELb1ELb1EEEvNS_16Flash_fwd_paramsE,"ax",@progbits
	.align	128
        .global         _ZN5flash24flash_fwd_splitkv_kernelI23Flash_fwd_kernel_traitsILi128ELi64ELi128ELi4ELb0ELb0EN7cutlass6half_tE19Flash_kernel_traitsILi128ELi64ELi128ELi4ES3_EELb1ELb0ELb0ELb0ELb1ELb1ELb1ELb1EEEvNS_16Flash_fwd_paramsE
        .type           _ZN5flash24flash_fwd_splitkv_kernelI23Flash_fwd_kernel_traitsILi128ELi64ELi128ELi4ELb0ELb0EN7cutlass6half_tE19Flash_kernel_traitsILi128ELi64ELi128ELi4ES3_EELb1ELb0ELb0ELb0ELb1ELb1ELb1ELb1EEEvNS_16Flash_fwd_paramsE,@function
        .size           _ZN5flash24flash_fwd_splitkv_kernelI23Flash_fwd_kernel_traitsILi128ELi64ELi128ELi4ELb0ELb0EN7cutlass6half_tE19Flash_kernel_traitsILi128ELi64ELi128ELi4ES3_EELb1ELb0ELb0ELb0ELb1ELb1ELb1ELb1EEEvNS_16Flash_fwd_paramsE,(.L_x_8387 - _ZN5flash24flash_fwd_splitkv_kernelI23Flash_fwd_kernel_traitsILi128ELi64ELi128ELi4ELb0ELb0EN7cutlass6half_tE19Flash_kernel_traitsILi128ELi64ELi128ELi4ES3_EELb1ELb0ELb0ELb0ELb1ELb1ELb1ELb1EEEvNS_16Flash_fwd_paramsE)
        .other          _ZN5flash24flash_fwd_splitkv_kernelI23Flash_fwd_kernel_traitsILi128ELi64ELi128ELi4ELb0ELb0EN7cutlass6half_tE19Flash_kernel_traitsILi128ELi64ELi128ELi4ES3_EELb1ELb0ELb0ELb0ELb1ELb1ELb1ELb1EEEvNS_16Flash_fwd_paramsE,@"STO_CUDA_ENTRY STV_DEFAULT"
_ZN5flash24flash_fwd_splitkv_kernelI23Flash_fwd_kernel_traitsILi128ELi64ELi128ELi4ELb0ELb0EN7cutlass6half_tE19Flash_kernel_traitsILi128ELi64ELi128ELi4ES3_EELb1ELb0ELb0ELb0ELb1ELb1ELb1ELb1EEEvNS_16Flash_fwd_paramsE:
.text._ZN5flash24flash_fwd_splitkv_kernelI23Flash_fwd_kernel_traitsILi128ELi64ELi128ELi4ELb0ELb0EN7cutlass6half_tE19Flash_kernel_traitsILi128ELi64ELi128ELi4ES3_EELb1ELb0ELb0ELb0ELb1ELb1ELb1ELb1EEEvNS_16Flash_fwd_paramsE:
        /* <DEDUP_REMOVED lines=59> */
.L_x_3933:
[----:B------:R-:W1:Y:S02]  /*03b0*/  LDC R11, c[0x0][0x2c8] ;  /* 0x0000b200ff0b7b82 */ /* 0x000e640000000800 */
.L_x_3934:
        /* <DEDUP_REMOVED lines=150> */
.L_x_3935:
        /* <DEDUP_REMOVED lines=29> */
.L_x_3936:
        /* <DEDUP_REMOVED lines=82> */
.L_x_3937:
        /* <DEDUP_REMOVED lines=48> */
.L_x_3939:
        /* <DEDUP_REMOVED lines=30> */
.L_x_3938:
        /* <DEDUP_REMOVED lines=312> */
.L_x_4010:
        /* <DEDUP_REMOVED lines=237> */
.L_x_3944:
[----:B------:R-:W-:Y:S05]  /*3b40*/  BSYNC B0 ;  /* 0x0000000000007941 */ /* 0x000fea0003800000 */
.L_x_3943:
        /* <DEDUP_REMOVED lines=111> */
.L_x_3946:
[----:B------:R-:W-:Y:S05]  /*4240*/  BSYNC B0 ;  /* 0x0000000000007941 */ /* 0x000fea0003800000 */
.L_x_3945:
        /* <DEDUP_REMOVED lines=112> */
.L_x_3948:
[----:B------:R-:W-:Y:S05]  /*4950*/  BSYNC B0 ;  /* 0x0000000000007941 */ /* 0x000fea0003800000 */
.L_x_3947:
        /* <DEDUP_REMOVED lines=116> */
.L_x_3950:
[----:B------:R-:W-:Y:S05]  /*50a0*/  BSYNC B0 ;  /* 0x0000000000007941 */ /* 0x000fea0003800000 */
.L_x_3949:
        /* <DEDUP_REMOVED lines=112> */
.L_x_3952:
[----:B------:R-:W-:Y:S05]  /*57b0*/  BSYNC B0 ;  /* 0x0000000000007941 */ /* 0x000fea0003800000 */
.L_x_3951:
        /* <DEDUP_REMOVED lines=116> */
.L_x_3954:
[----:B------:R-:W-:Y:S05]  /*5f00*/  BSYNC B0 ;  /* 0x0000000000007941 */ /* 0x000fea0003800000 */
.L_x_3953:
        /* <DEDUP_REMOVED lines=118> */
.L_x_3956:
[----:B------:R-:W-:Y:S05]  /*6670*/  BSYNC B0 ;  /* 0x0000000000007941 */ /* 0x000fea0003800000 */
.L_x_3955:
        /* <DEDUP_REMOVED lines=118> */
.L_x_3958:
[----:B------:R-:W-:Y:S05]  /*6de0*/  BSYNC B0 ;  /* 0x0000000000007941 */ /* 0x000fea0003800000 */
.L_x_3957:
        /* <DEDUP_REMOVED lines=10> */
.L_x_3942:
        /* <DEDUP_REMOVED lines=91> */
.L_x_3963:
[----:B------:R-:W-:Y:S05]  /*7440*/  BSYNC B0 ;  /* 0x0000000000007941 */ /* 0x000fea0003800000 */
.L_x_3962:
        /* <DEDUP_REMOVED lines=87> */
.L_x_3965:
[----:B------:R-:W-:Y:S05]  /*79c0*/  BSYNC B0 ;  /* 0x0000000000007941 */ /* 0x000fea0003800000 */
.L_x_3964:
[----:B-----5:R3:W-:Y:S02]  /*79d0*/  STG.E.128 desc[UR6][R96.64+0x80], R36 ;  /* 0x0000802460007986 */ /* 0x0207e4000c101d06 */
.L_x_3961:
[----:B------:R-:W-:Y:S05]  /*79e0*/  BSYNC B1 ;  /* 0x0000000000017941 */ /* 0x000fea0003800000 */
.L_x_3960:
        /* <DEDUP_REMOVED lines=98> */
.L_x_3969:
[----:B------:R-:W-:Y:S05]  /*8010*/  BSYNC B0 ;  /* 0x0000000000007941 */ /* 0x000fea0003800000 */
.L_x_3968:
        /* <DEDUP_REMOVED lines=96> */
.L_x_3971:
[----:B------:R-:W-:Y:S05]  /*8620*/  BSYNC B0 ;  /* 0x0000000000007941 */ /* 0x000fea0003800000 */
.L_x_3970:
[----:B-----5:R1:W-:Y:S02]  /*8630*/  STG.E.128 desc[UR6][R174.64+0x80], R32 ;  /* 0x00008020ae007986 */ /* 0x0203e4000c101d06 */
.L_x_3967:
[----:B------:R-:W-:Y:S05]  /*8640*/  BSYNC B1 ;  /* 0x0000000000017941 */ /* 0x000fea0003800000 */
.L_x_3966:
        /* <DEDUP_REMOVED lines=100> */
.L_x_3975:
[----:B------:R-:W-:Y:S05]  /*8c90*/  BSYNC B0 ;  /* 0x0000000000007941 */ /* 0x000fea0003800000 */
.L_x_3974:
        /* <DEDUP_REMOVED lines=98> */
.L_x_3977:
[----:B------:R-:W-:Y:S05]  /*92c0*/  BSYNC B0 ;  /* 0x0000000000007941 */ /* 0x000fea0003800000 */
.L_x_3976:
[----:B-----5:R1:W-:Y:S02]  /*92d0*/  STG.E.128 desc[UR6][R36.64], R4 ;  /* 0x0000000424007986 */ /* 0x0203e4000c101d06 */
.L_x_3973:
[----:B------:R-:W-:Y:S05]  /*92e0*/  BSYNC B1 ;  /* 0x0000000000017941 */ /* 0x000fea0003800000 */
.L_x_3972:
        /* <DEDUP_REMOVED lines=105> */
.L_x_3981:
[----:B------:R-:W-:Y:S05]  /*9980*/  BSYNC B0 ;  /* 0x0000000000007941 */ /* 0x000fea0003800000 */
.L_x_3980:
        /* <DEDUP_REMOVED lines=98> */
.L_x_3983:
[----:B------:R-:W-:Y:S05]  /*9fb0*/  BSYNC B0 ;  /* 0x0000000000007941 */ /* 0x000fea0003800000 */
.L_x_3982:
[----:B-----5:R3:W-:Y:S02]  /*9fc0*/  STG.E.128 desc[UR6][R36.64], R4 ;  /* 0x0000000424007986 */ /* 0x0207e4000c101d06 */
.L_x_3979:
[----:B------:R-:W-:Y:S05]  /*9fd0*/  BSYNC B1 ;  /* 0x0000000000017941 */ /* 0x000fea0003800000 */
.L_x_3978:
        /* <DEDUP_REMOVED lines=103> */
.L_x_3987:
[----:B------:R-:W-:Y:S05]  /*a650*/  BSYNC B0 ;  /* 0x0000000000007941 */ /* 0x000fea0003800000 */
.L_x_3986:
        /* <DEDUP_REMOVED lines=98> */
.L_x_3989:
[----:B------:R-:W-:Y:S05]  /*ac80*/  BSYNC B0 ;  /* 0x0000000000007941 */ /* 0x000fea0003800000 */
.L_x_3988:
[----:B-----5:R3:W-:Y:S02]  /*ac90*/  STG.E.128 desc[UR6][R36.64], R4 ;  /* 0x0000000424007986 */ /* 0x0207e4000c101d06 */
.L_x_3985:
[----:B------:R-:W-:Y:S05]  /*aca0*/  BSYNC B1 ;  /* 0x0000000000017941 */ /* 0x000fea0003800000 */
.L_x_3984:
        /* <DEDUP_REMOVED lines=105> */
.L_x_3993:
[----:B------:R-:W-:Y:S05]  /*b340*/  BSYNC B0 ;  /* 0x0000000000007941 */ /* 0x000fea0003800000 */
.L_x_3992:
        /* <DEDUP_REMOVED lines=98> */
.L_x_3995:
[----:B------:R-:W-:Y:S05]  /*b970*/  BSYNC B0 ;  /* 0x0000000000007941 */ /* 0x000fea0003800000 */
.L_x_3994:
[----:B-----5:R3:W-:Y:S02]  /*b980*/  STG.E.128 desc[UR6][R36.64], R4 ;  /* 0x0000000424007986 */ /* 0x0207e4000c101d06 */
.L_x_3991:
[----:B------:R-:W-:Y:S05]  /*b990*/  BSYNC B1 ;  /* 0x0000000000017941 */ /* 0x000fea0003800000 */
.L_x_3990:
        /* <DEDUP_REMOVED lines=107> */
.L_x_3999:
[----:B------:R-:W-:Y:S05]  /*c050*/  BSYNC B0 ;  /* 0x0000000000007941 */ /* 0x000fea0003800000 */
.L_x_3998:
        /* <DEDUP_REMOVED lines=98> */
.L_x_4001:
[----:B------:R-:W-:Y:S05]  /*c680*/  BSYNC B0 ;  /* 0x0000000000007941 */ /* 0x000fea0003800000 */
.L_x_4000:
[----:B-----5:R3:W-:Y:S02]  /*c690*/  STG.E.128 desc[UR6][R36.64], R4 ;  /* 0x0000000424007986 */ /* 0x0207e4000c101d06 */
.L_x_3997:
[----:B------:R-:W-:Y:S05]  /*c6a0*/  BSYNC B1 ;  /* 0x0000000000017941 */ /* 0x000fea0003800000 */
.L_x_3996:
        /* <DEDUP_REMOVED lines=107> */
.L_x_4005:
[----:B------:R-:W-:Y:S05]  /*cd60*/  BSYNC B0 ;  /* 0x0000000000007941 */ /* 0x000fea0003800000 */
.L_x_4004:
        /* <DEDUP_REMOVED lines=98> */
.L_x_4007:
[----:B------:R-:W-:Y:S05]  /*d390*/  BSYNC B0 ;  /* 0x0000000000007941 */ /* 0x000fea0003800000 */
.L_x_4006:
[----:B-----5:R3:W-:Y:S02]  /*d3a0*/  STG.E.128 desc[UR6][R36.64], R4 ;  /* 0x0000000424007986 */ /* 0x0207e4000c101d06 */
.L_x_4003:
[----:B------:R-:W-:Y:S05]  /*d3b0*/  BSYNC B1 ;  /* 0x0000000000017941 */ /* 0x000fea0003800000 */
.L_x_4002:
        /* <DEDUP_REMOVED lines=8> */
.L_x_3941:
        /* <DEDUP_REMOVED lines=80> */
.L_x_3959:
        /* <DEDUP_REMOVED lines=85> */
.L_x_4008:
        /* <DEDUP_REMOVED lines=8> */
.L_x_4009:
[----:B------:R-:W-:Y:S04]  /*df10*/  IADD3 R11, R11, -0x1, RZ ;  /* 0xffffffff0b0b7810 */ /* 0x000fe80007ffe0ff */
[----:B------:R-:W-:Y:S11]  /*df20*/  ISETP.GT.AND P0, PT, R11, R62, PT ;  /* 0x0000003e0b00720c */ /* 0x000ff60003f04270 */
[----:B------:R-:W-:Y:S02]  /*df30*/  @!UPT UIADD3 URZ, URZ, URZ, URZ ;  /* 0x0000003f3f3ff290 */ /* 0x000fe4000fffe03f */
[----:B------:R-:W-:Y:S05]  /*df40*/  @P0 BRA `(.L_x_4010) ;  /* 0xffffff4c00480947 */ /* 0x000fea000383ffff */
.L_x_3940:
        /* <DEDUP_REMOVED lines=101> */
.L_x_4017:
[----:B------:R-:W-:Y:S05]  /*e5a0*/  BSYNC B0 ;  /* 0x0000000000007941 */ /* 0x000fea0003800000 */
.L_x_4016:
        /* <DEDUP_REMOVED lines=46> */
.L_x_4019:
[----:B------:R-:W-:Y:S05]  /*e890*/  BSYNC B0 ;  /* 0x0000000000007941 */ /* 0x000fea0003800000 */
.L_x_4018:
[----:B------:R3:W-:Y:S02]  /*e8a0*/  STS.128 [R238+0x2000], R8 ;  /* 0x00200008ee007388 */ /* 0x0007e40000000c00 */
.L_x_4015:
[----:B------:R-:W-:Y:S05]  /*e8b0*/  BSYNC B1 ;  /* 0x0000000000017941 */ /* 0x000fea0003800000 */
.L_x_4014:
        /* <DEDUP_REMOVED lines=59> */
.L_x_4023:
[----:B------:R-:W-:Y:S05]  /*ec70*/  BSYNC B0 ;  /* 0x0000000000007941 */ /* 0x000fea0003800000 */
.L_x_4022:
        /* <DEDUP_REMOVED lines=46> */
.L_x_4025:
[----:B------:R-:W-:Y:S05]  /*ef60*/  BSYNC B0 ;  /* 0x0000000000007941 */ /* 0x000fea0003800000 */
.L_x_4024:
[----:B------:R2:W-:Y:S02]  /*ef70*/  STS.128 [R238+0x2800], R8 ;  /* 0x00280008ee007388 */ /* 0x0005e40000000c00 */
.L_x_4021:
[----:B------:R-:W-:Y:S05]  /*ef80*/  BSYNC B1 ;  /* 0x0000000000017941 */ /* 0x000fea0003800000 */
.L_x_4020:
        /* <DEDUP_REMOVED lines=60> */
.L_x_4029:
[----:B------:R-:W-:Y:S05]  /*f350*/  BSYNC B0 ;  /* 0x0000000000007941 */ /* 0x000fea0003800000 */
.L_x_4028:
        /* <DEDUP_REMOVED lines=46> */
.L_x_4031:
[----:B------:R-:W-:Y:S05]  /*f640*/  BSYNC B0 ;  /* 0x0000000000007941 */ /* 0x000fea0003800000 */
.L_x_4030:
[----:B------:R2:W-:Y:S02]  /*f650*/  STS.128 [R238+0x3000], R8 ;  /* 0x00300008ee007388 */ /* 0x0005e40000000c00 */
.L_x_4027:
[----:B------:R-:W-:Y:S05]  /*f660*/  BSYNC B1 ;  /* 0x0000000000017941 */ /* 0x000fea0003800000 */
.L_x_4026:
        /* <DEDUP_REMOVED lines=62> */
.L_x_4034:
[----:B------:R-:W-:Y:S05]  /*fa50*/  BSYNC B0 ;  /* 0x0000000000007941 */ /* 0x000fea0003800000 */
.L_x_4033:
        /* <DEDUP_REMOVED lines=44> */
.L_x_4036:
[----:B------:R-:W-:Y:S05]  /*fd20*/  BSYNC B0 ;  /* 0x0000000000007941 */ /* 0x000fea0003800000 */
.L_x_4035:
[----:B------:R2:W-:Y:S01]  /*fd30*/  STS.128 [R238+0x3800], R8 ;  /* 0x00380008ee007388 */ /* 0x0005e20000000c00 */
[----:B------:R-:W-:Y:S05]  /*fd40*/  BRA `(.L_x_4032) ;  /* 0x0000003000587947 */ /* 0x000fea0003800000 */
.L_x_4013:
        /* <DEDUP_REMOVED lines=89> */
.L_x_4040:
[----:B------:R-:W-:Y:S05]  /*102e0*/  BSYNC B0 ;  /* 0x0000000000007941 */ /* 0x000fea0003800000 */
.L_x_4039:
        /* <DEDUP_REMOVED lines=88> */
.L_x_4042:
[----:B------:R-:W-:Y:S05]  /*10870*/  BSYNC B0 ;  /* 0x0000000000007941 */ /* 0x000fea0003800000 */
.L_x_4041:
[----:B------:R3:W-:Y:S02]  /*10880*/  STS.128 [R238+0x2000], R20 ;  /* 0x00200014ee007388 */ /* 0x0007e40000000c00 */
.L_x_4038:
[----:B------:R-:W-:Y:S05]  /*10890*/  BSYNC B1 ;  /* 0x0000000000017941 */ /* 0x000fea0003800000 */
.L_x_4037:
        /* <DEDUP_REMOVED lines=94> */
.L_x_4046:
[----:B------:R-:W-:Y:S05]  /*10e80*/  BSYNC B0 ;  /* 0x0000000000007941 */ /* 0x000fea0003800000 */
.L_x_4045:
        /* <DEDUP_REMOVED lines=91> */
.L_x_4048:
[----:B------:R-:W-:Y:S05]  /*11440*/  BSYNC B0 ;  /* 0x0000000000007941 */ /* 0x000fea0003800000 */
.L_x_4047:
[----:B------:R4:W-:Y:S02]  /*11450*/  STS.128 [R238+0x2800], R20 ;  /* 0x00280014ee007388 */ /* 0x0009e40000000c00 */
.L_x_4044:
[----:B------:R-:W-:Y:S05]  /*11460*/  BSYNC B1 ;  /* 0x0000000000017941 */ /* 0x000fea0003800000 */
.L_x_4043:
        /* <DEDUP_REMOVED lines=95> */
.L_x_4052:
[----:B------:R-:W-:Y:S05]  /*11a60*/  BSYNC B0 ;  /* 0x0000000000007941 */ /* 0x000fea0003800000 */
.L_x_4051:
        /* <DEDUP_REMOVED lines=90> */
.L_x_4054:
[----:B------:R-:W-:Y:S05]  /*12010*/  BSYNC B0 ;  /* 0x0000000000007941 */ /* 0x000fea0003800000 */
.L_x_4053:
[----:B------:R4:W-:Y:S02]  /*12020*/  STS.128 [R238+0x3000], R20 ;  /* 0x00300014ee007388 */ /* 0x0009e40000000c00 */
.L_x_4050:
[----:B------:R-:W-:Y:S05]  /*12030*/  BSYNC B1 ;  /* 0x0000000000017941 */ /* 0x000fea0003800000 */
.L_x_4049:
        /* <DEDUP_REMOVED lines=94> */
.L_x_4056:
[----:B------:R-:W-:Y:S05]  /*12620*/  BSYNC B0 ;  /* 0x0000000000007941 */ /* 0x000fea0003800000 */
.L_x_4055:
        /* <DEDUP_REMOVED lines=93> */
.L_x_4058:
[----:B------:R-:W-:Y:S05]  /*12c00*/  BSYNC B0 ;  /* 0x0000000000007941 */ /* 0x000fea0003800000 */
.L_x_4057:
[----:B------:R4:W-:Y:S01]  /*12c10*/  STS.128 [R238+0x3800], R20 ;  /* 0x00380014ee007388 */ /* 0x0009e20000000c00 */
[----:B------:R-:W-:Y:S05]  /*12c20*/  BRA `(.L_x_4032) ;  /* 0x0000000000a07947 */ /* 0x000fea0003800000 */
.L_x_4012:
        /* <DEDUP_REMOVED lines=40> */
.L_x_4032:
[----:B------:R-:W-:Y:S05]  /*12eb0*/  BSYNC B2 ;  /* 0x0000000000027941 */ /* 0x000fea0003800000 */
.L_x_4011:
        /* <DEDUP_REMOVED lines=8> */
[----:B------:R-:W-:Y:S01]  /*12f40*/  IMAD.IADD R21, R58, 0x1, -R7 ;  /* 0x000000013a157824 */ /* 0x000fe200078e0a07 */
[----:B------:R-:W-:Y:S01]  /*12f50*/  ULDC.64 UR16, c[0x0][0x398] ;  /* 0x0000e60000107ab9 */ /* 0x000fe20000000a00 */
        /* <DEDUP_REMOVED lines=14> */
[----:B------:R-:W-:Y:S01]  /*13040*/  P2R R8, PR, RZ, 0x2 ;  /* 0x00000002ff087803 */ /* 0x000fe20000000000 */
[----:B------:R-:W-:Y:S01]  /*13050*/  IMAD.IADD R55, R7, 0x1, R190 ;  /* 0x0000000107377824 */ /* 0x000fe200078e02be */
        /* <DEDUP_REMOVED lines=62> */
[----:B------:R-:W-:-:S02]  /*13440*/  LOP3.LUT R11, R14, 0x8, R11, 0xf8, !PT ;  /* 0x000000080e0b7812 */ /* 0x000fc400078ef80b */
        /* <DEDUP_REMOVED lines=8> */
[----:B------:R-:W-:Y:S02]  /*134d0*/  LOP3.LUT R14, R11, R14, RZ, 0x3c, !PT ;  /* 0x0000000e0b0e7212 */ /* 0x000fe400078e3cff */
        /* <DEDUP_REMOVED lines=21> */
[----:B------:R-:W-:Y:S01]  /*13630*/  VIADD R227, R229, 0x4020 ;  /* 0x00004020e5e37836 */ /* 0x000fe20000000000 */
[----:B------:R-:W-:Y:S01]  /*13640*/  LOP3.LUT R224, R2, R153, RZ, 0xfc, !PT ;  /* 0x0000009902e07212 */ /* 0x000fe200078efcff */
        /* <DEDUP_REMOVED lines=58> */
[----:B------:R-:W-:-:S03]  /*139f0*/  IMAD.MOV.U32 R5, RZ, RZ, 0x10 ;  /* 0x00000010ff057424 */ /* 0x000fc600078e00ff */
        /* <DEDUP_REMOVED lines=30> */
[----:B------:R-:W3:Y:S01]  /*13be0*/  LDSM.16.M88.4 R36, [R229+0x4000] ;  /* 0x00400000e524783b */ /* 0x000ee20000000200 */
[----:B------:R-:W-:Y:S02]  /*13bf0*/  @P1 VIADD R227, R0, 0xffffffe0 ;  /* 0xffffffe000e31836 */ /* 0x000fe40000000000 */
[----:B------:R-:W-:Y:S01]  /*13c00*/  IMAD.MOV.U32 R0, RZ, RZ, 0x40 ;  /* 0x00000040ff007424 */ /* 0x000fe200078e00ff */
[----:B------:R-:W4:Y:S01]  /*13c10*/  LDSM.16.M88.4 R64, [R229+0x4800] ;  /* 0x00480000e540783b */ /* 0x000f220000000200 */
[C---:B------:R-:W-:Y:S02]  /*13c20*/  VIADD R219, R227.reuse, 0x800 ;  /* 0x00000800e3db7836 */ /* 0x040fe40000000000 */
[C---:B------:R-:W-:Y:S01]  /*13c30*/  VIADD R218, R227.reuse, 0x1000 ;  /* 0x00001000e3da7836 */ /* 0x040fe20000000000 */
[----:B------:R-:W5:Y:S01]  /*13c40*/  LDSM.16.M88.4 R108, [R229+0x5000] ;  /* 0x00500000e56c783b */ /* 0x000f620000000200 */
[----:B------:R-:W-:Y:S01]  /*13c50*/  SEL R0, R0, 0xffffffc0, !P2 ;  /* 0xffffffc000007807 */ /* 0x000fe20005000000 */
[----:B------:R-:W-:-:S02]  /*13c60*/  VIADD R217, R227, 0x1800 ;  /* 0x00001800e3d97836 */ /* 0x000fc40000000000 */
[----:B------:R-:W5:Y:S01]  /*13c70*/  LDSM.16.M88.4 R100, [R229+0x5800] ;  /* 0x00580000e564783b */ /* 0x000f620000000200 */
[----:B------:R-:W-:Y:S02]  /*13c80*/  VIADD R216, R227, 0x2000 ;  /* 0x00002000e3d87836 */ /* 0x000fe40000000000 */
[----:B------:R-:W-:Y:S01]  /*13c90*/  IMAD.IADD R223, R229, 0x1, R0 ;  /* 0x00000001e5df7824 */ /* 0x000fe200078e0200 */
[----:B------:R-:W5:Y:S01]  /*13ca0*/  LDSM.16.M88.4 R92, [R229+0x6000] ;  /* 0x00600000e55c783b */ /* 0x000f620000000200 */
[----:B------:R-:W-:Y:S02]  /*13cb0*/  IMAD.IADD R212, R0, 0x1, R227 ;  /* 0x0000000100d47824 */ /* 0x000fe400078e02e3 */
[C---:B------:R-:W-:Y:S01]  /*13cc0*/  VIADD R215, R227.reuse, 0x2800 ;  /* 0x00002800e3d77836 */ /* 0x040fe20000000000 */
[----:B------:R-:W5:Y:S01]  /*13cd0*/  LDSM.16.M88.4 R84, [R229+0x6800] ;  /* 0x00680000e554783b */ /* 0x000f620000000200 */
[C---:B------:R-:W-:Y:S02]  /*13ce0*/  VIADD R214, R227.reuse, 0x3000 ;  /* 0x00003000e3d67836 */ /* 0x040fe40000000000 */
[C---:B------:R-:W-:Y:S01]  /*13cf0*/  VIADD R213, R227.reuse, 0x3800 ;  /* 0x00003800e3d57836 */ /* 0x040fe20000000000 */
[----:B------:R-:W5:Y:S01]  /*13d00*/  LDSM.16.M88.4 R76, [R229+0x7000] ;  /* 0x00700000e54c783b */ /* 0x000f620000000200 */
[----:B------:R-:W-:-:S02]  /*13d10*/  VIADD R211, R227, 0x4000 ;  /* 0x00004000e3d37836 */ /* 0x000fc40000000000 */
[C---:B------:R-:W-:Y:S01]  /*13d20*/  VIADD R210, R227.reuse, 0x4800 ;  /* 0x00004800e3d27836 */ /* 0x040fe20000000000 */
[----:B-1----:R-:W1:Y:S01]  /*13d30*/  LDSM.16.M88.4 R20, [R229+0x7800] ;  /* 0x00780000e514783b */ /* 0x002e620000000200 */
[C---:B------:R-:W-:Y:S02]  /*13d40*/  VIADD R209, R227.reuse, 0x5000 ;  /* 0x00005000e3d17836 */ /* 0x040fe40000000000 */
[C---:B------:R-:W-:Y:S01]  /*13d50*/  VIADD R208, R227.reuse, 0x5800 ;  /* 0x00005800e3d07836 */ /* 0x040fe20000000000 */
[----:B------:R-:W-:Y:S01]  /*13d60*/  LDSM.16.M88.4 R116, [R228] ;  /* 0x00000000e474783b */ /* 0x000fe20000000200 */
[C---:B------:R-:W-:Y:S02]  /*13d70*/  VIADD R207, R227.reuse, 0x6000 ;  /* 0x00006000e3cf7836 */ /* 0x040fe40000000000 */
[C---:B------:R-:W-:Y:S01]  /*13d80*/  VIADD R206, R227.reuse, 0x6800 ;  /* 0x00006800e3ce7836 */ /* 0x040fe20000000000 */
[----:B--2---:R-:W2:Y:S01]  /*13d90*/  LDSM.16.M88.4 R12, [R227] ;  /* 0x00000000e30c783b */ /* 0x004ea20000000200 */
[----:B------:R-:W-:-:S02]  /*13da0*/  VIADD R205, R227, 0x7000 ;  /* 0x00007000e3cd7836 */ /* 0x000fc40000000000 */
[----:B------:R-:W-:Y:S01]  /*13db0*/  VIADD R204, R227, 0x7800 ;  /* 0x00007800e3cc7836 */ /* 0x000fe20000000000 */
[----:B------:R-:W2:Y:S01]  /*13dc0*/  LDSM.16.M88.4 R24, [R227+0x800] ;  /* 0x00080000e318783b */ /* 0x000ea20000000200 */
[C---:B---3--:R-:W-:Y:S03]  /*13dd0*/  HMMA.16816.F32 R40, R128.reuse, R36, RZ ;  /* 0x000000248028723c */ /* 0x048fe600000018ff */
[----:B------:R-:W3:Y:S03]  /*13de0*/  LDSM.16.M88.4 R16, [R227+0x1000] ;  /* 0x00100000e310783b */ /* 0x000ee60000000200 */
[C---:B------:R-:W-:Y:S01]  /*13df0*/  HMMA.16816.F32 R36, R128.reuse, R38, RZ ;  /* 0x000000268024723c */ /* 0x040fe200000018ff */
[----:B------:R-:W3:Y:S04]  /*13e00*/  LDSM.16.M88.4 R8, [R227+0x1800] ;  /* 0x00180000e308783b */ /* 0x000ee80000000200 */
[----:B------:R-:W-:Y:S01]  /*13e10*/  LDSM.16.M88.4 R28, [R226] ;  /* 0x00000000e21c783b */ /* 0x000fe20000000200 */
[C---:B----4-:R-:W-:Y:S03]  /*13e20*/  HMMA.16816.F32 R48, R128.reuse, R64, RZ ;  /* 0x000000408030723c */ /* 0x050fe600000018ff */
[----:B------:R-:W4:Y:S03]  /*13e30*/  LDSM.16.M88.4 R120, [R223+0x4000] ;  /* 0x00400000df78783b */ /* 0x000f260000000200 */
[C---:B------:R-:W-:Y:S01]  /*13e40*/  HMMA.16816.F32 R64, R128.reuse, R66, RZ ;  /* 0x000000428040723c */ /* 0x040fe200000018ff */
[----:B------:R-:W4:Y:S04]  /*13e50*/  LDSM.16.M88.4 R32, [R227+0x2000] ;  /* 0x00200000e320783b */ /* 0x000f280000000200 */
[----:B------:R-:W-:Y:S01]  /*13e60*/  LDSM.16.M88.4 R44, [R212] ;  /* 0x00000000d42c783b */ /* 0x000fe20000000200 */
[C---:B-----5:R-:W-:Y:S03]  /*13e70*/  HMMA.16816.F32 R112, R128.reuse, R108, RZ ;  /* 0x0000006c8070723c */ /* 0x060fe600000018ff */
        /* <DEDUP_REMOVED lines=21> */
[C---:B------:R-:W-:Y:S06]  /*13fd0*/  HMMA.16816.F32 R48, R116.reuse, R24, R48 ;  /* 0x000000187430723c */ /* 0x040fec0000001830 */
[C---:B------:R-:W-:Y:S01]  /*13fe0*/  HMMA.16816.F32 R64, R116.reuse, R26, R64 ;  /* 0x0000001a7440723c */ /* 0x040fe20000001840 */
[----:B------:R-:W5:Y:S05]  /*13ff0*/  LDSM.16.M88.4 R24, [R225] ;  /* 0x00000000e118783b */ /* 0x000f6a0000000200 */
[C---:B---3--:R-:W-:Y:S06]  /*14000*/  HMMA.16816.F32 R112, R116.reuse, R16, R112 ;  /* 0x000000107470723c */ /* 0x048fec0000001870 */
[C---:B------:R-:W-:Y:S01]  /*14010*/  HMMA.16816.F32 R108, R116.reuse, R18, R108 ;  /* 0x00000012746c723c */ /* 0x040fe2000000186c */
[----:B------:R-:W3:Y:S05]  /*14020*/  LDSM.16.M88.4 R16, [R223+0x5000] ;  /* 0x00500000df10783b */ /* 0x000eea0000000200 */
[C---:B------:R-:W-:Y:S06]  /*14030*/  HMMA.16816.F32 R104, R116.reuse, R8, R104 ;  /* 0x000000087468723c */ /* 0x040fec0000001868 */
[----:B------:R-:W-:Y:S01]  /*14040*/  HMMA.16816.F32 R100, R116, R10, R100 ;  /* 0x0000000a7464723c */ /* 0x000fe20000001864 */
[----:B------:R-:W3:Y:S05]  /*14050*/  LDSM.16.M88.4 R8, [R223+0x5800] ;  /* 0x00580000df08783b */ /* 0x000eea0000000200 */
[C---:B----4-:R-:W-:Y:S06]  /*14060*/  HMMA.16816.F32 R40, R28.reuse, R120, R40 ;  /* 0x000000781c28723c */ /* 0x050fec0000001828 */
[----:B------:R-:W-:Y:S01]  /*14070*/  HMMA.16816.F32 R36, R28, R122, R36 ;  /* 0x0000007a1c24723c */ /* 0x000fe20000001824 */
        /* <DEDUP_REMOVED lines=8> */
[----:B------:R-:W-:Y:S01]  /*14100*/  HMMA.16816.F32 R76, R116, R14, R76 ;  /* 0x0000000e744c723c */ /* 0x000fe2000000184c */
[----:B------:R-:W2:Y:S05]  /*14110*/  LDSM.16.M88.4 R12, [R223+0x6800] ;  /* 0x00680000df0c783b */ /* 0x000eaa0000000200 */
[C---:B-----5:R-:W-:Y:S06]  /*14120*/  HMMA.16816.F32 R40, R24.reuse, R44, R40 ;  /* 0x0000002c1828723c */ /* 0x060fec0000001828 */
[----:B------:R-:W-:Y:S01]  /*14130*/  HMMA.16816.F32 R36, R24, R46, R36 ;  /* 0x0000002e1824723c */ /* 0x000fe20000001824 */
[----:B------:R-:W-:Y:S05]  /*14140*/  LDSM.16.M88.4 R44, [R223+0x8000] ;  /* 0x00800000df2c783b */ /* 0x000fea0000000200 */
[C---:B------:R-:W-:Y:S06]  /*14150*/  HMMA.16816.F32 R72, R116.reuse, R124, R72 ;  /* 0x0000007c7448723c */ /* 0x040fec0000001848 */
[----:B------:R-:W-:Y:S01]  /*14160*/  HMMA.16816.F32 R128, R116, R126, R128 ;  /* 0x0000007e7480723c */ /* 0x000fe20000001880 */
[----:B------:R-:W4:Y:S04]  /*14170*/  LDSM.16.M88.4 R116, [R212+0x800] ;  /* 0x00080000d474783b */ /* 0x000f280000000200 */
[----:B------:R-:W-:Y:S01]  /*14180*/  LDSM.16.M88.4 R124, [R212+0x1000] ;  /* 0x00100000d47c783b */ /* 0x000fe20000000200 */
        /* <DEDUP_REMOVED lines=10> */
[----:B------:R-:W-:Y:S01]  /*14230*/  HMMA.16816.F32 R36, R20, R34, R36 ;  /* 0x000000221424723c */ /* 0x000fe20000001824 */
[----:B------:R-:W-:Y:S05]  /*14240*/  LDSM.16.M88.4 R32, [R212+0x4000] ;  /* 0x00400000d420783b */ /* 0x000fea0000000200 */
[C---:B--2---:R-:W-:Y:S06]  /*14250*/  HMMA.16816.F32 R88, R28.reuse, R12, R88 ;  /* 0x0000000c1c58723c */ /* 0x044fec0000001858 */
[----:B------:R-:W-:Y:S01]  /*14260*/  HMMA.16816.F32 R84, R28, R14, R84 ;  /* 0x0000000e1c54723c */ /* 0x000fe20000001854 */
[----:B------:R-:W1:Y:S05]  /*14270*/  LDSM.16.M88.4 R12, [R226+0x2000] ;  /* 0x00200000e20c783b */ /* 0x000e6a0000000200 */
[----:B----4-:R-:W-:Y:S06]  /*14280*/  HMMA.16816.F32 R48, R24, R116, R48 ;  /* 0x000000741830723c */ /* 0x010fec0000001830 */
[----:B---3--:R-:W-:Y:S06]  /*14290*/  HMMA.16816.F32 R40, R16, R68, R40 ;  /* 0x000000441028723c */ /* 0x008fec0000001828 */
[----:B------:R-:W-:Y:S01]  /*142a0*/  HMMA.16816.F32 R64, R24, R118, R64 ;  /* 0x000000761840723c */ /* 0x000fe20000001840 */
[----:B------:R-:W-:Y:S05]  /*142b0*/  LDSM.16.M88.4 R116, [R212+0x2000] ;  /* 0x00200000d474783b */ /* 0x000fea0000000200 */
[----:B------:R-:W-:Y:S01]  /*142c0*/  HMMA.16816.F32 R36, R16, R70, R36 ;  /* 0x000000461024723c */ /* 0x000fe20000001824 */
[----:B------:R-:W2:Y:S05]  /*142d0*/  LDSM.16.M88.4 R68, [R229+0x9000] ;  /* 0x00900000e544783b */ /* 0x000eaa0000000200 */
[C---:B------:R-:W-:Y:S06]  /*142e0*/  HMMA.16816.F32 R96, R28.reuse, R60, R96 ;  /* 0x0000003c1c60723c */ /* 0x040fec0000001860 */
[C---:B------:R-:W-:Y:S01]  /*142f0*/  HMMA.16816.F32 R92, R28.reuse, R62, R92 ;  /* 0x0000003e1c5c723c */ /* 0x040fe2000000185c */
[----:B------:R-:W3:Y:S05]  /*14300*/  LDSM.16.M88.4 R60, [R227+0x4800] ;  /* 0x00480000e33c783b */ /* 0x000eea0000000200 */
[C---:B-----5:R-:W-:Y:S06]  /*14310*/  HMMA.16816.F32 R80, R28.reuse, R8, R80 ;  /* 0x000000081c50723c */ /* 0x060fec0000001850 */
[----:B------:R-:W-:Y:S01]  /*14320*/  HMMA.16816.F32 R76, R28, R10, R76 ;  /* 0x0000000a1c4c723c */ /* 0x000fe2000000184c */
[----:B------:R-:W4:Y:S05]  /*14330*/  LDSM.16.M88.4 R8, [R225+0x2000] ;  /* 0x00200000e108783b */ /* 0x000f2a0000000200 */
[C---:B------:R-:W-:Y:S06]  /*14340*/  HMMA.16816.F32 R112, R24.reuse, R124, R112 ;  /* 0x0000007c1870723c */ /* 0x040fec0000001870 */
[----:B------:R-:W-:Y:S06]  /*14350*/  HMMA.16816.F32 R108, R24, R126, R108 ;  /* 0x0000007e186c723c */ /* 0x000fec000000186c */
[----:B------:R-:W-:Y:S06]  /*14360*/  HMMA.16816.F32 R48, R20, R132, R48 ;  /* 0x000000841430723c */ /* 0x000fec0000001830 */
[----:B-1----:R-:W-:Y:S06]  /*14370*/  HMMA.16816.F32 R40, R12, R44, R40 ;  /* 0x0000002c0c28723c */ /* 0x002fec0000001828 */
[C---:B------:R-:W-:Y:S06]  /*14380*/  HMMA.16816.F32 R104, R24.reuse, R120, R104 ;  /* 0x000000781868723c */ /* 0x040fec0000001868 */
[----:B------:R-:W-:Y:S01]  /*14390*/  HMMA.16816.F32 R100, R24, R122, R100 ;  /* 0x0000007a1864723c */ /* 0x000fe20000001864 */
[----:B------:R-:W1:Y:S05]  /*143a0*/  LDSM.16.M88.4 R120, [R227+0x5000] ;  /* 0x00500000e378783b */ /* 0x000e6a0000000200 */
[----:B------:R-:W-:Y:S06]  /*143b0*/  HMMA.16816.F32 R64, R20, R134, R64 ;  /* 0x000000861440723c */ /* 0x000fec0000001840 */
[----:B------:R-:W-:Y:S01]  /*143c0*/  HMMA.16816.F32 R36, R12, R46, R36 ;  /* 0x0000002e0c24723c */ /* 0x000fe20000001824 */
[----:B------:R-:W-:Y:S05]  /*143d0*/  LDSM.16.M88.4 R44, [R212+0x4800] ;  /* 0x00480000d42c783b */ /* 0x000fea0000000200 */
[C---:B------:R-:W-:Y:S06]  /*143e0*/  HMMA.16816.F32 R72, R28.reuse, R136, R72 ;  /* 0x000000881c48723c */ /* 0x040fec0000001848 */
[----:B------:R-:W-:Y:S01]  /*143f0*/  HMMA.16816.F32 R128, R28, R138, R128 ;  /* 0x0000008a1c80723c */ /* 0x000fe20000001880 */
[----:B------:R-:W5:Y:S05]  /*14400*/  LDSM.16.M88.4 R28, [R223+0x8800] ;  /* 0x00880000df1c783b */ /* 0x000f6a0000000200 */
[C---:B--2---:R-:W-:Y:S06]  /*14410*/  HMMA.16816.F32 R112, R20.reuse, R68, R112 ;  /* 0x000000441470723c */ /* 0x044fec0000001870 */
[----:B------:R-:W-:Y:S01]  /*14420*/  HMMA.16816.F32 R108, R20, R70, R108 ;  /* 0x00000046146c723c */ /* 0x000fe2000000186c */
[----:B------:R-:W-:Y:S05]  /*14430*/  LDSM.16.M88.4 R68, [R229+0x9800] ;  /* 0x00980000e544783b */ /* 0x000fea0000000200 */
[----:B---3--:R-:W-:Y:S06]  /*14440*/  HMMA.16816.F32 R48, R16, R60, R48 ;  /* 0x0000003c1030723c */ /* 0x008fec0000001830 */
[----:B----4-:R-:W-:Y:S06]  /*14450*/  HMMA.16816.F32 R40, R8, R32, R40 ;  /* 0x000000200828723c */ /* 0x010fec0000001828 */
[----:B------:R-:W-:Y:S01]  /*14460*/  HMMA.16816.F32 R64, R16, R62, R64 ;  /* 0x0000003e1040723c */ /* 0x000fe20000001840 */
[----:B------:R-:W-:Y:S05]  /*14470*/  LDSM.16.M88.4 R60, [R212+0x2800] ;  /* 0x00280000d43c783b */ /* 0x000fea0000000200 */
[----:B------:R-:W-:Y:S01]  /*14480*/  HMMA.16816.F32 R36, R8, R34, R36 ;  /* 0x000000220824723c */ /* 0x000fe20000001824 */
[----:B------:R-:W2:Y:S05]  /*14490*/  LDSM.16.M88.4 R32, [R223+0x9000] ;  /* 0x00900000df20783b */ /* 0x000eaa0000000200 */
[C---:B-1----:R-:W-:Y:S06]  /*144a0*/  HMMA.16816.F32 R112, R16.reuse, R120, R112 ;  /* 0x000000781070723c */ /* 0x042fec0000001870 */
[----:B------:R-:W-:Y:S01]  /*144b0*/  HMMA.16816.F32 R108, R16, R122, R108 ;  /* 0x0000007a106c723c */ /* 0x000fe2000000186c */
[----:B------:R-:W-:Y:S01]  /*144c0*/  FMUL.FTZ R43, R43, UR17 ;  /* 0x000000112b2b7c20 */ /* 0x000fe20008410000 */
[----:B------:R-:W-:Y:S01]  /*144d0*/  FMUL.FTZ R0, R40, UR17 ;  /* 0x0000001128007c20 */ /* 0x000fe20008410000 */
[----:B------:R-:W-:Y:S01]  /*144e0*/  FMUL.FTZ R6, R41, UR17 ;  /* 0x0000001129067c20 */ /* 0x000fe20008410000 */
[----:B------:R-:W-:-:S02]  /*144f0*/  FMUL.FTZ R4, R42, UR17 ;  /* 0x000000112a047c20 */ /* 0x000fc40008410000 */
[C---:B------:R-:W-:Y:S01]  /*14500*/  HMMA.16816.F32 R96, R24.reuse, R116, R96 ;  /* 0x000000741860723c */ /* 0x040fe20000001860 */
[----:B------:R1:W-:Y:S05]  /*14510*/  MUFU.TANH R116, R43 ;  /* 0x0000002b00747308 */ /* 0x0003ea0000002400 */
[----:B------:R-:W-:Y:S01]  /*14520*/  HMMA.16816.F32 R92, R24, R118, R92 ;  /* 0x00000076185c723c */ /* 0x000fe2000000185c */
[----:B------:R-:W-:Y:S01]  /*14530*/  FMUL.FTZ R117, R37, UR17 ;  /* 0x0000001125757c20 */ /* 0x000fe20008410000 */
[----:B------:R-:W-:Y:S01]  /*14540*/  FMUL.FTZ R120, R39, UR17 ;  /* 0x0000001127787c20 */ /* 0x000fe20008410000 */
[----:B------:R-:W3:Y:S03]  /*14550*/  MUFU.TANH R6, R6 ;  /* 0x0000000600067308 */ /* 0x000ee60000002400 */
[----:B-----5:R-:W-:Y:S01]  /*14560*/  HMMA.16816.F32 R48, R12, R28, R48 ;  /* 0x0000001c0c30723c */ /* 0x020fe20000001830 */
[----:B------:R-:W-:Y:S01]  /*14570*/  FMUL.FTZ R118, R36, UR17 ;  /* 0x0000001124767c20 */ /* 0x000fe20008410000 */
[----:B------:R-:W-:-:S02]  /*14580*/  FMUL.FTZ R119, R38, UR17 ;  /* 0x0000001126777c20 */ /* 0x000fc40008410000 */
[----:B------:R-:W-:Y:S01]  /*14590*/  LDSM.16.M88.4 R36, [R227+0x5800] ;  /* 0x00580000e324783b */ /* 0x000fe20000000200 */
[----:B------:R-:W-:Y:S01]  /*145a0*/  MUFU.TANH R117, R117 ;  /* 0x0000007500757308 */ /* 0x000fe20000002400 */
[C---:B------:R-:W-:Y:S02]  /*145b0*/  HMMA.16816.F32 R64, R12.reuse, R30, R64 ;  /* 0x0000001e0c40723c */ /* 0x040fe40000001840 */
[----:B------:R-:W4:Y:S04]  /*145c0*/  LDSM.16.M88.4 R28, [R212+0x5000] ;  /* 0x00500000d41c783b */ /* 0x000f280000000200 */
[----:B--2---:R-:W-:Y:S01]  /*145d0*/  HMMA.16816.F32 R112, R12, R32, R112 ;  /* 0x000000200c70723c */ /* 0x004fe20000001870 */
[----:B-1----:R-:W1:Y:S01]  /*145e0*/  LDSM.16.M88.4 R40, [R229+0xa000] ;  /* 0x00a00000e528783b */ /* 0x002e620000000200 */
[----:B------:R-:W2:Y:S04]  /*145f0*/  MUFU.TANH R118, R118 ;  /* 0x0000007600767308 */ /* 0x000ea80000002400 */
[C---:B------:R-:W-:Y:S04]  /*14600*/  HMMA.16816.F32 R104, R20.reuse, R68, R104 ;  /* 0x000000441468723c */ /* 0x040fe80000001868 */
[----:B------:R-:W5:Y:S02]  /*14610*/  MUFU.TANH R119, R119 ;  /* 0x0000007700777308 */ /* 0x000f640000002400 */
[----:B------:R-:W-:Y:S06]  /*14620*/  HMMA.16816.F32 R100, R20, R70, R100 ;  /* 0x000000461464723c */ /* 0x000fec0000001864 */
[----:B------:R-:W-:Y:S01]  /*14630*/  HMMA.16816.F32 R108, R12, R34, R108 ;  /* 0x000000220c6c723c */ /* 0x000fe2000000186c */
[----:B------:R-:W-:Y:S01]  /*14640*/  LDSM.16.M88.4 R32, [R212+0x3000] ;  /* 0x00300000d420783b */ /* 0x000fe20000000200 */
[----:B------:R-:W-:Y:S04]  /*14650*/  MUFU.TANH R120, R120 ;  /* 0x0000007800787308 */ /* 0x000fe80000002400 */
[C---:B------:R-:W-:Y:S04]  /*14660*/  HMMA.16816.F32 R48, R8.reuse, R44, R48 ;  /* 0x0000002c0830723c */ /* 0x040fe80000001830 */
[----:B------:R-:W-:Y:S02]  /*14670*/  MUFU.TANH R0, R0 ;  /* 0x0000000000007308 */ /* 0x000fe40000002400 */
[C---:B------:R-:W-:Y:S01]  /*14680*/  HMMA.16816.F32 R64, R8.reuse, R46, R64 ;  /* 0x0000002e0840723c */ /* 0x040fe20000001840 */
[----:B------:R-:W3:Y:S05]  /*14690*/  LDSM.16.M88.4 R44, [R223+0x9800] ;  /* 0x00980000df2c783b */ /* 0x000eea0000000200 */
[----:B----4-:R-:W-:Y:S01]  /*146a0*/  HMMA.16816.F32 R112, R8, R28, R112 ;  /* 0x0000001c0870723c */ /* 0x010fe20000001870 */
[----:B------:R-:W-:Y:S05]  /*146b0*/  MUFU.TANH R4, R4 ;  /* 0x0000000400047308 */ /* 0x000fea0000002400 */
[C---:B------:R-:W-:Y:S06]  /*146c0*/  HMMA.16816.F32 R104, R16.reuse, R36, R104 ;  /* 0x000000241068723c */ /* 0x040fec0000001868 */
[----:B------:R-:W-:Y:S01]  /*146d0*/  HMMA.16816.F32 R100, R16, R38, R100 ;  /* 0x000000261064723c */ /* 0x000fe20000001864 */
[----:B------:R-:W-:Y:S01]  /*146e0*/  LDSM.16.M88.4 R36, [R227+0x6000] ;  /* 0x00600000e324783b */ /* 0x000fe20000000200 */
[----:B------:R-:W-:Y:S01]  /*146f0*/  FMUL.FTZ R48, R48, UR17 ;  /* 0x0000001130307c20 */ /* 0x000fe20008410000 */
[----:B------:R-:W-:Y:S01]  /*14700*/  FMUL.FTZ R49, R49, UR17 ;  /* 0x0000001131317c20 */ /* 0x000fe20008410000 */
[----:B------:R-:W-:Y:S01]  /*14710*/  FMUL.FTZ R50, R50, UR17 ;  /* 0x0000001132327c20 */ /* 0x000fe20008410000 */
[----:B------:R-:W-:Y:S01]  /*14720*/  FMUL.FTZ R70, R51, UR17 ;  /* 0x0000001133467c20 */ /* 0x000fe20008410000 */
[----:B------:R-:W-:Y:S01]  /*14730*/  HMMA.16816.F32 R108, R8, R30, R108 ;  /* 0x0000001e086c723c */ /* 0x000fe2000000186c */
[----:B------:R-:W4:Y:S01]  /*14740*/  LDSM.16.M88.4 R28, [R229+0xa800] ;  /* 0x00a80000e51c783b */ /* 0x000f220000000200 */
[----:B------:R-:W5:Y:S01]  /*14750*/  MUFU.TANH R121, R48 ;  /* 0x0000003000797308 */ /* 0x000f620000002400 */
[----:B------:R-:W-:Y:S01]  /*14760*/  FMUL.FTZ R64, R64, UR17 ;  /* 0x0000001140407c20 */ /* 0x000fe20008410000 */
[----:B------:R-:W-:Y:S01]  /*14770*/  FMUL.FTZ R71, R66, UR17 ;  /* 0x0000001142477c20 */ /* 0x000fe20008410000 */
[----:B------:R-:W-:Y:S01]  /*14780*/  FMUL.FTZ R66, R67, UR17 ;  /* 0x0000001143427c20 */ /* 0x000fe20008410000 */
[----:B------:R-:W-:Y:S01]  /*14790*/  HMMA.16816.F32 R88, R24, R60, R88 ;  /* 0x0000003c1858723c */ /* 0x000fe20000001858 */
[----:B------:R-:W-:Y:S01]  /*147a0*/  FMUL.FTZ R114, R114, UR17 ;  /* 0x0000001172727c20 */ /* 0x000fe20008410000 */
[----:B------:R-:W-:Y:S01]  /*147b0*/  FMUL.FTZ R67, R112, UR17 ;  /* 0x0000001170437c20 */ /* 0x000fe20008410000 */
[----:B------:R-:W-:Y:S01]  /*147c0*/  FMUL.FTZ R65, R65, UR17 ;  /* 0x0000001141417c20 */ /* 0x000fe20008410000 */
[----:B------:R-:W5:Y:S01]  /*147d0*/  MUFU.TANH R68, R49 ;  /* 0x0000003100447308 */ /* 0x000f620000002400 */
[----:B------:R-:W-:Y:S01]  /*147e0*/  FMUL.FTZ R112, R113, UR17 ;  /* 0x0000001171707c20 */ /* 0x000fe20008410000 */
[----:B-1----:R-:W-:Y:S01]  /*147f0*/  HMMA.16816.F32 R96, R20, R40, R96 ;  /* 0x000000281460723c */ /* 0x002fe20000001860 */
[----:B------:R-:W-:-:S05]  /*14800*/  FMUL.FTZ R115, R115, UR17 ;  /* 0x0000001173737c20 */ /* 0x000fca0008410000 */
[C---:B---3--:R-:W-:Y:S01]  /*14810*/  HMMA.16816.F32 R104, R12.reuse, R44, R104 ;  /* 0x0000002c0c68723c */ /* 0x048fe20000001868 */
[----:B------:R1:W3:Y:S05]  /*14820*/  MUFU.TANH R69, R50 ;  /* 0x0000003200457308 */ /* 0x0002ea0000002400 */
[----:B------:R-:W-:Y:S01]  /*14830*/  HMMA.16816.F32 R100, R12, R46, R100 ;  /* 0x0000002e0c64723c */ /* 0x000fe20000001864 */
[----:B------:R-:W2:Y:S01]  /*14840*/  LDSM.16.M88.4 R44, [R227+0x6800] ;  /* 0x00680000e32c783b */ /* 0x000ea20000000200 */
[----:B------:R-:W-:Y:S01]  /*14850*/  FMUL.FTZ R108, R108, UR17 ;  /* 0x000000116c6c7c20 */ /* 0x000fe20008410000 */
[----:B------:R-:W3:Y:S01]  /*14860*/  MUFU.TANH R64, R64 ;  /* 0x0000004000407308 */ /* 0x000ee20000002400 */
[----:B------:R-:W-:Y:S01]  /*14870*/  FMUL.FTZ R110, R110, UR17 ;  /* 0x000000116e6e7c20 */ /* 0x000fe20008410000 */
[----:B------:R-:W-:Y:S01]  /*14880*/  FMUL.FTZ R109, R109, UR17 ;  /* 0x000000116d6d7c20 */ /* 0x000fe20008410000 */
[----:B------:R-:W-:Y:S01]  /*14890*/  HMMA.16816.F32 R92, R20, R42, R92 ;  /* 0x0000002a145c723c */ /* 0x000fe2000000185c */
[----:B------:R-:W-:Y:S04]  /*148a0*/  LDSM.16.M88.4 R40, [R212+0x6000] ;  /* 0x00600000d428783b */ /* 0x000fe80000000200 */
[----:B------:R-:W3:Y:S01]  /*148b0*/  MUFU.TANH R71, R71 ;  /* 0x0000004700477308 */ /* 0x000ee20000002400 */
[----:B------:R-:W-:Y:S01]  /*148c0*/  HMMA.16816.F32 R84, R24, R62, R84 ;  /* 0x0000003e1854723c */ /* 0x000fe20000001854 */
[----:B-1----:R-:W1:Y:S04]  /*148d0*/  LDSM.16.M88.4 R48, [R212+0x5800] ;  /* 0x00580000d430783b */ /* 0x002e680000000200 */
[----:B------:R-:W-:Y:S01]  /*148e0*/  LDSM.16.M88.4 R60, [R223+0xa000] ;  /* 0x00a00000df3c783b */ /* 0x000fe20000000200 */
[----:B----4-:R-:W-:Y:S01]  /*148f0*/  HMMA.16816.F32 R88, R20, R28, R88 ;  /* 0x0000001c1458723c */ /* 0x010fe20000001858 */
[----:B------:R-:W-:Y:S05]  /*14900*/  MUFU.TANH R66, R66 ;  /* 0x0000004200427308 */ /* 0x000fea0000002400 */
[----:B------:R-:W-:Y:S01]  /*14910*/  HMMA.16816.F32 R96, R16, R36, R96 ;  /* 0x000000241060723c */ /* 0x000fe20000001860 */
[----:B------:R-:W-:-:S02]  /*14920*/  SHF.R.S32.HI R28, RZ, 0x1f, R57 ;  /* 0x0000001fff1c7819 */ /* 0x000fc40000011439 */
[----:B------:R-:W4:Y:S02]  /*14930*/  MUFU.TANH R175, R114 ;  /* 0x0000007200af7308 */ /* 0x000f240000002400 */
[----:B------:R-:W-:Y:S01]  /*14940*/  LEA.HI R28, R28, R57, RZ, 0x2 ;  /* 0x000000391c1c7211 */ /* 0x000fe200078f10ff */
[----:B------:R-:W-:Y:S01]  /*14950*/  HMMA.16816.F32 R92, R16, R38, R92 ;  /* 0x00000026105c723c */ /* 0x000fe2000000185c */
[----:B------:R-:W5:Y:S02]  /*14960*/  LDSM.16.M88.4 R36, [R223+0xa800] ;  /* 0x00a80000df24783b */ /* 0x000f640000000200 */
[----:B------:R-:W-:Y:S02]  /*14970*/  SHF.R.S32.HI R242, RZ, 0x2, R28 ;  /* 0x00000002fff27819 */ /* 0x000fe4000001141c */
[----:B------:R3:W4:Y:S01]  /*14980*/  MUFU.TANH R168, R108 ;  /* 0x0000006c00a87308 */ /* 0x0007220000002400 */
[----:B------:R-:W-:Y:S01]  /*14990*/  HMMA.16816.F32 R80, R24, R32, R80 ;  /* 0x000000201850723c */ /* 0x000fe20000001850 */
[----:B------:R-:W-:-:S04]  /*149a0*/  IADD3 R59, R59, 0x1, R242 ;  /* 0x000000013b3b7810 */ /* 0x000fc80007ffe0f2 */
[----:B------:R-:W-:Y:S01]  /*149b0*/  IADD3 R189, R58, R59, -R234 ;  /* 0x0000003b3abd7210 */ /* 0x000fe20007ffe8ea */
[----:B------:R-:W-:Y:S01]  /*149c0*/  HMMA.16816.F32 R76, R24, R34, R76 ;  /* 0x00000022184c723c */ /* 0x000fe2000000184c */
[----:B------:R-:W4:Y:S01]  /*149d0*/  LDSM.16.M88.4 R32, [R212+0x3800] ;  /* 0x00380000d420783b */ /* 0x000f220000000200 */
[----:B------:R-:W-:Y:S02]  /*149e0*/  MUFU.TANH R67, R67 ;  /* 0x0000004300437308 */ /* 0x000fe40000002400 */
[----:B------:R-:W-:Y:S02]  /*149f0*/  VIADD R189, R189, UR16 ;  /* 0x00000010bdbd7c36 */ /* 0x000fe40008000000 */
[----:B--2---:R-:W-:Y:S03]  /*14a00*/  HMMA.16816.F32 R88, R16, R44, R88 ;  /* 0x0000002c1058723c */ /* 0x004fe60000001858 */
[----:B------:R-:W-:Y:S01]  /*14a10*/  VIMNMX R188, R189, R58, PT ;  /* 0x0000003abdbc7248 */ /* 0x000fe20003fe0100 */
[----:B---3--:R-:W-:Y:S01]  /*14a20*/  FMUL.FTZ R108, R111, UR17 ;  /* 0x000000116f6c7c20 */ /* 0x008fe20008410000 */
[----:B------:R-:W-:Y:S01]  /*14a30*/  VIADDMNMX R189, R189, 0x8, R58, PT ;  /* 0x00000008bdbd7846 */ /* 0x000fe2000380013a */
[----:B------:R-:W-:Y:S01]  /*14a40*/  HMMA.16816.F32 R84, R20, R30, R84 ;  /* 0x0000001e1454723c */ /* 0x000fe20000001854 */
[----:B------:R-:W2:Y:S01]  /*14a50*/  LDSM.16.M88.4 R28, [R212+0x6800] ;  /* 0x00680000d41c783b */ /* 0x000ea20000000200 */
[----:B------:R-:W-:Y:S04]  /*14a60*/  MUFU.TANH R70, R70 ;  /* 0x0000004600467308 */ /* 0x000fe80000002400 */
[C---:B-1----:R-:W-:Y:S04]  /*14a70*/  HMMA.16816.F32 R104, R8.reuse, R48, R104 ;  /* 0x000000300868723c */ /* 0x042fe80000001868 */
[----:B------:R-:W1:Y:S02]  /*14a80*/  MUFU.TANH R173, R110 ;  /* 0x0000006e00ad7308 */ /* 0x000e640000002400 */
[----:B------:R-:W-:Y:S01]  /*14a90*/  HMMA.16816.F32 R100, R8, R50, R100 ;  /* 0x000000320864723c */ /* 0x000fe20000001864 */
[----:B------:R-:W3:Y:S05]  /*14aa0*/  LDSM.16.M88.4 R48, [R229+0xb000] ;  /* 0x00b00000e530783b */ /* 0x000eea0000000200 */
[----:B-----5:R-:W-:Y:S01]  /*14ab0*/  HMMA.16816.F32 R88, R12, R36, R88 ;  /* 0x000000240c58723c */ /* 0x020fe20000001858 */
[----:B------:R-:W5:Y:S05]  /*14ac0*/  MUFU.TANH R65, R65 ;  /* 0x0000004100417308 */ /* 0x000f6a0000002400 */
[----:B------:R-:W-:Y:S01]  /*14ad0*/  HMMA.16816.F32 R84, R16, R46, R84 ;  /* 0x0000002e1054723c */ /* 0x000fe20000001854 */
[----:B------:R-:W-:-:S02]  /*14ae0*/  VIADD R36, R55, 0x10 ;  /* 0x0000001037247836 */ /* 0x000fc40000000000 */
[----:B------:R-:W-:Y:S03]  /*14af0*/  MUFU.TANH R108, R108 ;  /* 0x0000006c006c7308 */ /* 0x000fe60000002400 */
[----:B------:R-:W-:Y:S01]  /*14b00*/  HMMA.16816.F32 R96, R12, R60, R96 ;  /* 0x0000003c0c60723c */ /* 0x000fe20000001860 */
[----:B------:R-:W-:Y:S01]  /*14b10*/  ISETP.GE.AND P6, PT, R36, R188, PT ;  /* 0x000000bc2400720c */ /* 0x000fe20003fc6270 */
[----:B------:R-:W-:Y:S01]  /*14b20*/  FMUL.FTZ R104, R104, UR17 ;  /* 0x0000001168687c20 */ /* 0x000fe20008410000 */
[----:B------:R-:W-:Y:S01]  /*14b30*/  FMUL.FTZ R105, R105, UR17 ;  /* 0x0000001169697c20 */ /* 0x000fe20008410000 */
[----:B------:R-:W-:Y:S01]  /*14b40*/  FMUL.FTZ R107, R107, UR17 ;  /* 0x000000116b6b7c20 */ /* 0x000fe20008410000 */
[----:B------:R-:W-:Y:S01]  /*14b50*/  P2R R37, PR, RZ, 0x40 ;  /* 0x00000040ff257803 */ /* 0x000fe20000000000 */
[C---:B----4-:R-:W-:Y:S01]  /*14b60*/  HMMA.16816.F32 R72, R24.reuse, R32, R72 ;  /* 0x000000201848723c */ /* 0x050fe20000001848 */
[----:B------:R-:W4:Y:S01]  /*14b70*/  MUFU.TANH R112, R112 ;  /* 0x0000007000707308 */ /* 0x000f220000002400 */
[----:B------:R-:W-:Y:S01]  /*14b80*/  FMUL.FTZ R106, R106, UR17 ;  /* 0x000000116a6a7c20 */ /* 0x000fe20008410000 */
[----:B------:R-:W-:Y:S01]  /*14b90*/  FMUL.FTZ R60, R100, UR17 ;  /* 0x00000011643c7c20 */ /* 0x000fe20008410000 */
[----:B------:R-:W-:Y:S01]  /*14ba0*/  FMUL.FTZ R102, R102, UR17 ;  /* 0x0000001166667c20 */ /* 0x000fe20008410000 */
[----:B------:R-:W-:Y:S01]  /*14bb0*/  FMUL.FTZ R101, R101, UR17 ;  /* 0x0000001165657c20 */ /* 0x000fe20008410000 */
[----:B------:R-:W-:Y:S01]  /*14bc0*/  HMMA.16816.F32 R128, R24, R34, R128 ;  /* 0x000000221880723c */ /* 0x000fe20000001880 */
[----:B------:R-:W-:-:S02]  /*14bd0*/  VIADD R32, R55, 0x8 ;  /* 0x0000000837207836 */ /* 0x000fc40000000000 */
[----:B------:R-:W-:Y:S01]  /*14be0*/  FMUL.FTZ R103, R103, UR17 ;  /* 0x0000001167677c20 */ /* 0x000fe20008410000 */
[C---:B------:R-:W-:Y:S01]  /*14bf0*/  VIADD R33, R55.reuse, 0x9 ;  /* 0x0000000937217836 */ /* 0x040fe20000000000 */
[----:B------:R-:W4:Y:S01]  /*14c00*/  MUFU.TANH R177, R115 ;  /* 0x0000007300b17308 */ /* 0x000f220000002400 */
[CC--:B------:R-:W-:Y:S01]  /*14c10*/  ISETP.GE.AND P1, PT, R32.reuse, R188.reuse, PT ;  /* 0x000000bc2000720c */ /* 0x0c0fe20003f26270 */
[----:B------:R-:W-:Y:S01]  /*14c20*/  VIADD R24, R55, 0x1 ;  /* 0x0000000137187836 */ /* 0x000fe20000000000 */
[-C--:B------:R-:W-:Y:S01]  /*14c30*/  ISETP.GE.AND P3, PT, R32, R189.reuse, PT ;  /* 0x000000bd2000720c */ /* 0x080fe20003f66270 */
[----:B--2---:R-:W-:Y:S01]  /*14c40*/  HMMA.16816.F32 R88, R8, R28, R88 ;  /* 0x0000001c0858723c */ /* 0x004fe20000001858 */
[CC--:B------:R-:W-:Y:S02]  /*14c50*/  ISETP.GE.AND P4, PT, R33.reuse, R188.reuse, PT ;  /* 0x000000bc2100720c */ /* 0x0c0fe40003f86270 */
[-C--:B------:R-:W-:Y:S01]  /*14c60*/  ISETP.GE.AND P2, PT, R24, R188.reuse, PT ;  /* 0x000000bc1800720c */ /* 0x080fe20003f46270 */
[----:B------:R-:W-:Y:S01]  /*14c70*/  MUFU.TANH R170, R109 ;  /* 0x0000006d00aa7308 */ /* 0x000fe20000002400 */
[-C--:B------:R-:W-:Y:S01]  /*14c80*/  ISETP.GE.AND P5, PT, R33, R189.reuse, PT ;  /* 0x000000bd2100720c */ /* 0x080fe20003fa6270 */
[----:B------:R-:W-:Y:S01]  /*14c90*/  HMMA.16816.F32 R84, R12, R38, R84 ;  /* 0x000000260c54723c */ /* 0x000fe20000001854 */
[----:B------:R-:W-:Y:S01]  /*14ca0*/  FSEL R6, R6, -INF , !P2 ;  /* 0xff80000006067808 */ /* 0x000fe20005000000 */
[----:B------:R-:W2:Y:S01]  /*14cb0*/  LDSM.16.M88.4 R32, [R229+0xb800] ;  /* 0x00b80000e520783b */ /* 0x000ea20000000200 */
[----:B------:R-:W-:Y:S01]  /*14cc0*/  ISETP.GE.AND P2, PT, R36, R189, PT ;  /* 0x000000bd2400720c */ /* 0x000fe20003f46270 */
[----:B------:R-:W-:Y:S01]  /*14cd0*/  VIADD R28, R55, 0x18 ;  /* 0x00000018371c7836 */ /* 0x000fe20000000000 */
[----:B------:R-:W-:Y:S01]  /*14ce0*/  FSEL R118, R118, -INF , !P1 ;  /* 0xff80000076767808 */ /* 0x000fe20004800000 */
[----:B------:R-:W-:Y:S01]  /*14cf0*/  HMMA.16816.F32 R96, R8, R40, R96 ;  /* 0x000000280860723c */ /* 0x000fe20000001860 */
[----:B------:R-:W-:Y:S01]  /*14d00*/  P2R R36, PR, RZ, 0x4 ;  /* 0x00000004ff247803 */ /* 0x000fe20000000000 */
[----:B------:R-:W-:Y:S01]  /*14d10*/  MUFU.TANH R104, R104 ;  /* 0x0000006800687308 */ /* 0x000fe20000002400 */
[----:B------:R-:W-:-:S02]  /*14d20*/  ISETP.GE.AND P1, PT, R28, R188, PT ;  /* 0x000000bc1c00720c */ /* 0x000fc40003f26270 */
[----:B------:R-:W-:Y:S01]  /*14d30*/  FSEL R56, R117, -INF , !P4 ;  /* 0xff80000075387808 */ /* 0x000fe20006000000 */
[----:B------:R-:W-:Y:S01]  /*14d40*/  HMMA.16816.F32 R92, R12, R62, R92 ;  /* 0x0000003e0c5c723c */ /* 0x000fe2000000185c */
[-C--:B------:R-:W-:Y:S01]  /*14d50*/  ISETP.GE.AND P2, PT, R28, R189.reuse, PT ;  /* 0x000000bd1c00720c */ /* 0x080fe20003f46270 */
[----:B------:R-:W-:Y:S01]  /*14d60*/  VIADD R28, R55, 0x19 ;  /* 0x00000019371c7836 */ /* 0x000fe20000000000 */
[----:B------:R-:W-:Y:S01]  /*14d70*/  ISETP.NE.AND P4, PT, R37, RZ, PT ;  /* 0x000000ff2500720c */ /* 0x000fe20003f85270 */
[----:B------:R-:W-:Y:S01]  /*14d80*/  VIADD R40, R55, 0x11 ;  /* 0x0000001137287836 */ /* 0x000fe20000000000 */
[-C--:B------:R-:W-:Y:S01]  /*14d90*/  ISETP.GE.AND P0, PT, R24, R189.reuse, PT ;  /* 0x000000bd1800720c */ /* 0x080fe20003f06270 */
[C---:B---3--:R-:W-:Y:S01]  /*14da0*/  HMMA.16816.F32 R80, R20.reuse, R48, R80 ;  /* 0x000000301450723c */ /* 0x048fe20000001850 */
[----:B------:R-:W3:Y:S01]  /*14db0*/  LDSM.16.M88.4 R24, [R227+0x7000] ;  /* 0x00700000e318783b */ /* 0x000ee20000000200 */
[----:B------:R-:W-:Y:S01]  /*14dc0*/  FSEL R119, R119, -INF , !P3 ;  /* 0xff80000077777808 */ /* 0x000fe20005800000 */
[----:B------:R-:W4:Y:S01]  /*14dd0*/  MUFU.TANH R166, R105 ;  /* 0x0000006900a67308 */ /* 0x000f220000002400 */
[-C--:B------:R-:W-:Y:S01]  /*14de0*/  ISETP.GE.AND P3, PT, R28, R188.reuse, PT ;  /* 0x000000bc1c00720c */ /* 0x080fe20003f66270 */
[----:B------:R-:W-:Y:S01]  /*14df0*/  FMUL.FTZ R90, R90, UR17 ;  /* 0x000000115a5a7c20 */ /* 0x000fe20008410000 */
[----:B------:R-:W-:Y:S01]  /*14e00*/  HMMA.16816.F32 R76, R20, R50, R76 ;  /* 0x00000032144c723c */ /* 0x000fe2000000184c */
[----:B------:R-:W-:Y:S01]  /*14e10*/  FSEL R48, R121, -INF , !P4 ;  /* 0xff80000079307808 */ /* 0x000fe20006000000 */
[----:B------:R-:W-:Y:S01]  /*14e20*/  FMUL.FTZ R88, R88, UR17 ;  /* 0x0000001158587c20 */ /* 0x000fe20008410000 */
[-C--:B------:R-:W-:Y:S01]  /*14e30*/  ISETP.GE.AND P4, PT, R28, R189.reuse, PT ;  /* 0x000000bd1c00720c */ /* 0x080fe20003f86270 */
[----:B------:R-:W-:Y:S01]  /*14e40*/  VIADD R28, R55, 0x20 ;  /* 0x00000020371c7836 */ /* 0x000fe20000000000 */
[-C--:B------:R-:W-:Y:S01]  /*14e50*/  ISETP.GE.AND P6, PT, R40, R188.reuse, PT ;  /* 0x000000bc2800720c */ /* 0x080fe20003fc6270 */
[C---:B------:R-:W-:Y:S01]  /*14e60*/  HMMA.16816.F32 R84, R8.reuse, R30, R84 ;  /* 0x0000001e0854723c */ /* 0x040fe20000001854 */
[----:B------:R-:W-:Y:S01]  /*14e70*/  FSEL R51, R120, -INF , !P5 ;  /* 0xff80000078337808 */ /* 0x000fe20006800000 */
[----:B------:R-:W4:Y:S01]  /*14e80*/  MUFU.TANH R139, R107 ;  /* 0x0000006b008b7308 */ /* 0x000f220000002400 */
[----:B------:R-:W-:Y:S01]  /*14e90*/  ISETP.NE.AND P5, PT, R36, RZ, PT ;  /* 0x000000ff2400720c */ /* 0x000fe20003fa5270 */
[----:B------:R-:W-:Y:S01]  /*14ea0*/  FMUL.FTZ R97, R97, UR17 ;  /* 0x0000001161617c20 */ /* 0x000fe20008410000 */
[----:B------:R-:W-:Y:S01]  /*14eb0*/  FSEL R68, R68, -INF , !P6 ;  /* 0xff80000044447808 */ /* 0x000fe20007000000 */
[----:B------:R-:W-:Y:S01]  /*14ec0*/  HMMA.16816.F32 R92, R8, R42, R92 ;  /* 0x0000002a085c723c */ /* 0x000fe2000000185c */
[----:B------:R-:W-:Y:S01]  /*14ed0*/  FSEL R47, R69, -INF , !P5 ;  /* 0xff800000452f7808 */ /* 0x000fe20006800000 */
[----:B------:R-:W-:Y:S01]  /*14ee0*/  LDSM.16.M88.4 R36, [R212+0x7000] ;  /* 0x00700000d424783b */ /* 0x000fe20000000200 */
[CC--:B------:R-:W-:Y:S01]  /*14ef0*/  ISETP.GE.AND P5, PT, R28.reuse, R188.reuse, PT ;  /* 0x000000bc1c00720c */ /* 0x0c0fe20003fa6270 */
[----:B------:R-:W4:Y:S01]  /*14f00*/  MUFU.TANH R171, R106 ;  /* 0x0000006a00ab7308 */ /* 0x000f220000002400 */
[-C--:B------:R-:W-:Y:S01]  /*14f10*/  ISETP.GE.AND P6, PT, R28, R189.reuse, PT ;  /* 0x000000bd1c00720c */ /* 0x080fe20003fc6270 */
[----:B------:R-:W-:Y:S01]  /*14f20*/  VIADD R28, R55, 0x28 ;  /* 0x00000028371c7836 */ /* 0x000fe20000000000 */
[----:B------:R-:W-:Y:S01]  /*14f30*/  FSEL R50, R64, -INF , !P1 ;  /* 0xff80000040327808 */ /* 0x000fe20004800000 */
[C---:B--2---:R-:W-:Y:S01]  /*14f40*/  HMMA.16816.F32 R72, R20.reuse, R32, R72 ;  /* 0x000000201448723c */ /* 0x044fe20000001848 */
[----:B------:R-:W-:Y:S01]  /*14f50*/  FSEL R45, R71, -INF , !P2 ;  /* 0xff800000472d7808 */ /* 0x000fe20005000000 */
[----:B------:R-:W-:Y:S01]  /*14f60*/  FMUL.FTZ R98, R98, UR17 ;  /* 0x0000001162627c20 */ /* 0x000fe20008410000 */
[CC--:B------:R-:W-:Y:S01]  /*14f70*/  ISETP.GE.AND P1, PT, R28.reuse, R188.reuse, PT ;  /* 0x000000bc1c00720c */ /* 0x0c0fe20003f26270 */
[----:B------:R-:W-:Y:S01]  /*14f80*/  MUFU.TANH R60, R60 ;  /* 0x0000003c003c7308 */ /* 0x000fe20000002400 */
[-C--:B------:R-:W-:Y:S01]  /*14f90*/  ISETP.GE.AND P2, PT, R28, R189.reuse, PT ;  /* 0x000000bd1c00720c */ /* 0x080fe20003f46270 */
[----:B------:R-:W-:Y:S01]  /*14fa0*/  HMMA.16816.F32 R128, R20, R34, R128 ;  /* 0x000000221480723c */ /* 0x000fe20000001880 */
[----:B------:R-:W2:Y:S01]  /*14fb0*/  LDSM.16.M88.4 R28, [R227+0x7800] ;  /* 0x00780000e31c783b */ /* 0x000ea20000000200 */
[----:B------:R-:W-:Y:S01]  /*14fc0*/  FSEL R49, R116, -INF , !P0 ;  /* 0xff80000074317808 */ /* 0x000fe20004000000 */
[----:B------:R-:W-:Y:S01]  /*14fd0*/  FMUL.FTZ R96, R96, UR17 ;  /* 0x0000001160607c20 */ /* 0x000fe20008410000 */
[-C--:B------:R-:W-:Y:S01]  /*14fe0*/  ISETP.GE.AND P0, PT, R40, R189.reuse, PT ;  /* 0x000000bd2800720c */ /* 0x080fe20003f06270 */
[----:B------:R-:W-:Y:S01]  /*14ff0*/  LDSM.16.M88.4 R20, [R223+0xb800] ;  /* 0x00b80000df14783b */ /* 0x000fe20000000200 */
[----:B------:R-:W-:Y:S01]  /*15000*/  P2R R44, PR, RZ, 0x20 ;  /* 0x00000020ff2c7803 */ /* 0x000fe20000000000 */
[----:B------:R-:W-:Y:S01]  /*15010*/  VIADD R34, R55, 0x38 ;  /* 0x0000003837227836 */ /* 0x000fe20000000000 */
[----:B------:R-:W-:Y:S01]  /*15020*/  FSEL R175, R175, -INF , !P6 ;  /* 0xff800000afaf7808 */ /* 0x000fe20007000000 */
[----:B------:R-:W2:Y:S01]  /*15030*/  LDSM.16.M88.4 R40, [R223+0xb000] ;  /* 0x00b00000df28783b */ /* 0x000ea20000000200 */
[C---:B---3--:R-:W-:Y:S01]  /*15040*/  HMMA.16816.F32 R80, R16.reuse, R24, R80 ;  /* 0x000000181050723c */ /* 0x048fe20000001850 */
[----:B------:R-:W3:Y:S01]  /*15050*/  MUFU.TANH R169, R102 ;  /* 0x0000006600a97308 */ /* 0x000ee20000002400 */
[----:B------:R-:W-:Y:S01]  /*15060*/  FSEL R168, R168, -INF , !P1 ;  /* 0xff800000a8a87808 */ /* 0x000fe20004800000 */
[----:B------:R-:W-:Y:S01]  /*15070*/  FMUL.FTZ R93, R93, UR17 ;  /* 0x000000115d5d7c20 */ /* 0x000fe20008410000 */
[----:B-1----:R-:W-:Y:S01]  /*15080*/  FSEL R173, R173, -INF , !P2 ;  /* 0xff800000adad7808 */ /* 0x002fe20005000000 */
[----:B------:R-:W-:Y:S01]  /*15090*/  FMUL.FTZ R92, R92, UR17 ;  /* 0x000000115c5c7c20 */ /* 0x000fe20008410000 */
[C---:B------:R-:W-:Y:S01]  /*150a0*/  HMMA.16816.F32 R76, R16.reuse, R26, R76 ;  /* 0x0000001a104c723c */ /* 0x040fe2000000184c */
[----:B------:R-:W-:Y:S01]  /*150b0*/  VIADD R24, R55, 0x21 ;  /* 0x0000002137187836 */ /* 0x000fe20000000000 */
[----:B------:R-:W-:Y:S01]  /*150c0*/  FSEL R25, R70, -INF , !P0 ;  /* 0xff80000046197808 */ /* 0x000fe20004000000 */
[----:B------:R-:W1:Y:S01]  /*150d0*/  MUFU.TANH R160, R97 ;  /* 0x0000006100a07308 */ /* 0x000e620000002400 */
[-C--:B------:R-:W-:Y:S01]  /*150e0*/  ISETP.GE.AND P1, PT, R34, R188.reuse, PT ;  /* 0x000000bc2200720c */ /* 0x080fe20003f26270 */
[----:B------:R-:W-:Y:S01]  /*150f0*/  FMUL.FTZ R91, R91, UR17 ;  /* 0x000000115b5b7c20 */ /* 0x000fe20008410000 */
[CC--:B------:R-:W-:Y:S01]  /*15100*/  ISETP.GE.AND P5, PT, R24.reuse, R188.reuse, PT ;  /* 0x000000bc1800720c */ /* 0x0c0fe20003fa6270 */
[----:B------:R-:W-:Y:S01]  /*15110*/  VIADD R26, R55, 0x30 ;  /* 0x00000030371a7836 */ /* 0x000fe20000000000 */
[-C--:B------:R-:W-:Y:S01]  /*15120*/  ISETP.GE.AND P0, PT, R24, R189.reuse, PT ;  /* 0x000000bd1800720c */ /* 0x080fe20003f06270 */
[----:B------:R-:W-:Y:S01]  /*15130*/  FMUL.FTZ R95, R95, UR17 ;  /* 0x000000115f5f7c20 */ /* 0x000fe20008410000 */
[----:B-----5:R-:W-:Y:S01]  /*15140*/  FSEL R24, R65, -INF , !P3 ;  /* 0xff80000041187808 */ /* 0x020fe20005800000 */
[----:B------:R-:W5:Y:S01]  /*15150*/  MUFU.TANH R57, R101 ;  /* 0x0000006500397308 */ /* 0x000f620000002400 */
[-C--:B------:R-:W-:Y:S01]  /*15160*/  ISETP.GE.AND P6, PT, R26, R188.reuse, PT ;  /* 0x000000bc1a00720c */ /* 0x080fe20003fc6270 */
[----:B------:R-:W-:Y:S01]  /*15170*/  FMUL.FTZ R87, R87, UR17 ;  /* 0x0000001157577c20 */ /* 0x000fe20008410000 */
[-C--:B------:R-:W-:Y:S01]  /*15180*/  ISETP.GE.AND P2, PT, R34, R189.reuse, PT ;  /* 0x000000bd2200720c */ /* 0x080fe20003f46270 */
[----:B------:R-:W-:Y:S01]  /*15190*/  VIADD R34, R55, 0x39 ;  /* 0x0000003937227836 */ /* 0x000fe20000000000 */
[----:B------:R-:W-:Y:S01]  /*151a0*/  P2R R27, PR, RZ, 0x40 ;  /* 0x00000040ff1b7803 */ /* 0x000fe20000000000 */
[----:B------:R-:W-:Y:S01]  /*151b0*/  FMUL.FTZ R99, R99, UR17 ;  /* 0x0000001163637c20 */ /* 0x000fe20008410000 */
[-C--:B------:R-:W-:Y:S01]  /*151c0*/  ISETP.GE.AND P6, PT, R26, R189.reuse, PT ;  /* 0x000000bd1a00720c */ /* 0x080fe20003fc6270 */
[----:B------:R-:W-:Y:S01]  /*151d0*/  VIADD R26, R55, 0x31 ;  /* 0x00000031371a7836 */ /* 0x000fe20000000000 */
[----:B------:R-:W-:Y:S01]  /*151e0*/  MUFU.TANH R157, R98 ;  /* 0x00000062009d7308 */ /* 0x000fe20000002400 */
[----:B----4-:R-:W-:Y:S01]  /*151f0*/  FSEL R46, R112, -INF , !P5 ;  /* 0xff800000702e7808 */ /* 0x010fe20006800000 */
[----:B------:R-:W-:Y:S01]  /*15200*/  FMUL.FTZ R85, R85, UR17 ;  /* 0x0000001155557c20 */ /* 0x000fe20008410000 */
[----:B------:R-:W-:Y:S01]  /*15210*/  FSEL R177, R177, -INF , !P0 ;  /* 0xff800000b1b17808 */ /* 0x000fe20004000000 */
[----:B------:R-:W-:Y:S01]  /*15220*/  FMUL.FTZ R58, R94, UR17 ;  /* 0x000000115e3a7c20 */ /* 0x000fe20008410000 */
[C---:B--2---:R-:W-:Y:S01]  /*15230*/  HMMA.16816.F32 R72, R16.reuse, R28, R72 ;  /* 0x0000001c1048723c */ /* 0x044fe20000001848 */
[-C--:B------:R-:W-:Y:S01]  /*15240*/  ISETP.GE.AND P5, PT, R26, R188.reuse, PT ;  /* 0x000000bc1a00720c */ /* 0x080fe20003fa6270 */
[----:B------:R-:W-:Y:S01]  /*15250*/  FMUL.FTZ R86, R86, UR17 ;  /* 0x0000001156567c20 */ /* 0x000fe20008410000 */
[-C--:B------:R-:W-:Y:S01]  /*15260*/  ISETP.GE.AND P0, PT, R26, R189.reuse, PT ;  /* 0x000000bd1a00720c */ /* 0x080fe20003f06270 */
[----:B------:R-:W2:Y:S01]  /*15270*/  MUFU.TANH R156, R93 ;  /* 0x0000005d009c7308 */ /* 0x000ea20000002400 */
[----:B------:R-:W-:Y:S01]  /*15280*/  FSEL R166, R166, -INF , !P5 ;  /* 0xff800000a6a67808 */ /* 0x000fe20006800000 */
[----:B------:R-:W-:Y:S01]  /*15290*/  HMMA.16816.F32 R128, R16, R30, R128 ;  /* 0x0000001e1080723c */ /* 0x000fe20000001880 */
[----:B------:R-:W4:Y:S01]  /*152a0*/  LDSM.16.M88.4 R16, [R212+0x7800] ;  /* 0x00780000d410783b */ /* 0x000f220000000200 */
[----:B------:R-:W-:Y:S01]  /*152b0*/  VIADD R28, R55, 0x41 ;  /* 0x00000041371c7836 */ /* 0x000fe20000000000 */
[----:B------:R-:W-:Y:S01]  /*152c0*/  FSEL R139, R139, -INF , !P0 ;  /* 0xff8000008b8b7808 */ /* 0x000fe20004000000 */
[----:B------:R-:W-:Y:S01]  /*152d0*/  FMUL.FTZ R32, R89, UR17 ;  /* 0x0000001159207c20 */ /* 0x000fe20008410000 */
[----:B------:R-:W-:Y:S01]  /*152e0*/  FSEL R171, R171, -INF , !P6 ;  /* 0xff800000abab7808 */ /* 0x000fe20007000000 */
[C---:B------:R-:W-:Y:S01]  /*152f0*/  HMMA.16816.F32 R80, R12.reuse, R40, R80 ;  /* 0x000000280c50723c */ /* 0x040fe20000001850 */
[C---:B------:R-:W-:Y:S01]  /*15300*/  ISETP.GE.AND P5, PT, R28.reuse, R188, PT ;  /* 0x000000bc1c00720c */ /* 0x040fe20003fa6270 */
[----:B------:R-:W-:Y:S01]  /*15310*/  MUFU.TANH R167, R90 ;  /* 0x0000005a00a77308 */ /* 0x000fe20000002400 */
[-C--:B------:R-:W-:Y:S01]  /*15320*/  ISETP.GE.AND P0, PT, R28, R189.reuse, PT ;  /* 0x000000bd1c00720c */ /* 0x080fe20003f06270 */
[----:B------:R-:W-:Y:S01]  /*15330*/  VIADD R28, R55, 0x48 ;  /* 0x00000048371c7836 */ /* 0x000fe20000000000 */
[----:B---3--:R-:W-:Y:S01]  /*15340*/  FSEL R169, R169, -INF , !P2 ;  /* 0xff800000a9a97808 */ /* 0x008fe20005000000 */
[C---:B------:R-:W-:Y:S01]  /*15350*/  HMMA.16816.F32 R76, R12.reuse, R42, R76 ;  /* 0x0000002a0c4c723c */ /* 0x040fe2000000184c */
[----:B------:R-:W-:Y:S01]  /*15360*/  FSEL R41, R66, -INF , !P4 ;  /* 0xff80000042297808 */ /* 0x000fe20006000000 */
[----:B------:R-:W-:Y:S01]  /*15370*/  VIADD R40, R55, 0x29 ;  /* 0x0000002937287836 */ /* 0x000fe20000000000 */
[----:B------:R-:W-:Y:S01]  /*15380*/  ISETP.NE.AND P4, PT, R44, RZ, PT ;  /* 0x000000ff2c00720c */ /* 0x000fe20003f85270 */
[----:B------:R-:W3:Y:S01]  /*15390*/  MUFU.TANH R155, R103 ;  /* 0x00000067009b7308 */ /* 0x000ee20000002400 */
[-C--:B------:R-:W-:Y:S01]  /*153a0*/  ISETP.GE.AND P2, PT, R28, R189.reuse, PT ;  /* 0x000000bd1c00720c */ /* 0x080fe20003f46270 */
[----:B------:R-:W-:Y:S01]  /*153b0*/  HMMA.16816.F32 R72, R12, R20, R72 ;  /* 0x000000140c48723c */ /* 0x000fe20000001848 */
[----:B------:R-:W-:Y:S01]  /*153c0*/  FSEL R44, R67, -INF , !P4 ;  /* 0xff800000432c7808 */ /* 0x000fe20006000000 */
[----:B------:R-:W-:Y:S01]  /*153d0*/  FMUL.FTZ R84, R84, UR17 ;  /* 0x0000001154547c20 */ /* 0x000fe20008410000 */
[----:B------:R-:W-:Y:S01]  /*153e0*/  ISETP.GE.AND P4, PT, R40, R189, PT ;  /* 0x000000bd2800720c */ /* 0x000fe20003f86270 */
[----:B------:R-:W-:-:S04]  /*153f0*/  DEPBAR.LE SB0, 0x0 ;  /* 0x000080000000791a */ /* 0x000fc80000000000 */
[-C--:B------:R-:W-:Y:S01]  /*15400*/  ISETP.GE.AND P3, PT, R40, R188.reuse, PT ;  /* 0x000000bc2800720c */ /* 0x080fe20003f66270 */
[----:B------:R-:W-:Y:S01]  /*15410*/  HMMA.16816.F32 R128, R12, R22, R128 ;  /* 0x000000160c80723c */ /* 0x000fe20000001880 */
[C---:B------:R-:W-:Y:S01]  /*15420*/  VIADD R20, R55.reuse, 0x50 ;  /* 0x0000005037147836 */ /* 0x040fe20000000000 */
[----:B------:R-:W3:Y:S01]  /*15430*/  MUFU.TANH R158, R92 ;  /* 0x0000005c009e7308 */ /* 0x000ee20000002400 */
[----:B------:R-:W-:Y:S01]  /*15440*/  FSEL R170, R170, -INF , !P3 ;  /* 0xff800000aaaa7808 */ /* 0x000fe20005800000 */
[C---:B------:R-:W-:Y:S01]  /*15450*/  VIADD R21, R55.reuse, 0x51 ;  /* 0x0000005137157836 */ /* 0x040fe20000000000 */
[----:B------:R-:W-:Y:S01]  /*15460*/  ISETP.GE.AND P3, PT, R34, R188, PT ;  /* 0x000000bc2200720c */ /* 0x000fe20003f66270 */
[C---:B------:R-:W-:Y:S01]  /*15470*/  HMMA.16816.F32 R80, R8.reuse, R36, R80 ;  /* 0x000000240850723c */ /* 0x040fe20000001850 */
[----:B-1----:R-:W-:Y:S01]  /*15480*/  FSEL R160, R160, -INF , !P5 ;  /* 0xff800000a0a07808 */ /* 0x002fe20006800000 */
[C---:B------:R-:W-:Y:S01]  /*15490*/  VIADD R12, R55.reuse, 0x60 ;  /* 0x00000060370c7836 */ /* 0x040fe20000000000 */
[----:B------:R-:W-:Y:S01]  /*154a0*/  ISETP.GE.AND P5, PT, R20, R189, PT ;  /* 0x000000bd1400720c */ /* 0x000fe20003fa6270 */
[----:B------:R-:W1:Y:S01]  /*154b0*/  MUFU.TANH R152, R96 ;  /* 0x0000006000987308 */ /* 0x000e620000002400 */
[C---:B------:R-:W-:Y:S01]  /*154c0*/  VIADD R13, R55.reuse, 0x59 ;  /* 0x00000059370d7836 */ /* 0x040fe20000000000 */
[----:B------:R-:W-:Y:S01]  /*154d0*/  HMMA.16816.F32 R76, R8, R38, R76 ;  /* 0x00000026084c723c */ /* 0x000fe2000000184c */
[----:B------:R-:W-:Y:S01]  /*154e0*/  FSEL R37, R108, -INF , !P4 ;  /* 0xff8000006c257808 */ /* 0x000fe20006000000 */
[----:B------:R-:W-:Y:S01]  /*154f0*/  VIADD R15, R55, 0x61 ;  /* 0x00000061370f7836 */ /* 0x000fe20000000000 */
[----:B------:R-:W-:-:S02]  /*15500*/  ISETP.NE.AND P4, PT, R27, RZ, PT ;  /* 0x000000ff1b00720c */ /* 0x000fc40003f85270 */
[----:B------:R-:W-:Y:S01]  /*15510*/  FSEL R36, R60, -INF , !P1 ;  /* 0xff8000003c247808 */ /* 0x000fe20004800000 */
[C---:B----4-:R-:W-:Y:S01]  /*15520*/  HMMA.16816.F32 R72, R8.reuse, R16, R72 ;  /* 0x000000100848723c */ /* 0x050fe20000001848 */
[----:B------:R-:W-:Y:S01]  /*15530*/  FSEL R40, R104, -INF , !P4 ;  /* 0xff80000068287808 */ /* 0x000fe20006000000 */
[----:B------:R-:W4:Y:S01]  /*15540*/  MUFU.TANH R162, R88 ;  /* 0x0000005800a27308 */ /* 0x000f220000002400 */
[-C--:B------:R-:W-:Y:S01]  /*15550*/  ISETP.GE.AND P4, PT, R34, R189.reuse, PT ;  /* 0x000000bd2200720c */ /* 0x080fe20003f86270 */
[C---:B------:R-:W-:Y:S01]  /*15560*/  VIADD R34, R55.reuse, 0x40 ;  /* 0x0000004037227836 */ /* 0x040fe20000000000 */
[-C--:B------:R-:W-:Y:S01]  /*15570*/  ISETP.GE.AND P1, PT, R28, R188.reuse, PT ;  /* 0x000000bc1c00720c */ /* 0x080fe20003f26270 */
[----:B------:R-:W-:Y:S01]  /*15580*/  VIADD R28, R55, 0x49 ;  /* 0x00000049371c7836 */ /* 0x000fe20000000000 */
[----:B-----5:R-:W-:Y:S01]  /*15590*/  FSEL R38, R57, -INF , !P3 ;  /* 0xff80000039267808 */ /* 0x020fe20005800000 */
[----:B------:R-:W-:Y:S01]  /*155a0*/  HMMA.16816.F32 R128, R8, R18, R128 ;  /* 0x000000120880723c */ /* 0x000fe20000001880 */
[-C--:B------:R-:W-:Y:S01]  /*155b0*/  ISETP.GE.AND P6, PT, R34, R188.reuse, PT ;  /* 0x000000bc2200720c */ /* 0x080fe20003fc6270 */
[----:B------:R-:W5:Y:S01]  /*155c0*/  MUFU.TANH R165, R91 ;  /* 0x0000005b00a57308 */ /* 0x000f620000002400 */
[-C--:B------:R-:W-:Y:S01]  /*155d0*/  ISETP.GE.AND P3, PT, R28, R188.reuse, PT ;  /* 0x000000bc1c00720c */ /* 0x080fe20003f66270 */
[----:B------:R-:W-:Y:S01]  /*155e0*/  FMUL.FTZ R82, R82, UR17 ;  /* 0x0000001152527c20 */ /* 0x000fe20008410000 */
[----:B------:R-:W-:Y:S01]  /*155f0*/  P2R R27, PR, RZ, 0x40 ;  /* 0x00000040ff1b7803 */ /* 0x000fe20000000000 */
[----:B------:R-:W-:Y:S01]  /*15600*/  FMUL.FTZ R81, R81, UR17 ;  /* 0x0000001151517c20 */ /* 0x000fe20008410000 */
[-C--:B------:R-:W-:Y:S01]  /*15610*/  ISETP.GE.AND P6, PT, R34, R189.reuse, PT ;  /* 0x000000bd2200720c */ /* 0x080fe20003fc6270 */
[----:B------:R-:W-:Y:S01]  /*15620*/  FMUL.FTZ R80, R80, UR17 ;  /* 0x0000001150507c20 */ /* 0x000fe20008410000 */
[----:B--2---:R-:W-:Y:S01]  /*15630*/  FSEL R156, R156, -INF , !P3 ;  /* 0xff8000009c9c7808 */ /* 0x004fe20005800000 */
[----:B------:R-:W2:Y:S01]  /*15640*/  MUFU.TANH R33, R95 ;  /* 0x0000005f00217308 */ /* 0x000ea20000002400 */
[----:B------:R-:W-:Y:S01]  /*15650*/  FSEL R157, R157, -INF , !P6 ;  /* 0xff8000009d9d7808 */ /* 0x000fe20007000000 */
[----:B------:R-:W-:Y:S01]  /*15660*/  FMUL.FTZ R83, R83, UR17 ;  /* 0x0000001153537c20 */ /* 0x000fe20008410000 */
[-C--:B------:R-:W-:Y:S01]  /*15670*/  ISETP.GE.AND P6, PT, R20, R188.reuse, PT ;  /* 0x000000bc1400720c */ /* 0x080fe20003fc6270 */
[----:B------:R-:W-:Y:S01]  /*15680*/  FMUL.FTZ R77, R77, UR17 ;  /* 0x000000114d4d7c20 */ /* 0x000fe20008410000 */
[----:B------:R-:W-:Y:S01]  /*15690*/  P2R R20, PR, RZ, 0x20 ;  /* 0x00000020ff147803 */ /* 0x000fe20000000000 */
[----:B------:R-:W-:Y:S01]  /*156a0*/  FMUL.FTZ R75, R75, UR17 ;  /* 0x000000114b4b7c20 */ /* 0x000fe20008410000 */
[----:B---3--:R-:W-:Y:S01]  /*156b0*/  FSEL R155, R155, -INF , !P4 ;  /* 0xff8000009b9b7808 */ /* 0x008fe20006000000 */
[----:B------:R-:W3:Y:S01]  /*156c0*/  MUFU.TANH R161, R87 ;  /* 0x0000005700a17308 */ /* 0x000ee20000002400 */
[----:B------:R-:W-:Y:S01]  /*156d0*/  ISETP.NE.AND P3, PT, R20, RZ, PT ;  /* 0x000000ff1400720c */ /* 0x000fe20003f65270 */
[----:B------:R-:W-:Y:S01]  /*156e0*/  FMUL.FTZ R78, R78, UR17 ;  /* 0x000000114e4e7c20 */ /* 0x000fe20008410000 */
[----:B------:R-:W-:Y:S01]  /*156f0*/  ISETP.NE.AND P4, PT, R27, RZ, PT ;  /* 0x000000ff1b00720c */ /* 0x000fe20003f85270 */
[----:B------:R-:W-:Y:S01]  /*15700*/  FMUL.FTZ R79, R79, UR17 ;  /* 0x000000114f4f7c20 */ /* 0x000fe20008410000 */
[----:B------:R-:W-:Y:S01]  /*15710*/  FSEL R167, R167, -INF , !P3 ;  /* 0xff800000a7a77808 */ /* 0x000fe20005800000 */
[----:B------:R-:W-:Y:S01]  /*15720*/  VIADD R8, R55, 0x70 ;  /* 0x0000007037087836 */ /* 0x000fe20000000000 */
[-C--:B------:R-:W-:Y:S01]  /*15730*/  ISETP.GE.AND P3, PT, R12, R188.reuse, PT ;  /* 0x000000bc0c00720c */ /* 0x080fe20003f66270 */
[----:B------:R-:W3:Y:S01]  /*15740*/  MUFU.TANH R159, R99 ;  /* 0x00000063009f7308 */ /* 0x000ee20000002400 */
[----:B------:R-:W-:Y:S01]  /*15750*/  FSEL R158, R158, -INF , !P1 ;  /* 0xff8000009e9e7808 */ /* 0x000fe20004800000 */
[----:B------:R-:W-:Y:S01]  /*15760*/  FMUL.FTZ R72, R72, UR17 ;  /* 0x0000001148487c20 */ /* 0x000fe20008410000 */
[-C--:B------:R-:W-:Y:S01]  /*15770*/  ISETP.GE.AND P1, PT, R21, R189.reuse, PT ;  /* 0x000000bd1500720c */ /* 0x080fe20003f26270 */
[----:B------:R-:W-:Y:S01]  /*15780*/  FMUL.FTZ R76, R76, UR17 ;  /* 0x000000114c4c7c20 */ /* 0x000fe20008410000 */
[----:B------:R-:W-:Y:S01]  /*15790*/  P2R R14, PR, RZ, 0x8 ;  /* 0x00000008ff0e7803 */ /* 0x000fe20000000000 */
[----:B------:R-:W-:Y:S01]  /*157a0*/  FMUL.FTZ R73, R73, UR17 ;  /* 0x0000001149497c20 */ /* 0x000fe20008410000 */
[----:B-1----:R-:W-:Y:S01]  /*157b0*/  FSEL R152, R152, -INF , !P4 ;  /* 0xff80000098987808 */ /* 0x002fe20006000000 */
[----:B------:R-:W1:Y:S01]  /*157c0*/  MUFU.TANH R164, R85 ;  /* 0x0000005500a47308 */ /* 0x000e620000002400 */
[-C--:B------:R-:W-:Y:S01]  /*157d0*/  ISETP.GE.AND P3, PT, R12, R189.reuse, PT ;  /* 0x000000bd0c00720c */ /* 0x080fe20003f66270 */
[----:B------:R-:W-:Y:S01]  /*157e0*/  FMUL.FTZ R74, R74, UR17 ;  /* 0x000000114a4a7c20 */ /* 0x000fe20008410000 */
[-C--:B------:R-:W-:Y:S01]  /*157f0*/  ISETP.GE.AND P4, PT, R28, R189.reuse, PT ;  /* 0x000000bd1c00720c */ /* 0x080fe20003f86270 */
[C---:B------:R-:W-:Y:S01]  /*15800*/  VIADD R11, R55.reuse, 0x71 ;  /* 0x00000071370b7836 */ /* 0x040fe20000000000 */
[----:B----4-:R-:W-:Y:S01]  /*15810*/  FSEL R162, R162, -INF , !P6 ;  /* 0xff800000a2a27808 */ /* 0x010fe20007000000 */
[----:B------:R-:W-:Y:S01]  /*15820*/  VIADD R9, R55, 0x69 ;  /* 0x0000006937097836 */ /* 0x000fe20000000000 */
[----:B-----5:R-:W-:Y:S01]  /*15830*/  FSEL R165, R165, -INF , !P1 ;  /* 0xff800000a5a57808 */ /* 0x020fe20004800000 */
[----:B------:R-:W4:Y:S01]  /*15840*/  MUFU.TANH R151, R82 ;  /* 0x0000005200977308 */ /* 0x000f220000002400 */
[-C--:B------:R-:W-:Y:S01]  /*15850*/  ISETP.GE.AND P5, PT, R21, R188.reuse, PT ;  /* 0x000000bc1500720c */ /* 0x080fe20003fa6270 */
[----:B------:R-:W-:Y:S01]  /*15860*/  VIADD R21, R55, 0x58 ;  /* 0x0000005837157836 */ /* 0x000fe20000000000 */
[----:B------:R-:W-:Y:S01]  /*15870*/  ISETP.GE.AND P6, PT, R13, R189, PT ;  /* 0x000000bd0d00720c */ /* 0x000fe20003fc6270 */
[----:B------:R-:W-:Y:S01]  /*15880*/  FMUL.FTZ R67, R130, UR17 ;  /* 0x0000001182437c20 */ /* 0x000fe20008410000 */
[-C--:B------:R-:W-:Y:S01]  /*15890*/  ISETP.GE.AND P1, PT, R15, R188.reuse, PT ;  /* 0x000000bc0f00720c */ /* 0x080fe20003f26270 */
[----:B------:R-:W-:Y:S01]  /*158a0*/  FMUL.FTZ R65, R131, UR17 ;  /* 0x0000001183417c20 */ /* 0x000fe20008410000 */
[----:B------:R-:W-:Y:S01]  /*158b0*/  P2R R12, PR, RZ, 0x8 ;  /* 0x00000008ff0c7803 */ /* 0x000fe20000000000 */
[----:B------:R-:W5:Y:S01]  /*158c0*/  MUFU.TANH R58, R58 ;  /* 0x0000003a003a7308 */ /* 0x000f620000002400 */
[----:B--2---:R-:W-:Y:S01]  /*158d0*/  FSEL R33, R33, -INF , !P4 ;  /* 0xff80000021217808 */ /* 0x004fe20006000000 */
[----:B------:R-:W-:Y:S01]  /*158e0*/  FMUL.FTZ R128, R128, UR17 ;  /* 0x0000001180807c20 */ /* 0x000fe20008410000 */
[----:B------:R-:W-:Y:S01]  /*158f0*/  ISETP.GE.AND P4, PT, R13, R188, PT ;  /* 0x000000bc0d00720c */ /* 0x000fe20003f86270 */
[----:B------:R-:W-:Y:S01]  /*15900*/  FMUL.FTZ R129, R129, UR17 ;  /* 0x0000001181817c20 */ /* 0x000fe20008410000 */
[----:B------:R-:W-:Y:S01]  /*15910*/  P2R R16, PR, RZ, 0x2 ;  /* 0x00000002ff107803 */ /* 0x000fe20000000000 */
[----:B------:R-:W-:Y:S01]  /*15920*/  VIADD R13, R55, 0x68 ;  /* 0x00000068370d7836 */ /* 0x000fe20000000000 */
[----:B---3--:R-:W-:Y:S01]  /*15930*/  FSEL R161, R161, -INF , !P6 ;  /* 0xff800000a1a17808 */ /* 0x008fe20007000000 */
[----:B------:R-:W2:Y:S01]  /*15940*/  MUFU.TANH R163, R86 ;  /* 0x0000005600a37308 */ /* 0x000ea20000002400 */
[----:B------:R-:W-:-:S02]  /*15950*/  FSEL R159, R159, -INF , !P0 ;  /* 0xff8000009f9f7808 */ /* 0x000fc40004000000 */
[----:B------:R-:W-:Y:S02]  /*15960*/  ISETP.NE.AND P6, PT, R12, RZ, PT ;  /* 0x000000ff0c00720c */ /* 0x000fe40003fc5270 */
[----:B------:R-:W-:Y:S02]  /*15970*/  ISETP.GE.AND P0, PT, R21, R189, PT ;  /* 0x000000bd1500720c */ /* 0x000fe40003f06270 */
[----:B-1----:R-:W-:Y:S01]  /*15980*/  FSEL R164, R164, -INF , !P4 ;  /* 0xff800000a4a47808 */ /* 0x002fe20006000000 */
[----:B------:R-:W1:Y:S01]  /*15990*/  MUFU.TANH R150, R81 ;  /* 0x0000005100967308 */ /* 0x000e620000002400 */
[----:B------:R-:W-:Y:S02]  /*159a0*/  ISETP.NE.AND P4, PT, R16, RZ, PT ;  /* 0x000000ff1000720c */ /* 0x000fe40003f85270 */
[----:B----4-:R-:W-:Y:S02]  /*159b0*/  FSEL R151, R151, -INF , !P6 ;  /* 0xff80000097977808 */ /* 0x010fe40007000000 */
[----:B-----5:R-:W-:-:S02]  /*159c0*/  FSEL R35, R58, -INF , !P2 ;  /* 0xff8000003a237808 */ /* 0x020fc40005000000 */
[-C--:B------:R-:W-:Y:S01]  /*159d0*/  ISETP.GE.AND P6, PT, R8, R188.reuse, PT ;  /* 0x000000bc0800720c */ /* 0x080fe20003fc6270 */
[----:B------:R-:W3:Y:S01]  /*159e0*/  MUFU.TANH R32, R32 ;  /* 0x0000002000207308 */ /* 0x000ee20000002400 */
[----:B--2---:R-:W-:Y:S02]  /*159f0*/  FSEL R163, R163, -INF , !P0 ;  /* 0xff800000a3a37808 */ /* 0x004fe40004000000 */
[----:B------:R-:W-:Y:S02]  /*15a00*/  ISETP.GE.AND P2, PT, R21, R188, PT ;  /* 0x000000bc1500720c */ /* 0x000fe40003f46270 */
[----:B------:R-:W-:Y:S02]  /*15a10*/  ISETP.NE.AND P0, PT, R14, RZ, PT ;  /* 0x000000ff0e00720c */ /* 0x000fe40003f05270 */
[----:B------:R-:W-:Y:S01]  /*15a20*/  P2R R10, PR, RZ, 0x40 ;  /* 0x00000040ff0a7803 */ /* 0x000fe20000000000 */
[----:B------:R-:W2:Y:S01]  /*15a30*/  MUFU.TANH R26, R84 ;  /* 0x00000054001a7308 */ /* 0x000ea20000002400 */
[----:B-1----:R-:W-:-:S02]  /*15a40*/  FSEL R150, R150, -INF , !P4 ;  /* 0xff80000096967808 */ /* 0x002fc40006000000 */
[-C--:B------:R-:W-:Y:S01]  /*15a50*/  ISETP.GE.AND P4, PT, R8, R189.reuse, PT ;  /* 0x000000bd0800720c */ /* 0x080fe20003f86270 */
[----:B------:R-:W-:Y:S01]  /*15a60*/  VIADD R8, R55, 0x78 ;  /* 0x0000007837087836 */ /* 0x000fe20000000000 */
[-C--:B------:R-:W-:Y:S02]  /*15a70*/  ISETP.GE.AND P6, PT, R11, R189.reuse, PT ;  /* 0x000000bd0b00720c */ /* 0x080fe40003fc6270 */
[-C--:B------:R-:W-:Y:S01]  /*15a80*/  ISETP.GE.AND P1, PT, R13, R189.reuse, PT ;  /* 0x000000bd0d00720c */ /* 0x080fe20003f26270 */
[----:B------:R-:W1:Y:S01]  /*15a90*/  MUFU.TANH R154, R80 ;  /* 0x00000050009a7308 */ /* 0x000e620000002400 */
[----:B---3--:R-:W-:Y:S02]  /*15aa0*/  FSEL R34, R32, -INF , !P5 ;  /* 0xff80000020227808 */ /* 0x008fe40006800000 */
[----:B------:R-:W-:Y:S02]  /*15ab0*/  ISETP.GE.AND P5, PT, R15, R189, PT ;  /* 0x000000bd0f00720c */ /* 0x000fe40003fa6270 */
[----:B------:R-:W-:-:S03]  /*15ac0*/  ISETP.GE.AND P3, PT, R13, R188, PT ;  /* 0x000000bc0d00720c */ /* 0x000fc60003f66270 */
[----:B------:R-:W3:Y:S01]  /*15ad0*/  MUFU.TANH R133, R75 ;  /* 0x0000004b00857308 */ /* 0x000ee20000002400 */
[----:B--2---:R-:W-:Y:S02]  /*15ae0*/  FSEL R32, R26, -INF , !P2 ;  /* 0xff8000001a207808 */ /* 0x004fe40005000000 */
[----:B------:R-:W-:-:S05]  /*15af0*/  ISETP.GE.AND P2, PT, R9, R188, PT ;  /* 0x000000bc0900720c */ /* 0x000fca0003f46270 */
[----:B------:R-:W2:Y:S01]  /*15b00*/  MUFU.TANH R149, R83 ;  /* 0x0000005300957308 */ /* 0x000ea20000002400 */
[----:B-1----:R-:W-:Y:S02]  /*15b10*/  FSEL R154, R154, -INF , !P0 ;  /* 0xff8000009a9a7808 */ /* 0x002fe40004000000 */
[----:B------:R-:W-:Y:S02]  /*15b20*/  ISETP.GE.AND P0, PT, R9, R189, PT ;  /* 0x000000bd0900720c */ /* 0x000fe40003f06270 */
[----:B------:R-:W-:Y:S02]  /*15b30*/  P2R R9, PR, RZ, 0x10 ;  /* 0x00000010ff097803 */ /* 0x000fe40000000000 */
[----:B------:R-:W-:Y:S01]  /*15b40*/  ISETP.GE.AND P4, PT, R11, R188, PT ;  /* 0x000000bc0b00720c */ /* 0x000fe20003f86270 */
[----:B------:R-:W1:Y:S01]  /*15b50*/  MUFU.TANH R146, R77 ;  /* 0x0000004d00927308 */ /* 0x000e620000002400 */
[----:B---3--:R-:W-:Y:S02]  /*15b60*/  FSEL R133, R133, -INF , !P6 ;  /* 0xff80000085857808 */ /* 0x008fe40007000000 */
[----:B------:R-:W-:-:S02]  /*15b70*/  ISETP.GT.AND P6, PT, R243, R232, PT ;  /* 0x000000e8f300720c */ /* 0x000fc40003fc4270 */
[----:B------:R-:W-:Y:S02]  /*15b80*/  P2R R11, PR, RZ, 0x10 ;  /* 0x00000010ff0b7803 */ /* 0x000fe40000000000 */
[C---:B------:R-:W-:Y:S01]  /*15b90*/  ISETP.GE.AND P4, PT, R8.reuse, R189, PT ;  /* 0x000000bd0800720c */ /* 0x040fe20003f86270 */
[----:B------:R-:W3:Y:S01]  /*15ba0*/  MUFU.TANH R147, R78 ;  /* 0x0000004e00937308 */ /* 0x000ee20000002400 */
[----:B--2---:R-:W-:Y:S02]  /*15bb0*/  FSEL R149, R149, -INF , !P5 ;  /* 0xff80000095957808 */ /* 0x004fe40006800000 */
[----:B------:R-:W-:Y:S01]  /*15bc0*/  ISETP.GE.AND P5, PT, R8, R188, PT ;  /* 0x000000bc0800720c */ /* 0x000fe20003fa6270 */
[----:B------:R-:W-:-:S04]  /*15bd0*/  VIADD R8, R55, 0x79 ;  /* 0x0000007937087836 */ /* 0x000fc80000000000 */
[----:B------:R-:W2:Y:S01]  /*15be0*/  MUFU.TANH R145, R79 ;  /* 0x0000004f00917308 */ /* 0x000ea20000002400 */
[----:B-1----:R-:W-:Y:S02]  /*15bf0*/  FSEL R146, R146, -INF , !P2 ;  /* 0xff80000092927808 */ /* 0x002fe40005000000 */
[----:B------:R-:W-:-:S05]  /*15c00*/  ISETP.NE.AND P2, PT, R9, RZ, PT ;  /* 0x000000ff0900720c */ /* 0x000fca0003f45270 */
[----:B------:R-:W1:Y:S01]  /*15c10*/  MUFU.TANH R148, R76 ;  /* 0x0000004c00947308 */ /* 0x000e620000002400 */
[----:B---3--:R-:W-:Y:S02]  /*15c20*/  FSEL R147, R147, -INF , !P1 ;  /* 0xff80000093937808 */ /* 0x008fe40004800000 */
[----:B------:R-:W-:-:S05]  /*15c30*/  ISETP.NE.AND P1, PT, R10, RZ, PT ;  /* 0x000000ff0a00720c */ /* 0x000fca0003f25270 */
[----:B------:R-:W3:Y:S01]  /*15c40*/  MUFU.TANH R72, R72 ;  /* 0x0000004800487308 */ /* 0x000ee20000002400 */
[----:B--2---:R-:W-:Y:S02]  /*15c50*/  FSEL R145, R145, -INF , !P0 ;  /* 0xff80000091917808 */ /* 0x004fe40004000000 */
[----:B------:R-:W-:-:S05]  /*15c60*/  ISETP.NE.AND P0, PT, R11, RZ, PT ;  /* 0x000000ff0b00720c */ /* 0x000fca0003f05270 */
[----:B------:R-:W2:Y:S01]  /*15c70*/  MUFU.TANH R138, R73 ;  /* 0x00000049008a7308 */ /* 0x000ea20000002400 */
[----:B-1----:R-:W-:Y:S02]  /*15c80*/  FSEL R148, R148, -INF , !P3 ;  /* 0xff80000094947808 */ /* 0x002fe40005800000 */
[----:B------:R-:W-:-:S04]  /*15c90*/  ISETP.GE.AND P3, PT, R55, R188, PT ;  /* 0x000000bc3700720c */ /* 0x000fc80003f66270 */
[----:B------:R-:W-:Y:S01]  /*15ca0*/  FSEL R0, R0, -INF , !P3 ;  /* 0xff80000000007808 */ /* 0x000fe20005800000 */
[----:B------:R-:W1:Y:S01]  /*15cb0*/  MUFU.TANH R135, R74 ;  /* 0x0000004a00877308 */ /* 0x000e620000002400 */
[----:B---3--:R-:W-:Y:S01]  /*15cc0*/  FSEL R144, R72, -INF , !P1 ;  /* 0xff80000048907808 */ /* 0x008fe20004800000 */
[----:B------:R-:W-:Y:S01]  /*15cd0*/  BAR.SYNC.DEFER_BLOCKING 0x0 ;  /* 0x0000000000007b1d */ /* 0x000fe20000010000 */
[----:B------:R-:W-:-:S04]  /*15ce0*/  ISETP.GE.AND P1, PT, R55, R189, PT ;  /* 0x000000bd3700720c */ /* 0x000fc80003f26270 */
[----:B------:R-:W-:Y:S01]  /*15cf0*/  FSEL R9, R4, -INF , !P1 ;  /* 0xff80000004097808 */ /* 0x000fe20004800000 */
[----:B------:R-:W3:Y:S01]  /*15d00*/  MUFU.TANH R136, R128 ;  /* 0x0000008000887308 */ /* 0x000ee20000002400 */
[----:B--2---:R-:W-:Y:S02]  /*15d10*/  FSEL R138, R138, -INF , !P0 ;  /* 0xff8000008a8a7808 */ /* 0x004fe40004000000 */
[----:B------:R-:W-:-:S05]  /*15d20*/  ISETP.GE.AND P0, PT, R8, R189, PT ;  /* 0x000000bd0800720c */ /* 0x000fca0003f06270 */
[----:B------:R-:W2:Y:S01]  /*15d30*/  MUFU.TANH R134, R129 ;  /* 0x0000008100867308 */ /* 0x000ea20000002400 */
[----:B-1----:R-:W-:Y:S02]  /*15d40*/  FSEL R135, R135, -INF , !P2 ;  /* 0xff80000087877808 */ /* 0x002fe40005000000 */
[----:B------:R-:W-:-:S05]  /*15d50*/  ISETP.GE.AND P2, PT, R8, R188, PT ;  /* 0x000000bc0800720c */ /* 0x000fca0003f46270 */
[----:B------:R-:W1:Y:S01]  /*15d60*/  MUFU.TANH R67, R67 ;  /* 0x0000004300437308 */ /* 0x000e620000002400 */
[----:B---3--:R-:W-:-:S07]  /*15d70*/  FSEL R136, R136, -INF , !P5 ;  /* 0xff80000088887808 */ /* 0x008fce0006800000 */
[----:B------:R-:W3:Y:S01]  /*15d80*/  MUFU.TANH R65, R65 ;  /* 0x0000004100417308 */ /* 0x000ee20000002400 */
[----:B--2---:R-:W-:Y:S02]  /*15d90*/  FSEL R134, R134, -INF , !P2 ;  /* 0xff80000086867808 */ /* 0x004fe40005000000 */
[----:B-1----:R-:W-:Y:S02]  /*15da0*/  FSEL R67, R67, -INF , !P4 ;  /* 0xff80000043437808 */ /* 0x002fe40006000000 */
[----:B---3--:R-:W-:Y:S01]  /*15db0*/  FSEL R65, R65, -INF , !P0 ;  /* 0xff80000041417808 */ /* 0x008fe20004000000 */
        /* <DEDUP_REMOVED lines=63> */
.L_x_4060:
[----:B------:R-:W-:Y:S02]  /*161b0*/  ULDC UR14, c[0x0][0x248] ;  /* 0x00009200000e7ab9 */ /* 0x000fe40000000800 */
[----:B------:R-:W-:-:S06]  /*161c0*/  USHF.L.U32 UR5, UR14, 0x7, URZ ;  /* 0x000000070e057899 */ /* 0x000fcc000800063f */
[----:B------:R-:W-:-:S04]  /*161d0*/  IADD3 R2, RZ, -UR5, RZ ;  /* 0x80000005ff027c10 */ /* 0x000fc8000fffe0ff */
[----:B------:R-:W-:-:S07]  /*161e0*/  SHF.R.S32.HI R7, RZ, 0x1f, R2 ;  /* 0x0000001fff077819 */ /* 0x000fce0000011402 */
.L_x_4061:
        /* <DEDUP_REMOVED lines=44> */
.L_x_4059:
        /* <DEDUP_REMOVED lines=98> */
[----:B------:R-:W-:Y:S01]  /*16ad0*/  LDSM.16.MT88.4 R4, [R224+0x10800] ;  /* 0x01080000e004783b */ /* 0x000fe20000004200 */
[--C-:B------:R-:W-:Y:S01]  /*16ae0*/  FFMA.FTZ R48, R44, UR12, -R137.reuse ;  /* 0x0000000c2c307c23 */ /* 0x100fe20008010889 */
[--C-:B------:R-:W-:Y:S01]  /*16af0*/  FFMA.FTZ R44, R168, UR12, -R137.reuse ;  /* 0x0000000ca82c7c23 */ /* 0x100fe20008010889 */
[----:B------:R-:W1:Y:S01]  /*16b00*/  MUFU.EX2 R63, R63 ;  /* 0x0000003f003f7308 */ /* 0x000e620000000800 */
[--C-:B------:R-:W-:Y:S01]  /*16b10*/  FFMA.FTZ R60, R119, UR12, -R132.reuse ;  /* 0x0000000c773c7c23 */ /* 0x100fe20008010884 */
[--C-:B------:R-:W-:Y:S01]  /*16b20*/  FFMA.FTZ R61, R9, UR12, -R132.reuse ;  /* 0x0000000c093d7c23 */ /* 0x100fe20008010884 */
[----:B------:R-:W2:Y:S01]  /*16b30*/  LDSM.16.MT88.4 R116, [R222+0xc000] ;  /* 0x00c00000de74783b */ /* 0x000ea20000004200 */
[--C-:B------:R-:W-:Y:S01]  /*16b40*/  FFMA.FTZ R64, R49, UR12, -R132.reuse ;  /* 0x0000000c31407c23 */ /* 0x100fe20008010884 */
[--C-:B------:R-:W-:Y:S01]  /*16b50*/  FFMA.FTZ R57, R51, UR12, -R132.reuse ;  /* 0x0000000c33397c23 */ /* 0x100fe20008010884 */
[--C-:B------:R-:W-:Y:S01]  /*16b60*/  FFMA.FTZ R49, R24, UR12, -R137.reuse ;  /* 0x0000000c18317c23 */ /* 0x100fe20008010889 */
[----:B------:R-:W3:Y:S01]  /*16b70*/  LDSM.16.MT88.4 R8, [R222+0xc800] ;  /* 0x00c80000de08783b */ /* 0x000ee20000004200 */
[----:B------:R-:W-:Y:S01]  /*16b80*/  MUFU.EX2 R62, R62 ;  /* 0x0000003e003e7308 */ /* 0x000fe20000000800 */
[--C-:B------:R-:W-:Y:S01]  /*16b90*/  FFMA.FTZ R51, R25, UR12, -R132.reuse ;  /* 0x0000000c19337c23 */ /* 0x100fe20008010884 */
[--C-:B------:R-:W-:Y:S01]  /*16ba0*/  FFMA.FTZ R56, R47, UR12, -R132.reuse ;  /* 0x0000000c2f387c23 */ /* 0x100fe20008010884 */
[----:B------:R-:W4:Y:S01]  /*16bb0*/  LDSM.16.MT88.4 R24, [R224+0xc800] ;  /* 0x00c80000e018783b */ /* 0x000f220000004200 */
        /* <DEDUP_REMOVED lines=52> */
[----:B------:R-:W1:Y:S01]  /*16f00*/  MUFU.EX2 R58, R58 ;  /* 0x0000003a003a7308 */ /* 0x000e620000000800 */
[----:B-----5:R-:W-:Y:S01]  /*16f10*/  F2FP.F16.F32.PACK_AB R71, R57, R60 ;  /* 0x0000003c3947723e */ /* 0x020fe200000000ff */
[--C-:B------:R-:W-:Y:S01]  /*16f20*/  FFMA.FTZ R67, R67, UR12, -R132.reuse ;  /* 0x0000000c43437c23 */ /* 0x100fe20008010884 */
[----:B------:R-:W-:Y:S01]  /*16f30*/  FFMA.FTZ R248, R65, UR12, -R132 ;  /* 0x0000000c41f87c23 */ /* 0x000fe20008010884 */
[----:B------:R-:W-:Y:S01]  /*16f40*/  FADD.FTZ R63, R66, R63 ;  /* 0x0000003f423f7221 */ /* 0x000fe20000010000 */
[----:B------:R-:W-:-:S03]  /*16f50*/  FADD.FTZ R61, R61, R64 ;  /* 0x000000403d3d7221 */ /* 0x000fc60000010000 */
[----:B--2---:R-:W-:Y:S01]  /*16f60*/  HMMA.16816.F32 R120, R68, R116, RZ ;  /* 0x000000744478723c */ /* 0x004fe200000018ff */
[----:B------:R-:W-:Y:S01]  /*16f70*/  MUFU.EX2 R54, R54 ;  /* 0x0000003600367308 */ /* 0x000fe20000000800 */
[----:B------:R-:W-:Y:S01]  /*16f80*/  FADD.FTZ R62, R62, R63 ;  /* 0x0000003f3e3e7221 */ /* 0x000fe20000010000 */
[----:B------:R-:W-:-:S03]  /*16f90*/  FADD.FTZ R60, R60, R61 ;  /* 0x0000003d3c3c7221 */ /* 0x000fc60000010000 */
[C---:B------:R-:W-:Y:S01]  /*16fa0*/  HMMA.16816.F32 R116, R68.reuse, R118, RZ ;  /* 0x000000764474723c */ /* 0x040fe200000018ff */
[----:B------:R-:W-:Y:S01]  /*16fb0*/  FADD.FTZ R62, R59, R62 ;  /* 0x0000003e3b3e7221 */ /* 0x000fe20000010000 */
[----:B------:R-:W-:Y:S01]  /*16fc0*/  FADD.FTZ R57, R57, R60 ;  /* 0x0000003c39397221 */ /* 0x000fe20000010000 */
[----:B------:R-:W2:Y:S01]  /*16fd0*/  MUFU.EX2 R49, R49 ;  /* 0x0000003100317308 */ /* 0x000ea20000000800 */
[----:B-1----:R-:W-:Y:S02]  /*16fe0*/  F2FP.F16.F32.PACK_AB R12, R58, R55 ;  /* 0x000000373a0c723e */ /* 0x002fe400000000ff */
[C---:B------:R-:W-:Y:S05]  /*16ff0*/  HMMA.16816.F32 R128, R68.reuse, R124, RZ ;  /* 0x0000007c4480723c */ /* 0x040fea00000018ff */
[----:B------:R-:W-:Y:S01]  /*17000*/  MUFU.EX2 R56, R56 ;  /* 0x0000003800387308 */ /* 0x000fe20000000800 */
[C---:B------:R-:W-:Y:S06]  /*17010*/  HMMA.16816.F32 R112, R68.reuse, R108, RZ ;  /* 0x0000006c4470723c */ /* 0x040fec00000018ff */
[----:B------:R-:W-:Y:S01]  /*17020*/  HMMA.16816.F32 R124, R68, R126, RZ ;  /* 0x0000007e447c723c */ /* 0x000fe200000018ff */
[----:B------:R-:W1:Y:S01]  /*17030*/  MUFU.EX2 R51, R51 ;  /* 0x0000003300337308 */ /* 0x000e620000000800 */
[----:B--2---:R-:W-:-:S04]  /*17040*/  F2FP.F16.F32.PACK_AB R14, R49, R54 ;  /* 0x00000036310e723e */ /* 0x004fc800000000ff */
        /* <DEDUP_REMOVED lines=21> */
[C---:B----4-:R-:W-:Y:S05]  /*171a0*/  HMMA.16816.F32 R128, R12.reuse, R24, R128 ;  /* 0x000000180c80723c */ /* 0x050fea0000001880 */
        /* <DEDUP_REMOVED lines=140> */
[C---:B--2---:R-:W-:Y:S01]  /*17a70*/  HMMA.16816.F32 R120, R20.reuse, R16, R120 ;  /* 0x000000101478723c */ /* 0x044fe20000001878 */
[----:B------:R-:W-:Y:S05]  /*17a80*/  MUFU.EX2 R248, R248 ;  /* 0x000000f800f87308 */ /* 0x000fea0000000800 */
        /* <DEDUP_REMOVED lines=213> */
.L_x_4063:
[----:B------:R-:W-:Y:S02]  /*187e0*/  ULDC UR10, c[0x0][0x250] ;  /* 0x00009400000a7ab9 */ /* 0x000fe40000000800 */
[----:B------:R-:W-:-:S06]  /*187f0*/  USHF.L.U32 UR4, UR10, 0x7, URZ ;  /* 0x000000070a047899 */ /* 0x000fcc000800063f */
[----:B------:R-:W-:-:S04]  /*18800*/  IADD3 R3, RZ, -UR4, RZ ;  /* 0x80000004ff037c10 */ /* 0x000fc8000fffe0ff */
[----:B------:R-:W-:-:S07]  /*18810*/  SHF.R.S32.HI R4, RZ, 0x1f, R3 ;  /* 0x0000001fff047819 */ /* 0x000fce0000011403 */
.L_x_4064:
[----:B------:R-:W-:Y:S01]  /*18820*/  USHF.L.U32 UR5, UR10, 0x5, URZ ;  /* 0x000000050a057899 */ /* 0x000fe2000800063f */
[----:B------:R-:W-:Y:S01]  /*18830*/  LEA R244, P0, R3, R244, 0x1 ;  /* 0x000000f403f47211 */ /* 0x000fe200078008ff */
[----:B------:R-:W-:Y:S01]  /*18840*/  ULDC UR4, c[0x0][0x254] ;  /* 0x0000950000047ab9 */ /* 0x000fe20000000800 */
[----:B------:R-:W-:Y:S01]  /*18850*/  IMAD R190, R243, 0x80, R190 ;  /* 0x00000080f3be7824 */ /* 0x000fe200078e02be */
        /* <DEDUP_REMOVED lines=17> */
[----:B------:R-:W-:Y:S01]  /*18970*/  LDGSTS.E.BYPASS.LTC128B.128 [R238+0x10000], desc[UR6][R12.64+0x80] ;  /* 0x100000800cee7fae */ /* 0x000fe2000b901d46 */
[----:B------:R-:W-:Y:S02]  /*18980*/  ISETP.GE.AND P2, PT, R190, R188, PT ;  /* 0x000000bcbe00720c */ /* 0x000fe40003f46270 */
        /* <DEDUP_REMOVED lines=21> */
[----:B------:R-:W-:Y:S04]  /*18ae0*/  LDSM.16.M88.4 R156, [R230] ;  /* 0x00000000e69c783b */ /* 0x000fe80000000200 */
[----:B------:R-:W2:Y:S04]  /*18af0*/  LDSM.16.M88.4 R64, [R229+0x4000] ;  /* 0x00400000e540783b */ /* 0x000ea80000000200 */
        /* <DEDUP_REMOVED lines=8> */
[----:B-1----:R-:W1:Y:S01]  /*18b80*/  LDSM.16.M88.4 R16, [R227] ;  /* 0x00000000e310783b */ /* 0x002e620000000200 */
[C---:B--2---:R-:W-:Y:S03]  /*18b90*/  HMMA.16816.F32 R12, R156.reuse, R64, RZ ;  /* 0x000000409c0c723c */ /* 0x044fe600000018ff */
[----:B------:R-:W2:Y:S04]  /*18ba0*/  LDSM.16.M88.4 R172, [R218] ;  /* 0x00000000daac783b */ /* 0x000ea80000000200 */
[----:B------:R-:W2:Y:S01]  /*18bb0*/  LDSM.16.M88.4 R152, [R217] ;  /* 0x00000000d998783b */ /* 0x000ea20000000200 */
[C---:B------:R-:W-:Y:S03]  /*18bc0*/  HMMA.16816.F32 R64, R156.reuse, R66, RZ ;  /* 0x000000429c40723c */ /* 0x040fe600000018ff */
[----:B------:R-:W2:Y:S03]  /*18bd0*/  LDSM.16.M88.4 R8, [R216] ;  /* 0x00000000d808783b */ /* 0x000ea60000000200 */
[C---:B---3--:R-:W-:Y:S01]  /*18be0*/  HMMA.16816.F32 R52, R156.reuse, R48, RZ ;  /* 0x000000309c34723c */ /* 0x048fe200000018ff */
[----:B------:R-:W3:Y:S04]  /*18bf0*/  LDSM.16.M88.4 R4, [R215] ;  /* 0x00000000d704783b */ /* 0x000ee80000000200 */
[----:B------:R-:W-:Y:S01]  /*18c00*/  LDSM.16.M88.4 R180, [R226] ;  /* 0x00000000e2b4783b */ /* 0x000fe20000000200 */
[C---:B----4-:R-:W-:Y:S03]  /*18c10*/  HMMA.16816.F32 R44, R156.reuse, R40, RZ ;  /* 0x000000289c2c723c */ /* 0x050fe600000018ff */
[----:B------:R-:W4:Y:S03]  /*18c20*/  LDSM.16.M88.4 R136, [R223+0x4000] ;  /* 0x00400000df88783b */ /* 0x000f260000000200 */
[C---:B------:R-:W-:Y:S01]  /*18c30*/  HMMA.16816.F32 R48, R156.reuse, R50, RZ ;  /* 0x000000329c30723c */ /* 0x040fe200000018ff */
[----:B------:R-:W-:Y:S04]  /*18c40*/  LDSM.16.M88.4 R176, [R219] ;  /* 0x00000000dbb0783b */ /* 0x000fe80000000200 */
[----:B------:R-:W-:Y:S01]  /*18c50*/  LDSM.16.M88.4 R148, [R214] ;  /* 0x00000000d694783b */ /* 0x000fe20000000200 */
[C---:B------:R-:W-:Y:S03]  /*18c60*/  HMMA.16816.F32 R40, R156.reuse, R42, RZ ;  /* 0x0000002a9c28723c */ /* 0x040fe600000018ff */
[----:B------:R-:W-:Y:S03]  /*18c70*/  LDSM.16.M88.4 R144, [R213] ;  /* 0x00000000d590783b */ /* 0x000fe60000000200 */
[C---:B-----5:R-:W-:Y:S01]  /*18c80*/  HMMA.16816.F32 R60, R156.reuse, R56, RZ ;  /* 0x000000389c3c723c */ /* 0x060fe200000018ff */
[----:B------:R-:W-:Y:S04]  /*18c90*/  LDSM.16.M88.4 R184, [R212] ;  /* 0x00000000d4b8783b */ /* 0x000fe80000000200 */
        /* <DEDUP_REMOVED lines=20> */
[----:B------:R-:W2:Y:S05]  /*18de0*/  LDSM.16.M88.4 R152, [R225] ;  /* 0x00000000e198783b */ /* 0x000eaa0000000200 */
[C---:B------:R-:W-:Y:S06]  /*18df0*/  HMMA.16816.F32 R36, R140.reuse, R8, R36 ;  /* 0x000000088c24723c */ /* 0x040fec0000001824 */
[C---:B------:R-:W-:Y:S01]  /*18e00*/  HMMA.16816.F32 R32, R140.reuse, R10, R32 ;  /* 0x0000000a8c20723c */ /* 0x040fe20000001820 */
[----:B------:R-:W2:Y:S05]  /*18e10*/  LDSM.16.M88.4 R8, [R223+0x6000] ;  /* 0x00600000df08783b */ /* 0x000eaa0000000200 */
[C---:B---3--:R-:W-:Y:S06]  /*18e20*/  HMMA.16816.F32 R28, R140.reuse, R4, R28 ;  /* 0x000000048c1c723c */ /* 0x048fec000000181c */
[----:B------:R-:W-:Y:S01]  /*18e30*/  HMMA.16816.F32 R24, R140, R6, R24 ;  /* 0x000000068c18723c */ /* 0x000fe20000001818 */
[----:B------:R-:W3:Y:S05]  /*18e40*/  LDSM.16.M88.4 R4, [R223+0x6800] ;  /* 0x00680000df04783b */ /* 0x000eea0000000200 */
        /* <DEDUP_REMOVED lines=8> */
[----:B------:R-:W1:Y:S05]  /*18ed0*/  LDSM.16.M88.4 R16, [R229+0x8000] ;  /* 0x00800000e510783b */ /* 0x000e6a0000000200 */
        /* <DEDUP_REMOVED lines=8> */
[----:B------:R-:W5:Y:S04]  /*18f60*/  LDSM.16.M88.4 R140, [R212+0x1800] ;  /* 0x00180000d48c783b */ /* 0x000f680000000200 */
[----:B------:R-:W5:Y:S01]  /*18f70*/  LDSM.16.M88.4 R144, [R212+0x1000] ;  /* 0x00100000d490783b */ /* 0x000f620000000200 */
[C---:B--2---:R-:W-:Y:S06]  /*18f80*/  HMMA.16816.F32 R12, R152.reuse, R184, R12 ;  /* 0x000000b8980c723c */ /* 0x044fec000000180c */
[----:B------:R-:W-:Y:S06]  /*18f90*/  HMMA.16816.F32 R64, R152, R186, R64 ;  /* 0x000000ba9840723c */ /* 0x000fec0000001840 */
[C---:B------:R-:W-:Y:S06]  /*18fa0*/  HMMA.16816.F32 R36, R180.reuse, R8, R36 ;  /* 0x00000008b424723c */ /* 0x040fec0000001824 */
[C---:B------:R-:W-:Y:S01]  /*18fb0*/  HMMA.16816.F32 R32, R180.reuse, R10, R32 ;  /* 0x0000000ab420723c */ /* 0x040fe20000001820 */
[----:B------:R-:W-:Y:S05]  /*18fc0*/  LDSM.16.M88.4 R8, [R228+0x2000] ;  /* 0x00200000e408783b */ /* 0x000fea0000000200 */
[C---:B---3--:R-:W-:Y:S06]  /*18fd0*/  HMMA.16816.F32 R28, R180.reuse, R4, R28 ;  /* 0x00000004b41c723c */ /* 0x048fec000000181c */
[C---:B------:R-:W-:Y:S01]  /*18fe0*/  HMMA.16816.F32 R24, R180.reuse, R6, R24 ;  /* 0x00000006b418723c */ /* 0x040fe20000001818 */
[----:B------:R-:W2:Y:S05]  /*18ff0*/  LDSM.16.M88.4 R4, [R211] ;  /* 0x00000000d304783b */ /* 0x000eaa0000000200 */
[C---:B------:R-:W-:Y:S06]  /*19000*/  HMMA.16816.F32 R60, R180.reuse, R132, R60 ;  /* 0x00000084b43c723c */ /* 0x040fec000000183c */
[----:B------:R-:W-:Y:S01]  /*19010*/  HMMA.16816.F32 R56, R180, R134, R56 ;  /* 0x00000086b438723c */ /* 0x000fe20000001838 */
[----:B------:R-:W3:Y:S05]  /*19020*/  LDSM.16.M88.4 R132, [R212+0x2800] ;  /* 0x00280000d484783b */ /* 0x000eea0000000200 */
[C---:B-1----:R-:W-:Y:S06]  /*19030*/  HMMA.16816.F32 R12, R20.reuse, R16, R12 ;  /* 0x00000010140c723c */ /* 0x042fec000000180c */
[----:B------:R-:W-:Y:S01]  /*19040*/  HMMA.16816.F32 R64, R20, R18, R64 ;  /* 0x000000121440723c */ /* 0x000fe20000001840 */
[----:B------:R-:W-:Y:S05]  /*19050*/  LDSM.16.M88.4 R16, [R210] ;  /* 0x00000000d210783b */ /* 0x000fea0000000200 */
[C---:B----4-:R-:W-:Y:S06]  /*19060*/  HMMA.16816.F32 R168, R180.reuse, R176, R168 ;  /* 0x000000b0b4a8723c */ /* 0x050fec00000018a8 */
[C---:B------:R-:W-:Y:S01]  /*19070*/  HMMA.16816.F32 R164, R180.reuse, R178, R164 ;  /* 0x000000b2b4a4723c */ /* 0x040fe200000018a4 */
[----:B------:R-:W-:Y:S05]  /*19080*/  LDSM.16.M88.4 R176, [R226+0x2000] ;  /* 0x00200000e2b0783b */ /* 0x000fea0000000200 */
[C---:B------:R-:W-:Y:S06]  /*19090*/  HMMA.16816.F32 R160, R180.reuse, R172, R160 ;  /* 0x000000acb4a0723c */ /* 0x040fec00000018a0 */
[----:B------:R-:W-:Y:S01]  /*190a0*/  HMMA.16816.F32 R156, R180, R174, R156 ;  /* 0x000000aeb49c723c */ /* 0x000fe2000000189c */
[----:B------:R-:W-:Y:S05]  /*190b0*/  LDSM.16.M88.4 R172, [R212+0x3800] ;  /* 0x00380000d4ac783b */ /* 0x000fea0000000200 */
[C---:B-----5:R-:W-:Y:S01]  /*190c0*/  HMMA.16816.F32 R180, R152.reuse, R140, R44 ;  /* 0x0000008c98b4723c */ /* 0x060fe2000000182c */
[----:B------:R-:W1:Y:S05]  /*190d0*/  LDSM.16.M88.4 R44, [R223+0x8000] ;  /* 0x00800000df2c783b */ /* 0x000e6a0000000200 */
[C---:B------:R-:W-:Y:S06]  /*190e0*/  HMMA.16816.F32 R60, R152.reuse, R148, R60 ;  /* 0x00000094983c723c */ /* 0x040fec000000183c */
[C---:B------:R-:W-:Y:S01]  /*190f0*/  HMMA.16816.F32 R56, R152.reuse, R150, R56 ;  /* 0x000000969838723c */ /* 0x040fe20000001838 */
[----:B------:R-:W4:Y:S05]  /*19100*/  LDSM.16.M88.4 R148, [R229+0x8800] ;  /* 0x00880000e594783b */ /* 0x000f2a0000000200 */
[C---:B------:R-:W-:Y:S06]  /*19110*/  HMMA.16816.F32 R52, R152.reuse, R144, R52 ;  /* 0x000000909834723c */ /* 0x040fec0000001834 */
[----:B------:R-:W-:Y:S01]  /*19120*/  HMMA.16816.F32 R48, R152, R146, R48 ;  /* 0x000000929830723c */ /* 0x000fe20000001830 */
[----:B------:R-:W5:Y:S05]  /*19130*/  LDSM.16.M88.4 R144, [R212+0x3000] ;  /* 0x00300000d490783b */ /* 0x000f6a0000000200 */
[----:B--2---:R-:W-:Y:S06]  /*19140*/  HMMA.16816.F32 R12, R8, R4, R12 ;  /* 0x00000004080c723c */ /* 0x004fec000000180c */
[C---:B------:R-:W-:Y:S06]  /*19150*/  HMMA.16816.F32 R36, R152.reuse, R136, R36 ;  /* 0x000000889824723c */ /* 0x040fec0000001824 */
[----:B------:R-:W-:Y:S01]  /*19160*/  HMMA.16816.F32 R32, R152, R138, R32 ;  /* 0x0000008a9820723c */ /* 0x000fe20000001820 */
[----:B------:R-:W2:Y:S05]  /*19170*/  LDSM.16.M88.4 R136, [R229+0x9000] ;  /* 0x00900000e588783b */ /* 0x000eaa0000000200 */
[----:B------:R-:W-:Y:S01]  /*19180*/  HMMA.16816.F32 R64, R8, R6, R64 ;  /* 0x000000060840723c */ /* 0x000fe20000001840 */
[----:B------:R-:W-:Y:S05]  /*19190*/  LDSM.16.M88.4 R4, [R229+0x9800] ;  /* 0x00980000e504783b */ /* 0x000fea0000000200 */
[C---:B------:R-:W-:Y:S06]  /*191a0*/  HMMA.16816.F32 R40, R152.reuse, R142, R40 ;  /* 0x0000008e9828723c */ /* 0x040fec0000001828 */
[C---:B---3--:R-:W-:Y:S06]  /*191b0*/  HMMA.16816.F32 R28, R152.reuse, R132, R28 ;  /* 0x00000084981c723c */ /* 0x048fec000000181c */
[----:B------:R-:W-:Y:S01]  /*191c0*/  HMMA.16816.F32 R140, R152, R134, R24 ;  /* 0x00000086988c723c */ /* 0x000fe20000001818 */
[----:B------:R-:W-:Y:S04]  /*191d0*/  LDSM.16.M88.4 R132, [R225+0x2000] ;  /* 0x00200000e184783b */ /* 0x000fe80000000200 */
[----:B------:R-:W3:Y:S01]  /*191e0*/  LDSM.16.M88.4 R24, [R212+0x4000] ;  /* 0x00400000d418783b */ /* 0x000ee20000000200 */
[----:B-1----:R-:W-:Y:S06]  /*191f0*/  HMMA.16816.F32 R12, R176, R44, R12 ;  /* 0x0000002cb00c723c */ /* 0x002fec000000180c */
[C---:B----4-:R-:W-:Y:S06]  /*19200*/  HMMA.16816.F32 R56, R20.reuse, R150, R56 ;  /* 0x000000961438723c */ /* 0x050fec0000001838 */
[----:B------:R-:W-:Y:S06]  /*19210*/  HMMA.16816.F32 R60, R20, R148, R60 ;  /* 0x00000094143c723c */ /* 0x000fec000000183c */
[----:B------:R-:W-:Y:S01]  /*19220*/  HMMA.16816.F32 R64, R176, R46, R64 ;  /* 0x0000002eb040723c */ /* 0x000fe20000001840 */
[----:B------:R-:W1:Y:S05]  /*19230*/  LDSM.16.M88.4 R44, [R209] ;  /* 0x00000000d12c783b */ /* 0x000e6a0000000200 */
[C---:B-----5:R-:W-:Y:S06]  /*19240*/  HMMA.16816.F32 R168, R152.reuse, R144, R168 ;  /* 0x0000009098a8723c */ /* 0x060fec00000018a8 */
[----:B------:R-:W-:Y:S01]  /*19250*/  HMMA.16816.F32 R164, R152, R146, R164 ;  /* 0x0000009298a4723c */ /* 0x000fe200000018a4 */
[----:B------:R-:W4:Y:S05]  /*19260*/  LDSM.16.M88.4 R144, [R223+0x8800] ;  /* 0x00880000df90783b */ /* 0x000f2a0000000200 */
[C---:B--2---:R-:W-:Y:S06]  /*19270*/  HMMA.16816.F32 R52, R20.reuse, R136, R52 ;  /* 0x000000881434723c */ /* 0x044fec0000001834 */
[----:B------:R-:W-:Y:S01]  /*19280*/  HMMA.16816.F32 R136, R20, R138, R48 ;  /* 0x0000008a1488723c */ /* 0x000fe20000001830 */
[----:B------:R-:W-:Y:S05]  /*19290*/  LDSM.16.M88.4 R48, [R212+0x4800] ;  /* 0x00480000d430783b */ /* 0x000fea0000000200 */
[----:B---3--:R-:W-:Y:S06]  /*192a0*/  HMMA.16816.F32 R12, R132, R24, R12 ;  /* 0x00000018840c723c */ /* 0x008fec000000180c */
[C---:B------:R-:W-:Y:S06]  /*192b0*/  HMMA.16816.F32 R56, R8.reuse, R18, R56 ;  /* 0x000000120838723c */ /* 0x040fec0000001838 */
[----:B------:R-:W-:Y:S01]  /*192c0*/  HMMA.16816.F32 R60, R8, R16, R60 ;  /* 0x00000010083c723c */ /* 0x000fe2000000183c */
[----:B------:R-:W2:Y:S05]  /*192d0*/  LDSM.16.M88.4 R16, [R229+0xa000] ;  /* 0x00a00000e510783b */ /* 0x000eaa0000000200 */
[----:B------:R-:W-:Y:S01]  /*192e0*/  HMMA.16816.F32 R64, R132, R26, R64 ;  /* 0x0000001a8440723c */ /* 0x000fe20000001840 */
[----:B------:R-:W-:Y:S05]  /*192f0*/  LDSM.16.M88.4 R24, [R208] ;  /* 0x00000000d018783b */ /* 0x000fea0000000200 */
[----:B------:R-:W-:Y:S01]  /*19300*/  HMMA.16816.F32 R180, R20, R4, R180 ;  /* 0x0000000414b4723c */ /* 0x000fe200000018b4 */
[----:B------:R-:W-:Y:S01]  /*19310*/  FMUL.FTZ R13, R13, UR17 ;  /* 0x000000110d0d7c20 */ /* 0x000fe20008410000 */
[----:B------:R-:W-:-:S04]  /*19320*/  FMUL.FTZ R3, R12, UR17 ;  /* 0x000000110c037c20 */ /* 0x000fc80008410000 */
[----:B------:R-:W-:Y:S01]  /*19330*/  HMMA.16816.F32 R40, R20, R6, R40 ;  /* 0x000000061428723c */ /* 0x000fe20000001828 */
[----:B------:R-:W3:Y:S01]  /*19340*/  LDSM.16.M88.4 R4, [R223+0x9000] ;  /* 0x00900000df04783b */ /* 0x000ee20000000200 */
[----:B------:R-:W5:Y:S04]  /*19350*/  MUFU.TANH R3, R3 ;  /* 0x0000000300037308 */ /* 0x000f680000002400 */
[C---:B-1----:R-:W-:Y:S06]  /*19360*/  HMMA.16816.F32 R52, R8.reuse, R44, R52 ;  /* 0x0000002c0834723c */ /* 0x042fec0000001834 */
[----:B------:R-:W-:Y:S01]  /*19370*/  HMMA.16816.F32 R136, R8, R46, R136 ;  /* 0x0000002e0888723c */ /* 0x000fe20000001888 */
[----:B------:R-:W1:Y:S01]  /*19380*/  LDSM.16.M88.4 R44, [R229+0xa800] ;  /* 0x00a80000e52c783b */ /* 0x000e620000000200 */
[----:B------:R-:W-:Y:S01]  /*19390*/  FMUL.FTZ R64, R64, UR17 ;  /* 0x0000001140407c20 */ /* 0x000fe20008410000 */
[----:B------:R-:W-:Y:S01]  /*193a0*/  FMUL.FTZ R66, R66, UR17 ;  /* 0x0000001142427c20 */ /* 0x000fe20008410000 */
[----:B------:R-:W-:-:S02]  /*193b0*/  FMUL.FTZ R67, R67, UR17 ;  /* 0x0000001143437c20 */ /* 0x000fc40008410000 */
[C---:B----4-:R-:W-:Y:S02]  /*193c0*/  HMMA.16816.F32 R56, R176.reuse, R146, R56 ;  /* 0x00000092b038723c */ /* 0x050fe40000001838 */
[----:B------:R-:W-:Y:S04]  /*193d0*/  MUFU.TANH R64, R64 ;  /* 0x0000004000407308 */ /* 0x000fe80000002400 */
[----:B------:R-:W-:Y:S01]  /*193e0*/  HMMA.16816.F32 R60, R176, R144, R60 ;  /* 0x00000090b03c723c */ /* 0x000fe2000000183c */
[----:B------:R-:W-:Y:S01]  /*193f0*/  FMUL.FTZ R146, R65, UR17 ;  /* 0x0000001141927c20 */ /* 0x000fe20008410000 */
[----:B------:R-:W-:Y:S02]  /*19400*/  FMUL.FTZ R65, R15, UR17 ;  /* 0x000000110f417c20 */ /* 0x000fe40008410000 */
[----:B------:R4:W5:Y:S02]  /*19410*/  MUFU.TANH R144, R13 ;  /* 0x0000000d00907308 */ /* 0x0009640000002400 */
[----:B--2---:R-:W-:Y:S01]  /*19420*/  HMMA.16816.F32 R36, R20, R16, R36 ;  /* 0x000000101424723c */ /* 0x004fe20000001824 */
[----:B------:R-:W-:-:S05]  /*19430*/  FMUL.FTZ R145, R14, UR17 ;  /* 0x000000110e917c20 */ /* 0x000fca0008410000 */
[----:B------:R-:W-:Y:S01]  /*19440*/  HMMA.16816.F32 R32, R20, R18, R32 ;  /* 0x000000121420723c */ /* 0x000fe20000001820 */
[----:B------:R-:W2:Y:S01]  /*19450*/  LDSM.16.M88.4 R16, [R223+0x9800] ;  /* 0x00980000df10783b */ /* 0x000ea20000000200 */
[----:B------:R-:W5:Y:S04]  /*19460*/  MUFU.TANH R145, R145 ;  /* 0x0000009100917308 */ /* 0x000f680000002400 */
[C---:B---3--:R-:W-:Y:S01]  /*19470*/  HMMA.16816.F32 R52, R176.reuse, R4, R52 ;  /* 0x00000004b034723c */ /* 0x048fe20000001834 */
[----:B----4-:R-:W3:Y:S03]  /*19480*/  LDSM.16.M88.4 R12, [R212+0x5000] ;  /* 0x00500000d40c783b */ /* 0x010ee60000000200 */
[----:B------:R-:W-:Y:S02]  /*19490*/  MUFU.TANH R65, R65 ;  /* 0x0000004100417308 */ /* 0x000fe40000002400 */
[----:B------:R-:W-:Y:S01]  /*194a0*/  HMMA.16816.F32 R136, R176, R6, R136 ;  /* 0x00000006b088723c */ /* 0x000fe20000001888 */
[----:B------:R-:W4:Y:S05]  /*194b0*/  LDSM.16.M88.4 R4, [R207] ;  /* 0x00000000cf04783b */ /* 0x000f2a0000000200 */
[C---:B------:R-:W-:Y:S01]  /*194c0*/  HMMA.16816.F32 R180, R8.reuse, R24, R180 ;  /* 0x0000001808b4723c */ /* 0x040fe200000018b4 */
[----:B------:R-:W5:Y:S05]  /*194d0*/  MUFU.TANH R146, R146 ;  /* 0x0000009200927308 */ /* 0x000f6a0000002400 */
[----:B------:R-:W-:Y:S01]  /*194e0*/  HMMA.16816.F32 R40, R8, R26, R40 ;  /* 0x0000001a0828723c */ /* 0x000fe20000001828 */
[----:B------:R-:W-:Y:S02]  /*194f0*/  LDSM.16.M88.4 R24, [R223+0xa000] ;  /* 0x00a00000df18783b */ /* 0x000fe40000000200 */
[----:B------:R-:W5:Y:S03]  /*19500*/  MUFU.TANH R66, R66 ;  /* 0x0000004200427308 */ /* 0x000f660000002400 */
[----:B-1----:R-:W-:Y:S05]  /*19510*/  HMMA.16816.F32 R28, R20, R44, R28 ;  /* 0x0000002c141c723c */ /* 0x002fea000000181c */
[----:B------:R-:W-:Y:S01]  /*19520*/  MUFU.TANH R67, R67 ;  /* 0x0000004300437308 */ /* 0x000fe20000002400 */
[----:B------:R-:W-:Y:S06]  /*19530*/  HMMA.16816.F32 R160, R152, R172, R160 ;  /* 0x000000ac98a0723c */ /* 0x000fec00000018a0 */
[C---:B--2---:R-:W-:Y:S06]  /*19540*/  HMMA.16816.F32 R180, R176.reuse, R16, R180 ;  /* 0x00000010b0b4723c */ /* 0x044fec00000018b4 */
[----:B------:R-:W-:Y:S01]  /*19550*/  HMMA.16816.F32 R40, R176, R18, R40 ;  /* 0x00000012b028723c */ /* 0x000fe20000001828 */
[----:B------:R-:W-:Y:S05]  /*19560*/  LDSM.16.M88.4 R16, [R229+0xb800] ;  /* 0x00b80000e510783b */ /* 0x000fea0000000200 */
[C---:B---3--:R-:W-:Y:S06]  /*19570*/  HMMA.16816.F32 R52, R132.reuse, R12, R52 ;  /* 0x0000000c8434723c */ /* 0x048fec0000001834 */
[----:B------:R-:W-:Y:S01]  /*19580*/  HMMA.16816.F32 R136, R132, R14, R136 ;  /* 0x0000000e8488723c */ /* 0x000fe20000001888 */
[----:B------:R-:W1:Y:S05]  /*19590*/  LDSM.16.M88.4 R12, [R229+0xb000] ;  /* 0x00b00000e50c783b */ /* 0x000e6a0000000200 */
[C---:B----4-:R-:W-:Y:S06]  /*195a0*/  HMMA.16816.F32 R36, R8.reuse, R4, R36 ;  /* 0x000000040824723c */ /* 0x050fec0000001824 */
[----:B------:R-:W-:Y:S01]  /*195b0*/  HMMA.16816.F32 R32, R8, R6, R32 ;  /* 0x000000060820723c */ /* 0x000fe20000001820 */
[----:B------:R-:W2:Y:S05]  /*195c0*/  LDSM.16.M88.4 R4, [R206] ;  /* 0x00000000ce04783b */ /* 0x000eaa0000000200 */
[----:B------:R-:W-:Y:S01]  /*195d0*/  HMMA.16816.F32 R156, R152, R174, R156 ;  /* 0x000000ae989c723c */ /* 0x000fe2000000189c */
[----:B------:R-:W-:Y:S01]  /*195e0*/  FMUL.FTZ R52, R52, UR17 ;  /* 0x0000001134347c20 */ /* 0x000fe20008410000 */
[----:B------:R-:W-:Y:S01]  /*195f0*/  FMUL.FTZ R53, R53, UR17 ;  /* 0x0000001135357c20 */ /* 0x000fe20008410000 */
[----:B------:R-:W-:Y:S01]  /*19600*/  FMUL.FTZ R54, R54, UR17 ;  /* 0x0000001136367c20 */ /* 0x000fe20008410000 */
[----:B------:R-:W-:-:S02]  /*19610*/  FMUL.FTZ R55, R55, UR17 ;  /* 0x0000001137377c20 */ /* 0x000fc40008410000 */
[C---:B------:R-:W-:Y:S01]  /*19620*/  HMMA.16816.F32 R60, R132.reuse, R48, R60 ;  /* 0x00000030843c723c */ /* 0x040fe2000000183c */
[----:B------:R-:W-:Y:S01]  /*19630*/  MUFU.TANH R52, R52 ;  /* 0x0000003400347308 */ /* 0x000fe20000002400 */
[----:B------:R-:W-:Y:S01]  /*19640*/  FMUL.FTZ R148, R139, UR17 ;  /* 0x000000118b947c20 */ /* 0x000fe20008410000 */
[----:B------:R-:W-:Y:S01]  /*19650*/  FMUL.FTZ R137, R137, UR17 ;  /* 0x0000001189897c20 */ /* 0x000fe20008410000 */
[----:B------:R-:W-:Y:S01]  /*19660*/  FMUL.FTZ R138, R138, UR17 ;  /* 0x000000118a8a7c20 */ /* 0x000fe20008410000 */
[----:B------:R-:W-:Y:S01]  /*19670*/  FMUL.FTZ R136, R136, UR17 ;  /* 0x0000001188887c20 */ /* 0x000fe20008410000 */
[----:B------:R-:W-:Y:S01]  /*19680*/  HMMA.16816.F32 R56, R132, R50, R56 ;  /* 0x000000328438723c */ /* 0x000fe20000001838 */
[----:B------:R-:W-:Y:S02]  /*19690*/  LDSM.16.M88.4 R48, [R212+0x5800] ;  /* 0x00580000d430783b */ /* 0x000fe40000000200 */
[----:B------:R-:W-:Y:S03]  /*196a0*/  MUFU.TANH R53, R53 ;  /* 0x0000003500357308 */ /* 0x000fe60000002400 */
[C---:B------:R-:W-:Y:S01]  /*196b0*/  HMMA.16816.F32 R140, R20.reuse, R46, R140 ;  /* 0x0000002e148c723c */ /* 0x040fe2000000188c */
[----:B------:R-:W-:Y:S04]  /*196c0*/  LDSM.16.M88.4 R44, [R212+0x6000] ;  /* 0x00600000d42c783b */ /* 0x000fe80000000200 */
[----:B------:R-:W-:Y:S01]  /*196d0*/  MUFU.TANH R54, R54 ;  /* 0x0000003600367308 */ /* 0x000fe20000002400 */
[C---:B-1----:R-:W-:Y:S06]  /*196e0*/  HMMA.16816.F32 R168, R20.reuse, R12, R168 ;  /* 0x0000000c14a8723c */ /* 0x042fec00000018a8 */
[----:B------:R-:W-:Y:S01]  /*196f0*/  HMMA.16816.F32 R164, R20, R14, R164 ;  /* 0x0000000e14a4723c */ /* 0x000fe200000018a4 */
[----:B------:R-:W1:Y:S01]  /*19700*/  LDSM.16.M88.4 R12, [R223+0xa800] ;  /* 0x00a80000df0c783b */ /* 0x000e620000000200 */
[----:B------:R-:W-:Y:S01]  /*19710*/  FMUL.FTZ R61, R61, UR17 ;  /* 0x000000113d3d7c20 */ /* 0x000fe20008410000 */
[----:B------:R-:W-:Y:S01]  /*19720*/  FMUL.FTZ R60, R60, UR17 ;  /* 0x000000113c3c7c20 */ /* 0x000fe20008410000 */
[----:B------:R-:W-:Y:S01]  /*19730*/  FMUL.FTZ R62, R62, UR17 ;  /* 0x000000113e3e7c20 */ /* 0x000fe20008410000 */
[----:B------:R-:W-:Y:S01]  /*19740*/  FMUL.FTZ R63, R63, UR17 ;  /* 0x000000113f3f7c20 */ /* 0x000fe20008410000 */
[----:B--2---:R-:W-:Y:S01]  /*19750*/  HMMA.16816.F32 R28, R8, R4, R28 ;  /* 0x00000004081c723c */ /* 0x004fe2000000181c */
[----:B------:R-:W-:Y:S01]  /*19760*/  FMUL.FTZ R57, R57, UR17 ;  /* 0x0000001139397c20 */ /* 0x000fe20008410000 */
[----:B------:R-:W-:Y:S01]  /*19770*/  FMUL.FTZ R56, R56, UR17 ;  /* 0x0000001138387c20 */ /* 0x000fe20008410000 */
[----:B------:R-:W-:Y:S01]  /*19780*/  MUFU.TANH R61, R61 ;  /* 0x0000003d003d7308 */ /* 0x000fe20000002400 */
[----:B------:R-:W-:Y:S01]  /*19790*/  FMUL.FTZ R58, R58, UR17 ;  /* 0x000000113a3a7c20 */ /* 0x000fe20008410000 */
[----:B------:R-:W-:Y:S01]  /*197a0*/  FMUL.FTZ R59, R59, UR17 ;  /* 0x000000113b3b7c20 */ /* 0x000fe20008410000 */
[C---:B------:R-:W-:Y:S05]  /*197b0*/  HMMA.16816.F32 R36, R176.reuse, R24, R36 ;  /* 0x00000018b024723c */ /* 0x040fea0000001824 */
[----:B------:R-:W-:Y:S01]  /*197c0*/  MUFU.TANH R57, R57 ;  /* 0x0000003900397308 */ /* 0x000fe20000002400 */
[----:B------:R-:W-:Y:S01]  /*197d0*/  HMMA.16816.F32 R32, R176, R26, R32 ;  /* 0x0000001ab020723c */ /* 0x000fe20000001820 */
[----:B------:R-:W2:Y:S05]  /*197e0*/  LDSM.16.M88.4 R24, [R205] ;  /* 0x00000000cd18783b */ /* 0x000eaa0000000200 */
[C---:B------:R-:W-:Y:S01]  /*197f0*/  HMMA.16816.F32 R160, R20.reuse, R16, R160 ;  /* 0x0000001014a0723c */ /* 0x040fe200000018a0 */
[----:B------:R-:W-:Y:S05]  /*19800*/  MUFU.TANH R60, R60 ;  /* 0x0000003c003c7308 */ /* 0x000fea0000002400 */
[----:B------:R-:W-:Y:S01]  /*19810*/  HMMA.16816.F32 R156, R20, R18, R156 ;  /* 0x00000012149c723c */ /* 0x000fe2000000189c */
[----:B------:R-:W3:Y:S02]  /*19820*/  LDSM.16.M88.4 R16, [R212+0x6800] ;  /* 0x00680000d410783b */ /* 0x000ee40000000200 */
[----:B------:R-:W4:Y:S02]  /*19830*/  MUFU.TANH R56, R56 ;  /* 0x0000003800387308 */ /* 0x000f240000002400 */
[----:B------:R-:W-:Y:S01]  /*19840*/  LDSM.16.M88.4 R20, [R223+0xb800] ;  /* 0x00b80000df14783b */ /* 0x000fe20000000200 */
[----:B------:R-:W-:Y:S03]  /*19850*/  HMMA.16816.F32 R140, R8, R6, R140 ;  /* 0x00000006088c723c */ /* 0x000fe6000000188c */
[----:B------:R-:W4:Y:S02]  /*19860*/  LDSM.16.M88.4 R4, [R223+0xb000] ;  /* 0x00b00000df04783b */ /* 0x000f240000000200 */
[----:B------:R-:W4:Y:S01]  /*19870*/  MUFU.TANH R62, R62 ;  /* 0x0000003e003e7308 */ /* 0x000f220000002400 */
[----:B-1----:R-:W-:Y:S06]  /*19880*/  HMMA.16816.F32 R28, R176, R12, R28 ;  /* 0x0000000cb01c723c */ /* 0x002fec000000181c */
[----:B------:R-:W-:Y:S01]  /*19890*/  HMMA.16816.F32 R180, R132, R48, R180 ;  /* 0x0000003084b4723c */ /* 0x000fe200000018b4 */
[C---:B------:R-:W-:Y:S01]  /*198a0*/  VIADD R12, R190.reuse, 0x1 ;  /* 0x00000001be0c7836 */ /* 0x040fe20000000000 */
[----:B------:R-:W1:Y:S01]  /*198b0*/  MUFU.TANH R63, R63 ;  /* 0x0000003f003f7308 */ /* 0x000e620000002400 */
[----:B------:R-:W-:-:S03]  /*198c0*/  VIADD R13, R190, 0x9 ;  /* 0x00000009be0d7836 */ /* 0x000fc60000000000 */
[----:B------:R-:W-:Y:S01]  /*198d0*/  HMMA.16816.F32 R40, R132, R50, R40 ;  /* 0x000000328428723c */ /* 0x000fe20000001828 */
[----:B------:R-:W1:Y:S01]  /*198e0*/  LDSM.16.M88.4 R48, [R204] ;  /* 0x00000000cc30783b */ /* 0x000e620000000200 */
[CC--:B------:R-:W-:Y:S02]  /*198f0*/  ISETP.GE.AND P1, PT, R12.reuse, R188.reuse, PT ;  /* 0x000000bc0c00720c */ /* 0x0c0fe40003f26270 */
[-C--:B------:R-:W-:Y:S01]  /*19900*/  ISETP.GE.AND P4, PT, R12, R189.reuse, PT ;  /* 0x000000bd0c00720c */ /* 0x080fe20003f86270 */
[----:B------:R-:W-:Y:S01]  /*19910*/  VIADD R12, R190, 0x8 ;  /* 0x00000008be0c7836 */ /* 0x000fe20000000000 */
[----:B--2---:R-:W-:Y:S01]  /*19920*/  HMMA.16816.F32 R168, R8, R24, R168 ;  /* 0x0000001808a8723c */ /* 0x004fe200000018a8 */
[CC--:B------:R-:W-:Y:S01]  /*19930*/  ISETP.GE.AND P3, PT, R13.reuse, R188.reuse, PT ;  /* 0x000000bc0d00720c */ /* 0x0c0fe20003f66270 */
[----:B------:R-:W2:Y:S01]  /*19940*/  MUFU.TANH R58, R58 ;  /* 0x0000003a003a7308 */ /* 0x000ea20000002400 */
[-C--:B------:R-:W-:Y:S02]  /*19950*/  ISETP.GE.AND P6, PT, R13, R189.reuse, PT ;  /* 0x000000bd0d00720c */ /* 0x080fe40003fc6270 */
[C---:B------:R-:W-:Y:S01]  /*19960*/  ISETP.GE.AND P0, PT, R12.reuse, R188, PT ;  /* 0x000000bc0c00720c */ /* 0x040fe20003f06270 */
[----:B------:R-:W-:Y:S01]  /*19970*/  HMMA.16816.F32 R140, R176, R14, R140 ;  /* 0x0000000eb08c723c */ /* 0x000fe2000000188c */
[----:B------:R-:W-:-:S03]  /*19980*/  ISETP.GE.AND P5, PT, R12, R189, PT ;  /* 0x000000bd0c00720c */ /* 0x000fc60003fa6270 */
[----:B------:R-:W2:Y:S02]  /*19990*/  MUFU.TANH R59, R59 ;  /* 0x0000003b003b7308 */ /* 0x000ea40000002400 */
[----:B---3--:R-:W-:Y:S01]  /*199a0*/  HMMA.16816.F32 R28, R132, R16, R28 ;  /* 0x00000010841c723c */ /* 0x008fe2000000181c */
[----:B------:R-:W-:Y:S02]  /*199b0*/  VIADD R15, R190, 0x18 ;  /* 0x00000018be0f7836 */ /* 0x000fe40000000000 */
[----:B------:R-:W-:Y:S01]  /*199c0*/  FMUL.FTZ R139, R180, UR17 ;  /* 0x00000011b48b7c20 */ /* 0x000fe20008410000 */
[----:B------:R-:W-:Y:S01]  /*199d0*/  FMUL.FTZ R147, R181, UR17 ;  /* 0x00000011b5937c20 */ /* 0x000fe20008410000 */
[----:B------:R-:W-:Y:S01]  /*199e0*/  FMUL.FTZ R152, R183, UR17 ;  /* 0x00000011b7987c20 */ /* 0x000fe20008410000 */
[----:B------:R-:W-:Y:S01]  /*199f0*/  FMUL.FTZ R174, R182, UR17 ;  /* 0x00000011b6ae7c20 */ /* 0x000fe20008410000 */
[----:B------:R-:W-:Y:S01]  /*19a00*/  HMMA.16816.F32 R164, R8, R26, R164 ;  /* 0x0000001a08a4723c */ /* 0x000fe200000018a4 */
[----:B-----5:R-:W-:Y:S01]  /*19a10*/  FSEL R17, R3, -INF , !P2 ;  /* 0xff80000003117808 */ /* 0x020fe20005000000 */
[----:B------:R-:W-:Y:S01]  /*19a20*/  FMUL.FTZ R149, R40, UR17 ;  /* 0x0000001128957c20 */ /* 0x000fe20008410000 */
[----:B------:R-:W-:Y:S01]  /*19a30*/  FSEL R3, R144, -INF , !P1 ;  /* 0xff80000090037808 */ /* 0x000fe20004800000 */
[----:B------:R-:W3:Y:S01]  /*19a40*/  MUFU.TANH R139, R139 ;  /* 0x0000008b008b7308 */ /* 0x000ee20000002400 */
[----:B------:R-:W-:Y:S01]  /*19a50*/  FMUL.FTZ R40, R42, UR17 ;  /* 0x000000112a287c20 */ /* 0x000fe20008410000 */
[----:B----4-:R-:W-:Y:S01]  /*19a60*/  HMMA.16816.F32 R168, R176, R4, R168 ;  /* 0x00000004b0a8723c */ /* 0x010fe200000018a8 */
[----:B------:R-:W-:Y:S01]  /*19a70*/  FMUL.FTZ R151, R41, UR17 ;  /* 0x0000001129977c20 */ /* 0x000fe20008410000 */
[----:B------:R-:W-:-:S04]  /*19a80*/  FMUL.FTZ R41, R43, UR17 ;  /* 0x000000112b297c20 */ /* 0x000fc80008410000 */
[----:B------:R-:W-:Y:S01]  /*19a90*/  HMMA.16816.F32 R32, R132, R46, R32 ;  /* 0x0000002e8420723c */ /* 0x000fe20000001820 */
[----:B------:R-:W-:Y:S01]  /*19aa0*/  VIADD R4, R190, 0x10 ;  /* 0x00000010be047836 */ /* 0x000fe20000000000 */
[----:B------:R-:W4:Y:S04]  /*19ab0*/  MUFU.TANH R149, R149 ;  /* 0x0000009500957308 */ /* 0x000f280000002400 */
[C---:B-1----:R-:W-:Y:S01]  /*19ac0*/  HMMA.16816.F32 R160, R8.reuse, R48, R160 ;  /* 0x0000003008a0723c */ /* 0x042fe200000018a0 */
[----:B------:R-:W-:Y:S01]  /*19ad0*/  FMUL.FTZ R47, R29, UR17 ;  /* 0x000000111d2f7c20 */ /* 0x000fe20008410000 */
[-C--:B------:R-:W-:Y:S01]  /*19ae0*/  ISETP.GE.AND P2, PT, R4, R188.reuse, PT ;  /* 0x000000bc0400720c */ /* 0x080fe20003f46270 */
[----:B------:R-:W-:Y:S01]  /*19af0*/  FMUL.FTZ R28, R28, UR17 ;  /* 0x000000111c1c7c20 */ /* 0x000fe20008410000 */
[-C--:B------:R-:W-:Y:S01]  /*19b00*/  ISETP.GE.AND P1, PT, R4, R189.reuse, PT ;  /* 0x000000bd0400720c */ /* 0x080fe20003f26270 */
[----:B------:R-:W-:Y:S01]  /*19b10*/  VIADD R4, R190, 0x11 ;  /* 0x00000011be047836 */ /* 0x000fe20000000000 */
[----:B------:R-:W-:Y:S01]  /*19b20*/  HMMA.16816.F32 R156, R8, R50, R156 ;  /* 0x00000032089c723c */ /* 0x000fe2000000189c */
[----:B------:R-:W1:Y:S01]  /*19b30*/  LDSM.16.M88.4 R8, [R212+0x7000] ;  /* 0x00700000d408783b */ /* 0x000e620000000200 */
[----:B------:R-:W-:Y:S01]  /*19b40*/  FSEL R29, R64, -INF , !P0 ;  /* 0xff800000401d7808 */ /* 0x000fe20004000000 */
[----:B------:R5:W-:Y:S01]  /*19b50*/  MUFU.TANH R46, R28 ;  /* 0x0000001c002e7308 */ /* 0x000be20000002400 */
[CC--:B------:R-:W-:Y:S01]  /*19b60*/  ISETP.GE.AND P0, PT, R190.reuse, R189.reuse, PT ;  /* 0x000000bdbe00720c */ /* 0x0c0fe20003f06270 */
[C---:B------:R-:W-:Y:S01]  /*19b70*/  VIADD R64, R190.reuse, 0x51 ;  /* 0x00000051be407836 */ /* 0x040fe20000000000 */
[----:B------:R-:W-:Y:S01]  /*19b80*/  HMMA.16816.F32 R140, R132, R18, R140 ;  /* 0x00000012848c723c */ /* 0x000fe2000000188c */
[----:B------:R-:W-:Y:S01]  /*19b90*/  P2R R13, PR, RZ, 0x4 ;  /* 0x00000004ff0d7803 */ /* 0x000fe20000000000 */
[----:B------:R-:W-:Y:S01]  /*19ba0*/  VIADD R51, R190, 0x71 ;  /* 0x00000071be337836 */ /* 0x000fe20000000000 */
[-C--:B------:R-:W-:Y:S01]  /*19bb0*/  ISETP.GE.AND P2, PT, R4, R188.reuse, PT ;  /* 0x000000bc0400720c */ /* 0x080fe20003f46270 */
[----:B------:R-:W-:Y:S01]  /*19bc0*/  VIADD R49, R190, 0x78 ;  /* 0x00000078be317836 */ /* 0x000fe20000000000 */
[----:B------:R-:W-:Y:S01]  /*19bd0*/  P2R R12, PR, RZ, 0x2 ;  /* 0x00000002ff0c7803 */ /* 0x000fe20000000000 */
[C---:B------:R-:W-:Y:S01]  /*19be0*/  HMMA.16816.F32 R164, R176.reuse, R6, R164 ;  /* 0x00000006b0a4723c */ /* 0x040fe200000018a4 */
[----:B------:R-:W-:Y:S01]  /*19bf0*/  FSEL R18, R145, -INF , !P0 ;  /* 0xff80000091127808 */ /* 0x000fe20004000000 */
[----:B------:R-:W-:Y:S01]  /*19c00*/  FMUL.FTZ R32, R32, UR17 ;  /* 0x0000001120207c20 */ /* 0x000fe20008410000 */
[-C--:B------:R-:W-:Y:S01]  /*19c10*/  ISETP.GE.AND P0, PT, R4, R189.reuse, PT ;  /* 0x000000bd0400720c */ /* 0x080fe20003f06270 */
[----:B------:R-:W-:Y:S01]  /*19c20*/  MUFU.TANH R137, R137 ;  /* 0x0000008900897308 */ /* 0x000fe20000002400 */
[----:B------:R-:W3:Y:S01]  /*19c30*/  LDSM.16.M88.4 R4, [R212+0x7800] ;  /* 0x00780000d404783b */ /* 0x000ee20000000200 */
[----:B------:R-:W-:Y:S01]  /*19c40*/  HMMA.16816.F32 R160, R176, R20, R160 ;  /* 0x00000014b0a0723c */ /* 0x000fe200000018a0 */
[----:B------:R-:W-:Y:S01]  /*19c50*/  P2R R14, PR, RZ, 0x1 ;  /* 0x00000001ff0e7803 */ /* 0x000fe20000000000 */
[----:B------:R-:W-:Y:S01]  /*19c60*/  FMUL.FTZ R33, R33, UR17 ;  /* 0x0000001121217c20 */ /* 0x000fe20008410000 */
[CC--:B------:R-:W-:Y:S01]  /*19c70*/  ISETP.GE.AND P1, PT, R15.reuse, R188.reuse, PT ;  /* 0x000000bc0f00720c */ /* 0x0c0fe20003f26270 */
[----:B------:R-:W-:Y:S01]  /*19c80*/  FMUL.FTZ R16, R34, UR17 ;  /* 0x0000001122107c20 */ /* 0x000fe20008410000 */
[----:B------:R-:W-:Y:S01]  /*19c90*/  FSEL R19, R146, -INF , !P3 ;  /* 0xff80000092137808 */ /* 0x000fe20005800000 */
[----:B------:R-:W-:Y:S01]  /*19ca0*/  HMMA.16816.F32 R36, R132, R44, R36 ;  /* 0x0000002c8424723c */ /* 0x000fe20000001824 */
[----:B-----5:R-:W-:Y:S01]  /*19cb0*/  FSEL R28, R66, -INF , !P5 ;  /* 0xff800000421c7808 */ /* 0x020fe20006800000 */
[----:B------:R-:W5:Y:S01]  /*19cc0*/  MUFU.TANH R138, R138 ;  /* 0x0000008a008a7308 */ /* 0x000f620000002400 */
[-C--:B------:R-:W-:Y:S01]  /*19cd0*/  ISETP.GE.AND P3, PT, R15, R189.reuse, PT ;  /* 0x000000bd0f00720c */ /* 0x080fe20003f66270 */
[----:B------:R-:W-:Y:S01]  /*19ce0*/  VIADD R66, R190, 0x50 ;  /* 0x00000050be427836 */ /* 0x000fe20000000000 */
[----:B------:R-:W-:Y:S01]  /*19cf0*/  FSEL R21, R56, -INF , !P1 ;  /* 0xff80000038157808 */ /* 0x000fe20004800000 */
[----:B------:R-:W-:Y:S01]  /*19d00*/  HMMA.16816.F32 R156, R176, R22, R156 ;  /* 0x00000016b09c723c */ /* 0x000fe2000000189c */
[----:B------:R-:W-:Y:S01]  /*19d10*/  FMUL.FTZ R45, R30, UR17 ;  /* 0x000000111e2d7c20 */ /* 0x000fe20008410000 */
[----:B------:R-:W-:Y:S01]  /*19d20*/  FSEL R30, R65, -INF , !P4 ;  /* 0xff800000411e7808 */ /* 0x000fe20006000000 */
[----:B------:R-:W-:Y:S01]  /*19d30*/  FMUL.FTZ R141, R141, UR17 ;  /* 0x000000118d8d7c20 */ /* 0x000fe20008410000 */
[----:B------:R-:W-:Y:S01]  /*19d40*/  ISETP.NE.AND P4, PT, R13, RZ, PT ;  /* 0x000000ff0d00720c */ /* 0x000fe20003f85270 */
[----:B------:R-:W-:Y:S01]  /*19d50*/  VIADD R13, R190, 0x19 ;  /* 0x00000019be0d7836 */ /* 0x000fe20000000000 */
[----:B------:R-:W-:Y:S01]  /*19d60*/  FSEL R50, R67, -INF , !P6 ;  /* 0xff80000043327808 */ /* 0x000fe20007000000 */
[----:B------:R4:W-:Y:S01]  /*19d70*/  MUFU.TANH R153, R141 ;  /* 0x0000008d00997308 */ /* 0x0009e20000002400 */
[----:B------:R-:W-:Y:S01]  /*19d80*/  FSEL R23, R61, -INF , !P2 ;  /* 0xff8000003d177808 */ /* 0x000fe20005000000 */
[----:B------:R-:W-:Y:S01]  /*19d90*/  FMUL.FTZ R48, R142, UR17 ;  /* 0x000000118e307c20 */ /* 0x000fe20008410000 */
[-C--:B------:R-:W-:Y:S01]  /*19da0*/  ISETP.GE.AND P0, PT, R13, R188.reuse, PT ;  /* 0x000000bc0d00720c */ /* 0x080fe20003f06270 */
[C---:B-1----:R-:W-:Y:S01]  /*19db0*/  HMMA.16816.F32 R168, R132.reuse, R8, R168 ;  /* 0x0000000884a8723c */ /* 0x042fe200000018a8 */
[----:B------:R-:W-:Y:S01]  /*19dc0*/  ISETP.NE.AND P2, PT, R12, RZ, PT ;  /* 0x000000ff0c00720c */ /* 0x000fe20003f45270 */
[C---:B------:R-:W-:Y:S01]  /*19dd0*/  VIADD R12, R190.reuse, 0x28 ;  /* 0x00000028be0c7836 */ /* 0x040fe20000000000 */
[----:B------:R-:W-:Y:S01]  /*19de0*/  FSEL R57, R57, -INF , !P0 ;  /* 0xff80000039397808 */ /* 0x000fe20004000000 */
[----:B------:R-:W-:Y:S01]  /*19df0*/  VIADD R142, R190, 0x30 ;  /* 0x00000030be8e7836 */ /* 0x000fe20000000000 */
[----:B------:R-:W-:Y:S01]  /*19e00*/  FSEL R25, R60, -INF , !P4 ;  /* 0xff8000003c197808 */ /* 0x000fe20006000000 */
[----:B------:R-:W1:Y:S01]  /*19e10*/  MUFU.TANH R55, R55 ;  /* 0x0000003700377308 */ /* 0x000e620000002400 */
[----:B------:R-:W-:Y:S01]  /*19e20*/  VIADD R9, R190, 0x20 ;  /* 0x00000020be097836 */ /* 0x000fe20000000000 */
[----:B------:R-:W-:Y:S01]  /*19e30*/  ISETP.NE.AND P0, PT, R14, RZ, PT ;  /* 0x000000ff0e00720c */ /* 0x000fe20003f05270 */
[----:B------:R-:W-:Y:S01]  /*19e40*/  VIADD R8, R190, 0x21 ;  /* 0x00000021be087836 */ /* 0x000fe20000000000 */
[----:B------:R-:W-:Y:S01]  /*19e50*/  FSEL R26, R62, -INF , !P2 ;  /* 0xff8000003e1a7808 */ /* 0x000fe20005000000 */
[----:B------:R-:W-:Y:S01]  /*19e60*/  FMUL.FTZ R172, R38, UR17 ;  /* 0x0000001126ac7c20 */ /* 0x000fe20008410000 */
[-C--:B------:R-:W-:Y:S01]  /*19e70*/  ISETP.GE.AND P4, PT, R9, R188.reuse, PT ;  /* 0x000000bc0900720c */ /* 0x080fe20003f86270 */
[----:B------:R-:W-:Y:S01]  /*19e80*/  FMUL.FTZ R37, R37, UR17 ;  /* 0x0000001125257c20 */ /* 0x000fe20008410000 */
[-C--:B------:R-:W-:Y:S01]  /*19e90*/  ISETP.GE.AND P5, PT, R9, R189.reuse, PT ;  /* 0x000000bd0900720c */ /* 0x080fe20003fa6270 */
[----:B------:R5:W-:Y:S01]  /*19ea0*/  MUFU.TANH R38, R32 ;  /* 0x0000002000267308 */ /* 0x000be20000002400 */
[-C--:B------:R-:W-:Y:S01]  /*19eb0*/  ISETP.GE.AND P1, PT, R8, R188.reuse, PT ;  /* 0x000000bc0800720c */ /* 0x080fe20003f26270 */
[----:B------:R-:W-:Y:S01]  /*19ec0*/  FMUL.FTZ R36, R36, UR17 ;  /* 0x0000001124247c20 */ /* 0x000fe20008410000 */
[-C--:B------:R-:W-:Y:S01]  /*19ed0*/  ISETP.GE.AND P2, PT, R8, R189.reuse, PT ;  /* 0x000000bd0800720c */ /* 0x080fe20003f46270 */
[----:B------:R-:W-:Y:S01]  /*19ee0*/  VIADD R67, R190, 0x38 ;  /* 0x00000038be437836 */ /* 0x000fe20000000000 */
[C---:B------:R-:W-:Y:S01]  /*19ef0*/  HMMA.16816.F32 R8, R132.reuse, R10, R164 ;  /* 0x0000000a8408723c */ /* 0x040fe200000018a4 */
[----:B------:R-:W-:Y:S01]  /*19f00*/  FSEL R24, R63, -INF , !P0 ;  /* 0xff8000003f187808 */ /* 0x000fe20004000000 */
[----:B------:R-:W-:Y:S01]  /*19f10*/  FMUL.FTZ R27, R39, UR17 ;  /* 0x00000011271b7c20 */ /* 0x000fe20008410000 */
[----:B--2---:R-:W-:Y:S01]  /*19f20*/  FSEL R22, R58, -INF , !P3 ;  /* 0xff8000003a167808 */ /* 0x004fe20005800000 */
[----:B------:R2:W-:Y:S01]  /*19f30*/  MUFU.TANH R42, R37 ;  /* 0x00000025002a7308 */ /* 0x0005e20000002400 */
[-C--:B------:R-:W-:Y:S01]  /*19f40*/  ISETP.GE.AND P6, PT, R13, R189.reuse, PT ;  /* 0x000000bd0d00720c */ /* 0x080fe20003fc6270 */
[----:B----4-:R-:W-:Y:S01]  /*19f50*/  FMUL.FTZ R141, R168, UR17 ;  /* 0x00000011a88d7c20 */ /* 0x010fe20008410000 */
[-C--:B------:R-:W-:Y:S01]  /*19f60*/  ISETP.GE.AND P0, PT, R12, R188.reuse, PT ;  /* 0x000000bc0c00720c */ /* 0x080fe20003f06270 */
[----:B------:R-:W-:Y:S01]  /*19f70*/  FMUL.FTZ R140, R140, UR17 ;  /* 0x000000118c8c7c20 */ /* 0x000fe20008410000 */
[-C--:B------:R-:W-:Y:S01]  /*19f80*/  ISETP.GE.AND P3, PT, R12, R189.reuse, PT ;  /* 0x000000bd0c00720c */ /* 0x080fe20003f66270 */
[----:B------:R-:W-:Y:S01]  /*19f90*/  FMUL.FTZ R143, R143, UR17 ;  /* 0x000000118f8f7c20 */ /* 0x000fe20008410000 */
[C---:B---3--:R-:W-:Y:S01]  /*19fa0*/  HMMA.16816.F32 R12, R132.reuse, R4, R160 ;  /* 0x00000004840c723c */ /* 0x048fe200000018a0 */
[----:B-----5:R-:W-:Y:S01]  /*19fb0*/  VIADD R32, R190, 0x29 ;  /* 0x00000029be207836 */ /* 0x020fe20000000000 */
[----:B------:R-:W3:Y:S01]  /*19fc0*/  MUFU.TANH R147, R147 ;  /* 0x0000009300937308 */ /* 0x000ee20000002400 */
[----:B------:R-:W-:Y:S01]  /*19fd0*/  FSEL R39, R53, -INF , !P1 ;  /* 0xff80000035277808 */ /* 0x000fe20004800000 */
[----:B------:R-:W-:Y:S01]  /*19fe0*/  FMUL.FTZ R169, R169, UR17 ;  /* 0x00000011a9a97c20 */ /* 0x000fe20008410000 */
[----:B------:R-:W-:Y:S01]  /*19ff0*/  FSEL R34, R54, -INF , !P5 ;  /* 0xff80000036227808 */ /* 0x000fe20006800000 */
[----:B------:R-:W-:Y:S01]  /*1a000*/  HMMA.16816.F32 R4, R132, R6, R156 ;  /* 0x000000068404723c */ /* 0x000fe2000000189c */
[-C--:B------:R-:W-:Y:S01]  /*1a010*/  ISETP.GE.AND P5, PT, R67, R188.reuse, PT ;  /* 0x000000bc4300720c */ /* 0x080fe20003fa6270 */
[----:B------:R-:W-:Y:S01]  /*1a020*/  VIADD R60, R190, 0x60 ;  /* 0x00000060be3c7836 */ /* 0x000fe20000000000 */
[----:B------:R-:W-:Y:S01]  /*1a030*/  FSEL R20, R59, -INF , !P6 ;  /* 0xff8000003b147808 */ /* 0x000fe20007000000 */
[----:B------:R-:W-:Y:S01]  /*1a040*/  MUFU.TANH R36, R36 ;  /* 0x0000002400247308 */ /* 0x000fe20000002400 */
[----:B--2---:R-:W-:Y:S01]  /*1a050*/  FSEL R37, R52, -INF , !P4 ;  /* 0xff80000034257808 */ /* 0x004fe20006000000 */
[----:B------:R-:W-:Y:S01]  /*1a060*/  VIADD R58, R190, 0x68 ;  /* 0x00000068be3a7836 */ /* 0x000fe20000000000 */
[----:B------:R-:W-:Y:S01]  /*1a070*/  ISETP.GE.AND P4, PT, R32, R189, PT ;  /* 0x000000bd2000720c */ /* 0x000fe20003f86270 */
[----:B------:R-:W-:Y:S01]  /*1a080*/  FMUL.FTZ R8, R8, UR17 ;  /* 0x0000001108087c20 */ /* 0x000fe20008410000 */
[----:B------:R-:W-:Y:S01]  /*1a090*/  FMUL.FTZ R53, R9, UR17 ;  /* 0x0000001109357c20 */ /* 0x000fe20008410000 */
[----:B------:R-:W-:Y:S01]  /*1a0a0*/  VIADD R135, R190, 0x41 ;  /* 0x00000041be877836 */ /* 0x000fe20000000000 */
[----:B------:R-:W-:Y:S01]  /*1a0b0*/  P2R R61, PR, RZ, 0x10 ;  /* 0x00000010ff3d7803 */ /* 0x000fe20000000000 */
[----:B------:R-:W-:Y:S01]  /*1a0c0*/  MUFU.TANH R141, R141 ;  /* 0x0000008d008d7308 */ /* 0x000fe20000002400 */
[-C--:B------:R-:W-:Y:S01]  /*1a0d0*/  ISETP.GE.AND P4, PT, R142, R188.reuse, PT ;  /* 0x000000bc8e00720c */ /* 0x080fe20003f86270 */
[----:B------:R-:W-:Y:S01]  /*1a0e0*/  VIADD R133, R190, 0x31 ;  /* 0x00000031be857836 */ /* 0x000fe20000000000 */
[-C--:B------:R-:W-:Y:S01]  /*1a0f0*/  ISETP.GE.AND P6, PT, R32, R188.reuse, PT ;  /* 0x000000bc2000720c */ /* 0x080fe20003fc6270 */
[----:B------:R-:W-:Y:S01]  /*1a100*/  VIADD R132, R190, 0x49 ;  /* 0x00000049be847836 */ /* 0x000fe20000000000 */
[----:B------:R-:W-:Y:S01]  /*1a110*/  FSEL R145, R139, -INF , !P4 ;  /* 0xff8000008b917808 */ /* 0x000fe20006000000 */
[----:B------:R-:W-:Y:S01]  /*1a120*/  FMUL.FTZ R9, R12, UR17 ;  /* 0x000000110c097c20 */ /* 0x000fe20008410000 */
[----:B------:R-:W-:Y:S01]  /*1a130*/  FSEL R149, R149, -INF , !P5 ;  /* 0xff80000095957808 */ /* 0x000fe20006800000 */
[----:B------:R-:W-:Y:S01]  /*1a140*/  MUFU.TANH R136, R136 ;  /* 0x0000008800887308 */ /* 0x000fe20000002400 */
[-C--:B------:R-:W-:Y:S01]  /*1a150*/  ISETP.GE.AND P5, PT, R135, R188.reuse, PT ;  /* 0x000000bc8700720c */ /* 0x080fe20003fa6270 */
[----:B------:R-:W-:Y:S01]  /*1a160*/  VIADD R56, R190, 0x69 ;  /* 0x00000069be387836 */ /* 0x000fe20000000000 */
[-C--:B------:R-:W-:Y:S01]  /*1a170*/  ISETP.GE.AND P1, PT, R133, R188.reuse, PT ;  /* 0x000000bc8500720c */ /* 0x080fe20003f26270 */
[----:B------:R-:W-:Y:S01]  /*1a180*/  FMUL.FTZ R35, R35, UR17 ;  /* 0x0000001123237c20 */ /* 0x000fe20008410000 */
[----:B------:R-:W-:Y:S01]  /*1a190*/  FSEL R138, R138, -INF , !P3 ;  /* 0xff8000008a8a7808 */ /* 0x000fe20005800000 */
[----:B------:R-:W-:Y:S01]  /*1a1a0*/  FMUL.FTZ R4, R4, UR17 ;  /* 0x0000001104047c20 */ /* 0x000fe20008410000 */
[C---:B------:R-:W-:Y:S01]  /*1a1b0*/  VIADD R65, R190.reuse, 0x39 ;  /* 0x00000039be417836 */ /* 0x040fe20000000000 */
[----:B------:R2:W4:Y:S01]  /*1a1c0*/  MUFU.TANH R43, R33 ;  /* 0x00000021002b7308 */ /* 0x0005220000002400 */
[----:B-1----:R-:W-:Y:S01]  /*1a1d0*/  FSEL R32, R55, -INF , !P2 ;  /* 0xff80000037207808 */ /* 0x002fe20005000000 */
[----:B------:R-:W-:Y:S01]  /*1a1e0*/  VIADD R52, R190, 0x70 ;  /* 0x00000070be347836 */ /* 0x000fe20000000000 */
[----:B---3--:R-:W-:Y:S01]  /*1a1f0*/  FSEL R161, R147, -INF , !P1 ;  /* 0xff80000093a17808 */ /* 0x008fe20004800000 */
[----:B------:R-:W-:Y:S01]  /*1a200*/  FMUL.FTZ R5, R5, UR17 ;  /* 0x0000001105057c20 */ /* 0x000fe20008410000 */
[----:B------:R-:W-:Y:S01]  /*1a210*/  ISETP.GE.AND P2, PT, R132, R188, PT ;  /* 0x000000bc8400720c */ /* 0x000fe20003f46270 */
[----:B------:R-:W-:-:S02]  /*1a220*/  VIADD R63, R190, 0x58 ;  /* 0x00000058be3f7836 */ /* 0x000fc40000000000 */
[----:B------:R-:W-:Y:S01]  /*1a230*/  FMUL.FTZ R12, R13, UR17 ;  /* 0x000000110d0c7c20 */ /* 0x000fe20008410000 */
[----:B------:R-:W-:Y:S01]  /*1a240*/  MUFU.TANH R8, R8 ;  /* 0x0000000800087308 */ /* 0x000fe20000002400 */
[----:B------:R-:W-:Y:S01]  /*1a250*/  FMUL.FTZ R146, R170, UR17 ;  /* 0x00000011aa927c20 */ /* 0x000fe20008410000 */
[----:B------:R-:W-:Y:S01]  /*1a260*/  VIADD R62, R190, 0x59 ;  /* 0x00000059be3e7836 */ /* 0x000fe20000000000 */
[-C--:B------:R-:W-:Y:S01]  /*1a270*/  ISETP.GE.AND P1, PT, R64, R188.reuse, PT ;  /* 0x000000bc4000720c */ /* 0x080fe20003f26270 */
[C---:B------:R-:W-:Y:S02]  /*1a280*/  VIADD R134, R190.reuse, 0x48 ;  /* 0x00000048be867836 */ /* 0x040fe40000000000 */
[----:B------:R-:W-:Y:S01]  /*1a290*/  FMUL.FTZ R144, R171, UR17 ;  /* 0x00000011ab907c20 */ /* 0x000fe20008410000 */
[----:B------:R-:W-:Y:S02]  /*1a2a0*/  VIADD R59, R190, 0x61 ;  /* 0x00000061be3b7836 */ /* 0x000fe40000000000 */
[----:B------:R-:W-:Y:S01]  /*1a2b0*/  FMUL.FTZ R6, R6, UR17 ;  /* 0x0000001106067c20 */ /* 0x000fe20008410000 */
[----:B------:R-:W1:Y:S01]  /*1a2c0*/  MUFU.TANH R139, R53 ;  /* 0x00000035008b7308 */ /* 0x000e620000002400 */
[----:B--2---:R-:W-:Y:S01]  /*1a2d0*/  FSEL R33, R137, -INF , !P6 ;  /* 0xff80000089217808 */ /* 0x004fe20007000000 */
[----:B------:R-:W-:Y:S01]  /*1a2e0*/  FMUL.FTZ R31, R31, UR17 ;  /* 0x000000111f1f7c20 */ /* 0x000fe20008410000 */
[-C--:B------:R-:W-:Y:S01]  /*1a2f0*/  ISETP.GE.AND P6, PT, R66, R188.reuse, PT ;  /* 0x000000bc4200720c */ /* 0x080fe20003fc6270 */
[----:B------:R-:W-:Y:S01]  /*1a300*/  FMUL.FTZ R10, R10, UR17 ;  /* 0x000000110a0a7c20 */ /* 0x000fe20008410000 */
[----:B----4-:R-:W-:Y:S01]  /*1a310*/  FSEL R167, R43, -INF , !P2 ;  /* 0xff8000002ba77808 */ /* 0x010fe20005000000 */
[----:B------:R-:W-:Y:S01]  /*1a320*/  FMUL.FTZ R11, R11, UR17 ;  /* 0x000000110b0b7c20 */ /* 0x000fe20008410000 */
[----:B------:R-:W-:Y:S01]  /*1a330*/  FSEL R159, R46, -INF , !P6 ;  /* 0xff8000002e9f7808 */ /* 0x000fe20007000000 */
[----:B------:R-:W-:Y:S01]  /*1a340*/  MUFU.TANH R151, R151 ;  /* 0x0000009700977308 */ /* 0x000fe20000002400 */
[-C--:B------:R-:W-:Y:S01]  /*1a350*/  ISETP.GE.AND P6, PT, R58, R188.reuse, PT ;  /* 0x000000bc3a00720c */ /* 0x080fe20003fc6270 */
[----:B------:R-:W-:Y:S01]  /*1a360*/  FMUL.FTZ R15, R15, UR17 ;  /* 0x000000110f0f7c20 */ /* 0x000fe20008410000 */
[-C--:B------:R-:W-:Y:S01]  /*1a370*/  ISETP.GE.AND P2, PT, R52, R188.reuse, PT ;  /* 0x000000bc3400720c */ /* 0x080fe20003f46270 */
[----:B------:R-:W-:Y:S01]  /*1a380*/  FMUL.FTZ R7, R7, UR17 ;  /* 0x0000001107077c20 */ /* 0x000fe20008410000 */
[----:B------:R-:W-:Y:S01]  /*1a390*/  ISETP.GE.AND P4, PT, R134, R188, PT ;  /* 0x000000bc8600720c */ /* 0x000fe20003f86270 */
[----:B------:R-:W-:-:S04]  /*1a3a0*/  DEPBAR.LE SB0, 0x0 ;  /* 0x000080000000791a */ /* 0x000fc80000000000 */
[----:B------:R2:W-:Y:S01]  /*1a3b0*/  MUFU.TANH R155, R140 ;  /* 0x0000008c009b7308 */ /* 0x0005e20000002400 */
[----:B------:R-:W-:Y:S02]  /*1a3c0*/  FSEL R165, R38, -INF , !P4 ;  /* 0xff80000026a57808 */ /* 0x000fe40006000000 */
[----:B------:R-:W-:-:S05]  /*1a3d0*/  ISETP.GE.AND P4, PT, R59, R188, PT ;  /* 0x000000bc3b00720c */ /* 0x000fca0003f86270 */
[----:B------:R-:W-:Y:S08]  /*1a3e0*/  MUFU.TANH R9, R9 ;  /* 0x0000000900097308 */ /* 0x000ff00000002400 */
[----:B------:R-:W3:Y:S01]  /*1a3f0*/  MUFU.TANH R47, R47 ;  /* 0x0000002f002f7308 */ /* 0x000ee20000002400 */
[C---:B--2---:R-:W-:Y:S02]  /*1a400*/  VIADD R140, R190.reuse, 0x40 ;  /* 0x00000040be8c7836 */ /* 0x044fe40000000000 */
[----:B------:R-:W-:-:S03]  /*1a410*/  VIADD R190, R190, 0x79 ;  /* 0x00000079bebe7836 */ /* 0x000fc60000000000 */
[-C--:B------:R-:W-:Y:S02]  /*1a420*/  ISETP.GE.AND P3, PT, R140, R188.reuse, PT ;  /* 0x000000bc8c00720c */ /* 0x080fe40003f66270 */
[----:B------:R-:W-:Y:S02]  /*1a430*/  MUFU.TANH R154, R143 ;  /* 0x0000008f009a7308 */ /* 0x000fe40000002400 */
[----:B------:R-:W-:Y:S02]  /*1a440*/  FSEL R163, R36, -INF , !P3 ;  /* 0xff80000024a37808 */ /* 0x000fe40005800000 */
[----:B------:R-:W-:-:S04]  /*1a450*/  ISETP.GE.AND P3, PT, R56, R188, PT ;  /* 0x000000bc3800720c */ /* 0x000fc80003f66270 */
[----:B------:R2:W4:Y:S01]  /*1a460*/  MUFU.TANH R143, R169 ;  /* 0x000000a9008f7308 */ /* 0x0005220000002400 */
[----:B-1----:R-:W-:Y:S02]  /*1a470*/  FSEL R139, R139, -INF , !P3 ;  /* 0xff8000008b8b7808 */ /* 0x002fe40005800000 */
[----:B------:R-:W-:Y:S02]  /*1a480*/  ISETP.GE.AND P3, PT, R65, R189, PT ;  /* 0x000000bd4100720c */ /* 0x000fe40003f66270 */
[----:B---3--:R-:W-:Y:S02]  /*1a490*/  FSEL R157, R47, -INF , !P1 ;  /* 0xff8000002f9d7808 */ /* 0x008fe40004800000 */
[----:B------:R-:W-:Y:S01]  /*1a4a0*/  ISETP.GE.AND P1, PT, R62, R188, PT ;  /* 0x000000bc3e00720c */ /* 0x000fe20003f26270 */
[----:B------:R-:W1:Y:S03]  /*1a4b0*/  MUFU.TANH R152, R152 ;  /* 0x0000009800987308 */ /* 0x000e660000002400 */
[----:B------:R-:W-:-:S02]  /*1a4c0*/  FSEL R153, R153, -INF , !P1 ;  /* 0xff80000099997808 */ /* 0x000fc40004800000 */
[----:B------:R-:W-:-:S03]  /*1a4d0*/  ISETP.GE.AND P1, PT, R49, R188, PT ;  /* 0x000000bc3100720c */ /* 0x000fc60003f26270 */
[----:B------:R-:W3:Y:S01]  /*1a4e0*/  MUFU.TANH R41, R41 ;  /* 0x0000002900297308 */ /* 0x000ee20000002400 */
[----:B--2---:R-:W-:Y:S02]  /*1a4f0*/  FSEL R169, R42, -INF , !P5 ;  /* 0xff8000002aa97808 */ /* 0x004fe40006800000 */
[----:B------:R-:W-:Y:S02]  /*1a500*/  ISETP.GE.AND P5, PT, R60, R188, PT ;  /* 0x000000bc3c00720c */ /* 0x000fe40003fa6270 */
[----:B----4-:R-:W-:Y:S02]  /*1a510*/  FSEL R143, R143, -INF , !P4 ;  /* 0xff8000008f8f7808 */ /* 0x010fe40006000000 */
[----:B------:R-:W-:Y:S01]  /*1a520*/  FSEL R147, R141, -INF , !P5 ;  /* 0xff8000008d937808 */ /* 0x000fe20006800000 */
[----:B------:R2:W-:Y:S01]  /*1a530*/  MUFU.TANH R44, R35 ;  /* 0x00000023002c7308 */ /* 0x0005e20000002400 */
[----:B------:R-:W-:Y:S02]  /*1a540*/  ISETP.GE.AND P5, PT, R142, R189, PT ;  /* 0x000000bd8e00720c */ /* 0x000fe40003fa6270 */
[----:B------:R-:W-:-:S02]  /*1a550*/  FSEL R141, R8, -INF , !P6 ;  /* 0xff800000088d7808 */ /* 0x000fc40007000000 */
[----:B------:R-:W-:Y:S02]  /*1a560*/  P2R R8, PR, RZ, 0x20 ;  /* 0x00000020ff087803 */ /* 0x000fe40000000000 */
[----:B------:R-:W-:Y:S01]  /*1a570*/  ISETP.GE.AND P6, PT, R133, R189, PT ;  /* 0x000000bd8500720c */ /* 0x000fe20003fc6270 */
[----:B------:R-:W4:Y:S01]  /*1a580*/  MUFU.TANH R4, R4 ;  /* 0x0000000400047308 */ /* 0x000f220000002400 */
[----:B------:R-:W-:Y:S02]  /*1a590*/  FSEL R133, R9, -INF , !P2 ;  /* 0xff80000009857808 */ /* 0x000fe40005000000 */
[----:B------:R-:W-:Y:S02]  /*1a5a0*/  ISETP.NE.AND P2, PT, R8, RZ, PT ;  /* 0x000000ff0800720c */ /* 0x000fe40003f45270 */
[----:B------:R-:W-:Y:S02]  /*1a5b0*/  P2R R8, PR, RZ, 0x8 ;  /* 0x00000008ff087803 */ /* 0x000fe40000000000 */
[----:B-1----:R-:W-:Y:S01]  /*1a5c0*/  FSEL R152, R152, -INF , !P6 ;  /* 0xff80000098987808 */ /* 0x002fe20007000000 */
[----:B------:R-:W1:Y:S01]  /*1a5d0*/  MUFU.TANH R27, R27 ;  /* 0x0000001b001b7308 */ /* 0x000e620000002400 */
[----:B--2---:R-:W-:-:S02]  /*1a5e0*/  FSEL R35, R136, -INF , !P0 ;  /* 0xff80000088237808 */ /* 0x004fc40004000000 */
[-C--:B------:R-:W-:Y:S02]  /*1a5f0*/  ISETP.GE.AND P0, PT, R65, R188.reuse, PT ;  /* 0x000000bc4100720c */ /* 0x080fe40003f06270 */
[----:B------:R-:W-:Y:S02]  /*1a600*/  ISETP.NE.AND P6, PT, R8, RZ, PT ;  /* 0x000000ff0800720c */ /* 0x000fe40003fc5270 */
[----:B------:R-:W-:Y:S01]  /*1a610*/  FSEL R151, R151, -INF , !P0 ;  /* 0xff80000097977808 */ /* 0x000fe20004000000 */
[----:B------:R-:W2:Y:S01]  /*1a620*/  MUFU.TANH R5, R5 ;  /* 0x0000000500057308 */ /* 0x000ea20000002400 */
[----:B------:R-:W-:Y:S02]  /*1a630*/  ISETP.GE.AND P0, PT, R63, R188, PT ;  /* 0x000000bc3f00720c */ /* 0x000fe40003f06270 */
[----:B------:R-:W-:Y:S02]  /*1a640*/  ISETP.GE.AND P3, PT, R135, R189, PT ;  /* 0x000000bd8700720c */ /* 0x000fe40003f66270 */
[----:B------:R-:W-:-:S02]  /*1a650*/  FSEL R155, R155, -INF , !P0 ;  /* 0xff8000009b9b7808 */ /* 0x000fc40004000000 */
[-C--:B------:R-:W-:Y:S01]  /*1a660*/  ISETP.GE.AND P0, PT, R51, R188.reuse, PT ;  /* 0x000000bc3300720c */ /* 0x080fe20003f06270 */
[----:B------:R-:W5:Y:S01]  /*1a670*/  MUFU.TANH R12, R12 ;  /* 0x0000000c000c7308 */ /* 0x000f620000002400 */
[----:B---3--:R-:W-:Y:S02]  /*1a680*/  FSEL R162, R41, -INF , !P6 ;  /* 0xff80000029a27808 */ /* 0x008fe40007000000 */
[----:B------:R-:W-:Y:S02]  /*1a690*/  P2R R13, PR, RZ, 0x1 ;  /* 0x00000001ff0d7803 */ /* 0x000fe40000000000 */
[----:B------:R-:W-:Y:S02]  /*1a6a0*/  ISETP.GE.AND P0, PT, R190, R188, PT ;  /* 0x000000bcbe00720c */ /* 0x000fe40003f06270 */
[----:B------:R-:W-:Y:S01]  /*1a6b0*/  ISETP.GE.AND P6, PT, R63, R189, PT ;  /* 0x000000bd3f00720c */ /* 0x000fe20003fc6270 */
[----:B------:R-:W3:Y:S01]  /*1a6c0*/  MUFU.TANH R146, R146 ;  /* 0x0000009200927308 */ /* 0x000ee20000002400 */
[----:B----4-:R-:W-:Y:S01]  /*1a6d0*/  FSEL R65, R4, -INF , !P1 ;  /* 0xff80000004417808 */ /* 0x010fe20004800000 */
[----:B------:R-:W-:Y:S01]  /*1a6e0*/  FMUL.FTZ R4, R14, UR17 ;  /* 0x000000110e047c20 */ /* 0x000fe20008410000 */
[----:B------:R-:W-:-:S02]  /*1a6f0*/  ISETP.NE.AND P1, PT, R61, RZ, PT ;  /* 0x000000ff3d00720c */ /* 0x000fc40003f25270 */
[----:B-1----:R-:W-:Y:S02]  /*1a700*/  FSEL R168, R27, -INF , !P3 ;  /* 0xff8000001ba87808 */ /* 0x002fe40005800000 */
[----:B--2---:R-:W-:Y:S01]  /*1a710*/  FSEL R61, R5, -INF , !P0 ;  /* 0xff800000053d7808 */ /* 0x004fe20004000000 */
[----:B------:R-:W1:Y:S01]  /*1a720*/  MUFU.TANH R40, R40 ;  /* 0x0000002800287308 */ /* 0x000e620000002400 */
[-C--:B------:R-:W-:Y:S02]  /*1a730*/  ISETP.GE.AND P3, PT, R59, R189.reuse, PT ;  /* 0x000000bd3b00720c */ /* 0x080fe40003f66270 */
[----:B------:R-:W-:Y:S02]  /*1a740*/  ISETP.NE.AND P4, PT, R13, RZ, PT ;  /* 0x000000ff0d00720c */ /* 0x000fe40003f85270 */
[-C--:B------:R-:W-:Y:S02]  /*1a750*/  ISETP.GE.AND P0, PT, R134, R189.reuse, PT ;  /* 0x000000bd8600720c */ /* 0x080fe40003f06270 */
[----:B------:R-:W-:Y:S01]  /*1a760*/  P2R R8, PR, RZ, 0x40 ;  /* 0x00000040ff087803 */ /* 0x000fe20000000000 */
[----:B------:R-:W2:Y:S01]  /*1a770*/  MUFU.TANH R172, R172 ;  /* 0x000000ac00ac7308 */ /* 0x000ea20000002400 */
[----:B------:R-:W-:-:S02]  /*1a780*/  ISETP.GE.AND P6, PT, R60, R189, PT ;  /* 0x000000bd3c00720c */ /* 0x000fc40003fc6270 */
[-C--:B------:R-:W-:Y:S02]  /*1a790*/  ISETP.GE.AND P5, PT, R67, R189.reuse, PT ;  /* 0x000000bd4300720c */ /* 0x080fe40003fa6270 */
[----:B-----5:R-:W-:Y:S02]  /*1a7a0*/  FSEL R67, R12, -INF , !P4 ;  /* 0xff8000000c437808 */ /* 0x020fe40006000000 */
[----:B------:R-:W-:Y:S01]  /*1a7b0*/  P2R R5, PR, RZ, 0x1 ;  /* 0x00000001ff057803 */ /* 0x000fe20000000000 */
[----:B------:R-:W-:Y:S01]  /*1a7c0*/  MUFU.TANH R144, R144 ;  /* 0x0000009000907308 */ /* 0x000fe20000002400 */
[----:B------:R-:W-:Y:S02]  /*1a7d0*/  ISETP.GE.AND P4, PT, R140, R189, PT ;  /* 0x000000bd8c00720c */ /* 0x000fe40003f86270 */
[----:B---3--:R-:W-:Y:S02]  /*1a7e0*/  FSEL R146, R146, -INF , !P6 ;  /* 0xff80000092927808 */ /* 0x008fe40007000000 */
[----:B-1----:R-:W-:-:S02]  /*1a7f0*/  FSEL R170, R40, -INF , !P5 ;  /* 0xff80000028aa7808 */ /* 0x002fc40006800000 */
[----:B------:R-:W-:Y:S01]  /*1a800*/  ISETP.NE.AND P5, PT, R5, RZ, PT ;  /* 0x000000ff0500720c */ /* 0x000fe20003fa5270 */
[----:B------:R-:W1:Y:S01]  /*1a810*/  MUFU.TANH R148, R148 ;  /* 0x0000009400947308 */ /* 0x000e620000002400 */
[----:B--2---:R-:W-:Y:S02]  /*1a820*/  FSEL R172, R172, -INF , !P4 ;  /* 0xff800000acac7808 */ /* 0x004fe40006000000 */
[-C--:B------:R-:W-:Y:S02]  /*1a830*/  ISETP.GE.AND P4, PT, R62, R189.reuse, PT ;  /* 0x000000bd3e00720c */ /* 0x080fe40003f86270 */
[-C--:B------:R-:W-:Y:S02]  /*1a840*/  ISETP.GE.AND P0, PT, R64, R189.reuse, PT ;  /* 0x000000bd4000720c */ /* 0x080fe40003f06270 */
[----:B------:R-:W-:Y:S01]  /*1a850*/  P2R R9, PR, RZ, 0x10 ;  /* 0x00000010ff097803 */ /* 0x000fe20000000000 */
[----:B------:R-:W2:Y:S01]  /*1a860*/  MUFU.TANH R174, R174 ;  /* 0x000000ae00ae7308 */ /* 0x000ea20000002400 */
[----:B------:R-:W-:-:S07]  /*1a870*/  ISETP.GE.AND P4, PT, R56, R189, PT ;  /* 0x000000bd3800720c */ /* 0x000fce0003f86270 */
[----:B------:R-:W3:Y:S01]  /*1a880*/  MUFU.TANH R45, R45 ;  /* 0x0000002d002d7308 */ /* 0x000ee20000002400 */
[----:B-1----:R-:W-:Y:S02]  /*1a890*/  FSEL R148, R148, -INF , !P1 ;  /* 0xff80000094947808 */ /* 0x002fe40004800000 */
[----:B------:R-:W-:-:S05]  /*1a8a0*/  ISETP.GE.AND P1, PT, R66, R189, PT ;  /* 0x000000bd4200720c */ /* 0x000fca0003f26270 */
[----:B------:R1:W-:Y:S01]  /*1a8b0*/  MUFU.TANH R60, R6 ;  /* 0x00000006003c7308 */ /* 0x0003e20000002400 */
[----:B--2---:R-:W-:Y:S02]  /*1a8c0*/  FSEL R174, R174, -INF , !P2 ;  /* 0xff800000aeae7808 */ /* 0x004fe40005000000 */
[----:B------:R-:W-:-:S04]  /*1a8d0*/  ISETP.GE.AND P2, PT, R132, R189, PT ;  /* 0x000000bd8400720c */ /* 0x000fc80003f46270 */
[----:B------:R-:W-:Y:S01]  /*1a8e0*/  FSEL R164, R44, -INF , !P2 ;  /* 0xff8000002ca47808 */ /* 0x000fe20005000000 */
[----:B------:R-:W2:Y:S01]  /*1a8f0*/  MUFU.TANH R16, R16 ;  /* 0x0000001000107308 */ /* 0x000ea20000002400 */
[----:B---3--:R-:W-:Y:S02]  /*1a900*/  FSEL R160, R45, -INF , !P1 ;  /* 0xff8000002da07808 */ /* 0x008fe40004800000 */
[----:B------:R-:W-:Y:S02]  /*1a910*/  ISETP.NE.AND P2, PT, R8, RZ, PT ;  /* 0x000000ff0800720c */ /* 0x000fe40003f45270 */
[----:B------:R-:W-:-:S03]  /*1a920*/  ISETP.NE.AND P1, PT, R9, RZ, PT ;  /* 0x000000ff0900720c */ /* 0x000fc60003f25270 */
[----:B------:R-:W3:Y:S01]  /*1a930*/  MUFU.TANH R31, R31 ;  /* 0x0000001f001f7308 */ /* 0x000ee20000002400 */
[----:B-1----:R-:W-:Y:S02]  /*1a940*/  P2R R6, PR, RZ, 0x8 ;  /* 0x00000008ff067803 */ /* 0x002fe40000000000 */
[----:B------:R-:W-:Y:S02]  /*1a950*/  FSEL R154, R154, -INF , !P1 ;  /* 0xff8000009a9a7808 */ /* 0x000fe40004800000 */
[----:B------:R-:W-:Y:S02]  /*1a960*/  ISETP.NE.AND P6, PT, R6, RZ, PT ;  /* 0x000000ff0600720c */ /* 0x000fe40003fc5270 */
[----:B------:R-:W-:Y:S01]  /*1a970*/  ISETP.GE.AND P3, PT, R52, R189, PT ;  /* 0x000000bd3400720c */ /* 0x000fe20003f66270 */
[----:B------:R-:W1:Y:S01]  /*1a980*/  MUFU.TANH R48, R48 ;  /* 0x0000003000307308 */ /* 0x000e620000002400 */
[----:B------:R-:W-:Y:S02]  /*1a990*/  FSEL R144, R144, -INF , !P6 ;  /* 0xff80000090907808 */ /* 0x000fe40007000000 */
[----:B------:R-:W-:-:S02]  /*1a9a0*/  ISETP.GT.AND P6, PT, R243, R232, PT ;  /* 0x000000e8f300720c */ /* 0x000fc40003fc4270 */
[----:B--2---:R-:W-:Y:S02]  /*1a9b0*/  FSEL R166, R16, -INF , !P5 ;  /* 0xff80000010a67808 */ /* 0x004fe40006800000 */
[-C--:B------:R-:W-:Y:S01]  /*1a9c0*/  ISETP.GE.AND P5, PT, R58, R189.reuse, PT ;  /* 0x000000bd3a00720c */ /* 0x080fe20003fa6270 */
[----:B------:R-:W2:Y:S01]  /*1a9d0*/  MUFU.TANH R142, R10 ;  /* 0x0000000a008e7308 */ /* 0x000ea20000002400 */
[----:B---3--:R-:W-:Y:S02]  /*1a9e0*/  FSEL R158, R31, -INF , !P0 ;  /* 0xff8000001f9e7808 */ /* 0x008fe40004000000 */
[-C--:B------:R-:W-:Y:S02]  /*1a9f0*/  ISETP.GE.AND P1, PT, R49, R189.reuse, PT ;  /* 0x000000bd3100720c */ /* 0x080fe40003f26270 */
[-C--:B------:R-:W-:Y:S02]  /*1aa00*/  ISETP.GE.AND P0, PT, R190, R189.reuse, PT ;  /* 0x000000bdbe00720c */ /* 0x080fe40003f06270 */
[----:B------:R-:W-:Y:S01]  /*1aa10*/  FSEL R60, R60, -INF , !P1 ;  /* 0xff8000003c3c7808 */ /* 0x000fe20004800000 */
[----:B------:R-:W3:Y:S01]  /*1aa20*/  MUFU.TANH R140, R11 ;  /* 0x0000000b008c7308 */ /* 0x000ee20000002400 */
[----:B-1----:R-:W-:Y:S01]  /*1aa30*/  FSEL R156, R48, -INF , !P2 ;  /* 0xff800000309c7808 */ /* 0x002fe20005000000 */
[----:B------:R-:W-:Y:S01]  /*1aa40*/  BAR.SYNC.DEFER_BLOCKING 0x0 ;  /* 0x0000000000007b1d */ /* 0x000fe20000010000 */
[----:B------:R-:W-:-:S05]  /*1aa50*/  ISETP.GE.AND P2, PT, R51, R189, PT ;  /* 0x000000bd3300720c */ /* 0x000fca0003f46270 */
[----:B------:R-:W1:Y:S01]  /*1aa60*/  MUFU.TANH R4, R4 ;  /* 0x0000000400047308 */ /* 0x000e620000002400 */
[----:B--2---:R-:W-:-:S07]  /*1aa70*/  FSEL R142, R142, -INF , !P5 ;  /* 0xff8000008e8e7808 */ /* 0x004fce0006800000 */
[----:B------:R-:W2:Y:S01]  /*1aa80*/  MUFU.TANH R5, R15 ;  /* 0x0000000f00057308 */ /* 0x000ea20000002400 */
[----:B---3--:R-:W-:-:S07]  /*1aa90*/  FSEL R140, R140, -INF , !P4 ;  /* 0xff8000008c8c7808 */ /* 0x008fce0006000000 */
[----:B------:R-:W3:Y:S01]  /*1aaa0*/  MUFU.TANH R54, R7 ;  /* 0x0000000700367308 */ /* 0x000ee20000002400 */
[----:B-1----:R-:W-:Y:S02]  /*1aab0*/  FSEL R64, R4, -INF , !P3 ;  /* 0xff80000004407808 */ /* 0x002fe40005800000 */
[----:B--2---:R-:W-:Y:S02]  /*1aac0*/  FSEL R62, R5, -INF , !P2 ;  /* 0xff800000053e7808 */ /* 0x004fe40005000000 */
[----:B---3--:R-:W-:Y:S01]  /*1aad0*/  FSEL R54, R54, -INF , !P0 ;  /* 0xff80000036367808 */ /* 0x008fe20004000000 */
        /* <DEDUP_REMOVED lines=58> */
[----:B------:R-:W-:-:S04]  /*1ae80*/  IMAD R5, R5, UR4, RZ ;  /* 0x0000000405057c24 */ /* 0x000fc8000f8e02ff */
[C---:B------:R-:W-:Y:S02]  /*1ae90*/  IMAD R5, R6.reuse, UR5, R5 ;  /* 0x0000000506057c24 */ /* 0x040fe4000f8e0205 */
[----:B------:R-:W-:-:S04]  /*1aea0*/  IMAD.WIDE.U32 R6, R6, UR4, R8 ;  /* 0x0000000406067c25 */ /* 0x000fc8000f8e0008 */
[----:B------:R-:W-:Y:S01]  /*1aeb0*/  IMAD.IADD R4, R7, 0x1, R5 ;  /* 0x0000000107047824 */ /* 0x000fe200078e0205 */
[----:B------:R-:W-:Y:S06]  /*1aec0*/  BRA `(.L_x_4067) ;  /* 0x0000000000107947 */ /* 0x000fec0003800000 */
.L_x_4066:
[----:B------:R-:W-:Y:S02]  /*1aed0*/  ULDC UR8, c[0x0][0x248] ;  /* 0x0000920000087ab9 */ /* 0x000fe40000000800 */
[----:B------:R-:W-:-:S06]  /*1aee0*/  USHF.L.U32 UR4, UR8, 0x7, URZ ;  /* 0x0000000708047899 */ /* 0x000fcc000800063f */
[----:B------:R-:W-:-:S04]  /*1aef0*/  IADD3 R6, RZ, -UR4, RZ ;  /* 0x80000004ff067c10 */ /* 0x000fc8000fffe0ff */
[----:B------:R-:W-:-:S07]  /*1af00*/  SHF.R.S32.HI R4, RZ, 0x1f, R6 ;  /* 0x0000001fff047819 */ /* 0x000fce0000011406 */
.L_x_4067:
        /* <DEDUP_REMOVED lines=40> */
.L_x_4065:
        /* <DEDUP_REMOVED lines=79> */
[----:B------:R-:W-:Y:S01]  /*1b680*/  FSEL R9, R45, RZ, P0 ;  /* 0x000000ff2d097208 */ /* 0x000fe20000000000 */
[----:B------:R-:W1:Y:S01]  /*1b690*/  LDSM.16.MT88.4 R4, [R224+0xc000] ;  /* 0x00c00000e004783b */ /* 0x000e620000004200 */
[----:B------:R-:W-:Y:S01]  /*1b6a0*/  FSEL R55, R55, RZ, P0 ;  /* 0x000000ff37377208 */ /* 0x000fe20000000000 */
[--C-:B------:R-:W-:Y:S01]  /*1b6b0*/  FFMA.FTZ R48, R17, UR12, -R66.reuse ;  /* 0x0000000c11307c23 */ /* 0x100fe20008010842 */
[--C-:B------:R-:W-:Y:S01]  /*1b6c0*/  FFMA.FTZ R42, R19, UR12, -R66.reuse ;  /* 0x0000000c132a7c23 */ /* 0x100fe20008010842 */
[----:B------:R-:W-:Y:S01]  /*1b6d0*/  FADD.FTZ R9, R0, -R9 ;  /* 0x8000000900097221 */ /* 0x000fe20000010000 */
[--C-:B------:R-:W-:Y:S01]  /*1b6e0*/  FFMA.FTZ R44, R3, UR12, -R66.reuse ;  /* 0x0000000c032c7c23 */ /* 0x100fe20008010842 */
[--C-:B------:R-:W-:Y:S01]  /*1b6f0*/  FFMA.FTZ R41, R18, UR12, -R55.reuse ;  /* 0x0000000c12297c23 */ /* 0x100fe20008010837 */
[--C-:B------:R-:W-:Y:S01]  /*1b700*/  FFMA.FTZ R43, R29, UR12, -R66.reuse ;  /* 0x0000000c1d2b7c23 */ /* 0x100fe20008010842 */
[----:B------:R-:W2:Y:S01]  /*1b710*/  LDSM.16.MT88.4 R16, [R222+0xc000] ;  /* 0x00c00000de10783b */ /* 0x000ea20000004200 */
[--C-:B------:R-:W-:Y:S01]  /*1b720*/  FFMA.FTZ R40, R30, UR12, -R55.reuse ;  /* 0x0000000c1e287c23 */ /* 0x100fe20008010837 */
[--C-:B------:R-:W-:Y:S01]  /*1b730*/  FFMA.FTZ R3, R28, UR12, -R55.reuse ;  /* 0x0000000c1c037c23 */ /* 0x100fe20008010837 */
[--C-:B------:R-:W-:Y:S01]  /*1b740*/  FFMA.FTZ R2, R50, UR12, -R55.reuse ;  /* 0x0000000c32027c23 */ /* 0x100fe20008010837 */
[----:B------:R-:W-:Y:S01]  /*1b750*/  FMUL.FTZ R47, R8, UR12 ;  /* 0x0000000c082f7c20 */ /* 0x000fe20008410000 */
[----:B------:R-:W-:Y:S01]  /*1b760*/  FMUL.FTZ R0, R9, UR12 ;  /* 0x0000000c09007c20 */ /* 0x000fe20008410000 */
[----:B------:R-:W-:Y:S01]  /*1b770*/  MUFU.EX2 R48, R48 ;  /* 0x0000003000307308 */ /* 0x000fe20000000800 */
[----:B------:R-:W3:Y:S01]  /*1b780*/  LDSM.16.MT88.4 R8, [R221+0xc000] ;  /* 0x00c00000dd08783b */ /* 0x000ee20000004200 */
[--C-:B------:R-:W-:Y:S01]  /*1b790*/  FFMA.FTZ R51, R57, UR12, -R66.reuse ;  /* 0x0000000c39337c23 */ /* 0x100fe20008010842 */
[--C-:B------:R-:W-:Y:S01]  /*1b7a0*/  FFMA.FTZ R50, R25, UR12, -R66.reuse ;  /* 0x0000000c19327c23 */ /* 0x100fe20008010842 */
[--C-:B------:R-:W-:Y:S01]  /*1b7b0*/  FFMA.FTZ R49, R23, UR12, -R66.reuse ;  /* 0x0000000c17317c23 */ /* 0x100fe20008010842 */
[----:B------:R-:W-:Y:S01]  /*1b7c0*/  LDSM.16.MT88.4 R28, [R220+0x10000] ;  /* 0x01000000dc1c783b */ /* 0x000fe20000004200 */
[--C-:B------:R-:W-:Y:S01]  /*1b7d0*/  FFMA.FTZ R52, R21, UR12, -R66.reuse ;  /* 0x0000000c15347c23 */ /* 0x100fe20008010842 */
[--C-:B------:R-:W-:Y:S01]  /*1b7e0*/  FFMA.FTZ R58, R26, UR12, -R55.reuse ;  /* 0x0000000c1a3a7c23 */ /* 0x100fe20008010837 */
[----:B------:R-:W4:Y:S01]  /*1b7f0*/  MUFU.EX2 R44, R44 ;  /* 0x0000002c002c7308 */ /* 0x000f220000000800 */
        /* <DEDUP_REMOVED lines=15> */
[----:B------:R-:W5:Y:S01]  /*1b8f0*/  MUFU.EX2 R42, R42 ;  /* 0x0000002a002a7308 */ /* 0x000f620000000800 */
[----:B----4-:R-:W-:Y:S01]  /*1b900*/  F2FP.F16.F32.PACK_AB R12, R44, R48 ;  /* 0x000000302c0c723e */ /* 0x010fe200000000ff */
        /* <DEDUP_REMOVED lines=39> */
[----:B------:R-:W-:Y:S01]  /*1bb80*/  FFMA.FTZ R143, R140, UR12, -R55 ;  /* 0x0000000c8c8f7c23 */ /* 0x000fe20008010837 */
[--C-:B------:R-:W-:Y:S01]  /*1bb90*/  FFMA.FTZ R133, R133, UR12, -R66.reuse ;  /* 0x0000000c85857c23 */ /* 0x100fe20008010842 */
[--C-:B------:R-:W-:Y:S01]  /*1bba0*/  FFMA.FTZ R140, R67, UR12, -R66.reuse ;  /* 0x0000000c438c7c23 */ /* 0x100fe20008010842 */
[--C-:B------:R-:W-:Y:S01]  /*1bbb0*/  FFMA.FTZ R65, R65, UR12, -R66.reuse ;  /* 0x0000000c41417c23 */ /* 0x100fe20008010842 */
[----:B------:R-:W-:-:S03]  /*1bbc0*/  FFMA.FTZ R66, R61, UR12, -R66 ;  /* 0x0000000c3d427c23 */ /* 0x000fc60008010842 */
[----:B------:R-:W1:Y:S01]  /*1bbd0*/  MUFU.EX2 R0, R0 ;  /* 0x0000000000007308 */ /* 0x000e620000000800 */
[----:B-----5:R-:W-:-:S07]  /*1bbe0*/  F2FP.F16.F32.PACK_AB R15, R2, R3 ;  /* 0x00000003020f723e */ /* 0x020fce00000000ff */
[----:B------:R-:W-:Y:S01]  /*1bbf0*/  MUFU.EX2 R50, R50 ;  /* 0x0000003200327308 */ /* 0x000fe20000000800 */
        /* <DEDUP_REMOVED lines=184> */
[----:B------:R-:W2:Y:S05]  /*1c780*/  MUFU.EX2 R167, R167 ;  /* 0x000000a700a77308 */ /* 0x000eaa0000000800 */
[C---:B------:R-:W-:Y:S01]  /*1c790*/  HMMA.16816.F32 R124, R8.reuse, R34, R124 ;  /* 0x00000022087c723c */ /* 0x040fe2000000187c */
[----:B------:R-:W2:Y:S02]  /*1c7a0*/  LDSM.16.MT88.4 R32, [R224+0xd800] ;  /* 0x00d80000e020783b */ /* 0x000ea40000004200 */
[----:B------:R-:W2:Y:S03]  /*1c7b0*/  MUFU.EX2 R168, R168 ;  /* 0x000000a800a87308 */ /* 0x000ea60000000800 */
[C---:B---3--:R-:W-:Y:S05]  /*1c7c0*/  HMMA.16816.F32 R88, R8.reuse, R24, R88 ;  /* 0x000000180858723c */ /* 0x048fea0000001858 */
[----:B------:R-:W3:Y:S01]  /*1c7d0*/  MUFU.EX2 R166, R166 ;  /* 0x000000a600a67308 */ /* 0x000ee20000000800 */
        /* <DEDUP_REMOVED lines=27> */
[----:B------:R-:W1:Y:S01]  /*1c990*/  LDSM.16.MT88.4 R28, [R222+0x11800] ;  /* 0x01180000de1c783b */ /* 0x000e620000004200 */
[----:B------:R-:W-:Y:S01]  /*1c9a0*/  FADD.FTZ R3, R167, R162 ;  /* 0x000000a2a7037221 */ /* 0x000fe20000010000 */
[----:B------:R-:W2:Y:S03]  /*1c9b0*/  MUFU.EX2 R153, R153 ;  /* 0x0000009900997308 */ /* 0x000ea60000000800 */
[----:B------:R-:W-:Y:S01]  /*1c9c0*/  HMMA.16816.F32 R96, R12, R16, R96 ;  /* 0x000000100c60723c */ /* 0x000fe20000001860 */
[----:B------:R-:W-:-:S04]  /*1c9d0*/  FADD.FTZ R3, R168, R3 ;  /* 0x00000003a8037221 */ /* 0x000fc80000010000 */
[----:B------:R-:W4:Y:S01]  /*1c9e0*/  MUFU.EX2 R158, R158 ;  /* 0x0000009e009e7308 */ /* 0x000f220000000800 */
[----:B------:R-:W-:Y:S01]  /*1c9f0*/  HMMA.16816.F32 R92, R12, R18, R92 ;  /* 0x000000120c5c723c */ /* 0x000fe2000000185c */
[----:B------:R-:W1:Y:S01]  /*1ca00*/  LDSM.16.MT88.4 R16, [R222+0xe000] ;  /* 0x00e00000de10783b */ /* 0x000e620000004200 */
[----:B---3--:R-:W-:-:S04]  /*1ca10*/  FADD.FTZ R0, R166, R3 ;  /* 0x00000003a6007221 */ /* 0x008fc80000010000 */
[----:B------:R-:W-:Y:S01]  /*1ca20*/  HMMA.16816.F32 R128, R12, R32, R128 ;  /* 0x000000200c80723c */ /* 0x000fe20000001880 */
[----:B------:R-:W3:Y:S01]  /*1ca30*/  MUFU.EX2 R156, R156 ;  /* 0x0000009c009c7308 */ /* 0x000ee20000000800 */
[----:B-----5:R-:W-:-:S04]  /*1ca40*/  FADD.FTZ R0, R169, R0 ;  /* 0x00000000a9007221 */ /* 0x020fc80000010000 */
[C---:B------:R-:W-:Y:S01]  /*1ca50*/  HMMA.16816.F32 R124, R12.reuse, R34, R124 ;  /* 0x000000220c7c723c */ /* 0x040fe2000000187c */
[----:B------:R-:W5:Y:S01]  /*1ca60*/  LDSM.16.MT88.4 R32, [R220+0x11800] ;  /* 0x01180000dc20783b */ /* 0x000f620000004200 */
[----:B--2---:R-:W-:Y:S01]  /*1ca70*/  FADD.FTZ R3, R153, R0 ;  /* 0x0000000099037221 */ /* 0x004fe20000010000 */
[----:B------:R-:W2:Y:S03]  /*1ca80*/  MUFU.EX2 R157, R157 ;  /* 0x0000009d009d7308 */ /* 0x000ea60000000800 */
[----:B------:R-:W-:Y:S01]  /*1ca90*/  HMMA.16816.F32 R112, R12, R24, R112 ;  /* 0x000000180c70723c */ /* 0x000fe20000001870 */
[----:B----4-:R-:W-:-:S04]  /*1caa0*/  FADD.FTZ R3, R158, R3 ;  /* 0x000000039e037221 */ /* 0x010fc80000010000 */
[----:B------:R-:W-:Y:S01]  /*1cab0*/  MUFU.EX2 R147, R147 ;  /* 0x0000009300937308 */ /* 0x000fe20000000800 */
[----:B------:R-:W-:Y:S01]  /*1cac0*/  HMMA.16816.F32 R108, R12, R26, R108 ;  /* 0x0000001a0c6c723c */ /* 0x000fe2000000186c */
[----:B------:R-:W4:Y:S01]  /*1cad0*/  LDSM.16.MT88.4 R24, [R224+0xe000] ;  /* 0x00e00000e018783b */ /* 0x000f220000004200 */
[----:B---3--:R-:W-:-:S04]  /*1cae0*/  FADD.FTZ R0, R156, R3 ;  /* 0x000000039c007221 */ /* 0x008fc80000010000 */
[----:B------:R-:W-:Y:S01]  /*1caf0*/  HMMA.16816.F32 R80, R12, R8, R80 ;  /* 0x000000080c50723c */ /* 0x000fe20000001850 */
[----:B------:R-:W-:Y:S01]  /*1cb00*/  MUFU.EX2 R154, R154 ;  /* 0x0000009a009a7308 */ /* 0x000fe20000000800 */
[----:B--2---:R-:W-:-:S04]  /*1cb10*/  FADD.FTZ R0, R157, R0 ;  /* 0x000000009d007221 */ /* 0x004fc80000010000 */
        /* <DEDUP_REMOVED lines=160> */
.L_x_4062:
        /* <DEDUP_REMOVED lines=17> */
.L_x_4072:
[----:B------:R-:W-:Y:S04]  /*1d630*/  DEPBAR.LE SB0, 0x0 ;  /* 0x000080000000791a */ /* 0x000fe80000000000 */
[----:B------:R-:W-:Y:S01]  /*1d640*/  BAR.SYNC.DEFER_BLOCKING 0x0 ;  /* 0x0000000000007b1d */ /* 0x000fe20000010000 */
[----:B------:R-:W-:Y:S01]  /*1d650*/  PLOP3.LUT P0, PT, PT, PT, UP0, 0x40, 0x0 ;  /* 0x000000000000781c */ /* 0x000fe20003f0e808 */
[----:B------:R-:W-:Y:S01]  /*1d660*/  VIADD R243, R243, 0xffffffff ;  /* 0xfffffffff3f37836 */ /* 0x000fe20000000000 */
[----:B------:R-:W-:Y:S01]  /*1d670*/  MOV R10, R247 ;  /* 0x000000f7000a7202 */ /* 0x000fe20000000f00 */
[----:B------:R-:W-:Y:S10]  /*1d680*/  IMAD.MOV.U32 R5, RZ, RZ, R246 ;  /* 0x000000ffff057224 */ /* 0x000ff400078e00f6 */
        /* <DEDUP_REMOVED lines=62> */
.L_x_4069:
        /* <DEDUP_REMOVED lines=18> */
[----:B------:R1:W-:Y:S01]  /*1db90*/  LDGSTS.E.BYPASS.LTC128B.128 [R238+0x11000], desc[UR6][R8.64+0x80] ;  /* 0x1100008008ee7fae */ /* 0x0003e2000b901d46 */
        /* <DEDUP_REMOVED lines=389> */
[----:B------:R-:W2:Y:S08]  /*1f3f0*/  LDC R2, c[0x0][0x24c] ;  /* 0x00009300ff027b82 */ /* 0x000eb00000000800 */
[----:B------:R-:W-:Y:S02]  /*1f400*/  @P2 IADD3 R8, R8, 0x1, RZ ;  /* 0x0000000108082810 */ /* 0x000fe40007ffe0ff */
[----:B------:R-:W-:Y:S03]  /*1f410*/  @P3 VIADD R10, R10, 0x1 ;  /* 0x000000010a0a3836 */ /* 0x000fe60000000000 */
[----:B------:R-:W-:Y:S02]  /*1f420*/  @!P4 IMAD.MOV R8, RZ, RZ, -R8 ;  /* 0x000000ffff08c224 */ /* 0x000fe400078e0a08 */
[----:B------:R-:W-:Y:S03]  /*1f430*/  @!P5 IADD3 R10, -R10, RZ, RZ ;  /* 0x000000ff0a0ad210 */ /* 0x000fe60007ffe1ff */
[C---:B------:R-:W-:Y:S02]  /*1f440*/  SEL R5, R9.reuse, R8, !P0 ;  /* 0x0000000809057207 */ /* 0x040fe40004000000 */
[----:B------:R-:W-:Y:S02]  /*1f450*/  SEL R9, R9, R10, !P0 ;  /* 0x0000000a09097207 */ /* 0x000fe40004000000 */
[-C--:B-1----:R-:W-:Y:S02]  /*1f460*/  LEA R14, P1, R5, R236.reuse, 0x2 ;  /* 0x000000ec050e7211 */ /* 0x082fe400078210ff */
[----:B------:R-:W-:Y:S02]  /*1f470*/  LEA R12, P0, R9, R236, 0x2 ;  /* 0x000000ec090c7211 */ /* 0x000fe400078010ff */
[-C--:B------:R-:W-:Y:S02]  /*1f480*/  LEA.HI.X.SX32 R15, R5, R237.reuse, 0x2, P1 ;  /* 0x000000ed050f7211 */ /* 0x080fe400008f16ff */
[C---:B------:R-:W-:Y:S01]  /*1f490*/  LEA.HI.X.SX32 R13, R9.reuse, R237, 0x2, P0 ;  /* 0x000000ed090d7211 */ /* 0x040fe200000f16ff */
[----:B------:R-:W-:Y:S02]  /*1f4a0*/  IMAD.IADD R9, R9, 0x1, -R5 ;  /* 0x0000000109097824 */ /* 0x000fe400078e0a05 */
[----:B------:R-:W4:Y:S01]  /*1f4b0*/  LDG.E R6, desc[UR6][R14.64] ;  /* 0x000000060e067981 */ /* 0x000f22000c1e1900 */
[----:B------:R-:W1:Y:S01]  /*1f4c0*/  LDC.64 R4, c[0x0][0x230] ;  /* 0x00008c00ff047b82 */ /* 0x000e620000000a00 */
[----:B------:R-:W-:Y:S02]  /*1f4d0*/  IMAD R0, R9, R0, -0x80 ;  /* 0xffffff8009007424 */ /* 0x000fe400078e0200 */
[----:B------:R-:W4:Y:S02]  /*1f4e0*/  LDG.E R7, desc[UR6][R12.64] ;  /* 0x000000060c077981 */ /* 0x000f24000c1e1900 */
[C---:B------:R-:W-:Y:S01]  /*1f4f0*/  IMAD.WIDE.U32 R10, R0.reuse, UR11, RZ ;  /* 0x0000000b000a7c25 */ /* 0x040fe2000f8e00ff */
[----:B------:R-:W-:Y:S05]  /*1f500*/  SHF.R.S32.HI R9, RZ, 0x1f, R0 ;  /* 0x0000001fff097819 */ /* 0x000fea0000011400 */
[----:B------:R-:W-:Y:S04]  /*1f510*/  IMAD R9, R9, UR11, RZ ;  /* 0x0000000b09097c24 */ /* 0x000fe8000f8e02ff */
[----:B--2---:R-:W-:Y:S04]  /*1f520*/  IMAD R9, R0, R2, R9 ;  /* 0x0000000200097224 */ /* 0x004fe800078e0209 */
[----:B------:R-:W-:Y:S01]  /*1f530*/  IMAD.IADD R11, R11, 0x1, R9 ;  /* 0x000000010b0b7824 */ /* 0x000fe200078e0209 */
[----:B----4-:R-:W-:Y:S04]  /*1f540*/  IADD3 R6, -R7, R6, RZ ;  /* 0x0000000607067210 */ /* 0x010fe80007ffe1ff */
[----:B------:R-:W-:Y:S01]  /*1f550*/  SHF.R.S32.HI R7, RZ, 0x1f, R6 ;  /* 0x0000001fff077819 */ /* 0x000fe20000011406 */
[CC--:B-1----:R-:W-:Y:S04]  /*1f560*/  IMAD.WIDE.U32 R10, R6.reuse, R4.reuse, R10 ;  /* 0x00000004060a7225 */ /* 0x0c2fe800078e000a */
[----:B------:R-:W-:Y:S04]  /*1f570*/  IMAD R7, R7, R4, RZ ;  /* 0x0000000407077224 */ /* 0x000fe800078e02ff */
[----:B------:R-:W-:Y:S05]  /*1f580*/  IMAD R7, R6, R5, R7 ;  /* 0x0000000506077224 */ /* 0x000fea00078e0207 */
[----:B------:R-:W-:Y:S07]  /*1f590*/  IADD3 R7, R11, R7, RZ ;  /* 0x000000070b077210 */ /* 0x000fee0007ffe0ff */
.L_x_4071:
[C---:B------:R-:W-:Y:S04]  /*1f5a0*/  LEA R240, P0, R10.reuse, R240, 0x1 ;  /* 0x000000f00af07211 */ /* 0x040fe800078008ff */
[----:B------:R-:W-:Y:S02]  /*1f5b0*/  LEA.HI.X R239, R10, R239, R7, 0x1, P0 ;  /* 0x000000ef0aef7211 */ /* 0x000fe400000f0c07 */
[----:B-1----:R-:W-:Y:S03]  /*1f5c0*/  IADD3 R14, P0, R240, UR5, RZ ;  /* 0x00000005f00e7c10 */ /* 0x002fe6000ff1e0ff */
        /* <DEDUP_REMOVED lines=34> */
.L_x_4070:
[----:B-1----:R-:W-:Y:S01]  /*1f7f0*/  FMNMX.FTZ R0, R151, R135, !PT ;  /* 0x0000008797007209 */ /* 0x002fe20007810000 */
[----:B--2---:R-:W-:Y:S01]  /*1f800*/  LDSM.16.MT88.4 R12, [R224+0xc000] ;  /* 0x00c00000e00c783b */ /* 0x004fe20000004200 */
[----:B------:R-:W-:Y:S02]  /*1f810*/  FMNMX.FTZ R5, R143, R133, !PT ;  /* 0x000000858f057209 */ /* 0x000fe40007810000 */
[----:B------:R-:W-:Y:S02]  /*1f820*/  FMNMX.FTZ R7, R145, R0, !PT ;  /* 0x0000000091077209 */ /* 0x000fe40007810000 */
[----:B------:R-:W-:Y:S02]  /*1f830*/  FMNMX.FTZ R5, R146, R5, !PT ;  /* 0x0000000592057209 */ /* 0x000fe40007810000 */
[----:B------:R-:W-:Y:S01]  /*1f840*/  FMNMX.FTZ R7, R202, R7, !PT ;  /* 0x00000007ca077209 */ /* 0x000fe20007810000 */
[----:B---3--:R-:W-:Y:S01]  /*1f850*/  LDSM.16.MT88.4 R20, [R222+0xc000] ;  /* 0x00c00000de14783b */ /* 0x008fe20000004200 */
        /* <DEDUP_REMOVED lines=99> */
[----:B------:R-:W2:Y:S01]  /*1fe90*/  MUFU.EX2 R133, R133 ;  /* 0x0000008500857308 */ /* 0x000ea20000000800 */
        /* <DEDUP_REMOVED lines=56> */
[--C-:B------:R-:W-:Y:S01]  /*20220*/  FFMA.FTZ R109, R186, UR4, -R140.reuse ;  /* 0x00000004ba6d7c23 */ /* 0x100fe2000801088c */
[----:B------:R-:W-:Y:S01]  /*20230*/  FFMA.FTZ R108, R188, UR4, -R140 ;  /* 0x00000004bc6c7c23 */ /* 0x000fe2000801088c */
[----:B------:R-:W3:Y:S01]  /*20240*/  LDSM.16.MT88.4 R80, [R224+0xc800] ;  /* 0x00c80000e050783b */ /* 0x000ee20000004200 */
[--C-:B------:R-:W-:Y:S01]  /*20250*/  FFMA.FTZ R110, R184, UR4, -R136.reuse ;  /* 0x00000004b86e7c23 */ /* 0x100fe20008010888 */
[----:B------:R-:W-:Y:S01]  /*20260*/  FFMA.FTZ R111, R182, UR4, -R136 ;  /* 0x00000004b66f7c23 */ /* 0x000fe20008010888 */
[----:B------:R-:W-:Y:S01]  /*20270*/  FFMA.FTZ R181, R181, UR4, -R140 ;  /* 0x00000004b5b57c23 */ /* 0x000fe2000801088c */
[----:B------:R-:W-:Y:S03]  /*20280*/  FFMA.FTZ R177, R177, UR4, -R136 ;  /* 0x00000004b1b17c23 */ /* 0x000fe60008010888 */
[----:B------:R-:W4:Y:S01]  /*20290*/  MUFU.EX2 R142, R142 ;  /* 0x0000008e008e7308 */ /* 0x000f220000000800 */
[----:B-1----:R-:W-:Y:S01]  /*202a0*/  F2FP.F16.F32.PACK_AB R130, R144, R145 ;  /* 0x000000919082723e */ /* 0x002fe200000000ff */
[----:B------:R-:W-:Y:S01]  /*202b0*/  FFMA.FTZ R173, R173, UR4, -R140 ;  /* 0x00000004adad7c23 */ /* 0x000fe2000801088c */
[----:B------:R-:W-:Y:S01]  /*202c0*/  LDSM.16.MT88.4 R72, [R220+0xc800] ;  /* 0x00c80000dc48783b */ /* 0x000fe20000004200 */
[----:B------:R-:W-:Y:S01]  /*202d0*/  FFMA.FTZ R171, R171, UR4, -R136 ;  /* 0x00000004abab7c23 */ /* 0x000fe20008010888 */
[----:B------:R-:W-:Y:S01]  /*202e0*/  FFMA.FTZ R167, R167, UR4, -R140 ;  /* 0x00000004a7a77c23 */ /* 0x000fe2000801088c */
[----:B------:R-:W-:Y:S01]  /*202f0*/  FFMA.FTZ R163, R163, UR4, -R136 ;  /* 0x00000004a3a37c23 */ /* 0x000fe20008010888 */
[----:B------:R-:W-:Y:S03]  /*20300*/  FFMA.FTZ R159, R159, UR4, -R140 ;  /* 0x000000049f9f7c23 */ /* 0x000fe6000801088c */
[----:B------:R-:W-:Y:S01]  /*20310*/  MUFU.EX2 R109, R109 ;  /* 0x0000006d006d7308 */ /* 0x000fe20000000800 */
[--C-:B------:R-:W-:Y:S01]  /*20320*/  FFMA.FTZ R155, R155, UR4, -R136.reuse ;  /* 0x000000049b9b7c23 */ /* 0x100fe20008010888 */
[----:B------:R-:W-:Y:S01]  /*20330*/  FFMA.FTZ R182, R153, UR4, -R136 ;  /* 0x0000000499b67c23 */ /* 0x000fe20008010888 */
[----:B------:R-:W-:Y:S01]  /*20340*/  LDSM.16.MT88.4 R116, [R222+0xf800] ;  /* 0x00f80000de74783b */ /* 0x000fe20000004200 */
[----:B------:R-:W-:Y:S01]  /*20350*/  FFMA.FTZ R151, R134, R249, R151 ;  /* 0x000000f986977223 */ /* 0x000fe20000010097 */
[--C-:B------:R-:W-:Y:S01]  /*20360*/  FFMA.FTZ R149, R149, UR4, -R140.reuse ;  /* 0x0000000495957c23 */ /* 0x100fe2000801088c */
[----:B------:R-:W-:Y:S01]  /*20370*/  FFMA.FTZ R184, R147, UR4, -R140 ;  /* 0x0000000493b87c23 */ /* 0x000fe2000801088c */
[--C-:B------:R-:W-:Y:S03]  /*20380*/  FFMA.FTZ R141, R141, UR4, -R136.reuse ;  /* 0x000000048d8d7c23 */ /* 0x100fe60008010888 */
[----:B------:R-:W-:Y:S01]  /*20390*/  MUFU.EX2 R108, R108 ;  /* 0x0000006c006c7308 */ /* 0x000fe20000000800 */
[----:B----4-:R-:W-:Y:S01]  /*203a0*/  F2FP.F16.F32.PACK_AB R131, R142, R143 ;  /* 0x0000008f8e83723e */ /* 0x010fe200000000ff */
[--C-:B------:R-:W-:Y:S01]  /*203b0*/  FFMA.FTZ R132, R132, UR4, -R136.reuse ;  /* 0x0000000484847c23 */ /* 0x100fe20008010888 */
[----:B------:R-:W-:Y:S01]  /*203c0*/  FFMA.FTZ R139, R139, UR4, -R136 ;  /* 0x000000048b8b7c23 */ /* 0x000fe20008010888 */
[----:B------:R-:W-:Y:S01]  /*203d0*/  FFMA.FTZ R150, R133, R248, R150 ;  /* 0x000000f885967223 */ /* 0x000fe20000010096 */
[----:B------:R-:W-:Y:S01]  /*203e0*/  FADD.FTZ R148, R148, R151 ;  /* 0x0000009794947221 */ /* 0x000fe20000010000 */
[----:B------:R-:W-:Y:S02]  /*203f0*/  ISETP.GT.AND P0, PT, R243, R232, PT ;  /* 0x000000e8f300720c */ /* 0x000fe40003f04270 */
        /* <DEDUP_REMOVED lines=43> */
[----:B------:R-:W-:Y:S01]  /*206b0*/  FFMA.FTZ R107, R190, UR4, -R136 ;  /* 0x00000004be6b7c23 */ /* 0x000fe20008010888 */
[----:B------:R-:W-:Y:S03]  /*206c0*/  FFMA.FTZ R172, R175, UR4, -R140 ;  /* 0x00000004afac7c23 */ /* 0x000fe6000801088c */
[----:B------:R-:W-:Y:S01]  /*206d0*/  MUFU.EX2 R105, R105 ;  /* 0x0000006900697308 */ /* 0x000fe20000000800 */
[C---:B------:R-:W-:Y:S03]  /*206e0*/  HMMA.16816.F32 R32, R128.reuse, R38, R32 ;  /* 0x000000268020723c */ /* 0x040fe60000001820 */
[C---:B------:R-:W-:Y:S01]  /*206f0*/  FMUL.FTZ R36, R134.reuse, R96 ;  /* 0x0000006086247220 */ /* 0x040fe20000410000 */
[C---:B------:R-:W-:Y:S03]  /*20700*/  FMUL.FTZ R37, R134.reuse, R97 ;  /* 0x0000006186257220 */ /* 0x040fe60000410000 */
[C---:B------:R-:W-:Y:S01]  /*20710*/  FMUL.FTZ R38, R133.reuse, R98 ;  /* 0x0000006285267220 */ /* 0x040fe20000410000 */
[----:B------:R-:W-:Y:S01]  /*20720*/  FMUL.FTZ R39, R133, R99 ;  /* 0x0000006385277220 */ /* 0x000fe20000410000 */
[----:B------:R-:W1:Y:S01]  /*20730*/  MUFU.EX2 R104, R104 ;  /* 0x0000006800687308 */ /* 0x000e620000000800 */
[----:B------:R-:W-:Y:S01]  /*20740*/  LDSM.16.MT88.4 R96, [R222+0xd000] ;  /* 0x00d00000de60783b */ /* 0x000fe20000004200 */
[----:B------:R-:W-:Y:S01]  /*20750*/  FFMA.FTZ R174, R169, UR4, -R136 ;  /* 0x00000004a9ae7c23 */ /* 0x000fe20008010888 */
[----:B------:R-:W-:Y:S01]  /*20760*/  FFMA.FTZ R176, R165, UR4, -R140 ;  /* 0x00000004a5b07c23 */ /* 0x000fe2000801088c */
[----:B------:R-:W-:Y:S01]  /*20770*/  FFMA.FTZ R178, R161, UR4, -R136 ;  /* 0x00000004a1b27c23 */ /* 0x000fe20008010888 */
[----:B------:R-:W-:Y:S01]  /*20780*/  FFMA.FTZ R180, R157, UR4, -R140 ;  /* 0x000000049db47c23 */ /* 0x000fe2000801088c */
[C---:B------:R-:W-:Y:S04]  /*20790*/  HMMA.16816.F32 R36, R128.reuse, R48, R36 ;  /* 0x000000308024723c */ /* 0x040fe80000001824 */
[----:B------:R-:W-:Y:S01]  /*207a0*/  MUFU.EX2 R106, R106 ;  /* 0x0000006a006a7308 */ /* 0x000fe20000000800 */
[----:B------:R-:W-:Y:S01]  /*207b0*/  FADD.FTZ R145, R145, R148 ;  /* 0x0000009491917221 */ /* 0x000fe20000010000 */
[----:B------:R-:W-:Y:S01]  /*207c0*/  FFMA.FTZ R136, R3, UR4, -R136 ;  /* 0x0000000403887c23 */ /* 0x000fe20008010888 */
[C---:B------:R-:W-:Y:S07]  /*207d0*/  HMMA.16816.F32 R40, R128.reuse, R50, R40 ;  /* 0x000000328028723c */ /* 0x040fee0000001828 */
[----:B------:R-:W4:Y:S01]  /*207e0*/  MUFU.EX2 R107, R107 ;  /* 0x0000006b006b7308 */ /* 0x000f220000000800 */
[C---:B------:R-:W-:Y:S01]  /*207f0*/  FMUL.FTZ R48, R134.reuse, R84 ;  /* 0x0000005486307220 */ /* 0x040fe20000410000 */
[C---:B------:R-:W-:Y:S03]  /*20800*/  HMMA.16816.F32 R44, R128.reuse, R56, R44 ;  /* 0x00000038802c723c */ /* 0x040fe6000000182c */
[C---:B------:R-:W-:Y:S01]  /*20810*/  FMUL.FTZ R49, R134.reuse, R85 ;  /* 0x0000005586317220 */ /* 0x040fe20000410000 */
[C---:B------:R-:W-:Y:S01]  /*20820*/  FMUL.FTZ R50, R133.reuse, R86 ;  /* 0x0000005685327220 */ /* 0x040fe20000410000 */
[C---:B------:R-:W-:Y:S02]  /*20830*/  FMUL.FTZ R51, R133.reuse, R87 ;  /* 0x0000005785337220 */ /* 0x040fe40000410000 */
[C---:B------:R-:W-:Y:S01]  /*20840*/  FMUL.FTZ R56, R134.reuse, R76 ;  /* 0x0000004c86387220 */ /* 0x040fe20000410000 */
[----:B------:R-:W5:Y:S01]  /*20850*/  LDSM.16.MT88.4 R84, [R222+0xc800] ;  /* 0x00c80000de54783b */ /* 0x000f620000004200 */
[----:B------:R-:W5:Y:S02]  /*20860*/  MUFU.EX2 R114, R114 ;  /* 0x0000007200727308 */ /* 0x000f640000000800 */
[----:B------:R-:W-:Y:S01]  /*20870*/  FMUL.FTZ R57, R134, R77 ;  /* 0x0000004d86397220 */ /* 0x000fe20000410000 */
[----:B------:R-:W-:Y:S01]  /*20880*/  FADD.FTZ R144, R144, R145 ;  /* 0x0000009190907221 */ /* 0x000fe20000010000 */
[C---:B------:R-:W-:Y:S06]  /*20890*/  HMMA.16816.F32 R48, R128.reuse, R58, R48 ;  /* 0x0000003a8030723c */ /* 0x040fec0000001830 */
[----:B------:R-:W-:Y:S01]  /*208a0*/  MUFU.EX2 R121, R121 ;  /* 0x0000007900797308 */ /* 0x000fe20000000800 */
        /* <DEDUP_REMOVED lines=9> */
[----:B----4-:R-:W-:Y:S03]  /*20940*/  F2FP.F16.F32.PACK_AB R69, R107, R106 ;  /* 0x0000006a6b45723e */ /* 0x010fe600000000ff */
[----:B------:R-:W1:Y:S01]  /*20950*/  MUFU.EX2 R185, R185 ;  /* 0x000000b900b97308 */ /* 0x000e620000000800 */
[----:B------:R-:W-:Y:S01]  /*20960*/  FADD.FTZ R105, R105, R144 ;  /* 0x0000009069697221 */ /* 0x000fe20000010000 */
[C---:B--2---:R-:W-:Y:S03]  /*20970*/  HMMA.16816.F32 R60, R128.reuse, R88, R60 ;  /* 0x00000058803c723c */ /* 0x044fe6000000183c */
        /* <DEDUP_REMOVED lines=10> */
[C---:B---3--:R-:W-:Y:S08]  /*20a20*/  HMMA.16816.F32 R4, R68.reuse, R80, R4 ;  /* 0x000000504404723c */ /* 0x048ff00000001804 */
        /* <DEDUP_REMOVED lines=202> */
[----:B------:R-:W-:Y:S01]  /*216d0*/  F2FP.F16.F32.PACK_AB R68, R184, R149 ;  /* 0x00000095b844723e */ /* 0x000fe200000000ff */
[C---:B-----5:R-:W-:Y:S05]  /*216e0*/  HMMA.16816.F32 R52, R72.reuse, R80, R52 ;  /* 0x000000504834723c */ /* 0x060fea0000001834 */
[----:B------:R-:W-:Y:S01]  /*216f0*/  F2FP.F16.F32.PACK_AB R69, R134, R141 ;  /* 0x0000008d8645723e */ /* 0x000fe200000000ff */
[C---:B------:R-:W-:Y:S05]  /*21700*/  HMMA.16816.F32 R56, R72.reuse, R82, R56 ;  /* 0x000000524838723c */ /* 0x040fea0000001838 */
[----:B------:R-:W-:Y:S01]  /*21710*/  FADD.FTZ R80, R120, R111 ;  /* 0x0000006f78507221 */ /* 0x000fe20000010000 */
[C---:B-1----:R-:W-:Y:S01]  /*21720*/  HMMA.16816.F32 R60, R72.reuse, R76, R60 ;  /* 0x0000004c483c723c */ /* 0x042fe2000000183c */
[----:B------:R-:W1:Y:S04]  /*21730*/  LDSM.16.MT88.4 R108, [R221+0xf800] ;  /* 0x00f80000dd6c783b */ /* 0x000e680000004200 */
[----:B----4-:R-:W-:Y:S01]  /*21740*/  F2FP.F16.F32.PACK_AB R70, R140, R133 ;  /* 0x000000858c46723e */ /* 0x010fe200000000ff */
[----:B------:R-:W-:Y:S03]  /*21750*/  HMMA.16816.F32 R64, R72, R78, R64 ;  /* 0x0000004e4840723c */ /* 0x000fe60000001840 */
[----:B------:R-:W2:Y:S02]  /*21760*/  LDSM.16.MT88.4 R76, [R221+0x13800] ;  /* 0x01380000dd4c783b */ /* 0x000ea40000004200 */
[----:B---3--:R-:W-:Y:S01]  /*21770*/  F2FP.F16.F32.PACK_AB R71, R3, R132 ;  /* 0x000000840347723e */ /* 0x008fe200000000ff */
[----:B------:R-:W-:Y:S01]  /*21780*/  FADD.FTZ R80, R115, R80 ;  /* 0x0000005073507221 */ /* 0x000fe20000010000 */
[----:B------:R-:W-:Y:S04]  /*21790*/  FADD.FTZ R123, R114, R123 ;  /* 0x0000007b727b7221 */ /* 0x000fe80000010000 */
[----:B------:R-:W-:Y:S01]  /*217a0*/  FADD.FTZ R121, R121, R80 ;  /* 0x0000005079797221 */ /* 0x000fe20000010000 */
[C---:B------:R-:W-:Y:S01]  /*217b0*/  HMMA.16816.F32 R128, R68.reuse, R124, R4 ;  /* 0x0000007c4480723c */ /* 0x040fe20000001804 */
[----:B------:R-:W3:Y:S04]  /*217c0*/  LDSM.16.MT88.4 R4, [R220+0x13800] ;  /* 0x01380000dc04783b */ /* 0x000ee80000004200 */
[----:B------:R-:W-:Y:S01]  /*217d0*/  FADD.FTZ R122, R122, R121 ;  /* 0x000000797a7a7221 */ /* 0x000fe20000010000 */
[C---:B------:R-:W-:Y:S05]  /*217e0*/  HMMA.16816.F32 R124, R68.reuse, R126, R8 ;  /* 0x0000007e447c723c */ /* 0x040fea0000001808 */
[----:B------:R-:W-:Y:S01]  /*217f0*/  FADD.FTZ R152, R152, R123 ;  /* 0x0000007b98987221 */ /* 0x000fe20000010000 */
[----:B------:R-:W-:Y:S02]  /*21800*/  FADD.FTZ R191, R191, R122 ;  /* 0x0000007abfbf7221 */ /* 0x000fe40000010000 */
[C---:B------:R-:W-:Y:S03]  /*21810*/  HMMA.16816.F32 R120, R68.reuse, R116, R12 ;  /* 0x000000744478723c */ /* 0x040fe6000000180c */
[----:B------:R-:W-:Y:S01]  /*21820*/  FADD.FTZ R185, R185, R152 ;  /* 0x00000098b9b97221 */ /* 0x000fe20000010000 */
[----:B------:R-:W-:Y:S02]  /*21830*/  FADD.FTZ R191, R154, R191 ;  /* 0x000000bf9abf7221 */ /* 0x000fe40000010000 */
        /* <DEDUP_REMOVED lines=51> */
.L_x_4068:
        /* <DEDUP_REMOVED lines=9> */
[----:B------:R-:W-:Y:S01]  /*21c00*/  SHF.L.U32 R36, R233, 0x2, RZ ;  /* 0x00000002e9247819 */ /* 0x000fe200000006ff */
[----:B------:R-:W5:Y:S01]  /*21c10*/  LDC R18, c[0x0][0x270] ;  /* 0x00009c00ff127b82 */ /* 0x000f620000000800 */
[----:B------:R-:W-:Y:S01]  /*21c20*/  BSSY B0, `(.L_x_4073) ;  /* 0x00000c2000007945 */ /* 0x000fe20003800000 */
[----:B------:R-:W5:Y:S01]  /*21c30*/  S2R R15, SR_CTAID.Y ;  /* 0x00000000000f7919 */ /* 0x000f620000002600 */
[----:B------:R-:W-:Y:S01]  /*21c40*/  SHF.R.S32.HI R37, RZ, 0x1f, R36 ;  /* 0x0000001fff257819 */ /* 0x000fe20000011424 */
[----:B------:R-:W5:Y:S01]  /*21c50*/  S2R R17, SR_CTAID.X ;  /* 0x0000000000117919 */ /* 0x000f620000002500 */
[----:B-1----:R-:W-:Y:S01]  /*21c60*/  FADD.FTZ R6, R3, R248 ;  /* 0x000000f803067221 */ /* 0x002fe20000010000 */
[----:B--2---:R-:W-:-:S02]  /*21c70*/  ULEA UR5, UR5, UR4, 0x18 ;  /* 0x0000000405057291 */ /* 0x004fc4000f8ec03f */
        /* <DEDUP_REMOVED lines=121> */
[----:B------:R-:W-:Y:S01]  /*22410*/  STS.64 [R8], R124 ;  /* 0x0000007c08007388 */ /* 0x000fe20000000a00 */
[----:B------:R-:W-:Y:S02]  /*22420*/  SEL R7, R7, 0xffffff80, !P2 ;  /* 0xffffff8007077807 */ /* 0x000fe40005000000 */
[----:B------:R-:W-:Y:S01]  /*22430*/  IADD3 R10, R9, R6, RZ ;  /* 0x00000006090a7210 */ /* 0x000fe20007ffe0ff */
[----:B------:R-:W-:Y:S01]  /*22440*/  STS.64 [R8+0x800], R126 ;  /* 0x0008007e08007388 */ /* 0x000fe20000000a00 */
        /* <DEDUP_REMOVED lines=12> */
[----:B------:R-:W-:Y:S04]  /*22510*/  STS.64 [R12], R112 ;  /* 0x000000700c007388 */ /* 0x000fe80000000a00 */
[----:B------:R-:W-:Y:S04]  /*22520*/  STS.64 [R12+0x800], R114 ;  /* 0x000800720c007388 */ /* 0x000fe80000000a00 */
[----:B------:R-:W-:Y:S04]  /*22530*/  STS.64 [R13], R108 ;  /* 0x0000006c0d007388 */ /* 0x000fe80000000a00 */
[----:B------:R-:W-:Y:S04]  /*22540*/  STS.64 [R13+0x800], R110 ;  /* 0x0008006e0d007388 */ /* 0x000fe80000000a00 */
[----:B------:R-:W-:Y:S01]  /*22550*/  STS.64 [R14], R104 ;  /* 0x000000680e007388 */ /* 0x000fe20000000a00 */
[----:B-----5:R-:W-:Y:S01]  /*22560*/  IMAD R15, R15, R6, R235 ;  /* 0x000000060f0f7224 */ /* 0x020fe200078e02eb */
[----:B------:R-:W-:-:S02]  /*22570*/  MOV R6, 0xff800000 ;  /* 0xff80000000067802 */ /* 0x000fc40000000f00 */
        /* <DEDUP_REMOVED lines=11> */
[----:B--2---:R-:W-:-:S03]  /*22630*/  IADD3 R9, -R235, RZ, RZ ;  /* 0x000000ffeb097210 */ /* 0x004fc60007ffe1ff */
[----:B------:R-:W-:Y:S02]  /*22640*/  STS.64 [R12+0x4000], R80 ;  /* 0x004000500c007388 */ /* 0x000fe40000000a00 */
[----:B-1----:R-:W-:Y:S02]  /*22650*/  IMAD R9, R18, R9, UR4 ;  /* 0x0000000412097e24 */ /* 0x002fe4000f8e0209 */
[----:B------:R-:W-:Y:S01]  /*22660*/  STS.64 [R12+0x4800], R82 ;  /* 0x004800520c007388 */ /* 0x000fe20000000a00 */
[----:B----4-:R-:W-:Y:S01]  /*22670*/  MOV R8, 0xff800000 ;  /* 0xff80000000087802 */ /* 0x010fe20000000f00 */
[----:B------:R-:W-:Y:S02]  /*22680*/  IMAD R9, R15, R18, R9 ;  /* 0x000000120f097224 */ /* 0x000fe400078e0209 */
[----:B------:R-:W-:Y:S01]  /*22690*/  STS.64 [R13+0x4000], R76 ;  /* 0x0040004c0d007388 */ /* 0x000fe20000000a00 */
[----:B---3--:R-:W-:Y:S01]  /*226a0*/  @P0 FFMA.FTZ R8, R0, R21, R3 ;  /* 0x0000001500080223 */ /* 0x008fe20000010003 */
[----:B------:R-:W-:-:S02]  /*226b0*/  IMAD R0, R17, -0x40, R234 ;  /* 0xffffffc011007824 */ /* 0x000fc400078e02ea */
[----:B------:R-:W-:Y:S04]  /*226c0*/  STS.64 [R13+0x4800], R78 ;  /* 0x0048004e0d007388 */ /* 0x000fe80000000a00 */
[----:B------:R-:W-:Y:S04]  /*226d0*/  STS.64 [R14+0x4000], R72 ;  /* 0x004000480e007388 */ /* 0x000fe80000000a00 */
[----:B------:R-:W-:Y:S01]  /*226e0*/  STS.64 [R14+0x4800], R74 ;  /* 0x0048004a0e007388 */ /* 0x000fe20000000a00 */
[----:B-----5:R-:W-:Y:S01]  /*226f0*/  @P3 FMUL.FTZ R11, R4, 0.69314718246459960938 ;  /* 0x3f317218040b3820 */ /* 0x020fe20000410000 */
[----:B------:R-:W-:-:S02]  /*22700*/  SHF.L.U32 R4, R17, 0x6, RZ ;  /* 0x0000000611047819 */ /* 0x000fc400000006ff */
[----:B------:R1:W-:Y:S01]  /*22710*/  STS.64 [R16+0x4000], R68 ;  /* 0x0040004410007388 */ /* 0x0003e20000000a00 */
[----:B------:R-:W-:-:S03]  /*22720*/  @P3 FFMA.FTZ R6, R2, R19, R11 ;  /* 0x0000001302063223 */ /* 0x000fc6000001000b */
[----:B------:R2:W-:Y:S01]  /*22730*/  STS.64 [R16+0x4800], R70 ;  /* 0x0048004610007388 */ /* 0x0005e20000000a00 */
[----:B------:R-:W-:Y:S01]  /*22740*/  IMAD R7, R9, R7, R4 ;  /* 0x0000000709077224 */ /* 0x000fe200078e0204 */
[----:B-1----:R-:W-:Y:S01]  /*22750*/  LEA R68, R5, UR5, 0x2 ;  /* 0x0000000505447c11 */ /* 0x002fe2000f8e10ff */
        /* <DEDUP_REMOVED lines=14> */
.L_x_4074:
[----:B------:R-:W-:Y:S05]  /*22840*/  BSYNC B0 ;  /* 0x0000000000007941 */ /* 0x000fea0003800000 */
.L_x_4073:
[----:B------:R-:W3:Y:S01]  /*22850*/  LDS.128 R64, [R68] ;  /* 0x0000000044407984 */ /* 0x000ee20000000c00 */
[C---:B-1----:R-:W-:Y:S01]  /*22860*/  VIADD R5, R231.reuse, 0x8 ;  /* 0x00000008e7057836 */ /* 0x042fe20000000000 */
[----:B------:R-:W-:Y:S01]  /*22870*/  ULDC UR4, c[0x0][0x2dc] ;  /* 0x0000b70000047ab9 */ /* 0x000fe20000000800 */
[----:B--2---:R-:W-:Y:S01]  /*22880*/  IMAD.WIDE R70, R231, 0x80, R36 ;  /* 0x00000080e7467825 */ /* 0x004fe200078e0224 */
[----:B------:R-:W1:Y:S02]  /*22890*/  LDS.128 R32, [R68+0x4000] ;  /* 0x0040000044207984 */ /* 0x000e640000000c00 */
[----:B------:R-:W-:Y:S01]  /*228a0*/  ISETP.GE.AND P6, PT, R5, R0, PT ;  /* 0x000000000500720c */ /* 0x000fe20003fc6270 */
[----:B------:R-:W-:Y:S01]  /*228b0*/  IMAD R2, R7, UR4, RZ ;  /* 0x0000000407027c24 */ /* 0x000fe2000f8e02ff */
[----:B------:R-:W2:Y:S01]  /*228c0*/  LDS.128 R60, [R68+0x800] ;  /* 0x00080000443c7984 */ /* 0x000ea20000000c00 */
[C---:B------:R-:W-:Y:S01]  /*228d0*/  VIADD R3, R231.reuse, 0x10 ;  /* 0x00000010e7037836 */ /* 0x040fe20000000000 */
[----:B------:R-:W-:Y:S01]  /*228e0*/  ULDC.64 UR4, c[0x0][0x288] ;  /* 0x0000a20000047ab9 */ /* 0x000fe20000000a00 */
[----:B------:R-:W-:Y:S01]  /*228f0*/  VIADD R69, R231, 0x28 ;  /* 0x00000028e7457836 */ /* 0x000fe20000000000 */
[----:B------:R-:W4:Y:S01]  /*22900*/  LDS.128 R56, [R68+0x1000] ;  /* 0x0010000044387984 */ /* 0x000f220000000c00 */
        /* <DEDUP_REMOVED lines=25> */
[----:B------:R5:W5:Y:S04]  /*22aa0*/  LDS.128 R4, [R68+0x7800] ;  /* 0x0078000044047984 */ /* 0x000b680000000c00 */
[----:B---3--:R3:W-:Y:S04]  /*22ab0*/  @!P0 STG.E.64 desc[UR6][R70.64], R64 ;  /* 0x0000004046008986 */ /* 0x0087e8000c101b06 */
[----:B------:R3:W-:Y:S04]  /*22ac0*/  @!P0 STG.E.64 desc[UR6][R70.64+0x8], R66 ;  /* 0x0000084246008986 */ /* 0x0007e8000c101b06 */
[----:B-1----:R3:W-:Y:S01]  /*22ad0*/  @!P0 STG.E.128 desc[UR6][R70.64+0x100], R32 ;  /* 0x0001002046008986 */ /* 0x0027e2000c101d06 */
[----:B------:R-:W-:-:S03]  /*22ae0*/  ISETP.GE.AND P0, PT, R231, R0, PT ;  /* 0x00000000e700720c */ /* 0x000fc60003f06270 */
[----:B--2---:R3:W-:Y:S04]  /*22af0*/  @!P6 STG.E.128 desc[UR6][R70.64+0x1000], R60 ;  /* 0x0010003c4600e986 */ /* 0x0047e8000c101d06 */
        /* <DEDUP_REMOVED lines=11> */
[----:B------:R-:W-:Y:S05]  /*22bb0*/  @P0 EXIT ;  /* 0x000000000000094d */ /* 0x000fea0003800000 */
[----:B------:R-:W-:Y:S04]  /*22bc0*/  STG.E.128 desc[UR6][R70.64+0x7000], R36 ;  /* 0x0070002446007986 */ /* 0x000fe8000c101d06 */
[----:B------:R-:W-:Y:S01]  /*22bd0*/  STG.E.128 desc[UR6][R70.64+0x7100], R4 ;  /* 0x0071000446007986 */ /* 0x000fe2000c101d06 */
[----:B------:R-:W-:Y:S05]  /*22be0*/  EXIT ;  /* 0x000000000000794d */ /* 0x000fea0003800000 */
.L_x_4075:
        /* <DEDUP_REMOVED lines=9> */
.L_x_8387:


//--------------------- .text._ZN5flash24flash_fwd_splitkv_kernelI23Flash_fwd_kernel_traitsILi128ELi64ELi128ELi4ELb0ELb0EN7cutlass6half_tE19Flash_kernel_traitsILi128ELi64ELi128ELi4ES3_EELb1ELb0ELb1ELb0ELb0ELb0ELb1ELb1EEEvNS_16Flash_fwd_paramsE --------------------------
	.section	.text._ZN5flash24flash_fwd_splitkv_kernelI23Flash_fwd_kernel_traitsILi128ELi64ELi128ELi4ELb0ELb0EN7cutlass6half_tE19Flash_kernel_traitsILi128ELi64ELi128ELi4ES3_EELb1ELb0ELb1ELb0ELb0ELb0ELb1ELb1EEEvNS_16Flash_fwd_paramsE,"ax",@progbits
	.align	128
        .global         _ZN5flash24flash_fwd_splitkv_kernelI23Flash_fwd_kernel_traitsILi128ELi64ELi128ELi4ELb0ELb0EN7cutlass6half_tE19Flash_kernel_traitsILi128ELi64ELi128ELi4ES3_EELb1ELb0ELb1ELb0ELb0ELb0ELb1ELb1EEEvNS_16Flash_fwd_paramsE
        .type           _ZN5flash24flash_fwd_splitkv_kernelI23Flash_fwd_kernel_traitsILi128ELi64ELi128ELi4ELb0ELb0EN7cutlass6half_tE19Flash_kernel_traitsILi128ELi64ELi128ELi4ES3_EELb1ELb0ELb1ELb0ELb0ELb0ELb1ELb1EEEvNS_16Flash_fwd_paramsE,@function
        .size           _ZN5flash24flash_fwd_splitkv_kernelI23Flash_fwd_kernel_traitsILi128ELi64ELi128ELi4ELb0ELb0EN7cutlass6half_tE19Flash_kernel_traitsILi128ELi64ELi128ELi4ES3_EELb1ELb0ELb1ELb0ELb0ELb0ELb1ELb1EEEvNS_16Flash_fwd_paramsE,(.L_x_8332 - _ZN5flash24flash_fwd_splitkv_kernelI23Flash_fwd_kernel_traitsILi128ELi64ELi128ELi4ELb0ELb0EN7cutlass6half_tE19Flash_kernel_traitsILi128ELi64ELi128ELi4ES3_EELb1ELb0ELb1ELb0ELb0ELb0ELb1ELb1EEEvNS_16Flash_fwd_paramsE)
        .other          _ZN5flash24flash_fwd_splitkv_kernelI23Flash_fwd_kernel_traitsILi128ELi64ELi128ELi4ELb0ELb0EN7cutlass6half_tE19Flash_kernel_traitsILi128ELi64ELi128ELi4ES3_EELb1ELb0ELb1ELb0ELb0ELb0ELb1ELb1EEEvNS_16Flash_fwd_paramsE,@"STO_CUDA_ENTRY STV_DEFAULT"
_ZN5flash24flash_fwd_splitkv_kernelI23Flash_fwd_kernel_traitsILi128ELi64ELi128ELi4ELb0ELb0EN7cutlass6half_tE19Flash_kernel_traitsILi128ELi64ELi128ELi4ES3_EELb1ELb0ELb1ELb0ELb0ELb0ELb1ELb1EEEvNS_16Flash_fwd_paramsE:
.text._ZN5flash24flash_fwd_splitkv_kernelI23Flash_fwd_kernel_traitsILi128ELi64ELi128ELi4ELb0ELb0EN7cutlass6half_tE19Flash_kernel_traitsILi128ELi64ELi128ELi4ES3_EELb1ELb0ELb1ELb0ELb0ELb0ELb1ELb1EEEvNS_16Flash_fwd_paramsE:
        /* <DEDUP_REMOVED lines=14> */
[----:B------:R-:W-:-:S03]  /*00e0*/  MOV R4, RZ ;  /* 0x000000ff00047202 */ /* 0x000fc60000000f00 */
[----:B------:R-:W-:-:S04]  /*00f0*/  IMAD R7, R0, R3, RZ ;  /* 0x0000000300077224 */ /* 0x000fc800078e02ff */
[----:B------:R-:W-:Y:S02]  /*0100*/  IMAD.HI.U32 R7, R5, R7, R4 ;  /* 0x0000000705077227 */ /* 0x000fe400078e0004 */
[----:B------:R-:W1:Y:S04]  /*0110*/  LDC R4, c[0x0][0x10] ;  /* 0x00000400ff047b82 */ /* 0x000e680000000800 */
        /* <DEDUP_REMOVED lines=11> */
[----:B------:R-:W-:Y:S05]  /*01d0*/  CALL.REL.NOINC `($_ZN5flash24flash_fwd_splitkv_kernelI23Flash_fwd_kernel_traitsILi128ELi64ELi128ELi4ELb0ELb0EN7cutlass6half_tE19Flash_kernel_traitsILi128ELi64ELi128ELi4ES3_EELb1ELb0ELb1ELb0ELb0ELb0ELb1ELb1EEEvNS_16Flash_fwd_paramsE$_ZN5flash30compute_attn_1rowblock_splitkvI23Flash_fwd_kernel_traitsILi128ELi64ELi128ELi4ELb0ELb0EN7cutlass6half_tE19Flash_kernel_traitsILi128ELi64ELi128ELi4ES3_EELb1ELb0ELb1ELb0ELb0ELb0ELb1ELb1ENS_16Flash_fwd_paramsEEEvRKT8_iiiii) ;  /* 0x0000000000087944 */ /* 0x000fea0003c00000 */
[----:B------:R-:W-:Y:S05]  /*01e0*/  BSYNC B4 ;  /* 0x0000000000047941 */ /* 0x000fea0003800000 */
.L_x_4076:
[----:B------:R-:W-:Y:S05]  /*01f0*/  EXIT ;  /* 0x000000000000794d */ /* 0x000fea0003800000 */
        .type           $_ZN5flash24flash_fwd_splitkv_kernelI23Flash_fwd_kernel_traitsILi128ELi64ELi128ELi4ELb0ELb0EN7cutlass6half_tE19Flash_kernel_traitsILi128ELi64ELi128ELi4ES3_EELb1ELb0ELb1ELb0ELb0ELb0ELb1ELb1EEEvNS_16Flash_fwd_paramsE$_ZN5flash30compute_attn_1rowblock_splitkvI23Flash_fwd_kernel_traitsILi128ELi64ELi128ELi4ELb0ELb0EN7cutlass6half_tE19Flash_kernel_traitsILi128ELi64ELi128ELi4ES3_EELb1ELb0ELb1ELb0ELb0ELb0ELb1ELb1ENS_16Flash_fwd_paramsEEEvRKT8_iiiii,@function
        .size           $_ZN5flash24flash_fwd_splitkv_kernelI23Flash_fwd_kernel_traitsILi128ELi64ELi128ELi4ELb0ELb0EN7cutlass6half_tE19Flash_kernel_traitsILi128ELi64ELi128ELi4ES3_EELb1ELb0ELb1ELb0ELb0ELb0ELb1ELb1EEEvNS_16Flash_fwd_paramsE$_ZN5flash30compute_attn_1rowblock_splitkvI23Flash_fwd_kernel_traitsILi128ELi64ELi128ELi4ELb0ELb0EN7cutlass6half_tE19Flash_kernel_traitsILi128ELi64ELi128ELi4ES3_EELb1ELb0ELb1ELb0ELb0ELb0ELb1ELb1ENS_16Flash_fwd_paramsEEEvRKT8_iiiii,(.L_x_8332 - $_ZN5flash24flash_fwd_splitkv_kernelI23Flash_fwd_kernel_traitsILi128ELi64ELi128ELi4ELb0ELb0EN7cutlass6half_tE19Flash_kernel_traitsILi128ELi64ELi128ELi4ES3_EELb1ELb0ELb1ELb0ELb0ELb0ELb1ELb1EEEvNS_16Flash_fwd_paramsE$_ZN5flash30compute_attn_1rowblock_splitkvI23Flash_fwd_kernel_traitsILi128ELi64ELi128ELi4ELb0ELb0EN7cutlass6half_tE19Flash_kernel_traitsILi128ELi64ELi128ELi4ES3_EELb1ELb0ELb1ELb0ELb0ELb0ELb1ELb1ENS_16Flash_fwd_paramsEEEvRKT8_iiiii)
$_ZN5flash24flash_fwd_splitkv_kernelI23Flash_fwd_kernel_traitsILi128ELi64ELi128ELi4ELb0ELb0EN7cutlass6half_tE19Flash_kernel_traitsILi128ELi64ELi128ELi4ES3_EELb1ELb0ELb1ELb0ELb0ELb0ELb1ELb1EEEvNS_16Flash_fwd_paramsE$_ZN5flash30compute_attn_1rowblock_splitkvI23Flash_fwd_kernel_traitsILi128ELi64ELi128ELi4ELb0ELb0EN7cutlass6half_tE19Flash_kernel_traitsILi128ELi64ELi128ELi4ES3_EELb1ELb0ELb1ELb0ELb0ELb0ELb1ELb1ENS_16Flash_fwd_paramsEEEvRKT8_iiiii:
        /* <DEDUP_REMOVED lines=27> */
.L_x_4078:
[----:B------:R-:W-:Y:S05]  /*03b0*/  BSYNC B0 ;  /* 0x0000000000007941 */ /* 0x000fea0003800000 */
.L_x_4077:
        /* <DEDUP_REMOVED lines=8> */
.L_x_4080:
[----:B------:R3:W5:Y:S02]  /*0440*/  LD.E R3, desc[UR6][R10.64+0xb8] ;  /* 0x0000b8060a037980 */ /* 0x000764000c101900 */
.L_x_4081:
[----:B------:R-:W-:Y:S05]  /*0450*/  BSYNC B0 ;  /* 0x0000000000007941 */ /* 0x000fea0003800000 */
.L_x_4079:
        /* <DEDUP_REMOVED lines=10> */
.L_x_4083:
[----:B------:R-:W2:Y:S01]  /*0500*/  LD.E.64 R2, desc[UR6][R10.64+0x108] ;  /* 0x000108060a027980 */ /* 0x000ea2000c101b00 */
[----:B------:R-:W-:Y:S01]  /*0510*/  BSSY B0, `(.L_x_4085) ;  /* 0x0000006000007945 */ /* 0x000fe20003800000 */
[----:B--2---:R-:W-:-:S04]  /*0520*/  ISETP.NE.U32.AND P0, PT, R2, RZ, PT ;  /* 0x000000ff0200720c */ /* 0x004fc80003f05070 */
[----:B------:R-:W-:Y:S01]  /*0530*/  ISETP.NE.AND.EX P0, PT, R3, RZ, PT, P0 ;  /* 0x000000ff0300720c */ /* 0x000fe20003f05300 */
[----:B------:R-:W-:-:S12]  /*0540*/  IMAD.MOV.U32 R3, RZ, RZ, RZ ;  /* 0x000000ffff037224 */ /* 0x000fd800078e00ff */
[----:B------:R-:W-:Y:S05]  /*0550*/  @!P0 BRA `(.L_x_4086) ;  /* 0x0000000000048947 */ /* 0x000fea0003800000 */
[----:B------:R2:W5:Y:S02]  /*0560*/  LD.E R3, desc[UR6][R10.64+0xbc] ;  /* 0x0000bc060a037980 */ /* 0x000564000c101900 */
.L_x_4086:
[----:B------:R-:W-:Y:S05]  /*0570*/  BSYNC B0 ;  /* 0x0000000000007941 */ /* 0x000fea0003800000 */
.L_x_4085:
[----:B-----5:R-:W-:Y:S02]  /*0580*/  IADD3 R62, R90, R3, RZ ;  /* 0x000000035a3e7210 */ /* 0x020fe40007ffe0ff */
.L_x_4084:
[----:B------:R-:W-:Y:S05]  /*0590*/  BSYNC B1 ;  /* 0x0000000000017941 */ /* 0x000fea0003800000 */
.L_x_4082:
[----:B------:R-:W-:Y:S01]  /*05a0*/  IMAD.SHL.U32 R67, R237, 0x40, RZ ;  /* 0x00000040ed437824 */ /* 0x000fe200078e00ff */
[----:B------:R-:W-:Y:S01]  /*05b0*/  MOV R2, R238 ;  /* 0x000000ee00027202 */ /* 0x000fe20000000f00 */
[----:B------:R-:W-:-:S03]  /*05c0*/  IMAD.MOV.U32 R3, RZ, RZ, 0x0 ;  /* 0x00000000ff037424 */ /* 0x000fc600078e00ff */
[----:B------:R-:W-:-:S13]  /*05d0*/  ISETP.GT.AND P0, PT, R240, R67, PT ;  /* 0x00000043f000720c */ /* 0x000fda0003f04270 */
[----:B-123--:R-:W-:Y:S05]  /*05e0*/  @!P0 RET.REL.NODEC R2 `(_ZN5flash24flash_fwd_splitkv_kernelI23Flash_fwd_kernel_traitsILi128ELi64ELi128ELi4ELb0ELb0EN7cutlass6half_tE19Flash_kernel_traitsILi128ELi64ELi128ELi4ES3_EELb1ELb0ELb1ELb0ELb0ELb0ELb1ELb1EEEvNS_16Flash_fwd_paramsE) ;  /* 0xfffffff802848950 */ /* 0x00efea0003c3ffff */
        /* <DEDUP_REMOVED lines=61> */
[----:B-1----:R-:W-:-:S04]  /*09c0*/  IMAD.WIDE R10, R8, 0x80, R14 ;  /* 0x00000080080a7825 */ /* 0x002fc800078e020e */
[----:B--2---:R-:W-:-:S04]  /*09d0*/  IMAD R2, R2, UR8, R239 ;  /* 0x0000000802027c24 */ /* 0x004fc8000f8e02ef */
[----:B---3--:R-:W-:-:S04]  /*09e0*/  IMAD R2, R2, R5, R242 ;  /* 0x0000000502027224 */ /* 0x008fc800078e02f2 */
[--C-:B------:R-:W-:Y:S02]  /*09f0*/  IMAD R3, R3, R2, R67.reuse ;  /* 0x0000000203037224 */ /* 0x100fe400078e0243 */
[----:B------:R-:W-:Y:S02]  /*0a00*/  IMAD.IADD R67, R240, 0x1, -R67 ;  /* 0x00000001f0437824 */ /* 0x000fe400078e0a43 */
[----:B----4-:R-:W-:Y:S02]  /*0a10*/  IMAD R0, R3, R0, RZ ;  /* 0x0000000003007224 */ /* 0x010fe400078e02ff */
[C---:B------:R-:W-:Y:S01]  /*0a20*/  VIADD R2, R8.reuse, 0x8 ;  /* 0x0000000808027836 */ /* 0x040fe20000000000 */
[-C--:B------:R-:W-:Y:S02]  /*0a30*/  ISETP.GE.AND P2, PT, R8, R67.reuse, PT ;  /* 0x000000430800720c */ /* 0x080fe40003f46270 */
[----:B------:R-:W-:Y:S02]  /*0a40*/  IADD3 R5, P0, R0, R10, RZ ;  /* 0x0000000a00057210 */ /* 0x000fe40007f1e0ff */
[----:B------:R-:W-:-:S02]  /*0a50*/  ISETP.GE.AND P5, PT, R2, R67, PT ;  /* 0x000000430200720c */ /* 0x000fc40003fa6270 */
[----:B------:R-:W-:Y:S02]  /*0a60*/  LEA.HI.X.SX32 R0, R0, R11, 0x1, P0 ;  /* 0x0000000b00007211 */ /* 0x000fe400000f0eff */
[----:B------:R-:W-:Y:S02]  /*0a70*/  LEA R4, P1, R5, R6, 0x2 ;  /* 0x0000000605047211 */ /* 0x000fe400078210ff */
[----:B------:R-:W-:Y:S02]  /*0a80*/  SHF.R.S32.HI R11, RZ, 0x1f, R3 ;  /* 0x0000001fff0b7819 */ /* 0x000fe40000011403 */
        /* <DEDUP_REMOVED lines=17> */
.L_x_4089:
[----:B------:R-:W-:Y:S05]  /*0ba0*/  BSYNC B0 ;  /* 0x0000000000007941 */ /* 0x000fea0003800000 */
.L_x_4088:
        /* <DEDUP_REMOVED lines=8> */
.L_x_4091:
[----:B------:R-:W-:Y:S05]  /*0c30*/  BSYNC B0 ;  /* 0x0000000000007941 */ /* 0x000fea0003800000 */
.L_x_4090:
        /* <DEDUP_REMOVED lines=8> */
.L_x_4093:
[----:B------:R-:W-:Y:S05]  /*0cc0*/  BSYNC B0 ;  /* 0x0000000000007941 */ /* 0x000fea0003800000 */
.L_x_4092:
        /* <DEDUP_REMOVED lines=8> */
.L_x_4095:
[----:B------:R-:W-:Y:S05]  /*0d50*/  BSYNC B0 ;  /* 0x0000000000007941 */ /* 0x000fea0003800000 */
.L_x_4094:
[----:B------:R-:W-:Y:S01]  /*0d60*/  BSSY B0, `(.L_x_4096) ;  /* 0x0000007000007945 */ /* 0x000fe20003800000 */
[----:B------:R-:W-:-:S03]  /*0d70*/  ISETP.GE.AND P1, PT, R2, R67, PT ;  /* 0x000000430200720c */ /* 0x000fc60003f26270 */
[----:B------:R-:W-:Y:S10]  /*0d80*/  @P5 BRA `(.L_x_4097) ;  /* 0x0000000000105947 */ /* 0x000ff40003800000 */
[----:B-----5:R-:W-:-:S13]  /*0d90*/  ISETP.GE.AND P5, PT, R14, R9, PT ;  /* 0x000000090e00720c */ /* 0x020fda0003fa6270 */
[----:B------:R1:W-:Y:S01]  /*0da0*/  @!P5 ST.E.128 desc[UR6][R4.64+0x4000], RZ ;  /* 0x004000ff0400d985 */ /* 0x0003e2000c101d06 */
[----:B------:R-:W-:-:S13]  /*0db0*/  ISETP.GE.AND P5, PT, R0, R9, PT ;  /* 0x000000090000720c */ /* 0x000fda0003fa6270 */
[----:B------:R1:W-:Y:S02]  /*0dc0*/  @!P5 ST.E.128 desc[UR6][R4.64+0x4100], RZ ;  /* 0x004100ff0400d985 */ /* 0x0003e4000c101d06 */
.L_x_4097:
[----:B------:R-:W-:Y:S05]  /*0dd0*/  BSYNC B0 ;  /* 0x0000000000007941 */ /* 0x000fea0003800000 */
.L_x_4096:
        /* <DEDUP_REMOVED lines=8> */
.L_x_4099:
[----:B------:R-:W-:Y:S05]  /*0e60*/  BSYNC B0 ;  /* 0x0000000000007941 */ /* 0x000fea0003800000 */
.L_x_4098:
[----:B------:R-:W-:Y:S01]  /*0e70*/  BSSY B0, `(.L_x_4100) ;  /* 0x0000007000007945 */ /* 0x000fe20003800000 */
[----:B------:R-:W-:-:S03]  /*0e80*/  ISETP.GE.AND P0, PT, R8, R67, PT ;  /* 0x000000430800720c */ /* 0x000fc60003f06270 */
[----:B------:R-:W-:Y:S10]  /*0e90*/  @P1 BRA `(.L_x_4101) ;  /* 0x0000000000101947 */ /* 0x000ff40003800000 */
[----:B-----5:R-:W-:-:S13]  /*0ea0*/  ISETP.GE.AND P1, PT, R14, R9, PT ;  /* 0x000000090e00720c */ /* 0x020fda0003f26270 */
[----:B------:R1:W-:Y:S01]  /*0eb0*/  @!P1 ST.E.128 desc[UR6][R4.64+0x6000], RZ ;  /* 0x006000ff04009985 */ /* 0x0003e2000c101d06 */
[----:B------:R-:W-:-:S13]  /*0ec0*/  ISETP.GE.AND P1, PT, R0, R9, PT ;  /* 0x000000090000720c */ /* 0x000fda0003f26270 */
[----:B------:R1:W-:Y:S02]  /*0ed0*/  @!P1 ST.E.128 desc[UR6][R4.64+0x6100], RZ ;  /* 0x006100ff04009985 */ /* 0x0003e4000c101d06 */
.L_x_4101:
[----:B------:R-:W-:Y:S05]  /*0ee0*/  BSYNC B0 ;  /* 0x0000000000007941 */ /* 0x000fea0003800000 */
.L_x_4100:
        /* <DEDUP_REMOVED lines=8> */
.L_x_4103:
[----:B------:R-:W-:Y:S05]  /*0f70*/  BSYNC B0 ;  /* 0x0000000000007941 */ /* 0x000fea0003800000 */
.L_x_4102:
        /* <DEDUP_REMOVED lines=17> */
[----:B-1----:R-:W-:Y:S05]  /*1090*/  @P6 RET.REL.NODEC R238 `(_ZN5flash24flash_fwd_splitkv_kernelI23Flash_fwd_kernel_traitsILi128ELi64ELi128ELi4ELb0ELb0EN7cutlass6half_tE19Flash_kernel_traitsILi128ELi64ELi128ELi4ES3_EELb1ELb0ELb1ELb0ELb0ELb0ELb1ELb1EEEvNS_16Flash_fwd_paramsE) ;  /* 0xffffffeceed86950 */ /* 0x002fea0003c3ffff */
[----:B------:R-:W-:Y:S02]  /*10a0*/  MOV R3, 0xff800000 ;  /* 0xff80000000037802 */ /* 0x000fe40000000f00 */
[----:B------:R-:W-:-:S03]  /*10b0*/  MOV R239, 0x0 ;  /* 0x0000000000ef7802 */ /* 0x000fc60000000f00 */
[----:B------:R1:W-:Y:S02]  /*10c0*/  ST.E desc[UR6][R6.64+0xe0], R3 ;  /* 0x0000e00306007985 */ /* 0x0003e4000c101906 */
[----:B-1----:R-:W-:Y:S05]  /*10d0*/  RET.REL.NODEC R238 `(_ZN5flash24flash_fwd_splitkv_kernelI23Flash_fwd_kernel_traitsILi128ELi64ELi128ELi4ELb0ELb0EN7cutlass6half_tE19Flash_kernel_traitsILi128ELi64ELi128ELi4ES3_EELb1ELb0ELb1ELb0ELb0ELb0ELb1ELb1EEEvNS_16Flash_fwd_paramsE) ;  /* 0xffffffeceec87950 */ /* 0x002fea0003c3ffff */
.L_x_4087:
        /* <DEDUP_REMOVED lines=29> */
[----:B------:R-:W4:Y:S04]  /*12b0*/  LD.E.64 R18, desc[UR6][R10.64+0x50] ;  /* 0x000050060a127980 */ /* 0x000f28000c101b00 */
[----:B------:R-:W5:Y:S04]  /*12c0*/  LD.E.64 R26, desc[UR6][R10.64+0x58] ;  /* 0x000058060a1a7980 */ /* 0x000f68000c101b00 */
[----:B------:R-:W5:Y:S01]  /*12d0*/  LD.E.64 R58, desc[UR6][R10.64+0x40] ;  /* 0x000040060a3a7980 */ /* 0x000f62000c101b00 */
[----:B--2---:R-:W-:-:S04]  /*12e0*/  IABS R4, R6 ;  /* 0x0000000600047213 */ /* 0x004fc80000000000 */
[----:B-----5:R-:W1:Y:S08]  /*12f0*/  I2F.RP R12, R4 ;  /* 0x00000004000c7306 */ /* 0x020e700000209400 */
        /* <DEDUP_REMOVED lines=11> */
[----:B------:R-:W-:Y:S02]  /*13b0*/  ISETP.GT.U32.AND P1, PT, R4, R7, PT ;  /* 0x000000070400720c */ /* 0x000fe40003f24070 */
[----:B------:R-:W-:-:S11]  /*13c0*/  LOP3.LUT R0, R5, R6, RZ, 0x3c, !PT ;  /* 0x0000000605007212 */ /* 0x000fd600078e3cff */
[----:B------:R-:W-:-:S04]  /*13d0*/  @!P1 IADD3 R7, R7, -R4, RZ ;  /* 0x8000000407079210 */ /* 0x000fc80007ffe0ff */
[----:B------:R-:W-:Y:S01]  /*13e0*/  ISETP.GE.U32.AND P2, PT, R7, R4, PT ;  /* 0x000000040700720c */ /* 0x000fe20003f46070 */
[----:B------:R-:W-:Y:S01]  /*13f0*/  @!P1 VIADD R9, R9, 0x1 ;  /* 0x0000000109099836 */ /* 0x000fe20000000000 */
[----:B------:R-:W-:Y:S02]  /*1400*/  ISETP.GE.AND P0, PT, R0, RZ, PT ;  /* 0x000000ff0000720c */ /* 0x000fe40003f06270 */
[----:B------:R-:W-:-:S09]  /*1410*/  ISETP.NE.AND P1, PT, R6, RZ, PT ;  /* 0x000000ff0600720c */ /* 0x000fd20003f25270 */
[----:B------:R-:W-:-:S05]  /*1420*/  @P2 IADD3 R9, R9, 0x1, RZ ;  /* 0x0000000109092810 */ /* 0x000fca0007ffe0ff */
[----:B------:R-:W-:Y:S01]  /*1430*/  @!P0 IMAD.MOV R9, RZ, RZ, -R9 ;  /* 0x000000ffff098224 */ /* 0x000fe200078e0a09 */
[----:B------:R-:W-:-:S05]  /*1440*/  @!P1 LOP3.LUT R9, RZ, R6, RZ, 0x33, !PT ;  /* 0x00000006ff099212 */ /* 0x000fca00078e33ff */
[----:B------:R-:W-:-:S05]  /*1450*/  IMAD.WIDE R24, R9, 0x4, R244 ;  /* 0x0000000409187825 */ /* 0x000fca00078e02f4 */
[----:B------:R1:W2:Y:S01]  /*1460*/  LD.E R2, desc[UR6][R24.64] ;  /* 0x0000000618027980 */ /* 0x0002a2000c101900 */
[----:B---3--:R-:W-:-:S04]  /*1470*/  IABS R8, R3 ;  /* 0x0000000300087213 */ /* 0x008fc80000000000 */
[----:B------:R-:W3:Y:S08]  /*1480*/  I2F.RP R12, R8 ;  /* 0x00000008000c7306 */ /* 0x000ef00000209400 */
[----:B---3--:R-:W3:Y:S02]  /*1490*/  MUFU.RCP R4, R12 ;  /* 0x0000000c00047308 */ /* 0x008ee40000001000 */
[----:B---3--:R-:W-:-:S06]  /*14a0*/  IADD3 R4, R4, 0xffffffe, RZ ;  /* 0x0ffffffe04047810 */ /* 0x008fcc0007ffe0ff */
[----:B-1----:R-:W1:Y:S01]  /*14b0*/  F2I.FTZ.U32.TRUNC.NTZ R25, R4 ;  /* 0x0000000400197305 */ /* 0x002e62000021f000 */
[----:B------:R-:W-:Y:S02]  /*14c0*/  MOV R24, RZ ;  /* 0x000000ff00187202 */ /* 0x000fe40000000f00 */
[----:B------:R-:W-:Y:S01]  /*14d0*/  IABS R7, R3 ;  /* 0x0000000300077213 */ /* 0x000fe20000000000 */
[----:B-1----:R-:W-:-:S04]  /*14e0*/  IMAD.MOV R0, RZ, RZ, -R25 ;  /* 0x000000ffff007224 */ /* 0x002fc800078e0a19 */
[----:B------:R-:W-:Y:S01]  /*14f0*/  IMAD R13, R0, R8, RZ ;  /* 0x00000008000d7224 */ /* 0x000fe200078e02ff */
[----:B------:R-:W-:-:S03]  /*1500*/  IABS R0, R242 ;  /* 0x000000f200007213 */ /* 0x000fc60000000000 */
[----:B------:R-:W-:-:S04]  /*1510*/  IMAD.HI.U32 R13, R25, R13, R24 ;  /* 0x0000000d190d7227 */ /* 0x000fc800078e0018 */
[----:B------:R-:W-:Y:S02]  /*1520*/  IMAD.MOV R7, RZ, RZ, -R7 ;  /* 0x000000ffff077224 */ /* 0x000fe400078e0a07 */
[----:B------:R-:W-:-:S04]  /*1530*/  IMAD.HI.U32 R4, R13, R0, RZ ;  /* 0x000000000d047227 */ /* 0x000fc800078e00ff */
[----:B------:R-:W-:-:S05]  /*1540*/  IMAD R7, R4, R7, R0 ;  /* 0x0000000704077224 */ /* 0x000fca00078e0200 */
[----:B------:R-:W-:Y:S01]  /*1550*/  ISETP.GT.U32.AND P1, PT, R8, R7, PT ;  /* 0x000000070800720c */ /* 0x000fe20003f24070 */
[----:B------:R-:W-:-:S12]  /*1560*/  IMAD.MOV R9, RZ, RZ, -R9 ;  /* 0x000000ffff097224 */ /* 0x000fd800078e0a09 */
[----:B------:R-:W-:-:S04]  /*1570*/  @!P1 IADD3 R7, R7, -R8, RZ ;  /* 0x8000000807079210 */ /* 0x000fc80007ffe0ff */
[----:B------:R-:W-:Y:S02]  /*1580*/  ISETP.GE.U32.AND P2, PT, R7, R8, PT ;  /* 0x000000080700720c */ /* 0x000fe40003f46070 */
[----:B------:R-:W-:Y:S02]  /*1590*/  LOP3.LUT R8, R242, R3, RZ, 0x3c, !PT ;  /* 0x00000003f2087212 */ /* 0x000fe400078e3cff */
[----:B------:R-:W-:Y:S02]  /*15a0*/  @!P1 IADD3 R4, R4, 0x1, RZ ;  /* 0x0000000104049810 */ /* 0x000fe40007ffe0ff */
[----:B------:R-:W-:Y:S01]  /*15b0*/  ISETP.GE.AND P0, PT, R8, RZ, PT ;  /* 0x000000ff0800720c */ /* 0x000fe20003f06270 */
[----:B------:R-:W-:Y:S01]  /*15c0*/  IMAD R6, R6, R9, R5 ;  /* 0x0000000906067224 */ /* 0x000fe200078e0205 */
[----:B------:R-:W-:-:S04]  /*15d0*/  ISETP.NE.AND P1, PT, R3, RZ, PT ;  /* 0x000000ff0300720c */ /* 0x000fc80003f25270 */
[----:B------:R-:W-:Y:S01]  /*15e0*/  SHF.R.S32.HI R13, RZ, 0x1f, R6 ;  /* 0x0000001fff0d7819 */ /* 0x000fe20000011406 */
[----:B------:R-:W-:-:S06]  /*15f0*/  @P2 VIADD R4, R4, 0x1 ;  /* 0x0000000104042836 */ /* 0x000fcc0000000000 */
[----:B------:R-:W-:Y:S02]  /*1600*/  @!P0 IMAD.MOV R4, RZ, RZ, -R4 ;  /* 0x000000ffff048224 */ /* 0x000fe400078e0a04 */
[----:B------:R-:W-:Y:S02]  /*1610*/  @!P1 LOP3.LUT R4, RZ, R3, RZ, 0x33, !PT ;  /* 0x00000003ff049212 */ /* 0x000fe400078e33ff */
[----:B--2---:R-:W-:Y:S01]  /*1620*/  SHF.R.S32.HI R0, RZ, 0x1f, R2 ;  /* 0x0000001fff007819 */ /* 0x004fe20000011402 */
[-C--:B----4-:R-:W-:Y:S02]  /*1630*/  IMAD R7, R23, R2.reuse, RZ ;  /* 0x0000000217077224 */ /* 0x090fe400078e02ff */
[----:B------:R-:W-:-:S04]  /*1640*/  IMAD.WIDE.U32 R8, R22, R2, RZ ;  /* 0x0000000216087225 */ /* 0x000fc800078e00ff */
[----:B------:R-:W-:-:S05]  /*1650*/  IMAD R7, R22, R0, R7 ;  /* 0x0000000016077224 */ /* 0x000fca00078e0207 */
[----:B------:R-:W-:Y:S01]  /*1660*/  IADD3 R9, R9, R7, RZ ;  /* 0x0000000709097210 */ /* 0x000fe20007ffe0ff */
[----:B------:R-:W-:Y:S02]  /*1670*/  IMAD R7, R61, R6, RZ ;  /* 0x000000063d077224 */ /* 0x000fe400078e02ff */
[----:B------:R-:W-:Y:S02]  /*1680*/  IMAD R3, R17, R2, RZ ;  /* 0x0000000211037224 */ /* 0x000fe400078e02ff */
[----:B------:R-:W-:Y:S02]  /*1690*/  IMAD R7, R60, R13, R7 ;  /* 0x0000000d3c077224 */ /* 0x000fe400078e0207 */
[----:B------:R-:W-:-:S04]  /*16a0*/  IMAD.WIDE.U32 R8, R6, R60, R8 ;  /* 0x0000003c06087225 */ /* 0x000fc800078e0008 */
[C---:B------:R-:W-:Y:S01]  /*16b0*/  IMAD.WIDE.U32 R22, R16.reuse, R2, RZ ;  /* 0x0000000210167225 */ /* 0x040fe200078e00ff */
[----:B------:R-:W-:Y:S02]  /*16c0*/  IADD3 R17, R9, R7, RZ ;  /* 0x0000000709117210 */ /* 0x000fe40007ffe0ff */
[----:B------:R-:W-:Y:S01]  /*16d0*/  SHF.R.S32.HI R9, RZ, 0x1f, R4 ;  /* 0x0000001fff097819 */ /* 0x000fe20000011404 */
[----:B------:R-:W-:Y:S02]  /*16e0*/  IMAD R3, R16, R0, R3 ;  /* 0x0000000010037224 */ /* 0x000fe400078e0203 */
[----:B------:R-:W-:Y:S02]  /*16f0*/  IMAD R7, R19, R4, RZ ;  /* 0x0000000413077224 */ /* 0x000fe400078e02ff */
[----:B------:R-:W-:Y:S02]  /*1700*/  IMAD.MOV.U32 R16, RZ, RZ, R8 ;  /* 0x000000ffff107224 */ /* 0x000fe400078e0008 */
[----:B------:R-:W-:-:S02]  /*1710*/  IMAD R7, R18, R9, R7 ;  /* 0x0000000912077224 */ /* 0x000fc400078e0207 */
[----:B------:R-:W-:Y:S01]  /*1720*/  IMAD.WIDE.U32 R16, R4, R18, R16 ;  /* 0x0000001204107225 */ /* 0x000fe200078e0010 */
[----:B------:R-:W-:-:S03]  /*1730*/  MOV R2, R22 ;  /* 0x0000001600027202 */ /* 0x000fc60000000f00 */
[----:B------:R-:W-:Y:S01]  /*1740*/  IMAD.IADD R3, R23, 0x1, R3 ;  /* 0x0000000117037824 */ /* 0x000fe200078e0203 */
[----:B------:R-:W-:Y:S02]  /*1750*/  IADD3 R7, R17, R7, RZ ;  /* 0x0000000711077210 */ /* 0x000fe40007ffe0ff */
[----:B------:R-:W-:Y:S01]  /*1760*/  MOV R0, R16 ;  /* 0x0000001000007202 */ /* 0x000fe20000000f00 */
[----:B------:R-:W-:Y:S05]  /*1770*/  BRA `(.L_x_4106) ;  /* 0x0000000400387947 */ /* 0x000fea0003800000 */
.L_x_4105:
        /* <DEDUP_REMOVED lines=35> */
[----:B------:R-:W-:Y:S01]  /*19b0*/  @P3 IMAD.WIDE.U32 R30, R60, R6, RZ ;  /* 0x000000063c1e3225 */ /* 0x000fe200078e00ff */
[----:B------:R-:W-:-:S03]  /*19c0*/  @!P0 IADD3 R2, R2, 0x1, RZ ;  /* 0x0000000102028810 */ /* 0x000fc60007ffe0ff */
[C---:B------:R-:W-:Y:S02]  /*19d0*/  @!P3 IMAD R4, R24.reuse, R5, R4 ;  /* 0x000000051804b224 */ /* 0x040fe400078e0204 */
[----:B------:R-:W-:Y:S01]  /*19e0*/  @!P3 IMAD.WIDE.U32 R24, R24, R12, R28 ;  /* 0x0000000c1818b225 */ /* 0x000fe200078e001c */
[----:B------:R-:W-:Y:S02]  /*19f0*/  ISETP.GE.AND P1, PT, R0, RZ, PT ;  /* 0x000000ff0000720c */ /* 0x000fe40003f26270 */
[----:B------:R-:W-:Y:S02]  /*1a00*/  ISETP.NE.AND P0, PT, R7, RZ, PT ;  /* 0x000000ff0700720c */ /* 0x000fe40003f05270 */
[----:B------:R-:W-:Y:S02]  /*1a10*/  @P3 IADD3 R9, R31, R9, RZ ;  /* 0x000000091f093210 */ /* 0x000fe40007ffe0ff */
[----:B------:R-:W-:Y:S01]  /*1a20*/  @!P3 IADD3 R9, R25, R4, RZ ;  /* 0x000000041909b210 */ /* 0x000fe20007ffe0ff */
[----:B------:R-:W-:Y:S01]  /*1a30*/  @!P3 IMAD R4, R59, R14, RZ ;  /* 0x0000000e3b04b224 */ /* 0x000fe200078e02ff */
[----:B------:R-:W-:Y:S01]  /*1a40*/  @!P3 SHF.R.S32.HI R3, RZ, 0x1f, R14 ;  /* 0x0000001fff03b819 */ /* 0x000fe2000001140e */
[----:B------:R-:W-:Y:S01]  /*1a50*/  @P3 IMAD.MOV.U32 R8, RZ, RZ, R30 ;  /* 0x000000ffff083224 */ /* 0x000fe200078e001e */
[----:B------:R-:W-:-:S02]  /*1a60*/  LEA R5, R57, 0xffffff80, 0x7 ;  /* 0xffffff8039057811 */ /* 0x000fc400078e38ff */
[----:B------:R-:W-:Y:S01]  /*1a70*/  @P2 IADD3 R2, R2, 0x1, RZ ;  /* 0x0000000102022810 */ /* 0x000fe20007ffe0ff */
[----:B------:R-:W-:Y:S01]  /*1a80*/  @!P3 IMAD.MOV.U32 R8, RZ, RZ, R24 ;  /* 0x000000ffff08b224 */ /* 0x000fe200078e0018 */
[----:B------:R-:W-:Y:S01]  /*1a90*/  SHF.R.S32.HI R13, RZ, 0x1f, R5 ;  /* 0x0000001fff0d7819 */ /* 0x000fe20000011405 */
[----:B------:R-:W-:Y:S01]  /*1aa0*/  @!P3 IMAD R3, R3, R58, R4 ;  /* 0x0000003a0303b224 */ /* 0x000fe200078e0204 */
[----:B------:R-:W-:Y:S01]  /*1ab0*/  MOV R4, R2 ;  /* 0x0000000200047202 */ /* 0x000fe20000000f00 */
[-C--:B------:R-:W-:Y:S02]  /*1ac0*/  IMAD R6, R61, R5.reuse, RZ ;  /* 0x000000053d067224 */ /* 0x080fe400078e02ff */
[----:B------:R-:W-:Y:S01]  /*1ad0*/  IMAD.WIDE.U32 R24, R60, R5, R8 ;  /* 0x000000053c187225 */ /* 0x000fe200078e0008 */
[----:B------:R-:W-:Y:S02]  /*1ae0*/  @!P3 SHF.R.S32.HI R9, RZ, 0x1f, R12 ;  /* 0x0000001fff09b819 */ /* 0x000fe4000001140c */
[----:B------:R-:W-:Y:S01]  /*1af0*/  @!P1 IADD3 R4, -R4, RZ, RZ ;  /* 0x000000ff04049210 */ /* 0x000fe20007ffe1ff */
[----:B------:R-:W-:Y:S01]  /*1b00*/  @!P3 IMAD.WIDE.U32 R28, R58, R14, RZ ;  /* 0x0000000e3a1cb225 */ /* 0x000fe200078e00ff */
[----:B------:R-:W-:-:S03]  /*1b10*/  @!P0 LOP3.LUT R4, RZ, R7, RZ, 0x33, !PT ;  /* 0x00000007ff048212 */ /* 0x000fc600078e33ff */
[----:B------:R-:W-:Y:S02]  /*1b20*/  @!P3 IMAD R0, R23, R12, RZ ;  /* 0x0000000c1700b224 */ /* 0x000fe400078e02ff */
[----:B------:R-:W-:Y:S01]  /*1b30*/  IMAD R6, R13, R60, R6 ;  /* 0x0000003c0d067224 */ /* 0x000fe200078e0206 */
[----:B------:R-:W-:Y:S01]  /*1b40*/  @!P3 IADD3 R29, R29, R3, RZ ;  /* 0x000000031d1db210 */ /* 0x000fe20007ffe0ff */
[----:B------:R-:W-:Y:S01]  /*1b50*/  @!P3 IMAD R0, R22, R9, R0 ;  /* 0x000000091600b224 */ /* 0x000fe200078e0200 */
[----:B------:R-:W-:Y:S01]  /*1b60*/  SHF.R.S32.HI R9, RZ, 0x1f, R4 ;  /* 0x0000001fff097819 */ /* 0x000fe20000011404 */
[----:B------:R-:W-:Y:S02]  /*1b70*/  IMAD.IADD R25, R25, 0x1, R6 ;  /* 0x0000000119197824 */ /* 0x000fe400078e0206 */
[----:B------:R-:W-:Y:S02]  /*1b80*/  @P3 IMAD.IADD R14, R14, 0x1, R17 ;  /* 0x000000010e0e3824 */ /* 0x000fe400078e0211 */
[----:B------:R-:W-:-:S02]  /*1b90*/  IMAD R6, R19, R4, RZ ;  /* 0x0000000413067224 */ /* 0x000fc400078e02ff */
[-C--:B------:R-:W-:Y:S02]  /*1ba0*/  @P3 IMAD R3, R59, R14.reuse, RZ ;  /* 0x0000000e3b033224 */ /* 0x080fe400078e02ff */
[----:B------:R-:W-:-:S04]  /*1bb0*/  @P3 IMAD.WIDE.U32 R16, R58, R14, RZ ;  /* 0x0000000e3a103225 */ /* 0x000fc800078e00ff */
[----:B------:R-:W-:-:S04]  /*1bc0*/  @!P3 IMAD.WIDE.U32 R22, R22, R12, R28 ;  /* 0x0000000c1616b225 */ /* 0x000fc800078e001c */
[----:B------:R-:W-:-:S04]  /*1bd0*/  IMAD.WIDE.U32 R24, R18, R4, R24 ;  /* 0x0000000412187225 */ /* 0x000fc800078e0018 */
[----:B------:R-:W-:Y:S01]  /*1be0*/  IMAD R6, R18, R9, R6 ;  /* 0x0000000912067224 */ /* 0x000fe200078e0206 */
[----:B------:R-:W-:Y:S01]  /*1bf0*/  @P3 IADD3 R3, R17, R3, RZ ;  /* 0x0000000311033210 */ /* 0x000fe20007ffe0ff */
[----:B------:R-:W-:Y:S01]  /*1c00*/  @P3 IMAD.MOV.U32 R2, RZ, RZ, R16 ;  /* 0x000000ffff023224 */ /* 0x000fe200078e0010 */
[----:B------:R-:W-:Y:S01]  /*1c10*/  @!P3 IADD3 R3, R23, R0, RZ ;  /* 0x000000001703b210 */ /* 0x000fe20007ffe0ff */
[----:B------:R-:W-:Y:S01]  /*1c20*/  IMAD.MOV.U32 R0, RZ, RZ, R24 ;  /* 0x000000ffff007224 */ /* 0x000fe200078e0018 */
[----:B------:R-:W-:Y:S02]  /*1c30*/  IADD3 R7, R25, R6, RZ ;  /* 0x0000000619077210 */ /* 0x000fe40007ffe0ff */
[----:B------:R-:W-:Y:S02]  /*1c40*/  @!P3 MOV R2, R22 ;  /* 0x000000160002b202 */ /* 0x000fe40000000f00 */
[----:B-1----:R-:W-:Y:S02]  /*1c50*/  MOV R6, R5 ;  /* 0x0000000500067202 */ /* 0x002fe40000000f00 */
.L_x_4106:
[----:B------:R-:W-:Y:S05]  /*1c60*/  BSYNC B0 ;  /* 0x0000000000007941 */ /* 0x000fea0003800000 */
.L_x_4104:
        /* <DEDUP_REMOVED lines=14> */
[----:B------:R-:W-:Y:S02]  /*1d50*/  IMAD.SHL.U32 R18, R66, 0x8, RZ ;  /* 0x0000000842127824 */ /* 0x000fe400078e00ff */
[----:B------:R-:W-:-:S03]  /*1d60*/  IMAD.SHL.U32 R8, R212, 0x40, RZ ;  /* 0x00000040d4087824 */ /* 0x000fc600078e00ff */
[----:B------:R-:W-:Y:S02]  /*1d70*/  IADD3 R28, P0, R18, R2, RZ ;  /* 0x00000002121c7210 */ /* 0x000fe40007f1e0ff */
[----:B------:R-:W-:Y:S01]  /*1d80*/  SHF.R.S32.HI R19, RZ, 0x1f, R18 ;  /* 0x0000001fff137819 */ /* 0x000fe20000011412 */
[----:B------:R-:W-:-:S04]  /*1d90*/  IMAD R2, R13, R58, RZ ;  /* 0x0000003a0d027224 */ /* 0x000fc800078e02ff */
[----:B------:R-:W-:Y:S01]  /*1da0*/  IMAD.X R29, R19, 0x1, R3, P0 ;  /* 0x00000001131d7824 */ /* 0x000fe200000e0603 */
[----:B------:R-:W-:-:S04]  /*1db0*/  LOP3.LUT R3, R8, 0x1c0, RZ, 0xc0, !PT ;  /* 0x000001c008037812 */ /* 0x000fc800078ec0ff */
[----:B------:R-:W-:Y:S02]  /*1dc0*/  LOP3.LUT R13, R3, 0x38, R18, 0xf8, !PT ;  /* 0x00000038030d7812 */ /* 0x000fe400078ef812 */
[----:B------:R-:W-:Y:S02]  /*1dd0*/  SHF.R.U32.HI R176, RZ, 0x3, R3 ;  /* 0x00000003ffb07819 */ /* 0x000fe40000011603 */
[----:B------:R-:W-:Y:S01]  /*1de0*/  LEA.HI R3, R64, R63, RZ, 0x6 ;  /* 0x0000003f40037211 */ /* 0x000fe200078f30ff */
[C---:B------:R-:W-:Y:S02]  /*1df0*/  IMAD R2, R6.reuse, R59, R2 ;  /* 0x0000003b06027224 */ /* 0x040fe400078e0202 */
[----:B------:R-:W-:Y:S01]  /*1e00*/  IMAD.WIDE.U32 R28, R6, R58, R28 ;  /* 0x0000003a061c7225 */ /* 0x000fe200078e001c */
[----:B------:R-:W-:-:S03]  /*1e10*/  LOP3.LUT R176, R13, R176, RZ, 0x3c, !PT ;  /* 0x000000b00db07212 */ /* 0x000fc600078e3cff */
[----:B------:R-:W-:Y:S01]  /*1e20*/  IMAD.SHL.U32 R3, R3, 0x8, RZ ;  /* 0x0000000803037824 */ /* 0x000fe200078e00ff */
[----:B------:R-:W-:Y:S01]  /*1e30*/  IADD3 R29, R29, R2, RZ ;  /* 0x000000021d1d7210 */ /* 0x000fe20007ffe0ff */
[----:B-1----:R-:W-:Y:S01]  /*1e40*/  IMAD R20, R27, R4, RZ ;  /* 0x000000041b147224 */ /* 0x002fe200078e02ff */
[----:B------:R-:W-:Y:S02]  /*1e50*/  SHF.R.S32.HI R70, RZ, 0x1f, R239 ;  /* 0x0000001fff467819 */ /* 0x000fe400000114ef */
[----:B------:R-:W-:Y:S01]  /*1e60*/  LOP3.LUT R176, R176, 0xfffffe00, R3, 0xf8, !PT ;  /* 0xfffffe00b0b07812 */ /* 0x000fe200078ef803 */
[-C--:B------:R-:W-:Y:S02]  /*1e70*/  IMAD R20, R9, R26.reuse, R20 ;  /* 0x0000001a09147224 */ /* 0x080fe400078e0214 */
[----:B------:R-:W-:Y:S01]  /*1e80*/  IMAD.WIDE.U32 R26, R4, R26, R28 ;  /* 0x0000001a041a7225 */ /* 0x000fe200078e001c */
[----:B------:R-:W-:Y:S02]  /*1e90*/  IADD3 R14, R18, 0x40, RZ ;  /* 0x00000040120e7810 */ /* 0x000fe40007ffe0ff */
[----:B------:R-:W-:-:S02]  /*1ea0*/  LEA.HI R68, R64, R63, RZ, 0x4 ;  /* 0x0000003f40447211 */ /* 0x000fc400078f20ff */
[----:B------:R-:W-:Y:S02]  /*1eb0*/  SHF.R.S32.HI R243, RZ, 0x1f, R242 ;  /* 0x0000001ffff37819 */ /* 0x000fe400000114f2 */
[----:B------:R-:W-:Y:S01]  /*1ec0*/  LOP3.LUT R174, R68, 0xfffffff0, RZ, 0xc0, !PT ;  /* 0xfffffff044ae7812 */ /* 0x000fe200078ec0ff */
[----:B------:R-:W-:Y:S01]  /*1ed0*/  IMAD.IADD R21, R27, 0x1, R20 ;  /* 0x000000011b157824 */ /* 0x000fe200078e0214 */
[----:B------:R-:W-:-:S03]  /*1ee0*/  SHF.R.S32.HI R213, RZ, 0x1f, R212 ;  /* 0x0000001fffd57819 */ /* 0x000fc600000114d4 */
[----:B------:R-:W-:Y:S02]  /*1ef0*/  IMAD.IADD R174, R63, 0x1, -R174 ;  /* 0x000000013fae7824 */ /* 0x000fe400078e0aae */
[----:B------:R-:W-:Y:S02]  /*1f00*/  IMAD.MOV.U32 R20, RZ, RZ, R26 ;  /* 0x000000ffff147224 */ /* 0x000fe400078e001a */
[----:B------:R-:W-:Y:S01]  /*1f10*/  IMAD R153, R59, R212, RZ ;  /* 0x000000d43b997224 */ /* 0x000fe200078e02ff */
[----:B------:R-:W-:Y:S01]  /*1f20*/  SHF.R.S32.HI R175, RZ, 0x1f, R174 ;  /* 0x0000001fffaf7819 */ /* 0x000fe200000114ae */
[----:B------:R-:W-:-:S04]  /*1f30*/  IMAD.WIDE.U32 R20, R212, R58, R20 ;  /* 0x0000003ad4147225 */ /* 0x000fc800078e0014 */
[----:B------:R-:W-:Y:S01]  /*1f40*/  IMAD R153, R213, R58, R153 ;  /* 0x0000003ad5997224 */ /* 0x000fe200078e0299 */
[----:B------:R-:W-:-:S03]  /*1f50*/  LEA.HI R175, R175, R174, RZ, 0x3 ;  /* 0x000000aeafaf7211 */ /* 0x000fc600078f18ff */
[----:B------:R-:W-:Y:S02]  /*1f60*/  IMAD.IADD R153, R21, 0x1, R153 ;  /* 0x0000000115997824 */ /* 0x000fe400078e0299 */
[----:B------:R-:W-:-:S04]  /*1f70*/  IMAD.WIDE R194, R237, 0x40, R212 ;  /* 0x00000040edc27825 */ /* 0x000fc800078e02d4 */
        /* <DEDUP_REMOVED lines=16> */
[----:B------:R-:W-:Y:S02]  /*2080*/  @P1 IMAD.MOV.U32 R2, RZ, RZ, R28 ;  /* 0x000000ffff021224 */ /* 0x000fe400078e001c */
[----:B------:R-:W-:Y:S02]  /*2090*/  @P1 IMAD.IADD R13, R29, 0x1, R13 ;  /* 0x000000011d0d1824 */ /* 0x000fe400078e020d */
[----:B------:R-:W-:Y:S02]  /*20a0*/  @!P1 IMAD.MOV.U32 R2, RZ, RZ, R24 ;  /* 0x000000ffff029224 */ /* 0x000fe400078e0018 */
[----:B------:R-:W-:Y:S01]  /*20b0*/  @!P1 IMAD.IADD R13, R25, 0x1, R3 ;  /* 0x00000001190d9824 */ /* 0x000fe200078e0203 */
[-C--:B------:R-:W-:Y:S01]  /*20c0*/  ISETP.GE.AND P1, PT, R14, R173.reuse, PT ;  /* 0x000000ad0e00720c */ /* 0x080fe20003f26270 */
[----:B----4-:R-:W-:Y:S01]  /*20d0*/  IMAD R3, R23, R242, RZ ;  /* 0x000000f217037224 */ /* 0x010fe200078e02ff */
[----:B------:R-:W-:Y:S02]  /*20e0*/  ISETP.GE.AND P2, PT, R18, R173, PT ;  /* 0x000000ad1200720c */ /* 0x000fe40003f46270 */
[----:B------:R-:W-:-:S02]  /*20f0*/  SEL R172, RZ, 0xffffffff, P1 ;  /* 0xffffffffffac7807 */ /* 0x000fc40000800000 */
[----:B------:R-:W-:Y:S01]  /*2100*/  IADD3 R24, P0, R18, R2, RZ ;  /* 0x0000000212187210 */ /* 0x000fe20007f1e0ff */
[----:B------:R-:W-:Y:S01]  /*2110*/  IMAD R2, R22, R243, R3 ;  /* 0x000000f316027224 */ /* 0x000fe200078e0203 */
[----:B------:R-:W-:Y:S01]  /*2120*/  SEL R3, RZ, 0x1, P2 ;  /* 0x00000001ff037807 */ /* 0x000fe20001000000 */
[----:B------:R-:W-:-:S05]  /*2130*/  IMAD.SHL.U32 R172, R172, 0x2, RZ ;  /* 0x00000002acac7824 */ /* 0x000fca00078e00ff */
[----:B------:R-:W-:Y:S02]  /*2140*/  LOP3.LUT R172, R172, 0x2, R3, 0xe2, !PT ;  /* 0x00000002acac7812 */ /* 0x000fe400078ee203 */
[----:B------:R-:W-:Y:S01]  /*2150*/  SHF.R.S32.HI R3, RZ, 0x1f, R90 ;  /* 0x0000001fff037819 */ /* 0x000fe2000001145a */
[----:B------:R-:W-:Y:S01]  /*2160*/  IMAD.X R25, R19, 0x1, R13, P0 ;  /* 0x0000000113197824 */ /* 0x000fe200000e060d */
[----:B------:R-:W-:Y:S02]  /*2170*/  LEA R152, P0, R20, R16, 0x1 ;  /* 0x0000001014987211 */ /* 0x000fe400078008ff */
[----:B------:R-:W-:Y:S02]  /*2180*/  LEA.HI R3, R3, R90, RZ, 0x7 ;  /* 0x0000005a03037211 */ /* 0x000fe400078f38ff */
[----:B------:R-:W-:Y:S02]  /*2190*/  LOP3.LUT R15, R175, 0xfffffff8, RZ, 0xc0, !PT ;  /* 0xfffffff8af0f7812 */ /* 0x000fe400078ec0ff */
[----:B------:R-:W-:-:S02]  /*21a0*/  SHF.R.S32.HI R3, RZ, 0x7, R3 ;  /* 0x00000007ff037819 */ /* 0x000fc40000011403 */
[----:B------:R-:W-:Y:S02]  /*21b0*/  LEA.HI.X R153, R20, R17, R153, 0x1, P0 ;  /* 0x0000001114997211 */ /* 0x000fe400000f0c99 */
[----:B------:R-:W-:Y:S02]  /*21c0*/  IADD3 R174, R174, -R15, RZ ;  /* 0x8000000faeae7210 */ /* 0x000fe40007ffe0ff */
[----:B------:R-:W-:Y:S02]  /*21d0*/  IADD3 R192, P0, R18, R0, RZ ;  /* 0x0000000012c07210 */ /* 0x000fe40007f1e0ff */
[----:B------:R-:W-:Y:S02]  /*21e0*/  VIMNMX R88, R234, R3, !PT ;  /* 0x00000003ea587248 */ /* 0x000fe40007fe0100 */
[----:B------:R-:W-:Y:S02]  /*21f0*/  R2P PR, R174, 0x6 ;  /* 0x00000006ae007804 */ /* 0x000fe40000000000 */
[----:B------:R-:W-:Y:S01]  /*2200*/  ISETP.GT.AND P3, PT, R57, R88, PT ;  /* 0x000000583900720c */ /* 0x000fe20003f64270 */
[----:B------:R-:W-:-:S02]  /*2210*/  IMAD.X R193, R19, 0x1, R7, P0 ;  /* 0x0000000113c17824 */ /* 0x000fc400000e0607 */
[----:B------:R-:W-:-:S04]  /*2220*/  IMAD.WIDE.U32 R22, R242, R22, R24 ;  /* 0x00000016f2167225 */ /* 0x000fc800078e0018 */
[----:B------:R-:W-:Y:S02]  /*2230*/  IMAD R197, R195, R218, RZ ;  /* 0x000000dac3c57224 */ /* 0x000fe400078e02ff */
[----:B------:R-:W-:-:S04]  /*2240*/  IMAD.WIDE.U32 R192, R212, R60, R192 ;  /* 0x0000003cd4c07225 */ /* 0x000fc800078e00c0 */
[----:B------:R-:W-:Y:S01]  /*2250*/  IMAD.IADD R23, R23, 0x1, R2 ;  /* 0x0000000117177824 */ /* 0x000fe200078e0202 */
[----:B------:R-:W-:Y:S01]  /*2260*/  LOP3.LUT R0, R64, 0xffffffe0, RZ, 0xc0, !PT ;  /* 0xffffffe040007812 */ /* 0x000fe200078ec0ff */
[----:B------:R-:W-:Y:S01]  /*2270*/  IMAD R197, R194, R219, R197 ;  /* 0x000000dbc2c57224 */ /* 0x000fe200078e02c5 */
[----:B------:R-:W-:Y:S01]  /*2280*/  LEA R236, P0, R192, R216, 0x1 ;  /* 0x000000d8c0ec7211 */ /* 0x000fe200078008ff */
[----:B------:R-:W-:Y:S02]  /*2290*/  IMAD.IADD R177, R193, 0x1, R177 ;  /* 0x00000001c1b17824 */ /* 0x000fe400078e02b1 */
        /* <DEDUP_REMOVED lines=209> */
.L_x_4241:
        /* <DEDUP_REMOVED lines=21> */
.L_x_4109:
[----:B------:R-:W-:Y:S05]  /*3100*/  BSYNC B0 ;  /* 0x0000000000007941 */ /* 0x000fea0003800000 */
.L_x_4108:
        /* <DEDUP_REMOVED lines=12> */
.L_x_4111:
[----:B------:R-:W-:Y:S05]  /*31d0*/  BSYNC B0 ;  /* 0x0000000000007941 */ /* 0x000fea0003800000 */
.L_x_4110:
        /* <DEDUP_REMOVED lines=15> */
.L_x_4113:
[----:B------:R-:W-:Y:S05]  /*32d0*/  BSYNC B0 ;  /* 0x0000000000007941 */ /* 0x000fea0003800000 */
.L_x_4112:
        /* <DEDUP_REMOVED lines=13> */
.L_x_4115:
[----:B------:R-:W-:Y:S05]  /*33b0*/  BSYNC B0 ;  /* 0x0000000000007941 */ /* 0x000fea0003800000 */
.L_x_4114:
        /* <DEDUP_REMOVED lines=17> */
.L_x_4117:
[----:B------:R-:W-:Y:S05]  /*34d0*/  BSYNC B0 ;  /* 0x0000000000007941 */ /* 0x000fea0003800000 */
.L_x_4116:
        /* <DEDUP_REMOVED lines=12> */
.L_x_4119:
[----:B------:R-:W-:Y:S05]  /*35a0*/  BSYNC B0 ;  /* 0x0000000000007941 */ /* 0x000fea0003800000 */
.L_x_4118:
        /* <DEDUP_REMOVED lines=12> */
.L_x_4121:
[----:B------:R-:W-:Y:S05]  /*3670*/  BSYNC B0 ;  /* 0x0000000000007941 */ /* 0x000fea0003800000 */
.L_x_4120:
        /* <DEDUP_REMOVED lines=12> */
.L_x_4123:
[----:B------:R-:W-:Y:S05]  /*3740*/  BSYNC B0 ;  /* 0x0000000000007941 */ /* 0x000fea0003800000 */
.L_x_4122:
        /* <DEDUP_REMOVED lines=72> */
.L_x_4130:
[----:B------:R-:W-:Y:S05]  /*3bd0*/  BSYNC B0 ;  /* 0x0000000000007941 */ /* 0x000fea0003800000 */
.L_x_4129:
        /* <DEDUP_REMOVED lines=53> */
.L_x_4128:
[----:B------:R-:W-:Y:S05]  /*3f30*/  BSYNC B1 ;  /* 0x0000000000017941 */ /* 0x000fea0003800000 */
.L_x_4127:
        /* <DEDUP_REMOVED lines=68> */
.L_x_4134:
[----:B------:R-:W-:Y:S05]  /*4380*/  BSYNC B0 ;  /* 0x0000000000007941 */ /* 0x000fea0003800000 */
.L_x_4133:
        /* <DEDUP_REMOVED lines=54> */
.L_x_4132:
[----:B------:R-:W-:Y:S05]  /*46f0*/  BSYNC B1 ;  /* 0x0000000000017941 */ /* 0x000fea0003800000 */
.L_x_4131:
        /* <DEDUP_REMOVED lines=68> */
.L_x_4138:
[----:B------:R-:W-:Y:S05]  /*4b40*/  BSYNC B0 ;  /* 0x0000000000007941 */ /* 0x000fea0003800000 */
.L_x_4137:
        /* <DEDUP_REMOVED lines=54> */
.L_x_4136:
[----:B------:R-:W-:Y:S05]  /*4eb0*/  BSYNC B1 ;  /* 0x0000000000017941 */ /* 0x000fea0003800000 */
.L_x_4135:
        /* <DEDUP_REMOVED lines=70> */
.L_x_4142:
[----:B------:R-:W-:Y:S05]  /*5320*/  BSYNC B0 ;  /* 0x0000000000007941 */ /* 0x000fea0003800000 */
.L_x_4141:
        /* <DEDUP_REMOVED lines=54> */
.L_x_4140:
[----:B------:R-:W-:Y:S05]  /*5690*/  BSYNC B1 ;  /* 0x0000000000017941 */ /* 0x000fea0003800000 */
.L_x_4139:
        /* <DEDUP_REMOVED lines=68> */
.L_x_4146:
[----:B------:R-:W-:Y:S05]  /*5ae0*/  BSYNC B0 ;  /* 0x0000000000007941 */ /* 0x000fea0003800000 */
.L_x_4145:
        /* <DEDUP_REMOVED lines=54> */
.L_x_4144:
[----:B------:R-:W-:Y:S05]  /*5e50*/  BSYNC B1 ;  /* 0x0000000000017941 */ /* 0x000fea0003800000 */
.L_x_4143:
        /* <DEDUP_REMOVED lines=70> */
.L_x_4150:
[----:B------:R-:W-:Y:S05]  /*62c0*/  BSYNC B0 ;  /* 0x0000000000007941 */ /* 0x000fea0003800000 */
.L_x_4149:
        /* <DEDUP_REMOVED lines=54> */
.L_x_4148:
[----:B------:R-:W-:Y:S05]  /*6630*/  BSYNC B1 ;  /* 0x0000000000017941 */ /* 0x000fea0003800000 */
.L_x_4147:
        /* <DEDUP_REMOVED lines=70> */
.L_x_4154:
[----:B------:R-:W-:Y:S05]  /*6aa0*/  BSYNC B0 ;  /* 0x0000000000007941 */ /* 0x000fea0003800000 */
.L_x_4153:
        /* <DEDUP_REMOVED lines=54> */
.L_x_4152:
[----:B------:R-:W-:Y:S05]  /*6e10*/  BSYNC B1 ;  /* 0x0000000000017941 */ /* 0x000fea0003800000 */
.L_x_4151:
        /* <DEDUP_REMOVED lines=70> */
.L_x_4158:
[----:B------:R-:W-:Y:S05]  /*7280*/  BSYNC B0 ;  /* 0x0000000000007941 */ /* 0x000fea0003800000 */
.L_x_4157:
        /* <DEDUP_REMOVED lines=54> */
.L_x_4156:
[----:B------:R-:W-:Y:S05]  /*75f0*/  BSYNC B1 ;  /* 0x0000000000017941 */ /* 0x000fea0003800000 */
.L_x_4155:
        /* <DEDUP_REMOVED lines=9> */
.L_x_4126:
        /* <DEDUP_REMOVED lines=96> */
.L_x_4165:
[----:B------:R-:W-:Y:S05]  /*7c90*/  BSYNC B0 ;  /* 0x0000000000007941 */ /* 0x000fea0003800000 */
.L_x_4164:
[----:B-----5:R2:W-:Y:S02]  /*7ca0*/  ST.E.128 desc[UR6][R128.64], R36 ;  /* 0x0000002480007985 */ /* 0x0205e4000c101d06 */
.L_x_4163:
[----:B------:R-:W-:Y:S05]  /*7cb0*/  BSYNC B1 ;  /* 0x0000000000017941 */ /* 0x000fea0003800000 */
.L_x_4162:
        /* <DEDUP_REMOVED lines=93> */
.L_x_4167:
[----:B------:R-:W-:Y:S05]  /*8290*/  BSYNC B0 ;  /* 0x0000000000007941 */ /* 0x000fea0003800000 */
.L_x_4166:
[----:B-----5:R3:W-:Y:S02]  /*82a0*/  ST.E.128 desc[UR6][R128.64+0x80], R36 ;  /* 0x0000802480007985 */ /* 0x0207e4000c101d06 */
.L_x_4161:
[----:B------:R-:W-:Y:S05]  /*82b0*/  BSYNC B2 ;  /* 0x0000000000027941 */ /* 0x000fea0003800000 */
.L_x_4160:
        /* <DEDUP_REMOVED lines=32> */
[----:B------:R-:W-:Y:S02]  /*84c0*/  LEA R248, P0, R222, R124, 0x1 ;  /* 0x0000007cdef87211 */ /* 0x000fe400078008ff */
        /* <DEDUP_REMOVED lines=73> */
.L_x_4173:
[----:B------:R-:W-:Y:S05]  /*8960*/  BSYNC B0 ;  /* 0x0000000000007941 */ /* 0x000fea0003800000 */
.L_x_4172:
[----:B-----5:R4:W-:Y:S02]  /*8970*/  ST.E.128 desc[UR6][R226.64], R36 ;  /* 0x00000024e2007985 */ /* 0x0209e4000c101d06 */
.L_x_4171:
[----:B------:R-:W-:Y:S05]  /*8980*/  BSYNC B1 ;  /* 0x0000000000017941 */ /* 0x000fea0003800000 */
.L_x_4170:
        /* <DEDUP_REMOVED lines=100> */
.L_x_4175:
[----:B------:R-:W-:Y:S05]  /*8fd0*/  BSYNC B0 ;  /* 0x0000000000007941 */ /* 0x000fea0003800000 */
.L_x_4174:
[----:B-----5:R3:W-:Y:S02]  /*8fe0*/  ST.E.128 desc[UR6][R226.64], R36 ;  /* 0x00000024e2007985 */ /* 0x0207e4000c101d06 */
.L_x_4169:
[----:B------:R-:W-:Y:S05]  /*8ff0*/  BSYNC B2 ;  /* 0x0000000000027941 */ /* 0x000fea0003800000 */
.L_x_4168:
        /* <DEDUP_REMOVED lines=106> */
.L_x_4181:
[----:B------:R-:W-:Y:S05]  /*96a0*/  BSYNC B0 ;  /* 0x0000000000007941 */ /* 0x000fea0003800000 */
.L_x_4180:
[----:B-----5:R3:W-:Y:S02]  /*96b0*/  ST.E.128 desc[UR6][R226.64], R36 ;  /* 0x00000024e2007985 */ /* 0x0207e4000c101d06 */
.L_x_4179:
[----:B------:R-:W-:Y:S05]  /*96c0*/  BSYNC B1 ;  /* 0x0000000000017941 */ /* 0x000fea0003800000 */
.L_x_4178:
        /* <DEDUP_REMOVED lines=100> */
.L_x_4183:
[----:B------:R-:W-:Y:S05]  /*9d10*/  BSYNC B0 ;  /* 0x0000000000007941 */ /* 0x000fea0003800000 */
.L_x_4182:
[----:B-----5:R3:W-:Y:S02]  /*9d20*/  ST.E.128 desc[UR6][R226.64], R36 ;  /* 0x00000024e2007985 */ /* 0x0207e4000c101d06 */
.L_x_4177:
[----:B------:R-:W-:Y:S05]  /*9d30*/  BSYNC B2 ;  /* 0x0000000000027941 */ /* 0x000fea0003800000 */
.L_x_4176:
        /* <DEDUP_REMOVED lines=108> */
.L_x_4189:
[----:B------:R-:W-:Y:S05]  /*a400*/  BSYNC B0 ;  /* 0x0000000000007941 */ /* 0x000fea0003800000 */
.L_x_4188:
[----:B-----5:R3:W-:Y:S02]  /*a410*/  ST.E.128 desc[UR6][R226.64], R36 ;  /* 0x00000024e2007985 */ /* 0x0207e4000c101d06 */
.L_x_4187:
[----:B------:R-:W-:Y:S05]  /*a420*/  BSYNC B1 ;  /* 0x0000000000017941 */ /* 0x000fea0003800000 */
.L_x_4186:
        /* <DEDUP_REMOVED lines=100> */
.L_x_4191:
[----:B------:R-:W-:Y:S05]  /*aa70*/  BSYNC B0 ;  /* 0x0000000000007941 */ /* 0x000fea0003800000 */
.L_x_4190:
[----:B-----5:R3:W-:Y:S02]  /*aa80*/  ST.E.128 desc[UR6][R226.64], R36 ;  /* 0x00000024e2007985 */ /* 0x0207e4000c101d06 */
.L_x_4185:
[----:B------:R-:W-:Y:S05]  /*aa90*/  BSYNC B2 ;  /* 0x0000000000027941 */ /* 0x000fea0003800000 */
.L_x_4184:
        /* <DEDUP_REMOVED lines=106> */
.L_x_4197:
[----:B------:R-:W-:Y:S05]  /*b140*/  BSYNC B0 ;  /* 0x0000000000007941 */ /* 0x000fea0003800000 */
.L_x_4196:
[----:B-----5:R3:W-:Y:S02]  /*b150*/  ST.E.128 desc[UR6][R226.64], R36 ;  /* 0x00000024e2007985 */ /* 0x0207e4000c101d06 */
.L_x_4195:
[----:B------:R-:W-:Y:S05]  /*b160*/  BSYNC B1 ;  /* 0x0000000000017941 */ /* 0x000fea0003800000 */
.L_x_4194:
        /* <DEDUP_REMOVED lines=100> */
.L_x_4199:
[----:B------:R-:W-:Y:S05]  /*b7b0*/  BSYNC B0 ;  /* 0x0000000000007941 */ /* 0x000fea0003800000 */
.L_x_4198:
[----:B-----5:R3:W-:Y:S02]  /*b7c0*/  ST.E.128 desc[UR6][R226.64], R36 ;  /* 0x00000024e2007985 */ /* 0x0207e4000c101d06 */
.L_x_4193:
[----:B------:R-:W-:Y:S05]  /*b7d0*/  BSYNC B2 ;  /* 0x0000000000027941 */ /* 0x000fea0003800000 */
.L_x_4192:
        /* <DEDUP_REMOVED lines=108> */
.L_x_4205:
[----:B------:R-:W-:Y:S05]  /*bea0*/  BSYNC B0 ;  /* 0x0000000000007941 */ /* 0x000fea0003800000 */
.L_x_4204:
[----:B-----5:R1:W-:Y:S02]  /*beb0*/  ST.E.128 desc[UR6][R44.64], R28 ;  /* 0x0000001c2c007985 */ /* 0x0203e4000c101d06 */
.L_x_4203:
[----:B------:R-:W-:Y:S05]  /*bec0*/  BSYNC B1 ;  /* 0x0000000000017941 */ /* 0x000fea0003800000 */
.L_x_4202:
        /* <DEDUP_REMOVED lines=100> */
.L_x_4207:
[----:B------:R-:W-:Y:S05]  /*c510*/  BSYNC B0 ;  /* 0x0000000000007941 */ /* 0x000fea0003800000 */
.L_x_4206:
[----:B-----5:R1:W-:Y:S02]  /*c520*/  ST.E.128 desc[UR6][R40.64], R24 ;  /* 0x0000001828007985 */ /* 0x0203e4000c101d06 */
.L_x_4201:
[----:B------:R-:W-:Y:S05]  /*c530*/  BSYNC B2 ;  /* 0x0000000000027941 */ /* 0x000fea0003800000 */
.L_x_4200:
        /* <DEDUP_REMOVED lines=108> */
.L_x_4213:
[----:B------:R-:W-:Y:S05]  /*cc00*/  BSYNC B0 ;  /* 0x0000000000007941 */ /* 0x000fea0003800000 */
.L_x_4212:
[----:B-----5:R1:W-:Y:S02]  /*cc10*/  ST.E.128 desc[UR6][R40.64], R24 ;  /* 0x0000001828007985 */ /* 0x0203e4000c101d06 */
.L_x_4211:
[----:B------:R-:W-:Y:S05]  /*cc20*/  BSYNC B1 ;  /* 0x0000000000017941 */ /* 0x000fea0003800000 */
.L_x_4210:
        /* <DEDUP_REMOVED lines=100> */
.L_x_4215:
[----:B------:R-:W-:Y:S05]  /*d270*/  BSYNC B0 ;  /* 0x0000000000007941 */ /* 0x000fea0003800000 */
.L_x_4214:
[----:B-----5:R1:W-:Y:S02]  /*d280*/  ST.E.128 desc[UR6][R40.64], R24 ;  /* 0x0000001828007985 */ /* 0x0203e4000c101d06 */
.L_x_4209:
[----:B------:R-:W-:Y:S05]  /*d290*/  BSYNC B2 ;  /* 0x0000000000027941 */ /* 0x000fea0003800000 */
.L_x_4208:
        /* <DEDUP_REMOVED lines=108> */
.L_x_4221:
[----:B------:R-:W-:Y:S05]  /*d960*/  BSYNC B0 ;  /* 0x0000000000007941 */ /* 0x000fea0003800000 */
.L_x_4220:
[----:B-----5:R1:W-:Y:S02]  /*d970*/  ST.E.128 desc[UR6][R40.64], R24 ;  /* 0x0000001828007985 */ /* 0x0203e4000c101d06 */
.L_x_4219:
[----:B------:R-:W-:Y:S05]  /*d980*/  BSYNC B1 ;  /* 0x0000000000017941 */ /* 0x000fea0003800000 */
.L_x_4218:
        /* <DEDUP_REMOVED lines=102> */
.L_x_4223:
[----:B------:R-:W-:Y:S05]  /*dff0*/  BSYNC B0 ;  /* 0x0000000000007941 */ /* 0x000fea0003800000 */
.L_x_4222:
[----:B-----5:R1:W-:Y:S02]  /*e000*/  ST.E.128 desc[UR6][R40.64], R4 ;  /* 0x0000000428007985 */ /* 0x0203e4000c101d06 */
.L_x_4217:
[----:B------:R-:W-:Y:S05]  /*e010*/  BSYNC B2 ;  /* 0x0000000000027941 */ /* 0x000fea0003800000 */
.L_x_4216:
[----:B-1----:R-:W2:Y:S02]  /*e020*/  LD.E R3, desc[UR6][R10.64+0xd0] ;  /* 0x0000d0060a037980 */ /* 0x002ea4000c101900 */
[----:B--2---:R-:W-:Y:S05]  /*e030*/  IMAD.U32 R3, R3, -0x40, RZ ;  /* 0xffffffc003037824 */ /* 0x004fea00078e00ff */
[C---:B------:R-:W-:Y:S02]  /*e040*/  LEA R126, P1, R3.reuse, R126, 0x1 ;  /* 0x0000007e037e7211 */ /* 0x040fe400078208ff */
[C---:B------:R-:W-:Y:S02]  /*e050*/  LEA R124, P0, R3.reuse, R124, 0x1 ;  /* 0x0000007c037c7211 */ /* 0x040fe400078008ff */
[C---:B------:R-:W-:Y:S02]  /*e060*/  LEA.HI.X.SX32 R127, R3.reuse, R127, 0x1, P1 ;  /* 0x0000007f037f7211 */ /* 0x040fe400008f0eff */
[----:B------:R-:W-:Y:S01]  /*e070*/  LEA.HI.X.SX32 R125, R3, R125, 0x1, P0 ;  /* 0x0000007d037d7211 */ /* 0x000fe200000f0eff */
[----:B------:R-:W-:Y:S05]  /*e080*/  BRA `(.L_x_4159) ;  /* 0x0000000800807947 */ /* 0x000fea0003800000 */
.L_x_4125:
        /* <DEDUP_REMOVED lines=18> */
.L_x_4225:
[----:B------:R-:W-:Y:S05]  /*e1b0*/  BSYNC B0 ;  /* 0x0000000000007941 */ /* 0x000fea0003800000 */
.L_x_4224:
        /* <DEDUP_REMOVED lines=20> */
.L_x_4227:
[----:B------:R-:W-:Y:S05]  /*e300*/  BSYNC B0 ;  /* 0x0000000000007941 */ /* 0x000fea0003800000 */
.L_x_4226:
        /* <DEDUP_REMOVED lines=28> */
.L_x_4229:
[----:B------:R-:W-:Y:S05]  /*e4d0*/  BSYNC B0 ;  /* 0x0000000000007941 */ /* 0x000fea0003800000 */
.L_x_4228:
        /* <DEDUP_REMOVED lines=18> */
.L_x_4231:
[----:B------:R-:W-:Y:S05]  /*e600*/  BSYNC B0 ;  /* 0x0000000000007941 */ /* 0x000fea0003800000 */
.L_x_4230:
        /* <DEDUP_REMOVED lines=16> */
.L_x_4233:
[----:B------:R-:W-:Y:S05]  /*e710*/  BSYNC B0 ;  /* 0x0000000000007941 */ /* 0x000fea0003800000 */
.L_x_4232:
        /* <DEDUP_REMOVED lines=18> */
.L_x_4235:
[----:B------:R-:W-:Y:S05]  /*e840*/  BSYNC B0 ;  /* 0x0000000000007941 */ /* 0x000fea0003800000 */
.L_x_4234:
        /* <DEDUP_REMOVED lines=18> */
.L_x_4237:
[----:B------:R-:W-:Y:S05]  /*e970*/  BSYNC B0 ;  /* 0x0000000000007941 */ /* 0x000fea0003800000 */
.L_x_4236:
        /* <DEDUP_REMOVED lines=17> */
.L_x_4159:
[----:B------:R-:W-:Y:S05]  /*ea90*/  BSYNC B3 ;  /* 0x0000000000037941 */ /* 0x000fea0003800000 */
.L_x_4124:
        /* <DEDUP_REMOVED lines=89> */
.L_x_4239:
        /* <DEDUP_REMOVED lines=8> */
.L_x_4240:
[----:B------:R-:W-:Y:S05]  /*f0b0*/  BSYNC B0 ;  /* 0x0000000000007941 */ /* 0x000fea0003800000 */
.L_x_4238:
[----:B------:R-:W-:Y:S04]  /*f0c0*/  IADD3 R13, R13, -0x1, RZ ;  /* 0xffffffff0d0d7810 */ /* 0x000fe80007ffe0ff */
[----:B------:R-:W-:Y:S11]  /*f0d0*/  ISETP.GT.AND P0, PT, R13, R88, PT ;  /* 0x000000580d00720c */ /* 0x000ff60003f04270 */
[----:B------:R-:W-:Y:S02]  /*f0e0*/  @!UPT UIADD3 URZ, URZ, URZ, URZ ;  /* 0x0000003f3f3ff290 */ /* 0x000fe4000fffe03f */
[----:B------:R-:W-:Y:S05]  /*f0f0*/  @P0 BRA `(.L_x_4241) ;  /* 0xffffff3c00ac0947 */ /* 0x000fea000383ffff */
.L_x_4107:
        /* <DEDUP_REMOVED lines=111> */
.L_x_4250:
[----:B------:R-:W-:Y:S05]  /*f7f0*/  BSYNC B0 ;  /* 0x0000000000007941 */ /* 0x000fea0003800000 */
.L_x_4249:
[----:B-----5:R3:W-:Y:S02]  /*f800*/  STS.128 [R241], R20 ;  /* 0x00000014f1007388 */ /* 0x0207e40000000c00 */
.L_x_4248:
[----:B------:R-:W-:Y:S05]  /*f810*/  BSYNC B1 ;  /* 0x0000000000017941 */ /* 0x000fea0003800000 */
.L_x_4247:
        /* <DEDUP_REMOVED lines=46> */
.L_x_4252:
[----:B------:R-:W-:Y:S05]  /*fb00*/  BSYNC B0 ;  /* 0x0000000000007941 */ /* 0x000fea0003800000 */
.L_x_4251:
[----:B-----5:R1:W-:Y:S02]  /*fb10*/  STS.128 [R241+0x2000], R20 ;  /* 0x00200014f1007388 */ /* 0x0203e40000000c00 */
.L_x_4246:
[----:B------:R-:W-:Y:S05]  /*fb20*/  BSYNC B2 ;  /* 0x0000000000027941 */ /* 0x000fea0003800000 */
.L_x_4245:
        /* <DEDUP_REMOVED lines=61> */
.L_x_4258:
[----:B------:R-:W-:Y:S05]  /*ff00*/  BSYNC B0 ;  /* 0x0000000000007941 */ /* 0x000fea0003800000 */
.L_x_4257:
[----:B-----5:R3:W-:Y:S02]  /*ff10*/  STS.128 [R241+0x800], R20 ;  /* 0x00080014f1007388 */ /* 0x0207e40000000c00 */
.L_x_4256:
[----:B------:R-:W-:Y:S05]  /*ff20*/  BSYNC B1 ;  /* 0x0000000000017941 */ /* 0x000fea0003800000 */
.L_x_4255:
        /* <DEDUP_REMOVED lines=45> */
.L_x_4260:
[----:B------:R-:W-:Y:S05]  /*10200*/  BSYNC B0 ;  /* 0x0000000000007941 */ /* 0x000fea0003800000 */
.L_x_4259:
[----:B-----5:R1:W-:Y:S02]  /*10210*/  STS.128 [R241+0x2800], R40 ;  /* 0x00280028f1007388 */ /* 0x0203e40000000c00 */
.L_x_4254:
[----:B------:R-:W-:Y:S05]  /*10220*/  BSYNC B2 ;  /* 0x0000000000027941 */ /* 0x000fea0003800000 */
.L_x_4253:
        /* <DEDUP_REMOVED lines=62> */
.L_x_4266:
[----:B------:R-:W-:Y:S05]  /*10610*/  BSYNC B0 ;  /* 0x0000000000007941 */ /* 0x000fea0003800000 */
.L_x_4265:
[----:B-----5:R3:W-:Y:S02]  /*10620*/  STS.128 [R241+0x1000], R20 ;  /* 0x00100014f1007388 */ /* 0x0207e40000000c00 */
.L_x_4264:
[----:B------:R-:W-:Y:S05]  /*10630*/  BSYNC B1 ;  /* 0x0000000000017941 */ /* 0x000fea0003800000 */
.L_x_4263:
        /* <DEDUP_REMOVED lines=45> */
.L_x_4268:
[----:B------:R-:W-:Y:S05]  /*10910*/  BSYNC B0 ;  /* 0x0000000000007941 */ /* 0x000fea0003800000 */
.L_x_4267:
[----:B-----5:R1:W-:Y:S02]  /*10920*/  STS.128 [R241+0x3000], R20 ;  /* 0x00300014f1007388 */ /* 0x0203e40000000c00 */
.L_x_4262:
[----:B------:R-:W-:Y:S05]  /*10930*/  BSYNC B2 ;  /* 0x0000000000027941 */ /* 0x000fea0003800000 */
.L_x_4261:
        /* <DEDUP_REMOVED lines=23> */
[----:B-----5:R-:W-:Y:S02]  /*10ab0*/  HADD2.F32 R19, -RZ, R21.H1_H1 ;  /* 0x30000015ff137230 */ /* 0x020fe40000004100 */
[----:B------:R-:W-:Y:S02]  /*10ac0*/  HADD2.F32 R15, -RZ, R23.H1_H1 ;  /* 0x30000017ff0f7230 */ /* 0x000fe40000004100 */
[----:B--2---:R-:W-:Y:S02]  /*10ad0*/  HADD2.F32 R16, -RZ, R21.H0_H0 ;  /* 0x20000015ff107230 */ /* 0x004fe40000004100 */
        /* <DEDUP_REMOVED lines=33> */
.L_x_4273:
[----:B------:R-:W-:Y:S05]  /*10cf0*/  BSYNC B0 ;  /* 0x0000000000007941 */ /* 0x000fea0003800000 */
.L_x_4272:
[----:B-----5:R3:W-:Y:S02]  /*10d00*/  STS.128 [R241+0x1800], R20 ;  /* 0x00180014f1007388 */ /* 0x0207e40000000c00 */
.L_x_4271:
[----:B------:R-:W-:Y:S05]  /*10d10*/  BSYNC B1 ;  /* 0x0000000000017941 */ /* 0x000fea0003800000 */
.L_x_4270:
[----:B------:R-:W-:-:S13]  /*10d20*/  ISETP.GE.AND P0, PT, R14, R9, PT ;  /* 0x000000090e00720c */ /* 0x000fda0003f06270 */
[----:B------:R1:W-:Y:S01]  /*10d30*/  @P0 STS.128 [R241+0x3800], RZ ;  /* 0x003800fff1000388 */ /* 0x0003e20000000c00 */
[----:B------:R-:W-:Y:S05]  /*10d40*/  @P0 BRA `(.L_x_4269) ;  /* 0x0000003400e00947 */ /* 0x000fea0003800000 */
[----:B-1----:R-:W5:Y:S01]  /*10d50*/  LD.E.128 R36, desc[UR6][R38.64+0x80] ;  /* 0x0000800626247980 */ /* 0x002f62000c101d00 */
[----:B------:R-:W-:Y:S01]  /*10d60*/  ISETP.GE.AND P0, PT, R14, R3, PT ;  /* 0x000000030e00720c */ /* 0x000fe20003f06270 */
[----:B------:R-:W-:-:S12]  /*10d70*/  BSSY B0, `(.L_x_4274) ;  /* 0x0000028000007945 */ /* 0x000fd80003800000 */
[----:B------:R-:W-:Y:S05]  /*10d80*/  @P0 BRA `(.L_x_4275) ;  /* 0x0000000000980947 */ /* 0x000fea0003800000 */
[----:B------:R-:W4:Y:S04]  /*10d90*/  LD.E.64 R2, desc[UR6][R26.64+0x40] ;  /* 0x000040061a027980 */ /* 0x000f28000c101b00 */
[----:B------:R-:W4:Y:S01]  /*10da0*/  LD.E.64 R4, desc[UR6][R24.64+0x40] ;  /* 0x0000400618047980 */ /* 0x000f22000c101b00 */
[----:B-----5:R-:W-:Y:S02]  /*10db0*/  HADD2.F32 R14, -RZ, R37.H1_H1 ;  /* 0x30000025ff0e7230 */ /* 0x020fe40000004100 */
[----:B------:R-:W-:Y:S02]  /*10dc0*/  HADD2.F32 R13, -RZ, R39.H1_H1 ;  /* 0x30000027ff0d7230 */ /* 0x000fe40000004100 */
[----:B------:R-:W-:Y:S02]  /*10dd0*/  HADD2.F32 R12, -RZ, R37.H0_H0 ;  /* 0x20000025ff0c7230 */ /* 0x000fe40000004100 */
[----:B--23--:R-:W-:-:S02]  /*10de0*/  HADD2.F32 R16, -RZ, R39.H0_H0 ;  /* 0x20000027ff107230 */ /* 0x00cfc40000004100 */
[----:B----4-:R-:W-:Y:S02]  /*10df0*/  HADD2.F32 R7, -RZ, R2.H1_H1 ;  /* 0x30000002ff077230 */ /* 0x010fe40000004100 */
[----:B------:R-:W-:Y:S02]  /*10e00*/  HADD2.F32 R6, -RZ, R3.H1_H1 ;  /* 0x30000003ff067230 */ /* 0x000fe40000004100 */
[--C-:B------:R-:W-:Y:S02]  /*10e10*/  HADD2.F32 R9, -RZ, R4.reuse.H1_H1 ;  /* 0x30000004ff097230 */ /* 0x100fe40000004100 */
        /* <DEDUP_REMOVED lines=29> */
.L_x_4275:
[----:B------:R-:W-:Y:S05]  /*10ff0*/  BSYNC B0 ;  /* 0x0000000000007941 */ /* 0x000fea0003800000 */
.L_x_4274:
[----:B-----5:R1:W-:Y:S01]  /*11000*/  STS.128 [R241+0x3800], R36 ;  /* 0x00380024f1007388 */ /* 0x0203e20000000c00 */
[----:B------:R-:W-:Y:S05]  /*11010*/  BRA `(.L_x_4269) ;  /* 0x00000034002c7947 */ /* 0x000fea0003800000 */
.L_x_4244:
        /* <DEDUP_REMOVED lines=89> */
.L_x_4281:
[----:B------:R-:W-:Y:S05]  /*115b0*/  BSYNC B0 ;  /* 0x0000000000007941 */ /* 0x000fea0003800000 */
.L_x_4280:
[----:B-----5:R3:W-:Y:S02]  /*115c0*/  STS.128 [R241], R28 ;  /* 0x0000001cf1007388 */ /* 0x0207e40000000c00 */
.L_x_4279:
[----:B------:R-:W-:Y:S05]  /*115d0*/  BSYNC B1 ;  /* 0x0000000000017941 */ /* 0x000fea0003800000 */
.L_x_4278:
        /* <DEDUP_REMOVED lines=86> */
.L_x_4283:
[----:B------:R-:W-:Y:S05]  /*11b40*/  BSYNC B0 ;  /* 0x0000000000007941 */ /* 0x000fea0003800000 */
.L_x_4282:
[----:B-----5:R1:W-:Y:S02]  /*11b50*/  STS.128 [R241+0x2000], R28 ;  /* 0x0020001cf1007388 */ /* 0x0203e40000000c00 */
.L_x_4277:
[----:B------:R-:W-:Y:S05]  /*11b60*/  BSYNC B2 ;  /* 0x0000000000027941 */ /* 0x000fea0003800000 */
.L_x_4276:
        /* <DEDUP_REMOVED lines=94> */
.L_x_4289:
[----:B------:R-:W-:Y:S05]  /*12150*/  BSYNC B0 ;  /* 0x0000000000007941 */ /* 0x000fea0003800000 */
.L_x_4288:
[----:B-----5:R3:W-:Y:S02]  /*12160*/  STS.128 [R241+0x800], R28 ;  /* 0x0008001cf1007388 */ /* 0x0207e40000000c00 */
.L_x_4287:
[----:B------:R-:W-:Y:S05]  /*12170*/  BSYNC B1 ;  /* 0x0000000000017941 */ /* 0x000fea0003800000 */
.L_x_4286:
        /* <DEDUP_REMOVED lines=89> */
.L_x_4291:
[----:B------:R-:W-:Y:S05]  /*12710*/  BSYNC B0 ;  /* 0x0000000000007941 */ /* 0x000fea0003800000 */
.L_x_4290:
[----:B-----5:R3:W-:Y:S02]  /*12720*/  STS.128 [R241+0x2800], R28 ;  /* 0x0028001cf1007388 */ /* 0x0207e40000000c00 */
.L_x_4285:
[----:B------:R-:W-:Y:S05]  /*12730*/  BSYNC B2 ;  /* 0x0000000000027941 */ /* 0x000fea0003800000 */
.L_x_4284:
        /* <DEDUP_REMOVED lines=95> */
.L_x_4297:
[----:B------:R-:W-:Y:S05]  /*12d30*/  BSYNC B0 ;  /* 0x0000000000007941 */ /* 0x000fea0003800000 */
.L_x_4296:
[----:B-----5:R3:W-:Y:S02]  /*12d40*/  STS.128 [R241+0x1000], R28 ;  /* 0x0010001cf1007388 */ /* 0x0207e40000000c00 */
.L_x_4295:
[----:B------:R-:W-:Y:S05]  /*12d50*/  BSYNC B1 ;  /* 0x0000000000017941 */ /* 0x000fea0003800000 */
.L_x_4294:
        /* <DEDUP_REMOVED lines=89> */
.L_x_4299:
[----:B------:R-:W-:Y:S05]  /*132f0*/  BSYNC B0 ;  /* 0x0000000000007941 */ /* 0x000fea0003800000 */
.L_x_4298:
[----:B-----5:R3:W-:Y:S02]  /*13300*/  STS.128 [R241+0x3000], R28 ;  /* 0x0030001cf1007388 */ /* 0x0207e40000000c00 */
.L_x_4293:
[----:B------:R-:W-:Y:S05]  /*13310*/  BSYNC B2 ;  /* 0x0000000000027941 */ /* 0x000fea0003800000 */
.L_x_4292:
        /* <DEDUP_REMOVED lines=94> */
.L_x_4303:
[----:B------:R-:W-:Y:S05]  /*13900*/  BSYNC B0 ;  /* 0x0000000000007941 */ /* 0x000fea0003800000 */
.L_x_4302:
[----:B-----5:R1:W-:Y:S02]  /*13910*/  STS.128 [R241+0x1800], R20 ;  /* 0x00180014f1007388 */ /* 0x0203e40000000c00 */
.L_x_4301:
[----:B------:R-:W-:Y:S05]  /*13920*/  BSYNC B1 ;  /* 0x0000000000017941 */ /* 0x000fea0003800000 */
.L_x_4300:
        /* <DEDUP_REMOVED lines=92> */
.L_x_4305:
[----:B------:R-:W-:Y:S05]  /*13ef0*/  BSYNC B0 ;  /* 0x0000000000007941 */ /* 0x000fea0003800000 */
.L_x_4304:
[----:B-----5:R1:W-:Y:S01]  /*13f00*/  STS.128 [R241+0x3800], R16 ;  /* 0x00380010f1007388 */ /* 0x0203e20000000c00 */
[----:B------:R-:W-:Y:S05]  /*13f10*/  BRA `(.L_x_4269) ;  /* 0x00000004006c7947 */ /* 0x000fea0003800000 */
.L_x_4243:
        /* <DEDUP_REMOVED lines=27> */
.L_x_4307:
[----:B------:R-:W-:Y:S05]  /*140d0*/  BSYNC B0 ;  /* 0x0000000000007941 */ /* 0x000fea0003800000 */
.L_x_4306:
        /* <DEDUP_REMOVED lines=20> */
.L_x_4309:
[----:B------:R-:W-:Y:S05]  /*14220*/  BSYNC B0 ;  /* 0x0000000000007941 */ /* 0x000fea0003800000 */
.L_x_4308:
        /* <DEDUP_REMOVED lines=20> */
.L_x_4311:
[----:B------:R-:W-:Y:S05]  /*14370*/  BSYNC B0 ;  /* 0x0000000000007941 */ /* 0x000fea0003800000 */
.L_x_4310:
        /* <DEDUP_REMOVED lines=21> */
.L_x_4269:
[----:B------:R-:W-:Y:S05]  /*144d0*/  BSYNC B3 ;  /* 0x0000000000037941 */ /* 0x000fea0003800000 */
.L_x_4242:
[----:B------:R-:W-:Y:S01]  /*144e0*/  VIADD R247, R57, 0xffffffff ;  /* 0xffffffff39f77836 */ /* 0x000fe20000000000 */
[----:B------:R-:W-:Y:S01]  /*144f0*/  BSSY B0, `(.L_x_4312) ;  /* 0x000001f000007945 */ /* 0x000fe20003800000 */
[----:B------:R-:W-:Y:S01]  /*14500*/  VIADD R8, R212, 0x40 ;  /* 0x00000040d4087836 */ /* 0x000fe20000000000 */
[----:B------:R-:W-:Y:S01]  /*14510*/  LOP3.LUT R246, R172, 0xff, RZ, 0xc0, !PT ;  /* 0x000000ffacf67812 */ /* 0x000fe200078ec0ff */
[----:B-----5:R-:W-:Y:S02]  /*14520*/  IMAD.SHL.U32 R9, R247, 0x80, RZ ;  /* 0x00000080f7097824 */ /* 0x020fe400078e00ff */
[----:B-1234-:R-:W-:Y:S02]  /*14530*/  VIADD R2, R212, 0x50 ;  /* 0x00000050d4027836 */ /* 0x01efe40000000000 */
        /* <DEDUP_REMOVED lines=26> */
.L_x_4313:
[----:B------:R-:W-:Y:S05]  /*146e0*/  BSYNC B0 ;  /* 0x0000000000007941 */ /* 0x000fea0003800000 */
.L_x_4312:
        /* <DEDUP_REMOVED lines=21> */
.L_x_4315:
[----:B------:R-:W-:Y:S05]  /*14840*/  BSYNC B0 ;  /* 0x0000000000007941 */ /* 0x000fea0003800000 */
.L_x_4314:
        /* <DEDUP_REMOVED lines=25> */
.L_x_4317:
[----:B------:R-:W-:Y:S05]  /*149e0*/  BSYNC B0 ;  /* 0x0000000000007941 */ /* 0x000fea0003800000 */
.L_x_4316:
        /* <DEDUP_REMOVED lines=27> */
.L_x_4319:
[----:B------:R-:W-:Y:S05]  /*14ba0*/  BSYNC B0 ;  /* 0x0000000000007941 */ /* 0x000fea0003800000 */
.L_x_4318:
        /* <DEDUP_REMOVED lines=23> */
.L_x_4321:
[----:B------:R-:W-:Y:S05]  /*14d20*/  BSYNC B0 ;  /* 0x0000000000007941 */ /* 0x000fea0003800000 */
.L_x_4320:
        /* <DEDUP_REMOVED lines=27> */
.L_x_4323:
[----:B------:R-:W-:Y:S05]  /*14ee0*/  BSYNC B0 ;  /* 0x0000000000007941 */ /* 0x000fea0003800000 */
.L_x_4322:
        /* <DEDUP_REMOVED lines=27> */
.L_x_4325:
[----:B------:R-:W-:Y:S05]  /*150a0*/  BSYNC B0 ;  /* 0x0000000000007941 */ /* 0x000fea0003800000 */
.L_x_4324:
        /* <DEDUP_REMOVED lines=27> */
.L_x_4327:
[----:B------:R-:W-:Y:S05]  /*15260*/  BSYNC B0 ;  /* 0x0000000000007941 */ /* 0x000fea0003800000 */
.L_x_4326:
[----:B-12-4-:R-:W2:Y:S04]  /*15270*/  LD.E.64 R16, desc[UR6][R10.64+0x1c0] ;  /* 0x0001c0060a107980 */ /* 0x016ea8000c101b00 */
[----:B---3--:R-:W3:Y:S01]  /*15280*/  LD.E.64 R12, desc[UR6][R10.64+0x1b8] ;  /* 0x0001b8060a0c7980 */ /* 0x008ee2000c101b00 */
[-C--:B------:R-:W-:Y:S02]  /*15290*/  ISETP.GE.AND P3, PT, R0, R3.reuse, PT ;  /* 0x000000030000720c */ /* 0x080fe40003f66270 */
[-C--:B------:R-:W-:Y:S01]  /*152a0*/  ISETP.GE.AND P5, PT, R8, R3.reuse, PT ;  /* 0x000000030800720c */ /* 0x080fe20003fa6270 */
[----:B------:R-:W0:Y:S01]  /*152b0*/  LDGDEPBAR ;  /* 0x00000000000079af */ /* 0x000e220000000000 */
[-C--:B------:R-:W-:Y:S02]  /*152c0*/  ISETP.GE.AND P4, PT, R2, R3.reuse, PT ;  /* 0x000000030200720c */ /* 0x080fe40003f86270 */
[----:B------:R-:W-:Y:S01]  /*152d0*/  LEA.HI R7, R68, R68, RZ, 0x1 ;  /* 0x0000004444077211 */ /* 0x000fe200078f08ff */
[----:B------:R1:W5:Y:S01]  /*152e0*/  LD.E R8, desc[UR6][R10.64+0xd8] ;  /* 0x0000d8060a087980 */ /* 0x000362000c101900 */
[----:B------:R-:W-:-:S02]  /*152f0*/  ISETP.GE.AND P0, PT, R34, R3, PT ;  /* 0x000000032200720c */ /* 0x000fc40003f06270 */
[----:B------:R-:W-:Y:S01]  /*15300*/  LOP3.LUT R7, R7, 0xfffffffe, RZ, 0xc0, !PT ;  /* 0xfffffffe07077812 */ /* 0x000fe200078ec0ff */
[----:B------:R1:W5:Y:S01]  /*15310*/  LD.E R2, desc[UR6][R10.64+0x188] ;  /* 0x000188060a027980 */ /* 0x000362000c101900 */
[----:B------:R-:W-:Y:S01]  /*15320*/  BSSY B0, `(.L_x_4328) ;  /* 0x0000021000007945 */ /* 0x000fe20003800000 */
[----:B------:R-:W-:Y:S01]  /*15330*/  ISETP.GE.AND P6, PT, R28, R3, PT ;  /* 0x000000031c00720c */ /* 0x000fe20003fc6270 */
[----:B------:R-:W-:Y:S02]  /*15340*/  IMAD.SHL.U32 R174, R174, 0x40, RZ ;  /* 0x00000040aeae7824 */ /* 0x000fe400078e00ff */
[----:B------:R-:W-:Y:S02]  /*15350*/  IMAD.IADD R68, R68, 0x1, -R7 ;  /* 0x0000000144447824 */ /* 0x000fe400078e0a07 */
[----:B------:R-:W-:Y:S02]  /*15360*/  IMAD.SHL.U32 R7, R66, 0x40, RZ ;  /* 0x0000004042077824 */ /* 0x000fe400078e00ff */
[----:B--2---:R-:W-:-:S02]  /*15370*/  IMAD R5, R17, R239, RZ ;  /* 0x000000ef11057224 */ /* 0x004fc400078e02ff */
[----:B------:R-:W-:-:S04]  /*15380*/  IMAD.WIDE.U32 R14, R239, R16, R242 ;  /* 0x00000010ef0e7225 */ /* 0x000fc800078e00f2 */
[----:B------:R-:W-:Y:S01]  /*15390*/  IMAD R5, R16, R70, R5 ;  /* 0x0000004610057224 */ /* 0x000fe200078e0205 */
[----:B---3--:R-:W-:-:S03]  /*153a0*/  LEA R12, P1, R14, R12, 0x2 ;  /* 0x0000000c0e0c7211 */ /* 0x008fc600078210ff */
[----:B------:R-:W-:-:S05]  /*153b0*/  IMAD.IADD R5, R15, 0x1, R5 ;  /* 0x000000010f057824 */ /* 0x000fca00078e0205 */
[----:B------:R-:W-:Y:S02]  /*153c0*/  LEA.HI.X R13, R14, R13, R5, 0x2, P1 ;  /* 0x0000000d0e0d7211 */ /* 0x000fe400008f1405 */
[----:B------:R-:W-:-:S03]  /*153d0*/  ISETP.GE.AND P1, PT, R212, R3, PT ;  /* 0x00000003d400720c */ /* 0x000fc60003f26270 */
[----:B------:R1:W5:Y:S01]  /*153e0*/  LD.E R0, desc[UR6][R12.64] ;  /* 0x000000060c007980 */ /* 0x000362000c101900 */
        /* <DEDUP_REMOVED lines=8> */
[----:B-1----:R-:W-:Y:S02]  /*15470*/  @!P2 IMAD.MOV.U32 R12, RZ, RZ, R152 ;  /* 0x000000ffff0ca224 */ /* 0x002fe400078e0098 */
        /* <DEDUP_REMOVED lines=11> */
.L_x_4329:
[----:B------:R-:W-:Y:S05]  /*15530*/  BSYNC B0 ;  /* 0x0000000000007941 */ /* 0x000fea0003800000 */
.L_x_4328:
[----:B------:R3:W-:Y:S01]  /*15540*/  @P3 STS.128 [R241+0xc800], RZ ;  /* 0x00c800fff1003388 */ /* 0x0007e20000000c00 */
[----:B------:R-:W-:Y:S03]  /*15550*/  BSSY B0, `(.L_x_4330) ;  /* 0x0000014000007945 */ /* 0x000fe60003800000 */
[----:B------:R3:W-:Y:S01]  /*15560*/  @P3 STS.128 [R241+0x10800], RZ ;  /* 0x010800fff1003388 */ /* 0x0007e20000000c00 */
[----:B------:R-:W-:Y:S05]  /*15570*/  @P3 BRA `(.L_x_4331) ;  /* 0x0000000000443947 */ /* 0x000fea0003800000 */
[C---:B------:R-:W-:Y:S02]  /*15580*/  LOP3.LUT R5, R246.reuse, 0x1, RZ, 0xc0, !PT ;  /* 0x00000001f6057812 */ /* 0x040fe400078ec0ff */
[----:B------:R-:W-:Y:S02]  /*15590*/  LOP3.LUT P2, RZ, R246, 0x2, RZ, 0xc0, !PT ;  /* 0x00000002f6ff7812 */ /* 0x000fe4000784c0ff */
[----:B------:R-:W-:-:S13]  /*155a0*/  ISETP.NE.U32.AND P3, PT, R5, 0x1, PT ;  /* 0x000000010500780c */ /* 0x000fda0003f65070 */
[----:B------:R-:W-:-:S04]  /*155b0*/  @!P3 LEA R14, P1, R230, R152, 0x1 ;  /* 0x00000098e60eb211 */ /* 0x000fc800078208ff */
[C---:B------:R-:W-:Y:S02]  /*155c0*/  @!P3 LEA.HI.X R15, R230.reuse, R153, R231, 0x1, P1 ;  /* 0x00000099e60fb211 */ /* 0x040fe400008f0ce7 */
[----:B-12---:R-:W-:-:S03]  /*155d0*/  @P2 LEA R12, P1, R230, R152, 0x1 ;  /* 0x00000098e60c2211 */ /* 0x006fc600078208ff */
        /* <DEDUP_REMOVED lines=11> */
.L_x_4331:
[----:B------:R-:W-:Y:S05]  /*15690*/  BSYNC B0 ;  /* 0x0000000000007941 */ /* 0x000fea0003800000 */
.L_x_4330:
[----:B------:R1:W-:Y:S01]  /*156a0*/  @P0 STS.128 [R241+0xd000], RZ ;  /* 0x00d000fff1000388 */ /* 0x0003e20000000c00 */
[----:B------:R-:W-:Y:S01]  /*156b0*/  IMAD.SHL.U32 R212, R212, 0x8, RZ ;  /* 0x00000008d4d47824 */ /* 0x000fe200078e00ff */
[----:B------:R-:W-:Y:S01]  /*156c0*/  LOP3.LUT R7, R7, 0x1c0, RZ, 0xc0, !PT ;  /* 0x000001c007077812 */ /* 0x000fe200078ec0ff */
[----:B------:R-:W-:Y:S01]  /*156d0*/  IMAD.SHL.U32 R45, R175, 0x40, RZ ;  /* 0x00000040af2d7824 */ /* 0x000fe200078e00ff */
[----:B------:R1:W-:Y:S01]  /*156e0*/  @P0 STS.128 [R241+0x11000], RZ ;  /* 0x011000fff1000388 */ /* 0x0003e20000000c00 */
[----:B------:R-:W-:Y:S01]  /*156f0*/  IMAD.SHL.U32 R5, R68, 0x8, RZ ;  /* 0x0000000844057824 */ /* 0x000fe200078e00ff */
[----:B------:R-:W-:Y:S01]  /*15700*/  LOP3.LUT R174, R174, 0x1c0, RZ, 0xc0, !PT ;  /* 0x000001c0aeae7812 */ /* 0x000fe200078ec0ff */
[----:B------:R-:W-:Y:S01]  /*15710*/  BSSY B0, `(.L_x_4332) ;  /* 0x000001e000007945 */ /* 0x000fe20003800000 */
[----:B------:R-:W-:Y:S02]  /*15720*/  LOP3.LUT R212, R7, 0x8, R212, 0xf8, !PT ;  /* 0x0000000807d47812 */ /* 0x000fe400078ef8d4 */
[----:B------:R-:W-:-:S02]  /*15730*/  LOP3.LUT R45, R45, 0xfffffe00, RZ, 0xc0, !PT ;  /* 0xfffffe002d2d7812 */ /* 0x000fc400078ec0ff */
[----:B------:R-:W-:Y:S02]  /*15740*/  SHF.R.U32.HI R7, RZ, 0x3, R7 ;  /* 0x00000003ff077819 */ /* 0x000fe40000011607 */
[----:B------:R-:W-:Y:S01]  /*15750*/  LOP3.LUT R5, R174, 0x8, R5, 0xf8, !PT ;  /* 0x00000008ae057812 */ /* 0x000fe200078ef805 */
[----:B------:R-:W-:Y:S01]  /*15760*/  IMAD R229, R64, 0x400, R45 ;  /* 0x0000040040e57824 */ /* 0x000fe200078e022d */
[----:B------:R-:W-:Y:S02]  /*15770*/  SHF.R.U32.HI R44, RZ, 0x3, R174 ;  /* 0x00000003ff2c7819 */ /* 0x000fe400000116ae */
[----:B------:R-:W-:Y:S02]  /*15780*/  ISETP.GE.AND P3, PT, R6, R3, PT ;  /* 0x000000030600720c */ /* 0x000fe40003f66270 */
[----:B------:R-:W-:Y:S02]  /*15790*/  LOP3.LUT R7, R212, R7, RZ, 0x3c, !PT ;  /* 0x00000007d4077212 */ /* 0x000fe400078e3cff */
[----:B------:R-:W-:Y:S01]  /*157a0*/  LOP3.LUT R44, R5, R44, RZ, 0x3c, !PT ;  /* 0x0000002c052c7212 */ /* 0x000fe200078e3cff */
[----:B------:R-:W-:Y:S08]  /*157b0*/  @P0 BRA `(.L_x_4333) ;  /* 0x00000000004c0947 */ /* 0x000ff00003800000 */
[C---:B------:R-:W-:Y:S02]  /*157c0*/  LOP3.LUT R5, R246.reuse, 0x1, RZ, 0xc0, !PT ;  /* 0x00000001f6057812 */ /* 0x040fe400078ec0ff */
[----:B------:R-:W-:Y:S02]  /*157d0*/  LOP3.LUT P1, RZ, R246, 0x2, RZ, 0xc0, !PT ;  /* 0x00000002f6ff7812 */ /* 0x000fe4000782c0ff */
[----:B------:R-:W-:Y:S01]  /*157e0*/  ISETP.NE.U32.AND P2, PT, R5, 0x1, PT ;  /* 0x000000010500780c */ /* 0x000fe20003f45070 */
[C---:B------:R-:W-:Y:S01]  /*157f0*/  IMAD.SHL.U32 R5, R58.reuse, 0x20, RZ ;  /* 0x000000203a057824 */ /* 0x040fe200078e00ff */
[----:B------:R-:W-:-:S11]  /*15800*/  SHF.L.U64.HI R6, R58, 0x5, R59 ;  /* 0x000000053a067819 */ /* 0x000fd6000001023b */
[----:B----4-:R-:W-:-:S04]  /*15810*/  @!P2 LEA R14, P0, R5, R152, 0x1 ;  /* 0x00000098050ea211 */ /* 0x010fc800078008ff */
        /* <DEDUP_REMOVED lines=13> */
.L_x_4333:
[----:B------:R-:W-:Y:S05]  /*158f0*/  BSYNC B0 ;  /* 0x0000000000007941 */ /* 0x000fea0003800000 */
.L_x_4332:
        /* <DEDUP_REMOVED lines=14> */
[----:B-12-4-:R-:W-:-:S04]  /*159e0*/  @!P2 IMAD.WIDE.U32 R12, R58, 0x60, R152 ;  /* 0x000000603a0ca825 */ /* 0x016fc800078e0098 */
        /* <DEDUP_REMOVED lines=13> */
.L_x_4335:
[----:B------:R-:W-:Y:S05]  /*15ac0*/  BSYNC B0 ;  /* 0x0000000000007941 */ /* 0x000fea0003800000 */
.L_x_4334:
        /* <DEDUP_REMOVED lines=10> */
[C---:B--2-4-:R-:W-:Y:S02]  /*15b70*/  @!P5 LEA R12, P6, R3.reuse, R152, 0x1 ;  /* 0x00000098030cd211 */ /* 0x054fe400078c08ff */
        /* <DEDUP_REMOVED lines=12> */
.L_x_4337:
[----:B------:R-:W-:Y:S05]  /*15c40*/  BSYNC B0 ;  /* 0x0000000000007941 */ /* 0x000fea0003800000 */
.L_x_4336:
        /* <DEDUP_REMOVED lines=23> */
.L_x_4339:
[----:B------:R-:W-:Y:S05]  /*15dc0*/  BSYNC B0 ;  /* 0x0000000000007941 */ /* 0x000fea0003800000 */
.L_x_4338:
        /* <DEDUP_REMOVED lines=23> */
.L_x_4341:
[----:B------:R-:W-:Y:S05]  /*15f40*/  BSYNC B0 ;  /* 0x0000000000007941 */ /* 0x000fea0003800000 */
.L_x_4340:
        /* <DEDUP_REMOVED lines=23> */
.L_x_4343:
[----:B------:R-:W-:Y:S05]  /*160c0*/  BSYNC B0 ;  /* 0x0000000000007941 */ /* 0x000fea0003800000 */
.L_x_4342:
[----:B------:R-:W-:Y:S01]  /*160d0*/  LDSM.16.M88.4 R88, [R229] ;  /* 0x00000000e558783b */ /* 0x000fe20000000200 */
[----:B------:R-:W-:Y:S01]  /*160e0*/  R2P PR, R66, 0x6 ;  /* 0x0000000642007804 */ /* 0x000fe20000000000 */
[C---:B------:R-:W-:Y:S01]  /*160f0*/  VIADD R3, R228.reuse, 0x4000 ;  /* 0x00004000e4037836 */ /* 0x040fe20000000000 */
[----:B------:R-:W-:Y:S01]  /*16100*/  BSSY B1, `(.L_x_4344) ;  /* 0x00002b8000017945 */ /* 0x000fe20003800000 */
[----:B------:R-:W2:Y:S01]  /*16110*/  LDSM.16.M88.4 R28, [R228+0x4800] ;  /* 0x00480000e41c783b */ /* 0x000ea20000000200 */
        /* <DEDUP_REMOVED lines=8> */
[----:B-1----:R-:W1:Y:S01]  /*161a0*/  LDSM.16.M88.4 R4, [R228+0x5800] ;  /* 0x00580000e404783b */ /* 0x002e620000000200 */
[----:B------:R-:W-:Y:S02]  /*161b0*/  IMAD.MOV.U32 R3, RZ, RZ, 0x40 ;  /* 0x00000040ff037424 */ /* 0x000fe400078e00ff */
[C---:B------:R-:W-:Y:S01]  /*161c0*/  VIADD R218, R226.reuse, 0x800 ;  /* 0x00000800e2da7836 */ /* 0x040fe20000000000 */
[----:B------:R-:W1:Y:S01]  /*161d0*/  LDSM.16.M88.4 R112, [R228+0x6000] ;  /* 0x00600000e470783b */ /* 0x000e620000000200 */
[C---:B------:R-:W-:Y:S01]  /*161e0*/  VIADD R217, R226.reuse, 0x1000 ;  /* 0x00001000e2d97836 */ /* 0x040fe20000000000 */
[----:B------:R-:W-:Y:S01]  /*161f0*/  SEL R3, R3, 0xffffffc0, !P2 ;  /* 0xffffffc003037807 */ /* 0x000fe20005000000 */
[C---:B------:R-:W-:Y:S01]  /*16200*/  VIADD R216, R226.reuse, 0x1800 ;  /* 0x00001800e2d87836 */ /* 0x040fe20000000000 */
[----:B------:R-:W1:Y:S01]  /*16210*/  LDSM.16.M88.4 R104, [R228+0x6800] ;  /* 0x00680000e468783b */ /* 0x000e620000000200 */
[----:B------:R-:W-:-:S02]  /*16220*/  VIADD R215, R226, 0x2000 ;  /* 0x00002000e2d77836 */ /* 0x000fc40000000000 */
[----:B------:R-:W-:Y:S01]  /*16230*/  IMAD.IADD R222, R228, 0x1, R3 ;  /* 0x00000001e4de7824 */ /* 0x000fe200078e0203 */
[----:B------:R-:W1:Y:S01]  /*16240*/  LDSM.16.M88.4 R96, [R228+0x7000] ;  /* 0x00700000e460783b */ /* 0x000e620000000200 */
[----:B------:R-:W-:Y:S02]  /*16250*/  IMAD.IADD R211, R3, 0x1, R226 ;  /* 0x0000000103d37824 */ /* 0x000fe400078e02e2 */
[----:B-----5:R-:W4:Y:S01]  /*16260*/  MUFU.RCP R3, R8 ;  /* 0x0000000800037308 */ /* 0x020f220000001000 */
[----:B------:R-:W1:Y:S01]  /*16270*/  LDSM.16.M88.4 R72, [R228+0x7800] ;  /* 0x00780000e448783b */ /* 0x000e620000000200 */
[C---:B------:R-:W-:Y:S02]  /*16280*/  VIADD R214, R226.reuse, 0x2800 ;  /* 0x00002800e2d67836 */ /* 0x040fe40000000000 */
[C---:B------:R-:W-:Y:S01]  /*16290*/  VIADD R213, R226.reuse, 0x3000 ;  /* 0x00003000e2d57836 */ /* 0x040fe20000000000 */
[----:B------:R-:W-:Y:S01]  /*162a0*/  LDSM.16.M88.4 R52, [R227] ;  /* 0x00000000e334783b */ /* 0x000fe20000000200 */
[----:B------:R-:W-:-:S02]  /*162b0*/  VIADD R212, R226, 0x3800 ;  /* 0x00003800e2d47836 */ /* 0x000fc40000000000 */
[C---:B------:R-:W-:Y:S01]  /*162c0*/  VIADD R210, R226.reuse, 0x4000 ;  /* 0x00004000e2d27836 */ /* 0x040fe20000000000 */
[----:B------:R-:W1:Y:S01]  /*162d0*/  LDSM.16.M88.4 R68, [R226+0x800] ;  /* 0x00080000e244783b */ /* 0x000e620000000200 */
[C---:B------:R-:W-:Y:S02]  /*162e0*/  VIADD R209, R226.reuse, 0x4800 ;  /* 0x00004800e2d17836 */ /* 0x040fe40000000000 */
[C---:B------:R-:W-:Y:S01]  /*162f0*/  VIADD R208, R226.reuse, 0x5000 ;  /* 0x00005000e2d07836 */ /* 0x040fe20000000000 */
[C---:B--2---:R-:W-:Y:S01]  /*16300*/  HMMA.16816.F32 R32, R88.reuse, R28, RZ ;  /* 0x0000001c5820723c */ /* 0x044fe200000018ff */
[----:B------:R-:W2:Y:S01]  /*16310*/  LDSM.16.M88.4 R76, [R226] ;  /* 0x00000000e24c783b */ /* 0x000ea20000000200 */
[----:B------:R-:W-:Y:S02]  /*16320*/  VIADD R207, R226, 0x5800 ;  /* 0x00005800e2cf7836 */ /* 0x000fe40000000000 */
[----:B----4-:R-:W-:Y:S01]  /*16330*/  FMUL.FTZ R0, R0, R3 ;  /* 0x0000000300007220 */ /* 0x010fe20000410000 */
[----:B------:R-:W4:Y:S01]  /*16340*/  LDSM.16.M88.4 R12, [R226+0x1000] ;  /* 0x00100000e20c783b */ /* 0x000f220000000200 */
[----:B------:R-:W-:Y:S01]  /*16350*/  HMMA.16816.F32 R28, R88, R30, RZ ;  /* 0x0000001e581c723c */ /* 0x000fe200000018ff */
[----:B------:R-:W-:-:S02]  /*16360*/  VIADD R206, R226, 0x6000 ;  /* 0x00006000e2ce7836 */ /* 0x000fc40000000000 */
[----:B------:R-:W4:Y:S01]  /*16370*/  LDSM.16.M88.4 R120, [R226+0x1800] ;  /* 0x00180000e278783b */ /* 0x000f220000000200 */
[C---:B------:R-:W-:Y:S02]  /*16380*/  VIADD R205, R226.reuse, 0x6800 ;  /* 0x00006800e2cd7836 */ /* 0x040fe40000000000 */
[----:B---3--:R-:W-:Y:S01]  /*16390*/  HMMA.16816.F32 R40, R88, R36, RZ ;  /* 0x000000245828723c */ /* 0x008fe200000018ff */
[----:B------:R-:W-:Y:S01]  /*163a0*/  LDSM.16.M88.4 R84, [R226+0x2800] ;  /* 0x00280000e254783b */ /* 0x000fe20000000200 */
[----:B------:R-:W-:-:S03]  /*163b0*/  VIADD R204, R226, 0x7000 ;  /* 0x00007000e2cc7836 */ /* 0x000fc60000000000 */
[----:B------:R-:W-:Y:S01]  /*163c0*/  LDSM.16.M88.4 R80, [R226+0x3800] ;  /* 0x00380000e250783b */ /* 0x000fe20000000200 */
[C---:B------:R-:W-:Y:S03]  /*163d0*/  HMMA.16816.F32 R24, R88.reuse, R20, RZ ;  /* 0x000000145818723c */ /* 0x040fe600000018ff */
[----:B------:R-:W-:Y:S03]  /*163e0*/  LDSM.16.M88.4 R132, [R222+0x5000] ;  /* 0x00500000de84783b */ /* 0x000fe60000000200 */
[C---:B-1----:R-:W-:Y:S01]  /*163f0*/  HMMA.16816.F32 R16, R88.reuse, R4, RZ ;  /* 0x000000045810723c */ /* 0x042fe200000018ff */
        /* <DEDUP_REMOVED lines=16> */
[----:B------:R-:W1:Y:S05]  /*16500*/  LDSM.16.M88.4 R72, [R226+0x2000] ;  /* 0x00200000e248783b */ /* 0x000e6a0000000200 */
[C---:B------:R-:W-:Y:S06]  /*16510*/  HMMA.16816.F32 R32, R52.reuse, R68, R32 ;  /* 0x000000443420723c */ /* 0x040fec0000001820 */
[C---:B------:R-:W-:Y:S01]  /*16520*/  HMMA.16816.F32 R28, R52.reuse, R70, R28 ;  /* 0x00000046341c723c */ /* 0x040fe2000000181c */
[----:B------:R-:W3:Y:S05]  /*16530*/  LDSM.16.M88.4 R68, [R226+0x3000] ;  /* 0x00300000e244783b */ /* 0x000eea0000000200 */
[C---:B--2---:R-:W-:Y:S06]  /*16540*/  HMMA.16816.F32 R40, R52.reuse, R76, R40 ;  /* 0x0000004c3428723c */ /* 0x044fec0000001828 */
[C---:B------:R-:W-:Y:S01]  /*16550*/  HMMA.16816.F32 R36, R52.reuse, R78, R36 ;  /* 0x0000004e3424723c */ /* 0x040fe20000001824 */
[----:B------:R-:W-:Y:S05]  /*16560*/  LDSM.16.M88.4 R76, [R222+0x4000] ;  /* 0x00400000de4c783b */ /* 0x000fea0000000200 */
[C---:B----4-:R-:W-:Y:S06]  /*16570*/  HMMA.16816.F32 R24, R52.reuse, R12, R24 ;  /* 0x0000000c3418723c */ /* 0x050fec0000001818 */
[C---:B------:R-:W-:Y:S01]  /*16580*/  HMMA.16816.F32 R20, R52.reuse, R14, R20 ;  /* 0x0000000e3414723c */ /* 0x040fe20000001814 */
[----:B------:R-:W2:Y:S05]  /*16590*/  LDSM.16.M88.4 R12, [R225] ;  /* 0x00000000e10c783b */ /* 0x000eaa0000000200 */
        /* <DEDUP_REMOVED lines=14> */
[----:B------:R-:W-:Y:S04]  /*16680*/  LDSM.16.M88.4 R52, [R224] ;  /* 0x00000000e034783b */ /* 0x000fe80000000200 */
[----:B------:R-:W4:Y:S01]  /*16690*/  LDSM.16.M88.4 R80, [R211] ;  /* 0x00000000d350783b */ /* 0x000f220000000200 */
        /* <DEDUP_REMOVED lines=114> */
[----:B------:R-:W-:-:S02]  /*16dc0*/  SHF.R.S32.HI R4, RZ, 0x1f, R65 ;  /* 0x0000001fff047819 */ /* 0x000fc40000011441 */
[----:B------:R-:W-:Y:S02]  /*16dd0*/  LOP3.LUT R6, R63, 0x6, RZ, 0xc0, !PT ;  /* 0x000000063f067812 */ /* 0x000fe400078ec0ff */
[----:B------:R-:W-:Y:S01]  /*16de0*/  LEA.HI R4, R4, R65, RZ, 0x2 ;  /* 0x0000004104047211 */ /* 0x000fe200078f10ff */
[C---:B------:R-:W-:Y:S01]  /*16df0*/  HMMA.16816.F32 R104, R136.reuse, R130, R104 ;  /* 0x000000828868723c */ /* 0x040fe20000001868 */
[----:B------:R-:W1:Y:S02]  /*16e00*/  LDSM.16.M88.4 R128, [R211+0x7000] ;  /* 0x00700000d380783b */ /* 0x000e640000000200 */
[----:B------:R-:W-:Y:S02]  /*16e10*/  SHF.R.S32.HI R5, RZ, 0x2, R4 ;  /* 0x00000002ff057819 */ /* 0x000fe40000011404 */
[----:B------:R-:W-:Y:S01]  /*16e20*/  LOP3.LUT R4, R44, R45, RZ, 0xfc, !PT ;  /* 0x0000002d2c047212 */ /* 0x000fe200078efcff */
[----:B------:R-:W-:Y:S02]  /*16e30*/  HMMA.16816.F32 R92, R136, R120, R92 ;  /* 0x00000078885c723c */ /* 0x000fe4000000185c */
[----:B------:R-:W-:-:S04]  /*16e40*/  IMAD R64, R64, 0x10, R5 ;  /* 0x0000001040407824 */ /* 0x000fc800078e0205 */
[----:B------:R-:W-:Y:S01]  /*16e50*/  HMMA.16816.F32 R88, R136, R122, R88 ;  /* 0x0000007a8858723c */ /* 0x000fe20000001858 */
[----:B------:R-:W4:Y:S01]  /*16e60*/  LDSM.16.M88.4 R120, [R211+0x7800] ;  /* 0x00780000d378783b */ /* 0x000f220000000200 */
[----:B------:R-:W-:Y:S01]  /*16e70*/  IADD3 R67, R64, 0x1, R67 ;  /* 0x0000000140437810 */ /* 0x000fe20007ffe043 */
[----:B------:R-:W-:-:S04]  /*16e80*/  DEPBAR.LE SB0, 0x0 ;  /* 0x000080000000791a */ /* 0x000fc80000000000 */
[----:B------:R-:W-:Y:S01]  /*16e90*/  HMMA.16816.F32 R40, R12, R84, R40 ;  /* 0x000000540c28723c */ /* 0x000fe20000001828 */
[----:B------:R-:W-:-:S05]  /*16ea0*/  IADD3 R67, R62, R67, -R240 ;  /* 0x000000433e437210 */ /* 0x000fca0007ffe8f0 */
[----:B------:R-:W-:Y:S06]  /*16eb0*/  HMMA.16816.F32 R36, R12, R86, R36 ;  /* 0x000000560c24723c */ /* 0x000fec0000001824 */
[C---:B------:R-:W-:Y:S06]  /*16ec0*/  HMMA.16816.F32 R116, R136.reuse, R132, R116 ;  /* 0x000000848874723c */ /* 0x040fec0000001874 */
[C---:B------:R-:W-:Y:S06]  /*16ed0*/  HMMA.16816.F32 R112, R136.reuse, R134, R112 ;  /* 0x000000868870723c */ /* 0x040fec0000001870 */
[C---:B------:R-:W-:Y:S06]  /*16ee0*/  HMMA.16816.F32 R100, R136.reuse, R124, R100 ;  /* 0x0000007c8864723c */ /* 0x040fec0000001864 */
[----:B------:R-:W-:Y:S06]  /*16ef0*/  HMMA.16816.F32 R96, R136, R126, R96 ;  /* 0x0000007e8860723c */ /* 0x000fec0000001860 */
[----:B------:R-:W-:Y:S01]  /*16f00*/  HMMA.16816.F32 R32, R12, R80, R32 ;  /* 0x000000500c20723c */ /* 0x000fe20000001820 */
[----:B------:R-:W-:-:S02]  /*16f10*/  IMAD.IADD R137, R2, 0x1, R67 ;  /* 0x0000000102897824 */ /* 0x000fc400078e0243 */
[----:B------:R-:W-:Y:S02]  /*16f20*/  IMAD.IADD R2, R9, 0x1, R6 ;  /* 0x0000000109027824 */ /* 0x000fe400078e0206 */
[----:B------:R-:W-:Y:S01]  /*16f30*/  VIADD R138, R226, 0x7800 ;  /* 0x00007800e28a7836 */ /* 0x000fe20000000000 */
[C---:B------:R-:W-:Y:S01]  /*16f40*/  HMMA.16816.F32 R28, R12.reuse, R82, R28 ;  /* 0x000000520c1c723c */ /* 0x040fe2000000181c */
[C---:B------:R-:W-:Y:S01]  /*16f50*/  VIMNMX R136, R137.reuse, R62, PT ;  /* 0x0000003e89887248 */ /* 0x040fe20003fe0100 */
[C---:B------:R-:W-:Y:S01]  /*16f60*/  VIADD R3, R2.reuse, 0x1 ;  /* 0x0000000102037836 */ /* 0x040fe20000000000 */
[----:B------:R-:W-:Y:S01]  /*16f70*/  VIADDMNMX R137, R137, 0x8, R62, PT ;  /* 0x0000000889897846 */ /* 0x000fe2000380013e */
[C---:B------:R-:W-:Y:S02]  /*16f80*/  VIADD R6, R2.reuse, 0x9 ;  /* 0x0000000902067836 */ /* 0x040fe40000000000 */
[C---:B------:R-:W-:Y:S01]  /*16f90*/  VIADD R7, R2.reuse, 0x8 ;  /* 0x0000000802077836 */ /* 0x040fe20000000000 */
[CC--:B------:R-:W-:Y:S01]  /*16fa0*/  ISETP.GE.AND P1, PT, R3.reuse, R136.reuse, PT ;  /* 0x000000880300720c */ /* 0x0c0fe20003f26270 */
[C---:B------:R-:W-:Y:S01]  /*16fb0*/  HMMA.16816.F32 R24, R12.reuse, R76, R24 ;  /* 0x0000004c0c18723c */ /* 0x040fe20000001818 */
[----:B------:R-:W-:Y:S01]  /*16fc0*/  ISETP.GE.AND P0, PT, R3, R137, PT ;  /* 0x000000890300720c */ /* 0x000fe20003f06270 */
[C---:B------:R-:W-:Y:S01]  /*16fd0*/  VIADD R45, R2.reuse, 0x20 ;  /* 0x00000020022d7836 */ /* 0x040fe20000000000 */
[----:B------:R-:W-:Y:S01]  /*16fe0*/  I2FP.F32.S32 R5, R3 ;  /* 0x0000000300057245 */ /* 0x000fe20000201400 */
[----:B------:R-:W-:Y:S01]  /*16ff0*/  VIADD R8, R2, 0x21 ;  /* 0x0000002102087836 */ /* 0x000fe20000000000 */
[C---:B------:R-:W-:Y:S01]  /*17000*/  ISETP.GE.AND P6, PT, R6.reuse, R136, PT ;  /* 0x000000880600720c */ /* 0x040fe20003fc6270 */
[C---:B--2---:R-:W-:Y:S01]  /*17010*/  HMMA.16816.F32 R108, R12.reuse, R52, R108 ;  /* 0x000000340c6c723c */ /* 0x044fe2000000186c */
[----:B------:R-:W-:Y:S01]  /*17020*/  ISETP.GE.AND P3, PT, R6, R137, PT ;  /* 0x000000890600720c */ /* 0x000fe20003f66270 */
[C---:B------:R-:W-:Y:S01]  /*17030*/  FFMA.FTZ R41, R0.reuse, R5, R41 ;  /* 0x0000000500297223 */ /* 0x040fe20000010029 */
[----:B------:R-:W-:Y:S01]  /*17040*/  I2FP.F32.S32 R3, R7 ;  /* 0x0000000700037245 */ /* 0x000fe20000201400 */
[----:B------:R-:W-:Y:S01]  /*17050*/  FFMA.FTZ R43, R0, R5, R43 ;  /* 0x00000005002b7223 */ /* 0x000fe2000001002b */
[----:B------:R-:W-:Y:S01]  /*17060*/  I2FP.F32.S32 R6, R6 ;  /* 0x0000000600067245 */ /* 0x000fe20000201400 */
[----:B------:R-:W-:Y:S01]  /*17070*/  VIADD R5, R2, 0x18 ;  /* 0x0000001802057836 */ /* 0x000fe20000000000 */
[C---:B------:R-:W-:Y:S01]  /*17080*/  ISETP.GE.AND P5, PT, R7.reuse, R136, PT ;  /* 0x000000880700720c */ /* 0x040fe20003fa6270 */
[C---:B------:R-:W-:Y:S01]  /*17090*/  FFMA.FTZ R36, R0.reuse, R3, R36 ;  /* 0x0000000300247223 */ /* 0x040fe20000010024 */
[----:B------:R-:W-:Y:S01]  /*170a0*/  ISETP.GE.AND P2, PT, R7, R137, PT ;  /* 0x000000890700720c */ /* 0x000fe20003f46270 */
[CC--:B------:R-:W-:Y:S01]  /*170b0*/  FFMA.FTZ R37, R0.reuse, R6.reuse, R37 ;  /* 0x0000000600257223 */ /* 0x0c0fe20000010025 */
[C---:B------:R-:W-:Y:S01]  /*170c0*/  FFMA.FTZ R39, R0.reuse, R6, R39 ;  /* 0x0000000600277223 */ /* 0x040fe20000010027 */
[----:B------:R-:W-:Y:S01]  /*170d0*/  FFMA.FTZ R38, R0, R3, R38 ;  /* 0x0000000300267223 */ /* 0x000fe20000010026 */
[C---:B------:R-:W-:Y:S01]  /*170e0*/  VIADD R7, R2.reuse, 0x10 ;  /* 0x0000001002077836 */ /* 0x040fe20000000000 */
[----:B------:R-:W-:Y:S01]  /*170f0*/  HMMA.16816.F32 R104, R12, R54, R104 ;  /* 0x000000360c68723c */ /* 0x000fe20000001868 */
[----:B------:R-:W-:Y:S01]  /*17100*/  VIADD R6, R2, 0x11 ;  /* 0x0000001102067836 */ /* 0x000fe20000000000 */
[----:B------:R-:W-:-:S02]  /*17110*/  FSEL R58, R43, -INF , !P0 ;  /* 0xff8000002b3a7808 */ /* 0x000fc40004000000 */
[----:B------:R-:W-:Y:S02]  /*17120*/  FSEL R52, R36, -INF , !P5 ;  /* 0xff80000024347808 */ /* 0x000fe40006800000 */
[-C--:B------:R-:W-:Y:S01]  /*17130*/  ISETP.GE.AND P4, PT, R7, R136.reuse, PT ;  /* 0x000000880700720c */ /* 0x080fe20003f86270 */
[C---:B------:R-:W-:Y:S01]  /*17140*/  HMMA.16816.F32 R20, R12.reuse, R78, R20 ;  /* 0x0000004e0c14723c */ /* 0x040fe20000001814 */
[----:B------:R-:W-:Y:S02]  /*17150*/  FSEL R54, R41, -INF , !P1 ;  /* 0xff80000029367808 */ /* 0x000fe40004800000 */
[-C--:B------:R-:W-:Y:S02]  /*17160*/  ISETP.GE.AND P1, PT, R7, R137.reuse, PT ;  /* 0x000000890700720c */ /* 0x080fe40003f26270 */
[C---:B------:R-:W-:Y:S01]  /*17170*/  ISETP.GE.AND P0, PT, R6.reuse, R136, PT ;  /* 0x000000880600720c */ /* 0x040fe20003f06270 */
[----:B---3--:R-:W-:Y:S01]  /*17180*/  HMMA.16816.F32 R116, R12, R68, R116 ;  /* 0x000000440c74723c */ /* 0x008fe20000001874 */
[----:B------:R-:W-:-:S02]  /*17190*/  ISETP.GE.AND P5, PT, R6, R137, PT ;  /* 0x000000890600720c */ /* 0x000fc40003fa6270 */
[----:B------:R-:W-:Y:S01]  /*171a0*/  FSEL R56, R38, -INF , !P2 ;  /* 0xff80000026387808 */ /* 0x000fe20005000000 */
[----:B------:R-:W-:Y:S01]  /*171b0*/  VIADD R38, R2, 0x51 ;  /* 0x0000005102267836 */ /* 0x000fe20000000000 */
[----:B------:R-:W-:Y:S01]  /*171c0*/  FSEL R50, R37, -INF , !P6 ;  /* 0xff80000025327808 */ /* 0x000fe20007000000 */
[C---:B------:R-:W-:Y:S01]  /*171d0*/  HMMA.16816.F32 R112, R12.reuse, R70, R112 ;  /* 0x000000460c70723c */ /* 0x040fe20000001870 */
[----:B------:R-:W-:Y:S02]  /*171e0*/  I2FP.F32.S32 R7, R7 ;  /* 0x0000000700077245 */ /* 0x000fe40000201400 */
[----:B------:R-:W-:Y:S02]  /*171f0*/  I2FP.F32.S32 R6, R6 ;  /* 0x0000000600067245 */ /* 0x000fe40000201400 */
[C---:B------:R-:W-:Y:S01]  /*17200*/  ISETP.GE.AND P2, PT, R5.reuse, R136, PT ;  /* 0x000000880500720c */ /* 0x040fe20003f46270 */
[C---:B-1----:R-:W-:Y:S01]  /*17210*/  HMMA.16816.F32 R100, R12.reuse, R128, R100 ;  /* 0x000000800c64723c */ /* 0x042fe20000001864 */
[----:B------:R-:W-:Y:S01]  /*17220*/  BAR.SYNC.DEFER_BLOCKING 0x0 ;  /* 0x0000000000007b1d */ /* 0x000fe20000010000 */
[----:B------:R-:W-:Y:S01]  /*17230*/  ISETP.GE.AND P6, PT, R5, R137, PT ;  /* 0x000000890500720c */ /* 0x000fe20003fc6270 */
[C---:B------:R-:W-:Y:S01]  /*17240*/  FFMA.FTZ R3, R0.reuse, R7, R32 ;  /* 0x0000000700037223 */ /* 0x040fe20000010020 */
[----:B------:R-:W-:Y:S01]  /*17250*/  I2FP.F32.S32 R5, R5 ;  /* 0x0000000500057245 */ /* 0x000fe20000201400 */
[C---:B------:R-:W-:Y:S01]  /*17260*/  FFMA.FTZ R35, R0.reuse, R6, R35 ;  /* 0x0000000600237223 */ /* 0x040fe20000010023 */
[----:B------:R-:W-:Y:S01]  /*17270*/  HMMA.16816.F32 R96, R12, R130, R96 ;  /* 0x000000820c60723c */ /* 0x000fe20000001860 */
[----:B------:R-:W-:Y:S01]  /*17280*/  FFMA.FTZ R32, R0, R7, R34 ;  /* 0x0000000700207223 */ /* 0x000fe20000010022 */
[----:B------:R-:W-:Y:S01]  /*17290*/  FSEL R34, R39, -INF , !P3 ;  /* 0xff80000027227808 */ /* 0x000fe20005800000 */
[----:B------:R-:W-:-:S03]  /*172a0*/  VIADD R7, R2, 0x28 ;  /* 0x0000002802077836 */ /* 0x000fc60000000000 */
[----:B----4-:R-:W-:Y:S01]  /*172b0*/  HMMA.16816.F32 R92, R12, R120, R92 ;  /* 0x000000780c5c723c */ /* 0x010fe2000000185c */
[----:B------:R-:W-:Y:S02]  /*172c0*/  FSEL R32, R32, -INF , !P1 ;  /* 0xff80000020207808 */ /* 0x000fe40004800000 */
[----:B------:R-:W-:-:S03]  /*172d0*/  ISETP.GE.AND P1, PT, R45, R136, PT ;  /* 0x000000882d00720c */ /* 0x000fc60003f26270 */
[----:B------:R-:W-:Y:S07]  /*172e0*/  HMMA.16816.F32 R88, R12, R122, R88 ;  /* 0x0000007a0c58723c */ /* 0x000fee0000001858 */
[C---:B------:R-:W-:Y:S01]  /*172f0*/  FFMA.FTZ R14, R0.reuse, R6, R33 ;  /* 0x00000006000e7223 */ /* 0x040fe20000010021 */
[-C--:B------:R-:W-:Y:S01]  /*17300*/  FFMA.FTZ R12, R0, R5.reuse, R28 ;  /* 0x00000005000c7223 */ /* 0x080fe2000001001c */
[----:B------:R-:W-:Y:S02]  /*17310*/  VIADD R6, R2, 0x19 ;  /* 0x0000001902067836 */ /* 0x000fe40000000000 */
[----:B------:R-:W-:Y:S01]  /*17320*/  FFMA.FTZ R5, R0, R5, R30 ;  /* 0x0000000500057223 */ /* 0x000fe2000001001e */
[----:B------:R-:W-:Y:S01]  /*17330*/  FSEL R28, R3, -INF , !P4 ;  /* 0xff800000031c7808 */ /* 0x000fe20006000000 */
[----:B------:R-:W-:Y:S01]  /*17340*/  VIADD R3, R2, 0x30 ;  /* 0x0000003002037836 */ /* 0x000fe20000000000 */
[----:B------:R-:W-:-:S02]  /*17350*/  FSEL R14, R14, -INF , !P0 ;  /* 0xff8000000e0e7808 */ /* 0x000fc40004000000 */
[C---:B------:R-:W-:Y:S02]  /*17360*/  ISETP.GE.AND P3, PT, R6.reuse, R136, PT ;  /* 0x000000880600720c */ /* 0x040fe40003f66270 */
[-C--:B------:R-:W-:Y:S02]  /*17370*/  ISETP.GE.AND P4, PT, R6, R137.reuse, PT ;  /* 0x000000890600720c */ /* 0x080fe40003f86270 */
[----:B------:R-:W-:Y:S02]  /*17380*/  FSEL R30, R35, -INF , !P5 ;  /* 0xff800000231e7808 */ /* 0x000fe40006800000 */
[----:B------:R-:W-:Y:S02]  /*17390*/  FSEL R12, R12, -INF , !P2 ;  /* 0xff8000000c0c7808 */ /* 0x000fe40005000000 */
[----:B------:R-:W-:Y:S02]  /*173a0*/  I2FP.F32.S32 R6, R6 ;  /* 0x0000000600067245 */ /* 0x000fe40000201400 */
[----:B------:R-:W-:-:S02]  /*173b0*/  ISETP.GE.AND P0, PT, R45, R137, PT ;  /* 0x000000892d00720c */ /* 0x000fc40003f06270 */
[----:B------:R-:W-:Y:S01]  /*173c0*/  ISETP.GE.AND P5, PT, R8, R136, PT ;  /* 0x000000880800720c */ /* 0x000fe20003fa6270 */
[-C--:B------:R-:W-:Y:S01]  /*173d0*/  FFMA.FTZ R29, R0, R6.reuse, R29 ;  /* 0x00000006001d7223 */ /* 0x080fe2000001001d */
[----:B------:R-:W-:Y:S01]  /*173e0*/  ISETP.GE.AND P2, PT, R8, R137, PT ;  /* 0x000000890800720c */ /* 0x000fe20003f46270 */
[----:B------:R-:W-:Y:S01]  /*173f0*/  FFMA.FTZ R6, R0, R6, R31 ;  /* 0x0000000600067223 */ /* 0x000fe2000001001f */
[----:B------:R-:W-:Y:S02]  /*17400*/  I2FP.F32.S32 R45, R45 ;  /* 0x0000002d002d7245 */ /* 0x000fe40000201400 */
[----:B------:R-:W-:Y:S02]  /*17410*/  I2FP.F32.S32 R8, R8 ;  /* 0x0000000800087245 */ /* 0x000fe40000201400 */
[----:B------:R-:W-:Y:S01]  /*17420*/  FSEL R6, R6, -INF , !P4 ;  /* 0xff80000006067808 */ /* 0x000fe20006000000 */
[CC--:B------:R-:W-:Y:S01]  /*17430*/  FFMA.FTZ R41, R0.reuse, R45.reuse, R24 ;  /* 0x0000002d00297223 */ /* 0x0c0fe20000010018 */
[C---:B------:R-:W-:Y:S01]  /*17440*/  FFMA.FTZ R45, R0.reuse, R45, R26 ;  /* 0x0000002d002d7223 */ /* 0x040fe2000001001a */
[CC--:B------:R-:W-:Y:S01]  /*17450*/  FFMA.FTZ R25, R0.reuse, R8.reuse, R25 ;  /* 0x0000000800197223 */ /* 0x0c0fe20000010019 */
[----:B------:R-:W-:Y:S01]  /*17460*/  FFMA.FTZ R27, R0, R8, R27 ;  /* 0x00000008001b7223 */ /* 0x000fe2000001001b */
[----:B------:R-:W-:Y:S01]  /*17470*/  VIADD R8, R2, 0x29 ;  /* 0x0000002902087836 */ /* 0x000fe20000000000 */
[----:B------:R-:W-:-:S02]  /*17480*/  FSEL R41, R41, -INF , !P1 ;  /* 0xff80000029297808 */ /* 0x000fc40004800000 */
[----:B------:R-:W-:Y:S02]  /*17490*/  FSEL R26, R5, -INF , !P6 ;  /* 0xff800000051a7808 */ /* 0x000fe40007000000 */
        /* <DEDUP_REMOVED lines=9> */
[CC--:B------:R-:W-:Y:S01]  /*17530*/  FFMA.FTZ R21, R0.reuse, R8.reuse, R21 ;  /* 0x0000000800157223 */ /* 0x0c0fe20000010015 */
[----:B------:R-:W-:Y:S01]  /*17540*/  I2FP.F32.S32 R3, R3 ;  /* 0x0000000300037245 */ /* 0x000fe20000201400 */
[C---:B------:R-:W-:Y:S01]  /*17550*/  FFMA.FTZ R23, R0.reuse, R8, R23 ;  /* 0x0000000800177223 */ /* 0x040fe20000010017 */
[-C--:B------:R-:W-:Y:S01]  /*17560*/  ISETP.GE.AND P6, PT, R7, R136.reuse, PT ;  /* 0x000000880700720c */ /* 0x080fe20003fc6270 */
[C---:B------:R-:W-:Y:S01]  /*17570*/  FFMA.FTZ R22, R0.reuse, R5, R22 ;  /* 0x0000000500167223 */ /* 0x040fe20000010016 */
[----:B------:R-:W-:Y:S01]  /*17580*/  FSEL R24, R29, -INF , !P3 ;  /* 0xff8000001d187808 */ /* 0x000fe20005800000 */
[CC--:B------:R-:W-:Y:S01]  /*17590*/  FFMA.FTZ R202, R0.reuse, R3.reuse, R16 ;  /* 0x0000000300ca7223 */ /* 0x0c0fe20000010010 */
[----:B------:R-:W-:Y:S01]  /*175a0*/  FFMA.FTZ R18, R0, R3, R18 ;  /* 0x0000000300127223 */ /* 0x000fe20000010012 */
[C---:B------:R-:W-:Y:S01]  /*175b0*/  VIADD R8, R2.reuse, 0x31 ;  /* 0x0000003102087836 */ /* 0x040fe20000000000 */
[----:B------:R-:W-:Y:S01]  /*175c0*/  ISETP.GE.AND P3, PT, R7, R137, PT ;  /* 0x000000890700720c */ /* 0x000fe20003f66270 */
[C---:B------:R-:W-:Y:S01]  /*175d0*/  VIADD R3, R2.reuse, 0x38 ;  /* 0x0000003802037836 */ /* 0x040fe20000000000 */
[----:B------:R-:W-:Y:S01]  /*175e0*/  FSEL R139, R27, -INF , !P2 ;  /* 0xff8000001b8b7808 */ /* 0x000fe20005000000 */
        /* <DEDUP_REMOVED lines=49> */
[----:B------:R-:W-:Y:S01]  /*17900*/  VIADD R16, R2, 0x59 ;  /* 0x0000005902107836 */ /* 0x000fe20000000000 */
[----:B------:R-:W-:-:S02]  /*17910*/  FSEL R198, R118, -INF , !P2 ;  /* 0xff80000076c67808 */ /* 0x000fc40005000000 */
[----:B------:R-:W-:Y:S02]  /*17920*/  FSEL R174, R117, -INF , !P6 ;  /* 0xff80000075ae7808 */ /* 0x000fe40007000000 */
[----:B------:R-:W-:Y:S02]  /*17930*/  FSEL R170, R119, -INF , !P3 ;  /* 0xff80000077aa7808 */ /* 0x000fe40005800000 */
[----:B------:R-:W-:Y:S02]  /*17940*/  FSEL R176, R112, -INF , !P4 ;  /* 0xff80000070b07808 */ /* 0x000fe40006000000 */
[CC--:B------:R-:W-:Y:S02]  /*17950*/  ISETP.GE.AND P0, PT, R5.reuse, R136.reuse, PT ;  /* 0x000000880500720c */ /* 0x0c0fe40003f06270 */
[----:B------:R-:W-:Y:S02]  /*17960*/  ISETP.GE.AND P5, PT, R5, R137, PT ;  /* 0x000000890500720c */ /* 0x000fe40003fa6270 */
        /* <DEDUP_REMOVED lines=11> */
[-C--:B------:R-:W-:Y:S01]  /*17a20*/  FFMA.FTZ R109, R0, R38.reuse, R109 ;  /* 0x00000026006d7223 */ /* 0x080fe2000001006d */
[----:B------:R-:W-:Y:S01]  /*17a30*/  VIADD R5, R2, 0x58 ;  /* 0x0000005802057836 */ /* 0x000fe20000000000 */
[----:B------:R-:W-:Y:S01]  /*17a40*/  FSEL R196, R114, -INF , !P1 ;  /* 0xff80000072c47808 */ /* 0x000fe20004800000 */
[----:B------:R-:W-:Y:S01]  /*17a50*/  VIADD R3, R2, 0x60 ;  /* 0x0000006002037836 */ /* 0x000fe20000000000 */
[----:B------:R-:W-:Y:S01]  /*17a60*/  FSEL R192, R113, -INF , !P0 ;  /* 0xff80000071c07808 */ /* 0x000fe20004000000 */
        /* <DEDUP_REMOVED lines=20> */
[----:B------:R-:W-:Y:S01]  /*17bb0*/  VIADD R3, R2, 0x68 ;  /* 0x0000006802037836 */ /* 0x000fe20000000000 */
[----:B------:R-:W-:Y:S01]  /*17bc0*/  FSEL R36, R36, -INF , !P0 ;  /* 0xff80000024247808 */ /* 0x000fe20004000000 */
        /* <DEDUP_REMOVED lines=18> */
[C---:B------:R-:W-:Y:S01]  /*17cf0*/  ISETP.GE.AND P4, PT, R5.reuse, R136, PT ;  /* 0x000000880500720c */ /* 0x040fe20003f86270 */
[----:B------:R-:W-:Y:S01]  /*17d00*/  VIADD R16, R2, 0x71 ;  /* 0x0000007102107836 */ /* 0x000fe20000000000 */
[----:B------:R-:W-:-:S02]  /*17d10*/  ISETP.GE.AND P1, PT, R5, R137, PT ;  /* 0x000000890500720c */ /* 0x000fc40003f26270 */
        /* <DEDUP_REMOVED lines=8> */
[----:B------:R-:W-:-:S02]  /*17da0*/  I2FP.F32.S32 R3, R3 ;  /* 0x0000000300037245 */ /* 0x000fc40000201400 */
[----:B------:R-:W-:Y:S02]  /*17db0*/  FSEL R172, R102, -INF , !P3 ;  /* 0xff80000066ac7808 */ /* 0x000fe40005800000 */
[----:B------:R-:W-:Y:S01]  /*17dc0*/  FSEL R162, R101, -INF , !P4 ;  /* 0xff80000065a27808 */ /* 0x000fe20006000000 */
[CC--:B------:R-:W-:Y:S01]  /*17dd0*/  FFMA.FTZ R88, R0.reuse, R3.reuse, R88 ;  /* 0x0000000300587223 */ /* 0x0c0fe20000010058 */
[C---:B------:R-:W-:Y:S01]  /*17de0*/  ISETP.GE.AND P3, PT, R5.reuse, R136, PT ;  /* 0x000000880500720c */ /* 0x040fe20003f66270 */
[----:B------:R-:W-:Y:S01]  /*17df0*/  FFMA.FTZ R90, R0, R3, R90 ;  /* 0x00000003005a7223 */ /* 0x000fe2000001005a */
[----:B------:R-:W-:Y:S01]  /*17e00*/  ISETP.GE.AND P4, PT, R5, R137, PT ;  /* 0x000000890500720c */ /* 0x000fe20003f86270 */
[----:B------:R-:W-:Y:S01]  /*17e10*/  VIADD R3, R2, 0x79 ;  /* 0x0000007902037836 */ /* 0x000fe20000000000 */
[----:B------:R-:W-:Y:S02]  /*17e20*/  FSEL R168, R103, -INF , !P1 ;  /* 0xff80000067a87808 */ /* 0x000fe40004800000 */
[----:B------:R-:W-:-:S02]  /*17e30*/  FSEL R160, R96, -INF , !P0 ;  /* 0xff80000060a07808 */ /* 0x000fc40004000000 */
[----:B------:R-:W-:Y:S02]  /*17e40*/  I2FP.F32.S32 R5, R5 ;  /* 0x0000000500057245 */ /* 0x000fe40000201400 */
[C---:B------:R-:W-:Y:S02]  /*17e50*/  ISETP.GE.AND P1, PT, R16.reuse, R136, PT ;  /* 0x000000881000720c */ /* 0x040fe40003f26270 */
[----:B------:R-:W-:Y:S01]  /*17e60*/  ISETP.GE.AND P0, PT, R16, R137, PT ;  /* 0x000000891000720c */ /* 0x000fe20003f06270 */
[-C--:B------:R-:W-:Y:S01]  /*17e70*/  FFMA.FTZ R92, R0, R5.reuse, R92 ;  /* 0x00000005005c7223 */ /* 0x080fe2000001005c */
[----:B------:R-:W-:Y:S01]  /*17e80*/  FSEL R132, R88, -INF , !P5 ;  /* 0xff80000058847808 */ /* 0x000fe20006800000 */
[----:B------:R-:W-:Y:S01]  /*17e90*/  FFMA.FTZ R94, R0, R5, R94 ;  /* 0x00000005005e7223 */ /* 0x000fe2000001005e */
[----:B------:R-:W-:Y:S02]  /*17ea0*/  I2FP.F32.S32 R16, R16 ;  /* 0x0000001000107245 */ /* 0x000fe40000201400 */
[----:B------:R-:W-:-:S02]  /*17eb0*/  ISETP.GT.AND P5, PT, R247, R234, PT ;  /* 0x000000eaf700720c */ /* 0x000fc40003fa4270 */
[----:B------:R-:W-:Y:S01]  /*17ec0*/  I2FP.F32.S32 R64, R3 ;  /* 0x0000000300407245 */ /* 0x000fe20000201400 */
[CC--:B------:R-:W-:Y:S01]  /*17ed0*/  FFMA.FTZ R93, R0.reuse, R16.reuse, R93 ;  /* 0x00000010005d7223 */ /* 0x0c0fe2000001005d */
[C---:B------:R-:W-:Y:S01]  /*17ee0*/  FFMA.FTZ R95, R0.reuse, R16, R95 ;  /* 0x00000010005f7223 */ /* 0x040fe2000001005f */
[----:B------:R-:W-:Y:S02]  /*17ef0*/  I2FP.F32.S32 R5, R2 ;  /* 0x0000000200057245 */ /* 0x000fe40000201400 */
[CC--:B------:R-:W-:Y:S01]  /*17f00*/  FFMA.FTZ R89, R0.reuse, R64.reuse, R89 ;  /* 0x0000004000597223 */ /* 0x0c0fe20000010059 */
[----:B------:R-:W-:Y:S01]  /*17f10*/  FSEL R154, R99, -INF , !P6 ;  /* 0xff800000639a7808 */ /* 0x000fe20007000000 */
[----:B------:R-:W-:Y:S01]  /*17f20*/  FFMA.FTZ R64, R0, R64, R91 ;  /* 0x0000004000407223 */ /* 0x000fe2000001005b */
[----:B------:R-:W-:Y:S01]  /*17f30*/  FSEL R140, R92, -INF , !P3 ;  /* 0xff8000005c8c7808 */ /* 0x000fe20005800000 */
[-C--:B------:R-:W-:Y:S01]  /*17f40*/  FFMA.FTZ R16, R0, R5.reuse, R40 ;  /* 0x0000000500107223 */ /* 0x080fe20000010028 */
[----:B------:R-:W-:Y:S01]  /*17f50*/  FSEL R146, R94, -INF , !P4 ;  /* 0xff8000005e927808 */ /* 0x000fe20006000000 */
[----:B------:R-:W-:Y:S01]  /*17f60*/  FFMA.FTZ R18, R0, R5, R42 ;  /* 0x0000000500127223 */ /* 0x000fe2000001002a */
[----:B------:R-:W-:-:S02]  /*17f70*/  FSEL R134, R93, -INF , !P1 ;  /* 0xff8000005d867808 */ /* 0x000fc40004800000 */
[----:B------:R-:W-:Y:S02]  /*17f80*/  FSEL R144, R95, -INF , !P0 ;  /* 0xff8000005f907808 */ /* 0x000fe40004000000 */
[CC--:B------:R-:W-:Y:S02]  /*17f90*/  ISETP.GE.AND P6, PT, R2.reuse, R136.reuse, PT ;  /* 0x000000880200720c */ /* 0x0c0fe40003fc6270 */
[-C--:B------:R-:W-:Y:S02]  /*17fa0*/  ISETP.GE.AND P3, PT, R2, R137.reuse, PT ;  /* 0x000000890200720c */ /* 0x080fe40003f66270 */
[C---:B------:R-:W-:Y:S02]  /*17fb0*/  ISETP.GE.AND P4, PT, R3.reuse, R136, PT ;  /* 0x000000880300720c */ /* 0x040fe40003f86270 */
[----:B------:R-:W-:Y:S02]  /*17fc0*/  ISETP.GE.AND P1, PT, R3, R137, PT ;  /* 0x000000890300720c */ /* 0x000fe40003f26270 */
[----:B------:R-:W-:-:S02]  /*17fd0*/  ISETP.NE.U32.AND P0, PT, R244, RZ, PT ;  /* 0x000000fff400720c */ /* 0x000fc40003f05070 */
[----:B------:R-:W-:Y:S02]  /*17fe0*/  FSEL R142, R90, -INF , !P2 ;  /* 0xff8000005a8e7808 */ /* 0x000fe40005000000 */
        /* <DEDUP_REMOVED lines=10> */
[----:B------:R-:W-:Y:S01]  /*18090*/  IABS R20, R9 ;  /* 0x0000000900147213 */ /* 0x000fe20000000000 */
[----:B------:R-:W3:Y:S01]  /*180a0*/  LD.E.64 R62, desc[UR6][R10.64+0x20] ;  /* 0x000020060a3e7980 */ /* 0x000ee2000c101b00 */
[-C--:B--2---:R-:W-:Y:S02]  /*180b0*/  IABS R5, R22.reuse ;  /* 0x0000001600057213 */ /* 0x084fe40000000000 */
[-C--:B------:R-:W-:Y:S02]  /*180c0*/  IABS R3, R22.reuse ;  /* 0x0000001600037213 */ /* 0x080fe40000000000 */
[----:B------:R-:W1:Y:S01]  /*180d0*/  I2F.RP R15, R5 ;  /* 0x00000005000f7306 */ /* 0x000e620000209400 */
[----:B------:R-:W-:-:S02]  /*180e0*/  LOP3.LUT R9, R9, R22, RZ, 0x3c, !PT ;  /* 0x0000001609097212 */ /* 0x000fc400078e3cff */
[----:B------:R-:W-:Y:S02]  /*180f0*/  IADD3 R3, RZ, -R3, RZ ;  /* 0x80000003ff037210 */ /* 0x000fe40007ffe0ff */
[----:B------:R-:W-:-:S03]  /*18100*/  ISETP.GE.AND P3, PT, R9, RZ, PT ;  /* 0x000000ff0900720c */ /* 0x000fc60003f66270 */
[----:B-1----:R-:W1:Y:S02]  /*18110*/  MUFU.RCP R60, R15 ;  /* 0x0000000f003c7308 */ /* 0x002e640000001000 */
[----:B-1----:R-:W-:-:S06]  /*18120*/  VIADD R60, R60, 0xffffffe ;  /* 0x0ffffffe3c3c7836 */ /* 0x002fcc0000000000 */
[----:B------:R-:W1:Y:S02]  /*18130*/  F2I.FTZ.U32.TRUNC.NTZ R61, R60 ;  /* 0x0000003c003d7305 */ /* 0x000e64000021f000 */
[--C-:B-1----:R-:W-:Y:S02]  /*18140*/  IMAD.MOV R2, RZ, RZ, -R61.reuse ;  /* 0x000000ffff027224 */ /* 0x102fe400078e0a3d */
[----:B------:R-:W-:Y:S02]  /*18150*/  IMAD.MOV.U32 R60, RZ, RZ, RZ ;  /* 0x000000ffff3c7224 */ /* 0x000fe400078e00ff */
[----:B------:R-:W-:Y:S01]  /*18160*/  IMAD R7, R2, R5, RZ ;  /* 0x0000000502077224 */ /* 0x000fe200078e02ff */
[----:B------:R-:W-:Y:S02]  /*18170*/  IABS R2, R13 ;  /* 0x0000000d00027213 */ /* 0x000fe40000000000 */
[----:B------:R-:W-:Y:S01]  /*18180*/  LOP3.LUT R13, R13, R22, RZ, 0x3c, !PT ;  /* 0x000000160d0d7212 */ /* 0x000fe200078e3cff */
[----:B------:R-:W-:-:S02]  /*18190*/  IMAD.HI.U32 R7, R61, R7, R60 ;  /* 0x000000073d077227 */ /* 0x000fc400078e003c */
        /* <DEDUP_REMOVED lines=37> */
[----:B------:R-:W-:Y:S02]  /*183f0*/  IMAD R2, R62, R2, R5 ;  /* 0x000000023e027224 */ /* 0x000fe400078e0205 */
[----:B------:R-:W-:-:S03]  /*18400*/  IMAD.MOV.U32 R3, RZ, RZ, R22 ;  /* 0x000000ffff037224 */ /* 0x000fc600078e0016 */
[----:B------:R-:W-:Y:S01]  /*18410*/  IADD3 R2, R23, R2, RZ ;  /* 0x0000000217027210 */ /* 0x000fe20007ffe0ff */
[----:B------:R-:W-:Y:S05]  /*18420*/  BRA `(.L_x_4348) ;  /* 0x00000000000c7947 */ /* 0x000fea0003800000 */
.L_x_4347:
[----:B------:R-:W2:Y:S02]  /*18430*/  LD.E R3, desc[UR6][R10.64+0x38] ;  /* 0x000038060a037980 */ /* 0x000ea4000c101900 */
[----:B--2---:R-:W-:-:S04]  /*18440*/  LEA R3, -R3, RZ, 0x7 ;  /* 0x000000ff03037211 */ /* 0x004fc800078e39ff */
[----:B------:R-:W-:Y:S02]  /*18450*/  SHF.R.S32.HI R2, RZ, 0x1f, R3 ;  /* 0x0000001fff027819 */ /* 0x000fe40000011403 */
.L_x_4348:
[----:B------:R-:W-:Y:S05]  /*18460*/  BSYNC B0 ;  /* 0x0000000000007941 */ /* 0x000fea0003800000 */
.L_x_4346:
        /* <DEDUP_REMOVED lines=129> */
.L_x_4345:
[----:B------:R-:W-:Y:S05]  /*18c80*/  BSYNC B1 ;  /* 0x0000000000017941 */ /* 0x000fea0003800000 */
.L_x_4344:
        /* <DEDUP_REMOVED lines=97> */
[-CC-:B------:R-:W-:Y:S01]  /*192a0*/  FFMA.FTZ R56, R50, R66.reuse, -R135.reuse ;  /* 0x0000004232387223 */ /* 0x180fe20000010887 */
[----:B------:R-:W-:Y:S01]  /*192b0*/  MUFU.EX2 R65, R65 ;  /* 0x0000004100417308 */ /* 0x000fe20000000800 */
[-CC-:B------:R-:W-:Y:S01]  /*192c0*/  FFMA.FTZ R52, R14, R66.reuse, -R135.reuse ;  /* 0x000000420e347223 */ /* 0x180fe20000010887 */
[-C--:B------:R-:W-:Y:S01]  /*192d0*/  FFMA.FTZ R50, R12, R66.reuse, -R135 ;  /* 0x000000420c327223 */ /* 0x080fe20000010887 */
[-C--:B------:R-:W-:Y:S01]  /*192e0*/  FFMA.FTZ R54, R30, R66.reuse, -R67 ;  /* 0x000000421e367223 */ /* 0x080fe20000010843 */
[----:B------:R-:W1:Y:S01]  /*192f0*/  LDSM.16.MT88.4 R12, [R221+0xc800] ;  /* 0x00c80000dd0c783b */ /* 0x000e620000004200 */
[-C--:B------:R-:W-:Y:S01]  /*19300*/  FFMA.FTZ R55, R28, R66.reuse, -R135 ;  /* 0x000000421c377223 */ /* 0x080fe20000010887 */
[-C--:B------:R-:W-:Y:S01]  /*19310*/  FFMA.FTZ R51, R26, R66.reuse, -R67 ;  /* 0x000000421a337223 */ /* 0x080fe20000010843 */
[-C--:B------:R-:W-:Y:S01]  /*19320*/  FFMA.FTZ R49, R24, R66.reuse, -R135 ;  /* 0x0000004218317223 */ /* 0x080fe20000010887 */
[----:B------:R-:W2:Y:S01]  /*19330*/  MUFU.EX2 R62, R62 ;  /* 0x0000003e003e7308 */ /* 0x000ea20000000800 */
[----:B------:R-:W3:Y:S01]  /*19340*/  LDSM.16.MT88.4 R28, [R223+0xc800] ;  /* 0x00c80000df1c783b */ /* 0x000ee20000004200 */
[-CC-:B------:R-:W-:Y:S01]  /*19350*/  FFMA.FTZ R48, R6, R66.reuse, -R67.reuse ;  /* 0x0000004206307223 */ /* 0x180fe20000010843 */
[-C--:B------:R-:W-:Y:S01]  /*19360*/  FFMA.FTZ R47, R45, R66.reuse, -R67 ;  /* 0x000000422d2f7223 */ /* 0x080fe20000010843 */
[-CC-:B------:R-:W-:Y:S01]  /*19370*/  FFMA.FTZ R46, R41, R66.reuse, -R135.reuse ;  /* 0x00000042292e7223 */ /* 0x180fe20000010887 */
[----:B------:R-:W4:Y:S01]  /*19380*/  LDSM.16.MT88.4 R32, [R219+0x10000] ;  /* 0x01000000db20783b */ /* 0x000f220000004200 */
[-C--:B------:R-:W-:Y:S01]  /*19390*/  FFMA.FTZ R45, R44, R66.reuse, -R135 ;  /* 0x000000422c2d7223 */ /* 0x080fe20000010887 */
[-CC-:B------:R-:W-:Y:S01]  /*193a0*/  FFMA.FTZ R42, R139, R66.reuse, -R67.reuse ;  /* 0x000000428b2a7223 */ /* 0x180fe20000010843 */
[----:B------:R-:W-:Y:S01]  /*193b0*/  MUFU.EX2 R61, R61 ;  /* 0x0000003d003d7308 */ /* 0x000fe20000000800 */
[----:B------:R-:W5:Y:S01]  /*193c0*/  LDSM.16.MT88.4 R4, [R223+0x10800] ;  /* 0x01080000df04783b */ /* 0x000f620000004200 */
[-C--:B------:R-:W-:Y:S01]  /*193d0*/  FFMA.FTZ R43, R43, R66.reuse, -R67 ;  /* 0x000000422b2b7223 */ /* 0x080fe20000010843 */
[-CC-:B------:R-:W-:Y:S01]  /*193e0*/  FFMA.FTZ R44, R39, R66.reuse, -R135.reuse ;  /* 0x00000042272c7223 */ /* 0x180fe20000010887 */
[-C--:B------:R-:W-:Y:S01]  /*193f0*/  FFMA.FTZ R41, R37, R66.reuse, -R135 ;  /* 0x0000004225297223 */ /* 0x080fe20000010887 */
[----:B------:R-:W-:Y:S01]  /*19400*/  LDSM.16.MT88.4 R24, [R219+0xc800] ;  /* 0x00c80000db18783b */ /* 0x000fe20000004200 */
[-CC-:B------:R-:W-:Y:S01]  /*19410*/  FFMA.FTZ R40, R252, R66.reuse, -R67.reuse ;  /* 0x00000042fc287223 */ /* 0x180fe20000010843 */
[-CC-:B------:R-:W-:Y:S01]  /*19420*/  FFMA.FTZ R9, R250, R66.reuse, -R67.reuse ;  /* 0x00000042fa097223 */ /* 0x180fe20000010843 */
[----:B------:R-:W1:Y:S01]  /*19430*/  MUFU.EX2 R58, R58 ;  /* 0x0000003a003a7308 */ /* 0x000e620000000800 */
[----:B--2---:R-:W-:Y:S01]  /*19440*/  F2FP.F16.F32.PACK_AB R113, R62, R65 ;  /* 0x000000413e71723e */ /* 0x004fe200000000ff */
        /* <DEDUP_REMOVED lines=13> */
[-CC-:B------:R-:W-:Y:S01]  /*19520*/  FFMA.FTZ R174, R174, R66.reuse, -R135.reuse ;  /* 0x00000042aeae7223 */ /* 0x180fe20000010887 */
[----:B------:R-:W2:Y:S01]  /*19530*/  MUFU.EX2 R63, R63 ;  /* 0x0000003f003f7308 */ /* 0x000ea20000000800 */
        /* <DEDUP_REMOVED lines=16> */
[----:B--2---:R-:W-:Y:S01]  /*19640*/  F2FP.F16.F32.PACK_AB R112, R63, R60 ;  /* 0x0000003c3f70723e */ /* 0x004fe200000000ff */
        /* <DEDUP_REMOVED lines=10> */
[-CC-:B------:R-:W-:Y:S01]  /*196f0*/  FFMA.FTZ R132, R132, R66.reuse, -R135.reuse ;  /* 0x0000004284847223 */ /* 0x180fe20000010887 */
[----:B------:R-:W-:Y:S01]  /*19700*/  FADD.FTZ R61, R61, R62 ;  /* 0x0000003e3d3d7221 */ /* 0x000fe20000010000 */
[-C--:B------:R-:W-:Y:S01]  /*19710*/  FFMA.FTZ R133, R133, R66.reuse, -R135 ;  /* 0x0000004285857223 */ /* 0x080fe20000010887 */
[----:B------:R-:W-:Y:S01]  /*19720*/  FFMA.FTZ R243, R64, R66, -R67 ;  /* 0x0000004240f37223 */ /* 0x000fe20000010843 */
[----:B------:R-:W2:Y:S01]  /*19730*/  MUFU.EX2 R54, R54 ;  /* 0x0000003600367308 */ /* 0x000ea20000000800 */
        /* <DEDUP_REMOVED lines=8> */
[C---:B--2---:R-:W-:Y:S01]  /*197c0*/  F2FP.F16.F32.PACK_AB R17, R54.reuse, R53 ;  /* 0x000000353611723e */ /* 0x044fe200000000ff */
        /* <DEDUP_REMOVED lines=8> */
[----:B------:R-:W2:Y:S01]  /*19850*/  MUFU.EX2 R49, R49 ;  /* 0x0000003100317308 */ /* 0x000ea20000000800 */
        /* <DEDUP_REMOVED lines=8> */
[----:B--2---:R-:W-:Y:S01]  /*198e0*/  F2FP.F16.F32.PACK_AB R18, R49, R50 ;  /* 0x000000323112723e */ /* 0x004fe200000000ff */
        /* <DEDUP_REMOVED lines=9> */
[C---:B------:R-:W-:Y:S06]  /*19980*/  HMMA.16816.F32 R68, R16.reuse, R12, R68 ;  /* 0x0000000c1044723c */ /* 0x040fec0000001844 */
[C---:B------:R-:W-:Y:S01]  /*19990*/  HMMA.16816.F32 R72, R16.reuse, R14, R72 ;  /* 0x0000000e1048723c */ /* 0x040fe20000001848 */
[----:B------:R-:W1:Y:S01]  /*199a0*/  LDSM.16.MT88.4 R12, [R221+0x10800] ;  /* 0x01080000dd0c783b */ /* 0x000e620000004200 */
[----:B------:R-:W-:Y:S04]  /*199b0*/  MUFU.EX2 R46, R46 ;  /* 0x0000002e002e7308 */ /* 0x000fe80000000800 */
[C---:B---3--:R-:W-:Y:S04]  /*199c0*/  HMMA.16816.F32 R128, R16.reuse, R28, R128 ;  /* 0x0000001c1080723c */ /* 0x048fe80000001880 */
        /* <DEDUP_REMOVED lines=352> */
.L_x_4351:
[----:B------:R-:W2:Y:S02]  /*1afd0*/  LD.E R7, desc[UR6][R10.64+0x40] ;  /* 0x000040060a077980 */ /* 0x000ea4000c101900 */
[----:B--2---:R-:W-:-:S04]  /*1afe0*/  LEA R7, -R7, RZ, 0x7 ;  /* 0x000000ff07077211 */ /* 0x004fc800078e39ff */
[----:B------:R-:W-:Y:S02]  /*1aff0*/  SHF.R.S32.HI R4, RZ, 0x1f, R7 ;  /* 0x0000001fff047819 */ /* 0x000fe40000011407 */
.L_x_4352:
[----:B------:R-:W-:Y:S05]  /*1b000*/  BSYNC B0 ;  /* 0x0000000000007941 */ /* 0x000fea0003800000 */
.L_x_4350:
[C---:B------:R-:W-:Y:S01]  /*1b010*/  LOP3.LUT P4, RZ, R246.reuse, 0x1, RZ, 0xc0, !PT ;  /* 0x00000001f6ff7812 */ /* 0x040fe2000788c0ff */
[----:B------:R-:W1:Y:S01]  /*1b020*/  S2R R139, SR_TID.X ;  /* 0x00000000008b7919 */ /* 0x000e620000002100 */
[----:B------:R-:W-:Y:S01]  /*1b030*/  LOP3.LUT P1, RZ, R246, 0x2, RZ, 0xc0, !PT ;  /* 0x00000002f6ff7812 */ /* 0x000fe2000782c0ff */
[----:B------:R-:W-:Y:S01]  /*1b040*/  ULDC.64 UR4, c[0x0][0x208] ;  /* 0x0000820000047ab9 */ /* 0x000fe20000000a00 */
[C---:B------:R-:W-:Y:S01]  /*1b050*/  IADD3 R5, P2, R7.reuse, R230, RZ ;  /* 0x000000e607057210 */ /* 0x040fe20007f5e0ff */
[----:B------:R-:W-:Y:S01]  /*1b060*/  BSSY B1, `(.L_x_4353) ;  /* 0x0000317000017945 */ /* 0x000fe20003800000 */
[----:B------:R-:W-:-:S03]  /*1b070*/  LEA R188, P3, R7, R152, 0x1 ;  /* 0x0000009807bc7211 */ /* 0x000fc600078608ff */
[----:B------:R-:W-:Y:S01]  /*1b080*/  IMAD.X R6, R4, 0x1, R231, P2 ;  /* 0x0000000104067824 */ /* 0x000fe200010e06e7 */
[-C--:B------:R-:W-:Y:S02]  /*1b090*/  LEA.HI.X R189, R7, R153.reuse, R4, 0x1, P3 ;  /* 0x0000009907bd7211 */ /* 0x080fe400018f0c04 */
[C---:B------:R-:W-:Y:S02]  /*1b0a0*/  IADD3 R7, P3, R5.reuse, R230, RZ ;  /* 0x000000e605077210 */ /* 0x040fe40007f7e0ff */
[CC--:B------:R-:W-:Y:S01]  /*1b0b0*/  @P4 LEA R22, P5, R5.reuse, R152.reuse, 0x1 ;  /* 0x0000009805164211 */ /* 0x0c0fe200078a08ff */
[----:B------:R-:W-:Y:S01]  /*1b0c0*/  @P1 IMAD.MOV.U32 R28, RZ, RZ, R188 ;  /* 0x000000ffff1c1224 */ /* 0x000fe200078e00bc */
[CC--:B------:R-:W-:Y:S01]  /*1b0d0*/  @P1 LEA R14, P2, R5.reuse, R152.reuse, 0x1 ;  /* 0x00000098050e1211 */ /* 0x0c0fe200078408ff */
[----:B------:R-:W-:Y:S01]  /*1b0e0*/  @P1 IMAD.MOV.U32 R29, RZ, RZ, R189 ;  /* 0x000000ffff1d1224 */ /* 0x000fe200078e00bd */
[CCC-:B------:R-:W-:Y:S01]  /*1b0f0*/  @P4 LEA.HI.X R23, R5.reuse, R153.reuse, R6.reuse, 0x1, P5 ;  /* 0x0000009905174211 */ /* 0x1c0fe200028f0c06 */
[----:B------:R-:W-:Y:S01]  /*1b100*/  @!PT LDS RZ, [RZ] ;  /* 0x00000000fffff984 */ /* 0x000fe20000000800 */
[----:B------:R-:W-:Y:S01]  /*1b110*/  @!PT LDS RZ, [RZ] ;  /* 0x00000000fffff984 */ /* 0x000fe20000000800 */
[----:B------:R-:W-:Y:S01]  /*1b120*/  @!PT LDS RZ, [RZ] ;  /* 0x00000000fffff984 */ /* 0x000fe20000000800 */
[----:B------:R-:W-:Y:S01]  /*1b130*/  @P4 LDGSTS.E.BYPASS.LTC128B.128 [R241+0xc000], desc[UR6][R188.64] ;  /* 0x0c000000bcf14fae */ /* 0x000fe2000b901d46 */
        /* <DEDUP_REMOVED lines=115> */
[----:B------:R-:W4:Y:S04]  /*1b870*/  LDSM.16.M88.4 R152, [R228+0x5800] ;  /* 0x00580000e498783b */ /* 0x000f280000000200 */
[----:B--2---:R-:W-:Y:S04]  /*1b880*/  LDSM.16.M88.4 R28, [R227] ;  /* 0x00000000e31c783b */ /* 0x004fe80000000200 */
[----:B------:R-:W2:Y:S04]  /*1b890*/  LDSM.16.M88.4 R40, [R226] ;  /* 0x00000000e228783b */ /* 0x000ea80000000200 */
[----:B------:R-:W5:Y:S04]  /*1b8a0*/  LDSM.16.M88.4 R144, [R228+0x6000] ;  /* 0x00600000e490783b */ /* 0x000f680000000200 */
[----:B------:R-:W5:Y:S04]  /*1b8b0*/  LDSM.16.M88.4 R12, [R228+0x4800] ;  /* 0x00480000e40c783b */ /* 0x000f680000000200 */
[----:B------:R-:W5:Y:S04]  /*1b8c0*/  LDSM.16.M88.4 R4, [R228+0x5000] ;  /* 0x00500000e404783b */ /* 0x000f680000000200 */
[----:B------:R-:W5:Y:S04]  /*1b8d0*/  LDSM.16.M88.4 R132, [R228+0x6800] ;  /* 0x00680000e484783b */ /* 0x000f680000000200 */
[----:B------:R-:W5:Y:S04]  /*1b8e0*/  LDSM.16.M88.4 R60, [R228+0x7000] ;  /* 0x00700000e43c783b */ /* 0x000f680000000200 */
[----:B------:R-:W5:Y:S01]  /*1b8f0*/  LDSM.16.M88.4 R44, [R228+0x7800] ;  /* 0x00780000e42c783b */ /* 0x000f620000000200 */
[C---:B-1----:R-:W-:Y:S03]  /*1b900*/  HMMA.16816.F32 R24, R52.reuse, R20, RZ ;  /* 0x000000143418723c */ /* 0x042fe600000018ff */
[----:B------:R-:W1:Y:S04]  /*1b910*/  LDSM.16.M88.4 R36, [R216] ;  /* 0x00000000d824783b */ /* 0x000e680000000200 */
[----:B---3--:R-:W3:Y:S01]  /*1b920*/  LDSM.16.M88.4 R32, [R215] ;  /* 0x00000000d720783b */ /* 0x008ee20000000200 */
[C---:B------:R-:W-:Y:S03]  /*1b930*/  HMMA.16816.F32 R20, R52.reuse, R22, RZ ;  /* 0x000000163414723c */ /* 0x040fe600000018ff */
[----:B------:R-:W3:Y:S03]  /*1b940*/  LDSM.16.M88.4 R168, [R218] ;  /* 0x00000000daa8783b */ /* 0x000ee60000000200 */
[C---:B----4-:R-:W-:Y:S01]  /*1b950*/  HMMA.16816.F32 R156, R52.reuse, R152, RZ ;  /* 0x00000098349c723c */ /* 0x050fe200000018ff */
[----:B------:R-:W4:Y:S04]  /*1b960*/  LDSM.16.M88.4 R164, [R217] ;  /* 0x00000000d9a4783b */ /* 0x000f280000000200 */
[----:B------:R-:W4:Y:S01]  /*1b970*/  LDSM.16.M88.4 R160, [R214] ;  /* 0x00000000d6a0783b */ /* 0x000f220000000200 */
[----:B------:R-:W-:Y:S03]  /*1b980*/  HMMA.16816.F32 R152, R52, R154, RZ ;  /* 0x0000009a3498723c */ /* 0x000fe600000018ff */
[----:B------:R-:W4:Y:S03]  /*1b990*/  LDSM.16.M88.4 R48, [R213] ;  /* 0x00000000d530783b */ /* 0x000f260000000200 */
[C---:B--2---:R-:W-:Y:S01]  /*1b9a0*/  HMMA.16816.F32 R24, R28.reuse, R40, R24 ;  /* 0x000000281c18723c */ /* 0x044fe20000001818 */
[----:B------:R-:W-:Y:S04]  /*1b9b0*/  LDSM.16.M88.4 R176, [R222+0x4000] ;  /* 0x00400000deb0783b */ /* 0x000fe80000000200 */
[----:B------:R-:W-:Y:S01]  /*1b9c0*/  LDSM.16.M88.4 R172, [R222+0x4800] ;  /* 0x00480000deac783b */ /* 0x000fe20000000200 */
[----:B------:R-:W-:Y:S03]  /*1b9d0*/  HMMA.16816.F32 R20, R28, R42, R20 ;  /* 0x0000002a1c14723c */ /* 0x000fe60000001814 */
[----:B------:R-:W2:Y:S03]  /*1b9e0*/  LDSM.16.M88.4 R40, [R212] ;  /* 0x00000000d428783b */ /* 0x000ea60000000200 */
[C---:B-----5:R-:W-:Y:S01]  /*1b9f0*/  HMMA.16816.F32 R148, R52.reuse, R144, RZ ;  /* 0x000000903494723c */ /* 0x060fe200000018ff */
        /* <DEDUP_REMOVED lines=33> */
[C---:B--2---:R-:W-:Y:S06]  /*1bc10*/  HMMA.16816.F32 R56, R28.reuse, R40, R56 ;  /* 0x000000281c38723c */ /* 0x044fec0000001838 */
[----:B------:R-:W-:Y:S01]  /*1bc20*/  HMMA.16816.F32 R52, R28, R42, R52 ;  /* 0x0000002a1c34723c */ /* 0x000fe20000001834 */
[----:B------:R-:W-:Y:S04]  /*1bc30*/  LDSM.16.M88.4 R28, [R224] ;  /* 0x00000000e01c783b */ /* 0x000fe80000000200 */
[----:B------:R-:W2:Y:S01]  /*1bc40*/  LDSM.16.M88.4 R40, [R211] ;  /* 0x00000000d328783b */ /* 0x000ea20000000200 */
[C---:B-----5:R-:W-:Y:S06]  /*1bc50*/  HMMA.16816.F32 R24, R44.reuse, R176, R24 ;  /* 0x000000b02c18723c */ /* 0x060fec0000001818 */
[C---:B------:R-:W-:Y:S01]  /*1bc60*/  HMMA.16816.F32 R20, R44.reuse, R178, R20 ;  /* 0x000000b22c14723c */ /* 0x040fe20000001814 */
[----:B------:R-:W-:Y:S05]  /*1bc70*/  LDSM.16.M88.4 R176, [R222+0x9800] ;  /* 0x00980000deb0783b */ /* 0x000fea0000000200 */
        /* <DEDUP_REMOVED lines=46> */
[----:B------:R-:W-:Y:S01]  /*1bf60*/  LDSM.16.M88.4 R40, [R210] ;  /* 0x00000000d228783b */ /* 0x000fe20000000200 */
[C---:B-1----:R-:W-:Y:S06]  /*1bf70*/  HMMA.16816.F32 R24, R44.reuse, R36, R24 ;  /* 0x000000242c18723c */ /* 0x042fec0000001818 */
[C---:B------:R-:W-:Y:S01]  /*1bf80*/  HMMA.16816.F32 R20, R44.reuse, R38, R20 ;  /* 0x000000262c14723c */ /* 0x040fe20000001814 */
[----:B------:R-:W1:Y:S05]  /*1bf90*/  LDSM.16.M88.4 R36, [R227+0x2000] ;  /* 0x00200000e324783b */ /* 0x000e6a0000000200 */
[C---:B---3--:R-:W-:Y:S06]  /*1bfa0*/  HMMA.16816.F32 R156, R44.reuse, R32, R156 ;  /* 0x000000202c9c723c */ /* 0x048fec000000189c */
[C---:B------:R-:W-:Y:S01]  /*1bfb0*/  HMMA.16816.F32 R152, R44.reuse, R34, R152 ;  /* 0x000000222c98723c */ /* 0x040fe20000001898 */
[----:B------:R-:W3:Y:S05]  /*1bfc0*/  LDSM.16.M88.4 R32, [R208] ;  /* 0x00000000d020783b */ /* 0x000eea0000000200 */
[C---:B----4-:R-:W-:Y:S06]  /*1bfd0*/  HMMA.16816.F32 R8, R44.reuse, R164, R8 ;  /* 0x000000a42c08723c */ /* 0x050fec0000001808 */
[C---:B------:R-:W-:Y:S01]  /*1bfe0*/  HMMA.16816.F32 R4, R44.reuse, R166, R4 ;  /* 0x000000a62c04723c */ /* 0x040fe20000001804 */
[----:B------:R-:W-:Y:S05]  /*1bff0*/  LDSM.16.M88.4 R164, [R209] ;  /* 0x00000000d1a4783b */ /* 0x000fea0000000200 */
[C---:B--2---:R-:W-:Y:S06]  /*1c000*/  HMMA.16816.F32 R64, R44.reuse, R28, R64 ;  /* 0x0000001c2c40723c */ /* 0x044fec0000001840 */
[C---:B------:R-:W-:Y:S01]  /*1c010*/  HMMA.16816.F32 R60, R44.reuse, R30, R60 ;  /* 0x0000001e2c3c723c */ /* 0x040fe2000000183c */
[----:B------:R-:W2:Y:S05]  /*1c020*/  LDSM.16.M88.4 R28, [R205] ;  /* 0x00000000cd1c783b */ /* 0x000eaa0000000200 */
[C---:B------:R-:W-:Y:S06]  /*1c030*/  HMMA.16816.F32 R140, R44.reuse, R48, R140 ;  /* 0x000000302c8c723c */ /* 0x040fec000000188c */
[C---:B------:R-:W-:Y:S01]  /*1c040*/  HMMA.16816.F32 R132, R44.reuse, R50, R132 ;  /* 0x000000322c84723c */ /* 0x040fe20000001884 */
[----:B------:R-:W4:Y:S05]  /*1c050*/  LDSM.16.M88.4 R48, [R206] ;  /* 0x00000000ce30783b */ /* 0x000f2a0000000200 */
[C---:B------:R-:W-:Y:S06]  /*1c060*/  HMMA.16816.F32 R16, R44.reuse, R172, R16 ;  /* 0x000000ac2c10723c */ /* 0x040fec0000001810 */
[C---:B------:R-:W-:Y:S01]  /*1c070*/  HMMA.16816.F32 R12, R44.reuse, R174, R12 ;  /* 0x000000ae2c0c723c */ /* 0x040fe2000000180c */
[----:B------:R-:W-:Y:S05]  /*1c080*/  LDSM.16.M88.4 R172, [R222+0xa000] ;  /* 0x00a00000deac783b */ /* 0x000fea0000000200 */
[C---:B------:R-:W-:Y:S06]  /*1c090*/  HMMA.16816.F32 R148, R44.reuse, R160, R148 ;  /* 0x000000a02c94723c */ /* 0x040fec0000001894 */
[C---:B------:R-:W-:Y:S01]  /*1c0a0*/  HMMA.16816.F32 R144, R44.reuse, R162, R144 ;  /* 0x000000a22c90723c */ /* 0x040fe20000001890 */
[----:B------:R-:W-:Y:S05]  /*1c0b0*/  LDSM.16.M88.4 R160, [R207] ;  /* 0x00000000cfa0783b */ /* 0x000fea0000000200 */
[C---:B------:R-:W-:Y:S06]  /*1c0c0*/  HMMA.16816.F32 R56, R44.reuse, R168, R56 ;  /* 0x000000a82c38723c */ /* 0x040fec0000001838 */
[----:B------:R-:W-:Y:S01]  /*1c0d0*/  HMMA.16816.F32 R52, R44, R170, R52 ;  /* 0x000000aa2c34723c */ /* 0x000fe20000001834 */
[----:B------:R-:W5:Y:S04]  /*1c0e0*/  LDSM.16.M88.4 R44, [R204] ;  /* 0x00000000cc2c783b */ /* 0x000f680000000200 */
[----:B------:R-:W-:Y:S01]  /*1c0f0*/  LDSM.16.M88.4 R168, [R222+0xa800] ;  /* 0x00a80000dea8783b */ /* 0x000fe20000000200 */
[C---:B-1----:R-:W-:Y:S06]  /*1c100*/  HMMA.16816.F32 R24, R36.reuse, R40, R24 ;  /* 0x000000282418723c */ /* 0x042fec0000001818 */
        /* <DEDUP_REMOVED lines=21> */
[----:B------:R-:W-:Y:S01]  /*1c260*/  HMMA.16816.F32 R52, R36, R42, R52 ;  /* 0x0000002a2434723c */ /* 0x000fe20000001834 */
[----:B------:R-:W1:Y:S04]  /*1c270*/  LDSM.16.M88.4 R36, [R211+0x5000] ;  /* 0x00500000d324783b */ /* 0x000e680000000200 */
[----:B------:R-:W-:Y:S01]  /*1c280*/  LDSM.16.M88.4 R40, [R211+0x4800] ;  /* 0x00480000d328783b */ /* 0x000fe20000000200 */
[C---:B---3--:R-:W-:Y:S06]  /*1c290*/  HMMA.16816.F32 R24, R180.reuse, R32, R24 ;  /* 0x00000020b418723c */ /* 0x048fec0000001818 */
[C---:B------:R-:W-:Y:S01]  /*1c2a0*/  HMMA.16816.F32 R20, R180.reuse, R34, R20 ;  /* 0x00000022b414723c */ /* 0x040fe20000001814 */
[----:B------:R-:W3:Y:S05]  /*1c2b0*/  LDSM.16.M88.4 R32, [R211+0x5800] ;  /* 0x00580000d320783b */ /* 0x000eea0000000200 */
[C---:B--2---:R-:W-:Y:S06]  /*1c2c0*/  HMMA.16816.F32 R8, R180.reuse, R28, R8 ;  /* 0x0000001cb408723c */ /* 0x044fec0000001808 */
[C---:B------:R-:W-:Y:S01]  /*1c2d0*/  HMMA.16816.F32 R4, R180.reuse, R30, R4 ;  /* 0x0000001eb404723c */ /* 0x040fe20000001804 */
[----:B------:R-:W2:Y:S05]  /*1c2e0*/  LDSM.16.M88.4 R28, [R211+0x6000] ;  /* 0x00600000d31c783b */ /* 0x000eaa0000000200 */
[C---:B------:R-:W-:Y:S06]  /*1c2f0*/  HMMA.16816.F32 R156, R180.reuse, R176, R156 ;  /* 0x000000b0b49c723c */ /* 0x040fec000000189c */
[C---:B------:R-:W-:Y:S06]  /*1c300*/  HMMA.16816.F32 R16, R180.reuse, R184, R16 ;  /* 0x000000b8b410723c */ /* 0x040fec0000001810 */
[C---:B------:R-:W-:Y:S06]  /*1c310*/  HMMA.16816.F32 R12, R180.reuse, R186, R12 ;  /* 0x000000bab40c723c */ /* 0x040fec000000180c */
[----:B------:R-:W-:Y:S06]  /*1c320*/  HMMA.16816.F32 R148, R180, R172, R148 ;  /* 0x000000acb494723c */ /* 0x000fec0000001894 */
[C---:B----4-:R-:W-:Y:S06]  /*1c330*/  HMMA.16816.F32 R24, R48.reuse, R44, R24 ;  /* 0x0000002c3018723c */ /* 0x050fec0000001818 */
[----:B-1----:R-:W-:Y:S06]  /*1c340*/  HMMA.16816.F32 R8, R48, R36, R8 ;  /* 0x000000243008723c */ /* 0x002fec0000001808 */
[----:B------:R-:W-:Y:S01]  /*1c350*/  HMMA.16816.F32 R152, R180, R178, R152 ;  /* 0x000000b2b498723c */ /* 0x000fe20000001898 */
[----:B------:R-:W-:-:S05]  /*1c360*/  LOP3.LUT R36, R139, 0x6, RZ, 0xc0, !PT ;  /* 0x000000068b247812 */ /* 0x000fca00078ec0ff */
[----:B------:R-:W-:Y:S01]  /*1c370*/  IMAD R36, R247, 0x80, R36 ;  /* 0x00000080f7247824 */ /* 0x000fe200078e0224 */
[C---:B------:R-:W-:Y:S06]  /*1c380*/  HMMA.16816.F32 R20, R48.reuse, R46, R20 ;  /* 0x0000002e3014723c */ /* 0x040fec0000001814 */
[----:B---3--:R-:W-:Y:S06]  /*1c390*/  HMMA.16816.F32 R156, R48, R32, R156 ;  /* 0x00000020309c723c */ /* 0x008fec000000189c */
[----:B------:R-:W-:Y:S01]  /*1c3a0*/  HMMA.16816.F32 R144, R180, R174, R144 ;  /* 0x000000aeb490723c */ /* 0x000fe20000001890 */
[----:B------:R-:W-:-:S05]  /*1c3b0*/  VIADD R32, R36, 0x1 ;  /* 0x0000000124207836 */ /* 0x000fca0000000000 */
[----:B------:R-:W-:Y:S01]  /*1c3c0*/  I2FP.F32.S32 R37, R32 ;  /* 0x0000002000257245 */ /* 0x000fe20000201400 */
[C---:B------:R-:W-:Y:S01]  /*1c3d0*/  HMMA.16816.F32 R16, R48.reuse, R40, R16 ;  /* 0x000000283010723c */ /* 0x040fe20000001810 */
[C---:B------:R-:W-:Y:S02]  /*1c3e0*/  ISETP.GE.AND P5, PT, R32.reuse, R136, PT ;  /* 0x000000882000720c */ /* 0x040fe40003fa6270 */
[----:B------:R-:W-:Y:S01]  /*1c3f0*/  ISETP.GE.AND P4, PT, R32, R137, PT ;  /* 0x000000892000720c */ /* 0x000fe20003f86270 */
[CC--:B------:R-:W-:Y:S02]  /*1c400*/  FFMA.FTZ R27, R0.reuse, R37.reuse, R27 ;  /* 0x00000025001b7223 */ /* 0x0c0fe4000001001b */
[C---:B------:R-:W-:Y:S06]  /*1c410*/  HMMA.16816.F32 R12, R48.reuse, R42, R12 ;  /* 0x0000002a300c723c */ /* 0x040fec000000180c */
[----:B------:R-:W-:Y:S01]  /*1c420*/  HMMA.16816.F32 R4, R48, R38, R4 ;  /* 0x000000263004723c */ /* 0x000fe20000001804 */
[----:B------:R-:W-:-:S05]  /*1c430*/  FFMA.FTZ R43, R0, R37, R25 ;  /* 0x00000025002b7223 */ /* 0x000fca0000010019 */
[----:B--2---:R-:W-:Y:S01]  /*1c440*/  HMMA.16816.F32 R148, R48, R28, R148 ;  /* 0x0000001c3094723c */ /* 0x004fe20000001894 */
[----:B------:R-:W-:Y:S01]  /*1c450*/  VIADD R38, R36, 0x8 ;  /* 0x0000000824267836 */ /* 0x000fe20000000000 */
[----:B------:R-:W-:-:S04]  /*1c460*/  FSEL R43, R43, -INF , !P5 ;  /* 0xff8000002b2b7808 */ /* 0x000fc80006800000 */
[----:B------:R-:W-:Y:S01]  /*1c470*/  I2FP.F32.S32 R25, R38 ;  /* 0x0000002600197245 */ /* 0x000fe20000201400 */
[----:B------:R-:W-:Y:S01]  /*1c480*/  VIADD R28, R36, 0x9 ;  /* 0x00000009241c7836 */ /* 0x000fe20000000000 */
[C---:B------:R-:W-:Y:S01]  /*1c490*/  HMMA.16816.F32 R152, R48.reuse, R34, R152 ;  /* 0x000000223098723c */ /* 0x040fe20000001898 */
[----:B------:R-:W1:Y:S01]  /*1c4a0*/  LDSM.16.M88.4 R32, [R211+0x6800] ;  /* 0x00680000d320783b */ /* 0x000e620000000200 */
[-C--:B------:R-:W-:Y:S01]  /*1c4b0*/  ISETP.GE.AND P3, PT, R38, R136.reuse, PT ;  /* 0x000000882600720c */ /* 0x080fe20003f66270 */
[-C--:B------:R-:W-:Y:S01]  /*1c4c0*/  FFMA.FTZ R20, R0, R25.reuse, R20 ;  /* 0x0000001900147223 */ /* 0x080fe20000010014 */
[----:B------:R-:W-:Y:S01]  /*1c4d0*/  ISETP.GE.AND P2, PT, R28, R136, PT ;  /* 0x000000881c00720c */ /* 0x000fe20003f46270 */
[----:B------:R-:W-:Y:S01]  /*1c4e0*/  FFMA.FTZ R22, R0, R25, R22 ;  /* 0x0000001900167223 */ /* 0x000fe20000010016 */
[-C--:B------:R-:W-:Y:S01]  /*1c4f0*/  ISETP.GE.AND P5, PT, R28, R137.reuse, PT ;  /* 0x000000891c00720c */ /* 0x080fe20003fa6270 */
[----:B------:R-:W-:Y:S01]  /*1c500*/  VIADD R29, R36, 0x11 ;  /* 0x00000011241d7836 */ /* 0x000fe20000000000 */
[----:B------:R-:W-:Y:S01]  /*1c510*/  I2FP.F32.S32 R28, R28 ;  /* 0x0000001c001c7245 */ /* 0x000fe20000201400 */
[----:B------:R-:W-:Y:S01]  /*1c520*/  HMMA.16816.F32 R144, R48, R30, R144 ;  /* 0x0000001e3090723c */ /* 0x000fe20000001890 */
[----:B------:R-:W-:-:S02]  /*1c530*/  ISETP.GE.AND P6, PT, R38, R137, PT ;  /* 0x000000892600720c */ /* 0x000fc40003fc6270 */
[----:B------:R-:W-:Y:S01]  /*1c540*/  FSEL R38, R27, -INF , !P4 ;  /* 0xff8000001b267808 */ /* 0x000fe20006000000 */
[CC--:B------:R-:W-:Y:S01]  /*1c550*/  FFMA.FTZ R25, R0.reuse, R28.reuse, R21 ;  /* 0x0000001c00197223 */ /* 0x0c0fe20000010015 */
[----:B------:R-:W-:Y:S01]  /*1c560*/  FFMA.FTZ R23, R0, R28, R23 ;  /* 0x0000001c00177223 */ /* 0x000fe20000010017 */
[----:B------:R-:W-:Y:S01]  /*1c570*/  VIADD R28, R36, 0x10 ;  /* 0x00000010241c7836 */ /* 0x000fe20000000000 */
[----:B------:R-:W-:Y:S01]  /*1c580*/  FSEL R30, R20, -INF , !P3 ;  /* 0xff800000141e7808 */ /* 0x000fe20005800000 */
[----:B------:R-:W-:Y:S01]  /*1c590*/  VIADD R21, R36, 0x18 ;  /* 0x0000001824157836 */ /* 0x000fe20000000000 */
[----:B------:R-:W-:Y:S01]  /*1c5a0*/  I2FP.F32.S32 R20, R29 ;  /* 0x0000001d00147245 */ /* 0x000fe20000201400 */
[----:B------:R-:W-:Y:S01]  /*1c5b0*/  HMMA.16816.F32 R132, R180, R170, R132 ;  /* 0x000000aab484723c */ /* 0x000fe20000001884 */
[----:B------:R-:W-:Y:S02]  /*1c5c0*/  I2FP.F32.S32 R27, R28 ;  /* 0x0000001c001b7245 */ /* 0x000fe40000201400 */
[----:B------:R-:W-:-:S02]  /*1c5d0*/  ISETP.GE.AND P4, PT, R28, R136, PT ;  /* 0x000000881c00720c */ /* 0x000fc40003f86270 */
[----:B------:R-:W-:Y:S01]  /*1c5e0*/  ISETP.GE.AND P3, PT, R28, R137, PT ;  /* 0x000000891c00720c */ /* 0x000fe20003f66270 */
[-C--:B------:R-:W-:Y:S01]  /*1c5f0*/  FFMA.FTZ R18, R0, R27.reuse, R18 ;  /* 0x0000001b00127223 */ /* 0x080fe20000010012 */
[----:B------:R-:W-:Y:S01]  /*1c600*/  FSEL R41, R22, -INF , !P6 ;  /* 0xff80000016297808 */ /* 0x000fe20007000000 */
[C---:B------:R-:W-:Y:S01]  /*1c610*/  FFMA.FTZ R22, R0.reuse, R27, R16 ;  /* 0x0000001b00167223 */ /* 0x040fe20000010010 */
[----:B------:R-:W-:Y:S01]  /*1c620*/  FSEL R28, R25, -INF , !P2 ;  /* 0xff800000191c7808 */ /* 0x000fe20005000000 */
[----:B------:R-:W-:Y:S01]  /*1c630*/  FFMA.FTZ R25, R0, R20, R17 ;  /* 0x0000001400197223 */ /* 0x000fe20000010011 */
[----:B------:R-:W-:Y:S01]  /*1c640*/  I2FP.F32.S32 R17, R21 ;  /* 0x0000001500117245 */ /* 0x000fe20000201400 */
[----:B------:R-:W-:Y:S01]  /*1c650*/  VIADD R16, R36, 0x19 ;  /* 0x0000001924107836 */ /* 0x000fe20000000000 */
[----:B------:R-:W-:Y:S01]  /*1c660*/  ISETP.GE.AND P6, PT, R29, R136, PT ;  /* 0x000000881d00720c */ /* 0x000fe20003fc6270 */
[----:B------:R-:W-:Y:S01]  /*1c670*/  FFMA.FTZ R20, R0, R20, R19 ;  /* 0x0000001400147223 */ /* 0x000fe20000010013 */
[----:B------:R-:W-:Y:S01]  /*1c680*/  FSEL R27, R22, -INF , !P4 ;  /* 0xff800000161b7808 */ /* 0x000fe20006000000 */
[CC--:B------:R-:W-:Y:S01]  /*1c690*/  FFMA.FTZ R12, R0.reuse, R17.reuse, R12 ;  /* 0x00000011000c7223 */ /* 0x0c0fe2000001000c */
[----:B------:R-:W-:Y:S01]  /*1c6a0*/  FSEL R45, R23, -INF , !P5 ;  /* 0xff800000172d7808 */ /* 0x000fe20006800000 */
[----:B------:R-:W-:Y:S01]  /*1c6b0*/  FFMA.FTZ R14, R0, R17, R14 ;  /* 0x00000011000e7223 */ /* 0x000fe2000001000e */
[----:B------:R-:W-:Y:S01]  /*1c6c0*/  FSEL R22, R18, -INF , !P3 ;  /* 0xff80000012167808 */ /* 0x000fe20005800000 */
[C---:B------:R-:W-:Y:S01]  /*1c6d0*/  VIADD R17, R36.reuse, 0x20 ;  /* 0x0000002024117836 */ /* 0x040fe20000000000 */
[----:B------:R-:W-:Y:S01]  /*1c6e0*/  FSEL R25, R25, -INF , !P6 ;  /* 0xff80000019197808 */ /* 0x000fe20007000000 */
[----:B------:R-:W-:Y:S01]  /*1c6f0*/  HMMA.16816.F32 R140, R180, R168, R140 ;  /* 0x000000a8b48c723c */ /* 0x000fe2000000188c */
[----:B------:R-:W-:Y:S01]  /*1c700*/  ISETP.GE.AND P2, PT, R29, R137, PT ;  /* 0x000000891d00720c */ /* 0x000fe20003f46270 */
[----:B------:R-:W-:Y:S01]  /*1c710*/  VIADD R19, R36, 0x28 ;  /* 0x0000002824137836 */ /* 0x000fe20000000000 */
[----:B------:R-:W-:-:S02]  /*1c720*/  ISETP.GE.AND P5, PT, R21, R136, PT ;  /* 0x000000881500720c */ /* 0x000fc40003fa6270 */
[C---:B------:R-:W-:Y:S01]  /*1c730*/  ISETP.GE.AND P3, PT, R16.reuse, R136, PT ;  /* 0x000000881000720c */ /* 0x040fe20003f66270 */
[----:B-1----:R-:W-:Y:S01]  /*1c740*/  HMMA.16816.F32 R132, R48, R34, R132 ;  /* 0x000000223084723c */ /* 0x002fe20000001884 */
[-C--:B------:R-:W-:Y:S02]  /*1c750*/  ISETP.GE.AND P6, PT, R16, R137.reuse, PT ;  /* 0x000000891000720c */ /* 0x080fe40003fc6270 */
[----:B------:R-:W-:Y:S02]  /*1c760*/  I2FP.F32.S32 R16, R16 ;  /* 0x0000001000107245 */ /* 0x000fe40000201400 */
[----:B------:R-:W-:Y:S01]  /*1c770*/  FSEL R20, R20, -INF , !P2 ;  /* 0xff80000014147808 */ /* 0x000fe20005000000 */
[C---:B------:R-:W-:Y:S01]  /*1c780*/  HMMA.16816.F32 R52, R180.reuse, R162, R52 ;  /* 0x000000a2b434723c */ /* 0x040fe20000001834 */
        /* <DEDUP_REMOVED lines=8> */
[----:B------:R-:W-:-:S02]  /*1c810*/  ISETP.GE.AND P4, PT, R21, R137, PT ;  /* 0x000000891500720c */ /* 0x000fc40003f86270 */
[----:B------:R-:W-:Y:S01]  /*1c820*/  FSEL R21, R13, -INF , !P3 ;  /* 0xff8000000d157808 */ /* 0x000fe20005800000 */
[CC--:B------:R-:W-:Y:S01]  /*1c830*/  FFMA.FTZ R37, R0.reuse, R17.reuse, R8 ;  /* 0x0000001100257223 */ /* 0x0c0fe20000010008 */
[----:B------:R-:W-:Y:S01]  /*1c840*/  I2FP.F32.S32 R8, R16 ;  /* 0x0000001000087245 */ /* 0x000fe20000201400 */
[----:B------:R-:W-:Y:S01]  /*1c850*/  FFMA.FTZ R10, R0, R17, R10 ;  /* 0x00000011000a7223 */ /* 0x000fe2000001000a */
[----:B------:R-:W-:Y:S01]  /*1c860*/  FSEL R31, R14, -INF , !P4 ;  /* 0xff8000000e1f7808 */ /* 0x000fe20006000000 */
[----:B------:R-:W-:Y:S01]  /*1c870*/  HMMA.16816.F32 R140, R48, R32, R140 ;  /* 0x00000020308c723c */ /* 0x000fe2000000188c */
[----:B------:R-:W-:Y:S01]  /*1c880*/  ISETP.GE.AND P4, PT, R16, R136, PT ;  /* 0x000000881000720c */ /* 0x000fe20003f86270 */
[-C--:B------:R-:W-:Y:S01]  /*1c890*/  FFMA.FTZ R9, R0, R8.reuse, R9 ;  /* 0x0000000800097223 */ /* 0x080fe20000010009 */
[-C--:B------:R-:W-:Y:S01]  /*1c8a0*/  ISETP.GE.AND P3, PT, R16, R137.reuse, PT ;  /* 0x000000891000720c */ /* 0x080fe20003f66270 */
[----:B------:R-:W-:Y:S01]  /*1c8b0*/  FFMA.FTZ R11, R0, R8, R11 ;  /* 0x00000008000b7223 */ /* 0x000fe2000001000b */
[C---:B------:R-:W-:Y:S01]  /*1c8c0*/  VIADD R16, R36.reuse, 0x29 ;  /* 0x0000002924107836 */ /* 0x040fe20000000000 */
[----:B------:R-:W-:Y:S01]  /*1c8d0*/  FSEL R29, R29, -INF , !P6 ;  /* 0xff8000001d1d7808 */ /* 0x000fe20007000000 */
[----:B------:R-:W-:Y:S01]  /*1c8e0*/  VIADD R8, R36, 0x30 ;  /* 0x0000003024087836 */ /* 0x000fe20000000000 */
[----:B------:R-:W-:Y:S01]  /*1c8f0*/  FSEL R37, R37, -INF , !P2 ;  /* 0xff80000025257808 */ /* 0x000fe20005000000 */
[----:B------:R-:W-:Y:S01]  /*1c900*/  HMMA.16816.F32 R60, R180, R166, R60 ;  /* 0x000000a6b43c723c */ /* 0x000fe2000000183c */
[C---:B------:R-:W-:Y:S01]  /*1c910*/  ISETP.GE.AND P6, PT, R19.reuse, R136, PT ;  /* 0x000000881300720c */ /* 0x040fe20003fc6270 */
[----:B------:R-:W1:Y:S01]  /*1c920*/  LDSM.16.M88.4 R12, [R211+0x7000] ;  /* 0x00700000d30c783b */ /* 0x000e620000000200 */
[----:B------:R-:W-:-:S02]  /*1c930*/  ISETP.GE.AND P2, PT, R19, R137, PT ;  /* 0x000000891300720c */ /* 0x000fc40003f46270 */
[----:B------:R-:W-:Y:S01]  /*1c940*/  FSEL R34, R10, -INF , !P5 ;  /* 0xff8000000a227808 */ /* 0x000fe20006800000 */
[----:B------:R-:W-:Y:S01]  /*1c950*/  HMMA.16816.F32 R56, R180, R160, R56 ;  /* 0x000000a0b438723c */ /* 0x000fe20000001838 */
[----:B------:R-:W-:Y:S02]  /*1c960*/  FSEL R35, R9, -INF , !P4 ;  /* 0xff80000009237808 */ /* 0x000fe40006000000 */
[----:B------:R-:W-:Y:S02]  /*1c970*/  I2FP.F32.S32 R19, R19 ;  /* 0x0000001300137245 */ /* 0x000fe40000201400 */
[----:B------:R-:W-:Y:S02]  /*1c980*/  I2FP.F32.S32 R10, R16 ;  /* 0x00000010000a7245 */ /* 0x000fe40000201400 */
[----:B------:R-:W-:Y:S01]  /*1c990*/  I2FP.F32.S32 R9, R8 ;  /* 0x0000000800097245 */ /* 0x000fe20000201400 */
[CC--:B------:R-:W-:Y:S01]  /*1c9a0*/  FFMA.FTZ R33, R0.reuse, R19.reuse, R4 ;  /* 0x0000001300217223 */ /* 0x0c0fe20000010004 */
[C---:B------:R-:W-:Y:S01]  /*1c9b0*/  FFMA.FTZ R6, R0.reuse, R19, R6 ;  /* 0x0000001300067223 */ /* 0x040fe20000010006 */
[----:B------:R-:W-:Y:S01]  /*1c9c0*/  FSEL R32, R11, -INF , !P3 ;  /* 0xff8000000b207808 */ /* 0x000fe20005800000 */
[CC--:B------:R-:W-:Y:S01]  /*1c9d0*/  FFMA.FTZ R162, R0.reuse, R10.reuse, R5 ;  /* 0x0000000a00a27223 */ /* 0x0c0fe20000010005 */
[C---:B------:R-:W-:Y:S01]  /*1c9e0*/  FFMA.FTZ R7, R0.reuse, R10, R7 ;  /* 0x0000000a00077223 */ /* 0x040fe20000010007 */
[----:B------:R-:W-:Y:S01]  /*1c9f0*/  FFMA.FTZ R156, R0, R9, R156 ;  /* 0x00000009009c7223 */ /* 0x000fe2000001009c */
[----:B------:R-:W-:Y:S01]  /*1ca00*/  VIADD R4, R36, 0x31 ;  /* 0x0000003124047836 */ /* 0x000fe20000000000 */
[-C--:B------:R-:W-:Y:S01]  /*1ca10*/  ISETP.GE.AND P5, PT, R16, R136.reuse, PT ;  /* 0x000000881000720c */ /* 0x080fe20003fa6270 */
[----:B------:R-:W-:Y:S01]  /*1ca20*/  VIADD R5, R36, 0x38 ;  /* 0x0000003824057836 */ /* 0x000fe20000000000 */
[----:B------:R-:W-:Y:S01]  /*1ca30*/  ISETP.GE.AND P4, PT, R16, R137, PT ;  /* 0x000000891000720c */ /* 0x000fe20003f86270 */
[----:B------:R-:W-:Y:S01]  /*1ca40*/  VIADD R10, R36, 0x41 ;  /* 0x00000041240a7836 */ /* 0x000fe20000000000 */
[----:B------:R-:W-:Y:S01]  /*1ca50*/  ISETP.GE.AND P3, PT, R8, R136, PT ;  /* 0x000000880800720c */ /* 0x000fe20003f66270 */
[----:B------:R-:W-:Y:S01]  /*1ca60*/  VIADD R11, R36, 0x48 ;  /* 0x00000048240b7836 */ /* 0x000fe20000000000 */
[----:B------:R-:W-:-:S02]  /*1ca70*/  FSEL R39, R6, -INF , !P2 ;  /* 0xff80000006277808 */ /* 0x000fc40005000000 */
[----:B------:R-:W-:Y:S02]  /*1ca80*/  FSEL R162, R162, -INF , !P5 ;  /* 0xff800000a2a27808 */ /* 0x000fe40006800000 */
[----:B------:R-:W-:Y:S02]  /*1ca90*/  FSEL R160, R7, -INF , !P4 ;  /* 0xff80000007a07808 */ /* 0x000fe40006000000 */
[----:B------:R-:W-:Y:S01]  /*1caa0*/  FSEL R181, R156, -INF , !P3 ;  /* 0xff8000009cb57808 */ /* 0x000fe20005800000 */
[----:B------:R-:W-:Y:S01]  /*1cab0*/  FFMA.FTZ R156, R0, R9, R158 ;  /* 0x00000009009c7223 */ /* 0x000fe2000001009e */
[-C--:B------:R-:W-:Y:S01]  /*1cac0*/  ISETP.GE.AND P2, PT, R4, R136.reuse, PT ;  /* 0x000000880400720c */ /* 0x080fe20003f46270 */
[----:B------:R-:W-:Y:S01]  /*1cad0*/  VIADD R9, R36, 0x40 ;  /* 0x0000004024097836 */ /* 0x000fe20000000000 */
[----:B------:R-:W-:Y:S02]  /*1cae0*/  ISETP.GE.AND P5, PT, R4, R137, PT ;  /* 0x000000890400720c */ /* 0x000fe40003fa6270 */
[----:B------:R-:W-:-:S02]  /*1caf0*/  ISETP.GE.AND P4, PT, R5, R136, PT ;  /* 0x000000880500720c */ /* 0x000fc40003f86270 */
[----:B------:R-:W-:Y:S01]  /*1cb00*/  ISETP.GE.AND P3, PT, R5, R137, PT ;  /* 0x000000890500720c */ /* 0x000fe20003f66270 */
[C---:B-1----:R-:W-:Y:S01]  /*1cb10*/  HMMA.16816.F32 R64, R48.reuse, R12, R64 ;  /* 0x0000000c3040723c */ /* 0x042fe20000001840 */
[----:B------:R-:W-:Y:S02]  /*1cb20*/  I2FP.F32.S32 R4, R4 ;  /* 0x0000000400047245 */ /* 0x000fe40000201400 */
[----:B------:R-:W-:Y:S02]  /*1cb30*/  I2FP.F32.S32 R5, R5 ;  /* 0x0000000500057245 */ /* 0x000fe40000201400 */
[----:B------:R-:W-:Y:S01]  /*1cb40*/  FSEL R33, R33, -INF , !P6 ;  /* 0xff80000021217808 */ /* 0x000fe20007000000 */
[-C--:B------:R-:W-:Y:S01]  /*1cb50*/  FFMA.FTZ R157, R0, R4.reuse, R157 ;  /* 0x00000004009d7223 */ /* 0x080fe2000001009d */
[----:B------:R-:W-:Y:S01]  /*1cb60*/  ISETP.GE.AND P6, PT, R8, R137, PT ;  /* 0x000000890800720c */ /* 0x000fe20003fc6270 */
[C---:B------:R-:W-:Y:S01]  /*1cb70*/  FFMA.FTZ R159, R0.reuse, R4, R159 ;  /* 0x00000004009f7223 */ /* 0x040fe2000001009f */
[-C--:B------:R-:W-:Y:S01]  /*1cb80*/  FFMA.FTZ R152, R0, R5.reuse, R152 ;  /* 0x0000000500987223 */ /* 0x080fe20000010098 */
[----:B------:R-:W-:Y:S01]  /*1cb90*/  VIADD R8, R36, 0x39 ;  /* 0x0000003924087836 */ /* 0x000fe20000000000 */
[----:B------:R-:W-:Y:S01]  /*1cba0*/  FSEL R156, R156, -INF , !P6 ;  /* 0xff8000009c9c7808 */ /* 0x000fe20007000000 */
[----:B------:R-:W-:Y:S01]  /*1cbb0*/  FFMA.FTZ R154, R0, R5, R154 ;  /* 0x00000005009a7223 */ /* 0x000fe2000001009a */
[----:B------:R-:W-:Y:S01]  /*1cbc0*/  FSEL R251, R157, -INF , !P2 ;  /* 0xff8000009dfb7808 */ /* 0x000fe20005000000 */
[----:B------:R-:W1:Y:S01]  /*1cbd0*/  LDSM.16.M88.4 R4, [R211+0x7800] ;  /* 0x00780000d304783b */ /* 0x000e620000000200 */
[----:B------:R-:W-:Y:S01]  /*1cbe0*/  FSEL R163, R159, -INF , !P5 ;  /* 0xff8000009fa37808 */ /* 0x000fe20006800000 */
[----:B------:R-:W-:Y:S01]  /*1cbf0*/  HMMA.16816.F32 R60, R48, R14, R60 ;  /* 0x0000000e303c723c */ /* 0x000fe2000000183c */
[----:B------:R-:W-:Y:S01]  /*1cc00*/  FSEL R249, R152, -INF , !P4 ;  /* 0xff80000098f97808 */ /* 0x000fe20006000000 */
[----:B------:R-:W-:-:S04]  /*1cc10*/  DEPBAR.LE SB0, 0x0 ;  /* 0x000080000000791a */ /* 0x000fc80000000000 */
[CC--:B------:R-:W-:Y:S01]  /*1cc20*/  ISETP.GE.AND P6, PT, R8.reuse, R136.reuse, PT ;  /* 0x000000880800720c */ /* 0x0c0fe20003fc6270 */
[----:B------:R-:W-:Y:S01]  /*1cc30*/  IMAD.MOV.U32 R152, RZ, RZ, R188 ;  /* 0x000000ffff987224 */ /* 0x000fe200078e00bc */
[----:B------:R-:W-:Y:S01]  /*1cc40*/  BAR.SYNC.DEFER_BLOCKING 0x0 ;  /* 0x0000000000007b1d */ /* 0x000fe20000010000 */
[-C--:B------:R-:W-:Y:S02]  /*1cc50*/  ISETP.GE.AND P2, PT, R8, R137.reuse, PT ;  /* 0x000000890800720c */ /* 0x080fe40003f46270 */
[C---:B------:R-:W-:Y:S02]  /*1cc60*/  ISETP.GE.AND P5, PT, R9.reuse, R136, PT ;  /* 0x000000880900720c */ /* 0x040fe40003fa6270 */
[----:B------:R-:W-:Y:S02]  /*1cc70*/  ISETP.GE.AND P4, PT, R9, R137, PT ;  /* 0x000000890900720c */ /* 0x000fe40003f86270 */
[----:B------:R-:W-:Y:S02]  /*1cc80*/  I2FP.F32.S32 R8, R8 ;  /* 0x0000000800087245 */ /* 0x000fe40000201400 */
[----:B------:R-:W-:-:S02]  /*1cc90*/  I2FP.F32.S32 R9, R9 ;  /* 0x0000000900097245 */ /* 0x000fc40000201400 */
[----:B------:R-:W-:Y:S01]  /*1cca0*/  FSEL R154, R154, -INF , !P3 ;  /* 0xff8000009a9a7808 */ /* 0x000fe20005800000 */
[CC--:B------:R-:W-:Y:S01]  /*1ccb0*/  FFMA.FTZ R153, R0.reuse, R8.reuse, R153 ;  /* 0x0000000800997223 */ /* 0x0c0fe20000010099 */
[C---:B------:R-:W-:Y:S01]  /*1ccc0*/  FFMA.FTZ R155, R0.reuse, R8, R155 ;  /* 0x00000008009b7223 */ /* 0x040fe2000001009b */
[-C--:B------:R-:W-:Y:S01]  /*1ccd0*/  FFMA.FTZ R148, R0, R9.reuse, R148 ;  /* 0x0000000900947223 */ /* 0x080fe20000010094 */
[----:B------:R-:W-:Y:S01]  /*1cce0*/  ISETP.GE.AND P3, PT, R10, R136, PT ;  /* 0x000000880a00720c */ /* 0x000fe20003f66270 */
[----:B------:R-:W-:Y:S01]  /*1ccf0*/  FFMA.FTZ R150, R0, R9, R150 ;  /* 0x0000000900967223 */ /* 0x000fe20000010096 */
[----:B------:R-:W-:Y:S01]  /*1cd00*/  FSEL R183, R153, -INF , !P6 ;  /* 0xff80000099b77808 */ /* 0x000fe20007000000 */
[C---:B------:R-:W-:Y:S01]  /*1cd10*/  VIADD R8, R36.reuse, 0x49 ;  /* 0x0000004924087836 */ /* 0x040fe20000000000 */
[----:B------:R-:W-:Y:S01]  /*1cd20*/  FSEL R203, R155, -INF , !P2 ;  /* 0xff8000009bcb7808 */ /* 0x000fe20005000000 */
[----:B------:R-:W-:Y:S01]  /*1cd30*/  VIADD R9, R36, 0x50 ;  /* 0x0000005024097836 */ /* 0x000fe20000000000 */
[----:B------:R-:W-:Y:S01]  /*1cd40*/  FSEL R195, R148, -INF , !P5 ;  /* 0xff80000094c37808 */ /* 0x000fe20006800000 */
[----:B------:R-:W-:Y:S01]  /*1cd50*/  IMAD.MOV.U32 R153, RZ, RZ, R189 ;  /* 0x000000ffff997224 */ /* 0x000fe200078e00bd */
[----:B------:R-:W-:-:S02]  /*1cd60*/  ISETP.GE.AND P6, PT, R10, R137, PT ;  /* 0x000000890a00720c */ /* 0x000fc40003fc6270 */
[C---:B------:R-:W-:Y:S02]  /*1cd70*/  ISETP.GE.AND P2, PT, R11.reuse, R136, PT ;  /* 0x000000880b00720c */ /* 0x040fe40003f46270 */
[----:B------:R-:W-:Y:S02]  /*1cd80*/  ISETP.GE.AND P5, PT, R11, R137, PT ;  /* 0x000000890b00720c */ /* 0x000fe40003fa6270 */
[----:B------:R-:W-:Y:S01]  /*1cd90*/  I2FP.F32.S32 R10, R10 ;  /* 0x0000000a000a7245 */ /* 0x000fe20000201400 */
[C---:B-1----:R-:W-:Y:S01]  /*1cda0*/  HMMA.16816.F32 R56, R48.reuse, R4, R56 ;  /* 0x000000043038723c */ /* 0x042fe20000001838 */
[----:B------:R-:W-:Y:S02]  /*1cdb0*/  I2FP.F32.S32 R11, R11 ;  /* 0x0000000b000b7245 */ /* 0x000fe40000201400 */
[----:B------:R-:W-:Y:S01]  /*1cdc0*/  FSEL R201, R150, -INF , !P4 ;  /* 0xff80000096c97808 */ /* 0x000fe20006000000 */
[CC--:B------:R-:W-:Y:S01]  /*1cdd0*/  FFMA.FTZ R149, R0.reuse, R10.reuse, R149 ;  /* 0x0000000a00957223 */ /* 0x0c0fe20000010095 */
[C---:B------:R-:W-:Y:S01]  /*1cde0*/  FFMA.FTZ R151, R0.reuse, R10, R151 ;  /* 0x0000000a00977223 */ /* 0x040fe20000010097 */
[-C--:B------:R-:W-:Y:S01]  /*1cdf0*/  FFMA.FTZ R144, R0, R11.reuse, R144 ;  /* 0x0000000b00907223 */ /* 0x080fe20000010090 */
[-C--:B------:R-:W-:Y:S01]  /*1ce00*/  ISETP.GE.AND P4, PT, R8, R136.reuse, PT ;  /* 0x000000880800720c */ /* 0x080fe20003f86270 */
[----:B------:R-:W-:Y:S01]  /*1ce10*/  FFMA.FTZ R146, R0, R11, R146 ;  /* 0x0000000b00927223 */ /* 0x000fe20000010092 */
[----:B------:R-:W-:Y:S01]  /*1ce20*/  FSEL R193, R149, -INF , !P3 ;  /* 0xff80000095c17808 */ /* 0x000fe20005800000 */
[C---:B------:R-:W-:Y:S01]  /*1ce30*/  VIADD R10, R36.reuse, 0x51 ;  /* 0x00000051240a7836 */ /* 0x040fe20000000000 */
[----:B------:R-:W-:Y:S01]  /*1ce40*/  FSEL R199, R151, -INF , !P6 ;  /* 0xff80000097c77808 */ /* 0x000fe20007000000 */
[----:B------:R-:W-:Y:S01]  /*1ce50*/  VIADD R4, R36, 0x59 ;  /* 0x0000005924047836 */ /* 0x000fe20000000000 */
[----:B------:R-:W-:Y:S01]  /*1ce60*/  FSEL R191, R144, -INF , !P2 ;  /* 0xff80000090bf7808 */ /* 0x000fe20005000000 */
[----:B------:R-:W-:Y:S01]  /*1ce70*/  VIADD R5, R36, 0x60 ;  /* 0x0000006024057836 */ /* 0x000fe20000000000 */
[----:B------:R-:W-:Y:S01]  /*1ce80*/  ISETP.GE.AND P3, PT, R8, R137, PT ;  /* 0x000000890800720c */ /* 0x000fe20003f66270 */
[----:B------:R-:W-:Y:S01]  /*1ce90*/  HMMA.16816.F32 R52, R48, R6, R52 ;  /* 0x000000063034723c */ /* 0x000fe20000001834 */
[----:B------:R-:W-:-:S02]  /*1cea0*/  ISETP.GE.AND P6, PT, R9, R136, PT ;  /* 0x000000880900720c */ /* 0x000fc40003fc6270 */
[----:B------:R-:W-:Y:S02]  /*1ceb0*/  ISETP.GE.AND P2, PT, R9, R137, PT ;  /* 0x000000890900720c */ /* 0x000fe40003f46270 */
[----:B------:R-:W-:Y:S02]  /*1cec0*/  I2FP.F32.S32 R8, R8 ;  /* 0x0000000800087245 */ /* 0x000fe40000201400 */
[----:B------:R-:W-:Y:S01]  /*1ced0*/  I2FP.F32.S32 R9, R9 ;  /* 0x0000000900097245 */ /* 0x000fe20000201400 */
[----:B------:R-:W-:Y:S01]  /*1cee0*/  VIADD R7, R36, 0x70 ;  /* 0x0000007024077836 */ /* 0x000fe20000000000 */
        /* <DEDUP_REMOVED lines=20> */
[----:B------:R-:W-:Y:S01]  /*1d030*/  ISETP.GE.AND P2, PT, R4, R136, PT ;  /* 0x000000880400720c */ /* 0x000fe20003f46270 */
[----:B------:R-:W-:Y:S01]  /*1d040*/  FFMA.FTZ R134, R0, R9, R134 ;  /* 0x0000000900867223 */ /* 0x000fe20000010086 */
[----:B------:R-:W-:Y:S01]  /*1d050*/  FSEL R171, R141, -INF , !P5 ;  /* 0xff8000008dab7808 */ /* 0x000fe20006800000 */
[----:B------:R-:W-:Y:S01]  /*1d060*/  VIADD R9, R36, 0x68 ;  /* 0x0000006824097836 */ /* 0x000fe20000000000 */
[----:B------:R-:W-:-:S02]  /*1d070*/  FSEL R177, R143, -INF , !P4 ;  /* 0xff8000008fb17808 */ /* 0x000fc40006000000 */
[----:B------:R-:W-:Y:S02]  /*1d080*/  FSEL R167, R132, -INF , !P3 ;  /* 0xff80000084a77808 */ /* 0x000fe40005800000 */
        /* <DEDUP_REMOVED lines=15> */
[----:B------:R-:W-:-:S02]  /*1d180*/  FSEL R155, R64, -INF , !P4 ;  /* 0xff800000409b7808 */ /* 0x000fc40006000000 */
        /* <DEDUP_REMOVED lines=9> */
[----:B------:R-:W-:Y:S01]  /*1d220*/  ISETP.GE.AND P3, PT, R5, R136, PT ;  /* 0x000000880500720c */ /* 0x000fe20003f66270 */
[----:B------:R-:W-:Y:S01]  /*1d230*/  FFMA.FTZ R62, R0, R9, R62 ;  /* 0x00000009003e7223 */ /* 0x000fe2000001003e */
[----:B------:R-:W-:-:S02]  /*1d240*/  FSEL R151, R65, -INF , !P6 ;  /* 0xff80000041977808 */ /* 0x000fc40007000000 */
[----:B------:R-:W-:Y:S02]  /*1d250*/  FSEL R159, R67, -INF , !P2 ;  /* 0xff800000439f7808 */ /* 0x000fe40005000000 */
[----:B------:R-:W-:Y:S02]  /*1d260*/  FSEL R149, R60, -INF , !P5 ;  /* 0xff8000003c957808 */ /* 0x000fe40006800000 */
        /* <DEDUP_REMOVED lines=12> */
[----:B------:R-:W1:Y:S01]  /*1d330*/  LDC.64 R6, c[0x0][0x198] ;  /* 0x00006600ff067b82 */ /* 0x000e620000000a00 */
[----:B------:R-:W-:-:S02]  /*1d340*/  FSEL R65, R56, -INF , !P2 ;  /* 0xff80000038417808 */ /* 0x000fc40005000000 */
[----:B------:R-:W-:Y:S02]  /*1d350*/  FSEL R139, R58, -INF , !P5 ;  /* 0xff8000003a8b7808 */ /* 0x000fe40006800000 */
[CC--:B------:R-:W-:Y:S02]  /*1d360*/  ISETP.GE.AND P2, PT, R5.reuse, R136.reuse, PT ;  /* 0x000000880500720c */ /* 0x0c0fe40003f46270 */
[----:B------:R-:W-:Y:S02]  /*1d370*/  ISETP.GE.AND P5, PT, R5, R137, PT ;  /* 0x000000890500720c */ /* 0x000fe40003fa6270 */
        /* <DEDUP_REMOVED lines=9> */
[----:B------:R-:W-:Y:S01]  /*1d410*/  FFMA.FTZ R59, R0, R4, R59 ;  /* 0x00000004003b7223 */ /* 0x000fe2000001003b */
[----:B------:R-:W-:Y:S01]  /*1d420*/  VIADD R4, R36, 0x79 ;  /* 0x0000007924047836 */ /* 0x000fe20000000000 */
[----:B------:R-:W-:Y:S01]  /*1d430*/  ISETP.GT.AND P5, PT, R247, R234, PT ;  /* 0x000000eaf700720c */ /* 0x000fe20003fa4270 */
[CC--:B------:R-:W-:Y:S01]  /*1d440*/  FFMA.FTZ R5, R0.reuse, R9.reuse, R24 ;  /* 0x0000000900057223 */ /* 0x0c0fe20000010018 */
[----:B------:R-:W-:Y:S01]  /*1d450*/  FSEL R145, R63, -INF , !P6 ;  /* 0xff8000003f917808 */ /* 0x000fe20007000000 */
[----:B------:R-:W-:Y:S01]  /*1d460*/  FFMA.FTZ R9, R0, R9, R26 ;  /* 0x0000000900097223 */ /* 0x000fe2000001001a */
[----:B------:R-:W-:Y:S02]  /*1d470*/  I2FP.F32.S32 R8, R4 ;  /* 0x0000000400087245 */ /* 0x000fe40000201400 */
[----:B------:R-:W-:-:S02]  /*1d480*/  FSEL R63, R57, -INF , !P4 ;  /* 0xff800000393f7808 */ /* 0x000fc40006000000 */
[----:B------:R-:W-:Y:S01]  /*1d490*/  FSEL R135, R59, -INF , !P3 ;  /* 0xff8000003b877808 */ /* 0x000fe20005800000 */
[-C--:B------:R-:W-:Y:S01]  /*1d4a0*/  FFMA.FTZ R53, R0, R8.reuse, R53 ;  /* 0x0000000800357223 */ /* 0x080fe20000010035 */
[----:B------:R-:W-:Y:S01]  /*1d4b0*/  FSEL R60, R52, -INF , !P2 ;  /* 0xff800000343c7808 */ /* 0x000fe20005000000 */
[----:B------:R-:W-:Y:S01]  /*1d4c0*/  FFMA.FTZ R55, R0, R8, R55 ;  /* 0x0000000800377223 */ /* 0x000fe20000010037 */
[-C--:B------:R-:W-:Y:S02]  /*1d4d0*/  ISETP.GE.AND P6, PT, R36, R136.reuse, PT ;  /* 0x000000882400720c */ /* 0x080fe40003fc6270 */
[----:B------:R-:W-:Y:S02]  /*1d4e0*/  ISETP.GE.AND P4, PT, R4, R136, PT ;  /* 0x000000880400720c */ /* 0x000fe40003f86270 */
[-C--:B------:R-:W-:Y:S02]  /*1d4f0*/  ISETP.GE.AND P3, PT, R36, R137.reuse, PT ;  /* 0x000000892400720c */ /* 0x080fe40003f66270 */
[----:B------:R-:W-:-:S02]  /*1d500*/  ISETP.GE.AND P2, PT, R4, R137, PT ;  /* 0x000000890400720c */ /* 0x000fc40003f46270 */
        /* <DEDUP_REMOVED lines=38> */
[----:B------:R-:W2:Y:S01]  /*1d770*/  LD.E.64 R18, desc[UR4][R6.64+0x20] ;  /* 0x0000200406127980 */ /* 0x000ea2000c101b00 */
[----:B------:R-:W-:Y:S02]  /*1d780*/  ISETP.GE.AND P0, PT, R14, RZ, PT ;  /* 0x000000ff0e00720c */ /* 0x000fe40003f06270 */
[----:B------:R-:W-:-:S02]  /*1d790*/  ISETP.NE.AND P2, PT, R17, RZ, PT ;  /* 0x000000ff1100720c */ /* 0x000fc40003f45270 */
[----:B------:R-:W-:-:S05]  /*1d7a0*/  LOP3.LUT R11, RZ, R17, RZ, 0x33, !PT ;  /* 0x00000011ff0b7212 */ /* 0x000fca00078e33ff */
[----:B------:R-:W-:Y:S02]  /*1d7b0*/  @P6 IADD3 R15, R15, 0x1, RZ ;  /* 0x000000010f0f6810 */ /* 0x000fe40007ffe0ff */
[----:B------:R-:W-:-:S03]  /*1d7c0*/  @P4 VIADD R13, R13, 0x1 ;  /* 0x000000010d0d4836 */ /* 0x000fc60000000000 */
[----:B------:R-:W-:Y:S02]  /*1d7d0*/  @!P3 IMAD.MOV R15, RZ, RZ, -R15 ;  /* 0x000000ffff0fb224 */ /* 0x000fe400078e0a0f */
[----:B------:R-:W-:-:S03]  /*1d7e0*/  MOV R8, R13 ;  /* 0x0000000d00087202 */ /* 0x000fc60000000f00 */
[----:B------:R-:W-:Y:S02]  /*1d7f0*/  SEL R13, R11, R15, !P2 ;  /* 0x0000000f0b0d7207 */ /* 0x000fe40005000000 */
[----:B------:R-:W-:Y:S01]  /*1d800*/  @!P0 IADD3 R8, -R8, RZ, RZ ;  /* 0x000000ff08088210 */ /* 0x000fe20007ffe1ff */
[----:B------:R-:W3:Y:S02]  /*1d810*/  LD.E.64 R14, desc[UR4][R6.64+0x38] ;  /* 0x00003804060e7980 */ /* 0x000ee4000c101b00 */
[----:B------:R-:W-:Y:S01]  /*1d820*/  IMAD.WIDE R48, R13, 0x4, R244 ;  /* 0x000000040d307825 */ /* 0x000fe200078e02f4 */
[----:B------:R-:W-:-:S04]  /*1d830*/  SEL R8, R11, R8, !P2 ;  /* 0x000000080b087207 */ /* 0x000fc80005000000 */
[----:B------:R-:W4:Y:S01]  /*1d840*/  LD.E R11, desc[UR4][R48.64] ;  /* 0x00000004300b7980 */ /* 0x000f22000c101900 */
[----:B------:R-:W-:-:S05]  /*1d850*/  IMAD.WIDE R46, R8, 0x4, R244 ;  /* 0x00000004082e7825 */ /* 0x000fca00078e02f4 */
        /* <DEDUP_REMOVED lines=16> */
.L_x_4356:
[----:B------:R-:W2:Y:S02]  /*1d960*/  LD.E R15, desc[UR4][R6.64+0x38] ;  /* 0x00003804060f7980 */ /* 0x000ea4000c101900 */
[----:B--2---:R-:W-:-:S04]  /*1d970*/  LEA R15, -R15, RZ, 0x7 ;  /* 0x000000ff0f0f7211 */ /* 0x004fc800078e39ff */
[----:B------:R-:W-:Y:S02]  /*1d980*/  SHF.R.S32.HI R8, RZ, 0x1f, R15 ;  /* 0x0000001fff087819 */ /* 0x000fe4000001140f */
.L_x_4357:
[----:B------:R-:W-:Y:S05]  /*1d990*/  BSYNC B0 ;  /* 0x0000000000007941 */ /* 0x000fea0003800000 */
.L_x_4355:
        /* <DEDUP_REMOVED lines=77> */
[-C--:B------:R-:W-:Y:S01]  /*1de70*/  @P1 LEA.HI.X R11, R11, R235.reuse, R8, 0x1, P0 ;  /* 0x000000eb0b0b1211 */ /* 0x080fe200000f0c08 */
[----:B------:R-:W-:Y:S01]  /*1de80*/  @!PT LDS RZ, [RZ] ;  /* 0x00000000fffff984 */ /* 0x000fe20000000800 */
[----:B------:R-:W-:Y:S01]  /*1de90*/  @!PT LDS RZ, [RZ] ;  /* 0x00000000fffff984 */ /* 0x000fe20000000800 */
[----:B------:R-:W-:Y:S01]  /*1dea0*/  @!PT LDS RZ, [RZ] ;  /* 0x00000000fffff984 */ /* 0x000fe20000000800 */
[----:B------:R1:W-:Y:S01]  /*1deb0*/  @P1 LDGSTS.E.BYPASS.LTC128B.128 [R241+0x9800], desc[UR4][R14.64+0x80] ;  /* 0x098000800ef11fae */ /* 0x0003e2000b901d44 */
[----:B------:R-:W-:Y:S01]  /*1dec0*/  IMAD.X R8, R8, 0x1, R233, P3 ;  /* 0x0000000108087824 */ /* 0x000fe200018e06e9 */
[CC--:B------:R-:W-:Y:S02]  /*1ded0*/  @!P2 LEA R140, P3, R4.reuse, R236.reuse, 0x1 ;  /* 0x000000ec048ca211 */ /* 0x0c0fe400078608ff */
        /* <DEDUP_REMOVED lines=47> */
.L_x_4354:
[----:B------:R-:W-:Y:S05]  /*1e1d0*/  BSYNC B1 ;  /* 0x0000000000017941 */ /* 0x000fea0003800000 */
.L_x_4353:
[----:B-1----:R1:W2:Y:S01]  /*1e1e0*/  LD.E R57, desc[UR4][R6.64+0xdc] ;  /* 0x0000dc0406397980 */ /* 0x0022a2000c101900 */
[----:B------:R-:W-:Y:S02]  /*1e1f0*/  FMNMX.FTZ R11, R2, R9, !PT ;  /* 0x00000009020b7209 */ /* 0x000fe40007810000 */
[----:B------:R-:W-:Y:S01]  /*1e200*/  FMNMX.FTZ R8, R3, R5, !PT ;  /* 0x0000000503087209 */ /* 0x000fe20007810000 */
[----:B------:R-:W-:Y:S01]  /*1e210*/  LDSM.16.MT88.4 R16, [R221+0xc000] ;  /* 0x00c00000dd10783b */ /* 0x000fe20000004200 */
[----:B------:R-:W-:-:S04]  /*1e220*/  FMNMX.FTZ R4, R38, R11, !PT ;  /* 0x0000000b26047209 */ /* 0x000fc80007810000 */
[----:B------:R-:W-:-:S04]  /*1e230*/  FMNMX.FTZ R4, R41, R4, !PT ;  /* 0x0000000429047209 */ /* 0x000fc80007810000 */
[----:B------:R-:W-:-:S04]  /*1e240*/  FMNMX.FTZ R11, R45, R4, !PT ;  /* 0x000000042d0b7209 */ /* 0x000fc80007810000 */
[----:B------:R-:W-:-:S04]  /*1e250*/  FMNMX.FTZ R11, R22, R11, !PT ;  /* 0x0000000b160b7209 */ /* 0x000fc80007810000 */
[----:B------:R-:W-:Y:S02]  /*1e260*/  FMNMX.FTZ R4, R20, R11, !PT ;  /* 0x0000000b14047209 */ /* 0x000fe40007810000 */
[----:B------:R-:W-:Y:S02]  /*1e270*/  FMNMX.FTZ R11, R43, R8, !PT ;  /* 0x000000082b0b7209 */ /* 0x000fe40007810000 */
[----:B------:R-:W-:Y:S02]  /*1e280*/  FMNMX.FTZ R4, R31, R4, !PT ;  /* 0x000000041f047209 */ /* 0x000fe40007810000 */
[----:B------:R-:W-:Y:S02]  /*1e290*/  FMNMX.FTZ R11, R30, R11, !PT ;  /* 0x0000000b1e0b7209 */ /* 0x000fe40007810000 */
[----:B-1----:R-:W-:Y:S02]  /*1e2a0*/  FMNMX.FTZ R7, R29, R4, !PT ;  /* 0x000000041d077209 */ /* 0x002fe40007810000 */
        /* <DEDUP_REMOVED lines=63> */
[----:B------:R-:W-:-:S05]  /*1e6a0*/  FSEL R10, R47, RZ, P1 ;  /* 0x000000ff2f0a7208 */ /* 0x000fca0000800000 */
[----:B------:R-:W-:Y:S01]  /*1e6b0*/  FADD.FTZ R10, R3, -R10 ;  /* 0x8000000a030a7221 */ /* 0x000fe20000010000 */
[C---:B--2---:R-:W-:Y:S01]  /*1e6c0*/  FMUL.FTZ R56, R57.reuse, R46 ;  /* 0x0000002e39387220 */ /* 0x044fe20000410000 */
[C---:B------:R-:W-:Y:S02]  /*1e6d0*/  FMUL.FTZ R64, R57.reuse, R47 ;  /* 0x0000002f39407220 */ /* 0x040fe40000410000 */
[----:B------:R-:W-:Y:S02]  /*1e6e0*/  FMUL.FTZ R3, R57, R10 ;  /* 0x0000000a39037220 */ /* 0x000fe40000410000 */
[----:B------:R-:W-:Y:S02]  /*1e6f0*/  FSEL R56, R56, RZ, P0 ;  /* 0x000000ff38387208 */ /* 0x000fe40000000000 */
[----:B------:R-:W-:Y:S02]  /*1e700*/  FSEL R64, R64, RZ, P1 ;  /* 0x000000ff40407208 */ /* 0x000fe40000800000 */
[----:B------:R-:W1:Y:S01]  /*1e710*/  MUFU.EX2 R3, R3 ;  /* 0x0000000300037308 */ /* 0x000e620000000800 */
        /* <DEDUP_REMOVED lines=10> */
[----:B------:R-:W2:Y:S01]  /*1e7c0*/  LDSM.16.MT88.4 R4, [R223+0xc000] ;  /* 0x00c00000df04783b */ /* 0x000ea20000004200 */
[----:B------:R-:W-:Y:S01]  /*1e7d0*/  MUFU.EX2 R48, R48 ;  /* 0x0000003000307308 */ /* 0x000fe20000000800 */
[----:B------:R-:W-:Y:S01]  /*1e7e0*/  FMUL.FTZ R49, R57, R8 ;  /* 0x0000000839317220 */ /* 0x000fe20000410000 */
[--C-:B------:R-:W-:Y:S01]  /*1e7f0*/  FFMA.FTZ R53, R31, R57, -R56.reuse ;  /* 0x000000391f357223 */ /* 0x100fe20000010838 */
[----:B------:R-:W3:Y:S01]  /*1e800*/  LDSM.16.MT88.4 R8, [R220+0xc000] ;  /* 0x00c00000dc08783b */ /* 0x000ee20000004200 */
[-C--:B-1----:R-:W-:Y:S01]  /*1e810*/  FMUL.FTZ R128, R128, R3.reuse ;  /* 0x0000000380807220 */ /* 0x082fe20000410000 */
        /* <DEDUP_REMOVED lines=21> */
[-C--:B------:R-:W-:Y:S01]  /*1e970*/  FMUL.FTZ R96, R96, R3.reuse ;  /* 0x0000000360607220 */ /* 0x080fe20000410000 */
[----:B------:R-:W-:Y:S01]  /*1e980*/  FMUL.FTZ R97, R97, R3 ;  /* 0x0000000361617220 */ /* 0x000fe20000410000 */
[-CC-:B------:R-:W-:Y:S01]  /*1e990*/  FFMA.FTZ R52, R29, R57.reuse, -R56.reuse ;  /* 0x000000391d347223 */ /* 0x180fe20000010838 */
[-CC-:B------:R-:W-:Y:S01]  /*1e9a0*/  FFMA.FTZ R51, R22, R57.reuse, -R56.reuse ;  /* 0x0000003916337223 */ /* 0x180fe20000010838 */
[----:B------:R-:W1:Y:S01]  /*1e9b0*/  LDSM.16.MT88.4 R28, [R219+0x10000] ;  /* 0x01000000db1c783b */ /* 0x000e620000004200 */
[-C--:B------:R-:W-:Y:S01]  /*1e9c0*/  FFMA.FTZ R50, R20, R57.reuse, -R56 ;  /* 0x0000003914327223 */ /* 0x080fe20000010838 */
[----:B------:R-:W-:Y:S01]  /*1e9d0*/  MUFU.EX2 R45, R45 ;  /* 0x0000002d002d7308 */ /* 0x000fe20000000800 */
[-CC-:B------:R-:W-:Y:S01]  /*1e9e0*/  FFMA.FTZ R61, R27, R57.reuse, -R64.reuse ;  /* 0x000000391b3d7223 */ /* 0x180fe20000010840 */
[-CC-:B------:R-:W-:Y:S01]  /*1e9f0*/  FFMA.FTZ R54, R25, R57.reuse, -R64.reuse ;  /* 0x0000003919367223 */ /* 0x180fe20000010840 */
[-CC-:B------:R-:W-:Y:S01]  /*1ea00*/  FFMA.FTZ R59, R23, R57.reuse, -R64.reuse ;  /* 0x00000039173b7223 */ /* 0x180fe20000010840 */
[----:B------:R-:W-:Y:S01]  /*1ea10*/  FFMA.FTZ R58, R21, R57, -R64 ;  /* 0x00000039153a7223 */ /* 0x000fe20000010840 */
[-C--:B------:R-:W-:Y:S01]  /*1ea20*/  FMUL.FTZ R100, R100, R3.reuse ;  /* 0x0000000364647220 */ /* 0x080fe20000410000 */
[-C--:B------:R-:W-:Y:S01]  /*1ea30*/  FMUL.FTZ R101, R101, R3.reuse ;  /* 0x0000000365657220 */ /* 0x080fe20000410000 */
[----:B------:R-:W-:Y:S01]  /*1ea40*/  FMUL.FTZ R104, R104, R3 ;  /* 0x0000000368687220 */ /* 0x000fe20000410000 */
[----:B------:R-:W5:Y:S01]  /*1ea50*/  MUFU.EX2 R44, R44 ;  /* 0x0000002c002c7308 */ /* 0x000f620000000800 */
        /* <DEDUP_REMOVED lines=9> */
[----:B------:R-:W-:Y:S01]  /*1eaf0*/  LDSM.16.MT88.4 R24, [R221+0xc800] ;  /* 0x00c80000dd18783b */ /* 0x000fe20000004200 */
[-C--:B------:R-:W-:Y:S01]  /*1eb00*/  FMUL.FTZ R112, R112, R3.reuse ;  /* 0x0000000370707220 */ /* 0x080fe20000410000 */
[----:B------:R-:W-:Y:S01]  /*1eb10*/  FMUL.FTZ R113, R113, R3 ;  /* 0x0000000371717220 */ /* 0x000fe20000410000 */
[-C--:B------:R-:W-:Y:S01]  /*1eb20*/  FFMA.FTZ R132, R39, R57.reuse, -R56 ;  /* 0x0000003927847223 */ /* 0x080fe20000010838 */
[----:B------:R-:W-:Y:S01]  /*1eb30*/  LDSM.16.MT88.4 R20, [R219+0xc800] ;  /* 0x00c80000db14783b */ /* 0x000fe20000004200 */
[----:B------:R-:W-:Y:S01]  /*1eb40*/  FFMA.FTZ R134, R37, R57, -R64 ;  /* 0x0000003925867223 */ /* 0x000fe20000010840 */
[----:B------:R-:W4:Y:S01]  /*1eb50*/  MUFU.EX2 R2, R2 ;  /* 0x0000000200027308 */ /* 0x000f220000000800 */
[----:B-----5:R-:W-:Y:S01]  /*1eb60*/  F2FP.F16.F32.PACK_AB R12, R44, R45 ;  /* 0x0000002d2c0c723e */ /* 0x020fe200000000ff */
[----:B------:R-:W-:Y:S01]  /*1eb70*/  LDSM.16.MT88.4 R36, [R219+0x10800] ;  /* 0x01080000db24783b */ /* 0x000fe20000004200 */
[-CC-:B------:R-:W-:Y:S01]  /*1eb80*/  FFMA.FTZ R66, R34, R57.reuse, -R56.reuse ;  /* 0x0000003922427223 */ /* 0x180fe20000010838 */
[-C--:B------:R-:W-:Y:S01]  /*1eb90*/  FFMA.FTZ R67, R32, R57.reuse, -R56 ;  /* 0x0000003920437223 */ /* 0x080fe20000010838 */
[-CC-:B------:R-:W-:Y:S01]  /*1eba0*/  FFMA.FTZ R137, R35, R57.reuse, -R64.reuse ;  /* 0x0000003923897223 */ /* 0x180fe20000010840 */
[-CC-:B------:R-:W-:Y:S01]  /*1ebb0*/  FFMA.FTZ R136, R33, R57.reuse, -R64.reuse ;  /* 0x0000003921887223 */ /* 0x180fe20000010840 */
[-C--:B------:R-:W-:Y:S01]  /*1ebc0*/  FFMA.FTZ R141, R162, R57.reuse, -R64 ;  /* 0x00000039a28d7223 */ /* 0x080fe20000010840 */
[----:B------:R-:W5:Y:S01]  /*1ebd0*/  MUFU.EX2 R49, R49 ;  /* 0x0000003100317308 */ /* 0x000f620000000800 */
[-C--:B------:R-:W-:Y:S01]  /*1ebe0*/  FFMA.FTZ R143, R160, R57.reuse, -R56 ;  /* 0x00000039a08f7223 */ /* 0x080fe20000010838 */
[----:B------:R-:W-:Y:S01]  /*1ebf0*/  LDSM.16.MT88.4 R32, [R223+0xd000] ;  /* 0x00d00000df20783b */ /* 0x000fe20000004200 */
[-C--:B------:R-:W-:Y:S01]  /*1ec00*/  FFMA.FTZ R144, R181, R57.reuse, -R64 ;  /* 0x00000039b5907223 */ /* 0x080fe20000010840 */
[-CC-:B------:R-:W-:Y:S01]  /*1ec10*/  FFMA.FTZ R140, R156, R57.reuse, -R56.reuse ;  /* 0x000000399c8c7223 */ /* 0x180fe20000010838 */
        /* <DEDUP_REMOVED lines=8> */
[-CC-:B------:R-:W-:Y:S01]  /*1eca0*/  FFMA.FTZ R148, R201, R57.reuse, -R56.reuse ;  /* 0x00000039c9947223 */ /* 0x180fe20000010838 */
[-CC-:B------:R-:W-:Y:S01]  /*1ecb0*/  FFMA.FTZ R199, R199, R57.reuse, -R56.reuse ;  /* 0x00000039c7c77223 */ /* 0x180fe20000010838 */
[----:B------:R-:W-:Y:S01]  /*1ecc0*/  FFMA.FTZ R150, R197, R57, -R56 ;  /* 0x00000039c5967223 */ /* 0x000fe20000010838 */
[----:B------:R-:W-:Y:S01]  /*1ecd0*/  MUFU.EX2 R50, R50 ;  /* 0x0000003200327308 */ /* 0x000fe20000000800 */
        /* <DEDUP_REMOVED lines=46> */
[-CC-:B------:R-:W-:Y:S01]  /*1efc0*/  FFMA.FTZ R156, R191, R57.reuse, -R64.reuse ;  /* 0x00000039bf9c7223 */ /* 0x180fe20000010840 */
[C---:B-1----:R-:W-:Y:S01]  /*1efd0*/  HMMA.16816.F32 R108, R12.reuse, R28, R108 ;  /* 0x0000001c0c6c723c */ /* 0x042fe2000000186c */
[-C--:B------:R-:W-:Y:S01]  /*1efe0*/  FFMA.FTZ R185, R185, R57.reuse, -R64 ;  /* 0x00000039b9b97223 */ /* 0x080fe20000010840 */
[----:B------:R-:W1:Y:S01]  /*1eff0*/  MUFU.EX2 R54, R54 ;  /* 0x0000003600367308 */ /* 0x000e620000000800 */
[-C--:B------:R-:W-:Y:S01]  /*1f000*/  FFMA.FTZ R187, R187, R57.reuse, -R56 ;  /* 0x00000039bbbb7223 */ /* 0x080fe20000010838 */
[-C--:B------:R-:W-:Y:S01]  /*1f010*/  FFMA.FTZ R164, R167, R57.reuse, -R64 ;  /* 0x00000039a7a47223 */ /* 0x080fe20000010840 */
[-CC-:B------:R-:W-:Y:S01]  /*1f020*/  FFMA.FTZ R158, R179, R57.reuse, -R56.reuse ;  /* 0x00000039b39e7223 */ /* 0x180fe20000010838 */
[-CC-:B------:R-:W-:Y:S01]  /*1f030*/  FFMA.FTZ R177, R177, R57.reuse, -R56.reuse ;  /* 0x00000039b1b17223 */ /* 0x180fe20000010838 */
[-C--:B------:R-:W-:Y:S01]  /*1f040*/  FFMA.FTZ R160, R175, R57.reuse, -R56 ;  /* 0x00000039afa07223 */ /* 0x080fe20000010838 */
[C---:B--2---:R-:W-:Y:S01]  /*1f050*/  HMMA.16816.F32 R84, R12.reuse, R4, R84 ;  /* 0x000000040c54723c */ /* 0x044fe20000001854 */
[-CC-:B------:R-:W-:Y:S01]  /*1f060*/  FFMA.FTZ R162, R173, R57.reuse, -R64.reuse ;  /* 0x00000039ada27223 */ /* 0x180fe20000010840 */
[----:B------:R-:W-:Y:S01]  /*1f070*/  MUFU.EX2 R59, R59 ;  /* 0x0000003b003b7308 */ /* 0x000fe20000000800 */
[-CC-:B------:R-:W-:Y:S01]  /*1f080*/  FFMA.FTZ R171, R171, R57.reuse, -R64.reuse ;  /* 0x00000039abab7223 */ /* 0x180fe20000010840 */
[-C--:B------:R-:W-:Y:S01]  /*1f090*/  FFMA.FTZ R165, R165, R57.reuse, -R64 ;  /* 0x00000039a5a57223 */ /* 0x080fe20000010840 */
[-CC-:B------:R-:W-:Y:S01]  /*1f0a0*/  FFMA.FTZ R167, R169, R57.reuse, -R56.reuse ;  /* 0x00000039a9a77223 */ /* 0x180fe20000010838 */
[C---:B------:R-:W-:Y:S01]  /*1f0b0*/  HMMA.16816.F32 R88, R12.reuse, R6, R88 ;  /* 0x000000060c58723c */ /* 0x040fe20000001858 */
[----:B------:R-:W2:Y:S01]  /*1f0c0*/  LDSM.16.MT88.4 R4, [R220+0x10000] ;  /* 0x01000000dc04783b */ /* 0x000ea20000004200 */
[-CC-:B------:R-:W-:Y:S01]  /*1f0d0*/  FFMA.FTZ R161, R161, R57.reuse, -R56.reuse ;  /* 0x00000039a1a17223 */ /* 0x180fe20000010838 */
[-CC-:B------:R-:W-:Y:S01]  /*1f0e0*/  FFMA.FTZ R166, R159, R57.reuse, -R56.reuse ;  /* 0x000000399fa67223 */ /* 0x180fe20000010838 */
[----:B------:R-:W5:Y:S01]  /*1f0f0*/  MUFU.EX2 R58, R58 ;  /* 0x0000003a003a7308 */ /* 0x000f620000000800 */
[-C--:B------:R-:W-:Y:S01]  /*1f100*/  FFMA.FTZ R157, R157, R57.reuse, -R56 ;  /* 0x000000399d9d7223 */ /* 0x080fe20000010838 */
[C---:B----4-:R-:W-:Y:S01]  /*1f110*/  HMMA.16816.F32 R92, R12.reuse, R16, R92 ;  /* 0x000000100c5c723c */ /* 0x050fe2000000185c */
[-CC-:B------:R-:W-:Y:S01]  /*1f120*/  FFMA.FTZ R155, R155, R57.reuse, -R64.reuse ;  /* 0x000000399b9b7223 */ /* 0x180fe20000010840 */
[-CC-:B------:R-:W-:Y:S01]  /*1f130*/  FFMA.FTZ R168, R151, R57.reuse, -R64.reuse ;  /* 0x0000003997a87223 */ /* 0x180fe20000010840 */
[-CC-:B------:R-:W-:Y:S01]  /*1f140*/  FFMA.FTZ R149, R149, R57.reuse, -R64.reuse ;  /* 0x0000003995957223 */ /* 0x180fe20000010840 */
[-C--:B------:R-:W-:Y:S01]  /*1f150*/  FFMA.FTZ R170, R147, R57.reuse, -R64 ;  /* 0x0000003993aa7223 */ /* 0x080fe20000010840 */
[----:B------:R-:W-:Y:S01]  /*1f160*/  FFMA.FTZ R172, R145, R57, -R56 ;  /* 0x0000003991ac7223 */ /* 0x000fe20000010838 */
[C---:B------:R-:W-:Y:S01]  /*1f170*/  HMMA.16816.F32 R96, R12.reuse, R18, R96 ;  /* 0x000000120c60723c */ /* 0x040fe20000001860 */
[----:B------:R-:W4:Y:S01]  /*1f180*/  LDSM.16.MT88.4 R16, [R223+0xc800] ;  /* 0x00c80000df10783b */ /* 0x000f220000004200 */
[----:B------:R-:W-:Y:S01]  /*1f190*/  MUFU.EX2 R66, R66 ;  /* 0x0000004200427308 */ /* 0x000fe20000000800 */
[----:B------:R-:W-:Y:S01]  /*1f1a0*/  FFMA.FTZ R49, R243, R49, R48 ;  /* 0x00000031f3317223 */ /* 0x000fe20000010030 */
[----:B------:R-:W-:Y:S01]  /*1f1b0*/  FFMA.FTZ R3, R248, R3, R45 ;  /* 0x00000003f8037223 */ /* 0x000fe2000001002d */
[-CC-:B------:R-:W-:Y:S01]  /*1f1c0*/  FFMA.FTZ R139, R139, R57.reuse, -R56.reuse ;  /* 0x000000398b8b7223 */ /* 0x180fe20000010838 */
[C---:B---3--:R-:W-:Y:S01]  /*1f1d0*/  HMMA.16816.F32 R100, R12.reuse, R8, R100 ;  /* 0x000000080c64723c */ /* 0x048fe20000001864 */
[----:B------:R-:W-:Y:S01]  /*1f1e0*/  FADD.FTZ R42, R42, R49 ;  /* 0x000000312a2a7221 */ /* 0x000fe20000010000 */
[----:B------:R-:W-:Y:S01]  /*1f1f0*/  FADD.FTZ R44, R44, R3 ;  /* 0x000000032c2c7221 */ /* 0x000fe20000010000 */
[-C--:B------:R-:W-:Y:S01]  /*1f200*/  FFMA.FTZ R174, R135, R57.reuse, -R56 ;  /* 0x0000003987ae7223 */ /* 0x080fe20000010838 */
[----:B------:R-:W-:Y:S01]  /*1f210*/  MUFU.EX2 R67, R67 ;  /* 0x0000004300437308 */ /* 0x000fe20000000800 */
[----:B------:R-:W-:Y:S01]  /*1f220*/  FADD.FTZ R41, R41, R42 ;  /* 0x0000002a29297221 */ /* 0x000fe20000010000 */
[----:B------:R-:W-:Y:S01]  /*1f230*/  HMMA.16816.F32 R104, R12, R10, R104 ;  /* 0x0000000a0c68723c */ /* 0x000fe20000001868 */
[----:B------:R-:W3:Y:S01]  /*1f240*/  LDSM.16.MT88.4 R8, [R220+0xc800] ;  /* 0x00c80000dc08783b */ /* 0x000ee20000004200 */
[----:B------:R-:W-:Y:S01]  /*1f250*/  FADD.FTZ R43, R43, R44 ;  /* 0x0000002c2b2b7221 */ /* 0x000fe20000010000 */
[----:B------:R-:W-:Y:S01]  /*1f260*/  FADD.FTZ R40, R40, R41 ;  /* 0x0000002928287221 */ /* 0x000fe20000010000 */
[-C--:B------:R-:W-:Y:S01]  /*1f270*/  FFMA.FTZ R133, R133, R57.reuse, -R56 ;  /* 0x0000003985857223 */ /* 0x080fe20000010838 */
[-C--:B------:R-:W-:Y:S01]  /*1f280*/  FFMA.FTZ R65, R65, R57.reuse, -R64 ;  /* 0x0000003941417223 */ /* 0x080fe20000010840 */
[----:B------:R-:W-:Y:S01]  /*1f290*/  MUFU.EX2 R132, R132 ;  /* 0x0000008400847308 */ /* 0x000fe20000000800 */
[----:B------:R-:W-:Y:S01]  /*1f2a0*/  FADD.FTZ R2, R2, R43 ;  /* 0x0000002b02027221 */ /* 0x000fe20000010000 */
[----:B------:R-:W-:-:S06]  /*1f2b0*/  FFMA.FTZ R55, R55, R57, -R56 ;  /* 0x0000003937377223 */ /* 0x000fcc0000010838 */
[----:B------:R-:W-:Y:S01]  /*1f2c0*/  MUFU.EX2 R134, R134 ;  /* 0x0000008600867308 */ /* 0x000fe20000000800 */
[C---:B--2---:R-:W-:Y:S07]  /*1f2d0*/  HMMA.16816.F32 R120, R12.reuse, R4, R120 ;  /* 0x000000040c78723c */ /* 0x044fee0000001878 */
[----:B------:R-:W2:Y:S01]  /*1f2e0*/  MUFU.EX2 R137, R137 ;  /* 0x0000008900897308 */ /* 0x000ea20000000800 */
[----:B------:R-:W-:Y:S01]  /*1f2f0*/  HMMA.16816.F32 R116, R12, R6, R116 ;  /* 0x000000060c74723c */ /* 0x000fe20000001874 */
[----:B-1----:R-:W-:Y:S01]  /*1f300*/  F2FP.F16.F32.PACK_AB R4, R54, R61 ;  /* 0x0000003d3604723e */ /* 0x002fe200000000ff */
        /* <DEDUP_REMOVED lines=13> */
[----:B------:R-:W1:Y:S01]  /*1f3e0*/  MUFU.EX2 R141, R141 ;  /* 0x0000008d008d7308 */ /* 0x000e620000000800 */
        /* <DEDUP_REMOVED lines=30> */
[----:B--2---:R-:W-:Y:S01]  /*1f5d0*/  F2FP.F16.F32.PACK_AB R8, R137, R134 ;  /* 0x000000868908723e */ /* 0x004fe200000000ff */
[----:B------:R-:W-:Y:S01]  /*1f5e0*/  FADD.FTZ R134, R134, R3 ;  /* 0x0000000386867221 */ /* 0x000fe20000010000 */
[----:B------:R-:W-:Y:S01]  /*1f5f0*/  F2FP.F16.F32.PACK_AB R9, R67, R66 ;  /* 0x000000424309723e */ /* 0x000fe200000000ff */
[----:B------:R-:W-:Y:S01]  /*1f600*/  FADD.FTZ R66, R66, R53 ;  /* 0x0000003542427221 */ /* 0x000fe20000010000 */
[----:B------:R-:W-:Y:S01]  /*1f610*/  MOV R3, R47 ;  /* 0x0000002f00037202 */ /* 0x000fe20000000f00 */
[C---:B------:R-:W-:Y:S01]  /*1f620*/  HMMA.16816.F32 R108, R4.reuse, R36, R108 ;  /* 0x00000024046c723c */ /* 0x040fe2000000186c */
[----:B-1----:R-:W-:Y:S01]  /*1f630*/  F2FP.F16.F32.PACK_AB R10, R141, R136 ;  /* 0x000000888d0a723e */ /* 0x002fe200000000ff */
        /* <DEDUP_REMOVED lines=243> */
.L_x_4349:
[----:B------:R-:W-:Y:S05]  /*20570*/  @!P5 BRA `(.L_x_4358) ;  /* 0x0000005400a0d947 */ /* 0x000fea0003800000 */
[----:B------:R-:W-:Y:S02]  /*20580*/  MOV R135, R2 ;  /* 0x0000000200877202 */ /* 0x000fe40000000f00 */
[----:B------:R-:W-:-:S07]  /*20590*/  MOV R133, R3 ;  /* 0x0000000300857202 */ /* 0x000fce0000000f00 */
.L_x_4367:
        /* <DEDUP_REMOVED lines=30> */
[-C--:B------:R-:W-:Y:S01]  /*20780*/  LOP3.LUT R12, R12, R11.reuse, RZ, 0x3c, !PT ;  /* 0x0000000b0c0c7212 */ /* 0x080fe200078e3cff */
        /* <DEDUP_REMOVED lines=50> */
.L_x_4360:
[----:B--2---:R-:W-:Y:S02]  /*20ab0*/  R2UR UR4, R136 ;  /* 0x00000000880472ca */ /* 0x004fe400000e0000 */
[----:B------:R-:W-:Y:S11]  /*20ac0*/  R2UR UR5, R137 ;  /* 0x00000000890572ca */ /* 0x000ff600000e0000 */
[----:B------:R-:W-:Y:S02]  /*20ad0*/  @!UPT UIADD3 URZ, URZ, URZ, URZ ;  /* 0x0000003f3f3ff290 */ /* 0x000fe4000fffe03f */
[----:B-1----:R-:W2:Y:S02]  /*20ae0*/  LD.E R8, desc[UR4][R2.64+0x40] ;  /* 0x0000400402087980 */ /* 0x002ea4000c101900 */
[----:B--2---:R-:W-:Y:S05]  /*20af0*/  IMAD.U32 R8, R8, -0x80, RZ ;  /* 0xffffff8008087824 */ /* 0x004fea00078e00ff */
[----:B------:R-:W-:Y:S02]  /*20b00*/  SHF.R.S32.HI R6, RZ, 0x1f, R8 ;  /* 0x0000001fff067819 */ /* 0x000fe40000011408 */
.L_x_4361:
[----:B------:R-:W-:Y:S05]  /*20b10*/  BSYNC B0 ;  /* 0x0000000000007941 */ /* 0x000fea0003800000 */
.L_x_4359:
        /* <DEDUP_REMOVED lines=392> */
[----:B------:R-:W-:Y:S02]  /*223a0*/  IMAD.HI.U32 R144, R147, R140, RZ ;  /* 0x0000008c93907227 */ /* 0x000fe400078e00ff */
[----:B------:R-:W3:Y:S02]  /*223b0*/  LD.E.64 R146, desc[UR4][R2.64+0x38] ;  /* 0x0000380402927980 */ /* 0x000ee4000c101b00 */
        /* <DEDUP_REMOVED lines=39> */
.L_x_4365:
[----:B------:R-:W-:Y:S02]  /*22630*/  R2UR UR4, R136 ;  /* 0x00000000880472ca */ /* 0x000fe400000e0000 */
[----:B------:R-:W-:Y:S11]  /*22640*/  R2UR UR5, R137 ;  /* 0x00000000890572ca */ /* 0x000ff600000e0000 */
[----:B------:R-:W-:Y:S02]  /*22650*/  @!UPT UIADD3 URZ, URZ, URZ, URZ ;  /* 0x0000003f3f3ff290 */ /* 0x000fe4000fffe03f */
[----:B------:R-:W2:Y:S02]  /*22660*/  LD.E R142, desc[UR4][R2.64+0x38] ;  /* 0x00003804028e7980 */ /* 0x000ea4000c101900 */
[----:B--2---:R-:W-:Y:S05]  /*22670*/  IMAD.U32 R142, R142, -0x80, RZ ;  /* 0xffffff808e8e7824 */ /* 0x004fea00078e00ff */
[----:B------:R-:W-:Y:S02]  /*22680*/  SHF.R.S32.HI R134, RZ, 0x1f, R142 ;  /* 0x0000001fff867819 */ /* 0x000fe4000001148e */
.L_x_4366:
[----:B------:R-:W-:Y:S05]  /*22690*/  BSYNC B0 ;  /* 0x0000000000007941 */ /* 0x000fea0003800000 */
.L_x_4364:
        /* <DEDUP_REMOVED lines=73> */
[CC--:B------:R-:W-:Y:S01]  /*22b30*/  @P0 LEA R162, P4, R141.reuse, R236.reuse, 0x1 ;  /* 0x000000ec8da20211 */ /* 0x0c0fe200078808ff */
[----:B------:R-:W-:Y:S01]  /*22b40*/  @!PT LDS RZ, [RZ] ;  /* 0x00000000fffff984 */ /* 0x000fe20000000800 */
[----:B------:R-:W-:Y:S01]  /*22b50*/  @!PT LDS RZ, [RZ] ;  /* 0x00000000fffff984 */ /* 0x000fe20000000800 */
[----:B------:R-:W-:Y:S01]  /*22b60*/  @!PT LDS RZ, [RZ] ;  /* 0x00000000fffff984 */ /* 0x000fe20000000800 */
[----:B------:R1:W-:Y:S01]  /*22b70*/  @P0 LDGSTS.E.BYPASS.LTC128B.128 [R241+0x5800], desc[UR4][R148.64] ;  /* 0x0580000094f10fae */ /* 0x0003e2000b901d44 */
[--C-:B------:R-:W-:Y:S01]  /*22b80*/  IMAD.X R134, R134, 0x1, R233.reuse, P3 ;  /* 0x0000000186867824 */ /* 0x100fe200018e06e9 */
[C---:B--2---:R-:W-:Y:S02]  /*22b90*/  @P1 LEA R160, P3, R141.reuse, R236, 0x1 ;  /* 0x000000ec8da01211 */ /* 0x044fe400078608ff */
        /* <DEDUP_REMOVED lines=71> */
.L_x_4363:
[----:B------:R-:W-:Y:S05]  /*23010*/  BSYNC B1 ;  /* 0x0000000000017941 */ /* 0x000fea0003800000 */
.L_x_4362:
[----:B------:R-:W-:Y:S01]  /*23020*/  R2UR UR4, R136 ;  /* 0x00000000880472ca */ /* 0x000fe200000e0000 */
[----:B------:R-:W2:Y:S01]  /*23030*/  S2R R134, SR_TID.X ;  /* 0x0000000000867919 */ /* 0x000ea20000002100 */
[----:B------:R-:W-:Y:S01]  /*23040*/  R2UR UR5, R137 ;  /* 0x00000000890572ca */ /* 0x000fe200000e0000 */
[----:B-1----:R-:W-:Y:S08]  /*23050*/  LDSM.16.MT88.4 R144, [R221+0xc000] ;  /* 0x00c00000dd90783b */ /* 0x002ff00000004200 */
[----:B------:R-:W-:Y:S08]  /*23060*/  LDSM.16.MT88.4 R148, [R220+0xc000] ;  /* 0x00c00000dc94783b */ /* 0x000ff00000004200 */
[----:B------:R1:W3:Y:S01]  /*23070*/  LD.E R132, desc[UR4][R2.64+0xdc] ;  /* 0x0000dc0402847980 */ /* 0x0002e2000c101900 */
[----:B--2---:R-:W-:Y:S04]  /*23080*/  SHF.L.U32 R134, R134, 0x1, RZ ;  /* 0x0000000186867819 */ /* 0x004fe800000006ff */
[----:B------:R-:W-:Y:S04]  /*23090*/  LOP3.LUT R134, R134, 0x6, RZ, 0xc0, !PT ;  /* 0x0000000686867812 */ /* 0x000fe800078ec0ff */
[----:B------:R-:W-:Y:S04]  /*230a0*/  LEA R134, R247, R134, 0x7 ;  /* 0x00000086f7867211 */ /* 0x000fe800078e38ff */
[C---:B------:R-:W-:Y:S02]  /*230b0*/  IADD3 R139, R134.reuse, 0x8, RZ ;  /* 0x00000008868b7810 */ /* 0x040fe40007ffe0ff */
[C---:B------:R-:W-:Y:S02]  /*230c0*/  IADD3 R140, R134.reuse, 0x9, RZ ;  /* 0x00000009868c7810 */ /* 0x040fe40007ffe0ff */
[----:B-1----:R-:W-:Y:S02]  /*230d0*/  I2FP.F32.S32 R3, R139 ;  /* 0x0000008b00037245 */ /* 0x002fe40000201400 */
[----:B------:R-:W-:Y:S02]  /*230e0*/  I2FP.F32.S32 R2, R140 ;  /* 0x0000008c00027245 */ /* 0x000fe40000201400 */
[----:B------:R-:W-:Y:S01]  /*230f0*/  IADD3 R140, R134, 0x11, RZ ;  /* 0x00000011868c7810 */ /* 0x000fe20007ffe0ff */
[CC--:B------:R-:W-:Y:S01]  /*23100*/  FFMA.FTZ R10, R0.reuse, R3.reuse, R10 ;  /* 0x00000003000a7223 */ /* 0x0c0fe2000001000a */
[----:B------:R-:W-:Y:S01]  /*23110*/  FFMA.FTZ R8, R0, R3, R8 ;  /* 0x0000000300087223 */ /* 0x000fe20000010008 */
[----:B------:R-:W-:Y:S01]  /*23120*/  IADD3 R3, R134, 0x18, RZ ;  /* 0x0000001886037810 */ /* 0x000fe20007ffe0ff */
[CC--:B------:R-:W-:Y:S01]  /*23130*/  FFMA.FTZ R11, R0.reuse, R2.reuse, R11 ;  /* 0x00000002000b7223 */ /* 0x0c0fe2000001000b */
[----:B------:R-:W-:Y:S01]  /*23140*/  FFMA.FTZ R9, R0, R2, R9 ;  /* 0x0000000200097223 */ /* 0x000fe20000010009 */
[C---:B------:R-:W-:Y:S02]  /*23150*/  IADD3 R2, R134.reuse, 0x19, RZ ;  /* 0x0000001986027810 */ /* 0x040fe40007ffe0ff */
[----:B------:R-:W-:Y:S02]  /*23160*/  I2FP.F32.S32 R3, R3 ;  /* 0x0000000300037245 */ /* 0x000fe40000201400 */
[----:B------:R-:W-:Y:S02]  /*23170*/  IADD3 R139, R134, 0x10, RZ ;  /* 0x00000010868b7810 */ /* 0x000fe40007ffe0ff */
[----:B------:R-:W-:Y:S01]  /*23180*/  I2FP.F32.S32 R2, R2 ;  /* 0x0000000200027245 */ /* 0x000fe20000201400 */
[CC--:B------:R-:W-:Y:S01]  /*23190*/  FFMA.FTZ R18, R0.reuse, R3.reuse, R18 ;  /* 0x0000000300127223 */ /* 0x0c0fe20000010012 */
[----:B------:R-:W-:Y:S01]  /*231a0*/  FFMA.FTZ R16, R0, R3, R16 ;  /* 0x0000000300107223 */ /* 0x000fe20000010010 */
[----:B------:R-:W-:Y:S02]  /*231b0*/  I2FP.F32.S32 R140, R140 ;  /* 0x0000008c008c7245 */ /* 0x000fe40000201400 */
[----:B------:R-:W-:Y:S01]  /*231c0*/  IADD3 R3, R134, 0x28, RZ ;  /* 0x0000002886037810 */ /* 0x000fe20007ffe0ff */
[CC--:B------:R-:W-:Y:S01]  /*231d0*/  FFMA.FTZ R19, R0.reuse, R2.reuse, R19 ;  /* 0x0000000200137223 */ /* 0x0c0fe20000010013 */
[----:B------:R-:W-:Y:S01]  /*231e0*/  I2FP.F32.S32 R139, R139 ;  /* 0x0000008b008b7245 */ /* 0x000fe20000201400 */
[C---:B------:R-:W-:Y:S01]  /*231f0*/  FFMA.FTZ R17, R0.reuse, R2, R17 ;  /* 0x0000000200117223 */ /* 0x040fe20000010011 */
[----:B------:R-:W-:Y:S01]  /*23200*/  I2FP.F32.S32 R3, R3 ;  /* 0x0000000300037245 */ /* 0x000fe20000201400 */
[-C--:B------:R-:W-:Y:S01]  /*23210*/  FFMA.FTZ R15, R0, R140.reuse, R15 ;  /* 0x0000008c000f7223 */ /* 0x080fe2000001000f */
[----:B------:R-:W-:Y:S01]  /*23220*/  IADD3 R2, R134, 0x29, RZ ;  /* 0x0000002986027810 */ /* 0x000fe20007ffe0ff */
[----:B------:R-:W-:Y:S01]  /*23230*/  FFMA.FTZ R13, R0, R140, R13 ;  /* 0x0000008c000d7223 */ /* 0x000fe2000001000d */
[----:B------:R-:W-:Y:S01]  /*23240*/  IADD3 R140, R134, 0x21, RZ ;  /* 0x00000021868c7810 */ /* 0x000fe20007ffe0ff */
[CC--:B------:R-:W-:Y:S01]  /*23250*/  FFMA.FTZ R14, R0.reuse, R139.reuse, R14 ;  /* 0x0000008b000e7223 */ /* 0x0c0fe2000001000e */
[C---:B------:R-:W-:Y:S01]  /*23260*/  FFMA.FTZ R12, R0.reuse, R139, R12 ;  /* 0x0000008b000c7223 */ /* 0x040fe2000001000c */
[----:B------:R-:W-:Y:S01]  /*23270*/  I2FP.F32.S32 R2, R2 ;  /* 0x0000000200027245 */ /* 0x000fe20000201400 */
[-C--:B------:R-:W-:Y:S01]  /*23280*/  FFMA.FTZ R26, R0, R3.reuse, R26 ;  /* 0x00000003001a7223 */ /* 0x080fe2000001001a */
[----:B------:R-:W-:Y:S01]  /*23290*/  IADD3 R139, R134, 0x20, RZ ;  /* 0x00000020868b7810 */ /* 0x000fe20007ffe0ff */
        /* <DEDUP_REMOVED lines=14> */
[CC--:B------:R-:W-:Y:S01]  /*23380*/  FFMA.FTZ R22, R0.reuse, R139.reuse, R22 ;  /* 0x0000008b00167223 */ /* 0x0c0fe20000010016 */
[----:B------:R-:W-:Y:S01]  /*23390*/  I2FP.F32.S32 R142, R142 ;  /* 0x0000008e008e7245 */ /* 0x000fe20000201400 */
        /* <DEDUP_REMOVED lines=13> */
[----:B------:R-:W-:Y:S01]  /*23470*/  FMNMX.FTZ R140, R6, R135, !PT ;  /* 0x00000087068c7209 */ /* 0x000fe20007810000 */
[C---:B------:R-:W-:Y:S01]  /*23480*/  FFMA.FTZ R30, R0.reuse, R141, R30 ;  /* 0x0000008d001e7223 */ /* 0x040fe2000001001e */
[----:B------:R-:W-:Y:S01]  /*23490*/  I2FP.F32.S32 R139, R139 ;  /* 0x0000008b008b7245 */ /* 0x000fe20000201400 */
[----:B------:R-:W-:Y:S01]  /*234a0*/  FFMA.FTZ R28, R0, R141, R28 ;  /* 0x0000008d001c7223 */ /* 0x000fe2000001001c */
[----:B------:R-:W-:Y:S01]  /*234b0*/  FMNMX.FTZ R2, R4, R133, !PT ;  /* 0x0000008504027209 */ /* 0x000fe20007810000 */
[C---:B------:R-:W-:Y:S01]  /*234c0*/  FFMA.FTZ R38, R0.reuse, R3, R38 ;  /* 0x0000000300267223 */ /* 0x040fe20000010026 */
[----:B------:R-:W-:Y:S01]  /*234d0*/  FMNMX.FTZ R143, R7, R140, !PT ;  /* 0x0000008c078f7209 */ /* 0x000fe20007810000 */
[-C--:B------:R-:W-:Y:S01]  /*234e0*/  FFMA.FTZ R34, R0, R139.reuse, R34 ;  /* 0x0000008b00227223 */ /* 0x080fe20000010022 */
[----:B------:R-:W-:Y:S01]  /*234f0*/  IADD3 R141, R134, 0x41, RZ ;  /* 0x00000041868d7810 */ /* 0x000fe20007ffe0ff */
[C---:B------:R-:W-:Y:S01]  /*23500*/  FFMA.FTZ R32, R0.reuse, R139, R32 ;  /* 0x0000008b00207223 */ /* 0x040fe20000010020 */
[----:B------:R-:W-:Y:S01]  /*23510*/  FMNMX.FTZ R139, R5, R2, !PT ;  /* 0x00000002058b7209 */ /* 0x000fe20007810000 */
[----:B------:R-:W-:Y:S01]  /*23520*/  FFMA.FTZ R36, R0, R3, R36 ;  /* 0x0000000300247223 */ /* 0x000fe20000010024 */
        /* <DEDUP_REMOVED lines=75> */
[C---:B------:R-:W-:Y:S01]  /*239e0*/  FFMA.FTZ R56, R0.reuse, R141, R56 ;  /* 0x0000008d00387223 */ /* 0x040fe20000010038 */
[----:B------:R-:W-:Y:S01]  /*239f0*/  FMNMX.FTZ R141, R45, R140, !PT ;  /* 0x0000008c2d8d7209 */ /* 0x000fe20007810000 */
[-C--:B------:R-:W-:Y:S01]  /*23a00*/  FFMA.FTZ R55, R0, R2.reuse, R55 ;  /* 0x0000000200377223 */ /* 0x080fe20000010037 */
[----:B------:R-:W-:Y:S01]  /*23a10*/  FMNMX.FTZ R140, R50, R139, !PT ;  /* 0x0000008b328c7209 */ /* 0x000fe20007810000 */
[----:B------:R-:W-:Y:S01]  /*23a20*/  FFMA.FTZ R53, R0, R2, R53 ;  /* 0x0000000200357223 */ /* 0x000fe20000010035 */
[----:B------:R-:W-:Y:S02]  /*23a30*/  IADD3 R2, R134, 0x69, RZ ;  /* 0x0000006986027810 */ /* 0x000fe40007ffe0ff */
        /* <DEDUP_REMOVED lines=11> */
[----:B------:R-:W-:Y:S01]  /*23af0*/  FMNMX.FTZ R143, R55, R140, !PT ;  /* 0x0000008c378f7209 */ /* 0x000fe20007810000 */
[----:B------:R-:W-:Y:S01]  /*23b00*/  FFMA.FTZ R60, R0, R3, R60 ;  /* 0x00000003003c7223 */ /* 0x000fe2000001003c */
        /* <DEDUP_REMOVED lines=23> */
[----:B------:R-:W-:Y:S02]  /*23c80*/  FMNMX.FTZ R139, R67, R134, !PT ;  /* 0x00000086438b7209 */ /* 0x000fe40007810000 */
[----:B------:R-:W-:Y:S03]  /*23c90*/  FMNMX.FTZ R142, R65, R2, !PT ;  /* 0x00000002418e7209 */ /* 0x000fe60007810000 */
        /* <DEDUP_REMOVED lines=8> */
[----:B---3--:R-:W-:Y:S01]  /*23d20*/  FMUL.FTZ R159, R132, R2 ;  /* 0x00000002849f7220 */ /* 0x008fe20000410000 */
[C---:B------:R-:W-:Y:S01]  /*23d30*/  FADD.FTZ R135, -R2.reuse, R135 ;  /* 0x0000008702877221 */ /* 0x040fe20000010100 */
[----:B------:R-:W-:Y:S01]  /*23d40*/  FSETP.NEU.FTZ.AND P0, PT, R2, -INF , PT ;  /* 0xff8000000200780b */ /* 0x000fe20003f1d000 */
[----:B------:R-:W1:Y:S01]  /*23d50*/  LDSM.16.MT88.4 R140, [R223+0xc000] ;  /* 0x00c00000df8c783b */ /* 0x000e620000004200 */
[----:B------:R-:W-:Y:S01]  /*23d60*/  FADD.FTZ R133, -R3, R133 ;  /* 0x0000008503857221 */ /* 0x000fe20000010100 */
[C---:B------:R-:W-:Y:S01]  /*23d70*/  FMUL.FTZ R134, R132.reuse, R135 ;  /* 0x0000008784867220 */ /* 0x040fe20000410000 */
[----:B------:R-:W-:Y:S01]  /*23d80*/  FSEL R159, R159, RZ, P0 ;  /* 0x000000ff9f9f7208 */ /* 0x000fe20000000000 */
[C---:B------:R-:W-:Y:S01]  /*23d90*/  FMUL.FTZ R135, R132.reuse, R3 ;  /* 0x0000000384877220 */ /* 0x040fe20000410000 */
[----:B------:R-:W-:Y:S01]  /*23da0*/  FSETP.NEU.FTZ.AND P0, PT, R3, -INF , PT ;  /* 0xff8000000300780b */ /* 0x000fe20003f1d000 */
[----:B------:R-:W-:Y:S02]  /*23db0*/  FMUL.FTZ R136, R132, R133 ;  /* 0x0000008584887220 */ /* 0x000fe40000410000 */
[-CC-:B------:R-:W-:Y:S01]  /*23dc0*/  FFMA.FTZ R156, R10, R132.reuse, -R159.reuse ;  /* 0x000000840a9c7223 */ /* 0x180fe2000001089f */
[----:B------:R-:W-:Y:S01]  /*23dd0*/  FSEL R135, R135, RZ, P0 ;  /* 0x000000ff87877208 */ /* 0x000fe20000000000 */
[-CC-:B------:R-:W-:Y:S01]  /*23de0*/  FFMA.FTZ R139, R11, R132.reuse, -R159.reuse ;  /* 0x000000840b8b7223 */ /* 0x180fe2000001089f */
[-CC-:B------:R-:W-:Y:S01]  /*23df0*/  FFMA.FTZ R161, R6, R132.reuse, -R159.reuse ;  /* 0x0000008406a17223 */ /* 0x180fe2000001089f */
[-C--:B------:R-:W-:Y:S01]  /*23e00*/  FFMA.FTZ R158, R7, R132.reuse, -R159 ;  /* 0x00000084079e7223 */ /* 0x080fe2000001089f */
[----:B------:R-:W2:Y:S01]  /*23e10*/  MUFU.EX2 R134, R134 ;  /* 0x0000008600867308 */ /* 0x000ea20000000800 */
[-CC-:B------:R-:W-:Y:S01]  /*23e20*/  FFMA.FTZ R155, R8, R132.reuse, -R135.reuse ;  /* 0x00000084089b7223 */ /* 0x180fe20000010887 */
[-CC-:B------:R-:W-:Y:S01]  /*23e30*/  FFMA.FTZ R154, R9, R132.reuse, -R135.reuse ;  /* 0x00000084099a7223 */ /* 0x180fe20000010887 */
[-CC-:B------:R-:W-:Y:S01]  /*23e40*/  FFMA.FTZ R160, R4, R132.reuse, -R135.reuse ;  /* 0x0000008404a07223 */ /* 0x180fe20000010887 */
[-C--:B------:R-:W-:Y:S01]  /*23e50*/  FFMA.FTZ R157, R5, R132.reuse, -R135 ;  /* 0x00000084059d7223 */ /* 0x080fe20000010887 */
[-CC-:B------:R-:W-:Y:S01]  /*23e60*/  FFMA.FTZ R173, R26, R132.reuse, -R159.reuse ;  /* 0x000000841aad7223 */ /* 0x180fe2000001089f */
[-C--:B------:R-:W-:Y:S01]  /*23e70*/  FFMA.FTZ R170, R27, R132.reuse, -R159 ;  /* 0x000000841baa7223 */ /* 0x080fe2000001089f */
[-CC-:B------:R-:W-:Y:S03]  /*23e80*/  FFMA.FTZ R174, R24, R132.reuse, -R135.reuse ;  /* 0x0000008418ae7223 */ /* 0x180fe60000010887 */
[----:B------:R-:W3:Y:S01]  /*23e90*/  MUFU.EX2 R133, R136 ;  /* 0x0000008800857308 */ /* 0x000ee20000000800 */
        /* <DEDUP_REMOVED lines=34> */
[----:B------:R-:W-:Y:S01]  /*240c0*/  FMUL.FTZ R83, R134, R83 ;  /* 0x0000005386537220 */ /* 0x000fe20000410000 */
[C---:B------:R-:W-:Y:S01]  /*240d0*/  FMUL.FTZ R80, R133.reuse, R80 ;  /* 0x0000005085507220 */ /* 0x040fe20000410000 */
[----:B------:R-:W-:Y:S01]  /*240e0*/  FMUL.FTZ R81, R133, R81 ;  /* 0x0000005185517220 */ /* 0x000fe20000410000 */
[-CC-:B------:R-:W-:Y:S01]  /*240f0*/  FFMA.FTZ R183, R45, R132.reuse, -R135.reuse ;  /* 0x000000842db77223 */ /* 0x180fe20000010887 */
[-CC-:B------:R-:W-:Y:S03]  /*24100*/  FFMA.FTZ R184, R48, R132.reuse, -R135.reuse ;  /* 0x0000008430b87223 */ /* 0x180fe60000010887 */
[----:B------:R-:W-:Y:S01]  /*24110*/  MUFU.EX2 R160, R160 ;  /* 0x000000a000a07308 */ /* 0x000fe20000000800 */
[----:B------:R-:W-:Y:S01]  /*24120*/  FFMA.FTZ R185, R49, R132, -R135 ;  /* 0x0000008431b97223 */ /* 0x000fe20000010887 */
[C---:B------:R-:W-:Y:S01]  /*24130*/  FMUL.FTZ R86, R134.reuse, R86 ;  /* 0x0000005686567220 */ /* 0x040fe20000410000 */
[C---:B------:R-:W-:Y:S01]  /*24140*/  FMUL.FTZ R87, R134.reuse, R87 ;  /* 0x0000005786577220 */ /* 0x040fe20000410000 */
        /* <DEDUP_REMOVED lines=14> */
[----:B------:R-:W-:Y:S01]  /*24230*/  FMUL.FTZ R99, R134, R99 ;  /* 0x0000006386637220 */ /* 0x000fe20000410000 */
[C---:B------:R-:W-:Y:S01]  /*24240*/  FMUL.FTZ R96, R133.reuse, R96 ;  /* 0x0000006085607220 */ /* 0x040fe20000410000 */
[----:B------:R-:W-:Y:S01]  /*24250*/  FMUL.FTZ R97, R133, R97 ;  /* 0x0000006185617220 */ /* 0x000fe20000410000 */
[--C-:B------:R-:W-:Y:S01]  /*24260*/  FFMA.FTZ R163, R14, R132, -R159.reuse ;  /* 0x000000840ea37223 */ /* 0x100fe2000001089f */
[C---:B------:R-:W-:Y:S01]  /*24270*/  FMUL.FTZ R14, R134.reuse, R122 ;  /* 0x0000007a860e7220 */ /* 0x040fe20000410000 */
[----:B------:R-:W-:Y:S03]  /*24280*/  FFMA.FTZ R162, R15, R132, -R159 ;  /* 0x000000840fa27223 */ /* 0x000fe6000001089f */
[----:B------:R-:W4:Y:S01]  /*24290*/  MUFU.EX2 R154, R154 ;  /* 0x0000009a009a7308 */ /* 0x000f220000000800 */
[----:B--2---:R-:W-:Y:S01]  /*242a0*/  F2FP.F16.F32.PACK_AB R128, R157, R160 ;  /* 0x000000a09d80723e */ /* 0x004fe200000000ff */
[C---:B------:R-:W-:Y:S01]  /*242b0*/  FMUL.FTZ R15, R134.reuse, R123 ;  /* 0x0000007b860f7220 */ /* 0x040fe20000410000 */
[C---:B------:R-:W-:Y:S01]  /*242c0*/  FMUL.FTZ R102, R134.reuse, R102 ;  /* 0x0000006686667220 */ /* 0x040fe20000410000 */
[----:B------:R-:W-:Y:S01]  /*242d0*/  FMUL.FTZ R103, R134, R103 ;  /* 0x0000006786677220 */ /* 0x000fe20000410000 */
[C---:B------:R-:W-:Y:S01]  /*242e0*/  FMUL.FTZ R100, R133.reuse, R100 ;  /* 0x0000006485647220 */ /* 0x040fe20000410000 */
[C---:B------:R-:W-:Y:S01]  /*242f0*/  FMUL.FTZ R101, R133.reuse, R101 ;  /* 0x0000006585657220 */ /* 0x040fe20000410000 */
[--C-:B------:R-:W-:Y:S01]  /*24300*/  FFMA.FTZ R166, R12, R132, -R135.reuse ;  /* 0x000000840ca67223 */ /* 0x100fe20000010887 */
[----:B------:R-:W-:Y:S01]  /*24310*/  FMUL.FTZ R12, R133, R120 ;  /* 0x00000078850c7220 */ /* 0x000fe20000410000 */
[----:B------:R-:W-:Y:S01]  /*24320*/  FFMA.FTZ R167, R13, R132, -R135 ;  /* 0x000000840da77223 */ /* 0x000fe20000010887 */
[C---:B------:R-:W-:Y:S01]  /*24330*/  FMUL.FTZ R13, R133.reuse, R121 ;  /* 0x00000079850d7220 */ /* 0x040fe20000410000 */
[C---:B------:R-:W-:Y:S01]  /*24340*/  FMUL.FTZ R106, R134.reuse, R106 ;  /* 0x0000006a866a7220 */ /* 0x040fe20000410000 */
[----:B------:R-:W-:Y:S01]  /*24350*/  LDSM.16.MT88.4 R120, [R223+0xc800] ;  /* 0x00c80000df78783b */ /* 0x000fe20000004200 */
[----:B------:R-:W-:Y:S01]  /*24360*/  FMUL.FTZ R107, R134, R107 ;  /* 0x0000006b866b7220 */ /* 0x000fe20000410000 */
[C---:B------:R-:W-:Y:S01]  /*24370*/  FMUL.FTZ R104, R133.reuse, R104 ;  /* 0x0000006885687220 */ /* 0x040fe20000410000 */
[C---:B------:R-:W-:Y:S01]  /*24380*/  FMUL.FTZ R105, R133.reuse, R105 ;  /* 0x0000006985697220 */ /* 0x040fe20000410000 */
[----:B------:R-:W-:Y:S01]  /*24390*/  MUFU.EX2 R163, R163 ;  /* 0x000000a300a37308 */ /* 0x000fe20000000800 */
[----:B----4-:R-:W-:Y:S01]  /*243a0*/  F2FP.F16.F32.PACK_AB R130, R154, R155 ;  /* 0x0000009b9a82723e */ /* 0x010fe200000000ff */
[C---:B------:R-:W-:Y:S01]  /*243b0*/  FMUL.FTZ R110, R134.reuse, R110 ;  /* 0x0000006e866e7220 */ /* 0x040fe20000410000 */
[C---:B------:R-:W-:Y:S01]  /*243c0*/  FMUL.FTZ R111, R134.reuse, R111 ;  /* 0x0000006f866f7220 */ /* 0x040fe20000410000 */
[C---:B------:R-:W-:Y:S01]  /*243d0*/  FMUL.FTZ R108, R133.reuse, R108 ;  /* 0x0000006c856c7220 */ /* 0x040fe20000410000 */
[C---:B------:R-:W-:Y:S01]  /*243e0*/  FMUL.FTZ R109, R133.reuse, R109 ;  /* 0x0000006d856d7220 */ /* 0x040fe20000410000 */
[C---:B------:R-:W-:Y:S01]  /*243f0*/  FMUL.FTZ R114, R134.reuse, R114 ;  /* 0x0000007286727220 */ /* 0x040fe20000410000 */
[----:B------:R-:W-:Y:S01]  /*24400*/  FMUL.FTZ R115, R134, R115 ;  /* 0x0000007386737220 */ /* 0x000fe20000410000 */
[C---:B-1----:R-:W-:Y:S02]  /*24410*/  HMMA.16816.F32 R4, R128.reuse, R140, R4 ;  /* 0x0000008c8004723c */ /* 0x042fe40000001804 */
[----:B------:R-:W-:Y:S03]  /*24420*/  MUFU.EX2 R162, R162 ;  /* 0x000000a200a27308 */ /* 0x000fe60000000800 */
[----:B------:R-:W-:Y:S01]  /*24430*/  FMUL.FTZ R112, R133, R112 ;  /* 0x0000007085707220 */ /* 0x000fe20000410000 */
[C---:B------:R-:W-:Y:S01]  /*24440*/  HMMA.16816.F32 R8, R128.reuse, R142, R8 ;  /* 0x0000008e8008723c */ /* 0x040fe20000001808 */
[----:B------:R-:W1:Y:S05]  /*24450*/  LDSM.16.MT88.4 R140, [R223+0x10000] ;  /* 0x01000000df8c783b */ /* 0x000e6a0000004200 */
[----:B------:R-:W-:Y:S01]  /*24460*/  MUFU.EX2 R166, R166 ;  /* 0x000000a600a67308 */ /* 0x000fe20000000800 */
[----:B------:R-:W-:Y:S01]  /*24470*/  ISETP.GT.AND P0, PT, R247, R234, PT ;  /* 0x000000eaf700720c */ /* 0x000fe20003f04270 */
[----:B------:R-:W-:Y:S01]  /*24480*/  FMUL.FTZ R113, R133, R113 ;  /* 0x0000007185717220 */ /* 0x000fe20000410000 */
[C---:B------:R-:W-:Y:S07]  /*24490*/  HMMA.16816.F32 R68, R128.reuse, R144, R68 ;  /* 0x000000908044723c */ /* 0x040fee0000001844 */
[----:B------:R-:W-:Y:S01]  /*244a0*/  MUFU.EX2 R167, R167 ;  /* 0x000000a700a77308 */ /* 0x000fe20000000800 */
[C---:B------:R-:W-:Y:S01]  /*244b0*/  HMMA.16816.F32 R72, R128.reuse, R146, R72 ;  /* 0x000000928048723c */ /* 0x040fe20000001848 */
[----:B------:R-:W2:Y:S02]  /*244c0*/  LDSM.16.MT88.4 R144, [R221+0x10000] ;  /* 0x01000000dd90783b */ /* 0x000ea40000004200 */
[-CC-:B------:R-:W-:Y:S03]  /*244d0*/  FFMA.FTZ R172, R22, R132.reuse, -R159.reuse ;  /* 0x0000008416ac7223 */ /* 0x180fe6000001089f */
[C---:B------:R-:W-:Y:S03]  /*244e0*/  HMMA.16816.F32 R76, R128.reuse, R148, R76 ;  /* 0x00000094804c723c */ /* 0x040fe6000000184c */
[----:B------:R-:W-:Y:S02]  /*244f0*/  MUFU.EX2 R173, R173 ;  /* 0x000000ad00ad7308 */ /* 0x000fe40000000800 */
[-C--:B------:R-:W-:Y:S01]  /*24500*/  FFMA.FTZ R171, R23, R132.reuse, -R159 ;  /* 0x0000008417ab7223 */ /* 0x080fe2000001089f */
[C---:B------:R-:W-:Y:S01]  /*24510*/  HMMA.16816.F32 R80, R128.reuse, R150, R80 ;  /* 0x000000968050723c */ /* 0x040fe20000001850 */
[----:B------:R-:W-:Y:S06]  /*24520*/  LDSM.16.MT88.4 R148, [R220+0xc800] ;  /* 0x00c80000dc94783b */ /* 0x000fec0000004200 */
[----:B------:R-:W-:Y:S01]  /*24530*/  MUFU.EX2 R172, R172 ;  /* 0x000000ac00ac7308 */ /* 0x000fe20000000800 */
[-CC-:B------:R-:W-:Y:S01]  /*24540*/  FFMA.FTZ R177, R20, R132.reuse, -R135.reuse ;  /* 0x0000008414b17223 */ /* 0x180fe20000010887 */
[C---:B---3--:R-:W-:Y:S03]  /*24550*/  HMMA.16816.F32 R84, R128.reuse, R124, R84 ;  /* 0x0000007c8054723c */ /* 0x048fe60000001854 */
[-C--:B------:R-:W-:Y:S03]  /*24560*/  FFMA.FTZ R176, R21, R132.reuse, -R135 ;  /* 0x0000008415b07223 */ /* 0x080fe60000010887 */
[C---:B------:R-:W-:Y:S01]  /*24570*/  HMMA.16816.F32 R88, R128.reuse, R126, R88 ;  /* 0x0000007e8058723c */ /* 0x040fe20000001858 */
[----:B------:R-:W3:Y:S01]  /*24580*/  LDSM.16.MT88.4 R124, [R220+0x10000] ;  /* 0x01000000dc7c783b */ /* 0x000ee20000004200 */
[----:B------:R-:W4:Y:S03]  /*24590*/  MUFU.EX2 R171, R171 ;  /* 0x000000ab00ab7308 */ /* 0x000f260000000800 */
[--C-:B------:R-:W-:Y:S01]  /*245a0*/  FFMA.FTZ R165, R18, R132, -R159.reuse ;  /* 0x0000008412a57223 */ /* 0x100fe2000001089f */
[C---:B-1----:R-:W-:Y:S06]  /*245b0*/  HMMA.16816.F32 R92, R128.reuse, R140, R92 ;  /* 0x0000008c805c723c */ /* 0x042fec000000185c */
[----:B------:R-:W1:Y:S01]  /*245c0*/  MUFU.EX2 R170, R170 ;  /* 0x000000aa00aa7308 */ /* 0x000e620000000800 */
[----:B------:R-:W-:Y:S01]  /*245d0*/  FMUL.FTZ R18, R134, R118 ;  /* 0x0000007686127220 */ /* 0x000fe20000410000 */
[C---:B------:R-:W-:Y:S01]  /*245e0*/  HMMA.16816.F32 R96, R128.reuse, R142, R96 ;  /* 0x0000008e8060723c */ /* 0x040fe20000001860 */
[----:B------:R-:W5:Y:S02]  /*245f0*/  LDSM.16.MT88.4 R140, [R219+0x10000] ;  /* 0x01000000db8c783b */ /* 0x000f640000004200 */
[----:B------:R-:W-:Y:S03]  /*24600*/  FFMA.FTZ R164, R19, R132, -R159 ;  /* 0x0000008413a47223 */ /* 0x000fe6000001089f */
[C---:B--2---:R-:W-:Y:S02]  /*24610*/  HMMA.16816.F32 R100, R128.reuse, R144, R100 ;  /* 0x000000908064723c */ /* 0x044fe40000001864 */
[----:B------:R-:W-:Y:S03]  /*24620*/  MUFU.EX2 R165, R165 ;  /* 0x000000a500a57308 */ /* 0x000fe60000000800 */
[----:B----4-:R-:W-:Y:S01]  /*24630*/  F2FP.F16.F32.PACK_AB R21, R171, R172 ;  /* 0x000000acab15723e */ /* 0x010fe200000000ff */
[C---:B------:R-:W-:Y:S01]  /*24640*/  HMMA.16816.F32 R104, R128.reuse, R146, R104 ;  /* 0x000000928068723c */ /* 0x040fe20000001868 */
[----:B------:R-:W2:Y:S05]  /*24650*/  LDSM.16.MT88.4 R144, [R221+0xc800] ;  /* 0x00c80000dd90783b */ /* 0x000eaa0000004200 */
[----:B------:R-:W4:Y:S01]  /*24660*/  MUFU.EX2 R164, R164 ;  /* 0x000000a400a47308 */ /* 0x000f220000000800 */
[-CC-:B------:R-:W-:Y:S01]  /*24670*/  FFMA.FTZ R168, R16, R132.reuse, -R135.reuse ;  /* 0x0000008410a87223 */ /* 0x180fe20000010887 */
[----:B------:R-:W-:Y:S03]  /*24680*/  FFMA.FTZ R169, R17, R132, -R135 ;  /* 0x0000008411a97223 */ /* 0x000fe60000010887 */
[----:B------:R-:W-:Y:S01]  /*24690*/  FMUL.FTZ R19, R134, R119 ;  /* 0x0000007786137220 */ /* 0x000fe20000410000 */
[C---:B------:R-:W-:Y:S01]  /*246a0*/  FMUL.FTZ R16, R133.reuse, R116 ;  /* 0x0000007485107220 */ /* 0x040fe20000410000 */
[----:B------:R-:W-:Y:S01]  /*246b0*/  FMUL.FTZ R17, R133, R117 ;  /* 0x0000007585117220 */ /* 0x000fe20000410000 */
[----:B------:R-:W-:Y:S02]  /*246c0*/  F2FP.F16.F32.PACK_AB R117, R162, R163 ;  /* 0x000000a3a275723e */ /* 0x000fe400000000ff */
[----:B------:R-:W-:Y:S01]  /*246d0*/  MUFU.EX2 R168, R168 ;  /* 0x000000a800a87308 */ /* 0x000fe20000000800 */
[----:B------:R-:W-:Y:S01]  /*246e0*/  F2FP.F16.F32.PACK_AB R116, R167, R166 ;  /* 0x000000a6a774723e */ /* 0x000fe200000000ff */
[-CC-:B------:R-:W-:Y:S01]  /*246f0*/  FFMA.FTZ R54, R54, R132.reuse, -R159.reuse ;  /* 0x0000008436367223 */ /* 0x180fe2000001089f */
[----:B-1----:R-:W-:Y:S01]  /*24700*/  F2FP.F16.F32.PACK_AB R23, R170, R173 ;  /* 0x000000adaa17723e */ /* 0x002fe200000000ff */
[C---:B---3--:R-:W-:Y:S03]  /*24710*/  HMMA.16816.F32 R12, R128.reuse, R124, R12 ;  /* 0x0000007c800c723c */ /* 0x048fe6000000180c */
[----:B----4-:R-:W-:Y:S03]  /*24720*/  F2FP.F16.F32.PACK_AB R119, R164, R165 ;  /* 0x000000a5a477723e */ /* 0x010fe600000000ff */
[----:B------:R-:W1:Y:S01]  /*24730*/  MUFU.EX2 R169, R169 ;  /* 0x000000a900a97308 */ /* 0x000e620000000800 */
[----:B------:R-:W-:Y:S01]  /*24740*/  FFMA.FTZ R55, R55, R132, -R159 ;  /* 0x0000008437377223 */ /* 0x000fe2000001089f */
[C---:B------:R-:W-:Y:S01]  /*24750*/  HMMA.16816.F32 R16, R128.reuse, R126, R16 ;  /* 0x0000007e8010723c */ /* 0x040fe20000001810 */
[----:B------:R-:W3:Y:S02]  /*24760*/  LDSM.16.MT88.4 R124, [R219+0xc800] ;  /* 0x00c80000db7c783b */ /* 0x000ee40000004200 */
[----:B------:R-:W-:Y:S03]  /*24770*/  FFMA.FTZ R160, R133, R248, R160 ;  /* 0x000000f885a07223 */ /* 0x000fe600000100a0 */
[C---:B-----5:R-:W-:Y:S02]  /*24780*/  HMMA.16816.F32 R108, R128.reuse, R140, R108 ;  /* 0x0000008c806c723c */ /* 0x060fe4000000186c */
[----:B------:R-:W-:Y:S03]  /*24790*/  MUFU.EX2 R177, R177 ;  /* 0x000000b100b17308 */ /* 0x000fe60000000800 */
[----:B------:R-:W-:Y:S01]  /*247a0*/  FFMA.FTZ R161, R134, R243, R161 ;  /* 0x000000f386a17223 */ /* 0x000fe200000100a1 */
[----:B------:R-:W-:Y:S01]  /*247b0*/  HMMA.16816.F32 R112, R128, R142, R112 ;  /* 0x0000008e8070723c */ /* 0x000fe20000001870 */
[----:B------:R-:W-:Y:S05]  /*247c0*/  LDSM.16.MT88.4 R128, [R221+0x10800] ;  /* 0x01080000dd80783b */ /* 0x000fea0000004200 */
[----:B------:R-:W4:Y:S01]  /*247d0*/  MUFU.EX2 R176, R176 ;  /* 0x000000b000b07308 */ /* 0x000f220000000800 */
[----:B-1----:R-:W-:Y:S01]  /*247e0*/  F2FP.F16.F32.PACK_AB R118, R169, R168 ;  /* 0x000000a8a976723e */ /* 0x002fe200000000ff */
[----:B------:R-:W-:Y:S03]  /*247f0*/  FADD.FTZ R161, R158, R161 ;  /* 0x000000a19ea17221 */ /* 0x000fe60000010000 */
[----:B------:R-:W-:Y:S01]  /*24800*/  MOV R133, R3 ;  /* 0x0000000300857202 */ /* 0x000fe20000000f00 */
[----:B------:R-:W-:Y:S01]  /*24810*/  FADD.FTZ R160, R157, R160 ;  /* 0x000000a09da07221 */ /* 0x000fe20000010000 */
[----:B------:R-:W-:Y:S03]  /*24820*/  LDSM.16.MT88.4 R140, [R220+0x10800] ;  /* 0x01080000dc8c783b */ /* 0x000fe60000004200 */
[----:B------:R-:W-:Y:S01]  /*24830*/  MUFU.EX2 R174, R174 ;  /* 0x000000ae00ae7308 */ /* 0x000fe20000000800 */
[C---:B------:R-:W-:Y:S05]  /*24840*/  HMMA.16816.F32 R4, R116.reuse, R120, R4 ;  /* 0x000000787404723c */ /* 0x040fea0000001804 */
[----:B------:R-:W-:Y:S01]  /*24850*/  FADD.FTZ R156, R156, R161 ;  /* 0x000000a19c9c7221 */ /* 0x000fe20000010000 */
[C---:B------:R-:W-:Y:S01]  /*24860*/  HMMA.16816.F32 R8, R116.reuse, R122, R8 ;  /* 0x0000007a7408723c */ /* 0x040fe20000001808 */
[----:B------:R-:W1:Y:S02]  /*24870*/  LDSM.16.MT88.4 R120, [R223+0x10800] ;  /* 0x01080000df78783b */ /* 0x000e640000004200 */
[----:B------:R-:W5:Y:S02]  /*24880*/  MUFU.EX2 R175, R175 ;  /* 0x000000af00af7308 */ /* 0x000f640000000800 */
[----:B----4-:R-:W-:Y:S01]  /*24890*/  F2FP.F16.F32.PACK_AB R20, R176, R177 ;  /* 0x000000b1b014723e */ /* 0x010fe200000000ff */
[C---:B--2---:R-:W-:Y:S07]  /*248a0*/  HMMA.16816.F32 R68, R116.reuse, R144, R68 ;  /* 0x000000907444723c */ /* 0x044fee0000001844 */
[----:B------:R-:W-:Y:S01]  /*248b0*/  MUFU.EX2 R179, R179 ;  /* 0x000000b300b37308 */ /* 0x000fe20000000800 */
[----:B------:R-:W-:Y:S01]  /*248c0*/  FADD.FTZ R156, R139, R156 ;  /* 0x0000009c8b9c7221 */ /* 0x000fe20000010000 */
[C---:B------:R-:W-:Y:S01]  /*248d0*/  HMMA.16816.F32 R72, R116.reuse, R146, R72 ;  /* 0x000000927448723c */ /* 0x040fe20000001848 */
[----:B------:R-:W2:Y:S02]  /*248e0*/  LDSM.16.MT88.4 R144, [R219+0x10800] ;  /* 0x01080000db90783b */ /* 0x000ea40000004200 */
[----:B------:R-:W-:Y:S03]  /*248f0*/  FADD.FTZ R163, R163, R156 ;  /* 0x0000009ca3a37221 */ /* 0x000fe60000010000 */
[C---:B------:R-:W-:Y:S02]  /*24900*/  HMMA.16816.F32 R76, R116.reuse, R148, R76 ;  /* 0x00000094744c723c */ /* 0x040fe4000000184c */
[----:B------:R-:W-:Y:S03]  /*24910*/  MUFU.EX2 R178, R178 ;  /* 0x000000b200b27308 */ /* 0x000fe60000000800 */
[----:B-----5:R-:W-:Y:S01]  /*24920*/  F2FP.F16.F32.PACK_AB R22, R175, R174 ;  /* 0x000000aeaf16723e */ /* 0x020fe200000000ff */
[C---:B------:R-:W-:Y:S01]  /*24930*/  HMMA.16816.F32 R80, R116.reuse, R150, R80 ;  /* 0x000000967450723c */ /* 0x040fe20000001850 */
[----:B------:R-:W-:Y:S05]  /*24940*/  LDSM.16.MT88.4 R148, [R221+0xd000] ;  /* 0x00d00000dd94783b */ /* 0x000fea0000004200 */
[----:B------:R-:W-:Y:S01]  /*24950*/  MUFU.EX2 R180, R180 ;  /* 0x000000b400b47308 */ /* 0x000fe20000000800 */
[----:B------:R-:W-:Y:S01]  /*24960*/  FADD.FTZ R155, R155, R160 ;  /* 0x000000a09b9b7221 */ /* 0x000fe20000010000 */
[C---:B---3--:R-:W-:Y:S08]  /*24970*/  HMMA.16816.F32 R84, R116.reuse, R124, R84 ;  /* 0x0000007c7454723c */ /* 0x048ff00000001854 */
        /* <DEDUP_REMOVED lines=10> */
[----:B------:R-:W-:Y:S01]  /*24a20*/  FADD.FTZ R165, R165, R162 ;  /* 0x000000a2a5a57221 */ /* 0x000fe20000010000 */
[C---:B------:R-:W-:Y:S08]  /*24a30*/  HMMA.16816.F32 R100, R116.reuse, R128, R100 ;  /* 0x000000807464723c */ /* 0x040ff00000001864 */
[----:B------:R-:W-:Y:S01]  /*24a40*/  MUFU.EX2 R184, R184 ;  /* 0x000000b800b87308 */ /* 0x000fe20000000800 */
[C---:B------:R-:W-:Y:S01]  /*24a50*/  HMMA.16816.F32 R104, R116.reuse, R130, R104 ;  /* 0x000000827468723c */ /* 0x040fe20000001868 */
[----:B------:R-:W-:Y:S02]  /*24a60*/  LDSM.16.MT88.4 R128, [R220+0x11000] ;  /* 0x01100000dc80783b */ /* 0x000fe40000004200 */
        /* <DEDUP_REMOVED lines=10> */
[----:B------:R-:W-:Y:S01]  /*24b10*/  HMMA.16816.F32 R112, R116, R146, R112 ;  /* 0x000000927470723c */ /* 0x000fe20000001870 */
[----:B------:R-:W2:Y:S02]  /*24b20*/  LDSM.16.MT88.4 R116, [R223+0x11000] ;  /* 0x01100000df74783b */ /* 0x000ea40000004200 */
[-CC-:B------:R-:W-:Y:S03]  /*24b30*/  FFMA.FTZ R144, R30, R132.reuse, -R159.reuse ;  /* 0x000000841e907223 */ /* 0x180fe6000001089f */
[C---:B---3--:R-:W-:Y:S05]  /*24b40*/  HMMA.16816.F32 R4, R20.reuse, R124, R4 ;  /* 0x0000007c1404723c */ /* 0x048fea0000001804 */
[-CC-:B------:R-:W-:Y:S01]  /*24b50*/  FFMA.FTZ R147, R31, R132.reuse, -R159.reuse ;  /* 0x000000841f937223 */ /* 0x180fe2000001089f */
[C---:B------:R-:W-:Y:S01]  /*24b60*/  HMMA.16816.F32 R8, R20.reuse, R126, R8 ;  /* 0x0000007e1408723c */ /* 0x040fe20000001808 */
[----:B------:R-:W3:Y:S01]  /*24b70*/  LDSM.16.MT88.4 R124, [R221+0x11000] ;  /* 0x01100000dd7c783b */ /* 0x000ee20000004200 */
[----:B------:R-:W-:Y:S03]  /*24b80*/  MUFU.EX2 R144, R144 ;  /* 0x0000009000907308 */ /* 0x000fe60000000800 */
[-CC-:B------:R-:W-:Y:S01]  /*24b90*/  FFMA.FTZ R145, R34, R132.reuse, -R159.reuse ;  /* 0x0000008422917223 */ /* 0x180fe2000001089f */
[C---:B------:R-:W-:Y:S06]  /*24ba0*/  HMMA.16816.F32 R68, R20.reuse, R148, R68 ;  /* 0x000000941444723c */ /* 0x040fec0000001844 */
[----:B------:R-:W4:Y:S01]  /*24bb0*/  MUFU.EX2 R147, R147 ;  /* 0x0000009300937308 */ /* 0x000f220000000800 */
[-C--:B------:R-:W-:Y:S01]  /*24bc0*/  FFMA.FTZ R146, R35, R132.reuse, -R159 ;  /* 0x0000008423927223 */ /* 0x080fe2000001089f */
[C---:B------:R-:W-:Y:S03]  /*24bd0*/  HMMA.16816.F32 R72, R20.reuse, R150, R72 ;  /* 0x000000961448723c */ /* 0x040fe60000001848 */
[-CC-:B------:R-:W-:Y:S03]  /*24be0*/  FFMA.FTZ R148, R29, R132.reuse, -R135.reuse ;  /* 0x000000841d947223 */ /* 0x180fe60000010887 */
[C---:B------:R-:W-:Y:S02]  /*24bf0*/  HMMA.16816.F32 R76, R20.reuse, R24, R76 ;  /* 0x00000018144c723c */ /* 0x040fe4000000184c */
[----:B------:R-:W-:Y:S03]  /*24c00*/  MUFU.EX2 R145, R145 ;  /* 0x0000009100917308 */ /* 0x000fe60000000800 */
[-CC-:B------:R-:W-:Y:S01]  /*24c10*/  FFMA.FTZ R151, R28, R132.reuse, -R135.reuse ;  /* 0x000000841c977223 */ /* 0x180fe20000010887 */
[C---:B------:R-:W-:Y:S01]  /*24c20*/  HMMA.16816.F32 R80, R20.reuse, R26, R80 ;  /* 0x0000001a1450723c */ /* 0x040fe20000001850 */
[----:B------:R-:W5:Y:S05]  /*24c30*/  LDSM.16.MT88.4 R28, [R223+0xd800] ;  /* 0x00d80000df1c783b */ /* 0x000f6a0000004200 */
[----:B------:R-:W3:Y:S01]  /*24c40*/  MUFU.EX2 R146, R146 ;  /* 0x0000009200927308 */ /* 0x000ee20000000800 */
[-CC-:B------:R-:W-:Y:S01]  /*24c50*/  FFMA.FTZ R149, R32, R132.reuse, -R135.reuse ;  /* 0x0000008420957223 */ /* 0x180fe20000010887 */
[C---:B-1----:R-:W-:Y:S03]  /*24c60*/  HMMA.16816.F32 R84, R20.reuse, R120, R84 ;  /* 0x000000781454723c */ /* 0x042fe60000001854 */
[----:B------:R-:W-:Y:S03]  /*24c70*/  FFMA.FTZ R150, R33, R132, -R135 ;  /* 0x0000008421967223 */ /* 0x000fe60000010887 */
        /* <DEDUP_REMOVED lines=11> */
[----:B------:R-:W-:Y:S03]  /*24d30*/  MUFU.EX2 R149, R149 ;  /* 0x0000009500957308 */ /* 0x000fe60000000800 */
[----:B------:R-:W-:Y:S01]  /*24d40*/  FADD.FTZ R172, R172, R165 ;  /* 0x000000a5acac7221 */ /* 0x000fe20000010000 */
[C---:B------:R-:W-:Y:S01]  /*24d50*/  HMMA.16816.F32 R104, R20.reuse, R126, R104 ;  /* 0x0000007e1468723c */ /* 0x040fe20000001868 */
[----:B------:R-:W-:Y:S05]  /*24d60*/  LDSM.16.MT88.4 R124, [R219+0x11800] ;  /* 0x01180000db7c783b */ /* 0x000fea0000004200 */
[----:B------:R-:W3:Y:S01]  /*24d70*/  MUFU.EX2 R150, R150 ;  /* 0x0000009600967308 */ /* 0x000ee20000000800 */
[----:B----4-:R-:W-:Y:S01]  /*24d80*/  F2FP.F16.F32.PACK_AB R24, R148, R151 ;  /* 0x000000979418723e */ /* 0x010fe200000000ff */
[C---:B------:R-:W-:Y:S03]  /*24d90*/  HMMA.16816.F32 R12, R20.reuse, R128, R12 ;  /* 0x00000080140c723c */ /* 0x040fe6000000180c */
[----:B------:R-:W-:Y:S03]  /*24da0*/  FADD.FTZ R168, R168, R167 ;  /* 0x000000a7a8a87221 */ /* 0x000fe60000010000 */
[C---:B------:R-:W-:Y:S05]  /*24db0*/  HMMA.16816.F32 R16, R20.reuse, R130, R16 ;  /* 0x000000821410723c */ /* 0x040fea0000001810 */
[----:B------:R-:W-:Y:S01]  /*24dc0*/  FADD.FTZ R172, R171, R172 ;  /* 0x000000acabac7221 */ /* 0x000fe20000010000 */
[C---:B------:R-:W-:Y:S05]  /*24dd0*/  HMMA.16816.F32 R108, R20.reuse, R140, R108 ;  /* 0x0000008c146c723c */ /* 0x040fea000000186c */
[----:B---3--:R-:W-:Y:S01]  /*24de0*/  F2FP.F16.F32.PACK_AB R26, R150, R149 ;  /* 0x00000095961a723e */ /* 0x008fe200000000ff */
[----:B------:R-:W-:Y:S01]  /*24df0*/  HMMA.16816.F32 R112, R20, R142, R112 ;  /* 0x0000008e1470723c */ /* 0x000fe20000001870 */
[----:B------:R-:W3:Y:S04]  /*24e00*/  LDSM.16.MT88.4 R20, [R219+0xd800] ;  /* 0x00d80000db14783b */ /* 0x000ee80000004200 */
[-CC-:B------:R-:W-:Y:S01]  /*24e10*/  FFMA.FTZ R140, R39, R132.reuse, -R159.reuse ;  /* 0x00000084278c7223 */ /* 0x180fe2000001089f */
[C---:B-----5:R-:W-:Y:S05]  /*24e20*/  HMMA.16816.F32 R4, R24.reuse, R28, R4 ;  /* 0x0000001c1804723c */ /* 0x060fea0000001804 */
[-CC-:B------:R-:W-:Y:S01]  /*24e30*/  FFMA.FTZ R143, R38, R132.reuse, -R159.reuse ;  /* 0x00000084268f7223 */ /* 0x180fe2000001089f */
[C---:B------:R-:W-:Y:S01]  /*24e40*/  HMMA.16816.F32 R8, R24.reuse, R30, R8 ;  /* 0x0000001e1808723c */ /* 0x040fe20000001808 */
[----:B------:R-:W4:Y:S01]  /*24e50*/  LDSM.16.MT88.4 R28, [R223+0x11800] ;  /* 0x01180000df1c783b */ /* 0x000f220000004200 */
[----:B------:R-:W-:Y:S03]  /*24e60*/  MUFU.EX2 R140, R140 ;  /* 0x0000008c008c7308 */ /* 0x000fe60000000800 */
[-CC-:B------:R-:W-:Y:S01]  /*24e70*/  FFMA.FTZ R141, R42, R132.reuse, -R159.reuse ;  /* 0x000000842a8d7223 */ /* 0x180fe2000001089f */
[C---:B-1----:R-:W-:Y:S03]  /*24e80*/  HMMA.16816.F32 R68, R24.reuse, R120, R68 ;  /* 0x000000781844723c */ /* 0x042fe60000001844 */
[----:B------:R-:W-:Y:S03]  /*24e90*/  LDSM.16.MT88.4 R36, [R221+0xe000] ;  /* 0x00e00000dd24783b */ /* 0x000fe60000004200 */
[----:B------:R-:W1:Y:S01]  /*24ea0*/  MUFU.EX2 R143, R143 ;  /* 0x0000008f008f7308 */ /* 0x000e620000000800 */
[----:B------:R-:W-:Y:S01]  /*24eb0*/  FFMA.FTZ R142, R43, R132, -R159 ;  /* 0x000000842b8e7223 */ /* 0x000fe2000001089f */
[C---:B------:R-:W-:Y:S03]  /*24ec0*/  HMMA.16816.F32 R72, R24.reuse, R122, R72 ;  /* 0x0000007a1848723c */ /* 0x040fe60000001848 */
[----:B------:R-:W5:Y:S03]  /*24ed0*/  LDSM.16.MT88.4 R120, [R220+0x11800] ;  /* 0x01180000dc78783b */ /* 0x000f660000004200 */
[C---:B--2---:R-:W-:Y:S02]  /*24ee0*/  HMMA.16816.F32 R76, R24.reuse, R32, R76 ;  /* 0x00000020184c723c */ /* 0x044fe4000000184c */
[----:B------:R-:W-:Y:S03]  /*24ef0*/  MUFU.EX2 R141, R141 ;  /* 0x0000008d008d7308 */ /* 0x000fe60000000800 */
[----:B------:R-:W-:Y:S01]  /*24f00*/  FADD.FTZ R168, R169, R168 ;  /* 0x000000a8a9a87221 */ /* 0x000fe20000010000 */
[C---:B------:R-:W-:Y:S01]  /*24f10*/  HMMA.16816.F32 R80, R24.reuse, R34, R80 ;  /* 0x000000221850723c */ /* 0x040fe20000001850 */
[----:B------:R-:W2:Y:S05]  /*24f20*/  LDSM.16.MT88.4 R32, [R223+0xe000] ;  /* 0x00e00000df20783b */ /* 0x000eaa0000004200 */
[----:B------:R-:W4:Y:S01]  /*24f30*/  MUFU.EX2 R142, R142 ;  /* 0x0000008e008e7308 */ /* 0x000f220000000800 */
[----:B------:R-:W-:Y:S01]  /*24f40*/  FADD.FTZ R173, R173, R172 ;  /* 0x000000acadad7221 */ /* 0x000fe20000010000 */
[C---:B---3--:R-:W-:Y:S01]  /*24f50*/  HMMA.16816.F32 R84, R24.reuse, R20, R84 ;  /* 0x000000141854723c */ /* 0x048fe20000001854 */
[----:B------:R-:W3:Y:S02]  /*24f60*/  LDSM.16.MT88.4 R40, [R220+0xe000] ;  /* 0x00e00000dc28783b */ /* 0x000ee40000004200 */
[----:B------:R-:W-:Y:S03]  /*24f70*/  FADD.FTZ R173, R170, R173 ;  /* 0x000000adaaad7221 */ /* 0x000fe60000010000 */
        /* <DEDUP_REMOVED lines=13> */
[-CC-:B------:R-:W-:Y:S01]  /*25050*/  FFMA.FTZ R120, R46, R132.reuse, -R159.reuse ;  /* 0x000000842e787223 */ /* 0x180fe2000001089f */
[C---:B------:R-:W-:Y:S05]  /*25060*/  HMMA.16816.F32 R108, R24.reuse, R124, R108 ;  /* 0x0000007c186c723c */ /* 0x040fea000000186c */
[-CC-:B------:R-:W-:Y:S01]  /*25070*/  FFMA.FTZ R121, R47, R132.reuse, -R159.reuse ;  /* 0x000000842f797223 */ /* 0x180fe2000001089f */
[----:B------:R-:W-:Y:S01]  /*25080*/  HMMA.16816.F32 R112, R24, R126, R112 ;  /* 0x0000007e1870723c */ /* 0x000fe20000001870 */
[----:B------:R-:W4:Y:S01]  /*25090*/  LDSM.16.MT88.4 R24, [R223+0x12000] ;  /* 0x01200000df18783b */ /* 0x000f220000004200 */
[----:B------:R-:W-:Y:S03]  /*250a0*/  MUFU.EX2 R120, R120 ;  /* 0x0000007800787308 */ /* 0x000fe60000000800 */
[-CC-:B------:R-:W-:Y:S01]  /*250b0*/  FFMA.FTZ R122, R50, R132.reuse, -R159.reuse ;  /* 0x00000084327a7223 */ /* 0x180fe2000001089f */
[C---:B--2---:R-:W-:Y:S03]  /*250c0*/  HMMA.16816.F32 R4, R20.reuse, R32, R4 ;  /* 0x000000201404723c */ /* 0x044fe60000001804 */
[----:B------:R-:W-:Y:S03]  /*250d0*/  LDSM.16.MT88.4 R44, [R221+0xe800] ;  /* 0x00e80000dd2c783b */ /* 0x000fe60000004200 */
[----:B------:R-:W2:Y:S01]  /*250e0*/  MUFU.EX2 R121, R121 ;  /* 0x0000007900797308 */ /* 0x000ea20000000800 */
[--C-:B------:R-:W-:Y:S01]  /*250f0*/  FFMA.FTZ R123, R51, R132, -R159.reuse ;  /* 0x00000084337b7223 */ /* 0x100fe2000001089f */
        /* <DEDUP_REMOVED lines=42> */
[-C--:B------:R-:W-:Y:S01]  /*253a0*/  FFMA.FTZ R48, R58, R132.reuse, -R159 ;  /* 0x000000843a307223 */ /* 0x080fe2000001089f */
[C---:B--2---:R-:W-:Y:S05]  /*253b0*/  HMMA.16816.F32 R92, R24.reuse, R32, R92 ;  /* 0x00000020185c723c */ /* 0x044fea000000185c */
[----:B------:R-:W-:Y:S01]  /*253c0*/  MUFU.EX2 R48, R48 ;  /* 0x0000003000307308 */ /* 0x000fe20000000800 */
[C---:B------:R-:W-:Y:S01]  /*253d0*/  HMMA.16816.F32 R96, R24.reuse, R34, R96 ;  /* 0x000000221860723c */ /* 0x040fe20000001860 */
[----:B------:R-:W2:Y:S04]  /*253e0*/  LDSM.16.MT88.4 R32, [R223+0xf000] ;  /* 0x00f00000df20783b */ /* 0x000ea80000004200 */
[-CC-:B------:R-:W-:Y:S01]  /*253f0*/  FFMA.FTZ R50, R52, R132.reuse, -R135.reuse ;  /* 0x0000008434327223 */ /* 0x180fe20000010887 */
[C---:B---3--:R-:W-:Y:S05]  /*25400*/  HMMA.16816.F32 R100, R24.reuse, R20, R100 ;  /* 0x000000141864723c */ /* 0x048fea0000001864 */
[-C--:B------:R-:W-:Y:S01]  /*25410*/  FFMA.FTZ R51, R53, R132.reuse, -R135 ;  /* 0x0000008435337223 */ /* 0x080fe20000010887 */
[C---:B------:R-:W-:Y:S01]  /*25420*/  HMMA.16816.F32 R104, R24.reuse, R22, R104 ;  /* 0x000000161868723c */ /* 0x040fe20000001868 */
[----:B------:R-:W-:Y:S04]  /*25430*/  MUFU.EX2 R50, R50 ;  /* 0x0000003200327308 */ /* 0x000fe80000000800 */
[-C--:B------:R-:W-:Y:S01]  /*25440*/  FFMA.FTZ R49, R59, R132.reuse, -R159 ;  /* 0x000000843b317223 */ /* 0x080fe2000001089f */
[C---:B-1----:R-:W-:Y:S05]  /*25450*/  HMMA.16816.F32 R12, R24.reuse, R28, R12 ;  /* 0x0000001c180c723c */ /* 0x042fea000000180c */
[----:B------:R-:W1:Y:S01]  /*25460*/  MUFU.EX2 R51, R51 ;  /* 0x0000003300337308 */ /* 0x000e620000000800 */
[-CC-:B------:R-:W-:Y:S01]  /*25470*/  FFMA.FTZ R52, R56, R132.reuse, -R135.reuse ;  /* 0x0000008438347223 */ /* 0x180fe20000010887 */
[C---:B------:R-:W-:Y:S01]  /*25480*/  HMMA.16816.F32 R16, R24.reuse, R30, R16 ;  /* 0x0000001e1810723c */ /* 0x040fe20000001810 */
[----:B------:R-:W3:Y:S03]  /*25490*/  LDSM.16.MT88.4 R28, [R219+0xf000] ;  /* 0x00f00000db1c783b */ /* 0x000ee60000004200 */
[----:B------:R-:W-:Y:S02]  /*254a0*/  FFMA.FTZ R53, R57, R132, -R135 ;  /* 0x0000008439357223 */ /* 0x000fe40000010887 */
[C---:B------:R-:W-:Y:S02]  /*254b0*/  HMMA.16816.F32 R108, R24.reuse, R36, R108 ;  /* 0x00000024186c723c */ /* 0x040fe4000000186c */
[----:B------:R-:W4:Y:S03]  /*254c0*/  MUFU.EX2 R49, R49 ;  /* 0x0000003100317308 */ /* 0x000f260000000800 */
[----:B------:R-:W-:Y:S01]  /*254d0*/  F2FP.F16.F32.PACK_AB R21, R55, R54 ;  /* 0x000000363715723e */ /* 0x000fe200000000ff */
[----:B------:R-:W-:Y:S01]  /*254e0*/  HMMA.16816.F32 R112, R24, R38, R112 ;  /* 0x000000261870723c */ /* 0x000fe20000001870 */
[----:B------:R-:W5:Y:S05]  /*254f0*/  LDSM.16.MT88.4 R24, [R223+0x13000] ;  /* 0x01300000df18783b */ /* 0x000f6a0000004200 */
[----:B------:R-:W-:Y:S01]  /*25500*/  MUFU.EX2 R52, R52 ;  /* 0x0000003400347308 */ /* 0x000fe20000000800 */
[----:B-1----:R-:W-:Y:S01]  /*25510*/  F2FP.F16.F32.PACK_AB R20, R51, R50 ;  /* 0x000000323314723e */ /* 0x002fe200000000ff */
[-C--:B------:R-:W-:Y:S03]  /*25520*/  FFMA.FTZ R56, R62, R132.reuse, -R159 ;  /* 0x000000843e387223 */ /* 0x080fe6000001089f */
[----:B------:R-:W-:Y:S01]  /*25530*/  FFMA.FTZ R57, R64, R132, -R135 ;  /* 0x0000008440397223 */ /* 0x000fe20000010887 */
[----:B------:R-:W-:Y:S01]  /*25540*/  FADD.FTZ R59, R177, R168 ;  /* 0x000000a8b13b7221 */ /* 0x000fe20000010000 */
[----:B------:R-:W-:Y:S03]  /*25550*/  LDSM.16.MT88.4 R36, [R220+0x13000] ;  /* 0x01300000dc24783b */ /* 0x000fe60000004200 */
[----:B------:R-:W1:Y:S01]  /*25560*/  MUFU.EX2 R53, R53 ;  /* 0x0000003500357308 */ /* 0x000e620000000800 */
[----:B----4-:R-:W-:Y:S01]  /*25570*/  F2FP.F16.F32.PACK_AB R23, R49, R48 ;  /* 0x000000303117723e */ /* 0x010fe200000000ff */
[----:B------:R-:W-:Y:S04]  /*25580*/  FADD.FTZ R59, R176, R59 ;  /* 0x0000003bb03b7221 */ /* 0x000fe80000010000 */
[----:B------:R-:W-:Y:S04]  /*25590*/  FADD.FTZ R174, R174, R59 ;  /* 0x0000003baeae7221 */ /* 0x000fe80000010000 */
[----:B------:R-:W-:Y:S01]  /*255a0*/  MUFU.EX2 R56, R56 ;  /* 0x0000003800387308 */ /* 0x000fe20000000800 */
[----:B------:R-:W-:Y:S04]  /*255b0*/  FADD.FTZ R174, R175, R174 ;  /* 0x000000aeafae7221 */ /* 0x000fe80000010000 */
[----:B------:R-:W-:Y:S05]  /*255c0*/  FADD.FTZ R151, R151, R174 ;  /* 0x000000ae97977221 */ /* 0x000fea0000010000 */
[----:B------:R-:W-:Y:S01]  /*255d0*/  MUFU.EX2 R57, R57 ;  /* 0x0000003900397308 */ /* 0x000fe20000000800 */
[----:B-1----:R-:W-:Y:S01]  /*255e0*/  F2FP.F16.F32.PACK_AB R22, R53, R52 ;  /* 0x000000343516723e */ /* 0x002fe200000000ff */
[----:B------:R-:W-:Y:S04]  /*255f0*/  FADD.FTZ R148, R148, R151 ;  /* 0x0000009794947221 */ /* 0x000fe80000010000 */
[----:B------:R-:W-:Y:S02]  /*25600*/  FADD.FTZ R149, R149, R148 ;  /* 0x0000009495957221 */ /* 0x000fe40000010000 */
        /* <DEDUP_REMOVED lines=13> */
[-CC-:B------:R-:W-:Y:S01]  /*256e0*/  FFMA.FTZ R45, R63, R132.reuse, -R159.reuse ;  /* 0x000000843f2d7223 */ /* 0x180fe2000001089f */
[C---:B---3--:R-:W-:Y:S05]  /*256f0*/  HMMA.16816.F32 R84, R20.reuse, R28, R84 ;  /* 0x0000001c1454723c */ /* 0x048fea0000001854 */
[----:B------:R-:W2:Y:S01]  /*25700*/  MUFU.EX2 R45, R45 ;  /* 0x0000002d002d7308 */ /* 0x000ea20000000800 */
[C---:B------:R-:W-:Y:S01]  /*25710*/  HMMA.16816.F32 R88, R20.reuse, R30, R88 ;  /* 0x0000001e1458723c */ /* 0x040fe20000001858 */
[----:B------:R-:W3:Y:S04]  /*25720*/  LDSM.16.MT88.4 R28, [R219+0x13000] ;  /* 0x01300000db1c783b */ /* 0x000ee80000004200 */
[--C-:B------:R-:W-:Y:S01]  /*25730*/  FFMA.FTZ R44, R66, R132, -R159.reuse ;  /* 0x00000084422c7223 */ /* 0x100fe2000001089f */
[C---:B-----5:R-:W-:Y:S05]  /*25740*/  HMMA.16816.F32 R92, R20.reuse, R24, R92 ;  /* 0x00000018145c723c */ /* 0x060fea000000185c */
[----:B------:R-:W-:Y:S01]  /*25750*/  MUFU.EX2 R44, R44 ;  /* 0x0000002c002c7308 */ /* 0x000fe20000000800 */
[C---:B------:R-:W-:Y:S05]  /*25760*/  HMMA.16816.F32 R96, R20.reuse, R26, R96 ;  /* 0x0000001a1460723c */ /* 0x040fea0000001860 */
[----:B--2---:R-:W-:Y:S01]  /*25770*/  F2FP.F16.F32.PACK_AB R25, R45, R56 ;  /* 0x000000382d19723e */ /* 0x004fe200000000ff */
[C---:B-1----:R-:W-:Y:S05]  /*25780*/  HMMA.16816.F32 R100, R20.reuse, R32, R100 ;  /* 0x000000201464723c */ /* 0x042fea0000001864 */
[-C--:B------:R-:W-:Y:S01]  /*25790*/  FFMA.FTZ R159, R67, R132.reuse, -R159 ;  /* 0x00000084439f7223 */ /* 0x080fe2000001089f */
[C---:B------:R-:W-:Y:S01]  /*257a0*/  HMMA.16816.F32 R104, R20.reuse, R34, R104 ;  /* 0x000000221468723c */ /* 0x040fe20000001868 */
[----:B------:R-:W1:Y:S04]  /*257b0*/  LDSM.16.MT88.4 R32, [R221+0xf800] ;  /* 0x00f80000dd20783b */ /* 0x000e680000004200 */
[-CC-:B------:R-:W-:Y:S01]  /*257c0*/  FFMA.FTZ R46, R60, R132.reuse, -R135.reuse ;  /* 0x000000843c2e7223 */ /* 0x180fe20000010887 */
[C---:B------:R-:W-:Y:S01]  /*257d0*/  HMMA.16816.F32 R12, R20.reuse, R36, R12 ;  /* 0x00000024140c723c */ /* 0x040fe2000000180c */
[----:B------:R-:W2:Y:S04]  /*257e0*/  MUFU.EX2 R159, R159 ;  /* 0x0000009f009f7308 */ /* 0x000ea80000000800 */
[-CC-:B------:R-:W-:Y:S01]  /*257f0*/  FFMA.FTZ R47, R61, R132.reuse, -R135.reuse ;  /* 0x000000843d2f7223 */ /* 0x180fe20000010887 */
[C---:B------:R-:W-:Y:S01]  /*25800*/  HMMA.16816.F32 R16, R20.reuse, R38, R16 ;  /* 0x000000261410723c */ /* 0x040fe20000001810 */
[----:B------:R-:W4:Y:S04]  /*25810*/  LDSM.16.MT88.4 R36, [R220+0xf800] ;  /* 0x00f80000dc24783b */ /* 0x000f280000004200 */
[----:B------:R-:W-:Y:S01]  /*25820*/  MUFU.EX2 R46, R46 ;  /* 0x0000002e002e7308 */ /* 0x000fe20000000800 */
[----:B------:R-:W-:Y:S01]  /*25830*/  FFMA.FTZ R135, R65, R132, -R135 ;  /* 0x0000008441877223 */ /* 0x000fe20000010887 */
[C---:B---3--:R-:W-:Y:S08]  /*25840*/  HMMA.16816.F32 R108, R20.reuse, R28, R108 ;  /* 0x0000001c146c723c */ /* 0x048ff0000000186c */
[----:B------:R-:W3:Y:S01]  /*25850*/  MUFU.EX2 R47, R47 ;  /* 0x0000002f002f7308 */ /* 0x000ee20000000800 */
[----:B------:R-:W-:Y:S01]  /*25860*/  HMMA.16816.F32 R112, R20, R30, R112 ;  /* 0x0000001e1470723c */ /* 0x000fe20000001870 */
[----:B------:R-:W5:Y:S02]  /*25870*/  LDSM.16.MT88.4 R20, [R223+0x13800] ;  /* 0x01380000df14783b */ /* 0x000f640000004200 */
[----:B--2---:R-:W-:Y:S01]  /*25880*/  F2FP.F16.F32.PACK_AB R27, R159, R44 ;  /* 0x0000002c9f1b723e */ /* 0x004fe200000000ff */
[----:B------:R-:W-:Y:S05]  /*25890*/  FADD.FTZ R28, R144, R173 ;  /* 0x000000ad901c7221 */ /* 0x000fea0000010000 */
[----:B------:R-:W2:Y:S02]  /*258a0*/  MUFU.EX2 R248, R135 ;  /* 0x0000008700f87308 */ /* 0x000ea40000000800 */
[----:B------:R-:W-:Y:S01]  /*258b0*/  FADD.FTZ R182, R182, R181 ;  /* 0x000000b5b6b67221 */ /* 0x000fe20000010000 */
[----:B------:R-:W-:Y:S03]  /*258c0*/  FADD.FTZ R28, R147, R28 ;  /* 0x0000001c931c7221 */ /* 0x000fe60000010000 */
[----:B------:R-:W-:Y:S01]  /*258d0*/  FADD.FTZ R183, R183, R182 ;  /* 0x000000b6b7b77221 */ /* 0x000fe20000010000 */
[----:B------:R-:W-:Y:S01]  /*258e0*/  FADD.FTZ R145, R145, R28 ;  /* 0x0000001c91917221 */ /* 0x000fe20000010000 */
[----:B---3--:R-:W-:Y:S02]  /*258f0*/  F2FP.F16.F32.PACK_AB R24, R47, R46 ;  /* 0x0000002e2f18723e */ /* 0x008fe400000000ff */
[----:B------:R-:W-:Y:S01]  /*25900*/  FADD.FTZ R184, R184, R183 ;  /* 0x000000b7b8b87221 */ /* 0x000fe20000010000 */
[----:B------:R-:W-:Y:S03]  /*25910*/  FADD.FTZ R146, R146, R145 ;  /* 0x0000009192927221 */ /* 0x000fe60000010000 */
[----:B------:R-:W-:Y:S01]  /*25920*/  FADD.FTZ R185, R185, R184 ;  /* 0x000000b8b9b97221 */ /* 0x000fe20000010000 */
[----:B------:R-:W-:Y:S01]  /*25930*/  FADD.FTZ R143, R143, R146 ;  /* 0x000000928f8f7221 */ /* 0x000fe20000010000 */
[----:B--2---:R-:W-:Y:S02]  /*25940*/  F2FP.F16.F32.PACK_AB R26, R248, R57 ;  /* 0x00000039f81a723e */ /* 0x004fe400000000ff */
[----:B------:R-:W-:Y:S01]  /*25950*/  FADD.FTZ R50, R50, R185 ;  /* 0x000000b932327221 */ /* 0x000fe20000010000 */
[----:B------:R-:W-:Y:S01]  /*25960*/  MOV R135, R2 ;  /* 0x0000000200877202 */ /* 0x000fe20000000f00 */
[----:B------:R-:W-:Y:S02]  /*25970*/  FADD.FTZ R140, R140, R143 ;  /* 0x0000008f8c8c7221 */ /* 0x000fe40000010000 */
[----:B------:R-:W-:Y:S01]  /*25980*/  FADD.FTZ R51, R51, R50 ;  /* 0x0000003233337221 */ /* 0x000fe20000010000 */
[C---:B------:R-:W-:Y:S01]  /*25990*/  HMMA.16816.F32 R128, R24.reuse, R124, R4 ;  /* 0x0000007c1880723c */ /* 0x040fe20000001804 */
[----:B------:R-:W2:Y:S04]  /*259a0*/  LDSM.16.MT88.4 R4, [R221+0x13800] ;  /* 0x01380000dd04783b */ /* 0x000ea80000004200 */
[----:B------:R-:W-:Y:S01]  /*259b0*/  FADD.FTZ R141, R141, R140 ;  /* 0x0000008c8d8d7221 */ /* 0x000fe20000010000 */
[C---:B------:R-:W-:Y:S03]  /*259c0*/  HMMA.16816.F32 R124, R24.reuse, R126, R8 ;  /* 0x0000007e187c723c */ /* 0x040fe60000001808 */
[----:B------:R-:W3:Y:S02]  /*259d0*/  LDSM.16.MT88.4 R8, [R219+0x13800] ;  /* 0x01380000db08783b */ /* 0x000ee40000004200 */
[----:B------:R-:W-:Y:S01]  /*259e0*/  FADD.FTZ R141, R142, R141 ;  /* 0x0000008d8e8d7221 */ /* 0x000fe20000010000 */
[C---:B-1----:R-:W-:Y:S05]  /*259f0*/  HMMA.16816.F32 R68, R24.reuse, R32, R68 ;  /* 0x000000201844723c */ /* 0x042fea0000001844 */
        /* <DEDUP_REMOVED lines=25> */
[----:B------:R-:W-:Y:S05]  /*25b90*/  HMMA.16816.F32 R112, R24, R10, R112 ;  /* 0x0000000a1870723c */ /* 0x000fea0000001870 */
[----:B------:R-:W-:Y:S01]  /*25ba0*/  FADD.FTZ R46, R47, R46 ;  /* 0x0000002e2f2e7221 */ /* 0x000fe20000010000 */
[----:B------:R-:W-:Y:S05]  /*25bb0*/  FADD.FTZ R44, R44, R45 ;  /* 0x0000002d2c2c7221 */ /* 0x000fea0000010000 */
[----:B------:R-:W-:Y:S01]  /*25bc0*/  FADD.FTZ R57, R57, R46 ;  /* 0x0000002e39397221 */ /* 0x000fe20000010000 */
[----:B------:R-:W-:Y:S03]  /*25bd0*/  FADD.FTZ R243, R159, R44 ;  /* 0x0000002c9ff37221 */ /* 0x000fe60000010000 */
[----:B------:R-:W-:Y:S01]  /*25be0*/  FADD.FTZ R248, R248, R57 ;  /* 0x00000039f8f87221 */ /* 0x000fe20000010000 */
[----:B------:R-:W-:Y:S08]  /*25bf0*/  @P0 BRA `(.L_x_4367) ;  /* 0xffffffa800680947 */ /* 0x000ff0000383ffff */
.L_x_4358:
        /* <DEDUP_REMOVED lines=11> */
[----:B------:R-:W-:-:S03]  /*25cb0*/  IMAD.IADD R11, R13, 0x1, -R0 ;  /* 0x000000010d0b7824 */ /* 0x000fc600078e0a00 */
[----:B------:R-:W-:Y:S02]  /*25cc0*/  SHF.R.S32.HI R4, RZ, 0x4, R4 ;  /* 0x00000004ff047819 */ /* 0x000fe40000011404 */
[----:B------:R-:W-:-:S04]  /*25cd0*/  SHF.R.S32.HI R0, RZ, 0x1f, R11 ;  /* 0x0000001fff007819 */ /* 0x000fc8000001140b */
[----:B------:R-:W-:-:S04]  /*25ce0*/  LEA.HI R0, R0, R11, RZ, 0x2 ;  /* 0x0000000b00007211 */ /* 0x000fc800078f10ff */
        /* <DEDUP_REMOVED lines=9> */
.L_x_4389:
        /* <DEDUP_REMOVED lines=144> */
[----:B-1----:R-:W4:Y:S04]  /*26680*/  LD.E.64 R18, desc[UR12][R8.64+0xb0] ;  /* 0x0000b00c08127980 */ /* 0x002f28000c101b00 */
[----:B------:R-:W4:Y:S01]  /*26690*/  LD.E R25, desc[UR10][R8.64+0x60] ;  /* 0x0000600a08197980 */ /* 0x000f22000c101900 */
[----:B--2---:R-:W-:Y:S01]  /*266a0*/  LEA.HI R13, R15, R14, RZ, 0x4 ;  /* 0x0000000e0f0d7211 */ /* 0x004fe200078f20ff */
[----:B------:R-:W1:Y:S02]  /*266b0*/  @P4 MUFU.LG2 R26, R11 ;  /* 0x0000000b001a4308 */ /* 0x000e640000000c00 */
[----:B------:R2:W5:Y:S01]  /*266c0*/  LD.E R12, desc[UR10][R8.64+0xcc] ;  /* 0x0000cc0a080c7980 */ /* 0x000562000c101900 */
[----:B------:R-:W-:-:S03]  /*266d0*/  LOP3.LUT R13, R13, 0xfffffff0, RZ, 0xc0, !PT ;  /* 0xfffffff00d0d7812 */ /* 0x000fc600078ec0ff */
[----:B------:R2:W5:Y:S01]  /*266e0*/  LD.E.64 R82, desc[UR10][R8.64+0x78] ;  /* 0x0000780a08527980 */ /* 0x000562000c101b00 */
[----:B------:R-:W-:Y:S01]  /*266f0*/  IADD3 R13, -R13, R14, RZ ;  /* 0x0000000e0d0d7210 */ /* 0x000fe20007ffe1ff */
[----:B------:R1:W2:Y:S02]  /*26700*/  @P3 MUFU.LG2 R27, R10 ;  /* 0x0000000a001b3308 */ /* 0x0002a40000000c00 */
[----:B------:R4:W5:Y:S01]  /*26710*/  LD.E.64 R84, desc[UR10][R8.64+0xa8] ;  /* 0x0000a80a08547980 */ /* 0x000962000c101b00 */
[----:B------:R-:W-:Y:S02]  /*26720*/  LEA.HI R20, R13, R13, RZ, 0x1 ;  /* 0x0000000d0d147211 */ /* 0x000fe400078f08ff */
[----:B---3--:R-:W-:Y:S02]  /*26730*/  SHF.L.U32 R21, R4, 0x6, RZ ;  /* 0x0000000604157819 */ /* 0x008fe400000006ff */
[----:B------:R-:W-:Y:S02]  /*26740*/  SHF.L.U32 R24, R20, 0x2, RZ ;  /* 0x0000000214187819 */ /* 0x000fe400000006ff */
[----:B------:R-:W-:Y:S01]  /*26750*/  LOP3.LUT R21, R21, 0x1c0, RZ, 0xc0, !PT ;  /* 0x000001c015157812 */ /* 0x000fe200078ec0ff */
[----:B-1----:R-:W-:Y:S01]  /*26760*/  @P4 FMUL.FTZ R22, R26, 0.69314718246459960938 ;  /* 0x3f3172181a164820 */ /* 0x002fe20000410000 */
[----:B------:R-:W-:-:S02]  /*26770*/  LOP3.LUT R20, R20, 0xffffffe, RZ, 0xc0, !PT ;  /* 0x0ffffffe14147812 */ /* 0x000fc400078ec0ff */
[----:B------:R-:W-:Y:S02]  /*26780*/  LOP3.LUT R23, R21, 0x38, R24, 0xf8, !PT ;  /* 0x0000003815177812 */ /* 0x000fe400078ef818 */
[----:B------:R-:W-:Y:S02]  /*26790*/  SHF.R.U32.HI R10, RZ, 0x3, R21 ;  /* 0x00000003ff0a7819 */ /* 0x000fe40000011615 */
[----:B------:R-:W-:Y:S01]  /*267a0*/  SHF.R.S32.HI R21, RZ, 0x1f, R16 ;  /* 0x0000001fff157819 */ /* 0x000fe20000011410 */
[----:B--2---:R-:W-:Y:S01]  /*267b0*/  @P3 FMUL.FTZ R27, R27, 0.69314718246459960938 ;  /* 0x3f3172181b1b3820 */ /* 0x004fe20000410000 */
[----:B------:R-:W-:Y:S01]  /*267c0*/  MOV R15, 0xff800000 ;  /* 0xff800000000f7802 */ /* 0x000fe20000000f00 */
[----:B-----5:R-:W-:Y:S01]  /*267d0*/  @P4 FFMA.FTZ R15, R5, R3, R22 ;  /* 0x00000003050f4223 */ /* 0x020fe20000010016 */
[----:B------:R-:W-:Y:S02]  /*267e0*/  LEA.HI R21, R21, R16, RZ, 0x2 ;  /* 0x0000001015157211 */ /* 0x000fe400078f10ff */
[----:B------:R-:W-:-:S02]  /*267f0*/  LOP3.LUT R10, R23, R10, RZ, 0x3c, !PT ;  /* 0x0000000a170a7212 */ /* 0x000fc400078e3cff */
[----:B------:R-:W-:Y:S02]  /*26800*/  IADD3 R3, R13, -R20, RZ ;  /* 0x800000140d037210 */ /* 0x000fe40007ffe0ff */
[----:B------:R-:W-:Y:S01]  /*26810*/  MOV R11, 0xff800000 ;  /* 0xff800000000b7802 */ /* 0x000fe20000000f00 */
[----:B------:R-:W-:Y:S01]  /*26820*/  @P3 FFMA.FTZ R11, R5, R2, R27 ;  /* 0x00000002050b3223 */ /* 0x000fe2000001001b */
        /* <DEDUP_REMOVED lines=10> */
[----:B------:R1:W2:Y:S04]  /*268d0*/  LDS.128 R76, [R2] ;  /* 0x00000000024c7984 */ /* 0x0002a80000000c00 */
[----:B------:R1:W3:Y:S04]  /*268e0*/  LDS.128 R72, [R2+0x800] ;  /* 0x0008000002487984 */ /* 0x0002e80000000c00 */
        /* <DEDUP_REMOVED lines=13> */
[----:B----4-:R-:W-:-:S04]  /*269c0*/  IMAD R18, R18, UR8, R239 ;  /* 0x0000000812127c24 */ /* 0x010fc8000f8e02ef */
[----:B------:R-:W-:Y:S02]  /*269d0*/  IMAD R5, R18, R25, R242 ;  /* 0x0000001912057224 */ /* 0x000fe400078e02f2 */
[----:B------:R4:W1:Y:S02]  /*269e0*/  LDS.128 R24, [R2+0x6800] ;  /* 0x0068000002187984 */ /* 0x0008640000000c00 */
[----:B------:R-:W-:Y:S02]  /*269f0*/  IMAD R5, R19, R5, R10 ;  /* 0x0000000513057224 */ /* 0x000fe400078e020a */
[----:B------:R4:W1:Y:S01]  /*26a00*/  LDS.128 R16, [R2+0x7800] ;  /* 0x0078000002107984 */ /* 0x0008620000000c00 */
[----:B--23--:R-:W-:Y:S05]  /*26a10*/  @P0 BRA `(.L_x_4370) ;  /* 0x00000000003c0947 */ /* 0x00cfea0003800000 */
[----:B------:R-:W-:Y:S01]  /*26a20*/  IMAD R0, R237, -0x40, R240 ;  /* 0xffffffc0ed007824 */ /* 0x000fe200078e02f0 */
[----:B-1--4-:R-:W-:Y:S01]  /*26a30*/  SHF.R.S32.HI R2, RZ, 0x1f, R5 ;  /* 0x0000001fff027819 */ /* 0x012fe20000011405 */
        /* <DEDUP_REMOVED lines=13> */
.L_x_4370:
[----:B------:R-:W-:Y:S05]  /*26b10*/  BSYNC B0 ;  /* 0x0000000000007941 */ /* 0x000fea0003800000 */
.L_x_4369:
[----:B------:R-:W-:Y:S01]  /*26b20*/  IMAD.SHL.U32 R14, R13, 0x4, RZ ;  /* 0x000000040d0e7824 */ /* 0x000fe200078e00ff */
[----:B------:R-:W-:Y:S02]  /*26b30*/  R2UR UR4, R6 ;  /* 0x00000000060472ca */ /* 0x000fe400000e0000 */
[----:B------:R-:W-:Y:S02]  /*26b40*/  R2UR UR5, R7 ;  /* 0x00000000070572ca */ /* 0x000fe400000e0000 */
[----:B--2---:R-:W-:Y:S01]  /*26b50*/  SHF.R.S32.HI R15, RZ, 0x1f, R14 ;  /* 0x0000001fff0f7819 */ /* 0x004fe2000001140e */
[----:B------:R-:W-:Y:S02]  /*26b60*/  IMAD R237, R237, -0x40, R240 ;  /* 0xffffffc0eded7824 */ /* 0x000fe400078e02f0 */
[----:B------:R-:W-:Y:S02]  /*26b70*/  VIADD R10, R4, 0x8 ;  /* 0x00000008040a7836 */ /* 0x000fe40000000000 */
[----:B------:R-:W-:-:S02]  /*26b80*/  IMAD R12, R5, R12, RZ ;  /* 0x0000000c050c7224 */ /* 0x000fc400078e02ff */
[----:B------:R-:W-:Y:S01]  /*26b90*/  IMAD.WIDE R80, R4, 0x80, R14 ;  /* 0x0000008004507825 */ /* 0x000fe200078e020e */
[----:B------:R-:W-:-:S03]  /*26ba0*/  ISETP.GE.AND P0, PT, R10, R237, PT ;  /* 0x000000ed0a00720c */ /* 0x000fc60003f06270 */
[----:B------:R-:W-:Y:S01]  /*26bb0*/  VIADD R0, R4, 0x18 ;  /* 0x0000001804007836 */ /* 0x000fe20000000000 */
[----:B------:R-:W-:Y:S01]  /*26bc0*/  IADD3 R10, P2, R80, R12, RZ ;  /* 0x0000000c500a7210 */ /* 0x000fe20007f5e0ff */
[----:B-1--4-:R-:W-:Y:S01]  /*26bd0*/  VIADD R2, R4, 0x10 ;  /* 0x0000001004027836 */ /* 0x012fe20000000000 */
        /* <DEDUP_REMOVED lines=22> */
[----:B------:R2:W-:Y:S04]  /*26d40*/  @!P2 ST.E.64 desc[UR10][R12.64], R76 ;  /* 0x0000004c0c00a985 */ /* 0x0005e8000c101b0a */
[----:B------:R2:W-:Y:S01]  /*26d50*/  @!P2 ST.E.64 desc[UR4][R12.64+0x8], R78 ;  /* 0x0000084e0c00a985 */ /* 0x0005e2000c101b04 */
[----:B------:R-:W-:-:S13]  /*26d60*/  ISETP.GE.AND P2, PT, R3, R8, PT ;  /* 0x000000080300720c */ /* 0x000fda0003f46270 */
[----:B------:R-:W-:Y:S02]  /*26d70*/  @!P2 R2UR UR4, R6 ;  /* 0x000000000604a2ca */ /* 0x000fe400000e0000 */
[----:B------:R-:W-:-:S13]  /*26d80*/  @!P2 R2UR UR5, R7 ;  /* 0x000000000705a2ca */ /* 0x000fda00000e0000 */
[----:B------:R2:W-:Y:S02]  /*26d90*/  @!P2 ST.E.128 desc[UR4][R12.64+0x100], R44 ;  /* 0x0001002c0c00a985 */ /* 0x0005e4000c101d04 */
.L_x_4372:
[----:B------:R-:W-:Y:S05]  /*26da0*/  BSYNC B0 ;  /* 0x0000000000007941 */ /* 0x000fea0003800000 */
.L_x_4371:
        /* <DEDUP_REMOVED lines=10> */
[----:B------:R3:W-:Y:S02]  /*26e50*/  @!P0 ST.E.128 desc[UR4][R12.64+0x1100], R40 ;  /* 0x001100280c008985 */ /* 0x0007e4000c101d04 */
.L_x_4374:
[----:B------:R-:W-:Y:S05]  /*26e60*/  BSYNC B0 ;  /* 0x0000000000007941 */ /* 0x000fea0003800000 */
.L_x_4373:
        /* <DEDUP_REMOVED lines=8> */
[----:B------:R4:W-:Y:S04]  /*26ef0*/  @!P1 ST.E.128 desc[UR10][R12.64+0x2000], R68 ;  /* 0x002000440c009985 */ /* 0x0009e8000c101d0a */
[----:B------:R4:W-:Y:S02]  /*26f00*/  @!P0 ST.E.128 desc[UR4][R12.64+0x2100], R36 ;  /* 0x002100240c008985 */ /* 0x0009e4000c101d04 */
.L_x_4376:
[----:B------:R-:W-:Y:S05]  /*26f10*/  BSYNC B0 ;  /* 0x0000000000007941 */ /* 0x000fea0003800000 */
.L_x_4375:
        /* <DEDUP_REMOVED lines=10> */
.L_x_4378:
[----:B------:R-:W-:Y:S05]  /*26fc0*/  BSYNC B0 ;  /* 0x0000000000007941 */ /* 0x000fea0003800000 */
.L_x_4377:
        /* <DEDUP_REMOVED lines=10> */
.L_x_4380:
[----:B------:R-:W-:Y:S05]  /*27070*/  BSYNC B0 ;  /* 0x0000000000007941 */ /* 0x000fea0003800000 */
.L_x_4379:
        /* <DEDUP_REMOVED lines=10> */
.L_x_4382:
[----:B------:R-:W-:Y:S05]  /*27120*/  BSYNC B0 ;  /* 0x0000000000007941 */ /* 0x000fea0003800000 */
.L_x_4381:
        /* <DEDUP_REMOVED lines=10> */
.L_x_4384:
[----:B------:R-:W-:Y:S05]  /*271d0*/  BSYNC B0 ;  /* 0x0000000000007941 */ /* 0x000fea0003800000 */
.L_x_4383:
[----:B------:R-:W-:-:S04]  /*271e0*/  MOV R239, 0x0 ;  /* 0x0000000000ef7802 */ /* 0x000fc80000000f00 */
[----:B-12345:R-:W-:Y:S05]  /*271f0*/  @P2 RET.REL.NODEC R238 `(_ZN5flash24flash_fwd_splitkv_kernelI23Flash_fwd_kernel_traitsILi128ELi64ELi128ELi4ELb0ELb0EN7cutlass6half_tE19Flash_kernel_traitsILi128ELi64ELi128ELi4ES3_EELb1ELb0ELb1ELb0ELb0ELb0ELb1ELb1EEEvNS_16Flash_fwd_paramsE) ;  /* 0xfffffd8cee802950 */ /* 0x03efea0003c3ffff */
[-C--:B------:R-:W-:Y:S01]  /*27200*/  ISETP.GE.AND P1, PT, R14, R8.reuse, PT ;  /* 0x000000080e00720c */ /* 0x080fe20003f26270 */
[----:B------:R-:W-:Y:S01]  /*27210*/  IMAD.MOV.U32 R239, RZ, RZ, 0x0 ;  /* 0x00000000ffef7424 */ /* 0x000fe200078e00ff */
[----:B------:R-:W-:-:S11]  /*27220*/  ISETP.GE.AND P0, PT, R3, R8, PT ;  /* 0x000000080300720c */ /* 0x000fd60003f06270 */
[----:B------:R-:W-:Y:S02]  /*27230*/  @!P1 R2UR UR4, R6 ;  /* 0x00000000060492ca */ /* 0x000fe400000e0000 */
[----:B------:R-:W-:-:S13]  /*27240*/  @!P1 R2UR UR5, R7 ;  /* 0x00000000070592ca */ /* 0x000fda00000e0000 */
[----:B------:R1:W-:Y:S02]  /*27250*/  @!P1 ST.E.128 desc[UR4][R12.64+0x7000], R48 ;  /* 0x007000300c009985 */ /* 0x0003e4000c101d04 */
[----:B-1----:R-:W-:Y:S05]  /*27260*/  @P0 RET.REL.NODEC R238 `(_ZN5flash24flash_fwd_splitkv_kernelI23Flash_fwd_kernel_traitsILi128ELi64ELi128ELi4ELb0ELb0EN7cutlass6half_tE19Flash_kernel_traitsILi128ELi64ELi128ELi4ES3_EELb1ELb0ELb1ELb0ELb0ELb0ELb1ELb1EEEvNS_16Flash_fwd_paramsE) ;  /* 0xfffffd8cee640950 */ /* 0x002fea0003c3ffff */
[----:B------:R-:W-:Y:S01]  /*27270*/  R2UR UR4, R6 ;  /* 0x00000000060472ca */ /* 0x000fe200000e0000 */
[----:B------:R-:W-:Y:S01]  /*27280*/  IMAD.MOV.U32 R239, RZ, RZ, 0x0 ;  /* 0x00000000ffef7424 */ /* 0x000fe200078e00ff */
[----:B------:R-:W-:-:S13]  /*27290*/  R2UR UR5, R7 ;  /* 0x00000000070572ca */ /* 0x000fda00000e0000 */
[----:B------:R1:W-:Y:S02]  /*272a0*/  ST.E.128 desc[UR4][R12.64+0x7100], R16 ;  /* 0x007100100c007985 */ /* 0x0003e4000c101d04 */
[----:B-1----:R-:W-:Y:S05]  /*272b0*/  RET.REL.NODEC R238 `(_ZN5flash24flash_fwd_splitkv_kernelI23Flash_fwd_kernel_traitsILi128ELi64ELi128ELi4ELb0ELb0EN7cutlass6half_tE19Flash_kernel_traitsILi128ELi64ELi128ELi4ES3_EELb1ELb0ELb1ELb0ELb0ELb0ELb1ELb1EEEvNS_16Flash_fwd_paramsE) ;  /* 0xfffffd8cee507950 */ /* 0x002fea0003c3ffff */
.L_x_4368:
[----:B------:R-:W-:Y:S01]  /*272c0*/  MOV R13, 0x2 ;  /* 0x00000002000d7802 */ /* 0x000fe20000000f00 */
[----:B------:R-:W-:Y:S01]  /*272d0*/  IMAD.MOV.U32 R10, RZ, RZ, 0x1f ;  /* 0x0000001fff0a7424 */ /* 0x000fe200078e00ff */
[----:B------:R-:W-:-:S07]  /*272e0*/  MOV R12, 0xffffffff ;  /* 0xffffffff000c7802 */ /* 0x000fce0000000f00 */
[----:B-1---5:R-:W-:Y:S05]  /*272f0*/  WARPSYNC.COLLECTIVE R12, `(.L_x_4385) ;  /* 0x000000000c087348 */ /* 0x022fea0003c00000 */
[----:B------:R2:W3:Y:S02]  /*27300*/  SHFL.BFLY P0, R16, R248, R13, R10 ;  /* 0x0c00000df8107389 */ /* 0x0004e4000000000a */
[----:B-123-5:R-:W-:Y:S01]  /*27310*/  ENDCOLLECTIVE ;  /* 0x000000000000791b */ /* 0x02efe20003800000 */
.L_x_4385:
[----:B------:R-:W-:Y:S02]  /*27320*/  IMAD.MOV.U32 R11, RZ, RZ, R16 ;  /* 0x000000ffff0b7224 */ /* 0x000fe400078e0010 */
[----:B------:R-:W-:Y:S02]  /*27330*/  IMAD.MOV.U32 R13, RZ, RZ, 0x1 ;  /* 0x00000001ff0d7424 */ /* 0x000fe400078e00ff */
[----:B------:R-:W-:-:S05]  /*27340*/  FADD.FTZ R14, R11, R248 ;  /* 0x000000f80b0e7221 */ /* 0x000fca0000010000 */
[----:B------:R-:W-:-:S07]  /*27350*/  MOV R248, R14 ;  /* 0x0000000e00f87202 */ /* 0x000fce0000000f00 */
[----:B------:R-:W-:Y:S05]  /*27360*/  WARPSYNC.COLLECTIVE R12, `(.L_x_4386) ;  /* 0x000000000c087348 */ /* 0x000fea0003c00000 */
[----:B------:R1:W2:Y:S02]  /*27370*/  SHFL.BFLY P0, R16, R248, R13, R10 ;  /* 0x0c00000df8107389 */ /* 0x0002a4000000000a */
[----:B-12---:R-:W-:Y:S01]  /*27380*/  ENDCOLLECTIVE ;  /* 0x000000000000791b */ /* 0x006fe20003800000 */
.L_x_4386:
[----:B------:R-:W-:Y:S01]  /*27390*/  MOV R248, R243 ;  /* 0x000000f300f87202 */ /* 0x000fe20000000f00 */
[----:B------:R-:W-:Y:S01]  /*273a0*/  IMAD.MOV.U32 R13, RZ, RZ, 0x2 ;  /* 0x00000002ff0d7424 */ /* 0x000fe200078e00ff */
[----:B------:R-:W-:-:S07]  /*273b0*/  MOV R11, R16 ;  /* 0x00000010000b7202 */ /* 0x000fce0000000f00 */
[----:B------:R-:W-:Y:S05]  /*273c0*/  WARPSYNC.COLLECTIVE R12, `(.L_x_4387) ;  /* 0x000000000c087348 */ /* 0x000fea0003c00000 */
[----:B------:R1:W2:Y:S02]  /*273d0*/  SHFL.BFLY P0, R16, R248, R13, R10 ;  /* 0x0c00000df8107389 */ /* 0x0002a4000000000a */
[----:B-12---:R-:W-:Y:S01]  /*273e0*/  ENDCOLLECTIVE ;  /* 0x000000000000791b */ /* 0x006fe20003800000 */
.L_x_4387:
[----:B------:R-:W-:Y:S01]  /*273f0*/  FADD.FTZ R11, R14, R11 ;  /* 0x0000000b0e0b7221 */ /* 0x000fe20000010000 */
[----:B------:R-:W-:Y:S01]  /*27400*/  FADD.FTZ R15, R16, R243 ;  /* 0x000000f3100f7221 */ /* 0x000fe20000010000 */
[----:B------:R-:W-:-:S04]  /*27410*/  MOV R13, 0x1 ;  /* 0x00000001000d7802 */ /* 0x000fc80000000f00 */
[----:B------:R-:W-:-:S07]  /*27420*/  MOV R248, R15 ;  /* 0x0000000f00f87202 */ /* 0x000fce0000000f00 */
[----:B------:R-:W-:Y:S05]  /*27430*/  WARPSYNC.COLLECTIVE R12, `(.L_x_4388) ;  /* 0x000000000c087348 */ /* 0x000fea0003c00000 */
[----:B------:R1:W2:Y:S02]  /*27440*/  SHFL.BFLY P0, R16, R248, R13, R10 ;  /* 0x0c00000df8107389 */ /* 0x0002a4000000000a */
[----:B-12---:R-:W-:Y:S01]  /*27450*/  ENDCOLLECTIVE ;  /* 0x000000000000791b */ /* 0x006fe20003800000 */
.L_x_4388:
[----:B------:R-:W-:Y:S05]  /*27460*/  BRA `(.L_x_4389) ;  /* 0xffffffe800447947 */ /* 0x000fea000383ffff */
.L_x_4390:
        /* <DEDUP_REMOVED lines=9> */
.L_x_8332:


//--------------------- .text._ZN5flash24flash_fwd_splitkv_kernelI23Flash_fwd_kernel_traitsILi128ELi64ELi128ELi4ELb0ELb0EN7cutlass6half_tE19Flash_kernel_traitsILi128ELi64ELi128ELi4ES3_EELb1ELb0ELb1ELb0ELb0ELb1ELb1ELb1EEEvNS_16Flash_fwd_paramsE --------------------------
	.section	.text._ZN5flash24flash_fwd_splitkv_kernelI23Flash_fwd_kernel_traitsILi128ELi64ELi128ELi4ELb0ELb0EN7cutlass6half_tE19Flash_kernel_traitsILi128ELi64ELi128ELi4ES3_EELb1ELb0ELb1ELb0ELb0ELb1ELb1ELb1EEEvNS_16Flash_fwd_paramsE,"ax",@progbits
	.align	128
        .global         _ZN5flash24flash_fwd_splitkv_kernelI23Flash_fwd_kernel_traitsILi128ELi64ELi128ELi4ELb0ELb0EN7cutlass6half_tE19Flash_kernel_traitsILi128ELi64ELi128ELi4ES3_EELb1ELb0ELb1ELb0ELb0ELb1ELb1ELb1EEEvNS_16Flash_fwd_paramsE
        .type           _ZN5flash24flash_fwd_splitkv_kernelI23Flash_fwd_kernel_traitsILi128ELi64ELi128ELi4ELb0ELb0EN7cutlass6half_tE19Flash_kernel_traitsILi128ELi64ELi128ELi4ES3_EELb1ELb0ELb1ELb0ELb0ELb1ELb1ELb1EEEvNS_16Flash_fwd_paramsE,@function
        .size           _ZN5flash24flash_fwd_splitkv_kernelI23Flash_fwd_kernel_traitsILi128ELi64ELi128ELi4ELb0ELb0EN7cutlass6half_tE19Flash_kernel_traitsILi128ELi64ELi128ELi4ES3_EELb1ELb0ELb1ELb0ELb0ELb1ELb1ELb1EEEvNS_16Flash_fwd_paramsE,(.L_x_8333 - _ZN5flash24flash_fwd_splitkv_kernelI23Flash_fwd_kernel_traitsILi128ELi64ELi128ELi4ELb0ELb0EN7cutlass6half_tE19Flash_kernel_traitsILi128ELi64ELi128ELi4ES3_EELb1ELb0ELb1ELb0ELb0ELb1ELb1ELb1EEEvNS_16Flash_fwd_paramsE)
        .other          _ZN5flash24flash_fwd_splitkv_kernelI23Flash_fwd_kernel_traitsILi128ELi64ELi128ELi4ELb0ELb0EN7cutlass6half_tE19Flash_kernel_traitsILi128ELi64ELi128ELi4ES3_EELb1ELb0ELb1ELb0ELb0ELb1ELb1ELb1EEEvNS_16Flash_fwd_paramsE,@"STO_CUDA_ENTRY STV_DEFAULT"
_ZN5flash24flash_fwd_splitkv_kernelI23Flash_fwd_kernel_traitsILi128ELi64ELi128ELi4ELb0ELb0EN7cutlass6half_tE19Flash_kernel_traitsILi128ELi64ELi128ELi4ES3_EELb1ELb0ELb1ELb0ELb0ELb1ELb1ELb1EEEvNS_16Flash_fwd_paramsE:
.text._ZN5flash24flash_fwd_splitkv_kernelI23Flash_fwd_kernel_traitsILi128ELi64ELi128ELi4ELb0ELb0EN7cutlass6half_tE19Flash_kernel_traitsILi128ELi64ELi128ELi4ES3_EELb1ELb0ELb1ELb0ELb0ELb1ELb1ELb1EEEvNS_16Flash_fwd_paramsE:
        /* <DEDUP_REMOVED lines=9> */
[----:B------:R-:W2:Y:S08]  /*0090*/  LDC R5, c[0x0][0x10] ;  /* 0x00000400ff057b82 */ /* 0x000eb00000000800 */
[----:B------:R-:W2:Y:S01]  /*00a0*/  LDC.64 R10, c[0x0][0x198] ;  /* 0x00006600ff0a7b82 */ /* 0x000ea20000000a00 */
[----:B-1----:R-:W1:Y:S02]  /*00b0*/  MUFU.RCP R2, R2 ;  /* 0x0000000200027308 */ /* 0x002e640000001000 */
[----:B-1----:R-:W-:-:S06]  /*00c0*/  VIADD R2, R2, 0xffffffe ;  /* 0x0ffffffe02027836 */ /* 0x002fcc0000000000 */
[----:B------:R-:W1:Y:S02]  /*00d0*/  F2I.FTZ.U32.TRUNC.NTZ R3, R2 ;  /* 0x0000000200037305 */ /* 0x000e64000021f000 */
[----:B-1----:R-:W-:-:S04]  /*00e0*/  IMAD.MOV R2, RZ, RZ, -R3 ;  /* 0x000000ffff027224 */ /* 0x002fc800078e0a03 */
        /* <DEDUP_REMOVED lines=13> */
[----:B--2-4-:R-:W-:Y:S02]  /*01c0*/  IMAD R244, R0, R244, UR4 ;  /* 0x0000000400f47e24 */ /* 0x014fe4000f8e02f4 */
[----:B------:R-:W-:Y:S05]  /*01d0*/  CALL.REL.NOINC `($_ZN5flash24flash_fwd_splitkv_kernelI23Flash_fwd_kernel_traitsILi128ELi64ELi128ELi4ELb0ELb0EN7cutlass6half_tE19Flash_kernel_traitsILi128ELi64ELi128ELi4ES3_EELb1ELb0ELb1ELb0ELb0ELb1ELb1ELb1EEEvNS_16Flash_fwd_paramsE$_ZN5flash30compute_attn_1rowblock_splitkvI23Flash_fwd_kernel_traitsILi128ELi64ELi128ELi4ELb0ELb0EN7cutlass6half_tE19Flash_kernel_traitsILi128ELi64ELi128ELi4ES3_EELb1ELb0ELb1ELb0ELb0ELb1ELb1ELb1ENS_16Flash_fwd_paramsEEEvRKT8_iiiii) ;  /* 0x0000000000087944 */ /* 0x000fea0003c00000 */
[----:B------:R-:W-:Y:S05]  /*01e0*/  BSYNC B4 ;  /* 0x0000000000047941 */ /* 0x000fea0003800000 */
.L_x_4391:
[----:B------:R-:W-:Y:S05]  /*01f0*/  EXIT ;  /* 0x000000000000794d */ /* 0x000fea0003800000 */
        .type           $_ZN5flash24flash_fwd_splitkv_kernelI23Flash_fwd_kernel_traitsILi128ELi64ELi128ELi4ELb0ELb0EN7cutlass6half_tE19Flash_kernel_traitsILi128ELi64ELi128ELi4ES3_EELb1ELb0ELb1ELb0ELb0ELb1ELb1ELb1EEEvNS_16Flash_fwd_paramsE$_ZN5flash30compute_attn_1rowblock_splitkvI23Flash_fwd_kernel_traitsILi128ELi64ELi128ELi4ELb0ELb0EN7cutlass6half_tE19Flash_kernel_traitsILi128ELi64ELi128ELi4ES3_EELb1ELb0ELb1ELb0ELb0ELb1ELb1ELb1ENS_16Flash_fwd_paramsEEEvRKT8_iiiii,@function
        .size           $_ZN5flash24flash_fwd_splitkv_kernelI23Flash_fwd_kernel_traitsILi128ELi64ELi128ELi4ELb0ELb0EN7cutlass6half_tE19Flash_kernel_traitsILi128ELi64ELi128ELi4ES3_EELb1ELb0ELb1ELb0ELb0ELb1ELb1ELb1EEEvNS_16Flash_fwd_paramsE$_ZN5flash30compute_attn_1rowblock_splitkvI23Flash_fwd_kernel_traitsILi128ELi64ELi128ELi4ELb0ELb0EN7cutlass6half_tE19Flash_kernel_traitsILi128ELi64ELi128ELi4ES3_EELb1ELb0ELb1ELb0ELb0ELb1ELb1ELb1ENS_16Flash_fwd_paramsEEEvRKT8_iiiii,(.L_x_8333 - $_ZN5flash24flash_fwd_splitkv_kernelI23Flash_fwd_kernel_traitsILi128ELi64ELi128ELi4ELb0ELb0EN7cutlass6half_tE19Flash_kernel_traitsILi128ELi64ELi128ELi4ES3_EELb1ELb0ELb1ELb0ELb0ELb1ELb1ELb1EEEvNS_16Flash_fwd_paramsE$_ZN5flash30compute_attn_1rowblock_splitkvI23Flash_fwd_kernel_traitsILi128ELi64ELi128ELi4ELb0ELb0EN7cutlass6half_tE19Flash_kernel_traitsILi128ELi64ELi128ELi4ES3_EELb1ELb0ELb1ELb0ELb0ELb1ELb1ELb1ENS_16Flash_fwd_paramsEEEvRKT8_iiiii)
$_ZN5flash24flash_fwd_splitkv_kernelI23Flash_fwd_kernel_traitsILi128ELi64ELi128ELi4ELb0ELb0EN7cutlass6half_tE19Flash_kernel_traitsILi128ELi64ELi128ELi4ES3_EELb1ELb0ELb1ELb0ELb0ELb1ELb1ELb1EEEvNS_16Flash_fwd_paramsE$_ZN5flash30compute_attn_1rowblock_splitkvI23Flash_fwd_kernel_traitsILi128ELi64ELi128ELi4ELb0ELb0EN7cutlass6half_tE19Flash_kernel_traitsILi128ELi64ELi128ELi4ES3_EELb1ELb0ELb1ELb0ELb0ELb1ELb1ELb1ENS_16Flash_fwd_paramsEEEvRKT8_iiiii:
        /* <DEDUP_REMOVED lines=27> */
.L_x_4393:
[----:B------:R-:W-:Y:S05]  /*03b0*/  BSYNC B0 ;  /* 0x0000000000007941 */ /* 0x000fea0003800000 */
.L_x_4392:
        /* <DEDUP_REMOVED lines=8> */
.L_x_4395:
[----:B------:R2:W5:Y:S02]  /*0440*/  LD.E R75, desc[UR6][R10.64+0xb8] ;  /* 0x0000b8060a4b7980 */ /* 0x000564000c101900 */
.L_x_4396:
[----:B------:R-:W-:Y:S05]  /*0450*/  BSYNC B0 ;  /* 0x0000000000007941 */ /* 0x000fea0003800000 */
.L_x_4394:
[----:B-1-3--:R-:W3:Y:S01]  /*0460*/  LD.E.64 R2, desc[UR6][R10.64+0xf8] ;  /* 0x0000f8060a027980 */ /* 0x00aee2000c101b00 */
[----:B------:R-:W-:Y:S01]  /*0470*/  BSSY B1, `(.L_x_4397) ;  /* 0x0000012000017945 */ /* 0x000fe20003800000 */
[----:B-----5:R-:W-:Y:S01]  /*0480*/  IMAD.IADD R75, R75, 0x1, -R15 ;  /* 0x000000014b4b7824 */ /* 0x020fe200078e0a0f */
[----:B---3--:R-:W-:-:S04]  /*0490*/  ISETP.NE.U32.AND P0, PT, R2, RZ, PT ;  /* 0x000000ff0200720c */ /* 0x008fc80003f05070 */
[----:B------:R-:W-:-:S13]  /*04a0*/  ISETP.NE.AND.EX P0, PT, R3, RZ, PT, P0 ;  /* 0x000000ff0300720c */ /* 0x000fda0003f05300 */
[----:B------:R-:W-:Y:S05]  /*04b0*/  @!P0 BRA `(.L_x_4398) ;  /* 0x0000000000108947 */ /* 0x000fea0003800000 */
[----:B------:R-:W-:-:S06]  /*04c0*/  IMAD.WIDE R50, R245, 0x4, R2 ;  /* 0x00000004f5327825 */ /* 0x000fcc00078e0202 */
[----:B------:R-:W3:Y:S02]  /*04d0*/  LD.E R50, desc[UR6][R50.64] ;  /* 0x0000000632327980 */ /* 0x000ee4000c101900 */
[----:B---3--:R-:W-:Y:S01]  /*04e0*/  IADD3 R50, R50, -R15, RZ ;  /* 0x8000000f32327210 */ /* 0x008fe20007ffe0ff */
[----:B------:R-:W-:Y:S05]  /*04f0*/  BRA `(.L_x_4399) ;  /* 0x0000000000247947 */ /* 0x000fea0003800000 */
.L_x_4398:
[----:B------:R-:W3:Y:S01]  /*0500*/  LD.E.64 R2, desc[UR6][R10.64+0x108] ;  /* 0x000108060a027980 */ /* 0x000ee2000c101b00 */
[----:B------:R-:W-:Y:S01]  /*0510*/  BSSY B0, `(.L_x_4400) ;  /* 0x0000006000007945 */ /* 0x000fe20003800000 */
[----:B------:R-:W-:Y:S01]  /*0520*/  IMAD.MOV.U32 R50, RZ, RZ, RZ ;  /* 0x000000ffff327224 */ /* 0x000fe200078e00ff */
[----:B---3--:R-:W-:-:S04]  /*0530*/  ISETP.NE.U32.AND P0, PT, R2, RZ, PT ;  /* 0x000000ff0200720c */ /* 0x008fc80003f05070 */
[----:B------:R-:W-:-:S13]  /*0540*/  ISETP.NE.AND.EX P0, PT, R3, RZ, PT, P0 ;  /* 0x000000ff0300720c */ /* 0x000fda0003f05300 */
[----:B------:R-:W-:Y:S05]  /*0550*/  @!P0 BRA `(.L_x_4401) ;  /* 0x0000000000048947 */ /* 0x000fea0003800000 */
[----:B------:R1:W5:Y:S02]  /*0560*/  LD.E R50, desc[UR6][R10.64+0xbc] ;  /* 0x0000bc060a327980 */ /* 0x000364000c101900 */
.L_x_4401:
[----:B------:R-:W-:Y:S05]  /*0570*/  BSYNC B0 ;  /* 0x0000000000007941 */ /* 0x000fea0003800000 */
.L_x_4400:
[----:B-----5:R-:W-:Y:S02]  /*0580*/  IADD3 R50, R75, R50, RZ ;  /* 0x000000324b327210 */ /* 0x020fe40007ffe0ff */
.L_x_4399:
[----:B------:R-:W-:Y:S05]  /*0590*/  BSYNC B1 ;  /* 0x0000000000017941 */ /* 0x000fea0003800000 */
.L_x_4397:
[----:B------:R-:W-:Y:S01]  /*05a0*/  IMAD.SHL.U32 R53, R242, 0x40, RZ ;  /* 0x00000040f2357824 */ /* 0x000fe200078e00ff */
[----:B------:R-:W-:Y:S01]  /*05b0*/  MOV R2, R241 ;  /* 0x000000f100027202 */ /* 0x000fe20000000f00 */
[----:B------:R-:W-:-:S03]  /*05c0*/  IMAD.MOV.U32 R3, RZ, RZ, 0x0 ;  /* 0x00000000ff037424 */ /* 0x000fc600078e00ff */
[----:B------:R-:W-:-:S13]  /*05d0*/  ISETP.GT.AND P0, PT, R243, R53, PT ;  /* 0x00000035f300720c */ /* 0x000fda0003f04270 */
[----:B-12---:R-:W-:Y:S05]  /*05e0*/  @!P0 RET.REL.NODEC R2 `(_ZN5flash24flash_fwd_splitkv_kernelI23Flash_fwd_kernel_traitsILi128ELi64ELi128ELi4ELb0ELb0EN7cutlass6half_tE19Flash_kernel_traitsILi128ELi64ELi128ELi4ES3_EELb1ELb0ELb1ELb0ELb0ELb1ELb1ELb1EEEvNS_16Flash_fwd_paramsE) ;  /* 0xfffffff802848950 */ /* 0x006fea0003c3ffff */
        /* <DEDUP_REMOVED lines=64> */
[C---:B------:R-:W-:Y:S02]  /*09f0*/  VIADD R4, R8.reuse, 0x8 ;  /* 0x0000000808047836 */ /* 0x040fe40000000000 */
        /* <DEDUP_REMOVED lines=26> */
.L_x_4404:
[----:B------:R-:W-:Y:S05]  /*0ba0*/  BSYNC B0 ;  /* 0x0000000000007941 */ /* 0x000fea0003800000 */
.L_x_4403:
        /* <DEDUP_REMOVED lines=8> */
.L_x_4406:
[----:B------:R-:W-:Y:S05]  /*0c30*/  BSYNC B0 ;  /* 0x0000000000007941 */ /* 0x000fea0003800000 */
.L_x_4405:
        /* <DEDUP_REMOVED lines=8> */
.L_x_4408:
[----:B------:R-:W-:Y:S05]  /*0cc0*/  BSYNC B0 ;  /* 0x0000000000007941 */ /* 0x000fea0003800000 */
.L_x_4407:
        /* <DEDUP_REMOVED lines=8> */
.L_x_4410:
[----:B------:R-:W-:Y:S05]  /*0d50*/  BSYNC B0 ;  /* 0x0000000000007941 */ /* 0x000fea0003800000 */
.L_x_4409:
[----:B------:R-:W-:Y:S01]  /*0d60*/  BSSY B0, `(.L_x_4411) ;  /* 0x0000007000007945 */ /* 0x000fe20003800000 */
[----:B------:R-:W-:-:S03]  /*0d70*/  ISETP.GE.AND P1, PT, R2, R53, PT ;  /* 0x000000350200720c */ /* 0x000fc60003f26270 */
[----:B------:R-:W-:Y:S10]  /*0d80*/  @P5 BRA `(.L_x_4412) ;  /* 0x0000000000105947 */ /* 0x000ff40003800000 */
[----:B-----5:R-:W-:-:S13]  /*0d90*/  ISETP.GE.AND P5, PT, R14, R10, PT ;  /* 0x0000000a0e00720c */ /* 0x020fda0003fa6270 */
[----:B------:R1:W-:Y:S01]  /*0da0*/  @!P5 ST.E.128 desc[UR6][R6.64+0x4000], RZ ;  /* 0x004000ff0600d985 */ /* 0x0003e2000c101d06 */
[----:B------:R-:W-:-:S13]  /*0db0*/  ISETP.GE.AND P5, PT, R0, R10, PT ;  /* 0x0000000a0000720c */ /* 0x000fda0003fa6270 */
[----:B------:R1:W-:Y:S02]  /*0dc0*/  @!P5 ST.E.128 desc[UR6][R6.64+0x4100], RZ ;  /* 0x004100ff0600d985 */ /* 0x0003e4000c101d06 */
.L_x_4412:
[----:B------:R-:W-:Y:S05]  /*0dd0*/  BSYNC B0 ;  /* 0x0000000000007941 */ /* 0x000fea0003800000 */
.L_x_4411:
        /* <DEDUP_REMOVED lines=8> */
.L_x_4414:
[----:B------:R-:W-:Y:S05]  /*0e60*/  BSYNC B0 ;  /* 0x0000000000007941 */ /* 0x000fea0003800000 */
.L_x_4413:
[----:B------:R-:W-:Y:S01]  /*0e70*/  BSSY B0, `(.L_x_4415) ;  /* 0x0000007000007945 */ /* 0x000fe20003800000 */
[----:B------:R-:W-:-:S03]  /*0e80*/  ISETP.GE.AND P0, PT, R8, R53, PT ;  /* 0x000000350800720c */ /* 0x000fc60003f06270 */
[----:B------:R-:W-:Y:S10]  /*0e90*/  @P1 BRA `(.L_x_4416) ;  /* 0x0000000000101947 */ /* 0x000ff40003800000 */
[----:B-----5:R-:W-:-:S13]  /*0ea0*/  ISETP.GE.AND P1, PT, R14, R10, PT ;  /* 0x0000000a0e00720c */ /* 0x020fda0003f26270 */
[----:B------:R1:W-:Y:S01]  /*0eb0*/  @!P1 ST.E.128 desc[UR6][R6.64+0x6000], RZ ;  /* 0x006000ff06009985 */ /* 0x0003e2000c101d06 */
[----:B------:R-:W-:-:S13]  /*0ec0*/  ISETP.GE.AND P1, PT, R0, R10, PT ;  /* 0x0000000a0000720c */ /* 0x000fda0003f26270 */
[----:B------:R1:W-:Y:S02]  /*0ed0*/  @!P1 ST.E.128 desc[UR6][R6.64+0x6100], RZ ;  /* 0x006100ff06009985 */ /* 0x0003e4000c101d06 */
.L_x_4416:
[----:B------:R-:W-:Y:S05]  /*0ee0*/  BSYNC B0 ;  /* 0x0000000000007941 */ /* 0x000fea0003800000 */
.L_x_4415:
        /* <DEDUP_REMOVED lines=8> */
.L_x_4418:
[----:B------:R-:W-:Y:S05]  /*0f70*/  BSYNC B0 ;  /* 0x0000000000007941 */ /* 0x000fea0003800000 */
.L_x_4417:
        /* <DEDUP_REMOVED lines=18> */
[----:B-1---5:R-:W-:Y:S05]  /*10a0*/  @P6 RET.REL.NODEC R2 `(_ZN5flash24flash_fwd_splitkv_kernelI23Flash_fwd_kernel_traitsILi128ELi64ELi128ELi4ELb0ELb0EN7cutlass6half_tE19Flash_kernel_traitsILi128ELi64ELi128ELi4ES3_EELb1ELb0ELb1ELb0ELb0ELb1ELb1ELb1EEEvNS_16Flash_fwd_paramsE) ;  /* 0xffffffec02d46950 */ /* 0x022fea0003c3ffff */
[----:B------:R-:W-:Y:S02]  /*10b0*/  MOV R0, 0xff800000 ;  /* 0xff80000000007802 */ /* 0x000fe40000000f00 */
[----:B------:R-:W-:Y:S02]  /*10c0*/  MOV R2, R241 ;  /* 0x000000f100027202 */ /* 0x000fe40000000f00 */
[----:B------:R-:W-:Y:S01]  /*10d0*/  MOV R3, 0x0 ;  /* 0x0000000000037802 */ /* 0x000fe20000000f00 */
[----:B------:R1:W-:Y:S03]  /*10e0*/  ST.E desc[UR6][R4.64+0xe0], R0 ;  /* 0x0000e00004007985 */ /* 0x0003e6000c101906 */
[----:B-1----:R-:W-:Y:S05]  /*10f0*/  RET.REL.NODEC R2 `(_ZN5flash24flash_fwd_splitkv_kernelI23Flash_fwd_kernel_traitsILi128ELi64ELi128ELi4ELb0ELb0EN7cutlass6half_tE19Flash_kernel_traitsILi128ELi64ELi128ELi4ES3_EELb1ELb0ELb1ELb0ELb0ELb1ELb1ELb1EEEvNS_16Flash_fwd_paramsE) ;  /* 0xffffffec02c07950 */ /* 0x002fea0003c3ffff */
.L_x_4402:
        /* <DEDUP_REMOVED lines=32> */
[----:B-----5:R-:W4:Y:S04]  /*1300*/  LD.E.64 R14, desc[UR6][R10.64+0x28] ;  /* 0x000028060a0e7980 */ /* 0x020f28000c101b00 */
        /* <DEDUP_REMOVED lines=54> */
[----:B------:R-:W-:-:S04]  /*1670*/  @!P1 LOP3.LUT R12, RZ, R6, RZ, 0x33, !PT ;  /* 0x00000006ff0c9212 */ /* 0x000fc800078e33ff */
[----:B------:R-:W-:Y:S02]  /*1680*/  SHF.R.S32.HI R9, RZ, 0x1f, R12 ;  /* 0x0000001fff097819 */ /* 0x000fe4000001140c */
[----:B--2---:R-:W-:Y:S01]  /*1690*/  SHF.R.S32.HI R0, RZ, 0x1f, R3 ;  /* 0x0000001fff007819 */ /* 0x004fe20000011403 */
[----:B----4-:R-:W-:-:S04]  /*16a0*/  IMAD R7, R21, R3, RZ ;  /* 0x0000000315077224 */ /* 0x010fc800078e02ff */
[C---:B------:R-:W-:Y:S02]  /*16b0*/  IMAD R7, R20.reuse, R0, R7 ;  /* 0x0000000014077224 */ /* 0x040fe400078e0207 */
[----:B------:R-:W-:-:S04]  /*16c0*/  IMAD.WIDE.U32 R20, R20, R3, RZ ;  /* 0x0000000314147225 */ /* 0x000fc800078e00ff */
[----:B------:R-:W-:Y:S02]  /*16d0*/  IMAD.IADD R21, R21, 0x1, R7 ;  /* 0x0000000115157824 */ /* 0x000fe400078e0207 */
[----:B------:R-:W-:Y:S02]  /*16e0*/  IMAD R7, R47, R5, RZ ;  /* 0x000000052f077224 */ /* 0x000fe400078e02ff */
[----:B------:R-:W-:-:S04]  /*16f0*/  IMAD.WIDE.U32 R20, R5, R46, R20 ;  /* 0x0000002e05147225 */ /* 0x000fc800078e0014 */
[----:B------:R-:W-:Y:S02]  /*1700*/  IMAD R7, R46, R8, R7 ;  /* 0x000000082e077224 */ /* 0x000fe400078e0207 */
[-C--:B------:R-:W-:Y:S02]  /*1710*/  IMAD R6, R15, R3.reuse, RZ ;  /* 0x000000030f067224 */ /* 0x080fe400078e02ff */
[----:B------:R-:W-:Y:S02]  /*1720*/  IMAD.IADD R21, R21, 0x1, R7 ;  /* 0x0000000115157824 */ /* 0x000fe400078e0207 */
[----:B------:R-:W-:Y:S02]  /*1730*/  IMAD R7, R17, R12, RZ ;  /* 0x0000000c11077224 */ /* 0x000fe400078e02ff */
[----:B------:R-:W-:-:S04]  /*1740*/  IMAD.WIDE.U32 R22, R14, R3, RZ ;  /* 0x000000030e167225 */ /* 0x000fc800078e00ff */
[----:B------:R-:W-:Y:S02]  /*1750*/  IMAD R7, R16, R9, R7 ;  /* 0x0000000910077224 */ /* 0x000fe400078e0207 */
[----:B------:R-:W-:-:S04]  /*1760*/  IMAD.WIDE.U32 R20, R12, R16, R20 ;  /* 0x000000100c147225 */ /* 0x000fc800078e0014 */
[----:B------:R-:W-:Y:S01]  /*1770*/  IMAD R6, R14, R0, R6 ;  /* 0x000000000e067224 */ /* 0x000fe200078e0206 */
[----:B------:R-:W-:Y:S02]  /*1780*/  MOV R17, R22 ;  /* 0x0000001600117202 */ /* 0x000fe40000000f00 */
[----:B------:R-:W-:Y:S01]  /*1790*/  IADD3 R0, R21, R7, RZ ;  /* 0x0000000715007210 */ /* 0x000fe20007ffe0ff */
[----:B------:R-:W-:Y:S01]  /*17a0*/  IMAD.IADD R13, R23, 0x1, R6 ;  /* 0x00000001170d7824 */ /* 0x000fe200078e0206 */
[----:B------:R-:W-:Y:S01]  /*17b0*/  MOV R3, R20 ;  /* 0x0000001400037202 */ /* 0x000fe20000000f00 */
[----:B------:R-:W-:Y:S05]  /*17c0*/  BRA `(.L_x_4421) ;  /* 0x00000004004c7947 */ /* 0x000fea0003800000 */
.L_x_4420:
        /* <DEDUP_REMOVED lines=22> */
[----:B------:R-:W-:Y:S02]  /*1930*/  IMAD R0, R5, R0, R8 ;  /* 0x0000000005007224 */ /* 0x000fe400078e0208 */
[-C--:B---3--:R-:W-:Y:S01]  /*1940*/  @!P3 IMAD R2, R47, R15.reuse, RZ ;  /* 0x0000000f2f02b224 */ /* 0x088fe200078e02ff */
[----:B------:R-:W-:Y:S02]  /*1950*/  @P3 IADD3 R8, R15, R16, RZ ;  /* 0x000000100f083210 */ /* 0x000fe40007ffe0ff */
[----:B------:R-:W-:Y:S01]  /*1960*/  ISETP.GT.U32.AND P0, PT, R3, R0, PT ;  /* 0x000000000300720c */ /* 0x000fe20003f04070 */
[----:B------:R-:W-:-:S04]  /*1970*/  @!P3 IMAD.WIDE.U32 R30, R46, R15, RZ ;  /* 0x0000000f2e1eb225 */ /* 0x000fc800078e00ff */
[----:B------:R-:W-:Y:S01]  /*1980*/  @!P3 IMAD R2, R7, R46, R2 ;  /* 0x0000002e0702b224 */ /* 0x000fe200078e0202 */
[----:B-----5:R-:W-:Y:S01]  /*1990*/  @!P3 SHF.R.S32.HI R7, RZ, 0x1f, R14 ;  /* 0x0000001fff07b819 */ /* 0x020fe2000001140e */
[-C--:B------:R-:W-:Y:S02]  /*19a0*/  @P3 IMAD R12, R47, R8.reuse, RZ ;  /* 0x000000082f0c3224 */ /* 0x080fe400078e02ff */
[----:B------:R-:W-:Y:S01]  /*19b0*/  @P3 IMAD.WIDE.U32 R28, R46, R8, RZ ;  /* 0x000000082e1c3225 */ /* 0x000fe200078e00ff */
[----:B------:R-:W-:-:S03]  /*19c0*/  @!P3 MOV R8, R30 ;  /* 0x0000001e0008b202 */ /* 0x000fc60000000f00 */
[----:B------:R-:W-:Y:S02]  /*19d0*/  @!P3 IMAD.IADD R9, R31, 0x1, R2 ;  /* 0x000000011f09b824 */ /* 0x000fe400078e0202 */
[-C--:B----4-:R-:W-:Y:S02]  /*19e0*/  @!P3 IMAD R2, R25, R14.reuse, RZ ;  /* 0x0000000e1902b224 */ /* 0x090fe400078e02ff */
[----:B------:R-:W-:-:S04]  /*19f0*/  @!P3 IMAD.WIDE.U32 R8, R24, R14, R8 ;  /* 0x0000000e1808b225 */ /* 0x000fc800078e0008 */
[----:B------:R-:W-:Y:S02]  /*1a00*/  @!P3 IMAD R2, R24, R7, R2 ;  /* 0x000000071802b224 */ /* 0x000fe400078e0202 */
[----:B------:R-:W-:Y:S01]  /*1a10*/  @!P0 IMAD.IADD R0, R0, 0x1, -R3 ;  /* 0x0000000100008824 */ /* 0x000fe200078e0a03 */
[----:B------:R-:W-:Y:S01]  /*1a20*/  @P3 MOV R13, R28 ;  /* 0x0000001c000d3202 */ /* 0x000fe20000000f00 */
[----:B------:R-:W-:Y:S01]  /*1a30*/  @P3 IMAD.IADD R12, R29, 0x1, R12 ;  /* 0x000000011d0c3824 */ /* 0x000fe200078e020c */
[----:B------:R-:W-:Y:S02]  /*1a40*/  @!P3 IADD3 R12, R9, R2, RZ ;  /* 0x00000002090cb210 */ /* 0x000fe40007ffe0ff */
[----:B------:R-:W-:Y:S02]  /*1a50*/  @!P3 MOV R13, R8 ;  /* 0x00000008000db202 */ /* 0x000fe40000000f00 */
[----:B------:R-:W-:Y:S02]  /*1a60*/  ISETP.GE.U32.AND P2, PT, R0, R3, PT ;  /* 0x000000030000720c */ /* 0x000fe40003f46070 */
[----:B------:R-:W-:-:S02]  /*1a70*/  LOP3.LUT R13, R13, R12, RZ, 0x3c, !PT ;  /* 0x0000000c0d0d7212 */ /* 0x000fc400078e3cff */
[----:B------:R-:W-:Y:S01]  /*1a80*/  LOP3.LUT R3, R244, R6, RZ, 0x3c, !PT ;  /* 0x00000006f4037212 */ /* 0x000fe200078e3cff */
[----:B------:R-:W-:Y:S01]  /*1a90*/  @!P0 VIADD R5, R5, 0x1 ;  /* 0x0000000105058836 */ /* 0x000fe20000000000 */
[----:B------:R-:W-:Y:S02]  /*1aa0*/  LOP3.LUT R12, R13, R12, RZ, 0x3c, !PT ;  /* 0x0000000c0d0c7212 */ /* 0x000fe400078e3cff */
[----:B------:R-:W-:Y:S02]  /*1ab0*/  ISETP.GE.AND P1, PT, R3, RZ, PT ;  /* 0x000000ff0300720c */ /* 0x000fe40003f26270 */
[----:B------:R-:W-:Y:S02]  /*1ac0*/  ISETP.NE.AND P0, PT, R6, RZ, PT ;  /* 0x000000ff0600720c */ /* 0x000fe40003f05270 */
[----:B------:R-:W-:Y:S02]  /*1ad0*/  LEA R2, R48, 0xffffff80, 0x7 ;  /* 0xffffff8030027811 */ /* 0x000fe400078e38ff */
[----:B------:R-:W-:Y:S01]  /*1ae0*/  LOP3.LUT R13, R13, R12, RZ, 0x3c, !PT ;  /* 0x0000000c0d0d7212 */ /* 0x000fe200078e3cff */
[----:B------:R-:W-:Y:S01]  /*1af0*/  @!P3 IMAD R7, R45, R15, RZ ;  /* 0x0000000f2d07b224 */ /* 0x000fe200078e02ff */
[----:B------:R-:W-:-:S02]  /*1b00*/  @!P3 SHF.R.S32.HI R0, RZ, 0x1f, R15 ;  /* 0x0000001fff00b819 */ /* 0x000fc4000001140f */
[----:B------:R-:W-:Y:S01]  /*1b10*/  @P2 IADD3 R5, R5, 0x1, RZ ;  /* 0x0000000105052810 */ /* 0x000fe20007ffe0ff */
[-C--:B------:R-:W-:Y:S01]  /*1b20*/  IMAD.WIDE.U32 R24, R46, R2.reuse, R12 ;  /* 0x000000022e187225 */ /* 0x080fe200078e000c */
[----:B------:R-:W-:Y:S02]  /*1b30*/  SHF.R.S32.HI R8, RZ, 0x1f, R2 ;  /* 0x0000001fff087819 */ /* 0x000fe40000011402 */
[----:B------:R-:W-:Y:S01]  /*1b40*/  MOV R12, R5 ;  /* 0x00000005000c7202 */ /* 0x000fe20000000f00 */
[----:B------:R-:W-:Y:S02]  /*1b50*/  IMAD R9, R47, R2, RZ ;  /* 0x000000022f097224 */ /* 0x000fe400078e02ff */
[----:B------:R-:W-:Y:S02]  /*1b60*/  @!P3 IMAD R0, R0, R44, R7 ;  /* 0x0000002c0000b224 */ /* 0x000fe400078e0207 */
[----:B------:R-:W-:-:S04]  /*1b70*/  @!P3 IMAD.WIDE.U32 R28, R44, R15, RZ ;  /* 0x0000000f2c1cb225 */ /* 0x000fc800078e00ff */
[----:B------:R-:W-:Y:S02]  /*1b80*/  IMAD R9, R8, R46, R9 ;  /* 0x0000002e08097224 */ /* 0x000fe400078e0209 */
[----:B------:R-:W-:Y:S01]  /*1b90*/  @!P3 IMAD.IADD R17, R29, 0x1, R0 ;  /* 0x000000011d11b824 */ /* 0x000fe200078e0200 */
[----:B------:R-:W-:Y:S01]  /*1ba0*/  @!P3 SHF.R.S32.HI R0, RZ, 0x1f, R14 ;  /* 0x0000001fff00b819 */ /* 0x000fe2000001140e */
[----:B------:R-:W-:Y:S01]  /*1bb0*/  @!P1 IMAD.MOV R12, RZ, RZ, -R12 ;  /* 0x000000ffff0c9224 */ /* 0x000fe200078e0a0c */
[----:B------:R-:W-:Y:S01]  /*1bc0*/  @!P0 LOP3.LUT R12, RZ, R6, RZ, 0x33, !PT ;  /* 0x00000006ff0c8212 */ /* 0x000fe200078e33ff */
[----:B------:R-:W-:Y:S01]  /*1bd0*/  @!P3 IMAD R3, R23, R14, RZ ;  /* 0x0000000e1703b224 */ /* 0x000fe200078e02ff */
[----:B------:R-:W-:Y:S02]  /*1be0*/  @P3 IADD3 R15, R15, R16, RZ ;  /* 0x000000100f0f3210 */ /* 0x000fe40007ffe0ff */
[----:B------:R-:W-:Y:S01]  /*1bf0*/  IADD3 R25, R25, R9, RZ ;  /* 0x0000000919197210 */ /* 0x000fe20007ffe0ff */
[----:B------:R-:W-:Y:S01]  /*1c00*/  @!P3 IMAD R0, R22, R0, R3 ;  /* 0x000000001600b224 */ /* 0x000fe200078e0203 */
[----:B------:R-:W-:Y:S01]  /*1c10*/  @!P3 MOV R16, R28 ;  /* 0x0000001c0010b202 */ /* 0x000fe20000000f00 */
[----:B------:R-:W-:Y:S01]  /*1c20*/  IMAD R3, R21, R12, RZ ;  /* 0x0000000c15037224 */ /* 0x000fe200078e02ff */
[----:B------:R-:W-:Y:S01]  /*1c30*/  SHF.R.S32.HI R9, RZ, 0x1f, R12 ;  /* 0x0000001fff097819 */ /* 0x000fe2000001140c */
[----:B------:R-:W-:-:S02]  /*1c40*/  @P3 IMAD R13, R45, R15, RZ ;  /* 0x0000000f2d0d3224 */ /* 0x000fc400078e02ff */
[----:B------:R-:W-:-:S04]  /*1c50*/  @P3 IMAD.WIDE.U32 R6, R44, R15, RZ ;  /* 0x0000000f2c063225 */ /* 0x000fc800078e00ff */
[----:B------:R-:W-:-:S04]  /*1c60*/  @!P3 IMAD.WIDE.U32 R22, R22, R14, R16 ;  /* 0x0000000e1616b225 */ /* 0x000fc800078e0010 */
        /* <DEDUP_REMOVED lines=9> */
.L_x_4421:
[----:B------:R-:W-:Y:S05]  /*1d00*/  BSYNC B0 ;  /* 0x0000000000007941 */ /* 0x000fea0003800000 */
.L_x_4419:
        /* <DEDUP_REMOVED lines=14> */
[----:B-1----:R-:W-:Y:S02]  /*1df0*/  IMAD.SHL.U32 R18, R54, 0x8, RZ ;  /* 0x0000000836127824 */ /* 0x002fe400078e00ff */
[----:B------:R-:W-:-:S03]  /*1e00*/  IMAD.SHL.U32 R162, R202, 0x40, RZ ;  /* 0x00000040caa27824 */ /* 0x000fc600078e00ff */
[----:B------:R-:W-:Y:S02]  /*1e10*/  IADD3 R28, P0, R18, R17, RZ ;  /* 0x00000011121c7210 */ /* 0x000fe40007f1e0ff */
[----:B------:R-:W-:Y:S01]  /*1e20*/  SHF.R.S32.HI R19, RZ, 0x1f, R18 ;  /* 0x0000001fff137819 */ /* 0x000fe20000011412 */
[----:B-----5:R-:W-:Y:S01]  /*1e30*/  IMAD R8, R8, R44, RZ ;  /* 0x0000002c08087224 */ /* 0x020fe200078e02ff */
[----:B------:R-:W-:-:S03]  /*1e40*/  LOP3.LUT R162, R162, 0x1c0, RZ, 0xc0, !PT ;  /* 0x000001c0a2a27812 */ /* 0x000fc600078ec0ff */
[----:B------:R-:W-:Y:S02]  /*1e50*/  IMAD.X R29, R19, 0x1, R13, P0 ;  /* 0x00000001131d7824 */ /* 0x000fe400000e060d */
[C---:B------:R-:W-:Y:S02]  /*1e60*/  IMAD R8, R5.reuse, R45, R8 ;  /* 0x0000002d05087224 */ /* 0x040fe400078e0208 */
[----:B------:R-:W-:Y:S01]  /*1e70*/  IMAD.WIDE.U32 R28, R5, R44, R28 ;  /* 0x0000002c051c7225 */ /* 0x000fe200078e001c */
[----:B------:R-:W-:Y:S02]  /*1e80*/  LOP3.LUT R13, R162, 0x38, R18, 0xf8, !PT ;  /* 0x00000038a20d7812 */ /* 0x000fe400078ef812 */
[-C--:B------:R-:W-:Y:S01]  /*1e90*/  LEA.HI R55, R51, R49.reuse, RZ, 0x4 ;  /* 0x0000003133377211 */ /* 0x080fe200078f20ff */
[----:B------:R-:W-:Y:S01]  /*1ea0*/  IMAD R20, R27, R12, RZ ;  /* 0x0000000c1b147224 */ /* 0x000fe200078e02ff */
[----:B------:R-:W-:Y:S01]  /*1eb0*/  SHF.R.U32.HI R162, RZ, 0x3, R162 ;  /* 0x00000003ffa27819 */ /* 0x000fe200000116a2 */
[----:B------:R-:W-:Y:S01]  /*1ec0*/  IMAD.IADD R29, R29, 0x1, R8 ;  /* 0x000000011d1d7824 */ /* 0x000fe200078e0208 */
[----:B------:R-:W-:-:S02]  /*1ed0*/  LEA.HI R5, R51, R49, RZ, 0x6 ;  /* 0x0000003133057211 */ /* 0x000fc400078f30ff */
[----:B------:R-:W-:Y:S01]  /*1ee0*/  SHF.R.S32.HI R56, RZ, 0x1f, R245 ;  /* 0x0000001fff387819 */ /* 0x000fe200000114f5 */
[-C--:B------:R-:W-:Y:S01]  /*1ef0*/  IMAD R20, R9, R26.reuse, R20 ;  /* 0x0000001a09147224 */ /* 0x080fe200078e0214 */
[----:B------:R-:W-:Y:S01]  /*1f00*/  LOP3.LUT R160, R55, 0xfffffff0, RZ, 0xc0, !PT ;  /* 0xfffffff037a07812 */ /* 0x000fe200078ec0ff */
[----:B------:R-:W-:Y:S01]  /*1f10*/  IMAD.WIDE.U32 R26, R12, R26, R28 ;  /* 0x0000001a0c1a7225 */ /* 0x000fe200078e001c */
[----:B------:R-:W-:Y:S02]  /*1f20*/  LOP3.LUT R162, R13, R162, RZ, 0x3c, !PT ;  /* 0x000000a20da27212 */ /* 0x000fe400078e3cff */
[----:B------:R-:W-:Y:S01]  /*1f30*/  SHF.L.U32 R5, R5, 0x3, RZ ;  /* 0x0000000305057819 */ /* 0x000fe200000006ff */
[----:B------:R-:W-:-:S03]  /*1f40*/  IMAD.IADD R160, R49, 0x1, -R160 ;  /* 0x0000000131a07824 */ /* 0x000fc600078e0aa0 */
[----:B------:R-:W-:Y:S01]  /*1f50*/  LOP3.LUT R162, R162, 0xfffffe00, R5, 0xf8, !PT ;  /* 0xfffffe00a2a27812 */ /* 0x000fe200078ef805 */
[----:B------:R-:W-:Y:S01]  /*1f60*/  IMAD.IADD R21, R27, 0x1, R20 ;  /* 0x000000011b157824 */ /* 0x000fe200078e0214 */
[----:B------:R-:W-:Y:S01]  /*1f70*/  SHF.R.S32.HI R203, RZ, 0x1f, R202 ;  /* 0x0000001fffcb7819 */ /* 0x000fe200000114ca */
[----:B------:R-:W-:Y:S01]  /*1f80*/  IMAD.MOV.U32 R20, RZ, RZ, R26 ;  /* 0x000000ffff147224 */ /* 0x000fe200078e001a */
[----:B------:R-:W-:Y:S01]  /*1f90*/  SHF.R.S32.HI R161, RZ, 0x1f, R160 ;  /* 0x0000001fffa17819 */ /* 0x000fe200000114a0 */
[----:B------:R-:W-:Y:S01]  /*1fa0*/  IMAD R140, R45, R202, RZ ;  /* 0x000000ca2d8c7224 */ /* 0x000fe200078e02ff */
[----:B------:R-:W-:Y:S01]  /*1fb0*/  SHF.R.S32.HI R74, RZ, 0x1f, R75 ;  /* 0x0000001fff4a7819 */ /* 0x000fe2000001144b */
[----:B------:R-:W-:Y:S01]  /*1fc0*/  IMAD.WIDE.U32 R20, R202, R44, R20 ;  /* 0x0000002cca147225 */ /* 0x000fe200078e0014 */
[----:B------:R-:W-:-:S03]  /*1fd0*/  LEA.HI R161, R161, R160, RZ, 0x3 ;  /* 0x000000a0a1a17211 */ /* 0x000fc600078f18ff */
[----:B------:R-:W-:Y:S01]  /*1fe0*/  IMAD R140, R203, R44, R140 ;  /* 0x0000002ccb8c7224 */ /* 0x000fe200078e028c */
[----:B------:R-:W-:Y:S02]  /*1ff0*/  SHF.R.S32.HI R183, RZ, 0x1f, R244 ;  /* 0x0000001fffb77819 */ /* 0x000fe400000114f4 */
[----:B------:R-:W-:Y:S01]  /*2000*/  LEA.HI R74, R74, R75, RZ, 0x7 ;  /* 0x0000004b4a4a7211 */ /* 0x000fe200078f38ff */
[----:B------:R-:W-:Y:S01]  /*2010*/  IMAD.IADD R140, R21, 0x1, R140 ;  /* 0x00000001158c7824 */ /* 0x000fe200078e028c */
[----:B------:R-:W-:Y:S02]  /*2020*/  LOP3.LUT R13, R161, 0xfffffff8, RZ, 0xc0, !PT ;  /* 0xfffffff8a10d7812 */ /* 0x000fe400078ec0ff */
[----:B------:R-:W-:-:S03]  /*2030*/  SHF.R.S32.HI R74, RZ, 0x7, R74 ;  /* 0x00000007ff4a7819 */ /* 0x000fc6000001144a */
[----:B------:R-:W-:Y:S01]  /*2040*/  IMAD.IADD R160, R160, 0x1, -R13 ;  /* 0x00000001a0a07824 */ /* 0x000fe200078e0a0d */
[----:B------:R-:W-:Y:S01]  /*2050*/  VIMNMX R74, R238, R74, !PT ;  /* 0x0000004aee4a7248 */ /* 0x000fe20007fe0100 */
[----:B------:R-:W-:-:S04]  /*2060*/  IMAD.WIDE R180, R242, 0x40, R202 ;  /* 0x00000040f2b47825 */ /* 0x000fc800078e02ca */
[----:B------:R-:W-:Y:S01]  /*2070*/  IMAD R184, R47, R202, RZ ;  /* 0x000000ca2fb87224 */ /* 0x000fe200078e02ff */
[----:B------:R-:W-:-:S03]  /*2080*/  LEA.HI R51, R51, R49, RZ, 0x5 ;  /* 0x0000003133337211 */ /* 0x000fc600078f28ff */
[----:B------:R-:W-:Y:S01]  /*2090*/  IMAD R184, R203, R46, R184 ;  /* 0x0000002ecbb87224 */ /* 0x000fe200078e02b8 */
[----:B------:R-:W-:Y:S01]  /*20a0*/  LOP3.LUT R52, R51, 0xffffffe0, RZ, 0xc0, !PT ;  /* 0xffffffe033347812 */ /* 0x000fe200078ec0ff */
[----:B------:R-:W-:Y:S02]  /*20b0*/  IMAD.MOV.U32 R32, RZ, RZ, 0x10 ;  /* 0x00000010ff207424 */ /* 0x000fe400078e00ff */
[----:B------:R-:W-:Y:S01]  /*20c0*/  IMAD.MOV.U32 R31, RZ, RZ, 0x20 ;  /* 0x00000020ff1f7424 */ /* 0x000fe200078e00ff */
[C---:B------:R-:W-:Y:S01]  /*20d0*/  SHF.L.U64.HI R237, R46.reuse, 0x4, R47 ;  /* 0x000000042eed7819 */ /* 0x040fe2000001022f */
[----:B------:R-:W-:Y:S01]  /*20e0*/  IMAD.SHL.U32 R236, R46, 0x10, RZ ;  /* 0x000000102eec7824 */ /* 0x000fe200078e00ff */
[C---:B------:R-:W-:Y:S01]  /*20f0*/  SHF.L.U64.HI R235, R44.reuse, 0x4, R45 ;  /* 0x000000042ceb7819 */ /* 0x040fe2000001022d */
[----:B------:R-:W-:Y:S01]  /*2100*/  IMAD.IADD R52, R49, 0x1, -R52 ;  /* 0x0000000131347824 */ /* 0x000fe200078e0a34 */
[----:B------:R-:W-:Y:S01]  /*2110*/  SHF.L.U32 R234, R44, 0x4, RZ ;  /* 0x000000042cea7819 */ /* 0x000fe200000006ff */
[----:B------:R-:W-:Y:S01]  /*2120*/  IMAD.SHL.U32 R157, R54, 0x4, RZ ;  /* 0x00000004369d7824 */ /* 0x000fe200078e00ff */
[----:B------:R-:W-:-:S02]  /*2130*/  SHF.R.S32.HI R55, RZ, 0x4, R55 ;  /* 0x00000004ff377819 */ /* 0x000fc40000011437 */
[----:B------:R-:W-:Y:S01]  /*2140*/  SHF.R.S32.HI R51, RZ, 0x5, R51 ;  /* 0x00000005ff337819 */ /* 0x000fe20000011433 */
[----:B--2---:R-:W-:-:S04]  /*2150*/  @P1 IMAD.WIDE.U32 R28, R14, R4, RZ ;  /* 0x000000040e1c1225 */ /* 0x004fc800078e00ff */
[----:B------:R-:W-:Y:S02]  /*2160*/  @P1 IMAD R5, R15, R4, RZ ;  /* 0x000000040f051224 */ /* 0x000fe400078e02ff */
[----:B---3--:R-:W-:-:S04]  /*2170*/  @!P1 IMAD R8, R25, R245, RZ ;  /* 0x000000f519089224 */ /* 0x008fc800078e02ff */
[C---:B------:R-:W-:Y:S02]  /*2180*/  @!P1 IMAD R8, R24.reuse, R56, R8 ;  /* 0x0000003818089224 */ /* 0x040fe400078e0208 */
[----:B------:R-:W-:-:S04]  /*2190*/  @!P1 IMAD.WIDE.U32 R24, R24, R245, RZ ;  /* 0x000000f518189225 */ /* 0x000fc800078e00ff */
[----:B------:R-:W-:Y:S02]  /*21a0*/  @P1 IMAD.MOV.U32 R4, RZ, RZ, R28 ;  /* 0x000000ffff041224 */ /* 0x000fe400078e001c */
[----:B------:R-:W-:Y:S01]  /*21b0*/  @!P1 IMAD.MOV.U32 R4, RZ, RZ, R24 ;  /* 0x000000ffff049224 */ /* 0x000fe200078e0018 */
[----:B------:R-:W-:Y:S01]  /*21c0*/  @P1 IADD3 R5, R29, R5, RZ ;  /* 0x000000051d051210 */ /* 0x000fe20007ffe0ff */
[----:B------:R-:W-:-:S03]  /*21d0*/  @!P1 IMAD.IADD R5, R25, 0x1, R8 ;  /* 0x0000000119059824 */ /* 0x000fc600078e0208 */
[----:B------:R-:W-:Y:S01]  /*21e0*/  IADD3 R24, P0, R18, R4, RZ ;  /* 0x0000000412187210 */ /* 0x000fe20007f1e0ff */
[----:B------:R-:W-:Y:S01]  /*21f0*/  IMAD R4, R23, R244, RZ ;  /* 0x000000f417047224 */ /* 0x000fe200078e02ff */
[----:B------:R-:W-:Y:S01]  /*2200*/  @P1 MOV R208, R14 ;  /* 0x0000000e00d01202 */ /* 0x000fe20000000f00 */
[----:B------:R-:W-:Y:S02]  /*2210*/  @!P1 IMAD.MOV.U32 R208, RZ, RZ, R14 ;  /* 0x000000ffffd09224 */ /* 0x000fe400078e000e */
[----:B------:R-:W-:Y:S01]  /*2220*/  IMAD.X R25, R19, 0x1, R5, P0 ;  /* 0x0000000113197824 */ /* 0x000fe200000e0605 */
[----:B----4-:R-:W-:Y:S01]  /*2230*/  LEA R141, P0, R20, R6, 0x1 ;  /* 0x00000006148d7211 */ /* 0x010fe200078008ff */
[----:B------:R-:W-:Y:S02]  /*2240*/  VIADD R14, R18, 0x40 ;  /* 0x00000040120e7836 */ /* 0x000fe40000000000 */
[----:B------:R-:W-:Y:S01]  /*2250*/  @P1 IMAD.MOV.U32 R209, RZ, RZ, R15 ;  /* 0x000000ffffd11224 */ /* 0x000fe200078e000f */
[----:B------:R-:W-:Y:S01]  /*2260*/  @!P1 MOV R209, R15 ;  /* 0x0000000f00d19202 */ /* 0x000fe20000000f00 */
[----:B------:R-:W-:Y:S01]  /*2270*/  IMAD R4, R22, R183, R4 ;  /* 0x000000b716047224 */ /* 0x000fe200078e0204 */
[-C--:B------:R-:W-:Y:S01]  /*2280*/  ISETP.GE.AND P1, PT, R14, R159.reuse, PT ;  /* 0x0000009f0e00720c */ /* 0x080fe20003f26270 */
[----:B------:R-:W-:Y:S01]  /*2290*/  IMAD.WIDE.U32 R22, R244, R22, R24 ;  /* 0x00000016f4167225 */ /* 0x000fe200078e0018 */
[----:B------:R-:W-:-:S02]  /*22a0*/  ISETP.GE.AND P2, PT, R18, R159, PT ;  /* 0x0000009f1200720c */ /* 0x000fc40003f46270 */
[----:B------:R-:W-:Y:S02]  /*22b0*/  LEA.HI.X R140, R20, R7, R140, 0x1, P0 ;  /* 0x00000007148c7211 */ /* 0x000fe400000f0c8c */
[----:B------:R-:W-:Y:S01]  /*22c0*/  IADD3 R178, P0, R18, R3, RZ ;  /* 0x0000000312b27210 */ /* 0x000fe20007f1e0ff */
[----:B------:R-:W-:Y:S01]  /*22d0*/  IMAD.IADD R23, R23, 0x1, R4 ;  /* 0x0000000117177824 */ /* 0x000fe200078e0204 */
[----:B------:R-:W-:Y:S02]  /*22e0*/  SEL R158, RZ, 0xffffffff, P1 ;  /* 0xffffffffff9e7807 */ /* 0x000fe40000800000 */
[----:B------:R-:W-:Y:S02]  /*22f0*/  SEL R4, RZ, 0x1, P2 ;  /* 0x00000001ff047807 */ /* 0x000fe40001000000 */
[----:B------:R-:W-:Y:S02]  /*2300*/  R2P PR, R160, 0x6 ;  /* 0x00000006a0007804 */ /* 0x000fe40000000000 */
[----:B------:R-:W-:Y:S01]  /*2310*/  ISETP.GT.AND P3, PT, R48, R74, PT ;  /* 0x0000004a3000720c */ /* 0x000fe20003f64270 */
[----:B------:R-:W-:-:S02]  /*2320*/  IMAD.X R179, R19, 0x1, R0, P0 ;  /* 0x0000000113b37824 */ /* 0x000fc400000e0600 */
[----:B------:R-:W-:Y:S02]  /*2330*/  IMAD R186, R181, R208, RZ ;  /* 0x000000d0b5ba7224 */ /* 0x000fe400078e02ff */
[----:B------:R-:W-:Y:S01]  /*2340*/  IMAD.WIDE.U32 R178, R202, R46, R178 ;  /* 0x0000002ecab27225 */ /* 0x000fe200078e00b2 */
[----:B------:R-:W-:-:S03]  /*2350*/  SHF.L.U32 R158, R158, 0x1, RZ ;  /* 0x000000019e9e7819 */ /* 0x000fc600000006ff */
[----:B------:R-:W-:Y:S01]  /*2360*/  IMAD R186, R180, R209, R186 ;  /* 0x000000d1b4ba7224 */ /* 0x000fe200078e02ba */
[----:B------:R-:W-:Y:S01]  /*2370*/  LEA R240, P0, R178, R206, 0x1 ;  /* 0x000000ceb2f07211 */ /* 0x000fe200078008ff */
[----:B------:R-:W-:Y:S01]  /*2380*/  IMAD.WIDE.U32 R180, R180, R208, R22 ;  /* 0x000000d0b4b47225 */ /* 0x000fe200078e0016 */
[----:B------:R-:W-:Y:S02]  /*2390*/  IADD3 R185, R179, R184, RZ ;  /* 0x000000b8b3b97210 */ /* 0x000fe40007ffe0ff */
[----:B------:R-:W-:Y:S01]  /*23a0*/  LOP3.LUT R158, R158, 0x2, R4, 0xe2, !PT ;  /* 0x000000029e9e7812 */ /* 0x000fe200078ee204 */
[----:B------:R-:W-:Y:S01]  /*23b0*/  @!P4 IMAD.MOV.U32 R16, RZ, RZ, RZ ;  /* 0x000000ffff10c224 */ /* 0x000fe200078e00ff */
[----:B------:R-:W-:Y:S01]  /*23c0*/  SEL R32, R32, 0xfffffff0, !P1 ;  /* 0xfffffff020207807 */ /* 0x000fe20004800000 */
[----:B------:R-:W-:Y:S01]  /*23d0*/  IMAD.IADD R187, R181, 0x1, R186 ;  /* 0x00000001b5bb7824 */ /* 0x000fe200078e02ba */
[----:B------:R-:W-:Y:S02]  /*23e0*/  SEL R31, R31, 0xffffffe0, !P2 ;  /* 0xffffffe01f1f7807 */ /* 0x000fe40005000000 */
[----:B------:R-:W-:Y:S01]  /*23f0*/  LEA.HI.X R239, R178, R207, R185, 0x1, P0 ;  /* 0x000000cfb2ef7211 */ /* 0x000fe200000f0cb9 */
[----:B------:R-:W-:Y:S06]  /*2400*/  @!P3 BRA `(.L_x_4422) ;  /* 0x000000d000ecb947 */ /* 0x000fec0003800000 */
        /* <DEDUP_REMOVED lines=111> */
[-C--:B------:R-:W-:Y:S02]  /*2b00*/  IADD3 R200, P1, R71, R236.reuse, RZ ;  /* 0x000000ec47c87210 */ /* 0x080fe40007f3e0ff */
        /* <DEDUP_REMOVED lines=89> */
.L_x_4556:
        /* <DEDUP_REMOVED lines=27> */
.L_x_4424:
[----:B------:R-:W-:Y:S05]  /*3250*/  BSYNC B0 ;  /* 0x0000000000007941 */ /* 0x000fea0003800000 */
.L_x_4423:
        /* <DEDUP_REMOVED lines=12> */
.L_x_4426:
[----:B------:R-:W-:Y:S05]  /*3320*/  BSYNC B0 ;  /* 0x0000000000007941 */ /* 0x000fea0003800000 */
.L_x_4425:
        /* <DEDUP_REMOVED lines=15> */
.L_x_4428:
[----:B------:R-:W-:Y:S05]  /*3420*/  BSYNC B0 ;  /* 0x0000000000007941 */ /* 0x000fea0003800000 */
.L_x_4427:
        /* <DEDUP_REMOVED lines=13> */
.L_x_4430:
[----:B------:R-:W-:Y:S05]  /*3500*/  BSYNC B0 ;  /* 0x0000000000007941 */ /* 0x000fea0003800000 */
.L_x_4429:
        /* <DEDUP_REMOVED lines=17> */
.L_x_4432:
[----:B------:R-:W-:Y:S05]  /*3620*/  BSYNC B0 ;  /* 0x0000000000007941 */ /* 0x000fea0003800000 */
.L_x_4431:
        /* <DEDUP_REMOVED lines=12> */
.L_x_4434:
[----:B------:R-:W-:Y:S05]  /*36f0*/  BSYNC B0 ;  /* 0x0000000000007941 */ /* 0x000fea0003800000 */
.L_x_4433:
        /* <DEDUP_REMOVED lines=12> */
.L_x_4436:
[----:B------:R-:W-:Y:S05]  /*37c0*/  BSYNC B0 ;  /* 0x0000000000007941 */ /* 0x000fea0003800000 */
.L_x_4435:
        /* <DEDUP_REMOVED lines=12> */
.L_x_4438:
[----:B------:R-:W-:Y:S05]  /*3890*/  BSYNC B0 ;  /* 0x0000000000007941 */ /* 0x000fea0003800000 */
.L_x_4437:
        /* <DEDUP_REMOVED lines=76> */
.L_x_4445:
[----:B------:R-:W-:Y:S05]  /*3d60*/  BSYNC B0 ;  /* 0x0000000000007941 */ /* 0x000fea0003800000 */
.L_x_4444:
        /* <DEDUP_REMOVED lines=56> */
.L_x_4443:
[----:B------:R-:W-:Y:S05]  /*40f0*/  BSYNC B1 ;  /* 0x0000000000017941 */ /* 0x000fea0003800000 */
.L_x_4442:
        /* <DEDUP_REMOVED lines=68> */
.L_x_4449:
[----:B------:R-:W-:Y:S05]  /*4540*/  BSYNC B0 ;  /* 0x0000000000007941 */ /* 0x000fea0003800000 */
.L_x_4448:
        /* <DEDUP_REMOVED lines=54> */
.L_x_4447:
[----:B------:R-:W-:Y:S05]  /*48b0*/  BSYNC B1 ;  /* 0x0000000000017941 */ /* 0x000fea0003800000 */
.L_x_4446:
        /* <DEDUP_REMOVED lines=68> */
.L_x_4453:
[----:B------:R-:W-:Y:S05]  /*4d00*/  BSYNC B0 ;  /* 0x0000000000007941 */ /* 0x000fea0003800000 */
.L_x_4452:
        /* <DEDUP_REMOVED lines=54> */
.L_x_4451:
[----:B------:R-:W-:Y:S05]  /*5070*/  BSYNC B1 ;  /* 0x0000000000017941 */ /* 0x000fea0003800000 */
.L_x_4450:
        /* <DEDUP_REMOVED lines=74> */
.L_x_4457:
[----:B------:R-:W-:Y:S05]  /*5520*/  BSYNC B0 ;  /* 0x0000000000007941 */ /* 0x000fea0003800000 */
.L_x_4456:
        /* <DEDUP_REMOVED lines=54> */
.L_x_4455:
[----:B------:R-:W-:Y:S05]  /*5890*/  BSYNC B1 ;  /* 0x0000000000017941 */ /* 0x000fea0003800000 */
.L_x_4454:
        /* <DEDUP_REMOVED lines=68> */
.L_x_4461:
[----:B------:R-:W-:Y:S05]  /*5ce0*/  BSYNC B0 ;  /* 0x0000000000007941 */ /* 0x000fea0003800000 */
.L_x_4460:
        /* <DEDUP_REMOVED lines=54> */
.L_x_4459:
[----:B------:R-:W-:Y:S05]  /*6050*/  BSYNC B1 ;  /* 0x0000000000017941 */ /* 0x000fea0003800000 */
.L_x_4458:
        /* <DEDUP_REMOVED lines=74> */
.L_x_4465:
[----:B------:R-:W-:Y:S05]  /*6500*/  BSYNC B0 ;  /* 0x0000000000007941 */ /* 0x000fea0003800000 */
.L_x_4464:
        /* <DEDUP_REMOVED lines=54> */
.L_x_4463:
[----:B------:R-:W-:Y:S05]  /*6870*/  BSYNC B1 ;  /* 0x0000000000017941 */ /* 0x000fea0003800000 */
.L_x_4462:
        /* <DEDUP_REMOVED lines=74> */
.L_x_4469:
[----:B------:R-:W-:Y:S05]  /*6d20*/  BSYNC B0 ;  /* 0x0000000000007941 */ /* 0x000fea0003800000 */
.L_x_4468:
        /* <DEDUP_REMOVED lines=54> */
.L_x_4467:
[----:B------:R-:W-:Y:S05]  /*7090*/  BSYNC B1 ;  /* 0x0000000000017941 */ /* 0x000fea0003800000 */
.L_x_4466:
        /* <DEDUP_REMOVED lines=74> */
.L_x_4473:
[----:B------:R-:W-:Y:S05]  /*7540*/  BSYNC B0 ;  /* 0x0000000000007941 */ /* 0x000fea0003800000 */
.L_x_4472:
        /* <DEDUP_REMOVED lines=54> */
.L_x_4471:
[----:B------:R-:W-:Y:S05]  /*78b0*/  BSYNC B1 ;  /* 0x0000000000017941 */ /* 0x000fea0003800000 */
.L_x_4470:
        /* <DEDUP_REMOVED lines=9> */
.L_x_4441:
        /* <DEDUP_REMOVED lines=103> */
.L_x_4480:
[----:B------:R-:W-:Y:S05]  /*7fc0*/  BSYNC B0 ;  /* 0x0000000000007941 */ /* 0x000fea0003800000 */
.L_x_4479:
[----:B-----5:R2:W-:Y:S02]  /*7fd0*/  ST.E.128 desc[UR6][R214.64], R40 ;  /* 0x00000028d6007985 */ /* 0x0205e4000c101d06 */
.L_x_4478:
[----:B------:R-:W-:Y:S05]  /*7fe0*/  BSYNC B1 ;  /* 0x0000000000017941 */ /* 0x000fea0003800000 */
.L_x_4477:
        /* <DEDUP_REMOVED lines=100> */
.L_x_4482:
[----:B------:R-:W-:Y:S05]  /*8630*/  BSYNC B0 ;  /* 0x0000000000007941 */ /* 0x000fea0003800000 */
.L_x_4481:
[----:B-----5:R3:W-:Y:S02]  /*8640*/  ST.E.128 desc[UR6][R214.64+0x80], R40 ;  /* 0x00008028d6007985 */ /* 0x0207e4000c101d06 */
.L_x_4476:
[----:B------:R-:W-:Y:S05]  /*8650*/  BSYNC B2 ;  /* 0x0000000000027941 */ /* 0x000fea0003800000 */
.L_x_4475:
        /* <DEDUP_REMOVED lines=106> */
.L_x_4488:
[----:B------:R-:W-:Y:S05]  /*8d00*/  BSYNC B0 ;  /* 0x0000000000007941 */ /* 0x000fea0003800000 */
.L_x_4487:
[----:B-----5:R4:W-:Y:S02]  /*8d10*/  ST.E.128 desc[UR6][R214.64], R40 ;  /* 0x00000028d6007985 */ /* 0x0209e4000c101d06 */
.L_x_4486:
[----:B------:R-:W-:Y:S05]  /*8d20*/  BSYNC B1 ;  /* 0x0000000000017941 */ /* 0x000fea0003800000 */
.L_x_4485:
        /* <DEDUP_REMOVED lines=100> */
.L_x_4490:
[----:B------:R-:W-:Y:S05]  /*9370*/  BSYNC B0 ;  /* 0x0000000000007941 */ /* 0x000fea0003800000 */
.L_x_4489:
[----:B-----5:R3:W-:Y:S02]  /*9380*/  ST.E.128 desc[UR6][R214.64], R40 ;  /* 0x00000028d6007985 */ /* 0x0207e4000c101d06 */
.L_x_4484:
[----:B------:R-:W-:Y:S05]  /*9390*/  BSYNC B2 ;  /* 0x0000000000027941 */ /* 0x000fea0003800000 */
.L_x_4483:
        /* <DEDUP_REMOVED lines=106> */
.L_x_4496:
[----:B------:R-:W-:Y:S05]  /*9a40*/  BSYNC B0 ;  /* 0x0000000000007941 */ /* 0x000fea0003800000 */
.L_x_4495:
[----:B-----5:R3:W-:Y:S02]  /*9a50*/  ST.E.128 desc[UR6][R214.64], R40 ;  /* 0x00000028d6007985 */ /* 0x0207e4000c101d06 */
.L_x_4494:
[----:B------:R-:W-:Y:S05]  /*9a60*/  BSYNC B1 ;  /* 0x0000000000017941 */ /* 0x000fea0003800000 */
.L_x_4493:
        /* <DEDUP_REMOVED lines=100> */
.L_x_4498:
[----:B------:R-:W-:Y:S05]  /*a0b0*/  BSYNC B0 ;  /* 0x0000000000007941 */ /* 0x000fea0003800000 */
.L_x_4497:
[----:B-----5:R3:W-:Y:S02]  /*a0c0*/  ST.E.128 desc[UR6][R214.64], R40 ;  /* 0x00000028d6007985 */ /* 0x0207e4000c101d06 */
.L_x_4492:
[----:B------:R-:W-:Y:S05]  /*a0d0*/  BSYNC B2 ;  /* 0x0000000000027941 */ /* 0x000fea0003800000 */
.L_x_4491:
        /* <DEDUP_REMOVED lines=112> */
.L_x_4504:
[----:B------:R-:W-:Y:S05]  /*a7e0*/  BSYNC B0 ;  /* 0x0000000000007941 */ /* 0x000fea0003800000 */
.L_x_4503:
[----:B-----5:R3:W-:Y:S02]  /*a7f0*/  ST.E.128 desc[UR6][R214.64], R40 ;  /* 0x00000028d6007985 */ /* 0x0207e4000c101d06 */
.L_x_4502:
[----:B------:R-:W-:Y:S05]  /*a800*/  BSYNC B1 ;  /* 0x0000000000017941 */ /* 0x000fea0003800000 */
.L_x_4501:
        /* <DEDUP_REMOVED lines=100> */
.L_x_4506:
[----:B------:R-:W-:Y:S05]  /*ae50*/  BSYNC B0 ;  /* 0x0000000000007941 */ /* 0x000fea0003800000 */
.L_x_4505:
[----:B-----5:R3:W-:Y:S02]  /*ae60*/  ST.E.128 desc[UR6][R214.64], R40 ;  /* 0x00000028d6007985 */ /* 0x0207e4000c101d06 */
.L_x_4500:
[----:B------:R-:W-:Y:S05]  /*ae70*/  BSYNC B2 ;  /* 0x0000000000027941 */ /* 0x000fea0003800000 */
.L_x_4499:
        /* <DEDUP_REMOVED lines=106> */
.L_x_4512:
[----:B------:R-:W-:Y:S05]  /*b520*/  BSYNC B0 ;  /* 0x0000000000007941 */ /* 0x000fea0003800000 */
.L_x_4511:
[----:B-----5:R3:W-:Y:S02]  /*b530*/  ST.E.128 desc[UR6][R214.64], R40 ;  /* 0x00000028d6007985 */ /* 0x0207e4000c101d06 */
.L_x_4510:
[----:B------:R-:W-:Y:S05]  /*b540*/  BSYNC B1 ;  /* 0x0000000000017941 */ /* 0x000fea0003800000 */
.L_x_4509:
        /* <DEDUP_REMOVED lines=100> */
.L_x_4514:
[----:B------:R-:W-:Y:S05]  /*bb90*/  BSYNC B0 ;  /* 0x0000000000007941 */ /* 0x000fea0003800000 */
.L_x_4513:
[----:B-----5:R3:W-:Y:S02]  /*bba0*/  ST.E.128 desc[UR6][R214.64], R40 ;  /* 0x00000028d6007985 */ /* 0x0207e4000c101d06 */
.L_x_4508:
[----:B------:R-:W-:Y:S05]  /*bbb0*/  BSYNC B2 ;  /* 0x0000000000027941 */ /* 0x000fea0003800000 */
.L_x_4507:
        /* <DEDUP_REMOVED lines=112> */
.L_x_4520:
[----:B------:R-:W-:Y:S05]  /*c2c0*/  BSYNC B0 ;  /* 0x0000000000007941 */ /* 0x000fea0003800000 */
.L_x_4519:
[----:B-----5:R3:W-:Y:S02]  /*c2d0*/  ST.E.128 desc[UR6][R214.64], R40 ;  /* 0x00000028d6007985 */ /* 0x0207e4000c101d06 */
.L_x_4518:
[----:B------:R-:W-:Y:S05]  /*c2e0*/  BSYNC B1 ;  /* 0x0000000000017941 */ /* 0x000fea0003800000 */
.L_x_4517:
        /* <DEDUP_REMOVED lines=100> */
.L_x_4522:
[----:B------:R-:W-:Y:S05]  /*c930*/  BSYNC B0 ;  /* 0x0000000000007941 */ /* 0x000fea0003800000 */
.L_x_4521:
[----:B-----5:R3:W-:Y:S02]  /*c940*/  ST.E.128 desc[UR6][R214.64], R40 ;  /* 0x00000028d6007985 */ /* 0x0207e4000c101d06 */
.L_x_4516:
[----:B------:R-:W-:Y:S05]  /*c950*/  BSYNC B2 ;  /* 0x0000000000027941 */ /* 0x000fea0003800000 */
.L_x_4515:
        /* <DEDUP_REMOVED lines=112> */
.L_x_4528:
[----:B------:R-:W-:Y:S05]  /*d060*/  BSYNC B0 ;  /* 0x0000000000007941 */ /* 0x000fea0003800000 */
.L_x_4527:
[----:B-----5:R3:W-:Y:S02]  /*d070*/  ST.E.128 desc[UR6][R214.64], R40 ;  /* 0x00000028d6007985 */ /* 0x0207e4000c101d06 */
.L_x_4526:
[----:B------:R-:W-:Y:S05]  /*d080*/  BSYNC B1 ;  /* 0x0000000000017941 */ /* 0x000fea0003800000 */
.L_x_4525:
        /* <DEDUP_REMOVED lines=100> */
.L_x_4530:
[----:B------:R-:W-:Y:S05]  /*d6d0*/  BSYNC B0 ;  /* 0x0000000000007941 */ /* 0x000fea0003800000 */
.L_x_4529:
[----:B-----5:R3:W-:Y:S02]  /*d6e0*/  ST.E.128 desc[UR6][R214.64], R40 ;  /* 0x00000028d6007985 */ /* 0x0207e4000c101d06 */
.L_x_4524:
[----:B------:R-:W-:Y:S05]  /*d6f0*/  BSYNC B2 ;  /* 0x0000000000027941 */ /* 0x000fea0003800000 */
.L_x_4523:
        /* <DEDUP_REMOVED lines=112> */
.L_x_4536:
[----:B------:R-:W-:Y:S05]  /*de00*/  BSYNC B0 ;  /* 0x0000000000007941 */ /* 0x000fea0003800000 */
.L_x_4535:
[----:B-----5:R3:W-:Y:S02]  /*de10*/  ST.E.128 desc[UR6][R216.64], R40 ;  /* 0x00000028d8007985 */ /* 0x0207e4000c101d06 */
.L_x_4534:
[----:B------:R-:W-:Y:S05]  /*de20*/  BSYNC B1 ;  /* 0x0000000000017941 */ /* 0x000fea0003800000 */
.L_x_4533:
        /* <DEDUP_REMOVED lines=102> */
.L_x_4538:
[----:B------:R-:W-:Y:S05]  /*e490*/  BSYNC B0 ;  /* 0x0000000000007941 */ /* 0x000fea0003800000 */
.L_x_4537:
[----:B-----5:R2:W-:Y:S02]  /*e4a0*/  ST.E.128 desc[UR6][R42.64], R4 ;  /* 0x000000042a007985 */ /* 0x0205e4000c101d06 */
.L_x_4532:
[----:B------:R-:W-:Y:S05]  /*e4b0*/  BSYNC B2 ;  /* 0x0000000000027941 */ /* 0x000fea0003800000 */
.L_x_4531:
        /* <DEDUP_REMOVED lines=11> */
.L_x_4440:
        /* <DEDUP_REMOVED lines=26> */
.L_x_4540:
[----:B------:R-:W-:Y:S05]  /*e710*/  BSYNC B0 ;  /* 0x0000000000007941 */ /* 0x000fea0003800000 */
.L_x_4539:
        /* <DEDUP_REMOVED lines=20> */
.L_x_4542:
[----:B------:R-:W-:Y:S05]  /*e860*/  BSYNC B0 ;  /* 0x0000000000007941 */ /* 0x000fea0003800000 */
.L_x_4541:
        /* <DEDUP_REMOVED lines=28> */
.L_x_4544:
[----:B------:R-:W-:Y:S05]  /*ea30*/  BSYNC B0 ;  /* 0x0000000000007941 */ /* 0x000fea0003800000 */
.L_x_4543:
        /* <DEDUP_REMOVED lines=22> */
.L_x_4546:
[----:B------:R-:W-:Y:S05]  /*eba0*/  BSYNC B0 ;  /* 0x0000000000007941 */ /* 0x000fea0003800000 */
.L_x_4545:
        /* <DEDUP_REMOVED lines=16> */
.L_x_4548:
[----:B------:R-:W-:Y:S05]  /*ecb0*/  BSYNC B0 ;  /* 0x0000000000007941 */ /* 0x000fea0003800000 */
.L_x_4547:
        /* <DEDUP_REMOVED lines=22> */
.L_x_4550:
[----:B------:R-:W-:Y:S05]  /*ee20*/  BSYNC B0 ;  /* 0x0000000000007941 */ /* 0x000fea0003800000 */
.L_x_4549:
        /* <DEDUP_REMOVED lines=22> */
.L_x_4552:
[----:B------:R-:W-:Y:S05]  /*ef90*/  BSYNC B0 ;  /* 0x0000000000007941 */ /* 0x000fea0003800000 */
.L_x_4551:
        /* <DEDUP_REMOVED lines=21> */
.L_x_4474:
[----:B------:R-:W-:Y:S05]  /*f0f0*/  BSYNC B3 ;  /* 0x0000000000037941 */ /* 0x000fea0003800000 */
.L_x_4439:
        /* <DEDUP_REMOVED lines=91> */
.L_x_4554:
        /* <DEDUP_REMOVED lines=12> */
.L_x_4555:
[----:B------:R-:W-:Y:S05]  /*f770*/  BSYNC B0 ;  /* 0x0000000000007941 */ /* 0x000fea0003800000 */
.L_x_4553:
[----:B------:R-:W-:Y:S04]  /*f780*/  IADD3 R13, R13, -0x1, RZ ;  /* 0xffffffff0d0d7810 */ /* 0x000fe80007ffe0ff */
[----:B------:R-:W-:Y:S11]  /*f790*/  ISETP.GT.AND P0, PT, R13, R74, PT ;  /* 0x0000004a0d00720c */ /* 0x000ff60003f04270 */
[----:B------:R-:W-:Y:S02]  /*f7a0*/  @!UPT UIADD3 URZ, URZ, URZ, URZ ;  /* 0x0000003f3f3ff290 */ /* 0x000fe4000fffe03f */
[----:B------:R-:W-:Y:S05]  /*f7b0*/  @P0 BRA `(.L_x_4556) ;  /* 0xffffff3800380947 */ /* 0x000fea000383ffff */
.L_x_4422:
        /* <DEDUP_REMOVED lines=117> */
.L_x_4565:
[----:B------:R-:W-:Y:S05]  /*ff10*/  BSYNC B0 ;  /* 0x0000000000007941 */ /* 0x000fea0003800000 */
.L_x_4564:
[----:B-----5:R3:W-:Y:S02]  /*ff20*/  STS.128 [R248], R20 ;  /* 0x00000014f8007388 */ /* 0x0207e40000000c00 */
.L_x_4563:
[----:B------:R-:W-:Y:S05]  /*ff30*/  BSYNC B1 ;  /* 0x0000000000017941 */ /* 0x000fea0003800000 */
.L_x_4562:
        /* <DEDUP_REMOVED lines=52> */
.L_x_4567:
[----:B------:R-:W-:Y:S05]  /*10280*/  BSYNC B0 ;  /* 0x0000000000007941 */ /* 0x000fea0003800000 */
.L_x_4566:
[----:B-----5:R1:W-:Y:S02]  /*10290*/  STS.128 [R248+0x2000], R20 ;  /* 0x00200014f8007388 */ /* 0x0203e40000000c00 */
.L_x_4561:
[----:B------:R-:W-:Y:S05]  /*102a0*/  BSYNC B2 ;  /* 0x0000000000027941 */ /* 0x000fea0003800000 */
.L_x_4560:
        /* <DEDUP_REMOVED lines=66> */
.L_x_4573:
[----:B------:R-:W-:Y:S05]  /*106d0*/  BSYNC B0 ;  /* 0x0000000000007941 */ /* 0x000fea0003800000 */
.L_x_4572:
[----:B-----5:R3:W-:Y:S02]  /*106e0*/  STS.128 [R248+0x800], R20 ;  /* 0x00080014f8007388 */ /* 0x0207e40000000c00 */
.L_x_4571:
[----:B------:R-:W-:Y:S05]  /*106f0*/  BSYNC B1 ;  /* 0x0000000000017941 */ /* 0x000fea0003800000 */
.L_x_4570:
        /* <DEDUP_REMOVED lines=52> */
.L_x_4575:
[----:B------:R-:W-:Y:S05]  /*10a40*/  BSYNC B0 ;  /* 0x0000000000007941 */ /* 0x000fea0003800000 */
.L_x_4574:
[----:B-----5:R3:W-:Y:S02]  /*10a50*/  STS.128 [R248+0x2800], R20 ;  /* 0x00280014f8007388 */ /* 0x0207e40000000c00 */
.L_x_4569:
[----:B------:R-:W-:Y:S05]  /*10a60*/  BSYNC B2 ;  /* 0x0000000000027941 */ /* 0x000fea0003800000 */
.L_x_4568:
        /* <DEDUP_REMOVED lines=67> */
.L_x_4581:
[----:B------:R-:W-:Y:S05]  /*10ea0*/  BSYNC B0 ;  /* 0x0000000000007941 */ /* 0x000fea0003800000 */
.L_x_4580:
[----:B-----5:R1:W-:Y:S02]  /*10eb0*/  STS.128 [R248+0x1000], R20 ;  /* 0x00100014f8007388 */ /* 0x0203e40000000c00 */
.L_x_4579:
[----:B------:R-:W-:Y:S05]  /*10ec0*/  BSYNC B1 ;  /* 0x0000000000017941 */ /* 0x000fea0003800000 */
.L_x_4578:
        /* <DEDUP_REMOVED lines=51> */
.L_x_4583:
[----:B------:R-:W-:Y:S05]  /*11200*/  BSYNC B0 ;  /* 0x0000000000007941 */ /* 0x000fea0003800000 */
.L_x_4582:
[----:B-----5:R3:W-:Y:S02]  /*11210*/  STS.128 [R248+0x3000], R20 ;  /* 0x00300014f8007388 */ /* 0x0207e40000000c00 */
.L_x_4577:
[----:B------:R-:W-:Y:S05]  /*11220*/  BSYNC B2 ;  /* 0x0000000000027941 */ /* 0x000fea0003800000 */
.L_x_4576:
        /* <DEDUP_REMOVED lines=67> */
.L_x_4588:
[----:B------:R-:W-:Y:S05]  /*11660*/  BSYNC B0 ;  /* 0x0000000000007941 */ /* 0x000fea0003800000 */
.L_x_4587:
[----:B-----5:R3:W-:Y:S02]  /*11670*/  STS.128 [R248+0x1800], R20 ;  /* 0x00180014f8007388 */ /* 0x0207e40000000c00 */
.L_x_4586:
[----:B------:R-:W-:Y:S05]  /*11680*/  BSYNC B1 ;  /* 0x0000000000017941 */ /* 0x000fea0003800000 */
.L_x_4585:
        /* <DEDUP_REMOVED lines=53> */
.L_x_4590:
[----:B------:R-:W-:Y:S05]  /*119e0*/  BSYNC B0 ;  /* 0x0000000000007941 */ /* 0x000fea0003800000 */
.L_x_4589:
[----:B-----5:R1:W-:Y:S01]  /*119f0*/  STS.128 [R248+0x3800], R40 ;  /* 0x00380028f8007388 */ /* 0x0203e20000000c00 */
[----:B------:R-:W-:Y:S05]  /*11a00*/  BRA `(.L_x_4584) ;  /* 0x0000003800687947 */ /* 0x000fea0003800000 */
.L_x_4559:
        /* <DEDUP_REMOVED lines=99> */
.L_x_4596:
[----:B------:R-:W-:Y:S05]  /*12040*/  BSYNC B0 ;  /* 0x0000000000007941 */ /* 0x000fea0003800000 */
.L_x_4595:
[----:B-----5:R3:W-:Y:S02]  /*12050*/  STS.128 [R248], R36 ;  /* 0x00000024f8007388 */ /* 0x0207e40000000c00 */
.L_x_4594:
[----:B------:R-:W-:Y:S05]  /*12060*/  BSYNC B1 ;  /* 0x0000000000017941 */ /* 0x000fea0003800000 */
.L_x_4593:
        /* <DEDUP_REMOVED lines=96> */
.L_x_4598:
[----:B------:R-:W-:Y:S05]  /*12670*/  BSYNC B0 ;  /* 0x0000000000007941 */ /* 0x000fea0003800000 */
.L_x_4597:
[----:B-----5:R1:W-:Y:S02]  /*12680*/  STS.128 [R248+0x2000], R36 ;  /* 0x00200024f8007388 */ /* 0x0203e40000000c00 */
.L_x_4592:
[----:B------:R-:W-:Y:S05]  /*12690*/  BSYNC B2 ;  /* 0x0000000000027941 */ /* 0x000fea0003800000 */
.L_x_4591:
        /* <DEDUP_REMOVED lines=103> */
.L_x_4604:
[----:B------:R-:W-:Y:S05]  /*12d10*/  BSYNC B0 ;  /* 0x0000000000007941 */ /* 0x000fea0003800000 */
.L_x_4603:
[----:B-----5:R3:W-:Y:S02]  /*12d20*/  STS.128 [R248+0x800], R36 ;  /* 0x00080024f8007388 */ /* 0x0207e40000000c00 */
.L_x_4602:
[----:B------:R-:W-:Y:S05]  /*12d30*/  BSYNC B1 ;  /* 0x0000000000017941 */ /* 0x000fea0003800000 */
.L_x_4601:
        /* <DEDUP_REMOVED lines=99> */
.L_x_4606:
[----:B------:R-:W-:Y:S05]  /*13370*/  BSYNC B0 ;  /* 0x0000000000007941 */ /* 0x000fea0003800000 */
.L_x_4605:
[----:B-----5:R3:W-:Y:S02]  /*13380*/  STS.128 [R248+0x2800], R36 ;  /* 0x00280024f8007388 */ /* 0x0207e40000000c00 */
.L_x_4600:
[----:B------:R-:W-:Y:S05]  /*13390*/  BSYNC B2 ;  /* 0x0000000000027941 */ /* 0x000fea0003800000 */
.L_x_4599:
        /* <DEDUP_REMOVED lines=104> */
.L_x_4612:
[----:B------:R-:W-:Y:S05]  /*13a20*/  BSYNC B0 ;  /* 0x0000000000007941 */ /* 0x000fea0003800000 */
.L_x_4611:
[----:B-----5:R3:W-:Y:S02]  /*13a30*/  STS.128 [R248+0x1000], R36 ;  /* 0x00100024f8007388 */ /* 0x0207e40000000c00 */
.L_x_4610:
[----:B------:R-:W-:Y:S05]  /*13a40*/  BSYNC B1 ;  /* 0x0000000000017941 */ /* 0x000fea0003800000 */
.L_x_4609:
        /* <DEDUP_REMOVED lines=99> */
.L_x_4614:
[----:B------:R-:W-:Y:S05]  /*14080*/  BSYNC B0 ;  /* 0x0000000000007941 */ /* 0x000fea0003800000 */
.L_x_4613:
[----:B-----5:R3:W-:Y:S02]  /*14090*/  STS.128 [R248+0x3000], R36 ;  /* 0x00300024f8007388 */ /* 0x0207e40000000c00 */
.L_x_4608:
[----:B------:R-:W-:Y:S05]  /*140a0*/  BSYNC B2 ;  /* 0x0000000000027941 */ /* 0x000fea0003800000 */
.L_x_4607:
        /* <DEDUP_REMOVED lines=103> */
.L_x_4618:
[----:B------:R-:W-:Y:S05]  /*14720*/  BSYNC B0 ;  /* 0x0000000000007941 */ /* 0x000fea0003800000 */
.L_x_4617:
[----:B-----5:R1:W-:Y:S02]  /*14730*/  STS.128 [R248+0x1800], R20 ;  /* 0x00180014f8007388 */ /* 0x0203e40000000c00 */
.L_x_4616:
[----:B------:R-:W-:Y:S05]  /*14740*/  BSYNC B1 ;  /* 0x0000000000017941 */ /* 0x000fea0003800000 */
.L_x_4615:
        /* <DEDUP_REMOVED lines=104> */
.L_x_4620:
[----:B------:R-:W-:Y:S05]  /*14dd0*/  BSYNC B0 ;  /* 0x0000000000007941 */ /* 0x000fea0003800000 */
.L_x_4619:
[----:B-----5:R1:W-:Y:S01]  /*14de0*/  STS.128 [R248+0x3800], R16 ;  /* 0x00380010f8007388 */ /* 0x0203e20000000c00 */
[----:B------:R-:W-:Y:S05]  /*14df0*/  BRA `(.L_x_4584) ;  /* 0x00000004006c7947 */ /* 0x000fea0003800000 */
.L_x_4558:
        /* <DEDUP_REMOVED lines=27> */
.L_x_4622:
[----:B------:R-:W-:Y:S05]  /*14fb0*/  BSYNC B0 ;  /* 0x0000000000007941 */ /* 0x000fea0003800000 */
.L_x_4621:
        /* <DEDUP_REMOVED lines=20> */
.L_x_4624:
[----:B------:R-:W-:Y:S05]  /*15100*/  BSYNC B0 ;  /* 0x0000000000007941 */ /* 0x000fea0003800000 */
.L_x_4623:
        /* <DEDUP_REMOVED lines=20> */
.L_x_4626:
[----:B------:R-:W-:Y:S05]  /*15250*/  BSYNC B0 ;  /* 0x0000000000007941 */ /* 0x000fea0003800000 */
.L_x_4625:
        /* <DEDUP_REMOVED lines=21> */
.L_x_4584:
[----:B------:R-:W-:Y:S05]  /*153b0*/  BSYNC B3 ;  /* 0x0000000000037941 */ /* 0x000fea0003800000 */
.L_x_4557:
[----:B------:R-:W-:Y:S01]  /*153c0*/  VIADD R249, R48, 0xffffffff ;  /* 0xffffffff30f97836 */ /* 0x000fe20000000000 */
[----:B------:R-:W-:Y:S01]  /*153d0*/  BSSY B0, `(.L_x_4627) ;  /* 0x000001f000007945 */ /* 0x000fe20003800000 */
[----:B-123--:R-:W-:Y:S01]  /*153e0*/  VIADD R6, R202, 0x40 ;  /* 0x00000040ca067836 */ /* 0x00efe20000000000 */
[----:B------:R-:W-:Y:S01]  /*153f0*/  LOP3.LUT R250, R158, 0xff, RZ, 0xc0, !PT ;  /* 0x000000ff9efa7812 */ /* 0x000fe200078ec0ff */
[----:B----45:R-:W-:Y:S02]  /*15400*/  IMAD.SHL.U32 R2, R249, 0x80, RZ ;  /* 0x00000080f9027824 */ /* 0x030fe400078e00ff */
        /* <DEDUP_REMOVED lines=27> */
.L_x_4628:
[----:B------:R-:W-:Y:S05]  /*155c0*/  BSYNC B0 ;  /* 0x0000000000007941 */ /* 0x000fea0003800000 */
.L_x_4627:
        /* <DEDUP_REMOVED lines=21> */
.L_x_4630:
[----:B------:R-:W-:Y:S05]  /*15720*/  BSYNC B0 ;  /* 0x0000000000007941 */ /* 0x000fea0003800000 */
.L_x_4629:
        /* <DEDUP_REMOVED lines=25> */
.L_x_4632:
[----:B------:R-:W-:Y:S05]  /*158c0*/  BSYNC B0 ;  /* 0x0000000000007941 */ /* 0x000fea0003800000 */
.L_x_4631:
        /* <DEDUP_REMOVED lines=27> */
.L_x_4634:
[----:B------:R-:W-:Y:S05]  /*15a80*/  BSYNC B0 ;  /* 0x0000000000007941 */ /* 0x000fea0003800000 */
.L_x_4633:
        /* <DEDUP_REMOVED lines=23> */
.L_x_4636:
[----:B------:R-:W-:Y:S05]  /*15c00*/  BSYNC B0 ;  /* 0x0000000000007941 */ /* 0x000fea0003800000 */
.L_x_4635:
        /* <DEDUP_REMOVED lines=27> */
.L_x_4638:
[----:B------:R-:W-:Y:S05]  /*15dc0*/  BSYNC B0 ;  /* 0x0000000000007941 */ /* 0x000fea0003800000 */
.L_x_4637:
        /* <DEDUP_REMOVED lines=27> */
.L_x_4640:
[----:B------:R-:W-:Y:S05]  /*15f80*/  BSYNC B0 ;  /* 0x0000000000007941 */ /* 0x000fea0003800000 */
.L_x_4639:
        /* <DEDUP_REMOVED lines=27> */
.L_x_4642:
[----:B------:R-:W-:Y:S05]  /*16140*/  BSYNC B0 ;  /* 0x0000000000007941 */ /* 0x000fea0003800000 */
.L_x_4641:
[----:B-1--4-:R-:W4:Y:S04]  /*16150*/  LD.E.64 R16, desc[UR6][R10.64+0x1c0] ;  /* 0x0001c0060a107980 */ /* 0x012f28000c101b00 */
[----:B--23--:R-:W2:Y:S01]  /*16160*/  LD.E.64 R12, desc[UR6][R10.64+0x1b8] ;  /* 0x0001b8060a0c7980 */ /* 0x00cea2000c101b00 */
[----:B------:R-:W-:Y:S01]  /*16170*/  IMAD.MOV.U32 R182, RZ, RZ, R244 ;  /* 0x000000ffffb67224 */ /* 0x000fe200078e00f4 */
[----:B------:R-:W-:Y:S02]  /*16180*/  LEA.HI R9, R55, R55, RZ, 0x1 ;  /* 0x0000003737097211 */ /* 0x000fe400078f08ff */
[----:B------:R-:W0:Y:S01]  /*16190*/  LDGDEPBAR ;  /* 0x00000000000079af */ /* 0x000e220000000000 */
[-C--:B------:R-:W-:Y:S02]  /*161a0*/  ISETP.GE.AND P3, PT, R8, R0.reuse, PT ;  /* 0x000000000800720c */ /* 0x080fe40003f66270 */
[----:B------:R-:W-:Y:S01]  /*161b0*/  LOP3.LUT R9, R9, 0xfffffffe, RZ, 0xc0, !PT ;  /* 0xfffffffe09097812 */ /* 0x000fe200078ec0ff */
[----:B------:R1:W5:Y:S01]  /*161c0*/  LD.E R8, desc[UR6][R10.64+0x188] ;  /* 0x000188060a087980 */ /* 0x000362000c101900 */
[----:B------:R-:W-:-:S02]  /*161d0*/  ISETP.GE.AND P4, PT, R3, R0, PT ;  /* 0x000000000300720c */ /* 0x000fc40003f86270 */
[-C--:B------:R-:W-:Y:S01]  /*161e0*/  ISETP.GE.AND P0, PT, R30, R0.reuse, PT ;  /* 0x000000001e00720c */ /* 0x080fe20003f06270 */
[----:B------:R-:W-:Y:S01]  /*161f0*/  IMAD.IADD R55, R55, 0x1, -R9 ;  /* 0x0000000137377824 */ /* 0x000fe200078e0a09 */
[-C--:B------:R-:W-:Y:S01]  /*16200*/  ISETP.GE.AND P6, PT, R33, R0.reuse, PT ;  /* 0x000000002100720c */ /* 0x080fe20003fc6270 */
[----:B------:R1:W5:Y:S01]  /*16210*/  LD.E R9, desc[UR6][R10.64+0xd8] ;  /* 0x0000d8060a097980 */ /* 0x000362000c101900 */
[----:B------:R-:W-:Y:S01]  /*16220*/  BSSY B0, `(.L_x_4643) ;  /* 0x0000022000007945 */ /* 0x000fe20003800000 */
[----:B------:R-:W-:Y:S01]  /*16230*/  ISETP.GE.AND P5, PT, R6, R0, PT ;  /* 0x000000000600720c */ /* 0x000fe20003fa6270 */
[----:B------:R-:W-:Y:S02]  /*16240*/  IMAD.SHL.U32 R160, R160, 0x40, RZ ;  /* 0x00000040a0a07824 */ /* 0x000fe400078e00ff */
[----:B----4-:R-:W-:Y:S02]  /*16250*/  IMAD R7, R17, R245, RZ ;  /* 0x000000f511077224 */ /* 0x010fe400078e02ff */
[----:B------:R-:W-:-:S04]  /*16260*/  IMAD.WIDE.U32 R14, R245, R16, R182 ;  /* 0x00000010f50e7225 */ /* 0x000fc800078e00b6 */
[----:B------:R-:W-:Y:S01]  /*16270*/  IMAD R7, R16, R56, R7 ;  /* 0x0000003810077224 */ /* 0x000fe200078e0207 */
[----:B--2---:R-:W-:-:S03]  /*16280*/  LEA R12, P1, R14, R12, 0x2 ;  /* 0x0000000c0e0c7211 */ /* 0x004fc600078210ff */
[----:B------:R-:W-:-:S05]  /*16290*/  IMAD.IADD R7, R15, 0x1, R7 ;  /* 0x000000010f077824 */ /* 0x000fca00078e0207 */
[----:B------:R-:W-:Y:S02]  /*162a0*/  LEA.HI.X R13, R14, R13, R7, 0x2, P1 ;  /* 0x0000000d0e0d7211 */ /* 0x000fe400008f1407 */
[----:B------:R-:W-:-:S03]  /*162b0*/  ISETP.GE.AND P1, PT, R202, R0, PT ;  /* 0x00000000ca00720c */ /* 0x000fc60003f26270 */
[----:B------:R1:W5:Y:S01]  /*162c0*/  LD.E R3, desc[UR6][R12.64] ;  /* 0x000000060c037980 */ /* 0x000362000c101900 */
[----:B------:R-:W-:-:S04]  /*162d0*/  DEPBAR.LE SB0, 0x0 ;  /* 0x000080000000791a */ /* 0x000fc80000000000 */
[----:B------:R-:W-:Y:S01]  /*162e0*/  BAR.SYNC.DEFER_BLOCKING 0x0 ;  /* 0x0000000000007b1d */ /* 0x000fe20000010000 */
[----:B------:R-:W-:-:S05]  /*162f0*/  IMAD.SHL.U32 R7, R54, 0x40, RZ ;  /* 0x0000004036077824 */ /* 0x000fca00078e00ff */
[----:B------:R1:W-:Y:S04]  /*16300*/  @P1 STS.128 [R248+0xc000], RZ ;  /* 0x00c000fff8001388 */ /* 0x0003e80000000c00 */
[----:B------:R1:W-:Y:S01]  /*16310*/  @P1 STS.128 [R248+0x10000], RZ ;  /* 0x010000fff8001388 */ /* 0x0003e20000000c00 */
[----:B------:R-:W-:Y:S05]  /*16320*/  @P1 BRA `(.L_x_4644) ;  /* 0x0000000000441947 */ /* 0x000fea0003800000 */
[C---:B------:R-:W-:Y:S02]  /*16330*/  LOP3.LUT R6, R250.reuse, 0x1, RZ, 0xc0, !PT ;  /* 0x00000001fa067812 */ /* 0x040fe400078ec0ff */
[----:B------:R-:W-:Y:S02]  /*16340*/  LOP3.LUT P1, RZ, R250, 0x2, RZ, 0xc0, !PT ;  /* 0x00000002faff7812 */ /* 0x000fe4000782c0ff */
[----:B------:R-:W-:-:S11]  /*16350*/  ISETP.NE.U32.AND P2, PT, R6, 0x1, PT ;  /* 0x000000010600780c */ /* 0x000fd60003f45070 */
[----:B-1----:R-:W-:Y:S02]  /*16360*/  @P1 IMAD.MOV.U32 R12, RZ, RZ, R141 ;  /* 0x000000ffff0c1224 */ /* 0x002fe400078e008d */
        /* <DEDUP_REMOVED lines=13> */
.L_x_4644:
[----:B------:R-:W-:Y:S05]  /*16440*/  BSYNC B0 ;  /* 0x0000000000007941 */ /* 0x000fea0003800000 */
.L_x_4643:
[----:B------:R3:W-:Y:S01]  /*16450*/  @P3 STS.128 [R248+0xc800], RZ ;  /* 0x00c800fff8003388 */ /* 0x0007e20000000c00 */
[----:B------:R-:W-:Y:S03]  /*16460*/  BSSY B0, `(.L_x_4645) ;  /* 0x0000014000007945 */ /* 0x000fe60003800000 */
[----:B------:R3:W-:Y:S01]  /*16470*/  @P3 STS.128 [R248+0x10800], RZ ;  /* 0x010800fff8003388 */ /* 0x0007e20000000c00 */
[----:B------:R-:W-:Y:S05]  /*16480*/  @P3 BRA `(.L_x_4646) ;  /* 0x0000000000443947 */ /* 0x000fea0003800000 */
[C---:B------:R-:W-:Y:S02]  /*16490*/  LOP3.LUT R6, R250.reuse, 0x1, RZ, 0xc0, !PT ;  /* 0x00000001fa067812 */ /* 0x040fe400078ec0ff */
[----:B------:R-:W-:Y:S02]  /*164a0*/  LOP3.LUT P2, RZ, R250, 0x2, RZ, 0xc0, !PT ;  /* 0x00000002faff7812 */ /* 0x000fe4000784c0ff */
[----:B------:R-:W-:-:S13]  /*164b0*/  ISETP.NE.U32.AND P3, PT, R6, 0x1, PT ;  /* 0x000000010600780c */ /* 0x000fda0003f65070 */
[----:B--2---:R-:W-:-:S04]  /*164c0*/  @!P3 LEA R14, P1, R234, R141, 0x1 ;  /* 0x0000008dea0eb211 */ /* 0x004fc800078208ff */
        /* <DEDUP_REMOVED lines=13> */
.L_x_4646:
[----:B------:R-:W-:Y:S05]  /*165a0*/  BSYNC B0 ;  /* 0x0000000000007941 */ /* 0x000fea0003800000 */
.L_x_4645:
        /* <DEDUP_REMOVED lines=10> */
[----:B------:R-:W-:-:S02]  /*16650*/  LOP3.LUT R29, R29, 0xfffffe00, RZ, 0xc0, !PT ;  /* 0xfffffe001d1d7812 */ /* 0x000fc400078ec0ff */
[----:B------:R-:W-:Y:S02]  /*16660*/  SHF.R.U32.HI R7, RZ, 0x3, R7 ;  /* 0x00000003ff077819 */ /* 0x000fe40000011607 */
[----:B------:R-:W-:Y:S01]  /*16670*/  LOP3.LUT R5, R160, 0x8, R5, 0xf8, !PT ;  /* 0x00000008a0057812 */ /* 0x000fe200078ef805 */
[----:B------:R-:W-:Y:S01]  /*16680*/  IMAD R233, R51, 0x400, R29 ;  /* 0x0000040033e97824 */ /* 0x000fe200078e021d */
[----:B------:R-:W-:Y:S02]  /*16690*/  SHF.R.U32.HI R28, RZ, 0x3, R160 ;  /* 0x00000003ff1c7819 */ /* 0x000fe400000116a0 */
        /* <DEDUP_REMOVED lines=8> */
[----:B--2-4-:R-:W-:-:S04]  /*16720*/  @!P2 LEA R14, P0, R5, R141, 0x1 ;  /* 0x0000008d050ea211 */ /* 0x014fc800078008ff */
        /* <DEDUP_REMOVED lines=13> */
.L_x_4648:
[----:B------:R-:W-:Y:S05]  /*16800*/  BSYNC B0 ;  /* 0x0000000000007941 */ /* 0x000fea0003800000 */
.L_x_4647:
        /* <DEDUP_REMOVED lines=12> */
[----:B------:R-:W-:Y:S01]  /*168d0*/  @P1 MOV R4, R141 ;  /* 0x0000008d00041202 */ /* 0x000fe20000000f00 */
[----:B------:R-:W-:Y:S01]  /*168e0*/  @P1 IMAD R0, R45, 0x60, RZ ;  /* 0x000000602d001824 */ /* 0x000fe200078e02ff */
[-C--:B------:R-:W-:Y:S01]  /*168f0*/  @P1 MOV R5, R140.reuse ;  /* 0x0000008c00051202 */ /* 0x080fe20000000f00 */
[----:B-12-4-:R-:W-:Y:S01]  /*16900*/  @!P2 IMAD.MOV.U32 R12, RZ, RZ, R141 ;  /* 0x000000ffff0ca224 */ /* 0x016fe200078e008d */
[----:B------:R-:W-:Y:S01]  /*16910*/  @!P2 MOV R13, R140 ;  /* 0x0000008c000da202 */ /* 0x000fe20000000f00 */
[----:B------:R-:W-:-:S04]  /*16920*/  @P1 IMAD.WIDE.U32 R6, R44, 0x60, R4 ;  /* 0x000000602c061825 */ /* 0x000fc800078e0004 */
[----:B------:R-:W-:Y:S02]  /*16930*/  @!P2 IMAD R4, R45, 0x60, RZ ;  /* 0x000000602d04a824 */ /* 0x000fe400078e02ff */
[----:B------:R-:W-:-:S04]  /*16940*/  @!P2 IMAD.WIDE.U32 R12, R44, 0x60, R12 ;  /* 0x000000602c0ca825 */ /* 0x000fc800078e000c */
[----:B------:R-:W-:Y:S01]  /*16950*/  @P1 IMAD.IADD R7, R0, 0x1, R7 ;  /* 0x0000000100071824 */ /* 0x000fe200078e0207 */
[----:B------:R-:W-:Y:S01]  /*16960*/  @!P2 IADD3 R5, R4, R13, RZ ;  /* 0x0000000d0405a210 */ /* 0x000fe20007ffe0ff */
        /* <DEDUP_REMOVED lines=11> */
.L_x_4650:
[----:B------:R-:W-:Y:S05]  /*16a20*/  BSYNC B0 ;  /* 0x0000000000007941 */ /* 0x000fea0003800000 */
.L_x_4649:
        /* <DEDUP_REMOVED lines=8> */
[----:B-1----:R-:W-:-:S09]  /*16ab0*/  SHF.L.U64.HI R4, R44, 0x6, R45 ;  /* 0x000000062c047819 */ /* 0x002fd2000001022d */
[CC--:B------:R-:W-:Y:S02]  /*16ac0*/  @P2 LEA R6, P1, R0.reuse, R141.reuse, 0x1 ;  /* 0x0000008d00062211 */ /* 0x0c0fe400078208ff */
        /* <DEDUP_REMOVED lines=13> */
.L_x_4652:
[----:B------:R-:W-:Y:S05]  /*16ba0*/  BSYNC B0 ;  /* 0x0000000000007941 */ /* 0x000fea0003800000 */
.L_x_4651:
        /* <DEDUP_REMOVED lines=8> */
[----:B------:R-:W-:Y:S01]  /*16c30*/  @P1 IMAD R0, R45, 0xa0, RZ ;  /* 0x000000a02d001824 */ /* 0x000fe200078e02ff */
[-C--:B------:R-:W-:Y:S01]  /*16c40*/  @P1 MOV R5, R140.reuse ;  /* 0x0000008c00051202 */ /* 0x080fe20000000f00 */
[----:B--2-4-:R-:W-:Y:S01]  /*16c50*/  @!P2 IMAD.MOV.U32 R12, RZ, RZ, R141 ;  /* 0x000000ffff0ca224 */ /* 0x014fe200078e008d */
        /* <DEDUP_REMOVED lines=17> */
.L_x_4654:
[----:B------:R-:W-:Y:S05]  /*16d70*/  BSYNC B0 ;  /* 0x0000000000007941 */ /* 0x000fea0003800000 */
.L_x_4653:
        /* <DEDUP_REMOVED lines=28> */
.L_x_4656:
[----:B------:R-:W-:Y:S05]  /*16f40*/  BSYNC B0 ;  /* 0x0000000000007941 */ /* 0x000fea0003800000 */
.L_x_4655:
        /* <DEDUP_REMOVED lines=27> */
.L_x_4658:
[----:B------:R-:W-:Y:S05]  /*17100*/  BSYNC B0 ;  /* 0x0000000000007941 */ /* 0x000fea0003800000 */
.L_x_4657:
[----:B------:R-:W-:Y:S01]  /*17110*/  LDSM.16.M88.4 R124, [R233] ;  /* 0x00000000e97c783b */ /* 0x000fe20000000200 */
[----:B------:R-:W-:Y:S01]  /*17120*/  R2P PR, R54, 0x6 ;  /* 0x0000000636007804 */ /* 0x000fe20000000000 */
[C---:B------:R-:W-:Y:S02]  /*17130*/  VIADD R0, R232.reuse, 0x4000 ;  /* 0x00004000e8007836 */ /* 0x040fe40000000000 */
[----:B------:R-:W3:Y:S01]  /*17140*/  LDSM.16.M88.4 R16, [R232+0x4000] ;  /* 0x00400000e810783b */ /* 0x000ee20000000200 */
[----:B------:R-:W-:Y:S02]  /*17150*/  VIADD R230, R232, 0x4020 ;  /* 0x00004020e8e67836 */ /* 0x000fe40000000000 */
[----:B------:R-:W-:Y:S01]  /*17160*/  IMAD R231, R32, 0x2, R233 ;  /* 0x0000000220e77824 */ /* 0x000fe200078e02e9 */
[----:B------:R-:W3:Y:S04]  /*17170*/  LD.E R30, desc[UR6][R10.64+0x18c] ;  /* 0x00018c060a1e7980 */ /* 0x000ee8000c101900 */
[----:B------:R-:W3:Y:S02]  /*17180*/  LDSM.16.M88.4 R84, [R232+0x4800] ;  /* 0x00480000e854783b */ /* 0x000ee40000000200 */
[----:B------:R-:W-:-:S02]  /*17190*/  @P1 VIADD R230, R0, 0xffffffe0 ;  /* 0xffffffe000e61836 */ /* 0x000fc40000000000 */
[----:B------:R-:W3:Y:S04]  /*171a0*/  LDSM.16.M88.4 R76, [R232+0x5000] ;  /* 0x00500000e84c783b */ /* 0x000ee80000000200 */
[----:B------:R-:W3:Y:S04]  /*171b0*/  LDSM.16.M88.4 R68, [R232+0x5800] ;  /* 0x00580000e844783b */ /* 0x000ee80000000200 */
[----:B------:R-:W3:Y:S04]  /*171c0*/  LDSM.16.M88.4 R60, [R232+0x6000] ;  /* 0x00600000e83c783b */ /* 0x000ee80000000200 */
[----:B------:R-:W3:Y:S04]  /*171d0*/  LDSM.16.M88.4 R44, [R232+0x6800] ;  /* 0x00680000e82c783b */ /* 0x000ee80000000200 */
[----:B------:R-:W3:Y:S04]  /*171e0*/  LDSM.16.M88.4 R132, [R232+0x7000] ;  /* 0x00700000e884783b */ /* 0x000ee80000000200 */
[----:B------:R-:W3:Y:S04]  /*171f0*/  LDSM.16.M88.4 R24, [R232+0x7800] ;  /* 0x00780000e818783b */ /* 0x000ee80000000200 */
[----:B-12-4-:R-:W-:Y:S04]  /*17200*/  LDSM.16.M88.4 R12, [R231] ;  /* 0x00000000e70c783b */ /* 0x016fe80000000200 */
[----:B------:R-:W1:Y:S01]  /*17210*/  LDSM.16.M88.4 R4, [R230] ;  /* 0x00000000e604783b */ /* 0x000e620000000200 */
[C---:B---3--:R-:W-:Y:S03]  /*17220*/  HMMA.16816.F32 R20, R124.reuse, R16, RZ ;  /* 0x000000107c14723c */ /* 0x048fe600000018ff */
[----:B------:R-:W2:Y:S03]  /*17230*/  LDSM.16.M88.4 R40, [R230+0x800] ;  /* 0x00080000e628783b */ /* 0x000ea60000000200 */
[----:B------:R-:W-:Y:S01]  /*17240*/  HMMA.16816.F32 R16, R124, R18, RZ ;  /* 0x000000127c10723c */ /* 0x000fe200000018ff */
[----:B------:R-:W3:Y:S01]  /*17250*/  LDSM.16.M88.4 R36, [R230+0x3000] ;  /* 0x00300000e624783b */ /* 0x000ee20000000200 */
[----:B------:R-:W-:-:S02]  /*17260*/  IMAD.MOV.U32 R0, RZ, RZ, 0x40 ;  /* 0x00000040ff007424 */ /* 0x000fc400078e00ff */
[C---:B------:R-:W-:Y:S01]  /*17270*/  IMAD R229, R31.reuse, 0x2, R233 ;  /* 0x000000021fe57824 */ /* 0x040fe200078e02e9 */
[----:B------:R-:W4:Y:S01]  /*17280*/  LDSM.16.M88.4 R112, [R230+0x1000] ;  /* 0x00100000e670783b */ /* 0x000f220000000200 */
[C---:B------:R-:W-:Y:S01]  /*17290*/  HMMA.16816.F32 R88, R124.reuse, R84, RZ ;  /* 0x000000547c58723c */ /* 0x040fe200000018ff */
[----:B------:R-:W-:Y:S02]  /*172a0*/  SEL R0, R0, 0xffffffc0, !P2 ;  /* 0xffffffc000007807 */ /* 0x000fe40005000000 */
[----:B------:R-:W4:Y:S03]  /*172b0*/  LDSM.16.M88.4 R108, [R230+0x1800] ;  /* 0x00180000e66c783b */ /* 0x000f260000000200 */
[C---:B------:R-:W-:Y:S01]  /*172c0*/  HMMA.16816.F32 R84, R124.reuse, R86, RZ ;  /* 0x000000567c54723c */ /* 0x040fe200000018ff */
[----:B------:R-:W-:Y:S01]  /*172d0*/  IMAD.IADD R226, R232, 0x1, R0 ;  /* 0x00000001e8e27824 */ /* 0x000fe200078e0200 */
[----:B------:R-:W4:Y:S04]  /*172e0*/  LDSM.16.M88.4 R104, [R230+0x2000] ;  /* 0x00200000e668783b */ /* 0x000f280000000200 */
[C---:B------:R-:W-:Y:S01]  /*172f0*/  HMMA.16816.F32 R80, R124.reuse, R76, RZ ;  /* 0x0000004c7c50723c */ /* 0x040fe200000018ff */
[----:B------:R-:W4:Y:S04]  /*17300*/  LDSM.16.M88.4 R100, [R230+0x2800] ;  /* 0x00280000e664783b */ /* 0x000f280000000200 */
[----:B------:R-:W4:Y:S01]  /*17310*/  LDSM.16.M88.4 R92, [R230+0x3800] ;  /* 0x00380000e65c783b */ /* 0x000f220000000200 */
[C---:B------:R-:W-:Y:S03]  /*17320*/  HMMA.16816.F32 R72, R124.reuse, R68, RZ ;  /* 0x000000447c48723c */ /* 0x040fe600000018ff */
[----:B------:R-:W-:Y:S03]  /*17330*/  LDSM.16.M88.4 R96, [R226+0x4800] ;  /* 0x00480000e260783b */ /* 0x000fe60000000200 */
[C---:B------:R-:W-:Y:S01]  /*17340*/  HMMA.16816.F32 R64, R124.reuse, R60, RZ ;  /* 0x0000003c7c40723c */ /* 0x040fe200000018ff */
[----:B------:R-:W-:Y:S01]  /*17350*/  LEA R228, R31, R231, 0x1 ;  /* 0x000000e71fe47211 */ /* 0x000fe200078e08ff */
[----:B------:R-:W-:Y:S04]  /*17360*/  LDSM.16.M88.4 R152, [R233+0x2000] ;  /* 0x00200000e998783b */ /* 0x000fe80000000200 */
        /* <DEDUP_REMOVED lines=13> */
[----:B------:R-:W-:Y:S01]  /*17440*/  HMMA.16816.F32 R124, R124, R26, RZ ;  /* 0x0000001a7c7c723c */ /* 0x000fe200000018ff */
        /* <DEDUP_REMOVED lines=12> */
[----:B------:R-:W-:Y:S01]  /*17510*/  IMAD.IADD R215, R0, 0x1, R230 ;  /* 0x0000000100d77824 */ /* 0x000fe200078e02e6 */
[----:B------:R-:W-:Y:S04]  /*17520*/  LDSM.16.M88.4 R112, [R230+0x5000] ;  /* 0x00500000e670783b */ /* 0x000fe80000000200 */
        /* <DEDUP_REMOVED lines=31> */
[C---:B------:R-:W-:Y:S06]  /*17720*/  HMMA.16816.F32 R136, R24.reuse, R92, R136 ;  /* 0x0000005c1888723c */ /* 0x040fec0000001888 */
[C---:B------:R-:W-:Y:S01]  /*17730*/  HMMA.16816.F32 R132, R24.reuse, R94, R132 ;  /* 0x0000005e1884723c */ /* 0x040fe20000001884 */
[----:B------:R-:W-:Y:S05]  /*17740*/  LDSM.16.M88.4 R92, [R215+0x2000] ;  /* 0x00200000d75c783b */ /* 0x000fea0000000200 */
[C---:B------:R-:W-:Y:S06]  /*17750*/  HMMA.16816.F32 R128, R24.reuse, R96, R128 ;  /* 0x000000601880723c */ /* 0x040fec0000001880 */
[----:B------:R-:W-:Y:S01]  /*17760*/  HMMA.16816.F32 R124, R24, R98, R124 ;  /* 0x00000062187c723c */ /* 0x000fe2000000187c */
[----:B------:R-:W1:Y:S04]  /*17770*/  LDSM.16.M88.4 R24, [R215+0x2800] ;  /* 0x00280000d718783b */ /* 0x000e680000000200 */
[----:B------:R-:W1:Y:S01]  /*17780*/  LDSM.16.M88.4 R96, [R232+0x8000] ;  /* 0x00800000e860783b */ /* 0x000e620000000200 */
        /* <DEDUP_REMOVED lines=16> */
[----:B------:R-:W-:Y:S01]  /*17890*/  HMMA.16816.F32 R20, R152, R96, R20 ;  /* 0x000000609814723c */ /* 0x000fe20000001814 */
[----:B------:R-:W-:Y:S05]  /*178a0*/  LDSM.16.M88.4 R96, [R230+0x7000] ;  /* 0x00700000e660783b */ /* 0x000fea0000000200 */
[C---:B------:R-:W-:Y:S06]  /*178b0*/  HMMA.16816.F32 R64, R100.reuse, R92, R64 ;  /* 0x0000005c6440723c */ /* 0x040fec0000001840 */
[----:B------:R-:W-:Y:S01]  /*178c0*/  HMMA.16816.F32 R60, R100, R94, R60 ;  /* 0x0000005e643c723c */ /* 0x000fe2000000183c */
[----:B------:R-:W-:Y:S05]  /*178d0*/  LDSM.16.M88.4 R92, [R232+0xa800] ;  /* 0x00a80000e85c783b */ /* 0x000fea0000000200 */
[C---:B--2---:R-:W-:Y:S06]  /*178e0*/  HMMA.16816.F32 R88, R152.reuse, R40, R88 ;  /* 0x000000289858723c */ /* 0x044fec0000001858 */
[C---:B------:R-:W-:Y:S01]  /*178f0*/  HMMA.16816.F32 R84, R152.reuse, R42, R84 ;  /* 0x0000002a9854723c */ /* 0x040fe20000001854 */
[----:B------:R-:W-:Y:S05]  /*17900*/  LDSM.16.M88.4 R40, [R229+0x2000] ;  /* 0x00200000e528783b */ /* 0x000fea0000000200 */
[C---:B---3--:R-:W-:Y:S06]  /*17910*/  HMMA.16816.F32 R80, R152.reuse, R36, R80 ;  /* 0x000000249850723c */ /* 0x048fec0000001850 */
        /* <DEDUP_REMOVED lines=8> */
[C---:B----4-:R-:W-:Y:S06]  /*179a0*/  HMMA.16816.F32 R64, R152.reuse, R4, R64 ;  /* 0x000000049840723c */ /* 0x050fec0000001840 */
        /* <DEDUP_REMOVED lines=9> */
[----:B------:R-:W-:Y:S01]  /*17a40*/  HMMA.16816.F32 R124, R100, R106, R124 ;  /* 0x0000006a647c723c */ /* 0x000fe2000000187c */
[----:B------:R-:W2:Y:S01]  /*17a50*/  LDSM.16.M88.4 R104, [R230+0x6000] ;  /* 0x00600000e668783b */ /* 0x000ea20000000200 */
[----:B-----5:R3:W4:Y:S03]  /*17a60*/  MUFU.RCP R0, R9 ;  /* 0x0000000900007308 */ /* 0x0207260000001000 */
[----:B------:R-:W-:Y:S01]  /*17a70*/  LDSM.16.M88.4 R100, [R230+0x6800] ;  /* 0x00680000e664783b */ /* 0x000fe20000000200 */
[C---:B-1----:R-:W-:Y:S06]  /*17a80*/  HMMA.16816.F32 R16, R12.reuse, R6, R16 ;  /* 0x000000060c10723c */ /* 0x042fec0000001810 */
[----:B------:R-:W-:Y:S01]  /*17a90*/  HMMA.16816.F32 R20, R12, R4, R20 ;  /* 0x000000040c14723c */ /* 0x000fe20000001814 */
[----:B------:R-:W1:Y:S05]  /*17aa0*/  LDSM.16.M88.4 R4, [R226+0xa000] ;  /* 0x00a00000e204783b */ /* 0x000e6a0000000200 */
[C---:B------:R-:W-:Y:S06]  /*17ab0*/  HMMA.16816.F32 R136, R152.reuse, R148, R136 ;  /* 0x000000949888723c */ /* 0x040fec0000001888 */
[----:B------:R-:W-:Y:S06]  /*17ac0*/  HMMA.16816.F32 R132, R152, R150, R132 ;  /* 0x000000969884723c */ /* 0x000fec0000001884 */
[----:B------:R-:W-:Y:S01]  /*17ad0*/  HMMA.16816.F32 R88, R120, R116, R88 ;  /* 0x000000747858723c */ /* 0x000fe20000001858 */
[-C--:B------:R-:W-:Y:S01]  /*17ae0*/  FMUL.FTZ R16, R16, R30.reuse ;  /* 0x0000001e10107220 */ /* 0x080fe20000410000 */
[-C--:B------:R-:W-:Y:S01]  /*17af0*/  FMUL.FTZ R17, R17, R30.reuse ;  /* 0x0000001e11117220 */ /* 0x080fe20000410000 */
[----:B------:R-:W-:-:S03]  /*17b00*/  FMUL.FTZ R18, R18, R30 ;  /* 0x0000001e12127220 */ /* 0x000fc60000410000 */
[----:B------:R-:W-:Y:S01]  /*17b10*/  HMMA.16816.F32 R84, R120, R118, R84 ;  /* 0x000000767854723c */ /* 0x000fe20000001854 */
[-C--:B---3--:R-:W-:Y:S01]  /*17b20*/  FMUL.FTZ R9, R21, R30.reuse ;  /* 0x0000001e15097220 */ /* 0x088fe20000410000 */
[----:B------:R-:W-:-:S04]  /*17b30*/  FMUL.FTZ R21, R23, R30 ;  /* 0x0000001e17157220 */ /* 0x000fc80000410000 */
[----:B------:R-:W-:Y:S01]  /*17b40*/  HMMA.16816.F32 R80, R120, R112, R80 ;  /* 0x000000707850723c */ /* 0x000fe20000001850 */
[----:B------:R-:W-:Y:S01]  /*17b50*/  MUFU.TANH R23, R16 ;  /* 0x0000001000177308 */ /* 0x000fe20000002400 */
[----:B------:R-:W-:-:S04]  /*17b60*/  FMUL.FTZ R35, R19, R30 ;  /* 0x0000001e13237220 */ /* 0x000fc80000410000 */
[----:B------:R-:W-:Y:S03]  /*17b70*/  HMMA.16816.F32 R76, R120, R114, R76 ;  /* 0x00000072784c723c */ /* 0x000fe6000000184c */
[----:B------:R-:W-:Y:S08]  /*17b80*/  MUFU.TANH R33, R17 ;  /* 0x0000001100217308 */ /* 0x000ff00000002400 */
[----:B------:R3:W-:Y:S01]  /*17b90*/  MUFU.TANH R34, R18 ;  /* 0x0000001200227308 */ /* 0x0007e20000002400 */
[C---:B------:R-:W-:Y:S06]  /*17ba0*/  HMMA.16816.F32 R56, R152.reuse, R92, R56 ;  /* 0x0000005c9838723c */ /* 0x040fec0000001838 */
[----:B------:R-:W-:Y:S01]  /*17bb0*/  HMMA.16816.F32 R44, R152, R94, R44 ;  /* 0x0000005e982c723c */ /* 0x000fe2000000182c */
[----:B------:R-:W-:Y:S04]  /*17bc0*/  LDSM.16.M88.4 R92, [R230+0x7800] ;  /* 0x00780000e65c783b */ /* 0x000fe80000000200 */
[----:B---3--:R-:W3:Y:S01]  /*17bd0*/  LDSM.16.M88.4 R16, [R226+0xb000] ;  /* 0x00b00000e210783b */ /* 0x008ee20000000200 */
[C---:B--2---:R-:W-:Y:S06]  /*17be0*/  HMMA.16816.F32 R64, R120.reuse, R104, R64 ;  /* 0x000000687840723c */ /* 0x044fec0000001840 */
[C---:B------:R-:W-:Y:S01]  /*17bf0*/  HMMA.16816.F32 R60, R120.reuse, R106, R60 ;  /* 0x0000006a783c723c */ /* 0x040fe2000000183c */
[----:B------:R-:W-:Y:S05]  /*17c00*/  LDSM.16.M88.4 R104, [R215+0x4800] ;  /* 0x00480000d768783b */ /* 0x000fea0000000200 */
[C---:B------:R-:W-:Y:S06]  /*17c10*/  HMMA.16816.F32 R136, R120.reuse, R96, R136 ;  /* 0x000000607888723c */ /* 0x040fec0000001888 */
[----:B------:R-:W-:Y:S01]  /*17c20*/  HMMA.16816.F32 R132, R120, R98, R132 ;  /* 0x000000627884723c */ /* 0x000fe20000001884 */
[----:B------:R-:W2:Y:S05]  /*17c30*/  LDSM.16.M88.4 R96, [R226+0x9800] ;  /* 0x00980000e260783b */ /* 0x000eaa0000000200 */
[C---:B------:R-:W-:Y:S06]  /*17c40*/  HMMA.16816.F32 R88, R40.reuse, R24, R88 ;  /* 0x000000182858723c */ /* 0x040fec0000001858 */
[C---:B------:R-:W-:Y:S01]  /*17c50*/  HMMA.16816.F32 R84, R40.reuse, R26, R84 ;  /* 0x0000001a2854723c */ /* 0x040fe20000001854 */
[----:B------:R-:W4:Y:S05]  /*17c60*/  LDSM.16.M88.4 R24, [R226+0xa800] ;  /* 0x00a80000e218783b */ /* 0x000f2a0000000200 */
[C---:B------:R-:W-:Y:S06]  /*17c70*/  HMMA.16816.F32 R80, R40.reuse, R36, R80 ;  /* 0x000000242850723c */ /* 0x040fec0000001850 */
[----:B------:R-:W-:Y:S01]  /*17c80*/  HMMA.16816.F32 R76, R40, R38, R76 ;  /* 0x00000026284c723c */ /* 0x000fe2000000184c */
[----:B------:R-:W4:Y:S05]  /*17c90*/  LDSM.16.M88.4 R36, [R215+0x5000] ;  /* 0x00500000d724783b */ /* 0x000f2a0000000200 */
[C---:B------:R-:W-:Y:S06]  /*17ca0*/  HMMA.16816.F32 R128, R152.reuse, R144, R128 ;  /* 0x000000909880723c */ /* 0x040fec0000001880 */
[----:B------:R-:W-:Y:S06]  /*17cb0*/  HMMA.16816.F32 R124, R152, R146, R124 ;  /* 0x00000092987c723c */ /* 0x000fec000000187c */
[C---:B------:R-:W-:Y:S06]  /*17cc0*/  HMMA.16816.F32 R72, R120.reuse, R108, R72 ;  /* 0x0000006c7848723c */ /* 0x040fec0000001848 */
[----:B------:R-:W-:Y:S06]  /*17cd0*/  HMMA.16816.F32 R68, R120, R110, R68 ;  /* 0x0000006e7844723c */ /* 0x000fec0000001844 */
[C---:B-1----:R-:W-:Y:S06]  /*17ce0*/  HMMA.16816.F32 R64, R40.reuse, R4, R64 ;  /* 0x000000042840723c */ /* 0x042fec0000001840 */
[----:B------:R-:W-:Y:S01]  /*17cf0*/  HMMA.16816.F32 R60, R40, R6, R60 ;  /* 0x00000006283c723c */ /* 0x000fe2000000183c */
[----:B------:R-:W1:Y:S05]  /*17d00*/  LDSM.16.M88.4 R4, [R215+0x5800] ;  /* 0x00580000d704783b */ /* 0x000e6a0000000200 */
[----:B------:R-:W-:Y:S06]  /*17d10*/  HMMA.16816.F32 R56, R120, R100, R56 ;  /* 0x000000647838723c */ /* 0x000fec0000001838 */
[C---:B---3--:R-:W-:Y:S06]  /*17d20*/  HMMA.16816.F32 R136, R40.reuse, R16, R136 ;  /* 0x000000102888723c */ /* 0x048fec0000001888 */
[----:B------:R-:W-:Y:S01]  /*17d30*/  HMMA.16816.F32 R132, R40, R18, R132 ;  /* 0x000000122884723c */ /* 0x000fe20000001884 */
[----:B------:R-:W3:Y:S05]  /*17d40*/  LDSM.16.M88.4 R16, [R215+0x6800] ;  /* 0x00680000d710783b */ /* 0x000eea0000000200 */
[C---:B------:R-:W-:Y:S06]  /*17d50*/  HMMA.16816.F32 R128, R120.reuse, R92, R128 ;  /* 0x0000005c7880723c */ /* 0x040fec0000001880 */
[----:B------:R-:W-:Y:S01]  /*17d60*/  HMMA.16816.F32 R124, R120, R94, R124 ;  /* 0x0000005e787c723c */ /* 0x000fe2000000187c */
[----:B------:R-:W3:Y:S05]  /*17d70*/  LDSM.16.M88.4 R92, [R226+0xb800] ;  /* 0x00b80000e25c783b */ /* 0x000eea0000000200 */
[C---:B--2---:R-:W-:Y:S06]  /*17d80*/  HMMA.16816.F32 R72, R40.reuse, R96, R72 ;  /* 0x000000602848723c */ /* 0x044fec0000001848 */
[----:B------:R-:W-:Y:S06]  /*17d90*/  HMMA.16816.F32 R68, R40, R98, R68 ;  /* 0x000000622844723c */ /* 0x000fec0000001844 */
[----:B------:R-:W-:Y:S06]  /*17da0*/  HMMA.16816.F32 R44, R120, R102, R44 ;  /* 0x00000066782c723c */ /* 0x000fec000000182c */
[----:B----4-:R-:W-:Y:S06]  /*17db0*/  HMMA.16816.F32 R56, R40, R24, R56 ;  /* 0x000000182838723c */ /* 0x010fec0000001838 */
[C---:B------:R-:W-:Y:S06]  /*17dc0*/  HMMA.16816.F32 R80, R12.reuse, R36, R80 ;  /* 0x000000240c50723c */ /* 0x040fec0000001850 */
[C---:B------:R-:W-:Y:S01]  /*17dd0*/  HMMA.16816.F32 R76, R12.reuse, R38, R76 ;  /* 0x000000260c4c723c */ /* 0x040fe2000000184c */
[----:B------:R-:W2:Y:S05]  /*17de0*/  LDSM.16.M88.4 R36, [R215+0x7000] ;  /* 0x00700000d724783b */ /* 0x000eaa0000000200 */
[C---:B-1----:R-:W-:Y:S06]  /*17df0*/  HMMA.16816.F32 R72, R12.reuse, R4, R72 ;  /* 0x000000040c48723c */ /* 0x042fec0000001848 */
[----:B------:R-:W-:Y:S01]  /*17e00*/  HMMA.16816.F32 R68, R12, R6, R68 ;  /* 0x000000060c44723c */ /* 0x000fe20000001844 */
[----:B------:R-:W1:Y:S05]  /*17e10*/  LDSM.16.M88.4 R4, [R215+0x7800] ;  /* 0x00780000d704783b */ /* 0x000e6a0000000200 */
[----:B------:R-:W-:Y:S01]  /*17e20*/  HMMA.16816.F32 R44, R40, R26, R44 ;  /* 0x0000001a282c723c */ /* 0x000fe2000000182c */
[----:B------:R-:W4:Y:S05]  /*17e30*/  LDSM.16.M88.4 R24, [R215+0x6000] ;  /* 0x00600000d718783b */ /* 0x000f2a0000000200 */
[----:B---3--:R-:W-:Y:S06]  /*17e40*/  HMMA.16816.F32 R56, R12, R16, R56 ;  /* 0x000000100c38723c */ /* 0x008fec0000001838 */
[----:B------:R-:W-:Y:S01]  /*17e50*/  HMMA.16816.F32 R124, R40, R94, R124 ;  /* 0x0000005e287c723c */ /* 0x000fe2000000187c */
[----:B------:R-:W-:-:S05]  /*17e60*/  SHF.R.S32.HI R16, RZ, 0x1f, R52 ;  /* 0x0000001fff107819 */ /* 0x000fca0000011434 */
[----:B------:R-:W-:Y:S01]  /*17e70*/  HMMA.16816.F32 R88, R12, R104, R88 ;  /* 0x000000680c58723c */ /* 0x000fe20000001858 */
[----:B------:R-:W-:-:S05]  /*17e80*/  LEA.HI R52, R16, R52, RZ, 0x2 ;  /* 0x0000003410347211 */ /* 0x000fca00078f10ff */
[----:B------:R-:W-:Y:S01]  /*17e90*/  HMMA.16816.F32 R128, R40, R92, R128 ;  /* 0x0000005c2880723c */ /* 0x000fe20000001880 */
[----:B------:R-:W-:-:S05]  /*17ea0*/  SHF.R.S32.HI R52, RZ, 0x2, R52 ;  /* 0x00000002ff347819 */ /* 0x000fca0000011434 */
[C---:B------:R-:W-:Y:S01]  /*17eb0*/  HMMA.16816.F32 R84, R12.reuse, R106, R84 ;  /* 0x0000006a0c54723c */ /* 0x040fe20000001854 */
[----:B------:R-:W-:Y:S02]  /*17ec0*/  IMAD R51, R51, 0x10, R52 ;  /* 0x0000001033337824 */ /* 0x000fe400078e0234 */
[----:B------:R-:W-:Y:S01]  /*17ed0*/  FMUL.FTZ R0, R3, R0 ;  /* 0x0000000003007220 */ /* 0x000fe20000410000 */
[----:B------:R-:W-:Y:S01]  /*17ee0*/  IMAD.SHL.U32 R3, R49, 0x2, RZ ;  /* 0x0000000231037824 */ /* 0x000fe200078e00ff */
[----:B------:R-:W3:Y:S01]  /*17ef0*/  MUFU.TANH R9, R9 ;  /* 0x0000000900097308 */ /* 0x000ee20000002400 */
[----:B--2---:R-:W-:Y:S01]  /*17f00*/  HMMA.16816.F32 R132, R12, R38, R132 ;  /* 0x000000260c84723c */ /* 0x004fe20000001884 */
[----:B------:R-:W-:-:S06]  /*17f10*/  IADD3 R51, R51, 0x1, R53 ;  /* 0x0000000133337810 */ /* 0x000fcc0007ffe035 */
[----:B------:R-:W2:Y:S01]  /*17f20*/  MUFU.TANH R21, R21 ;  /* 0x0000001500157308 */ /* 0x000ea20000002400 */
[----:B------:R-:W-:Y:S01]  /*17f30*/  HMMA.16816.F32 R44, R12, R18, R44 ;  /* 0x000000120c2c723c */ /* 0x000fe2000000182c */
[----:B------:R-:W-:Y:S01]  /*17f40*/  IADD3 R51, R50, R51, -R243 ;  /* 0x0000003332337210 */ /* 0x000fe20007ffe8f3 */
[----:B------:R-:W-:-:S05]  /*17f50*/  FMUL.FTZ R80, R80, R30 ;  /* 0x0000001e50507220 */ /* 0x000fca0000410000 */
[----:B------:R-:W-:Y:S01]  /*17f60*/  MUFU.TANH R35, R35 ;  /* 0x0000002300237308 */ /* 0x000fe20000002400 */
[C---:B------:R-:W-:Y:S01]  /*17f70*/  HMMA.16816.F32 R16, R12.reuse, R36, R136 ;  /* 0x000000240c10723c */ /* 0x040fe20000001888 */
[----:B------:R-:W-:Y:S01]  /*17f80*/  LOP3.LUT R3, R3, 0x6, RZ, 0xc0, !PT ;  /* 0x0000000603037812 */ /* 0x000fe200078ec0ff */
[-C--:B------:R-:W-:Y:S01]  /*17f90*/  FMUL.FTZ R54, R88, R30.reuse ;  /* 0x0000001e58367220 */ /* 0x080fe20000410000 */
[-C--:B------:R-:W-:Y:S01]  /*17fa0*/  FMUL.FTZ R20, R20, R30.reuse ;  /* 0x0000001e14147220 */ /* 0x080fe20000410000 */
[-C--:B------:R-:W-:Y:S01]  /*17fb0*/  FMUL.FTZ R73, R73, R30.reuse ;  /* 0x0000001e49497220 */ /* 0x080fe20000410000 */
[-C--:B------:R-:W-:Y:S01]  /*17fc0*/  FMUL.FTZ R22, R22, R30.reuse ;  /* 0x0000001e16167220 */ /* 0x080fe20000410000 */
[----:B------:R-:W-:Y:S02]  /*17fd0*/  IMAD.IADD R3, R2, 0x1, R3 ;  /* 0x0000000102037824 */ /* 0x000fe400078e0203 */
[-C--:B------:R-:W-:Y:S01]  /*17fe0*/  FMUL.FTZ R69, R69, R30.reuse ;  /* 0x0000001e45457220 */ /* 0x080fe20000410000 */
[----:B------:R-:W-:Y:S01]  /*17ff0*/  IMAD.IADD R138, R8, 0x1, R51 ;  /* 0x00000001088a7824 */ /* 0x000fe200078e0233 */
[----:B-1----:R-:W-:Y:S01]  /*18000*/  HMMA.16816.F32 R124, R12, R6, R124 ;  /* 0x000000060c7c723c */ /* 0x002fe2000000187c */
[-C--:B------:R-:W-:Y:S01]  /*18010*/  FMUL.FTZ R55, R89, R30.reuse ;  /* 0x0000001e59377220 */ /* 0x080fe20000410000 */
[-C--:B------:R-:W-:Y:S01]  /*18020*/  FMUL.FTZ R88, R90, R30.reuse ;  /* 0x0000001e5a587220 */ /* 0x080fe20000410000 */
[----:B------:R-:W-:Y:S01]  /*18030*/  FMUL.FTZ R70, R70, R30 ;  /* 0x0000001e46467220 */ /* 0x000fe20000410000 */
[----:B------:R-:W-:Y:S01]  /*18040*/  VIMNMX R136, R138, R50, PT ;  /* 0x000000328a887248 */ /* 0x000fe20003fe0100 */
[----:B------:R-:W-:-:S04]  /*18050*/  DEPBAR.LE SB0, 0x0 ;  /* 0x000080000000791a */ /* 0x000fc80000000000 */
[----:B------:R-:W-:Y:S01]  /*18060*/  VIADD R7, R3, 0x1 ;  /* 0x0000000103077836 */ /* 0x000fe20000000000 */
[----:B----4-:R-:W-:Y:S01]  /*18070*/  HMMA.16816.F32 R64, R12, R24, R64 ;  /* 0x000000180c40723c */ /* 0x010fe20000001840 */
[----:B------:R-:W-:Y:S01]  /*18080*/  VIADDMNMX R138, R138, 0x8, R50, PT ;  /* 0x000000088a8a7846 */ /* 0x000fe20003800132 */
[-C--:B------:R-:W-:Y:S01]  /*18090*/  FMUL.FTZ R89, R91, R30.reuse ;  /* 0x0000001e5b597220 */ /* 0x080fe20000410000 */
[----:B------:R-:W-:-:S03]  /*180a0*/  FMUL.FTZ R84, R84, R30 ;  /* 0x0000001e54547220 */ /* 0x000fc60000410000 */
[----:B------:R-:W-:Y:S01]  /*180b0*/  HMMA.16816.F32 R60, R12, R26, R60 ;  /* 0x0000001a0c3c723c */ /* 0x000fe2000000183c */
[----:B------:R-:W-:-:S05]  /*180c0*/  ISETP.GE.AND P1, PT, R7, R136, PT ;  /* 0x000000880700720c */ /* 0x000fca0003f26270 */
[----:B------:R-:W-:Y:S01]  /*180d0*/  HMMA.16816.F32 R128, R12, R4, R128 ;  /* 0x000000040c80723c */ /* 0x000fe20000001880 */
[----:B------:R-:W-:Y:S01]  /*180e0*/  ISETP.GE.AND P0, PT, R7, R138, PT ;  /* 0x0000008a0700720c */ /* 0x000fe20003f06270 */
[----:B------:R-:W1:Y:S01]  /*180f0*/  MUFU.TANH R54, R54 ;  /* 0x0000003600367308 */ /* 0x000e620000002400 */
[----:B------:R-:W-:-:S04]  /*18100*/  I2FP.F32.S32 R7, R7 ;  /* 0x0000000700077245 */ /* 0x000fc80000201400 */
[----:B------:R-:W-:Y:S01]  /*18110*/  LOP3.LUT R4, R28, R29, RZ, 0xfc, !PT ;  /* 0x0000001d1c047212 */ /* 0x000fe200078efcff */
[C---:B------:R-:W-:Y:S01]  /*18120*/  VIADD R28, R3.reuse, 0x9 ;  /* 0x00000009031c7836 */ /* 0x040fe20000000000 */
[----:B------:R-:W-:Y:S01]  /*18130*/  IADD3 R12, R3, 0x8, RZ ;  /* 0x00000008030c7810 */ /* 0x000fe20007ffe0ff */
[----:B------:R-:W-:Y:S03]  /*18140*/  MUFU.TANH R55, R55 ;  /* 0x0000003700377308 */ /* 0x000fe60000002400 */
[C---:B------:R-:W-:Y:S02]  /*18150*/  ISETP.GE.AND P5, PT, R12.reuse, R136, PT ;  /* 0x000000880c00720c */ /* 0x040fe40003fa6270 */
[----:B------:R-:W-:Y:S02]  /*18160*/  ISETP.GE.AND P2, PT, R12, R138, PT ;  /* 0x0000008a0c00720c */ /* 0x000fe40003f46270 */
[----:B------:R-:W-:Y:S01]  /*18170*/  I2FP.F32.S32 R12, R12 ;  /* 0x0000000c000c7245 */ /* 0x000fe20000201400 */
[----:B------:R-:W4:Y:S01]  /*18180*/  MUFU.TANH R88, R88 ;  /* 0x0000005800587308 */ /* 0x000f220000002400 */
[----:B------:R-:W-:-:S02]  /*18190*/  ISETP.GE.AND P6, PT, R28, R136, PT ;  /* 0x000000881c00720c */ /* 0x000fc40003fc6270 */
[----:B------:R-:W-:Y:S02]  /*181a0*/  ISETP.GE.AND P3, PT, R28, R138, PT ;  /* 0x0000008a1c00720c */ /* 0x000fe40003f66270 */
[----:B------:R-:W-:Y:S01]  /*181b0*/  I2FP.F32.S32 R28, R28 ;  /* 0x0000001c001c7245 */ /* 0x000fe20000201400 */
[-C--:B------:R-:W-:Y:S02]  /*181c0*/  FMUL.FTZ R51, R17, R30.reuse ;  /* 0x0000001e11337220 */ /* 0x080fe40000410000 */
[----:B------:R-:W4:Y:S01]  /*181d0*/  MUFU.TANH R89, R89 ;  /* 0x0000005900597308 */ /* 0x000f220000002400 */
[----:B------:R-:W-:Y:S01]  /*181e0*/  FMUL.FTZ R39, R18, R30 ;  /* 0x0000001e12277220 */ /* 0x000fe20000410000 */
[CC--:B---3--:R-:W-:Y:S01]  /*181f0*/  FFMA.FTZ R9, R0.reuse, R7.reuse, R9 ;  /* 0x0000000700097223 */ /* 0x0c8fe20000010009 */
[C---:B--2---:R-:W-:Y:S01]  /*18200*/  FFMA.FTZ R7, R0.reuse, R7, R21 ;  /* 0x0000000700077223 */ /* 0x044fe20000010015 */
[----:B------:R-:W-:Y:S01]  /*18210*/  FFMA.FTZ R18, R0, R12, R23 ;  /* 0x0000000c00127223 */ /* 0x000fe20000010017 */
[----:B------:R-:W-:-:S03]  /*18220*/  VIADD R17, R3, 0x10 ;  /* 0x0000001003117836 */ /* 0x000fc60000000000 */
[----:B------:R-:W2:Y:S01]  /*18230*/  MUFU.TANH R84, R84 ;  /* 0x0000005400547308 */ /* 0x000ea20000002400 */
[-C--:B------:R-:W-:Y:S01]  /*18240*/  FMUL.FTZ R52, R16, R30.reuse ;  /* 0x0000001e10347220 */ /* 0x080fe20000410000 */
[----:B------:R-:W-:Y:S02]  /*18250*/  VIADD R15, R3, 0x11 ;  /* 0x00000011030f7836 */ /* 0x000fe40000000000 */
[-C--:B------:R-:W-:Y:S01]  /*18260*/  FMUL.FTZ R85, R85, R30.reuse ;  /* 0x0000001e55557220 */ /* 0x080fe20000410000 */
[-C--:B------:R-:W-:Y:S01]  /*18270*/  FMUL.FTZ R86, R86, R30.reuse ;  /* 0x0000001e56567220 */ /* 0x080fe20000410000 */
[----:B------:R-:W-:Y:S01]  /*18280*/  FMUL.FTZ R41, R82, R30 ;  /* 0x0000001e52297220 */ /* 0x000fe20000410000 */
[C---:B------:R-:W-:Y:S01]  /*18290*/  FFMA.FTZ R21, R0.reuse, R12, R34 ;  /* 0x0000000c00157223 */ /* 0x040fe20000010022 */
[----:B------:R-:W-:Y:S01]  /*182a0*/  FFMA.FTZ R16, R0, R28, R33 ;  /* 0x0000001c00107223 */ /* 0x000fe20000010021 */
[-C--:B------:R-:W-:Y:S01]  /*182b0*/  FMUL.FTZ R87, R87, R30.reuse ;  /* 0x0000001e57577220 */ /* 0x080fe20000410000 */
[-C--:B------:R-:W-:Y:S01]  /*182c0*/  FMUL.FTZ R40, R81, R30.reuse ;  /* 0x0000001e51287220 */ /* 0x080fe20000410000 */
[-C--:B------:R-:W-:Y:S01]  /*182d0*/  FMUL.FTZ R50, R19, R30.reuse ;  /* 0x0000001e13327220 */ /* 0x080fe20000410000 */
[----:B------:R-:W-:Y:S01]  /*182e0*/  VIADD R14, R3, 0x18 ;  /* 0x00000018030e7836 */ /* 0x000fe20000000000 */
[----:B------:R-:W-:Y:S01]  /*182f0*/  FSEL R19, R9, -INF , !P1 ;  /* 0xff80000009137808 */ /* 0x000fe20004800000 */
[----:B------:R-:W-:Y:S01]  /*18300*/  FMUL.FTZ R42, R83, R30 ;  /* 0x0000001e532a7220 */ /* 0x000fe20000410000 */
[----:B------:R-:W-:-:S02]  /*18310*/  ISETP.GE.AND P4, PT, R17, R136, PT ;  /* 0x000000881100720c */ /* 0x000fc40003f86270 */
[----:B------:R-:W-:Y:S02]  /*18320*/  ISETP.GE.AND P1, PT, R17, R138, PT ;  /* 0x0000008a1100720c */ /* 0x000fe40003f26270 */
[----:B------:R-:W-:Y:S02]  /*18330*/  FSEL R23, R7, -INF , !P0 ;  /* 0xff80000007177808 */ /* 0x000fe40004000000 */
[----:B------:R-:W-:Y:S01]  /*18340*/  FSEL R18, R18, -INF , !P5 ;  /* 0xff80000012127808 */ /* 0x000fe20006800000 */
[----:B------:R-:W3:Y:S01]  /*18350*/  MUFU.TANH R80, R80 ;  /* 0x0000005000507308 */ /* 0x000ee20000002400 */
[----:B------:R-:W-:Y:S02]  /*18360*/  I2FP.F32.S32 R17, R17 ;  /* 0x0000001100117245 */ /* 0x000fe40000201400 */
[C---:B------:R-:W-:Y:S02]  /*18370*/  ISETP.GE.AND P0, PT, R15.reuse, R136, PT ;  /* 0x000000880f00720c */ /* 0x040fe40003f06270 */
[----:B------:R-:W-:-:S02]  /*18380*/  ISETP.GE.AND P5, PT, R15, R138, PT ;  /* 0x0000008a0f00720c */ /* 0x000fc40003fa6270 */
[----:B------:R-:W-:Y:S01]  /*18390*/  I2FP.F32.S32 R15, R15 ;  /* 0x0000000f000f7245 */ /* 0x000fe20000201400 */
[----:B------:R-:W-:Y:S01]  /*183a0*/  MUFU.TANH R85, R85 ;  /* 0x0000005500557308 */ /* 0x000fe20000002400 */
[----:B------:R-:W-:Y:S02]  /*183b0*/  FSEL R21, R21, -INF , !P2 ;  /* 0xff80000015157808 */ /* 0x000fe40005000000 */
[----:B------:R-:W-:Y:S02]  /*183c0*/  FSEL R16, R16, -INF , !P6 ;  /* 0xff80000010107808 */ /* 0x000fe40007000000 */
[C---:B------:R-:W-:Y:S02]  /*183d0*/  ISETP.GE.AND P2, PT, R14.reuse, R136, PT ;  /* 0x000000880e00720c */ /* 0x040fe40003f46270 */
[----:B------:R-:W-:Y:S01]  /*183e0*/  ISETP.GE.AND P6, PT, R14, R138, PT ;  /* 0x0000008a0e00720c */ /* 0x000fe20003fc6270 */
[----:B------:R-:W3:Y:S01]  /*183f0*/  MUFU.TANH R86, R86 ;  /* 0x0000005600567308 */ /* 0x000ee20000002400 */
[----:B------:R-:W-:Y:S01]  /*18400*/  I2FP.F32.S32 R14, R14 ;  /* 0x0000000e000e7245 */ /* 0x000fe20000201400 */
[-C--:B------:R-:W-:Y:S01]  /*18410*/  FMUL.FTZ R5, R56, R30.reuse ;  /* 0x0000001e38057220 */ /* 0x080fe20000410000 */
[----:B-1----:R-:W-:Y:S01]  /*18420*/  FFMA.FTZ R13, R0, R17, R54 ;  /* 0x00000011000d7223 */ /* 0x002fe20000010036 */
[----:B------:R-:W-:-:S04]  /*18430*/  FMUL.FTZ R38, R68, R30 ;  /* 0x0000001e44267220 */ /* 0x000fc80000410000 */
[----:B------:R-:W1:Y:S01]  /*18440*/  MUFU.TANH R41, R41 ;  /* 0x0000002900297308 */ /* 0x000e620000002400 */
[-C--:B------:R-:W-:Y:S01]  /*18450*/  FMUL.FTZ R43, R58, R30.reuse ;  /* 0x0000001e3a2b7220 */ /* 0x080fe20000410000 */
[----:B------:R-:W-:Y:S01]  /*18460*/  FMUL.FTZ R56, R46, R30 ;  /* 0x0000001e2e387220 */ /* 0x000fe20000410000 */
[C---:B----4-:R-:W-:Y:S01]  /*18470*/  FFMA.FTZ R17, R0.reuse, R17, R88 ;  /* 0x0000001100117223 */ /* 0x050fe20000010058 */
[----:B------:R-:W-:-:S04]  /*18480*/  FFMA.FTZ R12, R0, R15, R55 ;  /* 0x0000000f000c7223 */ /* 0x000fc80000010037 */
[----:B------:R-:W4:Y:S01]  /*18490*/  MUFU.TANH R87, R87 ;  /* 0x0000005700577308 */ /* 0x000f220000002400 */
[-C--:B------:R-:W-:Y:S01]  /*184a0*/  FMUL.FTZ R24, R76, R30.reuse ;  /* 0x0000001e4c187220 */ /* 0x080fe20000410000 */
[-C--:B------:R-:W-:Y:S01]  /*184b0*/  FMUL.FTZ R25, R77, R30.reuse ;  /* 0x0000001e4d197220 */ /* 0x080fe20000410000 */
[-C--:B------:R-:W-:Y:S01]  /*184c0*/  FMUL.FTZ R26, R78, R30.reuse ;  /* 0x0000001e4e1a7220 */ /* 0x080fe20000410000 */
[----:B------:R-:W-:-:S04]  /*184d0*/  FMUL.FTZ R27, R79, R30 ;  /* 0x0000001e4f1b7220 */ /* 0x000fc80000410000 */
[----:B------:R-:W4:Y:S01]  /*184e0*/  MUFU.TANH R40, R40 ;  /* 0x0000002800287308 */ /* 0x000f220000002400 */
[-C--:B------:R-:W-:Y:S01]  /*184f0*/  FMUL.FTZ R36, R72, R30.reuse ;  /* 0x0000001e48247220 */ /* 0x080fe20000410000 */
[-C--:B------:R-:W-:Y:S01]  /*18500*/  FMUL.FTZ R29, R74, R30.reuse ;  /* 0x0000001e4a1d7220 */ /* 0x080fe20000410000 */
[-C--:B------:R-:W-:Y:S01]  /*18510*/  FMUL.FTZ R37, R75, R30.reuse ;  /* 0x0000001e4b257220 */ /* 0x080fe20000410000 */
[-C--:B------:R-:W-:Y:S01]  /*18520*/  FMUL.FTZ R68, R71, R30.reuse ;  /* 0x0000001e47447220 */ /* 0x080fe20000410000 */
[-C--:B------:R-:W-:Y:S01]  /*18530*/  FMUL.FTZ R64, R64, R30.reuse ;  /* 0x0000001e40407220 */ /* 0x080fe20000410000 */
[-C--:B------:R-:W-:Y:S02]  /*18540*/  FMUL.FTZ R65, R65, R30.reuse ;  /* 0x0000001e41417220 */ /* 0x080fe40000410000 */
[----:B------:R-:W4:Y:S01]  /*18550*/  MUFU.TANH R42, R42 ;  /* 0x0000002a002a7308 */ /* 0x000f220000002400 */
        /* <DEDUP_REMOVED lines=24> */
[----:B------:R-:W-:-:S02]  /*186e0*/  VIADD R46, R3, 0x20 ;  /* 0x00000020032e7836 */ /* 0x000fc40000000000 */
[C---:B------:R-:W-:Y:S01]  /*186f0*/  FFMA.FTZ R15, R0.reuse, R15, R89 ;  /* 0x0000000f000f7223 */ /* 0x040fe20000010059 */
[----:B--2---:R-:W-:Y:S01]  /*18700*/  FFMA.FTZ R7, R0, R14, R84 ;  /* 0x0000000e00077223 */ /* 0x004fe20000010054 */
[C---:B------:R-:W-:Y:S01]  /*18710*/  VIADD R30, R3.reuse, 0x19 ;  /* 0x00000019031e7836 */ /* 0x040fe20000000000 */
[----:B------:R-:W-:Y:S02]  /*18720*/  IADD3 R9, R3, 0x21, RZ ;  /* 0x0000002103097810 */ /* 0x000fe40007ffe0ff */
[----:B------:R-:W-:Y:S02]  /*18730*/  FSEL R17, R17, -INF , !P1 ;  /* 0xff80000011117808 */ /* 0x000fe40004800000 */
[----:B------:R-:W-:Y:S02]  /*18740*/  FSEL R12, R12, -INF , !P0 ;  /* 0xff8000000c0c7808 */ /* 0x000fe40004000000 */
[----:B------:R-:W-:Y:S02]  /*18750*/  FSEL R28, R28, -INF , !P3 ;  /* 0xff8000001c1c7808 */ /* 0x000fe40005800000 */
[----:B------:R-:W-:-:S02]  /*18760*/  FSEL R13, R13, -INF , !P4 ;  /* 0xff8000000d0d7808 */ /* 0x000fc40006000000 */
[C---:B------:R-:W-:Y:S02]  /*18770*/  ISETP.GE.AND P1, PT, R46.reuse, R136, PT ;  /* 0x000000882e00720c */ /* 0x040fe40003f26270 */
[----:B------:R-:W-:Y:S01]  /*18780*/  ISETP.GE.AND P0, PT, R46, R138, PT ;  /* 0x0000008a2e00720c */ /* 0x000fe20003f06270 */
[----:B------:R-:W2:Y:S01]  /*18790*/  MUFU.TANH R24, R24 ;  /* 0x0000001800187308 */ /* 0x000ea20000002400 */
[C---:B------:R-:W-:Y:S02]  /*187a0*/  ISETP.GE.AND P3, PT, R30.reuse, R136, PT ;  /* 0x000000881e00720c */ /* 0x040fe40003f66270 */
[----:B------:R-:W-:Y:S02]  /*187b0*/  ISETP.GE.AND P4, PT, R30, R138, PT ;  /* 0x0000008a1e00720c */ /* 0x000fe40003f86270 */
[----:B------:R-:W-:Y:S02]  /*187c0*/  I2FP.F32.S32 R46, R46 ;  /* 0x0000002e002e7245 */ /* 0x000fe40000201400 */
[----:B------:R-:W-:Y:S01]  /*187d0*/  FSEL R15, R15, -INF , !P5 ;  /* 0xff8000000f0f7808 */ /* 0x000fe20006800000 */
[----:B------:R-:W2:Y:S01]  /*187e0*/  MUFU.TANH R26, R26 ;  /* 0x0000001a001a7308 */ /* 0x000ea20000002400 */
[----:B------:R-:W-:-:S02]  /*187f0*/  FSEL R7, R7, -INF , !P2 ;  /* 0xff80000007077808 */ /* 0x000fc40005000000 */
[----:B------:R-:W-:Y:S02]  /*18800*/  I2FP.F32.S32 R30, R30 ;  /* 0x0000001e001e7245 */ /* 0x000fe40000201400 */
[C---:B------:R-:W-:Y:S02]  /*18810*/  ISETP.GE.AND P5, PT, R9.reuse, R136, PT ;  /* 0x000000880900720c */ /* 0x040fe40003fa6270 */
[----:B------:R-:W-:Y:S01]  /*18820*/  ISETP.GE.AND P2, PT, R9, R138, PT ;  /* 0x0000008a0900720c */ /* 0x000fe20003f46270 */
[----:B------:R-:W2:Y:S01]  /*18830*/  MUFU.TANH R25, R25 ;  /* 0x0000001900197308 */ /* 0x000ea20000002400 */
[----:B------:R-:W-:Y:S01]  /*18840*/  I2FP.F32.S32 R9, R9 ;  /* 0x0000000900097245 */ /* 0x000fe20000201400 */
[C---:B---3--:R-:W-:Y:S01]  /*18850*/  FFMA.FTZ R47, R0.reuse, R46, R80 ;  /* 0x0000002e002f7223 */ /* 0x048fe20000010050 */
[C---:B------:R-:W-:Y:S01]  /*18860*/  FFMA.FTZ R14, R0.reuse, R14, R86 ;  /* 0x0000000e000e7223 */ /* 0x040fe20000010056 */
[C---:B------:R-:W-:Y:S01]  /*18870*/  FFMA.FTZ R85, R0.reuse, R30, R85 ;  /* 0x0000001e00557223 */ /* 0x040fe20000010055 */
[----:B-1----:R-:W-:-:S03]  /*18880*/  FFMA.FTZ R46, R0, R46, R41 ;  /* 0x0000002e002e7223 */ /* 0x002fc60000010029 */
[----:B------:R-:W1:Y:S01]  /*18890*/  MUFU.TANH R27, R27 ;  /* 0x0000001b001b7308 */ /* 0x000e620000002400 */
[C---:B----4-:R-:W-:Y:S01]  /*188a0*/  FFMA.FTZ R87, R0.reuse, R30, R87 ;  /* 0x0000001e00577223 */ /* 0x050fe20000010057 */
[----:B------:R-:W-:Y:S01]  /*188b0*/  FFMA.FTZ R45, R0, R9, R40 ;  /* 0x00000009002d7223 */ /* 0x000fe20000010028 */
[----:B------:R-:W-:-:S05]  /*188c0*/  VIADD R41, R3, 0x28 ;  /* 0x0000002803297836 */ /* 0x000fca0000000000 */
[----:B------:R-:W3:Y:S01]  /*188d0*/  MUFU.TANH R36, R36 ;  /* 0x0000002400247308 */ /* 0x000ee20000002400 */
[C---:B------:R-:W-:Y:S02]  /*188e0*/  VIADD R40, R3.reuse, 0x29 ;  /* 0x0000002903287836 */ /* 0x040fe40000000000 */
[----:B------:R-:W-:Y:S01]  /*188f0*/  FFMA.FTZ R42, R0, R9, R42 ;  /* 0x00000009002a7223 */ /* 0x000fe2000001002a */
[----:B------:R-:W-:-:S04]  /*18900*/  VIADD R9, R3, 0x30 ;  /* 0x0000003003097836 */ /* 0x000fc80000000000 */
[----:B------:R-:W4:Y:S01]  /*18910*/  MUFU.TANH R29, R29 ;  /* 0x0000001d001d7308 */ /* 0x000f220000002400 */
[----:B------:R-:W-:Y:S02]  /*18920*/  FSEL R14, R14, -INF , !P6 ;  /* 0xff8000000e0e7808 */ /* 0x000fe40007000000 */
[----:B------:R-:W-:Y:S02]  /*18930*/  ISETP.GE.AND P6, PT, R41, R136, PT ;  /* 0x000000882900720c */ /* 0x000fe40003fc6270 */
[----:B------:R-:W-:-:S03]  /*18940*/  FSEL R47, R47, -INF , !P1 ;  /* 0xff8000002f2f7808 */ /* 0x000fc60004800000 */
[----:B------:R2:W-:Y:S01]  /*18950*/  MUFU.TANH R33, R6 ;  /* 0x0000000600217308 */ /* 0x0005e20000002400 */
[----:B------:R-:W-:Y:S02]  /*18960*/  ISETP.GE.AND P1, PT, R40, R138, PT ;  /* 0x0000008a2800720c */ /* 0x000fe40003f26270 */
[----:B------:R-:W-:Y:S02]  /*18970*/  FSEL R46, R46, -INF , !P0 ;  /* 0xff8000002e2e7808 */ /* 0x000fe40004000000 */
[----:B------:R-:W-:-:S03]  /*18980*/  FSEL R45, R45, -INF , !P5 ;  /* 0xff8000002d2d7808 */ /* 0x000fc60006800000 */
[----:B------:R1:W-:Y:S01]  /*18990*/  MUFU.TANH R30, R5 ;  /* 0x00000005001e7308 */ /* 0x0003e20000002400 */
[C---:B------:R-:W-:Y:S02]  /*189a0*/  ISETP.GE.AND P0, PT, R9.reuse, R136, PT ;  /* 0x000000880900720c */ /* 0x040fe40003f06270 */
[-C--:B------:R-:W-:Y:S02]  /*189b0*/  ISETP.GE.AND P5, PT, R9, R138.reuse, PT ;  /* 0x0000008a0900720c */ /* 0x080fe40003fa6270 */
[----:B--2---:R-:W-:Y:S02]  /*189c0*/  FSEL R6, R85, -INF , !P3 ;  /* 0xff80000055067808 */ /* 0x004fe40005800000 */
[----:B------:R-:W-:Y:S02]  /*189d0*/  ISETP.GE.AND P3, PT, R41, R138, PT ;  /* 0x0000008a2900720c */ /* 0x000fe40003f66270 */
[----:B------:R-:W-:Y:S01]  /*189e0*/  I2FP.F32.S32 R41, R41 ;  /* 0x0000002900297245 */ /* 0x000fe20000201400 */
[----:B------:R-:W-:Y:S01]  /*189f0*/  MUFU.TANH R8, R73 ;  /* 0x0000004900087308 */ /* 0x000fe20000002400 */
[----:B-1----:R-:W-:-:S02]  /*18a00*/  FSEL R5, R87, -INF , !P4 ;  /* 0xff80000057057808 */ /* 0x002fc40006000000 */
[----:B------:R-:W-:Y:S02]  /*18a10*/  ISETP.GE.AND P4, PT, R40, R136, PT ;  /* 0x000000882800720c */ /* 0x000fe40003f86270 */
[----:B------:R-:W-:-:S03]  /*18a20*/  I2FP.F32.S32 R40, R40 ;  /* 0x0000002800287245 */ /* 0x000fc60000201400 */
[----:B------:R-:W1:Y:S01]  /*18a30*/  MUFU.TANH R57, R69 ;  /* 0x0000004500397308 */ /* 0x000e620000002400 */
[----:B------:R-:W-:Y:S01]  /*18a40*/  I2FP.F32.S32 R9, R9 ;  /* 0x0000000900097245 */ /* 0x000fe20000201400 */
[CC--:B------:R-:W-:Y:S01]  /*18a50*/  FFMA.FTZ R35, R0.reuse, R41.reuse, R24 ;  /* 0x0000002900237223 */ /* 0x0c0fe20000010018 */
[C---:B------:R-:W-:Y:S01]  /*18a60*/  FFMA.FTZ R26, R0.reuse, R41, R26 ;  /* 0x00000029001a7223 */ /* 0x040fe2000001001a */
[----:B------:R-:W-:-:S04]  /*18a70*/  FFMA.FTZ R41, R0, R40, R25 ;  /* 0x0000002800297223 */ /* 0x000fc80000010019 */
[----:B------:R-:W2:Y:S01]  /*18a80*/  MUFU.TANH R68, R68 ;  /* 0x0000004400447308 */ /* 0x000ea20000002400 */
[C---:B------:R-:W-:Y:S01]  /*18a90*/  FFMA.FTZ R40, R0.reuse, R40, R27 ;  /* 0x0000002800287223 */ /* 0x040fe2000001001b */
[----:B---3--:R-:W-:Y:S01]  /*18aa0*/  FFMA.FTZ R36, R0, R9, R36 ;  /* 0x0000000900247223 */ /* 0x008fe20000010024 */
[----:B------:R-:W-:-:S05]  /*18ab0*/  VIADD R27, R3, 0x31 ;  /* 0x00000031031b7836 */ /* 0x000fca0000000000 */
[----:B------:R-:W3:Y:S01]  /*18ac0*/  MUFU.TANH R37, R37 ;  /* 0x0000002500257308 */ /* 0x000ee20000002400 */
[----:B------:R-:W-:Y:S02]  /*18ad0*/  VIADD R25, R3, 0x39 ;  /* 0x0000003903197836 */ /* 0x000fe40000000000 */
[----:B----4-:R-:W-:-:S05]  /*18ae0*/  FFMA.FTZ R9, R0, R9, R29 ;  /* 0x0000000900097223 */ /* 0x010fca000001001d */
[----:B------:R-:W4:Y:S01]  /*18af0*/  MUFU.TANH R38, R38 ;  /* 0x0000002600267308 */ /* 0x000f220000002400 */
[----:B------:R-:W-:-:S07]  /*18b00*/  VIADD R29, R3, 0x38 ;  /* 0x00000038031d7836 */ /* 0x000fce0000000000 */
[----:B------:R-:W4:Y:S01]  /*18b10*/  MUFU.TANH R49, R70 ;  /* 0x0000004600317308 */ /* 0x000f220000002400 */
[----:B------:R-:W-:Y:S02]  /*18b20*/  FSEL R40, R40, -INF , !P1 ;  /* 0xff80000028287808 */ /* 0x000fe40004800000 */
[----:B------:R-:W-:Y:S02]  /*18b30*/  FSEL R146, R36, -INF , !P0 ;  /* 0xff80000024927808 */ /* 0x000fe40004000000 */
[----:B------:R-:W-:-:S03]  /*18b40*/  ISETP.GE.AND P1, PT, R25, R136, PT ;  /* 0x000000881900720c */ /* 0x000fc60003f26270 */
[----:B------:R2:W-:Y:S01]  /*18b50*/  MUFU.TANH R34, R43 ;  /* 0x0000002b00227308 */ /* 0x0005e20000002400 */
[----:B------:R-:W-:Y:S02]  /*18b60*/  ISETP.GE.AND P0, PT, R25, R138, PT ;  /* 0x0000008a1900720c */ /* 0x000fe40003f06270 */
[----:B------:R-:W-:-:S05]  /*18b70*/  I2FP.F32.S32 R25, R25 ;  /* 0x0000001900197245 */ /* 0x000fca0000201400 */
[----:B------:R3:W-:Y:S01]  /*18b80*/  MUFU.TANH R24, R44 ;  /* 0x0000002c00187308 */ /* 0x0007e20000002400 */
[----:B-1----:R-:W-:Y:S01]  /*18b90*/  FFMA.FTZ R57, R0, R25, R57 ;  /* 0x0000001900397223 */ /* 0x002fe20000010039 */
[----:B--2---:R-:W-:-:S06]  /*18ba0*/  FSEL R43, R42, -INF , !P2 ;  /* 0xff8000002a2b7808 */ /* 0x004fcc0005000000 */
[----:B------:R-:W1:Y:S01]  /*18bb0*/  MUFU.TANH R64, R64 ;  /* 0x0000004000407308 */ /* 0x000e620000002400 */
[----:B------:R-:W-:Y:S02]  /*18bc0*/  ISETP.GE.AND P2, PT, R27, R136, PT ;  /* 0x000000881b00720c */ /* 0x000fe40003f46270 */
[----:B------:R-:W-:Y:S02]  /*18bd0*/  FSEL R42, R26, -INF , !P3 ;  /* 0xff8000001a2a7808 */ /* 0x000fe40005800000 */
[----:B---3--:R-:W-:-:S03]  /*18be0*/  FSEL R44, R35, -INF , !P6 ;  /* 0xff800000232c7808 */ /* 0x008fc60007000000 */
[----:B------:R-:W2:Y:S01]  /*18bf0*/  MUFU.TANH R66, R66 ;  /* 0x0000004200427308 */ /* 0x000ea20000002400 */
[----:B------:R-:W-:Y:S02]  /*18c00*/  ISETP.GE.AND P6, PT, R27, R138, PT ;  /* 0x0000008a1b00720c */ /* 0x000fe40003fc6270 */
[----:B------:R-:W-:Y:S02]  /*18c10*/  I2FP.F32.S32 R27, R27 ;  /* 0x0000001b001b7245 */ /* 0x000fe40000201400 */
[----:B------:R-:W-:-:S03]  /*18c20*/  I2FP.F32.S32 R26, R29 ;  /* 0x0000001d001a7245 */ /* 0x000fc60000201400 */
[----:B------:R-:W3:Y:S01]  /*18c30*/  MUFU.TANH R65, R65 ;  /* 0x0000004100417308 */ /* 0x000ee20000002400 */
[C---:B------:R-:W-:Y:S01]  /*18c40*/  FFMA.FTZ R147, R0.reuse, R27, R8 ;  /* 0x0000001b00937223 */ /* 0x040fe20000010008 */
[----:B------:R-:W-:Y:S01]  /*18c50*/  FFMA.FTZ R68, R0, R25, R68 ;  /* 0x0000001900447223 */ /* 0x000fe20000010044 */
[----:B------:R-:W-:-:S05]  /*18c60*/  FSEL R41, R41, -INF , !P4 ;  /* 0xff80000029297808 */ /* 0x000fca0006000000 */
[----:B------:R-:W3:Y:S01]  /*18c70*/  MUFU.TANH R67, R67 ;  /* 0x0000004300437308 */ /* 0x000ee20000002400 */
[C---:B------:R-:W-:Y:S01]  /*18c80*/  FFMA.FTZ R8, R0.reuse, R27, R37 ;  /* 0x0000001b00087223 */ /* 0x040fe20000010025 */
[CC--:B----4-:R-:W-:Y:S01]  /*18c90*/  FFMA.FTZ R38, R0.reuse, R26.reuse, R38 ;  /* 0x0000001a00267223 */ /* 0x0d0fe20000010026 */
[----:B------:R-:W-:-:S05]  /*18ca0*/  FFMA.FTZ R49, R0, R26, R49 ;  /* 0x0000001a00317223 */ /* 0x000fca0000010031 */
[----:B------:R-:W4:Y:S01]  /*18cb0*/  MUFU.TANH R60, R60 ;  /* 0x0000003c003c7308 */ /* 0x000f220000002400 */
[C---:B------:R-:W-:Y:S01]  /*18cc0*/  IADD3 R25, R3.reuse, 0x40, RZ ;  /* 0x0000004003197810 */ /* 0x040fe20007ffe0ff */
[----:B------:R-:W-:-:S06]  /*18cd0*/  VIADD R27, R3, 0x41 ;  /* 0x00000041031b7836 */ /* 0x000fcc0000000000 */
[----:B------:R-:W4:Y:S01]  /*18ce0*/  MUFU.TANH R62, R62 ;  /* 0x0000003e003e7308 */ /* 0x000f220000002400 */
[----:B------:R-:W-:Y:S01]  /*18cf0*/  ISETP.GE.AND P3, PT, R29, R136, PT ;  /* 0x000000881d00720c */ /* 0x000fe20003f66270 */
[----:B------:R-:W-:Y:S01]  /*18d00*/  VIADD R26, R3, 0x48 ;  /* 0x00000048031a7836 */ /* 0x000fe20000000000 */
[----:B------:R-:W-:Y:S02]  /*18d10*/  ISETP.GE.AND P4, PT, R29, R138, PT ;  /* 0x0000008a1d00720c */ /* 0x000fe40003f86270 */
[----:B------:R-:W-:Y:S02]  /*18d20*/  FSEL R9, R9, -INF , !P5 ;  /* 0xff80000009097808 */ /* 0x000fe40006800000 */
[----:B------:R-:W-:Y:S02]  /*18d30*/  FSEL R147, R147, -INF , !P2 ;  /* 0xff80000093937808 */ /* 0x000fe40005000000 */
[C---:B------:R-:W-:Y:S02]  /*18d40*/  ISETP.GE.AND P5, PT, R25.reuse, R136, PT ;  /* 0x000000881900720c */ /* 0x040fe40003fa6270 */
[----:B------:R-:W-:Y:S01]  /*18d50*/  ISETP.GE.AND P2, PT, R25, R138, PT ;  /* 0x0000008a1900720c */ /* 0x000fe20003f46270 */
[----:B------:R-:W4:Y:S01]  /*18d60*/  MUFU.TANH R61, R61 ;  /* 0x0000003d003d7308 */ /* 0x000f220000002400 */
[----:B------:R-:W-:-:S02]  /*18d70*/  I2FP.F32.S32 R25, R25 ;  /* 0x0000001900197245 */ /* 0x000fc40000201400 */
[----:B------:R-:W-:Y:S02]  /*18d80*/  FSEL R8, R8, -INF , !P6 ;  /* 0xff80000008087808 */ /* 0x000fe40007000000 */
[----:B------:R-:W-:Y:S02]  /*18d90*/  FSEL R148, R38, -INF , !P3 ;  /* 0xff80000026947808 */ /* 0x000fe40005800000 */
[----:B------:R-:W-:Y:S02]  /*18da0*/  FSEL R145, R49, -INF , !P4 ;  /* 0xff80000031917808 */ /* 0x000fe40006000000 */
[----:B------:R-:W-:Y:S01]  /*18db0*/  FSEL R149, R57, -INF , !P1 ;  /* 0xff80000039957808 */ /* 0x000fe20004800000 */
[----:B------:R-:W4:Y:S01]  /*18dc0*/  MUFU.TANH R63, R63 ;  /* 0x0000003f003f7308 */ /* 0x000f220000002400 */
[C---:B------:R-:W-:Y:S02]  /*18dd0*/  ISETP.GE.AND P6, PT, R27.reuse, R136, PT ;  /* 0x000000881b00720c */ /* 0x040fe40003fc6270 */
[----:B------:R-:W-:-:S02]  /*18de0*/  ISETP.GE.AND P3, PT, R27, R138, PT ;  /* 0x0000008a1b00720c */ /* 0x000fc40003f66270 */
[C---:B------:R-:W-:Y:S02]  /*18df0*/  ISETP.GE.AND P4, PT, R26.reuse, R136, PT ;  /* 0x000000881a00720c */ /* 0x040fe40003f86270 */
[----:B------:R-:W-:Y:S02]  /*18e00*/  ISETP.GE.AND P1, PT, R26, R138, PT ;  /* 0x0000008a1a00720c */ /* 0x000fe40003f26270 */
[----:B------:R-:W-:Y:S02]  /*18e10*/  I2FP.F32.S32 R27, R27 ;  /* 0x0000001b001b7245 */ /* 0x000fe40000201400 */
[----:B------:R-:W-:Y:S01]  /*18e20*/  I2FP.F32.S32 R26, R26 ;  /* 0x0000001a001a7245 */ /* 0x000fe20000201400 */
[CC--:B-1----:R-:W-:Y:S01]  /*18e30*/  FFMA.FTZ R64, R0.reuse, R25.reuse, R64 ;  /* 0x0000001900407223 */ /* 0x0c2fe20000010040 */
[C---:B--2---:R-:W-:Y:S01]  /*18e40*/  FFMA.FTZ R66, R0.reuse, R25, R66 ;  /* 0x0000001900427223 */ /* 0x044fe20000010042 */
[CC--:B---3--:R-:W-:Y:S01]  /*18e50*/  FFMA.FTZ R65, R0.reuse, R27.reuse, R65 ;  /* 0x0000001b00417223 */ /* 0x0c8fe20000010041 */
[----:B------:R1:W-:Y:S01]  /*18e60*/  MUFU.TANH R25, R39 ;  /* 0x0000002700197308 */ /* 0x0003e20000002400 */
[C---:B------:R-:W-:Y:S01]  /*18e70*/  FFMA.FTZ R67, R0.reuse, R27, R67 ;  /* 0x0000001b00437223 */ /* 0x040fe20000010043 */
[CC--:B----4-:R-:W-:Y:S01]  /*18e80*/  FFMA.FTZ R60, R0.reuse, R26.reuse, R60 ;  /* 0x0000001a003c7223 */ /* 0x0d0fe2000001003c */
[----:B------:R-:W-:Y:S01]  /*18e90*/  FFMA.FTZ R62, R0, R26, R62 ;  /* 0x0000001a003e7223 */ /* 0x000fe2000001003e */
[----:B------:R-:W-:-:S02]  /*18ea0*/  VIADD R26, R3, 0x50 ;  /* 0x00000050031a7836 */ /* 0x000fc40000000000 */
[C---:B------:R-:W-:Y:S01]  /*18eb0*/  VIADD R37, R3.reuse, 0x51 ;  /* 0x0000005103257836 */ /* 0x040fe20000000000 */
[----:B------:R-:W-:Y:S02]  /*18ec0*/  FSEL R151, R68, -INF , !P0 ;  /* 0xff80000044977808 */ /* 0x000fe40004000000 */
[----:B------:R-:W-:Y:S02]  /*18ed0*/  FSEL R162, R64, -INF , !P5 ;  /* 0xff80000040a27808 */ /* 0x000fe40006800000 */
[----:B------:R-:W-:Y:S01]  /*18ee0*/  FSEL R157, R66, -INF , !P2 ;  /* 0xff800000429d7808 */ /* 0x000fe20005000000 */
[----:B-1----:R-:W-:Y:S01]  /*18ef0*/  VIADD R39, R3, 0x49 ;  /* 0x0000004903277836 */ /* 0x002fe20000000000 */
[----:B------:R-:W-:Y:S02]  /*18f00*/  FSEL R163, R65, -INF , !P6 ;  /* 0xff80000041a37808 */ /* 0x000fe40007000000 */
[----:B------:R-:W-:Y:S02]  /*18f10*/  FSEL R159, R67, -INF , !P3 ;  /* 0xff800000439f7808 */ /* 0x000fe40005800000 */
[----:B------:R-:W-:-:S02]  /*18f20*/  ISETP.GE.AND P0, PT, R39, R136, PT ;  /* 0x000000882700720c */ /* 0x000fc40003f06270 */
[----:B------:R-:W-:Y:S02]  /*18f30*/  ISETP.GE.AND P5, PT, R39, R138, PT ;  /* 0x0000008a2700720c */ /* 0x000fe40003fa6270 */
[----:B------:R-:W-:Y:S01]  /*18f40*/  FSEL R164, R60, -INF , !P4 ;  /* 0xff8000003ca47808 */ /* 0x000fe20006000000 */
[----:B------:R-:W-:Y:S01]  /*18f50*/  MUFU.TANH R58, R58 ;  /* 0x0000003a003a7308 */ /* 0x000fe20000002400 */
[----:B------:R-:W-:Y:S02]  /*18f60*/  I2FP.F32.S32 R39, R39 ;  /* 0x0000002700277245 */ /* 0x000fe40000201400 */
[C---:B------:R-:W-:Y:S02]  /*18f70*/  ISETP.GE.AND P2, PT, R26.reuse, R136, PT ;  /* 0x000000881a00720c */ /* 0x040fe40003f46270 */
[----:B------:R-:W-:Y:S02]  /*18f80*/  ISETP.GE.AND P6, PT, R26, R138, PT ;  /* 0x0000008a1a00720c */ /* 0x000fe40003fc6270 */
[C---:B------:R-:W-:Y:S01]  /*18f90*/  ISETP.GE.AND P3, PT, R37.reuse, R136, PT ;  /* 0x000000882500720c */ /* 0x040fe20003f66270 */
[----:B------:R-:W1:Y:S01]  /*18fa0*/  MUFU.TANH R56, R56 ;  /* 0x0000003800387308 */ /* 0x000e620000002400 */
[----:B------:R-:W-:-:S02]  /*18fb0*/  ISETP.GE.AND P4, PT, R37, R138, PT ;  /* 0x0000008a2500720c */ /* 0x000fc40003f86270 */
[----:B------:R-:W-:Y:S02]  /*18fc0*/  I2FP.F32.S32 R26, R26 ;  /* 0x0000001a001a7245 */ /* 0x000fe40000201400 */
[----:B------:R-:W-:-:S03]  /*18fd0*/  I2FP.F32.S32 R37, R37 ;  /* 0x0000002500257245 */ /* 0x000fc60000201400 */
[----:B------:R-:W2:Y:S01]  /*18fe0*/  MUFU.TANH R53, R53 ;  /* 0x0000003500357308 */ /* 0x000ea20000002400 */
[CC--:B------:R-:W-:Y:S01]  /*18ff0*/  FFMA.FTZ R61, R0.reuse, R39.reuse, R61 ;  /* 0x00000027003d7223 */ /* 0x0c0fe2000001003d */
[C---:B------:R-:W-:Y:S01]  /*19000*/  FFMA.FTZ R39, R0.reuse, R39, R63 ;  /* 0x0000002700277223 */ /* 0x040fe2000001003f */
[----:B------:R-:W-:-:S05]  /*19010*/  FFMA.FTZ R30, R0, R26, R30 ;  /* 0x0000001a001e7223 */ /* 0x000fca000001001e */
[----:B------:R-:W3:Y:S01]  /*19020*/  MUFU.TANH R52, R52 ;  /* 0x0000003400347308 */ /* 0x000ee20000002400 */
[C---:B------:R-:W-:Y:S01]  /*19030*/  FFMA.FTZ R34, R0.reuse, R26, R34 ;  /* 0x0000001a00227223 */ /* 0x040fe20000010022 */
[----:B------:R-:W-:Y:S01]  /*19040*/  FFMA.FTZ R33, R0, R37, R33 ;  /* 0x0000002500217223 */ /* 0x000fe20000010021 */
[C---:B------:R-:W-:Y:S01]  /*19050*/  VIADD R27, R3.reuse, 0x58 ;  /* 0x00000058031b7836 */ /* 0x040fe20000000000 */
[C---:B------:R-:W-:Y:S01]  /*19060*/  IADD3 R29, R3.reuse, 0x59, RZ ;  /* 0x00000059031d7810 */ /* 0x040fe20007ffe0ff */
[----:B------:R-:W-:Y:S01]  /*19070*/  VIADD R26, R3, 0x60 ;  /* 0x00000060031a7836 */ /* 0x000fe20000000000 */
[----:B------:R-:W-:Y:S02]  /*19080*/  FSEL R161, R62, -INF , !P1 ;  /* 0xff8000003ea17808 */ /* 0x000fe40004800000 */
[----:B------:R-:W-:Y:S02]  /*19090*/  FSEL R165, R61, -INF , !P0 ;  /* 0xff8000003da57808 */ /* 0x000fe40004000000 */
[----:B------:R-:W-:-:S02]  /*190a0*/  FSEL R39, R39, -INF , !P5 ;  /* 0xff80000027277808 */ /* 0x000fc40006800000 */
[----:B------:R-:W-:Y:S02]  /*190b0*/  FSEL R173, R30, -INF , !P2 ;  /* 0xff8000001ead7808 */ /* 0x000fe40005000000 */
[----:B------:R-:W-:Y:S02]  /*190c0*/  FSEL R38, R34, -INF , !P6 ;  /* 0xff80000022267808 */ /* 0x000fe40007000000 */
[----:B------:R-:W-:Y:S01]  /*190d0*/  FSEL R170, R33, -INF , !P3 ;  /* 0xff80000021aa7808 */ /* 0x000fe20005800000 */
[----:B------:R-:W-:Y:S01]  /*190e0*/  MUFU.TANH R133, R133 ;  /* 0x0000008500857308 */ /* 0x000fe20000002400 */
[C---:B------:R-:W-:Y:S02]  /*190f0*/  ISETP.GE.AND P1, PT, R27.reuse, R136, PT ;  /* 0x000000881b00720c */ /* 0x040fe40003f26270 */
[----:B------:R-:W-:Y:S02]  /*19100*/  ISETP.GE.AND P0, PT, R27, R138, PT ;  /* 0x0000008a1b00720c */ /* 0x000fe40003f06270 */
[----:B------:R-:W-:-:S02]  /*19110*/  ISETP.GE.AND P5, PT, R29, R136, PT ;  /* 0x000000881d00720c */ /* 0x000fc40003fa6270 */
[----:B------:R-:W-:Y:S01]  /*19120*/  ISETP.GE.AND P2, PT, R29, R138, PT ;  /* 0x0000008a1d00720c */ /* 0x000fe20003f46270 */
[----:B------:R-:W4:Y:S01]  /*19130*/  MUFU.TANH R134, R134 ;  /* 0x0000008600867308 */ /* 0x000f220000002400 */
[C---:B------:R-:W-:Y:S02]  /*19140*/  ISETP.GE.AND P6, PT, R26.reuse, R136, PT ;  /* 0x000000881a00720c */ /* 0x040fe40003fc6270 */
[----:B------:R-:W-:Y:S02]  /*19150*/  ISETP.GE.AND P3, PT, R26, R138, PT ;  /* 0x0000008a1a00720c */ /* 0x000fe40003f66270 */
[----:B------:R-:W-:Y:S02]  /*19160*/  I2FP.F32.S32 R27, R27 ;  /* 0x0000001b001b7245 */ /* 0x000fe40000201400 */
[----:B------:R-:W-:Y:S01]  /*19170*/  I2FP.F32.S32 R29, R29 ;  /* 0x0000001d001d7245 */ /* 0x000fe20000201400 */
[----:B------:R-:W4:Y:S01]  /*19180*/  MUFU.TANH R51, R51 ;  /* 0x0000003300337308 */ /* 0x000f220000002400 */
[----:B------:R-:W-:Y:S01]  /*19190*/  I2FP.F32.S32 R26, R26 ;  /* 0x0000001a001a7245 */ /* 0x000fe20000201400 */
[CC--:B------:R-:W-:Y:S01]  /*191a0*/  FFMA.FTZ R24, R0.reuse, R27.reuse, R24 ;  /* 0x0000001b00187223 */ /* 0x0c0fe20000010018 */
[C---:B-1----:R-:W-:Y:S01]  /*191b0*/  FFMA.FTZ R36, R0.reuse, R27, R56 ;  /* 0x0000001b00247223 */ /* 0x042fe20000010038 */
[----:B------:R-:W-:-:S04]  /*191c0*/  FFMA.FTZ R58, R0, R29, R58 ;  /* 0x0000001d003a7223 */ /* 0x000fc8000001003a */
[----:B------:R-:W1:Y:S01]  /*191d0*/  MUFU.TANH R50, R50 ;  /* 0x0000003200327308 */ /* 0x000e620000002400 */
[C---:B--2---:R-:W-:Y:S01]  /*191e0*/  FFMA.FTZ R53, R0.reuse, R29, R53 ;  /* 0x0000001d00357223 */ /* 0x044fe20000010035 */
[CC--:B---3--:R-:W-:Y:S01]  /*191f0*/  FFMA.FTZ R52, R0.reuse, R26.reuse, R52 ;  /* 0x0000001a00347223 */ /* 0x0c8fe20000010034 */
[----:B------:R-:W-:Y:S01]  /*19200*/  FFMA.FTZ R25, R0, R26, R25 ;  /* 0x0000001a00197223 */ /* 0x000fe20000010019 */
[C---:B------:R-:W-:Y:S02]  /*19210*/  VIADD R27, R3.reuse, 0x68 ;  /* 0x00000068031b7836 */ /* 0x040fe40000000000 */
[C---:B------:R-:W-:Y:S02]  /*19220*/  VIADD R26, R3.reuse, 0x69 ;  /* 0x00000069031a7836 */ /* 0x040fe40000000000 */
[----:B------:R-:W2:Y:S01]  /*19230*/  MUFU.TANH R132, R132 ;  /* 0x0000008400847308 */ /* 0x000ea20000002400 */
[----:B------:R-:W-:Y:S01]  /*19240*/  VIADD R29, R3, 0x61 ;  /* 0x00000061031d7836 */ /* 0x000fe20000000000 */
[----:B------:R-:W-:-:S06]  /*19250*/  FSEL R36, R36, -INF , !P0 ;  /* 0xff80000024247808 */ /* 0x000fcc0004000000 */
[----:B------:R-:W3:Y:S01]  /*19260*/  MUFU.TANH R135, R135 ;  /* 0x0000008700877308 */ /* 0x000ee20000002400 */
[----:B------:R-:W-:Y:S02]  /*19270*/  FSEL R168, R58, -INF , !P5 ;  /* 0xff8000003aa87808 */ /* 0x000fe40006800000 */
[----:B------:R-:W-:-:S05]  /*19280*/  FSEL R167, R53, -INF , !P2 ;  /* 0xff80000035a77808 */ /* 0x000fca0005000000 */
[----:B------:R-:W3:Y:S01]  /*19290*/  MUFU.TANH R59, R59 ;  /* 0x0000003b003b7308 */ /* 0x000ee20000002400 */
[----:B------:R-:W-:Y:S02]  /*192a0*/  FSEL R155, R52, -INF , !P6 ;  /* 0xff800000349b7808 */ /* 0x000fe40007000000 */
[C---:B------:R-:W-:Y:S02]  /*192b0*/  ISETP.GE.AND P0, PT, R27.reuse, R136, PT ;  /* 0x000000881b00720c */ /* 0x040fe40003f06270 */
[----:B------:R-:W-:Y:S02]  /*192c0*/  ISETP.GE.AND P5, PT, R27, R138, PT ;  /* 0x0000008a1b00720c */ /* 0x000fe40003fa6270 */
[C---:B------:R-:W-:Y:S01]  /*192d0*/  ISETP.GE.AND P2, PT, R26.reuse, R136, PT ;  /* 0x000000881a00720c */ /* 0x040fe20003f46270 */
[----:B------:R-:W3:Y:S01]  /*192e0*/  MUFU.TANH R124, R124 ;  /* 0x0000007c007c7308 */ /* 0x000ee20000002400 */
[----:B------:R-:W-:Y:S02]  /*192f0*/  ISETP.GE.AND P6, PT, R26, R138, PT ;  /* 0x0000008a1a00720c */ /* 0x000fe40003fc6270 */
[----:B------:R-:W-:-:S02]  /*19300*/  FSEL R169, R24, -INF , !P1 ;  /* 0xff80000018a97808 */ /* 0x000fc40004800000 */
[----:B------:R-:W-:Y:S02]  /*19310*/  I2FP.F32.S32 R27, R27 ;  /* 0x0000001b001b7245 */ /* 0x000fe40000201400 */
[----:B------:R-:W-:Y:S02]  /*19320*/  I2FP.F32.S32 R26, R26 ;  /* 0x0000001a001a7245 */ /* 0x000fe40000201400 */
[----:B------:R-:W-:Y:S01]  /*19330*/  I2FP.F32.S32 R24, R29 ;  /* 0x0000001d00187245 */ /* 0x000fe20000201400 */
[----:B------:R-:W3:Y:S01]  /*19340*/  MUFU.TANH R128, R128 ;  /* 0x0000008000807308 */ /* 0x000ee20000002400 */
[C---:B----4-:R-:W-:Y:S01]  /*19350*/  FFMA.FTZ R134, R0.reuse, R27, R134 ;  /* 0x0000001b00867223 */ /* 0x050fe20000010086 */
[C---:B------:R-:W-:Y:S02]  /*19360*/  FFMA.FTZ R133, R0.reuse, R26, R133 ;  /* 0x0000001a00857223 */ /* 0x040fe40000010085 */
[CC--:B------:R-:W-:Y:S01]  /*19370*/  FFMA.FTZ R51, R0.reuse, R24.reuse, R51 ;  /* 0x0000001800337223 */ /* 0x0c0fe20000010033 */
[----:B-1----:R-:W-:-:S03]  /*19380*/  FFMA.FTZ R50, R0, R24, R50 ;  /* 0x0000001800327223 */ /* 0x002fc60000010032 */
[----:B------:R-:W-:Y:S01]  /*19390*/  MUFU.TANH R129, R129 ;  /* 0x0000008100817308 */ /* 0x000fe20000002400 */
[----:B------:R-:W-:Y:S01]  /*193a0*/  IADD3 R24, R3, 0x78, RZ ;  /* 0x0000007803187810 */ /* 0x000fe20007ffe0ff */
[C---:B--2---:R-:W-:Y:S01]  /*193b0*/  FFMA.FTZ R132, R0.reuse, R27, R132 ;  /* 0x0000001b00847223 */ /* 0x044fe20000010084 */
[----:B---3--:R-:W-:-:S05]  /*193c0*/  FFMA.FTZ R135, R0, R26, R135 ;  /* 0x0000001a00877223 */ /* 0x008fca0000010087 */
[----:B------:R-:W1:Y:S01]  /*193d0*/  MUFU.TANH R130, R130 ;  /* 0x0000008200827308 */ /* 0x000e620000002400 */
[----:B------:R-:W-:Y:S01]  /*193e0*/  ISETP.GE.AND P1, PT, R29, R138, PT ;  /* 0x0000008a1d00720c */ /* 0x000fe20003f26270 */
[----:B------:R-:W-:-:S06]  /*193f0*/  VIADD R27, R3, 0x70 ;  /* 0x00000070031b7836 */ /* 0x000fcc0000000000 */
[----:B------:R-:W2:Y:S01]  /*19400*/  MUFU.TANH R126, R126 ;  /* 0x0000007e007e7308 */ /* 0x000ea20000002400 */
[----:B------:R-:W-:Y:S01]  /*19410*/  VIADD R26, R3, 0x71 ;  /* 0x00000071031a7836 */ /* 0x000fe20000000000 */
[----:B------:R-:W-:Y:S01]  /*19420*/  FSEL R156, R134, -INF , !P5 ;  /* 0xff800000869c7808 */ /* 0x000fe20006800000 */
[----:B------:R-:W-:Y:S01]  /*19430*/  FFMA.FTZ R37, R0, R37, R59 ;  /* 0x0000002500257223 */ /* 0x000fe2000001003b */
[----:B------:R-:W-:Y:S02]  /*19440*/  FSEL R152, R133, -INF , !P2 ;  /* 0xff80000085987808 */ /* 0x000fe40005000000 */
[C---:B------:R-:W-:Y:S02]  /*19450*/  ISETP.GE.AND P5, PT, R24.reuse, R136, PT ;  /* 0x000000881800720c */ /* 0x040fe40003fa6270 */
[----:B------:R-:W3:Y:S01]  /*19460*/  MUFU.TANH R131, R131 ;  /* 0x0000008300837308 */ /* 0x000ee20000002400 */
[----:B------:R-:W-:Y:S02]  /*19470*/  ISETP.GE.AND P2, PT, R24, R138, PT ;  /* 0x0000008a1800720c */ /* 0x000fe40003f46270 */
[----:B------:R-:W-:-:S02]  /*19480*/  I2FP.F32.S32 R24, R24 ;  /* 0x0000001800187245 */ /* 0x000fc40000201400 */
[----:B------:R-:W-:Y:S02]  /*19490*/  FSEL R160, R25, -INF , !P3 ;  /* 0xff80000019a07808 */ /* 0x000fe40005800000 */
[----:B------:R-:W-:Y:S01]  /*194a0*/  FSEL R158, R50, -INF , !P1 ;  /* 0xff800000329e7808 */ /* 0x000fe20004800000 */
[----:B------:R-:W4:Y:S01]  /*194b0*/  MUFU.TANH R20, R20 ;  /* 0x0000001400147308 */ /* 0x000f220000002400 */
[----:B------:R-:W-:Y:S02]  /*194c0*/  FSEL R153, R132, -INF , !P0 ;  /* 0xff80000084997808 */ /* 0x000fe40004000000 */
[----:B------:R-:W-:Y:S02]  /*194d0*/  I2FP.F32.S32 R25, R27 ;  /* 0x0000001b00197245 */ /* 0x000fe40000201400 */
[C---:B------:R-:W-:Y:S02]  /*194e0*/  ISETP.GE.AND P1, PT, R26.reuse, R136, PT ;  /* 0x000000881a00720c */ /* 0x040fe40003f26270 */
[----:B------:R-:W-:Y:S01]  /*194f0*/  ISETP.GE.AND P0, PT, R26, R138, PT ;  /* 0x0000008a1a00720c */ /* 0x000fe20003f06270 */
[----:B------:R-:W4:Y:S01]  /*19500*/  MUFU.TANH R22, R22 ;  /* 0x0000001600167308 */ /* 0x000f220000002400 */
[----:B------:R-:W-:Y:S01]  /*19510*/  FSEL R37, R37, -INF , !P4 ;  /* 0xff80000025257808 */ /* 0x000fe20006000000 */
[----:B------:R-:W-:Y:S01]  /*19520*/  FFMA.FTZ R124, R0, R24, R124 ;  /* 0x00000018007c7223 */ /* 0x000fe2000001007c */
[----:B------:R-:W-:-:S02]  /*19530*/  I2FP.F32.S32 R26, R26 ;  /* 0x0000001a001a7245 */ /* 0x000fc40000201400 */
[----:B------:R-:W-:-:S03]  /*19540*/  ISETP.GE.AND P4, PT, R29, R136, PT ;  /* 0x000000881d00720c */ /* 0x000fc60003f86270 */
[----:B------:R-:W4:Y:S01]  /*19550*/  MUFU.TANH R125, R125 ;  /* 0x0000007d007d7308 */ /* 0x000f220000002400 */
[CC--:B------:R-:W-:Y:S01]  /*19560*/  FFMA.FTZ R128, R0.reuse, R25.reuse, R128 ;  /* 0x0000001900807223 */ /* 0x0c0fe20000010080 */
[----:B------:R-:W-:Y:S01]  /*19570*/  ISETP.GE.AND P3, PT, R27, R136, PT ;  /* 0x000000881b00720c */ /* 0x000fe20003f66270 */
[----:B-1----:R-:W-:-:S05]  /*19580*/  FFMA.FTZ R130, R0, R25, R130 ;  /* 0x0000001900827223 */ /* 0x002fca0000010082 */
[----:B------:R-:W1:Y:S01]  /*19590*/  MUFU.TANH R65, R127 ;  /* 0x0000007f00417308 */ /* 0x000e620000002400 */
[----:B------:R-:W-:Y:S01]  /*195a0*/  FSEL R154, R51, -INF , !P4 ;  /* 0xff800000339a7808 */ /* 0x000fe20006000000 */
[C---:B------:R-:W-:Y:S01]  /*195b0*/  FFMA.FTZ R129, R0.reuse, R26, R129 ;  /* 0x0000001a00817223 */ /* 0x040fe20000010081 */
[----:B--2---:R-:W-:Y:S01]  /*195c0*/  FFMA.FTZ R142, R0, R24, R126 ;  /* 0x00000018008e7223 */ /* 0x004fe2000001007e */
[----:B------:R-:W-:Y:S01]  /*195d0*/  ISETP.GE.AND P4, PT, R27, R138, PT ;  /* 0x0000008a1b00720c */ /* 0x000fe20003f86270 */
[----:B------:R-:W-:Y:S01]  /*195e0*/  VIADD R24, R3, 0x79 ;  /* 0x0000007903187836 */ /* 0x000fe20000000000 */
[----:B------:R-:W-:Y:S02]  /*195f0*/  FSEL R134, R124, -INF , !P5 ;  /* 0xff8000007c867808 */ /* 0x000fe40006800000 */
[----:B------:R-:W-:Y:S02]  /*19600*/  ISETP.GT.AND P5, PT, R249, R238, PT ;  /* 0x000000eef900720c */ /* 0x000fe40003fa4270 */
[----:B------:R-:W-:-:S02]  /*19610*/  FSEL R150, R135, -INF , !P6 ;  /* 0xff80000087967808 */ /* 0x000fc40007000000 */
[----:B------:R-:W-:Y:S02]  /*19620*/  FSEL R139, R128, -INF , !P3 ;  /* 0xff800000808b7808 */ /* 0x000fe40005800000 */
[C---:B------:R-:W-:Y:S02]  /*19630*/  ISETP.GE.AND P6, PT, R3.reuse, R136, PT ;  /* 0x000000880300720c */ /* 0x040fe40003fc6270 */
[----:B------:R-:W-:Y:S02]  /*19640*/  ISETP.GE.AND P3, PT, R3, R138, PT ;  /* 0x0000008a0300720c */ /* 0x000fe40003f66270 */
[----:B------:R-:W-:Y:S02]  /*19650*/  FSEL R144, R130, -INF , !P4 ;  /* 0xff80000082907808 */ /* 0x000fe40006000000 */
[----:B------:R-:W-:Y:S01]  /*19660*/  FSEL R135, R129, -INF , !P1 ;  /* 0xff80000081877808 */ /* 0x000fe20004800000 */
[----:B---3--:R-:W-:Y:S01]  /*19670*/  FFMA.FTZ R131, R0, R26, R131 ;  /* 0x0000001a00837223 */ /* 0x008fe20000010083 */
[----:B------:R-:W-:-:S02]  /*19680*/  I2FP.F32.S32 R3, R3 ;  /* 0x0000000300037245 */ /* 0x000fc40000201400 */
[C---:B------:R-:W-:Y:S02]  /*19690*/  ISETP.GE.AND P4, PT, R24.reuse, R136, PT ;  /* 0x000000881800720c */ /* 0x040fe40003f86270 */
[----:B------:R-:W-:Y:S02]  /*196a0*/  ISETP.GE.AND P1, PT, R24, R138, PT ;  /* 0x0000008a1800720c */ /* 0x000fe40003f26270 */
[----:B------:R-:W-:Y:S01]  /*196b0*/  I2FP.F32.S32 R24, R24 ;  /* 0x0000001800187245 */ /* 0x000fe20000201400 */
[CC--:B----4-:R-:W-:Y:S01]  /*196c0*/  FFMA.FTZ R20, R0.reuse, R3.reuse, R20 ;  /* 0x0000000300147223 */ /* 0x0d0fe20000010014 */
[----:B------:R-:W-:Y:S01]  /*196d0*/  FSEL R143, R131, -INF , !P0 ;  /* 0xff800000838f7808 */ /* 0x000fe20004000000 */
[----:B------:R-:W-:Y:S01]  /*196e0*/  FFMA.FTZ R3, R0, R3, R22 ;  /* 0x0000000300037223 */ /* 0x000fe20000010016 */
[----:B------:R-:W-:Y:S01]  /*196f0*/  ISETP.NE.U32.AND P0, PT, R246, RZ, PT ;  /* 0x000000fff600720c */ /* 0x000fe20003f05070 */
[CC--:B------:R-:W-:Y:S01]  /*19700*/  FFMA.FTZ R132, R0.reuse, R24.reuse, R125 ;  /* 0x0000001800847223 */ /* 0x0c0fe2000001007d */
[----:B-1----:R-:W-:Y:S01]  /*19710*/  FFMA.FTZ R65, R0, R24, R65 ;  /* 0x0000001800417223 */ /* 0x002fe20000010041 */
[----:B------:R-:W-:Y:S01]  /*19720*/  BSSY B1, `(.L_x_4659) ;  /* 0x00000dc000017945 */ /* 0x000fe20003800000 */
[----:B------:R-:W-:Y:S01]  /*19730*/  ISETP.NE.AND.EX P0, PT, R247, RZ, PT, P0 ;  /* 0x000000fff700720c */ /* 0x000fe20003f05300 */
[C---:B------:R-:W-:Y:S01]  /*19740*/  VIADD R222, R230.reuse, 0x800 ;  /* 0x00000800e6de7836 */ /* 0x040fe20000000000 */
[C---:B------:R-:W-:Y:S01]  /*19750*/  IADD3 R218, R230.reuse, 0x2800, RZ ;  /* 0x00002800e6da7810 */ /* 0x040fe20007ffe0ff */
[C---:B------:R-:W-:Y:S01]  /*19760*/  VIADD R221, R230.reuse, 0x1000 ;  /* 0x00001000e6dd7836 */ /* 0x040fe20000000000 */
[C---:B------:R-:W-:Y:S01]  /*19770*/  IADD3 R211, R230.reuse, 0x5800, RZ ;  /* 0x00005800e6d37810 */ /* 0x040fe20007ffe0ff */
[----:B------:R-:W-:Y:S01]  /*19780*/  VIADD R220, R230, 0x1800 ;  /* 0x00001800e6dc7836 */ /* 0x000fe20000000000 */
[----:B------:R-:W-:Y:S01]  /*19790*/  FSEL R142, R142, -INF , !P2 ;  /* 0xff8000008e8e7808 */ /* 0x000fe20005000000 */
[----:B------:R-:W-:Y:S01]  /*197a0*/  VIADD R219, R230, 0x2000 ;  /* 0x00002000e6db7836 */ /* 0x000fe20000000000 */
        /* <DEDUP_REMOVED lines=61> */
[----:B------:R1:W3:Y:S04]  /*19b80*/  LD.E R22, desc[UR6][R50.64] ;  /* 0x0000000632167980 */ /* 0x0002e8000c101900 */
[----:B------:R-:W3:Y:S04]  /*19b90*/  LD.E R2, desc[UR6][R34.64] ;  /* 0x0000000622027980 */ /* 0x000ee8000c101900 */
[----:B------:R-:W4:Y:S01]  /*19ba0*/  LD.E.64 R34, desc[UR6][R10.64+0x20] ;  /* 0x000020060a227980 */ /* 0x000f22000c101b00 */
[----:B------:R-:W-:-:S04]  /*19bb0*/  IMAD.IADD R24, R24, 0x1, -R25 ;  /* 0x0000000118187824 */ /* 0x000fc800078e0a19 */
[----:B------:R-:W-:-:S05]  /*19bc0*/  IMAD R33, R33, R24, -0x80 ;  /* 0xffffff8021217424 */ /* 0x000fca00078e0218 */
[----:B------:R-:W-:Y:S01]  /*19bd0*/  SHF.R.S32.HI R25, RZ, 0x1f, R33 ;  /* 0x0000001fff197819 */ /* 0x000fe20000011421 */
[-C--:B--2---:R-:W-:Y:S02]  /*19be0*/  IMAD R24, R27, R33.reuse, RZ ;  /* 0x000000211b187224 */ /* 0x084fe400078e02ff */
[----:B-1----:R-:W-:-:S04]  /*19bf0*/  IMAD.WIDE.U32 R50, R26, R33, RZ ;  /* 0x000000211a327225 */ /* 0x002fc800078e00ff */
        /* <DEDUP_REMOVED lines=9> */
.L_x_4662:
[----:B------:R-:W2:Y:S02]  /*19c90*/  LD.E R24, desc[UR6][R10.64+0x38] ;  /* 0x000038060a187980 */ /* 0x000ea4000c101900 */
[----:B--2---:R-:W-:-:S04]  /*19ca0*/  LEA R24, -R24, RZ, 0x7 ;  /* 0x000000ff18187211 */ /* 0x004fc800078e39ff */
[----:B------:R-:W-:Y:S02]  /*19cb0*/  SHF.R.S32.HI R22, RZ, 0x1f, R24 ;  /* 0x0000001fff167819 */ /* 0x000fe40000011418 */
.L_x_4663:
[----:B------:R-:W-:Y:S05]  /*19cc0*/  BSYNC B0 ;  /* 0x0000000000007941 */ /* 0x000fea0003800000 */
.L_x_4661:
        /* <DEDUP_REMOVED lines=129> */
.L_x_4660:
[----:B------:R-:W-:Y:S05]  /*1a4e0*/  BSYNC B1 ;  /* 0x0000000000017941 */ /* 0x000fea0003800000 */
.L_x_4659:
        /* <DEDUP_REMOVED lines=79> */
[----:B------:R-:W-:Y:S04]  /*1a9e0*/  LDSM.16.MT88.4 R76, [R224+0x10000] ;  /* 0x01000000e04c783b */ /* 0x000fe80000004200 */
[----:B------:R-:W-:Y:S01]  /*1a9f0*/  LDSM.16.MT88.4 R32, [R223+0x10000] ;  /* 0x01000000df20783b */ /* 0x000fe20000004200 */
[----:B-1----:R-:W-:-:S04]  /*1aa00*/  FMNMX.FTZ R2, R25, R2, !PT ;  /* 0x0000000219027209 */ /* 0x002fc80007810000 */
[----:B------:R-:W-:Y:S01]  /*1aa10*/  FSETP.NEU.FTZ.AND P1, PT, R2, -INF , PT ;  /* 0xff8000000200780b */ /* 0x000fe20003f3d000 */
[----:B--2---:R-:W-:-:S05]  /*1aa20*/  FMUL.FTZ R66, R67, R2 ;  /* 0x0000000243427220 */ /* 0x004fca0000410000 */
[----:B------:R-:W-:-:S05]  /*1aa30*/  FSEL R66, R66, RZ, P1 ;  /* 0x000000ff42427208 */ /* 0x000fca0000800000 */
[-CC-:B------:R-:W-:Y:S01]  /*1aa40*/  FFMA.FTZ R64, R3, R67.reuse, -R66.reuse ;  /* 0x0000004303407223 */ /* 0x180fe20000010842 */
[----:B---3--:R-:W-:Y:S01]  /*1aa50*/  FMNMX.FTZ R3, R24, R22, !PT ;  /* 0x0000001618037209 */ /* 0x008fe20007810000 */
[-CC-:B------:R-:W-:Y:S01]  /*1aa60*/  FFMA.FTZ R63, R23, R67.reuse, -R66.reuse ;  /* 0x00000043173f7223 */ /* 0x180fe20000010842 */
[-CC-:B------:R-:W-:Y:S01]  /*1aa70*/  FFMA.FTZ R60, R21, R67.reuse, -R66.reuse ;  /* 0x00000043153c7223 */ /* 0x180fe20000010842 */
[--C-:B------:R-:W-:Y:S01]  /*1aa80*/  FFMA.FTZ R58, R28, R67, -R66.reuse ;  /* 0x000000431c3a7223 */ /* 0x100fe20000010842 */
[----:B------:R-:W-:Y:S01]  /*1aa90*/  FSETP.NEU.FTZ.AND P1, PT, R3, -INF , PT ;  /* 0xff8000000300780b */ /* 0x000fe20003f3d000 */
[----:B------:R-:W-:Y:S01]  /*1aaa0*/  FMUL.FTZ R133, R67, R3 ;  /* 0x0000000343857220 */ /* 0x000fe20000410000 */
[----:B------:R-:W-:Y:S01]  /*1aab0*/  MUFU.EX2 R64, R64 ;  /* 0x0000004000407308 */ /* 0x000fe20000000800 */
[-CC-:B------:R-:W-:Y:S01]  /*1aac0*/  FFMA.FTZ R55, R15, R67.reuse, -R66.reuse ;  /* 0x000000430f377223 */ /* 0x180fe20000010842 */
[-CC-:B------:R-:W-:Y:S01]  /*1aad0*/  FFMA.FTZ R51, R14, R67.reuse, -R66.reuse ;  /* 0x000000430e337223 */ /* 0x180fe20000010842 */
[----:B------:R-:W-:Y:S01]  /*1aae0*/  LDSM.16.MT88.4 R28, [R227+0xc800] ;  /* 0x00c80000e31c783b */ /* 0x000fe20000004200 */
[----:B------:R-:W-:Y:S01]  /*1aaf0*/  FSEL R133, R133, RZ, P1 ;  /* 0x000000ff85857208 */ /* 0x000fe20000800000 */
[-CC-:B------:R-:W-:Y:S01]  /*1ab00*/  FFMA.FTZ R54, R17, R67.reuse, -R66.reuse ;  /* 0x0000004311367223 */ /* 0x180fe20000010842 */
[-CC-:B------:R-:W-:Y:S01]  /*1ab10*/  FFMA.FTZ R49, R5, R67.reuse, -R66.reuse ;  /* 0x0000004305317223 */ /* 0x180fe20000010842 */
[----:B------:R-:W-:Y:S01]  /*1ab20*/  LDSM.16.MT88.4 R24, [R223+0xc800] ;  /* 0x00c80000df18783b */ /* 0x000fe20000004200 */
[----:B------:R-:W1:Y:S01]  /*1ab30*/  MUFU.EX2 R63, R63 ;  /* 0x0000003f003f7308 */ /* 0x000e620000000800 */
[-CC-:B------:R-:W-:Y:S01]  /*1ab40*/  FFMA.FTZ R61, R20, R67.reuse, -R133.reuse ;  /* 0x00000043143d7223 */ /* 0x180fe20000010885 */
[-CC-:B------:R-:W-:Y:S01]  /*1ab50*/  FFMA.FTZ R62, R19, R67.reuse, -R133.reuse ;  /* 0x00000043133e7223 */ /* 0x180fe20000010885 */
[-CC-:B------:R-:W-:Y:S01]  /*1ab60*/  FFMA.FTZ R59, R18, R67.reuse, -R133.reuse ;  /* 0x00000043123b7223 */ /* 0x180fe20000010885 */
[-CC-:B------:R-:W-:Y:S01]  /*1ab70*/  FFMA.FTZ R57, R16, R67.reuse, -R133.reuse ;  /* 0x0000004310397223 */ /* 0x180fe20000010885 */
[-CC-:B------:R-:W-:Y:S01]  /*1ab80*/  FFMA.FTZ R56, R13, R67.reuse, -R133.reuse ;  /* 0x000000430d387223 */ /* 0x180fe20000010885 */
[-CC-:B------:R-:W-:Y:S01]  /*1ab90*/  FFMA.FTZ R53, R12, R67.reuse, -R133.reuse ;  /* 0x000000430c357223 */ /* 0x180fe20000010885 */
[----:B------:R-:W-:Y:S01]  /*1aba0*/  LDSM.16.MT88.4 R20, [R224+0xc800] ;  /* 0x00c80000e014783b */ /* 0x000fe20000004200 */
[----:B------:R-:W-:Y:S01]  /*1abb0*/  MUFU.EX2 R60, R60 ;  /* 0x0000003c003c7308 */ /* 0x000fe20000000800 */
[-CC-:B------:R-:W-:Y:S01]  /*1abc0*/  FFMA.FTZ R52, R7, R67.reuse, -R133.reuse ;  /* 0x0000004307347223 */ /* 0x180fe20000010885 */
[-CC-:B------:R-:W-:Y:S01]  /*1abd0*/  FFMA.FTZ R50, R6, R67.reuse, -R133.reuse ;  /* 0x0000004306327223 */ /* 0x180fe20000010885 */
[----:B------:R-:W2:Y:S01]  /*1abe0*/  LDSM.16.MT88.4 R12, [R225+0xc800] ;  /* 0x00c80000e10c783b */ /* 0x000ea20000004200 */
[-CC-:B------:R-:W-:Y:S01]  /*1abf0*/  FFMA.FTZ R46, R46, R67.reuse, -R66.reuse ;  /* 0x000000432e2e7223 */ /* 0x180fe20000010842 */
[-CC-:B------:R-:W-:Y:S01]  /*1ac00*/  FFMA.FTZ R43, R43, R67.reuse, -R66.reuse ;  /* 0x000000432b2b7223 */ /* 0x180fe20000010842 */
[-CC-:B------:R-:W-:Y:S01]  /*1ac10*/  FFMA.FTZ R42, R42, R67.reuse, -R66.reuse ;  /* 0x000000432a2a7223 */ /* 0x180fe20000010842 */
[----:B------:R-:W3:Y:S01]  /*1ac20*/  LDSM.16.MT88.4 R4, [R227+0x10800] ;  /* 0x01080000e304783b */ /* 0x000ee20000004200 */
[----:B------:R-:W5:Y:S01]  /*1ac30*/  MUFU.EX2 R58, R58 ;  /* 0x0000003a003a7308 */ /* 0x000f620000000800 */
[----:B-1----:R-:W-:Y:S01]  /*1ac40*/  F2FP.F16.F32.PACK_AB R69, R63, R64 ;  /* 0x000000403f45723e */ /* 0x002fe200000000ff */
        /* <DEDUP_REMOVED lines=14> */
[----:B------:R-:W1:Y:S01]  /*1ad30*/  MUFU.EX2 R62, R62 ;  /* 0x0000003e003e7308 */ /* 0x000e620000000800 */
[----:B-----5:R-:W-:Y:S01]  /*1ad40*/  F2FP.F16.F32.PACK_AB R71, R58, R60 ;  /* 0x0000003c3a47723e */ /* 0x020fe200000000ff */
        /* <DEDUP_REMOVED lines=13> */
[--C-:B------:R-:W-:Y:S01]  /*1ae20*/  FFMA.FTZ R170, R170, R67, -R133.reuse ;  /* 0x00000043aaaa7223 */ /* 0x100fe20000010885 */
[----:B------:R-:W5:Y:S01]  /*1ae30*/  MUFU.EX2 R57, R57 ;  /* 0x0000003900397308 */ /* 0x000f620000000800 */
[----:B-1----:R-:W-:Y:S01]  /*1ae40*/  F2FP.F16.F32.PACK_AB R68, R62, R61 ;  /* 0x0000003d3e44723e */ /* 0x002fe200000000ff */
[-CC-:B------:R-:W-:Y:S01]  /*1ae50*/  FFMA.FTZ R169, R169, R67.reuse, -R133.reuse ;  /* 0x00000043a9a97223 */ /* 0x180fe20000010885 */
[-CC-:B------:R-:W-:Y:S01]  /*1ae60*/  FFMA.FTZ R168, R168, R67.reuse, -R133.reuse ;  /* 0x00000043a8a87223 */ /* 0x180fe20000010885 */
[-CC-:B------:R-:W-:Y:S01]  /*1ae70*/  FFMA.FTZ R167, R167, R67.reuse, -R66.reuse ;  /* 0x00000043a7a77223 */ /* 0x180fe20000010842 */
[----:B------:R-:W-:Y:S01]  /*1ae80*/  LDSM.16.MT88.4 R36, [R227+0x12000] ;  /* 0x01200000e324783b */ /* 0x000fe20000004200 */
[-CC-:B------:R-:W-:Y:S01]  /*1ae90*/  FFMA.FTZ R160, R160, R67.reuse, -R66.reuse ;  /* 0x00000043a0a07223 */ /* 0x180fe20000010842 */
[-CC-:B------:R-:W-:Y:S01]  /*1aea0*/  FFMA.FTZ R158, R158, R67.reuse, -R66.reuse ;  /* 0x000000439e9e7223 */ /* 0x180fe20000010842 */
[----:B------:R-:W1:Y:S01]  /*1aeb0*/  MUFU.EX2 R54, R54 ;  /* 0x0000003600367308 */ /* 0x000e620000000800 */
[-CC-:B------:R-:W-:Y:S01]  /*1aec0*/  FFMA.FTZ R156, R156, R67.reuse, -R66.reuse ;  /* 0x000000439c9c7223 */ /* 0x180fe20000010842 */
[-CC-:B------:R-:W-:Y:S01]  /*1aed0*/  FFMA.FTZ R155, R155, R67.reuse, -R133.reuse ;  /* 0x000000439b9b7223 */ /* 0x180fe20000010885 */
[-CC-:B------:R-:W-:Y:S01]  /*1aee0*/  FFMA.FTZ R154, R154, R67.reuse, -R133.reuse ;  /* 0x000000439a9a7223 */ /* 0x180fe20000010885 */
[-CC-:B------:R-:W-:Y:S01]  /*1aef0*/  FFMA.FTZ R153, R153, R67.reuse, -R133.reuse ;  /* 0x0000004399997223 */ /* 0x180fe20000010885 */
[-C--:B------:R-:W-:Y:S01]  /*1af00*/  FFMA.FTZ R152, R152, R67.reuse, -R133 ;  /* 0x0000004398987223 */ /* 0x080fe20000010885 */
[----:B------:R-:W-:Y:S01]  /*1af10*/  FFMA.FTZ R150, R150, R67, -R66 ;  /* 0x0000004396967223 */ /* 0x000fe20000010842 */
[----:B------:R-:W-:Y:S01]  /*1af20*/  FADD.FTZ R63, R64, R63 ;  /* 0x0000003f403f7221 */ /* 0x000fe20000010000 */
[----:B------:R-:W4:Y:S01]  /*1af30*/  MUFU.EX2 R55, R55 ;  /* 0x0000003700377308 */ /* 0x000f220000000800 */
[----:B-----5:R-:W-:Y:S01]  /*1af40*/  F2FP.F16.F32.PACK_AB R70, R57, R59 ;  /* 0x0000003b3946723e */ /* 0x020fe200000000ff */
[----:B------:R-:W-:Y:S01]  /*1af50*/  FADD.FTZ R61, R61, R62 ;  /* 0x0000003e3d3d7221 */ /* 0x000fe20000010000 */
[----:B------:R-:W-:Y:S01]  /*1af60*/  FADD.FTZ R63, R60, R63 ;  /* 0x0000003f3c3f7221 */ /* 0x000fe20000010000 */
[-CC-:B------:R-:W-:Y:S01]  /*1af70*/  FFMA.FTZ R135, R135, R67.reuse, -R133.reuse ;  /* 0x0000004387877223 */ /* 0x180fe20000010885 */
[-C--:B------:R-:W-:Y:S01]  /*1af80*/  FFMA.FTZ R134, R134, R67.reuse, -R133 ;  /* 0x0000004386867223 */ /* 0x080fe20000010885 */
[----:B------:R-:W-:Y:S01]  /*1af90*/  FADD.FTZ R61, R59, R61 ;  /* 0x0000003d3b3d7221 */ /* 0x000fe20000010000 */
[-C--:B------:R-:W-:Y:S01]  /*1afa0*/  FFMA.FTZ R251, R132, R67.reuse, -R133 ;  /* 0x0000004384fb7223 */ /* 0x080fe20000010885 */
[----:B------:R-:W-:Y:S01]  /*1afb0*/  HMMA.16816.F32 R120, R68, R116, RZ ;  /* 0x000000744478723c */ /* 0x000fe200000018ff */
[----:B------:R-:W5:Y:S01]  /*1afc0*/  MUFU.EX2 R51, R51 ;  /* 0x0000003300337308 */ /* 0x000f620000000800 */
[----:B------:R-:W-:Y:S01]  /*1afd0*/  FFMA.FTZ R252, R65, R67, -R66 ;  /* 0x0000004341fc7223 */ /* 0x000fe20000010842 */
[----:B------:R-:W-:Y:S01]  /*1afe0*/  FADD.FTZ R63, R58, R63 ;  /* 0x0000003f3a3f7221 */ /* 0x000fe20000010000 */
[----:B------:R-:W-:-:S02]  /*1aff0*/  FADD.FTZ R57, R57, R61 ;  /* 0x0000003d39397221 */ /* 0x000fc40000010000 */
[C---:B------:R-:W-:Y:S01]  /*1b000*/  HMMA.16816.F32 R116, R68.reuse, R118, RZ ;  /* 0x000000764474723c */ /* 0x040fe200000018ff */
[----:B-1----:R-:W-:Y:S02]  /*1b010*/  FADD.FTZ R63, R54, R63 ;  /* 0x0000003f363f7221 */ /* 0x002fe40000010000 */
[----:B------:R-:W1:Y:S01]  /*1b020*/  MUFU.EX2 R56, R56 ;  /* 0x0000003800387308 */ /* 0x000e620000000800 */
        /* <DEDUP_REMOVED lines=8> */
[----:B-1----:R-:W-:-:S04]  /*1b0b0*/  FADD.FTZ R57, R56, R57 ;  /* 0x0000003938397221 */ /* 0x002fc80000010000 */
[C---:B------:R-:W-:Y:S03]  /*1b0c0*/  HMMA.16816.F32 R108, R68.reuse, R110, RZ ;  /* 0x0000006e446c723c */ /* 0x040fe600000018ff */
[----:B------:R-:W1:Y:S01]  /*1b0d0*/  MUFU.EX2 R50, R50 ;  /* 0x0000003200327308 */ /* 0x000e620000000800 */
[C---:B----4-:R-:W-:Y:S01]  /*1b0e0*/  F2FP.F16.F32.PACK_AB R16, R53.reuse, R56 ;  /* 0x000000383510723e */ /* 0x050fe200000000ff */
[----:B------:R-:W-:Y:S01]  /*1b0f0*/  FADD.FTZ R57, R53, R57 ;  /* 0x0000003935397221 */ /* 0x000fe20000010000 */
[C---:B------:R-:W-:Y:S05]  /*1b100*/  HMMA.16816.F32 R96, R68.reuse, R92, RZ ;  /* 0x0000005c4460723c */ /* 0x040fea00000018ff */
[----:B------:R-:W4:Y:S01]  /*1b110*/  MUFU.EX2 R49, R49 ;  /* 0x0000003100317308 */ /* 0x000f220000000800 */
[C---:B------:R-:W-:Y:S06]  /*1b120*/  HMMA.16816.F32 R88, R68.reuse, R84, RZ ;  /* 0x000000544458723c */ /* 0x040fec00000018ff */
[----:B------:R-:W-:Y:S01]  /*1b130*/  HMMA.16816.F32 R92, R68, R94, RZ ;  /* 0x0000005e445c723c */ /* 0x000fe200000018ff */
[----:B------:R-:W5:Y:S01]  /*1b140*/  MUFU.EX2 R46, R46 ;  /* 0x0000002e002e7308 */ /* 0x000f620000000800 */
[----:B-1----:R-:W-:Y:S01]  /*1b150*/  F2FP.F16.F32.PACK_AB R18, R50, R52 ;  /* 0x000000343212723e */ /* 0x002fe200000000ff */
[----:B------:R-:W-:-:S03]  /*1b160*/  FADD.FTZ R52, R52, R57 ;  /* 0x0000003934347221 */ /* 0x000fc60000010000 */
[C---:B------:R-:W-:Y:S01]  /*1b170*/  HMMA.16816.F32 R84, R68.reuse, R86, RZ ;  /* 0x000000564454723c */ /* 0x040fe200000018ff */
[----:B------:R-:W-:Y:S02]  /*1b180*/  FADD.FTZ R52, R50, R52 ;  /* 0x0000003432347221 */ /* 0x000fe40000010000 */
[----:B------:R-:W1:Y:S01]  /*1b190*/  MUFU.EX2 R43, R43 ;  /* 0x0000002b002b7308 */ /* 0x000e620000000800 */
[C---:B----4-:R-:W-:Y:S01]  /*1b1a0*/  F2FP.F16.F32.PACK_AB R19, R49.reuse, R51 ;  /* 0x000000333113723e */ /* 0x050fe200000000ff */
[----:B------:R-:W-:Y:S01]  /*1b1b0*/  FADD.FTZ R55, R49, R55 ;  /* 0x0000003731377221 */ /* 0x000fe20000010000 */
[----:B------:R-:W-:Y:S05]  /*1b1c0*/  HMMA.16816.F32 R104, R68, R100, RZ ;  /* 0x000000644468723c */ /* 0x000fea00000018ff */
[----:B------:R-:W-:Y:S01]  /*1b1d0*/  MUFU.EX2 R42, R42 ;  /* 0x0000002a002a7308 */ /* 0x000fe20000000800 */
[----:B--2---:R-:W-:Y:S01]  /*1b1e0*/  HMMA.16816.F32 R120, R16, R12, R120 ;  /* 0x0000000c1078723c */ /* 0x004fe20000001878 */
[----:B-----5:R-:W-:-:S05]  /*1b1f0*/  FADD.FTZ R55, R46, R55 ;  /* 0x000000372e377221 */ /* 0x020fca0000010000 */
[----:B------:R-:W-:Y:S01]  /*1b200*/  HMMA.16816.F32 R116, R16, R14, R116 ;  /* 0x0000000e1074723c */ /* 0x000fe20000001874 */
[----:B------:R-:W2:Y:S01]  /*1b210*/  LDSM.16.MT88.4 R12, [R225+0x10800] ;  /* 0x01080000e10c783b */ /* 0x000ea20000004200 */
[----:B------:R-:W4:Y:S01]  /*1b220*/  MUFU.EX2 R47, R47 ;  /* 0x0000002f002f7308 */ /* 0x000f220000000800 */
[----:B-1----:R-:W-:-:S03]  /*1b230*/  FADD.FTZ R55, R43, R55 ;  /* 0x000000372b377221 */ /* 0x002fc60000010000 */
[C---:B------:R-:W-:Y:S04]  /*1b240*/  HMMA.16816.F32 R128, R16.reuse, R28, R128 ;  /* 0x0000001c1080723c */ /* 0x040fe80000001880 */
[----:B------:R-:W1:Y:S02]  /*1b250*/  MUFU.EX2 R45, R45 ;  /* 0x0000002d002d7308 */ /* 0x000e640000000800 */
[C---:B------:R-:W-:Y:S01]  /*1b260*/  HMMA.16816.F32 R124, R16.reuse, R30, R124 ;  /* 0x0000001e107c723c */ /* 0x040fe2000000187c */
[----:B------:R-:W-:Y:S05]  /*1b270*/  LDSM.16.MT88.4 R28, [R223+0x10800] ;  /* 0x01080000df1c783b */ /* 0x000fea0000004200 */
[----:B------:R-:W-:Y:S01]  /*1b280*/  HMMA.16816.F32 R112, R16, R20, R112 ;  /* 0x000000141070723c */ /* 0x000fe20000001870 */
[----:B------:R-:W-:Y:S01]  /*1b290*/  MUFU.EX2 R44, R44 ;  /* 0x0000002c002c7308 */ /* 0x000fe20000000800 */
[----:B----4-:R-:W-:-:S04]  /*1b2a0*/  FADD.FTZ R52, R47, R52 ;  /* 0x000000342f347221 */ /* 0x010fc80000010000 */
[----:B------:R-:W-:Y:S01]  /*1b2b0*/  HMMA.16816.F32 R108, R16, R22, R108 ;  /* 0x00000016106c723c */ /* 0x000fe2000000186c */
[----:B------:R-:W4:Y:S02]  /*1b2c0*/  LDSM.16.MT88.4 R20, [R224+0x10800] ;  /* 0x01080000e014783b */ /* 0x000f240000004200 */
[----:B------:R-:W5:Y:S01]  /*1b2d0*/  MUFU.EX2 R41, R41 ;  /* 0x0000002900297308 */ /* 0x000f620000000800 */
[C---:B-1----:R-:W-:Y:S02]  /*1b2e0*/  FADD.FTZ R52, R45.reuse, R52 ;  /* 0x000000342d347221 */ /* 0x042fe40000010000 */
[C---:B------:R-:W-:Y:S05]  /*1b2f0*/  HMMA.16816.F32 R80, R68.reuse, R76, RZ ;  /* 0x0000004c4450723c */ /* 0x040fea00000018ff */
        /* <DEDUP_REMOVED lines=14> */
[----:B------:R-:W2:Y:S02]  /*1b3e0*/  MUFU.EX2 R147, R147 ;  /* 0x0000009300937308 */ /* 0x000ea40000000800 */
[C---:B------:R-:W-:Y:S01]  /*1b3f0*/  HMMA.16816.F32 R84, R16.reuse, R14, R84 ;  /* 0x0000000e1054723c */ /* 0x040fe20000001854 */
[----:B------:R-:W2:Y:S05]  /*1b400*/  LDSM.16.MT88.4 R12, [R224+0xd000] ;  /* 0x00d00000e00c783b */ /* 0x000eaa0000004200 */
[C---:B------:R-:W-:Y:S01]  /*1b410*/  HMMA.16816.F32 R104, R16.reuse, R24, R104 ;  /* 0x000000181068723c */ /* 0x040fe20000001868 */
[----:B------:R-:W-:Y:S05]  /*1b420*/  MUFU.EX2 R148, R148 ;  /* 0x0000009400947308 */ /* 0x000fea0000000800 */
[C---:B------:R-:W-:Y:S01]  /*1b430*/  HMMA.16816.F32 R100, R16.reuse, R26, R100 ;  /* 0x0000001a1064723c */ /* 0x040fe20000001864 */
[----:B------:R-:W2:Y:S02]  /*1b440*/  LDSM.16.MT88.4 R24, [R227+0xd000] ;  /* 0x00d00000e318783b */ /* 0x000ea40000004200 */
[----:B------:R-:W2:Y:S03]  /*1b450*/  MUFU.EX2 R149, R149 ;  /* 0x0000009500957308 */ /* 0x000ea60000000800 */
        /* <DEDUP_REMOVED lines=23> */
[C---:B--2---:R-:W-:Y:S06]  /*1b5d0*/  HMMA.16816.F32 R112, R28.reuse, R12, R112 ;  /* 0x0000000c1c70723c */ /* 0x044fec0000001870 */
[C---:B------:R-:W-:Y:S01]  /*1b5e0*/  HMMA.16816.F32 R108, R28.reuse, R14, R108 ;  /* 0x0000000e1c6c723c */ /* 0x040fe2000000186c */
[----:B------:R-:W2:Y:S01]  /*1b5f0*/  LDSM.16.MT88.4 R12, [R224+0x11000] ;  /* 0x01100000e00c783b */ /* 0x000ea20000004200 */
[----:B------:R-:W-:Y:S04]  /*1b600*/  MUFU.EX2 R164, R164 ;  /* 0x000000a400a47308 */ /* 0x000fe80000000800 */
[C---:B------:R-:W-:Y:S04]  /*1b610*/  HMMA.16816.F32 R128, R28.reuse, R24, R128 ;  /* 0x000000181c80723c */ /* 0x040fe80000001880 */
[----:B------:R-:W5:Y:S02]  /*1b620*/  MUFU.EX2 R165, R165 ;  /* 0x000000a500a57308 */ /* 0x000f640000000800 */
[C---:B------:R-:W-:Y:S01]  /*1b630*/  HMMA.16816.F32 R124, R28.reuse, R26, R124 ;  /* 0x0000001a1c7c723c */ /* 0x040fe2000000187c */
[----:B------:R-:W3:Y:S05]  /*1b640*/  LDSM.16.MT88.4 R24, [R227+0xd800] ;  /* 0x00d80000e318783b */ /* 0x000eea0000004200 */
[C---:B----4-:R-:W-:Y:S01]  /*1b650*/  HMMA.16816.F32 R96, R28.reuse, R16, R96 ;  /* 0x000000101c60723c */ /* 0x050fe20000001860 */
        /* <DEDUP_REMOVED lines=23> */
[----:B------:R-:W4:Y:S01]  /*1b7d0*/  MUFU.EX2 R170, R170 ;  /* 0x000000aa00aa7308 */ /* 0x000f220000000800 */
[----:B------:R-:W-:Y:S01]  /*1b7e0*/  FADD.FTZ R145, R145, R9 ;  /* 0x0000000991917221 */ /* 0x000fe20000010000 */
[----:B------:R-:W-:Y:S02]  /*1b7f0*/  FADD.FTZ R148, R148, R146 ;  /* 0x0000009294947221 */ /* 0x000fe40000010000 */
[C---:B------:R-:W-:Y:S01]  /*1b800*/  HMMA.16816.F32 R72, R28.reuse, R32, R72 ;  /* 0x000000201c48723c */ /* 0x040fe20000001848 */
[----:B------:R-:W-:Y:S01]  /*1b810*/  FADD.FTZ R145, R151, R145 ;  /* 0x0000009197917221 */ /* 0x000fe20000010000 */
[----:B------:R-:W-:Y:S02]  /*1b820*/  FADD.FTZ R148, R149, R148 ;  /* 0x0000009495947221 */ /* 0x000fe40000010000 */
[----:B------:R-:W-:Y:S02]  /*1b830*/  MUFU.EX2 R169, R169 ;  /* 0x000000a900a97308 */ /* 0x000fe40000000800 */
[----:B------:R-:W-:Y:S01]  /*1b840*/  HMMA.16816.F32 R68, R28, R34, R68 ;  /* 0x000000221c44723c */ /* 0x000fe20000001844 */
[----:B------:R-:W4:Y:S04]  /*1b850*/  LDSM.16.MT88.4 R32, [R227+0x11800] ;  /* 0x01180000e320783b */ /* 0x000f280000004200 */
[----:B------:R-:W-:Y:S01]  /*1b860*/  LDSM.16.MT88.4 R28, [R223+0x11800] ;  /* 0x01180000df1c783b */ /* 0x000fe20000004200 */
[C---:B---3--:R-:W-:Y:S01]  /*1b870*/  HMMA.16816.F32 R128, R12.reuse, R24, R128 ;  /* 0x000000180c80723c */ /* 0x048fe20000001880 */
[----:B------:R-:W3:Y:S05]  /*1b880*/  MUFU.EX2 R168, R168 ;  /* 0x000000a800a87308 */ /* 0x000eea0000000800 */
[C---:B------:R-:W-:Y:S01]  /*1b890*/  HMMA.16816.F32 R124, R12.reuse, R26, R124 ;  /* 0x0000001a0c7c723c */ /* 0x040fe2000000187c */
[----:B------:R-:W3:Y:S02]  /*1b8a0*/  LDSM.16.MT88.4 R24, [R225+0x11800] ;  /* 0x01180000e118783b */ /* 0x000ee40000004200 */
[----:B------:R-:W3:Y:S03]  /*1b8b0*/  MUFU.EX2 R167, R167 ;  /* 0x000000a700a77308 */ /* 0x000ee60000000800 */
[C---:B-----5:R-:W-:Y:S05]  /*1b8c0*/  HMMA.16816.F32 R120, R12.reuse, R16, R120 ;  /* 0x000000100c78723c */ /* 0x060fea0000001878 */
[----:B------:R-:W-:Y:S01]  /*1b8d0*/  MUFU.EX2 R160, R160 ;  /* 0x000000a000a07308 */ /* 0x000fe20000000800 */
[C---:B------:R-:W-:Y:S01]  /*1b8e0*/  HMMA.16816.F32 R116, R12.reuse, R18, R116 ;  /* 0x000000120c74723c */ /* 0x040fe20000001874 */
[----:B------:R-:W5:Y:S05]  /*1b8f0*/  LDSM.16.MT88.4 R16, [R224+0x11800] ;  /* 0x01180000e010783b */ /* 0x000f6a0000004200 */
        /* <DEDUP_REMOVED lines=9> */
[C---:B----4-:R-:W-:Y:S01]  /*1b990*/  HMMA.16816.F32 R96, R12.reuse, R32, R96 ;  /* 0x000000200c60723c */ /* 0x050fe20000001860 */
[----:B------:R-:W2:Y:S05]  /*1b9a0*/  MUFU.EX2 R154, R154 ;  /* 0x0000009a009a7308 */ /* 0x000eaa0000000800 */
[C---:B------:R-:W-:Y:S01]  /*1b9b0*/  HMMA.16816.F32 R92, R12.reuse, R34, R92 ;  /* 0x000000220c5c723c */ /* 0x040fe2000000185c */
[----:B------:R-:W4:Y:S02]  /*1b9c0*/  LDSM.16.MT88.4 R32, [R225+0x12000] ;  /* 0x01200000e120783b */ /* 0x000f240000004200 */
[----:B------:R-:W-:Y:S03]  /*1b9d0*/  MUFU.EX2 R153, R153 ;  /* 0x0000009900997308 */ /* 0x000fe60000000800 */
[C---:B---3--:R-:W-:Y:S05]  /*1b9e0*/  HMMA.16816.F32 R88, R12.reuse, R24, R88 ;  /* 0x000000180c58723c */ /* 0x048fea0000001858 */
[----:B------:R-:W3:Y:S01]  /*1b9f0*/  MUFU.EX2 R152, R152 ;  /* 0x0000009800987308 */ /* 0x000ee20000000800 */
[----:B------:R-:W-:Y:S01]  /*1ba00*/  HMMA.16816.F32 R84, R12, R26, R84 ;  /* 0x0000001a0c54723c */ /* 0x000fe20000001854 */
[----:B------:R-:W-:Y:S01]  /*1ba10*/  F2FP.F16.F32.PACK_AB R24, R163, R162 ;  /* 0x000000a2a318723e */ /* 0x000fe200000000ff */
[----:B------:R-:W-:Y:S01]  /*1ba20*/  FADD.FTZ R162, R162, R148 ;  /* 0x00000094a2a27221 */ /* 0x000fe20000010000 */
[----:B------:R-:W-:Y:S01]  /*1ba30*/  F2FP.F16.F32.PACK_AB R25, R159, R157 ;  /* 0x0000009d9f19723e */ /* 0x000fe200000000ff */
[----:B------:R-:W-:-:S02]  /*1ba40*/  FADD.FTZ R157, R157, R145 ;  /* 0x000000919d9d7221 */ /* 0x000fc40000010000 */
[C---:B-----5:R-:W-:Y:S01]  /*1ba50*/  HMMA.16816.F32 R80, R12.reuse, R16, R80 ;  /* 0x000000100c50723c */ /* 0x060fe20000001850 */
[----:B------:R-:W-:Y:S01]  /*1ba60*/  F2FP.F16.F32.PACK_AB R26, R165, R164 ;  /* 0x000000a4a51a723e */ /* 0x000fe200000000ff */
[----:B------:R-:W5:Y:S01]  /*1ba70*/  MUFU.EX2 R150, R150 ;  /* 0x0000009600967308 */ /* 0x000f620000000800 */
[----:B------:R-:W-:Y:S01]  /*1ba80*/  F2FP.F16.F32.PACK_AB R27, R166, R161 ;  /* 0x000000a1a61b723e */ /* 0x000fe200000000ff */
[----:B------:R-:W-:Y:S01]  /*1ba90*/  FADD.FTZ R157, R159, R157 ;  /* 0x0000009d9f9d7221 */ /* 0x000fe20000010000 */
[----:B------:R-:W-:Y:S01]  /*1baa0*/  FADD.FTZ R162, R163, R162 ;  /* 0x000000a2a3a27221 */ /* 0x000fe20000010000 */
[C---:B------:R-:W-:Y:S01]  /*1bab0*/  HMMA.16816.F32 R76, R12.reuse, R18, R76 ;  /* 0x000000120c4c723c */ /* 0x040fe2000000184c */
[----:B------:R-:W2:Y:S01]  /*1bac0*/  LDSM.16.MT88.4 R16, [R224+0xe000] ;  /* 0x00e00000e010783b */ /* 0x000ea20000004200 */
        /* <DEDUP_REMOVED lines=10> */
[C---:B-1----:R-:W-:Y:S04]  /*1bb70*/  HMMA.16816.F32 R128, R24.reuse, R4, R128 ;  /* 0x000000041880723c */ /* 0x042fe80000001880 */
[----:B------:R-:W-:Y:S02]  /*1bb80*/  MUFU.EX2 R251, R251 ;  /* 0x000000fb00fb7308 */ /* 0x000fe40000000800 */
[C---:B------:R-:W-:Y:S01]  /*1bb90*/  HMMA.16816.F32 R124, R24.reuse, R6, R124 ;  /* 0x00000006187c723c */ /* 0x040fe2000000187c */
[----:B------:R-:W1:Y:S05]  /*1bba0*/  LDSM.16.MT88.4 R4, [R224+0x12000] ;  /* 0x01200000e004783b */ /* 0x000e6a0000004200 */
[C---:B----4-:R-:W-:Y:S01]  /*1bbb0*/  HMMA.16816.F32 R88, R24.reuse, R32, R88 ;  /* 0x000000201858723c */ /* 0x050fe20000001858 */
[----:B------:R-:W-:Y:S05]  /*1bbc0*/  MUFU.EX2 R252, R252 ;  /* 0x000000fc00fc7308 */ /* 0x000fea0000000800 */
        /* <DEDUP_REMOVED lines=14> */
[----:B---3--:R-:W-:Y:S01]  /*1bcb0*/  HMMA.16816.F32 R104, R24, R12, R104 ;  /* 0x0000000c1868723c */ /* 0x008fe20000001868 */
[----:B------:R-:W-:Y:S01]  /*1bcc0*/  FADD.FTZ R174, R167, R174 ;  /* 0x000000aea7ae7221 */ /* 0x000fe20000010000 */
[----:B------:R-:W-:-:S04]  /*1bcd0*/  FADD.FTZ R169, R168, R169 ;  /* 0x000000a9a8a97221 */ /* 0x000fc80000010000 */
[C---:B------:R-:W-:Y:S01]  /*1bce0*/  HMMA.16816.F32 R100, R24.reuse, R14, R100 ;  /* 0x0000000e1864723c */ /* 0x040fe20000001864 */
[----:B------:R-:W2:Y:S05]  /*1bcf0*/  LDSM.16.MT88.4 R12, [R224+0xe800] ;  /* 0x00e80000e00c783b */ /* 0x000eaa0000004200 */
[C---:B-1----:R-:W-:Y:S06]  /*1bd00*/  HMMA.16816.F32 R80, R24.reuse, R4, R80 ;  /* 0x000000041850723c */ /* 0x042fec0000001850 */
[C---:B------:R-:W-:Y:S01]  /*1bd10*/  HMMA.16816.F32 R76, R24.reuse, R6, R76 ;  /* 0x00000006184c723c */ /* 0x040fe2000000184c */
[----:B------:R-:W1:Y:S05]  /*1bd20*/  LDSM.16.MT88.4 R4, [R223+0xe800] ;  /* 0x00e80000df04783b */ /* 0x000e6a0000004200 */
[C---:B------:R-:W-:Y:S06]  /*1bd30*/  HMMA.16816.F32 R120, R24.reuse, R20, R120 ;  /* 0x000000141878723c */ /* 0x040fec0000001878 */
[C---:B------:R-:W-:Y:S01]  /*1bd40*/  HMMA.16816.F32 R116, R24.reuse, R22, R116 ;  /* 0x000000161874723c */ /* 0x040fe20000001874 */
[----:B------:R-:W-:Y:S05]  /*1bd50*/  LDSM.16.MT88.4 R20, [R227+0xe800] ;  /* 0x00e80000e314783b */ /* 0x000fea0000004200 */
[C---:B------:R-:W-:Y:S06]  /*1bd60*/  HMMA.16816.F32 R72, R24.reuse, R28, R72 ;  /* 0x0000001c1848723c */ /* 0x040fec0000001848 */
[----:B------:R-:W-:Y:S01]  /*1bd70*/  HMMA.16816.F32 R68, R24, R30, R68 ;  /* 0x0000001e1844723c */ /* 0x000fe20000001844 */
[----:B------:R-:W-:Y:S05]  /*1bd80*/  LDSM.16.MT88.4 R28, [R227+0x12800] ;  /* 0x01280000e31c783b */ /* 0x000fea0000004200 */
[C---:B--2---:R-:W-:Y:S06]  /*1bd90*/  HMMA.16816.F32 R112, R32.reuse, R12, R112 ;  /* 0x0000000c2070723c */ /* 0x044fec0000001870 */
[C---:B------:R-:W-:Y:S01]  /*1bda0*/  HMMA.16816.F32 R108, R32.reuse, R14, R108 ;  /* 0x0000000e206c723c */ /* 0x040fe2000000186c */
[----:B------:R-:W2:Y:S05]  /*1bdb0*/  LDSM.16.MT88.4 R12, [R224+0x12800] ;  /* 0x01280000e00c783b */ /* 0x000eaa0000004200 */
[C---:B-1----:R-:W-:Y:S06]  /*1bdc0*/  HMMA.16816.F32 R104, R32.reuse, R4, R104 ;  /* 0x000000042068723c */ /* 0x042fec0000001868 */
[----:B------:R-:W-:Y:S01]  /*1bdd0*/  HMMA.16816.F32 R100, R32, R6, R100 ;  /* 0x000000062064723c */ /* 0x000fe20000001864 */
[----:B------:R-:W-:Y:S05]  /*1bde0*/  LDSM.16.MT88.4 R4, [R224+0xf000] ;  /* 0x00f00000e004783b */ /* 0x000fea0000004200 */
[C---:B------:R-:W-:Y:S06]  /*1bdf0*/  HMMA.16816.F32 R96, R24.reuse, R36, R96 ;  /* 0x000000241860723c */ /* 0x040fec0000001860 */
[----:B------:R-:W-:Y:S01]  /*1be00*/  HMMA.16816.F32 R92, R24, R38, R92 ;  /* 0x00000026185c723c */ /* 0x000fe2000000185c */
[----:B------:R-:W1:Y:S04]  /*1be10*/  LDSM.16.MT88.4 R36, [R223+0x12800] ;  /* 0x01280000df24783b */ /* 0x000e680000004200 */
[----:B------:R-:W-:Y:S01]  /*1be20*/  LDSM.16.MT88.4 R24, [R227+0xf000] ;  /* 0x00f00000e318783b */ /* 0x000fe20000004200 */
[C---:B------:R-:W-:Y:S06]  /*1be30*/  HMMA.16816.F32 R120, R32.reuse, R16, R120 ;  /* 0x000000102078723c */ /* 0x040fec0000001878 */
[C---:B------:R-:W-:Y:S01]  /*1be40*/  HMMA.16816.F32 R116, R32.reuse, R18, R116 ;  /* 0x000000122074723c */ /* 0x040fe20000001874 */
[----:B------:R-:W3:Y:S05]  /*1be50*/  LDSM.16.MT88.4 R16, [R225+0xf000] ;  /* 0x00f00000e110783b */ /* 0x000eea0000004200 */
[C---:B--2---:R-:W-:Y:S06]  /*1be60*/  HMMA.16816.F32 R80, R32.reuse, R12, R80 ;  /* 0x0000000c2050723c */ /* 0x044fec0000001850 */
[C---:B------:R-:W-:Y:S01]  /*1be70*/  HMMA.16816.F32 R76, R32.reuse, R14, R76 ;  /* 0x0000000e204c723c */ /* 0x040fe2000000184c */
[----:B------:R-:W2:Y:S05]  /*1be80*/  LDSM.16.MT88.4 R12, [R227+0x13000] ;  /* 0x01300000e30c783b */ /* 0x000eaa0000004200 */
[C---:B------:R-:W-:Y:S06]  /*1be90*/  HMMA.16816.F32 R128, R32.reuse, R20, R128 ;  /* 0x000000142080723c */ /* 0x040fec0000001880 */
[C---:B------:R-:W-:Y:S01]  /*1bea0*/  HMMA.16816.F32 R124, R32.reuse, R22, R124 ;  /* 0x00000016207c723c */ /* 0x040fe2000000187c */
[----:B------:R-:W4:Y:S05]  /*1beb0*/  LDSM.16.MT88.4 R20, [R225+0x12800] ;  /* 0x01280000e114783b */ /* 0x000f2a0000004200 */
[C---:B------:R-:W-:Y:S06]  /*1bec0*/  HMMA.16816.F32 R96, R32.reuse, R28, R96 ;  /* 0x0000001c2060723c */ /* 0x040fec0000001860 */
        /* <DEDUP_REMOVED lines=8> */
[----:B-----5:R-:W-:Y:S01]  /*1bf50*/  F2FP.F16.F32.PACK_AB R31, R150, R156 ;  /* 0x0000009c961f723e */ /* 0x020fe200000000ff */
        /* <DEDUP_REMOVED lines=9> */
[----:B------:R-:W1:Y:S01]  /*1bff0*/  MUFU.EX2 R36, R36 ;  /* 0x0000002400247308 */ /* 0x000e620000000800 */
[----:B------:R-:W-:Y:S01]  /*1c000*/  FADD.FTZ R156, R150, R156 ;  /* 0x0000009c969c7221 */ /* 0x000fe20000010000 */
[----:B------:R-:W-:Y:S01]  /*1c010*/  FADD.FTZ R153, R152, R153 ;  /* 0x0000009998997221 */ /* 0x000fe20000010000 */
[C---:B------:R-:W-:Y:S01]  /*1c020*/  HMMA.16816.F32 R108, R28.reuse, R6, R108 ;  /* 0x000000061c6c723c */ /* 0x040fe2000000186c */
[----:B------:R-:W5:Y:S04]  /*1c030*/  LDSM.16.MT88.4 R4, [R224+0x13000] ;  /* 0x01300000e004783b */ /* 0x000f680000004200 */
[----:B------:R-:W4:Y:S01]  /*1c040*/  MUFU.EX2 R37, R37 ;  /* 0x0000002500257308 */ /* 0x000f220000000800 */
[C---:B---3--:R-:W-:Y:S06]  /*1c050*/  HMMA.16816.F32 R120, R28.reuse, R16, R120 ;  /* 0x000000101c78723c */ /* 0x048fec0000001878 */
[----:B------:R-:W-:Y:S01]  /*1c060*/  HMMA.16816.F32 R116, R28, R18, R116 ;  /* 0x000000121c74723c */ /* 0x000fe20000001874 */
[----:B------:R-:W3:Y:S01]  /*1c070*/  LDSM.16.MT88.4 R16, [R225+0x13000] ;  /* 0x01300000e110783b */ /* 0x000ee20000004200 */
[----:B------:R-:W4:Y:S01]  /*1c080*/  MUFU.EX2 R38, R38 ;  /* 0x0000002600267308 */ /* 0x000f220000000800 */
[----:B-1----:R-:W-:-:S03]  /*1c090*/  FADD.FTZ R156, R36, R156 ;  /* 0x0000009c249c7221 */ /* 0x002fc60000010000 */
[C---:B--2---:R-:W-:Y:S04]  /*1c0a0*/  HMMA.16816.F32 R96, R28.reuse, R12, R96 ;  /* 0x0000000c1c60723c */ /* 0x044fe80000001860 */
[----:B------:R-:W1:Y:S01]  /*1c0b0*/  MUFU.EX2 R39, R39 ;  /* 0x0000002700277308 */ /* 0x000e620000000800 */
[----:B----4-:R-:W-:Y:S01]  /*1c0c0*/  FADD.FTZ R156, R37, R156 ;  /* 0x0000009c259c7221 */ /* 0x010fe20000010000 */
[----:B------:R-:W-:Y:S01]  /*1c0d0*/  HMMA.16816.F32 R92, R28, R14, R92 ;  /* 0x0000000e1c5c723c */ /* 0x000fe2000000185c */
[----:B------:R-:W2:Y:S05]  /*1c0e0*/  LDSM.16.MT88.4 R12, [R227+0xf800] ;  /* 0x00f80000e30c783b */ /* 0x000eaa0000004200 */
[----:B------:R-:W-:Y:S01]  /*1c0f0*/  HMMA.16816.F32 R88, R32, R20, R88 ;  /* 0x000000142058723c */ /* 0x000fe20000001858 */
[----:B------:R-:W-:-:S05]  /*1c100*/  FADD.FTZ R156, R38, R156 ;  /* 0x0000009c269c7221 */ /* 0x000fca0000010000 */
[----:B------:R-:W-:Y:S01]  /*1c110*/  HMMA.16816.F32 R84, R32, R22, R84 ;  /* 0x000000162054723c */ /* 0x000fe20000001854 */
[----:B------:R-:W4:Y:S01]  /*1c120*/  LDSM.16.MT88.4 R20, [R223+0xf000] ;  /* 0x00f00000df14783b */ /* 0x000f220000004200 */
[----:B-1----:R-:W-:-:S03]  /*1c130*/  FADD.FTZ R153, R39, R153 ;  /* 0x0000009927997221 */ /* 0x002fc60000010000 */
[----:B------:R-:W-:Y:S01]  /*1c140*/  LDSM.16.MT88.4 R32, [R223+0x13000] ;  /* 0x01300000df20783b */ /* 0x000fe20000004200 */
[----:B------:R-:W-:Y:S01]  /*1c150*/  HMMA.16816.F32 R128, R28, R24, R128 ;  /* 0x000000181c80723c */ /* 0x000fe20000001880 */
[----:B------:R-:W-:-:S04]  /*1c160*/  FADD.FTZ R153, R135, R153 ;  /* 0x0000009987997221 */ /* 0x000fc80000010000 */
[----:B------:R-:W-:Y:S01]  /*1c170*/  FADD.FTZ R153, R134, R153 ;  /* 0x0000009986997221 */ /* 0x000fe20000010000 */
[C---:B------:R-:W-:Y:S01]  /*1c180*/  HMMA.16816.F32 R124, R28.reuse, R26, R124 ;  /* 0x0000001a1c7c723c */ /* 0x040fe2000000187c */
[----:B------:R-:W1:Y:S05]  /*1c190*/  LDSM.16.MT88.4 R24, [R225+0xf800] ;  /* 0x00f80000e118783b */ /* 0x000e6a0000004200 */
[C---:B-----5:R-:W-:Y:S06]  /*1c1a0*/  HMMA.16816.F32 R80, R28.reuse, R4, R80 ;  /* 0x000000041c50723c */ /* 0x060fec0000001850 */
[----:B------:R-:W-:Y:S01]  /*1c1b0*/  HMMA.16816.F32 R76, R28, R6, R76 ;  /* 0x000000061c4c723c */ /* 0x000fe2000000184c */
[----:B------:R-:W-:-:S02]  /*1c1c0*/  F2FP.F16.F32.PACK_AB R4, R135, R39 ;  /* 0x000000278704723e */ /* 0x000fc400000000ff */
[----:B------:R-:W-:-:S03]  /*1c1d0*/  F2FP.F16.F32.PACK_AB R5, R37, R36 ;  /* 0x000000242505723e */ /* 0x000fc600000000ff */
[C---:B---3--:R-:W-:Y:S01]  /*1c1e0*/  HMMA.16816.F32 R88, R28.reuse, R16, R88 ;  /* 0x000000101c58723c */ /* 0x048fe20000001858 */
[C---:B------:R-:W-:Y:S01]  /*1c1f0*/  F2FP.F16.F32.PACK_AB R6, R251.reuse, R134 ;  /* 0x00000086fb06723e */ /* 0x040fe200000000ff */
[----:B------:R-:W-:Y:S01]  /*1c200*/  FADD.FTZ R251, R251, R153 ;  /* 0x00000099fbfb7221 */ /* 0x000fe20000010000 */
[C---:B------:R-:W-:Y:S01]  /*1c210*/  F2FP.F16.F32.PACK_AB R7, R252.reuse, R38 ;  /* 0x00000026fc07723e */ /* 0x040fe200000000ff */
[----:B------:R-:W-:Y:S02]  /*1c220*/  FADD.FTZ R252, R252, R156 ;  /* 0x0000009cfcfc7221 */ /* 0x000fe40000010000 */
[----:B------:R-:W-:Y:S01]  /*1c230*/  HMMA.16816.F32 R84, R28, R18, R84 ;  /* 0x000000121c54723c */ /* 0x000fe20000001854 */
[----:B------:R-:W3:Y:S05]  /*1c240*/  LDSM.16.MT88.4 R16, [R223+0xf800] ;  /* 0x00f80000df10783b */ /* 0x000eea0000004200 */
[C---:B--2---:R-:W-:Y:S06]  /*1c250*/  HMMA.16816.F32 R128, R4.reuse, R12, R128 ;  /* 0x0000000c0480723c */ /* 0x044fec0000001880 */
[----:B------:R-:W-:Y:S01]  /*1c260*/  HMMA.16816.F32 R124, R4, R14, R124 ;  /* 0x0000000e047c723c */ /* 0x000fe2000000187c */
[----:B------:R-:W2:Y:S05]  /*1c270*/  LDSM.16.MT88.4 R12, [R227+0x13800] ;  /* 0x01380000e30c783b */ /* 0x000eaa0000004200 */
[C---:B----4-:R-:W-:Y:S06]  /*1c280*/  HMMA.16816.F32 R104, R28.reuse, R20, R104 ;  /* 0x000000141c68723c */ /* 0x050fec0000001868 */
[----:B------:R-:W-:Y:S01]  /*1c290*/  HMMA.16816.F32 R100, R28, R22, R100 ;  /* 0x000000161c64723c */ /* 0x000fe20000001864 */
[----:B------:R-:W4:Y:S05]  /*1c2a0*/  LDSM.16.MT88.4 R20, [R224+0xf800] ;  /* 0x00f80000e014783b */ /* 0x000f2a0000004200 */
[C---:B-1----:R-:W-:Y:S06]  /*1c2b0*/  HMMA.16816.F32 R120, R4.reuse, R24, R120 ;  /* 0x000000180478723c */ /* 0x042fec0000001878 */
[C---:B------:R-:W-:Y:S01]  /*1c2c0*/  HMMA.16816.F32 R116, R4.reuse, R26, R116 ;  /* 0x0000001a0474723c */ /* 0x040fe20000001874 */
[----:B------:R-:W1:Y:S05]  /*1c2d0*/  LDSM.16.MT88.4 R24, [R225+0x13800] ;  /* 0x01380000e118783b */ /* 0x000e6a0000004200 */
[C---:B---3--:R-:W-:Y:S06]  /*1c2e0*/  HMMA.16816.F32 R104, R4.reuse, R16, R104 ;  /* 0x000000100468723c */ /* 0x048fec0000001868 */
[C---:B------:R-:W-:Y:S01]  /*1c2f0*/  HMMA.16816.F32 R100, R4.reuse, R18, R100 ;  /* 0x000000120464723c */ /* 0x040fe20000001864 */
[----:B------:R-:W3:Y:S05]  /*1c300*/  LDSM.16.MT88.4 R16, [R224+0x13800] ;  /* 0x01380000e010783b */ /* 0x000eea0000004200 */
[C---:B--2---:R-:W-:Y:S06]  /*1c310*/  HMMA.16816.F32 R96, R4.reuse, R12, R96 ;  /* 0x0000000c0460723c */ /* 0x044fec0000001860 */
[----:B------:R-:W-:Y:S01]  /*1c320*/  HMMA.16816.F32 R92, R4, R14, R92 ;  /* 0x0000000e045c723c */ /* 0x000fe2000000185c */
[----:B------:R-:W2:Y:S05]  /*1c330*/  LDSM.16.MT88.4 R12, [R223+0x13800] ;  /* 0x01380000df0c783b */ /* 0x000eaa0000004200 */
[C---:B------:R-:W-:Y:S06]  /*1c340*/  HMMA.16816.F32 R72, R28.reuse, R32, R72 ;  /* 0x000000201c48723c */ /* 0x040fec0000001848 */
[----:B------:R-:W-:Y:S06]  /*1c350*/  HMMA.16816.F32 R68, R28, R34, R68 ;  /* 0x000000221c44723c */ /* 0x000fec0000001844 */
[C---:B----4-:R-:W-:Y:S06]  /*1c360*/  HMMA.16816.F32 R112, R4.reuse, R20, R112 ;  /* 0x000000140470723c */ /* 0x050fec0000001870 */
[C---:B------:R-:W-:Y:S06]  /*1c370*/  HMMA.16816.F32 R108, R4.reuse, R22, R108 ;  /* 0x00000016046c723c */ /* 0x040fec000000186c */
[C---:B-1----:R-:W-:Y:S06]  /*1c380*/  HMMA.16816.F32 R88, R4.reuse, R24, R88 ;  /* 0x000000180458723c */ /* 0x042fec0000001858 */
[C---:B------:R-:W-:Y:S06]  /*1c390*/  HMMA.16816.F32 R84, R4.reuse, R26, R84 ;  /* 0x0000001a0454723c */ /* 0x040fec0000001854 */
[C---:B---3--:R-:W-:Y:S06]  /*1c3a0*/  HMMA.16816.F32 R80, R4.reuse, R16, R80 ;  /* 0x000000100450723c */ /* 0x048fec0000001850 */
        /* <DEDUP_REMOVED lines=46> */
[----:B------:R-:W-:Y:S02]  /*1c690*/  MOV R7, R9 ;  /* 0x0000000900077202 */ /* 0x000fe40000000f00 */
[----:B------:R-:W2:Y:S01]  /*1c6a0*/  LD.E.64 R8, desc[UR6][R10.64+0x40] ;  /* 0x000040060a087980 */ /* 0x000ea2000c101b00 */
[----:B------:R-:W-:Y:S02]  /*1c6b0*/  @P6 VIADD R12, R12, 0x1 ;  /* 0x000000010c0c6836 */ /* 0x000fe40000000000 */
[----:B------:R-:W-:-:S03]  /*1c6c0*/  @!P1 IMAD.MOV R7, RZ, RZ, -R7 ;  /* 0x000000ffff079224 */ /* 0x000fc600078e0a07 */
[----:B------:R-:W-:Y:S02]  /*1c6d0*/  @!P3 IADD3 R12, -R12, RZ, RZ ;  /* 0x000000ff0c0cb210 */ /* 0x000fe40007ffe1ff */
[C---:B------:R-:W-:Y:S02]  /*1c6e0*/  SEL R7, R4.reuse, R7, !P2 ;  /* 0x0000000704077207 */ /* 0x040fe40005000000 */
[----:B------:R-:W-:-:S03]  /*1c6f0*/  SEL R4, R4, R12, !P2 ;  /* 0x0000000c04047207 */ /* 0x000fc60005000000 */
[----:B------:R-:W-:-:S04]  /*1c700*/  IMAD.WIDE R16, R7, 0x4, R246 ;  /* 0x0000000407107825 */ /* 0x000fc800078e02f6 */
[C---:B------:R-:W-:Y:S01]  /*1c710*/  IMAD.WIDE R14, R4.reuse, 0x4, R246 ;  /* 0x00000004040e7825 */ /* 0x040fe200078e02f6 */
        /* <DEDUP_REMOVED lines=14> */
[----:B------:R-:W-:-:S04]  /*1c800*/  IMAD.WIDE.U32 R10, R5, R10, R12 ;  /* 0x0000000a050a7225 */ /* 0x000fc800078e000c */
[----:B------:R-:W-:Y:S01]  /*1c810*/  IMAD.MOV.U32 R5, RZ, RZ, R10 ;  /* 0x000000ffff057224 */ /* 0x000fe200078e000a */
[----:B------:R-:W-:Y:S01]  /*1c820*/  IADD3 R6, R11, R4, RZ ;  /* 0x000000040b067210 */ /* 0x000fe20007ffe0ff */
[----:B------:R-:W-:Y:S05]  /*1c830*/  BRA `(.L_x_4667) ;  /* 0x00000000000c7947 */ /* 0x000fea0003800000 */
.L_x_4666:
[----:B------:R-:W2:Y:S02]  /*1c840*/  LD.E R5, desc[UR6][R10.64+0x40] ;  /* 0x000040060a057980 */ /* 0x000ea4000c101900 */
[----:B--2---:R-:W-:-:S04]  /*1c850*/  LEA R5, -R5, RZ, 0x7 ;  /* 0x000000ff05057211 */ /* 0x004fc800078e39ff */
[----:B------:R-:W-:Y:S02]  /*1c860*/  SHF.R.S32.HI R6, RZ, 0x1f, R5 ;  /* 0x0000001fff067819 */ /* 0x000fe40000011405 */
.L_x_4667:
[----:B------:R-:W-:Y:S05]  /*1c870*/  BSYNC B0 ;  /* 0x0000000000007941 */ /* 0x000fea0003800000 */
.L_x_4665:
[C---:B------:R-:W-:Y:S01]  /*1c880*/  LOP3.LUT P4, RZ, R250.reuse, 0x1, RZ, 0xc0, !PT ;  /* 0x00000001faff7812 */ /* 0x040fe2000788c0ff */
[----:B------:R-:W1:Y:S01]  /*1c890*/  LDC.64 R188, c[0x0][0x198] ;  /* 0x00006600ffbc7b82 */ /* 0x000e620000000a00 */
[----:B------:R-:W-:Y:S01]  /*1c8a0*/  LOP3.LUT P1, RZ, R250, 0x2, RZ, 0xc0, !PT ;  /* 0x00000002faff7812 */ /* 0x000fe2000782c0ff */
[----:B------:R-:W-:Y:S01]  /*1c8b0*/  ULDC.64 UR4, c[0x0][0x208] ;  /* 0x0000820000047ab9 */ /* 0x000fe20000000a00 */
        /* <DEDUP_REMOVED lines=37> */
[--C-:B------:R-:W-:Y:S01]  /*1cb10*/  IMAD.X R6, R6, 0x1, R235.reuse, P3 ;  /* 0x0000000106067824 */ /* 0x100fe200018e06eb */
        /* <DEDUP_REMOVED lines=13> */
[CC--:B--2---:R-:W-:Y:S01]  /*1cbf0*/  @P1 LEA R24, P2, R4.reuse, R141.reuse, 0x1 ;  /* 0x0000008d04181211 */ /* 0x0c4fe200078408ff */
        /* <DEDUP_REMOVED lines=74> */
[----:B-1----:R-:W4:Y:S01]  /*1d0a0*/  LD.E R139, desc[UR4][R188.64+0x18c] ;  /* 0x00018c04bc8b7980 */ /* 0x002f22000c101900 */
[----:B------:R-:W-:Y:S03]  /*1d0b0*/  BSSY B1, `(.L_x_4668) ;  /* 0x000031a000017945 */ /* 0x000fe60003800000 */
[----:B------:R-:W-:Y:S04]  /*1d0c0*/  LDSM.16.M88.4 R148, [R233] ;  /* 0x00000000e994783b */ /* 0x000fe80000000200 */
[----:B------:R-:W1:Y:S04]  /*1d0d0*/  LDSM.16.M88.4 R44, [R232+0x4000] ;  /* 0x00400000e82c783b */ /* 0x000e680000000200 */
[----:B------:R-:W5:Y:S04]  /*1d0e0*/  LDSM.16.M88.4 R36, [R232+0x4800] ;  /* 0x00480000e824783b */ /* 0x000f680000000200 */
[----:B--2---:R-:W3:Y:S04]  /*1d0f0*/  LDSM.16.M88.4 R28, [R232+0x5000] ;  /* 0x00500000e81c783b */ /* 0x004ee80000000200 */
[----:B------:R-:W2:Y:S04]  /*1d100*/  LDSM.16.M88.4 R20, [R232+0x5800] ;  /* 0x00580000e814783b */ /* 0x000ea80000000200 */
[----:B------:R-:W2:Y:S04]  /*1d110*/  LDSM.16.M88.4 R12, [R232+0x6000] ;  /* 0x00600000e80c783b */ /* 0x000ea80000000200 */
[----:B------:R-:W2:Y:S04]  /*1d120*/  LDSM.16.M88.4 R164, [R232+0x6800] ;  /* 0x00680000e8a4783b */ /* 0x000ea80000000200 */
[----:B------:R-:W2:Y:S04]  /*1d130*/  LDSM.16.M88.4 R156, [R232+0x7000] ;  /* 0x00700000e89c783b */ /* 0x000ea80000000200 */
[----:B------:R-:W2:Y:S04]  /*1d140*/  LDSM.16.M88.4 R4, [R232+0x7800] ;  /* 0x00780000e804783b */ /* 0x000ea80000000200 */
[----:B------:R-:W-:Y:S04]  /*1d150*/  LDSM.16.M88.4 R52, [R231] ;  /* 0x00000000e734783b */ /* 0x000fe80000000200 */
[----:B------:R-:W2:Y:S04]  /*1d160*/  LDSM.16.M88.4 R180, [R230] ;  /* 0x00000000e6b4783b */ /* 0x000ea80000000200 */
[----:B------:R-:W2:Y:S01]  /*1d170*/  LDSM.16.M88.4 R176, [R222] ;  /* 0x00000000deb0783b */ /* 0x000ea20000000200 */
[C---:B-1----:R-:W-:Y:S03]  /*1d180*/  HMMA.16816.F32 R48, R148.reuse, R44, RZ ;  /* 0x0000002c9430723c */ /* 0x042fe600000018ff */
[----:B------:R-:W1:Y:S03]  /*1d190*/  LDSM.16.M88.4 R172, [R221] ;  /* 0x00000000ddac783b */ /* 0x000e660000000200 */
[C---:B------:R-:W-:Y:S01]  /*1d1a0*/  HMMA.16816.F32 R44, R148.reuse, R46, RZ ;  /* 0x0000002e942c723c */ /* 0x040fe200000018ff */
[----:B------:R-:W1:Y:S04]  /*1d1b0*/  LDSM.16.M88.4 R144, [R220] ;  /* 0x00000000dc90783b */ /* 0x000e680000000200 */
[----:B------:R-:W1:Y:S01]  /*1d1c0*/  LDSM.16.M88.4 R140, [R219] ;  /* 0x00000000db8c783b */ /* 0x000e620000000200 */
[C---:B-----5:R-:W-:Y:S03]  /*1d1d0*/  HMMA.16816.F32 R40, R148.reuse, R36, RZ ;  /* 0x000000249428723c */ /* 0x060fe600000018ff */
[----:B------:R-:W5:Y:S03]  /*1d1e0*/  LDSM.16.M88.4 R132, [R218] ;  /* 0x00000000da84783b */ /* 0x000f660000000200 */
[C---:B---3--:R-:W-:Y:S01]  /*1d1f0*/  HMMA.16816.F32 R32, R148.reuse, R28, RZ ;  /* 0x0000001c9420723c */ /* 0x048fe200000018ff */
[----:B------:R-:W3:Y:S04]  /*1d200*/  LDSM.16.M88.4 R60, [R217] ;  /* 0x00000000d93c783b */ /* 0x000ee80000000200 */
[----:B------:R-:W-:Y:S01]  /*1d210*/  LDSM.16.M88.4 R64, [R229] ;  /* 0x00000000e540783b */ /* 0x000fe20000000200 */
[C---:B--2---:R-:W-:Y:S03]  /*1d220*/  HMMA.16816.F32 R24, R148.reuse, R20, RZ ;  /* 0x000000149418723c */ /* 0x044fe600000018ff */
[----:B------:R-:W2:Y:S03]  /*1d230*/  LDSM.16.M88.4 R8, [R226+0x4000] ;  /* 0x00400000e208783b */ /* 0x000ea60000000200 */
[C---:B------:R-:W-:Y:S01]  /*1d240*/  HMMA.16816.F32 R16, R148.reuse, R12, RZ ;  /* 0x0000000c9410723c */ /* 0x040fe200000018ff */
[----:B------:R-:W-:Y:S04]  /*1d250*/  LDSM.16.M88.4 R56, [R216] ;  /* 0x00000000d838783b */ /* 0x000fe80000000200 */
[----:B------:R-:W-:Y:S01]  /*1d260*/  LDSM.16.M88.4 R184, [R228] ;  /* 0x00000000e4b8783b */ /* 0x000fe20000000200 */
        /* <DEDUP_REMOVED lines=14> */
[----:B------:R-:W2:Y:S05]  /*1d350*/  LDSM.16.M88.4 R180, [R226+0x5000] ;  /* 0x00500000e2b4783b */ /* 0x000eaa0000000200 */
[C---:B------:R-:W-:Y:S06]  /*1d360*/  HMMA.16816.F32 R40, R52.reuse, R176, R40 ;  /* 0x000000b03428723c */ /* 0x040fec0000001828 */
        /* <DEDUP_REMOVED lines=11> */
[C---:B-----5:R-:W-:Y:S06]  /*1d420*/  HMMA.16816.F32 R168, R52.reuse, R132, R168 ;  /* 0x0000008434a8723c */ /* 0x060fec00000018a8 */
[C---:B------:R-:W-:Y:S01]  /*1d430*/  HMMA.16816.F32 R164, R52.reuse, R134, R164 ;  /* 0x0000008634a4723c */ /* 0x040fe200000018a4 */
[----:B------:R-:W-:Y:S05]  /*1d440*/  LDSM.16.M88.4 R132, [R226+0x7800] ;  /* 0x00780000e284783b */ /* 0x000fea0000000200 */
[C---:B---3--:R-:W-:Y:S06]  /*1d450*/  HMMA.16816.F32 R160, R52.reuse, R60, R160 ;  /* 0x0000003c34a0723c */ /* 0x048fec00000018a0 */
[----:B------:R-:W-:Y:S01]  /*1d460*/  HMMA.16816.F32 R156, R52, R62, R156 ;  /* 0x0000003e349c723c */ /* 0x000fe2000000189c */
[----:B------:R-:W3:Y:S05]  /*1d470*/  LDSM.16.M88.4 R60, [R215] ;  /* 0x00000000d73c783b */ /* 0x000eea0000000200 */
        /* <DEDUP_REMOVED lines=8> */
[----:B------:R-:W4:Y:S05]  /*1d500*/  LDSM.16.M88.4 R180, [R215+0x2800] ;  /* 0x00280000d7b4783b */ /* 0x000f2a0000000200 */
        /* <DEDUP_REMOVED lines=15> */
[----:B------:R-:W1:Y:S05]  /*1d600*/  LDSM.16.M88.4 R140, [R232+0x8000] ;  /* 0x00800000e88c783b */ /* 0x000e6a0000000200 */
[C---:B---3--:R-:W-:Y:S06]  /*1d610*/  HMMA.16816.F32 R48, R184.reuse, R60, R48 ;  /* 0x0000003cb830723c */ /* 0x048fec0000001830 */
[C---:B------:R-:W-:Y:S01]  /*1d620*/  HMMA.16816.F32 R44, R184.reuse, R62, R44 ;  /* 0x0000003eb82c723c */ /* 0x040fe2000000182c */
[----:B------:R-:W-:Y:S05]  /*1d630*/  LDSM.16.M88.4 R60, [R232+0x9800] ;  /* 0x00980000e83c783b */ /* 0x000fea0000000200 */
[C---:B--2---:R-:W-:Y:S06]  /*1d640*/  HMMA.16816.F32 R24, R184.reuse, R8, R24 ;  /* 0x00000008b818723c */ /* 0x044fec0000001818 */
[C---:B------:R-:W-:Y:S01]  /*1d650*/  HMMA.16816.F32 R20, R184.reuse, R10, R20 ;  /* 0x0000000ab814723c */ /* 0x040fe20000001814 */
[----:B------:R-:W-:Y:S05]  /*1d660*/  LDSM.16.M88.4 R8, [R231+0x2000] ;  /* 0x00200000e708783b */ /* 0x000fea0000000200 */
[C---:B-----5:R-:W-:Y:S06]  /*1d670*/  HMMA.16816.F32 R16, R184.reuse, R4, R16 ;  /* 0x00000004b810723c */ /* 0x060fec0000001810 */
[----:B------:R-:W-:Y:S01]  /*1d680*/  HMMA.16816.F32 R12, R184, R6, R12 ;  /* 0x00000006b80c723c */ /* 0x000fe2000000180c */
[----:B------:R-:W2:Y:S05]  /*1d690*/  LDSM.16.M88.4 R4, [R214] ;  /* 0x00000000d604783b */ /* 0x000eaa0000000200 */
[C---:B------:R-:W-:Y:S06]  /*1d6a0*/  HMMA.16816.F32 R152, R64.reuse, R132, R152 ;  /* 0x000000844098723c */ /* 0x040fec0000001898 */
[----:B------:R-:W-:Y:S01]  /*1d6b0*/  HMMA.16816.F32 R148, R64, R134, R148 ;  /* 0x000000864094723c */ /* 0x000fe20000001894 */
[----:B------:R-:W-:Y:S04]  /*1d6c0*/  LDSM.16.M88.4 R132, [R232+0x8800] ;  /* 0x00880000e884783b */ /* 0x000fe80000000200 */
[----:B------:R-:W-:Y:S01]  /*1d6d0*/  LDSM.16.M88.4 R64, [R232+0x9000] ;  /* 0x00900000e840783b */ /* 0x000fe20000000200 */
[C---:B----4-:R-:W-:Y:S06]  /*1d6e0*/  HMMA.16816.F32 R168, R184.reuse, R180, R168 ;  /* 0x000000b4b8a8723c */ /* 0x050fec00000018a8 */
[C---:B------:R-:W-:Y:S06]  /*1d6f0*/  HMMA.16816.F32 R164, R184.reuse, R182, R164 ;  /* 0x000000b6b8a4723c */ /* 0x040fec00000018a4 */
[C---:B------:R-:W-:Y:S06]  /*1d700*/  HMMA.16816.F32 R40, R184.reuse, R56, R40 ;  /* 0x00000038b828723c */ /* 0x040fec0000001828 */
[C---:B------:R-:W-:Y:S01]  /*1d710*/  HMMA.16816.F32 R36, R184.reuse, R58, R36 ;  /* 0x0000003ab824723c */ /* 0x040fe20000001824 */
[----:B------:R-:W3:Y:S05]  /*1d720*/  LDSM.16.M88.4 R56, [R232+0xa000] ;  /* 0x00a00000e838783b */ /* 0x000eea0000000200 */
[C---:B------:R-:W-:Y:S06]  /*1d730*/  HMMA.16816.F32 R160, R184.reuse, R176, R160 ;  /* 0x000000b0b8a0723c */ /* 0x040fec00000018a0 */
[----:B------:R-:W-:Y:S01]  /*1d740*/  HMMA.16816.F32 R156, R184, R178, R156 ;  /* 0x000000b2b89c723c */ /* 0x000fe2000000189c */
[----:B------:R-:W4:Y:S05]  /*1d750*/  LDSM.16.M88.4 R176, [R232+0xb000] ;  /* 0x00b00000e8b0783b */ /* 0x000f2a0000000200 */
[C---:B-1----:R-:W-:Y:S06]  /*1d760*/  HMMA.16816.F32 R48, R144.reuse, R140, R48 ;  /* 0x0000008c9030723c */ /* 0x042fec0000001830 */
[----:B------:R-:W-:Y:S01]  /*1d770*/  HMMA.16816.F32 R180, R144, R142, R44 ;  /* 0x0000008e90b4723c */ /* 0x000fe2000000182c */
[----:B------:R-:W-:Y:S04]  /*1d780*/  LDSM.16.M88.4 R140, [R229+0x2000] ;  /* 0x00200000e58c783b */ /* 0x000fe80000000200 */
[----:B------:R-:W-:Y:S01]  /*1d790*/  LDSM.16.M88.4 R44, [R226+0x8000] ;  /* 0x00800000e22c783b */ /* 0x000fe20000000200 */
[C---:B------:R-:W-:Y:S06]  /*1d7a0*/  HMMA.16816.F32 R32, R184.reuse, R52, R32 ;  /* 0x00000034b820723c */ /* 0x040fec0000001820 */
[C---:B------:R-:W-:Y:S01]  /*1d7b0*/  HMMA.16816.F32 R28, R184.reuse, R54, R28 ;  /* 0x00000036b81c723c */ /* 0x040fe2000000181c */
[----:B------:R-:W1:Y:S05]  /*1d7c0*/  LDSM.16.M88.4 R52, [R232+0xa800] ;  /* 0x00a80000e834783b */ /* 0x000e6a0000000200 */
[C---:B------:R-:W-:Y:S06]  /*1d7d0*/  HMMA.16816.F32 R152, R184.reuse, R172, R152 ;  /* 0x000000acb898723c */ /* 0x040fec0000001898 */
[----:B------:R-:W-:Y:S01]  /*1d7e0*/  HMMA.16816.F32 R148, R184, R174, R148 ;  /* 0x000000aeb894723c */ /* 0x000fe20000001894 */
[----:B------:R-:W5:Y:S04]  /*1d7f0*/  LDSM.16.M88.4 R172, [R232+0xb800] ;  /* 0x00b80000e8ac783b */ /* 0x000f680000000200 */
[----:B------:R-:W-:Y:S01]  /*1d800*/  LDSM.16.M88.4 R184, [R210] ;  /* 0x00000000d2b8783b */ /* 0x000fe20000000200 */
[C---:B--2---:R-:W-:Y:S06]  /*1d810*/  HMMA.16816.F32 R48, R8.reuse, R4, R48 ;  /* 0x000000040830723c */ /* 0x044fec0000001830 */
[----:B------:R-:W-:Y:S01]  /*1d820*/  HMMA.16816.F32 R180, R8, R6, R180 ;  /* 0x0000000608b4723c */ /* 0x000fe200000018b4 */
[----:B------:R-:W2:Y:S05]  /*1d830*/  LDSM.16.M88.4 R4, [R208] ;  /* 0x00000000d004783b */ /* 0x000eaa0000000200 */
[C---:B---3--:R-:W-:Y:S06]  /*1d840*/  HMMA.16816.F32 R16, R144.reuse, R56, R16 ;  /* 0x000000389010723c */ /* 0x048fec0000001810 */
[C---:B------:R-:W-:Y:S01]  /*1d850*/  HMMA.16816.F32 R12, R144.reuse, R58, R12 ;  /* 0x0000003a900c723c */ /* 0x040fe2000000180c */
[----:B------:R-:W3:Y:S05]  /*1d860*/  LDSM.16.M88.4 R56, [R211] ;  /* 0x00000000d338783b */ /* 0x000eea0000000200 */
[C---:B----4-:R-:W-:Y:S06]  /*1d870*/  HMMA.16816.F32 R160, R144.reuse, R176, R160 ;  /* 0x000000b090a0723c */ /* 0x050fec00000018a0 */
[C---:B------:R-:W-:Y:S01]  /*1d880*/  HMMA.16816.F32 R156, R144.reuse, R178, R156 ;  /* 0x000000b2909c723c */ /* 0x040fe2000000189c */
[----:B------:R-:W-:Y:S05]  /*1d890*/  LDSM.16.M88.4 R176, [R137] ;  /* 0x0000000089b0783b */ /* 0x000fea0000000200 */
        /* <DEDUP_REMOVED lines=8> */
[----:B------:R-:W4:Y:S05]  /*1d920*/  LDSM.16.M88.4 R64, [R213] ;  /* 0x00000000d540783b */ /* 0x000f2a0000000200 */
[C---:B------:R-:W-:Y:S06]  /*1d930*/  HMMA.16816.F32 R24, R144.reuse, R60, R24 ;  /* 0x0000003c9018723c */ /* 0x040fec0000001818 */
[C---:B------:R-:W-:Y:S01]  /*1d940*/  HMMA.16816.F32 R20, R144.reuse, R62, R20 ;  /* 0x0000003e9014723c */ /* 0x040fe20000001814 */
[----:B------:R-:W4:Y:S05]  /*1d950*/  LDSM.16.M88.4 R60, [R212] ;  /* 0x00000000d43c783b */ /* 0x000f2a0000000200 */
[C---:B-----5:R-:W-:Y:S06]  /*1d960*/  HMMA.16816.F32 R152, R144.reuse, R172, R152 ;  /* 0x000000ac9098723c */ /* 0x060fec0000001898 */
[----:B------:R-:W-:Y:S01]  /*1d970*/  HMMA.16816.F32 R148, R144, R174, R148 ;  /* 0x000000ae9094723c */ /* 0x000fe20000001894 */
[----:B------:R-:W5:Y:S04]  /*1d980*/  LDSM.16.M88.4 R144, [R209] ;  /* 0x00000000d190783b */ /* 0x000f680000000200 */
[----:B------:R-:W-:Y:S01]  /*1d990*/  LDSM.16.M88.4 R172, [R226+0x8800] ;  /* 0x00880000e2ac783b */ /* 0x000fe20000000200 */
[C---:B--2---:R-:W-:Y:S06]  /*1d9a0*/  HMMA.16816.F32 R160, R8.reuse, R4, R160 ;  /* 0x0000000408a0723c */ /* 0x044fec00000018a0 */
[----:B------:R-:W-:Y:S01]  /*1d9b0*/  HMMA.16816.F32 R156, R8, R6, R156 ;  /* 0x00000006089c723c */ /* 0x000fe2000000189c */
[----:B------:R-:W2:Y:S05]  /*1d9c0*/  LDSM.16.M88.4 R4, [R226+0x9800] ;  /* 0x00980000e204783b */ /* 0x000eaa0000000200 */
[----:B------:R-:W-:Y:S06]  /*1d9d0*/  HMMA.16816.F32 R48, R140, R44, R48 ;  /* 0x0000002c8c30723c */ /* 0x000fec0000001830 */
[C---:B---3--:R-:W-:Y:S06]  /*1d9e0*/  HMMA.16816.F32 R24, R8.reuse, R56, R24 ;  /* 0x000000380818723c */ /* 0x048fec0000001818 */
[----:B------:R-:W-:Y:S06]  /*1d9f0*/  HMMA.16816.F32 R20, R8, R58, R20 ;  /* 0x0000003a0814723c */ /* 0x000fec0000001814 */
[----:B------:R-:W-:Y:S01]  /*1da00*/  HMMA.16816.F32 R180, R140, R46, R180 ;  /* 0x0000002e8cb4723c */ /* 0x000fe200000018b4 */
[----:B------:R-:W3:Y:S05]  /*1da10*/  LDSM.16.M88.4 R44, [R226+0x9000] ;  /* 0x00900000e22c783b */ /* 0x000eea0000000200 */
[----:B-1----:R-:W-:Y:S06]  /*1da20*/  HMMA.16816.F32 R48, R132, R52, R48 ;  /* 0x000000348430723c */ /* 0x002fec0000001830 */
[C---:B----4-:R-:W-:Y:S06]  /*1da30*/  HMMA.16816.F32 R40, R8.reuse, R64, R40 ;  /* 0x000000400828723c */ /* 0x050fec0000001828 */
[C---:B------:R-:W-:Y:S06]  /*1da40*/  HMMA.16816.F32 R16, R8.reuse, R184, R16 ;  /* 0x000000b80810723c */ /* 0x040fec0000001810 */
[C---:B------:R-:W-:Y:S06]  /*1da50*/  HMMA.16816.F32 R36, R8.reuse, R66, R36 ;  /* 0x000000420824723c */ /* 0x040fec0000001824 */
[C---:B------:R-:W-:Y:S01]  /*1da60*/  HMMA.16816.F32 R32, R8.reuse, R60, R32 ;  /* 0x0000003c0820723c */ /* 0x040fe20000001820 */
[-C--:B------:R-:W-:Y:S01]  /*1da70*/  FMUL.FTZ R48, R48, R139.reuse ;  /* 0x0000008b30307220 */ /* 0x080fe20000410000 */
[-C--:B------:R-:W-:Y:S01]  /*1da80*/  FMUL.FTZ R49, R49, R139.reuse ;  /* 0x0000008b31317220 */ /* 0x080fe20000410000 */
[-C--:B------:R-:W-:Y:S01]  /*1da90*/  FMUL.FTZ R50, R50, R139.reuse ;  /* 0x0000008b32327220 */ /* 0x080fe20000410000 */
[-C--:B------:R-:W-:Y:S01]  /*1daa0*/  FMUL.FTZ R51, R51, R139.reuse ;  /* 0x0000008b33337220 */ /* 0x080fe20000410000 */
[----:B------:R-:W-:Y:S01]  /*1dab0*/  MUFU.TANH R52, R48 ;  /* 0x0000003000347308 */ /* 0x000fe20000002400 */
[C---:B------:R-:W-:Y:S06]  /*1dac0*/  HMMA.16816.F32 R28, R8.reuse, R62, R28 ;  /* 0x0000003e081c723c */ /* 0x040fec000000181c */
[C---:B------:R-:W-:Y:S01]  /*1dad0*/  HMMA.16816.F32 R184, R8.reuse, R186, R12 ;  /* 0x000000ba08b8723c */ /* 0x040fe2000000180c */
[----:B------:R-:W-:Y:S01]  /*1dae0*/  LDSM.16.M88.4 R12, [R215+0x4800] ;  /* 0x00480000d70c783b */ /* 0x000fe20000000200 */
[----:B------:R-:W-:Y:S04]  /*1daf0*/  MUFU.TANH R53, R50 ;  /* 0x0000003200357308 */ /* 0x000fe80000002400 */
[C---:B-----5:R-:W-:Y:S06]  /*1db00*/  HMMA.16816.F32 R168, R8.reuse, R144, R168 ;  /* 0x0000009008a8723c */ /* 0x060fec00000018a8 */
[C---:B------:R-:W-:Y:S06]  /*1db10*/  HMMA.16816.F32 R164, R8.reuse, R146, R164 ;  /* 0x0000009208a4723c */ /* 0x040fec00000018a4 */
[C---:B------:R-:W-:Y:S06]  /*1db20*/  HMMA.16816.F32 R152, R8.reuse, R176, R152 ;  /* 0x000000b00898723c */ /* 0x040fec0000001898 */
[----:B------:R-:W-:Y:S01]  /*1db30*/  HMMA.16816.F32 R148, R8, R178, R148 ;  /* 0x000000b20894723c */ /* 0x000fe20000001894 */
[----:B------:R-:W1:Y:S05]  /*1db40*/  LDSM.16.M88.4 R8, [R226+0xa000] ;  /* 0x00a00000e208783b */ /* 0x000e6a0000000200 */
[C---:B--2---:R-:W-:Y:S06]  /*1db50*/  HMMA.16816.F32 R24, R140.reuse, R4, R24 ;  /* 0x000000048c18723c */ /* 0x044fec0000001818 */
[----:B------:R-:W-:Y:S01]  /*1db60*/  HMMA.16816.F32 R20, R140, R6, R20 ;  /* 0x000000068c14723c */ /* 0x000fe20000001814 */
[----:B------:R-:W2:Y:S05]  /*1db70*/  LDSM.16.M88.4 R4, [R226+0xb000] ;  /* 0x00b00000e204783b */ /* 0x000eaa0000000200 */
[----:B------:R-:W-:Y:S01]  /*1db80*/  HMMA.16816.F32 R180, R132, R54, R180 ;  /* 0x0000003684b4723c */ /* 0x000fe200000018b4 */
[----:B------:R-:W4:Y:S05]  /*1db90*/  MUFU.TANH R54, R49 ;  /* 0x0000003100367308 */ /* 0x000f2a0000002400 */
[C---:B------:R-:W-:Y:S03]  /*1dba0*/  HMMA.16816.F32 R40, R140.reuse, R172, R40 ;  /* 0x000000ac8c28723c */ /* 0x040fe60000001828 */
[----:B------:R5:W4:Y:S03]  /*1dbb0*/  MUFU.TANH R55, R51 ;  /* 0x0000003300377308 */ /* 0x000b260000002400 */
[C---:B------:R-:W-:Y:S06]  /*1dbc0*/  HMMA.16816.F32 R36, R140.reuse, R174, R36 ;  /* 0x000000ae8c24723c */ /* 0x040fec0000001824 */
[C---:B---3--:R-:W-:Y:S06]  /*1dbd0*/  HMMA.16816.F32 R32, R140.reuse, R44, R32 ;  /* 0x0000002c8c20723c */ /* 0x048fec0000001820 */
[C---:B-1----:R-:W-:Y:S01]  /*1dbe0*/  HMMA.16816.F32 R16, R140.reuse, R8, R16 ;  /* 0x000000088c10723c */ /* 0x042fe20000001810 */
[-C--:B------:R-:W-:Y:S01]  /*1dbf0*/  FMUL.FTZ R56, R180, R139.reuse ;  /* 0x0000008bb4387220 */ /* 0x080fe20000410000 */
[----:B-----5:R-:W1:Y:S01]  /*1dc00*/  LDSM.16.M88.4 R48, [R226+0xa800] ;  /* 0x00a80000e230783b */ /* 0x020e620000000200 */
[-C--:B------:R-:W-:Y:S01]  /*1dc10*/  FMUL.FTZ R58, R182, R139.reuse ;  /* 0x0000008bb63a7220 */ /* 0x080fe20000410000 */
[-C--:B------:R-:W-:Y:S01]  /*1dc20*/  FMUL.FTZ R57, R181, R139.reuse ;  /* 0x0000008bb5397220 */ /* 0x080fe20000410000 */
[-C--:B------:R-:W-:Y:S01]  /*1dc30*/  FMUL.FTZ R59, R183, R139.reuse ;  /* 0x0000008bb73b7220 */ /* 0x080fe20000410000 */
[----:B------:R-:W-:Y:S01]  /*1dc40*/  HMMA.16816.F32 R184, R140, R10, R184 ;  /* 0x0000000a8cb8723c */ /* 0x000fe200000018b8 */
[----:B------:R-:W3:Y:S01]  /*1dc50*/  LDSM.16.M88.4 R8, [R226+0xb800] ;  /* 0x00b80000e208783b */ /* 0x000ee20000000200 */
[----:B------:R-:W5:Y:S04]  /*1dc60*/  MUFU.TANH R56, R56 ;  /* 0x0000003800387308 */ /* 0x000f680000002400 */
[----:B------:R-:W-:Y:S04]  /*1dc70*/  HMMA.16816.F32 R40, R132, R12, R40 ;  /* 0x0000000c8428723c */ /* 0x000fe80000001828 */
[----:B------:R-:W5:Y:S02]  /*1dc80*/  MUFU.TANH R58, R58 ;  /* 0x0000003a003a7308 */ /* 0x000f640000002400 */
[C---:B--2---:R-:W-:Y:S06]  /*1dc90*/  HMMA.16816.F32 R160, R140.reuse, R4, R160 ;  /* 0x000000048ca0723c */ /* 0x044fec00000018a0 */
[----:B------:R-:W-:Y:S01]  /*1dca0*/  HMMA.16816.F32 R156, R140, R6, R156 ;  /* 0x000000068c9c723c */ /* 0x000fe2000000189c */
[----:B------:R-:W2:Y:S01]  /*1dcb0*/  LDSM.16.M88.4 R4, [R215+0x6800] ;  /* 0x00680000d704783b */ /* 0x000ea20000000200 */
[----:B------:R-:W5:Y:S04]  /*1dcc0*/  MUFU.TANH R57, R57 ;  /* 0x0000003900397308 */ /* 0x000f680000002400 */
[----:B------:R-:W-:Y:S01]  /*1dcd0*/  HMMA.16816.F32 R36, R132, R14, R36 ;  /* 0x0000000e8424723c */ /* 0x000fe20000001824 */
[----:B------:R-:W4:Y:S03]  /*1dce0*/  LDSM.16.M88.4 R12, [R215+0x5800] ;  /* 0x00580000d70c783b */ /* 0x000f260000000200 */
[----:B------:R-:W5:Y:S02]  /*1dcf0*/  MUFU.TANH R59, R59 ;  /* 0x0000003b003b7308 */ /* 0x000f640000002400 */
[-C--:B------:R-:W-:Y:S01]  /*1dd00*/  FMUL.FTZ R40, R40, R139.reuse ;  /* 0x0000008b28287220 */ /* 0x080fe20000410000 */
[-C--:B------:R-:W-:Y:S01]  /*1dd10*/  FMUL.FTZ R41, R41, R139.reuse ;  /* 0x0000008b29297220 */ /* 0x080fe20000410000 */
[-C--:B------:R-:W-:Y:S01]  /*1dd20*/  FMUL.FTZ R42, R42, R139.reuse ;  /* 0x0000008b2a2a7220 */ /* 0x080fe20000410000 */
[-C--:B------:R-:W-:Y:S01]  /*1dd30*/  FMUL.FTZ R43, R43, R139.reuse ;  /* 0x0000008b2b2b7220 */ /* 0x080fe20000410000 */
[C---:B------:R-:W-:Y:S01]  /*1dd40*/  HMMA.16816.F32 R28, R140.reuse, R46, R28 ;  /* 0x0000002e8c1c723c */ /* 0x040fe2000000181c */
[----:B------:R-:W5:Y:S01]  /*1dd50*/  LDSM.16.M88.4 R44, [R215+0x5000] ;  /* 0x00500000d72c783b */ /* 0x000f620000000200 */
[----:B------:R-:W5:Y:S04]  /*1dd60*/  MUFU.TANH R60, R40 ;  /* 0x00000028003c7308 */ /* 0x000f680000002400 */
[C---:B-1----:R-:W-:Y:S04]  /*1dd70*/  HMMA.16816.F32 R164, R140.reuse, R50, R164 ;  /* 0x000000328ca4723c */ /* 0x042fe800000018a4 */
[----:B------:R-:W-:Y:S02]  /*1dd80*/  MUFU.TANH R61, R41 ;  /* 0x00000029003d7308 */ /* 0x000fe40000002400 */
[C---:B------:R-:W-:Y:S02]  /*1dd90*/  HMMA.16816.F32 R168, R140.reuse, R48, R168 ;  /* 0x000000308ca8723c */ /* 0x040fe400000018a8 */
[-C--:B------:R-:W-:Y:S01]  /*1dda0*/  FMUL.FTZ R36, R36, R139.reuse ;  /* 0x0000008b24247220 */ /* 0x080fe20000410000 */
[-C--:B------:R-:W-:Y:S01]  /*1ddb0*/  FMUL.FTZ R37, R37, R139.reuse ;  /* 0x0000008b25257220 */ /* 0x080fe20000410000 */
[-C--:B------:R-:W-:Y:S01]  /*1ddc0*/  FMUL.FTZ R38, R38, R139.reuse ;  /* 0x0000008b26267220 */ /* 0x080fe20000410000 */
[----:B------:R-:W-:Y:S01]  /*1ddd0*/  FMUL.FTZ R39, R39, R139 ;  /* 0x0000008b27277220 */ /* 0x000fe20000410000 */
[----:B------:R-:W1:Y:S01]  /*1dde0*/  MUFU.TANH R62, R42 ;  /* 0x0000002a003e7308 */ /* 0x000e620000002400 */
[C---:B---3--:R-:W-:Y:S06]  /*1ddf0*/  HMMA.16816.F32 R152, R140.reuse, R8, R152 ;  /* 0x000000088c98723c */ /* 0x048fec0000001898 */
[----:B------:R-:W-:Y:S01]  /*1de00*/  HMMA.16816.F32 R148, R140, R10, R148 ;  /* 0x0000000a8c94723c */ /* 0x000fe20000001894 */
[----:B------:R3:W1:Y:S01]  /*1de10*/  MUFU.TANH R48, R43 ;  /* 0x0000002b00307308 */ /* 0x0006620000002400 */
[----:B------:R-:W1:Y:S04]  /*1de20*/  LDSM.16.M88.4 R8, [R215+0x7000] ;  /* 0x00700000d708783b */ /* 0x000e680000000200 */
[----:B--2---:R-:W-:Y:S01]  /*1de30*/  HMMA.16816.F32 R164, R132, R6, R164 ;  /* 0x0000000684a4723c */ /* 0x004fe200000018a4 */
[----:B------:R-:W2:Y:S01]  /*1de40*/  S2R R7, SR_TID.X ;  /* 0x0000000000077919 */ /* 0x000ea20000002100 */
[----:B------:R-:W-:Y:S01]  /*1de50*/  IMAD.MOV.U32 R141, RZ, RZ, R190 ;  /* 0x000000ffff8d7224 */ /* 0x000fe200078e00be */
[----:B------:R-:W1:Y:S01]  /*1de60*/  MUFU.TANH R36, R36 ;  /* 0x0000002400247308 */ /* 0x000e620000002400 */
[----:B------:R-:W-:-:S02]  /*1de70*/  IMAD.MOV.U32 R140, RZ, RZ, R191 ;  /* 0x000000ffff8c7224 */ /* 0x000fc400078e00bf */
[C---:B----4-:R-:W-:Y:S05]  /*1de80*/  HMMA.16816.F32 R24, R132.reuse, R12, R24 ;  /* 0x0000000c8418723c */ /* 0x050fea0000001818 */
[----:B------:R-:W-:Y:S01]  /*1de90*/  MUFU.TANH R37, R37 ;  /* 0x0000002500257308 */ /* 0x000fe20000002400 */
[----:B---3--:R-:W3:Y:S01]  /*1dea0*/  LDSM.16.M88.4 R40, [R215+0x6000] ;  /* 0x00600000d728783b */ /* 0x008ee20000000200 */
[----:B------:R-:W-:Y:S03]  /*1deb0*/  HMMA.16816.F32 R20, R132, R14, R20 ;  /* 0x0000000e8414723c */ /* 0x000fe60000001814 */
[----:B------:R-:W4:Y:S01]  /*1dec0*/  LDSM.16.M88.4 R12, [R215+0x7800] ;  /* 0x00780000d70c783b */ /* 0x000f220000000200 */
[----:B------:R-:W-:-:S04]  /*1ded0*/  DEPBAR.LE SB0, 0x0 ;  /* 0x000080000000791a */ /* 0x000fc80000000000 */
[C---:B-----5:R-:W-:Y:S01]  /*1dee0*/  HMMA.16816.F32 R32, R132.reuse, R44, R32 ;  /* 0x0000002c8420723c */ /* 0x060fe20000001820 */
[----:B------:R-:W5:Y:S02]  /*1def0*/  MUFU.TANH R38, R38 ;  /* 0x0000002600267308 */ /* 0x000f640000002400 */
[-C--:B------:R-:W-:Y:S01]  /*1df00*/  FMUL.FTZ R164, R164, R139.reuse ;  /* 0x0000008ba4a47220 */ /* 0x080fe20000410000 */
[-C--:B------:R-:W-:Y:S01]  /*1df10*/  FMUL.FTZ R166, R166, R139.reuse ;  /* 0x0000008ba6a67220 */ /* 0x080fe20000410000 */
[-C--:B------:R-:W-:Y:S01]  /*1df20*/  FMUL.FTZ R167, R167, R139.reuse ;  /* 0x0000008ba7a77220 */ /* 0x080fe20000410000 */
[C---:B------:R-:W-:Y:S01]  /*1df30*/  HMMA.16816.F32 R28, R132.reuse, R46, R28 ;  /* 0x0000002e841c723c */ /* 0x040fe2000000181c */
[-C--:B------:R-:W-:Y:S02]  /*1df40*/  FMUL.FTZ R165, R165, R139.reuse ;  /* 0x0000008ba5a57220 */ /* 0x080fe40000410000 */
[-C--:B------:R-:W-:Y:S01]  /*1df50*/  FMUL.FTZ R27, R27, R139.reuse ;  /* 0x0000008b1b1b7220 */ /* 0x080fe20000410000 */
[----:B------:R-:W5:Y:S01]  /*1df60*/  MUFU.TANH R39, R39 ;  /* 0x0000002700277308 */ /* 0x000f620000002400 */
[-C--:B------:R-:W-:Y:S01]  /*1df70*/  FMUL.FTZ R6, R25, R139.reuse ;  /* 0x0000008b19067220 */ /* 0x080fe20000410000 */
[----:B--2---:R-:W-:Y:S01]  /*1df80*/  IMAD.SHL.U32 R7, R7, 0x2, RZ ;  /* 0x0000000207077824 */ /* 0x004fe200078e00ff */
[C---:B------:R-:W-:Y:S03]  /*1df90*/  HMMA.16816.F32 R168, R132.reuse, R4, R168 ;  /* 0x0000000484a8723c */ /* 0x040fe600000018a8 */
[-C--:B------:R-:W-:Y:S01]  /*1dfa0*/  FMUL.FTZ R23, R23, R139.reuse ;  /* 0x0000008b17177220 */ /* 0x080fe20000410000 */
[-C--:B------:R-:W-:Y:S01]  /*1dfb0*/  FMUL.FTZ R22, R22, R139.reuse ;  /* 0x0000008b16167220 */ /* 0x080fe20000410000 */
[-C--:B------:R-:W-:Y:S01]  /*1dfc0*/  FMUL.FTZ R20, R20, R139.reuse ;  /* 0x0000008b14147220 */ /* 0x080fe20000410000 */
[----:B-1----:R-:W-:Y:S01]  /*1dfd0*/  HMMA.16816.F32 R160, R132, R8, R160 ;  /* 0x0000000884a0723c */ /* 0x002fe200000018a0 */
[----:B------:R-:W-:Y:S01]  /*1dfe0*/  MUFU.TANH R49, R23 ;  /* 0x0000001700317308 */ /* 0x000fe20000002400 */
[-C--:B------:R-:W-:Y:S01]  /*1dff0*/  FMUL.FTZ R5, R24, R139.reuse ;  /* 0x0000008b18057220 */ /* 0x080fe20000410000 */
[----:B------:R-:W-:-:S02]  /*1e000*/  FMUL.FTZ R21, R21, R139 ;  /* 0x0000008b15157220 */ /* 0x000fc40000410000 */
[-C--:B------:R-:W-:Y:S01]  /*1e010*/  FMUL.FTZ R32, R32, R139.reuse ;  /* 0x0000008b20207220 */ /* 0x080fe20000410000 */
[C---:B------:R-:W-:Y:S01]  /*1e020*/  HMMA.16816.F32 R156, R132.reuse, R10, R156 ;  /* 0x0000000a849c723c */ /* 0x040fe2000000189c */
[----:B------:R-:W-:Y:S01]  /*1e030*/  LOP3.LUT R9, R7, 0x6, RZ, 0xc0, !PT ;  /* 0x0000000607097812 */ /* 0x000fe200078ec0ff */
[-C--:B------:R-:W-:Y:S01]  /*1e040*/  FMUL.FTZ R33, R33, R139.reuse ;  /* 0x0000008b21217220 */ /* 0x080fe20000410000 */
[----:B------:R-:W-:Y:S01]  /*1e050*/  MUFU.TANH R47, R22 ;  /* 0x00000016002f7308 */ /* 0x000fe20000002400 */
[-C--:B------:R-:W-:Y:S01]  /*1e060*/  FMUL.FTZ R34, R34, R139.reuse ;  /* 0x0000008b22227220 */ /* 0x080fe20000410000 */
[-C--:B------:R-:W-:Y:S01]  /*1e070*/  FMUL.FTZ R35, R35, R139.reuse ;  /* 0x0000008b23237220 */ /* 0x080fe20000410000 */
[C---:B---3--:R-:W-:Y:S01]  /*1e080*/  HMMA.16816.F32 R16, R132.reuse, R40, R16 ;  /* 0x000000288410723c */ /* 0x048fe20000001810 */
[----:B------:R-:W-:Y:S02]  /*1e090*/  IMAD R9, R249, 0x80, R9 ;  /* 0x00000080f9097824 */ /* 0x000fe400078e0209 */
[-C--:B------:R-:W-:Y:S01]  /*1e0a0*/  FMUL.FTZ R11, R26, R139.reuse ;  /* 0x0000008b1a0b7220 */ /* 0x080fe20000410000 */
[-C--:B------:R-:W-:Y:S01]  /*1e0b0*/  FMUL.FTZ R29, R29, R139.reuse ;  /* 0x0000008b1d1d7220 */ /* 0x080fe20000410000 */
[----:B------:R-:W-:Y:S01]  /*1e0c0*/  FMUL.FTZ R30, R30, R139 ;  /* 0x0000008b1e1e7220 */ /* 0x000fe20000410000 */
[C---:B------:R-:W-:Y:S01]  /*1e0d0*/  VIADD R26, R9.reuse, 0x11 ;  /* 0x00000011091a7836 */ /* 0x040fe20000000000 */
[----:B----4-:R-:W-:Y:S01]  /*1e0e0*/  HMMA.16816.F32 R152, R132, R12, R152 ;  /* 0x0000000c8498723c */ /* 0x010fe20000001898 */
[C---:B------:R-:W-:Y:S01]  /*1e0f0*/  VIADD R25, R9.reuse, 0x18 ;  /* 0x0000001809197836 */ /* 0x040fe20000000000 */
[----:B------:R-:W1:Y:S01]  /*1e100*/  MUFU.TANH R32, R32 ;  /* 0x0000002000207308 */ /* 0x000e620000002400 */
[----:B------:R-:W-:-:S02]  /*1e110*/  VIADD R24, R9, 0x19 ;  /* 0x0000001909187836 */ /* 0x000fc40000000000 */
[-C--:B------:R-:W-:Y:S01]  /*1e120*/  FMUL.FTZ R28, R28, R139.reuse ;  /* 0x0000008b1c1c7220 */ /* 0x080fe20000410000 */
[C---:B------:R-:W-:Y:S01]  /*1e130*/  VIADD R143, R9.reuse, 0x29 ;  /* 0x00000029098f7836 */ /* 0x040fe20000000000 */
[C---:B------:R-:W-:Y:S01]  /*1e140*/  HMMA.16816.F32 R148, R132.reuse, R14, R148 ;  /* 0x0000000e8494723c */ /* 0x040fe20000001894 */
[----:B------:R-:W-:Y:S02]  /*1e150*/  VIADD R13, R9, 0x1 ;  /* 0x00000001090d7836 */ /* 0x000fe40000000000 */
[-C--:B------:R-:W-:Y:S01]  /*1e160*/  FMUL.FTZ R4, R31, R139.reuse ;  /* 0x0000008b1f047220 */ /* 0x080fe20000410000 */
[-C--:B------:R-:W-:Y:S01]  /*1e170*/  FMUL.FTZ R46, R161, R139.reuse ;  /* 0x0000008ba12e7220 */ /* 0x080fe20000410000 */
[----:B------:R2:W-:Y:S01]  /*1e180*/  MUFU.TANH R15, R27 ;  /* 0x0000001b000f7308 */ /* 0x0005e20000002400 */
[----:B------:R-:W-:Y:S01]  /*1e190*/  FMUL.FTZ R45, R163, R139 ;  /* 0x0000008ba32d7220 */ /* 0x000fe20000410000 */
[----:B------:R-:W-:Y:S01]  /*1e1a0*/  ISETP.GE.AND P5, PT, R13, R136, PT ;  /* 0x000000880d00720c */ /* 0x000fe20003fa6270 */
[----:B------:R-:W-:Y:S01]  /*1e1b0*/  VIADD R14, R9, 0x9 ;  /* 0x00000009090e7836 */ /* 0x000fe20000000000 */
[----:B------:R-:W-:Y:S01]  /*1e1c0*/  ISETP.GE.AND P4, PT, R13, R138, PT ;  /* 0x0000008a0d00720c */ /* 0x000fe20003f86270 */
[----:B------:R-:W-:Y:S01]  /*1e1d0*/  HMMA.16816.F32 R184, R132, R42, R184 ;  /* 0x0000002a84b8723c */ /* 0x000fe200000018b8 */
[----:B------:R-:W-:Y:S01]  /*1e1e0*/  I2FP.F32.S32 R13, R13 ;  /* 0x0000000d000d7245 */ /* 0x000fe20000201400 */
[-C--:B------:R-:W-:Y:S01]  /*1e1f0*/  FMUL.FTZ R168, R168, R139.reuse ;  /* 0x0000008ba8a87220 */ /* 0x080fe20000410000 */
[-C--:B------:R-:W-:Y:S01]  /*1e200*/  FMUL.FTZ R8, R17, R139.reuse ;  /* 0x0000008b11087220 */ /* 0x080fe20000410000 */
[----:B------:R-:W-:Y:S01]  /*1e210*/  FMUL.FTZ R12, R18, R139 ;  /* 0x0000008b120c7220 */ /* 0x000fe20000410000 */
[----:B------:R-:W-:Y:S01]  /*1e220*/  ISETP.GE.AND P2, PT, R14, R136, PT ;  /* 0x000000880e00720c */ /* 0x000fe20003f46270 */
[C---:B------:R-:W-:Y:S01]  /*1e230*/  FFMA.FTZ R7, R0.reuse, R13, R54 ;  /* 0x0000000d00077223 */ /* 0x040fe20000010036 */
[----:B------:R3:W-:Y:S01]  /*1e240*/  MUFU.TANH R51, R8 ;  /* 0x0000000800337308 */ /* 0x0007e20000002400 */
[----:B------:R-:W-:Y:S01]  /*1e250*/  FMUL.FTZ R10, R19, R139 ;  /* 0x0000008b130a7220 */ /* 0x000fe20000410000 */
[----:B------:R-:W-:Y:S01]  /*1e260*/  FFMA.FTZ R13, R0, R13, R55 ;  /* 0x0000000d000d7223 */ /* 0x000fe20000010037 */
[-C--:B------:R-:W-:Y:S01]  /*1e270*/  FMUL.FTZ R41, R153, R139.reuse ;  /* 0x0000008b99297220 */ /* 0x080fe20000410000 */
[----:B------:R-:W-:Y:S01]  /*1e280*/  FSEL R7, R7, -INF , !P5 ;  /* 0xff80000007077808 */ /* 0x000fe20006800000 */
[C---:B--2---:R-:W-:Y:S01]  /*1e290*/  VIADD R27, R9.reuse, 0x10 ;  /* 0x00000010091b7836 */ /* 0x044fe20000000000 */
[----:B------:R-:W-:Y:S01]  /*1e2a0*/  ISETP.GE.AND P5, PT, R14, R138, PT ;  /* 0x0000008a0e00720c */ /* 0x000fe20003fa6270 */
[----:B------:R-:W-:Y:S01]  /*1e2b0*/  VIADD R153, R9, 0x31 ;  /* 0x0000003109997836 */ /* 0x000fe20000000000 */
[----:B------:R-:W-:Y:S01]  /*1e2c0*/  I2FP.F32.S32 R14, R14 ;  /* 0x0000000e000e7245 */ /* 0x000fe20000201400 */
[----:B------:R2:W-:Y:S01]  /*1e2d0*/  MUFU.TANH R54, R12 ;  /* 0x0000000c00367308 */ /* 0x0005e20000002400 */
[----:B------:R-:W-:Y:S01]  /*1e2e0*/  FSEL R13, R13, -INF , !P4 ;  /* 0xff8000000d0d7808 */ /* 0x000fe20006000000 */
[-C--:B------:R-:W-:Y:S01]  /*1e2f0*/  FMUL.FTZ R16, R16, R139.reuse ;  /* 0x0000008b10107220 */ /* 0x080fe20000410000 */
[----:B------:R-:W-:Y:S01]  /*1e300*/  ISETP.GE.AND P4, PT, R27, R136, PT ;  /* 0x000000881b00720c */ /* 0x000fe20003f86270 */
[-C--:B------:R-:W-:Y:S01]  /*1e310*/  FMUL.FTZ R42, R152, R139.reuse ;  /* 0x0000008b982a7220 */ /* 0x080fe20000410000 */
[-C--:B------:R-:W-:Y:S01]  /*1e320*/  FMUL.FTZ R40, R154, R139.reuse ;  /* 0x0000008b9a287220 */ /* 0x080fe20000410000 */
[----:B------:R-:W-:Y:S01]  /*1e330*/  FMUL.FTZ R171, R171, R139 ;  /* 0x0000008babab7220 */ /* 0x000fe20000410000 */
[C---:B------:R-:W-:Y:S01]  /*1e340*/  VIADD R174, R9.reuse, 0x48 ;  /* 0x0000004809ae7836 */ /* 0x040fe20000000000 */
[----:B------:R4:W-:Y:S01]  /*1e350*/  MUFU.TANH R55, R10 ;  /* 0x0000000a00377308 */ /* 0x0009e20000002400 */
[----:B---3--:R-:W-:-:S02]  /*1e360*/  VIADD R8, R9, 0x8 ;  /* 0x0000000809087836 */ /* 0x008fc40000000000 */
[-C--:B------:R-:W-:Y:S01]  /*1e370*/  FMUL.FTZ R184, R184, R139.reuse ;  /* 0x0000008bb8b87220 */ /* 0x080fe20000410000 */
[-C--:B------:R-:W-:Y:S01]  /*1e380*/  FMUL.FTZ R185, R185, R139.reuse ;  /* 0x0000008bb9b97220 */ /* 0x080fe20000410000 */
[-C--:B------:R-:W-:Y:S01]  /*1e390*/  FMUL.FTZ R186, R186, R139.reuse ;  /* 0x0000008bbaba7220 */ /* 0x080fe20000410000 */
[-C--:B------:R-:W-:Y:S01]  /*1e3a0*/  FMUL.FTZ R187, R187, R139.reuse ;  /* 0x0000008bbbbb7220 */ /* 0x080fe20000410000 */
[C---:B------:R-:W-:Y:S01]  /*1e3b0*/  ISETP.GE.AND P3, PT, R8.reuse, R136, PT ;  /* 0x000000880800720c */ /* 0x040fe20003f66270 */
[-C--:B------:R-:W-:Y:S01]  /*1e3c0*/  FMUL.FTZ R169, R169, R139.reuse ;  /* 0x0000008ba9a97220 */ /* 0x080fe20000410000 */
[----:B------:R-:W-:Y:S01]  /*1e3d0*/  ISETP.GE.AND P6, PT, R8, R138, PT ;  /* 0x0000008a0800720c */ /* 0x000fe20003fc6270 */
[----:B------:R-:W-:Y:S01]  /*1e3e0*/  MUFU.TANH R33, R33 ;  /* 0x0000002100217308 */ /* 0x000fe20000002400 */
[----:B------:R-:W-:Y:S01]  /*1e3f0*/  I2FP.F32.S32 R8, R8 ;  /* 0x0000000800087245 */ /* 0x000fe20000201400 */
[-C--:B------:R-:W-:Y:S01]  /*1e400*/  FMUL.FTZ R170, R170, R139.reuse ;  /* 0x0000008baaaa7220 */ /* 0x080fe20000410000 */
[-C--:B------:R-:W-:Y:S01]  /*1e410*/  FMUL.FTZ R162, R162, R139.reuse ;  /* 0x0000008ba2a27220 */ /* 0x080fe20000410000 */
[-C--:B------:R-:W-:Y:S01]  /*1e420*/  FMUL.FTZ R43, R159, R139.reuse ;  /* 0x0000008b9f2b7220 */ /* 0x080fe20000410000 */
[-C--:B------:R-:W-:Y:S01]  /*1e430*/  FMUL.FTZ R158, R158, R139.reuse ;  /* 0x0000008b9e9e7220 */ /* 0x080fe20000410000 */
[CC--:B------:R-:W-:Y:S01]  /*1e440*/  FFMA.FTZ R56, R0.reuse, R8.reuse, R56 ;  /* 0x0000000800387223 */ /* 0x0c0fe20000010038 */
[C---:B--2---:R-:W-:Y:S01]  /*1e450*/  FFMA.FTZ R12, R0.reuse, R8, R58 ;  /* 0x00000008000c7223 */ /* 0x044fe2000001003a */
[CC--:B------:R-:W-:Y:S01]  /*1e460*/  FFMA.FTZ R8, R0.reuse, R14.reuse, R57 ;  /* 0x0000000e00087223 */ /* 0x0c0fe20000010039 */
[----:B------:R-:W-:Y:S01]  /*1e470*/  FFMA.FTZ R14, R0, R14, R59 ;  /* 0x0000000e000e7223 */ /* 0x000fe2000001003b */
[----:B------:R-:W2:Y:S01]  /*1e480*/  MUFU.TANH R34, R34 ;  /* 0x0000002200227308 */ /* 0x000ea20000002400 */
[----:B----4-:R-:W-:Y:S01]  /*1e490*/  FSEL R10, R56, -INF , !P3 ;  /* 0xff800000380a7808 */ /* 0x010fe20005800000 */
[-C--:B------:R-:W-:Y:S01]  /*1e4a0*/  FMUL.FTZ R160, R160, R139.reuse ;  /* 0x0000008ba0a07220 */ /* 0x080fe20000410000 */
[----:B------:R-:W-:Y:S01]  /*1e4b0*/  ISETP.GE.AND P3, PT, R27, R138, PT ;  /* 0x0000008a1b00720c */ /* 0x000fe20003f66270 */
[-C--:B------:R-:W-:Y:S01]  /*1e4c0*/  FMUL.FTZ R156, R156, R139.reuse ;  /* 0x0000008b9c9c7220 */ /* 0x080fe20000410000 */
[----:B------:R-:W-:Y:S01]  /*1e4d0*/  FSEL R12, R12, -INF , !P6 ;  /* 0xff8000000c0c7808 */ /* 0x000fe20007000000 */
[----:B------:R-:W-:Y:S01]  /*1e4e0*/  FMUL.FTZ R157, R157, R139 ;  /* 0x0000008b9d9d7220 */ /* 0x000fe20000410000 */
[----:B------:R-:W-:Y:S01]  /*1e4f0*/  FSEL R8, R8, -INF , !P2 ;  /* 0xff80000008087808 */ /* 0x000fe20005000000 */
[----:B------:R-:W-:Y:S01]  /*1e500*/  MUFU.TANH R19, R20 ;  /* 0x0000001400137308 */ /* 0x000fe20000002400 */
[----:B------:R-:W-:Y:S01]  /*1e510*/  I2FP.F32.S32 R27, R27 ;  /* 0x0000001b001b7245 */ /* 0x000fe20000201400 */
[-C--:B------:R-:W-:Y:S01]  /*1e520*/  FMUL.FTZ R31, R155, R139.reuse ;  /* 0x0000008b9b1f7220 */ /* 0x080fe20000410000 */
[----:B------:R-:W-:Y:S01]  /*1e530*/  ISETP.GE.AND P6, PT, R26, R136, PT ;  /* 0x000000881a00720c */ /* 0x000fe20003fc6270 */
[----:B------:R-:W-:Y:S01]  /*1e540*/  FMUL.FTZ R18, R148, R139 ;  /* 0x0000008b94127220 */ /* 0x000fe20000410000 */
[----:B------:R-:W-:Y:S01]  /*1e550*/  ISETP.GE.AND P2, PT, R26, R138, PT ;  /* 0x0000008a1a00720c */ /* 0x000fe20003f46270 */
[CC--:B------:R-:W-:Y:S01]  /*1e560*/  FFMA.FTZ R23, R0.reuse, R27.reuse, R60 ;  /* 0x0000001b00177223 */ /* 0x0c0fe2000001003c */
[----:B------:R-:W-:Y:S01]  /*1e570*/  I2FP.F32.S32 R26, R26 ;  /* 0x0000001a001a7245 */ /* 0x000fe20000201400 */
[----:B------:R-:W-:Y:S01]  /*1e580*/  FFMA.FTZ R27, R0, R27, R62 ;  /* 0x0000001b001b7223 */ /* 0x000fe2000001003e */
[----:B------:R-:W-:Y:S01]  /*1e590*/  FSEL R14, R14, -INF , !P5 ;  /* 0xff8000000e0e7808 */ /* 0x000fe20006800000 */
[----:B------:R3:W-:Y:S01]  /*1e5a0*/  MUFU.TANH R44, R21 ;  /* 0x00000015002c7308 */ /* 0x0007e20000002400 */
[----:B------:R-:W-:Y:S01]  /*1e5b0*/  FSEL R23, R23, -INF , !P4 ;  /* 0xff80000017177808 */ /* 0x000fe20006000000 */
[CC--:B------:R-:W-:Y:S01]  /*1e5c0*/  FFMA.FTZ R22, R0.reuse, R26.reuse, R61 ;  /* 0x0000001a00167223 */ /* 0x0c0fe2000001003d */
[----:B------:R-:W-:Y:S01]  /*1e5d0*/  FSEL R27, R27, -INF , !P3 ;  /* 0xff8000001b1b7808 */ /* 0x000fe20005800000 */
[----:B------:R-:W-:Y:S01]  /*1e5e0*/  FFMA.FTZ R26, R0, R26, R48 ;  /* 0x0000001a001a7223 */ /* 0x000fe20000010030 */
[----:B------:R-:W-:Y:S01]  /*1e5f0*/  ISETP.GE.AND P5, PT, R25, R136, PT ;  /* 0x000000881900720c */ /* 0x000fe20003fa6270 */
[----:B------:R-:W-:Y:S01]  /*1e600*/  VIADD R48, R9, 0x30 ;  /* 0x0000003009307836 */ /* 0x000fe20000000000 */
[----:B------:R-:W-:Y:S01]  /*1e610*/  FSEL R22, R22, -INF , !P6 ;  /* 0xff80000016167808 */ /* 0x000fe20007000000 */
[----:B------:R-:W4:Y:S01]  /*1e620*/  MUFU.TANH R35, R35 ;  /* 0x0000002300237308 */ /* 0x000f220000002400 */
[----:B------:R-:W-:Y:S01]  /*1e630*/  ISETP.GE.AND P4, PT, R25, R138, PT ;  /* 0x0000008a1900720c */ /* 0x000fe20003f86270 */
[----:B------:R-:W-:Y:S01]  /*1e640*/  FMUL.FTZ R17, R149, R139 ;  /* 0x0000008b95117220 */ /* 0x000fe20000410000 */
[----:B------:R-:W-:-:S02]  /*1e650*/  ISETP.GE.AND P3, PT, R24, R136, PT ;  /* 0x000000881800720c */ /* 0x000fc40003f66270 */
[----:B------:R-:W-:Y:S02]  /*1e660*/  ISETP.GE.AND P6, PT, R24, R138, PT ;  /* 0x0000008a1800720c */ /* 0x000fe40003fc6270 */
[----:B------:R-:W-:Y:S01]  /*1e670*/  I2FP.F32.S32 R25, R25 ;  /* 0x0000001900197245 */ /* 0x000fe20000201400 */
[----:B------:R-:W-:Y:S01]  /*1e680*/  MUFU.TANH R29, R29 ;  /* 0x0000001d001d7308 */ /* 0x000fe20000002400 */
[----:B------:R-:W-:Y:S02]  /*1e690*/  I2FP.F32.S32 R24, R24 ;  /* 0x0000001800187245 */ /* 0x000fe40000201400 */
[----:B------:R-:W-:Y:S01]  /*1e6a0*/  FSEL R26, R26, -INF , !P2 ;  /* 0xff8000001a1a7808 */ /* 0x000fe20005000000 */
[CC--:B---3--:R-:W-:Y:S01]  /*1e6b0*/  FFMA.FTZ R21, R0.reuse, R25.reuse, R36 ;  /* 0x0000001900157223 */ /* 0x0c8fe20000010024 */
[C---:B-----5:R-:W-:Y:S01]  /*1e6c0*/  FFMA.FTZ R25, R0.reuse, R25, R38 ;  /* 0x0000001900197223 */ /* 0x060fe20000010026 */
[CC--:B------:R-:W-:Y:S01]  /*1e6d0*/  FFMA.FTZ R20, R0.reuse, R24.reuse, R37 ;  /* 0x0000001800147223 */ /* 0x0c0fe20000010025 */
[----:B------:R-:W-:Y:S01]  /*1e6e0*/  FFMA.FTZ R24, R0, R24, R39 ;  /* 0x0000001800187223 */ /* 0x000fe20000010027 */
[C---:B------:R-:W-:Y:S01]  /*1e6f0*/  VIADD R36, R9.reuse, 0x20 ;  /* 0x0000002009247836 */ /* 0x040fe20000000000 */
[----:B------:R-:W3:Y:S01]  /*1e700*/  MUFU.TANH R30, R30 ;  /* 0x0000001e001e7308 */ /* 0x000ee20000002400 */
[----:B------:R-:W-:Y:S01]  /*1e710*/  VIADD R39, R9, 0x21 ;  /* 0x0000002109277836 */ /* 0x000fe20000000000 */
[----:B------:R-:W-:-:S02]  /*1e720*/  FSEL R25, R25, -INF , !P4 ;  /* 0xff80000019197808 */ /* 0x000fc40006000000 */
[----:B------:R-:W-:Y:S02]  /*1e730*/  FSEL R20, R20, -INF , !P3 ;  /* 0xff80000014147808 */ /* 0x000fe40005800000 */
[----:B------:R-:W-:Y:S02]  /*1e740*/  I2FP.F32.S32 R37, R36 ;  /* 0x0000002400257245 */ /* 0x000fe40000201400 */
[C---:B------:R-:W-:Y:S01]  /*1e750*/  ISETP.GE.AND P4, PT, R39.reuse, R136, PT ;  /* 0x000000882700720c */ /* 0x040fe20003f86270 */
[----:B------:R-:W5:Y:S01]  /*1e760*/  MUFU.TANH R28, R28 ;  /* 0x0000001c001c7308 */ /* 0x000f620000002400 */
[----:B------:R-:W-:Y:S01]  /*1e770*/  ISETP.GE.AND P3, PT, R39, R138, PT ;  /* 0x0000008a2700720c */ /* 0x000fe20003f66270 */
[C---:B-1----:R-:W-:Y:S01]  /*1e780*/  FFMA.FTZ R32, R0.reuse, R37, R32 ;  /* 0x0000002500207223 */ /* 0x042fe20000010020 */
[----:B------:R-:W-:Y:S01]  /*1e790*/  I2FP.F32.S32 R39, R39 ;  /* 0x0000002700277245 */ /* 0x000fe20000201400 */
[----:B--2---:R-:W-:Y:S01]  /*1e7a0*/  FFMA.FTZ R37, R0, R37, R34 ;  /* 0x0000002500257223 */ /* 0x004fe20000010022 */
[----:B------:R-:W-:-:S02]  /*1e7b0*/  FSEL R21, R21, -INF , !P5 ;  /* 0xff80000015157808 */ /* 0x000fc40006800000 */
[----:B------:R-:W-:Y:S01]  /*1e7c0*/  ISETP.GE.AND P2, PT, R36, R136, PT ;  /* 0x000000882400720c */ /* 0x000fe20003f46270 */
[-C--:B------:R-:W-:Y:S01]  /*1e7d0*/  FFMA.FTZ R33, R0, R39.reuse, R33 ;  /* 0x0000002700217223 */ /* 0x080fe20000010021 */
[----:B------:R-:W-:Y:S01]  /*1e7e0*/  ISETP.GE.AND P5, PT, R36, R138, PT ;  /* 0x0000008a2400720c */ /* 0x000fe20003fa6270 */
[----:B------:R-:W-:Y:S01]  /*1e7f0*/  VIADD R36, R9, 0x28 ;  /* 0x0000002809247836 */ /* 0x000fe20000000000 */
[----:B------:R-:W1:Y:S01]  /*1e800*/  MUFU.TANH R5, R5 ;  /* 0x0000000500057308 */ /* 0x000e620000002400 */
[----:B------:R-:W-:Y:S01]  /*1e810*/  FSEL R24, R24, -INF , !P6 ;  /* 0xff80000018187808 */ /* 0x000fe20007000000 */
[----:B----4-:R-:W-:Y:S01]  /*1e820*/  FFMA.FTZ R35, R0, R39, R35 ;  /* 0x0000002700237223 */ /* 0x010fe20000010023 */
[----:B------:R-:W-:Y:S02]  /*1e830*/  FSEL R34, R32, -INF , !P2 ;  /* 0xff80000020227808 */ /* 0x000fe40005000000 */
[----:B------:R-:W-:Y:S02]  /*1e840*/  FSEL R37, R37, -INF , !P5 ;  /* 0xff80000025257808 */ /* 0x000fe40006800000 */
[----:B------:R-:W-:Y:S01]  /*1e850*/  FSEL R33, R33, -INF , !P4 ;  /* 0xff80000021217808 */ /* 0x000fe20006000000 */
[----:B------:R-:W2:Y:S01]  /*1e860*/  MUFU.TANH R11, R11 ;  /* 0x0000000b000b7308 */ /* 0x000ea20000002400 */
[----:B------:R-:W-:-:S02]  /*1e870*/  ISETP.GE.AND P6, PT, R36, R136, PT ;  /* 0x000000882400720c */ /* 0x000fc40003fc6270 */
[----:B------:R-:W-:Y:S02]  /*1e880*/  ISETP.GE.AND P2, PT, R36, R138, PT ;  /* 0x0000008a2400720c */ /* 0x000fe40003f46270 */
[C---:B------:R-:W-:Y:S02]  /*1e890*/  ISETP.GE.AND P5, PT, R143.reuse, R136, PT ;  /* 0x000000888f00720c */ /* 0x040fe40003fa6270 */
[----:B------:R-:W-:Y:S01]  /*1e8a0*/  ISETP.GE.AND P4, PT, R143, R138, PT ;  /* 0x0000008a8f00720c */ /* 0x000fe20003f86270 */
[----:B------:R-:W-:Y:S01]  /*1e8b0*/  MUFU.TANH R6, R6 ;  /* 0x0000000600067308 */ /* 0x000fe20000002400 */
[----:B------:R-:W-:Y:S02]  /*1e8c0*/  I2FP.F32.S32 R36, R36 ;  /* 0x0000002400247245 */ /* 0x000fe40000201400 */
[----:B------:R-:W-:-:S03]  /*1e8d0*/  I2FP.F32.S32 R143, R143 ;  /* 0x0000008f008f7245 */ /* 0x000fc60000201400 */
[CC--:B---3--:R-:W-:Y:S01]  /*1e8e0*/  FFMA.FTZ R30, R0.reuse, R36.reuse, R30 ;  /* 0x00000024001e7223 */ /* 0x0c8fe2000001001e */
[C---:B-----5:R-:W-:Y:S01]  /*1e8f0*/  FFMA.FTZ R32, R0.reuse, R36, R28 ;  /* 0x0000002400207223 */ /* 0x060fe2000001001c */
[----:B------:R-:W3:Y:S01]  /*1e900*/  MUFU.TANH R4, R4 ;  /* 0x0000000400047308 */ /* 0x000ee20000002400 */
[----:B------:R-:W-:Y:S01]  /*1e910*/  FFMA.FTZ R142, R0, R143, R29 ;  /* 0x0000008f008e7223 */ /* 0x000fe2000001001d */
[----:B------:R-:W-:Y:S02]  /*1e920*/  FSEL R36, R35, -INF , !P3 ;  /* 0xff80000023247808 */ /* 0x000fe40005800000 */
[----:B------:R-:W-:Y:S02]  /*1e930*/  I2FP.F32.S32 R29, R48 ;  /* 0x00000030001d7245 */ /* 0x000fe40000201400 */
[----:B------:R-:W-:Y:S01]  /*1e940*/  FSEL R35, R30, -INF , !P2 ;  /* 0xff8000001e237808 */ /* 0x000fe20005000000 */
[----:B------:R-:W-:Y:S01]  /*1e950*/  VIADD R30, R9, 0x38 ;  /* 0x00000038091e7836 */ /* 0x000fe20000000000 */
[----:B------:R-:W-:Y:S01]  /*1e960*/  FSEL R142, R142, -INF , !P5 ;  /* 0xff8000008e8e7808 */ /* 0x000fe20006800000 */
[CC--:B-1----:R-:W-:Y:S01]  /*1e970*/  FFMA.FTZ R161, R0.reuse, R29.reuse, R5 ;  /* 0x0000001d00a17223 */ /* 0x0c2fe20000010005 */
[C---:B------:R-:W-:Y:S01]  /*1e980*/  ISETP.GE.AND P2, PT, R153.reuse, R136, PT ;  /* 0x000000889900720c */ /* 0x040fe20003f46270 */
[----:B--2---:R-:W-:Y:S01]  /*1e990*/  FFMA.FTZ R11, R0, R29, R11 ;  /* 0x0000001d000b7223 */ /* 0x004fe2000001000b */
[-C--:B------:R-:W-:Y:S01]  /*1e9a0*/  ISETP.GE.AND P5, PT, R153, R138.reuse, PT ;  /* 0x0000008a9900720c */ /* 0x080fe20003fa6270 */
[----:B------:R-:W-:Y:S01]  /*1e9b0*/  VIADD R29, R9, 0x39 ;  /* 0x00000039091d7836 */ /* 0x000fe20000000000 */
[----:B------:R-:W-:Y:S01]  /*1e9c0*/  I2FP.F32.S32 R153, R153 ;  /* 0x0000009900997245 */ /* 0x000fe20000201400 */
[----:B------:R1:W2:Y:S01]  /*1e9d0*/  MUFU.TANH R50, R16 ;  /* 0x0000001000327308 */ /* 0x0002a20000002400 */
[----:B------:R-:W-:Y:S01]  /*1e9e0*/  FSEL R32, R32, -INF , !P6 ;  /* 0xff80000020207808 */ /* 0x000fe20007000000 */
[----:B---3--:R-:W-:Y:S01]  /*1e9f0*/  FFMA.FTZ R143, R0, R143, R4 ;  /* 0x0000008f008f7223 */ /* 0x008fe20000010004 */
[----:B------:R-:W-:Y:S01]  /*1ea00*/  ISETP.GE.AND P6, PT, R48, R138, PT ;  /* 0x0000008a3000720c */ /* 0x000fe20003fc6270 */
[CC--:B------:R-:W-:Y:S01]  /*1ea10*/  FFMA.FTZ R163, R0.reuse, R153.reuse, R6 ;  /* 0x0000009900a37223 */ /* 0x0c0fe20000010006 */
[----:B------:R-:W-:Y:S01]  /*1ea20*/  FFMA.FTZ R153, R0, R153, R15 ;  /* 0x0000009900997223 */ /* 0x000fe2000001000f */
[----:B------:R-:W-:-:S02]  /*1ea30*/  I2FP.F32.S32 R15, R30 ;  /* 0x0000001e000f7245 */ /* 0x000fc40000201400 */
[----:B------:R-:W-:Y:S01]  /*1ea40*/  FSEL R152, R11, -INF , !P6 ;  /* 0xff8000000b987808 */ /* 0x000fe20007000000 */
[----:B------:R3:W-:Y:S01]  /*1ea50*/  MUFU.TANH R4, R164 ;  /* 0x000000a400047308 */ /* 0x0007e20000002400 */
[----:B------:R-:W-:Y:S01]  /*1ea60*/  I2FP.F32.S32 R11, R29 ;  /* 0x0000001d000b7245 */ /* 0x000fe20000201400 */
[----:B------:R-:W-:Y:S01]  /*1ea70*/  FFMA.FTZ R47, R0, R15, R47 ;  /* 0x0000000f002f7223 */ /* 0x000fe2000001002f */
[-C--:B------:R-:W-:Y:S02]  /*1ea80*/  ISETP.GE.AND P3, PT, R48, R136.reuse, PT ;  /* 0x000000883000720c */ /* 0x080fe40003f66270 */
[----:B------:R-:W-:Y:S01]  /*1ea90*/  FSEL R163, R163, -INF , !P2 ;  /* 0xff800000a3a37808 */ /* 0x000fe20005000000 */
[CC--:B------:R-:W-:Y:S01]  /*1eaa0*/  FFMA.FTZ R44, R0.reuse, R11.reuse, R44 ;  /* 0x0000000b002c7223 */ /* 0x0c0fe2000001002c */
[----:B------:R-:W-:Y:S01]  /*1eab0*/  FSEL R143, R143, -INF , !P4 ;  /* 0xff8000008f8f7808 */ /* 0x000fe20006000000 */
[----:B------:R4:W-:Y:S01]  /*1eac0*/  MUFU.TANH R6, R166 ;  /* 0x000000a600067308 */ /* 0x0009e20000002400 */
[C---:B------:R-:W-:Y:S01]  /*1ead0*/  ISETP.GE.AND P6, PT, R29.reuse, R136, PT ;  /* 0x000000881d00720c */ /* 0x040fe20003fc6270 */
[----:B------:R-:W-:Y:S01]  /*1eae0*/  FFMA.FTZ R49, R0, R11, R49 ;  /* 0x0000000b00317223 */ /* 0x000fe20000010031 */
[----:B------:R-:W-:Y:S01]  /*1eaf0*/  ISETP.GE.AND P2, PT, R29, R138, PT ;  /* 0x0000008a1d00720c */ /* 0x000fe20003f46270 */
[----:B------:R-:W-:Y:S01]  /*1eb00*/  VIADD R29, R9, 0x40 ;  /* 0x00000040091d7836 */ /* 0x000fe20000000000 */
[----:B------:R-:W-:Y:S01]  /*1eb10*/  ISETP.GE.AND P4, PT, R30, R136, PT ;  /* 0x000000881e00720c */ /* 0x000fe20003f86270 */
[----:B-1----:R-:W-:Y:S01]  /*1eb20*/  FMUL.FTZ R16, R150, R139 ;  /* 0x0000008b96107220 */ /* 0x002fe20000410000 */
[----:B------:R-:W-:Y:S01]  /*1eb30*/  FSEL R161, R161, -INF , !P3 ;  /* 0xff800000a1a17808 */ /* 0x000fe20005800000 */
[----:B------:R-:W-:Y:S01]  /*1eb40*/  MUFU.TANH R184, R184 ;  /* 0x000000b800b87308 */ /* 0x000fe20000002400 */
[----:B---3--:R-:W-:Y:S01]  /*1eb50*/  FFMA.FTZ R164, R0, R15, R19 ;  /* 0x0000000f00a47223 */ /* 0x008fe20000010013 */
[----:B------:R-:W-:Y:S01]  /*1eb60*/  ISETP.GE.AND P3, PT, R30, R138, PT ;  /* 0x0000008a1e00720c */ /* 0x000fe20003f66270 */
[----:B------:R-:W-:Y:S01]  /*1eb70*/  VIADD R19, R9, 0x41 ;  /* 0x0000004109137836 */ /* 0x000fe20000000000 */
[----:B------:R-:W-:Y:S01]  /*1eb80*/  FSEL R153, R153, -INF , !P5 ;  /* 0xff80000099997808 */ /* 0x000fe20006800000 */
[----:B------:R-:W-:Y:S01]  /*1eb90*/  FMUL.FTZ R139, R151, R139 ;  /* 0x0000008b978b7220 */ /* 0x000fe20000410000 */
[----:B------:R-:W-:-:S02]  /*1eba0*/  FSEL R164, R164, -INF , !P4 ;  /* 0xff800000a4a47808 */ /* 0x000fc40006000000 */
[C---:B------:R-:W-:Y:S01]  /*1ebb0*/  ISETP.GE.AND P5, PT, R29.reuse, R136, PT ;  /* 0x000000881d00720c */ /* 0x040fe20003fa6270 */
[----:B------:R-:W-:Y:S01]  /*1ebc0*/  MUFU.TANH R185, R185 ;  /* 0x000000b900b97308 */ /* 0x000fe20000002400 */
[----:B------:R-:W-:Y:S02]  /*1ebd0*/  ISETP.GE.AND P4, PT, R29, R138, PT ;  /* 0x0000008a1d00720c */ /* 0x000fe40003f86270 */
[----:B------:R-:W-:Y:S02]  /*1ebe0*/  FSEL R154, R47, -INF , !P3 ;  /* 0xff8000002f9a7808 */ /* 0x000fe40005800000 */
[----:B----4-:R-:W-:Y:S02]  /*1ebf0*/  FSEL R166, R44, -INF , !P6 ;  /* 0xff8000002ca67808 */ /* 0x010fe40007000000 */
[----:B------:R-:W-:Y:S01]  /*1ec00*/  I2FP.F32.S32 R29, R29 ;  /* 0x0000001d001d7245 */ /* 0x000fe20000201400 */
[----:B------:R-:W-:Y:S01]  /*1ec10*/  MUFU.TANH R186, R186 ;  /* 0x000000ba00ba7308 */ /* 0x000fe20000002400 */
[----:B------:R-:W-:-:S02]  /*1ec20*/  ISETP.GE.AND P3, PT, R19, R136, PT ;  /* 0x000000881300720c */ /* 0x000fc40003f66270 */
[-C--:B------:R-:W-:Y:S01]  /*1ec30*/  ISETP.GE.AND P6, PT, R19, R138.reuse, PT ;  /* 0x0000008a1300720c */ /* 0x080fe20003fc6270 */
[C---:B--2---:R-:W-:Y:S01]  /*1ec40*/  FFMA.FTZ R50, R0.reuse, R29, R50 ;  /* 0x0000001d00327223 */ /* 0x044fe20000010032 */
[----:B------:R-:W-:Y:S01]  /*1ec50*/  I2FP.F32.S32 R19, R19 ;  /* 0x0000001300137245 */ /* 0x000fe20000201400 */
[----:B------:R-:W-:Y:S01]  /*1ec60*/  FFMA.FTZ R54, R0, R29, R54 ;  /* 0x0000001d00367223 */ /* 0x000fe20000010036 */
[----:B------:R-:W-:Y:S01]  /*1ec70*/  VIADD R29, R9, 0x49 ;  /* 0x00000049091d7836 */ /* 0x000fe20000000000 */
[----:B------:R1:W-:Y:S01]  /*1ec80*/  MUFU.TANH R15, R167 ;  /* 0x000000a7000f7308 */ /* 0x0003e20000002400 */
[----:B------:R-:W-:Y:S01]  /*1ec90*/  FSEL R175, R50, -INF , !P5 ;  /* 0xff80000032af7808 */ /* 0x000fe20006800000 */
[-C--:B------:R-:W-:Y:S01]  /*1eca0*/  FFMA.FTZ R51, R0, R19.reuse, R51 ;  /* 0x0000001300337223 */ /* 0x080fe20000010033 */
[----:B------:R-:W-:Y:S01]  /*1ecb0*/  ISETP.GE.AND P5, PT, R174, R138, PT ;  /* 0x0000008aae00720c */ /* 0x000fe20003fa6270 */
[----:B------:R-:W-:-:S03]  /*1ecc0*/  FFMA.FTZ R55, R0, R19, R55 ;  /* 0x0000001300377223 */ /* 0x000fc60000010037 */
[----:B------:R-:W-:Y:S01]  /*1ecd0*/  FSEL R173, R51, -INF , !P3 ;  /* 0xff80000033ad7808 */ /* 0x000fe20005800000 */
[----:B------:R2:W-:Y:S01]  /*1ece0*/  MUFU.TANH R28, R171 ;  /* 0x000000ab001c7308 */ /* 0x0005e20000002400 */
[----:B------:R-:W-:Y:S02]  /*1ecf0*/  ISETP.GE.AND P3, PT, R29, R138, PT ;  /* 0x0000008a1d00720c */ /* 0x000fe40003f66270 */
[----:B------:R-:W-:-:S05]  /*1ed00*/  FSEL R172, R55, -INF , !P6 ;  /* 0xff80000037ac7808 */ /* 0x000fca0007000000 */
[----:B------:R-:W-:Y:S01]  /*1ed10*/  MUFU.TANH R168, R168 ;  /* 0x000000a800a87308 */ /* 0x000fe20000002400 */
[----:B-1----:R-:W-:Y:S02]  /*1ed20*/  FSEL R167, R49, -INF , !P2 ;  /* 0xff80000031a77808 */ /* 0x002fe40005000000 */
[----:B------:R-:W-:Y:S02]  /*1ed30*/  ISETP.GE.AND P2, PT, R174, R136, PT ;  /* 0x00000088ae00720c */ /* 0x000fe40003f46270 */
[----:B------:R-:W-:-:S03]  /*1ed40*/  I2FP.F32.S32 R174, R174 ;  /* 0x000000ae00ae7245 */ /* 0x000fc60000201400 */
[----:B------:R-:W1:Y:S01]  /*1ed50*/  MUFU.TANH R187, R187 ;  /* 0x000000bb00bb7308 */ /* 0x000e620000002400 */
[----:B--2---:R-:W-:Y:S02]  /*1ed60*/  FSEL R171, R54, -INF , !P4 ;  /* 0xff80000036ab7808 */ /* 0x004fe40006000000 */
[----:B------:R-:W-:Y:S02]  /*1ed70*/  ISETP.GE.AND P4, PT, R29, R136, PT ;  /* 0x000000881d00720c */ /* 0x000fe40003f86270 */
[----:B------:R-:W-:-:S03]  /*1ed80*/  I2FP.F32.S32 R29, R29 ;  /* 0x0000001d001d7245 */ /* 0x000fc60000201400 */
[----:B------:R2:W-:Y:S08]  /*1ed90*/  MUFU.TANH R38, R169 ;  /* 0x000000a900267308 */ /* 0x0005f00000002400 */
[----:B------:R3:W4:Y:S01]  /*1eda0*/  MUFU.TANH R39, R170 ;  /* 0x000000aa00277308 */ /* 0x0007220000002400 */
[----:B-1----:R-:W-:-:S07]  /*1edb0*/  FFMA.FTZ R187, R0, R29, R187 ;  /* 0x0000001d00bb7223 */ /* 0x002fce00000100bb */
[----:B------:R1:W5:Y:S01]  /*1edc0*/  MUFU.TANH R5, R165 ;  /* 0x000000a500057308 */ /* 0x0003620000002400 */
[----:B--2---:R-:W-:-:S05]  /*1edd0*/  FFMA.FTZ R169, R0, R29, R185 ;  /* 0x0000001d00a97223 */ /* 0x004fca00000100b9 */
[----:B------:R-:W-:Y:S02]  /*1ede0*/  FSEL R169, R169, -INF , !P4 ;  /* 0xff800000a9a97808 */ /* 0x000fe40006000000 */
[----:B------:R2:W-:Y:S01]  /*1edf0*/  MUFU.TANH R19, R162 ;  /* 0x000000a200137308 */ /* 0x0005e20000002400 */
[CC--:B---3--:R-:W-:Y:S01]  /*1ee00*/  FFMA.FTZ R170, R0.reuse, R174.reuse, R184 ;  /* 0x000000ae00aa7223 */ /* 0x0c8fe200000100b8 */
[----:B------:R-:W-:-:S04]  /*1ee10*/  FFMA.FTZ R174, R0, R174, R186 ;  /* 0x000000ae00ae7223 */ /* 0x000fc800000100ba */
[----:B------:R-:W-:Y:S02]  /*1ee20*/  FSEL R170, R170, -INF , !P2 ;  /* 0xff800000aaaa7808 */ /* 0x000fe40005000000 */
[----:B------:R-:W-:Y:S01]  /*1ee30*/  FSEL R174, R174, -INF , !P5 ;  /* 0xff800000aeae7808 */ /* 0x000fe20006800000 */
[----:B-1----:R-:W-:Y:S01]  /*1ee40*/  VIADD R165, R9, 0x50 ;  /* 0x0000005009a57836 */ /* 0x002fe20000000000 */
[----:B------:R1:W3:Y:S04]  /*1ee50*/  MUFU.TANH R11, R160 ;  /* 0x000000a0000b7308 */ /* 0x0002e80000002400 */
[C---:B------:R-:W-:Y:S02]  /*1ee60*/  ISETP.GE.AND P6, PT, R165.reuse, R136, PT ;  /* 0x00000088a500720c */ /* 0x040fe40003fc6270 */
[----:B------:R-:W-:Y:S01]  /*1ee70*/  ISETP.GE.AND P2, PT, R165, R138, PT ;  /* 0x0000008aa500720c */ /* 0x000fe20003f46270 */
[C---:B--2---:R-:W-:Y:S01]  /*1ee80*/  VIADD R162, R9.reuse, 0x51 ;  /* 0x0000005109a27836 */ /* 0x044fe20000000000 */
[----:B------:R-:W-:Y:S01]  /*1ee90*/  I2FP.F32.S32 R165, R165 ;  /* 0x000000a500a57245 */ /* 0x000fe20000201400 */
[----:B------:R-:W2:Y:S03]  /*1eea0*/  MUFU.TANH R46, R46 ;  /* 0x0000002e002e7308 */ /* 0x000ea60000002400 */
[----:B------:R-:W-:Y:S01]  /*1eeb0*/  ISETP.GE.AND P5, PT, R162, R136, PT ;  /* 0x00000088a200720c */ /* 0x000fe20003fa6270 */
[-C--:B------:R-:W-:Y:S01]  /*1eec0*/  FFMA.FTZ R159, R0, R165.reuse, R168 ;  /* 0x000000a5009f7223 */ /* 0x080fe200000100a8 */
[----:B------:R-:W-:Y:S01]  /*1eed0*/  ISETP.GE.AND P4, PT, R162, R138, PT ;  /* 0x0000008aa200720c */ /* 0x000fe20003f86270 */
[C---:B----4-:R-:W-:Y:S01]  /*1eee0*/  FFMA.FTZ R165, R0.reuse, R165, R39 ;  /* 0x000000a500a57223 */ /* 0x050fe20000010027 */
[----:B------:R-:W-:Y:S01]  /*1eef0*/  I2FP.F32.S32 R162, R162 ;  /* 0x000000a200a27245 */ /* 0x000fe20000201400 */
[----:B------:R-:W-:Y:S01]  /*1ef00*/  VIADD R39, R9, 0x58 ;  /* 0x0000005809277836 */ /* 0x000fe20000000000 */
[----:B------:R-:W-:Y:S01]  /*1ef10*/  FSEL R168, R187, -INF , !P3 ;  /* 0xff800000bba87808 */ /* 0x000fe20005800000 */
[----:B------:R-:W4:Y:S01]  /*1ef20*/  MUFU.TANH R45, R45 ;  /* 0x0000002d002d7308 */ /* 0x000f220000002400 */
[----:B------:R-:W-:Y:S01]  /*1ef30*/  FSEL R159, R159, -INF , !P6 ;  /* 0xff8000009f9f7808 */ /* 0x000fe20007000000 */
[----:B------:R-:W-:Y:S01]  /*1ef40*/  FFMA.FTZ R44, R0, R162, R38 ;  /* 0x000000a2002c7223 */ /* 0x000fe20000010026 */
[----:B------:R-:W-:-:S02]  /*1ef50*/  VIADD R38, R9, 0x59 ;  /* 0x0000005909267836 */ /* 0x000fc40000000000 */
[----:B------:R-:W-:Y:S01]  /*1ef60*/  FFMA.FTZ R162, R0, R162, R28 ;  /* 0x000000a200a27223 */ /* 0x000fe2000001001c */
[----:B------:R-:W-:Y:S02]  /*1ef70*/  FSEL R165, R165, -INF , !P2 ;  /* 0xff800000a5a57808 */ /* 0x000fe40005000000 */
[C---:B------:R-:W-:Y:S01]  /*1ef80*/  ISETP.GE.AND P3, PT, R39.reuse, R136, PT ;  /* 0x000000882700720c */ /* 0x040fe20003f66270 */
[----:B------:R5:W-:Y:S01]  /*1ef90*/  MUFU.TANH R28, R158 ;  /* 0x0000009e001c7308 */ /* 0x000be20000002400 */
[----:B------:R-:W-:Y:S02]  /*1efa0*/  ISETP.GE.AND P6, PT, R39, R138, PT ;  /* 0x0000008a2700720c */ /* 0x000fe40003fc6270 */
[----:B------:R-:W-:Y:S02]  /*1efb0*/  ISETP.GE.AND P2, PT, R38, R136, PT ;  /* 0x000000882600720c */ /* 0x000fe40003f46270 */
[----:B------:R-:W-:Y:S02]  /*1efc0*/  I2FP.F32.S32 R39, R39 ;  /* 0x0000002700277245 */ /* 0x000fe40000201400 */
[----:B------:R-:W-:Y:S01]  /*1efd0*/  FSEL R162, R162, -INF , !P4 ;  /* 0xff800000a2a27808 */ /* 0x000fe20006000000 */
[----:B------:R3:W4:Y:S02]  /*1efe0*/  MUFU.TANH R29, R156 ;  /* 0x0000009c001d7308 */ /* 0x0007240000002400 */
[----:B------:R-:W-:-:S05]  /*1eff0*/  FFMA.FTZ R6, R0, R39, R6 ;  /* 0x0000002700067223 */ /* 0x000fca0000010006 */
[----:B-1----:R-:W-:Y:S01]  /*1f000*/  FSEL R160, R6, -INF , !P6 ;  /* 0xff80000006a07808 */ /* 0x002fe20007000000 */
[----:B------:R1:W4:Y:S01]  /*1f010*/  MUFU.TANH R30, R157 ;  /* 0x0000009d001e7308 */ /* 0x0003220000002400 */
[----:B-----5:R-:W-:Y:S02]  /*1f020*/  FSEL R158, R44, -INF , !P5 ;  /* 0xff8000002c9e7808 */ /* 0x020fe40006800000 */
[----:B------:R-:W-:Y:S02]  /*1f030*/  ISETP.GE.AND P5, PT, R38, R138, PT ;  /* 0x0000008a2600720c */ /* 0x000fe40003fa6270 */
[----:B------:R-:W-:-:S03]  /*1f040*/  I2FP.F32.S32 R38, R38 ;  /* 0x0000002600267245 */ /* 0x000fc60000201400 */
[----:B------:R-:W5:Y:S02]  /*1f050*/  MUFU.TANH R43, R43 ;  /* 0x0000002b002b7308 */ /* 0x000f640000002400 */
[CC--:B---3--:R-:W-:Y:S01]  /*1f060*/  FFMA.FTZ R156, R0.reuse, R38.reuse, R5 ;  /* 0x00000026009c7223 */ /* 0x0c8fe20000010005 */
[C---:B------:R-:W-:Y:S02]  /*1f070*/  VIADD R5, R9.reuse, 0x61 ;  /* 0x0000006109057836 */ /* 0x040fe40000000000 */
[----:B------:R-:W-:Y:S02]  /*1f080*/  FFMA.FTZ R15, R0, R38, R15 ;  /* 0x00000026000f7223 */ /* 0x000fe4000001000f */
[----:B------:R-:W-:Y:S01]  /*1f090*/  FSEL R156, R156, -INF , !P2 ;  /* 0xff8000009c9c7808 */ /* 0x000fe20005000000 */
[----:B------:R-:W3:Y:S01]  /*1f0a0*/  MUFU.TANH R42, R42 ;  /* 0x0000002a002a7308 */ /* 0x000ee20000002400 */
[----:B-1----:R-:W-:Y:S01]  /*1f0b0*/  FFMA.FTZ R157, R0, R39, R4 ;  /* 0x00000027009d7223 */ /* 0x002fe20000010004 */
[----:B------:R-:W-:Y:S01]  /*1f0c0*/  VIADD R4, R9, 0x60 ;  /* 0x0000006009047836 */ /* 0x000fe20000000000 */
[----:B------:R-:W-:-:S02]  /*1f0d0*/  ISETP.GE.AND P6, PT, R5, R136, PT ;  /* 0x000000880500720c */ /* 0x000fc40003fc6270 */
[----:B------:R-:W-:Y:S02]  /*1f0e0*/  ISETP.GE.AND P2, PT, R5, R138, PT ;  /* 0x0000008a0500720c */ /* 0x000fe40003f46270 */
[----:B------:R-:W-:Y:S01]  /*1f0f0*/  FSEL R157, R157, -INF , !P3 ;  /* 0xff8000009d9d7808 */ /* 0x000fe20005800000 */
[----:B------:R-:W-:Y:S01]  /*1f100*/  MUFU.TANH R41, R41 ;  /* 0x0000002900297308 */ /* 0x000fe20000002400 */
[C---:B------:R-:W-:Y:S02]  /*1f110*/  ISETP.GE.AND P4, PT, R4.reuse, R136, PT ;  /* 0x000000880400720c */ /* 0x040fe40003f86270 */
[----:B------:R-:W-:Y:S02]  /*1f120*/  ISETP.GE.AND P3, PT, R4, R138, PT ;  /* 0x0000008a0400720c */ /* 0x000fe40003f66270 */
[----:B------:R-:W-:Y:S02]  /*1f130*/  I2FP.F32.S32 R4, R4 ;  /* 0x0000000400047245 */ /* 0x000fe40000201400 */
[----:B------:R-:W-:Y:S01]  /*1f140*/  I2FP.F32.S32 R5, R5 ;  /* 0x0000000500057245 */ /* 0x000fe20000201400 */
[----:B------:R-:W1:Y:S01]  /*1f150*/  MUFU.TANH R40, R40 ;  /* 0x0000002800287308 */ /* 0x000e620000002400 */
[----:B------:R-:W-:Y:S01]  /*1f160*/  FSEL R155, R15, -INF , !P5 ;  /* 0xff8000000f9b7808 */ /* 0x000fe20006800000 */
[CC--:B------:R-:W-:Y:S01]  /*1f170*/  FFMA.FTZ R11, R0.reuse, R4.reuse, R11 ;  /* 0x00000004000b7223 */ /* 0x0c0fe2000001000b */
[C---:B------:R-:W-:Y:S01]  /*1f180*/  FFMA.FTZ R19, R0.reuse, R4, R19 ;  /* 0x0000000400137223 */ /* 0x040fe20000010013 */
[CC--:B--2---:R-:W-:Y:S01]  /*1f190*/  FFMA.FTZ R46, R0.reuse, R5.reuse, R46 ;  /* 0x00000005002e7223 */ /* 0x0c4fe2000001002e */
[----:B----4-:R-:W-:Y:S01]  /*1f1a0*/  FFMA.FTZ R45, R0, R5, R45 ;  /* 0x00000005002d7223 */ /* 0x010fe2000001002d */
[----:B------:R-:W-:Y:S01]  /*1f1b0*/  VIADD R4, R9, 0x68 ;  /* 0x0000006809047836 */ /* 0x000fe20000000000 */
[----:B------:R-:W-:Y:S01]  /*1f1c0*/  FSEL R148, R11, -INF , !P4 ;  /* 0xff8000000b947808 */ /* 0x000fe20006000000 */
[----:B------:R-:W-:Y:S01]  /*1f1d0*/  VIADD R5, R9, 0x69 ;  /* 0x0000006909057836 */ /* 0x000fe20000000000 */
[----:B------:R-:W-:Y:S01]  /*1f1e0*/  FSEL R151, R19, -INF , !P3 ;  /* 0xff80000013977808 */ /* 0x000fe20005800000 */
[----:B------:R-:W2:Y:S01]  /*1f1f0*/  MUFU.TANH R31, R31 ;  /* 0x0000001f001f7308 */ /* 0x000ea20000002400 */
[----:B------:R-:W-:-:S02]  /*1f200*/  FSEL R147, R46, -INF , !P6 ;  /* 0xff8000002e937808 */ /* 0x000fc40007000000 */
[C---:B------:R-:W-:Y:S02]  /*1f210*/  ISETP.GE.AND P5, PT, R4.reuse, R136, PT ;  /* 0x000000880400720c */ /* 0x040fe40003fa6270 */
[----:B------:R-:W-:Y:S02]  /*1f220*/  ISETP.GE.AND P4, PT, R4, R138, PT ;  /* 0x0000008a0400720c */ /* 0x000fe40003f86270 */
[C---:B------:R-:W-:Y:S01]  /*1f230*/  ISETP.GE.AND P3, PT, R5.reuse, R136, PT ;  /* 0x000000880500720c */ /* 0x040fe20003f66270 */
[----:B------:R-:W4:Y:S01]  /*1f240*/  MUFU.TANH R16, R16 ;  /* 0x0000001000107308 */ /* 0x000f220000002400 */
[----:B------:R-:W-:Y:S01]  /*1f250*/  BAR.SYNC.DEFER_BLOCKING 0x0 ;  /* 0x0000000000007b1d */ /* 0x000fe20000010000 */
[----:B------:R-:W-:Y:S02]  /*1f260*/  ISETP.GE.AND P6, PT, R5, R138, PT ;  /* 0x0000008a0500720c */ /* 0x000fe40003fc6270 */
[----:B------:R-:W-:Y:S02]  /*1f270*/  I2FP.F32.S32 R4, R4 ;  /* 0x0000000400047245 */ /* 0x000fe40000201400 */
[----:B------:R-:W-:-:S02]  /*1f280*/  I2FP.F32.S32 R5, R5 ;  /* 0x0000000500057245 */ /* 0x000fc40000201400 */
[----:B------:R-:W-:Y:S01]  /*1f290*/  FSEL R150, R45, -INF , !P2 ;  /* 0xff8000002d967808 */ /* 0x000fe20005000000 */
[CC--:B------:R-:W-:Y:S01]  /*1f2a0*/  FFMA.FTZ R29, R0.reuse, R4.reuse, R29 ;  /* 0x00000004001d7223 */ /* 0x0c0fe2000001001d */
[C---:B------:R-:W-:Y:S01]  /*1f2b0*/  FFMA.FTZ R28, R0.reuse, R4, R28 ;  /* 0x00000004001c7223 */ /* 0x040fe2000001001c */
[CC--:B------:R-:W-:Y:S01]  /*1f2c0*/  FFMA.FTZ R30, R0.reuse, R5.reuse, R30 ;  /* 0x00000005001e7223 */ /* 0x0c0fe2000001001e */
[----:B-----5:R-:W-:Y:S01]  /*1f2d0*/  FFMA.FTZ R43, R0, R5, R43 ;  /* 0x00000005002b7223 */ /* 0x020fe2000001002b */
[----:B------:R-:W-:Y:S01]  /*1f2e0*/  VIADD R4, R9, 0x70 ;  /* 0x0000007009047836 */ /* 0x000fe20000000000 */
[----:B------:R-:W-:Y:S01]  /*1f2f0*/  FSEL R146, R29, -INF , !P5 ;  /* 0xff8000001d927808 */ /* 0x000fe20006800000 */
[----:B------:R-:W-:Y:S01]  /*1f300*/  VIADD R5, R9, 0x71 ;  /* 0x0000007109057836 */ /* 0x000fe20000000000 */
[----:B------:R-:W-:Y:S01]  /*1f310*/  FSEL R149, R28, -INF , !P4 ;  /* 0xff8000001c957808 */ /* 0x000fe20006000000 */
[----:B------:R-:W5:Y:S01]  /*1f320*/  MUFU.TANH R18, R18 ;  /* 0x0000001200127308 */ /* 0x000f620000002400 */
[----:B------:R-:W-:-:S02]  /*1f330*/  FSEL R145, R30, -INF , !P3 ;  /* 0xff8000001e917808 */ /* 0x000fc40005800000 */
[C---:B------:R-:W-:Y:S02]  /*1f340*/  ISETP.GE.AND P2, PT, R4.reuse, R136, PT ;  /* 0x000000880400720c */ /* 0x040fe40003f46270 */
[----:B------:R-:W-:Y:S02]  /*1f350*/  ISETP.GE.AND P5, PT, R4, R138, PT ;  /* 0x0000008a0400720c */ /* 0x000fe40003fa6270 */
[C---:B------:R-:W-:Y:S01]  /*1f360*/  ISETP.GE.AND P4, PT, R5.reuse, R136, PT ;  /* 0x000000880500720c */ /* 0x040fe20003f86270 */
[----:B------:R-:W5:Y:S01]  /*1f370*/  MUFU.TANH R17, R17 ;  /* 0x0000001100117308 */ /* 0x000f620000002400 */
[----:B------:R-:W-:Y:S02]  /*1f380*/  ISETP.GE.AND P3, PT, R5, R138, PT ;  /* 0x0000008a0500720c */ /* 0x000fe40003f66270 */
[----:B------:R-:W-:Y:S02]  /*1f390*/  I2FP.F32.S32 R4, R4 ;  /* 0x0000000400047245 */ /* 0x000fe40000201400 */
[----:B------:R-:W-:-:S02]  /*1f3a0*/  I2FP.F32.S32 R5, R5 ;  /* 0x0000000500057245 */ /* 0x000fc40000201400 */
[----:B------:R-:W-:Y:S01]  /*1f3b0*/  FSEL R144, R43, -INF , !P6 ;  /* 0xff8000002b907808 */ /* 0x000fe20007000000 */
[CC--:B---3--:R-:W-:Y:S01]  /*1f3c0*/  FFMA.FTZ R42, R0.reuse, R4.reuse, R42 ;  /* 0x00000004002a7223 */ /* 0x0c8fe2000001002a */
[C---:B-1----:R-:W-:Y:S01]  /*1f3d0*/  FFMA.FTZ R40, R0.reuse, R4, R40 ;  /* 0x0000000400287223 */ /* 0x042fe20000010028 */
[CC--:B------:R-:W-:Y:S01]  /*1f3e0*/  FFMA.FTZ R41, R0.reuse, R5.reuse, R41 ;  /* 0x0000000500297223 */ /* 0x0c0fe20000010029 */
[----:B--2---:R-:W-:Y:S01]  /*1f3f0*/  FFMA.FTZ R31, R0, R5, R31 ;  /* 0x00000005001f7223 */ /* 0x004fe2000001001f */
[C---:B------:R-:W-:Y:S01]  /*1f400*/  VIADD R5, R9.reuse, 0x78 ;  /* 0x0000007809057836 */ /* 0x040fe20000000000 */
[----:B------:R-:W-:Y:S01]  /*1f410*/  FSEL R65, R42, -INF , !P2 ;  /* 0xff8000002a417808 */ /* 0x000fe20005000000 */
[----:B------:R-:W1:Y:S01]  /*1f420*/  MUFU.TANH R139, R139 ;  /* 0x0000008b008b7308 */ /* 0x000e620000002400 */
[----:B------:R-:W-:Y:S01]  /*1f430*/  FSEL R135, R40, -INF , !P5 ;  /* 0xff80000028877808 */ /* 0x000fe20006800000 */
[----:B------:R-:W-:Y:S01]  /*1f440*/  VIADD R4, R9, 0x79 ;  /* 0x0000007909047836 */ /* 0x000fe20000000000 */
[----:B------:R-:W-:-:S02]  /*1f450*/  ISETP.GE.AND P2, PT, R5, R136, PT ;  /* 0x000000880500720c */ /* 0x000fc40003f46270 */
[----:B------:R-:W-:Y:S02]  /*1f460*/  ISETP.GE.AND P5, PT, R5, R138, PT ;  /* 0x0000008a0500720c */ /* 0x000fe40003fa6270 */
[----:B------:R-:W-:Y:S02]  /*1f470*/  I2FP.F32.S32 R5, R5 ;  /* 0x0000000500057245 */ /* 0x000fe40000201400 */
[----:B------:R-:W-:Y:S02]  /*1f480*/  FSEL R134, R31, -INF , !P3 ;  /* 0xff8000001f867808 */ /* 0x000fe40005800000 */
[C---:B------:R-:W-:Y:S01]  /*1f490*/  ISETP.GE.AND P6, PT, R9.reuse, R136, PT ;  /* 0x000000880900720c */ /* 0x040fe20003fc6270 */
[CC--:B----4-:R-:W-:Y:S01]  /*1f4a0*/  FFMA.FTZ R16, R0.reuse, R5.reuse, R16 ;  /* 0x0000000500107223 */ /* 0x0d0fe20000010010 */
[----:B-----5:R-:W-:Y:S01]  /*1f4b0*/  FFMA.FTZ R18, R0, R5, R18 ;  /* 0x0000000500127223 */ /* 0x020fe20000010012 */
[----:B------:R-:W-:Y:S02]  /*1f4c0*/  ISETP.GE.AND P3, PT, R9, R138, PT ;  /* 0x0000008a0900720c */ /* 0x000fe40003f66270 */
[----:B------:R-:W-:-:S02]  /*1f4d0*/  I2FP.F32.S32 R9, R9 ;  /* 0x0000000900097245 */ /* 0x000fc40000201400 */
[----:B------:R-:W-:Y:S02]  /*1f4e0*/  FSEL R132, R16, -INF , !P5 ;  /* 0xff80000010847808 */ /* 0x000fe40006800000 */
[----:B------:R-:W-:Y:S01]  /*1f4f0*/  ISETP.GT.AND P5, PT, R249, R238, PT ;  /* 0x000000eef900720c */ /* 0x000fe20003fa4270 */
[-C--:B------:R-:W-:Y:S01]  /*1f500*/  FFMA.FTZ R5, R0, R9.reuse, R53 ;  /* 0x0000000900057223 */ /* 0x080fe20000010035 */
[----:B------:R-:W-:Y:S02]  /*1f510*/  I2FP.F32.S32 R6, R4 ;  /* 0x0000000400067245 */ /* 0x000fe40000201400 */
[----:B------:R-:W-:Y:S02]  /*1f520*/  FSEL R64, R41, -INF , !P4 ;  /* 0xff80000029407808 */ /* 0x000fe40006000000 */
[----:B------:R-:W-:Y:S01]  /*1f530*/  FSEL R62, R18, -INF , !P2 ;  /* 0xff800000123e7808 */ /* 0x000fe20005000000 */
[----:B------:R-:W-:Y:S01]  /*1f540*/  FFMA.FTZ R17, R0, R6, R17 ;  /* 0x0000000600117223 */ /* 0x000fe20000010011 */
[----:B------:R-:W-:Y:S01]  /*1f550*/  ISETP.GE.AND P4, PT, R4, R136, PT ;  /* 0x000000880400720c */ /* 0x000fe20003f86270 */
[----:B-1----:R-:W-:Y:S01]  /*1f560*/  FFMA.FTZ R54, R0, R6, R139 ;  /* 0x0000000600367223 */ /* 0x002fe2000001008b */
[----:B------:R-:W-:Y:S01]  /*1f570*/  ISETP.GE.AND P2, PT, R4, R138, PT ;  /* 0x0000008a0400720c */ /* 0x000fe20003f46270 */
[----:B------:R-:W-:Y:S01]  /*1f580*/  FFMA.FTZ R4, R0, R9, R52 ;  /* 0x0000000900047223 */ /* 0x000fe20000010034 */
[----:B------:R-:W-:-:S02]  /*1f590*/  FSEL R5, R5, -INF , !P3 ;  /* 0xff80000005057808 */ /* 0x000fc40005800000 */
[----:B------:R-:W-:Y:S02]  /*1f5a0*/  FSEL R61, R17, -INF , !P4 ;  /* 0xff800000113d7808 */ /* 0x000fe40006000000 */
        /* <DEDUP_REMOVED lines=64> */
[----:B------:R-:W-:-:S04]  /*1f9b0*/  IMAD R15, R18, R15, R9 ;  /* 0x0000000f120f7224 */ /* 0x000fc800078e0209 */
[----:B------:R-:W-:Y:S01]  /*1f9c0*/  IMAD.IADD R15, R17, 0x1, R15 ;  /* 0x00000001110f7824 */ /* 0x000fe200078e020f */
[----:B------:R-:W-:Y:S05]  /*1f9d0*/  BRA `(.L_x_4672) ;  /* 0x00000000000c7947 */ /* 0x000fea0003800000 */
.L_x_4671:
[----:B------:R-:W2:Y:S02]  /*1f9e0*/  LD.E R16, desc[UR4][R188.64+0x38] ;  /* 0x00003804bc107980 */ /* 0x000ea4000c101900 */
[----:B--2---:R-:W-:-:S04]  /*1f9f0*/  LEA R16, -R16, RZ, 0x7 ;  /* 0x000000ff10107211 */ /* 0x004fc800078e39ff */
[----:B------:R-:W-:Y:S02]  /*1fa00*/  SHF.R.S32.HI R15, RZ, 0x1f, R16 ;  /* 0x0000001fff0f7819 */ /* 0x000fe40000011410 */
.L_x_4672:
[----:B------:R-:W-:Y:S05]  /*1fa10*/  BSYNC B0 ;  /* 0x0000000000007941 */ /* 0x000fea0003800000 */
.L_x_4670:
        /* <DEDUP_REMOVED lines=131> */
.L_x_4669:
[----:B------:R-:W-:Y:S05]  /*20250*/  BSYNC B1 ;  /* 0x0000000000017941 */ /* 0x000fea0003800000 */
.L_x_4668:
[----:B-1----:R-:W2:Y:S01]  /*20260*/  LD.E R57, desc[UR4][R188.64+0xdc] ;  /* 0x0000dc04bc397980 */ /* 0x002ea2000c101900 */
[----:B------:R-:W-:Y:S02]  /*20270*/  FMNMX.FTZ R15, R2, R5, !PT ;  /* 0x00000005020f7209 */ /* 0x000fe40007810000 */
[----:B------:R-:W-:Y:S01]  /*20280*/  FMNMX.FTZ R11, R3, R4, !PT ;  /* 0x00000004030b7209 */ /* 0x000fe20007810000 */
[----:B------:R-:W-:Y:S01]  /*20290*/  LDSM.16.MT88.4 R16, [R225+0xc000] ;  /* 0x00c00000e110783b */ /* 0x000fe20000004200 */
[----:B------:R-:W-:Y:S02]  /*202a0*/  FMNMX.FTZ R15, R13, R15, !PT ;  /* 0x0000000f0d0f7209 */ /* 0x000fe40007810000 */
[----:B------:R-:W-:Y:S01]  /*202b0*/  FMNMX.FTZ R11, R7, R11, !PT ;  /* 0x0000000b070b7209 */ /* 0x000fe20007810000 */
[----:B------:R-:W-:Y:S01]  /*202c0*/  LDSM.16.MT88.4 R28, [R223+0x10000] ;  /* 0x01000000df1c783b */ /* 0x000fe20000004200 */
        /* <DEDUP_REMOVED lines=68> */
[----:B------:R-:W-:Y:S02]  /*20710*/  FSETP.NEU.FTZ.AND P0, PT, R46, -INF , PT ;  /* 0xff8000002e00780b */ /* 0x000fe40003f1d000 */
[----:B------:R-:W-:-:S02]  /*20720*/  FSETP.NEU.FTZ.AND P1, PT, R47, -INF , PT ;  /* 0xff8000002f00780b */ /* 0x000fc40003f3d000 */
[----:B------:R-:W-:-:S05]  /*20730*/  FSEL R9, R46, RZ, P0 ;  /* 0x000000ff2e097208 */ /* 0x000fca0000000000 */
[----:B------:R-:W-:Y:S01]  /*20740*/  FADD.FTZ R9, R2, -R9 ;  /* 0x8000000902097221 */ /* 0x000fe20000010000 */
[C---:B--2---:R-:W-:Y:S01]  /*20750*/  FMUL.FTZ R56, R57.reuse, R46 ;  /* 0x0000002e39387220 */ /* 0x044fe20000410000 */
[C---:B------:R-:W-:Y:S02]  /*20760*/  FMUL.FTZ R63, R57.reuse, R47 ;  /* 0x0000002f393f7220 */ /* 0x040fe40000410000 */
[----:B------:R-:W-:Y:S02]  /*20770*/  FMUL.FTZ R9, R57, R9 ;  /* 0x0000000939097220 */ /* 0x000fe40000410000 */
[----:B------:R-:W-:Y:S02]  /*20780*/  FSEL R56, R56, RZ, P0 ;  /* 0x000000ff38387208 */ /* 0x000fe40000000000 */
[----:B------:R-:W1:Y:S01]  /*20790*/  MUFU.EX2 R49, R9 ;  /* 0x0000000900317308 */ /* 0x000e620000000800 */
[----:B------:R-:W-:Y:S02]  /*207a0*/  FSEL R63, R63, RZ, P1 ;  /* 0x000000ff3f3f7208 */ /* 0x000fe40000800000 */
[-CC-:B------:R-:W-:Y:S01]  /*207b0*/  FFMA.FTZ R48, R5, R57.reuse, -R56.reuse ;  /* 0x0000003905307223 */ /* 0x180fe20000010838 */
[----:B------:R-:W-:-:S02]  /*207c0*/  FFMA.FTZ R42, R13, R57, -R56 ;  /* 0x000000390d2a7223 */ /* 0x000fc40000010838 */
[-CC-:B------:R-:W-:Y:S01]  /*207d0*/  FFMA.FTZ R45, R4, R57.reuse, -R63.reuse ;  /* 0x00000039042d7223 */ /* 0x180fe2000001083f */
[-CC-:B------:R-:W-:Y:S01]  /*207e0*/  FFMA.FTZ R44, R7, R57.reuse, -R63.reuse ;  /* 0x00000039072c7223 */ /* 0x180fe2000001083f */
[-CC-:B------:R-:W-:Y:S01]  /*207f0*/  FFMA.FTZ R2, R8, R57.reuse, -R63.reuse ;  /* 0x0000003908027223 */ /* 0x180fe2000001083f */
[----:B------:R-:W2:Y:S01]  /*20800*/  LDSM.16.MT88.4 R4, [R227+0xc000] ;  /* 0x00c00000e304783b */ /* 0x000ea20000004200 */
[----:B------:R-:W-:Y:S01]  /*20810*/  FSEL R8, R47, RZ, P1 ;  /* 0x000000ff2f087208 */ /* 0x000fe20000800000 */
[-CC-:B------:R-:W-:Y:S01]  /*20820*/  FFMA.FTZ R41, R12, R57.reuse, -R56.reuse ;  /* 0x000000390c297223 */ /* 0x180fe20000010838 */
[-C--:B------:R-:W-:Y:S01]  /*20830*/  FFMA.FTZ R40, R14, R57.reuse, -R56 ;  /* 0x000000390e287223 */ /* 0x080fe20000010838 */
[-CC-:B------:R-:W-:Y:S01]  /*20840*/  FFMA.FTZ R43, R10, R57.reuse, -R63.reuse ;  /* 0x000000390a2b7223 */ /* 0x180fe2000001083f */
[----:B------:R-:W-:Y:S01]  /*20850*/  MUFU.EX2 R48, R48 ;  /* 0x0000003000307308 */ /* 0x000fe20000000800 */
[----:B------:R-:W-:Y:S01]  /*20860*/  FADD.FTZ R8, R3, -R8 ;  /* 0x8000000803087221 */ /* 0x000fe20000010000 */
[--C-:B------:R-:W-:Y:S01]  /*20870*/  FFMA.FTZ R51, R27, R57, -R56.reuse ;  /* 0x000000391b337223 */ /* 0x100fe20000010838 */
[-C--:B-1----:R-:W-:Y:S01]  /*20880*/  FMUL.FTZ R130, R130, R49.reuse ;  /* 0x0000003182827220 */ /* 0x082fe20000410000 */
[-C--:B------:R-:W-:Y:S01]  /*20890*/  FMUL.FTZ R131, R131, R49.reuse ;  /* 0x0000003183837220 */ /* 0x080fe20000410000 */
[----:B------:R-:W-:Y:S01]  /*208a0*/  FMUL.FTZ R3, R57, R8 ;  /* 0x0000000839037220 */ /* 0x000fe20000410000 */
[-C--:B------:R-:W-:Y:S01]  /*208b0*/  FMUL.FTZ R126, R126, R49.reuse ;  /* 0x000000317e7e7220 */ /* 0x080fe20000410000 */
[----:B------:R-:W1:Y:S01]  /*208c0*/  LDSM.16.MT88.4 R8, [R224+0xc000] ;  /* 0x00c00000e008783b */ /* 0x000e620000004200 */
[----:B------:R-:W3:Y:S01]  /*208d0*/  MUFU.EX2 R42, R42 ;  /* 0x0000002a002a7308 */ /* 0x000ee20000000800 */
        /* <DEDUP_REMOVED lines=16> */
[----:B---3--:R-:W-:Y:S01]  /*209e0*/  F2FP.F16.F32.PACK_AB R13, R42, R48 ;  /* 0x000000302a0d723e */ /* 0x008fe200000000ff */
[-C--:B------:R-:W-:Y:S01]  /*209f0*/  FMUL.FTZ R99, R99, R49.reuse ;  /* 0x0000003163637220 */ /* 0x080fe20000410000 */
[-C--:B------:R-:W-:Y:S01]  /*20a00*/  FMUL.FTZ R94, R94, R49.reuse ;  /* 0x000000315e5e7220 */ /* 0x080fe20000410000 */
[----:B------:R-:W-:Y:S01]  /*20a10*/  FMUL.FTZ R95, R95, R49 ;  /* 0x000000315f5f7220 */ /* 0x000fe20000410000 */
[-CC-:B------:R-:W-:Y:S01]  /*20a20*/  FFMA.FTZ R50, R26, R57.reuse, -R56.reuse ;  /* 0x000000391a327223 */ /* 0x180fe20000010838 */
[-CC-:B------:R-:W-:Y:S01]  /*20a30*/  FFMA.FTZ R53, R25, R57.reuse, -R56.reuse ;  /* 0x0000003919357223 */ /* 0x180fe20000010838 */
[-CC-:B------:R-:W-:Y:S01]  /*20a40*/  FFMA.FTZ R52, R24, R57.reuse, -R56.reuse ;  /* 0x0000003918347223 */ /* 0x180fe20000010838 */
[----:B------:R-:W-:Y:S01]  /*20a50*/  MUFU.EX2 R45, R45 ;  /* 0x0000002d002d7308 */ /* 0x000fe20000000800 */
[-CC-:B------:R-:W-:Y:S01]  /*20a60*/  FFMA.FTZ R60, R23, R57.reuse, -R63.reuse ;  /* 0x00000039173c7223 */ /* 0x180fe2000001083f */
[-CC-:B------:R-:W-:Y:S01]  /*20a70*/  FFMA.FTZ R55, R22, R57.reuse, -R63.reuse ;  /* 0x0000003916377223 */ /* 0x180fe2000001083f */
[-CC-:B------:R-:W-:Y:S01]  /*20a80*/  FFMA.FTZ R59, R21, R57.reuse, -R63.reuse ;  /* 0x00000039153b7223 */ /* 0x180fe2000001083f */
[--C-:B------:R-:W-:Y:S01]  /*20a90*/  FFMA.FTZ R58, R20, R57, -R63.reuse ;  /* 0x00000039143a7223 */ /* 0x100fe2000001083f */
[-C--:B------:R-:W-:Y:S01]  /*20aa0*/  FMUL.FTZ R90, R90, R49.reuse ;  /* 0x000000315a5a7220 */ /* 0x080fe20000410000 */
[-C--:B------:R-:W-:Y:S01]  /*20ab0*/  FMUL.FTZ R91, R91, R49.reuse ;  /* 0x000000315b5b7220 */ /* 0x080fe20000410000 */
[----:B------:R-:W-:Y:S01]  /*20ac0*/  FMUL.FTZ R86, R86, R49 ;  /* 0x0000003156567220 */ /* 0x000fe20000410000 */
[----:B------:R-:W3:Y:S01]  /*20ad0*/  MUFU.EX2 R44, R44 ;  /* 0x0000002c002c7308 */ /* 0x000ee20000000800 */
        /* <DEDUP_REMOVED lines=12> */
[-CC-:B------:R-:W-:Y:S01]  /*20ba0*/  FFMA.FTZ R66, R37, R57.reuse, -R56.reuse ;  /* 0x0000003925427223 */ /* 0x180fe20000010838 */
[----:B------:R-:W-:Y:S01]  /*20bb0*/  LDSM.16.MT88.4 R20, [R223+0xc800] ;  /* 0x00c80000df14783b */ /* 0x000fe20000004200 */
[--C-:B------:R-:W-:Y:S01]  /*20bc0*/  FFMA.FTZ R67, R36, R57, -R56.reuse ;  /* 0x0000003924437223 */ /* 0x100fe20000010838 */
[----:B------:R-:W4:Y:S01]  /*20bd0*/  MUFU.EX2 R2, R2 ;  /* 0x0000000200027308 */ /* 0x000f220000000800 */
[----:B---3--:R-:W-:Y:S01]  /*20be0*/  F2FP.F16.F32.PACK_AB R12, R44, R45 ;  /* 0x0000002d2c0c723e */ /* 0x008fe200000000ff */
[----:B------:R-:W-:Y:S01]  /*20bf0*/  LDSM.16.MT88.4 R36, [R223+0x10800] ;  /* 0x01080000df24783b */ /* 0x000fe20000004200 */
[-CC-:B------:R-:W-:Y:S01]  /*20c00*/  FFMA.FTZ R133, R35, R57.reuse, -R56.reuse ;  /* 0x0000003923857223 */ /* 0x180fe20000010838 */
[-CC-:B------:R-:W-:Y:S01]  /*20c10*/  FFMA.FTZ R136, R34, R57.reuse, -R63.reuse ;  /* 0x0000003922887223 */ /* 0x180fe2000001083f */
[-CC-:B------:R-:W-:Y:S01]  /*20c20*/  FFMA.FTZ R138, R33, R57.reuse, -R63.reuse ;  /* 0x00000039218a7223 */ /* 0x180fe2000001083f */
[-CC-:B------:R-:W-:Y:S01]  /*20c30*/  FFMA.FTZ R139, R32, R57.reuse, -R63.reuse ;  /* 0x00000039208b7223 */ /* 0x180fe2000001083f */
[-CC-:B------:R-:W-:Y:S01]  /*20c40*/  FFMA.FTZ R142, R142, R57.reuse, -R63.reuse ;  /* 0x000000398e8e7223 */ /* 0x180fe2000001083f */
[----:B------:R-:W3:Y:S01]  /*20c50*/  MUFU.EX2 R3, R3 ;  /* 0x0000000300037308 */ /* 0x000ee20000000800 */
[-CC-:B------:R-:W-:Y:S01]  /*20c60*/  FFMA.FTZ R143, R143, R57.reuse, -R56.reuse ;  /* 0x000000398f8f7223 */ /* 0x180fe20000010838 */
[----:B------:R-:W-:Y:S01]  /*20c70*/  LDSM.16.MT88.4 R32, [R227+0xd000] ;  /* 0x00d00000e320783b */ /* 0x000fe20000004200 */
[-CC-:B------:R-:W-:Y:S01]  /*20c80*/  FFMA.FTZ R152, R152, R57.reuse, -R56.reuse ;  /* 0x0000003998987223 */ /* 0x180fe20000010838 */
[-CC-:B------:R-:W-:Y:S01]  /*20c90*/  FFMA.FTZ R153, R153, R57.reuse, -R56.reuse ;  /* 0x0000003999997223 */ /* 0x180fe20000010838 */
[-CC-:B------:R-:W-:Y:S01]  /*20ca0*/  FFMA.FTZ R154, R154, R57.reuse, -R56.reuse ;  /* 0x000000399a9a7223 */ /* 0x180fe20000010838 */
[-CC-:B------:R-:W-:Y:S01]  /*20cb0*/  FFMA.FTZ R161, R161, R57.reuse, -R63.reuse ;  /* 0x00000039a1a17223 */ /* 0x180fe2000001083f */
[--C-:B------:R-:W-:Y:S01]  /*20cc0*/  FFMA.FTZ R163, R163, R57, -R63.reuse ;  /* 0x00000039a3a37223 */ /* 0x100fe2000001083f */
[----:B------:R-:W5:Y:S01]  /*20cd0*/  MUFU.EX2 R51, R51 ;  /* 0x0000003300337308 */ /* 0x000f620000000800 */
[----:B----4-:R-:W-:Y:S01]  /*20ce0*/  F2FP.F16.F32.PACK_AB R14, R2, R43 ;  /* 0x0000002b020e723e */ /* 0x010fe200000000ff */
[-CC-:B------:R-:W-:Y:S01]  /*20cf0*/  FFMA.FTZ R164, R164, R57.reuse, -R63.reuse ;  /* 0x00000039a4a47223 */ /* 0x180fe2000001083f */
[-CC-:B------:R-:W-:Y:S01]  /*20d00*/  FFMA.FTZ R166, R166, R57.reuse, -R63.reuse ;  /* 0x00000039a6a67223 */ /* 0x180fe2000001083f */
[-CC-:B------:R-:W-:Y:S01]  /*20d10*/  FFMA.FTZ R167, R167, R57.reuse, -R56.reuse ;  /* 0x00000039a7a77223 */ /* 0x180fe20000010838 */
[-CC-:B------:R-:W-:Y:S01]  /*20d20*/  FFMA.FTZ R171, R171, R57.reuse, -R56.reuse ;  /* 0x00000039abab7223 */ /* 0x180fe20000010838 */
[-CC-:B------:R-:W-:Y:S01]  /*20d30*/  FFMA.FTZ R172, R172, R57.reuse, -R56.reuse ;  /* 0x00000039acac7223 */ /* 0x180fe20000010838 */
[--C-:B------:R-:W-:Y:S01]  /*20d40*/  FFMA.FTZ R174, R174, R57, -R56.reuse ;  /* 0x00000039aeae7223 */ /* 0x100fe20000010838 */
        /* <DEDUP_REMOVED lines=28> */
[----:B------:R-:W3:Y:S01]  /*20f10*/  LDSM.16.MT88.4 R16, [R227+0x10000] ;  /* 0x01000000e310783b */ /* 0x000ee20000004200 */
[-C--:B------:R-:W-:Y:S01]  /*20f20*/  FMUL.FTZ R89, R89, R3.reuse ;  /* 0x0000000359597220 */ /* 0x080fe20000410000 */
[-C--:B------:R-:W-:Y:S01]  /*20f30*/  FMUL.FTZ R84, R84, R3.reuse ;  /* 0x0000000354547220 */ /* 0x080fe20000410000 */
[-C--:B------:R-:W-:Y:S01]  /*20f40*/  FMUL.FTZ R85, R85, R3.reuse ;  /* 0x0000000355557220 */ /* 0x080fe20000410000 */
[-C--:B------:R-:W-:Y:S01]  /*20f50*/  FMUL.FTZ R80, R80, R3.reuse ;  /* 0x0000000350507220 */ /* 0x080fe20000410000 */
[C---:B-1----:R-:W-:Y:S01]  /*20f60*/  HMMA.16816.F32 R112, R12.reuse, R8, R112 ;  /* 0x000000080c70723c */ /* 0x042fe20000001870 */
[----:B------:R-:W-:Y:S01]  /*20f70*/  MUFU.EX2 R52, R52 ;  /* 0x0000003400347308 */ /* 0x000fe20000000800 */
[-C--:B------:R-:W-:Y:S01]  /*20f80*/  FMUL.FTZ R81, R81, R3.reuse ;  /* 0x0000000351517220 */ /* 0x080fe20000410000 */
[-C--:B------:R-:W-:Y:S01]  /*20f90*/  FMUL.FTZ R76, R76, R3.reuse ;  /* 0x000000034c4c7220 */ /* 0x080fe20000410000 */
[-C--:B------:R-:W-:Y:S01]  /*20fa0*/  FMUL.FTZ R77, R77, R3.reuse ;  /* 0x000000034d4d7220 */ /* 0x080fe20000410000 */
[-C--:B------:R-:W-:Y:S01]  /*20fb0*/  FMUL.FTZ R72, R72, R3.reuse ;  /* 0x0000000348487220 */ /* 0x080fe20000410000 */
[C---:B------:R-:W-:Y:S01]  /*20fc0*/  HMMA.16816.F32 R108, R12.reuse, R10, R108 ;  /* 0x0000000a0c6c723c */ /* 0x040fe2000000186c */
[----:B------:R-:W1:Y:S01]  /*20fd0*/  LDSM.16.MT88.4 R8, [R225+0x10000] ;  /* 0x01000000e108783b */ /* 0x000e620000004200 */
[-C--:B------:R-:W-:Y:S01]  /*20fe0*/  FMUL.FTZ R73, R73, R3.reuse ;  /* 0x0000000349497220 */ /* 0x080fe20000410000 */
[----:B------:R-:W-:Y:S01]  /*20ff0*/  MUFU.EX2 R60, R60 ;  /* 0x0000003c003c7308 */ /* 0x000fe20000000800 */
[-C--:B------:R-:W-:Y:S01]  /*21000*/  FMUL.FTZ R68, R68, R3.reuse ;  /* 0x0000000344447220 */ /* 0x080fe20000410000 */
[----:B------:R-:W-:Y:S01]  /*21010*/  FMUL.FTZ R69, R69, R3 ;  /* 0x0000000345457220 */ /* 0x000fe20000410000 */
[-CC-:B------:R-:W-:Y:S01]  /*21020*/  FFMA.FTZ R175, R175, R57.reuse, -R63.reuse ;  /* 0x00000039afaf7223 */ /* 0x180fe2000001083f */
[-CC-:B------:R-:W-:Y:S01]  /*21030*/  FFMA.FTZ R173, R173, R57.reuse, -R63.reuse ;  /* 0x00000039adad7223 */ /* 0x180fe2000001083f */
[-CC-:B------:R-:W-:Y:S01]  /*21040*/  FFMA.FTZ R170, R170, R57.reuse, -R63.reuse ;  /* 0x00000039aaaa7223 */ /* 0x180fe2000001083f */
[C---:B------:R-:W-:Y:S01]  /*21050*/  HMMA.16816.F32 R72, R12.reuse, R28, R72 ;  /* 0x0000001c0c48723c */ /* 0x040fe20000001848 */
[-CC-:B------:R-:W-:Y:S01]  /*21060*/  FFMA.FTZ R169, R169, R57.reuse, -R63.reuse ;  /* 0x00000039a9a97223 */ /* 0x180fe2000001083f */
[----:B------:R-:W4:Y:S01]  /*21070*/  MUFU.EX2 R55, R55 ;  /* 0x0000003700377308 */ /* 0x000f220000000800 */
[-CC-:B------:R-:W-:Y:S01]  /*21080*/  FFMA.FTZ R168, R168, R57.reuse, -R56.reuse ;  /* 0x00000039a8a87223 */ /* 0x180fe20000010838 */
[-CC-:B------:R-:W-:Y:S01]  /*21090*/  FFMA.FTZ R165, R165, R57.reuse, -R56.reuse ;  /* 0x00000039a5a57223 */ /* 0x180fe20000010838 */
[-CC-:B------:R-:W-:Y:S01]  /*210a0*/  FFMA.FTZ R162, R162, R57.reuse, -R56.reuse ;  /* 0x00000039a2a27223 */ /* 0x180fe20000010838 */
[-CC-:B------:R-:W-:Y:S01]  /*210b0*/  FFMA.FTZ R160, R160, R57.reuse, -R56.reuse ;  /* 0x00000039a0a07223 */ /* 0x180fe20000010838 */
[-CC-:B------:R-:W-:Y:S01]  /*210c0*/  FFMA.FTZ R159, R159, R57.reuse, -R63.reuse ;  /* 0x000000399f9f7223 */ /* 0x180fe2000001083f */
[C---:B--2---:R-:W-:Y:S01]  /*210d0*/  HMMA.16816.F32 R104, R12.reuse, R4, R104 ;  /* 0x000000040c68723c */ /* 0x044fe20000001868 */
[-CC-:B------:R-:W-:Y:S01]  /*210e0*/  FFMA.FTZ R158, R158, R57.reuse, -R63.reuse ;  /* 0x000000399e9e7223 */ /* 0x180fe2000001083f */
[----:B------:R-:W-:Y:S01]  /*210f0*/  MUFU.EX2 R59, R59 ;  /* 0x0000003b003b7308 */ /* 0x000fe20000000800 */
[-CC-:B------:R-:W-:Y:S01]  /*21100*/  FFMA.FTZ R157, R157, R57.reuse, -R63.reuse ;  /* 0x000000399d9d7223 */ /* 0x180fe2000001083f */
[-CC-:B------:R-:W-:Y:S01]  /*21110*/  FFMA.FTZ R156, R156, R57.reuse, -R63.reuse ;  /* 0x000000399c9c7223 */ /* 0x180fe2000001083f */
[-CC-:B------:R-:W-:Y:S01]  /*21120*/  FFMA.FTZ R155, R155, R57.reuse, -R56.reuse ;  /* 0x000000399b9b7223 */ /* 0x180fe20000010838 */
[C---:B------:R-:W-:Y:S01]  /*21130*/  HMMA.16816.F32 R100, R12.reuse, R6, R100 ;  /* 0x000000060c64723c */ /* 0x040fe20000001864 */
[----:B------:R-:W2:Y:S01]  /*21140*/  LDSM.16.MT88.4 R4, [R224+0x10000] ;  /* 0x01000000e004783b */ /* 0x000ea20000004200 */
[-CC-:B------:R-:W-:Y:S01]  /*21150*/  FFMA.FTZ R151, R151, R57.reuse, -R56.reuse ;  /* 0x0000003997977223 */ /* 0x180fe20000010838 */
[-CC-:B------:R-:W-:Y:S01]  /*21160*/  FFMA.FTZ R150, R150, R57.reuse, -R56.reuse ;  /* 0x0000003996967223 */ /* 0x180fe20000010838 */
[----:B------:R-:W2:Y:S01]  /*21170*/  MUFU.EX2 R58, R58 ;  /* 0x0000003a003a7308 */ /* 0x000ea20000000800 */
[-CC-:B------:R-:W-:Y:S01]  /*21180*/  FFMA.FTZ R149, R149, R57.reuse, -R56.reuse ;  /* 0x0000003995957223 */ /* 0x180fe20000010838 */
[C---:B---3--:R-:W-:Y:S01]  /*21190*/  HMMA.16816.F32 R96, R12.reuse, R16, R96 ;  /* 0x000000100c60723c */ /* 0x048fe20000001860 */
[-CC-:B------:R-:W-:Y:S01]  /*211a0*/  FFMA.FTZ R148, R148, R57.reuse, -R63.reuse ;  /* 0x0000003994947223 */ /* 0x180fe2000001083f */
[-CC-:B------:R-:W-:Y:S01]  /*211b0*/  FFMA.FTZ R147, R147, R57.reuse, -R63.reuse ;  /* 0x0000003993937223 */ /* 0x180fe2000001083f */
[-CC-:B------:R-:W-:Y:S01]  /*211c0*/  FFMA.FTZ R146, R146, R57.reuse, -R63.reuse ;  /* 0x0000003992927223 */ /* 0x180fe2000001083f */
[-C--:B------:R-:W-:Y:S01]  /*211d0*/  FFMA.FTZ R145, R145, R57.reuse, -R63 ;  /* 0x0000003991917223 */ /* 0x080fe2000001083f */
[----:B------:R-:W-:Y:S01]  /*211e0*/  FFMA.FTZ R144, R144, R57, -R56 ;  /* 0x0000003990907223 */ /* 0x000fe20000010838 */
[C---:B------:R-:W-:Y:S01]  /*211f0*/  HMMA.16816.F32 R92, R12.reuse, R18, R92 ;  /* 0x000000120c5c723c */ /* 0x040fe2000000185c */
[----:B------:R-:W3:Y:S01]  /*21200*/  LDSM.16.MT88.4 R16, [R227+0xc800] ;  /* 0x00c80000e310783b */ /* 0x000ee20000004200 */
[----:B------:R-:W3:Y:S01]  /*21210*/  MUFU.EX2 R66, R66 ;  /* 0x0000004200427308 */ /* 0x000ee20000000800 */
[----:B------:R-:W-:Y:S01]  /*21220*/  FFMA.FTZ R48, R252, R49, R48 ;  /* 0x00000031fc307223 */ /* 0x000fe20000010030 */
[----:B------:R-:W-:Y:S01]  /*21230*/  FFMA.FTZ R3, R251, R3, R45 ;  /* 0x00000003fb037223 */ /* 0x000fe2000001002d */
[-C--:B------:R-:W-:Y:S01]  /*21240*/  FFMA.FTZ R135, R135, R57.reuse, -R56 ;  /* 0x0000003987877223 */ /* 0x080fe20000010838 */
[C---:B-1----:R-:W-:Y:S01]  /*21250*/  HMMA.16816.F32 R88, R12.reuse, R8, R88 ;  /* 0x000000080c58723c */ /* 0x042fe20000001858 */
[----:B------:R-:W-:Y:S01]  /*21260*/  FADD.FTZ R48, R42, R48 ;  /* 0x000000302a307221 */ /* 0x000fe20000010000 */
[----:B------:R-:W-:Y:S01]  /*21270*/  FADD.FTZ R3, R44, R3 ;  /* 0x000000032c037221 */ /* 0x000fe20000010000 */
[-C--:B------:R-:W-:Y:S01]  /*21280*/  FFMA.FTZ R134, R134, R57.reuse, -R56 ;  /* 0x0000003986867223 */ /* 0x080fe20000010838 */
[----:B------:R-:W-:Y:S01]  /*21290*/  MUFU.EX2 R67, R67 ;  /* 0x0000004300437308 */ /* 0x000fe20000000800 */
[----:B------:R-:W-:Y:S01]  /*212a0*/  FADD.FTZ R48, R41, R48 ;  /* 0x0000003029307221 */ /* 0x000fe20000010000 */
[----:B------:R-:W-:Y:S01]  /*212b0*/  HMMA.16816.F32 R84, R12, R10, R84 ;  /* 0x0000000a0c54723c */ /* 0x000fe20000001854 */
[----:B------:R-:W1:Y:S01]  /*212c0*/  LDSM.16.MT88.4 R8, [R224+0xc800] ;  /* 0x00c80000e008783b */ /* 0x000e620000004200 */
[----:B------:R-:W-:Y:S01]  /*212d0*/  FADD.FTZ R3, R43, R3 ;  /* 0x000000032b037221 */ /* 0x000fe20000010000 */
[----:B------:R-:W-:Y:S01]  /*212e0*/  FADD.FTZ R48, R40, R48 ;  /* 0x0000003028307221 */ /* 0x000fe20000010000 */
[-C--:B------:R-:W-:Y:S01]  /*212f0*/  FFMA.FTZ R132, R132, R57.reuse, -R56 ;  /* 0x0000003984847223 */ /* 0x080fe20000010838 */
[----:B------:R-:W-:Y:S01]  /*21300*/  FFMA.FTZ R65, R65, R57, -R63 ;  /* 0x0000003941417223 */ /* 0x000fe2000001083f */
[----:B------:R-:W-:Y:S01]  /*21310*/  MUFU.EX2 R133, R133 ;  /* 0x0000008500857308 */ /* 0x000fe20000000800 */
[----:B------:R-:W-:Y:S01]  /*21320*/  FADD.FTZ R3, R2, R3 ;  /* 0x0000000302037221 */ /* 0x000fe20000010000 */
[----:B-----5:R-:W-:Y:S01]  /*21330*/  FADD.FTZ R48, R51, R48 ;  /* 0x0000003033307221 */ /* 0x020fe20000010000 */
[----:B------:R-:W-:-:S03]  /*21340*/  MOV R2, R46 ;  /* 0x0000002e00027202 */ /* 0x000fc60000000f00 */
[----:B----4-:R-:W-:Y:S02]  /*21350*/  FADD.FTZ R48, R50, R48 ;  /* 0x0000003032307221 */ /* 0x010fe40000010000 */
[----:B------:R-:W4:Y:S01]  /*21360*/  MUFU.EX2 R136, R136 ;  /* 0x0000008800887308 */ /* 0x000f220000000800 */
[C---:B--2---:R-:W-:Y:S07]  /*21370*/  HMMA.16816.F32 R80, R12.reuse, R4, R80 ;  /* 0x000000040c50723c */ /* 0x044fee0000001850 */
[----:B------:R-:W2:Y:S01]  /*21380*/  MUFU.EX2 R138, R138 ;  /* 0x0000008a008a7308 */ /* 0x000ea20000000800 */
        /* <DEDUP_REMOVED lines=15> */
[----:B------:R-:W3:Y:S01]  /*21480*/  MUFU.EX2 R142, R142 ;  /* 0x0000008e008e7308 */ /* 0x000ee20000000800 */
[----:B------:R-:W-:Y:S02]  /*21490*/  FADD.FTZ R58, R58, R60 ;  /* 0x0000003c3a3a7221 */ /* 0x000fe40000010000 */
[----:B------:R-:W-:Y:S01]  /*214a0*/  FADD.FTZ R53, R66, R53 ;  /* 0x0000003542357221 */ /* 0x000fe20000010000 */
[C---:B------:R-:W-:Y:S01]  /*214b0*/  HMMA.16816.F32 R124, R4.reuse, R18, R124 ;  /* 0x00000012047c723c */ /* 0x040fe2000000187c */
[----:B------:R-:W5:Y:S01]  /*214c0*/  LDSM.16.MT88.4 R16, [R227+0x10800] ;  /* 0x01080000e310783b */ /* 0x000f620000004200 */
[----:B----4-:R-:W-:Y:S02]  /*214d0*/  FADD.FTZ R58, R136, R58 ;  /* 0x0000003a883a7221 */ /* 0x010fe40000010000 */
[----:B------:R-:W4:Y:S02]  /*214e0*/  MUFU.EX2 R143, R143 ;  /* 0x0000008f008f7308 */ /* 0x000f240000000800 */
[C---:B-1----:R-:W-:Y:S06]  /*214f0*/  HMMA.16816.F32 R112, R4.reuse, R8, R112 ;  /* 0x000000080470723c */ /* 0x042fec0000001870 */
[C---:B------:R-:W-:Y:S01]  /*21500*/  HMMA.16816.F32 R108, R4.reuse, R10, R108 ;  /* 0x0000000a046c723c */ /* 0x040fe2000000186c */
[----:B------:R-:W1:Y:S01]  /*21510*/  LDSM.16.MT88.4 R8, [R224+0x10800] ;  /* 0x01080000e008783b */ /* 0x000e620000004200 */
[----:B------:R-:W4:Y:S04]  /*21520*/  MUFU.EX2 R152, R152 ;  /* 0x0000009800987308 */ /* 0x000f280000000800 */
[C---:B------:R-:W-:Y:S04]  /*21530*/  HMMA.16816.F32 R120, R4.reuse, R24, R120 ;  /* 0x000000180478723c */ /* 0x040fe80000001878 */
[----:B------:R-:W-:Y:S02]  /*21540*/  MUFU.EX2 R153, R153 ;  /* 0x0000009900997308 */ /* 0x000fe40000000800 */
[C---:B------:R-:W-:Y:S01]  /*21550*/  HMMA.16816.F32 R116, R4.reuse, R26, R116 ;  /* 0x0000001a0474723c */ /* 0x040fe20000001874 */
[----:B------:R-:W4:Y:S05]  /*21560*/  LDSM.16.MT88.4 R24, [R225+0xd000] ;  /* 0x00d00000e118783b */ /* 0x000f2a0000004200 */
[C---:B------:R-:W-:Y:S01]  /*21570*/  HMMA.16816.F32 R104, R4.reuse, R20, R104 ;  /* 0x000000140468723c */ /* 0x040fe20000001868 */
[----:B------:R-:W-:Y:S05]  /*21580*/  MUFU.EX2 R154, R154 ;  /* 0x0000009a009a7308 */ /* 0x000fea0000000800 */
[C---:B------:R-:W-:Y:S01]  /*21590*/  HMMA.16816.F32 R100, R4.reuse, R22, R100 ;  /* 0x000000160464723c */ /* 0x040fe20000001864 */
[----:B------:R-:W4:Y:S02]  /*215a0*/  LDSM.16.MT88.4 R20, [R224+0xd000] ;  /* 0x00d00000e014783b */ /* 0x000f240000004200 */
[----:B------:R-:W4:Y:S03]  /*215b0*/  MUFU.EX2 R161, R161 ;  /* 0x000000a100a17308 */ /* 0x000f260000000800 */
        /* <DEDUP_REMOVED lines=9> */
[C---:B-1----:R-:W-:Y:S05]  /*21650*/  HMMA.16816.F32 R80, R4.reuse, R8, R80 ;  /* 0x000000080450723c */ /* 0x042fea0000001850 */
[----:B------:R-:W1:Y:S01]  /*21660*/  MUFU.EX2 R167, R167 ;  /* 0x000000a700a77308 */ /* 0x000e620000000800 */
[----:B------:R-:W-:Y:S01]  /*21670*/  HMMA.16816.F32 R76, R4, R10, R76 ;  /* 0x0000000a044c723c */ /* 0x000fe2000000184c */
[C---:B--2---:R-:W-:Y:S01]  /*21680*/  F2FP.F16.F32.PACK_AB R8, R138.reuse, R136 ;  /* 0x000000888a08723e */ /* 0x044fe200000000ff */
[----:B------:R-:W-:Y:S01]  /*21690*/  FADD.FTZ R138, R138, R58 ;  /* 0x0000003a8a8a7221 */ /* 0x000fe20000010000 */
[C---:B------:R-:W-:Y:S01]  /*216a0*/  F2FP.F16.F32.PACK_AB R9, R67.reuse, R66 ;  /* 0x000000424309723e */ /* 0x040fe200000000ff */
[----:B------:R-:W-:-:S02]  /*216b0*/  FADD.FTZ R67, R67, R53 ;  /* 0x0000003543437221 */ /* 0x000fc40000010000 */
[C---:B------:R-:W-:Y:S01]  /*216c0*/  HMMA.16816.F32 R72, R4.reuse, R36, R72 ;  /* 0x000000240448723c */ /* 0x040fe20000001848 */
[C---:B---3--:R-:W-:Y:S01]  /*216d0*/  F2FP.F16.F32.PACK_AB R10, R142.reuse, R139 ;  /* 0x0000008b8e0a723e */ /* 0x048fe200000000ff */
[----:B------:R-:W2:Y:S01]  /*216e0*/  MUFU.EX2 R171, R171 ;  /* 0x000000ab00ab7308 */ /* 0x000ea20000000800 */
[----:B----4-:R-:W-:Y:S01]  /*216f0*/  F2FP.F16.F32.PACK_AB R11, R143, R133 ;  /* 0x000000858f0b723e */ /* 0x010fe200000000ff */
        /* <DEDUP_REMOVED lines=12> */
[----:B------:R-:W3:Y:S01]  /*217c0*/  LDSM.16.MT88.4 R24, [R225+0x11000] ;  /* 0x01100000e118783b */ /* 0x000ee20000004200 */
[----:B------:R-:W-:Y:S04]  /*217d0*/  MUFU.EX2 R174, R174 ;  /* 0x000000ae00ae7308 */ /* 0x000fe80000000800 */
[C---:B------:R-:W-:Y:S04]  /*217e0*/  HMMA.16816.F32 R112, R8.reuse, R20, R112 ;  /* 0x000000140870723c */ /* 0x040fe80000001870 */
[----:B------:R-:W4:Y:S02]  /*217f0*/  MUFU.EX2 R175, R175 ;  /* 0x000000af00af7308 */ /* 0x000f240000000800 */
[C---:B------:R-:W-:Y:S01]  /*21800*/  HMMA.16816.F32 R108, R8.reuse, R22, R108 ;  /* 0x00000016086c723c */ /* 0x040fe2000000186c */
[----:B------:R-:W1:Y:S05]  /*21810*/  LDSM.16.MT88.4 R20, [R224+0x11000] ;  /* 0x01100000e014783b */ /* 0x000e6a0000004200 */
        /* <DEDUP_REMOVED lines=8> */
[----:B------:R-:W2:Y:S05]  /*218a0*/  LDSM.16.MT88.4 R28, [R225+0xd800] ;  /* 0x00d80000e11c783b */ /* 0x000eaa0000004200 */
[C---:B------:R-:W-:Y:S01]  /*218b0*/  HMMA.16816.F32 R128, R8.reuse, R32, R128 ;  /* 0x000000200880723c */ /* 0x040fe20000001880 */
[----:B------:R-:W5:Y:S05]  /*218c0*/  MUFU.EX2 R168, R168 ;  /* 0x000000a800a87308 */ /* 0x000f6a0000000800 */
[C---:B------:R-:W-:Y:S01]  /*218d0*/  HMMA.16816.F32 R124, R8.reuse, R34, R124 ;  /* 0x00000022087c723c */ /* 0x040fe2000000187c */
[----:B------:R-:W5:Y:S02]  /*218e0*/  LDSM.16.MT88.4 R32, [R227+0xd800] ;  /* 0x00d80000e320783b */ /* 0x000f640000004200 */
[----:B------:R-:W5:Y:S03]  /*218f0*/  MUFU.EX2 R165, R165 ;  /* 0x000000a500a57308 */ /* 0x000f660000000800 */
        /* <DEDUP_REMOVED lines=9> */
[C---:B------:R-:W-:Y:S05]  /*21990*/  HMMA.16816.F32 R72, R8.reuse, R12, R72 ;  /* 0x0000000c0848723c */ /* 0x040fea0000001848 */
[----:B------:R-:W-:Y:S01]  /*219a0*/  MUFU.EX2 R158, R158 ;  /* 0x0000009e009e7308 */ /* 0x000fe20000000800 */
[----:B------:R-:W-:Y:S01]  /*219b0*/  HMMA.16816.F32 R4, R8, R14, R4 ;  /* 0x0000000e0804723c */ /* 0x000fe20000001804 */
[----:B------:R-:W-:Y:S01]  /*219c0*/  F2FP.F16.F32.PACK_AB R12, R163, R161 ;  /* 0x000000a1a30c723e */ /* 0x000fe200000000ff */
[----:B------:R-:W1:Y:S01]  /*219d0*/  LDSM.16.MT88.4 R8, [R224+0x11800] ;  /* 0x01180000e008783b */ /* 0x000e620000004200 */
[C---:B------:R-:W-:Y:S01]  /*219e0*/  F2FP.F16.F32.PACK_AB R13, R153.reuse, R152 ;  /* 0x00000098990d723e */ /* 0x040fe200000000ff */
[----:B------:R-:W-:Y:S01]  /*219f0*/  FADD.FTZ R153, R153, R143 ;  /* 0x0000008f99997221 */ /* 0x000fe20000010000 */
[----:B------:R-:W-:-:S02]  /*21a00*/  FADD.FTZ R163, R163, R142 ;  /* 0x0000008ea3a37221 */ /* 0x000fc40000010000 */
[----:B------:R-:W-:Y:S01]  /*21a10*/  F2FP.F16.F32.PACK_AB R14, R166, R164 ;  /* 0x000000a4a60e723e */ /* 0x000fe200000000ff */
[----:B------:R-:W-:Y:S01]  /*21a20*/  MUFU.EX2 R157, R157 ;  /* 0x0000009d009d7308 */ /* 0x000fe20000000800 */
[----:B------:R-:W-:Y:S01]  /*21a30*/  F2FP.F16.F32.PACK_AB R15, R167, R154 ;  /* 0x0000009aa70f723e */ /* 0x000fe200000000ff */
[----:B------:R-:W-:Y:S01]  /*21a40*/  FADD.FTZ R153, R154, R153 ;  /* 0x000000999a997221 */ /* 0x000fe20000010000 */
[----:B------:R-:W-:-:S03]  /*21a50*/  FADD.FTZ R163, R164, R163 ;  /* 0x000000a3a4a37221 */ /* 0x000fc60000010000 */
[----:B------:R-:W-:Y:S01]  /*21a60*/  FADD.FTZ R167, R167, R153 ;  /* 0x00000099a7a77221 */ /* 0x000fe20000010000 */
[----:B------:R-:W-:Y:S01]  /*21a70*/  FADD.FTZ R166, R166, R163 ;  /* 0x000000a3a6a67221 */ /* 0x000fe20000010000 */
[----:B--2---:R-:W-:Y:S01]  /*21a80*/  HMMA.16816.F32 R120, R12, R28, R120 ;  /* 0x0000001c0c78723c */ /* 0x004fe20000001878 */
[----:B------:R-:W-:Y:S01]  /*21a90*/  MUFU.EX2 R156, R156 ;  /* 0x0000009c009c7308 */ /* 0x000fe20000000800 */
[----:B------:R-:W-:Y:S01]  /*21aa0*/  FADD.FTZ R167, R171, R167 ;  /* 0x000000a7aba77221 */ /* 0x000fe20000010000 */
[----:B----4-:R-:W-:-:S03]  /*21ab0*/  FADD.FTZ R166, R175, R166 ;  /* 0x000000a6afa67221 */ /* 0x010fc60000010000 */
[C---:B------:R-:W-:Y:S01]  /*21ac0*/  HMMA.16816.F32 R116, R12.reuse, R30, R116 ;  /* 0x0000001e0c74723c */ /* 0x040fe20000001874 */
[----:B------:R-:W2:Y:S02]  /*21ad0*/  LDSM.16.MT88.4 R28, [R225+0x11800] ;  /* 0x01180000e11c783b */ /* 0x000ea40000004200 */
        /* <DEDUP_REMOVED lines=37> */
[----:B------:R-:W1:Y:S05]  /*21d30*/  LDSM.16.MT88.4 R28, [R224+0xe000] ;  /* 0x00e00000e01c783b */ /* 0x000e6a0000004200 */
[C---:B----4-:R-:W-:Y:S01]  /*21d40*/  HMMA.16816.F32 R120, R8.reuse, R16, R120 ;  /* 0x000000100878723c */ /* 0x050fe20000001878 */
[----:B------:R-:W-:Y:S05]  /*21d50*/  MUFU.EX2 R135, R135 ;  /* 0x0000008700877308 */ /* 0x000fea0000000800 */
[----:B------:R-:W-:Y:S01]  /*21d60*/  HMMA.16816.F32 R116, R8, R18, R116 ;  /* 0x000000120874723c */ /* 0x000fe20000001874 */
[----:B------:R-:W2:Y:S02]  /*21d70*/  LDSM.16.MT88.4 R16, [R224+0x12000] ;  /* 0x01200000e010783b */ /* 0x000ea40000004200 */
[----:B------:R-:W4:Y:S03]  /*21d80*/  MUFU.EX2 R134, R134 ;  /* 0x0000008600867308 */ /* 0x000f260000000800 */
[C---:B-----5:R-:W-:Y:S05]  /*21d90*/  HMMA.16816.F32 R72, R12.reuse, R32, R72 ;  /* 0x000000200c48723c */ /* 0x060fea0000001848 */
[----:B------:R-:W-:Y:S01]  /*21da0*/  MUFU.EX2 R132, R132 ;  /* 0x0000008400847308 */ /* 0x000fe20000000800 */
[----:B------:R-:W-:Y:S01]  /*21db0*/  HMMA.16816.F32 R4, R12, R34, R4 ;  /* 0x000000220c04723c */ /* 0x000fe20000001804 */
[----:B------:R-:W5:Y:S04]  /*21dc0*/  LDSM.16.MT88.4 R32, [R227+0x12000] ;  /* 0x01200000e320783b */ /* 0x000f680000004200 */
[----:B------:R-:W-:Y:S01]  /*21dd0*/  LDSM.16.MT88.4 R12, [R223+0x12000] ;  /* 0x01200000df0c783b */ /* 0x000fe20000004200 */
[----:B---3--:R-:W-:Y:S01]  /*21de0*/  HMMA.16816.F32 R128, R8, R24, R128 ;  /* 0x000000180880723c */ /* 0x008fe20000001880 */
[----:B------:R-:W3:Y:S01]  /*21df0*/  MUFU.EX2 R65, R65 ;  /* 0x0000004100417308 */ /* 0x000ee20000000800 */
[----:B----4-:R-:W-:-:S04]  /*21e00*/  F2FP.F16.F32.PACK_AB R69, R134, R135 ;  /* 0x000000878645723e */ /* 0x010fc800000000ff */
[C---:B------:R-:W-:Y:S01]  /*21e10*/  HMMA.16816.F32 R124, R8.reuse, R26, R124 ;  /* 0x0000001a087c723c */ /* 0x040fe2000000187c */
[----:B------:R-:W4:Y:S05]  /*21e20*/  LDSM.16.MT88.4 R24, [R225+0x12000] ;  /* 0x01200000e118783b */ /* 0x000f2a0000004200 */
[C---:B-1----:R-:W-:Y:S06]  /*21e30*/  HMMA.16816.F32 R112, R8.reuse, R28, R112 ;  /* 0x0000001c0870723c */ /* 0x042fec0000001870 */
[C---:B------:R-:W-:Y:S01]  /*21e40*/  HMMA.16816.F32 R108, R8.reuse, R30, R108 ;  /* 0x0000001e086c723c */ /* 0x040fe2000000186c */
[----:B------:R-:W1:Y:S05]  /*21e50*/  LDSM.16.MT88.4 R28, [R227+0xe800] ;  /* 0x00e80000e31c783b */ /* 0x000e6a0000004200 */
[C---:B------:R-:W-:Y:S06]  /*21e60*/  HMMA.16816.F32 R104, R8.reuse, R20, R104 ;  /* 0x000000140868723c */ /* 0x040fec0000001868 */
[C---:B------:R-:W-:Y:S01]  /*21e70*/  HMMA.16816.F32 R100, R8.reuse, R22, R100 ;  /* 0x000000160864723c */ /* 0x040fe20000001864 */
[----:B------:R-:W3:Y:S05]  /*21e80*/  LDSM.16.MT88.4 R20, [R225+0xe800] ;  /* 0x00e80000e114783b */ /* 0x000eea0000004200 */
[C---:B--2---:R-:W-:Y:S06]  /*21e90*/  HMMA.16816.F32 R80, R8.reuse, R16, R80 ;  /* 0x000000100850723c */ /* 0x044fec0000001850 */
[C---:B------:R-:W-:Y:S01]  /*21ea0*/  HMMA.16816.F32 R76, R8.reuse, R18, R76 ;  /* 0x00000012084c723c */ /* 0x040fe2000000184c */
[----:B------:R-:W2:Y:S05]  /*21eb0*/  LDSM.16.MT88.4 R16, [R224+0xe800] ;  /* 0x00e80000e010783b */ /* 0x000eaa0000004200 */
        /* <DEDUP_REMOVED lines=15> */
[----:B------:R-:W4:Y:S01]  /*21fb0*/  LDSM.16.MT88.4 R8, [R224+0x12800] ;  /* 0x01280000e008783b */ /* 0x000f220000004200 */
[----:B------:R-:W-:Y:S01]  /*21fc0*/  FADD.FTZ R155, R155, R162 ;  /* 0x000000a29b9b7221 */ /* 0x000fe20000010000 */
[----:B------:R-:W-:Y:S02]  /*21fd0*/  FADD.FTZ R156, R156, R158 ;  /* 0x0000009e9c9c7221 */ /* 0x000fe40000010000 */
[----:B------:R-:W5:Y:S01]  /*21fe0*/  LDSM.16.MT88.4 R12, [R223+0xe800] ;  /* 0x00e80000df0c783b */ /* 0x000f620000004200 */
[----:B-1----:R-:W-:Y:S01]  /*21ff0*/  HMMA.16816.F32 R128, R24, R28, R128 ;  /* 0x0000001c1880723c */ /* 0x002fe20000001880 */
        /* <DEDUP_REMOVED lines=19> */
[----:B------:R-:W-:Y:S01]  /*22130*/  F2FP.F16.F32.PACK_AB R11, R144, R149 ;  /* 0x00000095900b723e */ /* 0x000fe200000000ff */
[----:B------:R-:W-:Y:S02]  /*22140*/  FADD.FTZ R147, R146, R147 ;  /* 0x0000009392937221 */ /* 0x000fe40000010000 */
[----:B------:R-:W-:Y:S01]  /*22150*/  HMMA.16816.F32 R100, R24, R14, R100 ;  /* 0x0000000e1864723c */ /* 0x000fe20000001864 */
[----:B------:R-:W4:Y:S01]  /*22160*/  LDSM.16.MT88.4 R12, [R224+0xf000] ;  /* 0x00f00000e00c783b */ /* 0x000f220000004200 */
        /* <DEDUP_REMOVED lines=11> */
[----:B------:R-:W5:Y:S05]  /*22220*/  LDSM.16.MT88.4 R32, [R223+0xf000] ;  /* 0x00f00000df20783b */ /* 0x000f6a0000004200 */
[C---:B-1----:R-:W-:Y:S06]  /*22230*/  HMMA.16816.F32 R72, R24.reuse, R28, R72 ;  /* 0x0000001c1848723c */ /* 0x042fec0000001848 */
[----:B------:R-:W-:Y:S01]  /*22240*/  HMMA.16816.F32 R4, R24, R30, R4 ;  /* 0x0000001e1804723c */ /* 0x000fe20000001804 */
[----:B------:R-:W-:Y:S04]  /*22250*/  LDSM.16.MT88.4 R28, [R224+0x13000] ;  /* 0x01300000e01c783b */ /* 0x000fe80000004200 */
[----:B------:R-:W-:Y:S01]  /*22260*/  LDSM.16.MT88.4 R24, [R227+0xf800] ;  /* 0x00f80000e318783b */ /* 0x000fe20000004200 */
[C---:B---3--:R-:W-:Y:S06]  /*22270*/  HMMA.16816.F32 R128, R8.reuse, R20, R128 ;  /* 0x000000140880723c */ /* 0x048fec0000001880 */
[C---:B------:R-:W-:Y:S01]  /*22280*/  HMMA.16816.F32 R124, R8.reuse, R22, R124 ;  /* 0x00000016087c723c */ /* 0x040fe2000000187c */
[----:B------:R-:W1:Y:S05]  /*22290*/  LDSM.16.MT88.4 R20, [R227+0x13000] ;  /* 0x01300000e314783b */ /* 0x000e6a0000004200 */
[C---:B--2---:R-:W-:Y:S06]  /*222a0*/  HMMA.16816.F32 R120, R8.reuse, R16, R120 ;  /* 0x000000100878723c */ /* 0x044fec0000001878 */
        /* <DEDUP_REMOVED lines=53> */
.L_x_4664:
[----:B------:R-:W-:Y:S05]  /*22600*/  @!P5 BRA `(.L_x_4673) ;  /* 0x0000005c00c4d947 */ /* 0x000fea0003800000 */
[----:B------:R-:W-:Y:S02]  /*22610*/  MOV R135, R2 ;  /* 0x0000000200877202 */ /* 0x000fe40000000f00 */
[----:B------:R-:W-:-:S07]  /*22620*/  MOV R133, R3 ;  /* 0x0000000300857202 */ /* 0x000fce0000000f00 */
.L_x_4682:
        /* <DEDUP_REMOVED lines=12> */
[----:B-1----:R-:W-:Y:S02]  /*226f0*/  R2UR UR4, R138 ;  /* 0x000000008a0472ca */ /* 0x002fe400000e0000 */
        /* <DEDUP_REMOVED lines=8> */
[----:B--2---:R-:W2:Y:S01]  /*22780*/  LD.E R11, desc[UR4][R2.64+0x170] ;  /* 0x00017004020b7980 */ /* 0x004ea2000c101900 */
[----:B------:R-:W-:Y:S02]  /*22790*/  R2UR UR10, R138 ;  /* 0x000000008a0a72ca */ /* 0x000fe400000e0000 */
[----:B------:R-:W-:Y:S02]  /*227a0*/  R2UR UR11, R139 ;  /* 0x000000008b0b72ca */ /* 0x000fe400000e0000 */
[-C--:B--2---:R-:W-:Y:S02]  /*227b0*/  IABS R8, R11.reuse ;  /* 0x0000000b00087213 */ /* 0x084fe40000000000 */
[-C--:B------:R-:W-:Y:S02]  /*227c0*/  IABS R6, R11.reuse ;  /* 0x0000000b00067213 */ /* 0x080fe40000000000 */
[----:B------:R-:W1:Y:S01]  /*227d0*/  I2F.RP R14, R8 ;  /* 0x00000008000e7306 */ /* 0x000e620000209400 */
[-C--:B------:R-:W-:Y:S02]  /*227e0*/  LOP3.LUT R12, R12, R11.reuse, RZ, 0x3c, !PT ;  /* 0x0000000b0c0c7212 */ /* 0x080fe400078e3cff */
[----:B------:R-:W-:Y:S01]  /*227f0*/  IMAD.MOV R6, RZ, RZ, -R6 ;  /* 0x000000ffff067224 */ /* 0x000fe200078e0a06 */
[-C--:B------:R-:W-:Y:S04]  /*22800*/  LOP3.LUT R4, R4, R11.reuse, RZ, 0x3c, !PT ;  /* 0x0000000b04047212 */ /* 0x080fe800078e3cff */
[----:B------:R-:W-:Y:S02]  /*22810*/  ISETP.GE.AND P0, PT, R4, RZ, PT ;  /* 0x000000ff0400720c */ /* 0x000fe40003f06270 */
[----:B------:R-:W-:Y:S01]  /*22820*/  LOP3.LUT R4, RZ, R11, RZ, 0x33, !PT ;  /* 0x0000000bff047212 */ /* 0x000fe200078e33ff */
[----:B-1----:R-:W1:Y:S02]  /*22830*/  MUFU.RCP R14, R14 ;  /* 0x0000000e000e7308 */ /* 0x002e640000001000 */
[----:B-1----:R-:W-:Y:S08]  /*22840*/  VIADD R14, R14, 0xffffffe ;  /* 0x0ffffffe0e0e7836 */ /* 0x002ff00000000000 */
[----:B------:R-:W1:Y:S02]  /*22850*/  F2I.FTZ.U32.TRUNC.NTZ R15, R14 ;  /* 0x0000000e000f7305 */ /* 0x000e64000021f000 */
[--C-:B-1----:R-:W-:Y:S02]  /*22860*/  IMAD.MOV R10, RZ, RZ, -R15.reuse ;  /* 0x000000ffff0a7224 */ /* 0x102fe400078e0a0f */
[----:B------:R-:W-:Y:S02]  /*22870*/  IMAD.MOV.U32 R14, RZ, RZ, RZ ;  /* 0x000000ffff0e7224 */ /* 0x000fe400078e00ff */
        /* <DEDUP_REMOVED lines=17> */
[----:B------:R-:W-:Y:S06]  /*22990*/  ISETP.NE.AND P2, PT, R11, RZ, PT ;  /* 0x000000ff0b00720c */ /* 0x000fec0003f45270 */
        /* <DEDUP_REMOVED lines=12> */
[----:B------:R-:W-:Y:S01]  /*22a60*/  IMAD R11, R11, R9, -0x80 ;  /* 0xffffff800b0b7424 */ /* 0x000fe200078e0209 */
[----:B------:R1:W4:Y:S04]  /*22a70*/  LD.E R5, desc[UR14][R6.64] ;  /* 0x0000000e06057980 */ /* 0x000328000c101900 */
[----:B-1----:R-:W-:Y:S01]  /*22a80*/  SHF.R.S32.HI R7, RZ, 0x1f, R11 ;  /* 0x0000001fff077819 */ /* 0x002fe2000001140b */
        /* <DEDUP_REMOVED lines=11> */
.L_x_4675:
[----:B-1----:R-:W-:Y:S02]  /*22b40*/  R2UR UR4, R138 ;  /* 0x000000008a0472ca */ /* 0x002fe400000e0000 */
[----:B------:R-:W-:Y:S11]  /*22b50*/  R2UR UR5, R139 ;  /* 0x000000008b0572ca */ /* 0x000ff600000e0000 */
[----:B------:R-:W-:Y:S02]  /*22b60*/  @!UPT UIADD3 URZ, URZ, URZ, URZ ;  /* 0x0000003f3f3ff290 */ /* 0x000fe4000fffe03f */
[----:B--2---:R-:W2:Y:S02]  /*22b70*/  LD.E R8, desc[UR4][R2.64+0x40] ;  /* 0x0000400402087980 */ /* 0x004ea4000c101900 */
[----:B--2---:R-:W-:Y:S05]  /*22b80*/  IMAD.U32 R8, R8, -0x80, RZ ;  /* 0xffffff8008087824 */ /* 0x004fea00078e00ff */
[----:B------:R-:W-:Y:S02]  /*22b90*/  SHF.R.S32.HI R5, RZ, 0x1f, R8 ;  /* 0x0000001fff057819 */ /* 0x000fe40000011408 */
.L_x_4676:
[----:B------:R-:W-:Y:S05]  /*22ba0*/  BSYNC B0 ;  /* 0x0000000000007941 */ /* 0x000fea0003800000 */
.L_x_4674:
[C---:B------:R-:W-:Y:S01]  /*22bb0*/  LOP3.LUT P3, RZ, R250.reuse, 0x1, RZ, 0xc0, !PT ;  /* 0x00000001faff7812 */ /* 0x040fe2000786c0ff */
[----:B------:R-:W-:Y:S01]  /*22bc0*/  BSSY B1, `(.L_x_4677) ;  /* 0x00002d6000017945 */ /* 0x000fe20003800000 */
[----:B------:R-:W-:Y:S02]  /*22bd0*/  LOP3.LUT P2, RZ, R250, 0x2, RZ, 0xc0, !PT ;  /* 0x00000002faff7812 */ /* 0x000fe4000784c0ff */
[C---:B------:R-:W-:Y:S02]  /*22be0*/  LEA R196, P1, R8.reuse, R141, 0x1 ;  /* 0x0000008d08c47211 */ /* 0x040fe400078208ff */
[C---:B------:R-:W-:Y:S02]  /*22bf0*/  IADD3 R4, P0, R8.reuse, R234, RZ ;  /* 0x000000ea08047210 */ /* 0x040fe40007f1e0ff */
[----:B------:R-:W-:Y:S02]  /*22c00*/  LEA.HI.X R197, R8, R140, R5, 0x1, P1 ;  /* 0x0000008c08c57211 */ /* 0x000fe400008f0c05 */
[----:B------:R-:W-:Y:S03]  /*22c10*/  IADD3.X R5, R5, R235, RZ, P0, !PT ;  /* 0x000000eb05057210 */ /* 0x000fe600007fe4ff */
[C---:B------:R-:W-:Y:S02]  /*22c20*/  @P3 R2UR UR10, R138.reuse ;  /* 0x000000008a0a32ca */ /* 0x040fe400000e0000 */
[C---:B------:R-:W-:Y:S01]  /*22c30*/  @P3 R2UR UR11, R139.reuse ;  /* 0x000000008b0b32ca */ /* 0x040fe200000e0000 */
[----:B------:R-:W-:Y:S01]  /*22c40*/  @P2 IMAD.MOV.U32 R7, RZ, RZ, R197 ;  /* 0x000000ffff072224 */ /* 0x000fe200078e00c5 */
        /* <DEDUP_REMOVED lines=19> */
[C---:B------:R-:W-:Y:S02]  /*22d80*/  @P3 R2UR UR4, R138.reuse ;  /* 0x000000008a0432ca */ /* 0x040fe400000e0000 */
[C---:B------:R-:W-:Y:S02]  /*22d90*/  @P3 R2UR UR5, R139.reuse ;  /* 0x000000008b0532ca */ /* 0x040fe400000e0000 */
[----:B------:R-:W-:Y:S01]  /*22da0*/  @!P2 STS.128 [R248+0x10000], RZ ;  /* 0x010000fff800a388 */ /* 0x000fe20000000c00 */
[C---:B------:R-:W-:Y:S02]  /*22db0*/  @P3 R2UR UR13, R139.reuse ;  /* 0x000000008b0d32ca */ /* 0x040fe400000e0000 */
[C---:B------:R-:W-:Y:S02]  /*22dc0*/  @P2 R2UR UR10, R138.reuse ;  /* 0x000000008a0a22ca */ /* 0x040fe400000e0000 */
[C---:B------:R-:W-:Y:S02]  /*22dd0*/  @P2 R2UR UR11, R139.reuse ;  /* 0x000000008b0b22ca */ /* 0x040fe400000e0000 */
[----:B------:R-:W-:Y:S02]  /*22de0*/  @P2 R2UR UR16, R138 ;  /* 0x000000008a1022ca */ /* 0x000fe400000e0000 */
[----:B------:R-:W-:Y:S02]  /*22df0*/  @P2 R2UR UR17, R139 ;  /* 0x000000008b1122ca */ /* 0x000fe400000e0000 */
        /* <DEDUP_REMOVED lines=8> */
[----:B------:R-:W-:Y:S01]  /*22e80*/  @P2 LDGSTS.E.BYPASS.LTC128B.128 [R248+0x10800], desc[UR14][R12.64+0x80] ;  /* 0x108000800cf82fae */ /* 0x000fe2000b901d4e */
[----:B-1----:R-:W-:Y:S04]  /*22e90*/  IADD3 R6, P1, R4, R234, RZ ;  /* 0x000000ea04067210 */ /* 0x002fe80007f3e0ff */
[----:B------:R-:W-:Y:S01]  /*22ea0*/  @!P2 STS.128 [R248+0x10800], RZ ;  /* 0x010800fff800a388 */ /* 0x000fe20000000c00 */
[C---:B------:R-:W-:Y:S02]  /*22eb0*/  @P3 LEA R16, P4, R6.reuse, R141, 0x1 ;  /* 0x0000008d06103211 */ /* 0x040fe400078808ff */
[----:B------:R-:W-:Y:S02]  /*22ec0*/  IADD3.X R5, R5, R235, RZ, P1, !PT ;  /* 0x000000eb05057210 */ /* 0x000fe40000ffe4ff */
[CC--:B------:R-:W-:Y:S02]  /*22ed0*/  @P2 LEA R10, P0, R6.reuse, R141.reuse, 0x1 ;  /* 0x0000008d060a2211 */ /* 0x0c0fe400078008ff */
[C-C-:B------:R-:W-:Y:S02]  /*22ee0*/  @P3 LEA.HI.X R17, R6.reuse, R140, R5.reuse, 0x1, P4 ;  /* 0x0000008c06113211 */ /* 0x140fe400020f0c05 */
[C---:B------:R-:W-:Y:S02]  /*22ef0*/  IADD3 R4, P1, R6.reuse, R234, RZ ;  /* 0x000000ea06047210 */ /* 0x040fe40007f3e0ff */
[----:B------:R-:W-:Y:S01]  /*22f00*/  @P2 LEA.HI.X R11, R6, R140, R5, 0x1, P0 ;  /* 0x0000008c060b2211 */ /* 0x000fe200000f0c05 */
[----:B------:R-:W-:Y:S01]  /*22f10*/  @!PT LDS RZ, [RZ] ;  /* 0x00000000fffff984 */ /* 0x000fe20000000800 */
[----:B------:R-:W-:Y:S01]  /*22f20*/  @!PT LDS RZ, [RZ] ;  /* 0x00000000fffff984 */ /* 0x000fe20000000800 */
[----:B------:R-:W-:Y:S01]  /*22f30*/  @!PT LDS RZ, [RZ] ;  /* 0x00000000fffff984 */ /* 0x000fe20000000800 */
[----:B------:R-:W-:Y:S01]  /*22f40*/  @P3 LDGSTS.E.BYPASS.LTC128B.128 [R248+0xd000], desc[UR12][R16.64] ;  /* 0x0d00000010f83fae */ /* 0x000fe2000b901d4c */
[CC--:B------:R-:W-:Y:S01]  /*22f50*/  @P3 LEA R14, P4, R4.reuse, R141.reuse, 0x1 ;  /* 0x0000008d040e3211 */ /* 0x0c0fe200078808ff */
[----:B------:R-:W-:Y:S01]  /*22f60*/  IMAD.X R5, R5, 0x1, R235, P1 ;  /* 0x0000000105057824 */ /* 0x000fe200008e06eb */
[CC--:B------:R-:W-:Y:S02]  /*22f70*/  @P2 LEA R8, P0, R4.reuse, R141.reuse, 0x1 ;  /* 0x0000008d04082211 */ /* 0x0c0fe400078008ff */
[----:B------:R-:W-:Y:S01]  /*22f80*/  @!P3 STS.128 [R248+0xd000], RZ ;  /* 0x00d000fff800b388 */ /* 0x000fe20000000c00 */
[C---:B------:R-:W-:Y:S02]  /*22f90*/  IADD3 R6, P1, R4.reuse, R234, RZ ;  /* 0x000000ea04067210 */ /* 0x040fe40007f3e0ff */
[CCC-:B------:R-:W-:Y:S02]  /*22fa0*/  @P3 LEA.HI.X R15, R4.reuse, R140.reuse, R5.reuse, 0x1, P4 ;  /* 0x0000008c040f3211 */ /* 0x1c0fe400020f0c05 */
[----:B------:R-:W-:Y:S01]  /*22fb0*/  @!PT LDS RZ, [RZ] ;  /* 0x00000000fffff984 */ /* 0x000fe20000000800 */
[----:B------:R-:W-:Y:S01]  /*22fc0*/  @!PT LDS RZ, [RZ] ;  /* 0x00000000fffff984 */ /* 0x000fe20000000800 */
[----:B------:R-:W-:Y:S01]  /*22fd0*/  @!PT LDS RZ, [RZ] ;  /* 0x00000000fffff984 */ /* 0x000fe20000000800 */
[----:B------:R-:W-:Y:S01]  /*22fe0*/  @P2 LDGSTS.E.BYPASS.LTC128B.128 [R248+0x11000], desc[UR10][R10.64+0x80] ;  /* 0x110000800af82fae */ /* 0x000fe2000b901d4a */
[-C--:B------:R-:W-:Y:S02]  /*22ff0*/  @P2 LEA.HI.X R9, R4, R140.reuse, R5, 0x1, P0 ;  /* 0x0000008c04092211 */ /* 0x080fe400000f0c05 */
[C---:B------:R-:W-:Y:S02]  /*23000*/  @P3 LEA R20, P4, R6.reuse, R141, 0x1 ;  /* 0x0000008d06143211 */ /* 0x040fe400078808ff */
[----:B------:R-:W-:Y:S01]  /*23010*/  @!P2 STS.128 [R248+0x11000], RZ ;  /* 0x011000fff800a388 */ /* 0x000fe20000000c00 */
[----:B------:R-:W-:Y:S02]  /*23020*/  IADD3.X R5, R5, R235, RZ, P1, !PT ;  /* 0x000000eb05057210 */ /* 0x000fe40000ffe4ff */
[CC--:B--2---:R-:W-:Y:S02]  /*23030*/  @P2 LEA R18, P0, R6.reuse, R141.reuse, 0x1 ;  /* 0x0000008d06122211 */ /* 0x0c4fe400078008ff */
[----:B------:R-:W-:Y:S01]  /*23040*/  @!PT LDS RZ, [RZ] ;  /* 0x00000000fffff984 */ /* 0x000fe20000000800 */
[----:B------:R-:W-:Y:S01]  /*23050*/  @!PT LDS RZ, [RZ] ;  /* 0x00000000fffff984 */ /* 0x000fe20000000800 */
[----:B------:R-:W-:Y:S01]  /*23060*/  @!PT LDS RZ, [RZ] ;  /* 0x00000000fffff984 */ /* 0x000fe20000000800 */
[----:B------:R-:W-:Y:S01]  /*23070*/  @P3 LDGSTS.E.BYPASS.LTC128B.128 [R248+0xd800], desc[UR4][R14.64] ;  /* 0x0d8000000ef83fae */ /* 0x000fe2000b901d44 */
[C-C-:B------:R-:W-:Y:S02]  /*23080*/  @P3 LEA.HI.X R21, R6.reuse, R140, R5.reuse, 0x1, P4 ;  /* 0x0000008c06153211 */ /* 0x140fe400020f0c05 */
[C---:B------:R-:W-:Y:S02]  /*23090*/  IADD3 R4, P1, R6.reuse, R234, RZ ;  /* 0x000000ea06047210 */ /* 0x040fe40007f3e0ff */
[----:B------:R-:W-:Y:S01]  /*230a0*/  @!P3 STS.128 [R248+0xd800], RZ ;  /* 0x00d800fff800b388 */ /* 0x000fe20000000c00 */
[-C--:B------:R-:W-:Y:S02]  /*230b0*/  @P2 LEA.HI.X R19, R6, R140.reuse, R5, 0x1, P0 ;  /* 0x0000008c06132211 */ /* 0x080fe400000f0c05 */
[CC--:B------:R-:W-:Y:S02]  /*230c0*/  @P3 LEA R24, P4, R4.reuse, R141.reuse, 0x1 ;  /* 0x0000008d04183211 */ /* 0x0c0fe400078808ff */
[----:B------:R-:W-:Y:S01]  /*230d0*/  @!PT LDS RZ, [RZ] ;  /* 0x00000000fffff984 */ /* 0x000fe20000000800 */
[----:B------:R-:W-:Y:S01]  /*230e0*/  @!PT LDS RZ, [RZ] ;  /* 0x00000000fffff984 */ /* 0x000fe20000000800 */
[----:B------:R-:W-:Y:S01]  /*230f0*/  @!PT LDS RZ, [RZ] ;  /* 0x00000000fffff984 */ /* 0x000fe20000000800 */
[----:B------:R1:W-:Y:S01]  /*23100*/  @P2 LDGSTS.E.BYPASS.LTC128B.128 [R248+0x11800], desc[UR14][R8.64+0x80] ;  /* 0x1180008008f82fae */ /* 0x0003e2000b901d4e */
[----:B------:R-:W-:Y:S01]  /*23110*/  IMAD.X R5, R5, 0x1, R235, P1 ;  /* 0x0000000105057824 */ /* 0x000fe200008e06eb */
[-C--:B------:R-:W-:Y:S03]  /*23120*/  @P2 LEA R22, P1, R4, R141.reuse, 0x1 ;  /* 0x0000008d04162211 */ /* 0x080fe600078208ff */
[----:B------:R-:W-:Y:S01]  /*23130*/  @!P2 STS.128 [R248+0x11800], RZ ;  /* 0x011800fff800a388 */ /* 0x000fe20000000c00 */
[----:B------:R-:W-:Y:S02]  /*23140*/  @P3 R2UR UR14, R138 ;  /* 0x000000008a0e32ca */ /* 0x000fe400000e0000 */
[CCC-:B------:R-:W-:Y:S02]  /*23150*/  @P3 LEA.HI.X R25, R4.reuse, R140.reuse, R5.reuse, 0x1, P4 ;  /* 0x0000008c04193211 */ /* 0x1c0fe400020f0c05 */
[----:B------:R-:W-:Y:S01]  /*23160*/  @!PT LDS RZ, [RZ] ;  /* 0x00000000fffff984 */ /* 0x000fe20000000800 */
[----:B------:R-:W-:Y:S01]  /*23170*/  @!PT LDS RZ, [RZ] ;  /* 0x00000000fffff984 */ /* 0x000fe20000000800 */
[----:B------:R-:W-:Y:S01]  /*23180*/  @!PT LDS RZ, [RZ] ;  /* 0x00000000fffff984 */ /* 0x000fe20000000800 */
[----:B------:R-:W-:Y:S01]  /*23190*/  @P3 LDGSTS.E.BYPASS.LTC128B.128 [R248+0xe000], desc[UR12][R20.64] ;  /* 0x0e00000014f83fae */ /* 0x000fe2000b901d4c */
[C---:B------:R-:W-:Y:S02]  /*231a0*/  @P2 LEA.HI.X R23, R4.reuse, R140, R5, 0x1, P1 ;  /* 0x0000008c04172211 */ /* 0x040fe400008f0c05 */
[----:B------:R-:W-:Y:S02]  /*231b0*/  @P3 R2UR UR15, R139 ;  /* 0x000000008b0f32ca */ /* 0x000fe400000e0000 */
[----:B------:R-:W-:Y:S01]  /*231c0*/  @!P3 STS.128 [R248+0xe000], RZ ;  /* 0x00e000fff800b388 */ /* 0x000fe20000000c00 */
[----:B------:R-:W-:Y:S02]  /*231d0*/  IADD3 R6, P0, R4, R234, RZ ;  /* 0x000000ea04067210 */ /* 0x000fe40007f1e0ff */
[----:B------:R-:W-:Y:S02]  /*231e0*/  @P2 R2UR UR12, R138 ;  /* 0x000000008a0c22ca */ /* 0x000fe400000e0000 */
[----:B------:R-:W-:Y:S01]  /*231f0*/  @!PT LDS RZ, [RZ] ;  /* 0x00000000fffff984 */ /* 0x000fe20000000800 */
[----:B------:R-:W-:Y:S01]  /*23200*/  @!PT LDS RZ, [RZ] ;  /* 0x00000000fffff984 */ /* 0x000fe20000000800 */
[----:B------:R-:W-:Y:S01]  /*23210*/  @!PT LDS RZ, [RZ] ;  /* 0x00000000fffff984 */ /* 0x000fe20000000800 */
[----:B------:R2:W-:Y:S01]  /*23220*/  @P2 LDGSTS.E.BYPASS.LTC128B.128 [R248+0x12000], desc[UR10][R18.64+0x80] ;  /* 0x1200008012f82fae */ /* 0x0005e2000b901d4a */
[C---:B------:R-:W-:Y:S02]  /*23230*/  @P3 LEA R30, P6, R6.reuse, R141, 0x1 ;  /* 0x0000008d061e3211 */ /* 0x040fe400078c08ff */
[----:B------:R-:W-:Y:S02]  /*23240*/  IADD3.X R5, R5, R235, RZ, P0, !PT ;  /* 0x000000eb05057210 */ /* 0x000fe400007fe4ff */
[----:B------:R-:W-:Y:S01]  /*23250*/  @!P2 STS.128 [R248+0x12000], RZ ;  /* 0x012000fff800a388 */ /* 0x000fe20000000c00 */
[C---:B------:R-:W-:Y:S02]  /*23260*/  @P2 R2UR UR13, R139.reuse ;  /* 0x000000008b0d22ca */ /* 0x040fe400000e0000 */
[C-C-:B------:R-:W-:Y:S02]  /*23270*/  @P3 LEA.HI.X R31, R6.reuse, R140, R5.reuse, 0x1, P6 ;  /* 0x0000008c061f3211 */ /* 0x140fe400030f0c05 */
[----:B------:R-:W-:Y:S01]  /*23280*/  @!PT LDS RZ, [RZ] ;  /* 0x00000000fffff984 */ /* 0x000fe20000000800 */
[----:B------:R-:W-:Y:S01]  /*23290*/  @!PT LDS RZ, [RZ] ;  /* 0x00000000fffff984 */ /* 0x000fe20000000800 */
[----:B------:R-:W-:Y:S01]  /*232a0*/  @!PT LDS RZ, [RZ] ;  /* 0x00000000fffff984 */ /* 0x000fe20000000800 */
[----:B------:R-:W-:Y:S01]  /*232b0*/  @P3 LDGSTS.E.BYPASS.LTC128B.128 [R248+0xe800], desc[UR4][R24.64] ;  /* 0x0e80000018f83fae */ /* 0x000fe2000b901d44 */
[CC--:B------:R-:W-:Y:S02]  /*232c0*/  @P2 LEA R26, P1, R6.reuse, R141.reuse, 0x1 ;  /* 0x0000008d061a2211 */ /* 0x0c0fe400078208ff */
[C---:B------:R-:W-:Y:S02]  /*232d0*/  IADD3 R4, P5, R6.reuse, R234, RZ ;  /* 0x000000ea06047210 */ /* 0x040fe40007fbe0ff */
[----:B------:R-:W-:Y:S01]  /*232e0*/  @!P3 STS.128 [R248+0xe800], RZ ;  /* 0x00e800fff800b388 */ /* 0x000fe20000000c00 */
[-C--:B------:R-:W-:Y:S02]  /*232f0*/  @P2 LEA.HI.X R27, R6, R140.reuse, R5, 0x1, P1 ;  /* 0x0000008c061b2211 */ /* 0x080fe400008f0c05 */
[----:B------:R-:W-:Y:S02]  /*23300*/  @P3 R2UR UR10, R138 ;  /* 0x000000008a0a32ca */ /* 0x000fe400000e0000 */
[----:B------:R-:W-:Y:S01]  /*23310*/  @!PT LDS RZ, [RZ] ;  /* 0x00000000fffff984 */ /* 0x000fe20000000800 */
[----:B------:R-:W-:Y:S01]  /*23320*/  @!PT LDS RZ, [RZ] ;  /* 0x00000000fffff984 */ /* 0x000fe20000000800 */
[----:B------:R-:W-:Y:S01]  /*23330*/  @!PT LDS RZ, [RZ] ;  /* 0x00000000fffff984 */ /* 0x000fe20000000800 */
[----:B------:R-:W-:Y:S01]  /*23340*/  @P2 LDGSTS.E.BYPASS.LTC128B.128 [R248+0x12800], desc[UR16][R22.64+0x80] ;  /* 0x1280008016f82fae */ /* 0x000fe2000b901d50 */
[----:B------:R-:W-:Y:S01]  /*23350*/  @P3 R2UR UR11, R139 ;  /* 0x000000008b0b32ca */ /* 0x000fe200000e0000 */
[----:B------:R-:W-:Y:S01]  /*23360*/  IMAD.X R7, R5, 0x1, R235, P5 ;  /* 0x0000000105077824 */ /* 0x000fe200028e06eb */
[-C--:B------:R-:W-:Y:S02]  /*23370*/  @P3 LEA R28, P4, R4, R141.reuse, 0x1 ;  /* 0x0000008d041c3211 */ /* 0x080fe400078808ff */
[----:B------:R-:W-:Y:S01]  /*23380*/  @!P2 STS.128 [R248+0x12800], RZ ;  /* 0x012800fff800a388 */ /* 0x000fe20000000c00 */
[----:B------:R-:W-:Y:S02]  /*23390*/  @P2 R2UR UR4, R138 ;  /* 0x000000008a0422ca */ /* 0x000fe400000e0000 */
[CCC-:B------:R-:W-:Y:S02]  /*233a0*/  @P3 LEA.HI.X R29, R4.reuse, R140.reuse, R7.reuse, 0x1, P4 ;  /* 0x0000008c041d3211 */ /* 0x1c0fe400020f0c07 */
[----:B------:R-:W-:Y:S01]  /*233b0*/  @!PT LDS RZ, [RZ] ;  /* 0x00000000fffff984 */ /* 0x000fe20000000800 */
[----:B------:R-:W-:Y:S01]  /*233c0*/  @!PT LDS RZ, [RZ] ;  /* 0x00000000fffff984 */ /* 0x000fe20000000800 */
[----:B------:R-:W-:Y:S01]  /*233d0*/  @!PT LDS RZ, [RZ] ;  /* 0x00000000fffff984 */ /* 0x000fe20000000800 */
[----:B------:R-:W-:Y:S01]  /*233e0*/  @P3 LDGSTS.E.BYPASS.LTC128B.128 [R248+0xf000], desc[UR14][R30.64] ;  /* 0x0f0000001ef83fae */ /* 0x000fe2000b901d4e */
[----:B------:R-:W-:Y:S02]  /*233f0*/  @P2 R2UR UR5, R139 ;  /* 0x000000008b0522ca */ /* 0x000fe400000e0000 */
[C---:B------:R-:W-:Y:S02]  /*23400*/  @P2 LEA R32, P0, R4.reuse, R141, 0x1 ;  /* 0x0000008d04202211 */ /* 0x040fe400078008ff */
[----:B------:R-:W-:Y:S02]  /*23410*/  @!P3 STS.128 [R248+0xf000], RZ ;  /* 0x00f000fff800b388 */ /* 0x000fe40000000c00 */
[----:B------:R-:W-:Y:S03]  /*23420*/  @P2 LEA.HI.X R33, R4, R140, R7, 0x1, P0 ;  /* 0x0000008c04212211 */ /* 0x000fe600000f0c07 */
[----:B------:R-:W-:Y:S01]  /*23430*/  @!PT LDS RZ, [RZ] ;  /* 0x00000000fffff984 */ /* 0x000fe20000000800 */
[----:B------:R-:W-:Y:S01]  /*23440*/  @!PT LDS RZ, [RZ] ;  /* 0x00000000fffff984 */ /* 0x000fe20000000800 */
[----:B------:R-:W-:Y:S01]  /*23450*/  @!PT LDS RZ, [RZ] ;  /* 0x00000000fffff984 */ /* 0x000fe20000000800 */
[----:B------:R3:W-:Y:S01]  /*23460*/  @P2 LDGSTS.E.BYPASS.LTC128B.128 [R248+0x13000], desc[UR12][R26.64+0x80] ;  /* 0x130000801af82fae */ /* 0x0007e2000b901d4c */
[----:B------:R-:W-:Y:S04]  /*23470*/  ISETP.GT.AND P0, PT, R249, R238, PT ;  /* 0x000000eef900720c */ /* 0x000fe80003f04270 */
[----:B------:R-:W-:Y:S05]  /*23480*/  @!P2 STS.128 [R248+0x13000], RZ ;  /* 0x013000fff800a388 */ /* 0x000fea0000000c00 */
        /* <DEDUP_REMOVED lines=14> */
[----:B--2---:R-:W2:Y:S05]  /*23570*/  LDSM.16.M88.4 R16, [R232+0x4800] ;  /* 0x00480000e810783b */ /* 0x004eaa0000000200 */
[----:B---3--:R-:W3:Y:S05]  /*23580*/  LDSM.16.M88.4 R24, [R232+0x5000] ;  /* 0x00500000e818783b */ /* 0x008eea0000000200 */
[----:B----4-:R-:W4:Y:S05]  /*23590*/  LDSM.16.M88.4 R32, [R232+0x5800] ;  /* 0x00580000e820783b */ /* 0x010f2a0000000200 */
        /* <DEDUP_REMOVED lines=9> */
[C---:B--2---:R-:W-:Y:S02]  /*23630*/  HMMA.16816.F32 R12, R64.reuse, R16, RZ ;  /* 0x00000010400c723c */ /* 0x044fe400000018ff */
[----:B------:R-:W2:Y:S04]  /*23640*/  LDSM.16.M88.4 R152, [R222] ;  /* 0x00000000de98783b */ /* 0x000ea80000000200 */
[C---:B------:R-:W-:Y:S01]  /*23650*/  HMMA.16816.F32 R16, R64.reuse, R18, RZ ;  /* 0x000000124010723c */ /* 0x040fe200000018ff */
[----:B------:R-:W2:Y:S05]  /*23660*/  LDSM.16.M88.4 R156, [R221] ;  /* 0x00000000dd9c783b */ /* 0x000eaa0000000200 */
[C---:B---3--:R-:W-:Y:S01]  /*23670*/  HMMA.16816.F32 R20, R64.reuse, R24, RZ ;  /* 0x000000184014723c */ /* 0x048fe200000018ff */
[----:B------:R-:W3:Y:S05]  /*23680*/  LDSM.16.M88.4 R160, [R220] ;  /* 0x00000000dca0783b */ /* 0x000eea0000000200 */
        /* <DEDUP_REMOVED lines=23> */
[C---:B-1----:R-:W-:Y:S06]  /*23800*/  HMMA.16816.F32 R4, R144.reuse, R148, R4 ;  /* 0x000000949004723c */ /* 0x042fec0000001804 */
[C---:B------:R-:W-:Y:S01]  /*23810*/  HMMA.16816.F32 R8, R144.reuse, R150, R8 ;  /* 0x000000969008723c */ /* 0x040fe20000001808 */
[----:B------:R-:W1:Y:S05]  /*23820*/  LDSM.16.M88.4 R148, [R217] ;  /* 0x00000000d994783b */ /* 0x000e6a0000000200 */
        /* <DEDUP_REMOVED lines=18> */
[C---:B--2---:R-:W-:Y:S06]  /*23950*/  HMMA.16816.F32 R60, R144.reuse, R152, R60 ;  /* 0x00000098903c723c */ /* 0x044fec000000183c */
[----:B------:R-:W-:Y:S01]  /*23960*/  HMMA.16816.F32 R64, R144, R154, R64 ;  /* 0x0000009a9040723c */ /* 0x000fe20000001840 */
[----:B------:R-:W1:Y:S05]  /*23970*/  LDSM.16.M88.4 R144, [R226+0x6000] ;  /* 0x00600000e290783b */ /* 0x000e6a0000000200 */
[C---:B------:R-:W-:Y:S01]  /*23980*/  HMMA.16816.F32 R4, R168.reuse, R172, R4 ;  /* 0x000000aca804723c */ /* 0x040fe20000001804 */
[----:B------:R-:W2:Y:S05]  /*23990*/  LDSM.16.M88.4 R152, [R226+0x7000] ;  /* 0x00700000e298783b */ /* 0x000eaa0000000200 */
[C---:B------:R-:W-:Y:S01]  /*239a0*/  HMMA.16816.F32 R8, R168.reuse, R174, R8 ;  /* 0x000000aea808723c */ /* 0x040fe20000001808 */
[----:B------:R-:W-:Y:S05]  /*239b0*/  LDSM.16.M88.4 R172, [R215] ;  /* 0x00000000d7ac783b */ /* 0x000fea0000000200 */
        /* <DEDUP_REMOVED lines=19> */
[----:B------:R-:W-:Y:S01]  /*23af0*/  HMMA.16816.F32 R64, R168, R158, R64 ;  /* 0x0000009ea840723c */ /* 0x000fe20000001840 */
[----:B------:R-:W-:Y:S05]  /*23b00*/  LDSM.16.M88.4 R156, [R232+0x8000] ;  /* 0x00800000e89c783b */ /* 0x000fea0000000200 */
[C---:B------:R-:W-:Y:S01]  /*23b10*/  HMMA.16816.F32 R4, R164.reuse, R172, R4 ;  /* 0x000000aca404723c */ /* 0x040fe20000001804 */
[----:B------:R-:W-:Y:S05]  /*23b20*/  LDSM.16.M88.4 R168, [R232+0x9000] ;  /* 0x00900000e8a8783b */ /* 0x000fea0000000200 */
        /* <DEDUP_REMOVED lines=8> */
[C---:B-----5:R-:W-:Y:S06]  /*23bb0*/  HMMA.16816.F32 R28, R164.reuse, R140, R28 ;  /* 0x0000008ca41c723c */ /* 0x060fec000000181c */
[C---:B------:R-:W-:Y:S01]  /*23bc0*/  HMMA.16816.F32 R32, R164.reuse, R142, R32 ;  /* 0x0000008ea420723c */ /* 0x040fe20000001820 */
[----:B------:R-:W3:Y:S05]  /*23bd0*/  LDSM.16.M88.4 R140, [R233+0x2000] ;  /* 0x00200000e98c783b */ /* 0x000eea0000000200 */
        /* <DEDUP_REMOVED lines=11> */
[----:B------:R-:W-:Y:S05]  /*23c90*/  LDSM.16.M88.4 R152, [R231+0x2000] ;  /* 0x00200000e798783b */ /* 0x000fea0000000200 */
[C---:B---3--:R-:W-:Y:S01]  /*23ca0*/  HMMA.16816.F32 R4, R140.reuse, R156, R4 ;  /* 0x0000009c8c04723c */ /* 0x048fe20000001804 */
        /* <DEDUP_REMOVED lines=36> */
[----:B------:R-:W-:Y:S01]  /*23ef0*/  IMAD.MOV.U32 R169, RZ, RZ, R197 ;  /* 0x000000ffffa97224 */ /* 0x000fe200078e00c5 */
[C---:B-1----:R-:W-:Y:S05]  /*23f00*/  HMMA.16816.F32 R36, R152.reuse, R140, R36 ;  /* 0x0000008c9824723c */ /* 0x042fea0000001824 */
[----:B------:R-:W-:Y:S01]  /*23f10*/  MOV R168, R196 ;  /* 0x000000c400a87202 */ /* 0x000fe20000000f00 */
[C---:B------:R-:W-:Y:S01]  /*23f20*/  HMMA.16816.F32 R40, R152.reuse, R142, R40 ;  /* 0x0000008e9828723c */ /* 0x040fe20000001828 */
[----:B------:R-:W1:Y:S05]  /*23f30*/  LDSM.16.M88.4 R196, [R226+0xb800] ;  /* 0x00b80000e2c4783b */ /* 0x000e6a0000000200 */
[----:B------:R-:W4:Y:S01]  /*23f40*/  LDSM.16.M88.4 R140, [R215+0x4800] ;  /* 0x00480000d78c783b */ /* 0x000f220000000200 */
        /* <DEDUP_REMOVED lines=20> */
[C---:B-1----:R-:W-:Y:S06]  /*24090*/  HMMA.16816.F32 R60, R176.reuse, R196, R60 ;  /* 0x000000c4b03c723c */ /* 0x042fec000000183c */
[----:B------:R-:W-:Y:S05]  /*240a0*/  HMMA.16816.F32 R64, R176, R198, R64 ;  /* 0x000000c6b040723c */ /* 0x000fea0000001840 */
[----:B------:R-:W-:Y:S01]  /*240b0*/  MOV R196, R168 ;  /* 0x000000a800c47202 */ /* 0x000fe20000000f00 */
[C---:B------:R-:W-:Y:S05]  /*240c0*/  HMMA.16816.F32 R4, R200.reuse, R204, R4 ;  /* 0x000000ccc804723c */ /* 0x040fea0000001804 */
[----:B------:R-:W-:Y:S01]  /*240d0*/  IMAD.MOV.U32 R197, RZ, RZ, R169 ;  /* 0x000000ffffc57224 */ /* 0x000fe200078e00a9 */
[C---:B------:R-:W-:Y:S06]  /*240e0*/  HMMA.16816.F32 R8, R200.reuse, R206, R8 ;  /* 0x000000cec808723c */ /* 0x040fec0000001808 */
[C---:B----4-:R-:W-:Y:S06]  /*240f0*/  HMMA.16816.F32 R12, R200.reuse, R140, R12 ;  /* 0x0000008cc80c723c */ /* 0x050fec000000180c */
[C---:B------:R-:W-:Y:S05]  /*24100*/  HMMA.16816.F32 R16, R200.reuse, R142, R16 ;  /* 0x0000008ec810723c */ /* 0x040fea0000001810 */
[----:B------:R-:W-:Y:S01]  /*24110*/  MOV R141, R196 ;  /* 0x000000c4008d7202 */ /* 0x000fe20000000f00 */
        /* <DEDUP_REMOVED lines=8> */
[-C--:B------:R-:W-:Y:S01]  /*241a0*/  FMUL.FTZ R11, R11, R132.reuse ;  /* 0x000000840b0b7220 */ /* 0x080fe20000410000 */
[----:B------:R-:W-:Y:S04]  /*241b0*/  IMAD.MOV.U32 R140, RZ, RZ, R197 ;  /* 0x000000ffff8c7224 */ /* 0x000fe800078e00c5 */
[----:B------:R-:W2:Y:S01]  /*241c0*/  MUFU.TANH R146, R5 ;  /* 0x0000000500927308 */ /* 0x000ea20000002400 */
[-C--:B------:R-:W-:Y:S01]  /*241d0*/  FMUL.FTZ R12, R12, R132.reuse ;  /* 0x000000840c0c7220 */ /* 0x080fe20000410000 */
[-C--:B------:R-:W-:Y:S02]  /*241e0*/  FMUL.FTZ R14, R14, R132.reuse ;  /* 0x000000840e0e7220 */ /* 0x080fe40000410000 */
[-C--:B------:R-:W-:Y:S01]  /*241f0*/  FMUL.FTZ R16, R16, R132.reuse ;  /* 0x0000008410107220 */ /* 0x080fe20000410000 */
[-C--:B------:R-:W-:Y:S05]  /*24200*/  FMUL.FTZ R18, R18, R132.reuse ;  /* 0x0000008412127220 */ /* 0x080fea0000410000 */
[----:B------:R-:W3:Y:S10]  /*24210*/  MUFU.TANH R147, R6 ;  /* 0x0000000600937308 */ /* 0x000ef40000002400 */
[----:B------:R4:W1:Y:S10]  /*24220*/  MUFU.TANH R148, R7 ;  /* 0x0000000700947308 */ /* 0x0008740000002400 */
[----:B------:R-:W1:Y:S10]  /*24230*/  MUFU.TANH R149, R8 ;  /* 0x0000000800957308 */ /* 0x000e740000002400 */
[----:B------:R-:W1:Y:S01]  /*24240*/  MUFU.TANH R151, R9 ;  /* 0x0000000900977308 */ /* 0x000e620000002400 */
[----:B----4-:R-:W4:Y:S09]  /*24250*/  LDSM.16.M88.4 R4, [R215+0x5000] ;  /* 0x00500000d704783b */ /* 0x010f320000000200 */
[----:B------:R-:W1:Y:S10]  /*24260*/  MUFU.TANH R152, R10 ;  /* 0x0000000a00987308 */ /* 0x000e740000002400 */
[----:B------:R5:W1:Y:S10]  /*24270*/  MUFU.TANH R153, R11 ;  /* 0x0000000b00997308 */ /* 0x000a740000002400 */
[----:B------:R2:W1:Y:S10]  /*24280*/  MUFU.TANH R142, R12 ;  /* 0x0000000c008e7308 */ /* 0x0004740000002400 */
[----:B------:R-:W1:Y:S01]  /*24290*/  MUFU.TANH R14, R14 ;  /* 0x0000000e000e7308 */ /* 0x000e620000002400 */
[----:B-----5:R-:W5:Y:S09]  /*242a0*/  LDSM.16.M88.4 R8, [R215+0x5800] ;  /* 0x00580000d708783b */ /* 0x020f720000000200 */
[----:B------:R-:W1:Y:S01]  /*242b0*/  MUFU.TANH R16, R16 ;  /* 0x0000001000107308 */ /* 0x000e620000002400 */
[C---:B----4-:R-:W-:Y:S03]  /*242c0*/  HMMA.16816.F32 R20, R200.reuse, R4, R20 ;  /* 0x00000004c814723c */ /* 0x050fe60000001814 */
[-C--:B--2---:R-:W-:Y:S01]  /*242d0*/  FMUL.FTZ R12, R13, R132.reuse ;  /* 0x000000840d0c7220 */ /* 0x084fe20000410000 */
[-C--:B------:R-:W-:Y:S01]  /*242e0*/  FMUL.FTZ R13, R15, R132.reuse ;  /* 0x000000840f0d7220 */ /* 0x080fe20000410000 */
[-C--:B------:R-:W-:Y:S01]  /*242f0*/  FMUL.FTZ R15, R17, R132.reuse ;  /* 0x00000084110f7220 */ /* 0x080fe20000410000 */
[C---:B------:R-:W-:Y:S03]  /*24300*/  HMMA.16816.F32 R24, R200.reuse, R6, R24 ;  /* 0x00000006c818723c */ /* 0x040fe60000001818 */
[----:B------:R-:W2:Y:S01]  /*24310*/  MUFU.TANH R18, R18 ;  /* 0x0000001200127308 */ /* 0x000ea20000002400 */
[----:B------:R-:W4:Y:S01]  /*24320*/  LDSM.16.M88.4 R4, [R215+0x6000] ;  /* 0x00600000d704783b */ /* 0x000f220000000200 */
[-C--:B------:R-:W-:Y:S08]  /*24330*/  FMUL.FTZ R17, R19, R132.reuse ;  /* 0x0000008413117220 */ /* 0x080ff00000410000 */
[----:B------:R-:W1:Y:S10]  /*24340*/  MUFU.TANH R12, R12 ;  /* 0x0000000c000c7308 */ /* 0x000e740000002400 */
[----:B------:R-:W1:Y:S01]  /*24350*/  MUFU.TANH R13, R13 ;  /* 0x0000000d000d7308 */ /* 0x000e620000002400 */
[-C--:B------:R-:W-:Y:S01]  /*24360*/  FMUL.FTZ R20, R20, R132.reuse ;  /* 0x0000008414147220 */ /* 0x080fe20000410000 */
[-C--:B------:R-:W-:Y:S01]  /*24370*/  FMUL.FTZ R21, R21, R132.reuse ;  /* 0x0000008415157220 */ /* 0x080fe20000410000 */
[-C--:B------:R-:W-:Y:S01]  /*24380*/  FMUL.FTZ R22, R22, R132.reuse ;  /* 0x0000008416167220 */ /* 0x080fe20000410000 */
[-C--:B------:R-:W-:Y:S01]  /*24390*/  FMUL.FTZ R23, R23, R132.reuse ;  /* 0x0000008417177220 */ /* 0x080fe20000410000 */
[-C--:B------:R-:W-:Y:S05]  /*243a0*/  FMUL.FTZ R24, R24, R132.reuse ;  /* 0x0000008418187220 */ /* 0x080fea0000410000 */
[----:B------:R-:W1:Y:S01]  /*243b0*/  MUFU.TANH R15, R15 ;  /* 0x0000000f000f7308 */ /* 0x000e620000002400 */
[C---:B-----5:R-:W-:Y:S03]  /*243c0*/  HMMA.16816.F32 R28, R200.reuse, R8, R28 ;  /* 0x00000008c81c723c */ /* 0x060fe6000000181c */
[-C--:B------:R-:W-:Y:S01]  /*243d0*/  FMUL.FTZ R25, R25, R132.reuse ;  /* 0x0000008419197220 */ /* 0x080fe20000410000 */
[-C--:B------:R-:W-:Y:S01]  /*243e0*/  FMUL.FTZ R26, R26, R132.reuse ;  /* 0x000000841a1a7220 */ /* 0x080fe20000410000 */
[-C--:B------:R-:W-:Y:S01]  /*243f0*/  FMUL.FTZ R27, R27, R132.reuse ;  /* 0x000000841b1b7220 */ /* 0x080fe20000410000 */
[C---:B------:R-:W-:Y:S03]  /*24400*/  HMMA.16816.F32 R32, R200.reuse, R10, R32 ;  /* 0x0000000ac820723c */ /* 0x040fe60000001820 */
[----:B------:R-:W1:Y:S01]  /*24410*/  MUFU.TANH R17, R17 ;  /* 0x0000001100117308 */ /* 0x000e620000002400 */
[----:B------:R-:W5:Y:S09]  /*24420*/  LDSM.16.M88.4 R8, [R215+0x6800] ;  /* 0x00680000d708783b */ /* 0x000f720000000200 */
[----:B------:R1:W1:Y:S01]  /*24430*/  MUFU.TANH R191, R20 ;  /* 0x0000001400bf7308 */ /* 0x0002620000002400 */
[C---:B----4-:R-:W-:Y:S06]  /*24440*/  HMMA.16816.F32 R36, R200.reuse, R4, R36 ;  /* 0x00000004c824723c */ /* 0x050fec0000001824 */
[C---:B------:R-:W-:Y:S03]  /*24450*/  HMMA.16816.F32 R40, R200.reuse, R6, R40 ;  /* 0x00000006c828723c */ /* 0x040fe60000001828 */
[----:B------:R4:W1:Y:S01]  /*24460*/  MUFU.TANH R190, R21 ;  /* 0x0000001500be7308 */ /* 0x0008620000002400 */
        /* <DEDUP_REMOVED lines=93> */
[----:B------:R-:W1:Y:S10]  /*24a40*/  MUFU.TANH R4, R4 ;  /* 0x0000000400047308 */ /* 0x000e740000002400 */
[----:B------:R4:W1:Y:S10]  /*24a50*/  MUFU.TANH R136, R66 ;  /* 0x0000004200887308 */ /* 0x0008740000002400 */
[----:B------:R4:W1:Y:S01]  /*24a60*/  MUFU.TANH R134, R67 ;  /* 0x0000004300867308 */ /* 0x0008620000002400 */
        /* <DEDUP_REMOVED lines=16> */
[----:B----4-:R-:W2:Y:S01]  /*24b70*/  LD.E R21, desc[UR4][R2.64+0x170] ;  /* 0x0001700402157980 */ /* 0x010ea2000c101900 */
[----:B------:R-:W-:Y:S02]  /*24b80*/  R2UR UR10, R138 ;  /* 0x000000008a0a72ca */ /* 0x000fe400000e0000 */
[----:B------:R-:W-:Y:S11]  /*24b90*/  R2UR UR11, R139 ;  /* 0x000000008b0b72ca */ /* 0x000ff600000e0000 */
[----:B------:R-:W-:Y:S02]  /*24ba0*/  @!UPT UIADD3 URZ, URZ, URZ, URZ ;  /* 0x0000003f3f3ff290 */ /* 0x000fe4000fffe03f */
[----:B------:R-:W3:Y:S01]  /*24bb0*/  LD.E.64 R24, desc[UR10][R2.64+0x20] ;  /* 0x0000200a02187980 */ /* 0x000ee2000c101b00 */
[-C--:B--2---:R-:W-:Y:S02]  /*24bc0*/  IABS R10, R21.reuse ;  /* 0x00000015000a7213 */ /* 0x084fe40000000000 */
[-C--:B------:R-:W-:Y:S02]  /*24bd0*/  IABS R8, R21.reuse ;  /* 0x0000001500087213 */ /* 0x080fe40000000000 */
[----:B------:R-:W2:Y:S01]  /*24be0*/  I2F.RP R22, R10 ;  /* 0x0000000a00167306 */ /* 0x000ea20000209400 */
[-C--:B------:R-:W-:Y:S02]  /*24bf0*/  LOP3.LUT R19, R19, R21.reuse, RZ, 0x3c, !PT ;  /* 0x0000001513137212 */ /* 0x080fe400078e3cff */
[----:B------:R-:W-:Y:S01]  /*24c00*/  IMAD.MOV R8, RZ, RZ, -R8 ;  /* 0x000000ffff087224 */ /* 0x000fe200078e0a08 */
[----:B------:R-:W-:Y:S02]  /*24c10*/  LOP3.LUT R6, R6, R21, RZ, 0x3c, !PT ;  /* 0x0000001506067212 */ /* 0x000fe400078e3cff */
[----:B------:R-:W-:Y:S04]  /*24c20*/  ISETP.GE.AND P0, PT, R19, RZ, PT ;  /* 0x000000ff1300720c */ /* 0x000fe80003f06270 */
[----:B--2---:R-:W2:Y:S02]  /*24c30*/  MUFU.RCP R22, R22 ;  /* 0x0000001600167308 */ /* 0x004ea40000001000 */
[----:B--2---:R-:W-:Y:S08]  /*24c40*/  VIADD R22, R22, 0xffffffe ;  /* 0x0ffffffe16167836 */ /* 0x004ff00000000000 */
        /* <DEDUP_REMOVED lines=47> */
.L_x_4680:
[----:B------:R-:W-:Y:S02]  /*24f40*/  R2UR UR4, R138 ;  /* 0x000000008a0472ca */ /* 0x000fe400000e0000 */
[----:B------:R-:W-:Y:S11]  /*24f50*/  R2UR UR5, R139 ;  /* 0x000000008b0572ca */ /* 0x000ff600000e0000 */
[----:B------:R-:W-:Y:S02]  /*24f60*/  @!UPT UIADD3 URZ, URZ, URZ, URZ ;  /* 0x0000003f3f3ff290 */ /* 0x000fe4000fffe03f */
[----:B------:R-:W2:Y:S02]  /*24f70*/  LD.E R10, desc[UR4][R2.64+0x38] ;  /* 0x00003804020a7980 */ /* 0x000ea4000c101900 */
[----:B--2---:R-:W-:Y:S05]  /*24f80*/  IMAD.U32 R10, R10, -0x80, RZ ;  /* 0xffffff800a0a7824 */ /* 0x004fea00078e00ff */
[----:B------:R-:W-:Y:S02]  /*24f90*/  SHF.R.S32.HI R7, RZ, 0x1f, R10 ;  /* 0x0000001fff077819 */ /* 0x000fe4000001140a */
.L_x_4681:
[----:B------:R-:W-:Y:S05]  /*24fa0*/  BSYNC B0 ;  /* 0x0000000000007941 */ /* 0x000fea0003800000 */
.L_x_4679:
[C---:B------:R-:W-:Y:S02]  /*24fb0*/  LOP3.LUT P0, RZ, R250.reuse, 0x1, RZ, 0xc0, !PT ;  /* 0x00000001faff7812 */ /* 0x040fe4000780c0ff */
[----:B------:R-:W-:Y:S02]  /*24fc0*/  LOP3.LUT P1, RZ, R250, 0x2, RZ, 0xc0, !PT ;  /* 0x00000002faff7812 */ /* 0x000fe4000782c0ff */
[C---:B----4-:R-:W-:Y:S02]  /*24fd0*/  LEA R28, P3, R10.reuse, R240, 0x1 ;  /* 0x000000f00a1c7211 */ /* 0x050fe400078608ff */
        /* <DEDUP_REMOVED lines=11> */
[----:B------:R-:W-:Y:S01]  /*25090*/  @P1 R2UR UR15, R139 ;  /* 0x000000008b0f12ca */ /* 0x000fe200000e0000 */
        /* <DEDUP_REMOVED lines=21> */
[----:B-1----:R-:W-:Y:S02]  /*251f0*/  @P1 LEA R20, P2, R8, R240, 0x1 ;  /* 0x000000f008141211 */ /* 0x002fe400078408ff */
[----:B------:R-:W-:Y:S01]  /*25200*/  @P1 R2UR UR16, R138 ;  /* 0x000000008a1012ca */ /* 0x000fe200000e0000 */
[----:B------:R-:W-:Y:S01]  /*25210*/  @!PT LDS RZ, [RZ] ;  /* 0x00000000fffff984 */ /* 0x000fe20000000800 */
[----:B------:R-:W-:Y:S01]  /*25220*/  @!PT LDS RZ, [RZ] ;  /* 0x00000000fffff984 */ /* 0x000fe20000000800 */
[----:B------:R-:W-:Y:S01]  /*25230*/  @!PT LDS RZ, [RZ] ;  /* 0x00000000fffff984 */ /* 0x000fe20000000800 */
[----:B------:R1:W-:Y:S01]  /*25240*/  @P0 LDGSTS.E.BYPASS.LTC128B.128 [R248+0x4800], desc[UR4][R30.64] ;  /* 0x048000001ef80fae */ /* 0x0003e2000b901d44 */
[CC--:B------:R-:W-:Y:S02]  /*25250*/  @P1 LEA.HI.X R21, R8.reuse, R239.reuse, R7, 0x1, P2 ;  /* 0x000000ef08151211 */ /* 0x0c0fe400010f0c07 */
        /* <DEDUP_REMOVED lines=22> */
[-CC-:B------:R-:W-:Y:S01]  /*253c0*/  @P0 LEA.HI.X R33, R8, R239.reuse, R7.reuse, 0x1, P4 ;  /* 0x000000ef08210211 */ /* 0x180fe200020f0c07 */
[----:B------:R-:W-:Y:S01]  /*253d0*/  @!PT LDS RZ, [RZ] ;  /* 0x00000000fffff984 */ /* 0x000fe20000000800 */
[----:B------:R-:W-:Y:S01]  /*253e0*/  @!PT LDS RZ, [RZ] ;  /* 0x00000000fffff984 */ /* 0x000fe20000000800 */
[----:B------:R-:W-:Y:S01]  /*253f0*/  @!PT LDS RZ, [RZ] ;  /* 0x00000000fffff984 */ /* 0x000fe20000000800 */
[----:B------:R2:W-:Y:S01]  /*25400*/  @P1 LDGSTS.E.BYPASS.LTC128B.128 [R248+0x9000], desc[UR10][R20.64+0x80] ;  /* 0x0900008014f81fae */ /* 0x0005e2000b901d4a */
[-C--:B------:R-:W-:Y:S02]  /*25410*/  @P0 LEA R36, P4, R6, R240.reuse, 0x1 ;  /* 0x000000f006240211 */ /* 0x080fe400078808ff */
[CC--:B-1----:R-:W-:Y:S01]  /*25420*/  @P1 LEA R30, P2, R8.reuse, R240.reuse, 0x1 ;  /* 0x000000f0081e1211 */ /* 0x0c2fe200078408ff */
        /* <DEDUP_REMOVED lines=44> */
[CC--:B------:R-:W-:Y:S01]  /*256f0*/  @P0 LEA R40, P4, R6.reuse, R240.reuse, 0x1 ;  /* 0x000000f006280211 */ /* 0x0c0fe200078808ff */
        /* <DEDUP_REMOVED lines=34> */
.L_x_4678:
[----:B------:R-:W-:Y:S05]  /*25920*/  BSYNC B1 ;  /* 0x0000000000017941 */ /* 0x000fea0003800000 */
.L_x_4677:
[----:B------:R-:W-:Y:S01]  /*25930*/  R2UR UR4, R138 ;  /* 0x000000008a0472ca */ /* 0x000fe200000e0000 */
[----:B------:R-:W3:Y:S01]  /*25940*/  S2R R6, SR_TID.X ;  /* 0x0000000000067919 */ /* 0x000ee20000002100 */
[----:B------:R-:W-:Y:S01]  /*25950*/  R2UR UR5, R139 ;  /* 0x000000008b0572ca */ /* 0x000fe200000e0000 */
[----:B-12-4-:R-:W-:Y:S08]  /*25960*/  LDSM.16.MT88.4 R20, [R225+0xc000] ;  /* 0x00c00000e114783b */ /* 0x016ff00000004200 */
[----:B------:R-:W-:Y:S08]  /*25970*/  LDSM.16.MT88.4 R28, [R224+0xc000] ;  /* 0x00c00000e01c783b */ /* 0x000ff00000004200 */
[----:B------:R3:W2:Y:S04]  /*25980*/  LD.E R132, desc[UR4][R2.64+0xdc] ;  /* 0x0000dc0402847980 */ /* 0x0006a8000c101900 */
[----:B------:R-:W-:Y:S08]  /*25990*/  LDSM.16.MT88.4 R36, [R223+0xc000] ;  /* 0x00c00000df24783b */ /* 0x000ff00000004200 */
[----:B------:R-:W-:Y:S08]  /*259a0*/  LDSM.16.MT88.4 R48, [R227+0x10000] ;  /* 0x01000000e330783b */ /* 0x000ff00000004200 */
[----:B------:R-:W-:Y:S08]  /*259b0*/  LDSM.16.MT88.4 R56, [R225+0x10000] ;  /* 0x01000000e138783b */ /* 0x000ff00000004200 */
[----:B------:R-:W-:Y:S01]  /*259c0*/  LDSM.16.MT88.4 R64, [R224+0x10000] ;  /* 0x01000000e040783b */ /* 0x000fe20000004200 */
[----:B---3--:R-:W-:Y:S04]  /*259d0*/  SHF.L.U32 R2, R6, 0x1, RZ ;  /* 0x0000000106027819 */ /* 0x008fe800000006ff */
[----:B------:R-:W-:Y:S04]  /*259e0*/  LOP3.LUT R2, R2, 0x6, RZ, 0xc0, !PT ;  /* 0x0000000602027812 */ /* 0x000fe800078ec0ff */
[----:B------:R-:W-:Y:S04]  /*259f0*/  LEA R2, R249, R2, 0x7 ;  /* 0x00000002f9027211 */ /* 0x000fe800078e38ff */
[C---:B------:R-:W-:Y:S02]  /*25a00*/  IADD3 R3, R2.reuse, 0x1, RZ ;  /* 0x0000000102037810 */ /* 0x040fe40007ffe0ff */
        /* <DEDUP_REMOVED lines=9> */
[C---:B------:R-:W-:Y:S01]  /*25aa0*/  FFMA.FTZ R52, R0.reuse, R52, R12 ;  /* 0x0000003400347223 */ /* 0x040fe2000001000c */
[C---:B------:R-:W-:Y:S01]  /*25ab0*/  FFMA.FTZ R194, R0.reuse, R11, R194 ;  /* 0x0000000b00c27223 */ /* 0x040fe200000100c2 */
[----:B------:R-:W-:Y:S01]  /*25ac0*/  I2FP.F32.S32 R3, R3 ;  /* 0x0000000300037245 */ /* 0x000fe20000201400 */
[----:B------:R-:W-:Y:S01]  /*25ad0*/  FFMA.FTZ R190, R0, R11, R190 ;  /* 0x0000000b00be7223 */ /* 0x000fe200000100be */
[----:B------:R-:W-:Y:S02]  /*25ae0*/  I2FP.F32.S32 R8, R2 ;  /* 0x0000000200087245 */ /* 0x000fe40000201400 */
[----:B------:R-:W-:Y:S01]  /*25af0*/  IADD3 R12, R2, 0x30, RZ ;  /* 0x00000030020c7810 */ /* 0x000fe20007ffe0ff */
[-C--:B------:R-:W-:Y:S01]  /*25b00*/  FFMA.FTZ R193, R0, R3.reuse, R193 ;  /* 0x0000000300c17223 */ /* 0x080fe200000100c1 */
[----:B------:R-:W-:Y:S01]  /*25b10*/  IADD3 R11, R2, 0x38, RZ ;  /* 0x00000038020b7810 */ /* 0x000fe20007ffe0ff */
[----:B------:R-:W-:Y:S01]  /*25b20*/  FFMA.FTZ R189, R0, R3, R189 ;  /* 0x0000000300bd7223 */ /* 0x000fe200000100bd */
[----:B------:R-:W-:Y:S01]  /*25b30*/  IADD3 R6, R2, 0x8, RZ ;  /* 0x0000000802067810 */ /* 0x000fe20007ffe0ff */
[C---:B------:R-:W-:Y:S01]  /*25b40*/  FFMA.FTZ R147, R0.reuse, R8, R147 ;  /* 0x0000000800937223 */ /* 0x040fe20000010093 */
[----:B------:R-:W-:Y:S01]  /*25b50*/  I2FP.F32.S32 R12, R12 ;  /* 0x0000000c000c7245 */ /* 0x000fe20000201400 */
[----:B------:R-:W-:Y:S01]  /*25b60*/  FFMA.FTZ R8, R0, R8, R145 ;  /* 0x0000000800087223 */ /* 0x000fe20000010091 */
[----:B------:R-:W-:Y:S02]  /*25b70*/  I2FP.F32.S32 R11, R11 ;  /* 0x0000000b000b7245 */ /* 0x000fe40000201400 */
[----:B------:R-:W-:Y:S01]  /*25b80*/  IADD3 R3, R2, 0x31, RZ ;  /* 0x0000003102037810 */ /* 0x000fe20007ffe0ff */
[C---:B------:R-:W-:Y:S01]  /*25b90*/  FFMA.FTZ R170, R0.reuse, R12, R170 ;  /* 0x0000000c00aa7223 */ /* 0x040fe200000100aa */
        /* <DEDUP_REMOVED lines=8> */
[----:B------:R-:W-:Y:S01]  /*25c20*/  FMNMX.FTZ R11, R147, R135, !PT ;  /* 0x00000087930b7209 */ /* 0x000fe20007810000 */
[-C--:B------:R-:W-:Y:S01]  /*25c30*/  FFMA.FTZ R175, R0, R3.reuse, R175 ;  /* 0x0000000300af7223 */ /* 0x080fe200000100af */
[----:B------:R-:W-:Y:S01]  /*25c40*/  IADD3 R53, R2, 0x10, RZ ;  /* 0x0000001002357810 */ /* 0x000fe20007ffe0ff */
[C---:B------:R-:W-:Y:S01]  /*25c50*/  FFMA.FTZ R176, R0.reuse, R3, R176 ;  /* 0x0000000300b07223 */ /* 0x040fe200000100b0 */
[----:B------:R-:W-:Y:S01]  /*25c60*/  I2FP.F32.S32 R7, R7 ;  /* 0x0000000700077245 */ /* 0x000fe20000201400 */
[----:B------:R-:W-:Y:S01]  /*25c70*/  FFMA.FTZ R6, R0, R6, R149 ;  /* 0x0000000600067223 */ /* 0x000fe20000010095 */
[----:B------:R-:W-:Y:S02]  /*25c80*/  I2FP.F32.S32 R3, R12 ;  /* 0x0000000c00037245 */ /* 0x000fe40000201400 */
[----:B------:R-:W-:Y:S01]  /*25c90*/  FMNMX.FTZ R11, R148, R11, !PT ;  /* 0x0000000b940b7209 */ /* 0x000fe20007810000 */
[----:B------:R-:W-:Y:S01]  /*25ca0*/  FFMA.FTZ R153, R0, R7, R153 ;  /* 0x0000000700997223 */ /* 0x000fe20000010099 */
[----:B------:R-:W-:Y:S01]  /*25cb0*/  FMNMX.FTZ R12, R8, R133, !PT ;  /* 0x00000085080c7209 */ /* 0x000fe20007810000 */
[C---:B------:R-:W-:Y:S01]  /*25cc0*/  FFMA.FTZ R7, R0.reuse, R7, R151 ;  /* 0x0000000700077223 */ /* 0x040fe20000010097 */
[----:B------:R-:W-:Y:S01]  /*25cd0*/  I2FP.F32.S32 R53, R53 ;  /* 0x0000003500357245 */ /* 0x000fe20000201400 */
[C---:B------:R-:W-:Y:S01]  /*25ce0*/  FFMA.FTZ R184, R0.reuse, R3, R184 ;  /* 0x0000000300b87223 */ /* 0x040fe200000100b8 */
        /* <DEDUP_REMOVED lines=12> */
[CC--:B------:R-:W-:Y:S01]  /*25db0*/  FFMA.FTZ R40, R0.reuse, R61.reuse, R18 ;  /* 0x0000003d00287223 */ /* 0x0c0fe20000010012 */
[----:B------:R-:W-:Y:S01]  /*25dc0*/  I2FP.F32.S32 R60, R60 ;  /* 0x0000003c003c7245 */ /* 0x000fe20000201400 */
[----:B------:R-:W-:Y:S01]  /*25dd0*/  FFMA.FTZ R61, R0, R61, R16 ;  /* 0x0000003d003d7223 */ /* 0x000fe20000010010 */
[----:B------:R-:W-:Y:S02]  /*25de0*/  IADD3 R10, R2, 0x20, RZ ;  /* 0x00000020020a7810 */ /* 0x000fe40007ffe0ff */
[----:B------:R-:W-:Y:S01]  /*25df0*/  FMNMX.FTZ R11, R41, R11, !PT ;  /* 0x0000000b290b7209 */ /* 0x000fe20007810000 */
[C---:B------:R-:W-:Y:S01]  /*25e00*/  FFMA.FTZ R54, R0.reuse, R60, R17 ;  /* 0x0000003c00367223 */ /* 0x040fe20000010011 */
        /* <DEDUP_REMOVED lines=45> */
[C---:B------:R-:W-:Y:S02]  /*260e0*/  IADD3 R13, R2.reuse, 0x50, RZ ;  /* 0x00000050020d7810 */ /* 0x040fe40007ffe0ff */
[----:B------:R-:W-:Y:S01]  /*260f0*/  IADD3 R3, R2, 0x51, RZ ;  /* 0x0000005102037810 */ /* 0x000fe20007ffe0ff */
[-C--:B------:R-:W-:Y:S01]  /*26100*/  FFMA.FTZ R185, R0, R10.reuse, R185 ;  /* 0x0000000a00b97223 */ /* 0x080fe200000100b9 */
[----:B------:R-:W-:Y:S01]  /*26110*/  FMNMX.FTZ R11, R182, R11, !PT ;  /* 0x0000000bb60b7209 */ /* 0x000fe20007810000 */
[C---:B------:R-:W-:Y:S01]  /*26120*/  FFMA.FTZ R180, R0.reuse, R10, R180 ;  /* 0x0000000a00b47223 */ /* 0x040fe200000100b4 */
[----:B------:R-:W-:Y:S02]  /*26130*/  FMNMX.FTZ R12, R187, R12, !PT ;  /* 0x0000000cbb0c7209 */ /* 0x000fe40007810000 */
[----:B------:R-:W-:Y:S02]  /*26140*/  I2FP.F32.S32 R13, R13 ;  /* 0x0000000d000d7245 */ /* 0x000fe40000201400 */
[----:B------:R-:W-:Y:S02]  /*26150*/  I2FP.F32.S32 R3, R3 ;  /* 0x0000000300037245 */ /* 0x000fe40000201400 */
[----:B------:R-:W-:Y:S01]  /*26160*/  FMNMX.FTZ R11, R183, R11, !PT ;  /* 0x0000000bb70b7209 */ /* 0x000fe20007810000 */
[----:B------:R-:W-:Y:S01]  /*26170*/  FFMA.FTZ R172, R0, R13, R172 ;  /* 0x0000000d00ac7223 */ /* 0x000fe200000100ac */
[----:B------:R-:W-:Y:S01]  /*26180*/  IADD3 R10, R2, 0x58, RZ ;  /* 0x00000058020a7810 */ /* 0x000fe20007ffe0ff */
[-C--:B------:R-:W-:Y:S01]  /*26190*/  FFMA.FTZ R166, R0, R3.reuse, R166 ;  /* 0x0000000300a67223 */ /* 0x080fe200000100a6 */
[----:B------:R-:W-:Y:S01]  /*261a0*/  FMNMX.FTZ R12, R186, R12, !PT ;  /* 0x0000000cba0c7209 */ /* 0x000fe20007810000 */
[C---:B------:R-:W-:Y:S01]  /*261b0*/  FFMA.FTZ R171, R0.reuse, R3, R171 ;  /* 0x0000000300ab7223 */ /* 0x040fe200000100ab */
[----:B------:R-:W-:Y:S01]  /*261c0*/  I2FP.F32.S32 R10, R10 ;  /* 0x0000000a000a7245 */ /* 0x000fe20000201400 */
[----:B------:R-:W-:Y:S01]  /*261d0*/  FFMA.FTZ R167, R0, R13, R167 ;  /* 0x0000000d00a77223 */ /* 0x000fe200000100a7 */
[----:B------:R-:W-:Y:S02]  /*261e0*/  IADD3 R3, R2, 0x60, RZ ;  /* 0x0000006002037810 */ /* 0x000fe40007ffe0ff */
[----:B------:R-:W-:Y:S01]  /*261f0*/  FMNMX.FTZ R11, R185, R11, !PT ;  /* 0x0000000bb90b7209 */ /* 0x000fe20007810000 */
[C---:B------:R-:W-:Y:S01]  /*26200*/  FFMA.FTZ R165, R0.reuse, R10, R165 ;  /* 0x0000000a00a57223 */ /* 0x040fe200000100a5 */
        /* <DEDUP_REMOVED lines=23> */
[----:B------:R-:W-:Y:S01]  /*26380*/  IADD3 R10, R2, 0x70, RZ ;  /* 0x00000070020a7810 */ /* 0x000fe20007ffe0ff */
[CC--:B------:R-:W-:Y:S01]  /*26390*/  FFMA.FTZ R160, R0.reuse, R3.reuse, R160 ;  /* 0x0000000300a07223 */ /* 0x0c0fe200000100a0 */
[----:B------:R-:W-:Y:S01]  /*263a0*/  FMNMX.FTZ R12, R165, R12, !PT ;  /* 0x0000000ca50c7209 */ /* 0x000fe20007810000 */
[C---:B------:R-:W-:Y:S01]  /*263b0*/  FFMA.FTZ R156, R0.reuse, R3, R156 ;  /* 0x00000003009c7223 */ /* 0x040fe2000001009c */
[----:B------:R-:W-:Y:S02]  /*263c0*/  I2FP.F32.S32 R13, R13 ;  /* 0x0000000d000d7245 */ /* 0x000fe40000201400 */
[----:B------:R-:W-:Y:S02]  /*263d0*/  FMNMX.FTZ R3, R163, R11, !PT ;  /* 0x0000000ba3037209 */ /* 0x000fe40007810000 */
[----:B------:R-:W-:Y:S01]  /*263e0*/  I2FP.F32.S32 R10, R10 ;  /* 0x0000000a000a7245 */ /* 0x000fe20000201400 */
[-C--:B------:R-:W-:Y:S01]  /*263f0*/  FFMA.FTZ R161, R0, R13.reuse, R161 ;  /* 0x0000000d00a17223 */ /* 0x080fe200000100a1 */
[----:B------:R-:W-:Y:S01]  /*26400*/  FMNMX.FTZ R12, R164, R12, !PT ;  /* 0x0000000ca40c7209 */ /* 0x000fe20007810000 */
[----:B------:R-:W-:Y:S01]  /*26410*/  FFMA.FTZ R157, R0, R13, R157 ;  /* 0x0000000d009d7223 */ /* 0x000fe2000001009d */
[----:B------:R-:W-:Y:S01]  /*26420*/  FMNMX.FTZ R3, R162, R3, !PT ;  /* 0x00000003a2037209 */ /* 0x000fe20007810000 */
[C---:B------:R-:W-:Y:S01]  /*26430*/  FFMA.FTZ R144, R0.reuse, R10, R144 ;  /* 0x0000000a00907223 */ /* 0x040fe20000010090 */
[----:B------:R-:W-:Y:S01]  /*26440*/  FMNMX.FTZ R11, R159, R12, !PT ;  /* 0x0000000c9f0b7209 */ /* 0x000fe20007810000 */
[----:B------:R-:W-:Y:S01]  /*26450*/  FFMA.FTZ R155, R0, R10, R155 ;  /* 0x0000000a009b7223 */ /* 0x000fe2000001009b */
[----:B------:R-:W-:Y:S01]  /*26460*/  IADD3 R10, R2, 0x71, RZ ;  /* 0x00000071020a7810 */ /* 0x000fe20007ffe0ff */
[----:B------:R-:W-:Y:S01]  /*26470*/  LDSM.16.MT88.4 R12, [R227+0xc000] ;  /* 0x00c00000e30c783b */ /* 0x000fe20000004200 */
        /* <DEDUP_REMOVED lines=11> */
[----:B------:R-:W-:Y:S01]  /*26530*/  FFMA.FTZ R136, R0, R139, R136 ;  /* 0x0000008b00887223 */ /* 0x000fe20000010088 */
        /* <DEDUP_REMOVED lines=10> */
[----:B------:R-:W-:Y:S03]  /*265e0*/  FMNMX.FTZ R4, R139, R10, !PT ;  /* 0x0000000a8b047209 */ /* 0x000fe60007810000 */
[----:B------:R-:W1:Y:S01]  /*265f0*/  SHFL.BFLY PT, R3, R2, 0x2, 0x1f ;  /* 0x0c401f0002037f89 */ /* 0x000e6200000e0000 */
[----:B------:R-:W-:Y:S07]  /*26600*/  FMNMX.FTZ R4, R138, R4, !PT ;  /* 0x000000048a047209 */ /* 0x000fee0007810000 */
[----:B------:R-:W3:Y:S01]  /*26610*/  SHFL.BFLY PT, R5, R4, 0x2, 0x1f ;  /* 0x0c401f0004057f89 */ /* 0x000ee200000e0000 */
[----:B-1----:R-:W-:Y:S07]  /*26620*/  FMNMX.FTZ R3, R2, R3, !PT ;  /* 0x0000000302037209 */ /* 0x002fee0007810000 */
[----:B------:R-:W1:Y:S01]  /*26630*/  SHFL.BFLY PT, R2, R3, 0x1, 0x1f ;  /* 0x0c201f0003027f89 */ /* 0x000e6200000e0000 */
[----:B---3--:R-:W-:Y:S07]  /*26640*/  FMNMX.FTZ R5, R4, R5, !PT ;  /* 0x0000000504057209 */ /* 0x008fee0007810000 */
[----:B------:R-:W3:Y:S01]  /*26650*/  SHFL.BFLY PT, R4, R5, 0x1, 0x1f ;  /* 0x0c201f0005047f89 */ /* 0x000ee200000e0000 */
[----:B-1----:R-:W-:Y:S04]  /*26660*/  FMNMX.FTZ R2, R3, R2, !PT ;  /* 0x0000000203027209 */ /* 0x002fe80007810000 */
[----:B------:R-:W-:Y:S01]  /*26670*/  FSETP.NEU.FTZ.AND P0, PT, R2, -INF , PT ;  /* 0xff8000000200780b */ /* 0x000fe20003f1d000 */
[----:B--2---:R-:W-:Y:S01]  /*26680*/  FMUL.FTZ R151, R132, R2 ;  /* 0x0000000284977220 */ /* 0x004fe20000410000 */
[----:B---3--:R-:W-:Y:S01]  /*26690*/  FMNMX.FTZ R3, R5, R4, !PT ;  /* 0x0000000405037209 */ /* 0x008fe20007810000 */
[----:B------:R-:W-:Y:S03]  /*266a0*/  FADD.FTZ R4, -R2, R135 ;  /* 0x0000008702047221 */ /* 0x000fe60000010100 */
[----:B------:R-:W-:Y:S01]  /*266b0*/  FSEL R151, R151, RZ, P0 ;  /* 0x000000ff97977208 */ /* 0x000fe20000000000 */
[C---:B------:R-:W-:Y:S01]  /*266c0*/  FMUL.FTZ R142, R132.reuse, R3 ;  /* 0x00000003848e7220 */ /* 0x040fe20000410000 */
[C---:B------:R-:W-:Y:S01]  /*266d0*/  FSETP.NEU.FTZ.AND P0, PT, R3.reuse, -INF , PT ;  /* 0xff8000000300780b */ /* 0x040fe20003f1d000 */
[----:B------:R-:W-:Y:S01]  /*266e0*/  FADD.FTZ R5, -R3, R133 ;  /* 0x0000008503057221 */ /* 0x000fe20000010100 */
[----:B------:R-:W-:Y:S01]  /*266f0*/  FMUL.FTZ R4, R132, R4 ;  /* 0x0000000484047220 */ /* 0x000fe20000410000 */
[-CC-:B------:R-:W-:Y:S01]  /*26700*/  FFMA.FTZ R154, R147, R132.reuse, -R151.reuse ;  /* 0x00000084939a7223 */ /* 0x180fe20000010897 */
[----:B------:R-:W-:Y:S01]  /*26710*/  FSEL R142, R142, RZ, P0 ;  /* 0x000000ff8e8e7208 */ /* 0x000fe20000000000 */
[-CC-:B------:R-:W-:Y:S01]  /*26720*/  FFMA.FTZ R145, R153, R132.reuse, -R151.reuse ;  /* 0x0000008499917223 */ /* 0x180fe20000010897 */
[-CC-:B------:R-:W-:Y:S01]  /*26730*/  FFMA.FTZ R152, R148, R132.reuse, -R151.reuse ;  /* 0x0000008494987223 */ /* 0x180fe20000010897 */
[-CC-:B------:R-:W-:Y:S01]  /*26740*/  FFMA.FTZ R147, R9, R132.reuse, -R151.reuse ;  /* 0x0000008409937223 */ /* 0x180fe20000010897 */
[----:B------:R-:W-:Y:S01]  /*26750*/  FMUL.FTZ R5, R132, R5 ;  /* 0x0000000584057220 */ /* 0x000fe20000410000 */
[-CC-:B------:R-:W-:Y:S01]  /*26760*/  FFMA.FTZ R149, R146, R132.reuse, -R142.reuse ;  /* 0x0000008492957223 */ /* 0x180fe2000001088e */
[-CC-:B------:R-:W-:Y:S01]  /*26770*/  FFMA.FTZ R153, R8, R132.reuse, -R142.reuse ;  /* 0x0000008408997223 */ /* 0x180fe2000001088e */
[-CC-:B------:R-:W-:Y:S01]  /*26780*/  FFMA.FTZ R148, R6, R132.reuse, -R142.reuse ;  /* 0x0000008406947223 */ /* 0x180fe2000001088e */
[-CC-:B------:R-:W-:Y:S01]  /*26790*/  FFMA.FTZ R146, R7, R132.reuse, -R142.reuse ;  /* 0x0000008407927223 */ /* 0x180fe2000001088e */
[----:B------:R-:W1:Y:S01]  /*267a0*/  MUFU.EX2 R135, R4 ;  /* 0x0000000400877308 */ /* 0x000e620000000800 */
[-CC-:B------:R-:W-:Y:S01]  /*267b0*/  FFMA.FTZ R170, R170, R132.reuse, -R151.reuse ;  /* 0x00000084aaaa7223 */ /* 0x180fe20000010897 */
[-CC-:B------:R-:W-:Y:S01]  /*267c0*/  FFMA.FTZ R175, R175, R132.reuse, -R151.reuse ;  /* 0x00000084afaf7223 */ /* 0x180fe20000010897 */
[-CC-:B------:R-:W-:Y:S01]  /*267d0*/  FFMA.FTZ R173, R173, R132.reuse, -R151.reuse ;  /* 0x00000084adad7223 */ /* 0x180fe20000010897 */
[-CC-:B------:R-:W-:Y:S01]  /*267e0*/  FFMA.FTZ R174, R174, R132.reuse, -R151.reuse ;  /* 0x00000084aeae7223 */ /* 0x180fe20000010897 */
[-CC-:B------:R-:W-:Y:S01]  /*267f0*/  FFMA.FTZ R178, R178, R132.reuse, -R142.reuse ;  /* 0x00000084b2b27223 */ /* 0x180fe2000001088e */
        /* <DEDUP_REMOVED lines=17> */
[----:B------:R-:W-:Y:S03]  /*26910*/  FMUL.FTZ R26, R135, R110 ;  /* 0x0000006e871a7220 */ /* 0x000fe60000410000 */
[----:B------:R-:W1:Y:S01]  /*26920*/  MUFU.EX2 R152, R152 ;  /* 0x0000009800987308 */ /* 0x000e620000000800 */
[C---:B--2---:R-:W-:Y:S01]  /*26930*/  FMUL.FTZ R4, R133.reuse, R128 ;  /* 0x0000008085047220 */ /* 0x044fe20000410000 */
[C---:B------:R-:W-:Y:S01]  /*26940*/  FMUL.FTZ R5, R133.reuse, R129 ;  /* 0x0000008185057220 */ /* 0x040fe20000410000 */
[C---:B------:R-:W-:Y:S01]  /*26950*/  FMUL.FTZ R8, R133.reuse, R124 ;  /* 0x0000007c85087220 */ /* 0x040fe20000410000 */
[C---:B------:R-:W-:Y:S01]  /*26960*/  FMUL.FTZ R9, R133.reuse, R125 ;  /* 0x0000007d85097220 */ /* 0x040fe20000410000 */
[C---:B------:R-:W-:Y:S01]  /*26970*/  FMUL.FTZ R16, R133.reuse, R116 ;  /* 0x0000007485107220 */ /* 0x040fe20000410000 */
[----:B------:R-:W-:Y:S01]  /*26980*/  FMUL.FTZ R17, R133, R117 ;  /* 0x0000007585117220 */ /* 0x000fe20000410000 */
[----:B------:R-:W-:Y:S03]  /*26990*/  FMUL.FTZ R27, R135, R111 ;  /* 0x0000006f871b7220 */ /* 0x000fe60000410000 */
[----:B------:R-:W-:Y:S01]  /*269a0*/  MUFU.EX2 R147, R147 ;  /* 0x0000009300937308 */ /* 0x000fe20000000800 */
[C---:B------:R-:W-:Y:S01]  /*269b0*/  FMUL.FTZ R24, R133.reuse, R108 ;  /* 0x0000006c85187220 */ /* 0x040fe20000410000 */
[----:B------:R-:W-:Y:S01]  /*269c0*/  FMUL.FTZ R25, R133, R109 ;  /* 0x0000006d85197220 */ /* 0x000fe20000410000 */
[C---:B------:R-:W-:Y:S01]  /*269d0*/  FMUL.FTZ R34, R135.reuse, R102 ;  /* 0x0000006687227220 */ /* 0x040fe20000410000 */
[----:B------:R-:W-:Y:S01]  /*269e0*/  FMUL.FTZ R35, R135, R103 ;  /* 0x0000006787237220 */ /* 0x000fe20000410000 */
[C---:B------:R-:W-:Y:S01]  /*269f0*/  FMUL.FTZ R32, R133.reuse, R100 ;  /* 0x0000006485207220 */ /* 0x040fe20000410000 */
[----:B------:R-:W-:Y:S01]  /*26a00*/  FMUL.FTZ R33, R133, R101 ;  /* 0x0000006585217220 */ /* 0x000fe20000410000 */
[----:B------:R-:W-:Y:S03]  /*26a10*/  LDSM.16.MT88.4 R124, [R227+0xf800] ;  /* 0x00f80000e37c783b */ /* 0x000fe60000004200 */
[----:B------:R-:W2:Y:S01]  /*26a20*/  MUFU.EX2 R145, R145 ;  /* 0x0000009100917308 */ /* 0x000ea20000000800 */
[----:B-1----:R-:W-:Y:S01]  /*26a30*/  F2FP.F16.F32.PACK_AB R129, R152, R154 ;  /* 0x0000009a9881723e */ /* 0x002fe200000000ff */
[C---:B------:R-:W-:Y:S01]  /*26a40*/  FMUL.FTZ R43, R135.reuse, R95 ;  /* 0x0000005f872b7220 */ /* 0x040fe20000410000 */
[C---:B------:R-:W-:Y:S01]  /*26a50*/  FMUL.FTZ R46, R135.reuse, R90 ;  /* 0x0000005a872e7220 */ /* 0x040fe20000410000 */
[----:B------:R-:W-:Y:S01]  /*26a60*/  FMUL.FTZ R47, R135, R91 ;  /* 0x0000005b872f7220 */ /* 0x000fe20000410000 */
[C---:B------:R-:W-:Y:S01]  /*26a70*/  FMUL.FTZ R44, R133.reuse, R88 ;  /* 0x00000058852c7220 */ /* 0x040fe20000410000 */
[----:B------:R-:W-:Y:S01]  /*26a80*/  FMUL.FTZ R45, R133, R89 ;  /* 0x00000059852d7220 */ /* 0x000fe20000410000 */
[----:B------:R-:W-:Y:S03]  /*26a90*/  LDSM.16.MT88.4 R100, [R224+0xe000] ;  /* 0x00e00000e064783b */ /* 0x000fe60000004200 */
[----:B------:R-:W-:Y:S01]  /*26aa0*/  MUFU.EX2 R153, R153 ;  /* 0x0000009900997308 */ /* 0x000fe20000000800 */
[C---:B------:R-:W-:Y:S01]  /*26ab0*/  FMUL.FTZ R55, R135.reuse, R83 ;  /* 0x0000005387377220 */ /* 0x040fe20000410000 */
[C---:B------:R-:W-:Y:S01]  /*26ac0*/  FMUL.FTZ R62, R135.reuse, R74 ;  /* 0x0000004a873e7220 */ /* 0x040fe20000410000 */
[----:B------:R-:W-:Y:S01]  /*26ad0*/  FMUL.FTZ R63, R135, R75 ;  /* 0x0000004b873f7220 */ /* 0x000fe20000410000 */
[-CC-:B------:R-:W-:Y:S01]  /*26ae0*/  FFMA.FTZ R108, R53, R132.reuse, -R142.reuse ;  /* 0x00000084356c7223 */ /* 0x180fe2000001088e */
[----:B------:R-:W-:Y:S01]  /*26af0*/  FMUL.FTZ R53, R133, R81 ;  /* 0x0000005185357220 */ /* 0x000fe20000410000 */
[--C-:B------:R-:W-:Y:S01]  /*26b00*/  FFMA.FTZ R109, R52, R132, -R142.reuse ;  /* 0x00000084346d7223 */ /* 0x100fe2000001088e */
[----:B------:R-:W1:Y:S03]  /*26b10*/  LDSM.16.MT88.4 R88, [R223+0x10000] ;  /* 0x01000000df58783b */ /* 0x000e660000004200 */
[----:B------:R-:W3:Y:S01]  /*26b20*/  MUFU.EX2 R149, R149 ;  /* 0x0000009500957308 */ /* 0x000ee20000000800 */
[----:B--2---:R-:W-:Y:S01]  /*26b30*/  F2FP.F16.F32.PACK_AB R131, R145, R147 ;  /* 0x000000939183723e */ /* 0x004fe200000000ff */
[----:B------:R-:W-:Y:S01]  /*26b40*/  FMUL.FTZ R52, R133, R80 ;  /* 0x0000005085347220 */ /* 0x000fe20000410000 */
[-CC-:B------:R-:W-:Y:S01]  /*26b50*/  FFMA.FTZ R110, R61, R132.reuse, -R142.reuse ;  /* 0x000000843d6e7223 */ /* 0x180fe2000001088e */
[C---:B------:R-:W-:Y:S01]  /*26b60*/  FMUL.FTZ R61, R133.reuse, R73 ;  /* 0x00000049853d7220 */ /* 0x040fe20000410000 */
[--C-:B------:R-:W-:Y:S01]  /*26b70*/  FFMA.FTZ R111, R60, R132, -R142.reuse ;  /* 0x000000843c6f7223 */ /* 0x100fe2000001088e */
[----:B------:R-:W-:Y:S01]  /*26b80*/  FMUL.FTZ R60, R133, R72 ;  /* 0x00000048853c7220 */ /* 0x000fe20000410000 */
        /* <DEDUP_REMOVED lines=9> */
[----:B------:R-:W2:Y:S01]  /*26c20*/  MUFU.EX2 R146, R146 ;  /* 0x0000009200927308 */ /* 0x000ea20000000800 */
[----:B---3--:R-:W-:Y:S01]  /*26c30*/  F2FP.F16.F32.PACK_AB R128, R149, R153 ;  /* 0x000000999580723e */ /* 0x008fe200000000ff */
[-CC-:B------:R-:W-:Y:S01]  /*26c40*/  FFMA.FTZ R159, R159, R132.reuse, -R142.reuse ;  /* 0x000000849f9f7223 */ /* 0x180fe2000001088e */
[-CC-:B------:R-:W-:Y:S01]  /*26c50*/  FFMA.FTZ R158, R158, R132.reuse, -R142.reuse ;  /* 0x000000849e9e7223 */ /* 0x180fe2000001088e */
[-CC-:B------:R-:W-:Y:S01]  /*26c60*/  FFMA.FTZ R157, R157, R132.reuse, -R142.reuse ;  /* 0x000000849d9d7223 */ /* 0x180fe2000001088e */
[-CC-:B------:R-:W-:Y:S01]  /*26c70*/  FFMA.FTZ R156, R156, R132.reuse, -R142.reuse ;  /* 0x000000849c9c7223 */ /* 0x180fe2000001088e */
[-CC-:B------:R-:W-:Y:S01]  /*26c80*/  FFMA.FTZ R172, R172, R132.reuse, -R151.reuse ;  /* 0x00000084acac7223 */ /* 0x180fe20000010897 */
[-CC-:B------:R-:W-:Y:S03]  /*26c90*/  FFMA.FTZ R171, R171, R132.reuse, -R151.reuse ;  /* 0x00000084abab7223 */ /* 0x180fe60000010897 */
[----:B------:R-:W3:Y:S01]  /*26ca0*/  MUFU.EX2 R108, R108 ;  /* 0x0000006c006c7308 */ /* 0x000ee20000000800 */
[-CC-:B------:R-:W-:Y:S01]  /*26cb0*/  FFMA.FTZ R169, R169, R132.reuse, -R151.reuse ;  /* 0x00000084a9a97223 */ /* 0x180fe20000010897 */
[-C--:B------:R-:W-:Y:S01]  /*26cc0*/  FFMA.FTZ R168, R168, R132.reuse, -R151 ;  /* 0x00000084a8a87223 */ /* 0x080fe20000010897 */
[-CC-:B------:R-:W-:Y:S01]  /*26cd0*/  FFMA.FTZ R167, R167, R132.reuse, -R142.reuse ;  /* 0x00000084a7a77223 */ /* 0x180fe2000001088e */
[-CC-:B------:R-:W-:Y:S01]  /*26ce0*/  FFMA.FTZ R166, R166, R132.reuse, -R142.reuse ;  /* 0x00000084a6a67223 */ /* 0x180fe2000001088e */
[-CC-:B------:R-:W-:Y:S01]  /*26cf0*/  FFMA.FTZ R165, R165, R132.reuse, -R142.reuse ;  /* 0x00000084a5a57223 */ /* 0x180fe2000001088e */
[----:B------:R-:W-:Y:S01]  /*26d00*/  FFMA.FTZ R164, R164, R132, -R142 ;  /* 0x00000084a4a47223 */ /* 0x000fe2000001088e */
[----:B------:R-:W-:Y:S03]  /*26d10*/  FFMA.FTZ R153, R133, R251, R153 ;  /* 0x000000fb85997223 */ /* 0x000fe60000010099 */
[----:B------:R-:W4:Y:S01]  /*26d20*/  MUFU.EX2 R109, R109 ;  /* 0x0000006d006d7308 */ /* 0x000f220000000800 */
[----:B--2---:R-:W-:Y:S01]  /*26d30*/  F2FP.F16.F32.PACK_AB R130, R146, R148 ;  /* 0x000000949282723e */ /* 0x004fe200000000ff */
[-C--:B------:R-:W-:Y:S01]  /*26d40*/  FFMA.FTZ R155, R155, R132.reuse, -R151 ;  /* 0x000000849b9b7223 */ /* 0x080fe20000010897 */
[----:B------:R-:W-:Y:S01]  /*26d50*/  FADD.FTZ R153, R149, R153 ;  /* 0x0000009995997221 */ /* 0x000fe20000010000 */
[--C-:B------:R-:W-:Y:S01]  /*26d60*/  FFMA.FTZ R150, R150, R132, -R151.reuse ;  /* 0x0000008496967223 */ /* 0x100fe20000010897 */
[----:B------:R-:W-:Y:S01]  /*26d70*/  ISETP.GT.AND P0, PT, R249, R238, PT ;  /* 0x000000eef900720c */ /* 0x000fe20003f04270 */
[----:B------:R-:W-:Y:S01]  /*26d80*/  FFMA.FTZ R136, R136, R132, -R151 ;  /* 0x0000008488887223 */ /* 0x000fe20000010897 */
[----:B------:R-:W-:Y:S01]  /*26d90*/  FADD.FTZ R148, R148, R153 ;  /* 0x0000009994947221 */ /* 0x000fe20000010000 */
[C---:B------:R-:W-:Y:S02]  /*26da0*/  HMMA.16816.F32 R4, R128.reuse, R12, R4 ;  /* 0x0000000c8004723c */ /* 0x040fe40000001804 */
[----:B------:R-:W2:Y:S03]  /*26db0*/  MUFU.EX2 R110, R110 ;  /* 0x0000006e006e7308 */ /* 0x000ea60000000800 */
[----:B------:R-:W-:Y:S01]  /*26dc0*/  FADD.FTZ R148, R146, R148 ;  /* 0x0000009492947221 */ /* 0x000fe20000010000 */
[C---:B------:R-:W-:Y:S06]  /*26dd0*/  HMMA.16816.F32 R8, R128.reuse, R14, R8 ;  /* 0x0000000e8008723c */ /* 0x040fec0000001808 */
[----:B------:R-:W5:Y:S01]  /*26de0*/  MUFU.EX2 R111, R111 ;  /* 0x0000006f006f7308 */ /* 0x000f620000000800 */
[C---:B------:R-:W-:Y:S01]  /*26df0*/  FMUL.FTZ R12, R133.reuse, R120 ;  /* 0x00000078850c7220 */ /* 0x040fe20000410000 */
[----:B------:R-:W-:Y:S03]  /*26e00*/  FMUL.FTZ R13, R133, R121 ;  /* 0x00000079850d7220 */ /* 0x000fe60000410000 */
[C---:B------:R-:W-:Y:S01]  /*26e10*/  FMUL.FTZ R14, R135.reuse, R122 ;  /* 0x0000007a870e7220 */ /* 0x040fe20000410000 */
[----:B------:R-:W-:Y:S01]  /*26e20*/  FMUL.FTZ R15, R135, R123 ;  /* 0x0000007b870f7220 */ /* 0x000fe20000410000 */
[----:B---3--:R-:W-:Y:S03]  /*26e30*/  FADD.FTZ R148, R108, R148 ;  /* 0x000000946c947221 */ /* 0x008fe60000010000 */
[----:B------:R-:W-:Y:S01]  /*26e40*/  MUFU.EX2 R170, R170 ;  /* 0x000000aa00aa7308 */ /* 0x000fe20000000800 */
[-CC-:B------:R-:W-:Y:S01]  /*26e50*/  FFMA.FTZ R123, R191, R132.reuse, -R142.reuse ;  /* 0x00000084bf7b7223 */ /* 0x180fe2000001088e */
[-C--:B------:R-:W-:Y:S01]  /*26e60*/  FFMA.FTZ R122, R190, R132.reuse, -R142 ;  /* 0x00000084be7a7223 */ /* 0x080fe2000001088e */
[C---:B------:R-:W-:Y:S03]  /*26e70*/  HMMA.16816.F32 R12, R128.reuse, R20, R12 ;  /* 0x00000014800c723c */ /* 0x040fe6000000180c */
[----:B----4-:R-:W-:Y:S01]  /*26e80*/  FADD.FTZ R148, R109, R148 ;  /* 0x000000946d947221 */ /* 0x010fe20000010000 */
[----:B------:R-:W-:Y:S03]  /*26e90*/  FFMA.FTZ R120, R189, R132, -R142 ;  /* 0x00000084bd787223 */ /* 0x000fe6000001088e */
[----:B------:R-:W-:Y:S01]  /*26ea0*/  MUFU.EX2 R123, R123 ;  /* 0x0000007b007b7308 */ /* 0x000fe20000000800 */
[C---:B------:R-:W-:Y:S03]  /*26eb0*/  HMMA.16816.F32 R16, R128.reuse, R22, R16 ;  /* 0x000000168010723c */ /* 0x040fe60000001810 */
[C---:B------:R-:W-:Y:S01]  /*26ec0*/  FMUL.FTZ R20, R133.reuse, R112 ;  /* 0x0000007085147220 */ /* 0x040fe20000410000 */
[----:B------:R-:W-:Y:S03]  /*26ed0*/  FMUL.FTZ R21, R133, R113 ;  /* 0x0000007185157220 */ /* 0x000fe60000410000 */
[C---:B------:R-:W-:Y:S01]  /*26ee0*/  FMUL.FTZ R22, R135.reuse, R114 ;  /* 0x0000007287167220 */ /* 0x040fe20000410000 */
[----:B------:R-:W-:Y:S01]  /*26ef0*/  FMUL.FTZ R23, R135, R115 ;  /* 0x0000007387177220 */ /* 0x000fe20000410000 */
[----:B------:R-:W-:Y:S02]  /*26f00*/  MUFU.EX2 R122, R122 ;  /* 0x0000007a007a7308 */ /* 0x000fe40000000800 */
[----:B--2---:R-:W-:Y:S01]  /*26f10*/  FADD.FTZ R148, R110, R148 ;  /* 0x000000946e947221 */ /* 0x004fe20000010000 */
[-CC-:B------:R-:W-:Y:S01]  /*26f20*/  FFMA.FTZ R114, R195, R132.reuse, -R151.reuse ;  /* 0x00000084c3727223 */ /* 0x180fe20000010897 */
[-CC-:B------:R-:W-:Y:S01]  /*26f30*/  FFMA.FTZ R113, R194, R132.reuse, -R151.reuse ;  /* 0x00000084c2717223 */ /* 0x180fe20000010897 */
[-CC-:B------:R-:W-:Y:S01]  /*26f40*/  FFMA.FTZ R115, R193, R132.reuse, -R151.reuse ;  /* 0x00000084c1737223 */ /* 0x180fe20000010897 */
[C---:B------:R-:W-:Y:S04]  /*26f50*/  HMMA.16816.F32 R20, R128.reuse, R28, R20 ;  /* 0x0000001c8014723c */ /* 0x040fe80000001814 */
[----:B------:R-:W-:Y:S01]  /*26f60*/  MUFU.EX2 R120, R120 ;  /* 0x0000007800787308 */ /* 0x000fe20000000800 */
[----:B-----5:R-:W-:Y:S01]  /*26f70*/  FADD.FTZ R148, R111, R148 ;  /* 0x000000946f947221 */ /* 0x020fe20000010000 */
[-CC-:B------:R-:W-:Y:S01]  /*26f80*/  FFMA.FTZ R112, R192, R132.reuse, -R151.reuse ;  /* 0x00000084c0707223 */ /* 0x180fe20000010897 */
[--C-:B------:R-:W-:Y:S01]  /*26f90*/  FFMA.FTZ R121, R188, R132, -R142.reuse ;  /* 0x00000084bc797223 */ /* 0x100fe2000001088e */
[C---:B------:R-:W-:Y:S06]  /*26fa0*/  HMMA.16816.F32 R24, R128.reuse, R30, R24 ;  /* 0x0000001e8018723c */ /* 0x040fec0000001818 */
[----:B------:R-:W-:Y:S01]  /*26fb0*/  MUFU.EX2 R114, R114 ;  /* 0x0000007200727308 */ /* 0x000fe20000000800 */
[C---:B------:R-:W-:Y:S01]  /*26fc0*/  FMUL.FTZ R28, R133.reuse, R104 ;  /* 0x00000068851c7220 */ /* 0x040fe20000410000 */
[----:B------:R-:W-:Y:S03]  /*26fd0*/  FMUL.FTZ R29, R133, R105 ;  /* 0x00000069851d7220 */ /* 0x000fe60000410000 */
[C---:B------:R-:W-:Y:S01]  /*26fe0*/  FMUL.FTZ R30, R135.reuse, R106 ;  /* 0x0000006a871e7220 */ /* 0x040fe20000410000 */
[C---:B------:R-:W-:Y:S01]  /*26ff0*/  FMUL.FTZ R31, R135.reuse, R107 ;  /* 0x0000006b871f7220 */ /* 0x040fe20000410000 */
[--C-:B------:R-:W-:Y:S01]  /*27000*/  FFMA.FTZ R105, R42, R132, -R151.reuse ;  /* 0x000000842a697223 */ /* 0x100fe20000010897 */
[----:B------:R-:W-:Y:S01]  /*27010*/  FMUL.FTZ R42, R135, R94 ;  /* 0x0000005e872a7220 */ /* 0x000fe20000410000 */
[-CC-:B------:R-:W-:Y:S01]  /*27020*/  FFMA.FTZ R104, R41, R132.reuse, -R151.reuse ;  /* 0x0000008429687223 */ /* 0x180fe20000010897 */
[C---:B------:R-:W-:Y:S03]  /*27030*/  FMUL.FTZ R41, R133.reuse, R93 ;  /* 0x0000005d85297220 */ /* 0x040fe60000410000 */
[C---:B------:R-:W-:Y:S01]  /*27040*/  HMMA.16816.F32 R28, R128.reuse, R36, R28 ;  /* 0x00000024801c723c */ /* 0x040fe2000000181c */
[----:B------:R-:W-:Y:S02]  /*27050*/  MUFU.EX2 R113, R113 ;  /* 0x0000007100717308 */ /* 0x000fe40000000800 */
[--C-:B------:R-:W-:Y:S01]  /*27060*/  FFMA.FTZ R107, R40, R132, -R151.reuse ;  /* 0x00000084286b7223 */ /* 0x100fe20000010897 */
[C---:B------:R-:W-:Y:S01]  /*27070*/  FMUL.FTZ R40, R133.reuse, R92 ;  /* 0x0000005c85287220 */ /* 0x040fe20000410000 */
[--C-:B------:R-:W-:Y:S01]  /*27080*/  FFMA.FTZ R106, R54, R132, -R151.reuse ;  /* 0x00000084366a7223 */ /* 0x100fe20000010897 */
[C---:B------:R-:W-:Y:S01]  /*27090*/  HMMA.16816.F32 R32, R128.reuse, R38, R32 ;  /* 0x000000268020723c */ /* 0x040fe20000001820 */
[----:B------:R-:W-:Y:S04]  /*270a0*/  LDSM.16.MT88.4 R92, [R224+0xc800] ;  /* 0x00c80000e05c783b */ /* 0x000fe80000004200 */
[----:B------:R-:W-:Y:S01]  /*270b0*/  MUFU.EX2 R105, R105 ;  /* 0x0000006900697308 */ /* 0x000fe20000000800 */
[C---:B------:R-:W-:Y:S01]  /*270c0*/  FMUL.FTZ R36, R133.reuse, R96 ;  /* 0x0000006085247220 */ /* 0x040fe20000410000 */
[----:B------:R-:W-:Y:S01]  /*270d0*/  FMUL.FTZ R37, R133, R97 ;  /* 0x0000006185257220 */ /* 0x000fe20000410000 */
[C---:B------:R-:W-:Y:S03]  /*270e0*/  FMUL.FTZ R38, R135.reuse, R98 ;  /* 0x0000006287267220 */ /* 0x040fe60000410000 */
[C---:B------:R-:W-:Y:S02]  /*270f0*/  FMUL.FTZ R39, R135.reuse, R99 ;  /* 0x0000006387277220 */ /* 0x040fe40000410000 */
[----:B------:R-:W-:Y:S01]  /*27100*/  LDSM.16.MT88.4 R96, [R225+0xd000] ;  /* 0x00d00000e160783b */ /* 0x000fe20000004200 */
[----:B------:R-:W-:Y:S01]  /*27110*/  FMUL.FTZ R54, R135, R82 ;  /* 0x0000005287367220 */ /* 0x000fe20000410000 */
[----:B------:R-:W2:Y:S01]  /*27120*/  MUFU.EX2 R104, R104 ;  /* 0x0000006800687308 */ /* 0x000ea20000000800 */
[-CC-:B------:R-:W-:Y:S01]  /*27130*/  FFMA.FTZ R144, R144, R132.reuse, -R142.reuse ;  /* 0x0000008490907223 */ /* 0x180fe2000001088e */
[-CC-:B------:R-:W-:Y:S01]  /*27140*/  FFMA.FTZ R143, R143, R132.reuse, -R142.reuse ;  /* 0x000000848f8f7223 */ /* 0x180fe2000001088e */
[C---:B------:R-:W-:Y:S03]  /*27150*/  HMMA.16816.F32 R36, R128.reuse, R48, R36 ;  /* 0x000000308024723c */ /* 0x040fe60000001824 */
[----:B------:R-:W3:Y:S01]  /*27160*/  LDSM.16.MT88.4 R80, [R227+0xc800] ;  /* 0x00c80000e350783b */ /* 0x000ee20000004200 */
[----:B------:R-:W-:Y:S03]  /*27170*/  FFMA.FTZ R139, R139, R132, -R142 ;  /* 0x000000848b8b7223 */ /* 0x000fe6000001088e */
[----:B------:R-:W-:Y:S01]  /*27180*/  MUFU.EX2 R107, R107 ;  /* 0x0000006b006b7308 */ /* 0x000fe20000000800 */
[C---:B------:R-:W-:Y:S03]  /*27190*/  HMMA.16816.F32 R40, R128.reuse, R50, R40 ;  /* 0x000000328028723c */ /* 0x040fe60000001828 */
[----:B------:R-:W-:Y:S03]  /*271a0*/  FMUL.FTZ R48, R133, R84 ;  /* 0x0000005485307220 */ /* 0x000fe60000410000 */
[C---:B------:R-:W-:Y:S03]  /*271b0*/  HMMA.16816.F32 R44, R128.reuse, R56, R44 ;  /* 0x00000038802c723c */ /* 0x040fe6000000182c */
[----:B------:R-:W4:Y:S02]  /*271c0*/  MUFU.EX2 R106, R106 ;  /* 0x0000006a006a7308 */ /* 0x000f240000000800 */
[C---:B------:R-:W-:Y:S01]  /*271d0*/  FMUL.FTZ R50, R135.reuse, R86 ;  /* 0x0000005687327220 */ /* 0x040fe20000410000 */
[----:B------:R-:W-:Y:S01]  /*271e0*/  FMUL.FTZ R51, R135, R87 ;  /* 0x0000005787337220 */ /* 0x000fe20000410000 */
[C---:B------:R-:W-:Y:S01]  /*271f0*/  FMUL.FTZ R49, R133.reuse, R85 ;  /* 0x0000005585317220 */ /* 0x040fe20000410000 */
[C---:B------:R-:W-:Y:S01]  /*27200*/  FMUL.FTZ R56, R133.reuse, R76 ;  /* 0x0000004c85387220 */ /* 0x040fe20000410000 */
[----:B------:R-:W5:Y:S04]  /*27210*/  LDSM.16.MT88.4 R84, [R225+0xc800] ;  /* 0x00c80000e154783b */ /* 0x000f680000004200 */
[----:B------:R-:W-:Y:S01]  /*27220*/  MUFU.EX2 R115, R115 ;  /* 0x0000007300737308 */ /* 0x000fe20000000800 */
[----:B------:R-:W-:Y:S01]  /*27230*/  FMUL.FTZ R57, R133, R77 ;  /* 0x0000004d85397220 */ /* 0x000fe20000410000 */
[C---:B------:R-:W-:Y:S01]  /*27240*/  FFMA.FTZ R154, R135.reuse, R252, R154 ;  /* 0x000000fc879a7223 */ /* 0x040fe2000001009a */
[-C--:B------:R-:W-:Y:S01]  /*27250*/  FFMA.FTZ R151, R134, R132.reuse, -R151 ;  /* 0x0000008486977223 */ /* 0x080fe20000010897 */
[C---:B------:R-:W-:Y:S03]  /*27260*/  HMMA.16816.F32 R48, R128.reuse, R58, R48 ;  /* 0x0000003a8030723c */ /* 0x040fe60000001830 */
[----:B------:R-:W-:Y:S03]  /*27270*/  FFMA.FTZ R142, R138, R132, -R142 ;  /* 0x000000848a8e7223 */ /* 0x000fe6000001088e */
[----:B------:R-:W5:Y:S01]  /*27280*/  MUFU.EX2 R112, R112 ;  /* 0x0000007000707308 */ /* 0x000f620000000800 */
[----:B------:R-:W-:Y:S01]  /*27290*/  FADD.FTZ R154, R152, R154 ;  /* 0x0000009a989a7221 */ /* 0x000fe20000010000 */
[C---:B------:R-:W-:Y:S03]  /*272a0*/  HMMA.16816.F32 R52, R128.reuse, R64, R52 ;  /* 0x000000408034723c */ /* 0x040fe60000001834 */
[C---:B------:R-:W-:Y:S01]  /*272b0*/  FMUL.FTZ R58, R135.reuse, R78 ;  /* 0x0000004e873a7220 */ /* 0x040fe20000410000 */
[----:B------:R-:W-:Y:S03]  /*272c0*/  FMUL.FTZ R59, R135, R79 ;  /* 0x0000004f873b7220 */ /* 0x000fe60000410000 */
[----:B------:R-:W-:Y:S01]  /*272d0*/  FMUL.FTZ R64, R133, R68 ;  /* 0x0000004485407220 */ /* 0x000fe20000410000 */
[----:B------:R-:W5:Y:S01]  /*272e0*/  LDSM.16.MT88.4 R76, [R227+0x10800] ;  /* 0x01080000e34c783b */ /* 0x000f620000004200 */
[----:B------:R-:W5:Y:S02]  /*272f0*/  MUFU.EX2 R121, R121 ;  /* 0x0000007900797308 */ /* 0x000f640000000800 */
[----:B------:R-:W-:Y:S01]  /*27300*/  F2FP.F16.F32.PACK_AB R68, R109, R108 ;  /* 0x0000006c6d44723e */ /* 0x000fe200000000ff */
[----:B------:R-:W-:Y:S01]  /*27310*/  FMUL.FTZ R65, R133, R69 ;  /* 0x0000004585417220 */ /* 0x000fe20000410000 */
[C---:B------:R-:W-:Y:S03]  /*27320*/  HMMA.16816.F32 R56, R128.reuse, R66, R56 ;  /* 0x000000428038723c */ /* 0x040fe60000001838 */
[----:B--2---:R-:W-:Y:S03]  /*27330*/  F2FP.F16.F32.PACK_AB R69, R104, R105 ;  /* 0x000000696845723e */ /* 0x004fe600000000ff */
[----:B------:R-:W-:Y:S01]  /*27340*/  MUFU.EX2 R175, R175 ;  /* 0x000000af00af7308 */ /* 0x000fe20000000800 */
[----:B------:R-:W-:Y:S01]  /*27350*/  FADD.FTZ R154, R147, R154 ;  /* 0x0000009a939a7221 */ /* 0x000fe20000010000 */
[C---:B-1----:R-:W-:Y:S03]  /*27360*/  HMMA.16816.F32 R60, R128.reuse, R88, R60 ;  /* 0x00000058803c723c */ /* 0x042fe6000000183c */
[C---:B------:R-:W-:Y:S01]  /*27370*/  FMUL.FTZ R66, R135.reuse, R70 ;  /* 0x0000004687427220 */ /* 0x040fe20000410000 */
[----:B------:R-:W-:Y:S01]  /*27380*/  FMUL.FTZ R67, R135, R71 ;  /* 0x0000004787437220 */ /* 0x000fe20000410000 */
[----:B----4-:R-:W-:Y:S03]  /*27390*/  F2FP.F16.F32.PACK_AB R71, R106, R107 ;  /* 0x0000006b6a47723e */ /* 0x010fe600000000ff */
[----:B------:R-:W-:Y:S03]  /*273a0*/  MUFU.EX2 R173, R173 ;  /* 0x000000ad00ad7308 */ /* 0x000fe60000000800 */
[----:B------:R-:W-:Y:S01]  /*273b0*/  F2FP.F16.F32.PACK_AB R70, R111, R110 ;  /* 0x0000006e6f46723e */ /* 0x000fe200000000ff */
[----:B------:R-:W-:Y:S01]  /*273c0*/  FADD.FTZ R154, R145, R154 ;  /* 0x0000009a919a7221 */ /* 0x000fe20000010000 */
[----:B------:R-:W-:Y:S01]  /*273d0*/  HMMA.16816.F32 R64, R128, R90, R64 ;  /* 0x0000005a8040723c */ /* 0x000fe20000001840 */
[----:B------:R-:W-:Y:S04]  /*273e0*/  LDSM.16.MT88.4 R88, [R223+0x10800] ;  /* 0x01080000df58783b */ /* 0x000fe80000004200 */
[----:B------:R-:W-:Y:S01]  /*273f0*/  MUFU.EX2 R174, R174 ;  /* 0x000000ae00ae7308 */ /* 0x000fe20000000800 */
[----:B------:R-:W-:Y:S01]  /*27400*/  FADD.FTZ R154, R105, R154 ;  /* 0x0000009a699a7221 */ /* 0x000fe20000010000 */
[----:B------:R-:W-:Y:S01]  /*27410*/  FADD.FTZ R148, R123, R148 ;  /* 0x000000947b947221 */ /* 0x000fe20000010000 */
[C---:B---3--:R-:W-:Y:S01]  /*27420*/  HMMA.16816.F32 R4, R68.reuse, R80, R4 ;  /* 0x000000504404723c */ /* 0x048fe20000001804 */
[----:B------:R-:W-:Y:S06]  /*27430*/  LDSM.16.MT88.4 R108, [R224+0xf800] ;  /* 0x00f80000e06c783b */ /* 0x000fec0000004200 */
[----:B------:R-:W1:Y:S01]  /*27440*/  MUFU.EX2 R178, R178 ;  /* 0x000000b200b27308 */ /* 0x000e620000000800 */
[C---:B------:R-:W-:Y:S01]  /*27450*/  HMMA.16816.F32 R8, R68.reuse, R82, R8 ;  /* 0x000000524408723c */ /* 0x040fe20000001808 */
[----:B------:R-:W2:Y:S05]  /*27460*/  LDSM.16.MT88.4 R80, [R225+0x10800] ;  /* 0x01080000e150783b */ /* 0x000eaa0000004200 */
[C---:B-----5:R-:W-:Y:S03]  /*27470*/  HMMA.16816.F32 R12, R68.reuse, R84, R12 ;  /* 0x00000054440c723c */ /* 0x060fe6000000180c */
[----:B------:R-:W3:Y:S02]  /*27480*/  MUFU.EX2 R176, R176 ;  /* 0x000000b000b07308 */ /* 0x000ee40000000800 */
[----:B------:R-:W-:Y:S01]  /*27490*/  FADD.FTZ R104, R104, R154 ;  /* 0x0000009a68687221 */ /* 0x000fe20000010000 */
[C---:B------:R-:W-:Y:S01]  /*274a0*/  HMMA.16816.F32 R16, R68.reuse, R86, R16 ;  /* 0x000000564410723c */ /* 0x040fe20000001810 */
[----:B------:R-:W4:Y:S06]  /*274b0*/  LDSM.16.MT88.4 R84, [R224+0x10800] ;  /* 0x01080000e054783b */ /* 0x000f2c0000004200 */
[----:B------:R-:W-:Y:S01]  /*274c0*/  MUFU.EX2 R177, R177 ;  /* 0x000000b100b17308 */ /* 0x000fe20000000800 */
[----:B------:R-:W-:Y:S01]  /*274d0*/  FADD.FTZ R104, R107, R104 ;  /* 0x000000686b687221 */ /* 0x000fe20000010000 */
[C---:B------:R-:W-:Y:S08]  /*274e0*/  HMMA.16816.F32 R20, R68.reuse, R92, R20 ;  /* 0x0000005c4414723c */ /* 0x040ff00000001814 */
[----:B------:R-:W5:Y:S01]  /*274f0*/  MUFU.EX2 R179, R179 ;  /* 0x000000b300b37308 */ /* 0x000f620000000800 */
[C---:B------:R-:W-:Y:S01]  /*27500*/  HMMA.16816.F32 R24, R68.reuse, R94, R24 ;  /* 0x0000005e4418723c */ /* 0x040fe20000001818 */
[----:B------:R-:W1:Y:S02]  /*27510*/  LDSM.16.MT88.4 R92, [R227+0xd000] ;  /* 0x00d00000e35c783b */ /* 0x000e640000004200 */
[----:B------:R-:W-:Y:S03]  /*27520*/  FADD.FTZ R104, R106, R104 ;  /* 0x000000686a687221 */ /* 0x000fe60000010000 */
[C---:B------:R-:W-:Y:S03]  /*27530*/  HMMA.16816.F32 R28, R68.reuse, R72, R28 ;  /* 0x00000048441c723c */ /* 0x040fe6000000181c */
[----:B------:R-:W5:Y:S02]  /*27540*/  MUFU.EX2 R184, R184 ;  /* 0x000000b800b87308 */ /* 0x000f640000000800 */
[----:B------:R-:W-:Y:S01]  /*27550*/  FADD.FTZ R104, R114, R104 ;  /* 0x0000006872687221 */ /* 0x000fe20000010000 */
[C---:B------:R-:W-:Y:S07]  /*27560*/  HMMA.16816.F32 R32, R68.reuse, R74, R32 ;  /* 0x0000004a4420723c */ /* 0x040fee0000001820 */
[----:B------:R-:W5:Y:S01]  /*27570*/  MUFU.EX2 R182, R182 ;  /* 0x000000b600b67308 */ /* 0x000f620000000800 */
[----:B------:R-:W-:Y:S01]  /*27580*/  F2FP.F16.F32.PACK_AB R73, R113, R114 ;  /* 0x000000727149723e */ /* 0x000fe200000000ff */
[C---:B------:R-:W-:Y:S03]  /*27590*/  HMMA.16816.F32 R36, R68.reuse, R76, R36 ;  /* 0x0000004c4424723c */ /* 0x040fe60000001824 */
[----:B------:R-:W-:Y:S03]  /*275a0*/  F2FP.F16.F32.PACK_AB R75, R112, R115 ;  /* 0x00000073704b723e */ /* 0x000fe600000000ff */
[C---:B------:R-:W-:Y:S01]  /*275b0*/  HMMA.16816.F32 R40, R68.reuse, R78, R40 ;  /* 0x0000004e4428723c */ /* 0x040fe20000001828 */
[----:B------:R-:W3:Y:S01]  /*275c0*/  LDSM.16.MT88.4 R76, [R224+0xd000] ;  /* 0x00d00000e04c783b */ /* 0x000ee20000004200 */
[----:B------:R-:W-:Y:S03]  /*275d0*/  MUFU.EX2 R183, R183 ;  /* 0x000000b700b77308 */ /* 0x000fe60000000800 */
[C---:B------:R-:W-:Y:S01]  /*275e0*/  F2FP.F16.F32.PACK_AB R72, R122.reuse, R123 ;  /* 0x0000007b7a48723e */ /* 0x040fe200000000ff */
[C---:B--2---:R-:W-:Y:S06]  /*275f0*/  HMMA.16816.F32 R44, R68.reuse, R80, R44 ;  /* 0x00000050442c723c */ /* 0x044fec000000182c */
[----:B------:R-:W2:Y:S01]  /*27600*/  MUFU.EX2 R185, R185 ;  /* 0x000000b900b97308 */ /* 0x000ea20000000800 */
[C---:B------:R-:W-:Y:S01]  /*27610*/  F2FP.F16.F32.PACK_AB R74, R121.reuse, R120 ;  /* 0x00000078794a723e */ /* 0x040fe200000000ff */
[C---:B------:R-:W-:Y:S01]  /*27620*/  HMMA.16816.F32 R48, R68.reuse, R82, R48 ;  /* 0x000000524430723c */ /* 0x040fe20000001830 */
[----:B------:R-:W5:Y:S02]  /*27630*/  LDSM.16.MT88.4 R80, [R223+0xd000] ;  /* 0x00d00000df50783b */ /* 0x000f640000004200 */
[----:B------:R-:W-:Y:S03]  /*27640*/  FADD.FTZ R122, R122, R148 ;  /* 0x000000947a7a7221 */ /* 0x000fe60000010000 */
[C---:B----4-:R-:W-:Y:S02]  /*27650*/  HMMA.16816.F32 R52, R68.reuse, R84, R52 ;  /* 0x000000544434723c */ /* 0x050fe40000001834 */
[----:B------:R-:W-:Y:S03]  /*27660*/  MUFU.EX2 R187, R187 ;  /* 0x000000bb00bb7308 */ /* 0x000fe60000000800 */
[----:B------:R-:W-:Y:S01]  /*27670*/  FADD.FTZ R122, R120, R122 ;  /* 0x0000007a787a7221 */ /* 0x000fe20000010000 */
[C---:B------:R-:W-:Y:S01]  /*27680*/  HMMA.16816.F32 R56, R68.reuse, R86, R56 ;  /* 0x000000564438723c */ /* 0x040fe20000001838 */
[----:B------:R-:W-:Y:S05]  /*27690*/  LDSM.16.MT88.4 R84, [R225+0x11000] ;  /* 0x01100000e154783b */ /* 0x000fea0000004200 */
[----:B------:R-:W4:Y:S01]  /*276a0*/  MUFU.EX2 R186, R186 ;  /* 0x000000ba00ba7308 */ /* 0x000f220000000800 */
[----:B------:R-:W-:Y:S01]  /*276b0*/  FADD.FTZ R122, R121, R122 ;  /* 0x0000007a797a7221 */ /* 0x000fe20000010000 */
[C---:B------:R-:W-:Y:S08]  /*276c0*/  HMMA.16816.F32 R60, R68.reuse, R88, R60 ;  /* 0x00000058443c723c */ /* 0x040ff0000000183c */
[----:B------:R-:W-:Y:S01]  /*276d0*/  MUFU.EX2 R181, R181 ;  /* 0x000000b500b57308 */ /* 0x000fe20000000800 */
[----:B------:R-:W-:Y:S01]  /*276e0*/  HMMA.16816.F32 R64, R68, R90, R64 ;  /* 0x0000005a4440723c */ /* 0x000fe20000001840 */
[----:B------:R-:W2:Y:S02]  /*276f0*/  LDSM.16.MT88.4 R68, [R227+0x11000] ;  /* 0x01100000e344783b */ /* 0x000ea40000004200 */
[----:B------:R-:W-:Y:S03]  /*27700*/  FADD.FTZ R104, R113, R104 ;  /* 0x0000006871687221 */ /* 0x000fe60000010000 */
[C---:B-1----:R-:W-:Y:S03]  /*27710*/  HMMA.16816.F32 R4, R72.reuse, R92, R4 ;  /* 0x0000005c4804723c */ /* 0x042fe60000001804 */
[----:B------:R-:W1:Y:S01]  /*27720*/  MUFU.EX2 R180, R180 ;  /* 0x000000b400b47308 */ /* 0x000e620000000800 */
[----:B------:R-:W4:Y:S01]  /*27730*/  LDSM.16.MT88.4 R88, [R224+0x11000] ;  /* 0x01100000e058783b */ /* 0x000f220000004200 */
[----:B------:R-:W-:Y:S01]  /*27740*/  FADD.FTZ R122, R178, R122 ;  /* 0x0000007ab27a7221 */ /* 0x000fe20000010000 */
[C---:B------:R-:W-:Y:S07]  /*27750*/  HMMA.16816.F32 R8, R72.reuse, R94, R8 ;  /* 0x0000005e4808723c */ /* 0x040fee0000001808 */
[----:B------:R-:W-:Y:S01]  /*27760*/  MUFU.EX2 R163, R163 ;  /* 0x000000a300a37308 */ /* 0x000fe20000000800 */
[----:B------:R-:W1:Y:S01]  /*27770*/  LDSM.16.MT88.4 R92, [R223+0x11000] ;  /* 0x01100000df5c783b */ /* 0x000e620000004200 */
[C---:B------:R-:W-:Y:S08]  /*27780*/  HMMA.16816.F32 R12, R72.reuse, R96, R12 ;  /* 0x00000060480c723c */ /* 0x040ff0000000180c */
[----:B------:R-:W-:Y:S01]  /*27790*/  MUFU.EX2 R162, R162 ;  /* 0x000000a200a27308 */ /* 0x000fe20000000800 */
[C---:B------:R-:W-:Y:S01]  /*277a0*/  HMMA.16816.F32 R16, R72.reuse, R98, R16 ;  /* 0x000000624810723c */ /* 0x040fe20000001810 */
[----:B------:R-:W-:Y:S02]  /*277b0*/  LDSM.16.MT88.4 R96, [R225+0xe000] ;  /* 0x00e00000e160783b */ /* 0x000fe40000004200 */
[----:B------:R-:W-:Y:S03]  /*277c0*/  FADD.FTZ R115, R115, R104 ;  /* 0x0000006873737221 */ /* 0x000fe60000010000 */
[C---:B---3--:R-:W-:Y:S03]  /*277d0*/  HMMA.16816.F32 R20, R72.reuse, R76, R20 ;  /* 0x0000004c4814723c */ /* 0x048fe60000001814 */
[----:B------:R-:W-:Y:S02]  /*277e0*/  MUFU.EX2 R161, R161 ;  /* 0x000000a100a17308 */ /* 0x000fe40000000800 */
[----:B------:R-:W-:Y:S01]  /*277f0*/  FADD.FTZ R115, R112, R115 ;  /* 0x0000007370737221 */ /* 0x000fe20000010000 */
[C---:B------:R-:W-:Y:S01]  /*27800*/  HMMA.16816.F32 R24, R72.reuse, R78, R24 ;  /* 0x0000004e4818723c */ /* 0x040fe20000001818 */
[----:B------:R-:W3:Y:S06]  /*27810*/  LDSM.16.MT88.4 R76, [R227+0xd800] ;  /* 0x00d80000e34c783b */ /* 0x000eec0000004200 */
[----:B------:R-:W-:Y:S01]  /*27820*/  MUFU.EX2 R160, R160 ;  /* 0x000000a000a07308 */ /* 0x000fe20000000800 */
[----:B------:R-:W-:Y:S01]  /*27830*/  FADD.FTZ R115, R170, R115 ;  /* 0x00000073aa737221 */ /* 0x000fe20000010000 */
[C---:B-----5:R-:W-:Y:S08]  /*27840*/  HMMA.16816.F32 R28, R72.reuse, R80, R28 ;  /* 0x00000050481c723c */ /* 0x060ff0000000181c */
[----:B------:R-:W-:Y:S01]  /*27850*/  MUFU.EX2 R159, R159 ;  /* 0x0000009f009f7308 */ /* 0x000fe20000000800 */
[C---:B------:R-:W-:Y:S01]  /*27860*/  HMMA.16816.F32 R32, R72.reuse, R82, R32 ;  /* 0x000000524820723c */ /* 0x040fe20000001820 */
[----:B------:R-:W5:Y:S05]  /*27870*/  LDSM.16.MT88.4 R80, [R225+0xd800] ;  /* 0x00d80000e150783b */ /* 0x000f6a0000004200 */
[C---:B--2---:R-:W-:Y:S03]  /*27880*/  HMMA.16816.F32 R36, R72.reuse, R68, R36 ;  /* 0x000000444824723c */ /* 0x044fe60000001824 */
[----:B------:R-:W-:Y:S03]  /*27890*/  MUFU.EX2 R158, R158 ;  /* 0x0000009e009e7308 */ /* 0x000fe60000000800 */
[C---:B------:R-:W-:Y:S07]  /*278a0*/  HMMA.16816.F32 R40, R72.reuse, R70, R40 ;  /* 0x000000464828723c */ /* 0x040fee0000001828 */
[----:B------:R-:W-:Y:S01]  /*278b0*/  MUFU.EX2 R157, R157 ;  /* 0x0000009d009d7308 */ /* 0x000fe20000000800 */
[----:B------:R-:W-:Y:S01]  /*278c0*/  F2FP.F16.F32.PACK_AB R69, R175, R170 ;  /* 0x000000aaaf45723e */ /* 0x000fe200000000ff */
[C---:B------:R-:W-:Y:S03]  /*278d0*/  HMMA.16816.F32 R44, R72.reuse, R84, R44 ;  /* 0x00000054482c723c */ /* 0x040fe6000000182c */
[----:B------:R-:W-:Y:S03]  /*278e0*/  F2FP.F16.F32.PACK_AB R71, R174, R173 ;  /* 0x000000adae47723e */ /* 0x000fe600000000ff */
[C---:B------:R-:W-:Y:S01]  /*278f0*/  HMMA.16816.F32 R48, R72.reuse, R86, R48 ;  /* 0x000000564830723c */ /* 0x040fe20000001830 */
[----:B------:R-:W2:Y:S01]  /*27900*/  LDSM.16.MT88.4 R84, [R224+0xd800] ;  /* 0x00d80000e054783b */ /* 0x000ea20000004200 */
[----:B------:R-:W-:Y:S03]  /*27910*/  MUFU.EX2 R156, R156 ;  /* 0x0000009c009c7308 */ /* 0x000fe60000000800 */
[C---:B------:R-:W-:Y:S01]  /*27920*/  F2FP.F16.F32.PACK_AB R68, R176.reuse, R178 ;  /* 0x000000b2b044723e */ /* 0x040fe200000000ff */
[C---:B----4-:R-:W-:Y:S06]  /*27930*/  HMMA.16816.F32 R52, R72.reuse, R88, R52 ;  /* 0x000000584834723c */ /* 0x050fec0000001834 */
[----:B------:R-:W-:Y:S01]  /*27940*/  MUFU.EX2 R172, R172 ;  /* 0x000000ac00ac7308 */ /* 0x000fe20000000800 */
[----:B------:R-:W-:Y:S01]  /*27950*/  F2FP.F16.F32.PACK_AB R70, R179, R177 ;  /* 0x000000b1b346723e */ /* 0x000fe200000000ff */
[C---:B------:R-:W-:Y:S01]  /*27960*/  HMMA.16816.F32 R56, R72.reuse, R90, R56 ;  /* 0x0000005a4838723c */ /* 0x040fe20000001838 */
[----:B------:R-:W-:Y:S02]  /*27970*/  LDSM.16.MT88.4 R88, [R225+0x11800] ;  /* 0x01180000e158783b */ /* 0x000fe40000004200 */
[----:B------:R-:W-:Y:S03]  /*27980*/  FADD.FTZ R176, R176, R122 ;  /* 0x0000007ab0b07221 */ /* 0x000fe60000010000 */
[C---:B-1----:R-:W-:Y:S02]  /*27990*/  HMMA.16816.F32 R60, R72.reuse, R92, R60 ;  /* 0x0000005c483c723c */ /* 0x042fe4000000183c */
[----:B------:R-:W-:Y:S03]  /*279a0*/  MUFU.EX2 R171, R171 ;  /* 0x000000ab00ab7308 */ /* 0x000fe60000000800 */
[----:B------:R-:W-:Y:S01]  /*279b0*/  FADD.FTZ R175, R175, R115 ;  /* 0x00000073afaf7221 */ /* 0x000fe20000010000 */
[----:B------:R-:W-:Y:S01]  /*279c0*/  HMMA.16816.F32 R64, R72, R94, R64 ;  /* 0x0000005e4840723c */ /* 0x000fe20000001840 */
[----:B------:R-:W1:Y:S05]  /*279d0*/  LDSM.16.MT88.4 R72, [R223+0xd800] ;  /* 0x00d80000df48783b */ /* 0x000e6a0000004200 */
[----:B------:R-:W-:Y:S01]  /*279e0*/  MUFU.EX2 R169, R169 ;  /* 0x000000a900a97308 */ /* 0x000fe20000000800 */
[----:B------:R-:W-:Y:S01]  /*279f0*/  FADD.FTZ R175, R173, R175 ;  /* 0x000000afadaf7221 */ /* 0x000fe20000010000 */
[C---:B---3--:R-:W-:Y:S01]  /*27a00*/  HMMA.16816.F32 R4, R68.reuse, R76, R4 ;  /* 0x0000004c4404723c */ /* 0x048fe20000001804 */
[----:B------:R-:W-:Y:S07]  /*27a10*/  LDSM.16.MT88.4 R92, [R223+0x11800] ;  /* 0x01180000df5c783b */ /* 0x000fee0000004200 */
[----:B------:R-:W-:Y:S01]  /*27a20*/  MUFU.EX2 R168, R168 ;  /* 0x000000a800a87308 */ /* 0x000fe20000000800 */
[C---:B------:R-:W-:Y:S01]  /*27a30*/  HMMA.16816.F32 R8, R68.reuse, R78, R8 ;  /* 0x0000004e4408723c */ /* 0x040fe20000001808 */
[----:B------:R-:W3:Y:S05]  /*27a40*/  LDSM.16.MT88.4 R76, [R227+0x11800] ;  /* 0x01180000e34c783b */ /* 0x000eea0000004200 */
[C---:B-----5:R-:W-:Y:S03]  /*27a50*/  HMMA.16816.F32 R12, R68.reuse, R80, R12 ;  /* 0x00000050440c723c */ /* 0x060fe6000000180c */
[----:B------:R-:W-:Y:S02]  /*27a60*/  MUFU.EX2 R167, R167 ;  /* 0x000000a700a77308 */ /* 0x000fe40000000800 */
[----:B------:R-:W-:Y:S01]  /*27a70*/  FADD.FTZ R176, R177, R176 ;  /* 0x000000b0b1b07221 */ /* 0x000fe20000010000 */
[C---:B------:R-:W-:Y:S01]  /*27a80*/  HMMA.16816.F32 R16, R68.reuse, R82, R16 ;  /* 0x000000524410723c */ /* 0x040fe20000001810 */
[----:B------:R-:W4:Y:S06]  /*27a90*/  LDSM.16.MT88.4 R80, [R224+0x11800] ;  /* 0x01180000e050783b */ /* 0x000f2c0000004200 */
[----:B------:R-:W-:Y:S01]  /*27aa0*/  MUFU.EX2 R166, R166 ;  /* 0x000000a600a67308 */ /* 0x000fe20000000800 */
[----:B------:R-:W-:Y:S01]  /*27ab0*/  FADD.FTZ R175, R174, R175 ;  /* 0x000000afaeaf7221 */ /* 0x000fe20000010000 */
[C---:B--2---:R-:W-:Y:S08]  /*27ac0*/  HMMA.16816.F32 R20, R68.reuse, R84, R20 ;  /* 0x000000544414723c */ /* 0x044ff00000001814 */
[----:B------:R-:W-:Y:S01]  /*27ad0*/  MUFU.EX2 R165, R165 ;  /* 0x000000a500a57308 */ /* 0x000fe20000000800 */
[C---:B------:R-:W-:Y:S01]  /*27ae0*/  HMMA.16816.F32 R24, R68.reuse, R86, R24 ;  /* 0x000000564418723c */ /* 0x040fe20000001818 */
[----:B------:R-:W2:Y:S02]  /*27af0*/  LDSM.16.MT88.4 R84, [R227+0xe000] ;  /* 0x00e00000e354783b */ /* 0x000ea40000004200 */
[----:B------:R-:W-:Y:S03]  /*27b00*/  FADD.FTZ R176, R179, R176 ;  /* 0x000000b0b3b07221 */ /* 0x000fe60000010000 */
[C---:B-1----:R-:W-:Y:S03]  /*27b10*/  HMMA.16816.F32 R28, R68.reuse, R72, R28 ;  /* 0x00000048441c723c */ /* 0x042fe6000000181c */
[----:B------:R-:W-:Y:S02]  /*27b20*/  MUFU.EX2 R164, R164 ;  /* 0x000000a400a47308 */ /* 0x000fe40000000800 */
[----:B------:R-:W-:Y:S01]  /*27b30*/  FADD.FTZ R175, R184, R175 ;  /* 0x000000afb8af7221 */ /* 0x000fe20000010000 */
[C---:B------:R-:W-:Y:S07]  /*27b40*/  HMMA.16816.F32 R32, R68.reuse, R74, R32 ;  /* 0x0000004a4420723c */ /* 0x040fee0000001820 */
[----:B------:R-:W-:Y:S01]  /*27b50*/  MUFU.EX2 R155, R155 ;  /* 0x0000009b009b7308 */ /* 0x000fe20000000800 */
[C---:B------:R-:W-:Y:S03]  /*27b60*/  F2FP.F16.F32.PACK_AB R73, R182.reuse, R184 ;  /* 0x000000b8b649723e */ /* 0x040fe600000000ff */
[----:B------:R-:W-:Y:S01]  /*27b70*/  FADD.FTZ R175, R182, R175 ;  /* 0x000000afb6af7221 */ /* 0x000fe20000010000 */
[----:B------:R-:W-:Y:S01]  /*27b80*/  F2FP.F16.F32.PACK_AB R75, R185, R183 ;  /* 0x000000b7b94b723e */ /* 0x000fe200000000ff */
[C---:B---3--:R-:W-:Y:S04]  /*27b90*/  HMMA.16816.F32 R36, R68.reuse, R76, R36 ;  /* 0x0000004c4424723c */ /* 0x048fe80000001824 */
[----:B------:R-:W1:Y:S01]  /*27ba0*/  MUFU.EX2 R150, R150 ;  /* 0x0000009600967308 */ /* 0x000e620000000800 */
[----:B------:R-:W-:Y:S01]  /*27bb0*/  F2FP.F16.F32.PACK_AB R72, R186, R187 ;  /* 0x000000bbba48723e */ /* 0x000fe200000000ff */
[----:B------:R-:W-:Y:S01]  /*27bc0*/  FADD.FTZ R187, R187, R176 ;  /* 0x000000b0bbbb7221 */ /* 0x000fe20000010000 */
[----:B------:R-:W-:Y:S01]  /*27bd0*/  F2FP.F16.F32.PACK_AB R74, R180, R181 ;  /* 0x000000b5b44a723e */ /* 0x000fe200000000ff */
[C---:B------:R-:W-:Y:S01]  /*27be0*/  HMMA.16816.F32 R40, R68.reuse, R78, R40 ;  /* 0x0000004e4428723c */ /* 0x040fe20000001828 */
[----:B------:R-:W3:Y:S05]  /*27bf0*/  LDSM.16.MT88.4 R76, [R223+0xe000] ;  /* 0x00e00000df4c783b */ /* 0x000eea0000004200 */
[----:B------:R-:W-:Y:S01]  /*27c00*/  MUFU.EX2 R136, R136 ;  /* 0x0000008800887308 */ /* 0x000fe20000000800 */
[----:B------:R-:W-:Y:S01]  /*27c10*/  FADD.FTZ R187, R186, R187 ;  /* 0x000000bbbabb7221 */ /* 0x000fe20000010000 */
[C---:B------:R-:W-:Y:S03]  /*27c20*/  HMMA.16816.F32 R44, R68.reuse, R88, R44 ;  /* 0x00000058442c723c */ /* 0x040fe6000000182c */
[----:B------:R-:W-:Y:S03]  /*27c30*/  FADD.FTZ R175, R183, R175 ;  /* 0x000000afb7af7221 */ /* 0x000fe60000010000 */
[C---:B------:R-:W-:Y:S01]  /*27c40*/  HMMA.16816.F32 R48, R68.reuse, R90, R48 ;  /* 0x0000005a4430723c */ /* 0x040fe20000001830 */
[----:B------:R-:W-:Y:S01]  /*27c50*/  LDSM.16.MT88.4 R88, [R223+0x12000] ;  /* 0x01200000df58783b */ /* 0x000fe20000004200 */
[----:B------:R-:W5:Y:S03]  /*27c60*/  MUFU.EX2 R151, R151 ;  /* 0x0000009700977308 */ /* 0x000f660000000800 */
[----:B-1----:R-:W-:Y:S01]  /*27c70*/  F2FP.F16.F32.PACK_AB R133, R150, R155 ;  /* 0x0000009b9685723e */ /* 0x002fe200000000ff */
[C---:B----4-:R-:W-:Y:S06]  /*27c80*/  HMMA.16816.F32 R52, R68.reuse, R80, R52 ;  /* 0x000000504434723c */ /* 0x050fec0000001834 */
[----:B------:R-:W-:Y:S01]  /*27c90*/  MUFU.EX2 R144, R144 ;  /* 0x0000009000907308 */ /* 0x000fe20000000800 */
[----:B------:R-:W-:Y:S01]  /*27ca0*/  FADD.FTZ R187, R181, R187 ;  /* 0x000000bbb5bb7221 */ /* 0x000fe20000010000 */
[C---:B------:R-:W-:Y:S01]  /*27cb0*/  HMMA.16816.F32 R56, R68.reuse, R82, R56 ;  /* 0x000000524438723c */ /* 0x040fe20000001838 */
[----:B------:R-:W-:Y:S02]  /*27cc0*/  LDSM.16.MT88.4 R80, [R225+0x12000] ;  /* 0x01200000e150783b */ /* 0x000fe40000004200 */
[----:B------:R-:W-:Y:S03]  /*27cd0*/  FADD.FTZ R175, R185, R175 ;  /* 0x000000afb9af7221 */ /* 0x000fe60000010000 */
[C---:B------:R-:W-:Y:S02]  /*27ce0*/  HMMA.16816.F32 R60, R68.reuse, R92, R60 ;  /* 0x0000005c443c723c */ /* 0x040fe4000000183c */
[----:B------:R-:W1:Y:S03]  /*27cf0*/  MUFU.EX2 R143, R143 ;  /* 0x0000008f008f7308 */ /* 0x000e660000000800 */
[----:B-----5:R-:W-:Y:S01]  /*27d00*/  F2FP.F16.F32.PACK_AB R135, R151, R136 ;  /* 0x000000889787723e */ /* 0x020fe200000000ff */
[----:B------:R-:W-:Y:S01]  /*27d10*/  HMMA.16816.F32 R64, R68, R94, R64 ;  /* 0x0000005e4440723c */ /* 0x000fe20000001840 */
[----:B------:R-:W4:Y:S05]  /*27d20*/  LDSM.16.MT88.4 R68, [R227+0x12000] ;  /* 0x01200000e344783b */ /* 0x000f2a0000004200 */
[----:B------:R-:W-:Y:S01]  /*27d30*/  MUFU.EX2 R139, R139 ;  /* 0x0000008b008b7308 */ /* 0x000fe20000000800 */
[----:B------:R-:W-:Y:S01]  /*27d40*/  FADD.FTZ R187, R180, R187 ;  /* 0x000000bbb4bb7221 */ /* 0x000fe20000010000 */
[C---:B--2---:R-:W-:Y:S01]  /*27d50*/  HMMA.16816.F32 R4, R72.reuse, R84, R4 ;  /* 0x000000544804723c */ /* 0x044fe20000001804 */
[----:B------:R-:W-:Y:S07]  /*27d60*/  LDSM.16.MT88.4 R92, [R225+0xe800] ;  /* 0x00e80000e15c783b */ /* 0x000fee0000004200 */
[----:B------:R-:W2:Y:S01]  /*27d70*/  MUFU.EX2 R142, R142 ;  /* 0x0000008e008e7308 */ /* 0x000ea20000000800 */
[C---:B------:R-:W-:Y:S01]  /*27d80*/  HMMA.16816.F32 R8, R72.reuse, R86, R8 ;  /* 0x000000564808723c */ /* 0x040fe20000001808 */
[----:B------:R-:W5:Y:S05]  /*27d90*/  LDSM.16.MT88.4 R84, [R224+0x12000] ;  /* 0x01200000e054783b */ /* 0x000f6a0000004200 */
[C---:B------:R-:W-:Y:S05]  /*27da0*/  HMMA.16816.F32 R12, R72.reuse, R96, R12 ;  /* 0x00000060480c723c */ /* 0x040fea000000180c */
[----:B-1----:R-:W-:Y:S01]  /*27db0*/  F2FP.F16.F32.PACK_AB R132, R143, R144 ;  /* 0x000000908f84723e */ /* 0x002fe200000000ff */
[C---:B------:R-:W-:Y:S01]  /*27dc0*/  HMMA.16816.F32 R16, R72.reuse, R98, R16 ;  /* 0x000000624810723c */ /* 0x040fe20000001810 */
[----:B------:R-:W-:Y:S04]  /*27dd0*/  LDSM.16.MT88.4 R96, [R224+0xe800] ;  /* 0x00e80000e060783b */ /* 0x000fe80000004200 */
[----:B--2---:R-:W-:Y:S01]  /*27de0*/  F2FP.F16.F32.PACK_AB R134, R142, R139 ;  /* 0x0000008b8e86723e */ /* 0x004fe200000000ff */
        /* <DEDUP_REMOVED lines=8> */
[----:B------:R-:W1:Y:S04]  /*27e70*/  LDSM.16.MT88.4 R76, [R227+0xe800] ;  /* 0x00e80000e34c783b */ /* 0x000e680000004200 */
        /* <DEDUP_REMOVED lines=46> */
[C---:B------:R-:W-:Y:S01]  /*28160*/  HMMA.16816.F32 R48, R68.reuse, R74, R48 ;  /* 0x0000004a4430723c */ /* 0x040fe20000001830 */
[----:B------:R-:W3:Y:S04]  /*28170*/  LDSM.16.MT88.4 R72, [R224+0xf000] ;  /* 0x00f00000e048783b */ /* 0x000ee80000004200 */
        /* <DEDUP_REMOVED lines=8> */
[----:B------:R-:W-:Y:S01]  /*28200*/  HMMA.16816.F32 R64, R68, R86, R64 ;  /* 0x000000564440723c */ /* 0x000fe20000001840 */
[----:B------:R-:W4:Y:S04]  /*28210*/  LDSM.16.MT88.4 R84, [R227+0x13000] ;  /* 0x01300000e354783b */ /* 0x000f280000004200 */
[----:B------:R-:W-:Y:S01]  /*28220*/  FADD.FTZ R252, R151, R175 ;  /* 0x000000af97fc7221 */ /* 0x000fe20000010000 */
[----:B------:R-:W-:Y:S01]  /*28230*/  FADD.FTZ R251, R142, R187 ;  /* 0x000000bb8efb7221 */ /* 0x000fe20000010000 */
[----:B------:R-:W-:Y:S04]  /*28240*/  F2FP.F16.F32.PACK_AB R69, R162, R163 ;  /* 0x000000a3a245723e */ /* 0x000fe800000000ff */
[----:B------:R-:W-:Y:S02]  /*28250*/  F2FP.F16.F32.PACK_AB R71, R160, R161 ;  /* 0x000000a1a047723e */ /* 0x000fe400000000ff */
[----:B------:R-:W-:Y:S02]  /*28260*/  F2FP.F16.F32.PACK_AB R68, R158, R159 ;  /* 0x0000009f9e44723e */ /* 0x000fe400000000ff */
[----:B------:R-:W-:Y:S07]  /*28270*/  F2FP.F16.F32.PACK_AB R70, R156, R157 ;  /* 0x0000009d9c46723e */ /* 0x000fee00000000ff */
[C---:B--2---:R-:W-:Y:S06]  /*28280*/  HMMA.16816.F32 R4, R68.reuse, R80, R4 ;  /* 0x000000504404723c */ /* 0x044fec0000001804 */
[C---:B------:R-:W-:Y:S01]  /*28290*/  HMMA.16816.F32 R8, R68.reuse, R82, R8 ;  /* 0x000000524408723c */ /* 0x040fe20000001808 */
[----:B------:R-:W2:Y:S05]  /*282a0*/  LDSM.16.MT88.4 R80, [R225+0x13000] ;  /* 0x01300000e150783b */ /* 0x000eaa0000004200 */
[C---:B------:R-:W-:Y:S06]  /*282b0*/  HMMA.16816.F32 R12, R68.reuse, R88, R12 ;  /* 0x00000058440c723c */ /* 0x040fec000000180c */
[C---:B------:R-:W-:Y:S06]  /*282c0*/  HMMA.16816.F32 R16, R68.reuse, R90, R16 ;  /* 0x0000005a4410723c */ /* 0x040fec0000001810 */
        /* <DEDUP_REMOVED lines=8> */
[----:B------:R-:W4:Y:S05]  /*28350*/  LDSM.16.MT88.4 R84, [R225+0x13800] ;  /* 0x01380000e154783b */ /* 0x000f2a0000004200 */
[C---:B--2---:R-:W-:Y:S06]  /*28360*/  HMMA.16816.F32 R44, R68.reuse, R80, R44 ;  /* 0x00000050442c723c */ /* 0x044fec000000182c */
[C---:B------:R-:W-:Y:S06]  /*28370*/  HMMA.16816.F32 R48, R68.reuse, R82, R48 ;  /* 0x000000524430723c */ /* 0x040fec0000001830 */
[C---:B---3--:R-:W-:Y:S06]  /*28380*/  HMMA.16816.F32 R52, R68.reuse, R72, R52 ;  /* 0x000000484434723c */ /* 0x048fec0000001834 */
[C---:B------:R-:W-:Y:S06]  /*28390*/  HMMA.16816.F32 R56, R68.reuse, R74, R56 ;  /* 0x0000004a4438723c */ /* 0x040fec0000001838 */
[C---:B-1----:R-:W-:Y:S06]  /*283a0*/  HMMA.16816.F32 R60, R68.reuse, R76, R60 ;  /* 0x0000004c443c723c */ /* 0x042fec000000183c */
[----:B------:R-:W-:Y:S01]  /*283b0*/  HMMA.16816.F32 R64, R68, R78, R64 ;  /* 0x0000004e4440723c */ /* 0x000fe20000001840 */
[----:B------:R-:W1:Y:S05]  /*283c0*/  LDSM.16.MT88.4 R76, [R224+0x13800] ;  /* 0x01380000e04c783b */ /* 0x000e6a0000004200 */
[C---:B------:R-:W-:Y:S03]  /*283d0*/  HMMA.16816.F32 R128, R132.reuse, R124, R4 ;  /* 0x0000007c8480723c */ /* 0x040fe60000001804 */
[----:B------:R-:W2:Y:S03]  /*283e0*/  LDSM.16.MT88.4 R68, [R223+0x13800] ;  /* 0x01380000df44783b */ /* 0x000ea60000004200 */
        /* <DEDUP_REMOVED lines=11> */
[C---:B-1----:R-:W-:Y:S06]  /*284a0*/  HMMA.16816.F32 R80, R132.reuse, R76, R52 ;  /* 0x0000004c8450723c */ /* 0x042fec0000001834 */
[C---:B------:R-:W-:Y:S06]  /*284b0*/  HMMA.16816.F32 R76, R132.reuse, R78, R56 ;  /* 0x0000004e844c723c */ /* 0x040fec0000001838 */
[C---:B--2---:R-:W-:Y:S06]  /*284c0*/  HMMA.16816.F32 R72, R132.reuse, R68, R60 ;  /* 0x000000448448723c */ /* 0x044fec000000183c */
[----:B------:R-:W-:Y:S07]  /*284d0*/  HMMA.16816.F32 R68, R132, R70, R64 ;  /* 0x000000468444723c */ /* 0x000fee0000001840 */
[----:B------:R-:W-:Y:S04]  /*284e0*/  MOV R135, R2 ;  /* 0x0000000200877202 */ /* 0x000fe80000000f00 */
[----:B------:R-:W-:Y:S01]  /*284f0*/  MOV R133, R3 ;  /* 0x0000000300857202 */ /* 0x000fe20000000f00 */
[----:B------:R-:W-:Y:S01]  /*28500*/  @!UPT UIADD3 URZ, URZ, URZ, URZ ;  /* 0x0000003f3f3ff290 */ /* 0x000fe2000fffe03f */
[----:B------:R-:W-:Y:S11]  /*28510*/  @P0 BRA `(.L_x_4682) ;  /* 0xffffffa000440947 */ /* 0x000ff6000383ffff */
.L_x_4673:
        /* <DEDUP_REMOVED lines=24> */
.L_x_4704:
        /* <DEDUP_REMOVED lines=146> */
[----:B------:R-:W1:Y:S01]  /*28fc0*/  @P4 MUFU.LG2 R25, R11 ;  /* 0x0000000b00194308 */ /* 0x000e620000000c00 */
[----:B------:R-:W-:-:S07]  /*28fd0*/  LEA.HI R15, R15, R14, RZ, 0x4 ;  /* 0x0000000e0f0f7211 */ /* 0x000fce00078f20ff */
[----:B------:R1:W1:Y:S01]  /*28fe0*/  @P3 MUFU.LG2 R24, R10 ;  /* 0x0000000a00183308 */ /* 0x0002620000000c00 */
[----:B------:R-:W-:Y:S01]  /*28ff0*/  LOP3.LUT R17, R17, 0xffffffe0, RZ, 0xc0, !PT ;  /* 0xffffffe011117812 */ /* 0x000fe200078ec0ff */
[----:B---3--:R3:W5:Y:S01]  /*29000*/  LD.E.64 R80, desc[UR10][R6.64+0x78] ;  /* 0x0000780a06507980 */ /* 0x008762000c101b00 */
[----:B----4-:R-:W-:-:S03]  /*29010*/  SHF.L.U32 R21, R4, 0x6, RZ ;  /* 0x0000000604157819 */ /* 0x010fc600000006ff */
[----:B------:R3:W5:Y:S01]  /*29020*/  LD.E R12, desc[UR10][R6.64+0xcc] ;  /* 0x0000cc0a060c7980 */ /* 0x000762000c101900 */
[----:B-1----:R-:W-:Y:S02]  /*29030*/  LOP3.LUT R10, R15, 0xfffffff0, RZ, 0xc0, !PT ;  /* 0xfffffff00f0a7812 */ /* 0x002fe400078ec0ff */
[----:B------:R-:W-:-:S04]  /*29040*/  SHF.R.S32.HI R15, RZ, 0x1f, R16 ;  /* 0x0000001fff0f7819 */ /* 0x000fc80000011410 */
[----:B------:R-:W-:Y:S01]  /*29050*/  LEA.HI R15, R15, R16, RZ, 0x2 ;  /* 0x000000100f0f7211 */ /* 0x000fe200078f10ff */
[----:B------:R-:W-:Y:S01]  /*29060*/  @P4 FMUL.FTZ R25, R25, 0.69314718246459960938 ;  /* 0x3f31721819194820 */ /* 0x000fe20000410000 */
[----:B------:R-:W-:Y:S02]  /*29070*/  IADD3 R10, -R10, R14, RZ ;  /* 0x0000000e0a0a7210 */ /* 0x000fe40007ffe1ff */
[----:B------:R-:W-:Y:S02]  /*29080*/  LOP3.LUT R15, R15, 0xffffffc, RZ, 0xc0, !PT ;  /* 0x0ffffffc0f0f7812 */ /* 0x000fe400078ec0ff */
[----:B------:R-:W-:Y:S01]  /*29090*/  MOV R11, 0xff800000 ;  /* 0xff800000000b7802 */ /* 0x000fe20000000f00 */
[----:B-----5:R-:W-:Y:S01]  /*290a0*/  @P4 FFMA.FTZ R11, R5, R3, R25 ;  /* 0x00000003050b4223 */ /* 0x020fe20000010019 */
[----:B------:R-:W-:Y:S02]  /*290b0*/  LEA.HI R23, R10, R10, RZ, 0x1 ;  /* 0x0000000a0a177211 */ /* 0x000fe400078f08ff */
[----:B------:R-:W-:-:S02]  /*290c0*/  IADD3 R17, -R17, R14, RZ ;  /* 0x0000000e11117210 */ /* 0x000fc40007ffe1ff */
[----:B------:R-:W-:Y:S02]  /*290d0*/  IADD3 R3, R16, -R15, RZ ;  /* 0x8000000f10037210 */ /* 0x000fe40007ffe0ff */
        /* <DEDUP_REMOVED lines=8> */
[----:B------:R-:W-:Y:S02]  /*29160*/  LOP3.LUT R21, R22, R21, RZ, 0x3c, !PT ;  /* 0x0000001516157212 */ /* 0x000fe400078e3cff */
[----:B------:R-:W-:Y:S01]  /*29170*/  MOV R13, 0xff800000 ;  /* 0xff800000000d7802 */ /* 0x000fe20000000f00 */
[----:B------:R-:W-:Y:S01]  /*29180*/  @P3 FFMA.FTZ R13, R5, R2, R24 ;  /* 0x00000002050d3223 */ /* 0x000fe20000010018 */
[----:B------:R-:W-:Y:S02]  /*29190*/  LEA R2, R23, R21, 0x2 ;  /* 0x0000001517027211 */ /* 0x000fe400078e10ff */
        /* <DEDUP_REMOVED lines=19> */
[----:B------:R-:W-:Y:S01]  /*292d0*/  LEA R3, R3, R0, 0x4 ;  /* 0x0000000003037211 */ /* 0x000fe200078e20ff */
[----:B------:R-:W-:-:S04]  /*292e0*/  IMAD R18, R18, UR8, R245 ;  /* 0x0000000812127c24 */ /* 0x000fc8000f8e02f5 */
[----:B--2---:R-:W-:Y:S02]  /*292f0*/  IMAD R18, R18, R20, R244 ;  /* 0x0000001412127224 */ /* 0x004fe400078e02f4 */
[----:B------:R3:W2:Y:S02]  /*29300*/  LDS.128 R20, [R2+0x7000] ;  /* 0x0070000002147984 */ /* 0x0006a40000000c00 */
[----:B------:R-:W-:Y:S02]  /*29310*/  IMAD R5, R19, R18, R5 ;  /* 0x0000001213057224 */ /* 0x000fe400078e0205 */
[----:B------:R3:W1:Y:S01]  /*29320*/  LDS.128 R16, [R2+0x7800] ;  /* 0x0078000002107984 */ /* 0x0006620000000c00 */
[----:B----4-:R-:W-:Y:S05]  /*29330*/  @P0 BRA `(.L_x_4685) ;  /* 0x00000000003c0947 */ /* 0x010fea0003800000 */
[----:B------:R-:W-:Y:S02]  /*29340*/  IMAD R0, R242, -0x40, R243 ;  /* 0xffffffc0f2007824 */ /* 0x000fe400078e02f3 */
[----:B---3--:R-:W-:-:S03]  /*29350*/  VIADD R2, R3, 0x8 ;  /* 0x0000000803027836 */ /* 0x008fc60000000000 */
        /* <DEDUP_REMOVED lines=13> */
.L_x_4685:
[----:B------:R-:W-:Y:S05]  /*29430*/  BSYNC B0 ;  /* 0x0000000000007941 */ /* 0x000fea0003800000 */
.L_x_4684:
[----:B------:R-:W-:Y:S01]  /*29440*/  IMAD.SHL.U32 R10, R10, 0x4, RZ ;  /* 0x000000040a0a7824 */ /* 0x000fe200078e00ff */
[----:B------:R-:W-:Y:S02]  /*29450*/  R2UR UR4, R8 ;  /* 0x00000000080472ca */ /* 0x000fe400000e0000 */
[----:B------:R-:W-:Y:S02]  /*29460*/  R2UR UR5, R9 ;  /* 0x00000000090572ca */ /* 0x000fe400000e0000 */
[--C-:B----4-:R-:W-:Y:S01]  /*29470*/  SHF.R.S32.HI R11, RZ, 0x1f, R10.reuse ;  /* 0x0000001fff0b7819 */ /* 0x110fe2000001140a */
[----:B------:R-:W-:Y:S02]  /*29480*/  IMAD R12, R5, R12, RZ ;  /* 0x0000000c050c7224 */ /* 0x000fe400078e02ff */
[----:B-----5:R-:W-:-:S04]  /*29490*/  IMAD.WIDE R14, R4, 0x80, R10 ;  /* 0x00000080040e7825 */ /* 0x020fc800078e020a */
[----:B------:R-:W-:Y:S02]  /*294a0*/  IMAD R242, R242, -0x40, R243 ;  /* 0xffffffc0f2f27824 */ /* 0x000fe400078e02f3 */
[----:B------:R-:W-:Y:S01]  /*294b0*/  VIADD R3, R4, 0x8 ;  /* 0x0000000804037836 */ /* 0x000fe20000000000 */
[----:B------:R-:W-:Y:S01]  /*294c0*/  IADD3 R5, P2, R14, R12, RZ ;  /* 0x0000000c0e057210 */ /* 0x000fe20007f5e0ff */
[C---:B------:R-:W-:Y:S01]  /*294d0*/  VIADD R0, R4.reuse, 0x18 ;  /* 0x0000001804007836 */ /* 0x040fe20000000000 */
[----:B---3--:R3:W5:Y:S01]  /*294e0*/  LD.E R6, desc[UR4][R6.64+0xc0] ;  /* 0x0000c00406067980 */ /* 0x008762000c101900 */
[----:B------:R-:W-:Y:S01]  /*294f0*/  VIADD R2, R4, 0x10 ;  /* 0x0000001004027836 */ /* 0x000fe20000000000 */
[----:B------:R-:W-:Y:S01]  /*29500*/  ISETP.GE.AND P0, PT, R3, R242, PT ;  /* 0x000000f20300720c */ /* 0x000fe20003f06270 */
[----:B------:R-:W-:Y:S01]  /*29510*/  BSSY B0, `(.L_x_4686) ;  /* 0x000001b000007945 */ /* 0x000fe20003800000 */
[----:B------:R-:W-:Y:S02]  /*29520*/  LEA.HI.X.SX32 R3, R12, R15, 0x1, P2 ;  /* 0x0000000f0c037211 */ /* 0x000fe400010f0eff */
[----:B------:R-:W-:-:S02]  /*29530*/  LEA R12, P2, R5, R80, 0x2 ;  /* 0x00000050050c7211 */ /* 0x000fc400078410ff */
[-C--:B------:R-:W-:Y:S01]  /*29540*/  ISETP.GE.AND P6, PT, R0, R242.reuse, PT ;  /* 0x000000f20000720c */ /* 0x080fe20003fc6270 */
[C---:B------:R-:W-:Y:S01]  /*29550*/  VIADD R0, R4.reuse, 0x20 ;  /* 0x0000002004007836 */ /* 0x040fe20000000000 */
[----:B------:R-:W-:Y:S02]  /*29560*/  LEA.HI.X R13, R5, R81, R3, 0x2, P2 ;  /* 0x00000051050d7211 */ /* 0x000fe400010f1403 */
[-C--:B------:R-:W-:Y:S02]  /*29570*/  ISETP.GE.AND P2, PT, R4, R242.reuse, PT ;  /* 0x000000f20400720c */ /* 0x080fe40003f46270 */
[-C--:B------:R-:W-:Y:S01]  /*29580*/  ISETP.GE.AND P5, PT, R0, R242.reuse, PT ;  /* 0x000000f20000720c */ /* 0x080fe20003fa6270 */
[----:B------:R-:W-:Y:S01]  /*29590*/  VIADD R0, R4, 0x30 ;  /* 0x0000003004007836 */ /* 0x000fe20000000000 */
        /* <DEDUP_REMOVED lines=18> */
.L_x_4687:
[----:B------:R-:W-:Y:S05]  /*296c0*/  BSYNC B0 ;  /* 0x0000000000007941 */ /* 0x000fea0003800000 */
.L_x_4686:
        /* <DEDUP_REMOVED lines=11> */
.L_x_4689:
[----:B------:R-:W-:Y:S05]  /*29780*/  BSYNC B0 ;  /* 0x0000000000007941 */ /* 0x000fea0003800000 */
.L_x_4688:
        /* <DEDUP_REMOVED lines=10> */
.L_x_4691:
[----:B------:R-:W-:Y:S05]  /*29830*/  BSYNC B0 ;  /* 0x0000000000007941 */ /* 0x000fea0003800000 */
.L_x_4690:
        /* <DEDUP_REMOVED lines=10> */
.L_x_4693:
[----:B------:R-:W-:Y:S05]  /*298e0*/  BSYNC B0 ;  /* 0x0000000000007941 */ /* 0x000fea0003800000 */
.L_x_4692:
        /* <DEDUP_REMOVED lines=10> */
.L_x_4695:
[----:B------:R-:W-:Y:S05]  /*29990*/  BSYNC B0 ;  /* 0x0000000000007941 */ /* 0x000fea0003800000 */
.L_x_4694:
        /* <DEDUP_REMOVED lines=10> */
.L_x_4697:
[----:B------:R-:W-:Y:S05]  /*29a40*/  BSYNC B0 ;  /* 0x0000000000007941 */ /* 0x000fea0003800000 */
.L_x_4696:
        /* <DEDUP_REMOVED lines=10> */
.L_x_4699:
[----:B------:R-:W-:Y:S05]  /*29af0*/  BSYNC B0 ;  /* 0x0000000000007941 */ /* 0x000fea0003800000 */
.L_x_4698:
[----:B------:R-:W-:Y:S02]  /*29b00*/  MOV R2, R241 ;  /* 0x000000f100027202 */ /* 0x000fe40000000f00 */
[----:B------:R-:W-:-:S04]  /*29b10*/  MOV R3, 0x0 ;  /* 0x0000000000037802 */ /* 0x000fc80000000f00 */
[----:B-12345:R-:W-:Y:S05]  /*29b20*/  @P2 RET.REL.NODEC R2 `(_ZN5flash24flash_fwd_splitkv_kernelI23Flash_fwd_kernel_traitsILi128ELi64ELi128ELi4ELb0ELb0EN7cutlass6half_tE19Flash_kernel_traitsILi128ELi64ELi128ELi4ES3_EELb1ELb0ELb1ELb0ELb0ELb1ELb1ELb1EEEvNS_16Flash_fwd_paramsE) ;  /* 0xfffffd6402342950 */ /* 0x03efea0003c3ffff */
[-C--:B------:R-:W-:Y:S01]  /*29b30*/  ISETP.GE.AND P1, PT, R10, R6.reuse, PT ;  /* 0x000000060a00720c */ /* 0x080fe20003f26270 */
[----:B------:R-:W-:Y:S01]  /*29b40*/  IMAD.MOV.U32 R2, RZ, RZ, R241 ;  /* 0x000000ffff027224 */ /* 0x000fe200078e00f1 */
[----:B------:R-:W-:Y:S01]  /*29b50*/  ISETP.GE.AND P0, PT, R0, R6, PT ;  /* 0x000000060000720c */ /* 0x000fe20003f06270 */
[----:B------:R-:W-:-:S10]  /*29b60*/  IMAD.MOV.U32 R3, RZ, RZ, 0x0 ;  /* 0x00000000ff037424 */ /* 0x000fd400078e00ff */
[----:B------:R-:W-:Y:S02]  /*29b70*/  @!P1 R2UR UR4, R8 ;  /* 0x00000000080492ca */ /* 0x000fe400000e0000 */
[----:B------:R-:W-:-:S13]  /*29b80*/  @!P1 R2UR UR5, R9 ;  /* 0x00000000090592ca */ /* 0x000fda00000e0000 */
[----:B------:R1:W-:Y:S02]  /*29b90*/  @!P1 ST.E.128 desc[UR4][R12.64+0x7000], R48 ;  /* 0x007000300c009985 */ /* 0x0003e4000c101d04 */
[----:B-1----:R-:W-:Y:S05]  /*29ba0*/  @P0 RET.REL.NODEC R2 `(_ZN5flash24flash_fwd_splitkv_kernelI23Flash_fwd_kernel_traitsILi128ELi64ELi128ELi4ELb0ELb0EN7cutlass6half_tE19Flash_kernel_traitsILi128ELi64ELi128ELi4ES3_EELb1ELb0ELb1ELb0ELb0ELb1ELb1ELb1EEEvNS_16Flash_fwd_paramsE) ;  /* 0xfffffd6402140950 */ /* 0x002fea0003c3ffff */
[----:B------:R-:W-:Y:S01]  /*29bb0*/  R2UR UR4, R8 ;  /* 0x00000000080472ca */ /* 0x000fe200000e0000 */
[----:B------:R-:W-:Y:S01]  /*29bc0*/  IMAD.MOV.U32 R2, RZ, RZ, R241 ;  /* 0x000000ffff027224 */ /* 0x000fe200078e00f1 */
[----:B------:R-:W-:Y:S01]  /*29bd0*/  R2UR UR5, R9 ;  /* 0x00000000090572ca */ /* 0x000fe200000e0000 */
[----:B------:R-:W-:-:S12]  /*29be0*/  IMAD.MOV.U32 R3, RZ, RZ, 0x0 ;  /* 0x00000000ff037424 */ /* 0x000fd800078e00ff */
[----:B------:R1:W-:Y:S02]  /*29bf0*/  ST.E.128 desc[UR4][R12.64+0x7100], R16 ;  /* 0x007100100c007985 */ /* 0x0003e4000c101d04 */
[----:B-1----:R-:W-:Y:S05]  /*29c00*/  RET.REL.NODEC R2 `(_ZN5flash24flash_fwd_splitkv_kernelI23Flash_fwd_kernel_traitsILi128ELi64ELi128ELi4ELb0ELb0EN7cutlass6half_tE19Flash_kernel_traitsILi128ELi64ELi128ELi4ES3_EELb1ELb0ELb1ELb0ELb0ELb1ELb1ELb1EEEvNS_16Flash_fwd_paramsE) ;  /* 0xfffffd6002fc7950 */ /* 0x002fea0003c3ffff */
.L_x_4683:
[----:B------:R-:W-:Y:S01]  /*29c10*/  MOV R10, 0x1f ;  /* 0x0000001f000a7802 */ /* 0x000fe20000000f00 */
[----:B------:R-:W-:Y:S01]  /*29c20*/  IMAD.MOV.U32 R11, RZ, RZ, 0x2 ;  /* 0x00000002ff0b7424 */ /* 0x000fe200078e00ff */
[----:B------:R-:W-:Y:S01]  /*29c30*/  MOV R13, R251 ;  /* 0x000000fb000d7202 */ /* 0x000fe20000000f00 */
[----:B------:R-:W-:-:S07]  /*29c40*/  IMAD.MOV.U32 R12, RZ, RZ, -0x1 ;  /* 0xffffffffff0c7424 */ /* 0x000fce00078e00ff */
[----:B-1---5:R-:W-:Y:S05]  /*29c50*/  WARPSYNC.COLLECTIVE R12, `(.L_x_4700) ;  /* 0x000000000c087348 */ /* 0x022fea0003c00000 */
[----:B------:R2:W3:Y:S02]  /*29c60*/  SHFL.BFLY P0, R10, R13, R11, R10 ;  /* 0x0c00000b0d0a7389 */ /* 0x0004e4000000000a */
[----:B-123-5:R-:W-:Y:S01]  /*29c70*/  ENDCOLLECTIVE ;  /* 0x000000000000791b */ /* 0x02efe20003800000 */
.L_x_4700:
[----:B------:R-:W-:Y:S01]  /*29c80*/  MOV R11, R10 ;  /* 0x0000000a000b7202 */ /* 0x000fe20000000f00 */
[----:B------:R-:W-:-:S04]  /*29c90*/  IMAD.MOV.U32 R10, RZ, RZ, 0x1f ;  /* 0x0000001fff0a7424 */ /* 0x000fc800078e00ff */
[----:B------:R-:W-:Y:S01]  /*29ca0*/  FADD.FTZ R251, R11, R251 ;  /* 0x000000fb0bfb7221 */ /* 0x000fe20000010000 */
[----:B------:R-:W-:-:S03]  /*29cb0*/  MOV R11, 0x1 ;  /* 0x00000001000b7802 */ /* 0x000fc60000000f00 */
[----:B------:R-:W-:-:S07]  /*29cc0*/  IMAD.MOV.U32 R13, RZ, RZ, R251 ;  /* 0x000000ffff0d7224 */ /* 0x000fce00078e00fb */
[----:B------:R-:W-:Y:S05]  /*29cd0*/  WARPSYNC.COLLECTIVE R12, `(.L_x_4701) ;  /* 0x000000000c087348 */ /* 0x000fea0003c00000 */
[----:B------:R1:W2:Y:S02]  /*29ce0*/  SHFL.BFLY P0, R10, R13, R11, R10 ;  /* 0x0c00000b0d0a7389 */ /* 0x0002a4000000000a */
[----:B-12---:R-:W-:Y:S01]  /*29cf0*/  ENDCOLLECTIVE ;  /* 0x000000000000791b */ /* 0x006fe20003800000 */
.L_x_4701:
[----:B------:R-:W-:Y:S01]  /*29d00*/  MOV R14, R10 ;  /* 0x0000000a000e7202 */ /* 0x000fe20000000f00 */
[----:B------:R-:W-:Y:S01]  /*29d10*/  IMAD.MOV.U32 R13, RZ, RZ, R252 ;  /* 0x000000ffff0d7224 */ /* 0x000fe200078e00fc */
[----:B------:R-:W-:Y:S02]  /*29d20*/  MOV R10, 0x1f ;  /* 0x0000001f000a7802 */ /* 0x000fe40000000f00 */
[----:B------:R-:W-:-:S07]  /*29d30*/  MOV R11, 0x2 ;  /* 0x00000002000b7802 */ /* 0x000fce0000000f00 */
[----:B------:R-:W-:Y:S05]  /*29d40*/  WARPSYNC.COLLECTIVE R12, `(.L_x_4702) ;  /* 0x000000000c087348 */ /* 0x000fea0003c00000 */
[----:B------:R1:W2:Y:S02]  /*29d50*/  SHFL.BFLY P0, R10, R13, R11, R10 ;  /* 0x0c00000b0d0a7389 */ /* 0x0002a4000000000a */
[----:B-12---:R-:W-:Y:S01]  /*29d60*/  ENDCOLLECTIVE ;  /* 0x000000000000791b */ /* 0x006fe20003800000 */
.L_x_4702:
[----:B------:R-:W-:Y:S01]  /*29d70*/  FADD.FTZ R252, R10, R252 ;  /* 0x000000fc0afc7221 */ /* 0x000fe20000010000 */
[----:B------:R-:W-:Y:S02]  /*29d80*/  MOV R10, 0x1f ;  /* 0x0000001f000a7802 */ /* 0x000fe40000000f00 */
[----:B------:R-:W-:Y:S01]  /*29d90*/  MOV R11, 0x1 ;  /* 0x00000001000b7802 */ /* 0x000fe20000000f00 */
[----:B------:R-:W-:-:S07]  /*29da0*/  IMAD.MOV.U32 R13, RZ, RZ, R252 ;  /* 0x000000ffff0d7224 */ /* 0x000fce00078e00fc */
[----:B------:R-:W-:Y:S05]  /*29db0*/  WARPSYNC.COLLECTIVE R12, `(.L_x_4703) ;  /* 0x000000000c087348 */ /* 0x000fea0003c00000 */
[----:B------:R1:W2:Y:S02]  /*29dc0*/  SHFL.BFLY P0, R10, R13, R11, R10 ;  /* 0x0c00000b0d0a7389 */ /* 0x0002a4000000000a */
[----:B-12---:R-:W-:Y:S01]  /*29dd0*/  ENDCOLLECTIVE ;  /* 0x000000000000791b */ /* 0x006fe20003800000 */
.L_x_4703:
[----:B------:R-:W-:Y:S01]  /*29de0*/  FADD.FTZ R11, R251, R14 ;  /* 0x0000000efb0b7221 */ /* 0x000fe20000010000 */
[----:B------:R-:W-:Y:S06]  /*29df0*/  BRA `(.L_x_4704) ;  /* 0xffffffe800287947 */ /* 0x000fec000383ffff */
.L_x_4705:
        /* <DEDUP_REMOVED lines=16> */
.L_x_8333:


//--------------------- .text._ZN5flash32flash_fwd_splitkv_combine_kernelI23Flash_fwd_kernel_traitsILi128ELi64ELi64ELi4ELb0ELb0EN7cutlass6half_tE19Flash_kernel_traitsILi128ELi64ELi64ELi4ES3_EELi4ELi7ELb0EEEvNS_16Flash_fwd_paramsE --------------------------
	.section	.text._ZN5flash32flash_fwd_splitkv_combine_kernelI23Flash_fwd_kernel_traitsILi128ELi64ELi64ELi4ELb0ELb0EN7cutlass6half_tE19Flash_kernel_traitsILi128ELi64ELi64ELi4ES3_EELi4ELi7ELb0EEEvNS_16Flash_fwd_paramsE,"ax",@progbits
	.align	128
        .global         _ZN5flash32flash_fwd_splitkv_combine_kernelI23Flash_fwd_kernel_traitsILi128ELi64ELi64ELi4ELb0ELb0EN7cutlass6half_tE19Flash_kernel_traitsILi128ELi64ELi64ELi4ES3_EELi4ELi7ELb0EEEvNS_16Flash_fwd_paramsE
        .type           _ZN5flash32flash_fwd_splitkv_combine_kernelI23Flash_fwd_kernel_traitsILi128ELi64ELi64ELi4ELb0ELb0EN7cutlass6half_tE19Flash_kernel_traitsILi128ELi64ELi64ELi4ES3_EELi4ELi7ELb0EEEvNS_16Flash_fwd_paramsE,@function
        .size           _ZN5flash32flash_fwd_splitkv_combine_kernelI23Flash_fwd_kernel_traitsILi128ELi64ELi64ELi4ELb0ELb0EN7cutlass6half_tE19Flash_kernel_traitsILi128ELi64ELi64ELi4ES3_EELi4ELi7ELb0EEEvNS_16Flash_fwd_paramsE,(.L_x_8334 - _ZN5flash32flash_fwd_splitkv_combine_kernelI23Flash_fwd_kernel_traitsILi128ELi64ELi64ELi4ELb0ELb0EN7cutlass6half_tE19Flash_kernel_traitsILi128ELi64ELi64ELi4ES3_EELi4ELi7ELb0EEEvNS_16Flash_fwd_paramsE)
        .other          _ZN5flash32flash_fwd_splitkv_combine_kernelI23Flash_fwd_kernel_traitsILi128ELi64ELi64ELi4ELb0ELb0EN7cutlass6half_tE19Flash_kernel_traitsILi128ELi64ELi64ELi4ES3_EELi4ELi7ELb0EEEvNS_16Flash_fwd_paramsE,@"STO_CUDA_ENTRY STV_DEFAULT"
_ZN5flash32flash_fwd_splitkv_combine_kernelI23Flash_fwd_kernel_traitsILi128ELi64ELi64ELi4ELb0ELb0EN7cutlass6half_tE19Flash_kernel_traitsILi128ELi64ELi64ELi4ES3_EELi4ELi7ELb0EEEvNS_16Flash_fwd_paramsE:
.text._ZN5flash32flash_fwd_splitkv_combine_kernelI23Flash_fwd_kernel_traitsILi128ELi64ELi64ELi4ELb0ELb0EN7cutlass6half_tE19Flash_kernel_traitsILi128ELi64ELi64ELi4ES3_EELi4ELi7ELb0EEEvNS_16Flash_fwd_paramsE:
        /* <DEDUP_REMOVED lines=23> */
[----:B------:R-:W-:Y:S05]  /*0170*/  CALL.REL.NOINC `($__internal_14_$__cuda_sm20_div_s64) ;  /* 0x0000004400e47944 */ /* 0x000fea0003c00000 */
[----:B------:R-:W-:Y:S05]  /*0180*/  BRA `(.L_x_4707) ;  /* 0x00000000004c7947 */ /* 0x000fea0003800000 */
.L_x_4706:
        /* <DEDUP_REMOVED lines=19> */
.L_x_4707:
        /* <DEDUP_REMOVED lines=12> */
[----:B------:R-:W-:Y:S05]  /*0380*/  CALL.REL.NOINC `($__internal_14_$__cuda_sm20_div_s64) ;  /* 0x0000004400607944 */ /* 0x000fea0003c00000 */
[----:B------:R-:W-:Y:S02]  /*0390*/  MOV R6, R20 ;  /* 0x0000001400067202 */ /* 0x000fe40000000f00 */
[----:B------:R-:W-:Y:S01]  /*03a0*/  MOV R7, R21 ;  /* 0x0000001500077202 */ /* 0x000fe20000000f00 */
[----:B------:R-:W-:Y:S05]  /*03b0*/  BRA `(.L_x_4710) ;  /* 0x00000000004c7947 */ /* 0x000fea0003800000 */
.L_x_4709:
        /* <DEDUP_REMOVED lines=19> */
.L_x_4710:
[----:B------:R-:W-:Y:S05]  /*04f0*/  BSYNC B0 ;  /* 0x0000000000007941 */ /* 0x000fea0003800000 */
.L_x_4708:
        /* <DEDUP_REMOVED lines=53> */
[----:B------:R-:W-:Y:S02]  /*0850*/  MOV R32, R20 ;  /* 0x0000001400207202 */ /* 0x000fe40000000f00 */
[----:B------:R-:W-:Y:S01]  /*0860*/  MOV R33, R21 ;  /* 0x0000001500217202 */ /* 0x000fe20000000f00 */
[----:B------:R-:W-:Y:S05]  /*0870*/  BRA `(.L_x_4713) ;  /* 0x00000000004c7947 */ /* 0x000fea0003800000 */
.L_x_4712:
        /* <DEDUP_REMOVED lines=19> */
.L_x_4713:
[----:B------:R-:W-:Y:S05]  /*09b0*/  BSYNC B0 ;  /* 0x0000000000007941 */ /* 0x000fea0003800000 */
.L_x_4711:
        /* <DEDUP_REMOVED lines=105> */
.L_x_4715:
        /* <DEDUP_REMOVED lines=19> */
.L_x_4716:
[----:B------:R-:W-:Y:S05]  /*1180*/  BSYNC B0 ;  /* 0x0000000000007941 */ /* 0x000fea0003800000 */
.L_x_4714:
        /* <DEDUP_REMOVED lines=113> */
[----:B------:R-:W-:Y:S05]  /*18a0*/  CALL.REL.NOINC `($__internal_14_$__cuda_sm20_div_s64) ;  /* 0x0000003000187944 */ /* 0x000fea0003c00000 */
[----:B------:R-:W-:Y:S02]  /*18b0*/  MOV R40, R20 ;  /* 0x0000001400287202 */ /* 0x000fe40000000f00 */
[----:B------:R-:W-:Y:S01]  /*18c0*/  MOV R41, R21 ;  /* 0x0000001500297202 */ /* 0x000fe20000000f00 */
[----:B------:R-:W-:Y:S05]  /*18d0*/  BRA `(.L_x_4719) ;  /* 0x00000000004c7947 */ /* 0x000fea0003800000 */
.L_x_4718:
        /* <DEDUP_REMOVED lines=19> */
.L_x_4719:
[----:B------:R-:W-:Y:S05]  /*1a10*/  BSYNC B0 ;  /* 0x0000000000007941 */ /* 0x000fea0003800000 */
.L_x_4717:
        /* <DEDUP_REMOVED lines=171> */
[----:B------:R-:W-:Y:S05]  /*24d0*/  CALL.REL.NOINC `($__internal_14_$__cuda_sm20_div_s64) ;  /* 0x00000024000c7944 */ /* 0x000fea0003c00000 */
        /* <DEDUP_REMOVED lines=9> */
.L_x_4724:
        /* <DEDUP_REMOVED lines=22> */
.L_x_4725:
[----:B------:R-:W-:Y:S05]  /*26d0*/  BSYNC B0 ;  /* 0x0000000000007941 */ /* 0x000fea0003800000 */
.L_x_4723:
        /* <DEDUP_REMOVED lines=19> */
.L_x_4727:
        /* <DEDUP_REMOVED lines=22> */
.L_x_4728:
[----:B------:R-:W-:Y:S05]  /*2970*/  BSYNC B0 ;  /* 0x0000000000007941 */ /* 0x000fea0003800000 */
.L_x_4726:
        /* <DEDUP_REMOVED lines=11> */
[----:B------:R-:W-:Y:S05]  /*2a30*/  CALL.REL.NOINC `($__internal_14_$__cuda_sm20_div_s64) ;  /* 0x0000001c00b47944 */ /* 0x000fea0003c00000 */
[----:B------:R-:W-:-:S04]  /*2a40*/  IADD3 R19, P0, RZ, -R20, RZ ;  /* 0x80000014ff137210 */ /* 0x000fc80007f1e0ff */
[----:B------:R-:W-:Y:S01]  /*2a50*/  IADD3.X R18, RZ, ~R21, RZ, P0, !PT ;  /* 0x80000015ff127210 */ /* 0x000fe200007fe4ff */
[----:B------:R-:W-:-:S04]  /*2a60*/  IMAD.WIDE.U32 R42, R5, R19, R42 ;  /* 0x00000013052a7225 */ /* 0x000fc800078e002a */
[----:B------:R-:W-:-:S04]  /*2a70*/  IMAD R18, R18, R5, RZ ;  /* 0x0000000512127224 */ /* 0x000fc800078e02ff */
[----:B------:R-:W-:-:S05]  /*2a80*/  IMAD R4, R4, R19, R18 ;  /* 0x0000001304047224 */ /* 0x000fca00078e0212 */
[----:B------:R-:W-:Y:S01]  /*2a90*/  IADD3 R4, R43, R4, RZ ;  /* 0x000000042b047210 */ /* 0x000fe20007ffe0ff */
[----:B------:R-:W-:Y:S05]  /*2aa0*/  BRA `(.L_x_4731) ;  /* 0x0000000000587947 */ /* 0x000fea0003800000 */
.L_x_4730:
        /* <DEDUP_REMOVED lines=22> */
.L_x_4731:
[----:B------:R-:W-:Y:S05]  /*2c10*/  BSYNC B0 ;  /* 0x0000000000007941 */ /* 0x000fea0003800000 */
.L_x_4729:
        /* <DEDUP_REMOVED lines=38> */
[----:B------:R-:W-:Y:S05]  /*2e80*/  CALL.REL.NOINC `($__internal_14_$__cuda_sm20_div_s64) ;  /* 0x0000001800a07944 */ /* 0x000fea0003c00000 */
        /* <DEDUP_REMOVED lines=12> */
.L_x_4733:
        /* <DEDUP_REMOVED lines=23> */
.L_x_4734:
[----:B------:R-:W-:Y:S05]  /*30c0*/  BSYNC B0 ;  /* 0x0000000000007941 */ /* 0x000fea0003800000 */
.L_x_4732:
        /* <DEDUP_REMOVED lines=18> */
.L_x_4736:
        /* <DEDUP_REMOVED lines=22> */
.L_x_4737:
[----:B------:R-:W-:Y:S05]  /*3350*/  BSYNC B0 ;  /* 0x0000000000007941 */ /* 0x000fea0003800000 */
.L_x_4735:
        /* <DEDUP_REMOVED lines=22> */
.L_x_4739:
        /* <DEDUP_REMOVED lines=23> */
.L_x_4740:
[----:B------:R-:W-:Y:S05]  /*3630*/  BSYNC B0 ;  /* 0x0000000000007941 */ /* 0x000fea0003800000 */
.L_x_4738:
        /* <DEDUP_REMOVED lines=39> */
.L_x_4742:
        /* <DEDUP_REMOVED lines=23> */
.L_x_4743:
[----:B------:R-:W-:Y:S05]  /*3a20*/  BSYNC B0 ;  /* 0x0000000000007941 */ /* 0x000fea0003800000 */
.L_x_4741:
        /* <DEDUP_REMOVED lines=29> */
.L_x_4745:
        /* <DEDUP_REMOVED lines=23> */
.L_x_4746:
[----:B------:R-:W-:Y:S05]  /*3d70*/  BSYNC B0 ;  /* 0x0000000000007941 */ /* 0x000fea0003800000 */
.L_x_4744:
        /* <DEDUP_REMOVED lines=21> */
.L_x_4722:
[----:B------:R-:W-:Y:S02]  /*3ed0*/  ULDC.64 UR4, c[0x0][0x2b0] ;  /* 0x0000ac0000047ab9 */ /* 0x000fe40000000a00 */
[----:B------:R-:W-:-:S04]  /*3ee0*/  LEA R2, P0, R38, UR4, 0x2 ;  /* 0x0000000426027c11 */ /* 0x000fc8000f8010ff */
[----:B------:R-:W-:-:S05]  /*3ef0*/  LEA.HI.X R3, R38, UR5, R39, 0x2, P0 ;  /* 0x0000000526037c11 */ /* 0x000fca00080f1427 */
[----:B------:R0:W-:Y:S04]  /*3f00*/  STG.E desc[UR8][R2.64], R29 ;  /* 0x0000001d02007986 */ /* 0x0001e8000c101908 */
.L_x_4721:
[----:B------:R-:W-:Y:S05]  /*3f10*/  BSYNC B1 ;  /* 0x0000000000017941 */ /* 0x000fea0003800000 */
.L_x_4720:
        /* <DEDUP_REMOVED lines=54> */
.L_x_4750:
        /* <DEDUP_REMOVED lines=10> */
.L_x_4749:
[----:B------:R-:W-:Y:S05]  /*4320*/  BSYNC B0 ;  /* 0x0000000000007941 */ /* 0x000fea0003800000 */
.L_x_4748:
        /* <DEDUP_REMOVED lines=8> */
.L_x_4747:
        /* <DEDUP_REMOVED lines=86> */
        .weak           $__internal_14_$__cuda_sm20_div_s64
        .type           $__internal_14_$__cuda_sm20_div_s64,@function
        .size           $__internal_14_$__cuda_sm20_div_s64,(.L_x_8334 - $__internal_14_$__cuda_sm20_div_s64)
$__internal_14_$__cuda_sm20_div_s64:
        /* <DEDUP_REMOVED lines=83> */
[----:B------:R-:W-:Y:S05]  /*4e40*/  RET.REL.NODEC R22 `(_ZN5flash32flash_fwd_splitkv_combine_kernelI23Flash_fwd_kernel_traitsILi128ELi64ELi64ELi4ELb0ELb0EN7cutlass6half_tE19Flash_kernel_traitsILi128ELi64ELi64ELi4ES3_EELi4ELi7ELb0EEEvNS_16Flash_fwd_paramsE) ;  /* 0xffffffb0166c7950 */ /* 0x000fea0003c3ffff */
.L_x_4751:
        /* <DEDUP_REMOVED lines=11> */
.L_x_8334:


//--------------------- .text._ZN5flash32flash_fwd_splitkv_combine_kernelI23Flash_fwd_kernel_traitsILi128ELi64ELi64ELi4ELb0ELb0EN7cutlass6half_tE19Flash_kernel_traitsILi128ELi64ELi64ELi4ES3_EELi4ELi6ELb0EEEvNS_16Flash_fwd_paramsE --------------------------
	.section	.text._ZN5flash32flash_fwd_splitkv_combine_kernelI23Flash_fwd_kernel_traitsILi128ELi64ELi64ELi4ELb0ELb0EN7cutlass6half_tE19Flash_kernel_traitsILi128ELi64ELi64ELi4ES3_EELi4ELi6ELb0EEEvNS_16Flash_fwd_paramsE,"ax",@progbits
	.align	128
        .global         _ZN5flash32flash_fwd_splitkv_combine_kernelI23Flash_fwd_kernel_traitsILi128ELi64ELi64ELi4ELb0ELb0EN7cutlass6half_tE19Flash_kernel_traitsILi128ELi64ELi64ELi4ES3_EELi4ELi6ELb0EEEvNS_16Flash_fwd_paramsE
        .type           _ZN5flash32flash_fwd_splitkv_combine_kernelI23Flash_fwd_kernel_traitsILi128ELi64ELi64ELi4ELb0ELb0EN7cutlass6half_tE19Flash_kernel_traitsILi128ELi64ELi64ELi4ES3_EELi4ELi6ELb0EEEvNS_16Flash_fwd_paramsE,@function
        .size           _ZN5flash32flash_fwd_splitkv_combine_kernelI23Flash_fwd_kernel_traitsILi128ELi64ELi64ELi4ELb0ELb0EN7cutlass6half_tE19Flash_kernel_traitsILi128ELi64ELi64ELi4ES3_EELi4ELi6ELb0EEEvNS_16Flash_fwd_paramsE,(.L_x_8335 - _ZN5flash32flash_fwd_splitkv_combine_kernelI23Flash_fwd_kernel_traitsILi128ELi64ELi64ELi4ELb0ELb0EN7cutlass6half_tE19Flash_kernel_traitsILi128ELi64ELi64ELi4ES3_EELi4ELi6ELb0EEEvNS_16Flash_fwd_paramsE)
        .other          _ZN5flash32flash_fwd_splitkv_combine_kernelI23Flash_fwd_kernel_traitsILi128ELi64ELi64ELi4ELb0ELb0EN7cutlass6half_tE19Flash_kernel_traitsILi128ELi64ELi64ELi4ES3_EELi4ELi6ELb0EEEvNS_16Flash_fwd_paramsE,@"STO_CUDA_ENTRY STV_DEFAULT"
_ZN5flash32flash_fwd_splitkv_combine_kernelI23Flash_fwd_kernel_traitsILi128ELi64ELi64ELi4ELb0ELb0EN7cutlass6half_tE19Flash_kernel_traitsILi128ELi64ELi64ELi4ES3_EELi4ELi6ELb0EEEvNS_16Flash_fwd_paramsE:
.text._ZN5flash32flash_fwd_splitkv_combine_kernelI23Flash_fwd_kernel_traitsILi128ELi64ELi64ELi4ELb0ELb0EN7cutlass6half_tE19Flash_kernel_traitsILi128ELi64ELi64ELi4ES3_EELi4ELi6ELb0EEEvNS_16Flash_fwd_paramsE:
        /* <DEDUP_REMOVED lines=23> */
[----:B------:R-:W-:Y:S05]  /*0170*/  CALL.REL.NOINC `($__internal_15_$__cuda_sm20_div_s64) ;  /* 0x0000004400007944 */ /* 0x000fea0003c00000 */
[----:B------:R-:W-:Y:S05]  /*0180*/  BRA `(.L_x_4753) ;  /* 0x00000000004c7947 */ /* 0x000fea0003800000 */
.L_x_4752:
        /* <DEDUP_REMOVED lines=19> */
.L_x_4753:
        /* <DEDUP_REMOVED lines=12> */
[----:B------:R-:W-:Y:S05]  /*0380*/  CALL.REL.NOINC `($__internal_15_$__cuda_sm20_div_s64) ;  /* 0x00000040007c7944 */ /* 0x000fea0003c00000 */
[----:B------:R-:W-:Y:S02]  /*0390*/  MOV R8, R22 ;  /* 0x0000001600087202 */ /* 0x000fe40000000f00 */
[----:B------:R-:W-:Y:S01]  /*03a0*/  MOV R9, R23 ;  /* 0x0000001700097202 */ /* 0x000fe20000000f00 */
[----:B------:R-:W-:Y:S05]  /*03b0*/  BRA `(.L_x_4756) ;  /* 0x00000000004c7947 */ /* 0x000fea0003800000 */
.L_x_4755:
        /* <DEDUP_REMOVED lines=19> */
.L_x_4756:
[----:B------:R-:W-:Y:S05]  /*04f0*/  BSYNC B0 ;  /* 0x0000000000007941 */ /* 0x000fea0003800000 */
.L_x_4754:
        /* <DEDUP_REMOVED lines=42> */
.L_x_4758:
        /* <DEDUP_REMOVED lines=19> */
.L_x_4759:
[----:B------:R-:W-:Y:S05]  /*08d0*/  BSYNC B0 ;  /* 0x0000000000007941 */ /* 0x000fea0003800000 */
.L_x_4757:
        /* <DEDUP_REMOVED lines=72> */
[----:B------:R-:W-:Y:S05]  /*0d60*/  CALL.REL.NOINC `($__internal_15_$__cuda_sm20_div_s64) ;  /* 0x0000003800047944 */ /* 0x000fea0003c00000 */
[----:B------:R-:W-:Y:S02]  /*0d70*/  MOV R38, R22 ;  /* 0x0000001600267202 */ /* 0x000fe40000000f00 */
[----:B------:R-:W-:Y:S01]  /*0d80*/  MOV R39, R23 ;  /* 0x0000001700277202 */ /* 0x000fe20000000f00 */
[----:B------:R-:W-:Y:S05]  /*0d90*/  BRA `(.L_x_4762) ;  /* 0x00000000004c7947 */ /* 0x000fea0003800000 */
.L_x_4761:
        /* <DEDUP_REMOVED lines=19> */
.L_x_4762:
[----:B------:R-:W-:Y:S05]  /*0ed0*/  BSYNC B0 ;  /* 0x0000000000007941 */ /* 0x000fea0003800000 */
.L_x_4760:
        /* <DEDUP_REMOVED lines=41> */
.L_x_4764:
        /* <DEDUP_REMOVED lines=19> */
.L_x_4765:
[----:B------:R-:W-:Y:S05]  /*12a0*/  BSYNC B0 ;  /* 0x0000000000007941 */ /* 0x000fea0003800000 */
.L_x_4763:
        /* <DEDUP_REMOVED lines=245> */
[----:B------:R-:W-:Y:S05]  /*2200*/  CALL.REL.NOINC `($__internal_15_$__cuda_sm20_div_s64) ;  /* 0x0000002000dc7944 */ /* 0x000fea0003c00000 */
        /* <DEDUP_REMOVED lines=9> */
.L_x_4770:
        /* <DEDUP_REMOVED lines=22> */
.L_x_4771:
[----:B------:R-:W-:Y:S05]  /*2400*/  BSYNC B0 ;  /* 0x0000000000007941 */ /* 0x000fea0003800000 */
.L_x_4769:
        /* <DEDUP_REMOVED lines=19> */
.L_x_4773:
        /* <DEDUP_REMOVED lines=22> */
.L_x_4774:
[----:B------:R-:W-:Y:S05]  /*26a0*/  BSYNC B0 ;  /* 0x0000000000007941 */ /* 0x000fea0003800000 */
.L_x_4772:
        /* <DEDUP_REMOVED lines=11> */
[----:B------:R-:W-:Y:S05]  /*2760*/  CALL.REL.NOINC `($__internal_15_$__cuda_sm20_div_s64) ;  /* 0x0000001c00847944 */ /* 0x000fea0003c00000 */
[----:B------:R-:W-:-:S04]  /*2770*/  IADD3 R19, P0, RZ, -R22, RZ ;  /* 0x80000016ff137210 */ /* 0x000fc80007f1e0ff */
[----:B------:R-:W-:Y:S01]  /*2780*/  IADD3.X R18, RZ, ~R23, RZ, P0, !PT ;  /* 0x80000017ff127210 */ /* 0x000fe200007fe4ff */
[----:B------:R-:W-:-:S04]  /*2790*/  IMAD.WIDE.U32 R42, R5, R19, R42 ;  /* 0x00000013052a7225 */ /* 0x000fc800078e002a */
[----:B------:R-:W-:-:S04]  /*27a0*/  IMAD R18, R18, R5, RZ ;  /* 0x0000000512127224 */ /* 0x000fc800078e02ff */
[----:B------:R-:W-:-:S05]  /*27b0*/  IMAD R4, R4, R19, R18 ;  /* 0x0000001304047224 */ /* 0x000fca00078e0212 */
[----:B------:R-:W-:Y:S01]  /*27c0*/  IADD3 R4, R43, R4, RZ ;  /* 0x000000042b047210 */ /* 0x000fe20007ffe0ff */
[----:B------:R-:W-:Y:S05]  /*27d0*/  BRA `(.L_x_4777) ;  /* 0x0000000000587947 */ /* 0x000fea0003800000 */
.L_x_4776:
        /* <DEDUP_REMOVED lines=22> */
.L_x_4777:
[----:B------:R-:W-:Y:S05]  /*2940*/  BSYNC B0 ;  /* 0x0000000000007941 */ /* 0x000fea0003800000 */
.L_x_4775:
        /* <DEDUP_REMOVED lines=38> */
[----:B------:R-:W-:Y:S05]  /*2bb0*/  CALL.REL.NOINC `($__internal_15_$__cuda_sm20_div_s64) ;  /* 0x0000001800707944 */ /* 0x000fea0003c00000 */
        /* <DEDUP_REMOVED lines=12> */
.L_x_4779:
        /* <DEDUP_REMOVED lines=23> */
.L_x_4780:
[----:B------:R-:W-:Y:S05]  /*2df0*/  BSYNC B0 ;  /* 0x0000000000007941 */ /* 0x000fea0003800000 */
.L_x_4778:
        /* <DEDUP_REMOVED lines=18> */
.L_x_4782:
        /* <DEDUP_REMOVED lines=22> */
.L_x_4783:
[----:B------:R-:W-:Y:S05]  /*3080*/  BSYNC B0 ;  /* 0x0000000000007941 */ /* 0x000fea0003800000 */
.L_x_4781:
        /* <DEDUP_REMOVED lines=22> */
.L_x_4785:
        /* <DEDUP_REMOVED lines=23> */
.L_x_4786:
[----:B------:R-:W-:Y:S05]  /*3360*/  BSYNC B0 ;  /* 0x0000000000007941 */ /* 0x000fea0003800000 */
.L_x_4784:
        /* <DEDUP_REMOVED lines=39> */
.L_x_4788:
        /* <DEDUP_REMOVED lines=23> */
.L_x_4789:
[----:B------:R-:W-:Y:S05]  /*3750*/  BSYNC B0 ;  /* 0x0000000000007941 */ /* 0x000fea0003800000 */
.L_x_4787:
        /* <DEDUP_REMOVED lines=29> */
.L_x_4791:
        /* <DEDUP_REMOVED lines=23> */
.L_x_4792:
[----:B------:R-:W-:Y:S05]  /*3aa0*/  BSYNC B0 ;  /* 0x0000000000007941 */ /* 0x000fea0003800000 */
.L_x_4790:
        /* <DEDUP_REMOVED lines=21> */
.L_x_4768:
[----:B------:R-:W-:Y:S02]  /*3c00*/  ULDC.64 UR4, c[0x0][0x2b0] ;  /* 0x0000ac0000047ab9 */ /* 0x000fe40000000a00 */
[----:B------:R-:W-:-:S04]  /*3c10*/  LEA R2, P0, R36, UR4, 0x2 ;  /* 0x0000000424027c11 */ /* 0x000fc8000f8010ff */
[----:B------:R-:W-:-:S05]  /*3c20*/  LEA.HI.X R3, R36, UR5, R37, 0x2, P0 ;  /* 0x0000000524037c11 */ /* 0x000fca00080f1425 */
[----:B------:R0:W-:Y:S04]  /*3c30*/  STG.E desc[UR8][R2.64], R30 ;  /* 0x0000001e02007986 */ /* 0x0001e8000c101908 */
.L_x_4767:
[----:B------:R-:W-:Y:S05]  /*3c40*/  BSYNC B1 ;  /* 0x0000000000017941 */ /* 0x000fea0003800000 */
.L_x_4766:
        /* <DEDUP_REMOVED lines=42> */
.L_x_4796:
        /* <DEDUP_REMOVED lines=10> */
.L_x_4795:
[----:B------:R-:W-:Y:S05]  /*3f90*/  BSYNC B0 ;  /* 0x0000000000007941 */ /* 0x000fea0003800000 */
.L_x_4794:
        /* <DEDUP_REMOVED lines=8> */
.L_x_4793:
        /* <DEDUP_REMOVED lines=86> */
        .weak           $__internal_15_$__cuda_sm20_div_s64
        .type           $__internal_15_$__cuda_sm20_div_s64,@function
        .size           $__internal_15_$__cuda_sm20_div_s64,(.L_x_8335 - $__internal_15_$__cuda_sm20_div_s64)
$__internal_15_$__cuda_sm20_div_s64:
        /* <DEDUP_REMOVED lines=83> */
[----:B------:R-:W-:Y:S05]  /*4ab0*/  RET.REL.NODEC R20 `(_ZN5flash32flash_fwd_splitkv_combine_kernelI23Flash_fwd_kernel_traitsILi128ELi64ELi64ELi4ELb0ELb0EN7cutlass6half_tE19Flash_kernel_traitsILi128ELi64ELi64ELi4ES3_EELi4ELi6ELb0EEEvNS_16Flash_fwd_paramsE) ;  /* 0xffffffb414507950 */ /* 0x000fea0003c3ffff */
.L_x_4797:
        /* <DEDUP_REMOVED lines=12> */
.L_x_8335:


//--------------------- .text._ZN5flash32flash_fwd_splitkv_combine_kernelI23Flash_fwd_kernel_traitsILi128ELi64ELi64ELi4ELb0ELb0EN7cutlass6half_tE19Flash_kernel_traitsILi128ELi64ELi64ELi4ES3_EELi4ELi5ELb0EEEvNS_16Flash_fwd_paramsE --------------------------
	.section	.text._ZN5flash32flash_fwd_splitkv_combine_kernelI23Flash_fwd_kernel_traitsILi128ELi64ELi64ELi4ELb0ELb0EN7cutlass6half_tE19Flash_kernel_traitsILi128ELi64ELi64ELi4ES3_EELi4ELi5ELb0EEEvNS_16Flash_fwd_paramsE,"ax",@progbits
	.align	128
        .global         _ZN5flash32flash_fwd_splitkv_combine_kernelI23Flash_fwd_kernel_traitsILi128ELi64ELi64ELi4ELb0ELb0EN7cutlass6half_tE19Flash_kernel_traitsILi128ELi64ELi64ELi4ES3_EELi4ELi5ELb0EEEvNS_16Flash_fwd_paramsE
        .type           _ZN5flash32flash_fwd_splitkv_combine_kernelI23Flash_fwd_kernel_traitsILi128ELi64ELi64ELi4ELb0ELb0EN7cutlass6half_tE19Flash_kernel_traitsILi128ELi64ELi64ELi4ES3_EELi4ELi5ELb0EEEvNS_16Flash_fwd_paramsE,@function
        .size           _ZN5flash32flash_fwd_splitkv_combine_kernelI23Flash_fwd_kernel_traitsILi128ELi64ELi64ELi4ELb0ELb0EN7cutlass6half_tE19Flash_kernel_traitsILi128ELi64ELi64ELi4ES3_EELi4ELi5ELb0EEEvNS_16Flash_fwd_paramsE,(.L_x_8336 - _ZN5flash32flash_fwd_splitkv_combine_kernelI23Flash_fwd_kernel_traitsILi128ELi64ELi64ELi4ELb0ELb0EN7cutlass6half_tE19Flash_kernel_traitsILi128ELi64ELi64ELi4ES3_EELi4ELi5ELb0EEEvNS_16Flash_fwd_paramsE)
        .other          _ZN5flash32flash_fwd_splitkv_combine_kernelI23Flash_fwd_kernel_traitsILi128ELi64ELi64ELi4ELb0ELb0EN7cutlass6half_tE19Flash_kernel_traitsILi128ELi64ELi64ELi4ES3_EELi4ELi5ELb0EEEvNS_16Flash_fwd_paramsE,@"STO_CUDA_ENTRY STV_DEFAULT"
_ZN5flash32flash_fwd_splitkv_combine_kernelI23Flash_fwd_kernel_traitsILi128ELi64ELi64ELi4ELb0ELb0EN7cutlass6half_tE19Flash_kernel_traitsILi128ELi64ELi64ELi4ES3_EELi4ELi5ELb0EEEvNS_16Flash_fwd_paramsE:
.text._ZN5flash32flash_fwd_splitkv_combine_kernelI23Flash_fwd_kernel_traitsILi128ELi64ELi64ELi4ELb0ELb0EN7cutlass6half_tE19Flash_kernel_traitsILi128ELi64ELi64ELi4ES3_EELi4ELi5ELb0EEEvNS_16Flash_fwd_paramsE:
        /* <DEDUP_REMOVED lines=23> */
[----:B------:R-:W-:Y:S05]  /*0170*/  CALL.REL.NOINC `($__internal_16_$__cuda_sm20_div_s64) ;  /* 0x0000004400047944 */ /* 0x000fea0003c00000 */
[----:B------:R-:W-:Y:S05]  /*0180*/  BRA `(.L_x_4799) ;  /* 0x00000000004c7947 */ /* 0x000fea0003800000 */
.L_x_4798:
        /* <DEDUP_REMOVED lines=19> */
.L_x_4799:
        /* <DEDUP_REMOVED lines=13> */
[----:B------:R-:W-:Y:S05]  /*0390*/  CALL.REL.NOINC `($__internal_16_$__cuda_sm20_div_s64) ;  /* 0x00000040007c7944 */ /* 0x000fea0003c00000 */
[----:B------:R-:W-:Y:S02]  /*03a0*/  MOV R8, R20 ;  /* 0x0000001400087202 */ /* 0x000fe40000000f00 */
[----:B------:R-:W-:Y:S01]  /*03b0*/  MOV R9, R21 ;  /* 0x0000001500097202 */ /* 0x000fe20000000f00 */
[----:B------:R-:W-:Y:S05]  /*03c0*/  BRA `(.L_x_4802) ;  /* 0x00000000004c7947 */ /* 0x000fea0003800000 */
.L_x_4801:
        /* <DEDUP_REMOVED lines=19> */
.L_x_4802:
[----:B------:R-:W-:Y:S05]  /*0500*/  BSYNC B0 ;  /* 0x0000000000007941 */ /* 0x000fea0003800000 */
.L_x_4800:
        /* <DEDUP_REMOVED lines=43> */
.L_x_4804:
        /* <DEDUP_REMOVED lines=19> */
.L_x_4805:
[----:B------:R-:W-:Y:S05]  /*08f0*/  BSYNC B0 ;  /* 0x0000000000007941 */ /* 0x000fea0003800000 */
.L_x_4803:
        /* <DEDUP_REMOVED lines=74> */
[----:B------:R-:W-:Y:S02]  /*0da0*/  MOV R32, R20 ;  /* 0x0000001400207202 */ /* 0x000fe40000000f00 */
[----:B------:R-:W-:Y:S01]  /*0db0*/  MOV R33, R21 ;  /* 0x0000001500217202 */ /* 0x000fe20000000f00 */
[----:B------:R-:W-:Y:S05]  /*0dc0*/  BRA `(.L_x_4808) ;  /* 0x00000000004c7947 */ /* 0x000fea0003800000 */
.L_x_4807:
        /* <DEDUP_REMOVED lines=19> */
.L_x_4808:
[----:B------:R-:W-:Y:S05]  /*0f00*/  BSYNC B0 ;  /* 0x0000000000007941 */ /* 0x000fea0003800000 */
.L_x_4806:
        /* <DEDUP_REMOVED lines=43> */
.L_x_4810:
        /* <DEDUP_REMOVED lines=19> */
.L_x_4811:
[----:B------:R-:W-:Y:S05]  /*12f0*/  BSYNC B0 ;  /* 0x0000000000007941 */ /* 0x000fea0003800000 */
.L_x_4809:
        /* <DEDUP_REMOVED lines=67> */
.L_x_4813:
[----:B------:R-:W-:Y:S05]  /*1730*/  BSYNC B0 ;  /* 0x0000000000007941 */ /* 0x000fea0003800000 */
.L_x_4812:
        /* <DEDUP_REMOVED lines=14> */
.L_x_4815:
[----:B------:R-:W-:Y:S05]  /*1820*/  BSYNC B0 ;  /* 0x0000000000007941 */ /* 0x000fea0003800000 */
.L_x_4814:
        /* <DEDUP_REMOVED lines=162> */
.L_x_4820:
        /* <DEDUP_REMOVED lines=22> */
.L_x_4821:
[----:B------:R-:W-:Y:S05]  /*23b0*/  BSYNC B0 ;  /* 0x0000000000007941 */ /* 0x000fea0003800000 */
.L_x_4819:
[----:B------:R-:W-:Y:S01]  /*23c0*/  LOP3.LUT R19, R17, R0, RZ, 0xfc, !PT ;  /* 0x0000000011137212 */ /* 0x000fe200078efcff */
[----:B------:R-:W-:Y:S03]  /*23d0*/  BSSY B0, `(.L_x_4822) ;  /* 0x0000028000007945 */ /* 0x000fe60003800000 */
[----:B------:R-:W-:-:S13]  /*23e0*/  ISETP.NE.U32.AND P0, PT, R19, RZ, PT ;  /* 0x000000ff1300720c */ /* 0x000fda0003f05070 */
[----:B------:R-:W-:Y:S05]  /*23f0*/  @!P0 BRA `(.L_x_4823) ;  /* 0x00000000003c8947 */ /* 0x000fea0003800000 */
[----:B------:R-:W-:Y:S01]  /*2400*/  IMAD.MOV.U32 R24, RZ, RZ, R25 ;  /* 0x000000ffff187224 */ /* 0x000fe200078e0019 */
[----:B------:R-:W-:Y:S02]  /*2410*/  MOV R23, R0 ;  /* 0x0000000000177202 */ /* 0x000fe40000000f00 */
[----:B------:R-:W-:Y:S02]  /*2420*/  MOV R22, 0x2440 ;  /* 0x0000244000167802 */ /* 0x000fe40000000f00 */
[----:B------:R-:W-:Y:S05]  /*2430*/  CALL.REL.NOINC `($__internal_16_$__cuda_sm20_div_s64) ;  /* 0x0000002000547944 */ /* 0x000fea0003c00000 */
        /* <DEDUP_REMOVED lines=11> */
.L_x_4823:
        /* <DEDUP_REMOVED lines=22> */
.L_x_4824:
[----:B------:R-:W-:Y:S05]  /*2650*/  BSYNC B0 ;  /* 0x0000000000007941 */ /* 0x000fea0003800000 */
.L_x_4822:
        /* <DEDUP_REMOVED lines=11> */
[----:B------:R-:W-:Y:S05]  /*2710*/  CALL.REL.NOINC `($__internal_16_$__cuda_sm20_div_s64) ;  /* 0x0000001c009c7944 */ /* 0x000fea0003c00000 */
[----:B------:R-:W-:-:S04]  /*2720*/  IADD3 R17, P0, RZ, -R20, RZ ;  /* 0x80000014ff117210 */ /* 0x000fc80007f1e0ff */
[----:B------:R-:W-:Y:S01]  /*2730*/  IADD3.X R18, RZ, ~R21, RZ, P0, !PT ;  /* 0x80000015ff127210 */ /* 0x000fe200007fe4ff */
[----:B------:R-:W-:-:S04]  /*2740*/  IMAD.WIDE.U32 R36, R5, R17, R36 ;  /* 0x0000001105247225 */ /* 0x000fc800078e0024 */
[----:B------:R-:W-:-:S04]  /*2750*/  IMAD R18, R18, R5, RZ ;  /* 0x0000000512127224 */ /* 0x000fc800078e02ff */
[----:B------:R-:W-:-:S05]  /*2760*/  IMAD R4, R4, R17, R18 ;  /* 0x0000001104047224 */ /* 0x000fca00078e0212 */
[----:B------:R-:W-:Y:S01]  /*2770*/  IADD3 R4, R37, R4, RZ ;  /* 0x0000000425047210 */ /* 0x000fe20007ffe0ff */
[----:B------:R-:W-:Y:S05]  /*2780*/  BRA `(.L_x_4827) ;  /* 0x0000000000587947 */ /* 0x000fea0003800000 */
.L_x_4826:
        /* <DEDUP_REMOVED lines=22> */
.L_x_4827:
[----:B------:R-:W-:Y:S05]  /*28f0*/  BSYNC B0 ;  /* 0x0000000000007941 */ /* 0x000fea0003800000 */
.L_x_4825:
        /* <DEDUP_REMOVED lines=38> */
[----:B------:R-:W-:Y:S05]  /*2b60*/  CALL.REL.NOINC `($__internal_16_$__cuda_sm20_div_s64) ;  /* 0x0000001800887944 */ /* 0x000fea0003c00000 */
        /* <DEDUP_REMOVED lines=12> */
.L_x_4829:
        /* <DEDUP_REMOVED lines=23> */
.L_x_4830:
[----:B------:R-:W-:Y:S05]  /*2da0*/  BSYNC B0 ;  /* 0x0000000000007941 */ /* 0x000fea0003800000 */
.L_x_4828:
        /* <DEDUP_REMOVED lines=19> */
.L_x_4832:
        /* <DEDUP_REMOVED lines=22> */
.L_x_4833:
[----:B------:R-:W-:Y:S05]  /*3040*/  BSYNC B0 ;  /* 0x0000000000007941 */ /* 0x000fea0003800000 */
.L_x_4831:
        /* <DEDUP_REMOVED lines=20> */
.L_x_4835:
        /* <DEDUP_REMOVED lines=23> */
.L_x_4836:
[----:B------:R-:W-:Y:S05]  /*3300*/  BSYNC B0 ;  /* 0x0000000000007941 */ /* 0x000fea0003800000 */
.L_x_4834:
        /* <DEDUP_REMOVED lines=39> */
.L_x_4838:
        /* <DEDUP_REMOVED lines=23> */
.L_x_4839:
[----:B------:R-:W-:Y:S05]  /*36f0*/  BSYNC B0 ;  /* 0x0000000000007941 */ /* 0x000fea0003800000 */
.L_x_4837:
        /* <DEDUP_REMOVED lines=26> */
.L_x_4841:
        /* <DEDUP_REMOVED lines=23> */
.L_x_4842:
[----:B------:R-:W-:Y:S05]  /*3a10*/  BSYNC B0 ;  /* 0x0000000000007941 */ /* 0x000fea0003800000 */
.L_x_4840:
        /* <DEDUP_REMOVED lines=21> */
.L_x_4818:
[----:B------:R-:W-:Y:S02]  /*3b70*/  ULDC.64 UR4, c[0x0][0x2b0] ;  /* 0x0000ac0000047ab9 */ /* 0x000fe40000000a00 */
[----:B------:R-:W-:-:S04]  /*3b80*/  LEA R2, P0, R30, UR4, 0x2 ;  /* 0x000000041e027c11 */ /* 0x000fc8000f8010ff */
[----:B------:R-:W-:-:S05]  /*3b90*/  LEA.HI.X R3, R30, UR5, R31, 0x2, P0 ;  /* 0x000000051e037c11 */ /* 0x000fca00080f141f */
[----:B------:R0:W-:Y:S04]  /*3ba0*/  STG.E desc[UR8][R2.64], R28 ;  /* 0x0000001c02007986 */ /* 0x0001e8000c101908 */
.L_x_4817:
[----:B------:R-:W-:Y:S05]  /*3bb0*/  BSYNC B1 ;  /* 0x0000000000017941 */ /* 0x000fea0003800000 */
.L_x_4816:
        /* <DEDUP_REMOVED lines=20> */
.L_x_4844:
[----:B------:R-:W-:Y:S05]  /*3d00*/  BSYNC B0 ;  /* 0x0000000000007941 */ /* 0x000fea0003800000 */
.L_x_4843:
        /* <DEDUP_REMOVED lines=31> */
.L_x_4848:
        /* <DEDUP_REMOVED lines=10> */
.L_x_4847:
[----:B------:R-:W-:Y:S05]  /*3fa0*/  BSYNC B0 ;  /* 0x0000000000007941 */ /* 0x000fea0003800000 */
.L_x_4846:
        /* <DEDUP_REMOVED lines=8> */
.L_x_4845:
        /* <DEDUP_REMOVED lines=86> */
        .weak           $__internal_16_$__cuda_sm20_div_s64
        .type           $__internal_16_$__cuda_sm20_div_s64,@function
        .size           $__internal_16_$__cuda_sm20_div_s64,(.L_x_8336 - $__internal_16_$__cuda_sm20_div_s64)
$__internal_16_$__cuda_sm20_div_s64:
        /* <DEDUP_REMOVED lines=83> */
[----:B------:R-:W-:Y:S06]  /*4ac0*/  RET.REL.NODEC R26 `(_ZN5flash32flash_fwd_splitkv_combine_kernelI23Flash_fwd_kernel_traitsILi128ELi64ELi64ELi4ELb0ELb0EN7cutlass6half_tE19Flash_kernel_traitsILi128ELi64ELi64ELi4ES3_EELi4ELi5ELb0EEEvNS_16Flash_fwd_paramsE) ;  /* 0xffffffb41a4c7950 */ /* 0x000fec0003c3ffff */
.L_x_4849:
        /* <DEDUP_REMOVED lines=11> */
.L_x_8336:


//--------------------- .text._ZN5flash32flash_fwd_splitkv_combine_kernelI23Flash_fwd_kernel_traitsILi128ELi64ELi64ELi4ELb0ELb0EN7cutlass6half_tE19Flash_kernel_traitsILi128ELi64ELi64ELi4ES3_EELi4ELi4ELb0EEEvNS_16Flash_fwd_paramsE --------------------------
	.section	.text._ZN5flash32flash_fwd_splitkv_combine_kernelI23Flash_fwd_kernel_traitsILi128ELi64ELi64ELi4ELb0ELb0EN7cutlass6half_tE19Flash_kernel_traitsILi128ELi64ELi64ELi4ES3_EELi4ELi4ELb0EEEvNS_16Flash_fwd_paramsE,"ax",@progbits
	.align	128
        .global         _ZN5flash32flash_fwd_splitkv_combine_kernelI23Flash_fwd_kernel_traitsILi128ELi64ELi64ELi4ELb0ELb0EN7cutlass6half_tE19Flash_kernel_traitsILi128ELi64ELi64ELi4ES3_EELi4ELi4ELb0EEEvNS_16Flash_fwd_paramsE
        .type           _ZN5flash32flash_fwd_splitkv_combine_kernelI23Flash_fwd_kernel_traitsILi128ELi64ELi64ELi4ELb0ELb0EN7cutlass6half_tE19Flash_kernel_traitsILi128ELi64ELi64ELi4ES3_EELi4ELi4ELb0EEEvNS_16Flash_fwd_paramsE,@function
        .size           _ZN5flash32flash_fwd_splitkv_combine_kernelI23Flash_fwd_kernel_traitsILi128ELi64ELi64ELi4ELb0ELb0EN7cutlass6half_tE19Flash_kernel_traitsILi128ELi64ELi64ELi4ES3_EELi4ELi4ELb0EEEvNS_16Flash_fwd_paramsE,(.L_x_8337 - _ZN5flash32flash_fwd_splitkv_combine_kernelI23Flash_fwd_kernel_traitsILi128ELi64ELi64ELi4ELb0ELb0EN7cutlass6half_tE19Flash_kernel_traitsILi128ELi64ELi64ELi4ES3_EELi4ELi4ELb0EEEvNS_16Flash_fwd_paramsE)
        .other          _ZN5flash32flash_fwd_splitkv_combine_kernelI23Flash_fwd_kernel_traitsILi128ELi64ELi64ELi4ELb0ELb0EN7cutlass6half_tE19Flash_kernel_traitsILi128ELi64ELi64ELi4ES3_EELi4ELi4ELb0EEEvNS_16Flash_fwd_paramsE,@"STO_CUDA_ENTRY STV_DEFAULT"
_ZN5flash32flash_fwd_splitkv_combine_kernelI23Flash_fwd_kernel_traitsILi128ELi64ELi64ELi4ELb0ELb0EN7cutlass6half_tE19Flash_kernel_traitsILi128ELi64ELi64ELi4ES3_EELi4ELi4ELb0EEEvNS_16Flash_fwd_paramsE:
.text._ZN5flash32flash_fwd_splitkv_combine_kernelI23Flash_fwd_kernel_traitsILi128ELi64ELi64ELi4ELb0ELb0EN7cutlass6half_tE19Flash_kernel_traitsILi128ELi64ELi64ELi4ES3_EELi4ELi4ELb0EEEvNS_16Flash_fwd_paramsE:
        /* <DEDUP_REMOVED lines=23> */
[----:B------:R-:W-:Y:S05]  /*0170*/  CALL.REL.NOINC `($__internal_17_$__cuda_sm20_div_s64) ;  /* 0x0000004400047944 */ /* 0x000fea0003c00000 */
[----:B------:R-:W-:Y:S05]  /*0180*/  BRA `(.L_x_4851) ;  /* 0x00000000004c7947 */ /* 0x000fea0003800000 */
.L_x_4850:
        /* <DEDUP_REMOVED lines=19> */
.L_x_4851:
        /* <DEDUP_REMOVED lines=13> */
[----:B------:R-:W-:Y:S05]  /*0390*/  CALL.REL.NOINC `($__internal_17_$__cuda_sm20_div_s64) ;  /* 0x00000040007c7944 */ /* 0x000fea0003c00000 */
[----:B------:R-:W-:Y:S02]  /*03a0*/  MOV R8, R20 ;  /* 0x0000001400087202 */ /* 0x000fe40000000f00 */
[----:B------:R-:W-:Y:S01]  /*03b0*/  MOV R9, R21 ;  /* 0x0000001500097202 */ /* 0x000fe20000000f00 */
[----:B------:R-:W-:Y:S05]  /*03c0*/  BRA `(.L_x_4854) ;  /* 0x00000000004c7947 */ /* 0x000fea0003800000 */
.L_x_4853:
        /* <DEDUP_REMOVED lines=19> */
.L_x_4854:
[----:B------:R-:W-:Y:S05]  /*0500*/  BSYNC B0 ;  /* 0x0000000000007941 */ /* 0x000fea0003800000 */
.L_x_4852:
        /* <DEDUP_REMOVED lines=43> */
.L_x_4856:
        /* <DEDUP_REMOVED lines=19> */
.L_x_4857:
[----:B------:R-:W-:Y:S05]  /*08f0*/  BSYNC B0 ;  /* 0x0000000000007941 */ /* 0x000fea0003800000 */
.L_x_4855:
        /* <DEDUP_REMOVED lines=74> */
[----:B------:R-:W-:Y:S02]  /*0da0*/  MOV R32, R20 ;  /* 0x0000001400207202 */ /* 0x000fe40000000f00 */
[----:B------:R-:W-:Y:S01]  /*0db0*/  MOV R33, R21 ;  /* 0x0000001500217202 */ /* 0x000fe20000000f00 */
[----:B------:R-:W-:Y:S05]  /*0dc0*/  BRA `(.L_x_4860) ;  /* 0x00000000004c7947 */ /* 0x000fea0003800000 */
.L_x_4859:
        /* <DEDUP_REMOVED lines=19> */
.L_x_4860:
[----:B------:R-:W-:Y:S05]  /*0f00*/  BSYNC B0 ;  /* 0x0000000000007941 */ /* 0x000fea0003800000 */
.L_x_4858:
        /* <DEDUP_REMOVED lines=43> */
.L_x_4862:
        /* <DEDUP_REMOVED lines=19> */
.L_x_4863:
[----:B------:R-:W-:Y:S05]  /*12f0*/  BSYNC B0 ;  /* 0x0000000000007941 */ /* 0x000fea0003800000 */
.L_x_4861:
        /* <DEDUP_REMOVED lines=67> */
.L_x_4865:
[----:B------:R-:W-:Y:S05]  /*1730*/  BSYNC B0 ;  /* 0x0000000000007941 */ /* 0x000fea0003800000 */
.L_x_4864:
        /* <DEDUP_REMOVED lines=14> */
.L_x_4867:
[----:B------:R-:W-:Y:S05]  /*1820*/  BSYNC B0 ;  /* 0x0000000000007941 */ /* 0x000fea0003800000 */
.L_x_4866:
        /* <DEDUP_REMOVED lines=158> */
.L_x_4872:
        /* <DEDUP_REMOVED lines=22> */
.L_x_4873:
[----:B------:R-:W-:Y:S05]  /*2370*/  BSYNC B0 ;  /* 0x0000000000007941 */ /* 0x000fea0003800000 */
.L_x_4871:
[----:B------:R-:W-:Y:S01]  /*2380*/  LOP3.LUT R19, R17, R0, RZ, 0xfc, !PT ;  /* 0x0000000011137212 */ /* 0x000fe200078efcff */
[----:B------:R-:W-:Y:S03]  /*2390*/  BSSY B0, `(.L_x_4874) ;  /* 0x0000028000007945 */ /* 0x000fe60003800000 */
[----:B------:R-:W-:-:S13]  /*23a0*/  ISETP.NE.U32.AND P0, PT, R19, RZ, PT ;  /* 0x000000ff1300720c */ /* 0x000fda0003f05070 */
[----:B------:R-:W-:Y:S05]  /*23b0*/  @!P0 BRA `(.L_x_4875) ;  /* 0x00000000003c8947 */ /* 0x000fea0003800000 */
[----:B------:R-:W-:Y:S01]  /*23c0*/  IMAD.MOV.U32 R24, RZ, RZ, R25 ;  /* 0x000000ffff187224 */ /* 0x000fe200078e0019 */
[----:B------:R-:W-:Y:S02]  /*23d0*/  MOV R23, R0 ;  /* 0x0000000000177202 */ /* 0x000fe40000000f00 */
[----:B------:R-:W-:Y:S02]  /*23e0*/  MOV R22, 0x2400 ;  /* 0x0000240000167802 */ /* 0x000fe40000000f00 */
[----:B------:R-:W-:Y:S05]  /*23f0*/  CALL.REL.NOINC `($__internal_17_$__cuda_sm20_div_s64) ;  /* 0x0000002000647944 */ /* 0x000fea0003c00000 */
        /* <DEDUP_REMOVED lines=11> */
.L_x_4875:
        /* <DEDUP_REMOVED lines=22> */
.L_x_4876:
[----:B------:R-:W-:Y:S05]  /*2610*/  BSYNC B0 ;  /* 0x0000000000007941 */ /* 0x000fea0003800000 */
.L_x_4874:
        /* <DEDUP_REMOVED lines=11> */
[----:B------:R-:W-:Y:S05]  /*26d0*/  CALL.REL.NOINC `($__internal_17_$__cuda_sm20_div_s64) ;  /* 0x0000001c00ac7944 */ /* 0x000fea0003c00000 */
[----:B------:R-:W-:-:S04]  /*26e0*/  IADD3 R17, P0, RZ, -R20, RZ ;  /* 0x80000014ff117210 */ /* 0x000fc80007f1e0ff */
[----:B------:R-:W-:Y:S01]  /*26f0*/  IADD3.X R18, RZ, ~R21, RZ, P0, !PT ;  /* 0x80000015ff127210 */ /* 0x000fe200007fe4ff */
[----:B------:R-:W-:-:S04]  /*2700*/  IMAD.WIDE.U32 R36, R5, R17, R36 ;  /* 0x0000001105247225 */ /* 0x000fc800078e0024 */
[----:B------:R-:W-:-:S04]  /*2710*/  IMAD R18, R18, R5, RZ ;  /* 0x0000000512127224 */ /* 0x000fc800078e02ff */
[----:B------:R-:W-:-:S05]  /*2720*/  IMAD R4, R4, R17, R18 ;  /* 0x0000001104047224 */ /* 0x000fca00078e0212 */
[----:B------:R-:W-:Y:S01]  /*2730*/  IADD3 R4, R37, R4, RZ ;  /* 0x0000000425047210 */ /* 0x000fe20007ffe0ff */
[----:B------:R-:W-:Y:S05]  /*2740*/  BRA `(.L_x_4879) ;  /* 0x0000000000587947 */ /* 0x000fea0003800000 */
.L_x_4878:
        /* <DEDUP_REMOVED lines=22> */
.L_x_4879:
[----:B------:R-:W-:Y:S05]  /*28b0*/  BSYNC B0 ;  /* 0x0000000000007941 */ /* 0x000fea0003800000 */
.L_x_4877:
        /* <DEDUP_REMOVED lines=38> */
[----:B------:R-:W-:Y:S05]  /*2b20*/  CALL.REL.NOINC `($__internal_17_$__cuda_sm20_div_s64) ;  /* 0x0000001800987944 */ /* 0x000fea0003c00000 */
        /* <DEDUP_REMOVED lines=12> */
.L_x_4881:
        /* <DEDUP_REMOVED lines=23> */
.L_x_4882:
[----:B------:R-:W-:Y:S05]  /*2d60*/  BSYNC B0 ;  /* 0x0000000000007941 */ /* 0x000fea0003800000 */
.L_x_4880:
        /* <DEDUP_REMOVED lines=19> */
.L_x_4884:
        /* <DEDUP_REMOVED lines=22> */
.L_x_4885:
[----:B------:R-:W-:Y:S05]  /*3000*/  BSYNC B0 ;  /* 0x0000000000007941 */ /* 0x000fea0003800000 */
.L_x_4883:
        /* <DEDUP_REMOVED lines=20> */
.L_x_4887:
        /* <DEDUP_REMOVED lines=23> */
.L_x_4888:
[----:B------:R-:W-:Y:S05]  /*32c0*/  BSYNC B0 ;  /* 0x0000000000007941 */ /* 0x000fea0003800000 */
.L_x_4886:
        /* <DEDUP_REMOVED lines=39> */
.L_x_4890:
        /* <DEDUP_REMOVED lines=23> */
.L_x_4891:
[----:B------:R-:W-:Y:S05]  /*36b0*/  BSYNC B0 ;  /* 0x0000000000007941 */ /* 0x000fea0003800000 */
.L_x_4889:
        /* <DEDUP_REMOVED lines=26> */
.L_x_4893:
        /* <DEDUP_REMOVED lines=23> */
.L_x_4894:
[----:B------:R-:W-:Y:S05]  /*39d0*/  BSYNC B0 ;  /* 0x0000000000007941 */ /* 0x000fea0003800000 */
.L_x_4892:
        /* <DEDUP_REMOVED lines=21> */
.L_x_4870:
[----:B------:R-:W-:Y:S02]  /*3b30*/  ULDC.64 UR4, c[0x0][0x2b0] ;  /* 0x0000ac0000047ab9 */ /* 0x000fe40000000a00 */
[----:B------:R-:W-:-:S04]  /*3b40*/  LEA R2, P0, R30, UR4, 0x2 ;  /* 0x000000041e027c11 */ /* 0x000fc8000f8010ff */
[----:B------:R-:W-:-:S05]  /*3b50*/  LEA.HI.X R3, R30, UR5, R31, 0x2, P0 ;  /* 0x000000051e037c11 */ /* 0x000fca00080f141f */
[----:B------:R0:W-:Y:S04]  /*3b60*/  STG.E desc[UR8][R2.64], R28 ;  /* 0x0000001c02007986 */ /* 0x0001e8000c101908 */
.L_x_4869:
[----:B------:R-:W-:Y:S05]  /*3b70*/  BSYNC B1 ;  /* 0x0000000000017941 */ /* 0x000fea0003800000 */
.L_x_4868:
        /* <DEDUP_REMOVED lines=20> */
.L_x_4896:
[----:B------:R-:W-:Y:S05]  /*3cc0*/  BSYNC B0 ;  /* 0x0000000000007941 */ /* 0x000fea0003800000 */
.L_x_4895:
        /* <DEDUP_REMOVED lines=34> */
.L_x_4900:
        /* <DEDUP_REMOVED lines=11> */
.L_x_4899:
[----:B------:R-:W-:Y:S05]  /*3fa0*/  BSYNC B0 ;  /* 0x0000000000007941 */ /* 0x000fea0003800000 */
.L_x_4898:
        /* <DEDUP_REMOVED lines=8> */
.L_x_4897:
        /* <DEDUP_REMOVED lines=86> */
        .weak           $__internal_17_$__cuda_sm20_div_s64
        .type           $__internal_17_$__cuda_sm20_div_s64,@function
        .size           $__internal_17_$__cuda_sm20_div_s64,(.L_x_8337 - $__internal_17_$__cuda_sm20_div_s64)
$__internal_17_$__cuda_sm20_div_s64:
        /* <DEDUP_REMOVED lines=83> */
[----:B------:R-:W-:Y:S06]  /*4ac0*/  RET.REL.NODEC R26 `(_ZN5flash32flash_fwd_splitkv_combine_kernelI23Flash_fwd_kernel_traitsILi128ELi64ELi64ELi4ELb0ELb0EN7cutlass6half_tE19Flash_kernel_traitsILi128ELi64ELi64ELi4ES3_EELi4ELi4ELb0EEEvNS_16Flash_fwd_paramsE) ;  /* 0xffffffb41a4c7950 */ /* 0x000fec0003c3ffff */
.L_x_4901:
        /* <DEDUP_REMOVED lines=11> */
.L_x_8337:


//--------------------- .text._ZN5flash32flash_fwd_splitkv_combine_kernelI23Flash_fwd_kernel_traitsILi128ELi64ELi64ELi4ELb0ELb0EN7cutlass6half_tE19Flash_kernel_traitsILi128ELi64ELi64ELi4ES3_EELi4ELi3ELb0EEEvNS_16Flash_fwd_paramsE --------------------------
	.section	.text._ZN5flash32flash_fwd_splitkv_combine_kernelI23Flash_fwd_kernel_traitsILi128ELi64ELi64ELi4ELb0ELb0EN7cutlass6half_tE19Flash_kernel_traitsILi128ELi64ELi64ELi4ES3_EELi4ELi3ELb0EEEvNS_16Flash_fwd_paramsE,"ax",@progbits
	.align	128
        .global         _ZN5flash32flash_fwd_splitkv_combine_kernelI23Flash_fwd_kernel_traitsILi128ELi64ELi64ELi4ELb0ELb0EN7cutlass6half_tE19Flash_kernel_traitsILi128ELi64ELi64ELi4ES3_EELi4ELi3ELb0EEEvNS_16Flash_fwd_paramsE
        .type           _ZN5flash32flash_fwd_splitkv_combine_kernelI23Flash_fwd_kernel_traitsILi128ELi64ELi64ELi4ELb0ELb0EN7cutlass6half_tE19Flash_kernel_traitsILi128ELi64ELi64ELi4ES3_EELi4ELi3ELb0EEEvNS_16Flash_fwd_paramsE,@function
        .size           _ZN5flash32flash_fwd_splitkv_combine_kernelI23Flash_fwd_kernel_traitsILi128ELi64ELi64ELi4ELb0ELb0EN7cutlass6half_tE19Flash_kernel_traitsILi128ELi64ELi64ELi4ES3_EELi4ELi3ELb0EEEvNS_16Flash_fwd_paramsE,(.L_x_8338 - _ZN5flash32flash_fwd_splitkv_combine_kernelI23Flash_fwd_kernel_traitsILi128ELi64ELi64ELi4ELb0ELb0EN7cutlass6half_tE19Flash_kernel_traitsILi128ELi64ELi64ELi4ES3_EELi4ELi3ELb0EEEvNS_16Flash_fwd_paramsE)
        .other          _ZN5flash32flash_fwd_splitkv_combine_kernelI23Flash_fwd_kernel_traitsILi128ELi64ELi64ELi4ELb0ELb0EN7cutlass6half_tE19Flash_kernel_traitsILi128ELi64ELi64ELi4ES3_EELi4ELi3ELb0EEEvNS_16Flash_fwd_paramsE,@"STO_CUDA_ENTRY STV_DEFAULT"
_ZN5flash32flash_fwd_splitkv_combine_kernelI23Flash_fwd_kernel_traitsILi128ELi64ELi64ELi4ELb0ELb0EN7cutlass6half_tE19Flash_kernel_traitsILi128ELi64ELi64ELi4ES3_EELi4ELi3ELb0EEEvNS_16Flash_fwd_paramsE:
.text._ZN5flash32flash_fwd_splitkv_combine_kernelI23Flash_fwd_kernel_traitsILi128ELi64ELi64ELi4ELb0ELb0EN7cutlass6half_tE19Flash_kernel_traitsILi128ELi64ELi64ELi4ES3_EELi4ELi3ELb0EEEvNS_16Flash_fwd_paramsE:
        /* <DEDUP_REMOVED lines=23> */
[----:B------:R-:W-:Y:S05]  /*0170*/  CALL.REL.NOINC `($__internal_18_$__cuda_sm20_div_s64) ;  /* 0x0000004000f47944 */ /* 0x000fea0003c00000 */
[----:B------:R-:W-:Y:S05]  /*0180*/  BRA `(.L_x_4903) ;  /* 0x00000000004c7947 */ /* 0x000fea0003800000 */
.L_x_4902:
        /* <DEDUP_REMOVED lines=19> */
.L_x_4903:
        /* <DEDUP_REMOVED lines=13> */
[----:B------:R-:W-:Y:S05]  /*0390*/  CALL.REL.NOINC `($__internal_18_$__cuda_sm20_div_s64) ;  /* 0x00000040006c7944 */ /* 0x000fea0003c00000 */
[----:B------:R-:W-:Y:S02]  /*03a0*/  MOV R8, R20 ;  /* 0x0000001400087202 */ /* 0x000fe40000000f00 */
[----:B------:R-:W-:Y:S01]  /*03b0*/  MOV R9, R21 ;  /* 0x0000001500097202 */ /* 0x000fe20000000f00 */
[----:B------:R-:W-:Y:S05]  /*03c0*/  BRA `(.L_x_4906) ;  /* 0x00000000004c7947 */ /* 0x000fea0003800000 */
.L_x_4905:
        /* <DEDUP_REMOVED lines=19> */
.L_x_4906:
[----:B------:R-:W-:Y:S05]  /*0500*/  BSYNC B0 ;  /* 0x0000000000007941 */ /* 0x000fea0003800000 */
.L_x_4904:
        /* <DEDUP_REMOVED lines=43> */
.L_x_4908:
        /* <DEDUP_REMOVED lines=19> */
.L_x_4909:
[----:B------:R-:W-:Y:S05]  /*08f0*/  BSYNC B0 ;  /* 0x0000000000007941 */ /* 0x000fea0003800000 */
.L_x_4907:
        /* <DEDUP_REMOVED lines=74> */
[----:B------:R-:W-:Y:S02]  /*0da0*/  MOV R32, R20 ;  /* 0x0000001400207202 */ /* 0x000fe40000000f00 */
[----:B------:R-:W-:Y:S01]  /*0db0*/  MOV R33, R21 ;  /* 0x0000001500217202 */ /* 0x000fe20000000f00 */
[----:B------:R-:W-:Y:S05]  /*0dc0*/  BRA `(.L_x_4912) ;  /* 0x00000000004c7947 */ /* 0x000fea0003800000 */
.L_x_4911:
        /* <DEDUP_REMOVED lines=19> */
.L_x_4912:
[----:B------:R-:W-:Y:S05]  /*0f00*/  BSYNC B0 ;  /* 0x0000000000007941 */ /* 0x000fea0003800000 */
.L_x_4910:
        /* <DEDUP_REMOVED lines=43> */
.L_x_4914:
        /* <DEDUP_REMOVED lines=19> */
.L_x_4915:
[----:B------:R-:W-:Y:S05]  /*12f0*/  BSYNC B0 ;  /* 0x0000000000007941 */ /* 0x000fea0003800000 */
.L_x_4913:
        /* <DEDUP_REMOVED lines=67> */
.L_x_4917:
[----:B------:R-:W-:Y:S05]  /*1730*/  BSYNC B0 ;  /* 0x0000000000007941 */ /* 0x000fea0003800000 */
.L_x_4916:
        /* <DEDUP_REMOVED lines=14> */
.L_x_4919:
[----:B------:R-:W-:Y:S05]  /*1820*/  BSYNC B0 ;  /* 0x0000000000007941 */ /* 0x000fea0003800000 */
.L_x_4918:
        /* <DEDUP_REMOVED lines=154> */
.L_x_4924:
        /* <DEDUP_REMOVED lines=22> */
.L_x_4925:
[----:B------:R-:W-:Y:S05]  /*2330*/  BSYNC B0 ;  /* 0x0000000000007941 */ /* 0x000fea0003800000 */
.L_x_4923:
[----:B------:R-:W-:Y:S01]  /*2340*/  LOP3.LUT R19, R17, R0, RZ, 0xfc, !PT ;  /* 0x0000000011137212 */ /* 0x000fe200078efcff */
[----:B------:R-:W-:Y:S03]  /*2350*/  BSSY B0, `(.L_x_4926) ;  /* 0x0000028000007945 */ /* 0x000fe60003800000 */
[----:B------:R-:W-:-:S13]  /*2360*/  ISETP.NE.U32.AND P0, PT, R19, RZ, PT ;  /* 0x000000ff1300720c */ /* 0x000fda0003f05070 */
[----:B------:R-:W-:Y:S05]  /*2370*/  @!P0 BRA `(.L_x_4927) ;  /* 0x00000000003c8947 */ /* 0x000fea0003800000 */
[----:B------:R-:W-:Y:S01]  /*2380*/  IMAD.MOV.U32 R24, RZ, RZ, R25 ;  /* 0x000000ffff187224 */ /* 0x000fe200078e0019 */
[----:B------:R-:W-:Y:S02]  /*2390*/  MOV R23, R0 ;  /* 0x0000000000177202 */ /* 0x000fe40000000f00 */
[----:B------:R-:W-:Y:S02]  /*23a0*/  MOV R22, 0x23c0 ;  /* 0x000023c000167802 */ /* 0x000fe40000000f00 */
[----:B------:R-:W-:Y:S05]  /*23b0*/  CALL.REL.NOINC `($__internal_18_$__cuda_sm20_div_s64) ;  /* 0x0000002000647944 */ /* 0x000fea0003c00000 */
        /* <DEDUP_REMOVED lines=11> */
.L_x_4927:
        /* <DEDUP_REMOVED lines=22> */
.L_x_4928:
[----:B------:R-:W-:Y:S05]  /*25d0*/  BSYNC B0 ;  /* 0x0000000000007941 */ /* 0x000fea0003800000 */
.L_x_4926:
        /* <DEDUP_REMOVED lines=11> */
[----:B------:R-:W-:Y:S05]  /*2690*/  CALL.REL.NOINC `($__internal_18_$__cuda_sm20_div_s64) ;  /* 0x0000001c00ac7944 */ /* 0x000fea0003c00000 */
[----:B------:R-:W-:-:S04]  /*26a0*/  IADD3 R17, P0, RZ, -R20, RZ ;  /* 0x80000014ff117210 */ /* 0x000fc80007f1e0ff */
[----:B------:R-:W-:Y:S01]  /*26b0*/  IADD3.X R18, RZ, ~R21, RZ, P0, !PT ;  /* 0x80000015ff127210 */ /* 0x000fe200007fe4ff */
[----:B------:R-:W-:-:S04]  /*26c0*/  IMAD.WIDE.U32 R36, R5, R17, R36 ;  /* 0x0000001105247225 */ /* 0x000fc800078e0024 */
[----:B------:R-:W-:-:S04]  /*26d0*/  IMAD R18, R18, R5, RZ ;  /* 0x0000000512127224 */ /* 0x000fc800078e02ff */
[----:B------:R-:W-:-:S05]  /*26e0*/  IMAD R4, R4, R17, R18 ;  /* 0x0000001104047224 */ /* 0x000fca00078e0212 */
[----:B------:R-:W-:Y:S01]  /*26f0*/  IADD3 R4, R37, R4, RZ ;  /* 0x0000000425047210 */ /* 0x000fe20007ffe0ff */
[----:B------:R-:W-:Y:S05]  /*2700*/  BRA `(.L_x_4931) ;  /* 0x0000000000587947 */ /* 0x000fea0003800000 */
.L_x_4930:
        /* <DEDUP_REMOVED lines=22> */
.L_x_4931:
[----:B------:R-:W-:Y:S05]  /*2870*/  BSYNC B0 ;  /* 0x0000000000007941 */ /* 0x000fea0003800000 */
.L_x_4929:
        /* <DEDUP_REMOVED lines=38> */
[----:B------:R-:W-:Y:S05]  /*2ae0*/  CALL.REL.NOINC `($__internal_18_$__cuda_sm20_div_s64) ;  /* 0x0000001800987944 */ /* 0x000fea0003c00000 */
        /* <DEDUP_REMOVED lines=12> */
.L_x_4933:
        /* <DEDUP_REMOVED lines=23> */
.L_x_4934:
[----:B------:R-:W-:Y:S05]  /*2d20*/  BSYNC B0 ;  /* 0x0000000000007941 */ /* 0x000fea0003800000 */
.L_x_4932:
        /* <DEDUP_REMOVED lines=19> */
.L_x_4936:
        /* <DEDUP_REMOVED lines=22> */
.L_x_4937:
[----:B------:R-:W-:Y:S05]  /*2fc0*/  BSYNC B0 ;  /* 0x0000000000007941 */ /* 0x000fea0003800000 */
.L_x_4935:
        /* <DEDUP_REMOVED lines=20> */
.L_x_4939:
        /* <DEDUP_REMOVED lines=23> */
.L_x_4940:
[----:B------:R-:W-:Y:S05]  /*3280*/  BSYNC B0 ;  /* 0x0000000000007941 */ /* 0x000fea0003800000 */
.L_x_4938:
        /* <DEDUP_REMOVED lines=39> */
.L_x_4942:
        /* <DEDUP_REMOVED lines=23> */
.L_x_4943:
[----:B------:R-:W-:Y:S05]  /*3670*/  BSYNC B0 ;  /* 0x0000000000007941 */ /* 0x000fea0003800000 */
.L_x_4941:
        /* <DEDUP_REMOVED lines=26> */
.L_x_4945:
        /* <DEDUP_REMOVED lines=23> */
.L_x_4946:
[----:B------:R-:W-:Y:S05]  /*3990*/  BSYNC B0 ;  /* 0x0000000000007941 */ /* 0x000fea0003800000 */
.L_x_4944:
        /* <DEDUP_REMOVED lines=21> */
.L_x_4922:
[----:B------:R-:W-:Y:S02]  /*3af0*/  ULDC.64 UR4, c[0x0][0x2b0] ;  /* 0x0000ac0000047ab9 */ /* 0x000fe40000000a00 */
[----:B------:R-:W-:-:S04]  /*3b00*/  LEA R2, P0, R30, UR4, 0x2 ;  /* 0x000000041e027c11 */ /* 0x000fc8000f8010ff */
[----:B------:R-:W-:-:S05]  /*3b10*/  LEA.HI.X R3, R30, UR5, R31, 0x2, P0 ;  /* 0x000000051e037c11 */ /* 0x000fca00080f141f */
[----:B------:R0:W-:Y:S04]  /*3b20*/  STG.E desc[UR8][R2.64], R28 ;  /* 0x0000001c02007986 */ /* 0x0001e8000c101908 */
.L_x_4921:
[----:B------:R-:W-:Y:S05]  /*3b30*/  BSYNC B1 ;  /* 0x0000000000017941 */ /* 0x000fea0003800000 */
.L_x_4920:
        /* <DEDUP_REMOVED lines=20> */
.L_x_4948:
[----:B------:R-:W-:Y:S05]  /*3c80*/  BSYNC B0 ;  /* 0x0000000000007941 */ /* 0x000fea0003800000 */
.L_x_4947:
        /* <DEDUP_REMOVED lines=34> */
.L_x_4952:
        /* <DEDUP_REMOVED lines=11> */
.L_x_4951:
[----:B------:R-:W-:Y:S05]  /*3f60*/  BSYNC B0 ;  /* 0x0000000000007941 */ /* 0x000fea0003800000 */
.L_x_4950:
        /* <DEDUP_REMOVED lines=8> */
.L_x_4949:
        /* <DEDUP_REMOVED lines=86> */
        .weak           $__internal_18_$__cuda_sm20_div_s64
        .type           $__internal_18_$__cuda_sm20_div_s64,@function
        .size           $__internal_18_$__cuda_sm20_div_s64,(.L_x_8338 - $__internal_18_$__cuda_sm20_div_s64)
$__internal_18_$__cuda_sm20_div_s64:
        /* <DEDUP_REMOVED lines=83> */
[----:B------:R-:W-:Y:S06]  /*4a80*/  RET.REL.NODEC R26 `(_ZN5flash32flash_fwd_splitkv_combine_kernelI23Flash_fwd_kernel_traitsILi128ELi64ELi64ELi4ELb0ELb0EN7cutlass6half_tE19Flash_kernel_traitsILi128ELi64ELi64ELi4ES3_EELi4ELi3ELb0EEEvNS_16Flash_fwd_paramsE) ;  /* 0xffffffb41a5c7950 */ /* 0x000fec0003c3ffff */
.L_x_4953:
        /* <DEDUP_REMOVED lines=15> */
.L_x_8338:


//--------------------- .text._ZN5flash32flash_fwd_splitkv_combine_kernelI23Flash_fwd_kernel_traitsILi128ELi64ELi64ELi4ELb0ELb0EN7cutlass6half_tE19Flash_kernel_traitsILi128ELi64ELi64ELi4ES3_EELi4ELi2ELb0EEEvNS_16Flash_fwd_paramsE --------------------------
	.section	.text._ZN5flash32flash_fwd_splitkv_combine_kernelI23Flash_fwd_kernel_traitsILi128ELi64ELi64ELi4ELb0ELb0EN7cutlass6half_tE19Flash_kernel_traitsILi128ELi64ELi64ELi4ES3_EELi4ELi2ELb0EEEvNS_16Flash_fwd_paramsE,"ax",@progbits
	.align	128
        .global         _ZN5flash32flash_fwd_splitkv_combine_kernelI23Flash_fwd_kernel_traitsILi128ELi64ELi64ELi4ELb0ELb0EN7cutlass6half_tE19Flash_kernel_traitsILi128ELi64ELi64ELi4ES3_EELi4ELi2ELb0EEEvNS_16Flash_fwd_paramsE
        .type           _ZN5flash32flash_fwd_splitkv_combine_kernelI23Flash_fwd_kernel_traitsILi128ELi64ELi64ELi4ELb0ELb0EN7cutlass6half_tE19Flash_kernel_traitsILi128ELi64ELi64ELi4ES3_EELi4ELi2ELb0EEEvNS_16Flash_fwd_paramsE,@function
        .size           _ZN5flash32flash_fwd_splitkv_combine_kernelI23Flash_fwd_kernel_traitsILi128ELi64ELi64ELi4ELb0ELb0EN7cutlass6half_tE19Flash_kernel_traitsILi128ELi64ELi64ELi4ES3_EELi4ELi2ELb0EEEvNS_16Flash_fwd_paramsE,(.L_x_8339 - _ZN5flash32flash_fwd_splitkv_combine_kernelI23Flash_fwd_kernel_traitsILi128ELi64ELi64ELi4ELb0ELb0EN7cutlass6half_tE19Flash_kernel_traitsILi128ELi64ELi64ELi4ES3_EELi4ELi2ELb0EEEvNS_16Flash_fwd_paramsE)
        .other          _ZN5flash32flash_fwd_splitkv_combine_kernelI23Flash_fwd_kernel_traitsILi128ELi64ELi64ELi4ELb0ELb0EN7cutlass6half_tE19Flash_kernel_traitsILi128ELi64ELi64ELi4ES3_EELi4ELi2ELb0EEEvNS_16Flash_fwd_paramsE,@"STO_CUDA_ENTRY STV_DEFAULT"
_ZN5flash32flash_fwd_splitkv_combine_kernelI23Flash_fwd_kernel_traitsILi128ELi64ELi64ELi4ELb0ELb0EN7cutlass6half_tE19Flash_kernel_traitsILi128ELi64ELi64ELi4ES3_EELi4ELi2ELb0EEEvNS_16Flash_fwd_paramsE:
.text._ZN5flash32flash_fwd_splitkv_combine_kernelI23Flash_fwd_kernel_traitsILi128ELi64ELi64ELi4ELb0ELb0EN7cutlass6half_tE19Flash_kernel_traitsILi128ELi64ELi64ELi4ES3_EELi4ELi2ELb0EEEvNS_16Flash_fwd_paramsE:
        /* <DEDUP_REMOVED lines=23> */
[----:B------:R-:W-:Y:S05]  /*0170*/  CALL.REL.NOINC `($__internal_19_$__cuda_sm20_div_s64) ;  /* 0x0000004000787944 */ /* 0x000fea0003c00000 */
[----:B------:R-:W-:Y:S02]  /*0180*/  MOV R22, R0 ;  /* 0x0000000000167202 */ /* 0x000fe40000000f00 */
[----:B------:R-:W-:Y:S01]  /*0190*/  MOV R23, R25 ;  /* 0x0000001900177202 */ /* 0x000fe20000000f00 */
[----:B------:R-:W-:Y:S06]  /*01a0*/  BRA `(.L_x_4955) ;  /* 0x00000000004c7947 */ /* 0x000fec0003800000 */
.L_x_4954:
        /* <DEDUP_REMOVED lines=19> */
.L_x_4955:
        /* <DEDUP_REMOVED lines=11> */
[----:B------:R-:W-:Y:S05]  /*0390*/  CALL.REL.NOINC `($__internal_19_$__cuda_sm20_div_s64) ;  /* 0x0000003c00f07944 */ /* 0x000fea0003c00000 */
[----:B------:R-:W-:Y:S02]  /*03a0*/  MOV R8, R0 ;  /* 0x0000000000087202 */ /* 0x000fe40000000f00 */
[----:B------:R-:W-:Y:S01]  /*03b0*/  MOV R9, R25 ;  /* 0x0000001900097202 */ /* 0x000fe20000000f00 */
[----:B------:R-:W-:Y:S05]  /*03c0*/  BRA `(.L_x_4958) ;  /* 0x00000000004c7947 */ /* 0x000fea0003800000 */
.L_x_4957:
        /* <DEDUP_REMOVED lines=19> */
.L_x_4958:
[----:B------:R-:W-:Y:S05]  /*0500*/  BSYNC B0 ;  /* 0x0000000000007941 */ /* 0x000fea0003800000 */
.L_x_4956:
        /* <DEDUP_REMOVED lines=43> */
[----:B------:R-:W-:Y:S05]  /*07c0*/  BRA `(.L_x_4961) ;  /* 0x00000000004c7947 */ /* 0x000fea0003800000 */
.L_x_4960:
        /* <DEDUP_REMOVED lines=19> */
.L_x_4961:
[----:B------:R-:W-:Y:S05]  /*0900*/  BSYNC B0 ;  /* 0x0000000000007941 */ /* 0x000fea0003800000 */
.L_x_4959:
        /* <DEDUP_REMOVED lines=71> */
[----:B------:R-:W-:Y:S05]  /*0d80*/  CALL.REL.NOINC `($__internal_19_$__cuda_sm20_div_s64) ;  /* 0x0000003400747944 */ /* 0x000fea0003c00000 */
[----:B------:R-:W-:Y:S02]  /*0d90*/  MOV R38, R0 ;  /* 0x0000000000267202 */ /* 0x000fe40000000f00 */
[----:B------:R-:W-:Y:S01]  /*0da0*/  MOV R39, R25 ;  /* 0x0000001900277202 */ /* 0x000fe20000000f00 */
[----:B------:R-:W-:Y:S05]  /*0db0*/  BRA `(.L_x_4964) ;  /* 0x00000000004c7947 */ /* 0x000fea0003800000 */
.L_x_4963:
        /* <DEDUP_REMOVED lines=19> */
.L_x_4964:
[----:B------:R-:W-:Y:S05]  /*0ef0*/  BSYNC B0 ;  /* 0x0000000000007941 */ /* 0x000fea0003800000 */
.L_x_4962:
        /* <DEDUP_REMOVED lines=40> */
[----:B------:R-:W-:Y:S01]  /*1180*/  MOV R24, R0 ;  /* 0x0000000000187202 */ /* 0x000fe20000000f00 */
[----:B------:R-:W-:Y:S05]  /*1190*/  BRA `(.L_x_4967) ;  /* 0x00000000004c7947 */ /* 0x000fea0003800000 */
.L_x_4966:
        /* <DEDUP_REMOVED lines=19> */
.L_x_4967:
[----:B------:R-:W-:Y:S05]  /*12d0*/  BSYNC B0 ;  /* 0x0000000000007941 */ /* 0x000fea0003800000 */
.L_x_4965:
        /* <DEDUP_REMOVED lines=69> */
.L_x_4969:
[----:B------:R-:W-:Y:S05]  /*1730*/  BSYNC B0 ;  /* 0x0000000000007941 */ /* 0x000fea0003800000 */
.L_x_4968:
        /* <DEDUP_REMOVED lines=149> */
.L_x_4974:
        /* <DEDUP_REMOVED lines=22> */
.L_x_4975:
[----:B------:R-:W-:Y:S05]  /*21f0*/  BSYNC B0 ;  /* 0x0000000000007941 */ /* 0x000fea0003800000 */
.L_x_4973:
[----:B------:R-:W-:Y:S01]  /*2200*/  LOP3.LUT R0, R23, R2, RZ, 0xfc, !PT ;  /* 0x0000000217007212 */ /* 0x000fe200078efcff */
[----:B------:R-:W-:Y:S03]  /*2210*/  BSSY B0, `(.L_x_4976) ;  /* 0x0000027000007945 */ /* 0x000fe60003800000 */
[----:B------:R-:W-:-:S13]  /*2220*/  ISETP.NE.U32.AND P0, PT, R0, RZ, PT ;  /* 0x000000ff0000720c */ /* 0x000fda0003f05070 */
[----:B------:R-:W-:Y:S05]  /*2230*/  @!P0 BRA `(.L_x_4977) ;  /* 0x0000000000388947 */ /* 0x000fea0003800000 */
[----:B------:R-:W-:Y:S01]  /*2240*/  IMAD.MOV.U32 R24, RZ, RZ, R37 ;  /* 0x000000ffff187224 */ /* 0x000fe200078e0025 */
[----:B------:R-:W-:Y:S02]  /*2250*/  MOV R5, R2 ;  /* 0x0000000200057202 */ /* 0x000fe40000000f00 */
[----:B------:R-:W-:Y:S02]  /*2260*/  MOV R22, 0x2280 ;  /* 0x0000228000167802 */ /* 0x000fe40000000f00 */
[----:B------:R-:W-:Y:S05]  /*2270*/  CALL.REL.NOINC `($__internal_19_$__cuda_sm20_div_s64) ;  /* 0x0000002000387944 */ /* 0x000fea0003c00000 */
        /* <DEDUP_REMOVED lines=10> */
.L_x_4977:
        /* <DEDUP_REMOVED lines=22> */
.L_x_4978:
[----:B------:R-:W-:Y:S05]  /*2480*/  BSYNC B0 ;  /* 0x0000000000007941 */ /* 0x000fea0003800000 */
.L_x_4976:
        /* <DEDUP_REMOVED lines=12> */
[----:B------:R-:W-:Y:S05]  /*2550*/  CALL.REL.NOINC `($__internal_19_$__cuda_sm20_div_s64) ;  /* 0x0000001c00807944 */ /* 0x000fea0003c00000 */
        /* <DEDUP_REMOVED lines=12> */
.L_x_4980:
        /* <DEDUP_REMOVED lines=22> */
.L_x_4981:
[----:B------:R-:W-:Y:S05]  /*2780*/  BSYNC B0 ;  /* 0x0000000000007941 */ /* 0x000fea0003800000 */
.L_x_4979:
        /* <DEDUP_REMOVED lines=37> */
[----:B------:R-:W-:Y:S05]  /*29e0*/  CALL.REL.NOINC `($__internal_19_$__cuda_sm20_div_s64) ;  /* 0x00000018005c7944 */ /* 0x000fea0003c00000 */
        /* <DEDUP_REMOVED lines=11> */
.L_x_4983:
        /* <DEDUP_REMOVED lines=23> */
.L_x_4984:
[----:B------:R-:W-:Y:S05]  /*2c10*/  BSYNC B0 ;  /* 0x0000000000007941 */ /* 0x000fea0003800000 */
.L_x_4982:
        /* <DEDUP_REMOVED lines=19> */
.L_x_4986:
        /* <DEDUP_REMOVED lines=22> */
.L_x_4987:
[----:B------:R-:W-:Y:S05]  /*2eb0*/  BSYNC B0 ;  /* 0x0000000000007941 */ /* 0x000fea0003800000 */
.L_x_4985:
        /* <DEDUP_REMOVED lines=21> */
.L_x_4989:
        /* <DEDUP_REMOVED lines=23> */
.L_x_4990:
[----:B------:R-:W-:Y:S05]  /*3180*/  BSYNC B0 ;  /* 0x0000000000007941 */ /* 0x000fea0003800000 */
.L_x_4988:
        /* <DEDUP_REMOVED lines=39> */
.L_x_4992:
        /* <DEDUP_REMOVED lines=23> */
.L_x_4993:
[----:B------:R-:W-:Y:S05]  /*3570*/  BSYNC B0 ;  /* 0x0000000000007941 */ /* 0x000fea0003800000 */
.L_x_4991:
        /* <DEDUP_REMOVED lines=27> */
.L_x_4995:
        /* <DEDUP_REMOVED lines=23> */
.L_x_4996:
[----:B------:R-:W-:Y:S05]  /*38a0*/  BSYNC B0 ;  /* 0x0000000000007941 */ /* 0x000fea0003800000 */
.L_x_4994:
        /* <DEDUP_REMOVED lines=21> */
.L_x_4972:
[----:B------:R-:W-:Y:S02]  /*3a00*/  ULDC.64 UR4, c[0x0][0x2b0] ;  /* 0x0000ac0000047ab9 */ /* 0x000fe40000000a00 */
[----:B------:R-:W-:-:S04]  /*3a10*/  LEA R2, P0, R32, UR4, 0x2 ;  /* 0x0000000420027c11 */ /* 0x000fc8000f8010ff */
[----:B------:R-:W-:-:S05]  /*3a20*/  LEA.HI.X R3, R32, UR5, R33, 0x2, P0 ;  /* 0x0000000520037c11 */ /* 0x000fca00080f1421 */
[----:B------:R1:W-:Y:S04]  /*3a30*/  STG.E desc[UR8][R2.64], R28 ;  /* 0x0000001c02007986 */ /* 0x0003e8000c101908 */
.L_x_4971:
[----:B------:R-:W-:Y:S05]  /*3a40*/  BSYNC B1 ;  /* 0x0000000000017941 */ /* 0x000fea0003800000 */
.L_x_4970:
        /* <DEDUP_REMOVED lines=42> */
.L_x_5000:
        /* <DEDUP_REMOVED lines=10> */
.L_x_4999:
[----:B------:R-:W-:Y:S05]  /*3d90*/  BSYNC B0 ;  /* 0x0000000000007941 */ /* 0x000fea0003800000 */
.L_x_4998:
        /* <DEDUP_REMOVED lines=8> */
.L_x_4997:
        /* <DEDUP_REMOVED lines=84> */
        .weak           $__internal_19_$__cuda_sm20_div_s64
        .type           $__internal_19_$__cuda_sm20_div_s64,@function
        .size           $__internal_19_$__cuda_sm20_div_s64,(.L_x_8339 - $__internal_19_$__cuda_sm20_div_s64)
$__internal_19_$__cuda_sm20_div_s64:
        /* <DEDUP_REMOVED lines=83> */
[----:B------:R-:W-:Y:S05]  /*4890*/  RET.REL.NODEC R20 `(_ZN5flash32flash_fwd_splitkv_combine_kernelI23Flash_fwd_kernel_traitsILi128ELi64ELi64ELi4ELb0ELb0EN7cutlass6half_tE19Flash_kernel_traitsILi128ELi64ELi64ELi4ES3_EELi4ELi2ELb0EEEvNS_16Flash_fwd_paramsE) ;  /* 0xffffffb414d87950 */ /* 0x000fea0003c3ffff */
.L_x_5001:
        /* <DEDUP_REMOVED lines=14> */
.L_x_8339:


//--------------------- .text._ZN5flash32flash_fwd_splitkv_combine_kernelI23Flash_fwd_kernel_traitsILi128ELi64ELi64ELi4ELb0ELb0EN7cutlass6half_tE19Flash_kernel_traitsILi128ELi64ELi64ELi4ES3_EELi4ELi1ELb0EEEvNS_16Flash_fwd_paramsE --------------------------
	.section	.text._ZN5flash32flash_fwd_splitkv_combine_kernelI23Flash_fwd_kernel_traitsILi128ELi64ELi64ELi4ELb0ELb0EN7cutlass6half_tE19Flash_kernel_traitsILi128ELi64ELi64ELi4ES3_EELi4ELi1ELb0EEEvNS_16Flash_fwd_paramsE,"ax",@progbits
	.align	128
        .global         _ZN5flash32flash_fwd_splitkv_combine_kernelI23Flash_fwd_kernel_traitsILi128ELi64ELi64ELi4ELb0ELb0EN7cutlass6half_tE19Flash_kernel_traitsILi128ELi64ELi64ELi4ES3_EELi4ELi1ELb0EEEvNS_16Flash_fwd_paramsE
        .type           _ZN5flash32flash_fwd_splitkv_combine_kernelI23Flash_fwd_kernel_traitsILi128ELi64ELi64ELi4ELb0ELb0EN7cutlass6half_tE19Flash_kernel_traitsILi128ELi64ELi64ELi4ES3_EELi4ELi1ELb0EEEvNS_16Flash_fwd_paramsE,@function
        .size           _ZN5flash32flash_fwd_splitkv_combine_kernelI23Flash_fwd_kernel_traitsILi128ELi64ELi64ELi4ELb0ELb0EN7cutlass6half_tE19Flash_kernel_traitsILi128ELi64ELi64ELi4ES3_EELi4ELi1ELb0EEEvNS_16Flash_fwd_paramsE,(.L_x_8340 - _ZN5flash32flash_fwd_splitkv_combine_kernelI23Flash_fwd_kernel_traitsILi128ELi64ELi64ELi4ELb0ELb0EN7cutlass6half_tE19Flash_kernel_traitsILi128ELi64ELi64ELi4ES3_EELi4ELi1ELb0EEEvNS_16Flash_fwd_paramsE)
        .other          _ZN5flash32flash_fwd_splitkv_combine_kernelI23Flash_fwd_kernel_traitsILi128ELi64ELi64ELi4ELb0ELb0EN7cutlass6half_tE19Flash_kernel_traitsILi128ELi64ELi64ELi4ES3_EELi4ELi1ELb0EEEvNS_16Flash_fwd_paramsE,@"STO_CUDA_ENTRY STV_DEFAULT"
_ZN5flash32flash_fwd_splitkv_combine_kernelI23Flash_fwd_kernel_traitsILi128ELi64ELi64ELi4ELb0ELb0EN7cutlass6half_tE19Flash_kernel_traitsILi128ELi64ELi64ELi4ES3_EELi4ELi1ELb0EEEvNS_16Flash_fwd_paramsE:
.text._ZN5flash32flash_fwd_splitkv_combine_kernelI23Flash_fwd_kernel_traitsILi128ELi64ELi64ELi4ELb0ELb0EN7cutlass6half_tE19Flash_kernel_traitsILi128ELi64ELi64ELi4ES3_EELi4ELi1ELb0EEEvNS_16Flash_fwd_paramsE:
        /* <DEDUP_REMOVED lines=23> */
[----:B------:R-:W-:Y:S05]  /*0170*/  CALL.REL.NOINC `($__internal_20_$__cuda_sm20_div_s64) ;  /* 0x0000004000f87944 */ /* 0x000fea0003c00000 */
[----:B------:R-:W-:Y:S02]  /*0180*/  MOV R8, R0 ;  /* 0x0000000000087202 */ /* 0x000fe40000000f00 */
[----:B------:R-:W-:Y:S01]  /*0190*/  MOV R9, R23 ;  /* 0x0000001700097202 */ /* 0x000fe20000000f00 */
[----:B------:R-:W-:Y:S06]  /*01a0*/  BRA `(.L_x_5003) ;  /* 0x00000000004c7947 */ /* 0x000fec0003800000 */
.L_x_5002:
        /* <DEDUP_REMOVED lines=19> */
.L_x_5003:
        /* <DEDUP_REMOVED lines=13> */
[----:B------:R-:W-:Y:S05]  /*03b0*/  CALL.REL.NOINC `($__internal_20_$__cuda_sm20_div_s64) ;  /* 0x0000004000687944 */ /* 0x000fea0003c00000 */
[----:B------:R-:W-:Y:S02]  /*03c0*/  MOV R10, R0 ;  /* 0x00000000000a7202 */ /* 0x000fe40000000f00 */
[----:B------:R-:W-:Y:S01]  /*03d0*/  MOV R11, R23 ;  /* 0x00000017000b7202 */ /* 0x000fe20000000f00 */
[----:B------:R-:W-:Y:S05]  /*03e0*/  BRA `(.L_x_5006) ;  /* 0x00000000004c7947 */ /* 0x000fea0003800000 */
.L_x_5005:
        /* <DEDUP_REMOVED lines=19> */
.L_x_5006:
[----:B------:R-:W-:Y:S05]  /*0520*/  BSYNC B0 ;  /* 0x0000000000007941 */ /* 0x000fea0003800000 */
.L_x_5004:
        /* <DEDUP_REMOVED lines=44> */
[----:B------:R-:W-:Y:S05]  /*07f0*/  BRA `(.L_x_5009) ;  /* 0x00000000004c7947 */ /* 0x000fea0003800000 */
.L_x_5008:
        /* <DEDUP_REMOVED lines=19> */
.L_x_5009:
[----:B------:R-:W-:Y:S05]  /*0930*/  BSYNC B0 ;  /* 0x0000000000007941 */ /* 0x000fea0003800000 */
.L_x_5007:
        /* <DEDUP_REMOVED lines=78> */
.L_x_5011:
        /* <DEDUP_REMOVED lines=19> */
.L_x_5012:
[----:B------:R-:W-:Y:S05]  /*0f50*/  BSYNC B0 ;  /* 0x0000000000007941 */ /* 0x000fea0003800000 */
.L_x_5010:
        /* <DEDUP_REMOVED lines=43> */
.L_x_5014:
        /* <DEDUP_REMOVED lines=20> */
.L_x_5015:
[----:B------:R-:W-:Y:S05]  /*1350*/  BSYNC B0 ;  /* 0x0000000000007941 */ /* 0x000fea0003800000 */
.L_x_5013:
        /* <DEDUP_REMOVED lines=72> */
.L_x_5017:
[----:B------:R-:W-:Y:S05]  /*17e0*/  BSYNC B0 ;  /* 0x0000000000007941 */ /* 0x000fea0003800000 */
.L_x_5016:
        /* <DEDUP_REMOVED lines=16> */
.L_x_5019:
[----:B------:R-:W-:Y:S05]  /*18f0*/  BSYNC B0 ;  /* 0x0000000000007941 */ /* 0x000fea0003800000 */
.L_x_5018:
        /* <DEDUP_REMOVED lines=141> */
.L_x_5024:
        /* <DEDUP_REMOVED lines=23> */
.L_x_5025:
[----:B------:R-:W-:Y:S05]  /*2340*/  BSYNC B0 ;  /* 0x0000000000007941 */ /* 0x000fea0003800000 */
.L_x_5023:
        /* <DEDUP_REMOVED lines=22> */
.L_x_5027:
        /* <DEDUP_REMOVED lines=22> */
.L_x_5028:
[----:B------:R-:W-:Y:S05]  /*2610*/  BSYNC B0 ;  /* 0x0000000000007941 */ /* 0x000fea0003800000 */
.L_x_5026:
        /* <DEDUP_REMOVED lines=22> */
.L_x_5030:
        /* <DEDUP_REMOVED lines=22> */
.L_x_5031:
[----:B------:R-:W-:Y:S05]  /*28e0*/  BSYNC B0 ;  /* 0x0000000000007941 */ /* 0x000fea0003800000 */
.L_x_5029:
        /* <DEDUP_REMOVED lines=33> */
[----:B------:R-:W-:Y:S05]  /*2b00*/  CALL.REL.NOINC `($__internal_20_$__cuda_sm20_div_s64) ;  /* 0x0000001800947944 */ /* 0x000fea0003c00000 */
        /* <DEDUP_REMOVED lines=11> */
.L_x_5033:
        /* <DEDUP_REMOVED lines=23> */
.L_x_5034:
[----:B------:R-:W-:Y:S05]  /*2d30*/  BSYNC B0 ;  /* 0x0000000000007941 */ /* 0x000fea0003800000 */
.L_x_5032:
        /* <DEDUP_REMOVED lines=20> */
.L_x_5036:
        /* <DEDUP_REMOVED lines=23> */
.L_x_5037:
[----:B------:R-:W-:Y:S05]  /*2ff0*/  BSYNC B0 ;  /* 0x0000000000007941 */ /* 0x000fea0003800000 */
.L_x_5035:
        /* <DEDUP_REMOVED lines=19> */
.L_x_5039:
        /* <DEDUP_REMOVED lines=23> */
.L_x_5040:
[----:B------:R-:W-:Y:S05]  /*32a0*/  BSYNC B0 ;  /* 0x0000000000007941 */ /* 0x000fea0003800000 */
.L_x_5038:
        /* <DEDUP_REMOVED lines=26> */
[----:B------:R-:W-:Y:S05]  /*3450*/  CALL.REL.NOINC `($__internal_20_$__cuda_sm20_div_s64) ;  /* 0x0000001000407944 */ /* 0x000fea0003c00000 */
        /* <DEDUP_REMOVED lines=12> */
.L_x_5042:
        /* <DEDUP_REMOVED lines=23> */
.L_x_5043:
[----:B------:R-:W-:Y:S05]  /*3690*/  BSYNC B0 ;  /* 0x0000000000007941 */ /* 0x000fea0003800000 */
.L_x_5041:
        /* <DEDUP_REMOVED lines=28> */
.L_x_5045:
        /* <DEDUP_REMOVED lines=23> */
.L_x_5046:
[----:B------:R-:W-:Y:S05]  /*39d0*/  BSYNC B0 ;  /* 0x0000000000007941 */ /* 0x000fea0003800000 */
.L_x_5044:
        /* <DEDUP_REMOVED lines=21> */
.L_x_5022:
[----:B------:R-:W-:Y:S02]  /*3b30*/  ULDC.64 UR4, c[0x0][0x2b0] ;  /* 0x0000ac0000047ab9 */ /* 0x000fe40000000a00 */
[----:B------:R-:W-:-:S04]  /*3b40*/  LEA R2, P0, R38, UR4, 0x2 ;  /* 0x0000000426027c11 */ /* 0x000fc8000f8010ff */
[----:B------:R-:W-:-:S05]  /*3b50*/  LEA.HI.X R3, R38, UR5, R39, 0x2, P0 ;  /* 0x0000000526037c11 */ /* 0x000fca00080f1427 */
[----:B------:R0:W-:Y:S04]  /*3b60*/  STG.E desc[UR8][R2.64], R29 ;  /* 0x0000001d02007986 */ /* 0x0001e8000c101908 */
.L_x_5021:
[----:B------:R-:W-:Y:S05]  /*3b70*/  BSYNC B1 ;  /* 0x0000000000017941 */ /* 0x000fea0003800000 */
.L_x_5020:
        /* <DEDUP_REMOVED lines=18> */
.L_x_5048:
[----:B------:R-:W-:Y:S05]  /*3ca0*/  BSYNC B0 ;  /* 0x0000000000007941 */ /* 0x000fea0003800000 */
.L_x_5047:
        /* <DEDUP_REMOVED lines=34> */
.L_x_5052:
        /* <DEDUP_REMOVED lines=12> */
.L_x_5051:
[----:B------:R-:W-:Y:S05]  /*3f90*/  BSYNC B0 ;  /* 0x0000000000007941 */ /* 0x000fea0003800000 */
.L_x_5050:
        /* <DEDUP_REMOVED lines=8> */
.L_x_5049:
        /* <DEDUP_REMOVED lines=84> */
        .weak           $__internal_20_$__cuda_sm20_div_s64
        .type           $__internal_20_$__cuda_sm20_div_s64,@function
        .size           $__internal_20_$__cuda_sm20_div_s64,(.L_x_8340 - $__internal_20_$__cuda_sm20_div_s64)
$__internal_20_$__cuda_sm20_div_s64:
        /* <DEDUP_REMOVED lines=83> */
[----:B------:R-:W-:Y:S06]  /*4a90*/  RET.REL.NODEC R20 `(_ZN5flash32flash_fwd_splitkv_combine_kernelI23Flash_fwd_kernel_traitsILi128ELi64ELi64ELi4ELb0ELb0EN7cutlass6half_tE19Flash_kernel_traitsILi128ELi64ELi64ELi4ES3_EELi4ELi1ELb0EEEvNS_16Flash_fwd_paramsE) ;  /* 0xffffffb414587950 */ /* 0x000fec0003c3ffff */
.L_x_5053:
        /* <DEDUP_REMOVED lines=14> */
.L_x_8340:


//--------------------- .text._ZN5flash32flash_fwd_splitkv_combine_kernelI23Flash_fwd_kernel_traitsILi128ELi64ELi64ELi4ELb0ELb0EN7cutlass6half_tE19Flash_kernel_traitsILi128ELi64ELi64ELi4ES3_EELi4ELi7ELb1EEEvNS_16Flash_fwd_paramsE --------------------------
	.section	.text._ZN5flash32flash_fwd_splitkv_combine_kernelI23Flash_fwd_kernel_traitsILi128ELi64ELi64ELi4ELb0ELb0EN7cutlass6half_tE19Flash_kernel_traitsILi128ELi64ELi64ELi4ES3_EELi4ELi7ELb1EEEvNS_16Flash_fwd_paramsE,"ax",@progbits
	.align	128
        .global         _ZN5flash32flash_fwd_splitkv_combine_kernelI23Flash_fwd_kernel_traitsILi128ELi64ELi64ELi4ELb0ELb0EN7cutlass6half_tE19Flash_kernel_traitsILi128ELi64ELi64ELi4ES3_EELi4ELi7ELb1EEEvNS_16Flash_fwd_paramsE
        .type           _ZN5flash32flash_fwd_splitkv_combine_kernelI23Flash_fwd_kernel_traitsILi128ELi64ELi64ELi4ELb0ELb0EN7cutlass6half_tE19Flash_kernel_traitsILi128ELi64ELi64ELi4ES3_EELi4ELi7ELb1EEEvNS_16Flash_fwd_paramsE,@function
        .size           _ZN5flash32flash_fwd_splitkv_combine_kernelI23Flash_fwd_kernel_traitsILi128ELi64ELi64ELi4ELb0ELb0EN7cutlass6half_tE19Flash_kernel_traitsILi128ELi64ELi64ELi4ES3_EELi4ELi7ELb1EEEvNS_16Flash_fwd_paramsE,(.L_x_8341 - _ZN5flash32flash_fwd_splitkv_combine_kernelI23Flash_fwd_kernel_traitsILi128ELi64ELi64ELi4ELb0ELb0EN7cutlass6half_tE19Flash_kernel_traitsILi128ELi64ELi64ELi4ES3_EELi4ELi7ELb1EEEvNS_16Flash_fwd_paramsE)
        .other          _ZN5flash32flash_fwd_splitkv_combine_kernelI23Flash_fwd_kernel_traitsILi128ELi64ELi64ELi4ELb0ELb0EN7cutlass6half_tE19Flash_kernel_traitsILi128ELi64ELi64ELi4ES3_EELi4ELi7ELb1EEEvNS_16Flash_fwd_paramsE,@"STO_CUDA_ENTRY STV_DEFAULT"
_ZN5flash32flash_fwd_splitkv_combine_kernelI23Flash_fwd_kernel_traitsILi128ELi64ELi64ELi4ELb0ELb0EN7cutlass6half_tE19Flash_kernel_traitsILi128ELi64ELi64ELi4ES3_EELi4ELi7ELb1EEEvNS_16Flash_fwd_paramsE:
.text._ZN5flash32flash_fwd_splitkv_combine_kernelI23Flash_fwd_kernel_traitsILi128ELi64ELi64ELi4ELb0ELb0EN7cutlass6half_tE19Flash_kernel_traitsILi128ELi64ELi64ELi4ES3_EELi4ELi7ELb1EEEvNS_16Flash_fwd_paramsE:
        /* <DEDUP_REMOVED lines=23> */
[----:B------:R-:W-:Y:S05]  /*0170*/  CALL.REL.NOINC `($__internal_21_$__cuda_sm20_div_s64) ;  /* 0x0000004800c87944 */ /* 0x000fea0003c00000 */
[----:B------:R-:W-:Y:S05]  /*0180*/  BRA `(.L_x_5055) ;  /* 0x00000000004c7947 */ /* 0x000fea0003800000 */
.L_x_5054:
        /* <DEDUP_REMOVED lines=19> */
.L_x_5055:
        /* <DEDUP_REMOVED lines=12> */
[----:B------:R-:W-:Y:S05]  /*0380*/  CALL.REL.NOINC `($__internal_21_$__cuda_sm20_div_s64) ;  /* 0x0000004800447944 */ /* 0x000fea0003c00000 */
[----:B------:R-:W-:Y:S02]  /*0390*/  MOV R6, R20 ;  /* 0x0000001400067202 */ /* 0x000fe40000000f00 */
[----:B------:R-:W-:Y:S01]  /*03a0*/  MOV R7, R21 ;  /* 0x0000001500077202 */ /* 0x000fe20000000f00 */
[----:B------:R-:W-:Y:S05]  /*03b0*/  BRA `(.L_x_5058) ;  /* 0x00000000004c7947 */ /* 0x000fea0003800000 */
.L_x_5057:
        /* <DEDUP_REMOVED lines=19> */
.L_x_5058:
[----:B------:R-:W-:Y:S05]  /*04f0*/  BSYNC B0 ;  /* 0x0000000000007941 */ /* 0x000fea0003800000 */
.L_x_5056:
        /* <DEDUP_REMOVED lines=53> */
[----:B------:R-:W-:Y:S02]  /*0850*/  MOV R32, R20 ;  /* 0x0000001400207202 */ /* 0x000fe40000000f00 */
[----:B------:R-:W-:Y:S01]  /*0860*/  MOV R33, R21 ;  /* 0x0000001500217202 */ /* 0x000fe20000000f00 */
[----:B------:R-:W-:Y:S05]  /*0870*/  BRA `(.L_x_5061) ;  /* 0x00000000004c7947 */ /* 0x000fea0003800000 */
.L_x_5060:
        /* <DEDUP_REMOVED lines=19> */
.L_x_5061:
[----:B------:R-:W-:Y:S05]  /*09b0*/  BSYNC B0 ;  /* 0x0000000000007941 */ /* 0x000fea0003800000 */
.L_x_5059:
        /* <DEDUP_REMOVED lines=105> */
.L_x_5063:
        /* <DEDUP_REMOVED lines=19> */
.L_x_5064:
[----:B------:R-:W-:Y:S05]  /*1180*/  BSYNC B0 ;  /* 0x0000000000007941 */ /* 0x000fea0003800000 */
.L_x_5062:
        /* <DEDUP_REMOVED lines=113> */
[----:B------:R-:W-:Y:S05]  /*18a0*/  CALL.REL.NOINC `($__internal_21_$__cuda_sm20_div_s64) ;  /* 0x0000003000fc7944 */ /* 0x000fea0003c00000 */
[----:B------:R-:W-:Y:S02]  /*18b0*/  MOV R40, R20 ;  /* 0x0000001400287202 */ /* 0x000fe40000000f00 */
[----:B------:R-:W-:Y:S01]  /*18c0*/  MOV R41, R21 ;  /* 0x0000001500297202 */ /* 0x000fe20000000f00 */
[----:B------:R-:W-:Y:S05]  /*18d0*/  BRA `(.L_x_5067) ;  /* 0x00000000004c7947 */ /* 0x000fea0003800000 */
.L_x_5066:
        /* <DEDUP_REMOVED lines=19> */
.L_x_5067:
[----:B------:R-:W-:Y:S05]  /*1a10*/  BSYNC B0 ;  /* 0x0000000000007941 */ /* 0x000fea0003800000 */
.L_x_5065:
        /* <DEDUP_REMOVED lines=171> */
[----:B------:R-:W-:Y:S05]  /*24d0*/  CALL.REL.NOINC `($__internal_21_$__cuda_sm20_div_s64) ;  /* 0x0000002400f07944 */ /* 0x000fea0003c00000 */
        /* <DEDUP_REMOVED lines=9> */
.L_x_5072:
        /* <DEDUP_REMOVED lines=22> */
.L_x_5073:
[----:B------:R-:W-:Y:S05]  /*26d0*/  BSYNC B0 ;  /* 0x0000000000007941 */ /* 0x000fea0003800000 */
.L_x_5071:
        /* <DEDUP_REMOVED lines=19> */
.L_x_5075:
        /* <DEDUP_REMOVED lines=22> */
.L_x_5076:
[----:B------:R-:W-:Y:S05]  /*2970*/  BSYNC B0 ;  /* 0x0000000000007941 */ /* 0x000fea0003800000 */
.L_x_5074:
        /* <DEDUP_REMOVED lines=11> */
[----:B------:R-:W-:Y:S05]  /*2a30*/  CALL.REL.NOINC `($__internal_21_$__cuda_sm20_div_s64) ;  /* 0x0000002000987944 */ /* 0x000fea0003c00000 */
[----:B------:R-:W-:-:S04]  /*2a40*/  IADD3 R19, P0, RZ, -R20, RZ ;  /* 0x80000014ff137210 */ /* 0x000fc80007f1e0ff */
[----:B------:R-:W-:Y:S01]  /*2a50*/  IADD3.X R18, RZ, ~R21, RZ, P0, !PT ;  /* 0x80000015ff127210 */ /* 0x000fe200007fe4ff */
[----:B------:R-:W-:-:S04]  /*2a60*/  IMAD.WIDE.U32 R42, R5, R19, R42 ;  /* 0x00000013052a7225 */ /* 0x000fc800078e002a */
[----:B------:R-:W-:-:S04]  /*2a70*/  IMAD R18, R18, R5, RZ ;  /* 0x0000000512127224 */ /* 0x000fc800078e02ff */
[----:B------:R-:W-:-:S05]  /*2a80*/  IMAD R4, R4, R19, R18 ;  /* 0x0000001304047224 */ /* 0x000fca00078e0212 */
[----:B------:R-:W-:Y:S01]  /*2a90*/  IADD3 R4, R43, R4, RZ ;  /* 0x000000042b047210 */ /* 0x000fe20007ffe0ff */
[----:B------:R-:W-:Y:S05]  /*2aa0*/  BRA `(.L_x_5079) ;  /* 0x0000000000587947 */ /* 0x000fea0003800000 */
.L_x_5078:
        /* <DEDUP_REMOVED lines=22> */
.L_x_5079:
[----:B------:R-:W-:Y:S05]  /*2c10*/  BSYNC B0 ;  /* 0x0000000000007941 */ /* 0x000fea0003800000 */
.L_x_5077:
        /* <DEDUP_REMOVED lines=38> */
[----:B------:R-:W-:Y:S05]  /*2e80*/  CALL.REL.NOINC `($__internal_21_$__cuda_sm20_div_s64) ;  /* 0x0000001c00847944 */ /* 0x000fea0003c00000 */
        /* <DEDUP_REMOVED lines=12> */
.L_x_5081:
        /* <DEDUP_REMOVED lines=23> */
.L_x_5082:
[----:B------:R-:W-:Y:S05]  /*30c0*/  BSYNC B0 ;  /* 0x0000000000007941 */ /* 0x000fea0003800000 */
.L_x_5080:
        /* <DEDUP_REMOVED lines=18> */
.L_x_5084:
        /* <DEDUP_REMOVED lines=22> */
.L_x_5085:
[----:B------:R-:W-:Y:S05]  /*3350*/  BSYNC B0 ;  /* 0x0000000000007941 */ /* 0x000fea0003800000 */
.L_x_5083:
        /* <DEDUP_REMOVED lines=22> */
.L_x_5087:
        /* <DEDUP_REMOVED lines=23> */
.L_x_5088:
[----:B------:R-:W-:Y:S05]  /*3630*/  BSYNC B0 ;  /* 0x0000000000007941 */ /* 0x000fea0003800000 */
.L_x_5086:
        /* <DEDUP_REMOVED lines=39> */
.L_x_5090:
        /* <DEDUP_REMOVED lines=23> */
.L_x_5091:
[----:B------:R-:W-:Y:S05]  /*3a20*/  BSYNC B0 ;  /* 0x0000000000007941 */ /* 0x000fea0003800000 */
.L_x_5089:
        /* <DEDUP_REMOVED lines=29> */
.L_x_5093:
        /* <DEDUP_REMOVED lines=23> */
.L_x_5094:
[----:B------:R-:W-:Y:S05]  /*3d70*/  BSYNC B0 ;  /* 0x0000000000007941 */ /* 0x000fea0003800000 */
.L_x_5092:
        /* <DEDUP_REMOVED lines=21> */
.L_x_5070:
[----:B------:R-:W-:Y:S02]  /*3ed0*/  ULDC.64 UR4, c[0x0][0x2b0] ;  /* 0x0000ac0000047ab9 */ /* 0x000fe40000000a00 */
[----:B------:R-:W-:-:S04]  /*3ee0*/  LEA R2, P0, R38, UR4, 0x2 ;  /* 0x0000000426027c11 */ /* 0x000fc8000f8010ff */
[----:B------:R-:W-:-:S05]  /*3ef0*/  LEA.HI.X R3, R38, UR5, R39, 0x2, P0 ;  /* 0x0000000526037c11 */ /* 0x000fca00080f1427 */
[----:B------:R0:W-:Y:S04]  /*3f00*/  STG.E desc[UR8][R2.64], R29 ;  /* 0x0000001d02007986 */ /* 0x0001e8000c101908 */
.L_x_5069:
[----:B------:R-:W-:Y:S05]  /*3f10*/  BSYNC B1 ;  /* 0x0000000000017941 */ /* 0x000fea0003800000 */
.L_x_5068:
        /* <DEDUP_REMOVED lines=59> */
.L_x_5097:
        /* <DEDUP_REMOVED lines=37> */
.L_x_5096:
        /* <DEDUP_REMOVED lines=25> */
.L_x_5098:
[----:B------:R-:W-:-:S13]  /*46b0*/  ISETP.GT.OR P4, PT, R13, UR5, P4 ;  /* 0x000000050d007c0c */ /* 0x000fda000a784670 */
[----:B------:R-:W-:Y:S05]  /*46c0*/  @!P4 BRA `(.L_x_5095) ;  /* 0x000000000028c947 */ /* 0x000fea0003800000 */
[----:B------:R-:W0:Y:S01]  /*46d0*/  LDS R6, [R6] ;  /* 0x0000000006067984 */ /* 0x000e220000000800 */
[----:B------:R-:W-:Y:S01]  /*46e0*/  ISETP.GE.AND P0, PT, R7, R16, PT ;  /* 0x000000100700720c */ /* 0x000fe20003f06270 */
[----:B------:R-:W-:-:S12]  /*46f0*/  BSSY B0, `(.L_x_5099) ;  /* 0x0000003000007945 */ /* 0x000fd80003800000 */
[----:B------:R-:W-:Y:S05]  /*4700*/  @P0 BRA `(.L_x_5100) ;  /* 0x0000000000040947 */ /* 0x000fea0003800000 */
[----:B------:R1:W5:Y:S02]  /*4710*/  LDG.E.128 R8, desc[UR8][R24.64] ;  /* 0x0000000818087981 */ /* 0x000364000c1e1d00 */
.L_x_5100:
[----:B------:R-:W-:Y:S05]  /*4720*/  BSYNC B0 ;  /* 0x0000000000007941 */ /* 0x000fea0003800000 */
.L_x_5099:
[C---:B0----5:R-:W-:Y:S01]  /*4730*/  FFMA.FTZ R5, R6.reuse, R8, R5 ;  /* 0x0000000806057223 */ /* 0x061fe20000010005 */
[C---:B------:R-:W-:Y:S01]  /*4740*/  FFMA.FTZ R2, R6.reuse, R9, R2 ;  /* 0x0000000906027223 */ /* 0x040fe20000010002 */
[C---:B------:R-:W-:Y:S01]  /*4750*/  FFMA.FTZ R3, R6.reuse, R10, R3 ;  /* 0x0000000a06037223 */ /* 0x040fe20000010003 */
[----:B------:R-:W-:Y:S01]  /*4760*/  FFMA.FTZ R0, R6, R11, R0 ;  /* 0x0000000b06007223 */ /* 0x000fe20000010000 */
.L_x_5095:
        /* <DEDUP_REMOVED lines=83> */
        .weak           $__internal_21_$__cuda_sm20_div_s64
        .type           $__internal_21_$__cuda_sm20_div_s64,@function
        .size           $__internal_21_$__cuda_sm20_div_s64,(.L_x_8341 - $__internal_21_$__cuda_sm20_div_s64)
$__internal_21_$__cuda_sm20_div_s64:
        /* <DEDUP_REMOVED lines=83> */
[----:B------:R-:W-:Y:S05]  /*51d0*/  RET.REL.NODEC R22 `(_ZN5flash32flash_fwd_splitkv_combine_kernelI23Flash_fwd_kernel_traitsILi128ELi64ELi64ELi4ELb0ELb0EN7cutlass6half_tE19Flash_kernel_traitsILi128ELi64ELi64ELi4ES3_EELi4ELi7ELb1EEEvNS_16Flash_fwd_paramsE) ;  /* 0xffffffac16887950 */ /* 0x000fea0003c3ffff */
.L_x_5101:
        /* <DEDUP_REMOVED lines=10> */
.L_x_8341:


//--------------------- .text._ZN5flash32flash_fwd_splitkv_combine_kernelI23Flash_fwd_kernel_traitsILi128ELi64ELi64ELi4ELb0ELb0EN7cutlass6half_tE19Flash_kernel_traitsILi128ELi64ELi64ELi4ES3_EELi4ELi6ELb1EEEvNS_16Flash_fwd_paramsE --------------------------
	.section	.text._ZN5flash32flash_fwd_splitkv_combine_kernelI23Flash_fwd_kernel_traitsILi128ELi64ELi64ELi4ELb0ELb0EN7cutlass6half_tE19Flash_kernel_traitsILi128ELi64ELi64ELi4ES3_EELi4ELi6ELb1EEEvNS_16Flash_fwd_paramsE,"ax",@progbits
	.align	128
        .global         _ZN5flash32flash_fwd_splitkv_combine_kernelI23Flash_fwd_kernel_traitsILi128ELi64ELi64ELi4ELb0ELb0EN7cutlass6half_tE19Flash_kernel_traitsILi128ELi64ELi64ELi4ES3_EELi4ELi6ELb1EEEvNS_16Flash_fwd_paramsE
        .type           _ZN5flash32flash_fwd_splitkv_combine_kernelI23Flash_fwd_kernel_traitsILi128ELi64ELi64ELi4ELb0ELb0EN7cutlass6half_tE19Flash_kernel_traitsILi128ELi64ELi64ELi4ES3_EELi4ELi6ELb1EEEvNS_16Flash_fwd_paramsE,@function
        .size           _ZN5flash32flash_fwd_splitkv_combine_kernelI23Flash_fwd_kernel_traitsILi128ELi64ELi64ELi4ELb0ELb0EN7cutlass6half_tE19Flash_kernel_traitsILi128ELi64ELi64ELi4ES3_EELi4ELi6ELb1EEEvNS_16Flash_fwd_paramsE,(.L_x_8342 - _ZN5flash32flash_fwd_splitkv_combine_kernelI23Flash_fwd_kernel_traitsILi128ELi64ELi64ELi4ELb0ELb0EN7cutlass6half_tE19Flash_kernel_traitsILi128ELi64ELi64ELi4ES3_EELi4ELi6ELb1EEEvNS_16Flash_fwd_paramsE)
        .other          _ZN5flash32flash_fwd_splitkv_combine_kernelI23Flash_fwd_kernel_traitsILi128ELi64ELi64ELi4ELb0ELb0EN7cutlass6half_tE19Flash_kernel_traitsILi128ELi64ELi64ELi4ES3_EELi4ELi6ELb1EEEvNS_16Flash_fwd_paramsE,@"STO_CUDA_ENTRY STV_DEFAULT"
_ZN5flash32flash_fwd_splitkv_combine_kernelI23Flash_fwd_kernel_traitsILi128ELi64ELi64ELi4ELb0ELb0EN7cutlass6half_tE19Flash_kernel_traitsILi128ELi64ELi64ELi4ES3_EELi4ELi6ELb1EEEvNS_16Flash_fwd_paramsE:
.text._ZN5flash32flash_fwd_splitkv_combine_kernelI23Flash_fwd_kernel_traitsILi128ELi64ELi64ELi4ELb0ELb0EN7cutlass6half_tE19Flash_kernel_traitsILi128ELi64ELi64ELi4ES3_EELi4ELi6ELb1EEEvNS_16Flash_fwd_paramsE:
        /* <DEDUP_REMOVED lines=23> */
[----:B------:R-:W-:Y:S05]  /*0170*/  CALL.REL.NOINC `($__internal_22_$__cuda_sm20_div_s64) ;  /* 0x0000004400e47944 */ /* 0x000fea0003c00000 */
[----:B------:R-:W-:Y:S05]  /*0180*/  BRA `(.L_x_5103) ;  /* 0x00000000004c7947 */ /* 0x000fea0003800000 */
.L_x_5102:
        /* <DEDUP_REMOVED lines=19> */
.L_x_5103:
        /* <DEDUP_REMOVED lines=12> */
[----:B------:R-:W-:Y:S05]  /*0380*/  CALL.REL.NOINC `($__internal_22_$__cuda_sm20_div_s64) ;  /* 0x0000004400607944 */ /* 0x000fea0003c00000 */
[----:B------:R-:W-:Y:S02]  /*0390*/  MOV R8, R22 ;  /* 0x0000001600087202 */ /* 0x000fe40000000f00 */
[----:B------:R-:W-:Y:S01]  /*03a0*/  MOV R9, R23 ;  /* 0x0000001700097202 */ /* 0x000fe20000000f00 */
[----:B------:R-:W-:Y:S05]  /*03b0*/  BRA `(.L_x_5106) ;  /* 0x00000000004c7947 */ /* 0x000fea0003800000 */
.L_x_5105:
        /* <DEDUP_REMOVED lines=19> */
.L_x_5106:
[----:B------:R-:W-:Y:S05]  /*04f0*/  BSYNC B0 ;  /* 0x0000000000007941 */ /* 0x000fea0003800000 */
.L_x_5104:
        /* <DEDUP_REMOVED lines=42> */
.L_x_5108:
        /* <DEDUP_REMOVED lines=19> */
.L_x_5109:
[----:B------:R-:W-:Y:S05]  /*08d0*/  BSYNC B0 ;  /* 0x0000000000007941 */ /* 0x000fea0003800000 */
.L_x_5107:
        /* <DEDUP_REMOVED lines=72> */
[----:B------:R-:W-:Y:S05]  /*0d60*/  CALL.REL.NOINC `($__internal_22_$__cuda_sm20_div_s64) ;  /* 0x0000003800e87944 */ /* 0x000fea0003c00000 */
[----:B------:R-:W-:Y:S02]  /*0d70*/  MOV R38, R22 ;  /* 0x0000001600267202 */ /* 0x000fe40000000f00 */
[----:B------:R-:W-:Y:S01]  /*0d80*/  MOV R39, R23 ;  /* 0x0000001700277202 */ /* 0x000fe20000000f00 */
[----:B------:R-:W-:Y:S05]  /*0d90*/  BRA `(.L_x_5112) ;  /* 0x00000000004c7947 */ /* 0x000fea0003800000 */
.L_x_5111:
        /* <DEDUP_REMOVED lines=19> */
.L_x_5112:
[----:B------:R-:W-:Y:S05]  /*0ed0*/  BSYNC B0 ;  /* 0x0000000000007941 */ /* 0x000fea0003800000 */
.L_x_5110:
        /* <DEDUP_REMOVED lines=41> */
.L_x_5114:
        /* <DEDUP_REMOVED lines=19> */
.L_x_5115:
[----:B------:R-:W-:Y:S05]  /*12a0*/  BSYNC B0 ;  /* 0x0000000000007941 */ /* 0x000fea0003800000 */
.L_x_5113:
        /* <DEDUP_REMOVED lines=245> */
[----:B------:R-:W-:Y:S05]  /*2200*/  CALL.REL.NOINC `($__internal_22_$__cuda_sm20_div_s64) ;  /* 0x0000002400c07944 */ /* 0x000fea0003c00000 */
        /* <DEDUP_REMOVED lines=9> */
.L_x_5120:
        /* <DEDUP_REMOVED lines=22> */
.L_x_5121:
[----:B------:R-:W-:Y:S05]  /*2400*/  BSYNC B0 ;  /* 0x0000000000007941 */ /* 0x000fea0003800000 */
.L_x_5119:
        /* <DEDUP_REMOVED lines=19> */
.L_x_5123:
        /* <DEDUP_REMOVED lines=22> */
.L_x_5124:
[----:B------:R-:W-:Y:S05]  /*26a0*/  BSYNC B0 ;  /* 0x0000000000007941 */ /* 0x000fea0003800000 */
.L_x_5122:
        /* <DEDUP_REMOVED lines=11> */
[----:B------:R-:W-:Y:S05]  /*2760*/  CALL.REL.NOINC `($__internal_22_$__cuda_sm20_div_s64) ;  /* 0x0000002000687944 */ /* 0x000fea0003c00000 */
[----:B------:R-:W-:-:S04]  /*2770*/  IADD3 R19, P0, RZ, -R22, RZ ;  /* 0x80000016ff137210 */ /* 0x000fc80007f1e0ff */
[----:B------:R-:W-:Y:S01]  /*2780*/  IADD3.X R18, RZ, ~R23, RZ, P0, !PT ;  /* 0x80000017ff127210 */ /* 0x000fe200007fe4ff */
[----:B------:R-:W-:-:S04]  /*2790*/  IMAD.WIDE.U32 R42, R5, R19, R42 ;  /* 0x00000013052a7225 */ /* 0x000fc800078e002a */
[----:B------:R-:W-:-:S04]  /*27a0*/  IMAD R18, R18, R5, RZ ;  /* 0x0000000512127224 */ /* 0x000fc800078e02ff */
[----:B------:R-:W-:-:S05]  /*27b0*/  IMAD R4, R4, R19, R18 ;  /* 0x0000001304047224 */ /* 0x000fca00078e0212 */
[----:B------:R-:W-:Y:S01]  /*27c0*/  IADD3 R4, R43, R4, RZ ;  /* 0x000000042b047210 */ /* 0x000fe20007ffe0ff */
[----:B------:R-:W-:Y:S05]  /*27d0*/  BRA `(.L_x_5127) ;  /* 0x0000000000587947 */ /* 0x000fea0003800000 */
.L_x_5126:
        /* <DEDUP_REMOVED lines=22> */
.L_x_5127:
[----:B------:R-:W-:Y:S05]  /*2940*/  BSYNC B0 ;  /* 0x0000000000007941 */ /* 0x000fea0003800000 */
.L_x_5125:
        /* <DEDUP_REMOVED lines=38> */
[----:B------:R-:W-:Y:S05]  /*2bb0*/  CALL.REL.NOINC `($__internal_22_$__cuda_sm20_div_s64) ;  /* 0x0000001c00547944 */ /* 0x000fea0003c00000 */
        /* <DEDUP_REMOVED lines=12> */
.L_x_5129:
        /* <DEDUP_REMOVED lines=23> */
.L_x_5130:
[----:B------:R-:W-:Y:S05]  /*2df0*/  BSYNC B0 ;  /* 0x0000000000007941 */ /* 0x000fea0003800000 */
.L_x_5128:
        /* <DEDUP_REMOVED lines=18> */
.L_x_5132:
        /* <DEDUP_REMOVED lines=22> */
.L_x_5133:
[----:B------:R-:W-:Y:S05]  /*3080*/  BSYNC B0 ;  /* 0x0000000000007941 */ /* 0x000fea0003800000 */
.L_x_5131:
        /* <DEDUP_REMOVED lines=22> */
.L_x_5135:
        /* <DEDUP_REMOVED lines=23> */
.L_x_5136:
[----:B------:R-:W-:Y:S05]  /*3360*/  BSYNC B0 ;  /* 0x0000000000007941 */ /* 0x000fea0003800000 */
.L_x_5134:
        /* <DEDUP_REMOVED lines=39> */
.L_x_5138:
        /* <DEDUP_REMOVED lines=23> */
.L_x_5139:
[----:B------:R-:W-:Y:S05]  /*3750*/  BSYNC B0 ;  /* 0x0000000000007941 */ /* 0x000fea0003800000 */
.L_x_5137:
        /* <DEDUP_REMOVED lines=29> */
.L_x_5141:
        /* <DEDUP_REMOVED lines=23> */
.L_x_5142:
[----:B------:R-:W-:Y:S05]  /*3aa0*/  BSYNC B0 ;  /* 0x0000000000007941 */ /* 0x000fea0003800000 */
.L_x_5140:
        /* <DEDUP_REMOVED lines=21> */
.L_x_5118:
[----:B------:R-:W-:Y:S02]  /*3c00*/  ULDC.64 UR4, c[0x0][0x2b0] ;  /* 0x0000ac0000047ab9 */ /* 0x000fe40000000a00 */
[----:B------:R-:W-:-:S04]  /*3c10*/  LEA R2, P0, R36, UR4, 0x2 ;  /* 0x0000000424027c11 */ /* 0x000fc8000f8010ff */
[----:B------:R-:W-:-:S05]  /*3c20*/  LEA.HI.X R3, R36, UR5, R37, 0x2, P0 ;  /* 0x0000000524037c11 */ /* 0x000fca00080f1425 */
[----:B------:R0:W-:Y:S04]  /*3c30*/  STG.E desc[UR8][R2.64], R30 ;  /* 0x0000001e02007986 */ /* 0x0001e8000c101908 */
.L_x_5117:
[----:B------:R-:W-:Y:S05]  /*3c40*/  BSYNC B1 ;  /* 0x0000000000017941 */ /* 0x000fea0003800000 */
.L_x_5116:
        /* <DEDUP_REMOVED lines=47> */
.L_x_5145:
        /* <DEDUP_REMOVED lines=37> */
.L_x_5144:
        /* <DEDUP_REMOVED lines=25> */
.L_x_5146:
[----:B------:R-:W-:-:S13]  /*4320*/  ISETP.GT.OR P4, PT, R13, UR5, P4 ;  /* 0x000000050d007c0c */ /* 0x000fda000a784670 */
[----:B------:R-:W-:Y:S05]  /*4330*/  @!P4 BRA `(.L_x_5143) ;  /* 0x000000000028c947 */ /* 0x000fea0003800000 */
[----:B------:R-:W0:Y:S01]  /*4340*/  LDS R6, [R6] ;  /* 0x0000000006067984 */ /* 0x000e220000000800 */
[----:B------:R-:W-:Y:S01]  /*4350*/  ISETP.GE.AND P0, PT, R7, R16, PT ;  /* 0x000000100700720c */ /* 0x000fe20003f06270 */
[----:B------:R-:W-:-:S12]  /*4360*/  BSSY B0, `(.L_x_5147) ;  /* 0x0000003000007945 */ /* 0x000fd80003800000 */
[----:B------:R-:W-:Y:S05]  /*4370*/  @P0 BRA `(.L_x_5148) ;  /* 0x0000000000040947 */ /* 0x000fea0003800000 */
[----:B------:R1:W5:Y:S02]  /*4380*/  LDG.E.128 R8, desc[UR8][R24.64] ;  /* 0x0000000818087981 */ /* 0x000364000c1e1d00 */
.L_x_5148:
[----:B------:R-:W-:Y:S05]  /*4390*/  BSYNC B0 ;  /* 0x0000000000007941 */ /* 0x000fea0003800000 */
.L_x_5147:
[C---:B0----5:R-:W-:Y:S01]  /*43a0*/  FFMA.FTZ R5, R6.reuse, R8, R5 ;  /* 0x0000000806057223 */ /* 0x061fe20000010005 */
[C---:B------:R-:W-:Y:S01]  /*43b0*/  FFMA.FTZ R2, R6.reuse, R9, R2 ;  /* 0x0000000906027223 */ /* 0x040fe20000010002 */
[C---:B------:R-:W-:Y:S01]  /*43c0*/  FFMA.FTZ R3, R6.reuse, R10, R3 ;  /* 0x0000000a06037223 */ /* 0x040fe20000010003 */
[----:B------:R-:W-:Y:S01]  /*43d0*/  FFMA.FTZ R0, R6, R11, R0 ;  /* 0x0000000b06007223 */ /* 0x000fe20000010000 */
.L_x_5143:
        /* <DEDUP_REMOVED lines=83> */
        .weak           $__internal_22_$__cuda_sm20_div_s64
        .type           $__internal_22_$__cuda_sm20_div_s64,@function
        .size           $__internal_22_$__cuda_sm20_div_s64,(.L_x_8342 - $__internal_22_$__cuda_sm20_div_s64)
$__internal_22_$__cuda_sm20_div_s64:
        /* <DEDUP_REMOVED lines=83> */
[----:B------:R-:W-:Y:S05]  /*4e40*/  RET.REL.NODEC R20 `(_ZN5flash32flash_fwd_splitkv_combine_kernelI23Flash_fwd_kernel_traitsILi128ELi64ELi64ELi4ELb0ELb0EN7cutlass6half_tE19Flash_kernel_traitsILi128ELi64ELi64ELi4ES3_EELi4ELi6ELb1EEEvNS_16Flash_fwd_paramsE) ;  /* 0xffffffb0146c7950 */ /* 0x000fea0003c3ffff */
.L_x_5149:
        /* <DEDUP_REMOVED lines=11> */
.L_x_8342:


//--------------------- .text._ZN5flash32flash_fwd_splitkv_combine_kernelI23Flash_fwd_kernel_traitsILi128ELi64ELi64ELi4ELb0ELb0EN7cutlass6half_tE19Flash_kernel_traitsILi128ELi64ELi64ELi4ES3_EELi4ELi5ELb1EEEvNS_16Flash_fwd_paramsE --------------------------
	.section	.text._ZN5flash32flash_fwd_splitkv_combine_kernelI23Flash_fwd_kernel_traitsILi128ELi64ELi64ELi4ELb0ELb0EN7cutlass6half_tE19Flash_kernel_traitsILi128ELi64ELi64ELi4ES3_EELi4ELi5ELb1EEEvNS_16Flash_fwd_paramsE,"ax",@progbits
	.align	128
        .global         _ZN5flash32flash_fwd_splitkv_combine_kernelI23Flash_fwd_kernel_traitsILi128ELi64ELi64ELi4ELb0ELb0EN7cutlass6half_tE19Flash_kernel_traitsILi128ELi64ELi64ELi4ES3_EELi4ELi5ELb1EEEvNS_16Flash_fwd_paramsE
        .type           _ZN5flash32flash_fwd_splitkv_combine_kernelI23Flash_fwd_kernel_traitsILi128ELi64ELi64ELi4ELb0ELb0EN7cutlass6half_tE19Flash_kernel_traitsILi128ELi64ELi64ELi4ES3_EELi4ELi5ELb1EEEvNS_16Flash_fwd_paramsE,@function
        .size           _ZN5flash32flash_fwd_splitkv_combine_kernelI23Flash_fwd_kernel_traitsILi128ELi64ELi64ELi4ELb0ELb0EN7cutlass6half_tE19Flash_kernel_traitsILi128ELi64ELi64ELi4ES3_EELi4ELi5ELb1EEEvNS_16Flash_fwd_paramsE,(.L_x_8343 - _ZN5flash32flash_fwd_splitkv_combine_kernelI23Flash_fwd_kernel_traitsILi128ELi64ELi64ELi4ELb0ELb0EN7cutlass6half_tE19Flash_kernel_traitsILi128ELi64ELi64ELi4ES3_EELi4ELi5ELb1EEEvNS_16Flash_fwd_paramsE)
        .other          _ZN5flash32flash_fwd_splitkv_combine_kernelI23Flash_fwd_kernel_traitsILi128ELi64ELi64ELi4ELb0ELb0EN7cutlass6half_tE19Flash_kernel_traitsILi128ELi64ELi64ELi4ES3_EELi4ELi5ELb1EEEvNS_16Flash_fwd_paramsE,@"STO_CUDA_ENTRY STV_DEFAULT"
_ZN5flash32flash_fwd_splitkv_combine_kernelI23Flash_fwd_kernel_traitsILi128ELi64ELi64ELi4ELb0ELb0EN7cutlass6half_tE19Flash_kernel_traitsILi128ELi64ELi64ELi4ES3_EELi4ELi5ELb1EEEvNS_16Flash_fwd_paramsE:
.text._ZN5flash32flash_fwd_splitkv_combine_kernelI23Flash_fwd_kernel_traitsILi128ELi64ELi64ELi4ELb0ELb0EN7cutlass6half_tE19Flash_kernel_traitsILi128ELi64ELi64ELi4ES3_EELi4ELi5ELb1EEEvNS_16Flash_fwd_paramsE:
        /* <DEDUP_REMOVED lines=23> */
[----:B------:R-:W-:Y:S05]  /*0170*/  CALL.REL.NOINC `($__internal_23_$__cuda_sm20_div_s64) ;  /* 0x0000004400e87944 */ /* 0x000fea0003c00000 */
[----:B------:R-:W-:Y:S05]  /*0180*/  BRA `(.L_x_5151) ;  /* 0x00000000004c7947 */ /* 0x000fea0003800000 */
.L_x_5150:
        /* <DEDUP_REMOVED lines=19> */
.L_x_5151:
        /* <DEDUP_REMOVED lines=13> */
[----:B------:R-:W-:Y:S05]  /*0390*/  CALL.REL.NOINC `($__internal_23_$__cuda_sm20_div_s64) ;  /* 0x0000004400607944 */ /* 0x000fea0003c00000 */
[----:B------:R-:W-:Y:S02]  /*03a0*/  MOV R8, R20 ;  /* 0x0000001400087202 */ /* 0x000fe40000000f00 */
[----:B------:R-:W-:Y:S01]  /*03b0*/  MOV R9, R21 ;  /* 0x0000001500097202 */ /* 0x000fe20000000f00 */
[----:B------:R-:W-:Y:S05]  /*03c0*/  BRA `(.L_x_5154) ;  /* 0x00000000004c7947 */ /* 0x000fea0003800000 */
.L_x_5153:
        /* <DEDUP_REMOVED lines=19> */
.L_x_5154:
[----:B------:R-:W-:Y:S05]  /*0500*/  BSYNC B0 ;  /* 0x0000000000007941 */ /* 0x000fea0003800000 */
.L_x_5152:
        /* <DEDUP_REMOVED lines=43> */
.L_x_5156:
        /* <DEDUP_REMOVED lines=19> */
.L_x_5157:
[----:B------:R-:W-:Y:S05]  /*08f0*/  BSYNC B0 ;  /* 0x0000000000007941 */ /* 0x000fea0003800000 */
.L_x_5155:
        /* <DEDUP_REMOVED lines=74> */
[----:B------:R-:W-:Y:S02]  /*0da0*/  MOV R32, R20 ;  /* 0x0000001400207202 */ /* 0x000fe40000000f00 */
[----:B------:R-:W-:Y:S01]  /*0db0*/  MOV R33, R21 ;  /* 0x0000001500217202 */ /* 0x000fe20000000f00 */
[----:B------:R-:W-:Y:S05]  /*0dc0*/  BRA `(.L_x_5160) ;  /* 0x00000000004c7947 */ /* 0x000fea0003800000 */
.L_x_5159:
        /* <DEDUP_REMOVED lines=19> */
.L_x_5160:
[----:B------:R-:W-:Y:S05]  /*0f00*/  BSYNC B0 ;  /* 0x0000000000007941 */ /* 0x000fea0003800000 */
.L_x_5158:
        /* <DEDUP_REMOVED lines=43> */
.L_x_5162:
        /* <DEDUP_REMOVED lines=19> */
.L_x_5163:
[----:B------:R-:W-:Y:S05]  /*12f0*/  BSYNC B0 ;  /* 0x0000000000007941 */ /* 0x000fea0003800000 */
.L_x_5161:
        /* <DEDUP_REMOVED lines=67> */
.L_x_5165:
[----:B------:R-:W-:Y:S05]  /*1730*/  BSYNC B0 ;  /* 0x0000000000007941 */ /* 0x000fea0003800000 */
.L_x_5164:
        /* <DEDUP_REMOVED lines=14> */
.L_x_5167:
[----:B------:R-:W-:Y:S05]  /*1820*/  BSYNC B0 ;  /* 0x0000000000007941 */ /* 0x000fea0003800000 */
.L_x_5166:
        /* <DEDUP_REMOVED lines=162> */
.L_x_5172:
        /* <DEDUP_REMOVED lines=22> */
.L_x_5173:
[----:B------:R-:W-:Y:S05]  /*23b0*/  BSYNC B0 ;  /* 0x0000000000007941 */ /* 0x000fea0003800000 */
.L_x_5171:
[----:B------:R-:W-:Y:S01]  /*23c0*/  LOP3.LUT R19, R17, R0, RZ, 0xfc, !PT ;  /* 0x0000000011137212 */ /* 0x000fe200078efcff */
[----:B------:R-:W-:Y:S03]  /*23d0*/  BSSY B0, `(.L_x_5174) ;  /* 0x0000028000007945 */ /* 0x000fe60003800000 */
[----:B------:R-:W-:-:S13]  /*23e0*/  ISETP.NE.U32.AND P0, PT, R19, RZ, PT ;  /* 0x000000ff1300720c */ /* 0x000fda0003f05070 */
[----:B------:R-:W-:Y:S05]  /*23f0*/  @!P0 BRA `(.L_x_5175) ;  /* 0x00000000003c8947 */ /* 0x000fea0003800000 */
[----:B------:R-:W-:Y:S01]  /*2400*/  IMAD.MOV.U32 R24, RZ, RZ, R25 ;  /* 0x000000ffff187224 */ /* 0x000fe200078e0019 */
[----:B------:R-:W-:Y:S02]  /*2410*/  MOV R23, R0 ;  /* 0x0000000000177202 */ /* 0x000fe40000000f00 */
[----:B------:R-:W-:Y:S02]  /*2420*/  MOV R22, 0x2440 ;  /* 0x0000244000167802 */ /* 0x000fe40000000f00 */
[----:B------:R-:W-:Y:S05]  /*2430*/  CALL.REL.NOINC `($__internal_23_$__cuda_sm20_div_s64) ;  /* 0x0000002400387944 */ /* 0x000fea0003c00000 */
        /* <DEDUP_REMOVED lines=11> */
.L_x_5175:
        /* <DEDUP_REMOVED lines=22> */
.L_x_5176:
[----:B------:R-:W-:Y:S05]  /*2650*/  BSYNC B0 ;  /* 0x0000000000007941 */ /* 0x000fea0003800000 */
.L_x_5174:
        /* <DEDUP_REMOVED lines=11> */
[----:B------:R-:W-:Y:S05]  /*2710*/  CALL.REL.NOINC `($__internal_23_$__cuda_sm20_div_s64) ;  /* 0x0000002000807944 */ /* 0x000fea0003c00000 */
[----:B------:R-:W-:-:S04]  /*2720*/  IADD3 R17, P0, RZ, -R20, RZ ;  /* 0x80000014ff117210 */ /* 0x000fc80007f1e0ff */
[----:B------:R-:W-:Y:S01]  /*2730*/  IADD3.X R18, RZ, ~R21, RZ, P0, !PT ;  /* 0x80000015ff127210 */ /* 0x000fe200007fe4ff */
[----:B------:R-:W-:-:S04]  /*2740*/  IMAD.WIDE.U32 R36, R5, R17, R36 ;  /* 0x0000001105247225 */ /* 0x000fc800078e0024 */
[----:B------:R-:W-:-:S04]  /*2750*/  IMAD R18, R18, R5, RZ ;  /* 0x0000000512127224 */ /* 0x000fc800078e02ff */
[----:B------:R-:W-:-:S05]  /*2760*/  IMAD R4, R4, R17, R18 ;  /* 0x0000001104047224 */ /* 0x000fca00078e0212 */
[----:B------:R-:W-:Y:S01]  /*2770*/  IADD3 R4, R37, R4, RZ ;  /* 0x0000000425047210 */ /* 0x000fe20007ffe0ff */
[----:B------:R-:W-:Y:S05]  /*2780*/  BRA `(.L_x_5179) ;  /* 0x0000000000587947 */ /* 0x000fea0003800000 */
.L_x_5178:
        /* <DEDUP_REMOVED lines=22> */
.L_x_5179:
[----:B------:R-:W-:Y:S05]  /*28f0*/  BSYNC B0 ;  /* 0x0000000000007941 */ /* 0x000fea0003800000 */
.L_x_5177:
        /* <DEDUP_REMOVED lines=38> */
[----:B------:R-:W-:Y:S05]  /*2b60*/  CALL.REL.NOINC `($__internal_23_$__cuda_sm20_div_s64) ;  /* 0x0000001c006c7944 */ /* 0x000fea0003c00000 */
        /* <DEDUP_REMOVED lines=12> */
.L_x_5181:
        /* <DEDUP_REMOVED lines=23> */
.L_x_5182:
[----:B------:R-:W-:Y:S05]  /*2da0*/  BSYNC B0 ;  /* 0x0000000000007941 */ /* 0x000fea0003800000 */
.L_x_5180:
        /* <DEDUP_REMOVED lines=19> */
.L_x_5184:
        /* <DEDUP_REMOVED lines=22> */
.L_x_5185:
[----:B------:R-:W-:Y:S05]  /*3040*/  BSYNC B0 ;  /* 0x0000000000007941 */ /* 0x000fea0003800000 */
.L_x_5183:
        /* <DEDUP_REMOVED lines=20> */
.L_x_5187:
        /* <DEDUP_REMOVED lines=23> */
.L_x_5188:
[----:B------:R-:W-:Y:S05]  /*3300*/  BSYNC B0 ;  /* 0x0000000000007941 */ /* 0x000fea0003800000 */
.L_x_5186:
        /* <DEDUP_REMOVED lines=39> */
.L_x_5190:
        /* <DEDUP_REMOVED lines=23> */
.L_x_5191:
[----:B------:R-:W-:Y:S05]  /*36f0*/  BSYNC B0 ;  /* 0x0000000000007941 */ /* 0x000fea0003800000 */
.L_x_5189:
        /* <DEDUP_REMOVED lines=26> */
.L_x_5193:
        /* <DEDUP_REMOVED lines=23> */
.L_x_5194:
[----:B------:R-:W-:Y:S05]  /*3a10*/  BSYNC B0 ;  /* 0x0000000000007941 */ /* 0x000fea0003800000 */
.L_x_5192:
        /* <DEDUP_REMOVED lines=21> */
.L_x_5170:
[----:B------:R-:W-:Y:S02]  /*3b70*/  ULDC.64 UR4, c[0x0][0x2b0] ;  /* 0x0000ac0000047ab9 */ /* 0x000fe40000000a00 */
[----:B------:R-:W-:-:S04]  /*3b80*/  LEA R2, P0, R30, UR4, 0x2 ;  /* 0x000000041e027c11 */ /* 0x000fc8000f8010ff */
[----:B------:R-:W-:-:S05]  /*3b90*/  LEA.HI.X R3, R30, UR5, R31, 0x2, P0 ;  /* 0x000000051e037c11 */ /* 0x000fca00080f141f */
[----:B------:R0:W-:Y:S04]  /*3ba0*/  STG.E desc[UR8][R2.64], R28 ;  /* 0x0000001c02007986 */ /* 0x0001e8000c101908 */
.L_x_5169:
[----:B------:R-:W-:Y:S05]  /*3bb0*/  BSYNC B1 ;  /* 0x0000000000017941 */ /* 0x000fea0003800000 */
.L_x_5168:
        /* <DEDUP_REMOVED lines=20> */
.L_x_5196:
[----:B------:R-:W-:Y:S05]  /*3d00*/  BSYNC B0 ;  /* 0x0000000000007941 */ /* 0x000fea0003800000 */
.L_x_5195:
        /* <DEDUP_REMOVED lines=36> */
.L_x_5199:
        /* <DEDUP_REMOVED lines=37> */
.L_x_5198:
        /* <DEDUP_REMOVED lines=25> */
.L_x_5200:
[----:B------:R-:W-:-:S13]  /*4330*/  ISETP.GT.OR P4, PT, R7, UR5, P4 ;  /* 0x0000000507007c0c */ /* 0x000fda000a784670 */
[----:B------:R-:W-:Y:S05]  /*4340*/  @!P4 BRA `(.L_x_5197) ;  /* 0x000000000028c947 */ /* 0x000fea0003800000 */
[----:B------:R-:W0:Y:S01]  /*4350*/  LDS R6, [R6] ;  /* 0x0000000006067984 */ /* 0x000e220000000800 */
[----:B------:R-:W-:Y:S01]  /*4360*/  ISETP.GE.AND P0, PT, R13, R16, PT ;  /* 0x000000100d00720c */ /* 0x000fe20003f06270 */
[----:B------:R-:W-:-:S12]  /*4370*/  BSSY B0, `(.L_x_5201) ;  /* 0x0000003000007945 */ /* 0x000fd80003800000 */
[----:B------:R-:W-:Y:S05]  /*4380*/  @P0 BRA `(.L_x_5202) ;  /* 0x0000000000040947 */ /* 0x000fea0003800000 */
[----:B------:R1:W5:Y:S02]  /*4390*/  LDG.E.128 R8, desc[UR8][R24.64] ;  /* 0x0000000818087981 */ /* 0x000364000c1e1d00 */
.L_x_5202:
[----:B------:R-:W-:Y:S05]  /*43a0*/  BSYNC B0 ;  /* 0x0000000000007941 */ /* 0x000fea0003800000 */
.L_x_5201:
[C---:B0----5:R-:W-:Y:S01]  /*43b0*/  FFMA.FTZ R5, R6.reuse, R8, R5 ;  /* 0x0000000806057223 */ /* 0x061fe20000010005 */
[C---:B------:R-:W-:Y:S01]  /*43c0*/  FFMA.FTZ R2, R6.reuse, R9, R2 ;  /* 0x0000000906027223 */ /* 0x040fe20000010002 */
[C---:B------:R-:W-:Y:S01]  /*43d0*/  FFMA.FTZ R3, R6.reuse, R10, R3 ;  /* 0x0000000a06037223 */ /* 0x040fe20000010003 */
[----:B------:R-:W-:Y:S01]  /*43e0*/  FFMA.FTZ R0, R6, R11, R0 ;  /* 0x0000000b06007223 */ /* 0x000fe20000010000 */
.L_x_5197:
        /* <DEDUP_REMOVED lines=83> */
        .weak           $__internal_23_$__cuda_sm20_div_s64
        .type           $__internal_23_$__cuda_sm20_div_s64,@function
        .size           $__internal_23_$__cuda_sm20_div_s64,(.L_x_8343 - $__internal_23_$__cuda_sm20_div_s64)
$__internal_23_$__cuda_sm20_div_s64:
        /* <DEDUP_REMOVED lines=83> */
[----:B------:R-:W-:Y:S06]  /*4e50*/  RET.REL.NODEC R26 `(_ZN5flash32flash_fwd_splitkv_combine_kernelI23Flash_fwd_kernel_traitsILi128ELi64ELi64ELi4ELb0ELb0EN7cutlass6half_tE19Flash_kernel_traitsILi128ELi64ELi64ELi4ES3_EELi4ELi5ELb1EEEvNS_16Flash_fwd_paramsE) ;  /* 0xffffffb01a687950 */ /* 0x000fec0003c3ffff */
.L_x_5203:
        /* <DEDUP_REMOVED lines=10> */
.L_x_8343:


//--------------------- .text._ZN5flash32flash_fwd_splitkv_combine_kernelI23Flash_fwd_kernel_traitsILi128ELi64ELi64ELi4ELb0ELb0EN7cutlass6half_tE19Flash_kernel_traitsILi128ELi64ELi64ELi4ES3_EELi4ELi4ELb1EEEvNS_16Flash_fwd_paramsE --------------------------
	.section	.text._ZN5flash32flash_fwd_splitkv_combine_kernelI23Flash_fwd_kernel_traitsILi128ELi64ELi64ELi4ELb0ELb0EN7cutlass6half_tE19Flash_kernel_traitsILi128ELi64ELi64ELi4ES3_EELi4ELi4ELb1EEEvNS_16Flash_fwd_paramsE,"ax",@progbits
	.align	128
        .global         _ZN5flash32flash_fwd_splitkv_combine_kernelI23Flash_fwd_kernel_traitsILi128ELi64ELi64ELi4ELb0ELb0EN7cutlass6half_tE19Flash_kernel_traitsILi128ELi64ELi64ELi4ES3_EELi4ELi4ELb1EEEvNS_16Flash_fwd_paramsE
        .type           _ZN5flash32flash_fwd_splitkv_combine_kernelI23Flash_fwd_kernel_traitsILi128ELi64ELi64ELi4ELb0ELb0EN7cutlass6half_tE19Flash_kernel_traitsILi128ELi64ELi64ELi4ES3_EELi4ELi4ELb1EEEvNS_16Flash_fwd_paramsE,@function
        .size           _ZN5flash32flash_fwd_splitkv_combine_kernelI23Flash_fwd_kernel_traitsILi128ELi64ELi64ELi4ELb0ELb0EN7cutlass6half_tE19Flash_kernel_traitsILi128ELi64ELi64ELi4ES3_EELi4ELi4ELb1EEEvNS_16Flash_fwd_paramsE,(.L_x_8344 - _ZN5flash32flash_fwd_splitkv_combine_kernelI23Flash_fwd_kernel_traitsILi128ELi64ELi64ELi4ELb0ELb0EN7cutlass6half_tE19Flash_kernel_traitsILi128ELi64ELi64ELi4ES3_EELi4ELi4ELb1EEEvNS_16Flash_fwd_paramsE)
        .other          _ZN5flash32flash_fwd_splitkv_combine_kernelI23Flash_fwd_kernel_traitsILi128ELi64ELi64ELi4ELb0ELb0EN7cutlass6half_tE19Flash_kernel_traitsILi128ELi64ELi64ELi4ES3_EELi4ELi4ELb1EEEvNS_16Flash_fwd_paramsE,@"STO_CUDA_ENTRY STV_DEFAULT"
_ZN5flash32flash_fwd_splitkv_combine_kernelI23Flash_fwd_kernel_traitsILi128ELi64ELi64ELi4ELb0ELb0EN7cutlass6half_tE19Flash_kernel_traitsILi128ELi64ELi64ELi4ES3_EELi4ELi4ELb1EEEvNS_16Flash_fwd_paramsE:
.text._ZN5flash32flash_fwd_splitkv_combine_kernelI23Flash_fwd_kernel_traitsILi128ELi64ELi64ELi4ELb0ELb0EN7cutlass6half_tE19Flash_kernel_traitsILi128ELi64ELi64ELi4ES3_EELi4ELi4ELb1EEEvNS_16Flash_fwd_paramsE:
        /* <DEDUP_REMOVED lines=23> */
[----:B------:R-:W-:Y:S05]  /*0170*/  CALL.REL.NOINC `($__internal_24_$__cuda_sm20_div_s64) ;  /* 0x0000004400e47944 */ /* 0x000fea0003c00000 */
[----:B------:R-:W-:Y:S05]  /*0180*/  BRA `(.L_x_5205) ;  /* 0x00000000004c7947 */ /* 0x000fea0003800000 */
.L_x_5204:
        /* <DEDUP_REMOVED lines=19> */
.L_x_5205:
        /* <DEDUP_REMOVED lines=13> */
[----:B------:R-:W-:Y:S05]  /*0390*/  CALL.REL.NOINC `($__internal_24_$__cuda_sm20_div_s64) ;  /* 0x00000044005c7944 */ /* 0x000fea0003c00000 */
[----:B------:R-:W-:Y:S02]  /*03a0*/  MOV R8, R20 ;  /* 0x0000001400087202 */ /* 0x000fe40000000f00 */
[----:B------:R-:W-:Y:S01]  /*03b0*/  MOV R9, R21 ;  /* 0x0000001500097202 */ /* 0x000fe20000000f00 */
[----:B------:R-:W-:Y:S05]  /*03c0*/  BRA `(.L_x_5208) ;  /* 0x00000000004c7947 */ /* 0x000fea0003800000 */
.L_x_5207:
        /* <DEDUP_REMOVED lines=19> */
.L_x_5208:
[----:B------:R-:W-:Y:S05]  /*0500*/  BSYNC B0 ;  /* 0x0000000000007941 */ /* 0x000fea0003800000 */
.L_x_5206:
        /* <DEDUP_REMOVED lines=43> */
.L_x_5210:
        /* <DEDUP_REMOVED lines=19> */
.L_x_5211:
[----:B------:R-:W-:Y:S05]  /*08f0*/  BSYNC B0 ;  /* 0x0000000000007941 */ /* 0x000fea0003800000 */
.L_x_5209:
        /* <DEDUP_REMOVED lines=74> */
[----:B------:R-:W-:Y:S02]  /*0da0*/  MOV R32, R20 ;  /* 0x0000001400207202 */ /* 0x000fe40000000f00 */
[----:B------:R-:W-:Y:S01]  /*0db0*/  MOV R33, R21 ;  /* 0x0000001500217202 */ /* 0x000fe20000000f00 */
[----:B------:R-:W-:Y:S05]  /*0dc0*/  BRA `(.L_x_5214) ;  /* 0x00000000004c7947 */ /* 0x000fea0003800000 */
.L_x_5213:
        /* <DEDUP_REMOVED lines=19> */
.L_x_5214:
[----:B------:R-:W-:Y:S05]  /*0f00*/  BSYNC B0 ;  /* 0x0000000000007941 */ /* 0x000fea0003800000 */
.L_x_5212:
        /* <DEDUP_REMOVED lines=43> */
.L_x_5216:
        /* <DEDUP_REMOVED lines=19> */
.L_x_5217:
[----:B------:R-:W-:Y:S05]  /*12f0*/  BSYNC B0 ;  /* 0x0000000000007941 */ /* 0x000fea0003800000 */
.L_x_5215:
        /* <DEDUP_REMOVED lines=67> */
.L_x_5219:
[----:B------:R-:W-:Y:S05]  /*1730*/  BSYNC B0 ;  /* 0x0000000000007941 */ /* 0x000fea0003800000 */
.L_x_5218:
        /* <DEDUP_REMOVED lines=14> */
.L_x_5221:
[----:B------:R-:W-:Y:S05]  /*1820*/  BSYNC B0 ;  /* 0x0000000000007941 */ /* 0x000fea0003800000 */
.L_x_5220:
        /* <DEDUP_REMOVED lines=158> */
.L_x_5226:
        /* <DEDUP_REMOVED lines=22> */
.L_x_5227:
[----:B------:R-:W-:Y:S05]  /*2370*/  BSYNC B0 ;  /* 0x0000000000007941 */ /* 0x000fea0003800000 */
.L_x_5225:
[----:B------:R-:W-:Y:S01]  /*2380*/  LOP3.LUT R19, R17, R0, RZ, 0xfc, !PT ;  /* 0x0000000011137212 */ /* 0x000fe200078efcff */
[----:B------:R-:W-:Y:S03]  /*2390*/  BSSY B0, `(.L_x_5228) ;  /* 0x0000028000007945 */ /* 0x000fe60003800000 */
[----:B------:R-:W-:-:S13]  /*23a0*/  ISETP.NE.U32.AND P0, PT, R19, RZ, PT ;  /* 0x000000ff1300720c */ /* 0x000fda0003f05070 */
[----:B------:R-:W-:Y:S05]  /*23b0*/  @!P0 BRA `(.L_x_5229) ;  /* 0x00000000003c8947 */ /* 0x000fea0003800000 */
[----:B------:R-:W-:Y:S01]  /*23c0*/  IMAD.MOV.U32 R24, RZ, RZ, R25 ;  /* 0x000000ffff187224 */ /* 0x000fe200078e0019 */
[----:B------:R-:W-:Y:S02]  /*23d0*/  MOV R23, R0 ;  /* 0x0000000000177202 */ /* 0x000fe40000000f00 */
[----:B------:R-:W-:Y:S02]  /*23e0*/  MOV R22, 0x2400 ;  /* 0x0000240000167802 */ /* 0x000fe40000000f00 */
[----:B------:R-:W-:Y:S05]  /*23f0*/  CALL.REL.NOINC `($__internal_24_$__cuda_sm20_div_s64) ;  /* 0x0000002400447944 */ /* 0x000fea0003c00000 */
        /* <DEDUP_REMOVED lines=11> */
.L_x_5229:
        /* <DEDUP_REMOVED lines=22> */
.L_x_5230:
[----:B------:R-:W-:Y:S05]  /*2610*/  BSYNC B0 ;  /* 0x0000000000007941 */ /* 0x000fea0003800000 */
.L_x_5228:
        /* <DEDUP_REMOVED lines=11> */
[----:B------:R-:W-:Y:S05]  /*26d0*/  CALL.REL.NOINC `($__internal_24_$__cuda_sm20_div_s64) ;  /* 0x00000020008c7944 */ /* 0x000fea0003c00000 */
[----:B------:R-:W-:-:S04]  /*26e0*/  IADD3 R17, P0, RZ, -R20, RZ ;  /* 0x80000014ff117210 */ /* 0x000fc80007f1e0ff */
[----:B------:R-:W-:Y:S01]  /*26f0*/  IADD3.X R18, RZ, ~R21, RZ, P0, !PT ;  /* 0x80000015ff127210 */ /* 0x000fe200007fe4ff */
[----:B------:R-:W-:-:S04]  /*2700*/  IMAD.WIDE.U32 R36, R5, R17, R36 ;  /* 0x0000001105247225 */ /* 0x000fc800078e0024 */
[----:B------:R-:W-:-:S04]  /*2710*/  IMAD R18, R18, R5, RZ ;  /* 0x0000000512127224 */ /* 0x000fc800078e02ff */
[----:B------:R-:W-:-:S05]  /*2720*/  IMAD R4, R4, R17, R18 ;  /* 0x0000001104047224 */ /* 0x000fca00078e0212 */
[----:B------:R-:W-:Y:S01]  /*2730*/  IADD3 R4, R37, R4, RZ ;  /* 0x0000000425047210 */ /* 0x000fe20007ffe0ff */
[----:B------:R-:W-:Y:S05]  /*2740*/  BRA `(.L_x_5233) ;  /* 0x0000000000587947 */ /* 0x000fea0003800000 */
.L_x_5232:
        /* <DEDUP_REMOVED lines=22> */
.L_x_5233:
[----:B------:R-:W-:Y:S05]  /*28b0*/  BSYNC B0 ;  /* 0x0000000000007941 */ /* 0x000fea0003800000 */
.L_x_5231:
        /* <DEDUP_REMOVED lines=38> */
[----:B------:R-:W-:Y:S05]  /*2b20*/  CALL.REL.NOINC `($__internal_24_$__cuda_sm20_div_s64) ;  /* 0x0000001c00787944 */ /* 0x000fea0003c00000 */
        /* <DEDUP_REMOVED lines=12> */
.L_x_5235:
        /* <DEDUP_REMOVED lines=23> */
.L_x_5236:
[----:B------:R-:W-:Y:S05]  /*2d60*/  BSYNC B0 ;  /* 0x0000000000007941 */ /* 0x000fea0003800000 */
.L_x_5234:
        /* <DEDUP_REMOVED lines=19> */
.L_x_5238:
        /* <DEDUP_REMOVED lines=22> */
.L_x_5239:
[----:B------:R-:W-:Y:S05]  /*3000*/  BSYNC B0 ;  /* 0x0000000000007941 */ /* 0x000fea0003800000 */
.L_x_5237:
        /* <DEDUP_REMOVED lines=20> */
.L_x_5241:
        /* <DEDUP_REMOVED lines=23> */
.L_x_5242:
[----:B------:R-:W-:Y:S05]  /*32c0*/  BSYNC B0 ;  /* 0x0000000000007941 */ /* 0x000fea0003800000 */
.L_x_5240:
        /* <DEDUP_REMOVED lines=39> */
.L_x_5244:
        /* <DEDUP_REMOVED lines=23> */
.L_x_5245:
[----:B------:R-:W-:Y:S05]  /*36b0*/  BSYNC B0 ;  /* 0x0000000000007941 */ /* 0x000fea0003800000 */
.L_x_5243:
        /* <DEDUP_REMOVED lines=26> */
.L_x_5247:
        /* <DEDUP_REMOVED lines=23> */
.L_x_5248:
[----:B------:R-:W-:Y:S05]  /*39d0*/  BSYNC B0 ;  /* 0x0000000000007941 */ /* 0x000fea0003800000 */
.L_x_5246:
        /* <DEDUP_REMOVED lines=21> */
.L_x_5224:
[----:B------:R-:W-:Y:S02]  /*3b30*/  ULDC.64 UR4, c[0x0][0x2b0] ;  /* 0x0000ac0000047ab9 */ /* 0x000fe40000000a00 */
[----:B------:R-:W-:-:S04]  /*3b40*/  LEA R2, P0, R30, UR4, 0x2 ;  /* 0x000000041e027c11 */ /* 0x000fc8000f8010ff */
[----:B------:R-:W-:-:S05]  /*3b50*/  LEA.HI.X R3, R30, UR5, R31, 0x2, P0 ;  /* 0x000000051e037c11 */ /* 0x000fca00080f141f */
[----:B------:R0:W-:Y:S04]  /*3b60*/  STG.E desc[UR8][R2.64], R28 ;  /* 0x0000001c02007986 */ /* 0x0001e8000c101908 */
.L_x_5223:
[----:B------:R-:W-:Y:S05]  /*3b70*/  BSYNC B1 ;  /* 0x0000000000017941 */ /* 0x000fea0003800000 */
.L_x_5222:
        /* <DEDUP_REMOVED lines=20> */
.L_x_5250:
[----:B------:R-:W-:Y:S05]  /*3cc0*/  BSYNC B0 ;  /* 0x0000000000007941 */ /* 0x000fea0003800000 */
.L_x_5249:
        /* <DEDUP_REMOVED lines=39> */
.L_x_5253:
        /* <DEDUP_REMOVED lines=37> */
.L_x_5252:
        /* <DEDUP_REMOVED lines=25> */
.L_x_5254:
[----:B------:R-:W-:-:S13]  /*4320*/  ISETP.GT.OR P4, PT, R7, UR5, P4 ;  /* 0x0000000507007c0c */ /* 0x000fda000a784670 */
[----:B------:R-:W-:Y:S05]  /*4330*/  @!P4 BRA `(.L_x_5251) ;  /* 0x000000000028c947 */ /* 0x000fea0003800000 */
[----:B------:R-:W0:Y:S01]  /*4340*/  LDS R6, [R6] ;  /* 0x0000000006067984 */ /* 0x000e220000000800 */
[----:B------:R-:W-:Y:S01]  /*4350*/  ISETP.GE.AND P0, PT, R15, R14, PT ;  /* 0x0000000e0f00720c */ /* 0x000fe20003f06270 */
[----:B------:R-:W-:-:S12]  /*4360*/  BSSY B0, `(.L_x_5255) ;  /* 0x0000003000007945 */ /* 0x000fd80003800000 */
[----:B------:R-:W-:Y:S05]  /*4370*/  @P0 BRA `(.L_x_5256) ;  /* 0x0000000000040947 */ /* 0x000fea0003800000 */
[----:B------:R1:W5:Y:S02]  /*4380*/  LDG.E.128 R8, desc[UR8][R22.64] ;  /* 0x0000000816087981 */ /* 0x000364000c1e1d00 */
.L_x_5256:
[----:B------:R-:W-:Y:S05]  /*4390*/  BSYNC B0 ;  /* 0x0000000000007941 */ /* 0x000fea0003800000 */
.L_x_5255:
[C---:B0----5:R-:W-:Y:S01]  /*43a0*/  FFMA.FTZ R5, R6.reuse, R8, R5 ;  /* 0x0000000806057223 */ /* 0x061fe20000010005 */
[C---:B------:R-:W-:Y:S01]  /*43b0*/  FFMA.FTZ R2, R6.reuse, R9, R2 ;  /* 0x0000000906027223 */ /* 0x040fe20000010002 */
[C---:B------:R-:W-:Y:S01]  /*43c0*/  FFMA.FTZ R3, R6.reuse, R10, R3 ;  /* 0x0000000a06037223 */ /* 0x040fe20000010003 */
[----:B------:R-:W-:Y:S01]  /*43d0*/  FFMA.FTZ R0, R6, R11, R0 ;  /* 0x0000000b06007223 */ /* 0x000fe20000010000 */
.L_x_5251:
        /* <DEDUP_REMOVED lines=83> */
        .weak           $__internal_24_$__cuda_sm20_div_s64
        .type           $__internal_24_$__cuda_sm20_div_s64,@function
        .size           $__internal_24_$__cuda_sm20_div_s64,(.L_x_8344 - $__internal_24_$__cuda_sm20_div_s64)
$__internal_24_$__cuda_sm20_div_s64:
        /* <DEDUP_REMOVED lines=83> */
[----:B------:R-:W-:Y:S06]  /*4e40*/  RET.REL.NODEC R26 `(_ZN5flash32flash_fwd_splitkv_combine_kernelI23Flash_fwd_kernel_traitsILi128ELi64ELi64ELi4ELb0ELb0EN7cutlass6half_tE19Flash_kernel_traitsILi128ELi64ELi64ELi4ES3_EELi4ELi4ELb1EEEvNS_16Flash_fwd_paramsE) ;  /* 0xffffffb01a6c7950 */ /* 0x000fec0003c3ffff */
.L_x_5257:
        /* <DEDUP_REMOVED lines=11> */
.L_x_8344:


//--------------------- .text._ZN5flash32flash_fwd_splitkv_combine_kernelI23Flash_fwd_kernel_traitsILi128ELi64ELi64ELi4ELb0ELb0EN7cutlass6half_tE19Flash_kernel_traitsILi128ELi64ELi64ELi4ES3_EELi4ELi3ELb1EEEvNS_16Flash_fwd_paramsE --------------------------
	.section	.text._ZN5flash32flash_fwd_splitkv_combine_kernelI23Flash_fwd_kernel_traitsILi128ELi64ELi64ELi4ELb0ELb0EN7cutlass6half_tE19Flash_kernel_traitsILi128ELi64ELi64ELi4ES3_EELi4ELi3ELb1EEEvNS_16Flash_fwd_paramsE,"ax",@progbits
	.align	128
        .global         _ZN5flash32flash_fwd_splitkv_combine_kernelI23Flash_fwd_kernel_traitsILi128ELi64ELi64ELi4ELb0ELb0EN7cutlass6half_tE19Flash_kernel_traitsILi128ELi64ELi64ELi4ES3_EELi4ELi3ELb1EEEvNS_16Flash_fwd_paramsE
        .type           _ZN5flash32flash_fwd_splitkv_combine_kernelI23Flash_fwd_kernel_traitsILi128ELi64ELi64ELi4ELb0ELb0EN7cutlass6half_tE19Flash_kernel_traitsILi128ELi64ELi64ELi4ES3_EELi4ELi3ELb1EEEvNS_16Flash_fwd_paramsE,@function
        .size           _ZN5flash32flash_fwd_splitkv_combine_kernelI23Flash_fwd_kernel_traitsILi128ELi64ELi64ELi4ELb0ELb0EN7cutlass6half_tE19Flash_kernel_traitsILi128ELi64ELi64ELi4ES3_EELi4ELi3ELb1EEEvNS_16Flash_fwd_paramsE,(.L_x_8345 - _ZN5flash32flash_fwd_splitkv_combine_kernelI23Flash_fwd_kernel_traitsILi128ELi64ELi64ELi4ELb0ELb0EN7cutlass6half_tE19Flash_kernel_traitsILi128ELi64ELi64ELi4ES3_EELi4ELi3ELb1EEEvNS_16Flash_fwd_paramsE)
        .other          _ZN5flash32flash_fwd_splitkv_combine_kernelI23Flash_fwd_kernel_traitsILi128ELi64ELi64ELi4ELb0ELb0EN7cutlass6half_tE19Flash_kernel_traitsILi128ELi64ELi64ELi4ES3_EELi4ELi3ELb1EEEvNS_16Flash_fwd_paramsE,@"STO_CUDA_ENTRY STV_DEFAULT"
_ZN5flash32flash_fwd_splitkv_combine_kernelI23Flash_fwd_kernel_traitsILi128ELi64ELi64ELi4ELb0ELb0EN7cutlass6half_tE19Flash_kernel_traitsILi128ELi64ELi64ELi4ES3_EELi4ELi3ELb1EEEvNS_16Flash_fwd_paramsE:
.text._ZN5flash32flash_fwd_splitkv_combine_kernelI23Flash_fwd_kernel_traitsILi128ELi64ELi64ELi4ELb0ELb0EN7cutlass6half_tE19Flash_kernel_traitsILi128ELi64ELi64ELi4ES3_EELi4ELi3ELb1EEEvNS_16Flash_fwd_paramsE:
        /* <DEDUP_REMOVED lines=23> */
[----:B------:R-:W-:Y:S05]  /*0170*/  CALL.REL.NOINC `($__internal_25_$__cuda_sm20_div_s64) ;  /* 0x0000004400d47944 */ /* 0x000fea0003c00000 */
[----:B------:R-:W-:Y:S05]  /*0180*/  BRA `(.L_x_5259) ;  /* 0x00000000004c7947 */ /* 0x000fea0003800000 */
.L_x_5258:
        /* <DEDUP_REMOVED lines=19> */
.L_x_5259:
        /* <DEDUP_REMOVED lines=13> */
[----:B------:R-:W-:Y:S05]  /*0390*/  CALL.REL.NOINC `($__internal_25_$__cuda_sm20_div_s64) ;  /* 0x00000044004c7944 */ /* 0x000fea0003c00000 */
[----:B------:R-:W-:Y:S02]  /*03a0*/  MOV R8, R20 ;  /* 0x0000001400087202 */ /* 0x000fe40000000f00 */
[----:B------:R-:W-:Y:S01]  /*03b0*/  MOV R9, R21 ;  /* 0x0000001500097202 */ /* 0x000fe20000000f00 */
[----:B------:R-:W-:Y:S05]  /*03c0*/  BRA `(.L_x_5262) ;  /* 0x00000000004c7947 */ /* 0x000fea0003800000 */
.L_x_5261:
        /* <DEDUP_REMOVED lines=19> */
.L_x_5262:
[----:B------:R-:W-:Y:S05]  /*0500*/  BSYNC B0 ;  /* 0x0000000000007941 */ /* 0x000fea0003800000 */
.L_x_5260:
        /* <DEDUP_REMOVED lines=43> */
.L_x_5264:
        /* <DEDUP_REMOVED lines=19> */
.L_x_5265:
[----:B------:R-:W-:Y:S05]  /*08f0*/  BSYNC B0 ;  /* 0x0000000000007941 */ /* 0x000fea0003800000 */
.L_x_5263:
        /* <DEDUP_REMOVED lines=74> */
[----:B------:R-:W-:Y:S02]  /*0da0*/  MOV R32, R20 ;  /* 0x0000001400207202 */ /* 0x000fe40000000f00 */
[----:B------:R-:W-:Y:S01]  /*0db0*/  MOV R33, R21 ;  /* 0x0000001500217202 */ /* 0x000fe20000000f00 */
[----:B------:R-:W-:Y:S05]  /*0dc0*/  BRA `(.L_x_5268) ;  /* 0x00000000004c7947 */ /* 0x000fea0003800000 */
.L_x_5267:
        /* <DEDUP_REMOVED lines=19> */
.L_x_5268:
[----:B------:R-:W-:Y:S05]  /*0f00*/  BSYNC B0 ;  /* 0x0000000000007941 */ /* 0x000fea0003800000 */
.L_x_5266:
        /* <DEDUP_REMOVED lines=43> */
.L_x_5270:
        /* <DEDUP_REMOVED lines=19> */
.L_x_5271:
[----:B------:R-:W-:Y:S05]  /*12f0*/  BSYNC B0 ;  /* 0x0000000000007941 */ /* 0x000fea0003800000 */
.L_x_5269:
        /* <DEDUP_REMOVED lines=67> */
.L_x_5273:
[----:B------:R-:W-:Y:S05]  /*1730*/  BSYNC B0 ;  /* 0x0000000000007941 */ /* 0x000fea0003800000 */
.L_x_5272:
        /* <DEDUP_REMOVED lines=14> */
.L_x_5275:
[----:B------:R-:W-:Y:S05]  /*1820*/  BSYNC B0 ;  /* 0x0000000000007941 */ /* 0x000fea0003800000 */
.L_x_5274:
        /* <DEDUP_REMOVED lines=154> */
.L_x_5280:
        /* <DEDUP_REMOVED lines=22> */
.L_x_5281:
[----:B------:R-:W-:Y:S05]  /*2330*/  BSYNC B0 ;  /* 0x0000000000007941 */ /* 0x000fea0003800000 */
.L_x_5279:
[----:B------:R-:W-:Y:S01]  /*2340*/  LOP3.LUT R19, R17, R0, RZ, 0xfc, !PT ;  /* 0x0000000011137212 */ /* 0x000fe200078efcff */
[----:B------:R-:W-:Y:S03]  /*2350*/  BSSY B0, `(.L_x_5282) ;  /* 0x0000028000007945 */ /* 0x000fe60003800000 */
[----:B------:R-:W-:-:S13]  /*2360*/  ISETP.NE.U32.AND P0, PT, R19, RZ, PT ;  /* 0x000000ff1300720c */ /* 0x000fda0003f05070 */
[----:B------:R-:W-:Y:S05]  /*2370*/  @!P0 BRA `(.L_x_5283) ;  /* 0x00000000003c8947 */ /* 0x000fea0003800000 */
[----:B------:R-:W-:Y:S01]  /*2380*/  IMAD.MOV.U32 R24, RZ, RZ, R25 ;  /* 0x000000ffff187224 */ /* 0x000fe200078e0019 */
[----:B------:R-:W-:Y:S02]  /*2390*/  MOV R23, R0 ;  /* 0x0000000000177202 */ /* 0x000fe40000000f00 */
[----:B------:R-:W-:Y:S02]  /*23a0*/  MOV R22, 0x23c0 ;  /* 0x000023c000167802 */ /* 0x000fe40000000f00 */
[----:B------:R-:W-:Y:S05]  /*23b0*/  CALL.REL.NOINC `($__internal_25_$__cuda_sm20_div_s64) ;  /* 0x0000002400447944 */ /* 0x000fea0003c00000 */
        /* <DEDUP_REMOVED lines=11> */
.L_x_5283:
        /* <DEDUP_REMOVED lines=22> */
.L_x_5284:
[----:B------:R-:W-:Y:S05]  /*25d0*/  BSYNC B0 ;  /* 0x0000000000007941 */ /* 0x000fea0003800000 */
.L_x_5282:
        /* <DEDUP_REMOVED lines=11> */
[----:B------:R-:W-:Y:S05]  /*2690*/  CALL.REL.NOINC `($__internal_25_$__cuda_sm20_div_s64) ;  /* 0x00000020008c7944 */ /* 0x000fea0003c00000 */
[----:B------:R-:W-:-:S04]  /*26a0*/  IADD3 R17, P0, RZ, -R20, RZ ;  /* 0x80000014ff117210 */ /* 0x000fc80007f1e0ff */
[----:B------:R-:W-:Y:S01]  /*26b0*/  IADD3.X R18, RZ, ~R21, RZ, P0, !PT ;  /* 0x80000015ff127210 */ /* 0x000fe200007fe4ff */
[----:B------:R-:W-:-:S04]  /*26c0*/  IMAD.WIDE.U32 R36, R5, R17, R36 ;  /* 0x0000001105247225 */ /* 0x000fc800078e0024 */
[----:B------:R-:W-:-:S04]  /*26d0*/  IMAD R18, R18, R5, RZ ;  /* 0x0000000512127224 */ /* 0x000fc800078e02ff */
[----:B------:R-:W-:-:S05]  /*26e0*/  IMAD R4, R4, R17, R18 ;  /* 0x0000001104047224 */ /* 0x000fca00078e0212 */
[----:B------:R-:W-:Y:S01]  /*26f0*/  IADD3 R4, R37, R4, RZ ;  /* 0x0000000425047210 */ /* 0x000fe20007ffe0ff */
[----:B------:R-:W-:Y:S05]  /*2700*/  BRA `(.L_x_5287) ;  /* 0x0000000000587947 */ /* 0x000fea0003800000 */
.L_x_5286:
        /* <DEDUP_REMOVED lines=22> */
.L_x_5287:
[----:B------:R-:W-:Y:S05]  /*2870*/  BSYNC B0 ;  /* 0x0000000000007941 */ /* 0x000fea0003800000 */
.L_x_5285:
        /* <DEDUP_REMOVED lines=38> */
[----:B------:R-:W-:Y:S05]  /*2ae0*/  CALL.REL.NOINC `($__internal_25_$__cuda_sm20_div_s64) ;  /* 0x0000001c00787944 */ /* 0x000fea0003c00000 */
        /* <DEDUP_REMOVED lines=12> */
.L_x_5289:
        /* <DEDUP_REMOVED lines=23> */
.L_x_5290:
[----:B------:R-:W-:Y:S05]  /*2d20*/  BSYNC B0 ;  /* 0x0000000000007941 */ /* 0x000fea0003800000 */
.L_x_5288:
        /* <DEDUP_REMOVED lines=19> */
.L_x_5292:
        /* <DEDUP_REMOVED lines=22> */
.L_x_5293:
[----:B------:R-:W-:Y:S05]  /*2fc0*/  BSYNC B0 ;  /* 0x0000000000007941 */ /* 0x000fea0003800000 */
.L_x_5291:
        /* <DEDUP_REMOVED lines=20> */
.L_x_5295:
        /* <DEDUP_REMOVED lines=23> */
.L_x_5296:
[----:B------:R-:W-:Y:S05]  /*3280*/  BSYNC B0 ;  /* 0x0000000000007941 */ /* 0x000fea0003800000 */
.L_x_5294:
        /* <DEDUP_REMOVED lines=39> */
.L_x_5298:
        /* <DEDUP_REMOVED lines=23> */
.L_x_5299:
[----:B------:R-:W-:Y:S05]  /*3670*/  BSYNC B0 ;  /* 0x0000000000007941 */ /* 0x000fea0003800000 */
.L_x_5297:
        /* <DEDUP_REMOVED lines=26> */
.L_x_5301:
        /* <DEDUP_REMOVED lines=23> */
.L_x_5302:
[----:B------:R-:W-:Y:S05]  /*3990*/  BSYNC B0 ;  /* 0x0000000000007941 */ /* 0x000fea0003800000 */
.L_x_5300:
        /* <DEDUP_REMOVED lines=21> */
.L_x_5278:
[----:B------:R-:W-:Y:S02]  /*3af0*/  ULDC.64 UR4, c[0x0][0x2b0] ;  /* 0x0000ac0000047ab9 */ /* 0x000fe40000000a00 */
[----:B------:R-:W-:-:S04]  /*3b00*/  LEA R2, P0, R30, UR4, 0x2 ;  /* 0x000000041e027c11 */ /* 0x000fc8000f8010ff */
[----:B------:R-:W-:-:S05]  /*3b10*/  LEA.HI.X R3, R30, UR5, R31, 0x2, P0 ;  /* 0x000000051e037c11 */ /* 0x000fca00080f141f */
[----:B------:R0:W-:Y:S04]  /*3b20*/  STG.E desc[UR8][R2.64], R28 ;  /* 0x0000001c02007986 */ /* 0x0001e8000c101908 */
.L_x_5277:
[----:B------:R-:W-:Y:S05]  /*3b30*/  BSYNC B1 ;  /* 0x0000000000017941 */ /* 0x000fea0003800000 */
.L_x_5276:
        /* <DEDUP_REMOVED lines=20> */
.L_x_5304:
[----:B------:R-:W-:Y:S05]  /*3c80*/  BSYNC B0 ;  /* 0x0000000000007941 */ /* 0x000fea0003800000 */
.L_x_5303:
        /* <DEDUP_REMOVED lines=39> */
.L_x_5307:
        /* <DEDUP_REMOVED lines=37> */
.L_x_5306:
        /* <DEDUP_REMOVED lines=25> */
.L_x_5308:
[----:B------:R-:W-:-:S13]  /*42e0*/  ISETP.GT.OR P4, PT, R7, UR5, P4 ;  /* 0x0000000507007c0c */ /* 0x000fda000a784670 */
[----:B------:R-:W-:Y:S05]  /*42f0*/  @!P4 BRA `(.L_x_5305) ;  /* 0x000000000028c947 */ /* 0x000fea0003800000 */
[----:B------:R-:W0:Y:S01]  /*4300*/  LDS R6, [R6] ;  /* 0x0000000006067984 */ /* 0x000e220000000800 */
[----:B------:R-:W-:Y:S01]  /*4310*/  ISETP.GE.AND P0, PT, R15, R14, PT ;  /* 0x0000000e0f00720c */ /* 0x000fe20003f06270 */
[----:B------:R-:W-:-:S12]  /*4320*/  BSSY B0, `(.L_x_5309) ;  /* 0x0000003000007945 */ /* 0x000fd80003800000 */
[----:B------:R-:W-:Y:S05]  /*4330*/  @P0 BRA `(.L_x_5310) ;  /* 0x0000000000040947 */ /* 0x000fea0003800000 */
[----:B------:R1:W5:Y:S02]  /*4340*/  LDG.E.128 R8, desc[UR8][R22.64] ;  /* 0x0000000816087981 */ /* 0x000364000c1e1d00 */
.L_x_5310:
[----:B------:R-:W-:Y:S05]  /*4350*/  BSYNC B0 ;  /* 0x0000000000007941 */ /* 0x000fea0003800000 */
.L_x_5309:
[C---:B0----5:R-:W-:Y:S01]  /*4360*/  FFMA.FTZ R5, R6.reuse, R8, R5 ;  /* 0x0000000806057223 */ /* 0x061fe20000010005 */
[C---:B------:R-:W-:Y:S01]  /*4370*/  FFMA.FTZ R2, R6.reuse, R9, R2 ;  /* 0x0000000906027223 */ /* 0x040fe20000010002 */
[C---:B------:R-:W-:Y:S01]  /*4380*/  FFMA.FTZ R3, R6.reuse, R10, R3 ;  /* 0x0000000a06037223 */ /* 0x040fe20000010003 */
[----:B------:R-:W-:Y:S01]  /*4390*/  FFMA.FTZ R0, R6, R11, R0 ;  /* 0x0000000b06007223 */ /* 0x000fe20000010000 */
.L_x_5305:
        /* <DEDUP_REMOVED lines=83> */
        .weak           $__internal_25_$__cuda_sm20_div_s64
        .type           $__internal_25_$__cuda_sm20_div_s64,@function
        .size           $__internal_25_$__cuda_sm20_div_s64,(.L_x_8345 - $__internal_25_$__cuda_sm20_div_s64)
$__internal_25_$__cuda_sm20_div_s64:
        /* <DEDUP_REMOVED lines=83> */
[----:B------:R-:W-:Y:S06]  /*4e00*/  RET.REL.NODEC R26 `(_ZN5flash32flash_fwd_splitkv_combine_kernelI23Flash_fwd_kernel_traitsILi128ELi64ELi64ELi4ELb0ELb0EN7cutlass6half_tE19Flash_kernel_traitsILi128ELi64ELi64ELi4ES3_EELi4ELi3ELb1EEEvNS_16Flash_fwd_paramsE) ;  /* 0xffffffb01a7c7950 */ /* 0x000fec0003c3ffff */
.L_x_5311:
        /* <DEDUP_REMOVED lines=15> */
.L_x_8345:


//--------------------- .text._ZN5flash32flash_fwd_splitkv_combine_kernelI23Flash_fwd_kernel_traitsILi128ELi64ELi64ELi4ELb0ELb0EN7cutlass6half_tE19Flash_kernel_traitsILi128ELi64ELi64ELi4ES3_EELi4ELi2ELb1EEEvNS_16Flash_fwd_paramsE --------------------------
	.section	.text._ZN5flash32flash_fwd_splitkv_combine_kernelI23Flash_fwd_kernel_traitsILi128ELi64ELi64ELi4ELb0ELb0EN7cutlass6half_tE19Flash_kernel_traitsILi128ELi64ELi64ELi4ES3_EELi4ELi2ELb1EEEvNS_16Flash_fwd_paramsE,"ax",@progbits
	.align	128
        .global         _ZN5flash32flash_fwd_splitkv_combine_kernelI23Flash_fwd_kernel_traitsILi128ELi64ELi64ELi4ELb0ELb0EN7cutlass6half_tE19Flash_kernel_traitsILi128ELi64ELi64ELi4ES3_EELi4ELi2ELb1EEEvNS_16Flash_fwd_paramsE
        .type           _ZN5flash32flash_fwd_splitkv_combine_kernelI23Flash_fwd_kernel_traitsILi128ELi64ELi64ELi4ELb0ELb0EN7cutlass6half_tE19Flash_kernel_traitsILi128ELi64ELi64ELi4ES3_EELi4ELi2ELb1EEEvNS_16Flash_fwd_paramsE,@function
        .size           _ZN5flash32flash_fwd_splitkv_combine_kernelI23Flash_fwd_kernel_traitsILi128ELi64ELi64ELi4ELb0ELb0EN7cutlass6half_tE19Flash_kernel_traitsILi128ELi64ELi64ELi4ES3_EELi4ELi2ELb1EEEvNS_16Flash_fwd_paramsE,(.L_x_8346 - _ZN5flash32flash_fwd_splitkv_combine_kernelI23Flash_fwd_kernel_traitsILi128ELi64ELi64ELi4ELb0ELb0EN7cutlass6half_tE19Flash_kernel_traitsILi128ELi64ELi64ELi4ES3_EELi4ELi2ELb1EEEvNS_16Flash_fwd_paramsE)
        .other          _ZN5flash32flash_fwd_splitkv_combine_kernelI23Flash_fwd_kernel_traitsILi128ELi64ELi64ELi4ELb0ELb0EN7cutlass6half_tE19Flash_kernel_traitsILi128ELi64ELi64ELi4ES3_EELi4ELi2ELb1EEEvNS_16Flash_fwd_paramsE,@"STO_CUDA_ENTRY STV_DEFAULT"
_ZN5flash32flash_fwd_splitkv_combine_kernelI23Flash_fwd_kernel_traitsILi128ELi64ELi64ELi4ELb0ELb0EN7cutlass6half_tE19Flash_kernel_traitsILi128ELi64ELi64ELi4ES3_EELi4ELi2ELb1EEEvNS_16Flash_fwd_paramsE:
.text._ZN5flash32flash_fwd_splitkv_combine_kernelI23Flash_fwd_kernel_traitsILi128ELi64ELi64ELi4ELb0ELb0EN7cutlass6half_tE19Flash_kernel_traitsILi128ELi64ELi64ELi4ES3_EELi4ELi2ELb1EEEvNS_16Flash_fwd_paramsE:
        /* <DEDUP_REMOVED lines=23> */
[----:B------:R-:W-:Y:S05]  /*0170*/  CALL.REL.NOINC `($__internal_26_$__cuda_sm20_div_s64) ;  /* 0x00000044005c7944 */ /* 0x000fea0003c00000 */
[----:B------:R-:W-:Y:S02]  /*0180*/  MOV R22, R0 ;  /* 0x0000000000167202 */ /* 0x000fe40000000f00 */
[----:B------:R-:W-:Y:S01]  /*0190*/  MOV R23, R25 ;  /* 0x0000001900177202 */ /* 0x000fe20000000f00 */
[----:B------:R-:W-:Y:S06]  /*01a0*/  BRA `(.L_x_5313) ;  /* 0x00000000004c7947 */ /* 0x000fec0003800000 */
.L_x_5312:
        /* <DEDUP_REMOVED lines=19> */
.L_x_5313:
        /* <DEDUP_REMOVED lines=11> */
[----:B------:R-:W-:Y:S05]  /*0390*/  CALL.REL.NOINC `($__internal_26_$__cuda_sm20_div_s64) ;  /* 0x0000004000d47944 */ /* 0x000fea0003c00000 */
[----:B------:R-:W-:Y:S02]  /*03a0*/  MOV R8, R0 ;  /* 0x0000000000087202 */ /* 0x000fe40000000f00 */
[----:B------:R-:W-:Y:S01]  /*03b0*/  MOV R9, R25 ;  /* 0x0000001900097202 */ /* 0x000fe20000000f00 */
[----:B------:R-:W-:Y:S05]  /*03c0*/  BRA `(.L_x_5316) ;  /* 0x00000000004c7947 */ /* 0x000fea0003800000 */
.L_x_5315:
        /* <DEDUP_REMOVED lines=19> */
.L_x_5316:
[----:B------:R-:W-:Y:S05]  /*0500*/  BSYNC B0 ;  /* 0x0000000000007941 */ /* 0x000fea0003800000 */
.L_x_5314:
        /* <DEDUP_REMOVED lines=43> */
[----:B------:R-:W-:Y:S05]  /*07c0*/  BRA `(.L_x_5319) ;  /* 0x00000000004c7947 */ /* 0x000fea0003800000 */
.L_x_5318:
        /* <DEDUP_REMOVED lines=19> */
.L_x_5319:
[----:B------:R-:W-:Y:S05]  /*0900*/  BSYNC B0 ;  /* 0x0000000000007941 */ /* 0x000fea0003800000 */
.L_x_5317:
        /* <DEDUP_REMOVED lines=71> */
[----:B------:R-:W-:Y:S05]  /*0d80*/  CALL.REL.NOINC `($__internal_26_$__cuda_sm20_div_s64) ;  /* 0x0000003800587944 */ /* 0x000fea0003c00000 */
[----:B------:R-:W-:Y:S02]  /*0d90*/  MOV R38, R0 ;  /* 0x0000000000267202 */ /* 0x000fe40000000f00 */
[----:B------:R-:W-:Y:S01]  /*0da0*/  MOV R39, R25 ;  /* 0x0000001900277202 */ /* 0x000fe20000000f00 */
[----:B------:R-:W-:Y:S05]  /*0db0*/  BRA `(.L_x_5322) ;  /* 0x00000000004c7947 */ /* 0x000fea0003800000 */
.L_x_5321:
        /* <DEDUP_REMOVED lines=19> */
.L_x_5322:
[----:B------:R-:W-:Y:S05]  /*0ef0*/  BSYNC B0 ;  /* 0x0000000000007941 */ /* 0x000fea0003800000 */
.L_x_5320:
        /* <DEDUP_REMOVED lines=40> */
[----:B------:R-:W-:Y:S01]  /*1180*/  MOV R24, R0 ;  /* 0x0000000000187202 */ /* 0x000fe20000000f00 */
[----:B------:R-:W-:Y:S05]  /*1190*/  BRA `(.L_x_5325) ;  /* 0x00000000004c7947 */ /* 0x000fea0003800000 */
.L_x_5324:
        /* <DEDUP_REMOVED lines=19> */
.L_x_5325:
[----:B------:R-:W-:Y:S05]  /*12d0*/  BSYNC B0 ;  /* 0x0000000000007941 */ /* 0x000fea0003800000 */
.L_x_5323:
        /* <DEDUP_REMOVED lines=69> */
.L_x_5327:
[----:B------:R-:W-:Y:S05]  /*1730*/  BSYNC B0 ;  /* 0x0000000000007941 */ /* 0x000fea0003800000 */
.L_x_5326:
        /* <DEDUP_REMOVED lines=149> */
.L_x_5332:
        /* <DEDUP_REMOVED lines=22> */
.L_x_5333:
[----:B------:R-:W-:Y:S05]  /*21f0*/  BSYNC B0 ;  /* 0x0000000000007941 */ /* 0x000fea0003800000 */
.L_x_5331:
[----:B------:R-:W-:Y:S01]  /*2200*/  LOP3.LUT R0, R23, R2, RZ, 0xfc, !PT ;  /* 0x0000000217007212 */ /* 0x000fe200078efcff */
[----:B------:R-:W-:Y:S03]  /*2210*/  BSSY B0, `(.L_x_5334) ;  /* 0x0000027000007945 */ /* 0x000fe60003800000 */
[----:B------:R-:W-:-:S13]  /*2220*/  ISETP.NE.U32.AND P0, PT, R0, RZ, PT ;  /* 0x000000ff0000720c */ /* 0x000fda0003f05070 */
[----:B------:R-:W-:Y:S05]  /*2230*/  @!P0 BRA `(.L_x_5335) ;  /* 0x0000000000388947 */ /* 0x000fea0003800000 */
[----:B------:R-:W-:Y:S01]  /*2240*/  IMAD.MOV.U32 R24, RZ, RZ, R37 ;  /* 0x000000ffff187224 */ /* 0x000fe200078e0025 */
[----:B------:R-:W-:Y:S02]  /*2250*/  MOV R5, R2 ;  /* 0x0000000200057202 */ /* 0x000fe40000000f00 */
[----:B------:R-:W-:Y:S02]  /*2260*/  MOV R22, 0x2280 ;  /* 0x0000228000167802 */ /* 0x000fe40000000f00 */
[----:B------:R-:W-:Y:S05]  /*2270*/  CALL.REL.NOINC `($__internal_26_$__cuda_sm20_div_s64) ;  /* 0x00000024001c7944 */ /* 0x000fea0003c00000 */
        /* <DEDUP_REMOVED lines=10> */
.L_x_5335:
        /* <DEDUP_REMOVED lines=22> */
.L_x_5336:
[----:B------:R-:W-:Y:S05]  /*2480*/  BSYNC B0 ;  /* 0x0000000000007941 */ /* 0x000fea0003800000 */
.L_x_5334:
        /* <DEDUP_REMOVED lines=12> */
[----:B------:R-:W-:Y:S05]  /*2550*/  CALL.REL.NOINC `($__internal_26_$__cuda_sm20_div_s64) ;  /* 0x0000002000647944 */ /* 0x000fea0003c00000 */
        /* <DEDUP_REMOVED lines=12> */
.L_x_5338:
        /* <DEDUP_REMOVED lines=22> */
.L_x_5339:
[----:B------:R-:W-:Y:S05]  /*2780*/  BSYNC B0 ;  /* 0x0000000000007941 */ /* 0x000fea0003800000 */
.L_x_5337:
        /* <DEDUP_REMOVED lines=37> */
[----:B------:R-:W-:Y:S05]  /*29e0*/  CALL.REL.NOINC `($__internal_26_$__cuda_sm20_div_s64) ;  /* 0x0000001c00407944 */ /* 0x000fea0003c00000 */
        /* <DEDUP_REMOVED lines=11> */
.L_x_5341:
        /* <DEDUP_REMOVED lines=23> */
.L_x_5342:
[----:B------:R-:W-:Y:S05]  /*2c10*/  BSYNC B0 ;  /* 0x0000000000007941 */ /* 0x000fea0003800000 */
.L_x_5340:
        /* <DEDUP_REMOVED lines=19> */
.L_x_5344:
        /* <DEDUP_REMOVED lines=22> */
.L_x_5345:
[----:B------:R-:W-:Y:S05]  /*2eb0*/  BSYNC B0 ;  /* 0x0000000000007941 */ /* 0x000fea0003800000 */
.L_x_5343:
        /* <DEDUP_REMOVED lines=21> */
.L_x_5347:
        /* <DEDUP_REMOVED lines=23> */
.L_x_5348:
[----:B------:R-:W-:Y:S05]  /*3180*/  BSYNC B0 ;  /* 0x0000000000007941 */ /* 0x000fea0003800000 */
.L_x_5346:
        /* <DEDUP_REMOVED lines=39> */
.L_x_5350:
        /* <DEDUP_REMOVED lines=23> */
.L_x_5351:
[----:B------:R-:W-:Y:S05]  /*3570*/  BSYNC B0 ;  /* 0x0000000000007941 */ /* 0x000fea0003800000 */
.L_x_5349:
        /* <DEDUP_REMOVED lines=27> */
.L_x_5353:
        /* <DEDUP_REMOVED lines=23> */
.L_x_5354:
[----:B------:R-:W-:Y:S05]  /*38a0*/  BSYNC B0 ;  /* 0x0000000000007941 */ /* 0x000fea0003800000 */
.L_x_5352:
        /* <DEDUP_REMOVED lines=21> */
.L_x_5330:
[----:B------:R-:W-:Y:S02]  /*3a00*/  ULDC.64 UR4, c[0x0][0x2b0] ;  /* 0x0000ac0000047ab9 */ /* 0x000fe40000000a00 */
[----:B------:R-:W-:-:S04]  /*3a10*/  LEA R2, P0, R32, UR4, 0x2 ;  /* 0x0000000420027c11 */ /* 0x000fc8000f8010ff */
[----:B------:R-:W-:-:S05]  /*3a20*/  LEA.HI.X R3, R32, UR5, R33, 0x2, P0 ;  /* 0x0000000520037c11 */ /* 0x000fca00080f1421 */
[----:B------:R1:W-:Y:S04]  /*3a30*/  STG.E desc[UR8][R2.64], R28 ;  /* 0x0000001c02007986 */ /* 0x0003e8000c101908 */
.L_x_5329:
[----:B------:R-:W-:Y:S05]  /*3a40*/  BSYNC B1 ;  /* 0x0000000000017941 */ /* 0x000fea0003800000 */
.L_x_5328:
        /* <DEDUP_REMOVED lines=47> */
.L_x_5357:
        /* <DEDUP_REMOVED lines=37> */
.L_x_5356:
        /* <DEDUP_REMOVED lines=25> */
.L_x_5358:
[----:B------:R-:W-:-:S13]  /*4120*/  ISETP.GT.OR P4, PT, R13, UR5, P4 ;  /* 0x000000050d007c0c */ /* 0x000fda000a784670 */
[----:B------:R-:W-:Y:S05]  /*4130*/  @!P4 BRA `(.L_x_5355) ;  /* 0x000000000028c947 */ /* 0x000fea0003800000 */
[----:B------:R-:W0:Y:S01]  /*4140*/  LDS R6, [R6] ;  /* 0x0000000006067984 */ /* 0x000e220000000800 */
[----:B------:R-:W-:Y:S01]  /*4150*/  ISETP.GE.AND P0, PT, R16, R15, PT ;  /* 0x0000000f1000720c */ /* 0x000fe20003f06270 */
[----:B------:R-:W-:-:S12]  /*4160*/  BSSY B0, `(.L_x_5359) ;  /* 0x0000003000007945 */ /* 0x000fd80003800000 */
[----:B------:R-:W-:Y:S05]  /*4170*/  @P0 BRA `(.L_x_5360) ;  /* 0x0000000000040947 */ /* 0x000fea0003800000 */
[----:B------:R1:W5:Y:S02]  /*4180*/  LDG.E.128 R8, desc[UR8][R24.64] ;  /* 0x0000000818087981 */ /* 0x000364000c1e1d00 */
.L_x_5360:
[----:B------:R-:W-:Y:S05]  /*4190*/  BSYNC B0 ;  /* 0x0000000000007941 */ /* 0x000fea0003800000 */
.L_x_5359:
[C---:B0----5:R-:W-:Y:S01]  /*41a0*/  FFMA.FTZ R5, R6.reuse, R8, R5 ;  /* 0x0000000806057223 */ /* 0x061fe20000010005 */
[C---:B------:R-:W-:Y:S01]  /*41b0*/  FFMA.FTZ R2, R6.reuse, R9, R2 ;  /* 0x0000000906027223 */ /* 0x040fe20000010002 */
[C---:B------:R-:W-:Y:S01]  /*41c0*/  FFMA.FTZ R3, R6.reuse, R10, R3 ;  /* 0x0000000a06037223 */ /* 0x040fe20000010003 */
[----:B------:R-:W-:Y:S01]  /*41d0*/  FFMA.FTZ R0, R6, R11, R0 ;  /* 0x0000000b06007223 */ /* 0x000fe20000010000 */
.L_x_5355:
        /* <DEDUP_REMOVED lines=81> */
        .weak           $__internal_26_$__cuda_sm20_div_s64
        .type           $__internal_26_$__cuda_sm20_div_s64,@function
        .size           $__internal_26_$__cuda_sm20_div_s64,(.L_x_8346 - $__internal_26_$__cuda_sm20_div_s64)
$__internal_26_$__cuda_sm20_div_s64:
        /* <DEDUP_REMOVED lines=83> */
[----:B------:R-:W-:Y:S05]  /*4c20*/  RET.REL.NODEC R20 `(_ZN5flash32flash_fwd_splitkv_combine_kernelI23Flash_fwd_kernel_traitsILi128ELi64ELi64ELi4ELb0ELb0EN7cutlass6half_tE19Flash_kernel_traitsILi128ELi64ELi64ELi4ES3_EELi4ELi2ELb1EEEvNS_16Flash_fwd_paramsE) ;  /* 0xffffffb014f47950 */ /* 0x000fea0003c3ffff */
.L_x_5361:
        /* <DEDUP_REMOVED lines=13> */
.L_x_8346:


//--------------------- .text._ZN5flash32flash_fwd_splitkv_combine_kernelI23Flash_fwd_kernel_traitsILi128ELi64ELi64ELi4ELb0ELb0EN7cutlass6half_tE19Flash_kernel_traitsILi128ELi64ELi64ELi4ES3_EELi4ELi1ELb1EEEvNS_16Flash_fwd_paramsE --------------------------
	.section	.text._ZN5flash32flash_fwd_splitkv_combine_kernelI23Flash_fwd_kernel_traitsILi128ELi64ELi64ELi4ELb0ELb0EN7cutlass6half_tE19Flash_kernel_traitsILi128ELi64ELi64ELi4ES3_EELi4ELi1ELb1EEEvNS_16Flash_fwd_paramsE,"ax",@progbits
	.align	128
        .global         _ZN5flash32flash_fwd_splitkv_combine_kernelI23Flash_fwd_kernel_traitsILi128ELi64ELi64ELi4ELb0ELb0EN7cutlass6half_tE19Flash_kernel_traitsILi128ELi64ELi64ELi4ES3_EELi4ELi1ELb1EEEvNS_16Flash_fwd_paramsE
        .type           _ZN5flash32flash_fwd_splitkv_combine_kernelI23Flash_fwd_kernel_traitsILi128ELi64ELi64ELi4ELb0ELb0EN7cutlass6half_tE19Flash_kernel_traitsILi128ELi64ELi64ELi4ES3_EELi4ELi1ELb1EEEvNS_16Flash_fwd_paramsE,@function
        .size           _ZN5flash32flash_fwd_splitkv_combine_kernelI23Flash_fwd_kernel_traitsILi128ELi64ELi64ELi4ELb0ELb0EN7cutlass6half_tE19Flash_kernel_traitsILi128ELi64ELi64ELi4ES3_EELi4ELi1ELb1EEEvNS_16Flash_fwd_paramsE,(.L_x_8347 - _ZN5flash32flash_fwd_splitkv_combine_kernelI23Flash_fwd_kernel_traitsILi128ELi64ELi64ELi4ELb0ELb0EN7cutlass6half_tE19Flash_kernel_traitsILi128ELi64ELi64ELi4ES3_EELi4ELi1ELb1EEEvNS_16Flash_fwd_paramsE)
        .other          _ZN5flash32flash_fwd_splitkv_combine_kernelI23Flash_fwd_kernel_traitsILi128ELi64ELi64ELi4ELb0ELb0EN7cutlass6half_tE19Flash_kernel_traitsILi128ELi64ELi64ELi4ES3_EELi4ELi1ELb1EEEvNS_16Flash_fwd_paramsE,@"STO_CUDA_ENTRY STV_DEFAULT"
_ZN5flash32flash_fwd_splitkv_combine_kernelI23Flash_fwd_kernel_traitsILi128ELi64ELi64ELi4ELb0ELb0EN7cutlass6half_tE19Flash_kernel_traitsILi128ELi64ELi64ELi4ES3_EELi4ELi1ELb1EEEvNS_16Flash_fwd_paramsE:
.text._ZN5flash32flash_fwd_splitkv_combine_kernelI23Flash_fwd_kernel_traitsILi128ELi64ELi64ELi4ELb0ELb0EN7cutlass6half_tE19Flash_kernel_traitsILi128ELi64ELi64ELi4ES3_EELi4ELi1ELb1EEEvNS_16Flash_fwd_paramsE:
        /* <DEDUP_REMOVED lines=23> */
[----:B------:R-:W-:Y:S05]  /*0170*/  CALL.REL.NOINC `($__internal_27_$__cuda_sm20_div_s64) ;  /* 0x0000004400ec7944 */ /* 0x000fea0003c00000 */
[----:B------:R-:W-:Y:S02]  /*0180*/  MOV R8, R0 ;  /* 0x0000000000087202 */ /* 0x000fe40000000f00 */
[----:B------:R-:W-:Y:S01]  /*0190*/  MOV R9, R23 ;  /* 0x0000001700097202 */ /* 0x000fe20000000f00 */
[----:B------:R-:W-:Y:S06]  /*01a0*/  BRA `(.L_x_5363) ;  /* 0x00000000004c7947 */ /* 0x000fec0003800000 */
.L_x_5362:
        /* <DEDUP_REMOVED lines=19> */
.L_x_5363:
        /* <DEDUP_REMOVED lines=13> */
[----:B------:R-:W-:Y:S05]  /*03b0*/  CALL.REL.NOINC `($__internal_27_$__cuda_sm20_div_s64) ;  /* 0x00000044005c7944 */ /* 0x000fea0003c00000 */
[----:B------:R-:W-:Y:S02]  /*03c0*/  MOV R10, R0 ;  /* 0x00000000000a7202 */ /* 0x000fe40000000f00 */
[----:B------:R-:W-:Y:S01]  /*03d0*/  MOV R11, R23 ;  /* 0x00000017000b7202 */ /* 0x000fe20000000f00 */
[----:B------:R-:W-:Y:S05]  /*03e0*/  BRA `(.L_x_5366) ;  /* 0x00000000004c7947 */ /* 0x000fea0003800000 */
.L_x_5365:
        /* <DEDUP_REMOVED lines=19> */
.L_x_5366:
[----:B------:R-:W-:Y:S05]  /*0520*/  BSYNC B0 ;  /* 0x0000000000007941 */ /* 0x000fea0003800000 */
.L_x_5364:
        /* <DEDUP_REMOVED lines=44> */
[----:B------:R-:W-:Y:S05]  /*07f0*/  BRA `(.L_x_5369) ;  /* 0x00000000004c7947 */ /* 0x000fea0003800000 */
.L_x_5368:
        /* <DEDUP_REMOVED lines=19> */
.L_x_5369:
[----:B------:R-:W-:Y:S05]  /*0930*/  BSYNC B0 ;  /* 0x0000000000007941 */ /* 0x000fea0003800000 */
.L_x_5367:
        /* <DEDUP_REMOVED lines=78> */
.L_x_5371:
        /* <DEDUP_REMOVED lines=19> */
.L_x_5372:
[----:B------:R-:W-:Y:S05]  /*0f50*/  BSYNC B0 ;  /* 0x0000000000007941 */ /* 0x000fea0003800000 */
.L_x_5370:
        /* <DEDUP_REMOVED lines=43> */
.L_x_5374:
        /* <DEDUP_REMOVED lines=20> */
.L_x_5375:
[----:B------:R-:W-:Y:S05]  /*1350*/  BSYNC B0 ;  /* 0x0000000000007941 */ /* 0x000fea0003800000 */
.L_x_5373:
        /* <DEDUP_REMOVED lines=72> */
.L_x_5377:
[----:B------:R-:W-:Y:S05]  /*17e0*/  BSYNC B0 ;  /* 0x0000000000007941 */ /* 0x000fea0003800000 */
.L_x_5376:
        /* <DEDUP_REMOVED lines=16> */
.L_x_5379:
[----:B------:R-:W-:Y:S05]  /*18f0*/  BSYNC B0 ;  /* 0x0000000000007941 */ /* 0x000fea0003800000 */
.L_x_5378:
        /* <DEDUP_REMOVED lines=141> */
.L_x_5384:
        /* <DEDUP_REMOVED lines=23> */
.L_x_5385:
[----:B------:R-:W-:Y:S05]  /*2340*/  BSYNC B0 ;  /* 0x0000000000007941 */ /* 0x000fea0003800000 */
.L_x_5383:
        /* <DEDUP_REMOVED lines=22> */
.L_x_5387:
        /* <DEDUP_REMOVED lines=22> */
.L_x_5388:
[----:B------:R-:W-:Y:S05]  /*2610*/  BSYNC B0 ;  /* 0x0000000000007941 */ /* 0x000fea0003800000 */
.L_x_5386:
        /* <DEDUP_REMOVED lines=22> */
.L_x_5390:
        /* <DEDUP_REMOVED lines=22> */
.L_x_5391:
[----:B------:R-:W-:Y:S05]  /*28e0*/  BSYNC B0 ;  /* 0x0000000000007941 */ /* 0x000fea0003800000 */
.L_x_5389:
        /* <DEDUP_REMOVED lines=33> */
[----:B------:R-:W-:Y:S05]  /*2b00*/  CALL.REL.NOINC `($__internal_27_$__cuda_sm20_div_s64) ;  /* 0x0000001c00887944 */ /* 0x000fea0003c00000 */
        /* <DEDUP_REMOVED lines=11> */
.L_x_5393:
        /* <DEDUP_REMOVED lines=23> */
.L_x_5394:
[----:B------:R-:W-:Y:S05]  /*2d30*/  BSYNC B0 ;  /* 0x0000000000007941 */ /* 0x000fea0003800000 */
.L_x_5392:
        /* <DEDUP_REMOVED lines=20> */
.L_x_5396:
        /* <DEDUP_REMOVED lines=23> */
.L_x_5397:
[----:B------:R-:W-:Y:S05]  /*2ff0*/  BSYNC B0 ;  /* 0x0000000000007941 */ /* 0x000fea0003800000 */
.L_x_5395:
        /* <DEDUP_REMOVED lines=19> */
.L_x_5399:
        /* <DEDUP_REMOVED lines=23> */
.L_x_5400:
[----:B------:R-:W-:Y:S05]  /*32a0*/  BSYNC B0 ;  /* 0x0000000000007941 */ /* 0x000fea0003800000 */
.L_x_5398:
        /* <DEDUP_REMOVED lines=26> */
[----:B------:R-:W-:Y:S05]  /*3450*/  CALL.REL.NOINC `($__internal_27_$__cuda_sm20_div_s64) ;  /* 0x0000001400347944 */ /* 0x000fea0003c00000 */
        /* <DEDUP_REMOVED lines=12> */
.L_x_5402:
        /* <DEDUP_REMOVED lines=23> */
.L_x_5403:
[----:B------:R-:W-:Y:S05]  /*3690*/  BSYNC B0 ;  /* 0x0000000000007941 */ /* 0x000fea0003800000 */
.L_x_5401:
        /* <DEDUP_REMOVED lines=28> */
.L_x_5405:
        /* <DEDUP_REMOVED lines=23> */
.L_x_5406:
[----:B------:R-:W-:Y:S05]  /*39d0*/  BSYNC B0 ;  /* 0x0000000000007941 */ /* 0x000fea0003800000 */
.L_x_5404:
        /* <DEDUP_REMOVED lines=21> */
.L_x_5382:
[----:B------:R-:W-:Y:S02]  /*3b30*/  ULDC.64 UR4, c[0x0][0x2b0] ;  /* 0x0000ac0000047ab9 */ /* 0x000fe40000000a00 */
[----:B------:R-:W-:-:S04]  /*3b40*/  LEA R2, P0, R38, UR4, 0x2 ;  /* 0x0000000426027c11 */ /* 0x000fc8000f8010ff */
[----:B------:R-:W-:-:S05]  /*3b50*/  LEA.HI.X R3, R38, UR5, R39, 0x2, P0 ;  /* 0x0000000526037c11 */ /* 0x000fca00080f1427 */
[----:B------:R0:W-:Y:S04]  /*3b60*/  STG.E desc[UR8][R2.64], R29 ;  /* 0x0000001d02007986 */ /* 0x0001e8000c101908 */
.L_x_5381:
[----:B------:R-:W-:Y:S05]  /*3b70*/  BSYNC B1 ;  /* 0x0000000000017941 */ /* 0x000fea0003800000 */
.L_x_5380:
        /* <DEDUP_REMOVED lines=18> */
.L_x_5408:
[----:B------:R-:W-:Y:S05]  /*3ca0*/  BSYNC B0 ;  /* 0x0000000000007941 */ /* 0x000fea0003800000 */
.L_x_5407:
        /* <DEDUP_REMOVED lines=39> */
.L_x_5411:
        /* <DEDUP_REMOVED lines=39> */
.L_x_5410:
        /* <DEDUP_REMOVED lines=27> */
.L_x_5412:
        /* <DEDUP_REMOVED lines=9> */
.L_x_5414:
[----:B------:R-:W-:Y:S05]  /*43d0*/  BSYNC B0 ;  /* 0x0000000000007941 */ /* 0x000fea0003800000 */
.L_x_5413:
[C---:B0----5:R-:W-:Y:S01]  /*43e0*/  FFMA.FTZ R4, R6.reuse, R8, R4 ;  /* 0x0000000806047223 */ /* 0x061fe20000010004 */
[C---:B------:R-:W-:Y:S01]  /*43f0*/  FFMA.FTZ R3, R6.reuse, R9, R3 ;  /* 0x0000000906037223 */ /* 0x040fe20000010003 */
[C---:B------:R-:W-:Y:S01]  /*4400*/  FFMA.FTZ R2, R6.reuse, R10, R2 ;  /* 0x0000000a06027223 */ /* 0x040fe20000010002 */
[----:B------:R-:W-:Y:S01]  /*4410*/  FFMA.FTZ R0, R6, R11, R0 ;  /* 0x0000000b06007223 */ /* 0x000fe20000010000 */
.L_x_5409:
        /* <DEDUP_REMOVED lines=81> */
        .weak           $__internal_27_$__cuda_sm20_div_s64
        .type           $__internal_27_$__cuda_sm20_div_s64,@function
        .size           $__internal_27_$__cuda_sm20_div_s64,(.L_x_8347 - $__internal_27_$__cuda_sm20_div_s64)
$__internal_27_$__cuda_sm20_div_s64:
        /* <DEDUP_REMOVED lines=83> */
[----:B------:R-:W-:Y:S06]  /*4e60*/  RET.REL.NODEC R20 `(_ZN5flash32flash_fwd_splitkv_combine_kernelI23Flash_fwd_kernel_traitsILi128ELi64ELi64ELi4ELb0ELb0EN7cutlass6half_tE19Flash_kernel_traitsILi128ELi64ELi64ELi4ES3_EELi4ELi1ELb1EEEvNS_16Flash_fwd_paramsE) ;  /* 0xffffffb014647950 */ /* 0x000fec0003c3ffff */
.L_x_5415:
        /* <DEDUP_REMOVED lines=9> */
.L_x_8347:


//--------------------- .text._ZN5flash24flash_fwd_splitkv_kernelI23Flash_fwd_kernel_traitsILi128ELi64ELi64ELi4ELb0ELb0EN7cutlass6half_tE19Flash_kernel_traitsILi128ELi64ELi64ELi4ES3_EELb1ELb0ELb0ELb0ELb0ELb0ELb0ELb0EEEvNS_16Flash_fwd_paramsE --------------------------
	.section	.text._ZN5flash24flash_fwd_splitkv_kernelI23Flash_fwd_kernel_traitsILi128ELi64ELi64ELi4ELb0ELb0EN7cutlass6half_tE19Flash_kernel_traitsILi128ELi64ELi64ELi4ES3_EELb1ELb0ELb0ELb0ELb0ELb0ELb0ELb0EEEvNS_16Flash_fwd_paramsE,"ax",@progbits
	.align	128
        .global         _ZN5flash24flash_fwd_splitkv_kernelI23Flash_fwd_kernel_traitsILi128ELi64ELi64ELi4ELb0ELb0EN7cutlass6half_tE19Flash_kernel_traitsILi128ELi64ELi64ELi4ES3_EELb1ELb0ELb0ELb0ELb0ELb0ELb0ELb0EEEvNS_16Flash_fwd_paramsE
        .type           _ZN5flash24flash_fwd_splitkv_kernelI23Flash_fwd_kernel_traitsILi128ELi64ELi64ELi4ELb0ELb0EN7cutlass6half_tE19Flash_kernel_traitsILi128ELi64ELi64ELi4ES3_EELb1ELb0ELb0ELb0ELb0ELb0ELb0ELb0EEEvNS_16Flash_fwd_paramsE,@function
        .size           _ZN5flash24flash_fwd_splitkv_kernelI23Flash_fwd_kernel_traitsILi128ELi64ELi64ELi4ELb0ELb0EN7cutlass6half_tE19Flash_kernel_traitsILi128ELi64ELi64ELi4ES3_EELb1ELb0ELb0ELb0ELb0ELb0ELb0ELb0EEEvNS_16Flash_fwd_paramsE,(.L_x_8404 - _ZN5flash24flash_fwd_splitkv_kernelI23Flash_fwd_kernel_traitsILi128ELi64ELi64ELi4ELb0ELb0EN7cutlass6half_tE19Flash_kernel_traitsILi128ELi64ELi64ELi4ES3_EELb1ELb0ELb0ELb0ELb0ELb0ELb0ELb0EEEvNS_16Flash_fwd_paramsE)
        .other          _ZN5flash24flash_fwd_splitkv_kernelI23Flash_fwd_kernel_traitsILi128ELi64ELi64ELi4ELb0ELb0EN7cutlass6half_tE19Flash_kernel_traitsILi128ELi64ELi64ELi4ES3_EELb1ELb0ELb0ELb0ELb0ELb0ELb0ELb0EEEvNS_16Flash_fwd_paramsE,@"STO_CUDA_ENTRY STV_DEFAULT"
_ZN5flash24flash_fwd_splitkv_kernelI23Flash_fwd_kernel_traitsILi128ELi64ELi64ELi4ELb0ELb0EN7cutlass6half_tE19Flash_kernel_traitsILi128ELi64ELi64ELi4ES3_EELb1ELb0ELb0ELb0ELb0ELb0ELb0ELb0EEEvNS_16Flash_fwd_paramsE:
.text._ZN5flash24flash_fwd_splitkv_kernelI23Flash_fwd_kernel_traitsILi128ELi64ELi64ELi4ELb0ELb0EN7cutlass6half_tE19Flash_kernel_traitsILi128ELi64ELi64ELi4ES3_EELb1ELb0ELb0ELb0ELb0ELb0ELb0ELb0EEEvNS_16Flash_fwd_paramsE:
        /* <DEDUP_REMOVED lines=38> */
.L_x_5416:
[----:B------:R-:W1:Y:S02]  /*0260*/  LDC R4, c[0x0][0x2c8] ;  /* 0x0000b200ff047b82 */ /* 0x000e640000000800 */
.L_x_5417:
[----:B------:R-:W4:Y:S02]  /*0270*/  LDC.64 R2, c[0x0][0x308] ;  /* 0x0000c200ff027b82 */ /* 0x000f240000000a00 */
[----:B----4-:R-:W-:-:S04]  /*0280*/  ISETP.NE.U32.AND P1, PT, R2, RZ, PT ;  /* 0x000000ff0200720c */ /* 0x010fc80003f25070 */
[----:B------:R-:W-:-:S13]  /*0290*/  ISETP.NE.AND.EX P1, PT, R3, RZ, PT, P1 ;  /* 0x000000ff0300720c */ /* 0x000fda0003f25310 */
[----:B------:R-:W4:Y:S01]  /*02a0*/  @P1 LDC.64 R2, c[0x0][0x308] ;  /* 0x0000c200ff021b82 */ /* 0x000f220000000a00 */
[----:B------:R-:W-:-:S07]  /*02b0*/  IMAD.SHL.U32 R84, R25, 0x40, RZ ;  /* 0x0000004019547824 */ /* 0x000fce00078e00ff */
[----:B------:R-:W1:Y:S01]  /*02c0*/  @!P1 LDC R5, c[0x0][0x2cc] ;  /* 0x0000b300ff059b82 */ /* 0x000e620000000800 */
[----:B----4-:R-:W-:-:S07]  /*02d0*/  @P1 IMAD.WIDE R78, R21, 0x4, R2 ;  /* 0x00000004154e1825 */ /* 0x010fce00078e0202 */
[----:B------:R-:W4:Y:S01]  /*02e0*/  @!P1 LDC.64 R2, c[0x0][0x318] ;  /* 0x0000c600ff029b82 */ /* 0x000f220000000a00 */
[----:B------:R1:W5:Y:S01]  /*02f0*/  @P1 LDG.E R78, desc[UR10][R78.64] ;  /* 0x0000000a4e4e1981 */ /* 0x000362000c1e1900 */
[----:B--2---:R-:W-:-:S13]  /*0300*/  ISETP.GT.AND P0, PT, R165, R84, PT ;  /* 0x00000054a500720c */ /* 0x004fda0003f04270 */
[----:B------:R-:W-:Y:S05]  /*0310*/  @!P0 EXIT ;  /* 0x000000000000894d */ /* 0x000fea0003800000 */
[----:B------:R-:W2:Y:S01]  /*0320*/  LDC R81, c[0x0][0x398] ;  /* 0x0000e600ff517b82 */ /* 0x000ea20000000800 */
[----:B----4-:R-:W-:Y:S01]  /*0330*/  @!P1 ISETP.NE.U32.AND P0, PT, R2, RZ, PT ;  /* 0x000000ff0200920c */ /* 0x010fe20003f05070 */
[----:B-----5:R-:W-:Y:S01]  /*0340*/  @P1 IMAD.IADD R78, R78, 0x1, -R9 ;  /* 0x000000014e4e1824 */ /* 0x020fe200078e0a09 */
[----:B------:R-:W-:Y:S01]  /*0350*/  ULDC UR5, c[0x0][0x2c8] ;  /* 0x0000b20000057ab9 */ /* 0x000fe20000000800 */
[----:B-1----:R-:W1:Y:S01]  /*0360*/  S2R R79, SR_TID.X ;  /* 0x00000000004f7919 */ /* 0x002e620000002100 */
        /* <DEDUP_REMOVED lines=30> */
[----:B---3--:R-:W-:Y:S01]  /*0550*/  @!P0 SHF.R.S32.HI R7, RZ, 0x1f, R21 ;  /* 0x0000001fff078819 */ /* 0x008fe20000011415 */
[----:B------:R-:W-:Y:S01]  /*0560*/  IMAD.IADD R79, R79, 0x1, -R10 ;  /* 0x000000014f4f7824 */ /* 0x000fe200078e0a0a */
[----:B------:R-:W-:-:S04]  /*0570*/  ISETP.GE.AND P2, PT, R0, R165, PT ;  /* 0x000000a50000720c */ /* 0x000fc80003f46270 */
[----:B------:R-:W-:Y:S01]  /*0580*/  ISETP.NE.AND P6, PT, R79, RZ, PT ;  /* 0x000000ff4f00720c */ /* 0x000fe20003fc5270 */
        /* <DEDUP_REMOVED lines=17> */
[C---:B------:R-:W-:Y:S01]  /*06a0*/  IADD3 R6, R0.reuse, 0x20, RZ ;  /* 0x0000002000067810 */ /* 0x040fe20007ffe0ff */
[----:B------:R-:W-:Y:S01]  /*06b0*/  VIADD R10, R0, 0x10 ;  /* 0x00000010000a7836 */ /* 0x000fe20000000000 */
[----:B------:R-:W-:Y:S01]  /*06c0*/  IADD3.X R9, R162, R13, R9, P0, !PT ;  /* 0x0000000da2097210 */ /* 0x000fe200007fe409 */
[----:B------:R-:W-:Y:S01]  /*06d0*/  IMAD R15, R28, UR5, R7 ;  /* 0x000000051c0f7c24 */ /* 0x000fe2000f8e0207 */
[-C--:B------:R-:W-:Y:S01]  /*06e0*/  ISETP.GE.AND P0, PT, R6, R165.reuse, PT ;  /* 0x000000a50600720c */ /* 0x080fe20003f06270 */
[----:B------:R-:W-:Y:S01]  /*06f0*/  VIADD R11, R2, 0x40 ;  /* 0x00000040020b7836 */ /* 0x000fe20000000000 */
[-C--:B------:R-:W-:Y:S01]  /*0700*/  ISETP.GE.AND P1, PT, R10, R165.reuse, PT ;  /* 0x000000a50a00720c */ /* 0x080fe20003f26270 */
[----:B------:R-:W-:Y:S01]  /*0710*/  IMAD.WIDE.U32 R28, R28, UR4, R8 ;  /* 0x000000041c1c7c25 */ /* 0x000fe2000f8e0008 */
[----:B------:R-:W-:Y:S01]  /*0720*/  ULDC UR4, c[0x0][0x2c4] ;  /* 0x0000b10000047ab9 */ /* 0x000fe20000000800 */
[----:B------:R-:W-:-:S02]  /*0730*/  ISETP.GE.OR P4, PT, R10, R165, P6 ;  /* 0x000000a50a00720c */ /* 0x000fc40003786670 */
[----:B------:R-:W-:Y:S01]  /*0740*/  IMAD R84, R21, UR4, R84 ;  /* 0x0000000415547c24 */ /* 0x000fe2000f8e0254 */
[----:B------:R-:W-:Y:S02]  /*0750*/  SHF.R.S32.HI R9, RZ, 0x1f, R0 ;  /* 0x0000001fff097819 */ /* 0x000fe40000011400 */
[----:B------:R-:W-:Y:S01]  /*0760*/  IADD3 R15, R29, R15, RZ ;  /* 0x0000000f1d0f7210 */ /* 0x000fe20007ffe0ff */
[----:B------:R-:W-:Y:S07]  /*0770*/  @P2 BRA `(.L_x_5420) ;  /* 0x0000000000342947 */ /* 0x000fee0003800000 */
        /* <DEDUP_REMOVED lines=13> */
.L_x_5420:
[----:B------:R-:W-:Y:S05]  /*0850*/  BSYNC B0 ;  /* 0x0000000000007941 */ /* 0x000fea0003800000 */
.L_x_5419:
        /* <DEDUP_REMOVED lines=19> */
.L_x_5422:
[----:B------:R-:W-:Y:S05]  /*0990*/  BSYNC B0 ;  /* 0x0000000000007941 */ /* 0x000fea0003800000 */
.L_x_5421:
        /* <DEDUP_REMOVED lines=20> */
.L_x_5424:
[----:B------:R-:W-:Y:S05]  /*0ae0*/  BSYNC B0 ;  /* 0x0000000000007941 */ /* 0x000fea0003800000 */
.L_x_5423:
        /* <DEDUP_REMOVED lines=19> */
.L_x_5426:
[----:B------:R-:W-:Y:S05]  /*0c20*/  BSYNC B0 ;  /* 0x0000000000007941 */ /* 0x000fea0003800000 */
.L_x_5425:
        /* <DEDUP_REMOVED lines=15> */
.L_x_5418:
        /* <DEDUP_REMOVED lines=14> */
[----:B---3--:R-:W-:-:S05]  /*0e00*/  SHF.R.S32.HI R7, RZ, 0x1f, R21 ;  /* 0x0000001fff077819 */ /* 0x008fca0000011415 */
        /* <DEDUP_REMOVED lines=9> */
.L_x_5427:
[----:B------:R-:W-:Y:S05]  /*0ea0*/  @!P0 BRA `(.L_x_5428) ;  /* 0x0000000400408947 */ /* 0x000fea0003800000 */
[----:B------:R-:W1:Y:S01]  /*0eb0*/  LDC R10, c[0x0][0x380] ;  /* 0x0000e000ff0a7b82 */ /* 0x000e620000000800 */
[----:B------:R-:W-:Y:S01]  /*0ec0*/  LEA R17, R101, 0xffffffc0, 0x6 ;  /* 0xffffffc065117811 */ /* 0x000fe200078e30ff */
[----:B------:R-:W-:-:S03]  /*0ed0*/  ULDC.64 UR4, c[0x0][0x260] ;  /* 0x0000980000047ab9 */ /* 0x000fc60000000a00 */
[----:B------:R-:W-:-:S03]  /*0ee0*/  IABS R0, R17 ;  /* 0x0000001100007213 */ /* 0x000fc60000000000 */
[----:B------:R-:W2:Y:S08]  /*0ef0*/  LDC R9, c[0x0][0x278] ;  /* 0x00009e00ff097b82 */ /* 0x000eb00000000800 */
[----:B------:R-:W4:Y:S01]  /*0f00*/  LDC.64 R102, c[0x0][0x248] ;  /* 0x00009200ff667b82 */ /* 0x000f220000000a00 */
[----:B-1----:R-:W-:-:S04]  /*0f10*/  IABS R3, R10 ;  /* 0x0000000a00037213 */ /* 0x002fc80000000000 */
[----:B---3--:R-:W1:Y:S08]  /*0f20*/  I2F.RP R6, R3 ;  /* 0x0000000300067306 */ /* 0x008e700000209400 */
        /* <DEDUP_REMOVED lines=23> */
[----:B--2---:R-:W-:Y:S02]  /*10a0*/  IABS R2, R9 ;  /* 0x0000000900027213 */ /* 0x004fe40000000000 */
[----:B-----5:R-:W-:Y:S02]  /*10b0*/  IADD3 R8, -R11, RZ, RZ ;  /* 0x000000ff0b087210 */ /* 0x020fe40007ffe1ff */
        /* <DEDUP_REMOVED lines=29> */
[----:B-1----:R-:W-:-:S04]  /*1290*/  IMAD.WIDE.U32 R12, R0, R4, RZ ;  /* 0x00000004000c7225 */ /* 0x002fc800078e00ff */
[----:B------:R-:W-:Y:S02]  /*12a0*/  IMAD R6, R7, R4, RZ ;  /* 0x0000000407067224 */ /* 0x000fe400078e02ff */
[----:B----4-:R-:W-:Y:S02]  /*12b0*/  IMAD R4, R11, R102, RZ ;  /* 0x000000660b047224 */ /* 0x010fe400078e02ff */
        /* <DEDUP_REMOVED lines=15> */
.L_x_5428:
[----:B------:R-:W1:Y:S01]  /*13b0*/  LDC R13, c[0x0][0x278] ;  /* 0x00009e00ff0d7b82 */ /* 0x000e620000000800 */
[----:B------:R-:W-:Y:S02]  /*13c0*/  ISETP.NE.AND P4, PT, R0, -0x1, PT ;  /* 0xffffffff0000780c */ /* 0x000fe40003f85270 */
[----:B------:R-:W-:-:S04]  /*13d0*/  LEA R17, R101, 0xffffffc0, 0x6 ;  /* 0xffffffc065117811 */ /* 0x000fc800078e30ff */
[----:B------:R-:W-:-:S07]  /*13e0*/  SHF.R.S32.HI R11, RZ, 0x1f, R17 ;  /* 0x0000001fff0b7819 */ /* 0x000fce0000011411 */
[----:B------:R-:W2:Y:S01]  /*13f0*/  @P4 LDC.64 R102, c[0x0][0x248] ;  /* 0x00009200ff664b82 */ /* 0x000ea20000000a00 */
[----:B------:R-:W-:Y:S01]  /*1400*/  @P4 IMAD.IADD R14, R9, 0x1, R0 ;  /* 0x00000001090e4824 */ /* 0x000fe200078e0200 */
[----:B-1----:R-:W-:-:S04]  /*1410*/  IABS R3, R13 ;  /* 0x0000000d00037213 */ /* 0x002fc80000000000 */
[----:B------:R-:W3:Y:S08]  /*1420*/  I2F.RP R5, R3 ;  /* 0x0000000300057306 */ /* 0x000ef00000209400 */
[----:B---3--:R-:W1:Y:S02]  /*1430*/  MUFU.RCP R6, R5 ;  /* 0x0000000500067308 */ /* 0x008e640000001000 */
        /* <DEDUP_REMOVED lines=40> */
.L_x_5430:
[----:B------:R-:W-:Y:S01]  /*16c0*/  @!P1 LOP3.LUT R20, RZ, R13, RZ, 0x33, !PT ;  /* 0x0000000dff149212 */ /* 0x000fe200078e33ff */
[----:B------:R-:W-:Y:S01]  /*16d0*/  IMAD R6, R11, R102, RZ ;  /* 0x000000660b067224 */ /* 0x000fe200078e02ff */
[----:B------:R-:W-:Y:S02]  /*16e0*/  MOV R12, R10 ;  /* 0x0000000a000c7202 */ /* 0x000fe40000000f00 */
[----:B------:R-:W-:Y:S01]  /*16f0*/  MOV R13, R7 ;  /* 0x00000007000d7202 */ /* 0x000fe20000000f00 */
[-C--:B------:R-:W-:Y:S01]  /*1700*/  IMAD R7, R103, R17.reuse, R6 ;  /* 0x0000001167077224 */ /* 0x080fe200078e0206 */
[----:B------:R-:W-:Y:S02]  /*1710*/  SHF.R.S32.HI R15, RZ, 0x1f, R20 ;  /* 0x0000001fff0f7819 */ /* 0x000fe40000011414 */
        /* <DEDUP_REMOVED lines=24> */
.L_x_5429:
[----:B------:R-:W-:Y:S01]  /*18a0*/  ISETP.NE.AND P1, PT, R162, -0x1, PT ;  /* 0xffffffffa200780c */ /* 0x000fe20003f25270 */
[----:B------:R-:W-:Y:S01]  /*18b0*/  VIADD R163, R101, 0xffffffff ;  /* 0xffffffff65a37836 */ /* 0x000fe20000000000 */
[----:B------:R-:W-:Y:S01]  /*18c0*/  SHF.R.S32.HI R82, RZ, 0x1f, R79 ;  /* 0x0000001fff527819 */ /* 0x000fe2000001144f */
[----:B------:R-:W-:Y:S01]  /*18d0*/  IMAD.IADD R156, R165, 0x1, -R84 ;  /* 0x00000001a59c7824 */ /* 0x000fe200078e0a54 */
[----:B------:R-:W1:Y:S01]  /*18e0*/  S2UR UR8, SR_CgaCtaId ;  /* 0x00000000000879c3 */ /* 0x000e620000008800 */
[----:B------:R-:W-:Y:S01]  /*18f0*/  IMAD.SHL.U32 R33, R163, 0x40, RZ ;  /* 0x00000040a3217824 */ /* 0x000fe200078e00ff */
[CC--:B------:R-:W-:Y:S01]  /*1900*/  LEA.HI R4, R82.reuse, R79.reuse, RZ, 0x3 ;  /* 0x0000004f52047211 */ /* 0x0c0fe200078f18ff */
[----:B------:R-:W-:Y:S01]  /*1910*/  ULDC.64 UR4, c[0x0][0x258] ;  /* 0x0000960000047ab9 */ /* 0x000fe20000000a00 */
[----:B------:R-:W-:Y:S01]  /*1920*/  LEA.HI R10, R82, R79, RZ, 0x4 ;  /* 0x0000004f520a7211 */ /* 0x000fe200078f20ff */
[----:B------:R-:W-:Y:S01]  /*1930*/  IMAD.IADD R9, R78, 0x1, -R33 ;  /* 0x000000014e097824 */ /* 0x000fe200078e0a21 */
[----:B------:R-:W-:Y:S01]  /*1940*/  SHF.R.S32.HI R12, RZ, 0x3, R4 ;  /* 0x00000003ff0c7819 */ /* 0x000fe20000011404 */
[----:B------:R-:W-:Y:S01]  /*1950*/  ULDC.64 UR6, c[0x0][0x268] ;  /* 0x00009a0000067ab9 */ /* 0x000fe20000000a00 */
[----:B------:R-:W-:Y:S01]  /*1960*/  LOP3.LUT R4, R4, 0xfffffff8, RZ, 0xc0, !PT ;  /* 0xfffffff804047812 */ /* 0x000fe200078ec0ff */
[----:B------:R-:W2:Y:S01]  /*1970*/  @!P1 LDC.64 R2, c[0x0][0x228] ;  /* 0x00008a00ff029b82 */ /* 0x000ea20000000a00 */
[----:B------:R-:W-:Y:S01]  /*1980*/  @!P1 SHF.R.S32.HI R23, RZ, 0x1f, R21 ;  /* 0x0000001fff179819 */ /* 0x000fe20000011415 */
[----:B------:R-:W-:Y:S01]  /*1990*/  IMAD.SHL.U32 R29, R12, 0x40, RZ ;  /* 0x000000400c1d7824 */ /* 0x000fe200078e00ff */
[----:B------:R-:W-:Y:S01]  /*19a0*/  LOP3.LUT R16, R10, 0xfffffff0, RZ, 0xc0, !PT ;  /* 0xfffffff00a107812 */ /* 0x000fe200078ec0ff */
[----:B------:R-:W-:Y:S01]  /*19b0*/  IMAD.IADD R4, R79, 0x1, -R4 ;  /* 0x000000014f047824 */ /* 0x000fe200078e0a04 */
[CC--:B------:R-:W-:Y:S01]  /*19c0*/  ISETP.GE.AND P6, PT, R12.reuse, R156.reuse, PT ;  /* 0x0000009c0c00720c */ /* 0x0c0fe20003fc6270 */
[----:B-----5:R-:W-:Y:S01]  /*19d0*/  VIADD R8, R12, 0x10 ;  /* 0x000000100c087836 */ /* 0x020fe20000000000 */
[----:B------:R-:W-:Y:S01]  /*19e0*/  LOP3.LUT R29, R29, 0x1c0, RZ, 0xc0, !PT ;  /* 0x000001c01d1d7812 */ /* 0x000fe200078ec0ff */
[----:B------:R-:W3:Y:S01]  /*19f0*/  @P1 LDC.64 R6, c[0x0][0x240] ;  /* 0x00009000ff061b82 */ /* 0x000ee20000000a00 */
[----:B------:R-:W-:Y:S01]  /*1a00*/  SHF.L.U32 R166, R4, 0x3, RZ ;  /* 0x0000000304a67819 */ /* 0x000fe200000006ff */
[----:B------:R-:W-:Y:S01]  /*1a10*/  IMAD.IADD R16, R79, 0x1, -R16 ;  /* 0x000000014f107824 */ /* 0x000fe200078e0a10 */
[----:B------:R-:W-:Y:S01]  /*1a20*/  SHF.R.U32.HI R164, RZ, 0x3, R29 ;  /* 0x00000003ffa47819 */ /* 0x000fe2000001161d */
[----:B------:R-:W-:Y:S01]  /*1a30*/  IMAD R15, R15, UR6, RZ ;  /* 0x000000060f0f7c24 */ /* 0x000fe2000f8e02ff */
[----:B------:R-:W-:Y:S01]  /*1a40*/  LOP3.LUT R27, R29, 0x38, R166, 0xf8, !PT ;  /* 0x000000381d1b7812 */ /* 0x000fe200078ef8a6 */
[----:B------:R-:W-:Y:S01]  /*1a50*/  BSSY B0, `(.L_x_5431) ;  /* 0x0000048000007945 */ /* 0x000fe20003800000 */
[C---:B------:R-:W-:Y:S01]  /*1a60*/  ISETP.GE.AND P5, PT, R8.reuse, R156, PT ;  /* 0x0000009c0800720c */ /* 0x040fe20003fa6270 */
[----:B------:R-:W4:Y:S01]  /*1a70*/  LDC.64 R124, c[0x0][0x250] ;  /* 0x00009400ff7c7b82 */ /* 0x000f220000000a00 */
[-C--:B------:R-:W-:Y:S01]  /*1a80*/  ISETP.GE.AND P4, PT, R8, R9.reuse, PT ;  /* 0x000000090800720c */ /* 0x080fe20003f86270 */
[----:B------:R-:W-:Y:S01]  /*1a90*/  IMAD R15, R20, UR7, R15 ;  /* 0x00000007140f7c24 */ /* 0x000fe2000f8e020f */
[----:B------:R-:W-:Y:S01]  /*1aa0*/  ISETP.GE.AND P3, PT, R8, R9, PT ;  /* 0x000000090800720c */ /* 0x000fe20003f66270 */
[----:B------:R-:W-:Y:S01]  /*1ab0*/  VIADD R14, R12, 0x20 ;  /* 0x000000200c0e7836 */ /* 0x000fe20000000000 */
[----:B------:R-:W-:Y:S01]  /*1ac0*/  LOP3.LUT R164, R27, R164, RZ, 0x3c, !PT ;  /* 0x000000a41ba47212 */ /* 0x000fe200078e3cff */
[----:B------:R-:W-:Y:S01]  /*1ad0*/  VIADD R157, R166, 0x40 ;  /* 0x00000040a69d7836 */ /* 0x000fe20000000000 */
[----:B------:R-:W-:Y:S01]  /*1ae0*/  SHF.R.S32.HI R13, RZ, 0x1f, R12 ;  /* 0x0000001fff0d7819 */ /* 0x000fe2000001140c */
[-C--:B--2---:R-:W-:Y:S01]  /*1af0*/  @!P1 IMAD R8, R23, R2.reuse, RZ ;  /* 0x0000000217089224 */ /* 0x084fe200078e02ff */
[----:B------:R-:W-:Y:S01]  /*1b00*/  SHF.R.S32.HI R23, RZ, 0x1f, R16 ;  /* 0x0000001fff177819 */ /* 0x000fe20000011410 */
[----:B------:R-:W-:Y:S01]  /*1b10*/  @!P1 IMAD.WIDE.U32 R30, R21, R2, RZ ;  /* 0x00000002151e9225 */ /* 0x000fe200078e00ff */
[----:B------:R-:W-:-:S03]  /*1b20*/  SHF.R.S32.HI R2, RZ, 0x1f, R28 ;  /* 0x0000001fff027819 */ /* 0x000fc6000001141c */
[----:B------:R-:W-:Y:S01]  /*1b30*/  @!P1 IMAD R3, R21, R3, R8 ;  /* 0x0000000315039224 */ /* 0x000fe200078e0208 */
[----:B------:R-:W-:Y:S01]  /*1b40*/  LEA.HI R8, R23, R16, RZ, 0x3 ;  /* 0x0000001017087211 */ /* 0x000fe200078f18ff */
[----:B---3--:R-:W-:Y:S01]  /*1b50*/  @P1 IMAD.WIDE.U32 R26, R162, R6, RZ ;  /* 0x00000006a21a1225 */ /* 0x008fe200078e00ff */
[----:B------:R-:W-:Y:S02]  /*1b60*/  LEA.HI R6, R82, R79, RZ, 0x6 ;  /* 0x0000004f52067211 */ /* 0x000fe400078f30ff */
[----:B------:R-:W-:Y:S01]  /*1b70*/  LOP3.LUT R23, R8, 0xfffffff8, RZ, 0xc0, !PT ;  /* 0xfffffff808177812 */ /* 0x000fe200078ec0ff */
[----:B------:R-:W-:Y:S01]  /*1b80*/  @P1 IMAD.MOV.U32 R21, RZ, RZ, R26 ;  /* 0x000000ffff151224 */ /* 0x000fe200078e001a */
[----:B------:R-:W-:Y:S01]  /*1b90*/  SHF.R.S32.HI R26, RZ, 0x1f, R166 ;  /* 0x0000001fff1a7819 */ /* 0x000fe200000114a6 */
[----:B------:R-:W-:Y:S01]  /*1ba0*/  @!P1 IMAD.MOV.U32 R21, RZ, RZ, R30 ;  /* 0x000000ffff159224 */ /* 0x000fe200078e001e */
[----:B------:R-:W-:Y:S01]  /*1bb0*/  IADD3 R30, P2, R166, R0, RZ ;  /* 0x00000000a61e7210 */ /* 0x000fe20007f5e0ff */
[----:B------:R-:W-:Y:S01]  /*1bc0*/  @P1 IMAD R7, R162, R7, R27 ;  /* 0x00000007a2071224 */ /* 0x000fe200078e021b */
[----:B------:R-:W-:Y:S01]  /*1bd0*/  @!P1 IADD3 R7, R31, R3, RZ ;  /* 0x000000031f079210 */ /* 0x000fe20007ffe0ff */
[----:B------:R-:W-:Y:S01]  /*1be0*/  IMAD.SHL.U32 R27, R6, 0x8, RZ ;  /* 0x00000008061b7824 */ /* 0x000fe200078e00ff */
[----:B------:R-:W-:Y:S01]  /*1bf0*/  IADD3 R6, P1, R166, R21, RZ ;  /* 0x00000015a6067210 */ /* 0x000fe20007f3e0ff */
[----:B------:R-:W-:Y:S01]  /*1c00*/  IMAD R35, R2, UR4, RZ ;  /* 0x0000000402237c24 */ /* 0x000fe2000f8e02ff */
[----:B------:R-:W-:Y:S01]  /*1c10*/  MOV R3, 0x20 ;  /* 0x0000002000037802 */ /* 0x000fe20000000f00 */
[----:B------:R-:W-:Y:S01]  /*1c20*/  IMAD.IADD R16, R16, 0x1, -R23 ;  /* 0x0000000110107824 */ /* 0x000fe200078e0a17 */
[----:B------:R-:W-:Y:S01]  /*1c30*/  LOP3.LUT R164, R164, 0xfffffe00, R27, 0xf8, !PT ;  /* 0xfffffe00a4a47812 */ /* 0x000fe200078ef81b */
[----:B------:R-:W-:-:S02]  /*1c40*/  IMAD.X R7, R26, 0x1, R7, P1 ;  /* 0x000000011a077824 */ /* 0x000fc400008e0607 */
[C---:B------:R-:W-:Y:S02]  /*1c50*/  IMAD R35, R28.reuse, UR5, R35 ;  /* 0x000000051c237c24 */ /* 0x040fe4000f8e0223 */
[----:B------:R-:W-:Y:S01]  /*1c60*/  IMAD.WIDE.U32 R28, R28, UR4, R6 ;  /* 0x000000041c1c7c25 */ /* 0x000fe2000f8e0006 */
[----:B------:R-:W-:Y:S02]  /*1c70*/  UMOV UR4, 0x400 ;  /* 0x0000040000047882 */ /* 0x000fe40000000000 */
[----:B-1----:R-:W-:Y:S01]  /*1c80*/  ULEA UR4, UR8, UR4, 0x18 ;  /* 0x0000000408047291 */ /* 0x002fe2000f8ec03f */
[----:B------:R-:W-:Y:S01]  /*1c90*/  IMAD.X R31, R26, 0x1, R5, P2 ;  /* 0x000000011a1f7824 */ /* 0x000fe200010e0605 */
[----:B------:R-:W-:Y:S01]  /*1ca0*/  R2P PR, R16, 0x6 ;  /* 0x0000000610007804 */ /* 0x000fe20000000000 */
[----:B------:R-:W-:Y:S02]  /*1cb0*/  IMAD.MOV.U32 R5, RZ, RZ, 0x10 ;  /* 0x00000010ff057424 */ /* 0x000fe400078e00ff */
[----:B------:R-:W-:Y:S01]  /*1cc0*/  IMAD.WIDE.U32 R20, R20, UR6, R30 ;  /* 0x0000000614147c25 */ /* 0x000fe2000f8e001e */
[----:B------:R-:W-:-:S02]  /*1cd0*/  LEA R164, R164, UR4, 0x1 ;  /* 0x00000004a4a47c11 */ /* 0x000fc4000f8e08ff */
[----:B------:R-:W-:Y:S01]  /*1ce0*/  SEL R2, R5, 0xfffffff0, !P1 ;  /* 0xfffffff005027807 */ /* 0x000fe20004800000 */
[----:B------:R-:W-:Y:S01]  /*1cf0*/  IMAD.WIDE R24, R25, 0x40, R12 ;  /* 0x0000004019187825 */ /* 0x000fe200078e020c */
[----:B------:R-:W-:-:S03]  /*1d00*/  SEL R0, R3, 0xffffffe0, !P2 ;  /* 0xffffffe003007807 */ /* 0x000fc60005000000 */
[----:B------:R-:W-:Y:S01]  /*1d10*/  IMAD.IADD R35, R29, 0x1, R35 ;  /* 0x000000011d237824 */ /* 0x000fe200078e0223 */
[----:B----4-:R-:W-:Y:S06]  /*1d20*/  @P6 BRA `(.L_x_5432) ;  /* 0x0000000000686947 */ /* 0x010fec0003800000 */
        /* <DEDUP_REMOVED lines=26> */
.L_x_5432:
[----:B------:R-:W-:Y:S05]  /*1ed0*/  BSYNC B0 ;  /* 0x0000000000007941 */ /* 0x000fea0003800000 */
.L_x_5431:
[----:B------:R-:W-:Y:S01]  /*1ee0*/  BSSY B0, `(.L_x_5433) ;  /* 0x0000021000007945 */ /* 0x000fe20003800000 */
[----:B------:R-:W-:Y:S02]  /*1ef0*/  ISETP.GE.AND P1, PT, R14, R156, PT ;  /* 0x0000009c0e00720c */ /* 0x000fe40003f26270 */
[----:B------:R-:W-:Y:S01]  /*1f00*/  IADD3 R18, R12, 0x30, RZ ;  /* 0x000000300c127810 */ /* 0x000fe20007ffe0ff */
        /* <DEDUP_REMOVED lines=30> */
.L_x_5434:
[----:B------:R-:W-:Y:S05]  /*20f0*/  BSYNC B0 ;  /* 0x0000000000007941 */ /* 0x000fea0003800000 */
.L_x_5433:
[----:B---34-:R-:W-:Y:S01]  /*2100*/  IADD3 R30, P2, R166, R22, RZ ;  /* 0x00000016a61e7210 */ /* 0x018fe20007f5e0ff */
[----:B------:R-:W-:Y:S01]  /*2110*/  BSSY B0, `(.L_x_5435) ;  /* 0x0000022000007945 */ /* 0x000fe20003800000 */
[----:B------:R-:W-:Y:S02]  /*2120*/  ISETP.GE.AND P6, PT, R18, R156, PT ;  /* 0x0000009c1200720c */ /* 0x000fe40003fc6270 */
[----:B------:R-:W-:Y:S01]  /*2130*/  IADD3.X R31, R26, R19, RZ, P2, !PT ;  /* 0x000000131a1f7210 */ /* 0x000fe200017fe4ff */
[----:B------:R-:W-:Y:S01]  /*2140*/  IMAD R19, R13, R102, RZ ;  /* 0x000000660d137224 */ /* 0x000fe200078e02ff */
[----:B------:R-:W-:Y:S09]  /*2150*/  @P1 BRA `(.L_x_5436) ;  /* 0x0000000000741947 */ /* 0x000ff20003800000 */
        /* <DEDUP_REMOVED lines=29> */
.L_x_5436:
[----:B------:R-:W-:Y:S05]  /*2330*/  BSYNC B0 ;  /* 0x0000000000007941 */ /* 0x000fea0003800000 */
.L_x_5435:
[----:B------:R-:W-:Y:S04]  /*2340*/  BSSY B0, `(.L_x_5437) ;  /* 0x000001f000007945 */ /* 0x000fe80003800000 */
[----:B------:R-:W-:Y:S05]  /*2350*/  @P6 BRA `(.L_x_5438) ;  /* 0x0000000000746947 */ /* 0x000fea0003800000 */
[----:B------:R-:W-:Y:S01]  /*2360*/  ULDC UR5, c[0x0][0x2d0] ;  /* 0x0000b40000057ab9 */ /* 0x000fe20000000800 */
[----:B------:R-:W-:Y:S01]  /*2370*/  IADD3 R22, P1, R24, 0x30, RZ ;  /* 0x0000003018167810 */ /* 0x000fe20007f3e0ff */
[----:B------:R-:W-:Y:S01]  /*2380*/  ULDC.64 UR6, c[0x0][0x240] ;  /* 0x0000900000067ab9 */ /* 0x000fe20000000a00 */
[----:B------:R-:W-:Y:S01]  /*2390*/  ISETP.GE.AND P2, PT, R166, UR5, PT ;  /* 0x00000005a6007c0c */ /* 0x000fe2000bf46270 */
[----:B------:R-:W-:Y:S02]  /*23a0*/  IMAD.MOV.U32 R24, RZ, RZ, R28 ;  /* 0x000000ffff187224 */ /* 0x000fe400078e001c */
[----:B------:R-:W-:Y:S01]  /*23b0*/  IMAD.X R23, RZ, RZ, R25, P1 ;  /* 0x000000ffff177224 */ /* 0x000fe200008e0619 */
[----:B------:R-:W-:Y:S02]  /*23c0*/  MOV R25, R35 ;  /* 0x0000002300197202 */ /* 0x000fe40000000f00 */
[----:B------:R-:W-:Y:S01]  /*23d0*/  ISETP.GE.AND P1, PT, R157, UR5, PT ;  /* 0x000000059d007c0c */ /* 0x000fe2000bf26270 */
[----:B------:R-:W-:-:S02]  /*23e0*/  IMAD R23, R23, UR6, RZ ;  /* 0x0000000617177c24 */ /* 0x000fc4000f8e02ff */
        /* <DEDUP_REMOVED lines=20> */
.L_x_5438:
[----:B------:R-:W-:Y:S05]  /*2530*/  BSYNC B0 ;  /* 0x0000000000007941 */ /* 0x000fea0003800000 */
.L_x_5437:
[C---:B------:R-:W-:Y:S01]  /*2540*/  ISETP.GE.AND P1, PT, R12.reuse, R9, PT ;  /* 0x000000090c00720c */ /* 0x040fe20003f26270 */
[C---:B------:R-:W-:Y:S01]  /*2550*/  IMAD R19, R12.reuse, R103, R19 ;  /* 0x000000670c137224 */ /* 0x040fe200078e0213 */
[----:B------:R-:W-:Y:S01]  /*2560*/  BSSY B0, `(.L_x_5439) ;  /* 0x000001b000007945 */ /* 0x000fe20003800000 */
[----:B------:R-:W-:Y:S01]  /*2570*/  IMAD.WIDE.U32 R126, R12, R102, R30 ;  /* 0x000000660c7e7225 */ /* 0x000fe200078e001e */
[----:B------:R-:W-:Y:S02]  /*2580*/  ISETP.GE.AND P6, PT, R14, R9, PT ;  /* 0x000000090e00720c */ /* 0x000fe40003fc6270 */
[C---:B------:R-:W-:Y:S01]  /*2590*/  SHF.L.U64.HI R158, R102.reuse, 0x4, R103 ;  /* 0x00000004669e7819 */ /* 0x040fe20000010267 */
[----:B------:R-:W-:Y:S01]  /*25a0*/  IMAD.SHL.U32 R159, R102, 0x10, RZ ;  /* 0x00000010669f7824 */ /* 0x000fe200078e00ff */
[----:B------:R-:W-:-:S05]  /*25b0*/  IADD3 R127, R127, R19, RZ ;  /* 0x000000137f7f7210 */ /* 0x000fca0007ffe0ff */
[----:B------:R-:W-:Y:S05]  /*25c0*/  @P1 BRA `(.L_x_5440) ;  /* 0x0000000000501947 */ /* 0x000fea0003800000 */
        /* <DEDUP_REMOVED lines=20> */
.L_x_5440:
[----:B------:R-:W-:Y:S05]  /*2710*/  BSYNC B0 ;  /* 0x0000000000007941 */ /* 0x000fea0003800000 */
.L_x_5439:
[----:B------:R-:W-:Y:S04]  /*2720*/  BSSY B0, `(.L_x_5441) ;  /* 0x0000018000007945 */ /* 0x000fe80003800000 */
[----:B------:R-:W-:Y:S05]  /*2730*/  @P4 BRA `(.L_x_5442) ;  /* 0x0000000000584947 */ /* 0x000fea0003800000 */
[----:B------:R-:W-:Y:S01]  /*2740*/  ULDC UR5, c[0x0][0x2d0] ;  /* 0x0000b40000057ab9 */ /* 0x000fe20000000800 */
[----:B------:R-:W-:Y:S02]  /*2750*/  IADD3 R19, P4, R159, R126, RZ ;  /* 0x0000007e9f137210 */ /* 0x000fe40007f9e0ff */
[----:B------:R-:W-:Y:S02]  /*2760*/  ISETP.GE.AND P2, PT, R166, UR5, PT ;  /* 0x00000005a6007c0c */ /* 0x000fe4000bf46270 */
[----:B------:R-:W-:Y:S01]  /*2770*/  ISETP.GE.AND P1, PT, R157, UR5, PT ;  /* 0x000000059d007c0c */ /* 0x000fe2000bf26270 */
[----:B-12---:R-:W-:-:S10]  /*2780*/  IMAD.X R22, R158, 0x1, R127, P4 ;  /* 0x000000019e167824 */ /* 0x006fd400020e067f */
        /* <DEDUP_REMOVED lines=17> */
.L_x_5442:
[----:B------:R-:W-:Y:S05]  /*28a0*/  BSYNC B0 ;  /* 0x0000000000007941 */ /* 0x000fea0003800000 */
.L_x_5441:
[----:B------:R-:W-:Y:S01]  /*28b0*/  BSSY B0, `(.L_x_5443) ;  /* 0x0000019000007945 */ /* 0x000fe20003800000 */
[----:B------:R-:W-:-:S03]  /*28c0*/  IADD3 R17, P1, R12, R17, RZ ;  /* 0x000000110c117210 */ /* 0x000fc60007f3e0ff */
[----:B------:R-:W-:Y:S10]  /*28d0*/  @P6 BRA `(.L_x_5444) ;  /* 0x0000000000586947 */ /* 0x000ff40003800000 */
[----:B------:R-:W-:Y:S01]  /*28e0*/  ULDC UR5, c[0x0][0x2d0] ;  /* 0x0000b40000057ab9 */ /* 0x000fe20000000800 */
[----:B------:R-:W-:Y:S02]  /*28f0*/  LEA R19, P5, R102, R126, 0x5 ;  /* 0x0000007e66137211 */ /* 0x000fe400078a28ff */
[----:B------:R-:W-:Y:S02]  /*2900*/  ISETP.GE.AND P4, PT, R166, UR5, PT ;  /* 0x00000005a6007c0c */ /* 0x000fe4000bf86270 */
[----:B------:R-:W-:Y:S02]  /*2910*/  ISETP.GE.AND P2, PT, R157, UR5, PT ;  /* 0x000000059d007c0c */ /* 0x000fe4000bf46270 */
[----:B-12---:R-:W-:-:S09]  /*2920*/  LEA.HI.X R22, R102, R127, R103, 0x5, P5 ;  /* 0x0000007f66167211 */ /* 0x006fd200028f2c67 */
        /* <DEDUP_REMOVED lines=17> */
.L_x_5444:
[----:B------:R-:W-:Y:S05]  /*2a40*/  BSYNC B0 ;  /* 0x0000000000007941 */ /* 0x000fea0003800000 */
.L_x_5443:
[-C--:B------:R-:W-:Y:S01]  /*2a50*/  ISETP.GE.AND P2, PT, R18, R9.reuse, PT ;  /* 0x000000091200720c */ /* 0x080fe20003f46270 */
[----:B-12---:R-:W-:Y:S01]  /*2a60*/  IMAD.SHL.U32 R22, R4, 0x40, RZ ;  /* 0x0000004004167824 */ /* 0x006fe200078e00ff */
[----:B------:R-:W-:Y:S01]  /*2a70*/  SHF.R.S32.HI R23, RZ, 0x4, R10 ;  /* 0x00000004ff177819 */ /* 0x000fe2000001140a */
[----:B------:R-:W-:Y:S01]  /*2a80*/  BSSY B0, `(.L_x_5445) ;  /* 0x000001d000007945 */ /* 0x000fe20003800000 */
[C---:B------:R-:W-:Y:S01]  /*2a90*/  ISETP.GE.AND P6, PT, R12.reuse, R9, PT ;  /* 0x000000090c00720c */ /* 0x040fe20003fc6270 */
[----:B------:R-:W-:Y:S01]  /*2aa0*/  IMAD.SHL.U32 R19, R12, 0x8, RZ ;  /* 0x000000080c137824 */ /* 0x000fe200078e00ff */
[----:B------:R-:W-:Y:S02]  /*2ab0*/  LEA.HI R24, R10, R23, RZ, 0x1 ;  /* 0x000000170a187211 */ /* 0x000fe400078f08ff */
[----:B------:R-:W-:-:S05]  /*2ac0*/  LOP3.LUT R22, R22, 0x1c0, RZ, 0xc0, !PT ;  /* 0x000001c016167812 */ /* 0x000fca00078ec0ff */
[----:B------:R-:W-:Y:S05]  /*2ad0*/  @P2 BRA `(.L_x_5446) ;  /* 0x00000000005c2947 */ /* 0x000fea0003800000 */
[----:B------:R-:W-:Y:S01]  /*2ae0*/  ULDC UR5, c[0x0][0x2d0] ;  /* 0x0000b40000057ab9 */ /* 0x000fe20000000800 */
[----:B------:R-:W-:Y:S01]  /*2af0*/  IMAD R10, R103, 0x30, RZ ;  /* 0x00000030670a7824 */ /* 0x000fe200078e02ff */
[----:B------:R-:W-:Y:S01]  /*2b00*/  ISETP.GE.AND P4, PT, R166, UR5, PT ;  /* 0x00000005a6007c0c */ /* 0x000fe2000bf86270 */
[----:B------:R-:W-:Y:S01]  /*2b10*/  IMAD.WIDE.U32 R26, R102, 0x30, R126 ;  /* 0x00000030661a7825 */ /* 0x000fe200078e007e */
[----:B------:R-:W-:-:S03]  /*2b20*/  ISETP.GE.AND P2, PT, R157, UR5, PT ;  /* 0x000000059d007c0c */ /* 0x000fc6000bf46270 */
[----:B------:R-:W-:-:S08]  /*2b30*/  IMAD.IADD R10, R27, 0x1, R10 ;  /* 0x000000011b0a7824 */ /* 0x000fd000078e020a */
        /* <DEDUP_REMOVED lines=17> */
.L_x_5446:
[----:B------:R-:W-:Y:S05]  /*2c50*/  BSYNC B0 ;  /* 0x0000000000007941 */ /* 0x000fea0003800000 */
.L_x_5445:
[----:B------:R-:W0:Y:S01]  /*2c60*/  LDGDEPBAR ;  /* 0x00000000000079af */ /* 0x000e220000000000 */
[----:B------:R-:W-:Y:S01]  /*2c70*/  LOP3.LUT R24, R24, 0xfffffffe, RZ, 0xc0, !PT ;  /* 0xfffffffe18187812 */ /* 0x000fe200078ec0ff */
[----:B------:R-:W-:Y:S01]  /*2c80*/  IMAD.SHL.U32 R16, R16, 0x40, RZ ;  /* 0x0000004010107824 */ /* 0x000fe200078e00ff */
[----:B------:R-:W-:Y:S01]  /*2c90*/  LEA.HI R82, R82, R79, RZ, 0x5 ;  /* 0x0000004f52527211 */ /* 0x000fe200078f28ff */
[----:B------:R-:W-:Y:S01]  /*2ca0*/  IMAD.SHL.U32 R77, R8, 0x40, RZ ;  /* 0x00000040084d7824 */ /* 0x000fe200078e00ff */
[----:B------:R-:W-:Y:S01]  /*2cb0*/  LOP3.LUT R19, R22, 0x8, R19, 0xf8, !PT ;  /* 0x0000000816137812 */ /* 0x000fe200078ef813 */
[----:B------:R-:W-:Y:S01]  /*2cc0*/  IMAD.IADD R24, R23, 0x1, -R24 ;  /* 0x0000000117187824 */ /* 0x000fe200078e0a18 */
[----:B------:R-:W-:Y:S01]  /*2cd0*/  LOP3.LUT R16, R16, 0x1c0, RZ, 0xc0, !PT ;  /* 0x000001c010107812 */ /* 0x000fe200078ec0ff */
[----:B------:R-:W-:Y:S01]  /*2ce0*/  IMAD.X R11, R13, 0x1, R11, P1 ;  /* 0x000000010d0b7824 */ /* 0x000fe200008e060b */
[----:B------:R-:W-:Y:S01]  /*2cf0*/  SHF.R.U32.HI R22, RZ, 0x3, R22 ;  /* 0x00000003ff167819 */ /* 0x000fe20000011616 */
[----:B-1234-:R-:W-:Y:S01]  /*2d00*/  IMAD.SHL.U32 R7, R24, 0x8, RZ ;  /* 0x0000000818077824 */ /* 0x01efe200078e00ff */
[----:B------:R-:W-:Y:S01]  /*2d10*/  SHF.R.U32.HI R76, RZ, 0x3, R16 ;  /* 0x00000003ff4c7819 */ /* 0x000fe20000011610 */
[----:B------:R-:W-:Y:S01]  /*2d20*/  IMAD.IADD R21, R21, 0x1, R15 ;  /* 0x0000000115157824 */ /* 0x000fe200078e020f */
[----:B------:R-:W-:Y:S01]  /*2d30*/  SHF.R.S32.HI R80, RZ, 0x5, R82 ;  /* 0x00000005ff507819 */ /* 0x000fe20000011452 */
[-C--:B------:R-:W-:Y:S01]  /*2d40*/  IMAD R6, R11, R124.reuse, RZ ;  /* 0x0000007c0b067224 */ /* 0x080fe200078e02ff */
[----:B------:R-:W-:Y:S01]  /*2d50*/  LOP3.LUT R7, R16, 0x8, R7, 0xf8, !PT ;  /* 0x0000000810077812 */ /* 0x000fe200078ef807 */
[----:B------:R-:W-:Y:S01]  /*2d60*/  IMAD.WIDE.U32 R34, R17, R124, R20 ;  /* 0x0000007c11227225 */ /* 0x000fe200078e0014 */
[----:B------:R-:W-:Y:S01]  /*2d70*/  LOP3.LUT R77, R77, 0xfffffe00, RZ, 0xc0, !PT ;  /* 0xfffffe004d4d7812 */ /* 0x000fe200078ec0ff */
[----:B------:R-:W-:Y:S01]  /*2d80*/  ULDC.64 UR6, c[0x0][0x220] ;  /* 0x0000880000067ab9 */ /* 0x000fe20000000a00 */
[----:B------:R-:W-:Y:S01]  /*2d90*/  LOP3.LUT R19, R19, R22, RZ, 0x3c, !PT ;  /* 0x0000001613137212 */ /* 0x000fe200078e3cff */
[----:B------:R-:W-:Y:S01]  /*2da0*/  BSSY B0, `(.L_x_5447) ;  /* 0x0000024000007945 */ /* 0x000fe20003800000 */
[----:B------:R-:W-:Y:S01]  /*2db0*/  LOP3.LUT R76, R7, R76, RZ, 0x3c, !PT ;  /* 0x0000004c074c7212 */ /* 0x000fe200078e3cff */
[----:B------:R-:W-:Y:S01]  /*2dc0*/  IMAD R7, R17, R125, R6 ;  /* 0x0000007d11077224 */ /* 0x000fe200078e0206 */
[----:B------:R-:W-:Y:S01]  /*2dd0*/  LEA R178, P1, R34, UR6, 0x1 ;  /* 0x0000000622b27c11 */ /* 0x000fe2000f8208ff */
[----:B------:R-:W-:-:S04]  /*2de0*/  DEPBAR.LE SB0, 0x0 ;  /* 0x000080000000791a */ /* 0x000fc80000000000 */
[----:B------:R-:W-:Y:S01]  /*2df0*/  BAR.SYNC.DEFER_BLOCKING 0x0 ;  /* 0x0000000000007b1d */ /* 0x000fe20000010000 */
[----:B------:R-:W-:Y:S01]  /*2e00*/  IMAD R155, R80, 0x400, R77 ;  /* 0x00000400509b7824 */ /* 0x000fe200078e024d */
[-C--:B------:R-:W-:Y:S01]  /*2e10*/  ISETP.GE.AND P4, PT, R14, R9.reuse, PT ;  /* 0x000000090e00720c */ /* 0x080fe20003f86270 */
[----:B------:R-:W-:Y:S01]  /*2e20*/  IMAD R154, R24, 0x200, R19 ;  /* 0x00000200189a7824 */ /* 0x000fe200078e0213 */
[----:B------:R-:W-:Y:S01]  /*2e30*/  ISETP.GE.AND P2, PT, R18, R9, PT ;  /* 0x000000091200720c */ /* 0x000fe20003f46270 */
[----:B------:R-:W-:Y:S01]  /*2e40*/  IMAD.IADD R155, R76, 0x1, R155 ;  /* 0x000000014c9b7824 */ /* 0x000fe200078e029b */
[----:B------:R-:W-:Y:S01]  /*2e50*/  SHF.L.U64.HI R160, R124, 0x4, R125 ;  /* 0x000000047ca07819 */ /* 0x000fe2000001027d */
[----:B------:R-:W-:Y:S01]  /*2e60*/  IMAD.IADD R32, R35, 0x1, R7 ;  /* 0x0000000123207824 */ /* 0x000fe200078e0207 */
[----:B------:R-:W-:Y:S01]  /*2e70*/  LEA R154, R154, UR4, 0x1 ;  /* 0x000000049a9a7c11 */ /* 0x000fe2000f8e08ff */
[----:B------:R-:W-:Y:S01]  /*2e80*/  IMAD.SHL.U32 R161, R124, 0x10, RZ ;  /* 0x000000107ca17824 */ /* 0x000fe200078e00ff */
[----:B------:R-:W-:-:S02]  /*2e90*/  LEA R155, R155, UR4, 0x1 ;  /* 0x000000049b9b7c11 */ /* 0x000fc4000f8e08ff */
[----:B------:R-:W-:Y:S01]  /*2ea0*/  LEA.HI.X R183, R34, UR7, R32, 0x1, P1 ;  /* 0x0000000722b77c11 */ /* 0x000fe200088f0c20 */
[----:B------:R1:W-:Y:S04]  /*2eb0*/  @P6 STS.128 [R164+0x8000], RZ ;  /* 0x008000ffa4006388 */ /* 0x0003e80000000c00 */
[----:B------:R1:W-:Y:S01]  /*2ec0*/  @P6 STS.128 [R164+0xa000], RZ ;  /* 0x00a000ffa4006388 */ /* 0x0003e20000000c00 */
[----:B------:R-:W-:Y:S05]  /*2ed0*/  @P6 BRA `(.L_x_5448) ;  /* 0x0000000000406947 */ /* 0x000fea0003800000 */
[----:B------:R-:W-:Y:S02]  /*2ee0*/  ULDC UR5, c[0x0][0x2d0] ;  /* 0x0000b40000057ab9 */ /* 0x000fe40000000800 */
[----:B------:R-:W-:Y:S02]  /*2ef0*/  ISETP.GE.AND P5, PT, R166, UR5, PT ;  /* 0x00000005a6007c0c */ /* 0x000fe4000bfa6270 */
[----:B------:R-:W-:-:S11]  /*2f00*/  ISETP.GE.AND P1, PT, R157, UR5, PT ;  /* 0x000000059d007c0c */ /* 0x000fd6000bf26270 */
[----:B------:R-:W-:Y:S01]  /*2f10*/  @!P5 IMAD.MOV.U32 R179, RZ, RZ, R183 ;  /* 0x000000ffffb3d224 */ /* 0x000fe200078e00b7 */
[----:B------:R2:W-:Y:S04]  /*2f20*/  @P5 STS.128 [R164+0x8000], RZ ;  /* 0x008000ffa4005388 */ /* 0x0005e80000000c00 */
[----:B------:R-:W-:Y:S01]  /*2f30*/  @!PT LDS RZ, [RZ] ;  /* 0x00000000fffff984 */ /* 0x000fe20000000800 */
[----:B------:R-:W-:Y:S01]  /*2f40*/  @!PT LDS RZ, [RZ] ;  /* 0x00000000fffff984 */ /* 0x000fe20000000800 */
[----:B------:R-:W-:Y:S01]  /*2f50*/  @!PT LDS RZ, [RZ] ;  /* 0x00000000fffff984 */ /* 0x000fe20000000800 */
[----:B------:R2:W-:Y:S04]  /*2f60*/  @!P5 LDGSTS.E.BYPASS.LTC128B.128 [R164+0x8000], desc[UR10][R178.64] ;  /* 0x08000000b2a4dfae */ /* 0x0005e8000b901d4a */
[----:B------:R2:W-:Y:S01]  /*2f70*/  @P1 STS.128 [R164+0xa000], RZ ;  /* 0x00a000ffa4001388 */ /* 0x0005e20000000c00 */
[----:B------:R-:W-:Y:S05]  /*2f80*/  @P1 BRA `(.L_x_5448) ;  /* 0x0000000000141947 */ /* 0x000fea0003800000 */
[----:B--2---:R-:W-:-:S05]  /*2f90*/  MOV R179, R183 ;  /* 0x000000b700b37202 */ /* 0x004fca0000000f00 */
[----:B------:R-:W-:Y:S01]  /*2fa0*/  @!PT LDS RZ, [RZ] ;  /* 0x00000000fffff984 */ /* 0x000fe20000000800 */
[----:B------:R-:W-:Y:S01]  /*2fb0*/  @!PT LDS RZ, [RZ] ;  /* 0x00000000fffff984 */ /* 0x000fe20000000800 */
[----:B------:R-:W-:Y:S01]  /*2fc0*/  @!PT LDS RZ, [RZ] ;  /* 0x00000000fffff984 */ /* 0x000fe20000000800 */
[----:B------:R3:W-:Y:S02]  /*2fd0*/  LDGSTS.E.BYPASS.LTC128B.128 [R164+0xa000], desc[UR10][R178.64+0x80] ;  /* 0x0a000080b2a47fae */ /* 0x0007e4000b901d4a */
.L_x_5448:
[----:B------:R-:W-:Y:S05]  /*2fe0*/  BSYNC B0 ;  /* 0x0000000000007941 */ /* 0x000fea0003800000 */
.L_x_5447:
        /* <DEDUP_REMOVED lines=22> */
.L_x_5450:
[----:B------:R-:W-:Y:S05]  /*3150*/  BSYNC B0 ;  /* 0x0000000000007941 */ /* 0x000fea0003800000 */
.L_x_5449:
[----:B------:R1:W-:Y:S01]  /*3160*/  @P4 STS.128 [R164+0x9000], RZ ;  /* 0x009000ffa4004388 */ /* 0x0003e20000000c00 */
[----:B------:R-:W-:Y:S03]  /*3170*/  BSSY B0, `(.L_x_5451) ;  /* 0x0000017000007945 */ /* 0x000fe60003800000 */
[----:B------:R1:W-:Y:S01]  /*3180*/  @P4 STS.128 [R164+0xb000], RZ ;  /* 0x00b000ffa4004388 */ /* 0x0003e20000000c00 */
[----:B------:R-:W-:Y:S05]  /*3190*/  @P4 BRA `(.L_x_5452) ;  /* 0x0000000000504947 */ /* 0x000fea0003800000 */
[----:B------:R-:W-:Y:S01]  /*31a0*/  ULDC UR5, c[0x0][0x2d0] ;  /* 0x0000b40000057ab9 */ /* 0x000fe20000000800 */
[----:B-1----:R-:W-:Y:S01]  /*31b0*/  IMAD.SHL.U32 R7, R124, 0x20, RZ ;  /* 0x000000207c077824 */ /* 0x002fe200078e00ff */
        /* <DEDUP_REMOVED lines=18> */
.L_x_5452:
[----:B------:R-:W-:Y:S05]  /*32e0*/  BSYNC B0 ;  /* 0x0000000000007941 */ /* 0x000fea0003800000 */
.L_x_5451:
[----:B------:R1:W-:Y:S01]  /*32f0*/  @P2 STS.128 [R164+0x9800], RZ ;  /* 0x009800ffa4002388 */ /* 0x0003e20000000c00 */
[----:B------:R-:W-:Y:S03]  /*3300*/  BSSY B0, `(.L_x_5453) ;  /* 0x0000019000007945 */ /* 0x000fe60003800000 */
[----:B------:R1:W-:Y:S01]  /*3310*/  @P2 STS.128 [R164+0xb800], RZ ;  /* 0x00b800ffa4002388 */ /* 0x0003e20000000c00 */
[----:B------:R-:W-:Y:S05]  /*3320*/  @P2 BRA `(.L_x_5454) ;  /* 0x0000000000582947 */ /* 0x000fea0003800000 */
[----:B------:R-:W-:Y:S02]  /*3330*/  ULDC UR5, c[0x0][0x2d0] ;  /* 0x0000b40000057ab9 */ /* 0x000fe40000000800 */
[----:B------:R-:W-:Y:S02]  /*3340*/  ISETP.GE.AND P2, PT, R166, UR5, PT ;  /* 0x00000005a6007c0c */ /* 0x000fe4000bf46270 */
[----:B------:R-:W-:-:S11]  /*3350*/  ISETP.GE.AND P1, PT, R157, UR5, PT ;  /* 0x000000059d007c0c */ /* 0x000fd6000bf26270 */
[----:B--23--:R-:W-:Y:S01]  /*3360*/  @!P2 MOV R179, R183 ;  /* 0x000000b700b3a202 */ /* 0x00cfe20000000f00 */
[----:B-1----:R-:W-:Y:S01]  /*3370*/  @!P2 IMAD R6, R125, 0x60, RZ ;  /* 0x000000607d06a824 */ /* 0x002fe200078e02ff */
        /* <DEDUP_REMOVED lines=9> */
[----:B------:R-:W-:Y:S01]  /*3410*/  MOV R179, R183 ;  /* 0x000000b700b37202 */ /* 0x000fe20000000f00 */
[----:B------:R-:W-:Y:S02]  /*3420*/  IMAD R6, R125, 0x60, RZ ;  /* 0x000000607d067824 */ /* 0x000fe400078e02ff */
[----:B-1----:R-:W-:-:S05]  /*3430*/  IMAD.WIDE.U32 R8, R124, 0x60, R178 ;  /* 0x000000607c087825 */ /* 0x002fca00078e00b2 */
[----:B------:R-:W-:-:S05]  /*3440*/  IADD3 R9, R9, R6, RZ ;  /* 0x0000000609097210 */ /* 0x000fca0007ffe0ff */
[----:B------:R-:W-:Y:S01]  /*3450*/  @!PT LDS RZ, [RZ] ;  /* 0x00000000fffff984 */ /* 0x000fe20000000800 */
[----:B------:R-:W-:Y:S01]  /*3460*/  @!PT LDS RZ, [RZ] ;  /* 0x00000000fffff984 */ /* 0x000fe20000000800 */
[----:B------:R-:W-:Y:S01]  /*3470*/  @!PT LDS RZ, [RZ] ;  /* 0x00000000fffff984 */ /* 0x000fe20000000800 */
[----:B------:R1:W-:Y:S02]  /*3480*/  LDGSTS.E.BYPASS.LTC128B.128 [R164+0xb800], desc[UR10][R8.64+0x80] ;  /* 0x0b80008008a47fae */ /* 0x0003e4000b901d4a */
.L_x_5454:
[----:B------:R-:W-:Y:S05]  /*3490*/  BSYNC B0 ;  /* 0x0000000000007941 */ /* 0x000fea0003800000 */
.L_x_5453:
[----:B------:R-:W-:Y:S01]  /*34a0*/  LDSM.16.M88.4 R48, [R155] ;  /* 0x000000009b30783b */ /* 0x000fe20000000200 */
[----:B------:R-:W-:Y:S01]  /*34b0*/  LOP3.LUT P1, RZ, R4, 0x2, RZ, 0xc0, !PT ;  /* 0x0000000204ff7812 */ /* 0x000fe2000782c0ff */
[--C-:B------:R-:W-:Y:S01]  /*34c0*/  IMAD R153, R2, 0x2, R155.reuse ;  /* 0x0000000202997824 */ /* 0x100fe200078e029b */
[----:B------:R-:W-:Y:S01]  /*34d0*/  LOP3.LUT R82, R82, 0xffffffe0, RZ, 0xc0, !PT ;  /* 0xffffffe052527812 */ /* 0x000fe200078ec0ff */
[----:B------:R-:W5:Y:S01]  /*34e0*/  LDSM.16.M88.4 R20, [R154+0x4000] ;  /* 0x004000009a14783b */ /* 0x000f620000000200 */
[----:B------:R-:W-:Y:S01]  /*34f0*/  SEL R5, R5, 0xfffffff0, !P1 ;  /* 0xfffffff005057807 */ /* 0x000fe20004800000 */
[----:B------:R-:W-:Y:S01]  /*3500*/  IMAD R151, R0, 0x2, R155 ;  /* 0x0000000200977824 */ /* 0x000fe200078e029b */
[----:B------:R-:W-:Y:S01]  /*3510*/  LOP3.LUT P1, RZ, R4, 0x4, RZ, 0xc0, !PT ;  /* 0x0000000404ff7812 */ /* 0x000fe2000782c0ff */
[----:B------:R-:W2:Y:S01]  /*3520*/  LDSM.16.M88.4 R12, [R154+0x4800] ;  /* 0x004800009a0c783b */ /* 0x000ea20000000200 */
[----:B------:R-:W-:Y:S01]  /*3530*/  VIADD R4, R154, 0x4000 ;  /* 0x000040009a047836 */ /* 0x000fe20000000000 */
[----:B------:R-:W-:Y:S01]  /*3540*/  ISETP.GE.AND P4, PT, R101, 0x2, PT ;  /* 0x000000026500780c */ /* 0x000fe20003f86270 */
[----:B------:R-:W-:Y:S01]  /*3550*/  IMAD R83, R5, 0x2, R154 ;  /* 0x0000000205537824 */ /* 0x000fe200078e029a */
[----:B------:R-:W-:Y:S01]  /*3560*/  LDSM.16.M88.4 R52, [R153] ;  /* 0x000000009934783b */ /* 0x000fe20000000200 */
[----:B------:R-:W-:Y:S01]  /*3570*/  SEL R3, R3, 0xffffffe0, !P1 ;  /* 0xffffffe003037807 */ /* 0x000fe20004800000 */
[----:B------:R-:W-:-:S02]  /*3580*/  IMAD R152, R5, 0x2, R4 ;  /* 0x0000000205987824 */ /* 0x000fc400078e0204 */
[----:B------:R-:W3:Y:S01]  /*3590*/  LDSM.16.M88.4 R36, [R83+0x4000] ;  /* 0x004000005324783b */ /* 0x000ee20000000200 */
[----:B------:R-:W-:Y:S02]  /*35a0*/  IMAD R150, R0, 0x2, R153 ;  /* 0x0000000200967824 */ /* 0x000fe400078e0299 */
[C---:B------:R-:W-:Y:S01]  /*35b0*/  IMAD R147, R3.reuse, 0x2, R154 ;  /* 0x0000000203937824 */ /* 0x040fe200078e029a */
[----:B------:R-:W1:Y:S01]  /*35c0*/  LDSM.16.M88.4 R60, [R154+0x5000] ;  /* 0x005000009a3c783b */ /* 0x000e620000000200 */
[----:B------:R-:W-:Y:S01]  /*35d0*/  IMAD R149, R3, 0x2, R152 ;  /* 0x0000000203957824 */ /* 0x000fe200078e0298 */
[----:B------:R-:W-:Y:S01]  /*35e0*/  SHF.R.S32.HI R3, RZ, 0x1f, R80 ;  /* 0x0000001fff037819 */ /* 0x000fe20000011450 */
[----:B------:R-:W-:Y:S01]  /*35f0*/  IMAD.IADD R82, R79, 0x1, -R82 ;  /* 0x000000014f527824 */ /* 0x000fe200078e0a52 */
[----:B------:R-:W4:Y:S02]  /*3600*/  LDSM.16.M88.4 R40, [R154+0x5800] ;  /* 0x005800009a28783b */ /* 0x000f240000000200 */
[----:B------:R-:W-:-:S02]  /*3610*/  LEA.HI R3, R3, R80, RZ, 0x2 ;  /* 0x0000005003037211 */ /* 0x000fc400078f10ff */
[----:B------:R-:W4:Y:S01]  /*3620*/  LDSM.16.M88.4 R28, [R83+0x4800] ;  /* 0x00480000531c783b */ /* 0x000f220000000200 */
[----:B------:R-:W-:Y:S02]  /*3630*/  SHF.R.S32.HI R171, RZ, 0x1f, R82 ;  /* 0x0000001fffab7819 */ /* 0x000fe40000011452 */
[----:B------:R-:W-:Y:S01]  /*3640*/  LOP3.LUT R3, R3, 0xfffffffc, RZ, 0xc0, !PT ;  /* 0xfffffffc03037812 */ /* 0x000fe200078ec0ff */
[----:B------:R-:W4:Y:S01]  /*3650*/  LDSM.16.M88.4 R64, [R83+0x5000] ;  /* 0x005000005340783b */ /* 0x000f220000000200 */
[----:B------:R-:W-:-:S03]  /*3660*/  LEA.HI R171, R171, R82, RZ, 0x2 ;  /* 0x00000052abab7211 */ /* 0x000fc600078f10ff */
[----:B------:R-:W4:Y:S01]  /*3670*/  LDSM.16.M88.4 R72, [R83+0x5800] ;  /* 0x005800005348783b */ /* 0x000f220000000200 */
[----:B------:R-:W-:Y:S01]  /*3680*/  SHF.R.S32.HI R171, RZ, 0x2, R171 ;  /* 0x00000002ffab7819 */ /* 0x000fe200000114ab */
[----:B------:R-:W-:Y:S02]  /*3690*/  IMAD.IADD R170, R80, 0x1, -R3 ;  /* 0x0000000150aa7824 */ /* 0x000fe400078e0a03 */
[----:B------:R-:W-:Y:S01]  /*36a0*/  LDSM.16.M88.4 R44, [R151] ;  /* 0x00000000972c783b */ /* 0x000fe20000000200 */
[C---:B-----5:R-:W-:Y:S03]  /*36b0*/  HMMA.16816.F32 R24, R48.reuse, R20, RZ ;  /* 0x000000143018723c */ /* 0x060fe600000018ff */
[----:B------:R-:W-:Y:S04]  /*36c0*/  LDSM.16.M88.4 R56, [R147+0x5800] ;  /* 0x005800009338783b */ /* 0x000fe80000000200 */
[----:B------:R-:W0:Y:S01]  /*36d0*/  LDGDEPBAR ;  /* 0x00000000000079af */ /* 0x000e220000000000 */
[C---:B------:R-:W-:Y:S06]  /*36e0*/  HMMA.16816.F32 R20, R48.reuse, R22, RZ ;  /* 0x000000163014723c */ /* 0x040fec00000018ff */
[C---:B--2---:R-:W-:Y:S06]  /*36f0*/  HMMA.16816.F32 R16, R48.reuse, R12, RZ ;  /* 0x0000000c3010723c */ /* 0x044fec00000018ff */
[----:B------:R-:W-:Y:S06]  /*3700*/  HMMA.16816.F32 R12, R48, R14, RZ ;  /* 0x0000000e300c723c */ /* 0x000fec00000018ff */
[C---:B---3--:R-:W-:Y:S06]  /*3710*/  HMMA.16816.F32 R24, R52.reuse, R36, R24 ;  /* 0x000000243418723c */ /* 0x048fec0000001818 */
[----:B------:R-:W-:Y:S01]  /*3720*/  HMMA.16816.F32 R20, R52, R38, R20 ;  /* 0x000000263414723c */ /* 0x000fe20000001814 */
[----:B------:R-:W2:Y:S05]  /*3730*/  LDSM.16.M88.4 R36, [R147+0x4800] ;  /* 0x004800009324783b */ /* 0x000eaa0000000200 */
[C---:B-1----:R-:W-:Y:S06]  /*3740*/  HMMA.16816.F32 R8, R48.reuse, R60, RZ ;  /* 0x0000003c3008723c */ /* 0x042fec00000018ff */
[C---:B------:R-:W-:Y:S06]  /*3750*/  HMMA.16816.F32 R60, R48.reuse, R62, RZ ;  /* 0x0000003e303c723c */ /* 0x040fec00000018ff */
[C---:B----4-:R-:W-:Y:S06]  /*3760*/  HMMA.16816.F32 R68, R48.reuse, R40, RZ ;  /* 0x000000283044723c */ /* 0x050fec00000018ff */
[----:B------:R-:W-:Y:S01]  /*3770*/  HMMA.16816.F32 R48, R48, R42, RZ ;  /* 0x0000002a3030723c */ /* 0x000fe200000018ff */
[----:B------:R-:W1:Y:S05]  /*3780*/  LDSM.16.M88.4 R40, [R147+0x4000] ;  /* 0x004000009328783b */ /* 0x000e6a0000000200 */
[C---:B------:R-:W-:Y:S06]  /*3790*/  HMMA.16816.F32 R16, R52.reuse, R28, R16 ;  /* 0x0000001c3410723c */ /* 0x040fec0000001810 */
[C---:B------:R-:W-:Y:S01]  /*37a0*/  HMMA.16816.F32 R12, R52.reuse, R30, R12 ;  /* 0x0000001e340c723c */ /* 0x040fe2000000180c */
[----:B------:R-:W3:Y:S05]  /*37b0*/  LDSM.16.M88.4 R28, [R147+0x5000] ;  /* 0x00500000931c783b */ /* 0x000eea0000000200 */
[C---:B------:R-:W-:Y:S06]  /*37c0*/  HMMA.16816.F32 R8, R52.reuse, R64, R8 ;  /* 0x000000403408723c */ /* 0x040fec0000001808 */
[C---:B------:R-:W-:Y:S01]  /*37d0*/  HMMA.16816.F32 R4, R52.reuse, R66, R60 ;  /* 0x000000423404723c */ /* 0x040fe2000000183c */
[----:B------:R-:W-:Y:S04]  /*37e0*/  LDSM.16.M88.4 R64, [R150] ;  /* 0x000000009640783b */ /* 0x000fe80000000200 */
[----:B------:R-:W4:Y:S01]  /*37f0*/  LDSM.16.M88.4 R60, [R149] ;  /* 0x00000000953c783b */ /* 0x000f220000000200 */
[C---:B------:R-:W-:Y:S06]  /*3800*/  HMMA.16816.F32 R68, R52.reuse, R72, R68 ;  /* 0x000000483444723c */ /* 0x040fec0000001844 */
[----:B------:R-:W-:Y:S01]  /*3810*/  HMMA.16816.F32 R48, R52, R74, R48 ;  /* 0x0000004a3430723c */ /* 0x000fe20000001830 */
        /* <DEDUP_REMOVED lines=10> */
[C---:B------:R-:W-:Y:S01]  /*38c0*/  HMMA.16816.F32 R72, R44.reuse, R56, R68 ;  /* 0x000000382c48723c */ /* 0x040fe20000001844 */
[----:B------:R-:W3:Y:S05]  /*38d0*/  LDSM.16.M88.4 R68, [R155+0x2000] ;  /* 0x002000009b44783b */ /* 0x000eea0000000200 */
[----:B------:R-:W-:Y:S01]  /*38e0*/  HMMA.16816.F32 R48, R44, R58, R48 ;  /* 0x0000003a2c30723c */ /* 0x000fe20000001830 */
[----:B------:R-:W3:Y:S04]  /*38f0*/  LDSM.16.M88.4 R44, [R154+0x6800] ;  /* 0x006800009a2c783b */ /* 0x000ee80000000200 */
[----:B------:R-:W3:Y:S01]  /*3900*/  LDSM.16.M88.4 R56, [R154+0x7000] ;  /* 0x007000009a38783b */ /* 0x000ee20000000200 */
[C---:B----4-:R-:W-:Y:S06]  /*3910*/  HMMA.16816.F32 R24, R64.reuse, R60, R24 ;  /* 0x0000003c4018723c */ /* 0x050fec0000001818 */
[C---:B------:R-:W-:Y:S01]  /*3920*/  HMMA.16816.F32 R20, R64.reuse, R62, R20 ;  /* 0x0000003e4014723c */ /* 0x040fe20000001814 */
[----:B------:R-:W-:Y:S05]  /*3930*/  LDSM.16.M88.4 R60, [R153+0x2000] ;  /* 0x00200000993c783b */ /* 0x000fea0000000200 */
[C---:B-----5:R-:W-:Y:S06]  /*3940*/  HMMA.16816.F32 R16, R64.reuse, R52, R16 ;  /* 0x000000344010723c */ /* 0x060fec0000001810 */
[C---:B------:R-:W-:Y:S01]  /*3950*/  HMMA.16816.F32 R12, R64.reuse, R54, R12 ;  /* 0x00000036400c723c */ /* 0x040fe2000000180c */
[----:B------:R-:W4:Y:S05]  /*3960*/  LDSM.16.M88.4 R52, [R154+0x7800] ;  /* 0x007800009a34783b */ /* 0x000f2a0000000200 */
[C---:B--2---:R-:W-:Y:S06]  /*3970*/  HMMA.16816.F32 R72, R64.reuse, R36, R72 ;  /* 0x000000244048723c */ /* 0x044fec0000001848 */
[C---:B------:R-:W-:Y:S01]  /*3980*/  HMMA.16816.F32 R48, R64.reuse, R38, R48 ;  /* 0x000000264030723c */ /* 0x040fe20000001830 */
[----:B------:R-:W2:Y:S05]  /*3990*/  LDSM.16.M88.4 R36, [R83+0x6800] ;  /* 0x006800005324783b */ /* 0x000eaa0000000200 */
[C---:B-1----:R-:W-:Y:S06]  /*39a0*/  HMMA.16816.F32 R8, R64.reuse, R40, R8 ;  /* 0x000000284008723c */ /* 0x042fec0000001808 */
[----:B------:R-:W-:Y:S01]  /*39b0*/  HMMA.16816.F32 R4, R64, R42, R4 ;  /* 0x0000002a4004723c */ /* 0x000fe20000001804 */
[----:B------:R-:W-:Y:S04]  /*39c0*/  LDSM.16.M88.4 R40, [R83+0x6000] ;  /* 0x006000005328783b */ /* 0x000fe80000000200 */
[----:B------:R-:W-:Y:S01]  /*39d0*/  LDSM.16.M88.4 R64, [R151+0x2000] ;  /* 0x002000009740783b */ /* 0x000fe20000000200 */
[C---:B---3--:R-:W-:Y:S06]  /*39e0*/  HMMA.16816.F32 R24, R68.reuse, R28, R24 ;  /* 0x0000001c4418723c */ /* 0x048fec0000001818 */
        /* <DEDUP_REMOVED lines=10> */
[----:B------:R-:W-:Y:S04]  /*3a90*/  LDSM.16.M88.4 R52, [R147+0x6800] ;  /* 0x006800009334783b */ /* 0x000fe80000000200 */
[----:B------:R-:W-:Y:S01]  /*3aa0*/  LDSM.16.M88.4 R68, [R149+0x3000] ;  /* 0x003000009544783b */ /* 0x000fe20000000200 */
[C---:B--2---:R-:W-:Y:S06]  /*3ab0*/  HMMA.16816.F32 R16, R60.reuse, R36, R16 ;  /* 0x000000243c10723c */ /* 0x044fec0000001810 */
[C---:B------:R-:W-:Y:S01]  /*3ac0*/  HMMA.16816.F32 R12, R60.reuse, R38, R12 ;  /* 0x000000263c0c723c */ /* 0x040fe2000000180c */
[----:B------:R-:W2:Y:S05]  /*3ad0*/  LDSM.16.M88.4 R36, [R147+0x7000] ;  /* 0x007000009324783b */ /* 0x000eaa0000000200 */
[C---:B-1----:R-:W-:Y:S06]  /*3ae0*/  HMMA.16816.F32 R8, R60.reuse, R28, R8 ;  /* 0x0000001c3c08723c */ /* 0x042fec0000001808 */
[C---:B------:R-:W-:Y:S06]  /*3af0*/  HMMA.16816.F32 R24, R60.reuse, R40, R24 ;  /* 0x000000283c18723c */ /* 0x040fec0000001818 */
[C---:B------:R-:W-:Y:S01]  /*3b00*/  HMMA.16816.F32 R20, R60.reuse, R42, R20 ;  /* 0x0000002a3c14723c */ /* 0x040fe20000001814 */
[----:B------:R-:W-:Y:S05]  /*3b10*/  LDSM.16.M88.4 R40, [R149+0x2800] ;  /* 0x002800009528783b */ /* 0x000fea0000000200 */
[C---:B------:R-:W-:Y:S01]  /*3b20*/  HMMA.16816.F32 R4, R60.reuse, R30, R4 ;  /* 0x0000001e3c04723c */ /* 0x040fe20000001804 */
[----:B------:R-:W1:Y:S05]  /*3b30*/  LDSM.16.M88.4 R28, [R147+0x7800] ;  /* 0x00780000931c783b */ /* 0x000e6a0000000200 */
[C---:B---3--:R-:W-:Y:S06]  /*3b40*/  HMMA.16816.F32 R72, R60.reuse, R44, R72 ;  /* 0x0000002c3c48723c */ /* 0x048fec0000001848 */
[----:B------:R-:W-:Y:S01]  /*3b50*/  HMMA.16816.F32 R60, R60, R46, R48 ;  /* 0x0000002e3c3c723c */ /* 0x000fe20000001830 */
[----:B------:R-:W3:Y:S04]  /*3b60*/  LDSM.16.M88.4 R48, [R150+0x2000] ;  /* 0x002000009630783b */ /* 0x000ee80000000200 */
[----:B------:R-:W4:Y:S01]  /*3b70*/  LDSM.16.M88.4 R44, [R149+0x2000] ;  /* 0x00200000952c783b */ /* 0x000f220000000200 */
[C---:B--2---:R-:W-:Y:S06]  /*3b80*/  HMMA.16816.F32 R8, R64.reuse, R36, R8 ;  /* 0x000000244008723c */ /* 0x044fec0000001808 */
[C---:B------:R-:W-:Y:S06]  /*3b90*/  HMMA.16816.F32 R24, R64.reuse, R56, R24 ;  /* 0x000000384018723c */ /* 0x040fec0000001818 */
[----:B------:R-:W-:Y:S01]  /*3ba0*/  HMMA.16816.F32 R20, R64, R58, R20 ;  /* 0x0000003a4014723c */ /* 0x000fe20000001814 */
[----:B------:R-:W2:Y:S01]  /*3bb0*/  LDSM.16.M88.4 R56, [R149+0x3800] ;  /* 0x003800009538783b */ /* 0x000ea20000000200 */
[----:B------:R-:W-:-:S04]  /*3bc0*/  DEPBAR.LE SB0, 0x0 ;  /* 0x000080000000791a */ /* 0x000fc80000000000 */
[C---:B------:R-:W-:Y:S06]  /*3bd0*/  HMMA.16816.F32 R4, R64.reuse, R38, R4 ;  /* 0x000000264004723c */ /* 0x040fec0000001804 */
[C---:B------:R-:W-:Y:S06]  /*3be0*/  HMMA.16816.F32 R12, R64.reuse, R54, R12 ;  /* 0x00000036400c723c */ /* 0x040fec000000180c */
[C---:B------:R-:W-:Y:S06]  /*3bf0*/  HMMA.16816.F32 R16, R64.reuse, R52, R16 ;  /* 0x000000344010723c */ /* 0x040fec0000001810 */
[C---:B-1----:R-:W-:Y:S06]  /*3c00*/  HMMA.16816.F32 R72, R64.reuse, R28, R72 ;  /* 0x0000001c4048723c */ /* 0x042fec0000001848 */
[----:B------:R-:W-:Y:S06]  /*3c10*/  HMMA.16816.F32 R60, R64, R30, R60 ;  /* 0x0000001e403c723c */ /* 0x000fec000000183c */
[C---:B---3--:R-:W-:Y:S06]  /*3c20*/  HMMA.16816.F32 R8, R48.reuse, R68, R8 ;  /* 0x000000443008723c */ /* 0x048fec0000001808 */
[C---:B------:R-:W-:Y:S06]  /*3c30*/  HMMA.16816.F32 R68, R48.reuse, R70, R4 ;  /* 0x000000463044723c */ /* 0x040fec0000001804 */
[----:B------:R-:W-:Y:S01]  /*3c40*/  HMMA.16816.F32 R12, R48, R42, R12 ;  /* 0x0000002a300c723c */ /* 0x000fe2000000180c */
[----:B------:R-:W-:-:S05]  /*3c50*/  IMAD R4, R80, 0x10, R84 ;  /* 0x0000001050047824 */ /* 0x000fca00078e0254 */
[----:B------:R-:W-:Y:S01]  /*3c60*/  IADD3 R4, R4, 0x1, R171 ;  /* 0x0000000104047810 */ /* 0x000fe20007ffe0ab */
[----:B------:R-:W-:Y:S01]  /*3c70*/  IMAD.SHL.U32 R42, R79, 0x2, RZ ;  /* 0x000000024f2a7824 */ /* 0x000fe200078e00ff */
[C---:B----4-:R-:W-:Y:S02]  /*3c80*/  HMMA.16816.F32 R24, R48.reuse, R44, R24 ;  /* 0x0000002c3018723c */ /* 0x050fe40000001818 */
[----:B------:R-:W-:Y:S02]  /*3c90*/  IADD3 R4, R78, R4, -R165 ;  /* 0x000000044e047210 */ /* 0x000fe40007ffe8a5 */
[----:B------:R-:W-:Y:S02]  /*3ca0*/  LOP3.LUT R42, R42, 0x6, RZ, 0xc0, !PT ;  /* 0x000000062a2a7812 */ /* 0x000fe400078ec0ff */
[----:B------:R-:W-:Y:S01]  /*3cb0*/  HMMA.16816.F32 R20, R48, R46, R20 ;  /* 0x0000002e3014723c */ /* 0x000fe20000001814 */
[----:B------:R-:W-:Y:S01]  /*3cc0*/  IMAD.IADD R81, R4, 0x1, R81 ;  /* 0x0000000104517824 */ /* 0x000fe200078e0251 */
[----:B------:R-:W-:-:S04]  /*3cd0*/  LOP3.LUT R4, R76, R77, RZ, 0xfc, !PT ;  /* 0x0000004d4c047212 */ /* 0x000fc800078efcff */
[----:B------:R-:W-:Y:S01]  /*3ce0*/  HMMA.16816.F32 R16, R48, R40, R16 ;  /* 0x000000283010723c */ /* 0x000fe20000001810 */
[C---:B------:R-:W-:Y:S02]  /*3cf0*/  VIMNMX R129, R81.reuse, R78, PT ;  /* 0x0000004e51817248 */ /* 0x040fe40003fe0100 */
[----:B------:R-:W-:-:S03]  /*3d00*/  VIADDMNMX R128, R81, 0x8, R78, PT ;  /* 0x0000000851807846 */ /* 0x000fc6000380014e */
        /* <DEDUP_REMOVED lines=65> */
.L_x_5456:
[----:B------:R-:W-:-:S04]  /*4120*/  LEA R3, -R102, RZ, 0x6 ;  /* 0x000000ff66037211 */ /* 0x000fc800078e31ff */
[----:B------:R-:W-:-:S07]  /*4130*/  SHF.R.S32.HI R40, RZ, 0x1f, R3 ;  /* 0x0000001fff287819 */ /* 0x000fce0000011403 */
.L_x_5457:
[----:B------:R-:W-:Y:S01]  /*4140*/  ULDC UR5, c[0x0][0x2d0] ;  /* 0x0000b40000057ab9 */ /* 0x000fe20000000800 */
[----:B------:R-:W-:Y:S01]  /*4150*/  IADD3 R5, P5, R159, R3, RZ ;  /* 0x000000039f057210 */ /* 0x000fe20007fbe0ff */
[----:B------:R-:W-:Y:S01]  /*4160*/  BSSY B0, `(.L_x_5458) ;  /* 0x0000059000007945 */ /* 0x000fe20003800000 */
[----:B------:R-:W-:Y:S02]  /*4170*/  ISETP.GE.AND P3, PT, R166, UR5, PT ;  /* 0x00000005a6007c0c */ /* 0x000fe4000bf66270 */
[----:B------:R-:W-:-:S11]  /*4180*/  ISETP.GE.AND P2, PT, R157, UR5, PT ;  /* 0x000000059d007c0c */ /* 0x000fd6000bf46270 */
[----:B------:R-:W1:Y:S01]  /*4190*/  @!P3 LDC.64 R28, c[0x0][0x218] ;  /* 0x00008600ff1cbb82 */ /* 0x000e620000000a00 */
[----:B------:R-:W-:Y:S01]  /*41a0*/  @!P3 IADD3 R41, P1, R3, R126, RZ ;  /* 0x0000007e0329b210 */ /* 0x000fe20007f3e0ff */
[----:B------:R2:W-:Y:S04]  /*41b0*/  @P3 STS.128 [R164+0x4000], RZ ;  /* 0x004000ffa4003388 */ /* 0x0005e80000000c00 */
[----:B------:R-:W-:Y:S02]  /*41c0*/  @!P3 IMAD.X R44, R40, 0x1, R127, P1 ;  /* 0x00000001282cb824 */ /* 0x000fe400008e067f */
[----:B------:R-:W3:Y:S08]  /*41d0*/  @!P2 LDC.64 R6, c[0x0][0x218] ;  /* 0x00008600ff06ab82 */ /* 0x000ef00000000a00 */
[----:B------:R-:W4:Y:S08]  /*41e0*/  @!P3 LDC.64 R38, c[0x0][0x218] ;  /* 0x00008600ff26bb82 */ /* 0x000f300000000a00 */
[----:B------:R-:W5:Y:S01]  /*41f0*/  @!P2 LDC.64 R36, c[0x0][0x218] ;  /* 0x00008600ff24ab82 */ /* 0x000f620000000a00 */
[----:B-1----:R-:W-:-:S02]  /*4200*/  @!P3 LEA R48, P6, R41, R28, 0x1 ;  /* 0x0000001c2930b211 */ /* 0x002fc400078c08ff */
[-C--:B------:R-:W-:Y:S02]  /*4210*/  @!P2 IADD3 R28, P1, R3, R126.reuse, RZ ;  /* 0x0000007e031ca210 */ /* 0x080fe40007f3e0ff */
[----:B------:R-:W-:Y:S01]  /*4220*/  @!P3 LEA.HI.X R49, R41, R29, R44, 0x1, P6 ;  /* 0x0000001d2931b211 */ /* 0x000fe200030f0c2c */
[----:B------:R-:W-:Y:S01]  /*4230*/  IMAD.X R44, R158, 0x1, R40, P5 ;  /* 0x000000019e2c7824 */ /* 0x000fe200028e0628 */
[C---:B------:R-:W-:Y:S01]  /*4240*/  @!P3 IADD3 R41, P5, R5.reuse, R126, RZ ;  /* 0x0000007e0529b210 */ /* 0x040fe20007fbe0ff */
[----:B------:R-:W1:Y:S01]  /*4250*/  @!P3 LDC.64 R30, c[0x0][0x218] ;  /* 0x00008600ff1ebb82 */ /* 0x000e620000000a00 */
[--C-:B------:R-:W-:Y:S01]  /*4260*/  @!P2 IMAD.X R29, R40, 0x1, R127.reuse, P1 ;  /* 0x00000001281da824 */ /* 0x100fe200008e067f */
[----:B---3--:R-:W-:Y:S01]  /*4270*/  @!P2 LEA R50, P1, R28, R6, 0x1 ;  /* 0x000000061c32a211 */ /* 0x008fe200078208ff */
[----:B------:R-:W-:Y:S01]  /*4280*/  @!PT LDS RZ, [RZ] ;  /* 0x00000000fffff984 */ /* 0x000fe20000000800 */
[----:B------:R-:W-:Y:S01]  /*4290*/  @!PT LDS RZ, [RZ] ;  /* 0x00000000fffff984 */ /* 0x000fe20000000800 */
[----:B------:R-:W-:Y:S01]  /*42a0*/  @!PT LDS RZ, [RZ] ;  /* 0x00000000fffff984 */ /* 0x000fe20000000800 */
[----:B------:R2:W-:Y:S01]  /*42b0*/  @!P3 LDGSTS.E.BYPASS.LTC128B.128 [R164+0x4000], desc[UR10][R48.64] ;  /* 0x0400000030a4bfae */ /* 0x0005e2000b901d4a */
[----:B------:R-:W-:Y:S02]  /*42c0*/  @!P3 IMAD.X R46, R44, 0x1, R127, P5 ;  /* 0x000000012c2eb824 */ /* 0x000fe400028e067f */
[----:B------:R-:W-:Y:S01]  /*42d0*/  @!P2 LEA.HI.X R51, R28, R7, R29, 0x1, P1 ;  /* 0x000000071c33a211 */ /* 0x000fe200008f0c1d */
[----:B------:R2:W-:Y:S01]  /*42e0*/  @P2 STS.128 [R164+0x6000], RZ ;  /* 0x006000ffa4002388 */ /* 0x0005e20000000c00 */
[----:B------:R-:W-:Y:S01]  /*42f0*/  @!P2 IADD3 R43, P1, R5, R126, RZ ;  /* 0x0000007e052ba210 */ /* 0x000fe20007f3e0ff */
[----:B------:R-:W3:Y:S01]  /*4300*/  @!P2 LDC.64 R28, c[0x0][0x218] ;  /* 0x00008600ff1cab82 */ /* 0x000ee20000000a00 */
[----:B----4-:R-:W-:Y:S01]  /*4310*/  @!P3 LEA R52, P6, R41, R38, 0x1 ;  /* 0x000000262934b211 */ /* 0x010fe200078c08ff */
[----:B------:R-:W-:Y:S01]  /*4320*/  @!PT LDS RZ, [RZ] ;  /* 0x00000000fffff984 */ /* 0x000fe20000000800 */
[----:B------:R-:W-:Y:S01]  /*4330*/  @!PT LDS RZ, [RZ] ;  /* 0x00000000fffff984 */ /* 0x000fe20000000800 */
[----:B------:R-:W-:Y:S01]  /*4340*/  @!PT LDS RZ, [RZ] ;  /* 0x00000000fffff984 */ /* 0x000fe20000000800 */
[----:B------:R2:W-:Y:S01]  /*4350*/  @!P2 LDGSTS.E.BYPASS.LTC128B.128 [R164+0x6000], desc[UR10][R50.64+0x80] ;  /* 0x0600008032a4afae */ /* 0x0005e2000b901d4a */
[----:B------:R-:W-:Y:S01]  /*4360*/  IADD3 R5, P5, R159, R5, RZ ;  /* 0x000000059f057210 */ /* 0x000fe20007fbe0ff */
[----:B------:R-:W-:Y:S01]  /*4370*/  @!P2 IMAD.X R38, R44, 0x1, R127, P1 ;  /* 0x000000012c26a824 */ /* 0x000fe200008e067f */
[----:B------:R-:W-:Y:S01]  /*4380*/  @!P3 LEA.HI.X R53, R41, R39, R46, 0x1, P6 ;  /* 0x000000272935b211 */ /* 0x000fe200030f0c2e */
[----:B------:R2:W-:Y:S01]  /*4390*/  @P3 STS.128 [R164+0x4800], RZ ;  /* 0x004800ffa4003388 */ /* 0x0005e20000000c00 */
[----:B-----5:R-:W-:Y:S01]  /*43a0*/  @!P2 LEA R46, P1, R43, R36, 0x1 ;  /* 0x000000242b2ea211 */ /* 0x020fe200078208ff */
[----:B------:R-:W4:Y:S01]  /*43b0*/  @!P3 LDC.64 R6, c[0x0][0x218] ;  /* 0x00008600ff06bb82 */ /* 0x000f220000000a00 */
[----:B------:R-:W-:Y:S01]  /*43c0*/  IMAD.X R44, R158, 0x1, R44, P5 ;  /* 0x000000019e2c7824 */ /* 0x000fe200028e062c */
[----:B------:R-:W-:Y:S01]  /*43d0*/  @!P3 IADD3 R36, P5, R5, R126, RZ ;  /* 0x0000007e0524b210 */ /* 0x000fe20007fbe0ff */
[----:B------:R-:W-:Y:S01]  /*43e0*/  @!PT LDS RZ, [RZ] ;  /* 0x00000000fffff984 */ /* 0x000fe20000000800 */
[----:B------:R-:W-:Y:S01]  /*43f0*/  @!PT LDS RZ, [RZ] ;  /* 0x00000000fffff984 */ /* 0x000fe20000000800 */
[----:B------:R-:W-:Y:S01]  /*4400*/  @!PT LDS RZ, [RZ] ;  /* 0x00000000fffff984 */ /* 0x000fe20000000800 */
[----:B------:R2:W-:Y:S01]  /*4410*/  @!P3 LDGSTS.E.BYPASS.LTC128B.128 [R164+0x4800], desc[UR10][R52.64] ;  /* 0x0480000034a4bfae */ /* 0x0005e2000b901d4a */
[----:B------:R-:W-:-:S03]  /*4420*/  @!P2 LEA.HI.X R47, R43, R37, R38, 0x1, P1 ;  /* 0x000000252b2fa211 */ /* 0x000fc600008f0c26 */
[----:B------:R-:W-:Y:S01]  /*4430*/  @!P3 IMAD.X R37, R44, 0x1, R127, P5 ;  /* 0x000000012c25b824 */ /* 0x000fe200028e067f */
[C---:B-1----:R-:W-:Y:S01]  /*4440*/  @!P3 LEA R54, P1, R36.reuse, R30, 0x1 ;  /* 0x0000001e2436b211 */ /* 0x042fe200078208ff */
        /* <DEDUP_REMOVED lines=42> */
.L_x_5459:
[----:B------:R-:W-:Y:S05]  /*46f0*/  BSYNC B0 ;  /* 0x0000000000007941 */ /* 0x000fea0003800000 */
.L_x_5458:
[----:B------:R-:W0:Y:S01]  /*4700*/  LDGDEPBAR ;  /* 0x00000000000079af */ /* 0x000e220000000000 */
[----:B------:R-:W-:-:S04]  /*4710*/  IADD3 R126, P1, R3, R126, RZ ;  /* 0x0000007e037e7210 */ /* 0x000fc80007f3e0ff */
[----:B------:R-:W-:-:S09]  /*4720*/  IADD3.X R127, R40, R127, RZ, P1, !PT ;  /* 0x0000007f287f7210 */ /* 0x000fd20000ffe4ff */
.L_x_5455:
[----:B------:R-:W-:Y:S01]  /*4730*/  IMAD.IADD R42, R33, 0x1, R42 ;  /* 0x00000001212a7824 */ /* 0x000fe200078e022a */
[----:B------:R-:W-:Y:S01]  /*4740*/  ULDC UR12, c[0x0][0x2ec] ;  /* 0x0000bb00000c7ab9 */ /* 0x000fe20000000800 */
[----:B------:R-:W-:Y:S01]  /*4750*/  LEA R148, R4, UR4, 0x1 ;  /* 0x0000000404947c11 */ /* 0x000fe2000f8e08ff */
[----:B------:R-:W-:Y:S01]  /*4760*/  ULDC.64 UR8, c[0x0][0x218] ;  /* 0x0000860000087ab9 */ /* 0x000fe20000000a00 */
[C---:B------:R-:W-:Y:S02]  /*4770*/  VIADD R5, R42.reuse, 0x8 ;  /* 0x000000082a057836 */ /* 0x040fe40000000000 */
[C---:B-12---:R-:W-:Y:S02]  /*4780*/  VIADD R6, R42.reuse, 0x1 ;  /* 0x000000012a067836 */ /* 0x046fe40000000000 */
[C---:B------:R-:W-:Y:S01]  /*4790*/  VIADD R3, R42.reuse, 0x9 ;  /* 0x000000092a037836 */ /* 0x040fe20000000000 */
[C---:B------:R-:W-:Y:S01]  /*47a0*/  ISETP.GE.AND P5, PT, R5.reuse, R128, PT ;  /* 0x000000800500720c */ /* 0x040fe20003fa6270 */
[C---:B------:R-:W-:Y:S01]  /*47b0*/  VIADD R33, R42.reuse, 0x20 ;  /* 0x000000202a217836 */ /* 0x040fe20000000000 */
[-C--:B------:R-:W-:Y:S01]  /*47c0*/  ISETP.GE.AND P3, PT, R5, R129.reuse, PT ;  /* 0x000000810500720c */ /* 0x080fe20003f66270 */
[----:B------:R-:W-:Y:S01]  /*47d0*/  VIADD R5, R42, 0x10 ;  /* 0x000000102a057836 */ /* 0x000fe20000000000 */
[----:B------:R-:W-:Y:S01]  /*47e0*/  FSEL R7, R22, -INF , !P5 ;  /* 0xff80000016077808 */ /* 0x000fe20006800000 */
[----:B------:R-:W-:Y:S01]  /*47f0*/  VIADD R31, R42, 0x21 ;  /* 0x000000212a1f7836 */ /* 0x000fe20000000000 */
[-C--:B------:R-:W-:Y:S01]  /*4800*/  ISETP.GE.AND P1, PT, R6, R129.reuse, PT ;  /* 0x000000810600720c */ /* 0x080fe20003f26270 */
[----:B------:R-:W-:Y:S01]  /*4810*/  VIADD R29, R42, 0x28 ;  /* 0x000000282a1d7836 */ /* 0x000fe20000000000 */
[----:B------:R-:W-:Y:S01]  /*4820*/  FSEL R20, R20, -INF , !P3 ;  /* 0xff80000014147808 */ /* 0x000fe20005800000 */
[--C-:B------:R-:W-:Y:S01]  /*4830*/  IMAD R145, R0, 0x2, R148.reuse ;  /* 0x0000000200917824 */ /* 0x100fe200078e0294 */
[-C--:B------:R-:W-:Y:S01]  /*4840*/  ISETP.GE.AND P5, PT, R42, R129.reuse, PT ;  /* 0x000000812a00720c */ /* 0x080fe20003fa6270 */
[----:B------:R-:W-:Y:S01]  /*4850*/  IMAD R146, R2, 0x2, R148 ;  /* 0x0000000202927824 */ /* 0x000fe200078e0294 */
[----:B------:R-:W-:-:S02]  /*4860*/  ISETP.GE.AND P6, PT, R3, R129, PT ;  /* 0x000000810300720c */ /* 0x000fc40003fc6270 */
[-C--:B------:R-:W-:Y:S01]  /*4870*/  ISETP.GE.AND P3, PT, R3, R128.reuse, PT ;  /* 0x000000800300720c */ /* 0x080fe20003f66270 */
[----:B------:R-:W-:Y:S01]  /*4880*/  VIADD R3, R42, 0x11 ;  /* 0x000000112a037836 */ /* 0x000fe20000000000 */
[----:B------:R-:W-:Y:S01]  /*4890*/  ISETP.GE.AND P2, PT, R6, R128, PT ;  /* 0x000000800600720c */ /* 0x000fe20003f46270 */
[----:B------:R-:W-:Y:S01]  /*48a0*/  LDSM.16.MT88.4 R52, [R145+0x8000] ;  /* 0x008000009134783b */ /* 0x000fe20000004200 */
[----:B------:R-:W-:Y:S01]  /*48b0*/  FSEL R30, R24, -INF , !P5 ;  /* 0xff800000181e7808 */ /* 0x000fe20006800000 */
[----:B------:R-:W-:Y:S01]  /*48c0*/  IMAD R144, R0, 0x2, R146 ;  /* 0x0000000200907824 */ /* 0x000fe200078e0292 */
[----:B------:R-:W-:Y:S01]  /*48d0*/  FSEL R28, R25, -INF , !P1 ;  /* 0xff800000191c7808 */ /* 0x000fe20004800000 */
[C---:B------:R-:W-:Y:S01]  /*48e0*/  VIADD R25, R42.reuse, 0x30 ;  /* 0x000000302a197836 */ /* 0x040fe20000000000 */
[----:B------:R-:W-:Y:S01]  /*48f0*/  FSEL R27, R27, -INF , !P2 ;  /* 0xff8000001b1b7808 */ /* 0x000fe20005000000 */
[----:B------:R-:W-:Y:S01]  /*4900*/  LDSM.16.MT88.4 R76, [R146+0xa000] ;  /* 0x00a00000924c783b */ /* 0x000fe20000004200 */
[----:B------:R-:W-:Y:S01]  /*4910*/  FSEL R6, R21, -INF , !P6 ;  /* 0xff80000015067808 */ /* 0x000fe20007000000 */
[----:B------:R-:W-:Y:S01]  /*4920*/  VIADD R21, R42, 0x31 ;  /* 0x000000312a157836 */ /* 0x000fe20000000000 */
[----:B------:R-:W-:Y:S01]  /*4930*/  FSEL R23, R23, -INF , !P3 ;  /* 0xff80000017177808 */ /* 0x000fe20005800000 */
[----:B------:R-:W-:Y:S01]  /*4940*/  LDSM.16.MT88.4 R80, [R145+0xa000] ;  /* 0x00a000009150783b */ /* 0x000fe20000004200 */
[----:B------:R-:W-:-:S02]  /*4950*/  ISETP.GE.AND P1, PT, R3, R129, PT ;  /* 0x000000810300720c */ /* 0x000fc40003f26270 */
[-C--:B------:R-:W-:Y:S01]  /*4960*/  ISETP.GE.AND P2, PT, R3, R128.reuse, PT ;  /* 0x000000800300720c */ /* 0x080fe20003f46270 */
[----:B------:R-:W-:Y:S01]  /*4970*/  LDSM.16.MT88.4 R44, [R146+0x8000] ;  /* 0x00800000922c783b */ /* 0x000fe20000004200 */
[C---:B------:R-:W-:Y:S02]  /*4980*/  ISETP.GE.AND P6, PT, R5.reuse, R129, PT ;  /* 0x000000810500720c */ /* 0x040fe40003fc6270 */
[----:B------:R-:W-:Y:S01]  /*4990*/  ISETP.GE.AND P3, PT, R5, R128, PT ;  /* 0x000000800500720c */ /* 0x000fe20003f66270 */
[----:B------:R-:W-:Y:S01]  /*49a0*/  VIADD R5, R42, 0x18 ;  /* 0x000000182a057836 */ /* 0x000fe20000000000 */
[----:B------:R-:W-:Y:S02]  /*49b0*/  FMNMX.FTZ R3, R30, R28, !PT ;  /* 0x0000001c1e037209 */ /* 0x000fe40007810000 */
[----:B------:R-:W-:Y:S02]  /*49c0*/  FSEL R24, R16, -INF , !P6 ;  /* 0xff80000010187808 */ /* 0x000fe40007000000 */
[----:B------:R-:W-:-:S02]  /*49d0*/  FMNMX.FTZ R3, R20, R3, !PT ;  /* 0x0000000314037209 */ /* 0x000fc40007810000 */
[----:B------:R-:W-:Y:S02]  /*49e0*/  FSEL R16, R17, -INF , !P1 ;  /* 0xff80000011107808 */ /* 0x000fe40004800000 */
[C---:B------:R-:W-:Y:S02]  /*49f0*/  ISETP.GE.AND P6, PT, R5.reuse, R129, PT ;  /* 0x000000810500720c */ /* 0x040fe40003fc6270 */
[-C--:B------:R-:W-:Y:S01]  /*4a00*/  ISETP.GE.AND P1, PT, R5, R128.reuse, PT ;  /* 0x000000800500720c */ /* 0x080fe20003f26270 */
[C---:B------:R-:W-:Y:S01]  /*4a10*/  VIADD R5, R42.reuse, 0x19 ;  /* 0x000000192a057836 */ /* 0x040fe20000000000 */
[----:B------:R-:W-:Y:S02]  /*4a20*/  ISETP.GE.AND P5, PT, R42, R128, PT ;  /* 0x000000802a00720c */ /* 0x000fe40003fa6270 */
[----:B------:R-:W-:Y:S02]  /*4a30*/  FMNMX.FTZ R3, R6, R3, !PT ;  /* 0x0000000306037209 */ /* 0x000fe40007810000 */
[----:B------:R-:W-:Y:S01]  /*4a40*/  FSEL R17, R26, -INF , !P5 ;  /* 0xff8000001a117808 */ /* 0x000fe20006800000 */
[----:B------:R-:W-:Y:S01]  /*4a50*/  VIADD R26, R42, 0x29 ;  /* 0x000000292a1a7836 */ /* 0x000fe20000000000 */
[----:B------:R-:W-:-:S02]  /*4a60*/  ISETP.GE.AND P5, PT, R5, R129, PT ;  /* 0x000000810500720c */ /* 0x000fc40003fa6270 */
[----:B------:R-:W-:Y:S02]  /*4a70*/  FMNMX.FTZ R3, R24, R3, !PT ;  /* 0x0000000318037209 */ /* 0x000fe40007810000 */
[----:B------:R-:W-:Y:S02]  /*4a80*/  FSEL R22, R12, -INF , !P6 ;  /* 0xff8000000c167808 */ /* 0x000fe40007000000 */
[----:B------:R-:W-:Y:S02]  /*4a90*/  FSEL R12, R13, -INF , !P5 ;  /* 0xff8000000d0c7808 */ /* 0x000fe40006800000 */
[----:B------:R-:W-:Y:S02]  /*4aa0*/  FMNMX.FTZ R3, R16, R3, !PT ;  /* 0x0000000310037209 */ /* 0x000fe40007810000 */
[----:B------:R-:W-:Y:S02]  /*4ab0*/  ISETP.GE.AND P5, PT, R33, R129, PT ;  /* 0x000000812100720c */ /* 0x000fe40003fa6270 */
[----:B------:R-:W-:-:S02]  /*4ac0*/  FMNMX.FTZ R3, R22, R3, !PT ;  /* 0x0000000316037209 */ /* 0x000fc40007810000 */
[----:B------:R-:W-:Y:S01]  /*4ad0*/  FSEL R134, R8, -INF , !P5 ;  /* 0xff80000008867808 */ /* 0x000fe20006800000 */
[----:B------:R-:W-:Y:S01]  /*4ae0*/  VIADD R8, R42, 0x38 ;  /* 0x000000382a087836 */ /* 0x000fe20000000000 */
[----:B------:R-:W-:Y:S02]  /*4af0*/  ISETP.GE.AND P5, PT, R31, R129, PT ;  /* 0x000000811f00720c */ /* 0x000fe40003fa6270 */
[----:B------:R-:W-:Y:S02]  /*4b00*/  FMNMX.FTZ R3, R12, R3, !PT ;  /* 0x000000030c037209 */ /* 0x000fe40007810000 */
[----:B------:R-:W-:Y:S02]  /*4b10*/  FSEL R132, R9, -INF , !P5 ;  /* 0xff80000009847808 */ /* 0x000fe40006800000 */
[----:B------:R-:W-:Y:S02]  /*4b20*/  ISETP.GE.AND P5, PT, R29, R129, PT ;  /* 0x000000811d00720c */ /* 0x000fe40003fa6270 */
[----:B------:R-:W-:Y:S01]  /*4b30*/  FMNMX.FTZ R9, R134, R3, !PT ;  /* 0x0000000386097209 */ /* 0x000fe20007810000 */
[----:B------:R-:W-:Y:S01]  /*4b40*/  VIADD R3, R42, 0x39 ;  /* 0x000000392a037836 */ /* 0x000fe20000000000 */
[----:B------:R-:W-:-:S02]  /*4b50*/  FSEL R130, R68, -INF , !P5 ;  /* 0xff80000044827808 */ /* 0x000fc40006800000 */
[----:B------:R-:W-:Y:S02]  /*4b60*/  ISETP.GE.AND P5, PT, R26, R129, PT ;  /* 0x000000811a00720c */ /* 0x000fe40003fa6270 */
[----:B------:R-:W-:Y:S02]  /*4b70*/  FMNMX.FTZ R9, R132, R9, !PT ;  /* 0x0000000984097209 */ /* 0x000fe40007810000 */
[----:B------:R-:W-:Y:S02]  /*4b80*/  FSEL R13, R18, -INF , !P3 ;  /* 0xff800000120d7808 */ /* 0x000fe40005800000 */
[----:B------:R-:W-:Y:S02]  /*4b90*/  ISETP.GE.AND P3, PT, R25, R129, PT ;  /* 0x000000811900720c */ /* 0x000fe40003f66270 */
        /* <DEDUP_REMOVED lines=12> */
[----:B------:R-:W-:Y:S02]  /*4c60*/  FMNMX.FTZ R9, R122, R9, !PT ;  /* 0x000000097a097209 */ /* 0x000fe40007810000 */
[----:B------:R-:W-:-:S02]  /*4c70*/  FSEL R19, R19, -INF , !P2 ;  /* 0xff80000013137808 */ /* 0x000fc40005000000 */
[----:B------:R-:W-:Y:S02]  /*4c80*/  FMNMX.FTZ R18, R13, R18, !PT ;  /* 0x000000120d127209 */ /* 0x000fe40007810000 */
[----:B------:R-:W-:Y:S02]  /*4c90*/  FMNMX.FTZ R36, R120, R9, !PT ;  /* 0x0000000978247209 */ /* 0x000fe40007810000 */
[----:B------:R-:W-:Y:S02]  /*4ca0*/  ISETP.GE.AND P2, PT, R5, R128, PT ;  /* 0x000000800500720c */ /* 0x000fe40003f46270 */
[----:B------:R-:W-:Y:S02]  /*4cb0*/  FSEL R9, R14, -INF , !P1 ;  /* 0xff8000000e097808 */ /* 0x000fe40004800000 */
[----:B------:R-:W-:Y:S02]  /*4cc0*/  FMNMX.FTZ R18, R19, R18, !PT ;  /* 0x0000001213127209 */ /* 0x000fe40007810000 */
[----:B------:R-:W-:-:S02]  /*4cd0*/  ISETP.GE.AND P1, PT, R33, R128, PT ;  /* 0x000000802100720c */ /* 0x000fc40003f26270 */
[----:B------:R-:W-:Y:S02]  /*4ce0*/  FSEL R5, R15, -INF , !P2 ;  /* 0xff8000000f057808 */ /* 0x000fe40005000000 */
        /* <DEDUP_REMOVED lines=12> */
[----:B------:R-:W-:Y:S01]  /*4db0*/  FMNMX.FTZ R18, R139, R18, !PT ;  /* 0x000000128b127209 */ /* 0x000fe20007810000 */
[----:B------:R-:W-:Y:S01]  /*4dc0*/  LDSM.16.MT88.4 R68, [R148+0xa000] ;  /* 0x00a000009444783b */ /* 0x000fe20000004200 */
[----:B------:R-:W-:Y:S02]  /*4dd0*/  ISETP.GE.AND P2, PT, R21, R128, PT ;  /* 0x000000801500720c */ /* 0x000fe40003f46270 */
[----:B------:R-:W-:Y:S02]  /*4de0*/  FSEL R133, R74, -INF , !P1 ;  /* 0xff8000004a857808 */ /* 0x000fe40004800000 */
[----:B------:R-:W-:Y:S02]  /*4df0*/  FMNMX.FTZ R18, R137, R18, !PT ;  /* 0x0000001289127209 */ /* 0x000fe40007810000 */
[----:B------:R-:W-:-:S02]  /*4e00*/  ISETP.GE.AND P5, PT, R3, R129, PT ;  /* 0x000000810300720c */ /* 0x000fc40003fa6270 */
[----:B------:R-:W-:Y:S02]  /*4e10*/  ISETP.GE.AND P1, PT, R8, R128, PT ;  /* 0x000000800800720c */ /* 0x000fe40003f26270 */
[----:B------:R-:W-:Y:S02]  /*4e20*/  FSEL R131, R75, -INF , !P2 ;  /* 0xff8000004b837808 */ /* 0x000fe40005000000 */
[----:B------:R-:W-:Y:S02]  /*4e30*/  FMNMX.FTZ R18, R133, R18, !PT ;  /* 0x0000001285127209 */ /* 0x000fe40007810000 */
[----:B------:R-:W-:Y:S02]  /*4e40*/  FSEL R123, R61, -INF , !P5 ;  /* 0xff8000003d7b7808 */ /* 0x000fe40006800000 */
[----:B------:R-:W-:Y:S02]  /*4e50*/  ISETP.GE.AND P2, PT, R3, R128, PT ;  /* 0x000000800300720c */ /* 0x000fe40003f46270 */
[----:B------:R-:W-:-:S02]  /*4e60*/  FSEL R121, R62, -INF , !P1 ;  /* 0xff8000003e797808 */ /* 0x000fc40004800000 */
[----:B------:R-:W-:Y:S02]  /*4e70*/  FMNMX.FTZ R18, R131, R18, !PT ;  /* 0x0000001283127209 */ /* 0x000fe40007810000 */
[----:B------:R-:W-:Y:S02]  /*4e80*/  FMNMX.FTZ R14, R123, R36, !PT ;  /* 0x000000247b0e7209 */ /* 0x000fe40007810000 */
[----:B------:R-:W-:Y:S01]  /*4e90*/  FSEL R119, R63, -INF , !P2 ;  /* 0xff8000003f777808 */ /* 0x000fe20005000000 */
[----:B------:R-:W-:Y:S01]  /*4ea0*/  LDSM.16.MT88.4 R36, [R148+0x8000] ;  /* 0x008000009424783b */ /* 0x000fe20000004200 */
[----:B------:R-:W-:-:S03]  /*4eb0*/  FMNMX.FTZ R18, R121, R18, !PT ;  /* 0x0000001279127209 */ /* 0x000fc60007810000 */
[----:B------:R-:W1:Y:S01]  /*4ec0*/  SHFL.BFLY PT, R15, R14, 0x2, 0x1f ;  /* 0x0c401f000e0f7f89 */ /* 0x000e6200000e0000 */
[----:B------:R-:W-:-:S03]  /*4ed0*/  FMNMX.FTZ R11, R119, R18, !PT ;  /* 0x00000012770b7209 */ /* 0x000fc60007810000 */
[----:B------:R-:W-:Y:S04]  /*4ee0*/  LDSM.16.MT88.4 R60, [R144+0x8000] ;  /* 0x00800000903c783b */ /* 0x000fe80000004200 */
[----:B------:R-:W2:Y:S01]  /*4ef0*/  SHFL.BFLY PT, R8, R11, 0x2, 0x1f ;  /* 0x0c401f000b087f89 */ /* 0x000ea200000e0000 */
[----:B-1----:R-:W-:-:S05]  /*4f00*/  FMNMX.FTZ R15, R14, R15, !PT ;  /* 0x0000000f0e0f7209 */ /* 0x002fca0007810000 */
[----:B------:R-:W1:Y:S01]  /*4f10*/  SHFL.BFLY PT, R100, R15, 0x1, 0x1f ;  /* 0x0c201f000f647f89 */ /* 0x000e6200000e0000 */
[----:B--2---:R-:W-:-:S05]  /*4f20*/  FMNMX.FTZ R8, R11, R8, !PT ;  /* 0x000000080b087209 */ /* 0x004fca0007810000 */
        /* <DEDUP_REMOVED lines=23> */
[----:B------:R-:W2:Y:S01]  /*50a0*/  LDSM.16.MT88.4 R12, [R148+0x8800] ;  /* 0x00880000940c783b */ /* 0x000ea20000004200 */
[--C-:B------:R-:W-:Y:S01]  /*50b0*/  FFMA.FTZ R106, R16, UR12, -R135.reuse ;  /* 0x0000000c106a7c23 */ /* 0x100fe20008010887 */
[--C-:B------:R-:W-:Y:S01]  /*50c0*/  FFMA.FTZ R104, R22, UR12, -R135.reuse ;  /* 0x0000000c16687c23 */ /* 0x100fe20008010887 */
[--C-:B------:R-:W-:Y:S01]  /*50d0*/  FFMA.FTZ R2, R19, UR12, -R116.reuse ;  /* 0x0000000c13027c23 */ /* 0x100fe20008010874 */
[----:B------:R-:W3:Y:S01]  /*50e0*/  LDSM.16.MT88.4 R8, [R145+0x8800] ;  /* 0x008800009108783b */ /* 0x000ee20000004200 */
[--C-:B------:R-:W-:Y:S01]  /*50f0*/  FFMA.FTZ R0, R5, UR12, -R116.reuse ;  /* 0x0000000c05007c23 */ /* 0x100fe20008010874 */
[--C-:B------:R-:W-:Y:S01]  /*5100*/  FFMA.FTZ R181, R123, UR12, -R135.reuse ;  /* 0x0000000c7bb57c23 */ /* 0x100fe20008010887 */
[----:B------:R-:W-:Y:S01]  /*5110*/  MUFU.EX2 R111, R111 ;  /* 0x0000006f006f7308 */ /* 0x000fe20000000800 */
[----:B------:R-:W4:Y:S01]  /*5120*/  LDSM.16.MT88.4 R20, [R144+0xa000] ;  /* 0x00a000009014783b */ /* 0x000f220000004200 */
[--C-:B------:R-:W-:Y:S01]  /*5130*/  FFMA.FTZ R123, R131, UR12, -R116.reuse ;  /* 0x0000000c837b7c23 */ /* 0x100fe20008010874 */
[----:B------:R-:W-:Y:S01]  /*5140*/  FFMA.FTZ R121, R121, UR12, -R116 ;  /* 0x0000000c79797c23 */ /* 0x000fe20008010874 */
[--C-:B------:R-:W-:Y:S01]  /*5150*/  FFMA.FTZ R118, R118, UR12, -R135.reuse ;  /* 0x0000000c76767c23 */ /* 0x100fe20008010887 */
[----:B------:R-:W-:Y:S01]  /*5160*/  LDSM.16.MT88.4 R28, [R146+0x8800] ;  /* 0x00880000921c783b */ /* 0x000fe20000004200 */
[----:B------:R-:W-:Y:S01]  /*5170*/  FFMA.FTZ R120, R120, UR12, -R135 ;  /* 0x0000000c78787c23 */ /* 0x000fe20008010887 */
[----:B------:R-:W-:Y:S01]  /*5180*/  LEA R176, P1, R126, UR8, 0x1 ;  /* 0x000000087eb07c11 */ /* 0x000fe2000f8208ff */
[----:B------:R-:W5:Y:S01]  /*5190*/  MUFU.EX2 R108, R108 ;  /* 0x0000006c006c7308 */ /* 0x000f620000000800 */
[----:B-1----:R-:W-:Y:S01]  /*51a0*/  F2FP.F16.F32.PACK_AB R84, R114, R115 ;  /* 0x000000737254723e */ /* 0x002fe200000000ff */
[----:B------:R-:W-:Y:S01]  /*51b0*/  LDSM.16.MT88.4 R24, [R144+0x8800] ;  /* 0x008800009018783b */ /* 0x000fe20000004200 */
[----:B------:R-:W-:Y:S01]  /*51c0*/  FADD.FTZ R114, R115, R114 ;  /* 0x0000007273727221 */ /* 0x000fe20000010000 */
[----:B------:R-:W-:-:S02]  /*51d0*/  LEA.HI.X R177, R126, UR9, R127, 0x1, P1 ;  /* 0x000000097eb17c11 */ /* 0x000fc400088f0c7f */
[----:B------:R-:W-:Y:S02]  /*51e0*/  LDSM.16.MT88.4 R16, [R148+0xa800] ;  /* 0x00a800009410783b */ /* 0x000fe40000004200 */
[----:B------:R-:W-:Y:S08]  /*51f0*/  MUFU.EX2 R112, R112 ;  /* 0x0000007000707308 */ /* 0x000ff00000000800 */
[----:B------:R-:W1:Y:S01]  /*5200*/  MUFU.EX2 R117, R117 ;  /* 0x0000007500757308 */ /* 0x000e620000000800 */
[----:B-----5:R-:W-:Y:S01]  /*5210*/  F2FP.F16.F32.PACK_AB R86, R108, R111 ;  /* 0x0000006f6c56723e */ /* 0x020fe200000000ff */
[----:B------:R-:W-:-:S04]  /*5220*/  FADD.FTZ R111, R111, R114 ;  /* 0x000000726f6f7221 */ /* 0x000fc80000010000 */
[----:B------:R-:W-:Y:S02]  /*5230*/  FADD.FTZ R108, R108, R111 ;  /* 0x0000006f6c6c7221 */ /* 0x000fe40000010000 */
[----:B------:R-:W-:Y:S08]  /*5240*/  MUFU.EX2 R113, R113 ;  /* 0x0000007100717308 */ /* 0x000ff00000000800 */
[----:B------:R-:W5:Y:S01]  /*5250*/  MUFU.EX2 R110, R110 ;  /* 0x0000006e006e7308 */ /* 0x000f620000000800 */
[----:B-1----:R-:W-:Y:S01]  /*5260*/  F2FP.F16.F32.PACK_AB R85, R117, R112 ;  /* 0x000000707555723e */ /* 0x002fe200000000ff */
[----:B------:R-:W-:-:S06]  /*5270*/  FADD.FTZ R112, R112, R117 ;  /* 0x0000007570707221 */ /* 0x000fcc0000010000 */
[----:B------:R-:W-:Y:S08]  /*5280*/  MUFU.EX2 R107, R107 ;  /* 0x0000006b006b7308 */ /* 0x000ff00000000800 */
[----:B------:R-:W1:Y:S01]  /*5290*/  MUFU.EX2 R106, R106 ;  /* 0x0000006a006a7308 */ /* 0x000e620000000800 */
[----:B-----5:R-:W-:Y:S01]  /*52a0*/  F2FP.F16.F32.PACK_AB R87, R110, R113 ;  /* 0x000000716e57723e */ /* 0x020fe200000000ff */
[----:B------:R-:W-:-:S04]  /*52b0*/  FADD.FTZ R113, R113, R112 ;  /* 0x0000007071717221 */ /* 0x000fc80000010000 */
        /* <DEDUP_REMOVED lines=24> */
[----:B------:R-:W-:Y:S01]  /*5440*/  MUFU.EX2 R120, R120 ;  /* 0x0000007800787308 */ /* 0x000fe20000000800 */
[----:B------:R-:W-:-:S02]  /*5450*/  FADD.FTZ R105, R105, R2 ;  /* 0x0000000269697221 */ /* 0x000fc40000010000 */
[----:B------:R-:W-:Y:S02]  /*5460*/  HMMA.16816.F32 R44, R84, R46, RZ ;  /* 0x0000002e542c723c */ /* 0x000fe400000018ff */
[----:B------:R-:W-:-:S04]  /*5470*/  FADD.FTZ R0, R0, R105 ;  /* 0x0000006900007221 */ /* 0x000fc80000010000 */
[C---:B--2---:R-:W-:Y:S01]  /*5480*/  HMMA.16816.F32 R96, R4.reuse, R12, R96 ;  /* 0x0000000c0460723c */ /* 0x044fe20000001860 */
[----:B------:R-:W-:Y:S05]  /*5490*/  MUFU.EX2 R181, R181 ;  /* 0x000000b500b57308 */ /* 0x000fea0000000800 */
[C---:B------:R-:W-:Y:S01]  /*54a0*/  HMMA.16816.F32 R36, R4.reuse, R14, R36 ;  /* 0x0000000e0424723c */ /* 0x040fe20000001824 */
[----:B------:R-:W1:Y:S02]  /*54b0*/  LDSM.16.MT88.4 R12, [R146+0xa800] ;  /* 0x00a80000920c783b */ /* 0x000e640000004200 */
[----:B------:R-:W-:Y:S03]  /*54c0*/  MUFU.EX2 R123, R123 ;  /* 0x0000007b007b7308 */ /* 0x000fe60000000800 */
[C---:B---3--:R-:W-:Y:S05]  /*54d0*/  HMMA.16816.F32 R48, R4.reuse, R8, R48 ;  /* 0x000000080430723c */ /* 0x048fea0000001830 */
[----:B------:R-:W-:Y:S01]  /*54e0*/  MUFU.EX2 R121, R121 ;  /* 0x0000007900797308 */ /* 0x000fe20000000800 */
[----:B------:R-:W-:Y:S01]  /*54f0*/  HMMA.16816.F32 R52, R4, R10, R52 ;  /* 0x0000000a0434723c */ /* 0x000fe20000001834 */
[----:B------:R-:W2:Y:S05]  /*5500*/  LDSM.16.MT88.4 R8, [R145+0xa800] ;  /* 0x00a800009108783b */ /* 0x000eaa0000004200 */
[C---:B------:R-:W-:Y:S06]  /*5510*/  HMMA.16816.F32 R60, R84.reuse, R62, RZ ;  /* 0x0000003e543c723c */ /* 0x040fec00000018ff */
[C---:B------:R-:W-:Y:S06]  /*5520*/  HMMA.16816.F32 R64, R84.reuse, R68, RZ ;  /* 0x000000445440723c */ /* 0x040fec00000018ff */
[C---:B------:R-:W-:Y:S06]  /*5530*/  HMMA.16816.F32 R68, R84.reuse, R70, RZ ;  /* 0x000000465444723c */ /* 0x040fec00000018ff */
[----:B----4-:R-:W-:Y:S06]  /*5540*/  HMMA.16816.F32 R88, R84, R20, RZ ;  /* 0x000000145458723c */ /* 0x010fec00000018ff */
[C---:B-1----:R-:W-:Y:S06]  /*5550*/  HMMA.16816.F32 R72, R4.reuse, R12, R72 ;  /* 0x0000000c0448723c */ /* 0x042fec0000001848 */
[C---:B------:R-:W-:Y:S01]  /*5560*/  HMMA.16816.F32 R76, R4.reuse, R14, R76 ;  /* 0x0000000e044c723c */ /* 0x040fe2000000184c */
[----:B------:R-:W1:Y:S05]  /*5570*/  LDSM.16.MT88.4 R12, [R144+0xa800] ;  /* 0x00a80000900c783b */ /* 0x000e6a0000004200 */
[C---:B--2---:R-:W-:Y:S06]  /*5580*/  HMMA.16816.F32 R92, R4.reuse, R8, R92 ;  /* 0x00000008045c723c */ /* 0x044fec000000185c */
[----:B------:R-:W-:Y:S01]  /*5590*/  HMMA.16816.F32 R80, R4, R10, R80 ;  /* 0x0000000a0450723c */ /* 0x000fe20000001850 */
[----:B------:R-:W2:Y:S05]  /*55a0*/  LDSM.16.MT88.4 R8, [R148+0x9000] ;  /* 0x009000009408783b */ /* 0x000eaa0000004200 */
[----:B------:R-:W-:Y:S01]  /*55b0*/  HMMA.16816.F32 R84, R84, R22, RZ ;  /* 0x000000165454723c */ /* 0x000fe200000018ff */
[----:B------:R-:W-:Y:S05]  /*55c0*/  LDSM.16.MT88.4 R20, [R146+0x9000] ;  /* 0x009000009214783b */ /* 0x000fea0000004200 */
[C---:B------:R-:W-:Y:S06]  /*55d0*/  HMMA.16816.F32 R40, R4.reuse, R28, R40 ;  /* 0x0000001c0428723c */ /* 0x040fec0000001828 */
[----:B------:R-:W-:Y:S01]  /*55e0*/  HMMA.16816.F32 R44, R4, R30, R44 ;  /* 0x0000001e042c723c */ /* 0x000fe2000000182c */
[----:B------:R-:W-:Y:S01]  /*55f0*/  FFMA.FTZ R28, R134, UR12, -R135 ;  /* 0x0000000c861c7c23 */ /* 0x000fe20008010887 */
[----:B------:R-:W-:-:S04]  /*5600*/  FFMA.FTZ R29, R139, UR12, -R116 ;  /* 0x0000000c8b1d7c23 */ /* 0x000fc80008010874 */
[C---:B------:R-:W-:Y:S01]  /*5610*/  HMMA.16816.F32 R56, R4.reuse, R24, R56 ;  /* 0x000000180438723c */ /* 0x040fe20000001838 */
[--C-:B------:R-:W-:Y:S01]  /*5620*/  FFMA.FTZ R31, R143, UR12, -R116.reuse ;  /* 0x0000000c8f1f7c23 */ /* 0x100fe20008010874 */
[----:B------:R-:W-:Y:S01]  /*5630*/  FFMA.FTZ R30, R141, UR12, -R116 ;  /* 0x0000000c8d1e7c23 */ /* 0x000fe20008010874 */
[----:B------:R-:W-:Y:S03]  /*5640*/  MUFU.EX2 R28, R28 ;  /* 0x0000001c001c7308 */ /* 0x000fe60000000800 */
[----:B------:R-:W-:Y:S01]  /*5650*/  HMMA.16816.F32 R60, R4, R26, R60 ;  /* 0x0000001a043c723c */ /* 0x000fe2000000183c */
[--C-:B------:R-:W-:Y:S01]  /*5660*/  FFMA.FTZ R25, R130, UR12, -R135.reuse ;  /* 0x0000000c82197c23 */ /* 0x100fe20008010887 */
[----:B------:R-:W-:-:S03]  /*5670*/  FFMA.FTZ R24, R136, UR12, -R135 ;  /* 0x0000000c88187c23 */ /* 0x000fc60008010887 */
[----:B------:R-:W-:Y:S01]  /*5680*/  MUFU.EX2 R31, R31 ;  /* 0x0000001f001f7308 */ /* 0x000fe20000000800 */
[C---:B------:R-:W-:Y:S01]  /*5690*/  HMMA.16816.F32 R64, R4.reuse, R16, R64 ;  /* 0x000000100440723c */ /* 0x040fe20000001840 */
[--C-:B------:R-:W-:Y:S01]  /*56a0*/  FFMA.FTZ R27, R132, UR12, -R135.reuse ;  /* 0x0000000c841b7c23 */ /* 0x100fe20008010887 */
[--C-:B------:R-:W-:Y:S01]  /*56b0*/  FFMA.FTZ R26, R137, UR12, -R116.reuse ;  /* 0x0000000c891a7c23 */ /* 0x100fe20008010874 */
[----:B------:R-:W-:Y:S01]  /*56c0*/  FFMA.FTZ R137, R122, UR12, -R135 ;  /* 0x0000000c7a897c23 */ /* 0x000fe20008010887 */
[--C-:B------:R-:W-:Y:S01]  /*56d0*/  FFMA.FTZ R122, R133, UR12, -R116.reuse ;  /* 0x0000000c857a7c23 */ /* 0x100fe20008010874 */
[----:B------:R-:W-:Y:S01]  /*56e0*/  FFMA.FTZ R116, R119, UR12, -R116 ;  /* 0x0000000c77747c23 */ /* 0x000fe20008010874 */
[C---:B------:R-:W-:Y:S01]  /*56f0*/  HMMA.16816.F32 R68, R4.reuse, R18, R68 ;  /* 0x000000120444723c */ /* 0x040fe20000001844 */
[----:B------:R-:W3:Y:S01]  /*5700*/  MUFU.EX2 R27, R27 ;  /* 0x0000001b001b7308 */ /* 0x000ee20000000800 */
[----:B------:R-:W4:Y:S04]  /*5710*/  LDSM.16.MT88.4 R16, [R145+0x9000] ;  /* 0x009000009110783b */ /* 0x000f280000004200 */
[C---:B-1----:R-:W-:Y:S03]  /*5720*/  HMMA.16816.F32 R88, R4.reuse, R12, R88 ;  /* 0x0000000c0458723c */ /* 0x042fe60000001858 */
[----:B------:R-:W-:Y:S03]  /*5730*/  MUFU.EX2 R25, R25 ;  /* 0x0000001900197308 */ /* 0x000fe60000000800 */
[----:B------:R-:W-:Y:S01]  /*5740*/  HMMA.16816.F32 R84, R4, R14, R84 ;  /* 0x0000000e0454723c */ /* 0x000fe20000001854 */
[----:B------:R-:W1:Y:S04]  /*5750*/  LDSM.16.MT88.4 R12, [R144+0x9000] ;  /* 0x00900000900c783b */ /* 0x000e680000004200 */
[----:B------:R-:W5:Y:S02]  /*5760*/  MUFU.EX2 R24, R24 ;  /* 0x0000001800187308 */ /* 0x000f640000000800 */
[----:B---3--:R-:W-:-:S06]  /*5770*/  F2FP.F16.F32.PACK_AB R4, R27, R28 ;  /* 0x0000001c1b04723e */ /* 0x008fcc00000000ff */
[----:B------:R-:W3:Y:S08]  /*5780*/  MUFU.EX2 R30, R30 ;  /* 0x0000001e001e7308 */ /* 0x000ef00000000800 */
[----:B------:R-:W-:Y:S01]  /*5790*/  MUFU.EX2 R29, R29 ;  /* 0x0000001d001d7308 */ /* 0x000fe20000000800 */
[----:B-----5:R-:W-:-:S07]  /*57a0*/  F2FP.F16.F32.PACK_AB R6, R24, R25 ;  /* 0x000000191806723e */ /* 0x020fce00000000ff */
[----:B------:R-:W5:Y:S01]  /*57b0*/  MUFU.EX2 R26, R26 ;  /* 0x0000001a001a7308 */ /* 0x000f620000000800 */
[----:B---3--:R-:W-:Y:S01]  /*57c0*/  F2FP.F16.F32.PACK_AB R5, R30, R31 ;  /* 0x0000001f1e05723e */ /* 0x008fe200000000ff */
[----:B------:R-:W-:-:S04]  /*57d0*/  FADD.FTZ R31, R31, R0 ;  /* 0x000000001f1f7221 */ /* 0x000fc80000010000 */
[----:B------:R-:W-:Y:S02]  /*57e0*/  FADD.FTZ R30, R30, R31 ;  /* 0x0000001f1e1e7221 */ /* 0x000fe40000010000 */
[----:B------:R-:W3:Y:S08]  /*57f0*/  MUFU.EX2 R137, R137 ;  /* 0x0000008900897308 */ /* 0x000ef00000000800 */
[----:B------:R-:W3:Y:S01]  /*5800*/  MUFU.EX2 R122, R122 ;  /* 0x0000007a007a7308 */ /* 0x000ee20000000800 */
[----:B-----5:R-:W-:Y:S01]  /*5810*/  F2FP.F16.F32.PACK_AB R7, R26, R29 ;  /* 0x0000001d1a07723e */ /* 0x020fe200000000ff */
[----:B------:R-:W-:-:S04]  /*5820*/  FADD.FTZ R29, R29, R30 ;  /* 0x0000001e1d1d7221 */ /* 0x000fc80000010000 */
[----:B------:R-:W-:Y:S02]  /*5830*/  FADD.FTZ R29, R26, R29 ;  /* 0x0000001d1a1d7221 */ /* 0x000fe40000010000 */
[C---:B--2---:R-:W-:Y:S01]  /*5840*/  HMMA.16816.F32 R96, R4.reuse, R8, R96 ;  /* 0x000000080460723c */ /* 0x044fe20000001860 */
[----:B------:R-:W2:Y:S05]  /*5850*/  MUFU.EX2 R116, R116 ;  /* 0x0000007400747308 */ /* 0x000eaa0000000800 */
[C---:B------:R-:W-:Y:S01]  /*5860*/  HMMA.16816.F32 R36, R4.reuse, R10, R36 ;  /* 0x0000000a0424723c */ /* 0x040fe20000001824 */
[----:B------:R-:W5:Y:S05]  /*5870*/  LDSM.16.MT88.4 R8, [R148+0xb000] ;  /* 0x00b000009408783b */ /* 0x000f6a0000004200 */
[C---:B----4-:R-:W-:Y:S06]  /*5880*/  HMMA.16816.F32 R48, R4.reuse, R16, R48 ;  /* 0x000000100430723c */ /* 0x050fec0000001830 */
[C---:B------:R-:W-:Y:S01]  /*5890*/  HMMA.16816.F32 R52, R4.reuse, R18, R52 ;  /* 0x000000120434723c */ /* 0x040fe20000001834 */
[----:B------:R-:W4:Y:S05]  /*58a0*/  LDSM.16.MT88.4 R16, [R145+0xb000] ;  /* 0x00b000009110783b */ /* 0x000f2a0000004200 */
[C---:B------:R-:W-:Y:S06]  /*58b0*/  HMMA.16816.F32 R40, R4.reuse, R20, R40 ;  /* 0x000000140428723c */ /* 0x040fec0000001828 */
[C---:B------:R-:W-:Y:S01]  /*58c0*/  HMMA.16816.F32 R44, R4.reuse, R22, R44 ;  /* 0x00000016042c723c */ /* 0x040fe2000000182c */
[----:B------:R-:W3:Y:S05]  /*58d0*/  LDSM.16.MT88.4 R20, [R146+0xb000] ;  /* 0x00b000009214783b */ /* 0x000eea0000004200 */
[C---:B-1----:R-:W-:Y:S06]  /*58e0*/  HMMA.16816.F32 R56, R4.reuse, R12, R56 ;  /* 0x0000000c0438723c */ /* 0x042fec0000001838 */
[C---:B------:R-:W-:Y:S01]  /*58f0*/  HMMA.16816.F32 R60, R4.reuse, R14, R60 ;  /* 0x0000000e043c723c */ /* 0x040fe2000000183c */
[----:B------:R-:W1:Y:S05]  /*5900*/  LDSM.16.MT88.4 R12, [R144+0xb000] ;  /* 0x00b00000900c783b */ /* 0x000e6a0000004200 */
[C---:B-----5:R-:W-:Y:S06]  /*5910*/  HMMA.16816.F32 R64, R4.reuse, R8, R64 ;  /* 0x000000080440723c */ /* 0x060fec0000001840 */
[C---:B------:R-:W-:Y:S01]  /*5920*/  HMMA.16816.F32 R68, R4.reuse, R10, R68 ;  /* 0x0000000a0444723c */ /* 0x040fe20000001844 */
[----:B------:R-:W5:Y:S05]  /*5930*/  LDSM.16.MT88.4 R8, [R148+0x9800] ;  /* 0x009800009408783b */ /* 0x000f6a0000004200 */
[C---:B----4-:R-:W-:Y:S06]  /*5940*/  HMMA.16816.F32 R92, R4.reuse, R16, R92 ;  /* 0x00000010045c723c */ /* 0x050fec000000185c */
[C---:B------:R-:W-:Y:S01]  /*5950*/  HMMA.16816.F32 R80, R4.reuse, R18, R80 ;  /* 0x000000120450723c */ /* 0x040fe20000001850 */
[----:B------:R-:W4:Y:S05]  /*5960*/  LDSM.16.MT88.4 R16, [R145+0x9800] ;  /* 0x009800009110783b */ /* 0x000f2a0000004200 */
[C---:B---3--:R-:W-:Y:S06]  /*5970*/  HMMA.16816.F32 R72, R4.reuse, R20, R72 ;  /* 0x000000140448723c */ /* 0x048fec0000001848 */
[C---:B------:R-:W-:Y:S01]  /*5980*/  HMMA.16816.F32 R76, R4.reuse, R22, R76 ;  /* 0x00000016044c723c */ /* 0x040fe2000000184c */
[----:B------:R-:W-:Y:S05]  /*5990*/  LDSM.16.MT88.4 R20, [R146+0x9800] ;  /* 0x009800009214783b */ /* 0x000fea0000004200 */
[C---:B-1----:R-:W-:Y:S06]  /*59a0*/  HMMA.16816.F32 R88, R4.reuse, R12, R88 ;  /* 0x0000000c0458723c */ /* 0x042fec0000001858 */
[----:B------:R-:W-:Y:S01]  /*59b0*/  HMMA.16816.F32 R84, R4, R14, R84 ;  /* 0x0000000e0454723c */ /* 0x000fe20000001854 */
[----:B------:R-:W1:Y:S06]  /*59c0*/  LDSM.16.MT88.4 R12, [R144+0x9800] ;  /* 0x00980000900c783b */ /* 0x000e6c0000004200 */
[----:B------:R-:W-:-:S02]  /*59d0*/  F2FP.F16.F32.PACK_AB R4, R137, R118 ;  /* 0x000000768904723e */ /* 0x000fc400000000ff */
[----:B------:R-:W-:Y:S02]  /*59e0*/  F2FP.F16.F32.PACK_AB R6, R181, R120 ;  /* 0x00000078b506723e */ /* 0x000fe400000000ff */
[----:B------:R-:W-:Y:S01]  /*59f0*/  F2FP.F16.F32.PACK_AB R5, R123, R122 ;  /* 0x0000007a7b05723e */ /* 0x000fe200000000ff */
[----:B------:R-:W-:Y:S01]  /*5a00*/  FADD.FTZ R122, R122, R29 ;  /* 0x0000001d7a7a7221 */ /* 0x000fe20000010000 */
[----:B--2---:R-:W-:-:S03]  /*5a10*/  F2FP.F16.F32.PACK_AB R7, R116, R121 ;  /* 0x000000797407723e */ /* 0x004fc600000000ff */
[----:B------:R-:W-:-:S04]  /*5a20*/  FADD.FTZ R122, R123, R122 ;  /* 0x0000007a7b7a7221 */ /* 0x000fc80000010000 */
[----:B-----5:R-:W-:Y:S01]  /*5a30*/  HMMA.16816.F32 R96, R4, R8, R96 ;  /* 0x000000080460723c */ /* 0x020fe20000001860 */
[----:B------:R-:W-:-:S04]  /*5a40*/  FADD.FTZ R121, R121, R122 ;  /* 0x0000007a79797221 */ /* 0x000fc80000010000 */
[----:B------:R-:W-:Y:S01]  /*5a50*/  FADD.FTZ R179, R116, R121 ;  /* 0x0000007974b37221 */ /* 0x000fe20000010000 */
[C---:B------:R-:W-:Y:S01]  /*5a60*/  HMMA.16816.F32 R36, R4.reuse, R10, R36 ;  /* 0x0000000a0424723c */ /* 0x040fe20000001824 */
[----:B------:R-:W2:Y:S05]  /*5a70*/  LDSM.16.MT88.4 R8, [R148+0xb800] ;  /* 0x00b800009408783b */ /* 0x000eaa0000004200 */
[C---:B----4-:R-:W-:Y:S06]  /*5a80*/  HMMA.16816.F32 R48, R4.reuse, R16, R48 ;  /* 0x000000100430723c */ /* 0x050fec0000001830 */
[C---:B------:R-:W-:Y:S01]  /*5a90*/  HMMA.16816.F32 R52, R4.reuse, R18, R52 ;  /* 0x000000120434723c */ /* 0x040fe20000001834 */
[----:B------:R-:W3:Y:S05]  /*5aa0*/  LDSM.16.MT88.4 R16, [R146+0xb800] ;  /* 0x00b800009210783b */ /* 0x000eea0000004200 */
[C---:B-1----:R-:W-:Y:S06]  /*5ab0*/  HMMA.16816.F32 R56, R4.reuse, R12, R56 ;  /* 0x0000000c0438723c */ /* 0x042fec0000001838 */
[C---:B------:R-:W-:Y:S01]  /*5ac0*/  HMMA.16816.F32 R60, R4.reuse, R14, R60 ;  /* 0x0000000e043c723c */ /* 0x040fe2000000183c */
[----:B------:R-:W1:Y:S05]  /*5ad0*/  LDSM.16.MT88.4 R12, [R145+0xb800] ;  /* 0x00b80000910c783b */ /* 0x000e6a0000004200 */
[C---:B------:R-:W-:Y:S06]  /*5ae0*/  HMMA.16816.F32 R40, R4.reuse, R20, R40 ;  /* 0x000000140428723c */ /* 0x040fec0000001828 */
[C---:B------:R-:W-:Y:S06]  /*5af0*/  HMMA.16816.F32 R44, R4.reuse, R22, R44 ;  /* 0x00000016042c723c */ /* 0x040fec000000182c */
[C---:B--2---:R-:W-:Y:S06]  /*5b00*/  HMMA.16816.F32 R64, R4.reuse, R8, R64 ;  /* 0x000000080440723c */ /* 0x044fec0000001840 */
[C---:B------:R-:W-:Y:S01]  /*5b10*/  HMMA.16816.F32 R68, R4.reuse, R10, R68 ;  /* 0x0000000a0444723c */ /* 0x040fe20000001844 */
[----:B------:R-:W2:Y:S05]  /*5b20*/  LDSM.16.MT88.4 R8, [R144+0xb800] ;  /* 0x00b800009008783b */ /* 0x000eaa0000004200 */
[C---:B---3--:R-:W-:Y:S06]  /*5b30*/  HMMA.16816.F32 R72, R4.reuse, R16, R72 ;  /* 0x000000100448723c */ /* 0x048fec0000001848 */
[----:B------:R-:W-:Y:S01]  /*5b40*/  HMMA.16816.F32 R76, R4, R18, R76 ;  /* 0x00000012044c723c */ /* 0x000fe2000000184c */
[----:B------:R-:W-:-:S04]  /*5b50*/  FADD.FTZ R17, R107, R108 ;  /* 0x0000006c6b117221 */ /* 0x000fc80000010000 */
[----:B------:R-:W-:Y:S01]  /*5b60*/  FADD.FTZ R17, R106, R17 ;  /* 0x000000116a117221 */ /* 0x000fe20000010000 */
[----:B-1----:R-:W-:Y:S03]  /*5b70*/  HMMA.16816.F32 R92, R4, R12, R92 ;  /* 0x0000000c045c723c */ /* 0x002fe6000000185c */
[----:B------:R-:W-:-:S03]  /*5b80*/  FADD.FTZ R104, R104, R17 ;  /* 0x0000001168687221 */ /* 0x000fc60000010000 */
[----:B------:R-:W-:Y:S01]  /*5b90*/  HMMA.16816.F32 R80, R4, R14, R80 ;  /* 0x0000000e0450723c */ /* 0x000fe20000001850 */
[----:B------:R-:W-:-:S04]  /*5ba0*/  FADD.FTZ R33, R33, R104 ;  /* 0x0000006821217221 */ /* 0x000fc80000010000 */
[----:B------:R-:W-:-:S04]  /*5bb0*/  FADD.FTZ R28, R28, R33 ;  /* 0x000000211c1c7221 */ /* 0x000fc80000010000 */
[----:B------:R-:W-:Y:S01]  /*5bc0*/  FADD.FTZ R28, R27, R28 ;  /* 0x0000001c1b1c7221 */ /* 0x000fe20000010000 */
[C---:B--2---:R-:W-:Y:S06]  /*5bd0*/  HMMA.16816.F32 R88, R4.reuse, R8, R88 ;  /* 0x000000080458723c */ /* 0x044fec0000001858 */
[----:B------:R-:W-:Y:S01]  /*5be0*/  HMMA.16816.F32 R84, R4, R10, R84 ;  /* 0x0000000a0454723c */ /* 0x000fe20000001854 */
[----:B------:R-:W-:-:S04]  /*5bf0*/  FADD.FTZ R9, R25, R28 ;  /* 0x0000001c19097221 */ /* 0x000fc80000010000 */
[----:B------:R-:W-:-:S04]  /*5c00*/  FADD.FTZ R9, R24, R9 ;  /* 0x0000000918097221 */ /* 0x000fc80000010000 */
[----:B------:R-:W-:-:S04]  /*5c10*/  FADD.FTZ R118, R118, R9 ;  /* 0x0000000976767221 */ /* 0x000fc80000010000 */
[----:B------:R-:W-:-:S04]  /*5c20*/  FADD.FTZ R137, R137, R118 ;  /* 0x0000007689897221 */ /* 0x000fc80000010000 */
[----:B------:R-:W-:-:S04]  /*5c30*/  FADD.FTZ R120, R120, R137 ;  /* 0x0000008978787221 */ /* 0x000fc80000010000 */
[----:B------:R-:W-:Y:S01]  /*5c40*/  FADD.FTZ R181, R181, R120 ;  /* 0x00000078b5b57221 */ /* 0x000fe20000010000 */
[----:B------:R-:W-:Y:S06]  /*5c50*/  @!P4 BRA `(.L_x_5460) ;  /* 0x000000300080c947 */ /* 0x000fec0003800000 */
        /* <DEDUP_REMOVED lines=46> */
[----:B------:R-:W-:Y:S02]  /*5f40*/  IMAD.WIDE R10, R4, 0x4, R168 ;  /* 0x00000004040a7825 */ /* 0x000fe400078e02a8 */
        /* <DEDUP_REMOVED lines=11> */
[----:B------:R-:W-:Y:S02]  /*6000*/  IMAD R7, R4, UR4, RZ ;  /* 0x0000000404077c24 */ /* 0x000fe4000f8e02ff */
[----:B------:R-:W-:-:S04]  /*6010*/  IMAD.WIDE.U32 R4, R0, UR4, R8 ;  /* 0x0000000400047c25 */ /* 0x000fc8000f8e0008 */
[----:B------:R-:W-:-:S04]  /*6020*/  IMAD R7, R0, UR5, R7 ;  /* 0x0000000500077c24 */ /* 0x000fc8000f8e0207 */
[----:B------:R-:W-:Y:S01]  /*6030*/  IMAD.IADD R5, R5, 0x1, R7 ;  /* 0x0000000105057824 */ /* 0x000fe200078e0207 */
[----:B------:R-:W-:Y:S06]  /*6040*/  BRA `(.L_x_5462) ;  /* 0x0000000000087947 */ /* 0x000fec0003800000 */
.L_x_5461:
[----:B------:R-:W-:-:S04]  /*6050*/  LEA R4, -R124, RZ, 0x6 ;  /* 0x000000ff7c047211 */ /* 0x000fc800078e31ff */
[----:B------:R-:W-:-:S07]  /*6060*/  SHF.R.S32.HI R5, RZ, 0x1f, R4 ;  /* 0x0000001fff057819 */ /* 0x000fce0000011404 */
.L_x_5462:
[----:B------:R-:W-:Y:S01]  /*6070*/  ULDC UR4, c[0x0][0x2d0] ;  /* 0x0000b40000047ab9 */ /* 0x000fe20000000800 */
[----:B------:R-:W-:Y:S02]  /*6080*/  IADD3 R2, P3, R161, R4, RZ ;  /* 0x00000004a1027210 */ /* 0x000fe40007f7e0ff */
[----:B------:R-:W-:Y:S02]  /*6090*/  ISETP.GE.AND P1, PT, R157, UR4, PT ;  /* 0x000000049d007c0c */ /* 0x000fe4000bf26270 */
[----:B------:R-:W-:Y:S01]  /*60a0*/  ISETP.GE.AND P2, PT, R166, UR4, PT ;  /* 0x00000004a6007c0c */ /* 0x000fe2000bf46270 */
[----:B------:R-:W-:Y:S01]  /*60b0*/  IMAD.X R9, R160, 0x1, R5, P3 ;  /* 0x00000001a0097824 */ /* 0x000fe200018e0605 */
[----:B------:R-:W-:Y:S02]  /*60c0*/  IADD3 R0, P3, R161, R2, RZ ;  /* 0x00000002a1007210 */ /* 0x000fe40007f7e0ff */
[----:B------:R-:W-:-:S04]  /*60d0*/  LEA R130, P5, R4, R178, 0x1 ;  /* 0x000000b204827211 */ /* 0x000fc800078a08ff */
[----:B------:R-:W-:-:S03]  /*60e0*/  LEA.HI.X R131, R4, R183, R5, 0x1, P5 ;  /* 0x000000b704837211 */ /* 0x000fc600028f0c05 */
[----:B------:R-:W-:Y:S02]  /*60f0*/  @!P1 IADD3 R7, P4, R4, R34, RZ ;  /* 0x0000002204079210 */ /* 0x000fe40007f9e0ff */
[-C--:B------:R-:W-:Y:S01]  /*6100*/  @!P2 LEA R10, P5, R0, R178.reuse, 0x1 ;  /* 0x000000b2000aa211 */ /* 0x080fe200078a08ff */
[----:B------:R-:W-:Y:S02]  /*6110*/  @P2 STS.128 [R164+0x8000], RZ ;  /* 0x008000ffa4002388 */ /* 0x000fe40000000c00 */
[----:B------:R-:W-:Y:S01]  /*6120*/  @!P1 IMAD.X R6, R5, 0x1, R32, P4 ;  /* 0x0000000105069824 */ /* 0x000fe200020e0620 */
[C---:B------:R-:W-:Y:S01]  /*6130*/  @!P1 LEA R14, P4, R7.reuse, UR6, 0x1 ;  /* 0x00000006070e9c11 */ /* 0x040fe2000f8808ff */
[----:B------:R-:W-:Y:S01]  /*6140*/  @!PT LDS RZ, [RZ] ;  /* 0x00000000fffff984 */ /* 0x000fe20000000800 */
[----:B------:R-:W-:Y:S01]  /*6150*/  @!PT LDS RZ, [RZ] ;  /* 0x00000000fffff984 */ /* 0x000fe20000000800 */
[----:B------:R-:W-:Y:S01]  /*6160*/  @!PT LDS RZ, [RZ] ;  /* 0x00000000fffff984 */ /* 0x000fe20000000800 */
[----:B------:R-:W-:Y:S03]  /*6170*/  @!P2 LDGSTS.E.BYPASS.LTC128B.128 [R164+0x8000], desc[UR10][R130.64] ;  /* 0x0800000082a4afae */ /* 0x000fe6000b901d4a */
[----:B------:R-:W-:Y:S01]  /*6180*/  @!P1 LEA.HI.X R15, R7, UR7, R6, 0x1, P4 ;  /* 0x00000007070f9c11 */ /* 0x000fe2000a0f0c06 */
[----:B------:R-:W-:Y:S01]  /*6190*/  IMAD.X R7, R160, 0x1, R9, P3 ;  /* 0x00000001a0077824 */ /* 0x000fe200018e0609 */
[----:B------:R-:W-:Y:S01]  /*61a0*/  @!P2 LEA R12, P4, R2, R178, 0x1 ;  /* 0x000000b2020ca211 */ /* 0x000fe200078808ff */
[----:B------:R-:W-:Y:S01]  /*61b0*/  @P1 STS.128 [R164+0xa000], RZ ;  /* 0x00a000ffa4001388 */ /* 0x000fe20000000c00 */
[----:B------:R-:W-:-:S02]  /*61c0*/  IADD3 R5, P3, R161, R0, RZ ;  /* 0x00000000a1057210 */ /* 0x000fc40007f7e0ff */
[-C--:B------:R-:W-:Y:S01]  /*61d0*/  @!P2 LEA.HI.X R13, R2, R183.reuse, R9, 0x1, P4 ;  /* 0x000000b7020da211 */ /* 0x080fe200020f0c09 */
[----:B------:R-:W-:Y:S01]  /*61e0*/  @!PT LDS RZ, [RZ] ;  /* 0x00000000fffff984 */ /* 0x000fe20000000800 */
[----:B------:R-:W-:Y:S01]  /*61f0*/  @!PT LDS RZ, [RZ] ;  /* 0x00000000fffff984 */ /* 0x000fe20000000800 */
[----:B------:R-:W-:Y:S01]  /*6200*/  @!PT LDS RZ, [RZ] ;  /* 0x00000000fffff984 */ /* 0x000fe20000000800 */
[----:B------:R-:W-:Y:S01]  /*6210*/  @!P1 LDGSTS.E.BYPASS.LTC128B.128 [R164+0xa000], desc[UR10][R14.64+0x80] ;  /* 0x0a0000800ea49fae */ /* 0x000fe2000b901d4a */
[-CC-:B------:R-:W-:Y:S01]  /*6220*/  @!P2 LEA.HI.X R11, R0, R183.reuse, R7.reuse, 0x1, P5 ;  /* 0x000000b7000ba211 */ /* 0x180fe200028f0c07 */
[----:B------:R-:W-:Y:S01]  /*6230*/  IMAD.X R4, R160, 0x1, R7, P3 ;  /* 0x00000001a0047824 */ /* 0x000fe200018e0607 */
[-C--:B------:R-:W-:Y:S01]  /*6240*/  @!P1 IADD3 R2, P6, R2, R34.reuse, RZ ;  /* 0x0000002202029210 */ /* 0x080fe20007fde0ff */
[----:B------:R-:W-:Y:S01]  /*6250*/  @P2 STS.128 [R164+0x8800], RZ ;  /* 0x008800ffa4002388 */ /* 0x000fe20000000c00 */
[----:B------:R-:W-:Y:S02]  /*6260*/  @!P1 IADD3 R0, P5, R0, R34, RZ ;  /* 0x0000002200009210 */ /* 0x000fe40007fbe0ff */
[----:B------:R-:W-:Y:S01]  /*6270*/  @!P2 LEA R16, P4, R5, R178, 0x1 ;  /* 0x000000b20510a211 */ /* 0x000fe200078808ff */
[--C-:B------:R-:W-:Y:S01]  /*6280*/  @!P1 IMAD.X R9, R9, 0x1, R32.reuse, P6 ;  /* 0x0000000109099824 */ /* 0x100fe200030e0620 */
[----:B------:R-:W-:Y:S01]  /*6290*/  @!P1 IADD3 R34, P3, R5, R34, RZ ;  /* 0x0000002205229210 */ /* 0x000fe20007f7e0ff */
[----:B------:R-:W-:Y:S01]  /*62a0*/  @!P1 IMAD.X R7, R7, 0x1, R32, P5 ;  /* 0x0000000107079824 */ /* 0x000fe200028e0620 */
[----:B------:R-:W-:Y:S01]  /*62b0*/  @!P1 LEA R20, P5, R2, UR6, 0x1 ;  /* 0x0000000602149c11 */ /* 0x000fe2000f8a08ff */
[----:B------:R-:W-:Y:S01]  /*62c0*/  @!PT LDS RZ, [RZ] ;  /* 0x00000000fffff984 */ /* 0x000fe20000000800 */
[----:B------:R-:W-:Y:S01]  /*62d0*/  @!PT LDS RZ, [RZ] ;  /* 0x00000000fffff984 */ /* 0x000fe20000000800 */
[----:B------:R-:W-:Y:S01]  /*62e0*/  @!PT LDS RZ, [RZ] ;  /* 0x00000000fffff984 */ /* 0x000fe20000000800 */
[----:B------:R-:W-:Y:S01]  /*62f0*/  @!P2 LDGSTS.E.BYPASS.LTC128B.128 [R164+0x8800], desc[UR10][R12.64] ;  /* 0x088000000ca4afae */ /* 0x000fe2000b901d4a */
[----:B------:R-:W-:Y:S01]  /*6300*/  @!P2 LEA.HI.X R17, R5, R183, R4, 0x1, P4 ;  /* 0x000000b70511a211 */ /* 0x000fe200020f0c04 */
[----:B------:R-:W-:Y:S01]  /*6310*/  @!P1 IMAD.X R5, R4, 0x1, R32, P3 ;  /* 0x0000000104059824 */ /* 0x000fe200018e0620 */
[----:B------:R-:W-:Y:S01]  /*6320*/  @!P1 LEA R18, P4, R0, UR6, 0x1 ;  /* 0x0000000600129c11 */ /* 0x000fe2000f8808ff */
[----:B------:R-:W-:Y:S01]  /*6330*/  @P1 STS.128 [R164+0xa800], RZ ;  /* 0x00a800ffa4001388 */ /* 0x000fe20000000c00 */
[----:B------:R-:W-:Y:S01]  /*6340*/  @!P1 LEA.HI.X R21, R2, UR7, R9, 0x1, P5 ;  /* 0x0000000702159c11 */ /* 0x000fe2000a8f0c09 */
[----:B------:R-:W-:Y:S01]  /*6350*/  IMAD.MOV.U32 R178, RZ, RZ, R130 ;  /* 0x000000ffffb27224 */ /* 0x000fe200078e0082 */
[----:B------:R-:W-:Y:S01]  /*6360*/  @!P1 LEA R8, P3, R34, UR6, 0x1 ;  /* 0x0000000622089c11 */ /* 0x000fe2000f8608ff */
[----:B------:R-:W-:Y:S01]  /*6370*/  IMAD.MOV.U32 R183, RZ, RZ, R131 ;  /* 0x000000ffffb77224 */ /* 0x000fe200078e0083 */
[----:B------:R-:W-:Y:S01]  /*6380*/  @!P1 LEA.HI.X R19, R0, UR7, R7, 0x1, P4 ;  /* 0x0000000700139c11 */ /* 0x000fe2000a0f0c07 */
[----:B------:R-:W-:Y:S01]  /*6390*/  @!PT LDS RZ, [RZ] ;  /* 0x00000000fffff984 */ /* 0x000fe20000000800 */
[----:B------:R-:W-:Y:S01]  /*63a0*/  @!PT LDS RZ, [RZ] ;  /* 0x00000000fffff984 */ /* 0x000fe20000000800 */
[----:B------:R-:W-:Y:S01]  /*63b0*/  @!PT LDS RZ, [RZ] ;  /* 0x00000000fffff984 */ /* 0x000fe20000000800 */
[----:B------:R1:W-:Y:S01]  /*63c0*/  @!P1 LDGSTS.E.BYPASS.LTC128B.128 [R164+0xa800], desc[UR10][R20.64+0x80] ;  /* 0x0a80008014a49fae */ /* 0x0003e2000b901d4a */
[----:B------:R-:W-:-:S02]  /*63d0*/  @!P1 LEA.HI.X R9, R34, UR7, R5, 0x1, P3 ;  /* 0x0000000722099c11 */ /* 0x000fc400098f0c05 */
        /* <DEDUP_REMOVED lines=23> */
[----:B-1----:R-:W1:Y:S04]  /*6550*/  LDSM.16.M88.4 R20, [R154+0x4800] ;  /* 0x004800009a14783b */ /* 0x002e680000000200 */
[----:B------:R-:W2:Y:S04]  /*6560*/  LDSM.16.M88.4 R12, [R154+0x5000] ;  /* 0x005000009a0c783b */ /* 0x000ea80000000200 */
[----:B------:R-:W3:Y:S04]  /*6570*/  LDSM.16.M88.4 R108, [R154+0x5800] ;  /* 0x005800009a6c783b */ /* 0x000ee80000000200 */
[----:B------:R-:W-:Y:S04]  /*6580*/  LDSM.16.M88.4 R104, [R153] ;  /* 0x000000009968783b */ /* 0x000fe80000000200 */
[----:B------:R-:W5:Y:S04]  /*6590*/  LDSM.16.M88.4 R120, [R152] ;  /* 0x000000009878783b */ /* 0x000f680000000200 */
[----:B------:R-:W5:Y:S04]  /*65a0*/  LDSM.16.M88.4 R116, [R152+0x800] ;  /* 0x000800009874783b */ /* 0x000f680000000200 */
[----:B------:R-:W5:Y:S01]  /*65b0*/  LDSM.16.M88.4 R112, [R152+0x1000] ;  /* 0x001000009870783b */ /* 0x000f620000000200 */
[----:B------:R-:W3:Y:S03]  /*65c0*/  S2R R0, SR_TID.X ;  /* 0x0000000000007919 */ /* 0x000ee60000002100 */
[----:B------:R-:W0:Y:S01]  /*65d0*/  LDGDEPBAR ;  /* 0x00000000000079af */ /* 0x000e220000000000 */
[C---:B----4-:R-:W-:Y:S06]  /*65e0*/  HMMA.16816.F32 R32, R4.reuse, R28, RZ ;  /* 0x0000001c0420723c */ /* 0x050fec00000018ff */
[C---:B-1----:R-:W-:Y:S06]  /*65f0*/  HMMA.16816.F32 R24, R4.reuse, R20, RZ ;  /* 0x000000140418723c */ /* 0x042fec00000018ff */
[C---:B--2---:R-:W-:Y:S06]  /*6600*/  HMMA.16816.F32 R16, R4.reuse, R12, RZ ;  /* 0x0000000c0410723c */ /* 0x044fec00000018ff */
[C---:B------:R-:W-:Y:S06]  /*6610*/  HMMA.16816.F32 R28, R4.reuse, R30, RZ ;  /* 0x0000001e041c723c */ /* 0x040fec00000018ff */
[----:B------:R-:W-:Y:S01]  /*6620*/  HMMA.16816.F32 R20, R4, R22, RZ ;  /* 0x000000160414723c */ /* 0x000fe200000018ff */
[----:B---3--:R-:W-:-:S05]  /*6630*/  IMAD.SHL.U32 R0, R0, 0x2, RZ ;  /* 0x0000000200007824 */ /* 0x008fca00078e00ff */
[C---:B------:R-:W-:Y:S06]  /*6640*/  HMMA.16816.F32 R12, R4.reuse, R14, RZ ;  /* 0x0000000e040c723c */ /* 0x040fec00000018ff */
[C---:B------:R-:W-:Y:S06]  /*6650*/  HMMA.16816.F32 R8, R4.reuse, R108, RZ ;  /* 0x0000006c0408723c */ /* 0x040fec00000018ff */
[----:B------:R-:W-:Y:S01]  /*6660*/  HMMA.16816.F32 R4, R4, R110, RZ ;  /* 0x0000006e0404723c */ /* 0x000fe200000018ff */
[----:B------:R-:W1:Y:S05]  /*6670*/  LDSM.16.M88.4 R108, [R152+0x1800] ;  /* 0x00180000986c783b */ /* 0x000e6a0000000200 */
        /* <DEDUP_REMOVED lines=11> */
[----:B------:R-:W1:Y:S04]  /*6730*/  LDSM.16.M88.4 R104, [R151] ;  /* 0x000000009768783b */ /* 0x000e680000000200 */
[----:B------:R-:W2:Y:S01]  /*6740*/  LDSM.16.M88.4 R108, [R147+0x5800] ;  /* 0x00580000936c783b */ /* 0x000ea20000000200 */
[C---:B-1----:R-:W-:Y:S06]  /*6750*/  HMMA.16816.F32 R32, R104.reuse, R120, R32 ;  /* 0x000000786820723c */ /* 0x042fec0000001820 */
[C---:B------:R-:W-:Y:S01]  /*6760*/  HMMA.16816.F32 R28, R104.reuse, R122, R28 ;  /* 0x0000007a681c723c */ /* 0x040fe2000000181c */
[----:B------:R-:W-:Y:S05]  /*6770*/  LDSM.16.M88.4 R120, [R149] ;  /* 0x000000009578783b */ /* 0x000fea0000000200 */
        /* <DEDUP_REMOVED lines=8> */
[----:B------:R-:W1:Y:S04]  /*6800*/  LDSM.16.M88.4 R104, [R150] ;  /* 0x000000009668783b */ /* 0x000e680000000200 */
[----:B------:R-:W2:Y:S01]  /*6810*/  LDSM.16.M88.4 R108, [R149+0x1800] ;  /* 0x00180000956c783b */ /* 0x000ea20000000200 */
        /* <DEDUP_REMOVED lines=11> */
[----:B------:R-:W1:Y:S04]  /*68d0*/  LDSM.16.M88.4 R104, [R155+0x2000] ;  /* 0x002000009b68783b */ /* 0x000e680000000200 */
        /* <DEDUP_REMOVED lines=19> */
[----:B------:R-:W1:Y:S05]  /*6a10*/  LDSM.16.M88.4 R116, [R147+0x6000] ;  /* 0x006000009374783b */ /* 0x000e6a0000000200 */
[C---:B------:R-:W-:Y:S06]  /*6a20*/  HMMA.16816.F32 R16, R104.reuse, R112, R16 ;  /* 0x000000706810723c */ /* 0x040fec0000001810 */
[C---:B------:R-:W-:Y:S01]  /*6a30*/  HMMA.16816.F32 R12, R104.reuse, R114, R12 ;  /* 0x00000072680c723c */ /* 0x040fe2000000180c */
[----:B------:R-:W3:Y:S05]  /*6a40*/  LDSM.16.M88.4 R112, [R147+0x6800] ;  /* 0x006800009370783b */ /* 0x000eea0000000200 */
[C---:B--2---:R-:W-:Y:S06]  /*6a50*/  HMMA.16816.F32 R8, R104.reuse, R108, R8 ;  /* 0x0000006c6808723c */ /* 0x044fec0000001808 */
[----:B------:R-:W-:Y:S01]  /*6a60*/  HMMA.16816.F32 R4, R104, R110, R4 ;  /* 0x0000006e6804723c */ /* 0x000fe20000001804 */
[----:B------:R-:W2:Y:S04]  /*6a70*/  LDSM.16.M88.4 R104, [R147+0x7800] ;  /* 0x007800009368783b */ /* 0x000ea80000000200 */
[----:B------:R-:W4:Y:S01]  /*6a80*/  LDSM.16.M88.4 R108, [R147+0x7000] ;  /* 0x00700000936c783b */ /* 0x000f220000000200 */
[C---:B-1----:R-:W-:Y:S06]  /*6a90*/  HMMA.16816.F32 R32, R120.reuse, R116, R32 ;  /* 0x000000747820723c */ /* 0x042fec0000001820 */
[C---:B------:R-:W-:Y:S01]  /*6aa0*/  HMMA.16816.F32 R28, R120.reuse, R118, R28 ;  /* 0x00000076781c723c */ /* 0x040fe2000000181c */
[----:B------:R-:W-:Y:S05]  /*6ab0*/  LDSM.16.M88.4 R116, [R150+0x2000] ;  /* 0x002000009674783b */ /* 0x000fea0000000200 */
[C---:B---3--:R-:W-:Y:S06]  /*6ac0*/  HMMA.16816.F32 R24, R120.reuse, R112, R24 ;  /* 0x000000707818723c */ /* 0x048fec0000001818 */
[C---:B------:R-:W-:Y:S01]  /*6ad0*/  HMMA.16816.F32 R20, R120.reuse, R114, R20 ;  /* 0x000000727814723c */ /* 0x040fe20000001814 */
[----:B------:R-:W1:Y:S05]  /*6ae0*/  LDSM.16.M88.4 R112, [R149+0x2000] ;  /* 0x002000009570783b */ /* 0x000e6a0000000200 */
[C---:B--2---:R-:W-:Y:S06]  /*6af0*/  HMMA.16816.F32 R8, R120.reuse, R104, R8 ;  /* 0x000000687808723c */ /* 0x044fec0000001808 */
[C---:B------:R-:W-:Y:S01]  /*6b00*/  HMMA.16816.F32 R4, R120.reuse, R106, R4 ;  /* 0x0000006a7804723c */ /* 0x040fe20000001804 */
[----:B------:R-:W2:Y:S05]  /*6b10*/  LDSM.16.M88.4 R104, [R149+0x3000] ;  /* 0x003000009568783b */ /* 0x000eaa0000000200 */
[C---:B----4-:R-:W-:Y:S06]  /*6b20*/  HMMA.16816.F32 R16, R120.reuse, R108, R16 ;  /* 0x0000006c7810723c */ /* 0x050fec0000001810 */
[----:B------:R-:W-:Y:S01]  /*6b30*/  HMMA.16816.F32 R12, R120, R110, R12 ;  /* 0x0000006e780c723c */ /* 0x000fe2000000180c */
[----:B------:R-:W3:Y:S05]  /*6b40*/  LDSM.16.M88.4 R108, [R149+0x2800] ;  /* 0x00280000956c783b */ /* 0x000eea0000000200 */
[C---:B-1----:R-:W-:Y:S06]  /*6b50*/  HMMA.16816.F32 R32, R116.reuse, R112, R32 ;  /* 0x000000707420723c */ /* 0x042fec0000001820 */
[C---:B------:R-:W-:Y:S06]  /*6b60*/  HMMA.16816.F32 R28, R116.reuse, R114, R28 ;  /* 0x00000072741c723c */ /* 0x040fec000000181c */
[C---:B--2---:R-:W-:Y:S06]  /*6b70*/  HMMA.16816.F32 R16, R116.reuse, R104, R16 ;  /* 0x000000687410723c */ /* 0x044fec0000001810 */
[----:B------:R-:W-:Y:S01]  /*6b80*/  HMMA.16816.F32 R12, R116, R106, R12 ;  /* 0x0000006a740c723c */ /* 0x000fe2000000180c */
[----:B------:R-:W1:Y:S01]  /*6b90*/  LDSM.16.M88.4 R104, [R149+0x3800] ;  /* 0x003800009568783b */ /* 0x000e620000000200 */
[----:B------:R-:W-:-:S04]  /*6ba0*/  DEPBAR.LE SB0, 0x0 ;  /* 0x000080000000791a */ /* 0x000fc80000000000 */
[C---:B---3--:R-:W-:Y:S06]  /*6bb0*/  HMMA.16816.F32 R24, R116.reuse, R108, R24 ;  /* 0x0000006c7418723c */ /* 0x048fec0000001818 */
[----:B------:R-:W-:Y:S01]  /*6bc0*/  HMMA.16816.F32 R20, R116, R110, R20 ;  /* 0x0000006e7414723c */ /* 0x000fe20000001814 */
[----:B------:R-:W-:-:S05]  /*6bd0*/  LOP3.LUT R108, R0, 0x6, RZ, 0xc0, !PT ;  /* 0x00000006006c7812 */ /* 0x000fca00078ec0ff */
[----:B------:R-:W-:-:S04]  /*6be0*/  IMAD R108, R163, 0x40, R108 ;  /* 0x00000040a36c7824 */ /* 0x000fc800078e026c */
[C---:B------:R-:W-:Y:S02]  /*6bf0*/  VIADD R0, R108.reuse, 0x1 ;  /* 0x000000016c007836 */ /* 0x040fe40000000000 */
[C---:B------:R-:W-:Y:S02]  /*6c00*/  VIADD R101, R108.reuse, 0x8 ;  /* 0x000000086c657836 */ /* 0x040fe40000000000 */
[----:B------:R-:W-:Y:S01]  /*6c10*/  VIADD R2, R108, 0x9 ;  /* 0x000000096c027836 */ /* 0x000fe20000000000 */
[----:B------:R-:W-:Y:S01]  /*6c20*/  BAR.SYNC.DEFER_BLOCKING 0x0 ;  /* 0x0000000000007b1d */ /* 0x000fe20000010000 */
[CC--:B------:R-:W-:Y:S02]  /*6c30*/  ISETP.GE.AND P6, PT, R0.reuse, R129.reuse, PT ;  /* 0x000000810000720c */ /* 0x0c0fe40003fc6270 */
[----:B------:R-:W-:Y:S02]  /*6c40*/  ISETP.GE.AND P4, PT, R0, R128, PT ;  /* 0x000000800000720c */ /* 0x000fe40003f86270 */
[----:B------:R-:W-:-:S02]  /*6c50*/  ISETP.GE.AND P5, PT, R101, R129, PT ;  /* 0x000000816500720c */ /* 0x000fc40003fa6270 */
[----:B------:R-:W-:Y:S01]  /*6c60*/  FSEL R0, R33, -INF , !P6 ;  /* 0xff80000021007808 */ /* 0x000fe20007000000 */
[C---:B------:R-:W-:Y:S01]  /*6c70*/  VIADD R33, R108.reuse, 0x10 ;  /* 0x000000106c217836 */ /* 0x040fe20000000000 */
[-C--:B------:R-:W-:Y:S01]  /*6c80*/  ISETP.GE.AND P6, PT, R101, R128.reuse, PT ;  /* 0x000000806500720c */ /* 0x080fe20003fc6270 */
[----:B------:R-:W-:Y:S01]  /*6c90*/  VIADD R101, R108, 0x11 ;  /* 0x000000116c657836 */ /* 0x000fe20000000000 */
[----:B------:R-:W-:Y:S02]  /*6ca0*/  FSEL R35, R35, -INF , !P4 ;  /* 0xff80000023237808 */ /* 0x000fe40006000000 */
[----:B------:R-:W-:Y:S01]  /*6cb0*/  ISETP.GE.AND P4, PT, R2, R129, PT ;  /* 0x000000810200720c */ /* 0x000fe20003f86270 */
[----:B-1----:R-:W-:Y:S01]  /*6cc0*/  HMMA.16816.F32 R8, R116, R104, R8 ;  /* 0x000000687408723c */ /* 0x002fe20000001808 */
[----:B------:R-:W-:Y:S02]  /*6cd0*/  FSEL R28, R28, -INF , !P5 ;  /* 0xff8000001c1c7808 */ /* 0x000fe40006800000 */
[----:B------:R-:W-:-:S02]  /*6ce0*/  ISETP.GE.AND P5, PT, R2, R128, PT ;  /* 0x000000800200720c */ /* 0x000fc40003fa6270 */
[----:B------:R-:W-:Y:S01]  /*6cf0*/  FSEL R113, R30, -INF , !P6 ;  /* 0xff8000001e717808 */ /* 0x000fe20007000000 */
[C---:B------:R-:W-:Y:S01]  /*6d00*/  VIADD R30, R108.reuse, 0x18 ;  /* 0x000000186c1e7836 */ /* 0x040fe20000000000 */
[-C--:B------:R-:W-:Y:S01]  /*6d10*/  ISETP.GE.AND P6, PT, R33, R129.reuse, PT ;  /* 0x000000812100720c */ /* 0x080fe20003fc6270 */
[----:B------:R-:W-:Y:S01]  /*6d20*/  HMMA.16816.F32 R4, R116, R106, R4 ;  /* 0x0000006a7404723c */ /* 0x000fe20000001804 */
[----:B------:R-:W-:Y:S01]  /*6d30*/  FSEL R2, R29, -INF , !P4 ;  /* 0xff8000001d027808 */ /* 0x000fe20006000000 */
[----:B------:R-:W-:Y:S01]  /*6d40*/  VIADD R29, R108, 0x19 ;  /* 0x000000196c1d7836 */ /* 0x000fe20000000000 */
[----:B------:R-:W-:Y:S02]  /*6d50*/  ISETP.GE.AND P4, PT, R33, R128, PT ;  /* 0x000000802100720c */ /* 0x000fe40003f86270 */
[----:B------:R-:W-:Y:S02]  /*6d60*/  FSEL R33, R31, -INF , !P5 ;  /* 0xff8000001f217808 */ /* 0x000fe40006800000 */
[----:B------:R-:W-:-:S02]  /*6d70*/  ISETP.GE.AND P5, PT, R101, R129, PT ;  /* 0x000000816500720c */ /* 0x000fc40003fa6270 */
[----:B------:R-:W-:Y:S02]  /*6d80*/  FSEL R114, R24, -INF , !P6 ;  /* 0xff80000018727808 */ /* 0x000fe40007000000 */
[-C--:B------:R-:W-:Y:S02]  /*6d90*/  ISETP.GE.AND P6, PT, R101, R128.reuse, PT ;  /* 0x000000806500720c */ /* 0x080fe40003fc6270 */
[----:B------:R-:W-:Y:S01]  /*6da0*/  FSEL R137, R26, -INF , !P4 ;  /* 0xff8000001a897808 */ /* 0x000fe20006000000 */
[----:B------:R-:W-:Y:S01]  /*6db0*/  VIADD R26, R108, 0x20 ;  /* 0x000000206c1a7836 */ /* 0x000fe20000000000 */
[----:B------:R-:W-:Y:S02]  /*6dc0*/  FSEL R24, R25, -INF , !P5 ;  /* 0xff80000019187808 */ /* 0x000fe40006800000 */
[C---:B------:R-:W-:Y:S02]  /*6dd0*/  ISETP.GE.AND P4, PT, R30.reuse, R129, PT ;  /* 0x000000811e00720c */ /* 0x040fe40003f86270 */
[----:B------:R-:W-:-:S02]  /*6de0*/  ISETP.GE.AND P5, PT, R30, R128, PT ;  /* 0x000000801e00720c */ /* 0x000fc40003fa6270 */
[----:B------:R-:W-:Y:S02]  /*6df0*/  FSEL R135, R27, -INF , !P6 ;  /* 0xff8000001b877808 */ /* 0x000fe40007000000 */
[CC--:B------:R-:W-:Y:S02]  /*6e00*/  ISETP.GE.AND P6, PT, R29.reuse, R129.reuse, PT ;  /* 0x000000811d00720c */ /* 0x0c0fe40003fc6270 */
[----:B------:R-:W-:Y:S02]  /*6e10*/  FSEL R20, R20, -INF , !P4 ;  /* 0xff80000014147808 */ /* 0x000fe40006000000 */
[----:B------:R-:W-:Y:S02]  /*6e20*/  FSEL R25, R22, -INF , !P5 ;  /* 0xff80000016197808 */ /* 0x000fe40006800000 */
[----:B------:R-:W-:Y:S02]  /*6e30*/  ISETP.GE.AND P4, PT, R29, R128, PT ;  /* 0x000000801d00720c */ /* 0x000fe40003f86270 */
[----:B------:R-:W-:Y:S01]  /*6e40*/  FSEL R22, R21, -INF , !P6 ;  /* 0xff80000015167808 */ /* 0x000fe20007000000 */
[C---:B------:R-:W-:Y:S01]  /*6e50*/  VIADD R21, R108.reuse, 0x21 ;  /* 0x000000216c157836 */ /* 0x040fe20000000000 */
[----:B------:R-:W-:Y:S01]  /*6e60*/  FSEL R27, R23, -INF , !P4 ;  /* 0xff800000171b7808 */ /* 0x000fe20006000000 */
[----:B------:R-:W-:Y:S01]  /*6e70*/  VIADD R23, R108, 0x28 ;  /* 0x000000286c177836 */ /* 0x000fe20000000000 */
[----:B------:R-:W-:-:S02]  /*6e80*/  ISETP.GE.AND P5, PT, R26, R129, PT ;  /* 0x000000811a00720c */ /* 0x000fc40003fa6270 */
[-C--:B------:R-:W-:Y:S02]  /*6e90*/  ISETP.GE.AND P6, PT, R26, R128.reuse, PT ;  /* 0x000000801a00720c */ /* 0x080fe40003fc6270 */
[CC--:B------:R-:W-:Y:S02]  /*6ea0*/  ISETP.GE.AND P4, PT, R21.reuse, R129.reuse, PT ;  /* 0x000000811500720c */ /* 0x0c0fe40003f86270 */
[----:B------:R-:W-:Y:S01]  /*6eb0*/  FSEL R120, R16, -INF , !P5 ;  /* 0xff80000010787808 */ /* 0x000fe20006800000 */
[----:B------:R-:W-:Y:S01]  /*6ec0*/  VIADD R16, R108, 0x29 ;  /* 0x000000296c107836 */ /* 0x000fe20000000000 */
[----:B------:R-:W-:Y:S02]  /*6ed0*/  FSEL R123, R18, -INF , !P6 ;  /* 0xff800000127b7808 */ /* 0x000fe40007000000 */
[----:B------:R-:W-:Y:S02]  /*6ee0*/  ISETP.GE.AND P5, PT, R21, R128, PT ;  /* 0x000000801500720c */ /* 0x000fe40003fa6270 */
[----:B------:R-:W-:-:S02]  /*6ef0*/  ISETP.GE.AND P6, PT, R23, R129, PT ;  /* 0x000000811700720c */ /* 0x000fc40003fc6270 */
[----:B------:R-:W-:Y:S01]  /*6f00*/  FSEL R122, R17, -INF , !P4 ;  /* 0xff800000117a7808 */ /* 0x000fe20006000000 */
[----:B------:R-:W-:Y:S01]  /*6f10*/  VIADD R17, R108, 0x30 ;  /* 0x000000306c117836 */ /* 0x000fe20000000000 */
[-C--:B------:R-:W-:Y:S02]  /*6f20*/  ISETP.GE.AND P4, PT, R23, R128.reuse, PT ;  /* 0x000000801700720c */ /* 0x080fe40003f86270 */
[----:B------:R-:W-:Y:S02]  /*6f30*/  FSEL R133, R19, -INF , !P5 ;  /* 0xff80000013857808 */ /* 0x000fe40006800000 */
[----:B------:R-:W-:Y:S01]  /*6f40*/  FSEL R134, R12, -INF , !P6 ;  /* 0xff8000000c867808 */ /* 0x000fe20007000000 */
[----:B------:R-:W-:Y:S01]  /*6f50*/  VIADD R12, R108, 0x31 ;  /* 0x000000316c0c7836 */ /* 0x000fe20000000000 */
[C---:B------:R-:W-:Y:S02]  /*6f60*/  ISETP.GE.AND P5, PT, R16.reuse, R129, PT ;  /* 0x000000811000720c */ /* 0x040fe40003fa6270 */
[----:B------:R-:W-:-:S02]  /*6f70*/  ISETP.GE.AND P6, PT, R16, R128, PT ;  /* 0x000000801000720c */ /* 0x000fc40003fc6270 */
[----:B------:R-:W-:Y:S02]  /*6f80*/  FSEL R125, R14, -INF , !P4 ;  /* 0xff8000000e7d7808 */ /* 0x000fe40006000000 */
[-C--:B------:R-:W-:Y:S02]  /*6f90*/  ISETP.GE.AND P4, PT, R17, R129.reuse, PT ;  /* 0x000000811100720c */ /* 0x080fe40003f86270 */
[----:B------:R-:W-:Y:S01]  /*6fa0*/  FSEL R132, R13, -INF , !P5 ;  /* 0xff8000000d847808 */ /* 0x000fe20006800000 */
[----:B------:R-:W-:Y:S01]  /*6fb0*/  VIADD R13, R108, 0x38 ;  /* 0x000000386c0d7836 */ /* 0x000fe20000000000 */
[----:B------:R-:W-:Y:S02]  /*6fc0*/  FSEL R121, R15, -INF , !P6 ;  /* 0xff8000000f797808 */ /* 0x000fe40007000000 */
[----:B------:R-:W-:Y:S02]  /*6fd0*/  ISETP.GE.AND P6, PT, R12, R129, PT ;  /* 0x000000810c00720c */ /* 0x000fe40003fc6270 */
[----:B------:R-:W-:Y:S01]  /*6fe0*/  FSEL R109, R8, -INF , !P4 ;  /* 0xff800000086d7808 */ /* 0x000fe20006000000 */
[----:B------:R-:W-:Y:S01]  /*6ff0*/  VIADD R8, R108, 0x39 ;  /* 0x000000396c087836 */ /* 0x000fe20000000000 */
[----:B------:R-:W-:-:S02]  /*7000*/  ISETP.GE.AND P5, PT, R17, R128, PT ;  /* 0x000000801100720c */ /* 0x000fc40003fa6270 */
[-C--:B------:R-:W-:Y:S02]  /*7010*/  ISETP.GE.AND P4, PT, R12, R128.reuse, PT ;  /* 0x000000800c00720c */ /* 0x080fe40003f86270 */
[----:B------:R-:W-:Y:S02]  /*7020*/  FSEL R110, R9, -INF , !P6 ;  /* 0xff800000096e7808 */ /* 0x000fe40007000000 */
[----:B------:R-:W-:Y:S02]  /*7030*/  FSEL R106, R10, -INF , !P5 ;  /* 0xff8000000a6a7808 */ /* 0x000fe40006800000 */
[----:B------:R-:W-:Y:S02]  /*7040*/  ISETP.GE.AND P6, PT, R13, R128, PT ;  /* 0x000000800d00720c */ /* 0x000fe40003fc6270 */
[----:B------:R-:W-:Y:S02]  /*7050*/  FSEL R105, R11, -INF , !P4 ;  /* 0xff8000000b697808 */ /* 0x000fe40006000000 */
[----:B------:R-:W-:-:S02]  /*7060*/  ISETP.GE.AND P5, PT, R13, R129, PT ;  /* 0x000000810d00720c */ /* 0x000fc40003fa6270 */
[-C--:B------:R-:W-:Y:S02]  /*7070*/  ISETP.GE.AND P4, PT, R108, R129.reuse, PT ;  /* 0x000000816c00720c */ /* 0x080fe40003f86270 */
[----:B------:R-:W-:Y:S02]  /*7080*/  FSEL R101, R6, -INF , !P6 ;  /* 0xff80000006657808 */ /* 0x000fe40007000000 */
[----:B------:R-:W-:Y:S02]  /*7090*/  FSEL R111, R4, -INF , !P5 ;  /* 0xff800000046f7808 */ /* 0x000fe40006800000 */
[----:B------:R-:W-:Y:S02]  /*70a0*/  FSEL R6, R32, -INF , !P4 ;  /* 0xff80000020067808 */ /* 0x000fe40006000000 */
[----:B------:R-:W-:Y:S02]  /*70b0*/  ISETP.GE.AND P5, PT, R108, R128, PT ;  /* 0x000000806c00720c */ /* 0x000fe40003fa6270 */
        /* <DEDUP_REMOVED lines=55> */
[----:B------:R-:W-:-:S04]  /*7430*/  IMAD.WIDE.U32 R12, R10, R102, RZ ;  /* 0x000000660a0c7225 */ /* 0x000fc800078e00ff */
[----:B------:R-:W-:-:S04]  /*7440*/  IMAD R7, R7, R102, RZ ;  /* 0x0000006607077224 */ /* 0x000fc800078e02ff */
[----:B------:R-:W-:-:S04]  /*7450*/  IMAD R7, R10, R103, R7 ;  /* 0x000000670a077224 */ /* 0x000fc800078e0207 */
[----:B------:R-:W-:Y:S01]  /*7460*/  IMAD.IADD R13, R13, 0x1, R7 ;  /* 0x000000010d0d7824 */ /* 0x000fe200078e0207 */
[----:B--2---:R-:W-:-:S04]  /*7470*/  IADD3 R8, -R11, R8, RZ ;  /* 0x000000080b087210 */ /* 0x004fc80007ffe1ff */
[----:B------:R-:W-:Y:S01]  /*7480*/  SHF.R.S32.HI R11, RZ, 0x1f, R8 ;  /* 0x0000001fff0b7819 */ /* 0x000fe20000011408 */
[----:B-1----:R-:W-:-:S04]  /*7490*/  IMAD.WIDE.U32 R12, R8, R4, R12 ;  /* 0x00000004080c7225 */ /* 0x002fc800078e000c */
[----:B------:R-:W-:-:S04]  /*74a0*/  IMAD R11, R11, R4, RZ ;  /* 0x000000040b0b7224 */ /* 0x000fc800078e02ff */
[----:B------:R-:W-:Y:S02]  /*74b0*/  IMAD R5, R8, R5, R11 ;  /* 0x0000000508057224 */ /* 0x000fe400078e020b */
[----:B------:R-:W-:-:S03]  /*74c0*/  IMAD.MOV.U32 R7, RZ, RZ, R12 ;  /* 0x000000ffff077224 */ /* 0x000fc600078e000c */
[----:B------:R-:W-:Y:S01]  /*74d0*/  IADD3 R8, R13, R5, RZ ;  /* 0x000000050d087210 */ /* 0x000fe20007ffe0ff */
[----:B------:R-:W-:Y:S06]  /*74e0*/  BRA `(.L_x_5465) ;  /* 0x0000000000087947 */ /* 0x000fec0003800000 */
.L_x_5464:
[----:B------:R-:W-:-:S04]  /*74f0*/  LEA R7, -R102, RZ, 0x6 ;  /* 0x000000ff66077211 */ /* 0x000fc800078e31ff */
[----:B------:R-:W-:-:S07]  /*7500*/  SHF.R.S32.HI R8, RZ, 0x1f, R7 ;  /* 0x0000001fff087819 */ /* 0x000fce0000011407 */
.L_x_5465:
[-C--:B------:R-:W-:Y:S01]  /*7510*/  @!P1 IADD3 R5, P3, R126, R7.reuse, RZ ;  /* 0x000000077e059210 */ /* 0x080fe20007f7e0ff */
[----:B------:R1:W-:Y:S01]  /*7520*/  @P2 STS.128 [R164+0x4000], RZ ;  /* 0x004000ffa4002388 */ /* 0x0003e20000000c00 */
[----:B------:R-:W-:Y:S01]  /*7530*/  @!P2 LEA R118, P4, R7, R176, 0x1 ;  /* 0x000000b00776a211 */ /* 0x000fe200078808ff */
[----:B------:R-:W-:Y:S01]  /*7540*/  BSSY B0, `(.L_x_5466) ;  /* 0x0000045000007945 */ /* 0x000fe20003800000 */
[----:B------:R-:W-:Y:S01]  /*7550*/  @!P2 IADD3 R11, P5, R159, R7, RZ ;  /* 0x000000079f0ba210 */ /* 0x000fe20007fbe0ff */
[--C-:B------:R-:W-:Y:S01]  /*7560*/  @!P1 IMAD.X R4, R127, 0x1, R8.reuse, P3 ;  /* 0x000000017f049824 */ /* 0x100fe200018e0608 */
[----:B------:R-:W-:Y:S02]  /*7570*/  @!P1 LEA R116, P3, R5, UR8, 0x1 ;  /* 0x0000000805749c11 */ /* 0x000fe4000f8608ff */
[--C-:B------:R-:W-:Y:S01]  /*7580*/  @!P2 LEA.HI.X R119, R7, R177, R8.reuse, 0x1, P4 ;  /* 0x000000b10777a211 */ /* 0x100fe200020f0c08 */
[----:B------:R-:W-:Y:S01]  /*7590*/  @!P2 IMAD.X R10, R158, 0x1, R8, P5 ;  /* 0x000000019e0aa824 */ /* 0x000fe200028e0608 */
[----:B------:R-:W-:-:S02]  /*75a0*/  @!P1 LEA.HI.X R117, R5, UR9, R4, 0x1, P3 ;  /* 0x0000000905759c11 */ /* 0x000fc400098f0c04 */
[-CC-:B------:R-:W-:Y:S01]  /*75b0*/  IADD3 R5, P4, P3, R159, R7.reuse, R159.reuse ;  /* 0x000000079f057210 */ /* 0x180fe20007b9e09f */
[----:B------:R-:W-:Y:S01]  /*75c0*/  @!PT LDS RZ, [RZ] ;  /* 0x00000000fffff984 */ /* 0x000fe20000000800 */
[----:B------:R-:W-:Y:S01]  /*75d0*/  @!PT LDS RZ, [RZ] ;  /* 0x00000000fffff984 */ /* 0x000fe20000000800 */
[----:B------:R-:W-:Y:S01]  /*75e0*/  @!PT LDS RZ, [RZ] ;  /* 0x00000000fffff984 */ /* 0x000fe20000000800 */
[----:B------:R1:W-:Y:S01]  /*75f0*/  @!P2 LDGSTS.E.BYPASS.LTC128B.128 [R164+0x4000], desc[UR10][R118.64] ;  /* 0x0400000076a4afae */ /* 0x0003e2000b901d4a */
[----:B------:R-:W-:Y:S02]  /*7600*/  @!P1 IADD3 R13, P6, P5, R126, R7, R159 ;  /* 0x000000077e0d9210 */ /* 0x000fe40007dde09f */
[-CC-:B------:R-:W-:Y:S01]  /*7610*/  IADD3.X R4, R158, R8.reuse, R158.reuse, P4, P3 ;  /* 0x000000089e047210 */ /* 0x180fe200027e649e */
[----:B------:R1:W-:Y:S01]  /*7620*/  @P1 STS.128 [R164+0x6000], RZ ;  /* 0x006000ffa4001388 */ /* 0x0003e20000000c00 */
[----:B------:R-:W-:Y:S02]  /*7630*/  @!P1 IADD3 R15, P3, R126, R5, RZ ;  /* 0x000000057e0f9210 */ /* 0x000fe40007f7e0ff */
[----:B------:R-:W-:Y:S01]  /*7640*/  @!P1 IADD3.X R12, R127, R8, R158, P6, P5 ;  /* 0x000000087f0c9210 */ /* 0x000fe200037ea49e */
[----:B------:R-:W-:Y:S01]  /*7650*/  @!PT LDS RZ, [RZ] ;  /* 0x00000000fffff984 */ /* 0x000fe20000000800 */
[----:B------:R-:W-:Y:S01]  /*7660*/  @!PT LDS RZ, [RZ] ;  /* 0x00000000fffff984 */ /* 0x000fe20000000800 */
[----:B------:R-:W-:Y:S01]  /*7670*/  @!PT LDS RZ, [RZ] ;  /* 0x00000000fffff984 */ /* 0x000fe20000000800 */
[----:B------:R1:W-:Y:S01]  /*7680*/  @!P1 LDGSTS.E.BYPASS.LTC128B.128 [R164+0x6000], desc[UR10][R116.64+0x80] ;  /* 0x0600008074a49fae */ /* 0x0003e2000b901d4a */
[----:B------:R-:W-:Y:S01]  /*7690*/  @!P2 LEA R30, P5, R11, R176, 0x1 ;  /* 0x000000b00b1ea211 */ /* 0x000fe200078a08ff */
[----:B------:R-:W-:Y:S01]  /*76a0*/  @!P1 IMAD.X R14, R127, 0x1, R4, P3 ;  /* 0x000000017f0e9824 */ /* 0x000fe200018e0604 */
[----:B------:R-:W-:Y:S01]  /*76b0*/  @!P1 LEA R18, P4, R13, UR8, 0x1 ;  /* 0x000000080d129c11 */ /* 0x000fe2000f8808ff */
[----:B------:R1:W-:Y:S01]  /*76c0*/  @P2 STS.128 [R164+0x4800], RZ ;  /* 0x004800ffa4002388 */ /* 0x0003e20000000c00 */
[----:B------:R-:W-:-:S02]  /*76d0*/  @!P1 LEA R16, P3, R15, UR8, 0x1 ;  /* 0x000000080f109c11 */ /* 0x000fc4000f8608ff */
[----:B------:R-:W-:Y:S02]  /*76e0*/  @!P2 LEA.HI.X R31, R11, R177, R10, 0x1, P5 ;  /* 0x000000b10b1fa211 */ /* 0x000fe400028f0c0a */
[----:B------:R-:W-:Y:S02]  /*76f0*/  @!P1 LEA.HI.X R19, R13, UR9, R12, 0x1, P4 ;  /* 0x000000090d139c11 */ /* 0x000fe4000a0f0c0c */
[----:B------:R-:W-:Y:S01]  /*7700*/  @!P1 LEA.HI.X R17, R15, UR9, R14, 0x1, P3 ;  /* 0x000000090f119c11 */ /* 0x000fe200098f0c0e */
[----:B------:R-:W-:Y:S01]  /*7710*/  @!PT LDS RZ, [RZ] ;  /* 0x00000000fffff984 */ /* 0x000fe20000000800 */
[----:B------:R-:W-:Y:S01]  /*7720*/  @!PT LDS RZ, [RZ] ;  /* 0x00000000fffff984 */ /* 0x000fe20000000800 */
[----:B------:R-:W-:Y:S01]  /*7730*/  @!PT LDS RZ, [RZ] ;  /* 0x00000000fffff984 */ /* 0x000fe20000000800 */
[----:B------:R1:W-:Y:S01]  /*7740*/  @!P2 LDGSTS.E.BYPASS.LTC128B.128 [R164+0x4800], desc[UR10][R30.64] ;  /* 0x048000001ea4afae */ /* 0x0003e2000b901d4a */
[----:B------:R-:W-:Y:S02]  /*7750*/  @!P2 LEA R12, P4, R5, R176, 0x1 ;  /* 0x000000b0050ca211 */ /* 0x000fe400078808ff */
[----:B------:R-:W-:Y:S01]  /*7760*/  IADD3 R11, P3, R159, R5, RZ ;  /* 0x000000059f0b7210 */ /* 0x000fe20007f7e0ff */
[----:B------:R1:W-:Y:S01]  /*7770*/  @P1 STS.128 [R164+0x6800], RZ ;  /* 0x006800ffa4001388 */ /* 0x0003e20000000c00 */
[----:B------:R-:W-:-:S03]  /*7780*/  @!P2 LEA.HI.X R13, R5, R177, R4, 0x1, P4 ;  /* 0x000000b1050da211 */ /* 0x000fc600020f0c04 */
        /* <DEDUP_REMOVED lines=26> */
[----:B------:R-:W-:-:S04]  /*7930*/  LEA R10, P1, R11, UR8, 0x1 ;  /* 0x000000080b0a7c11 */ /* 0x000fc8000f8208ff */
[----:B------:R-:W-:-:S05]  /*7940*/  LEA.HI.X R11, R11, UR9, R4, 0x1, P1 ;  /* 0x000000090b0b7c11 */ /* 0x000fca00088f0c04 */
[----:B------:R-:W-:Y:S01]  /*7950*/  @!PT LDS RZ, [RZ] ;  /* 0x00000000fffff984 */ /* 0x000fe20000000800 */
[----:B------:R-:W-:Y:S01]  /*7960*/  @!PT LDS RZ, [RZ] ;  /* 0x00000000fffff984 */ /* 0x000fe20000000800 */
[----:B------:R-:W-:Y:S01]  /*7970*/  @!PT LDS RZ, [RZ] ;  /* 0x00000000fffff984 */ /* 0x000fe20000000800 */
[----:B------:R2:W-:Y:S04]  /*7980*/  LDGSTS.E.BYPASS.LTC128B.128 [R164+0x7800], desc[UR10][R10.64+0x80] ;  /* 0x078000800aa47fae */ /* 0x0005e8000b901d4a */
.L_x_5467:
[----:B------:R-:W-:Y:S05]  /*7990*/  BSYNC B0 ;  /* 0x0000000000007941 */ /* 0x000fea0003800000 */
.L_x_5466:
[----:B------:R-:W0:Y:S01]  /*79a0*/  LDGDEPBAR ;  /* 0x00000000000079af */ /* 0x000e220000000000 */
[----:B------:R-:W-:-:S04]  /*79b0*/  LEA R176, P1, R7, R176, 0x1 ;  /* 0x000000b007b07211 */ /* 0x000fc800078208ff */
[----:B------:R-:W-:-:S09]  /*79c0*/  LEA.HI.X R177, R7, R177, R8, 0x1, P1 ;  /* 0x000000b107b17211 */ /* 0x000fd200008f0c08 */
.L_x_5463:
[----:B------:R-:W-:Y:S01]  /*79d0*/  FMNMX.FTZ R4, R3, R9, !PT ;  /* 0x0000000903047209 */ /* 0x000fe20007810000 */
[----:B-1----:R-:W-:Y:S01]  /*79e0*/  LDSM.16.MT88.4 R12, [R145+0x8000] ;  /* 0x00800000910c783b */ /* 0x002fe20000004200 */
        /* <DEDUP_REMOVED lines=48> */
[--C-:B------:R-:W-:Y:S01]  /*7cf0*/  FFMA.FTZ R33, R33, UR12, -R108.reuse ;  /* 0x0000000c21217c23 */ /* 0x100fe2000801086c */
[----:B--2---:R-:W1:Y:S01]  /*7d00*/  LDSM.16.MT88.4 R8, [R148+0x8000] ;  /* 0x008000009408783b */ /* 0x004e620000004200 */
[----:B------:R-:W-:Y:S01]  /*7d10*/  FADD.FTZ R4, R100, -R5 ;  /* 0x8000000564047221 */ /* 0x000fe20000010000 */
[--C-:B------:R-:W-:Y:S01]  /*7d20*/  FFMA.FTZ R104, R6, UR12, -R103.reuse ;  /* 0x0000000c06687c23 */ /* 0x100fe20008010867 */
[----:B------:R-:W-:Y:S01]  /*7d30*/  FSEL R6, R31, RZ, P1 ;  /* 0x000000ff1f067208 */ /* 0x000fe20000800000 */
[--C-:B------:R-:W-:Y:S01]  /*7d40*/  FFMA.FTZ R29, R28, UR12, -R103.reuse ;  /* 0x0000000c1c1d7c23 */ /* 0x100fe20008010867 */
[--C-:B------:R-:W-:Y:S01]  /*7d50*/  FFMA.FTZ R28, R2, UR12, -R103.reuse ;  /* 0x0000000c021c7c23 */ /* 0x100fe20008010867 */
[--C-:B------:R-:W-:Y:S01]  /*7d60*/  FFMA.FTZ R30, R0, UR12, -R103.reuse ;  /* 0x0000000c001e7c23 */ /* 0x100fe20008010867 */
[----:B------:R-:W-:Y:S01]  /*7d70*/  FFMA.FTZ R2, R35, UR12, -R108 ;  /* 0x0000000c23027c23 */ /* 0x000fe2000801086c */
[----:B------:R-:W-:Y:S01]  /*7d80*/  FADD.FTZ R3, R3, -R6 ;  /* 0x8000000603037221 */ /* 0x000fe20000010000 */
[--C-:B------:R-:W-:Y:S01]  /*7d90*/  FFMA.FTZ R0, R113, UR12, -R108.reuse ;  /* 0x0000000c71007c23 */ /* 0x100fe2000801086c */
[----:B------:R-:W-:Y:S01]  /*7da0*/  FMUL.FTZ R35, R4, UR12 ;  /* 0x0000000c04237c20 */ /* 0x000fe20008410000 */
[----:B------:R-:W-:Y:S01]  /*7db0*/  MUFU.EX2 R104, R104 ;  /* 0x0000006800687308 */ /* 0x000fe20000000800 */
[----:B------:R-:W-:Y:S01]  /*7dc0*/  FMUL.FTZ R3, R3, UR12 ;  /* 0x0000000c03037c20 */ /* 0x000fe20008410000 */
        /* <DEDUP_REMOVED lines=16> */
[----:B------:R-:W-:Y:S01]  /*7ed0*/  FFMA.FTZ R129, R132, UR12, -R103 ;  /* 0x0000000c84817c23 */ /* 0x000fe20008010867 */
[--C-:B------:R-:W-:Y:S01]  /*7ee0*/  FFMA.FTZ R123, R133, UR12, -R108.reuse ;  /* 0x0000000c857b7c23 */ /* 0x100fe2000801086c */
[--C-:B------:R-:W-:Y:S01]  /*7ef0*/  FFMA.FTZ R128, R125, UR12, -R108.reuse ;  /* 0x0000000c7d807c23 */ /* 0x100fe2000801086c */
[--C-:B------:R-:W-:Y:S01]  /*7f00*/  FFMA.FTZ R121, R121, UR12, -R108.reuse ;  /* 0x0000000c79797c23 */ /* 0x100fe2000801086c */
[----:B------:R-:W-:-:S02]  /*7f10*/  FFMA.FTZ R101, R101, UR12, -R108 ;  /* 0x0000000c65657c23 */ /* 0x000fc4000801086c */
[----:B------:R-:W3:Y:S01]  /*7f20*/  MUFU.EX2 R28, R28 ;  /* 0x0000001c001c7308 */ /* 0x000ee20000000800 */
[----:B--2---:R-:W-:-:S07]  /*7f30*/  F2FP.F16.F32.PACK_AB R4, R30, R104 ;  /* 0x000000681e04723e */ /* 0x004fce00000000ff */
[----:B------:R-:W-:Y:S08]  /*7f40*/  MUFU.EX2 R34, R34 ;  /* 0x0000002200227308 */ /* 0x000ff00000000800 */
[----:B------:R-:W2:Y:S01]  /*7f50*/  MUFU.EX2 R2, R2 ;  /* 0x0000000200027308 */ /* 0x000ea20000000800 */
[----:B---3--:R-:W-:-:S07]  /*7f60*/  F2FP.F16.F32.PACK_AB R6, R28, R29 ;  /* 0x0000001d1c06723e */ /* 0x008fce00000000ff */
[----:B------:R-:W-:Y:S08]  /*7f70*/  MUFU.EX2 R0, R0 ;  /* 0x0000000000007308 */ /* 0x000ff00000000800 */
[----:B------:R-:W3:Y:S01]  /*7f80*/  MUFU.EX2 R33, R33 ;  /* 0x0000002100217308 */ /* 0x000ee20000000800 */
[----:B--2---:R-:W-:-:S07]  /*7f90*/  F2FP.F16.F32.PACK_AB R5, R2, R34 ;  /* 0x000000220205723e */ /* 0x004fce00000000ff */
[----:B------:R-:W2:Y:S08]  /*7fa0*/  MUFU.EX2 R35, R35 ;  /* 0x0000002300237308 */ /* 0x000eb00000000800 */
[----:B------:R-:W4:Y:S01]  /*7fb0*/  MUFU.EX2 R3, R3 ;  /* 0x0000000300037308 */ /* 0x000f220000000800 */
[----:B---3--:R-:W-:-:S07]  /*7fc0*/  F2FP.F16.F32.PACK_AB R7, R33, R0 ;  /* 0x000000002107723e */ /* 0x008fce00000000ff */
        /* <DEDUP_REMOVED lines=9> */
[-C--:B----4-:R-:W-:Y:S01]  /*8060*/  FMUL.FTZ R98, R98, R3.reuse ;  /* 0x0000000362627220 */ /* 0x090fe20000410000 */
        /* <DEDUP_REMOVED lines=9> */
[----:B------:R-:W-:Y:S01]  /*8100*/  FMUL.FTZ R41, R41, R35 ;  /* 0x0000002329297220 */ /* 0x000fe20000410000 */
[-C--:B------:R-:W-:Y:S01]  /*8110*/  FMUL.FTZ R42, R42, R3.reuse ;  /* 0x000000032a2a7220 */ /* 0x080fe20000410000 */
[----:B------:R-:W-:Y:S01]  /*8120*/  FMUL.FTZ R43, R43, R3 ;  /* 0x000000032b2b7220 */ /* 0x000fe20000410000 */
[-C--:B------:R-:W-:Y:S01]  /*8130*/  FMUL.FTZ R44, R44, R35.reuse ;  /* 0x000000232c2c7220 */ /* 0x080fe20000410000 */
[C---:B------:R-:W-:Y:S01]  /*8140*/  HMMA.16816.F32 R36, R4.reuse, R10, R36 ;  /* 0x0000000a0424723c */ /* 0x040fe20000001824 */
[----:B------:R-:W1:Y:S01]  /*8150*/  LDSM.16.MT88.4 R8, [R144+0x8000] ;  /* 0x008000009008783b */ /* 0x000e620000004200 */
[----:B------:R-:W-:Y:S01]  /*8160*/  FMUL.FTZ R45, R45, R35 ;  /* 0x000000232d2d7220 */ /* 0x000fe20000410000 */
        /* <DEDUP_REMOVED lines=21> */
[C---:B------:R-:W-:Y:S01]  /*82c0*/  HMMA.16816.F32 R40, R4.reuse, R16, R40 ;  /* 0x000000100428723c */ /* 0x040fe20000001828 */
[-C--:B------:R-:W-:Y:S01]  /*82d0*/  FMUL.FTZ R64, R64, R35.reuse ;  /* 0x0000002340407220 */ /* 0x080fe20000410000 */
[-C--:B------:R-:W-:Y:S01]  /*82e0*/  FMUL.FTZ R65, R65, R35.reuse ;  /* 0x0000002341417220 */ /* 0x080fe20000410000 */
[-C--:B------:R-:W-:Y:S01]  /*82f0*/  FMUL.FTZ R68, R68, R35.reuse ;  /* 0x0000002344447220 */ /* 0x080fe20000410000 */
[----:B------:R-:W-:Y:S01]  /*8300*/  FMUL.FTZ R69, R69, R35 ;  /* 0x0000002345457220 */ /* 0x000fe20000410000 */
[-C--:B------:R-:W-:Y:S01]  /*8310*/  FMUL.FTZ R66, R66, R3.reuse ;  /* 0x0000000342427220 */ /* 0x080fe20000410000 */
[C---:B------:R-:W-:Y:S01]  /*8320*/  HMMA.16816.F32 R44, R4.reuse, R18, R44 ;  /* 0x00000012042c723c */ /* 0x040fe2000000182c */
[----:B------:R-:W3:Y:S01]  /*8330*/  LDSM.16.MT88.4 R16, [R148+0xa000] ;  /* 0x00a000009410783b */ /* 0x000ee20000004200 */
[-C--:B------:R-:W-:Y:S01]  /*8340*/  FMUL.FTZ R67, R67, R3.reuse ;  /* 0x0000000343437220 */ /* 0x080fe20000410000 */
        /* <DEDUP_REMOVED lines=20> */
[----:B--2---:R-:W-:Y:S01]  /*8490*/  HMMA.16816.F32 R72, R4, R12, R72 ;  /* 0x0000000c0448723c */ /* 0x004fe20000001848 */
[----:B------:R-:W-:Y:S01]  /*84a0*/  FMUL.FTZ R87, R87, R3 ;  /* 0x0000000357577220 */ /* 0x000fe20000410000 */
[----:B------:R-:W2:Y:S01]  /*84b0*/  MUFU.EX2 R115, R115 ;  /* 0x0000007300737308 */ /* 0x000ea20000000800 */
[----:B------:R-:W-:Y:S01]  /*84c0*/  FFMA.FTZ R35, R181, R35, R104 ;  /* 0x00000023b5237223 */ /* 0x000fe20000010068 */
[----:B------:R-:W-:-:S02]  /*84d0*/  FFMA.FTZ R3, R179, R3, R34 ;  /* 0x00000003b3037223 */ /* 0x000fc40000010022 */
[C---:B------:R-:W-:Y:S01]  /*84e0*/  HMMA.16816.F32 R76, R4.reuse, R14, R76 ;  /* 0x0000000e044c723c */ /* 0x040fe2000000184c */
[----:B------:R-:W4:Y:S01]  /*84f0*/  LDSM.16.MT88.4 R12, [R144+0xa000] ;  /* 0x00a00000900c783b */ /* 0x000f220000004200 */
[----:B------:R-:W-:Y:S01]  /*8500*/  FADD.FTZ R30, R30, R35 ;  /* 0x000000231e1e7221 */ /* 0x000fe20000010000 */
[----:B------:R-:W-:Y:S01]  /*8510*/  FADD.FTZ R3, R2, R3 ;  /* 0x0000000302037221 */ /* 0x000fe20000010000 */
[----:B------:R-:W-:Y:S02]  /*8520*/  MUFU.EX2 R114, R114 ;  /* 0x0000007200727308 */ /* 0x000fe40000000800 */
[----:B------:R-:W-:Y:S01]  /*8530*/  FADD.FTZ R29, R29, R30 ;  /* 0x0000001e1d1d7221 */ /* 0x000fe20000010000 */
[----:B------:R-:W-:Y:S01]  /*8540*/  FADD.FTZ R0, R0, R3 ;  /* 0x0000000300007221 */ /* 0x000fe20000010000 */
[----:B------:R-:W-:Y:S02]  /*8550*/  MOV R3, R31 ;  /* 0x0000001f00037202 */ /* 0x000fe40000000f00 */
[----:B------:R-:W-:Y:S01]  /*8560*/  FADD.FTZ R29, R28, R29 ;  /* 0x0000001d1c1d7221 */ /* 0x000fe20000010000 */
[----:B------:R-:W-:Y:S01]  /*8570*/  FADD.FTZ R33, R33, R0 ;  /* 0x0000000021217221 */ /* 0x000fe20000010000 */
[C---:B---3--:R-:W-:Y:S01]  /*8580*/  HMMA.16816.F32 R64, R4.reuse, R16, R64 ;  /* 0x000000100440723c */ /* 0x048fe20000001840 */
[----:B------:R-:W-:Y:S05]  /*8590*/  MUFU.EX2 R113, R113 ;  /* 0x0000007100717308 */ /* 0x000fea0000000800 */
[C---:B------:R-:W-:Y:S01]  /*85a0*/  HMMA.16816.F32 R68, R4.reuse, R18, R68 ;  /* 0x000000120444723c */ /* 0x040fe20000001844 */
[----:B------:R-:W3:Y:S02]  /*85b0*/  LDSM.16.MT88.4 R16, [R144+0x8800] ;  /* 0x008800009010783b */ /* 0x000ee40000004200 */
[----:B------:R-:W-:Y:S03]  /*85c0*/  MUFU.EX2 R116, R116 ;  /* 0x0000007400747308 */ /* 0x000fe60000000800 */
[C---:B-1----:R-:W-:Y:S05]  /*85d0*/  HMMA.16816.F32 R92, R4.reuse, R8, R92 ;  /* 0x00000008045c723c */ /* 0x042fea000000185c */
[----:B------:R-:W1:Y:S01]  /*85e0*/  MUFU.EX2 R119, R119 ;  /* 0x0000007700777308 */ /* 0x000e620000000800 */
[C---:B------:R-:W-:Y:S01]  /*85f0*/  HMMA.16816.F32 R80, R4.reuse, R10, R80 ;  /* 0x0000000a0450723c */ /* 0x040fe20000001850 */
[----:B------:R-:W5:Y:S06]  /*8600*/  LDSM.16.MT88.4 R8, [R148+0x8800] ;  /* 0x008800009408783b */ /* 0x000f6c0000004200 */
[----:B------:R-:W-:Y:S01]  /*8610*/  MUFU.EX2 R118, R118 ;  /* 0x0000007600767308 */ /* 0x000fe20000000800 */
[C---:B----4-:R-:W-:Y:S07]  /*8620*/  HMMA.16816.F32 R88, R4.reuse, R12, R88 ;  /* 0x0000000c0458723c */ /* 0x050fee0000001858 */
[----:B------:R-:W4:Y:S01]  /*8630*/  MUFU.EX2 R117, R117 ;  /* 0x0000007500757308 */ /* 0x000f220000000800 */
[----:B------:R-:W-:Y:S01]  /*8640*/  HMMA.16816.F32 R84, R4, R14, R84 ;  /* 0x0000000e0454723c */ /* 0x000fe20000001854 */
[----:B------:R-:W5:Y:S06]  /*8650*/  LDSM.16.MT88.4 R12, [R148+0xa800] ;  /* 0x00a80000940c783b */ /* 0x000f6c0000004200 */
[----:B--2---:R-:W-:Y:S01]  /*8660*/  F2FP.F16.F32.PACK_AB R4, R115, R100 ;  /* 0x000000647304723e */ /* 0x004fe200000000ff */
[----:B------:R-:W-:Y:S01]  /*8670*/  MUFU.EX2 R126, R126 ;  /* 0x0000007e007e7308 */ /* 0x000fe20000000800 */
[----:B-1----:R-:W-:Y:S01]  /*8680*/  F2FP.F16.F32.PACK_AB R5, R119, R116 ;  /* 0x000000747705723e */ /* 0x002fe200000000ff */
[----:B------:R-:W-:Y:S01]  /*8690*/  FADD.FTZ R100, R100, R29 ;  /* 0x0000001d64647221 */ /* 0x000fe20000010000 */
[----:B------:R-:W-:Y:S01]  /*86a0*/  F2FP.F16.F32.PACK_AB R6, R113, R114 ;  /* 0x000000727106723e */ /* 0x000fe200000000ff */
[----:B------:R-:W-:-:S02]  /*86b0*/  FADD.FTZ R116, R116, R33 ;  /* 0x0000002174747221 */ /* 0x000fc40000010000 */
[----:B------:R-:W-:Y:S01]  /*86c0*/  FADD.FTZ R115, R115, R100 ;  /* 0x0000006473737221 */ /* 0x000fe20000010000 */
[----:B------:R-:W-:Y:S01]  /*86d0*/  MOV R100, R32 ;  /* 0x0000002000647202 */ /* 0x000fe20000000f00 */
[----:B------:R-:W1:Y:S01]  /*86e0*/  MUFU.EX2 R127, R127 ;  /* 0x0000007f007f7308 */ /* 0x000e620000000800 */
[----:B----4-:R-:W-:Y:S01]  /*86f0*/  F2FP.F16.F32.PACK_AB R7, R117, R118 ;  /* 0x000000767507723e */ /* 0x010fe200000000ff */
[----:B------:R-:W-:Y:S01]  /*8700*/  FADD.FTZ R119, R119, R116 ;  /* 0x0000007477777221 */ /* 0x000fe20000010000 */
[----:B------:R-:W-:-:S03]  /*8710*/  FADD.FTZ R114, R114, R115 ;  /* 0x0000007372727221 */ /* 0x000fc60000010000 */
[----:B------:R-:W-:Y:S01]  /*8720*/  FADD.FTZ R118, R118, R119 ;  /* 0x0000007776767221 */ /* 0x000fe20000010000 */
[----:B------:R-:W-:Y:S01]  /*8730*/  FADD.FTZ R113, R113, R114 ;  /* 0x0000007271717221 */ /* 0x000fe20000010000 */
[----:B---3--:R-:W-:Y:S01]  /*8740*/  HMMA.16816.F32 R56, R4, R16, R56 ;  /* 0x000000100438723c */ /* 0x008fe20000001838 */
[----:B------:R-:W-:Y:S01]  /*8750*/  MUFU.EX2 R120, R120 ;  /* 0x0000007800787308 */ /* 0x000fe20000000800 */
[----:B------:R-:W-:-:S04]  /*8760*/  FADD.FTZ R117, R117, R118 ;  /* 0x0000007675757221 */ /* 0x000fc80000010000 */
[C---:B-----5:R-:W-:Y:S03]  /*8770*/  HMMA.16816.F32 R96, R4.reuse, R8, R96 ;  /* 0x000000080460723c */ /* 0x060fe60000001860 */
[----:B------:R-:W-:Y:S03]  /*8780*/  MUFU.EX2 R129, R129 ;  /* 0x0000008100817308 */ /* 0x000fe60000000800 */
[C---:B------:R-:W-:Y:S01]  /*8790*/  HMMA.16816.F32 R36, R4.reuse, R10, R36 ;  /* 0x0000000a0424723c */ /* 0x040fe20000001824 */
[----:B------:R-:W2:Y:S04]  /*87a0*/  LDSM.16.MT88.4 R8, [R146+0xa800] ;  /* 0x00a800009208783b */ /* 0x000ea80000004200 */
[----:B------:R-:W-:Y:S01]  /*87b0*/  MUFU.EX2 R122, R122 ;  /* 0x0000007a007a7308 */ /* 0x000fe20000000800 */
[C---:B------:R-:W-:Y:S01]  /*87c0*/  HMMA.16816.F32 R60, R4.reuse, R18, R60 ;  /* 0x00000012043c723c */ /* 0x040fe2000000183c */
[----:B------:R-:W3:Y:S05]  /*87d0*/  LDSM.16.MT88.4 R16, [R145+0xa800] ;  /* 0x00a800009110783b */ /* 0x000eea0000004200 */
[C---:B------:R-:W-:Y:S01]  /*87e0*/  HMMA.16816.F32 R64, R4.reuse, R12, R64 ;  /* 0x0000000c0440723c */ /* 0x040fe20000001840 */
[----:B------:R-:W4:Y:S05]  /*87f0*/  MUFU.EX2 R123, R123 ;  /* 0x0000007b007b7308 */ /* 0x000f2a0000000800 */
[C---:B------:R-:W-:Y:S01]  /*8800*/  HMMA.16816.F32 R68, R4.reuse, R14, R68 ;  /* 0x0000000e0444723c */ /* 0x040fe20000001844 */
[----:B------:R-:W5:Y:S02]  /*8810*/  LDSM.16.MT88.4 R12, [R144+0xa800] ;  /* 0x00a80000900c783b */ /* 0x000f640000004200 */
[----:B------:R-:W-:Y:S03]  /*8820*/  MUFU.EX2 R128, R128 ;  /* 0x0000008000807308 */ /* 0x000fe60000000800 */
[C---:B------:R-:W-:Y:S05]  /*8830*/  HMMA.16816.F32 R48, R4.reuse, R24, R48 ;  /* 0x000000180430723c */ /* 0x040fea0000001830 */
[----:B------:R-:W4:Y:S01]  /*8840*/  MUFU.EX2 R121, R121 ;  /* 0x0000007900797308 */ /* 0x000f220000000800 */
[C---:B------:R-:W-:Y:S01]  /*8850*/  HMMA.16816.F32 R52, R4.reuse, R26, R52 ;  /* 0x0000001a0434723c */ /* 0x040fe20000001834 */
[----:B------:R-:W-:Y:S05]  /*8860*/  LDSM.16.MT88.4 R24, [R148+0x9000] ;  /* 0x009000009418783b */ /* 0x000fea0000004200 */
[C---:B------:R-:W-:Y:S01]  /*8870*/  HMMA.16816.F32 R40, R4.reuse, R20, R40 ;  /* 0x000000140428723c */ /* 0x040fe20000001828 */
[----:B------:R-:W-:Y:S05]  /*8880*/  MUFU.EX2 R101, R101 ;  /* 0x0000006500657308 */ /* 0x000fea0000000800 */
[C---:B--2---:R-:W-:Y:S06]  /*8890*/  HMMA.16816.F32 R72, R4.reuse, R8, R72 ;  /* 0x000000080448723c */ /* 0x044fec0000001848 */
[C---:B------:R-:W-:Y:S01]  /*88a0*/  HMMA.16816.F32 R76, R4.reuse, R10, R76 ;  /* 0x0000000a044c723c */ /* 0x040fe2000000184c */
[----:B------:R-:W2:Y:S05]  /*88b0*/  LDSM.16.MT88.4 R8, [R148+0xb000] ;  /* 0x00b000009408783b */ /* 0x000eaa0000004200 */
[C---:B---3--:R-:W-:Y:S06]  /*88c0*/  HMMA.16816.F32 R92, R4.reuse, R16, R92 ;  /* 0x00000010045c723c */ /* 0x048fec000000185c */
[C---:B------:R-:W-:Y:S01]  /*88d0*/  HMMA.16816.F32 R80, R4.reuse, R18, R80 ;  /* 0x000000120450723c */ /* 0x040fe20000001850 */
[----:B------:R-:W3:Y:S05]  /*88e0*/  LDSM.16.MT88.4 R16, [R145+0x9000] ;  /* 0x009000009110783b */ /* 0x000eea0000004200 */
[C---:B-----5:R-:W-:Y:S06]  /*88f0*/  HMMA.16816.F32 R88, R4.reuse, R12, R88 ;  /* 0x0000000c0458723c */ /* 0x060fec0000001858 */
[C---:B------:R-:W-:Y:S01]  /*8900*/  HMMA.16816.F32 R84, R4.reuse, R14, R84 ;  /* 0x0000000e0454723c */ /* 0x040fe20000001854 */
[----:B------:R-:W5:Y:S05]  /*8910*/  LDSM.16.MT88.4 R12, [R144+0x9000] ;  /* 0x00900000900c783b */ /* 0x000f6a0000004200 */
[----:B------:R-:W-:Y:S01]  /*8920*/  HMMA.16816.F32 R44, R4, R22, R44 ;  /* 0x00000016042c723c */ /* 0x000fe2000000182c */
[----:B------:R-:W5:Y:S06]  /*8930*/  LDSM.16.MT88.4 R20, [R146+0x9000] ;  /* 0x009000009214783b */ /* 0x000f6c0000004200 */
[----:B-1----:R-:W-:Y:S01]  /*8940*/  F2FP.F16.F32.PACK_AB R4, R127, R126 ;  /* 0x0000007e7f04723e */ /* 0x002fe200000000ff */
[----:B------:R-:W-:Y:S01]  /*8950*/  FADD.FTZ R126, R126, R113 ;  /* 0x000000717e7e7221 */ /* 0x000fe20000010000 */
[----:B----4-:R-:W-:Y:S01]  /*8960*/  F2FP.F16.F32.PACK_AB R5, R123, R122 ;  /* 0x0000007a7b05723e */ /* 0x010fe200000000ff */
[----:B------:R-:W-:Y:S01]  /*8970*/  FADD.FTZ R122, R122, R117 ;  /* 0x000000757a7a7221 */ /* 0x000fe20000010000 */
[----:B------:R-:W-:Y:S01]  /*8980*/  F2FP.F16.F32.PACK_AB R6, R129, R120 ;  /* 0x000000788106723e */ /* 0x000fe200000000ff */
[----:B------:R-:W-:Y:S01]  /*8990*/  FADD.FTZ R127, R127, R126 ;  /* 0x0000007e7f7f7221 */ /* 0x000fe20000010000 */
[----:B------:R-:W-:Y:S01]  /*89a0*/  F2FP.F16.F32.PACK_AB R7, R121, R128 ;  /* 0x000000807907723e */ /* 0x000fe200000000ff */
[----:B------:R-:W-:-:S02]  /*89b0*/  FADD.FTZ R123, R123, R122 ;  /* 0x0000007a7b7b7221 */ /* 0x000fc40000010000 */
[----:B------:R-:W-:Y:S02]  /*89c0*/  FADD.FTZ R120, R120, R127 ;  /* 0x0000007f78787221 */ /* 0x000fe40000010000 */
[----:B------:R-:W-:Y:S02]  /*89d0*/  FADD.FTZ R0, R128, R123 ;  /* 0x0000007b80007221 */ /* 0x000fe40000010000 */
[----:B--2---:R-:W-:Y:S01]  /*89e0*/  HMMA.16816.F32 R64, R4, R8, R64 ;  /* 0x000000080440723c */ /* 0x004fe20000001840 */
[----:B------:R-:W-:Y:S01]  /*89f0*/  FADD.FTZ R129, R129, R120 ;  /* 0x0000007881817221 */ /* 0x000fe20000010000 */
[----:B------:R-:W-:-:S04]  /*8a00*/  FADD.FTZ R0, R121, R0 ;  /* 0x0000000079007221 */ /* 0x000fc80000010000 */
[C---:B---3--:R-:W-:Y:S06]  /*8a10*/  HMMA.16816.F32 R48, R4.reuse, R16, R48 ;  /* 0x000000100430723c */ /* 0x048fec0000001830 */
[C---:B------:R-:W-:Y:S01]  /*8a20*/  HMMA.16816.F32 R52, R4.reuse, R18, R52 ;  /* 0x000000120434723c */ /* 0x040fe20000001834 */
[----:B------:R-:W1:Y:S05]  /*8a30*/  LDSM.16.MT88.4 R16, [R146+0xb000] ;  /* 0x00b000009210783b */ /* 0x000e6a0000004200 */
[C---:B-----5:R-:W-:Y:S06]  /*8a40*/  HMMA.16816.F32 R56, R4.reuse, R12, R56 ;  /* 0x0000000c0438723c */ /* 0x060fec0000001838 */
[C---:B------:R-:W-:Y:S01]  /*8a50*/  HMMA.16816.F32 R60, R4.reuse, R14, R60 ;  /* 0x0000000e043c723c */ /* 0x040fe2000000183c */
[----:B------:R-:W2:Y:S05]  /*8a60*/  LDSM.16.MT88.4 R12, [R145+0xb000] ;  /* 0x00b00000910c783b */ /* 0x000eaa0000004200 */
[C---:B------:R-:W-:Y:S01]  /*8a70*/  HMMA.16816.F32 R68, R4.reuse, R10, R68 ;  /* 0x0000000a0444723c */ /* 0x040fe20000001844 */
[----:B------:R-:W3:Y:S05]  /*8a80*/  LDSM.16.MT88.4 R8, [R144+0xb000] ;  /* 0x00b000009008783b */ /* 0x000eea0000004200 */
[C---:B------:R-:W-:Y:S06]  /*8a90*/  HMMA.16816.F32 R40, R4.reuse, R20, R40 ;  /* 0x000000140428723c */ /* 0x040fec0000001828 */
[C---:B------:R-:W-:Y:S01]  /*8aa0*/  HMMA.16816.F32 R44, R4.reuse, R22, R44 ;  /* 0x00000016042c723c */ /* 0x040fe2000000182c */
[----:B------:R-:W4:Y:S05]  /*8ab0*/  LDSM.16.MT88.4 R20, [R148+0x9800] ;  /* 0x009800009414783b */ /* 0x000f2a0000004200 */
[C---:B------:R-:W-:Y:S06]  /*8ac0*/  HMMA.16816.F32 R96, R4.reuse, R24, R96 ;  /* 0x000000180460723c */ /* 0x040fec0000001860 */
[----:B-1----:R-:W-:Y:S01]  /*8ad0*/  HMMA.16816.F32 R72, R4, R16, R72 ;  /* 0x000000100448723c */ /* 0x002fe20000001848 */
[--C-:B------:R-:W-:Y:S01]  /*8ae0*/  FFMA.FTZ R24, R109, UR12, -R103.reuse ;  /* 0x0000000c6d187c23 */ /* 0x100fe20008010867 */
[----:B------:R-:W-:-:S04]  /*8af0*/  FFMA.FTZ R25, R110, UR12, -R103 ;  /* 0x0000000c6e197c23 */ /* 0x000fc80008010867 */
[C---:B------:R-:W-:Y:S01]  /*8b00*/  HMMA.16816.F32 R76, R4.reuse, R18, R76 ;  /* 0x00000012044c723c */ /* 0x040fe2000000184c */
[----:B------:R-:W1:Y:S01]  /*8b10*/  LDSM.16.MT88.4 R16, [R146+0x9800] ;  /* 0x009800009210783b */ /* 0x000e620000004200 */
[----:B------:R-:W-:Y:S04]  /*8b20*/  MUFU.EX2 R24, R24 ;  /* 0x0000001800187308 */ /* 0x000fe80000000800 */
[C---:B--2---:R-:W-:Y:S04]  /*8b30*/  HMMA.16816.F32 R92, R4.reuse, R12, R92 ;  /* 0x0000000c045c723c */ /* 0x044fe8000000185c */
[----:B------:R-:W2:Y:S02]  /*8b40*/  MUFU.EX2 R25, R25 ;  /* 0x0000001900197308 */ /* 0x000ea40000000800 */
[C---:B------:R-:W-:Y:S01]  /*8b50*/  HMMA.16816.F32 R80, R4.reuse, R14, R80 ;  /* 0x0000000e0450723c */ /* 0x040fe20000001850 */
[----:B------:R-:W-:Y:S05]  /*8b60*/  LDSM.16.MT88.4 R12, [R144+0x9800] ;  /* 0x00980000900c783b */ /* 0x000fea0000004200 */
[C---:B---3--:R-:W-:Y:S06]  /*8b70*/  HMMA.16816.F32 R88, R4.reuse, R8, R88 ;  /* 0x000000080458723c */ /* 0x048fec0000001858 */
[C---:B------:R-:W-:Y:S01]  /*8b80*/  HMMA.16816.F32 R84, R4.reuse, R10, R84 ;  /* 0x0000000a0454723c */ /* 0x040fe20000001854 */
[----:B------:R-:W3:Y:S05]  /*8b90*/  LDSM.16.MT88.4 R8, [R145+0x9800] ;  /* 0x009800009108783b */ /* 0x000eea0000004200 */
[----:B------:R-:W-:Y:S07]  /*8ba0*/  HMMA.16816.F32 R36, R4, R26, R36 ;  /* 0x0000001a0424723c */ /* 0x000fee0000001824 */
[--C-:B------:R-:W-:Y:S01]  /*8bb0*/  FFMA.FTZ R26, R111, UR12, -R103.reuse ;  /* 0x0000000c6f1a7c23 */ /* 0x100fe20008010867 */
[----:B------:R-:W-:Y:S01]  /*8bc0*/  FFMA.FTZ R27, R112, UR12, -R103 ;  /* 0x0000000c701b7c23 */ /* 0x000fe20008010867 */
[--C-:B------:R-:W-:Y:S01]  /*8bd0*/  FFMA.FTZ R103, R106, UR12, -R108.reuse ;  /* 0x0000000c6a677c23 */ /* 0x100fe2000801086c */
[--C-:B------:R-:W-:Y:S01]  /*8be0*/  FFMA.FTZ R106, R105, UR12, -R108.reuse ;  /* 0x0000000c696a7c23 */ /* 0x100fe2000801086c */
[----:B------:R-:W-:Y:S01]  /*8bf0*/  FFMA.FTZ R108, R107, UR12, -R108 ;  /* 0x0000000c6b6c7c23 */ /* 0x000fe2000801086c */
[----:B--2---:R-:W-:Y:S01]  /*8c00*/  F2FP.F16.F32.PACK_AB R4, R25, R24 ;  /* 0x000000181904723e */ /* 0x004fe200000000ff */
[----:B------:R-:W-:Y:S01]  /*8c10*/  MUFU.EX2 R26, R26 ;  /* 0x0000001a001a7308 */ /* 0x000fe20000000800 */
[----:B------:R-:W-:-:S04]  /*8c20*/  FADD.FTZ R24, R24, R129 ;  /* 0x0000008118187221 */ /* 0x000fc80000010000 */
[----:B------:R-:W-:-:S03]  /*8c30*/  FADD.FTZ R25, R25, R24 ;  /* 0x0000001819197221 */ /* 0x000fc60000010000 */
[----:B------:R-:W2:Y:S08]  /*8c40*/  MUFU.EX2 R27, R27 ;  /* 0x0000001b001b7308 */ /* 0x000eb00000000800 */
[----:B------:R-:W-:Y:S08]  /*8c50*/  MUFU.EX2 R103, R103 ;  /* 0x0000006700677308 */ /* 0x000ff00000000800 */
[----:B------:R-:W5:Y:S01]  /*8c60*/  MUFU.EX2 R106, R106 ;  /* 0x0000006a006a7308 */ /* 0x000f620000000800 */
[----:B--2---:R-:W-:Y:S01]  /*8c70*/  F2FP.F16.F32.PACK_AB R6, R27, R26 ;  /* 0x0000001a1b06723e */ /* 0x004fe200000000ff */
[----:B------:R-:W-:-:S04]  /*8c80*/  FADD.FTZ R26, R26, R25 ;  /* 0x000000191a1a7221 */ /* 0x000fc80000010000 */
[----:B------:R-:W-:Y:S02]  /*8c90*/  FADD.FTZ R181, R27, R26 ;  /* 0x0000001a1bb57221 */ /* 0x000fe40000010000 */
[----:B------:R-:W2:Y:S01]  /*8ca0*/  MUFU.EX2 R108, R108 ;  /* 0x0000006c006c7308 */ /* 0x000ea20000000800 */
[----:B-----5:R-:W-:Y:S01]  /*8cb0*/  F2FP.F16.F32.PACK_AB R5, R106, R103 ;  /* 0x000000676a05723e */ /* 0x020fe200000000ff */
[----:B------:R-:W-:-:S04]  /*8cc0*/  FADD.FTZ R103, R103, R0 ;  /* 0x0000000067677221 */ /* 0x000fc80000010000 */
[----:B------:R-:W-:Y:S01]  /*8cd0*/  FADD.FTZ R106, R106, R103 ;  /* 0x000000676a6a7221 */ /* 0x000fe20000010000 */
[----:B--2---:R-:W-:-:S03]  /*8ce0*/  F2FP.F16.F32.PACK_AB R7, R108, R101 ;  /* 0x000000656c07723e */ /* 0x004fc600000000ff */
[----:B------:R-:W-:-:S04]  /*8cf0*/  FADD.FTZ R101, R101, R106 ;  /* 0x0000006a65657221 */ /* 0x000fc80000010000 */
[----:B------:R-:W-:Y:S01]  /*8d00*/  FADD.FTZ R179, R108, R101 ;  /* 0x000000656cb37221 */ /* 0x000fe20000010000 */
[C---:B----4-:R-:W-:Y:S06]  /*8d10*/  HMMA.16816.F32 R96, R4.reuse, R20, R96 ;  /* 0x000000140460723c */ /* 0x050fec0000001860 */
        /* <DEDUP_REMOVED lines=8> */
[C---:B------:R-:W-:Y:S06]  /*8da0*/  HMMA.16816.F32 R56, R4.reuse, R12, R56 ;  /* 0x0000000c0438723c */ /* 0x040fec0000001838 */
[C---:B------:R-:W-:Y:S01]  /*8db0*/  HMMA.16816.F32 R60, R4.reuse, R14, R60 ;  /* 0x0000000e043c723c */ /* 0x040fe2000000183c */
[----:B------:R-:W4:Y:S05]  /*8dc0*/  LDSM.16.MT88.4 R12, [R144+0xb800] ;  /* 0x00b80000900c783b */ /* 0x000f2a0000004200 */
[C---:B--2---:R-:W-:Y:S06]  /*8dd0*/  HMMA.16816.F32 R64, R4.reuse, R20, R64 ;  /* 0x000000140440723c */ /* 0x044fec0000001840 */
[C---:B------:R-:W-:Y:S06]  /*8de0*/  HMMA.16816.F32 R68, R4.reuse, R22, R68 ;  /* 0x000000160444723c */ /* 0x040fec0000001844 */
[C---:B-1----:R-:W-:Y:S06]  /*8df0*/  HMMA.16816.F32 R72, R4.reuse, R16, R72 ;  /* 0x000000100448723c */ /* 0x042fec0000001848 */
[C---:B------:R-:W-:Y:S06]  /*8e00*/  HMMA.16816.F32 R76, R4.reuse, R18, R76 ;  /* 0x00000012044c723c */ /* 0x040fec000000184c */
[C---:B---3--:R-:W-:Y:S06]  /*8e10*/  HMMA.16816.F32 R92, R4.reuse, R8, R92 ;  /* 0x00000008045c723c */ /* 0x048fec000000185c */
[C---:B------:R-:W-:Y:S06]  /*8e20*/  HMMA.16816.F32 R80, R4.reuse, R10, R80 ;  /* 0x0000000a0450723c */ /* 0x040fec0000001850 */
[C---:B----4-:R-:W-:Y:S06]  /*8e30*/  HMMA.16816.F32 R88, R4.reuse, R12, R88 ;  /* 0x0000000c0458723c */ /* 0x050fec0000001858 */
[----:B------:R-:W-:-:S15]  /*8e40*/  HMMA.16816.F32 R84, R4, R14, R84 ;  /* 0x0000000e0454723c */ /* 0x000fde0000001854 */
[----:B------:R-:W-:-:S09]  /*8e50*/  NOP ;  /* 0x0000000000007918 */ /* 0x000fd20000000000 */
.L_x_5460:
[----:B------:R-:W-:-:S13]  /*8e60*/  ISETP.GE.AND P1, PT, R163, 0x1, PT ;  /* 0x00000001a300780c */ /* 0x000fda0003f26270 */
[----:B------:R-:W-:Y:S05]  /*8e70*/  @!P1 BRA `(.L_x_5468) ;  /* 0x0000002c00189947 */ /* 0x000fea0003800000 */
[----:B------:R-:W-:Y:S01]  /*8e80*/  IMAD.U32 R175, R124, -0x40, RZ ;  /* 0xffffffc07caf7824 */ /* 0x000fe200078e00ff */
[----:B------:R-:W-:Y:S01]  /*8e90*/  MOV R0, R3 ;  /* 0x0000000300007202 */ /* 0x000fe20000000f00 */
[----:B------:R-:W-:Y:S01]  /*8ea0*/  IMAD.U32 R173, R102, -0x40, RZ ;  /* 0xffffffc066ad7824 */ /* 0x000fe200078e00ff */
[----:B------:R-:W-:Y:S01]  /*8eb0*/  ULDC UR5, c[0x0][0x2d0] ;  /* 0x0000b40000057ab9 */ /* 0x000fe20000000800 */
[----:B------:R-:W-:Y:S01]  /*8ec0*/  IMAD.MOV.U32 R101, RZ, RZ, R100 ;  /* 0x000000ffff657224 */ /* 0x000fe200078e0064 */
[----:B------:R-:W-:Y:S01]  /*8ed0*/  SHF.R.S32.HI R174, RZ, 0x1f, R175 ;  /* 0x0000001fffae7819 */ /* 0x000fe200000114af */
[----:B------:R-:W-:Y:S01]  /*8ee0*/  ULDC UR4, c[0x0][0x2ec] ;  /* 0x0000bb0000047ab9 */ /* 0x000fe20000000800 */
[----:B------:R-:W-:-:S07]  /*8ef0*/  SHF.R.S32.HI R172, RZ, 0x1f, R173 ;  /* 0x0000001fffac7819 */ /* 0x000fce00000114ad */
.L_x_5472:
[----:B------:R-:W-:Y:S04]  /*8f00*/  DEPBAR.LE SB0, 0x0 ;  /* 0x000080000000791a */ /* 0x000fe80000000000 */
[----:B------:R-:W-:Y:S01]  /*8f10*/  BAR.SYNC.DEFER_BLOCKING 0x0 ;  /* 0x0000000000007b1d */ /* 0x000fe20000010000 */
[----:B------:R-:W-:Y:S01]  /*8f20*/  ISETP.GE.AND P4, PT, R166, UR5, PT ;  /* 0x00000005a6007c0c */ /* 0x000fe2000bf86270 */
[----:B------:R-:W-:Y:S01]  /*8f30*/  IMAD.MOV.U32 R10, RZ, RZ, R175 ;  /* 0x000000ffff0a7224 */ /* 0x000fe200078e00af */
[----:B------:R-:W-:Y:S01]  /*8f40*/  ISETP.GE.AND P3, PT, R157, UR5, PT ;  /* 0x000000059d007c0c */ /* 0x000fe2000bf66270 */
[----:B------:R-:W-:Y:S02]  /*8f50*/  IMAD.MOV.U32 R185, RZ, RZ, R174 ;  /* 0x000000ffffb97224 */ /* 0x000fe400078e00ae */
[----:B------:R-:W-:Y:S10]  /*8f60*/  @!P0 BRA `(.L_x_5469) ;  /* 0x0000000000f48947 */ /* 0x000ff40003800000 */
        /* <DEDUP_REMOVED lines=30> */
[----:B------:R-:W-:Y:S01]  /*9150*/  ISETP.GE.U32.AND P6, PT, R8, R2, PT ;  /* 0x000000020800720c */ /* 0x000fe20003fc6070 */
[----:B------:R-:W1:Y:S01]  /*9160*/  LDC.64 R4, c[0x0][0x250] ;  /* 0x00009400ff047b82 */ /* 0x000e620000000a00 */
        /* <DEDUP_REMOVED lines=25> */
[-C--:B---3--:R-:W-:Y:S04]  /*9300*/  IMAD.WIDE.U32 R10, R7, R2.reuse, R10 ;  /* 0x00000002070a7225 */ /* 0x088fe800078e000a */
[----:B------:R-:W-:Y:S04]  /*9310*/  IMAD R4, R5, R2, RZ ;  /* 0x0000000205047224 */ /* 0x000fe800078e02ff */
[----:B------:R-:W-:Y:S05]  /*9320*/  IMAD R4, R7, R3, R4 ;  /* 0x0000000307047224 */ /* 0x000fea00078e0204 */
[----:B------:R-:W-:Y:S07]  /*9330*/  IADD3 R185, R11, R4, RZ ;  /* 0x000000040bb97210 */ /* 0x000fee0007ffe0ff */
.L_x_5469:
        /* <DEDUP_REMOVED lines=33> */
[----:B------:R-:W-:Y:S01]  /*9550*/  @P3 STS.128 [R164+0xa800], RZ ;  /* 0x00a800ffa4003388 */ /* 0x000fe20000000c00 */
[----:B------:R-:W-:Y:S02]  /*9560*/  IMAD.MOV.U32 R178, RZ, RZ, R2 ;  /* 0x000000ffffb27224 */ /* 0x000fe400078e0002 */
        /* <DEDUP_REMOVED lines=28> */
[----:B------:R-:W2:Y:S04]  /*9730*/  LDSM.16.M88.4 R108, [R154+0x4000] ;  /* 0x004000009a6c783b */ /* 0x000ea80000000200 */
[----:B------:R-:W3:Y:S04]  /*9740*/  LDSM.16.M88.4 R112, [R154+0x4800] ;  /* 0x004800009a70783b */ /* 0x000ee80000000200 */
[----:B------:R-:W4:Y:S04]  /*9750*/  LDSM.16.M88.4 R116, [R154+0x5000] ;  /* 0x005000009a74783b */ /* 0x000f280000000200 */
[----:B------:R-:W5:Y:S04]  /*9760*/  LDSM.16.M88.4 R120, [R154+0x5800] ;  /* 0x005800009a78783b */ /* 0x000f680000000200 */
[----:B------:R-:W0:Y:S01]  /*9770*/  LDGDEPBAR ;  /* 0x00000000000079af */ /* 0x000e220000000000 */
[----:B-1----:R-:W-:Y:S03]  /*9780*/  IMAD.MOV.U32 R183, RZ, RZ, R3 ;  /* 0x000000ffffb77224 */ /* 0x002fe600078e0003 */
[----:B------:R-:W-:Y:S04]  /*9790*/  LDSM.16.M88.4 R124, [R153] ;  /* 0x00000000997c783b */ /* 0x000fe80000000200 */
[----:B------:R-:W1:Y:S04]  /*97a0*/  LDSM.16.M88.4 R128, [R152] ;  /* 0x000000009880783b */ /* 0x000e680000000200 */
[----:B------:R-:W1:Y:S04]  /*97b0*/  LDSM.16.M88.4 R132, [R152+0x800] ;  /* 0x000800009884783b */ /* 0x000e680000000200 */
[----:B------:R-:W1:Y:S04]  /*97c0*/  LDSM.16.M88.4 R136, [R152+0x1000] ;  /* 0x001000009888783b */ /* 0x000e680000000200 */
[----:B------:R-:W1:Y:S01]  /*97d0*/  LDSM.16.M88.4 R140, [R152+0x1800] ;  /* 0x00180000988c783b */ /* 0x000e620000000200 */
[C---:B--2---:R-:W-:Y:S06]  /*97e0*/  HMMA.16816.F32 R4, R104.reuse, R108, RZ ;  /* 0x0000006c6804723c */ /* 0x044fec00000018ff */
[C---:B------:R-:W-:Y:S01]  /*97f0*/  HMMA.16816.F32 R8, R104.reuse, R110, RZ ;  /* 0x0000006e6808723c */ /* 0x040fe200000018ff */
[----:B------:R-:W-:Y:S05]  /*9800*/  LDSM.16.M88.4 R108, [R147+0x4000] ;  /* 0x00400000936c783b */ /* 0x000fea0000000200 */
[C---:B---3--:R-:W-:Y:S06]  /*9810*/  HMMA.16816.F32 R12, R104.reuse, R112, RZ ;  /* 0x00000070680c723c */ /* 0x048fec00000018ff */
[C---:B------:R-:W-:Y:S01]  /*9820*/  HMMA.16816.F32 R16, R104.reuse, R114, RZ ;  /* 0x000000726810723c */ /* 0x040fe200000018ff */
[----:B------:R-:W-:Y:S05]  /*9830*/  LDSM.16.M88.4 R112, [R147+0x4800] ;  /* 0x004800009370783b */ /* 0x000fea0000000200 */
[C---:B----4-:R-:W-:Y:S06]  /*9840*/  HMMA.16816.F32 R20, R104.reuse, R116, RZ ;  /* 0x000000746814723c */ /* 0x050fec00000018ff */
[C---:B------:R-:W-:Y:S01]  /*9850*/  HMMA.16816.F32 R24, R104.reuse, R118, RZ ;  /* 0x000000766818723c */ /* 0x040fe200000018ff */
[----:B------:R-:W-:Y:S05]  /*9860*/  LDSM.16.M88.4 R116, [R147+0x5000] ;  /* 0x005000009374783b */ /* 0x000fea0000000200 */
[C---:B-----5:R-:W-:Y:S06]  /*9870*/  HMMA.16816.F32 R28, R104.reuse, R120, RZ ;  /* 0x00000078681c723c */ /* 0x060fec00000018ff */
[----:B------:R-:W-:Y:S01]  /*9880*/  HMMA.16816.F32 R32, R104, R122, RZ ;  /* 0x0000007a6820723c */ /* 0x000fe200000018ff */
[----:B------:R-:W2:Y:S04]  /*9890*/  LDSM.16.M88.4 R104, [R151] ;  /* 0x000000009768783b */ /* 0x000ea80000000200 */
[----:B------:R-:W3:Y:S01]  /*98a0*/  LDSM.16.M88.4 R120, [R147+0x5800] ;  /* 0x005800009378783b */ /* 0x000ee20000000200 */
[C---:B-1----:R-:W-:Y:S06]  /*98b0*/  HMMA.16816.F32 R4, R124.reuse, R128, R4 ;  /* 0x000000807c04723c */ /* 0x042fec0000001804 */
[C---:B------:R-:W-:Y:S06]  /*98c0*/  HMMA.16816.F32 R8, R124.reuse, R130, R8 ;  /* 0x000000827c08723c */ /* 0x040fec0000001808 */
[C---:B------:R-:W-:Y:S06]  /*98d0*/  HMMA.16816.F32 R12, R124.reuse, R132, R12 ;  /* 0x000000847c0c723c */ /* 0x040fec000000180c */
[C---:B------:R-:W-:Y:S06]  /*98e0*/  HMMA.16816.F32 R16, R124.reuse, R134, R16 ;  /* 0x000000867c10723c */ /* 0x040fec0000001810 */
[C---:B------:R-:W-:Y:S06]  /*98f0*/  HMMA.16816.F32 R20, R124.reuse, R136, R20 ;  /* 0x000000887c14723c */ /* 0x040fec0000001814 */
[C---:B------:R-:W-:Y:S06]  /*9900*/  HMMA.16816.F32 R24, R124.reuse, R138, R24 ;  /* 0x0000008a7c18723c */ /* 0x040fec0000001818 */
[C---:B------:R-:W-:Y:S06]  /*9910*/  HMMA.16816.F32 R28, R124.reuse, R140, R28 ;  /* 0x0000008c7c1c723c */ /* 0x040fec000000181c */
[----:B------:R-:W-:Y:S01]  /*9920*/  HMMA.16816.F32 R32, R124, R142, R32 ;  /* 0x0000008e7c20723c */ /* 0x000fe20000001820 */
[----:B------:R-:W-:Y:S05]  /*9930*/  LDSM.16.M88.4 R124, [R149+0x1000] ;  /* 0x00100000957c783b */ /* 0x000fea0000000200 */
[C---:B--2---:R-:W-:Y:S06]  /*9940*/  HMMA.16816.F32 R4, R104.reuse, R108, R4 ;  /* 0x0000006c6804723c */ /* 0x044fec0000001804 */
[C---:B------:R-:W-:Y:S01]  /*9950*/  HMMA.16816.F32 R8, R104.reuse, R110, R8 ;  /* 0x0000006e6808723c */ /* 0x040fe20000001808 */
[----:B------:R-:W-:Y:S05]  /*9960*/  LDSM.16.M88.4 R108, [R150] ;  /* 0x00000000966c783b */ /* 0x000fea0000000200 */
[C---:B------:R-:W-:Y:S06]  /*9970*/  HMMA.16816.F32 R12, R104.reuse, R112, R12 ;  /* 0x00000070680c723c */ /* 0x040fec000000180c */
[C---:B------:R-:W-:Y:S01]  /*9980*/  HMMA.16816.F32 R16, R104.reuse, R114, R16 ;  /* 0x000000726810723c */ /* 0x040fe20000001810 */
[----:B------:R-:W1:Y:S05]  /*9990*/  LDSM.16.M88.4 R112, [R149] ;  /* 0x000000009570783b */ /* 0x000e6a0000000200 */
[C---:B------:R-:W-:Y:S06]  /*99a0*/  HMMA.16816.F32 R20, R104.reuse, R116, R20 ;  /* 0x000000746814723c */ /* 0x040fec0000001814 */
[C---:B------:R-:W-:Y:S01]  /*99b0*/  HMMA.16816.F32 R24, R104.reuse, R118, R24 ;  /* 0x000000766818723c */ /* 0x040fe20000001818 */
[----:B------:R-:W2:Y:S05]  /*99c0*/  LDSM.16.M88.4 R116, [R149+0x800] ;  /* 0x000800009574783b */ /* 0x000eaa0000000200 */
[C---:B---3--:R-:W-:Y:S06]  /*99d0*/  HMMA.16816.F32 R28, R104.reuse, R120, R28 ;  /* 0x00000078681c723c */ /* 0x048fec000000181c */
        /* <DEDUP_REMOVED lines=18> */
[----:B------:R-:W1:Y:S05]  /*9b00*/  LDSM.16.M88.4 R116, [R152+0x2000] ;  /* 0x002000009874783b */ /* 0x000e6a0000000200 */
[C---:B------:R-:W-:Y:S06]  /*9b10*/  HMMA.16816.F32 R12, R112.reuse, R120, R12 ;  /* 0x00000078700c723c */ /* 0x040fec000000180c */
[C---:B------:R-:W-:Y:S01]  /*9b20*/  HMMA.16816.F32 R16, R112.reuse, R122, R16 ;  /* 0x0000007a7010723c */ /* 0x040fe20000001810 */
[----:B------:R-:W4:Y:S05]  /*9b30*/  LDSM.16.M88.4 R120, [R152+0x2800] ;  /* 0x002800009878783b */ /* 0x000f2a0000000200 */
[C---:B--2---:R-:W-:Y:S06]  /*9b40*/  HMMA.16816.F32 R20, R112.reuse, R124, R20 ;  /* 0x0000007c7014723c */ /* 0x044fec0000001814 */
        /* <DEDUP_REMOVED lines=9> */
[C---:B----4-:R-:W-:Y:S06]  /*9be0*/  HMMA.16816.F32 R12, R108.reuse, R120, R12 ;  /* 0x000000786c0c723c */ /* 0x050fec000000180c */
        /* <DEDUP_REMOVED lines=20> */
[----:B------:R-:W3:Y:S01]  /*9d30*/  LDSM.16.M88.4 R104, [R149+0x3800] ;  /* 0x003800009568783b */ /* 0x000ee20000000200 */
[----:B------:R-:W-:Y:S04]  /*9d40*/  DEPBAR.LE SB0, 0x0 ;  /* 0x000080000000791a */ /* 0x000fe80000000000 */
[C---:B-1----:R-:W-:Y:S01]  /*9d50*/  HMMA.16816.F32 R4, R108.reuse, R116, R4 ;  /* 0x000000746c04723c */ /* 0x042fe20000001804 */
[----:B------:R-:W-:Y:S05]  /*9d60*/  BAR.SYNC.DEFER_BLOCKING 0x0 ;  /* 0x0000000000007b1d */ /* 0x000fea0000010000 */
[C---:B------:R-:W-:Y:S06]  /*9d70*/  HMMA.16816.F32 R8, R108.reuse, R118, R8 ;  /* 0x000000766c08723c */ /* 0x040fec0000001808 */
[C---:B----4-:R-:W-:Y:S06]  /*9d80*/  HMMA.16816.F32 R12, R108.reuse, R120, R12 ;  /* 0x000000786c0c723c */ /* 0x050fec000000180c */
[C---:B------:R-:W-:Y:S06]  /*9d90*/  HMMA.16816.F32 R16, R108.reuse, R122, R16 ;  /* 0x0000007a6c10723c */ /* 0x040fec0000001810 */
[C---:B--2---:R-:W-:Y:S06]  /*9da0*/  HMMA.16816.F32 R20, R108.reuse, R124, R20 ;  /* 0x0000007c6c14723c */ /* 0x044fec0000001814 */
[C---:B------:R-:W-:Y:S06]  /*9db0*/  HMMA.16816.F32 R24, R108.reuse, R126, R24 ;  /* 0x0000007e6c18723c */ /* 0x040fec0000001818 */
[C---:B---3--:R-:W-:Y:S06]  /*9dc0*/  HMMA.16816.F32 R28, R108.reuse, R104, R28 ;  /* 0x000000686c1c723c */ /* 0x048fec000000181c */
[----:B------:R-:W-:Y:S01]  /*9dd0*/  HMMA.16816.F32 R32, R108, R106, R32 ;  /* 0x0000006a6c20723c */ /* 0x000fe20000001820 */
[----:B------:R-:W-:Y:S11]  /*9de0*/  @!UPT UIADD3 URZ, URZ, URZ, URZ ;  /* 0x0000003f3f3ff290 */ /* 0x000ff6000fffe03f */
[----:B------:R-:W-:Y:S01]  /*9df0*/  @!UPT UIADD3 URZ, URZ, URZ, URZ ;  /* 0x0000003f3f3ff290 */ /* 0x000fe2000fffe03f */
[----:B------:R-:W-:Y:S11]  /*9e00*/  @!P1 BRA `(.L_x_5470) ;  /* 0x0000000800049947 */ /* 0x000ff60003800000 */
[----:B------:R-:W-:Y:S02]  /*9e10*/  MOV R2, R173 ;  /* 0x000000ad00027202 */ /* 0x000fe40000000f00 */
[----:B------:R-:W-:Y:S01]  /*9e20*/  MOV R103, R172 ;  /* 0x000000ac00677202 */ /* 0x000fe20000000f00 */
[----:B------:R-:W-:Y:S06]  /*9e30*/  @!P0 BRA `(.L_x_5471) ;  /* 0x0000000000fc8947 */ /* 0x000fec0003800000 */
[----:B------:R-:W1:Y:S01]  /*9e40*/  LDC R100, c[0x0][0x380] ;  /* 0x0000e000ff647b82 */ /* 0x000e620000000800 */
[----:B------:R-:W-:Y:S05]  /*9e50*/  SHF.L.U32 R109, R163, 0x6, RZ ;  /* 0x00000006a36d7819 */ /* 0x000fea00000006ff */
[C---:B------:R-:W-:Y:S02]  /*9e60*/  VIADD R107, R109.reuse, 0xffffff80 ;  /* 0xffffff806d6b7836 */ /* 0x040fe40000000000 */
[----:B------:R-:W-:Y:S03]  /*9e70*/  VIADD R109, R109, 0xffffffc0 ;  /* 0xffffffc06d6d7836 */ /* 0x000fe60000000000 */
[----:B------:R-:W-:Y:S02]  /*9e80*/  IABS R102, R107 ;  /* 0x0000006b00667213 */ /* 0x000fe40000000000 */
        /* <DEDUP_REMOVED lines=26> */
[----:B------:R-:W-:Y:S01]  /*a030*/  ISETP.GE.U32.AND P6, PT, R104, R2, PT ;  /* 0x000000026800720c */ /* 0x000fe20003fc6070 */
[----:B------:R-:W1:Y:S01]  /*a040*/  LDC.64 R102, c[0x0][0x248] ;  /* 0x00009200ff667b82 */ /* 0x000e620000000a00 */
        /* <DEDUP_REMOVED lines=15> */
[----:B------:R-:W3:Y:S03]  /*a140*/  LDC.64 R2, c[0x0][0x230] ;  /* 0x00008c00ff027b82 */ /* 0x000ee60000000a00 */
[----:B------:R-:W-:Y:S01]  /*a150*/  IMAD R107, R107, R100, -0x40 ;  /* 0xffffffc06b6b7424 */ /* 0x000fe200078e0264 */
[----:B------:R-:W2:Y:S04]  /*a160*/  LDG.E R105, desc[UR10][R110.64] ;  /* 0x0000000a6e697981 */ /* 0x000ea8000c1e1900 */
[----:B------:R-:W-:Y:S05]  /*a170*/  SHF.R.S32.HI R109, RZ, 0x1f, R107 ;  /* 0x0000001fff6d7819 */ /* 0x000fea000001146b */
[-C--:B-1----:R-:W-:Y:S02]  /*a180*/  IMAD R100, R109, R102.reuse, RZ ;  /* 0x000000666d647224 */ /* 0x082fe400078e02ff */
[C---:B------:R-:W-:Y:S04]  /*a190*/  IMAD.WIDE.U32 R108, R107.reuse, R102, RZ ;  /* 0x000000666b6c7225 */ /* 0x040fe800078e00ff */
[----:B------:R-:W-:Y:S05]  /*a1a0*/  IMAD R100, R107, R103, R100 ;  /* 0x000000676b647224 */ /* 0x000fea00078e0264 */
[----:B------:R-:W-:Y:S01]  /*a1b0*/  IADD3 R109, R109, R100, RZ ;  /* 0x000000646d6d7210 */ /* 0x000fe20007ffe0ff */
[----:B--2---:R-:W-:Y:S04]  /*a1c0*/  IMAD.IADD R104, R104, 0x1, -R105 ;  /* 0x0000000168687824 */ /* 0x004fe800078e0a69 */
[CC--:B---3--:R-:W-:Y:S01]  /*a1d0*/  IMAD.WIDE.U32 R108, R104.reuse, R2.reuse, R108 ;  /* 0x00000002686c7225 */ /* 0x0c8fe200078e006c */
[----:B------:R-:W-:Y:S05]  /*a1e0*/  SHF.R.S32.HI R103, RZ, 0x1f, R104 ;  /* 0x0000001fff677819 */ /* 0x000fea0000011468 */
[----:B------:R-:W-:Y:S01]  /*a1f0*/  IMAD R103, R103, R2, RZ ;  /* 0x0000000267677224 */ /* 0x000fe200078e02ff */
[----:B------:R-:W-:Y:S03]  /*a200*/  MOV R2, R108 ;  /* 0x0000006c00027202 */ /* 0x000fe60000000f00 */
[----:B------:R-:W-:Y:S04]  /*a210*/  IMAD R103, R104, R3, R103 ;  /* 0x0000000368677224 */ /* 0x000fe800078e0267 */
[----:B------:R-:W-:Y:S07]  /*a220*/  IMAD.IADD R103, R109, 0x1, R103 ;  /* 0x000000016d677824 */ /* 0x000fee00078e0267 */
.L_x_5471:
[----:B------:R1:W-:Y:S01]  /*a230*/  @P4 STS.128 [R164+0x4000], RZ ;  /* 0x004000ffa4004388 */ /* 0x0003e20000000c00 */
[C---:B------:R-:W-:Y:S02]  /*a240*/  LEA R108, P2, R2.reuse, R176, 0x1 ;  /* 0x000000b0026c7211 */ /* 0x040fe400078408ff */
        /* <DEDUP_REMOVED lines=61> */
.L_x_5470:
        /* <DEDUP_REMOVED lines=44> */
[C---:B------:R-:W-:Y:S01]  /*a8e0*/  FMUL.FTZ R122, R3.reuse, UR4 ;  /* 0x00000004037a7c20 */ /* 0x040fe20008410000 */
[----:B------:R-:W1:Y:S01]  /*a8f0*/  LDSM.16.MT88.4 R104, [R148+0x8000] ;  /* 0x008000009468783b */ /* 0x000e620000004200 */
[----:B------:R-:W-:Y:S01]  /*a900*/  FSETP.NEU.FTZ.AND P1, PT, R100, -INF , PT ;  /* 0xff8000006400780b */ /* 0x000fe20003f3d000 */
        /* <DEDUP_REMOVED lines=12> */
[----:B------:R-:W-:Y:S01]  /*a9d0*/  FFMA.FTZ R129, R24, UR4, -R124 ;  /* 0x0000000418817c23 */ /* 0x000fe2000801087c */
[--C-:B------:R-:W-:Y:S01]  /*a9e0*/  FFMA.FTZ R123, R6, UR4, -R122.reuse ;  /* 0x00000004067b7c23 */ /* 0x100fe2000801087a */
[----:B------:R-:W-:Y:S01]  /*a9f0*/  FFMA.FTZ R6, R7, UR4, -R122 ;  /* 0x0000000407067c23 */ /* 0x000fe2000801087a */
[----:B------:R-:W-:Y:S01]  /*aa00*/  FFMA.FTZ R7, R8, UR4, -R124 ;  /* 0x0000000408077c23 */ /* 0x000fe2000801087c */
[--C-:B------:R-:W-:Y:S01]  /*aa10*/  FFMA.FTZ R120, R11, UR4, -R122.reuse ;  /* 0x000000040b787c23 */ /* 0x100fe2000801087a */
[----:B--2---:R-:W-:Y:S01]  /*aa20*/  FFMA.FTZ R103, R10, UR4, -R122 ;  /* 0x000000040a677c23 */ /* 0x004fe2000801087a */
        /* <DEDUP_REMOVED lines=21> */
[C---:B------:R-:W-:Y:S01]  /*ab80*/  FMUL.FTZ R50, R0.reuse, R50 ;  /* 0x0000003200327220 */ /* 0x040fe20000410000 */
[----:B------:R-:W-:Y:S01]  /*ab90*/  FMUL.FTZ R51, R0, R51 ;  /* 0x0000003300337220 */ /* 0x000fe20000410000 */
        /* <DEDUP_REMOVED lines=8> */
[C---:B------:R-:W-:Y:S01]  /*ac20*/  FMUL.FTZ R58, R0.reuse, R58 ;  /* 0x0000003a003a7220 */ /* 0x040fe20000410000 */
        /* <DEDUP_REMOVED lines=8> */
[----:B------:R-:W-:Y:S03]  /*acb0*/  FMUL.FTZ R66, R0, R66 ;  /* 0x0000004200427220 */ /* 0x000fe60000410000 */
[----:B------:R-:W2:Y:S01]  /*acc0*/  MUFU.EX2 R102, R102 ;  /* 0x0000006600667308 */ /* 0x000ea20000000800 */
[----:B---3--:R-:W-:Y:S01]  /*acd0*/  F2FP.F16.F32.PACK_AB R97, R6, R123 ;  /* 0x0000007b0661723e */ /* 0x008fe200000000ff */
[----:B------:R-:W-:Y:S01]  /*ace0*/  FMUL.FTZ R67, R0, R67 ;  /* 0x0000004300437220 */ /* 0x000fe20000410000 */
[C---:B------:R-:W-:Y:S01]  /*acf0*/  FMUL.FTZ R68, R2.reuse, R68 ;  /* 0x0000004402447220 */ /* 0x040fe20000410000 */
[----:B------:R-:W-:Y:S01]  /*ad00*/  FMUL.FTZ R69, R2, R69 ;  /* 0x0000004502457220 */ /* 0x000fe20000410000 */
[C---:B------:R-:W-:Y:S01]  /*ad10*/  FMUL.FTZ R70, R0.reuse, R70 ;  /* 0x0000004600467220 */ /* 0x040fe20000410000 */
[----:B------:R-:W-:Y:S01]  /*ad20*/  FMUL.FTZ R71, R0, R71 ;  /* 0x0000004700477220 */ /* 0x000fe20000410000 */
[----:B------:R-:W-:Y:S03]  /*ad30*/  FFMA.FTZ R130, R25, UR4, -R124 ;  /* 0x0000000419827c23 */ /* 0x000fe6000801087c */
[----:B------:R-:W-:Y:S01]  /*ad40*/  MUFU.EX2 R103, R103 ;  /* 0x0000006700677308 */ /* 0x000fe20000000800 */
[----:B------:R-:W-:Y:S01]  /*ad50*/  FFMA.FTZ R131, R26, UR4, -R122 ;  /* 0x000000041a837c23 */ /* 0x000fe2000801087a */
        /* <DEDUP_REMOVED lines=10> */
[--C-:B------:R-:W-:Y:S01]  /*ae00*/  FFMA.FTZ R125, R16, UR4, -R124.reuse ;  /* 0x00000004107d7c23 */ /* 0x100fe2000801087c */
[----:B------:R-:W-:Y:S01]  /*ae10*/  FFMA.FTZ R126, R17, UR4, -R124 ;  /* 0x00000004117e7c23 */ /* 0x000fe2000801087c */
[--C-:B------:R-:W-:Y:S01]  /*ae20*/  FFMA.FTZ R127, R18, UR4, -R122.reuse ;  /* 0x00000004127f7c23 */ /* 0x100fe2000801087a */
[----:B------:R-:W-:Y:S01]  /*ae30*/  FFMA.FTZ R128, R19, UR4, -R122 ;  /* 0x0000000413807c23 */ /* 0x000fe2000801087a */
[C---:B------:R-:W-:Y:S01]  /*ae40*/  FMUL.FTZ R80, R2.reuse, R80 ;  /* 0x0000005002507220 */ /* 0x040fe20000410000 */
[----:B------:R-:W-:Y:S01]  /*ae50*/  FMUL.FTZ R81, R2, R81 ;  /* 0x0000005102517220 */ /* 0x000fe20000410000 */
[C---:B------:R-:W-:Y:S01]  /*ae60*/  FMUL.FTZ R82, R0.reuse, R82 ;  /* 0x0000005200527220 */ /* 0x040fe20000410000 */
[----:B------:R-:W-:Y:S01]  /*ae70*/  FMUL.FTZ R83, R0, R83 ;  /* 0x0000005300537220 */ /* 0x000fe20000410000 */
[----:B------:R-:W-:Y:S01]  /*ae80*/  MUFU.EX2 R125, R125 ;  /* 0x0000007d007d7308 */ /* 0x000fe20000000800 */
[C---:B------:R-:W-:Y:S01]  /*ae90*/  FMUL.FTZ R16, R2.reuse, R88 ;  /* 0x0000005802107220 */ /* 0x040fe20000410000 */
[----:B------:R-:W-:Y:S01]  /*aea0*/  FMUL.FTZ R17, R2, R89 ;  /* 0x0000005902117220 */ /* 0x000fe20000410000 */
[C---:B------:R-:W-:Y:S01]  /*aeb0*/  FMUL.FTZ R18, R0.reuse, R90 ;  /* 0x0000005a00127220 */ /* 0x040fe20000410000 */
[----:B------:R-:W-:Y:S01]  /*aec0*/  FMUL.FTZ R19, R0, R91 ;  /* 0x0000005b00137220 */ /* 0x000fe20000410000 */
[----:B---3--:R-:W-:Y:S01]  /*aed0*/  F2FP.F16.F32.PACK_AB R99, R120, R103 ;  /* 0x000000677863723e */ /* 0x008fe200000000ff */
[C---:B------:R-:W-:Y:S01]  /*aee0*/  FMUL.FTZ R84, R2.reuse, R84 ;  /* 0x0000005402547220 */ /* 0x040fe20000410000 */
[----:B------:R-:W-:Y:S03]  /*aef0*/  FMUL.FTZ R85, R2, R85 ;  /* 0x0000005502557220 */ /* 0x000fe60000410000 */
[----:B------:R-:W2:Y:S01]  /*af00*/  MUFU.EX2 R126, R126 ;  /* 0x0000007e007e7308 */ /* 0x000ea20000000800 */
[C---:B------:R-:W-:Y:S01]  /*af10*/  FMUL.FTZ R86, R0.reuse, R86 ;  /* 0x0000005600567220 */ /* 0x040fe20000410000 */
[----:B------:R-:W-:Y:S01]  /*af20*/  FMUL.FTZ R87, R0, R87 ;  /* 0x0000005700577220 */ /* 0x000fe20000410000 */
[----:B------:R-:W-:Y:S01]  /*af30*/  FFMA.FTZ R121, R2, R181, R121 ;  /* 0x000000b502797223 */ /* 0x000fe20000010079 */
[C---:B-1----:R-:W-:Y:S06]  /*af40*/  HMMA.16816.F32 R8, R96.reuse, R104, R8 ;  /* 0x000000686008723c */ /* 0x042fec0000001808 */
[----:B------:R-:W-:Y:S01]  /*af50*/  MUFU.EX2 R127, R127 ;  /* 0x0000007f007f7308 */ /* 0x000fe20000000800 */
[----:B------:R-:W-:Y:S01]  /*af60*/  ISETP.GT.AND P1, PT, R163, 0x1, PT ;  /* 0x00000001a300780c */ /* 0x000fe20003f24270 */
[C---:B------:R-:W-:Y:S01]  /*af70*/  HMMA.16816.F32 R36, R96.reuse, R106, R36 ;  /* 0x0000006a6024723c */ /* 0x040fe20000001824 */
[----:B------:R-:W1:Y:S02]  /*af80*/  LDSM.16.MT88.4 R104, [R148+0xa000] ;  /* 0x00a000009468783b */ /* 0x000e640000004200 */
[----:B------:R-:W-:Y:S03]  /*af90*/  FFMA.FTZ R123, R0, R179, R123 ;  /* 0x000000b3007b7223 */ /* 0x000fe6000001007b */
[C---:B------:R-:W-:Y:S02]  /*afa0*/  HMMA.16816.F32 R40, R96.reuse, R108, R40 ;  /* 0x0000006c6028723c */ /* 0x040fe40000001828 */
[----:B------:R-:W3:Y:S03]  /*afb0*/  MUFU.EX2 R128, R128 ;  /* 0x0000008000807308 */ /* 0x000ee60000000800 */
[----:B--2---:R-:W-:Y:S01]  /*afc0*/  F2FP.F16.F32.PACK_AB R90, R126, R125 ;  /* 0x0000007d7e5a723e */ /* 0x004fe200000000ff */
[C---:B------:R-:W-:Y:S01]  /*afd0*/  HMMA.16816.F32 R44, R96.reuse, R110, R44 ;  /* 0x0000006e602c723c */ /* 0x040fe2000000182c */
[----:B------:R-:W2:Y:S05]  /*afe0*/  LDSM.16.MT88.4 R108, [R146+0xa000] ;  /* 0x00a00000926c783b */ /* 0x000eaa0000004200 */
[----:B------:R-:W-:Y:S01]  /*aff0*/  MUFU.EX2 R129, R129 ;  /* 0x0000008100817308 */ /* 0x000fe20000000800 */
[----:B------:R-:W-:Y:S01]  /*b000*/  MOV R101, R100 ;  /* 0x0000006400657202 */ /* 0x000fe20000000f00 */
[C---:B------:R-:W-:Y:S08]  /*b010*/  HMMA.16816.F32 R48, R96.reuse, R112, R48 ;  /* 0x000000706030723c */ /* 0x040ff00000001830 */
[----:B------:R-:W-:Y:S01]  /*b020*/  MUFU.EX2 R130, R130 ;  /* 0x0000008200827308 */ /* 0x000fe20000000800 */
[C---:B------:R-:W-:Y:S01]  /*b030*/  HMMA.16816.F32 R52, R96.reuse, R114, R52 ;  /* 0x000000726034723c */ /* 0x040fe20000001834 */
[----:B------:R-:W4:Y:S02]  /*b040*/  LDSM.16.MT88.4 R112, [R145+0xa000] ;  /* 0x00a000009170783b */ /* 0x000f240000004200 */
[----:B---3--:R-:W-:Y:S03]  /*b050*/  F2FP.F16.F32.PACK_AB R91, R128, R127 ;  /* 0x0000007f805b723e */ /* 0x008fe600000000ff */
[C---:B------:R-:W-:Y:S03]  /*b060*/  HMMA.16816.F32 R56, R96.reuse, R116, R56 ;  /* 0x000000746038723c */ /* 0x040fe60000001838 */
[----:B------:R-:W-:Y:S02]  /*b070*/  MUFU.EX2 R131, R131 ;  /* 0x0000008300837308 */ /* 0x000fe40000000800 */
[----:B------:R-:W-:Y:S01]  /*b080*/  FADD.FTZ R6, R6, R123 ;  /* 0x0000007b06067221 */ /* 0x000fe20000010000 */
[C---:B------:R-:W-:Y:S05]  /*b090*/  HMMA.16816.F32 R60, R96.reuse, R118, R60 ;  /* 0x00000076603c723c */ /* 0x040fea000000183c */
[--C-:B------:R-:W-:Y:S01]  /*b0a0*/  FFMA.FTZ R116, R12, UR4, -R124.reuse ;  /* 0x000000040c747c23 */ /* 0x100fe2000801087c */
[C---:B-1----:R-:W-:Y:S05]  /*b0b0*/  HMMA.16816.F32 R64, R96.reuse, R104, R64 ;  /* 0x000000686040723c */ /* 0x042fea0000001840 */
[----:B------:R-:W-:Y:S01]  /*b0c0*/  FMUL.FTZ R12, R2, R92 ;  /* 0x0000005c020c7220 */ /* 0x000fe20000410000 */
[C---:B------:R-:W-:Y:S01]  /*b0d0*/  HMMA.16816.F32 R68, R96.reuse, R106, R68 ;  /* 0x0000006a6044723c */ /* 0x040fe20000001844 */
[----:B------:R-:W1:Y:S01]  /*b0e0*/  LDSM.16.MT88.4 R104, [R144+0xa000] ;  /* 0x00a000009068783b */ /* 0x000e620000004200 */
[----:B------:R-:W-:Y:S03]  /*b0f0*/  MUFU.EX2 R116, R116 ;  /* 0x0000007400747308 */ /* 0x000fe60000000800 */
[----:B------:R-:W-:Y:S01]  /*b100*/  FFMA.FTZ R117, R13, UR4, -R124 ;  /* 0x000000040d757c23 */ /* 0x000fe2000801087c */
[C---:B--2---:R-:W-:Y:S05]  /*b110*/  HMMA.16816.F32 R72, R96.reuse, R108, R72 ;  /* 0x0000006c6048723c */ /* 0x044fea0000001848 */
[--C-:B------:R-:W-:Y:S01]  /*b120*/  FFMA.FTZ R118, R14, UR4, -R122.reuse ;  /* 0x000000040e767c23 */ /* 0x100fe2000801087a */
[C---:B------:R-:W-:Y:S01]  /*b130*/  HMMA.16816.F32 R76, R96.reuse, R110, R76 ;  /* 0x0000006e604c723c */ /* 0x040fe2000000184c */
[----:B------:R-:W-:Y:S01]  /*b140*/  LDSM.16.MT88.4 R108, [R146+0x8800] ;  /* 0x00880000926c783b */ /* 0x000fe20000004200 */
[----:B------:R-:W2:Y:S03]  /*b150*/  MUFU.EX2 R117, R117 ;  /* 0x0000007500757308 */ /* 0x000ea60000000800 */
[----:B------:R-:W-:Y:S01]  /*b160*/  FFMA.FTZ R119, R15, UR4, -R122 ;  /* 0x000000040f777c23 */ /* 0x000fe2000801087a */
[----:B------:R-:W-:Y:S01]  /*b170*/  FMUL.FTZ R13, R2, R93 ;  /* 0x0000005d020d7220 */ /* 0x000fe20000410000 */
[C---:B------:R-:W-:Y:S01]  /*b180*/  FMUL.FTZ R14, R0.reuse, R94 ;  /* 0x0000005e000e7220 */ /* 0x040fe20000410000 */
[----:B------:R-:W-:Y:S02]  /*b190*/  FMUL.FTZ R15, R0, R95 ;  /* 0x0000005f000f7220 */ /* 0x000fe40000410000 */
[----:B------:R-:W3:Y:S02]  /*b1a0*/  LDSM.16.MT88.4 R92, [R148+0x8800] ;  /* 0x00880000945c783b */ /* 0x000ee40000004200 */
[----:B------:R-:W-:Y:S01]  /*b1b0*/  MUFU.EX2 R118, R118 ;  /* 0x0000007600767308 */ /* 0x000fe20000000800 */
[----:B------:R-:W-:Y:S01]  /*b1c0*/  FADD.FTZ R0, R5, R121 ;  /* 0x0000007905007221 */ /* 0x000fe20000010000 */
[----:B------:R-:W-:Y:S01]  /*b1d0*/  FADD.FTZ R103, R103, R6 ;  /* 0x0000000667677221 */ /* 0x000fe20000010000 */
[C---:B----4-:R-:W-:Y:S03]  /*b1e0*/  HMMA.16816.F32 R12, R96.reuse, R112, R12 ;  /* 0x00000070600c723c */ /* 0x050fe6000000180c */
[----:B------:R-:W-:Y:S04]  /*b1f0*/  FADD.FTZ R5, R7, R0 ;  /* 0x0000000007057221 */ /* 0x000fe80000010000 */
[----:B------:R-:W4:Y:S01]  /*b200*/  MUFU.EX2 R119, R119 ;  /* 0x0000007700777308 */ /* 0x000f220000000800 */
[----:B--2---:R-:W-:Y:S01]  /*b210*/  F2FP.F16.F32.PACK_AB R88, R117, R116 ;  /* 0x000000747558723e */ /* 0x004fe200000000ff */
[C---:B------:R-:W-:Y:S01]  /*b220*/  HMMA.16816.F32 R80, R96.reuse, R114, R80 ;  /* 0x000000726050723c */ /* 0x040fe20000001850 */
[----:B------:R-:W2:Y:S02]  /*b230*/  LDSM.16.MT88.4 R112, [R145+0x8800] ;  /* 0x008800009170783b */ /* 0x000ea40000004200 */
[----:B------:R-:W-:Y:S01]  /*b240*/  FADD.FTZ R5, R102, R5 ;  /* 0x0000000566057221 */ /* 0x000fe20000010000 */
[----:B------:R-:W-:Y:S02]  /*b250*/  FADD.FTZ R103, R120, R103 ;  /* 0x0000006778677221 */ /* 0x000fe40000010000 */
[C---:B-1----:R-:W-:Y:S05]  /*b260*/  HMMA.16816.F32 R16, R96.reuse, R104, R16 ;  /* 0x000000686010723c */ /* 0x042fea0000001810 */
[----:B------:R-:W-:Y:S01]  /*b270*/  FADD.FTZ R116, R116, R5 ;  /* 0x0000000574747221 */ /* 0x000fe20000010000 */
[----:B------:R-:W-:Y:S01]  /*b280*/  HMMA.16816.F32 R84, R96, R106, R84 ;  /* 0x0000006a6054723c */ /* 0x000fe20000001854 */
[----:B------:R-:W1:Y:S04]  /*b290*/  LDSM.16.MT88.4 R96, [R144+0x8800] ;  /* 0x008800009060783b */ /* 0x000e680000004200 */
[----:B----4-:R-:W-:Y:S01]  /*b2a0*/  F2FP.F16.F32.PACK_AB R89, R119, R118 ;  /* 0x000000767759723e */ /* 0x010fe200000000ff */
[----:B------:R-:W-:Y:S01]  /*b2b0*/  FADD.FTZ R118, R118, R103 ;  /* 0x0000006776767221 */ /* 0x000fe20000010000 */
[----:B------:R-:W-:Y:S02]  /*b2c0*/  FADD.FTZ R116, R117, R116 ;  /* 0x0000007475747221 */ /* 0x000fe40000010000 */
[----:B------:R-:W-:Y:S02]  /*b2d0*/  LDSM.16.MT88.4 R104, [R146+0xa800] ;  /* 0x00a800009268783b */ /* 0x000fe40000004200 */
[----:B------:R-:W-:Y:S01]  /*b2e0*/  FADD.FTZ R118, R119, R118 ;  /* 0x0000007677767221 */ /* 0x000fe20000010000 */
[----:B------:R-:W-:Y:S01]  /*b2f0*/  FADD.FTZ R125, R125, R116 ;  /* 0x000000747d7d7221 */ /* 0x000fe20000010000 */
[C---:B---3--:R-:W-:Y:S05]  /*b300*/  HMMA.16816.F32 R8, R88.reuse, R92, R8 ;  /* 0x0000005c5808723c */ /* 0x048fea0000001808 */
[----:B------:R-:W-:Y:S01]  /*b310*/  FADD.FTZ R5, R127, R118 ;  /* 0x000000767f057221 */ /* 0x000fe20000010000 */
[C---:B------:R-:W-:Y:S01]  /*b320*/  HMMA.16816.F32 R36, R88.reuse, R94, R36 ;  /* 0x0000005e5824723c */ /* 0x040fe20000001824 */
[----:B------:R-:W3:Y:S04]  /*b330*/  LDSM.16.MT88.4 R92, [R148+0xa800] ;  /* 0x00a80000945c783b */ /* 0x000ee80000004200 */
[----:B------:R-:W-:Y:S01]  /*b340*/  FADD.FTZ R125, R126, R125 ;  /* 0x0000007d7e7d7221 */ /* 0x000fe20000010000 */
[C---:B------:R-:W-:Y:S05]  /*b350*/  HMMA.16816.F32 R40, R88.reuse, R108, R40 ;  /* 0x0000006c5828723c */ /* 0x040fea0000001828 */
[----:B------:R-:W-:Y:S01]  /*b360*/  FADD.FTZ R5, R128, R5 ;  /* 0x0000000580057221 */ /* 0x000fe20000010000 */
[C---:B------:R-:W-:Y:S01]  /*b370*/  HMMA.16816.F32 R44, R88.reuse, R110, R44 ;  /* 0x0000006e582c723c */ /* 0x040fe2000000182c */
[----:B------:R-:W4:Y:S05]  /*b380*/  LDSM.16.MT88.4 R108, [R145+0xa800] ;  /* 0x00a80000916c783b */ /* 0x000f2a0000004200 */
[C---:B--2---:R-:W-:Y:S06]  /*b390*/  HMMA.16816.F32 R48, R88.reuse, R112, R48 ;  /* 0x000000705830723c */ /* 0x044fec0000001830 */
[C---:B------:R-:W-:Y:S05]  /*b3a0*/  HMMA.16816.F32 R52, R88.reuse, R114, R52 ;  /* 0x000000725834723c */ /* 0x040fea0000001834 */
[--C-:B------:R-:W-:Y:S01]  /*b3b0*/  FFMA.FTZ R112, R20, UR4, -R124.reuse ;  /* 0x0000000414707c23 */ /* 0x100fe2000801087c */
[C---:B-1----:R-:W-:Y:S05]  /*b3c0*/  HMMA.16816.F32 R56, R88.reuse, R96, R56 ;  /* 0x000000605838723c */ /* 0x042fea0000001838 */
[----:B------:R-:W-:Y:S01]  /*b3d0*/  FFMA.FTZ R113, R21, UR4, -R124 ;  /* 0x0000000415717c23 */ /* 0x000fe2000801087c */
[C---:B------:R-:W-:Y:S01]  /*b3e0*/  HMMA.16816.F32 R60, R88.reuse, R98, R60 ;  /* 0x00000062583c723c */ /* 0x040fe2000000183c */
[----:B------:R-:W1:Y:S01]  /*b3f0*/  LDSM.16.MT88.4 R96, [R144+0xa800] ;  /* 0x00a800009060783b */ /* 0x000e620000004200 */
[----:B------:R-:W2:Y:S03]  /*b400*/  MUFU.EX2 R112, R112 ;  /* 0x0000007000707308 */ /* 0x000ea60000000800 */
[--C-:B------:R-:W-:Y:S01]  /*b410*/  FFMA.FTZ R114, R22, UR4, -R122.reuse ;  /* 0x0000000416727c23 */ /* 0x100fe2000801087a */
[C---:B---3--:R-:W-:Y:S06]  /*b420*/  HMMA.16816.F32 R64, R88.reuse, R92, R64 ;  /* 0x0000005c5840723c */ /* 0x048fec0000001840 */
[----:B------:R-:W3:Y:S01]  /*b430*/  MUFU.EX2 R113, R113 ;  /* 0x0000007100717308 */ /* 0x000ee20000000800 */
[----:B------:R-:W-:Y:S01]  /*b440*/  FFMA.FTZ R115, R23, UR4, -R122 ;  /* 0x0000000417737c23 */ /* 0x000fe2000801087a */
[C---:B------:R-:W-:Y:S01]  /*b450*/  HMMA.16816.F32 R68, R88.reuse, R94, R68 ;  /* 0x0000005e5844723c */ /* 0x040fe20000001844 */
[----:B------:R-:W5:Y:S02]  /*b460*/  LDSM.16.MT88.4 R92, [R148+0x9000] ;  /* 0x00900000945c783b */ /* 0x000f640000004200 */
[----:B------:R-:W-:Y:S03]  /*b470*/  F2FP.F16.F32.PACK_AB R22, R130, R129 ;  /* 0x000000818216723e */ /* 0x000fe600000000ff */
[C---:B------:R-:W-:Y:S02]  /*b480*/  HMMA.16816.F32 R72, R88.reuse, R104, R72 ;  /* 0x000000685848723c */ /* 0x040fe40000001848 */
[----:B------:R-:W-:Y:S03]  /*b490*/  MUFU.EX2 R114, R114 ;  /* 0x0000007200727308 */ /* 0x000fe60000000800 */
[----:B--2---:R-:W-:Y:S01]  /*b4a0*/  FADD.FTZ R0, R112, R125 ;  /* 0x0000007d70007221 */ /* 0x004fe20000010000 */
[C---:B------:R-:W-:Y:S01]  /*b4b0*/  HMMA.16816.F32 R76, R88.reuse, R106, R76 ;  /* 0x0000006a584c723c */ /* 0x040fe2000000184c */
[----:B------:R-:W-:Y:S05]  /*b4c0*/  LDSM.16.MT88.4 R104, [R145+0x9000] ;  /* 0x009000009168783b */ /* 0x000fea0000004200 */
[----:B------:R-:W2:Y:S01]  /*b4d0*/  MUFU.EX2 R115, R115 ;  /* 0x0000007300737308 */ /* 0x000ea20000000800 */
[C---:B---3--:R-:W-:Y:S01]  /*b4e0*/  F2FP.F16.F32.PACK_AB R20, R113.reuse, R112 ;  /* 0x000000707114723e */ /* 0x048fe200000000ff */
[C---:B----4-:R-:W-:Y:S03]  /*b4f0*/  HMMA.16816.F32 R12, R88.reuse, R108, R12 ;  /* 0x0000006c580c723c */ /* 0x050fe6000000180c */
[----:B------:R-:W-:Y:S03]  /*b500*/  FADD.FTZ R0, R113, R0 ;  /* 0x0000000071007221 */ /* 0x000fe60000010000 */
[C---:B------:R-:W-:Y:S05]  /*b510*/  HMMA.16816.F32 R80, R88.reuse, R110, R80 ;  /* 0x0000006e5850723c */ /* 0x040fea0000001850 */
[----:B------:R-:W-:Y:S01]  /*b520*/  FFMA.FTZ R108, R27, UR4, -R122 ;  /* 0x000000041b6c7c23 */ /* 0x000fe2000801087a */
[C---:B-1----:R-:W-:Y:S01]  /*b530*/  HMMA.16816.F32 R16, R88.reuse, R96, R16 ;  /* 0x000000605810723c */ /* 0x042fe20000001810 */
[----:B------:R-:W1:Y:S04]  /*b540*/  LDSM.16.MT88.4 R24, [R146+0x9000] ;  /* 0x009000009218783b */ /* 0x000e680000004200 */
[----:B------:R-:W3:Y:S01]  /*b550*/  MUFU.EX2 R108, R108 ;  /* 0x0000006c006c7308 */ /* 0x000ee20000000800 */
[----:B------:R-:W-:Y:S03]  /*b560*/  HMMA.16816.F32 R84, R88, R98, R84 ;  /* 0x000000625854723c */ /* 0x000fe60000001854 */
[----:B------:R-:W4:Y:S02]  /*b570*/  LDSM.16.MT88.4 R88, [R144+0x9000] ;  /* 0x009000009058783b */ /* 0x000f240000004200 */
[C---:B--2---:R-:W-:Y:S01]  /*b580*/  F2FP.F16.F32.PACK_AB R21, R115.reuse, R114 ;  /* 0x000000727315723e */ /* 0x044fe200000000ff */
[----:B------:R-:W-:Y:S01]  /*b590*/  FFMA.FTZ R109, R32, UR4, -R124 ;  /* 0x00000004206d7c23 */ /* 0x000fe2000801087c */
[----:B------:R-:W-:Y:S01]  /*b5a0*/  FFMA.FTZ R110, R34, UR4, -R122 ;  /* 0x00000004226e7c23 */ /* 0x000fe2000801087a */
[----:B------:R-:W-:Y:S03]  /*b5b0*/  FADD.FTZ R114, R114, R5 ;  /* 0x0000000572727221 */ /* 0x000fe60000010000 */
[----:B------:R-:W-:Y:S01]  /*b5c0*/  LDSM.16.MT88.4 R96, [R145+0xb000] ;  /* 0x00b000009160783b */ /* 0x000fe20000004200 */
[----:B------:R-:W-:Y:S01]  /*b5d0*/  MUFU.EX2 R109, R109 ;  /* 0x0000006d006d7308 */ /* 0x000fe20000000800 */
[----:B------:R-:W-:Y:S01]  /*b5e0*/  FADD.FTZ R114, R115, R114 ;  /* 0x0000007273727221 */ /* 0x000fe20000010000 */
[----:B------:R-:W-:Y:S01]  /*b5f0*/  FADD.FTZ R129, R129, R0 ;  /* 0x0000000081817221 */ /* 0x000fe20000010000 */
[----:B------:R-:W-:Y:S02]  /*b600*/  IADD3 R0, R163, -0x1, RZ ;  /* 0xffffffffa3007810 */ /* 0x000fe40007ffe0ff */
[----:B---3--:R-:W-:Y:S01]  /*b610*/  F2FP.F16.F32.PACK_AB R23, R108, R131 ;  /* 0x000000836c17723e */ /* 0x008fe200000000ff */
[----:B------:R-:W-:Y:S01]  /*b620*/  FADD.FTZ R131, R131, R114 ;  /* 0x0000007283837221 */ /* 0x000fe20000010000 */
[----:B------:R-:W-:Y:S03]  /*b630*/  MOV R163, R0 ;  /* 0x0000000000a37202 */ /* 0x000fe60000000f00 */
[----:B------:R-:W-:Y:S01]  /*b640*/  MUFU.EX2 R110, R110 ;  /* 0x0000006e006e7308 */ /* 0x000fe20000000800 */
[----:B------:R-:W-:Y:S01]  /*b650*/  FADD.FTZ R129, R130, R129 ;  /* 0x0000008182817221 */ /* 0x000fe20000010000 */
[----:B------:R-:W-:Y:S01]  /*b660*/  FADD.FTZ R131, R108, R131 ;  /* 0x000000836c837221 */ /* 0x000fe20000010000 */
[----:B------:R-:W-:Y:S01]  /*b670*/  MOV R0, R3 ;  /* 0x0000000300007202 */ /* 0x000fe20000000f00 */
[C---:B-----5:R-:W-:Y:S06]  /*b680*/  HMMA.16816.F32 R8, R20.reuse, R92, R8 ;  /* 0x0000005c1408723c */ /* 0x060fec0000001808 */
[C---:B------:R-:W-:Y:S01]  /*b690*/  HMMA.16816.F32 R36, R20.reuse, R94, R36 ;  /* 0x0000005e1424723c */ /* 0x040fe20000001824 */
[----:B------:R-:W2:Y:S05]  /*b6a0*/  LDSM.16.MT88.4 R92, [R148+0xb000] ;  /* 0x00b00000945c783b */ /* 0x000eaa0000004200 */
[C---:B-1----:R-:W-:Y:S06]  /*b6b0*/  HMMA.16816.F32 R40, R20.reuse, R24, R40 ;  /* 0x000000181428723c */ /* 0x042fec0000001828 */
[C---:B------:R-:W-:Y:S01]  /*b6c0*/  HMMA.16816.F32 R44, R20.reuse, R26, R44 ;  /* 0x0000001a142c723c */ /* 0x040fe2000000182c */
[----:B------:R-:W1:Y:S05]  /*b6d0*/  LDSM.16.MT88.4 R24, [R146+0xb000] ;  /* 0x00b000009218783b */ /* 0x000e6a0000004200 */
[C---:B------:R-:W-:Y:S06]  /*b6e0*/  HMMA.16816.F32 R48, R20.reuse, R104, R48 ;  /* 0x000000681430723c */ /* 0x040fec0000001830 */
[C---:B------:R-:W-:Y:S05]  /*b6f0*/  HMMA.16816.F32 R52, R20.reuse, R106, R52 ;  /* 0x0000006a1434723c */ /* 0x040fea0000001834 */
[--C-:B------:R-:W-:Y:S01]  /*b700*/  FFMA.FTZ R104, R28, UR4, -R124.reuse ;  /* 0x000000041c687c23 */ /* 0x100fe2000801087c */
[C---:B----4-:R-:W-:Y:S05]  /*b710*/  HMMA.16816.F32 R56, R20.reuse, R88, R56 ;  /* 0x000000581438723c */ /* 0x050fea0000001838 */
[----:B------:R-:W-:Y:S01]  /*b720*/  FFMA.FTZ R105, R29, UR4, -R124 ;  /* 0x000000041d697c23 */ /* 0x000fe2000801087c */
[C---:B------:R-:W-:Y:S01]  /*b730*/  HMMA.16816.F32 R60, R20.reuse, R90, R60 ;  /* 0x0000005a143c723c */ /* 0x040fe2000000183c */
[----:B------:R-:W3:Y:S01]  /*b740*/  LDSM.16.MT88.4 R88, [R144+0xb000] ;  /* 0x00b000009058783b */ /* 0x000ee20000004200 */
[----:B------:R-:W-:Y:S03]  /*b750*/  MUFU.EX2 R104, R104 ;  /* 0x0000006800687308 */ /* 0x000fe60000000800 */
[--C-:B------:R-:W-:Y:S01]  /*b760*/  FFMA.FTZ R106, R30, UR4, -R122.reuse ;  /* 0x000000041e6a7c23 */ /* 0x100fe2000801087a */
[C---:B--2---:R-:W-:Y:S06]  /*b770*/  HMMA.16816.F32 R64, R20.reuse, R92, R64 ;  /* 0x0000005c1440723c */ /* 0x044fec0000001840 */
[----:B------:R-:W2:Y:S01]  /*b780*/  MUFU.EX2 R105, R105 ;  /* 0x0000006900697308 */ /* 0x000ea20000000800 */
[----:B------:R-:W-:Y:S01]  /*b790*/  FFMA.FTZ R107, R31, UR4, -R122 ;  /* 0x000000041f6b7c23 */ /* 0x000fe2000801087a */
[C---:B------:R-:W-:Y:S01]  /*b7a0*/  HMMA.16816.F32 R68, R20.reuse, R94, R68 ;  /* 0x0000005e1444723c */ /* 0x040fe20000001844 */
[----:B------:R-:W4:Y:S02]  /*b7b0*/  LDSM.16.MT88.4 R28, [R148+0x9800] ;  /* 0x00980000941c783b */ /* 0x000f240000004200 */
[----:B------:R-:W-:Y:S03]  /*b7c0*/  FFMA.FTZ R124, R33, UR4, -R124 ;  /* 0x00000004217c7c23 */ /* 0x000fe6000801087c */
[C---:B-1----:R-:W-:Y:S02]  /*b7d0*/  HMMA.16816.F32 R72, R20.reuse, R24, R72 ;  /* 0x000000181448723c */ /* 0x042fe40000001848 */
[----:B------:R-:W-:Y:S01]  /*b7e0*/  MUFU.EX2 R106, R106 ;  /* 0x0000006a006a7308 */ /* 0x000fe20000000800 */
[----:B------:R-:W1:Y:S02]  /*b7f0*/  LDSM.16.MT88.4 R92, [R146+0x9800] ;  /* 0x00980000925c783b */ /* 0x000e640000004200 */
[----:B------:R-:W-:Y:S01]  /*b800*/  FFMA.FTZ R122, R35, UR4, -R122 ;  /* 0x00000004237a7c23 */ /* 0x000fe2000801087a */
[C---:B------:R-:W-:Y:S06]  /*b810*/  HMMA.16816.F32 R76, R20.reuse, R26, R76 ;  /* 0x0000001a144c723c */ /* 0x040fec000000184c */
[----:B------:R-:W5:Y:S01]  /*b820*/  MUFU.EX2 R107, R107 ;  /* 0x0000006b006b7308 */ /* 0x000f620000000800 */
[----:B------:R-:W1:Y:S01]  /*b830*/  LDSM.16.MT88.4 R24, [R145+0x9800] ;  /* 0x009800009118783b */ /* 0x000e620000004200 */
[C---:B------:R-:W-:Y:S08]  /*b840*/  HMMA.16816.F32 R12, R20.reuse, R96, R12 ;  /* 0x00000060140c723c */ /* 0x040ff0000000180c */
[----:B------:R-:W4:Y:S01]  /*b850*/  MUFU.EX2 R124, R124 ;  /* 0x0000007c007c7308 */ /* 0x000f220000000800 */
[C---:B------:R-:W-:Y:S01]  /*b860*/  HMMA.16816.F32 R80, R20.reuse, R98, R80 ;  /* 0x000000621450723c */ /* 0x040fe20000001850 */
[----:B------:R-:W1:Y:S05]  /*b870*/  LDSM.16.MT88.4 R32, [R144+0x9800] ;  /* 0x009800009020783b */ /* 0x000e6a0000004200 */
[C---:B---3--:R-:W-:Y:S03]  /*b880*/  HMMA.16816.F32 R16, R20.reuse, R88, R16 ;  /* 0x000000581410723c */ /* 0x048fe60000001810 */
[----:B------:R-:W3:Y:S03]  /*b890*/  MUFU.EX2 R111, R122 ;  /* 0x0000007a006f7308 */ /* 0x000ee60000000800 */
[----:B------:R-:W-:Y:S01]  /*b8a0*/  HMMA.16816.F32 R84, R20, R90, R84 ;  /* 0x0000005a1454723c */ /* 0x000fe20000001854 */
[----:B------:R-:W1:Y:S06]  /*b8b0*/  LDSM.16.MT88.4 R88, [R148+0xb800] ;  /* 0x00b800009458783b */ /* 0x000e6c0000004200 */
[----:B--2---:R-:W-:Y:S01]  /*b8c0*/  F2FP.F16.F32.PACK_AB R20, R105, R104 ;  /* 0x000000686914723e */ /* 0x004fe200000000ff */
[----:B------:R-:W-:Y:S03]  /*b8d0*/  FADD.FTZ R104, R104, R129 ;  /* 0x0000008168687221 */ /* 0x000fe60000010000 */
[----:B-----5:R-:W-:Y:S01]  /*b8e0*/  F2FP.F16.F32.PACK_AB R21, R107, R106 ;  /* 0x0000006a6b15723e */ /* 0x020fe200000000ff */
[----:B------:R-:W-:Y:S01]  /*b8f0*/  FADD.FTZ R106, R106, R131 ;  /* 0x000000836a6a7221 */ /* 0x000fe20000010000 */
[----:B----4-:R-:W-:Y:S01]  /*b900*/  F2FP.F16.F32.PACK_AB R22, R124, R109 ;  /* 0x0000006d7c16723e */ /* 0x010fe200000000ff */
[----:B------:R-:W-:Y:S01]  /*b910*/  FADD.FTZ R104, R105, R104 ;  /* 0x0000006869687221 */ /* 0x000fe20000010000 */
[----:B---3--:R-:W-:Y:S01]  /*b920*/  F2FP.F16.F32.PACK_AB R23, R111, R110 ;  /* 0x0000006e6f17723e */ /* 0x008fe200000000ff */
[----:B------:R-:W-:Y:S02]  /*b930*/  FADD.FTZ R107, R107, R106 ;  /* 0x0000006a6b6b7221 */ /* 0x000fe40000010000 */
[----:B------:R-:W-:Y:S02]  /*b940*/  FADD.FTZ R109, R109, R104 ;  /* 0x000000686d6d7221 */ /* 0x000fe40000010000 */
[----:B------:R-:W-:Y:S02]  /*b950*/  FADD.FTZ R110, R110, R107 ;  /* 0x0000006b6e6e7221 */ /* 0x000fe40000010000 */
[C---:B------:R-:W-:Y:S01]  /*b960*/  HMMA.16816.F32 R96, R20.reuse, R28, R8 ;  /* 0x0000001c1460723c */ /* 0x040fe20000001808 */
[----:B------:R-:W2:Y:S02]  /*b970*/  LDSM.16.MT88.4 R8, [R146+0xb800] ;  /* 0x00b800009208783b */ /* 0x000ea40000004200 */
[----:B------:R-:W-:Y:S01]  /*b980*/  FADD.FTZ R181, R124, R109 ;  /* 0x0000006d7cb57221 */ /* 0x000fe20000010000 */
[----:B------:R-:W-:Y:S02]  /*b990*/  FADD.FTZ R179, R111, R110 ;  /* 0x0000006e6fb37221 */ /* 0x000fe40000010000 */
[C---:B------:R-:W-:Y:S03]  /*b9a0*/  HMMA.16816.F32 R36, R20.reuse, R30, R36 ;  /* 0x0000001e1424723c */ /* 0x040fe60000001824 */
[----:B------:R-:W3:Y:S03]  /*b9b0*/  LDSM.16.MT88.4 R28, [R145+0xb800] ;  /* 0x00b80000911c783b */ /* 0x000ee60000004200 */
[C---:B-1----:R-:W-:Y:S06]  /*b9c0*/  HMMA.16816.F32 R40, R20.reuse, R92, R40 ;  /* 0x0000005c1428723c */ /* 0x042fec0000001828 */
[C---:B------:R-:W-:Y:S06]  /*b9d0*/  HMMA.16816.F32 R44, R20.reuse, R94, R44 ;  /* 0x0000005e142c723c */ /* 0x040fec000000182c */
[C---:B------:R-:W-:Y:S06]  /*b9e0*/  HMMA.16816.F32 R48, R20.reuse, R24, R48 ;  /* 0x000000181430723c */ /* 0x040fec0000001830 */
[C---:B------:R-:W-:Y:S01]  /*b9f0*/  HMMA.16816.F32 R52, R20.reuse, R26, R52 ;  /* 0x0000001a1434723c */ /* 0x040fe20000001834 */
[----:B------:R-:W1:Y:S05]  /*ba00*/  LDSM.16.MT88.4 R24, [R144+0xb800] ;  /* 0x00b800009018783b */ /* 0x000e6a0000004200 */
[C---:B------:R-:W-:Y:S06]  /*ba10*/  HMMA.16816.F32 R56, R20.reuse, R32, R56 ;  /* 0x000000201438723c */ /* 0x040fec0000001838 */
[C---:B------:R-:W-:Y:S06]  /*ba20*/  HMMA.16816.F32 R60, R20.reuse, R34, R60 ;  /* 0x00000022143c723c */ /* 0x040fec000000183c */
[C---:B------:R-:W-:Y:S06]  /*ba30*/  HMMA.16816.F32 R64, R20.reuse, R88, R64 ;  /* 0x000000581440723c */ /* 0x040fec0000001840 */
[C---:B------:R-:W-:Y:S06]  /*ba40*/  HMMA.16816.F32 R68, R20.reuse, R90, R68 ;  /* 0x0000005a1444723c */ /* 0x040fec0000001844 */
[C---:B--2---:R-:W-:Y:S06]  /*ba50*/  HMMA.16816.F32 R72, R20.reuse, R8, R72 ;  /* 0x000000081448723c */ /* 0x044fec0000001848 */
[C---:B------:R-:W-:Y:S06]  /*ba60*/  HMMA.16816.F32 R76, R20.reuse, R10, R76 ;  /* 0x0000000a144c723c */ /* 0x040fec000000184c */
[C---:B---3--:R-:W-:Y:S06]  /*ba70*/  HMMA.16816.F32 R92, R20.reuse, R28, R12 ;  /* 0x0000001c145c723c */ /* 0x048fec000000180c */
[C---:B------:R-:W-:Y:S06]  /*ba80*/  HMMA.16816.F32 R80, R20.reuse, R30, R80 ;  /* 0x0000001e1450723c */ /* 0x040fec0000001850 */
[C---:B-1----:R-:W-:Y:S06]  /*ba90*/  HMMA.16816.F32 R88, R20.reuse, R24, R16 ;  /* 0x000000181458723c */ /* 0x042fec0000001810 */
[----:B------:R-:W-:Y:S01]  /*baa0*/  HMMA.16816.F32 R84, R20, R26, R84 ;  /* 0x0000001a1454723c */ /* 0x000fe20000001854 */
[----:B------:R-:W-:Y:S11]  /*bab0*/  @!UPT UIADD3 URZ, URZ, URZ, URZ ;  /* 0x0000003f3f3ff290 */ /* 0x000ff6000fffe03f */
[----:B------:R-:W-:Y:S01]  /*bac0*/  @!UPT UIADD3 URZ, URZ, URZ, URZ ;  /* 0x0000003f3f3ff290 */ /* 0x000fe2000fffe03f */
[----:B------:R-:W-:Y:S11]  /*bad0*/  @P1 BRA `(.L_x_5472) ;  /* 0xffffffd400081947 */ /* 0x000ff6000383ffff */
.L_x_5468:
[----:B------:R-:W1:Y:S01]  /*bae0*/  SHFL.BFLY PT, R2, R181, 0x2, 0x1f ;  /* 0x0c401f00b5027f89 */ /* 0x000e6200000e0000 */
[----:B------:R-:W-:Y:S01]  /*baf0*/  MOV R10, 0x3f800000 ;  /* 0x3f800000000a7802 */ /* 0x000fe20000000f00 */
[----:B------:R-:W2:Y:S01]  /*bb00*/  S2UR UR4, SR_CgaCtaId ;  /* 0x00000000000479c3 */ /* 0x000ea20000008800 */
        /* <DEDUP_REMOVED lines=9> */
[CC--:B------:R-:W-:Y:S02]  /*bba0*/  LEA.HI R8, R5.reuse, R0.reuse, RZ, 0x2 ;  /* 0x0000000005087211 */ /* 0x0c0fe400078f10ff */
[----:B------:R-:W-:Y:S02]  /*bbb0*/  LEA.HI R4, R5, R0, RZ, 0x5 ;  /* 0x0000000005047211 */ /* 0x000fe400078f28ff */
[----:B------:R-:W-:-:S04]  /*bbc0*/  LOP3.LUT R9, R8, 0x3ffffffc, RZ, 0xc0, !PT ;  /* 0x3ffffffc08097812 */ /* 0x000fc800078ec0ff */
[----:B------:R-:W-:Y:S01]  /*bbd0*/  IADD3 R9, -R9, R0, RZ ;  /* 0x0000000009097210 */ /* 0x000fe20007ffe1ff */
[----:B-1----:R-:W-:Y:S01]  /*bbe0*/  FADD.FTZ R7, R2, R7 ;  /* 0x0000000702077221 */ /* 0x002fe20000010000 */
[----:B------:R-:W-:Y:S01]  /*bbf0*/  SHF.R.S32.HI R2, RZ, 0x5, R4 ;  /* 0x00000005ff027819 */ /* 0x000fe20000011404 */
[----:B--2---:R-:W-:-:S03]  /*bc00*/  FADD.FTZ R6, R11, R6 ;  /* 0x000000060b067221 */ /* 0x004fc60000010000 */
[----:B------:R-:W-:Y:S02]  /*bc10*/  FSETP.NE.FTZ.AND P4, PT, R7, RZ, PT ;  /* 0x000000ff0700720b */ /* 0x000fe40003f95000 */
[----:B------:R-:W-:Y:S02]  /*bc20*/  LEA R2, R2, R9, 0x9 ;  /* 0x0000000902027211 */ /* 0x000fe400078e48ff */
[--C-:B------:R-:W-:Y:S02]  /*bc30*/  SHF.R.S32.HI R9, RZ, 0x2, R8.reuse ;  /* 0x00000002ff097819 */ /* 0x100fe40000011408 */
[----:B------:R-:W-:Y:S02]  /*bc40*/  SHF.R.S32.HI R8, RZ, 0x1f, R8 ;  /* 0x0000001fff087819 */ /* 0x000fe40000011408 */
[----:B------:R-:W-:Y:S02]  /*bc50*/  FSETP.NE.FTZ.AND P3, PT, R6, RZ, PT ;  /* 0x000000ff0600720b */ /* 0x000fe40003f75000 */
[----:B------:R-:W-:-:S02]  /*bc60*/  LEA.HI R8, R8, R9, RZ, 0x3 ;  /* 0x0000000908087211 */ /* 0x000fc400078f18ff */
[----:B------:R-:W-:Y:S01]  /*bc70*/  MOV R11, 0x3f800000 ;  /* 0x3f800000000b7802 */ /* 0x000fe20000000f00 */
[----:B------:R-:W1:Y:S01]  /*bc80*/  @P4 MUFU.RCP R10, R7 ;  /* 0x00000007000a4308 */ /* 0x000e620000001000 */
[----:B------:R-:W-:-:S04]  /*bc90*/  LOP3.LUT R8, R8, 0xfffffff8, RZ, 0xc0, !PT ;  /* 0xfffffff808087812 */ /* 0x000fc800078ec0ff */
[----:B------:R-:W-:-:S03]  /*bca0*/  IADD3 R8, R9, -R8, RZ ;  /* 0x8000000809087210 */ /* 0x000fc60007ffe0ff */
[----:B------:R-:W2:Y:S01]  /*bcb0*/  @P3 MUFU.RCP R11, R6 ;  /* 0x00000006000b3308 */ /* 0x000ea20000001000 */
[----:B------:R-:W-:-:S04]  /*bcc0*/  SHF.L.U32 R9, R8, 0x6, RZ ;  /* 0x0000000608097819 */ /* 0x000fc800000006ff */
[----:B------:R-:W-:-:S03]  /*bcd0*/  LOP3.LUT R9, R9, 0x1c0, RZ, 0xc0, !PT ;  /* 0x000001c009097812 */ /* 0x000fc600078ec0ff */
[----:B------:R-:W-:Y:S01]  /*bce0*/  @P4 MUFU.LG2 R7, R7 ;  /* 0x0000000700074308 */ /* 0x000fe20000000c00 */
        /* <DEDUP_REMOVED lines=33> */
[----:B--2---:R-:W-:Y:S01]  /*bf00*/  FMUL.FTZ R99, R11, R99 ;  /* 0x000000630b637220 */ /* 0x004fe20000410000 */
[----:B------:R-:W-:Y:S01]  /*bf10*/  LEA.HI R9, R9, R9, RZ, 0x1d ;  /* 0x0000000909097211 */ /* 0x000fe200078fe8ff */
[C---:B------:R-:W-:Y:S01]  /*bf20*/  FMUL.FTZ R98, R11.reuse, R98 ;  /* 0x000000620b627220 */ /* 0x040fe20000410000 */
[----:B------:R-:W-:Y:S01]  /*bf30*/  ISETP.NE.U32.AND P0, PT, R10, 0x1, PT ;  /* 0x000000010a00780c */ /* 0x000fe20003f05070 */
        /* <DEDUP_REMOVED lines=31> */
[----:B------:R-:W-:Y:S01]  /*c130*/  LEA R11, R2, UR4, 0x1 ;  /* 0x00000004020b7c11 */ /* 0x000fe2000f8e08ff */
[----:B------:R-:W1:Y:S01]  /*c140*/  @P3 MUFU.LG2 R10, R6 ;  /* 0x00000006000a3308 */ /* 0x000e620000000c00 */
[----:B------:R-:W-:Y:S01]  /*c150*/  R2P PR, R8, 0x6 ;  /* 0x0000000608007804 */ /* 0x000fe20000000000 */
[----:B------:R-:W-:Y:S01]  /*c160*/  ULDC.U8 UR4, c[0x0][0x3d8] ;  /* 0x0000f60000047ab9 */ /* 0x000fe20000000000 */
[----:B------:R-:W-:-:S02]  /*c170*/  MOV R2, 0x20 ;  /* 0x0000002000027802 */ /* 0x000fc40000000f00 */
[C---:B------:R-:W-:Y:S02]  /*c180*/  IADD3 R13, R11.reuse, -0x10, RZ ;  /* 0xfffffff00b0d7810 */ /* 0x040fe40007ffe0ff */
[----:B------:R-:W-:Y:S02]  /*c190*/  MOV R8, 0x40 ;  /* 0x0000004000087802 */ /* 0x000fe40000000f00 */
[----:B------:R-:W-:Y:S02]  /*c1a0*/  @P0 IADD3 R13, R11, 0x10, RZ ;  /* 0x000000100b0d0810 */ /* 0x000fe40007ffe0ff */
[----:B------:R-:W-:Y:S02]  /*c1b0*/  SEL R2, R2, 0xffffffe0, !P1 ;  /* 0xffffffe002027807 */ /* 0x000fe40004800000 */
[----:B------:R-:W-:Y:S02]  /*c1c0*/  ISETP.NE.AND P0, PT, R162, -0x1, PT ;  /* 0xffffffffa200780c */ /* 0x000fe40003f05270 */
[----:B------:R-:W-:-:S02]  /*c1d0*/  F2FP.F16.F32.PACK_AB R96, R97, R96 ;  /* 0x000000606160723e */ /* 0x000fc400000000ff */
[----:B------:R-:W-:Y:S01]  /*c1e0*/  F2FP.F16.F32.PACK_AB R98, R99, R98 ;  /* 0x000000626362723e */ /* 0x000fe200000000ff */
[----:B-1----:R-:W-:Y:S01]  /*c1f0*/  @P3 FMUL.FTZ R10, R10, 0.69314718246459960938 ;  /* 0x3f3172180a0a3820 */ /* 0x002fe20000410000 */
[----:B------:R-:W-:Y:S01]  /*c200*/  SEL R8, R8, 0xffffffc0, !P2 ;  /* 0xffffffc008087807 */ /* 0x000fe20005000000 */
        /* <DEDUP_REMOVED lines=13> */
[----:B------:R-:W-:Y:S01]  /*c2e0*/  F2FP.F16.F32.PACK_AB R48, R49, R48 ;  /* 0x000000303130723e */ /* 0x000fe200000000ff */
[----:B------:R-:W1:Y:S01]  /*c2f0*/  @P3 LDC R2, c[0x0][0x2e8] ;  /* 0x0000ba00ff023b82 */ /* 0x000e620000000800 */
[----:B------:R-:W-:Y:S01]  /*c300*/  F2FP.F16.F32.PACK_AB R50, R51, R50 ;  /* 0x000000323332723e */ /* 0x000fe200000000ff */
[----:B------:R-:W-:Y:S01]  /*c310*/  STS [R15+0x400], R42 ;  /* 0x0004002a0f007388 */ /* 0x000fe20000000800 */
[----:B------:R-:W-:-:S02]  /*c320*/  IADD3 R19, R11, R8, RZ ;  /* 0x000000080b137210 */ /* 0x000fc40007ffe0ff */
[----:B------:R-:W-:Y:S01]  /*c330*/  F2FP.F16.F32.PACK_AB R52, R53, R52 ;  /* 0x000000343534723e */ /* 0x000fe200000000ff */
[----:B------:R-:W-:Y:S01]  /*c340*/  STS [R17], R44 ;  /* 0x0000002c11007388 */ /* 0x000fe20000000800 */
[----:B------:R-:W-:Y:S02]  /*c350*/  F2FP.F16.F32.PACK_AB R54, R55, R54 ;  /* 0x000000363736723e */ /* 0x000fe400000000ff */
[----:B------:R-:W-:Y:S01]  /*c360*/  IADD3 R21, R8, R13, RZ ;  /* 0x0000000d08157210 */ /* 0x000fe20007ffe0ff */
        /* <DEDUP_REMOVED lines=11> */
[----:B------:R-:W2:Y:S01]  /*c420*/  @P0 LDC.64 R8, c[0x0][0x298] ;  /* 0x0000a600ff080b82 */ /* 0x000ea20000000a00 */
        /* <DEDUP_REMOVED lines=16> */
[----:B------:R-:W-:Y:S01]  /*c530*/  STS [R11+0x2000], R64 ;  /* 0x002000400b007388 */ /* 0x000fe20000000800 */
[----:B------:R-:W-:Y:S02]  /*c540*/  F2FP.F16.F32.PACK_AB R88, R89, R88 ;  /* 0x000000585958723e */ /* 0x000fe400000000ff */
[----:B------:R-:W-:Y:S01]  /*c550*/  F2FP.F16.F32.PACK_AB R90, R91, R90 ;  /* 0x0000005a5b5a723e */ /* 0x000fe200000000ff */
[----:B------:R3:W-:Y:S01]  /*c560*/  STS [R11+0x2400], R66 ;  /* 0x002400420b007388 */ /* 0x0007e20000000800 */
[----:B------:R-:W-:-:S02]  /*c570*/  F2FP.F16.F32.PACK_AB R84, R85, R84 ;  /* 0x000000545554723e */ /* 0x000fc400000000ff */
[----:B------:R-:W-:Y:S01]  /*c580*/  F2FP.F16.F32.PACK_AB R86, R87, R86 ;  /* 0x000000565756723e */ /* 0x000fe200000000ff */
[----:B------:R-:W-:Y:S01]  /*c590*/  STS [R13+0x2000], R68 ;  /* 0x002000440d007388 */ /* 0x000fe20000000800 */
[----:B------:R-:W-:-:S03]  /*c5a0*/  ISETP.NE.AND P1, PT, RZ, UR4, PT ;  /* 0x00000004ff007c0c */ /* 0x000fc6000bf25270 */
        /* <DEDUP_REMOVED lines=9> */
[----:B------:R4:W-:Y:S04]  /*c640*/  STS [R21+0x2000], R80 ;  /* 0x0020005015007388 */ /* 0x0009e80000000800 */
[----:B------:R4:W-:Y:S01]  /*c650*/  STS [R21+0x2400], R82 ;  /* 0x0024005215007388 */ /* 0x0009e20000000800 */
[C---:B--2---:R-:W-:Y:S01]  /*c660*/  @P0 IMAD.WIDE.U32 R14, R162.reuse, R8, RZ ;  /* 0x00000008a20e0225 */ /* 0x044fe200078e00ff */
[----:B------:R-:W-:Y:S02]  /*c670*/  MOV R8, 0x7f800000 ;  /* 0x7f80000000087802 */ /* 0x000fe40000000f00 */
[----:B------:R4:W-:Y:S01]  /*c680*/  STS [R23+0x2000], R88 ;  /* 0x0020005817007388 */ /* 0x0009e20000000800 */
[----:B------:R-:W-:Y:S01]  /*c690*/  @P0 IMAD R12, R162, R9, R15 ;  /* 0x00000009a20c0224 */ /* 0x000fe200078e020f */
[----:B------:R-:W-:-:S02]  /*c6a0*/  MOV R9, 0x7f800000 ;  /* 0x7f80000000097802 */ /* 0x000fc40000000f00 */
[----:B------:R4:W-:Y:S04]  /*c6b0*/  STS [R23+0x2400], R90 ;  /* 0x0024005a17007388 */ /* 0x0009e80000000800 */
[----:B------:R4:W-:Y:S04]  /*c6c0*/  STS [R25+0x2000], R84 ;  /* 0x0020005419007388 */ /* 0x0009e80000000800 */
[----:B------:R4:W-:Y:S01]  /*c6d0*/  STS [R25+0x2400], R86 ;  /* 0x0024005619007388 */ /* 0x0009e20000000800 */
[----:B-1----:R-:W-:Y:S05]  /*c6e0*/  @P0 BRA `(.L_x_5473) ;  /* 0x0000000000200947 */ /* 0x002fea0003800000 */
[----:B------:R-:W1:Y:S01]  /*c6f0*/  S2R R15, SR_CTAID.Y ;  /* 0x00000000000f7919 */ /* 0x000e620000002600 */
[----:B------:R-:W2:Y:S01]  /*c700*/  LDC.64 R6, c[0x0][0x290] ;  /* 0x0000a400ff067b82 */ /* 0x000ea20000000a00 */
[----:B-1----:R-:W-:-:S05]  /*c710*/  SHF.R.S32.HI R17, RZ, 0x1f, R15 ;  /* 0x0000001fff117819 */ /* 0x002fca000001140f */
[-C--:B--2---:R-:W-:Y:S02]  /*c720*/  IMAD R12, R17, R6.reuse, RZ ;  /* 0x00000006110c7224 */ /* 0x084fe400078e02ff */
[----:B------:R-:W-:-:S04]  /*c730*/  IMAD.WIDE.U32 R16, R15, R6, RZ ;  /* 0x000000060f107225 */ /* 0x000fc800078e00ff */
[----:B------:R-:W-:Y:S01]  /*c740*/  IMAD R7, R15, R7, R12 ;  /* 0x000000070f077224 */ /* 0x000fe200078e020c */
[----:B------:R-:W-:-:S04]  /*c750*/  MOV R14, R16 ;  /* 0x00000010000e7202 */ /* 0x000fc80000000f00 */
[----:B------:R-:W-:Y:S02]  /*c760*/  IADD3 R12, R17, R7, RZ ;  /* 0x00000007110c7210 */ /* 0x000fe40007ffe0ff */
.L_x_5473:
        /* <DEDUP_REMOVED lines=10> */
.L_x_5474:
[----:B------:R-:W1:Y:S01]  /*c810*/  S2R R6, SR_CTAID.Y ;  /* 0x0000000000067919 */ /* 0x000e620000002600 */
[----:B------:R-:W1:Y:S08]  /*c820*/  S2UR UR6, SR_CTAID.Z ;  /* 0x00000000000679c3 */ /* 0x000e700000002700 */
[----:B------:R-:W1:Y:S08]  /*c830*/  LDC R3, c[0x0][0x270] ;  /* 0x00009c00ff037b82 */ /* 0x000e700000000800 */
[----:B------:R-:W2:Y:S01]  /*c840*/  LDC R2, c[0x0][0x2c4] ;  /* 0x0000b100ff027b82 */ /* 0x000ea20000000800 */
[----:B-1----:R-:W-:-:S04]  /*c850*/  IMAD R3, R6, R3, UR6 ;  /* 0x0000000606037e24 */ /* 0x002fc8000f8e0203 */
[----:B--2---:R-:W-:-:S07]  /*c860*/  IMAD R2, R3, R2, RZ ;  /* 0x0000000203027224 */ /* 0x004fce00078e02ff */
.L_x_5475:
        /* <DEDUP_REMOVED lines=20> */
.L_x_5477:
[----:B------:R-:W-:Y:S05]  /*c9b0*/  BSYNC B0 ;  /* 0x0000000000007941 */ /* 0x000fea0003800000 */
.L_x_5476:
[----:B------:R-:W2:Y:S01]  /*c9c0*/  S2UR UR5, SR_CTAID.X ;  /* 0x00000000000579c3 */ /* 0x000ea20000002500 */
[----:B------:R-:W3:Y:S01]  /*c9d0*/  S2R R4, SR_TID.X ;  /* 0x0000000000047919 */ /* 0x000ee20000002100 */
[----:B------:R-:W-:Y:S01]  /*c9e0*/  SHF.R.S32.HI R167, RZ, 0x1f, R166 ;  /* 0x0000001fffa77819 */ /* 0x000fe200000114a6 */
[----:B------:R-:W-:Y:S01]  /*c9f0*/  BSSY B0, `(.L_x_5478) ;  /* 0x000002e000007945 */ /* 0x000fe20003800000 */
[----:B------:R-:W-:Y:S01]  /*ca00*/  LEA.HI R0, R5, R0, RZ, 0x3 ;  /* 0x0000000005007211 */ /* 0x000fe200078f18ff */
[----:B-1----:R1:W1:Y:S03]  /*ca10*/  LDS.128 R8, [R164+0x1800] ;  /* 0x00180000a4087984 */ /* 0x0022660000000c00 */
[----:B------:R-:W5:Y:S01]  /*ca20*/  LDC.64 R6, c[0x0][0x298] ;  /* 0x0000a600ff067b82 */ /* 0x000f620000000a00 */
[----:B------:R-:W-:-:S05]  /*ca30*/  SHF.R.S32.HI R0, RZ, 0x3, R0 ;  /* 0x00000003ff007819 */ /* 0x000fca0000011400 */
[C---:B------:R-:W-:Y:S02]  /*ca40*/  VIADD R5, R0.reuse, 0x10 ;  /* 0x0000001000057836 */ /* 0x040fe40000000000 */
[----:B------:R-:W1:Y:S03]  /*ca50*/  LDC.64 R2, c[0x0][0x2a0] ;  /* 0x0000a800ff027b82 */ /* 0x000e660000000a00 */
[----:B------:R-:W-:Y:S01]  /*ca60*/  ISETP.GE.AND P2, PT, R5, R156, PT ;  /* 0x0000009c0500720c */ /* 0x000fe20003f46270 */
[----:B------:R-:W-:Y:S01]  /*ca70*/  VIADD R5, R0, 0x30 ;  /* 0x0000003000057836 */ /* 0x000fe20000000000 */
[----:B--2---:R-:W-:-:S04]  /*ca80*/  USHF.L.U32 UR5, UR5, 0x6, URZ ;  /* 0x0000000605057899 */ /* 0x004fc8000800063f */
[----:B------:R-:W-:Y:S02]  /*ca90*/  USHF.R.S32.HI UR4, URZ, 0x1f, UR5 ;  /* 0x0000001f3f047899 */ /* 0x000fe40008011405 */
[----:B------:R-:W-:Y:S02]  /*caa0*/  VIADD R165, R165, -UR5 ;  /* 0x80000005a5a57c36 */ /* 0x000fe40008000000 */
[----:B-----5:R-:W-:Y:S01]  /*cab0*/  IMAD.WIDE.U32 R18, R6, UR5, R166 ;  /* 0x0000000506127c25 */ /* 0x020fe2000f8e00a6 */
[----:B---3--:R-:W-:Y:S02]  /*cac0*/  SHF.R.S32.HI R15, RZ, 0x1f, R4 ;  /* 0x0000001fff0f7819 */ /* 0x008fe40000011404 */
[----:B------:R-:W-:Y:S01]  /*cad0*/  ISETP.GE.AND P3, PT, R0, R165, PT ;  /* 0x000000a50000720c */ /* 0x000fe20003f66270 */
[----:B------:R-:W-:Y:S01]  /*cae0*/  IMAD R16, R6, UR4, RZ ;  /* 0x0000000406107c24 */ /* 0x000fe2000f8e02ff */
[----:B------:R-:W-:Y:S01]  /*caf0*/  USHF.R.S32.HI UR4, URZ, 0x1f, UR6 ;  /* 0x0000001f3f047899 */ /* 0x000fe20008011406 */
[----:B------:R-:W-:-:S02]  /*cb00*/  IADD3 R20, P0, R14, R18, RZ ;  /* 0x000000120e147210 */ /* 0x000fc40007f1e0ff */
[----:B------:R-:W-:Y:S01]  /*cb10*/  IMAD R13, R7, UR5, R16 ;  /* 0x00000005070d7c24 */ /* 0x000fe2000f8e0210 */
[----:B------:R-:W-:-:S04]  /*cb20*/  LEA.HI R4, R15, R4, RZ, 0x3 ;  /* 0x000000040f047211 */ /* 0x000fc800078f18ff */
[----:B----4-:R-:W-:Y:S01]  /*cb30*/  IADD3.X R21, R12, R19, R13, P0, !PT ;  /* 0x000000130c157210 */ /* 0x010fe200007fe40d */
[----:B------:R-:W-:Y:S01]  /*cb40*/  VIADD R13, R0, 0x20 ;  /* 0x00000020000d7836 */ /* 0x000fe20000000000 */
[----:B------:R2:W3:Y:S01]  /*cb50*/  LDS.128 R16, [R164] ;  /* 0x00000000a4107984 */ /* 0x0004e20000000c00 */
[C---:B-1----:R-:W-:Y:S01]  /*cb60*/  IMAD R12, R2.reuse, UR4, RZ ;  /* 0x00000004020c7c24 */ /* 0x042fe2000f8e02ff */
[-C--:B------:R-:W-:Y:S01]  /*cb70*/  ISETP.GE.AND P0, PT, R5, R156.reuse, PT ;  /* 0x0000009c0500720c */ /* 0x080fe20003f06270 */
[----:B------:R-:W-:Y:S01]  /*cb80*/  IMAD.WIDE.U32 R20, R2, UR6, R20 ;  /* 0x0000000602147c25 */ /* 0x000fe2000f8e0014 */
[----:B------:R-:W-:-:S03]  /*cb90*/  ISETP.GE.AND P1, PT, R13, R156, PT ;  /* 0x0000009c0d00720c */ /* 0x000fc60003f26270 */
[----:B------:R-:W-:Y:S01]  /*cba0*/  IMAD R25, R3, UR6, R12 ;  /* 0x0000000603197c24 */ /* 0x000fe2000f8e020c */
[----:B------:R-:W-:Y:S01]  /*cbb0*/  SHF.R.S32.HI R3, RZ, 0x3, R4 ;  /* 0x00000003ff037819 */ /* 0x000fe20000011404 */
[----:B------:R2:W1:Y:S02]  /*cbc0*/  LDS.128 R12, [R164+0x2000] ;  /* 0x00200000a40c7984 */ /* 0x0004640000000c00 */
[----:B------:R-:W-:Y:S01]  /*cbd0*/  IMAD.IADD R25, R25, 0x1, R21 ;  /* 0x0000000119197824 */ /* 0x000fe200078e0215 */
[----:B------:R-:W-:Y:S01]  /*cbe0*/  SHF.R.S32.HI R3, RZ, 0x1f, R3 ;  /* 0x0000001fff037819 */ /* 0x000fe20000011403 */
        /* <DEDUP_REMOVED lines=12> */
[----:B---3--:R4:W-:Y:S04]  /*ccb0*/  @!P4 STG.E.128 desc[UR10][R22.64], R16 ;  /* 0x000000101600c986 */ /* 0x0089e8000c101d0a */
[----:B-1----:R4:W-:Y:S02]  /*ccc0*/  @!P3 STG.E.128 desc[UR10][R22.64+0x80], R12 ;  /* 0x0000800c1600b986 */ /* 0x0029e4000c101d0a */
.L_x_5479:
[----:B------:R-:W-:Y:S05]  /*ccd0*/  BSYNC B0 ;  /* 0x0000000000007941 */ /* 0x000fea0003800000 */
.L_x_5478:
[----:B---34-:R3:W4:Y:S01]  /*cce0*/  LDS.128 R16, [R164+0x800] ;  /* 0x00080000a4107984 */ /* 0x0187220000000c00 */
        /* <DEDUP_REMOVED lines=19> */
.L_x_5481:
[----:B------:R-:W-:Y:S05]  /*ce20*/  BSYNC B0 ;  /* 0x0000000000007941 */ /* 0x000fea0003800000 */
.L_x_5480:
        /* <DEDUP_REMOVED lines=20> */
.L_x_5483:
[----:B------:R-:W-:Y:S05]  /*cf70*/  BSYNC B0 ;  /* 0x0000000000007941 */ /* 0x000fea0003800000 */
.L_x_5482:
        /* <DEDUP_REMOVED lines=20> */
.L_x_5484:
        /* <DEDUP_REMOVED lines=12> */
.L_x_8404:


//--------------------- .text._ZN5flash24flash_fwd_splitkv_kernelI23Flash_fwd_kernel_traitsILi128ELi64ELi64ELi4ELb0ELb0EN7cutlass6half_tE19Flash_kernel_traitsILi128ELi64ELi64ELi4ES3_EELb1ELb0ELb0ELb0ELb0ELb1ELb0ELb0EEEvNS_16Flash_fwd_paramsE --------------------------
	.section	.text._ZN5flash24flash_fwd_splitkv_kernelI23Flash_fwd_kernel_traitsILi128ELi64ELi64ELi4ELb0ELb0EN7cutlass6half_tE19Flash_kernel_traitsILi128ELi64ELi64ELi4ES3_EELb1ELb0ELb0ELb0ELb0ELb1ELb0ELb0EEEvNS_16Flash_fwd_paramsE,"ax",@progbits
	.align	128
        .global         _ZN5flash24flash_fwd_splitkv_kernelI23Flash_fwd_kernel_traitsILi128ELi64ELi64ELi4ELb0ELb0EN7cutlass6half_tE19Flash_kernel_traitsILi128ELi64ELi64ELi4ES3_EELb1ELb0ELb0ELb0ELb0ELb1ELb0ELb0EEEvNS_16Flash_fwd_paramsE
        .type           _ZN5flash24flash_fwd_splitkv_kernelI23Flash_fwd_kernel_traitsILi128ELi64ELi64ELi4ELb0ELb0EN7cutlass6half_tE19Flash_kernel_traitsILi128ELi64ELi64ELi4ES3_EELb1ELb0ELb0ELb0ELb0ELb1ELb0ELb0EEEvNS_16Flash_fwd_paramsE,@function
        .size           _ZN5flash24flash_fwd_splitkv_kernelI23Flash_fwd_kernel_traitsILi128ELi64ELi64ELi4ELb0ELb0EN7cutlass6half_tE19Flash_kernel_traitsILi128ELi64ELi64ELi4ES3_EELb1ELb0ELb0ELb0ELb0ELb1ELb0ELb0EEEvNS_16Flash_fwd_paramsE,(.L_x_8405 - _ZN5flash24flash_fwd_splitkv_kernelI23Flash_fwd_kernel_traitsILi128ELi64ELi64ELi4ELb0ELb0EN7cutlass6half_tE19Flash_kernel_traitsILi128ELi64ELi64ELi4ES3_EELb1ELb0ELb0ELb0ELb0ELb1ELb0ELb0EEEvNS_16Flash_fwd_paramsE)
        .other          _ZN5flash24flash_fwd_splitkv_kernelI23Flash_fwd_kernel_traitsILi128ELi64ELi64ELi4ELb0ELb0EN7cutlass6half_tE19Flash_kernel_traitsILi128ELi64ELi64ELi4ES3_EELb1ELb0ELb0ELb0ELb0ELb1ELb0ELb0EEEvNS_16Flash_fwd_paramsE,@"STO_CUDA_ENTRY STV_DEFAULT"
_ZN5flash24flash_fwd_splitkv_kernelI23Flash_fwd_kernel_traitsILi128ELi64ELi64ELi4ELb0ELb0EN7cutlass6half_tE19Flash_kernel_traitsILi128ELi64ELi64ELi4ES3_EELb1ELb0ELb0ELb0ELb0ELb1ELb0ELb0EEEvNS_16Flash_fwd_paramsE:
.text._ZN5flash24flash_fwd_splitkv_kernelI23Flash_fwd_kernel_traitsILi128ELi64ELi64ELi4ELb0ELb0EN7cutlass6half_tE19Flash_kernel_traitsILi128ELi64ELi64ELi4ES3_EELb1ELb0ELb0ELb0ELb0ELb1ELb0ELb0EEEvNS_16Flash_fwd_paramsE:
        /* <DEDUP_REMOVED lines=38> */
.L_x_5485:
[----:B------:R-:W1:Y:S02]  /*0260*/  LDC R4, c[0x0][0x2c8] ;  /* 0x0000b200ff047b82 */ /* 0x000e640000000800 */
.L_x_5486:
        /* <DEDUP_REMOVED lines=15> */
[----:B------:R-:W4:Y:S01]  /*0360*/  S2R R110, SR_TID.X ;  /* 0x00000000006e7919 */ /* 0x000f220000002100 */
[----:B------:R-:W-:Y:S01]  /*0370*/  @!P1 ISETP.NE.AND.EX P0, PT, R3, RZ, PT, P0 ;  /* 0x000000ff0300920c */ /* 0x000fe20003f05300 */
[----:B------:R-:W-:Y:S01]  /*0380*/  UIADD3 UR5, UR5, 0x3f, URZ ;  /* 0x0000003f05057890 */ /* 0x000fe2000fffe03f */
[----:B------:R-:W-:Y:S02]  /*0390*/  IADD3 R3, -R153, 0x7f, R114 ;  /* 0x0000007f99037810 */ /* 0x000fe40007ffe172 */
[----:B-1----:R-:W-:Y:S01]  /*03a0*/  @!P1 SEL R5, R5, RZ, P0 ;  /* 0x000000ff05059207 */ /* 0x002fe20000000000 */
        /* <DEDUP_REMOVED lines=14> */
[----:B----4-:R-:W-:Y:S05]  /*0490*/  @P0 BRA `(.L_x_5487) ;  /* 0x0000000800200947 */ /* 0x010fea0003800000 */
[----:B------:R-:W-:Y:S01]  /*04a0*/  ISETP.NE.AND P0, PT, R150, -0x1, PT ;  /* 0xffffffff9600780c */ /* 0x000fe20003f05270 */
[----:B------:R-:W1:Y:S01]  /*04b0*/  LDC.64 R4, c[0x0][0x298] ;  /* 0x0000a600ff047b82 */ /* 0x000e620000000a00 */
[----:B---3--:R-:W-:Y:S01]  /*04c0*/  SHF.R.S32.HI R7, RZ, 0x1f, R110 ;  /* 0x0000001fff077819 */ /* 0x008fe2000001146e */
        /* <DEDUP_REMOVED lines=10> */
[----:B------:R-:W-:Y:S02]  /*0570*/  SHF.R.S32.HI R7, RZ, 0x1f, R114 ;  /* 0x0000001fff077819 */ /* 0x000fe40000011472 */
[----:B------:R-:W-:Y:S02]  /*0580*/  ISETP.GE.AND P2, PT, R0, R153, PT ;  /* 0x000000990000720c */ /* 0x000fe40003f46270 */
[----:B------:R-:W-:Y:S01]  /*0590*/  ISETP.NE.AND P6, PT, R110, RZ, PT ;  /* 0x000000ff6e00720c */ /* 0x000fe20003fc5270 */
        /* <DEDUP_REMOVED lines=20> */
[----:B------:R-:W-:Y:S02]  /*06e0*/  VIADD R10, R0, 0x10 ;  /* 0x00000010000a7836 */ /* 0x000fe40000000000 */
[----:B------:R-:W-:Y:S01]  /*06f0*/  IMAD.WIDE.U32 R28, R28, UR4, R8 ;  /* 0x000000041c1c7c25 */ /* 0x000fe2000f8e0008 */
[----:B------:R-:W-:Y:S01]  /*0700*/  ULDC UR4, c[0x0][0x2c4] ;  /* 0x0000b10000047ab9 */ /* 0x000fe20000000800 */
[----:B------:R-:W-:-:S02]  /*0710*/  SHF.R.S32.HI R9, RZ, 0x1f, R0 ;  /* 0x0000001fff097819 */ /* 0x000fc40000011400 */
[----:B------:R-:W-:Y:S01]  /*0720*/  IMAD R114, R21, UR4, R114 ;  /* 0x0000000415727c24 */ /* 0x000fe2000f8e0272 */
[-C--:B------:R-:W-:Y:S01]  /*0730*/  ISETP.GE.AND P1, PT, R10, R153.reuse, PT ;  /* 0x000000990a00720c */ /* 0x080fe20003f26270 */
[----:B------:R-:W-:Y:S01]  /*0740*/  VIADD R11, R2, 0x40 ;  /* 0x00000040020b7836 */ /* 0x000fe20000000000 */
[----:B------:R-:W-:Y:S02]  /*0750*/  ISETP.GE.OR P4, PT, R10, R153, P6 ;  /* 0x000000990a00720c */ /* 0x000fe40003786670 */
[----:B------:R-:W-:Y:S01]  /*0760*/  IADD3 R15, R29, R15, RZ ;  /* 0x0000000f1d0f7210 */ /* 0x000fe20007ffe0ff */
[----:B------:R-:W-:Y:S10]  /*0770*/  @P2 BRA `(.L_x_5489) ;  /* 0x0000000000342947 */ /* 0x000ff40003800000 */
        /* <DEDUP_REMOVED lines=13> */
.L_x_5489:
[----:B------:R-:W-:Y:S05]  /*0850*/  BSYNC B0 ;  /* 0x0000000000007941 */ /* 0x000fea0003800000 */
.L_x_5488:
        /* <DEDUP_REMOVED lines=19> */
.L_x_5491:
[----:B------:R-:W-:Y:S05]  /*0990*/  BSYNC B0 ;  /* 0x0000000000007941 */ /* 0x000fea0003800000 */
.L_x_5490:
        /* <DEDUP_REMOVED lines=20> */
.L_x_5493:
[----:B------:R-:W-:Y:S05]  /*0ae0*/  BSYNC B0 ;  /* 0x0000000000007941 */ /* 0x000fea0003800000 */
.L_x_5492:
        /* <DEDUP_REMOVED lines=19> */
.L_x_5495:
[----:B------:R-:W-:Y:S05]  /*0c20*/  BSYNC B0 ;  /* 0x0000000000007941 */ /* 0x000fea0003800000 */
.L_x_5494:
        /* <DEDUP_REMOVED lines=15> */
.L_x_5487:
        /* <DEDUP_REMOVED lines=24> */
.L_x_5496:
        /* <DEDUP_REMOVED lines=82> */
.L_x_5497:
        /* <DEDUP_REMOVED lines=49> */
.L_x_5499:
        /* <DEDUP_REMOVED lines=12> */
[----:B------:R-:W-:Y:S01]  /*1790*/  IMAD R3, R20, R3, R10 ;  /* 0x0000000314037224 */ /* 0x000fe200078e020a */
[----:B------:R-:W-:Y:S01]  /*17a0*/  MOV R22, R12 ;  /* 0x0000000c00167202 */ /* 0x000fe20000000f00 */
        /* <DEDUP_REMOVED lines=17> */
.L_x_5498:
        /* <DEDUP_REMOVED lines=14> */
[----:B------:R-:W-:Y:S01]  /*19a0*/  LOP3.LUT R31, R10, 0xfffffff0, RZ, 0xc0, !PT ;  /* 0xfffffff00a1f7812 */ /* 0x000fe200078ec0ff */
[----:B------:R-:W-:Y:S01]  /*19b0*/  IMAD.SHL.U32 R33, R12, 0x40, RZ ;  /* 0x000000400c217824 */ /* 0x000fe200078e00ff */
[----:B------:R-:W-:Y:S01]  /*19c0*/  @!P1 SHF.R.S32.HI R29, RZ, 0x1f, R21 ;  /* 0x0000001fff1d9819 */ /* 0x000fe20000011415 */
[----:B------:R-:W-:Y:S01]  /*19d0*/  IMAD.IADD R3, R110, 0x1, -R3 ;  /* 0x000000016e037824 */ /* 0x000fe200078e0a03 */
[CC--:B------:R-:W-:Y:S01]  /*19e0*/  ISETP.GE.AND P6, PT, R12.reuse, R144.reuse, PT ;  /* 0x000000900c00720c */ /* 0x0c0fe20003fc6270 */
[----:B------:R-:W-:Y:S01]  /*19f0*/  VIADD R2, R12, 0x10 ;  /* 0x000000100c027836 */ /* 0x000fe20000000000 */
[----:B------:R-:W-:Y:S01]  /*1a00*/  LOP3.LUT R33, R33, 0x1c0, RZ, 0xc0, !PT ;  /* 0x000001c021217812 */ /* 0x000fe200078ec0ff */
[----:B------:R-:W3:Y:S01]  /*1a10*/  @P1 LDC.64 R6, c[0x0][0x240] ;  /* 0x00009000ff061b82 */ /* 0x000ee20000000a00 */
[----:B------:R-:W-:Y:S01]  /*1a20*/  IMAD.SHL.U32 R154, R3, 0x8, RZ ;  /* 0x00000008039a7824 */ /* 0x000fe200078e00ff */
[----:B------:R-:W-:Y:S01]  /*1a30*/  SHF.R.S32.HI R13, RZ, 0x1f, R12 ;  /* 0x0000001fff0d7819 */ /* 0x000fe2000001140c */
[----:B------:R-:W-:Y:S01]  /*1a40*/  IMAD.IADD R16, R110, 0x1, -R31 ;  /* 0x000000016e107824 */ /* 0x000fe200078e0a1f */
[C---:B------:R-:W-:Y:S01]  /*1a50*/  ISETP.GE.AND P5, PT, R2.reuse, R144, PT ;  /* 0x000000900200720c */ /* 0x040fe20003fa6270 */
[----:B------:R-:W-:Y:S01]  /*1a60*/  IMAD R15, R15, UR6, RZ ;  /* 0x000000060f0f7c24 */ /* 0x000fe2000f8e02ff */
[CC--:B------:R-:W-:Y:S01]  /*1a70*/  ISETP.GE.AND P4, PT, R2.reuse, R9.reuse, PT ;  /* 0x000000090200720c */ /* 0x0c0fe20003f86270 */
[----:B------:R-:W-:Y:S01]  /*1a80*/  BSSY B0, `(.L_x_5500) ;  /* 0x0000046000007945 */ /* 0x000fe20003800000 */
[----:B------:R-:W-:Y:S01]  /*1a90*/  ISETP.GE.AND P3, PT, R2, R9, PT ;  /* 0x000000090200720c */ /* 0x000fe20003f66270 */
[----:B------:R-:W4:Y:S01]  /*1aa0*/  LDC.64 R124, c[0x0][0x250] ;  /* 0x00009400ff7c7b82 */ /* 0x000f220000000a00 */
[----:B------:R-:W-:Y:S01]  /*1ab0*/  LOP3.LUT R31, R33, 0x38, R154, 0xf8, !PT ;  /* 0x00000038211f7812 */ /* 0x000fe200078ef89a */
[----:B------:R-:W-:Y:S01]  /*1ac0*/  IMAD R15, R20, UR7, R15 ;  /* 0x00000007140f7c24 */ /* 0x000fe2000f8e020f */
[----:B------:R-:W-:Y:S01]  /*1ad0*/  SHF.R.U32.HI R152, RZ, 0x3, R33 ;  /* 0x00000003ff987819 */ /* 0x000fe20000011621 */
[----:B------:R-:W-:Y:S01]  /*1ae0*/  IMAD.WIDE R26, R27, 0x40, R12 ;  /* 0x000000401b1a7825 */ /* 0x000fe200078e020c */
[----:B------:R-:W-:-:S02]  /*1af0*/  SHF.R.S32.HI R24, RZ, 0x1f, R154 ;  /* 0x0000001fff187819 */ /* 0x000fc4000001149a */
[----:B------:R-:W-:Y:S01]  /*1b00*/  LOP3.LUT R152, R31, R152, RZ, 0x3c, !PT ;  /* 0x000000981f987212 */ /* 0x000fe200078e3cff */
[-C--:B--2---:R-:W-:Y:S01]  /*1b10*/  @!P1 IMAD R2, R29, R4.reuse, RZ ;  /* 0x000000041d029224 */ /* 0x084fe200078e02ff */
[----:B------:R-:W-:Y:S01]  /*1b20*/  SHF.R.S32.HI R29, RZ, 0x1f, R16 ;  /* 0x0000001fff1d7819 */ /* 0x000fe20000011410 */
[----:B------:R-:W-:Y:S01]  /*1b30*/  @!P1 IMAD.WIDE.U32 R32, R21, R4, RZ ;  /* 0x0000000415209225 */ /* 0x000fe200078e00ff */
[----:B------:R-:W-:Y:S02]  /*1b40*/  IADD3 R4, P2, R154, R0, RZ ;  /* 0x000000009a047210 */ /* 0x000fe40007f5e0ff */
[----:B-----5:R-:W-:Y:S01]  /*1b50*/  LEA.HI R8, R29, R16, RZ, 0x3 ;  /* 0x000000101d087211 */ /* 0x020fe200078f18ff */
[----:B------:R-:W-:Y:S01]  /*1b60*/  @!P1 IMAD R5, R21, R5, R2 ;  /* 0x0000000515059224 */ /* 0x000fe200078e0202 */
[----:B------:R-:W-:Y:S01]  /*1b70*/  LEA.HI R2, R113, R110, RZ, 0x6 ;  /* 0x0000006e71027211 */ /* 0x000fe200078f30ff */
[----:B---3--:R-:W-:Y:S01]  /*1b80*/  @P1 IMAD.WIDE.U32 R30, R150, R6, RZ ;  /* 0x00000006961e1225 */ /* 0x008fe200078e00ff */
[----:B------:R-:W-:-:S03]  /*1b90*/  LOP3.LUT R21, R8, 0xfffffff8, RZ, 0xc0, !PT ;  /* 0xfffffff808157812 */ /* 0x000fc600078ec0ff */
[----:B------:R-:W-:Y:S01]  /*1ba0*/  @!P1 IMAD.MOV.U32 R30, RZ, RZ, R32 ;  /* 0x000000ffff1e9224 */ /* 0x000fe200078e0020 */
[----:B------:R-:W-:Y:S01]  /*1bb0*/  IADD3 R16, R16, -R21, RZ ;  /* 0x8000001510107210 */ /* 0x000fe20007ffe0ff */
[----:B------:R-:W-:Y:S02]  /*1bc0*/  @P1 IMAD R7, R150, R7, R31 ;  /* 0x0000000796071224 */ /* 0x000fe400078e021f */
[----:B------:R-:W-:Y:S01]  /*1bd0*/  IMAD.SHL.U32 R29, R2, 0x8, RZ ;  /* 0x00000008021d7824 */ /* 0x000fe200078e00ff */
[----:B------:R-:W-:Y:S01]  /*1be0*/  SHF.R.S32.HI R2, RZ, 0x1f, R28 ;  /* 0x0000001fff027819 */ /* 0x000fe2000001141c */
[----:B------:R-:W-:Y:S01]  /*1bf0*/  @!P1 IMAD.IADD R7, R33, 0x1, R5 ;  /* 0x0000000121079824 */ /* 0x000fe200078e0205 */
[----:B------:R-:W-:Y:S01]  /*1c00*/  IADD3 R30, P1, R154, R30, RZ ;  /* 0x0000001e9a1e7210 */ /* 0x000fe20007f3e0ff */
[----:B------:R-:W-:Y:S01]  /*1c10*/  IMAD.X R5, R24, 0x1, R23, P2 ;  /* 0x0000000118057824 */ /* 0x000fe200010e0617 */
[----:B------:R-:W-:Y:S01]  /*1c20*/  LOP3.LUT R152, R152, 0xfffffe00, R29, 0xf8, !PT ;  /* 0xfffffe0098987812 */ /* 0x000fe200078ef81d */
[----:B------:R-:W-:-:S02]  /*1c30*/  IMAD R33, R2, UR4, RZ ;  /* 0x0000000402217c24 */ /* 0x000fc4000f8e02ff */
[----:B------:R-:W-:Y:S01]  /*1c40*/  IMAD.X R31, R24, 0x1, R7, P1 ;  /* 0x00000001181f7824 */ /* 0x000fe200008e0607 */
[----:B------:R-:W-:Y:S01]  /*1c50*/  R2P PR, R16, 0x6 ;  /* 0x0000000610007804 */ /* 0x000fe20000000000 */
[C---:B------:R-:W-:Y:S02]  /*1c60*/  IMAD R33, R28.reuse, UR5, R33 ;  /* 0x000000051c217c24 */ /* 0x040fe4000f8e0221 */
[----:B------:R-:W-:Y:S01]  /*1c70*/  IMAD.WIDE.U32 R28, R28, UR4, R30 ;  /* 0x000000041c1c7c25 */ /* 0x000fe2000f8e001e */
[----:B------:R-:W-:Y:S02]  /*1c80*/  UMOV UR4, 0x400 ;  /* 0x0000040000047882 */ /* 0x000fe40000000000 */
[----:B-1----:R-:W-:Y:S01]  /*1c90*/  ULEA UR4, UR8, UR4, 0x18 ;  /* 0x0000000408047291 */ /* 0x002fe2000f8ec03f */
[----:B------:R-:W-:Y:S01]  /*1ca0*/  IMAD.WIDE.U32 R20, R20, UR6, R4 ;  /* 0x0000000614147c25 */ /* 0x000fe2000f8e0004 */
[----:B------:R-:W-:-:S03]  /*1cb0*/  MOV R4, 0x20 ;  /* 0x0000002000047802 */ /* 0x000fc60000000f00 */
[----:B------:R-:W-:Y:S01]  /*1cc0*/  IMAD.MOV.U32 R5, RZ, RZ, 0x10 ;  /* 0x00000010ff057424 */ /* 0x000fe200078e00ff */
[----:B------:R-:W-:Y:S01]  /*1cd0*/  LEA R152, R152, UR4, 0x1 ;  /* 0x0000000498987c11 */ /* 0x000fe2000f8e08ff */
[----:B------:R-:W-:Y:S01]  /*1ce0*/  VIADD R14, R12, 0x20 ;  /* 0x000000200c0e7836 */ /* 0x000fe20000000000 */
[----:B------:R-:W-:Y:S01]  /*1cf0*/  SEL R0, R4, 0xffffffe0, !P2 ;  /* 0xffffffe004007807 */ /* 0x000fe20005000000 */
[----:B------:R-:W-:Y:S01]  /*1d00*/  VIADD R145, R154, 0x40 ;  /* 0x000000409a917836 */ /* 0x000fe20000000000 */
[----:B------:R-:W-:Y:S01]  /*1d10*/  SEL R2, R5, 0xfffffff0, !P1 ;  /* 0xfffffff005027807 */ /* 0x000fe20004800000 */
        /* <DEDUP_REMOVED lines=28> */
.L_x_5501:
[----:B------:R-:W-:Y:S05]  /*1ee0*/  BSYNC B0 ;  /* 0x0000000000007941 */ /* 0x000fea0003800000 */
.L_x_5500:
        /* <DEDUP_REMOVED lines=33> */
.L_x_5503:
[----:B------:R-:W-:Y:S05]  /*2100*/  BSYNC B0 ;  /* 0x0000000000007941 */ /* 0x000fea0003800000 */
.L_x_5502:
        /* <DEDUP_REMOVED lines=35> */
.L_x_5505:
[----:B------:R-:W-:Y:S05]  /*2340*/  BSYNC B0 ;  /* 0x0000000000007941 */ /* 0x000fea0003800000 */
.L_x_5504:
        /* <DEDUP_REMOVED lines=31> */
.L_x_5507:
[----:B------:R-:W-:Y:S05]  /*2540*/  BSYNC B0 ;  /* 0x0000000000007941 */ /* 0x000fea0003800000 */
.L_x_5506:
        /* <DEDUP_REMOVED lines=29> */
.L_x_5509:
[----:B------:R-:W-:Y:S05]  /*2720*/  BSYNC B0 ;  /* 0x0000000000007941 */ /* 0x000fea0003800000 */
.L_x_5508:
        /* <DEDUP_REMOVED lines=24> */
.L_x_5511:
[----:B------:R-:W-:Y:S05]  /*28b0*/  BSYNC B0 ;  /* 0x0000000000007941 */ /* 0x000fea0003800000 */
.L_x_5510:
        /* <DEDUP_REMOVED lines=25> */
.L_x_5513:
[----:B------:R-:W-:Y:S05]  /*2a50*/  BSYNC B0 ;  /* 0x0000000000007941 */ /* 0x000fea0003800000 */
.L_x_5512:
        /* <DEDUP_REMOVED lines=32> */
.L_x_5515:
[----:B------:R-:W-:Y:S05]  /*2c60*/  BSYNC B0 ;  /* 0x0000000000007941 */ /* 0x000fea0003800000 */
.L_x_5514:
        /* <DEDUP_REMOVED lines=54> */
.L_x_5517:
[----:B------:R-:W-:Y:S05]  /*2fd0*/  BSYNC B0 ;  /* 0x0000000000007941 */ /* 0x000fea0003800000 */
.L_x_5516:
        /* <DEDUP_REMOVED lines=22> */
.L_x_5519:
[----:B------:R-:W-:Y:S05]  /*3140*/  BSYNC B0 ;  /* 0x0000000000007941 */ /* 0x000fea0003800000 */
.L_x_5518:
        /* <DEDUP_REMOVED lines=24> */
.L_x_5521:
[----:B------:R-:W-:Y:S05]  /*32d0*/  BSYNC B0 ;  /* 0x0000000000007941 */ /* 0x000fea0003800000 */
.L_x_5520:
[----:B------:R1:W-:Y:S01]  /*32e0*/  @P2 STS.128 [R152+0x9800], RZ ;  /* 0x009800ff98002388 */ /* 0x0003e20000000c00 */
[----:B------:R-:W-:Y:S03]  /*32f0*/  BSSY B0, `(.L_x_5522) ;  /* 0x0000017000007945 */ /* 0x000fe60003800000 */
[----:B------:R1:W-:Y:S01]  /*3300*/  @P2 STS.128 [R152+0xb800], RZ ;  /* 0x00b800ff98002388 */ /* 0x0003e20000000c00 */
[----:B------:R-:W-:Y:S05]  /*3310*/  @P2 BRA `(.L_x_5523) ;  /* 0x0000000000502947 */ /* 0x000fea0003800000 */
[----:B------:R-:W-:Y:S02]  /*3320*/  ULDC UR5, c[0x0][0x2d0] ;  /* 0x0000b40000057ab9 */ /* 0x000fe40000000800 */
[----:B------:R-:W-:Y:S02]  /*3330*/  ISETP.GE.AND P2, PT, R154, UR5, PT ;  /* 0x000000059a007c0c */ /* 0x000fe4000bf46270 */
[----:B------:R-:W-:-:S11]  /*3340*/  ISETP.GE.AND P1, PT, R145, UR5, PT ;  /* 0x0000000591007c0c */ /* 0x000fd6000bf26270 */
        /* <DEDUP_REMOVED lines=17> */
.L_x_5523:
[----:B------:R-:W-:Y:S05]  /*3460*/  BSYNC B0 ;  /* 0x0000000000007941 */ /* 0x000fea0003800000 */
.L_x_5522:
[----:B------:R-:W-:Y:S01]  /*3470*/  LDSM.16.M88.4 R36, [R143] ;  /* 0x000000008f24783b */ /* 0x000fe20000000200 */
[----:B------:R-:W-:Y:S01]  /*3480*/  LOP3.LUT P1, RZ, R3, 0x2, RZ, 0xc0, !PT ;  /* 0x0000000203ff7812 */ /* 0x000fe2000782c0ff */
[----:B------:R-:W-:Y:S01]  /*3490*/  ULDC UR10, c[0x0][0x39c] ;  /* 0x0000e700000a7ab9 */ /* 0x000fe20000000800 */
[-C--:B------:R-:W-:Y:S01]  /*34a0*/  LEA R141, R2, R143.reuse, 0x1 ;  /* 0x0000008f028d7211 */ /* 0x080fe200078e08ff */
[----:B------:R-:W5:Y:S01]  /*34b0*/  LDSM.16.M88.4 R32, [R142+0x4000] ;  /* 0x004000008e20783b */ /* 0x000f620000000200 */
[----:B------:R-:W-:Y:S02]  /*34c0*/  SEL R5, R5, 0xfffffff0, !P1 ;  /* 0xfffffff005057807 */ /* 0x000fe40004800000 */
[----:B------:R-:W-:Y:S01]  /*34d0*/  LOP3.LUT P1, RZ, R3, 0x4, RZ, 0xc0, !PT ;  /* 0x0000000403ff7812 */ /* 0x000fe2000782c0ff */
[----:B------:R-:W2:Y:S01]  /*34e0*/  LDSM.16.M88.4 R12, [R142+0x4800] ;  /* 0x004800008e0c783b */ /* 0x000ea20000000200 */
[----:B------:R-:W-:Y:S02]  /*34f0*/  LEA R115, R5, R142, 0x1 ;  /* 0x0000008e05737211 */ /* 0x000fe400078e08ff */
[----:B------:R-:W-:Y:S01]  /*3500*/  SEL R3, R4, 0xffffffe0, !P1 ;  /* 0xffffffe004037807 */ /* 0x000fe20004800000 */
[----:B------:R-:W-:Y:S01]  /*3510*/  LDSM.16.M88.4 R80, [R141] ;  /* 0x000000008d50783b */ /* 0x000fe20000000200 */
[----:B------:R-:W-:-:S02]  /*3520*/  LEA R139, R0, R143, 0x1 ;  /* 0x0000008f008b7211 */ /* 0x000fc400078e08ff */
[----:B------:R-:W-:Y:S01]  /*3530*/  LEA R135, R3, R142, 0x1 ;  /* 0x0000008e03877211 */ /* 0x000fe200078e08ff */
[----:B------:R-:W3:Y:S01]  /*3540*/  LDSM.16.M88.4 R20, [R115+0x4000] ;  /* 0x004000007314783b */ /* 0x000ee20000000200 */
[----:B------:R-:W-:Y:S02]  /*3550*/  IADD3 R4, R142, 0x4000, RZ ;  /* 0x000040008e047810 */ /* 0x000fe40007ffe0ff */
[----:B------:R-:W-:Y:S01]  /*3560*/  LEA R138, R0, R141, 0x1 ;  /* 0x0000008d008a7211 */ /* 0x000fe200078e08ff */
[----:B------:R-:W4:Y:S01]  /*3570*/  LDSM.16.M88.4 R64, [R115+0x4800] ;  /* 0x004800007340783b */ /* 0x000f220000000200 */
[----:B------:R-:W-:Y:S02]  /*3580*/  LEA R140, R5, R4, 0x1 ;  /* 0x00000004058c7211 */ /* 0x000fe400078e08ff */
[----:B------:R-:W-:Y:S01]  /*3590*/  LOP3.LUT R113, R113, 0xffffffe0, RZ, 0xc0, !PT ;  /* 0xffffffe071717812 */ /* 0x000fe200078ec0ff */
[----:B-1----:R-:W-:Y:S01]  /*35a0*/  LDSM.16.M88.4 R8, [R139] ;  /* 0x000000008b08783b */ /* 0x002fe20000000200 */
[----:B------:R-:W-:-:S02]  /*35b0*/  LEA R137, R3, R140, 0x1 ;  /* 0x0000008c03897211 */ /* 0x000fc400078e08ff */
[----:B------:R-:W-:Y:S01]  /*35c0*/  ISETP.GE.AND P4, PT, R101, 0x2, PT ;  /* 0x000000026500780c */ /* 0x000fe20003f86270 */
[----:B------:R-:W1:Y:S01]  /*35d0*/  LDSM.16.M88.4 R40, [R135+0x4000] ;  /* 0x004000008728783b */ /* 0x000e620000000200 */
[----:B------:R-:W-:-:S03]  /*35e0*/  LOP3.LUT R136, R100, R109, RZ, 0xfc, !PT ;  /* 0x0000006d64887212 */ /* 0x000fc600078efcff */
[----:B------:R-:W1:Y:S04]  /*35f0*/  LDSM.16.M88.4 R56, [R142+0x5000] ;  /* 0x005000008e38783b */ /* 0x000e680000000200 */
[----:B------:R-:W1:Y:S04]  /*3600*/  LDSM.16.M88.4 R48, [R142+0x5800] ;  /* 0x005800008e30783b */ /* 0x000e680000000200 */
[----:B------:R-:W1:Y:S01]  /*3610*/  LDSM.16.M88.4 R68, [R135+0x4800] ;  /* 0x004800008744783b */ /* 0x000e620000000200 */
[C---:B-----5:R-:W-:Y:S03]  /*3620*/  HMMA.16816.F32 R16, R36.reuse, R32, RZ ;  /* 0x000000202410723c */ /* 0x060fe600000018ff */
[----:B------:R-:W-:Y:S04]  /*3630*/  LDSM.16.M88.4 R76, [R138] ;  /* 0x000000008a4c783b */ /* 0x000fe80000000200 */
[----:B------:R-:W5:Y:S01]  /*3640*/  LDSM.16.M88.4 R28, [R137] ;  /* 0x00000000891c783b */ /* 0x000f620000000200 */
[C---:B------:R-:W-:Y:S03]  /*3650*/  HMMA.16816.F32 R32, R36.reuse, R34, RZ ;  /* 0x000000222420723c */ /* 0x040fe600000018ff */
[----:B------:R-:W-:Y:S03]  /*3660*/  LDSM.16.M88.4 R104, [R137+0x800] ;  /* 0x000800008968783b */ /* 0x000fe60000000200 */
[C---:B--2---:R-:W-:Y:S01]  /*3670*/  HMMA.16816.F32 R44, R36.reuse, R12, RZ ;  /* 0x0000000c242c723c */ /* 0x044fe200000018ff */
[----:B------:R-:W-:Y:S04]  /*3680*/  LDSM.16.M88.4 R52, [R143+0x2000] ;  /* 0x002000008f34783b */ /* 0x000fe80000000200 */
[----:B------:R-:W-:Y:S01]  /*3690*/  LDSM.16.M88.4 R92, [R135+0x5000] ;  /* 0x00500000875c783b */ /* 0x000fe20000000200 */
[----:B------:R-:W-:Y:S03]  /*36a0*/  HMMA.16816.F32 R12, R36, R14, RZ ;  /* 0x0000000e240c723c */ /* 0x000fe600000018ff */
[----:B------:R-:W-:Y:S03]  /*36b0*/  LDSM.16.M88.4 R88, [R135+0x5800] ;  /* 0x005800008758783b */ /* 0x000fe60000000200 */
[C---:B---3--:R-:W-:Y:S01]  /*36c0*/  HMMA.16816.F32 R16, R80.reuse, R20, R16 ;  /* 0x000000145010723c */ /* 0x048fe20000001810 */
[----:B------:R-:W-:Y:S04]  /*36d0*/  LDSM.16.M88.4 R96, [R115+0x6000] ;  /* 0x006000007360783b */ /* 0x000fe80000000200 */
[----:B------:R-:W-:Y:S01]  /*36e0*/  LDSM.16.M88.4 R72, [R137+0x1000] ;  /* 0x001000008948783b */ /* 0x000fe20000000200 */
[C---:B------:R-:W-:Y:S03]  /*36f0*/  HMMA.16816.F32 R32, R80.reuse, R22, R32 ;  /* 0x000000165020723c */ /* 0x040fe60000001820 */
[----:B------:R-:W2:Y:S03]  /*3700*/  LDSM.16.M88.4 R20, [R115+0x5000] ;  /* 0x005000007314783b */ /* 0x000ea60000000200 */
[C---:B----4-:R-:W-:Y:S01]  /*3710*/  HMMA.16816.F32 R44, R80.reuse, R64, R44 ;  /* 0x00000040502c723c */ /* 0x050fe2000000182c */
[----:B------:R-:W0:Y:S05]  /*3720*/  LDGDEPBAR ;  /* 0x00000000000079af */ /* 0x000e2a0000000000 */
[----:B------:R-:W-:Y:S01]  /*3730*/  HMMA.16816.F32 R64, R80, R66, R12 ;  /* 0x000000425040723c */ /* 0x000fe2000000180c */
[----:B------:R-:W3:Y:S05]  /*3740*/  LDSM.16.M88.4 R12, [R115+0x5800] ;  /* 0x00580000730c783b */ /* 0x000eea0000000200 */
[C---:B-1----:R-:W-:Y:S06]  /*3750*/  HMMA.16816.F32 R16, R8.reuse, R40, R16 ;  /* 0x000000280810723c */ /* 0x042fec0000001810 */
[----:B------:R-:W-:Y:S01]  /*3760*/  HMMA.16816.F32 R32, R8, R42, R32 ;  /* 0x0000002a0820723c */ /* 0x000fe20000001820 */
[----:B------:R-:W-:Y:S05]  /*3770*/  LDSM.16.M88.4 R40, [R141+0x2000] ;  /* 0x002000008d28783b */ /* 0x000fea0000000200 */
[C---:B------:R-:W-:Y:S06]  /*3780*/  HMMA.16816.F32 R60, R36.reuse, R56, RZ ;  /* 0x00000038243c723c */ /* 0x040fec00000018ff */
[C---:B------:R-:W-:Y:S06]  /*3790*/  HMMA.16816.F32 R56, R36.reuse, R58, RZ ;  /* 0x0000003a2438723c */ /* 0x040fec00000018ff */
[C---:B------:R-:W-:Y:S06]  /*37a0*/  HMMA.16816.F32 R84, R36.reuse, R48, RZ ;  /* 0x000000302454723c */ /* 0x040fec00000018ff */
[----:B------:R-:W-:Y:S01]  /*37b0*/  HMMA.16816.F32 R4, R36, R50, RZ ;  /* 0x000000322404723c */ /* 0x000fe200000018ff */
[----:B------:R-:W1:Y:S04]  /*37c0*/  LDSM.16.M88.4 R36, [R142+0x6000] ;  /* 0x006000008e24783b */ /* 0x000e680000000200 */
[----:B------:R-:W4:Y:S01]  /*37d0*/  LDSM.16.M88.4 R48, [R142+0x6800] ;  /* 0x006800008e30783b */ /* 0x000f220000000200 */
[C---:B------:R-:W-:Y:S06]  /*37e0*/  HMMA.16816.F32 R44, R8.reuse, R68, R44 ;  /* 0x00000044082c723c */ /* 0x040fec000000182c */
[----:B------:R-:W-:Y:S01]  /*37f0*/  HMMA.16816.F32 R64, R8, R70, R64 ;  /* 0x000000460840723c */ /* 0x000fe20000001840 */
[----:B------:R-:W4:Y:S05]  /*3800*/  LDSM.16.M88.4 R68, [R137+0x1800] ;  /* 0x001800008944783b */ /* 0x000f2a0000000200 */
[C---:B-----5:R-:W-:Y:S06]  /*3810*/  HMMA.16816.F32 R16, R76.reuse, R28, R16 ;  /* 0x0000001c4c10723c */ /* 0x060fec0000001810 */
[----:B------:R-:W-:Y:S01]  /*3820*/  HMMA.16816.F32 R32, R76, R30, R32 ;  /* 0x0000001e4c20723c */ /* 0x000fe20000001820 */
[----:B------:R-:W-:Y:S05]  /*3830*/  LDSM.16.M88.4 R28, [R139+0x2000] ;  /* 0x002000008b1c783b */ /* 0x000fea0000000200 */
[C---:B--2---:R-:W-:Y:S06]  /*3840*/  HMMA.16816.F32 R60, R80.reuse, R20, R60 ;  /* 0x00000014503c723c */ /* 0x044fec000000183c */
[C---:B------:R-:W-:Y:S01]  /*3850*/  HMMA.16816.F32 R56, R80.reuse, R22, R56 ;  /* 0x000000165038723c */ /* 0x040fe20000001838 */
[----:B------:R-:W-:Y:S05]  /*3860*/  LDSM.16.M88.4 R20, [R135+0x6000] ;  /* 0x006000008714783b */ /* 0x000fea0000000200 */
[C---:B---3--:R-:W-:Y:S06]  /*3870*/  HMMA.16816.F32 R84, R80.reuse, R12, R84 ;  /* 0x0000000c5054723c */ /* 0x048fec0000001854 */
[----:B------:R-:W-:Y:S01]  /*3880*/  HMMA.16816.F32 R80, R80, R14, R4 ;  /* 0x0000000e5050723c */ /* 0x000fe20000001804 */
[----:B------:R-:W-:Y:S04]  /*3890*/  LDSM.16.M88.4 R12, [R138+0x2000] ;  /* 0x002000008a0c783b */ /* 0x000fe80000000200 */
[----:B------:R-:W-:Y:S01]  /*38a0*/  LDSM.16.M88.4 R4, [R137+0x2000] ;  /* 0x002000008904783b */ /* 0x000fe20000000200 */
[C---:B------:R-:W-:Y:S06]  /*38b0*/  HMMA.16816.F32 R44, R76.reuse, R104, R44 ;  /* 0x000000684c2c723c */ /* 0x040fec000000182c */
[----:B------:R-:W-:Y:S06]  /*38c0*/  HMMA.16816.F32 R64, R76, R106, R64 ;  /* 0x0000006a4c40723c */ /* 0x000fec0000001840 */
[C---:B-1----:R-:W-:Y:S06]  /*38d0*/  HMMA.16816.F32 R16, R52.reuse, R36, R16 ;  /* 0x000000243410723c */ /* 0x042fec0000001810 */
[----:B------:R-:W-:Y:S01]  /*38e0*/  HMMA.16816.F32 R32, R52, R38, R32 ;  /* 0x000000263420723c */ /* 0x000fe20000001820 */
[----:B------:R-:W1:Y:S05]  /*38f0*/  LDSM.16.M88.4 R36, [R115+0x6800] ;  /* 0x006800007324783b */ /* 0x000e6a0000000200 */
[C---:B------:R-:W-:Y:S06]  /*3900*/  HMMA.16816.F32 R60, R8.reuse, R92, R60 ;  /* 0x0000005c083c723c */ /* 0x040fec000000183c */
[C---:B------:R-:W-:Y:S01]  /*3910*/  HMMA.16816.F32 R56, R8.reuse, R94, R56 ;  /* 0x0000005e0838723c */ /* 0x040fe20000001838 */
[----:B------:R-:W2:Y:S05]  /*3920*/  LDSM.16.M88.4 R92, [R142+0x7000] ;  /* 0x007000008e5c783b */ /* 0x000eaa0000000200 */
[----:B------:R-:W-:Y:S06]  /*3930*/  HMMA.16816.F32 R84, R8, R88, R84 ;  /* 0x000000580854723c */ /* 0x000fec0000001854 */
[----:B----4-:R-:W-:Y:S06]  /*3940*/  HMMA.16816.F32 R44, R52, R48, R44 ;  /* 0x00000030342c723c */ /* 0x010fec000000182c */
[----:B------:R-:W-:Y:S01]  /*3950*/  HMMA.16816.F32 R80, R8, R90, R80 ;  /* 0x0000005a0850723c */ /* 0x000fe20000001850 */
[----:B------:R-:W3:Y:S05]  /*3960*/  LDSM.16.M88.4 R8, [R135+0x6800] ;  /* 0x006800008708783b */ /* 0x000eea0000000200 */
[----:B------:R-:W-:Y:S01]  /*3970*/  HMMA.16816.F32 R64, R52, R50, R64 ;  /* 0x000000323440723c */ /* 0x000fe20000001840 */
[----:B------:R-:W-:Y:S05]  /*3980*/  LDSM.16.M88.4 R48, [R137+0x2800] ;  /* 0x002800008930783b */ /* 0x000fea0000000200 */
[C---:B------:R-:W-:Y:S06]  /*3990*/  HMMA.16816.F32 R16, R40.reuse, R96, R16 ;  /* 0x000000602810723c */ /* 0x040fec0000001810 */
[----:B------:R-:W-:Y:S06]  /*39a0*/  HMMA.16816.F32 R32, R40, R98, R32 ;  /* 0x000000622820723c */ /* 0x000fec0000001820 */
[C---:B------:R-:W-:Y:S06]  /*39b0*/  HMMA.16816.F32 R60, R76.reuse, R72, R60 ;  /* 0x000000484c3c723c */ /* 0x040fec000000183c */
[C---:B------:R-:W-:Y:S06]  /*39c0*/  HMMA.16816.F32 R56, R76.reuse, R74, R56 ;  /* 0x0000004a4c38723c */ /* 0x040fec0000001838 */
[----:B------:R-:W-:Y:S06]  /*39d0*/  HMMA.16816.F32 R84, R76, R68, R84 ;  /* 0x000000444c54723c */ /* 0x000fec0000001854 */
[----:B-1----:R-:W-:Y:S06]  /*39e0*/  HMMA.16816.F32 R44, R40, R36, R44 ;  /* 0x00000024282c723c */ /* 0x002fec000000182c */
[----:B------:R-:W-:Y:S01]  /*39f0*/  HMMA.16816.F32 R80, R76, R70, R80 ;  /* 0x000000464c50723c */ /* 0x000fe20000001850 */
[----:B------:R-:W1:Y:S05]  /*3a00*/  LDSM.16.M88.4 R68, [R142+0x7800] ;  /* 0x007800008e44783b */ /* 0x000e6a0000000200 */
[----:B------:R-:W-:Y:S06]  /*3a10*/  HMMA.16816.F32 R64, R40, R38, R64 ;  /* 0x000000262840723c */ /* 0x000fec0000001840 */
[C---:B------:R-:W-:Y:S06]  /*3a20*/  HMMA.16816.F32 R16, R28.reuse, R20, R16 ;  /* 0x000000141c10723c */ /* 0x040fec0000001810 */
[----:B------:R-:W-:Y:S01]  /*3a30*/  HMMA.16816.F32 R32, R28, R22, R32 ;  /* 0x000000161c20723c */ /* 0x000fe20000001820 */
[----:B------:R-:W4:Y:S05]  /*3a40*/  LDSM.16.M88.4 R20, [R115+0x7000] ;  /* 0x007000007314783b */ /* 0x000f2a0000000200 */
[----:B--2---:R-:W-:Y:S06]  /*3a50*/  HMMA.16816.F32 R60, R52, R92, R60 ;  /* 0x0000005c343c723c */ /* 0x004fec000000183c */
[----:B---3--:R-:W-:Y:S06]  /*3a60*/  HMMA.16816.F32 R44, R28, R8, R44 ;  /* 0x000000081c2c723c */ /* 0x008fec000000182c */
[----:B------:R-:W-:Y:S06]  /*3a70*/  HMMA.16816.F32 R56, R52, R94, R56 ;  /* 0x0000005e3438723c */ /* 0x000fec0000001838 */
[----:B------:R-:W-:Y:S01]  /*3a80*/  HMMA.16816.F32 R64, R28, R10, R64 ;  /* 0x0000000a1c40723c */ /* 0x000fe20000001840 */
[----:B------:R-:W2:Y:S05]  /*3a90*/  LDSM.16.M88.4 R8, [R115+0x7800] ;  /* 0x007800007308783b */ /* 0x000eaa0000000200 */
[C---:B------:R-:W-:Y:S06]  /*3aa0*/  HMMA.16816.F32 R16, R12.reuse, R4, R16 ;  /* 0x000000040c10723c */ /* 0x040fec0000001810 */
[----:B------:R-:W-:Y:S01]  /*3ab0*/  HMMA.16816.F32 R32, R12, R6, R32 ;  /* 0x000000060c20723c */ /* 0x000fe20000001820 */
[----:B------:R-:W3:Y:S05]  /*3ac0*/  LDSM.16.M88.4 R4, [R135+0x7000] ;  /* 0x007000008704783b */ /* 0x000eea0000000200 */
[C---:B-1----:R-:W-:Y:S06]  /*3ad0*/  HMMA.16816.F32 R84, R52.reuse, R68, R84 ;  /* 0x000000443454723c */ /* 0x042fec0000001854 */
[----:B------:R-:W-:Y:S06]  /*3ae0*/  HMMA.16816.F32 R80, R52, R70, R80 ;  /* 0x000000463450723c */ /* 0x000fec0000001850 */
[C---:B----4-:R-:W-:Y:S01]  /*3af0*/  HMMA.16816.F32 R60, R40.reuse, R20, R60 ;  /* 0x00000014283c723c */ /* 0x050fe2000000183c */
[----:B------:R-:W-:Y:S01]  /*3b00*/  FMUL.FTZ R17, R17, UR10 ;  /* 0x0000000a11117c20 */ /* 0x000fe20008410000 */
[----:B------:R-:W-:Y:S01]  /*3b10*/  FMUL.FTZ R3, R16, UR10 ;  /* 0x0000000a10037c20 */ /* 0x000fe20008410000 */
[----:B------:R-:W-:Y:S01]  /*3b20*/  FMUL.FTZ R37, R18, UR10 ;  /* 0x0000000a12257c20 */ /* 0x000fe20008410000 */
[----:B------:R-:W-:Y:S01]  /*3b30*/  FMUL.FTZ R38, R19, UR10 ;  /* 0x0000000a13267c20 */ /* 0x000fe20008410000 */
[----:B------:R1:W4:Y:S01]  /*3b40*/  MUFU.TANH R36, R17 ;  /* 0x0000001100247308 */ /* 0x0003220000002400 */
[C---:B------:R-:W-:Y:S01]  /*3b50*/  HMMA.16816.F32 R56, R40.reuse, R22, R56 ;  /* 0x000000162838723c */ /* 0x040fe20000001838 */
[----:B------:R-:W5:Y:S01]  /*3b60*/  LDSM.16.M88.4 R20, [R135+0x7800] ;  /* 0x007800008714783b */ /* 0x000f620000000200 */
[----:B------:R-:W-:Y:S01]  /*3b70*/  FMUL.FTZ R32, R32, UR10 ;  /* 0x0000000a20207c20 */ /* 0x000fe20008410000 */
[----:B------:R-:W-:Y:S01]  /*3b80*/  FMUL.FTZ R33, R33, UR10 ;  /* 0x0000000a21217c20 */ /* 0x000fe20008410000 */
[----:B------:R-:W-:Y:S01]  /*3b90*/  FMUL.FTZ R34, R34, UR10 ;  /* 0x0000000a22227c20 */ /* 0x000fe20008410000 */
[----:B------:R-:W-:Y:S01]  /*3ba0*/  FMUL.FTZ R35, R35, UR10 ;  /* 0x0000000a23237c20 */ /* 0x000fe20008410000 */
[C---:B--2---:R-:W-:Y:S01]  /*3bb0*/  HMMA.16816.F32 R84, R40.reuse, R8, R84 ;  /* 0x000000082854723c */ /* 0x044fe20000001854 */
[----:B------:R-:W2:Y:S05]  /*3bc0*/  MUFU.TANH R3, R3 ;  /* 0x0000000300037308 */ /* 0x000eaa0000002400 */
[----:B------:R-:W-:Y:S03]  /*3bd0*/  HMMA.16816.F32 R80, R40, R10, R80 ;  /* 0x0000000a2850723c */ /* 0x000fe60000001850 */
[----:B------:R-:W2:Y:S01]  /*3be0*/  MUFU.TANH R37, R37 ;  /* 0x0000002500257308 */ /* 0x000ea20000002400 */
[----:B-1----:R-:W1:Y:S02]  /*3bf0*/  LDSM.16.M88.4 R16, [R137+0x3000] ;  /* 0x003000008910783b */ /* 0x002e640000000200 */
[C---:B---3--:R-:W-:Y:S05]  /*3c00*/  HMMA.16816.F32 R60, R28.reuse, R4, R60 ;  /* 0x000000041c3c723c */ /* 0x048fea000000183c */
[----:B------:R-:W3:Y:S01]  /*3c10*/  MUFU.TANH R38, R38 ;  /* 0x0000002600267308 */ /* 0x000ee20000002400 */
[----:B------:R-:W-:Y:S01]  /*3c20*/  HMMA.16816.F32 R56, R28, R6, R56 ;  /* 0x000000061c38723c */ /* 0x000fe20000001838 */
[----:B------:R-:W4:Y:S01]  /*3c30*/  LDSM.16.M88.4 R4, [R137+0x3800] ;  /* 0x003800008904783b */ /* 0x000f220000000200 */
[----:B------:R-:W-:-:S04]  /*3c40*/  DEPBAR.LE SB0, 0x0 ;  /* 0x000080000000791a */ /* 0x000fc80000000000 */
[C---:B------:R-:W-:Y:S01]  /*3c50*/  HMMA.16816.F32 R44, R12.reuse, R48, R44 ;  /* 0x000000300c2c723c */ /* 0x040fe2000000182c */
[----:B------:R-:W1:Y:S05]  /*3c60*/  MUFU.TANH R32, R32 ;  /* 0x0000002000207308 */ /* 0x000e6a0000002400 */
[----:B------:R-:W-:Y:S03]  /*3c70*/  HMMA.16816.F32 R64, R12, R50, R64 ;  /* 0x000000320c40723c */ /* 0x000fe60000001840 */
[----:B------:R-:W1:Y:S03]  /*3c80*/  MUFU.TANH R33, R33 ;  /* 0x0000002100217308 */ /* 0x000e660000002400 */
[C---:B-----5:R-:W-:Y:S05]  /*3c90*/  HMMA.16816.F32 R84, R28.reuse, R20, R84 ;  /* 0x000000141c54723c */ /* 0x060fea0000001854 */
[----:B------:R-:W2:Y:S01]  /*3ca0*/  MUFU.TANH R34, R34 ;  /* 0x0000002200227308 */ /* 0x000ea20000002400 */
[----:B------:R-:W-:Y:S06]  /*3cb0*/  HMMA.16816.F32 R80, R28, R22, R80 ;  /* 0x000000161c50723c */ /* 0x000fec0000001850 */
[----:B------:R-:W-:Y:S01]  /*3cc0*/  FMUL.FTZ R39, R44, UR10 ;  /* 0x0000000a2c277c20 */ /* 0x000fe20008410000 */
[----:B------:R-:W-:Y:S01]  /*3cd0*/  FMUL.FTZ R44, R45, UR10 ;  /* 0x0000000a2d2c7c20 */ /* 0x000fe20008410000 */
        /* <DEDUP_REMOVED lines=9> */
[----:B------:R-:W-:-:S02]  /*3d70*/  SHF.L.U32 R22, R110, 0x1, RZ ;  /* 0x000000016e167819 */ /* 0x000fc400000006ff */
[----:B------:R-:W1:Y:S01]  /*3d80*/  MUFU.TANH R39, R39 ;  /* 0x0000002700277308 */ /* 0x000e620000002400 */
[----:B----4-:R-:W-:Y:S01]  /*3d90*/  HMMA.16816.F32 R84, R12, R4, R84 ;  /* 0x000000040c54723c */ /* 0x010fe20000001854 */
[----:B------:R-:W-:-:S05]  /*3da0*/  LOP3.LUT R22, R22, 0x6, RZ, 0xc0, !PT ;  /* 0x0000000616167812 */ /* 0x000fca00078ec0ff */
[----:B------:R-:W-:Y:S01]  /*3db0*/  HMMA.16816.F32 R80, R12, R6, R80 ;  /* 0x000000060c50723c */ /* 0x000fe20000001850 */
[----:B------:R-:W-:Y:S01]  /*3dc0*/  IADD3 R4, -R113, R110, RZ ;  /* 0x0000006e71047210 */ /* 0x000fe20007ffe1ff */
[----:B------:R-:W4:Y:S01]  /*3dd0*/  MUFU.TANH R44, R44 ;  /* 0x0000002c002c7308 */ /* 0x000f220000002400 */
[----:B------:R-:W-:Y:S02]  /*3de0*/  SHF.R.S32.HI R5, RZ, 0x1f, R112 ;  /* 0x0000001fff057819 */ /* 0x000fe40000011470 */
[----:B------:R-:W-:Y:S01]  /*3df0*/  SHF.R.S32.HI R159, RZ, 0x1f, R4 ;  /* 0x0000001fff9f7819 */ /* 0x000fe20000011404 */
[----:B------:R-:W-:Y:S01]  /*3e00*/  FMUL.FTZ R60, R60, UR10 ;  /* 0x0000000a3c3c7c20 */ /* 0x000fe20008410000 */
[----:B------:R-:W-:Y:S01]  /*3e10*/  FMUL.FTZ R61, R61, UR10 ;  /* 0x0000000a3d3d7c20 */ /* 0x000fe20008410000 */
[----:B------:R-:W-:Y:S01]  /*3e20*/  FMUL.FTZ R62, R62, UR10 ;  /* 0x0000000a3e3e7c20 */ /* 0x000fe20008410000 */
[----:B------:R-:W-:Y:S01]  /*3e30*/  LEA.HI R159, R159, R4, RZ, 0x2 ;  /* 0x000000049f9f7211 */ /* 0x000fe200078f10ff */
[----:B------:R-:W-:Y:S01]  /*3e40*/  FMUL.FTZ R63, R63, UR10 ;  /* 0x0000000a3f3f7c20 */ /* 0x000fe20008410000 */
[----:B------:R-:W-:Y:S01]  /*3e50*/  LEA R4, R112, R114, 0x4 ;  /* 0x0000007270047211 */ /* 0x000fe200078e20ff */
[----:B------:R-:W-:Y:S01]  /*3e60*/  FMUL.FTZ R56, R56, UR10 ;  /* 0x0000000a38387c20 */ /* 0x000fe20008410000 */
[----:B------:R-:W-:Y:S01]  /*3e70*/  FMUL.FTZ R57, R57, UR10 ;  /* 0x0000000a39397c20 */ /* 0x000fe20008410000 */
[----:B------:R-:W-:Y:S01]  /*3e80*/  FMUL.FTZ R58, R58, UR10 ;  /* 0x0000000a3a3a7c20 */ /* 0x000fe20008410000 */
[----:B------:R-:W-:Y:S01]  /*3e90*/  FMUL.FTZ R59, R59, UR10 ;  /* 0x0000000a3b3b7c20 */ /* 0x000fe20008410000 */
[----:B------:R-:W-:Y:S01]  /*3ea0*/  SHF.R.S32.HI R159, RZ, 0x2, R159 ;  /* 0x00000002ff9f7819 */ /* 0x000fe2000001149f */
[----:B------:R-:W1:Y:S01]  /*3eb0*/  MUFU.TANH R9, R9 ;  /* 0x0000000900097308 */ /* 0x000e620000002400 */
[----:B------:R-:W-:Y:S01]  /*3ec0*/  FMUL.FTZ R84, R84, UR10 ;  /* 0x0000000a54547c20 */ /* 0x000fe20008410000 */
[----:B------:R-:W-:Y:S01]  /*3ed0*/  FMUL.FTZ R85, R85, UR10 ;  /* 0x0000000a55557c20 */ /* 0x000fe20008410000 */
[----:B------:R-:W-:Y:S01]  /*3ee0*/  FMUL.FTZ R86, R86, UR10 ;  /* 0x0000000a56567c20 */ /* 0x000fe20008410000 */
[----:B------:R-:W-:Y:S01]  /*3ef0*/  FMUL.FTZ R87, R87, UR10 ;  /* 0x0000000a57577c20 */ /* 0x000fe20008410000 */
[----:B------:R-:W-:-:S02]  /*3f00*/  IADD3 R4, R4, 0x1, R159 ;  /* 0x0000000104047810 */ /* 0x000fc40007ffe09f */
[----:B------:R-:W-:Y:S01]  /*3f10*/  FMUL.FTZ R80, R80, UR10 ;  /* 0x0000000a50507c20 */ /* 0x000fe20008410000 */
[----:B------:R-:W-:Y:S01]  /*3f20*/  FMUL.FTZ R81, R81, UR10 ;  /* 0x0000000a51517c20 */ /* 0x000fe20008410000 */
[----:B------:R-:W-:Y:S01]  /*3f30*/  FMUL.FTZ R82, R82, UR10 ;  /* 0x0000000a52527c20 */ /* 0x000fe20008410000 */
[----:B------:R-:W-:Y:S01]  /*3f40*/  FMUL.FTZ R83, R83, UR10 ;  /* 0x0000000a53537c20 */ /* 0x000fe20008410000 */
[----:B------:R-:W1:Y:S01]  /*3f50*/  MUFU.TANH R8, R8 ;  /* 0x0000000800087308 */ /* 0x000e620000002400 */
[----:B------:R-:W-:Y:S02]  /*3f60*/  LEA.HI R5, R5, R112, RZ, 0x2 ;  /* 0x0000007005057211 */ /* 0x000fe400078f10ff */
[----:B------:R-:W-:Y:S02]  /*3f70*/  IADD3 R4, R108, R4, -R153 ;  /* 0x000000046c047210 */ /* 0x000fe40007ffe899 */
[----:B------:R-:W-:Y:S02]  /*3f80*/  LOP3.LUT R5, R5, 0xfffffffc, RZ, 0xc0, !PT ;  /* 0xfffffffc05057812 */ /* 0x000fe400078ec0ff */
[----:B------:R-:W-:Y:S01]  /*3f90*/  IADD3 R111, R4, R111, RZ ;  /* 0x0000006f046f7210 */ /* 0x000fe20007ffe0ff */
[----:B------:R-:W1:Y:S01]  /*3fa0*/  MUFU.TANH R16, R16 ;  /* 0x0000001000107308 */ /* 0x000e620000002400 */
[----:B------:R-:W-:-:S02]  /*3fb0*/  IADD3 R158, R112, -R5, RZ ;  /* 0x80000005709e7210 */ /* 0x000fc40007ffe0ff */
[C---:B------:R-:W-:Y:S02]  /*3fc0*/  VIMNMX R129, R111.reuse, R108, PT ;  /* 0x0000006c6f817248 */ /* 0x040fe40003fe0100 */
[----:B------:R-:W-:-:S03]  /*3fd0*/  VIADDMNMX R128, R111, 0x8, R108, PT ;  /* 0x000000086f807846 */ /* 0x000fc6000380016c */
[----:B------:R-:W1:Y:S08]  /*3fe0*/  MUFU.TANH R17, R17 ;  /* 0x0000001100117308 */ /* 0x000e700000002400 */
[----:B------:R-:W1:Y:S08]  /*3ff0*/  MUFU.TANH R10, R10 ;  /* 0x0000000a000a7308 */ /* 0x000e700000002400 */
        /* <DEDUP_REMOVED lines=16> */
[----:B------:R1:W1:Y:S01]  /*4100*/  MUFU.TANH R119, R83 ;  /* 0x0000005300777308 */ /* 0x0002620000002400 */
[----:B------:R-:W-:Y:S06]  /*4110*/  BAR.SYNC.DEFER_BLOCKING 0x0 ;  /* 0x0000000000007b1d */ /* 0x000fec0000010000 */
[----:B--234-:R-:W-:Y:S05]  /*4120*/  @!P4 BRA `(.L_x_5524) ;  /* 0x000000080074c947 */ /* 0x01cfea0003800000 */
        /* <DEDUP_REMOVED lines=17> */
[----:B------:R-:W-:-:S04]  /*4240*/  IMAD.HI.U32 R14, R14, R7, RZ ;  /* 0x000000070e0e7227 */ /* 0x000fc800078e00ff */
[----:B------:R-:W-:Y:S01]  /*4250*/  IMAD.MOV R13, RZ, RZ, -R18 ;  /* 0x000000ffff0d7224 */ /* 0x000fe200078e0a12 */
[----:B------:R-:W-:-:S03]  /*4260*/  IADD3 R5, -R14, RZ, RZ ;  /* 0x000000ff0e057210 */ /* 0x000fc60007ffe1ff */
[C---:B------:R-:W-:Y:S01]  /*4270*/  IMAD R13, R4.reuse, R13, R12 ;  /* 0x0000000d040d7224 */ /* 0x040fe200078e020c */
[----:B------:R-:W-:Y:S01]  /*4280*/  LOP3.LUT R12, RZ, R6, RZ, 0x33, !PT ;  /* 0x00000006ff0c7212 */ /* 0x000fe200078e33ff */
        /* <DEDUP_REMOVED lines=9> */
[----:B------:R-:W-:-:S02]  /*4320*/  LOP3.LUT R4, R25, R6, RZ, 0x3c, !PT ;  /* 0x0000000619047212 */ /* 0x000fc400078e3cff */
[----:B------:R-:W-:Y:S02]  /*4330*/  @!P2 IADD3 R14, R14, 0x1, RZ ;  /* 0x000000010e0ea810 */ /* 0x000fe40007ffe0ff */
[----:B------:R-:W-:Y:S02]  /*4340*/  ISETP.GE.AND P3, PT, R4, RZ, PT ;  /* 0x000000ff0400720c */ /* 0x000fe40003f66270 */
[----:B------:R-:W-:-:S03]  /*4350*/  ISETP.NE.AND P2, PT, R6, RZ, PT ;  /* 0x000000ff0600720c */ /* 0x000fc60003f45270 */
[----:B------:R-:W-:Y:S02]  /*4360*/  @P6 VIADD R18, R18, 0x1 ;  /* 0x0000000112126836 */ /* 0x000fe40000000000 */
[----:B------:R-:W-:-:S04]  /*4370*/  @P5 IADD3 R14, R14, 0x1, RZ ;  /* 0x000000010e0e5810 */ /* 0x000fc80007ffe0ff */
        /* <DEDUP_REMOVED lines=17> */
[----:B------:R-:W-:-:S04]  /*4490*/  IMAD R7, R7, UR8, RZ ;  /* 0x0000000807077c24 */ /* 0x000fc8000f8e02ff */
[C---:B------:R-:W-:Y:S02]  /*44a0*/  IMAD R7, R4.reuse, UR9, R7 ;  /* 0x0000000904077c24 */ /* 0x040fe4000f8e0207 */
[----:B------:R-:W-:-:S04]  /*44b0*/  IMAD.WIDE.U32 R4, R4, UR8, R12 ;  /* 0x0000000804047c25 */ /* 0x000fc8000f8e000c */
[----:B------:R-:W-:Y:S01]  /*44c0*/  IMAD.MOV.U32 R21, RZ, RZ, R4 ;  /* 0x000000ffff157224 */ /* 0x000fe200078e0004 */
[----:B------:R-:W-:Y:S01]  /*44d0*/  IADD3 R20, R5, R7, RZ ;  /* 0x0000000705147210 */ /* 0x000fe20007ffe0ff */
[----:B------:R-:W-:Y:S06]  /*44e0*/  BRA `(.L_x_5526) ;  /* 0x0000000000087947 */ /* 0x000fec0003800000 */
.L_x_5525:
[----:B------:R-:W-:-:S04]  /*44f0*/  LEA R21, -R102, RZ, 0x6 ;  /* 0x000000ff66157211 */ /* 0x000fc800078e31ff */
[----:B------:R-:W-:-:S07]  /*4500*/  SHF.R.S32.HI R20, RZ, 0x1f, R21 ;  /* 0x0000001fff147819 */ /* 0x000fce0000011415 */
.L_x_5526:
[----:B------:R-:W-:Y:S01]  /*4510*/  ULDC UR5, c[0x0][0x2d0] ;  /* 0x0000b40000057ab9 */ /* 0x000fe20000000800 */
[----:B------:R-:W-:Y:S01]  /*4520*/  IADD3 R23, P5, R147, R21, RZ ;  /* 0x0000001593177210 */ /* 0x000fe20007fbe0ff */
[----:B------:R-:W-:Y:S01]  /*4530*/  BSSY B0, `(.L_x_5527) ;  /* 0x0000059000007945 */ /* 0x000fe20003800000 */
[----:B------:R-:W-:Y:S02]  /*4540*/  ISETP.GE.AND P3, PT, R154, UR5, PT ;  /* 0x000000059a007c0c */ /* 0x000fe4000bf66270 */
[----:B------:R-:W-:-:S11]  /*4550*/  ISETP.GE.AND P2, PT, R145, UR5, PT ;  /* 0x0000000591007c0c */ /* 0x000fd6000bf46270 */
[----:B------:R-:W2:Y:S01]  /*4560*/  @!P3 LDC.64 R6, c[0x0][0x218] ;  /* 0x00008600ff06bb82 */ /* 0x000ea20000000a00 */
[----:B------:R-:W-:Y:S01]  /*4570*/  @!P3 IADD3 R29, P1, R21, R126, RZ ;  /* 0x0000007e151db210 */ /* 0x000fe20007f3e0ff */
[----:B------:R3:W-:Y:S04]  /*4580*/  @P3 STS.128 [R152+0x4000], RZ ;  /* 0x004000ff98003388 */ /* 0x0007e80000000c00 */
[----:B------:R-:W-:Y:S02]  /*4590*/  @!P3 IMAD.X R28, R20, 0x1, R127, P1 ;  /* 0x00000001141cb824 */ /* 0x000fe400008e067f */
[----:B------:R-:W4:Y:S08]  /*45a0*/  @!P2 LDC.64 R4, c[0x0][0x218] ;  /* 0x00008600ff04ab82 */ /* 0x000f300000000a00 */
[----:B------:R-:W5:Y:S08]  /*45b0*/  @!P3 LDC.64 R18, c[0x0][0x218] ;  /* 0x00008600ff12bb82 */ /* 0x000f700000000a00 */
[----:B------:R-:W1:Y:S01]  /*45c0*/  @!P2 LDC.64 R14, c[0x0][0x218] ;  /* 0x00008600ff0eab82 */ /* 0x000e620000000a00 */
[----:B--2---:R-:W-:-:S02]  /*45d0*/  @!P3 LEA R42, P6, R29, R6, 0x1 ;  /* 0x000000061d2ab211 */ /* 0x004fc400078c08ff */
[-C--:B------:R-:W-:Y:S02]  /*45e0*/  @!P2 IADD3 R6, P1, R21, R126.reuse, RZ ;  /* 0x0000007e1506a210 */ /* 0x080fe40007f3e0ff */
[----:B------:R-:W-:Y:S01]  /*45f0*/  @!P3 LEA.HI.X R43, R29, R7, R28, 0x1, P6 ;  /* 0x000000071d2bb211 */ /* 0x000fe200030f0c1c */
[----:B------:R-:W-:Y:S01]  /*4600*/  IMAD.X R28, R146, 0x1, R20, P5 ;  /* 0x00000001921c7824 */ /* 0x000fe200028e0614 */
[C---:B------:R-:W-:Y:S01]  /*4610*/  @!P3 IADD3 R29, P5, R23.reuse, R126, RZ ;  /* 0x0000007e171db210 */ /* 0x040fe20007fbe0ff */
[----:B------:R-:W2:Y:S01]  /*4620*/  @!P3 LDC.64 R12, c[0x0][0x218] ;  /* 0x00008600ff0cbb82 */ /* 0x000ea20000000a00 */
[--C-:B------:R-:W-:Y:S01]  /*4630*/  @!P2 IMAD.X R7, R20, 0x1, R127.reuse, P1 ;  /* 0x000000011407a824 */ /* 0x100fe200008e067f */
[----:B----4-:R-:W-:Y:S01]  /*4640*/  @!P2 LEA R46, P1, R6, R4, 0x1 ;  /* 0x00000004062ea211 */ /* 0x010fe200078208ff */
        /* <DEDUP_REMOVED lines=8> */
[----:B------:R-:W4:Y:S01]  /*46d0*/  @!P2 LDC.64 R6, c[0x0][0x218] ;  /* 0x00008600ff06ab82 */ /* 0x000f220000000a00 */
[----:B-----5:R-:W-:Y:S01]  /*46e0*/  @!P3 LEA R48, P6, R29, R18, 0x1 ;  /* 0x000000121d30b211 */ /* 0x020fe200078c08ff */
        /* <DEDUP_REMOVED lines=8> */
[----:B-1----:R-:W-:Y:S01]  /*4770*/  @!P2 LEA R40, P1, R30, R14, 0x1 ;  /* 0x0000000e1e28a211 */ /* 0x002fe200078208ff */
[----:B------:R-:W1:Y:S01]  /*4780*/  @!P3 LDC.64 R4, c[0x0][0x218] ;  /* 0x00008600ff04bb82 */ /* 0x000e620000000a00 */
        /* <DEDUP_REMOVED lines=8> */
[C---:B--2---:R-:W-:Y:S01]  /*4810*/  @!P3 LEA R30, P1, R14.reuse, R12, 0x1 ;  /* 0x0000000c0e1eb211 */ /* 0x044fe200078208ff */
        /* <DEDUP_REMOVED lines=42> */
.L_x_5528:
[----:B------:R-:W-:Y:S05]  /*4ac0*/  BSYNC B0 ;  /* 0x0000000000007941 */ /* 0x000fea0003800000 */
.L_x_5527:
[----:B------:R-:W0:Y:S01]  /*4ad0*/  LDGDEPBAR ;  /* 0x00000000000079af */ /* 0x000e220000000000 */
[----:B------:R-:W-:-:S04]  /*4ae0*/  IADD3 R126, P1, R21, R126, RZ ;  /* 0x0000007e157e7210 */ /* 0x000fc80007f3e0ff */
[----:B------:R-:W-:-:S09]  /*4af0*/  IADD3.X R127, R20, R127, RZ, P1, !PT ;  /* 0x0000007f147f7210 */ /* 0x000fd20000ffe4ff */
.L_x_5524:
[----:B-1-3--:R-:W-:Y:S01]  /*4b00*/  IMAD.IADD R4, R25, 0x1, R22 ;  /* 0x0000000119047824 */ /* 0x00afe200078e0216 */
[----:B------:R-:W-:Y:S01]  /*4b10*/  ULDC UR11, c[0x0][0x2ec] ;  /* 0x0000bb00000b7ab9 */ /* 0x000fe20000000800 */
[----:B------:R-:W-:Y:S01]  /*4b20*/  LEA R136, R136, UR4, 0x1 ;  /* 0x0000000488887c11 */ /* 0x000fe2000f8e08ff */
[----:B------:R-:W-:Y:S01]  /*4b30*/  ULDC.64 UR8, c[0x0][0x218] ;  /* 0x0000860000087ab9 */ /* 0x000fe20000000a00 */
[C---:B------:R-:W-:Y:S02]  /*4b40*/  VIADD R5, R4.reuse, 0x8 ;  /* 0x0000000804057836 */ /* 0x040fe40000000000 */
[C---:B------:R-:W-:Y:S01]  /*4b50*/  VIADD R6, R4.reuse, 0x1 ;  /* 0x0000000104067836 */ /* 0x040fe20000000000 */
[----:B------:R-:W-:Y:S01]  /*4b60*/  LDSM.16.MT88.4 R92, [R136+0x8000] ;  /* 0x00800000885c783b */ /* 0x000fe20000004200 */
[C---:B------:R-:W-:Y:S01]  /*4b70*/  VIADD R12, R4.reuse, 0x11 ;  /* 0x00000011040c7836 */ /* 0x040fe20000000000 */
[CC--:B------:R-:W-:Y:S01]  /*4b80*/  ISETP.GE.AND P3, PT, R5.reuse, R129.reuse, PT ;  /* 0x000000810500720c */ /* 0x0c0fe20003f66270 */
[C---:B------:R-:W-:Y:S01]  /*4b90*/  VIADD R29, R4.reuse, 0x19 ;  /* 0x00000019041d7836 */ /* 0x040fe20000000000 */
[-C--:B------:R-:W-:Y:S01]  /*4ba0*/  ISETP.GE.AND P5, PT, R5, R128.reuse, PT ;  /* 0x000000800500720c */ /* 0x080fe20003fa6270 */
[----:B------:R-:W-:Y:S01]  /*4bb0*/  VIADD R5, R4, 0x10 ;  /* 0x0000001004057836 */ /* 0x000fe20000000000 */
[-C--:B------:R-:W-:Y:S01]  /*4bc0*/  ISETP.GE.AND P1, PT, R6, R128.reuse, PT ;  /* 0x000000800600720c */ /* 0x080fe20003f26270 */
[----:B------:R-:W-:Y:S01]  /*4bd0*/  VIADD R28, R4, 0x20 ;  /* 0x00000020041c7836 */ /* 0x000fe20000000000 */
[-C--:B------:R-:W-:Y:S01]  /*4be0*/  ISETP.GE.AND P2, PT, R6, R129.reuse, PT ;  /* 0x000000810600720c */ /* 0x080fe20003f46270 */
[----:B------:R-:W-:Y:S01]  /*4bf0*/  VIADD R6, R4, 0x9 ;  /* 0x0000000904067836 */ /* 0x000fe20000000000 */
[----:B------:R-:W-:Y:S01]  /*4c00*/  FSEL R7, R38, -INF , !P1 ;  /* 0xff80000026077808 */ /* 0x000fe20004800000 */
[----:B------:R-:W-:Y:S01]  /*4c10*/  VIADD R22, R4, 0x21 ;  /* 0x0000002104167836 */ /* 0x000fe20000000000 */
[----:B------:R-:W-:Y:S01]  /*4c20*/  FSEL R19, R32, -INF , !P3 ;  /* 0xff80000020137808 */ /* 0x000fe20005800000 */
[C---:B------:R-:W-:Y:S01]  /*4c30*/  VIADD R20, R4.reuse, 0x28 ;  /* 0x0000002804147836 */ /* 0x040fe20000000000 */
[CC--:B------:R-:W-:Y:S01]  /*4c40*/  ISETP.GE.AND P1, PT, R5.reuse, R129.reuse, PT ;  /* 0x000000810500720c */ /* 0x0c0fe20003f26270 */
[C---:B------:R-:W-:Y:S01]  /*4c50*/  VIADD R18, R4.reuse, 0x29 ;  /* 0x0000002904127836 */ /* 0x040fe20000000000 */
[-C--:B------:R-:W-:Y:S01]  /*4c60*/  ISETP.GE.AND P3, PT, R5, R128.reuse, PT ;  /* 0x000000800500720c */ /* 0x080fe20003f66270 */
[----:B------:R-:W-:Y:S01]  /*4c70*/  VIADD R14, R4, 0x30 ;  /* 0x00000030040e7836 */ /* 0x000fe20000000000 */
[----:B------:R-:W-:Y:S01]  /*4c80*/  FSEL R5, R34, -INF , !P5 ;  /* 0xff80000022057808 */ /* 0x000fe20006800000 */
[--C-:B------:R-:W-:Y:S01]  /*4c90*/  IMAD R133, R0, 0x2, R136.reuse ;  /* 0x0000000200857824 */ /* 0x100fe200078e0288 */
[-C--:B------:R-:W-:Y:S01]  /*4ca0*/  ISETP.GE.AND P5, PT, R4, R129.reuse, PT ;  /* 0x000000810400720c */ /* 0x080fe20003fa6270 */
[----:B------:R-:W-:Y:S01]  /*4cb0*/  IMAD R134, R2, 0x2, R136 ;  /* 0x0000000202867824 */ /* 0x000fe200078e0288 */
[----:B------:R-:W-:Y:S01]  /*4cc0*/  FSEL R15, R36, -INF , !P2 ;  /* 0xff800000240f7808 */ /* 0x000fe20005000000 */
[----:B------:R-:W-:Y:S01]  /*4cd0*/  LDSM.16.MT88.4 R40, [R136+0xa000] ;  /* 0x00a000008828783b */ /* 0x000fe20000004200 */
[----:B------:R-:W-:Y:S01]  /*4ce0*/  ISETP.GE.AND P6, PT, R6, R129, PT ;  /* 0x000000810600720c */ /* 0x000fe20003fc6270 */
[----:B------:R-:W-:Y:S01]  /*4cf0*/  IMAD R132, R0, 0x2, R134 ;  /* 0x0000000200847824 */ /* 0x000fe200078e0286 */
[----:B------:R-:W-:Y:S01]  /*4d00*/  ISETP.GE.AND P2, PT, R6, R128, PT ;  /* 0x000000800600720c */ /* 0x000fe20003f46270 */
[----:B------:R-:W-:Y:S01]  /*4d10*/  VIADD R6, R4, 0x18 ;  /* 0x0000001804067836 */ /* 0x000fe20000000000 */
[----:B------:R-:W-:Y:S01]  /*4d20*/  FSEL R3, R3, -INF , !P5 ;  /* 0xff80000003037808 */ /* 0x000fe20006800000 */
[----:B------:R-:W-:Y:S01]  /*4d30*/  LDSM.16.MT88.4 R76, [R133+0x8000] ;  /* 0x00800000854c783b */ /* 0x000fe20000004200 */
[----:B------:R-:W-:-:S02]  /*4d40*/  FSEL R33, R33, -INF , !P6 ;  /* 0xff80000021217808 */ /* 0x000fc40007000000 */
[----:B------:R-:W-:Y:S01]  /*4d50*/  FSEL R35, R35, -INF , !P2 ;  /* 0xff80000023237808 */ /* 0x000fe20005000000 */
[----:B------:R-:W-:Y:S01]  /*4d60*/  LDSM.16.MT88.4 R48, [R134+0xa000] ;  /* 0x00a000008630783b */ /* 0x000fe20000004200 */
[C---:B------:R-:W-:Y:S02]  /*4d70*/  ISETP.GE.AND P6, PT, R12.reuse, R129, PT ;  /* 0x000000810c00720c */ /* 0x040fe40003fc6270 */
[----:B------:R-:W-:Y:S01]  /*4d80*/  ISETP.GE.AND P2, PT, R12, R128, PT ;  /* 0x000000800c00720c */ /* 0x000fe20003f46270 */
[----:B------:R-:W-:Y:S01]  /*4d90*/  LDSM.16.MT88.4 R56, [R133+0xa000] ;  /* 0x00a000008538783b */ /* 0x000fe20000004200 */
[----:B------:R-:W-:Y:S02]  /*4da0*/  FMNMX.FTZ R12, R3, R15, !PT ;  /* 0x0000000f030c7209 */ /* 0x000fe40007810000 */
[----:B------:R-:W-:Y:S01]  /*4db0*/  FSEL R39, R39, -INF , !P1 ;  /* 0xff80000027277808 */ /* 0x000fe20004800000 */
[----:B------:R-:W-:Y:S01]  /*4dc0*/  LDSM.16.MT88.4 R84, [R134+0x8000] ;  /* 0x008000008654783b */ /* 0x000fe20000004200 */
[----:B------:R-:W-:-:S02]  /*4dd0*/  FMNMX.FTZ R12, R19, R12, !PT ;  /* 0x0000000c130c7209 */ /* 0x000fc40007810000 */
[-C--:B------:R-:W-:Y:S01]  /*4de0*/  ISETP.GE.AND P5, PT, R6, R129.reuse, PT ;  /* 0x000000810600720c */ /* 0x080fe20003fa6270 */
[----:B------:R-:W-:Y:S01]  /*4df0*/  LDSM.16.MT88.4 R68, [R132+0x8000] ;  /* 0x008000008444783b */ /* 0x000fe20000004200 */
[----:B------:R-:W-:Y:S01]  /*4e00*/  FMNMX.FTZ R30, R33, R12, !PT ;  /* 0x0000000c211e7209 */ /* 0x000fe20007810000 */
[----:B------:R-:W-:Y:S01]  /*4e10*/  VIADD R12, R4, 0x31 ;  /* 0x00000031040c7836 */ /* 0x000fe20000000000 */
[----:B------:R-:W-:Y:S02]  /*4e20*/  FSEL R25, R44, -INF , !P6 ;  /* 0xff8000002c197808 */ /* 0x000fe40007000000 */
[----:B------:R-:W-:Y:S02]  /*4e30*/  FMNMX.FTZ R30, R39, R30, !PT ;  /* 0x0000001e271e7209 */ /* 0x000fe40007810000 */
[----:B------:R-:W-:Y:S02]  /*4e40*/  ISETP.GE.AND P6, PT, R29, R129, PT ;  /* 0x000000811d00720c */ /* 0x000fe40003fc6270 */
[----:B------:R-:W-:-:S02]  /*4e50*/  FSEL R23, R16, -INF , !P5 ;  /* 0xff80000010177808 */ /* 0x000fc40006800000 */
[----:B------:R-:W-:Y:S02]  /*4e60*/  FMNMX.FTZ R30, R25, R30, !PT ;  /* 0x0000001e191e7209 */ /* 0x000fe40007810000 */
[-C--:B------:R-:W-:Y:S02]  /*4e70*/  ISETP.GE.AND P5, PT, R28, R129.reuse, PT ;  /* 0x000000811c00720c */ /* 0x080fe40003fa6270 */
[----:B------:R-:W-:Y:S02]  /*4e80*/  FSEL R21, R17, -INF , !P6 ;  /* 0xff80000011157808 */ /* 0x000fe40007000000 */
[----:B------:R-:W-:Y:S02]  /*4e90*/  FMNMX.FTZ R30, R23, R30, !PT ;  /* 0x0000001e171e7209 */ /* 0x000fe40007810000 */
[----:B------:R-:W-:Y:S02]  /*4ea0*/  ISETP.GE.AND P6, PT, R22, R129, PT ;  /* 0x000000811600720c */ /* 0x000fe40003fc6270 */
[----:B------:R-:W-:-:S02]  /*4eb0*/  FSEL R185, R185, -INF , !P5 ;  /* 0xff800000b9b97808 */ /* 0x000fc40006800000 */
[----:B------:R-:W-:Y:S02]  /*4ec0*/  FMNMX.FTZ R30, R21, R30, !PT ;  /* 0x0000001e151e7209 */ /* 0x000fe40007810000 */
[----:B------:R-:W-:Y:S02]  /*4ed0*/  ISETP.GE.AND P5, PT, R20, R129, PT ;  /* 0x000000811400720c */ /* 0x000fe40003fa6270 */
[----:B------:R-:W-:Y:S02]  /*4ee0*/  FSEL R183, R183, -INF , !P6 ;  /* 0xff800000b7b77808 */ /* 0x000fe40007000000 */
[----:B------:R-:W-:Y:S02]  /*4ef0*/  FMNMX.FTZ R30, R185, R30, !PT ;  /* 0x0000001eb91e7209 */ /* 0x000fe40007810000 */
[----:B------:R-:W-:Y:S02]  /*4f00*/  FSEL R9, R9, -INF , !P3 ;  /* 0xff80000009097808 */ /* 0x000fe40005800000 */
[----:B------:R-:W-:-:S02]  /*4f10*/  ISETP.GE.AND P3, PT, R4, R128, PT ;  /* 0x000000800400720c */ /* 0x000fc40003f66270 */
[-C--:B------:R-:W-:Y:S02]  /*4f20*/  ISETP.GE.AND P6, PT, R18, R129.reuse, PT ;  /* 0x000000811200720c */ /* 0x080fe40003fc6270 */
[----:B------:R-:W-:Y:S02]  /*4f30*/  FSEL R181, R181, -INF , !P5 ;  /* 0xff800000b5b57808 */ /* 0x000fe40006800000 */
[----:B------:R-:W-:Y:S02]  /*4f40*/  FMNMX.FTZ R30, R183, R30, !PT ;  /* 0x0000001eb71e7209 */ /* 0x000fe40007810000 */
[----:B------:R-:W-:Y:S02]  /*4f50*/  ISETP.GE.AND P5, PT, R14, R129, PT ;  /* 0x000000810e00720c */ /* 0x000fe40003fa6270 */
[----:B------:R-:W-:Y:S02]  /*4f60*/  FSEL R37, R37, -INF , !P3 ;  /* 0xff80000025257808 */ /* 0x000fe40005800000 */
[----:B------:R-:W-:-:S02]  /*4f70*/  FSEL R179, R179, -INF , !P6 ;  /* 0xff800000b3b37808 */ /* 0x000fc40007000000 */
[----:B------:R-:W-:Y:S02]  /*4f80*/  FMNMX.FTZ R30, R181, R30, !PT ;  /* 0x0000001eb51e7209 */ /* 0x000fe40007810000 */
[----:B------:R-:W-:Y:S01]  /*4f90*/  ISETP.GE.AND P1, PT, R6, R128, PT ;  /* 0x000000800600720c */ /* 0x000fe20003f26270 */
[----:B------:R-:W-:Y:S01]  /*4fa0*/  VIADD R6, R4, 0x38 ;  /* 0x0000003804067836 */ /* 0x000fe20000000000 */
[----:B------:R-:W-:Y:S01]  /*4fb0*/  ISETP.GE.AND P3, PT, R12, R129, PT ;  /* 0x000000810c00720c */ /* 0x000fe20003f66270 */
[----:B------:R-:W-:Y:S01]  /*4fc0*/  VIADD R4, R4, 0x39 ;  /* 0x0000003904047836 */ /* 0x000fe20000000000 */
[----:B------:R-:W-:Y:S02]  /*4fd0*/  FSEL R167, R167, -INF , !P5 ;  /* 0xff800000a7a77808 */ /* 0x000fe40006800000 */
[----:B------:R-:W-:Y:S02]  /*4fe0*/  FMNMX.FTZ R16, R37, R7, !PT ;  /* 0x0000000725107209 */ /* 0x000fe40007810000 */
[----:B------:R-:W-:-:S02]  /*4ff0*/  FMNMX.FTZ R30, R179, R30, !PT ;  /* 0x0000001eb31e7209 */ /* 0x000fc40007810000 */
[-C--:B------:R-:W-:Y:S02]  /*5000*/  ISETP.GE.AND P5, PT, R6, R129.reuse, PT ;  /* 0x000000810600720c */ /* 0x080fe40003fa6270 */
[----:B------:R-:W-:Y:S02]  /*5010*/  FSEL R165, R165, -INF , !P3 ;  /* 0xff800000a5a57808 */ /* 0x000fe40005800000 */
[----:B------:R-:W-:Y:S02]  /*5020*/  FMNMX.FTZ R16, R5, R16, !PT ;  /* 0x0000001005107209 */ /* 0x000fe40007810000 */
[----:B------:R-:W-:Y:S02]  /*5030*/  FMNMX.FTZ R30, R167, R30, !PT ;  /* 0x0000001ea71e7209 */ /* 0x000fe40007810000 */
[----:B------:R-:W-:Y:S02]  /*5040*/  ISETP.GE.AND P3, PT, R4, R129, PT ;  /* 0x000000810400720c */ /* 0x000fe40003f66270 */
[----:B------:R-:W-:-:S02]  /*5050*/  FSEL R163, R163, -INF , !P5 ;  /* 0xff800000a3a37808 */ /* 0x000fc40006800000 */
[----:B------:R-:W-:Y:S02]  /*5060*/  FMNMX.FTZ R16, R35, R16, !PT ;  /* 0x0000001023107209 */ /* 0x000fe40007810000 */
[----:B------:R-:W-:Y:S02]  /*5070*/  FMNMX.FTZ R30, R165, R30, !PT ;  /* 0x0000001ea51e7209 */ /* 0x000fe40007810000 */
[----:B------:R-:W-:Y:S02]  /*5080*/  FSEL R13, R8, -INF , !P2 ;  /* 0xff800000080d7808 */ /* 0x000fe40005000000 */
[----:B------:R-:W-:Y:S02]  /*5090*/  FSEL R161, R161, -INF , !P3 ;  /* 0xff800000a1a17808 */ /* 0x000fe40005800000 */
[----:B------:R-:W-:Y:S02]  /*50a0*/  FMNMX.FTZ R16, R9, R16, !PT ;  /* 0x0000001009107209 */ /* 0x000fe40007810000 */
[----:B------:R-:W-:-:S02]  /*50b0*/  FMNMX.FTZ R8, R163, R30, !PT ;  /* 0x0000001ea3087209 */ /* 0x000fc40007810000 */
[----:B------:R-:W-:Y:S02]  /*50c0*/  ISETP.GE.AND P2, PT, R29, R128, PT ;  /* 0x000000801d00720c */ /* 0x000fe40003f46270 */
[----:B------:R-:W-:Y:S02]  /*50d0*/  FSEL R17, R10, -INF , !P1 ;  /* 0xff8000000a117808 */ /* 0x000fe40004800000 */
[----:B------:R-:W-:Y:S02]  /*50e0*/  FMNMX.FTZ R16, R13, R16, !PT ;  /* 0x000000100d107209 */ /* 0x000fe40007810000 */
[----:B------:R-:W-:Y:S02]  /*50f0*/  FMNMX.FTZ R8, R161, R8, !PT ;  /* 0x00000008a1087209 */ /* 0x000fe40007810000 */
[----:B------:R-:W-:Y:S02]  /*5100*/  ISETP.GE.AND P1, PT, R28, R128, PT ;  /* 0x000000801c00720c */ /* 0x000fe40003f26270 */
[----:B------:R-:W-:Y:S01]  /*5110*/  FSEL R11, R11, -INF , !P2 ;  /* 0xff8000000b0b7808 */ /* 0x000fe20005000000 */
[----:B------:R-:W1:Y:S01]  /*5120*/  SHFL.BFLY PT, R29, R8, 0x2, 0x1f ;  /* 0x0c401f00081d7f89 */ /* 0x000e6200000e0000 */
        /* <DEDUP_REMOVED lines=19> */
[----:B-1----:R-:W-:Y:S02]  /*5260*/  FMNMX.FTZ R29, R8, R29, !PT ;  /* 0x0000001d081d7209 */ /* 0x002fe40007810000 */
[----:B------:R-:W-:Y:S02]  /*5270*/  ISETP.GE.AND P2, PT, R4, R128, PT ;  /* 0x000000800400720c */ /* 0x000fe40003f46270 */
[----:B------:R-:W-:Y:S01]  /*5280*/  FSEL R121, R121, -INF , !P1 ;  /* 0xff80000079797808 */ /* 0x000fe20004800000 */
[----:B------:R-:W1:Y:S01]  /*5290*/  SHFL.BFLY PT, R100, R29, 0x1, 0x1f ;  /* 0x0c201f001d647f89 */ /* 0x000e6200000e0000 */
[----:B------:R-:W-:Y:S02]  /*52a0*/  FMNMX.FTZ R16, R123, R16, !PT ;  /* 0x000000107b107209 */ /* 0x000fe40007810000 */
[----:B------:R-:W-:Y:S02]  /*52b0*/  FSEL R119, R119, -INF , !P2 ;  /* 0xff80000077777808 */ /* 0x000fe40005000000 */
[----:B------:R-:W-:-:S04]  /*52c0*/  FMNMX.FTZ R16, R121, R16, !PT ;  /* 0x0000001079107209 */ /* 0x000fc80007810000 */
[----:B------:R-:W-:-:S05]  /*52d0*/  FMNMX.FTZ R31, R119, R16, !PT ;  /* 0x00000010771f7209 */ /* 0x000fca0007810000 */
[----:B------:R-:W2:Y:S01]  /*52e0*/  SHFL.BFLY PT, R4, R31, 0x2, 0x1f ;  /* 0x0c401f001f047f89 */ /* 0x000ea200000e0000 */
[----:B-1----:R-:W-:-:S04]  /*52f0*/  FMNMX.FTZ R100, R29, R100, !PT ;  /* 0x000000641d647209 */ /* 0x002fc80007810000 */
[C---:B------:R-:W-:Y:S01]  /*5300*/  FSETP.NEU.FTZ.AND P1, PT, R100.reuse, -INF , PT ;  /* 0xff8000006400780b */ /* 0x040fe20003f3d000 */
[----:B------:R-:W-:-:S05]  /*5310*/  FMUL.FTZ R118, R100, UR11 ;  /* 0x0000000b64767c20 */ /* 0x000fca0008410000 */
[----:B------:R-:W-:Y:S02]  /*5320*/  FSEL R118, R118, RZ, P1 ;  /* 0x000000ff76767208 */ /* 0x000fe40000800000 */
[----:B--2---:R-:W-:-:S03]  /*5330*/  FMNMX.FTZ R4, R31, R4, !PT ;  /* 0x000000041f047209 */ /* 0x004fc60007810000 */
[--C-:B------:R-:W-:Y:S01]  /*5340*/  FFMA.FTZ R115, R3, UR11, -R118.reuse ;  /* 0x0000000b03737c23 */ /* 0x100fe20008010876 */
[--C-:B------:R-:W-:Y:S01]  /*5350*/  FFMA.FTZ R114, R15, UR11, -R118.reuse ;  /* 0x0000000b0f727c23 */ /* 0x100fe20008010876 */
[--C-:B------:R-:W-:Y:S01]  /*5360*/  FFMA.FTZ R111, R19, UR11, -R118.reuse ;  /* 0x0000000b136f7c23 */ /* 0x100fe20008010876 */
[--C-:B------:R-:W-:Y:S01]  /*5370*/  FFMA.FTZ R108, R33, UR11, -R118.reuse ;  /* 0x0000000b216c7c23 */ /* 0x100fe20008010876 */
[----:B------:R-:W1:Y:S01]  /*5380*/  SHFL.BFLY PT, R3, R4, 0x1, 0x1f ;  /* 0x0c201f0004037f89 */ /* 0x000e6200000e0000 */
        /* <DEDUP_REMOVED lines=9> */
[----:B------:R-:W2:Y:S01]  /*5420*/  MUFU.EX2 R114, R114 ;  /* 0x0000007200727308 */ /* 0x000ea20000000800 */
[----:B------:R-:W-:Y:S01]  /*5430*/  LDSM.16.MT88.4 R20, [R132+0xa000] ;  /* 0x00a000008414783b */ /* 0x000fe20000004200 */
[----:B------:R-:W-:-:S06]  /*5440*/  FFMA.FTZ R167, R161, UR11, -R118 ;  /* 0x0000000ba1a77c23 */ /* 0x000fcc0008010876 */
[----:B------:R-:W-:Y:S01]  /*5450*/  MUFU.EX2 R111, R111 ;  /* 0x0000006f006f7308 */ /* 0x000fe20000000800 */
[----:B-1----:R-:W-:-:S07]  /*5460*/  FMNMX.FTZ R3, R4, R3, !PT ;  /* 0x0000000304037209 */ /* 0x002fce0007810000 */
[----:B------:R-:W1:Y:S01]  /*5470*/  MUFU.EX2 R108, R108 ;  /* 0x0000006c006c7308 */ /* 0x000e620000000800 */
[----:B--2---:R-:W-:Y:S01]  /*5480*/  F2FP.F16.F32.PACK_AB R64, R114, R115 ;  /* 0x000000737240723e */ /* 0x004fe200000000ff */
[----:B------:R-:W-:Y:S01]  /*5490*/  FADD.FTZ R114, R115, R114 ;  /* 0x0000007273727221 */ /* 0x000fe20000010000 */
[C---:B------:R-:W-:Y:S01]  /*54a0*/  FMUL.FTZ R116, R3.reuse, UR11 ;  /* 0x0000000b03747c20 */ /* 0x040fe20008410000 */
[----:B------:R-:W-:-:S04]  /*54b0*/  FSETP.NEU.FTZ.AND P1, PT, R3, -INF , PT ;  /* 0xff8000000300780b */ /* 0x000fc80003f3d000 */
[----:B------:R-:W-:Y:S01]  /*54c0*/  FSEL R116, R116, RZ, P1 ;  /* 0x000000ff74747208 */ /* 0x000fe20000800000 */
[----:B------:R-:W-:Y:S01]  /*54d0*/  MUFU.EX2 R107, R107 ;  /* 0x0000006b006b7308 */ /* 0x000fe20000000800 */
[----:B------:R-:W-:-:S03]  /*54e0*/  LEA R164, P1, R126, UR8, 0x1 ;  /* 0x000000087ea47c11 */ /* 0x000fc6000f8208ff */
[--C-:B------:R-:W-:Y:S01]  /*54f0*/  FFMA.FTZ R112, R37, UR11, -R116.reuse ;  /* 0x0000000b25707c23 */ /* 0x100fe20008010874 */
[--C-:B------:R-:W-:Y:S01]  /*5500*/  FFMA.FTZ R117, R7, UR11, -R116.reuse ;  /* 0x0000000b07757c23 */ /* 0x100fe20008010874 */
[--C-:B------:R-:W-:Y:S01]  /*5510*/  FFMA.FTZ R113, R5, UR11, -R116.reuse ;  /* 0x0000000b05717c23 */ /* 0x100fe20008010874 */
[--C-:B------:R-:W-:Y:S01]  /*5520*/  FFMA.FTZ R110, R35, UR11, -R116.reuse ;  /* 0x0000000b236e7c23 */ /* 0x100fe20008010874 */
[--C-:B------:R-:W-:Y:S01]  /*5530*/  FFMA.FTZ R2, R13, UR11, -R116.reuse ;  /* 0x0000000b0d027c23 */ /* 0x100fe20008010874 */
[--C-:B------:R-:W-:Y:S01]  /*5540*/  FFMA.FTZ R109, R9, UR11, -R116.reuse ;  /* 0x0000000b096d7c23 */ /* 0x100fe20008010874 */
[----:B------:R-:W-:Y:S01]  /*5550*/  MUFU.EX2 R112, R112 ;  /* 0x0000007000707308 */ /* 0x000fe20000000800 */
[----:B------:R-:W2:Y:S01]  /*5560*/  LDSM.16.MT88.4 R12, [R136+0x8800] ;  /* 0x00880000880c783b */ /* 0x000ea20000004200 */
[--C-:B------:R-:W-:Y:S01]  /*5570*/  FFMA.FTZ R0, R11, UR11, -R116.reuse ;  /* 0x0000000b0b007c23 */ /* 0x100fe20008010874 */
[----:B-1----:R-:W-:Y:S01]  /*5580*/  F2FP.F16.F32.PACK_AB R66, R108, R111 ;  /* 0x0000006f6c42723e */ /* 0x002fe200000000ff */
[--C-:B------:R-:W-:Y:S01]  /*5590*/  FFMA.FTZ R105, R17, UR11, -R116.reuse ;  /* 0x0000000b11697c23 */ /* 0x100fe20008010874 */
[----:B------:R-:W1:Y:S01]  /*55a0*/  LDSM.16.MT88.4 R8, [R133+0x8800] ;  /* 0x008800008508783b */ /* 0x000e620000004200 */
[--C-:B------:R-:W-:Y:S01]  /*55b0*/  FFMA.FTZ R130, R123, UR11, -R116.reuse ;  /* 0x0000000b7b827c23 */ /* 0x100fe20008010874 */
[--C-:B------:R-:W-:Y:S01]  /*55c0*/  FFMA.FTZ R119, R119, UR11, -R116.reuse ;  /* 0x0000000b77777c23 */ /* 0x100fe20008010874 */
[----:B------:R-:W3:Y:S01]  /*55d0*/  MUFU.EX2 R117, R117 ;  /* 0x0000007500757308 */ /* 0x000ee20000000800 */
[----:B------:R-:W-:Y:S01]  /*55e0*/  LDSM.16.MT88.4 R32, [R134+0x8800] ;  /* 0x008800008620783b */ /* 0x000fe20000004200 */
[----:B------:R-:W-:Y:S01]  /*55f0*/  FFMA.FTZ R131, R131, UR11, -R116 ;  /* 0x0000000b83837c23 */ /* 0x000fe20008010874 */
[----:B------:R-:W-:-:S02]  /*5600*/  FADD.FTZ R111, R111, R114 ;  /* 0x000000726f6f7221 */ /* 0x000fc40000010000 */
[----:B------:R-:W-:Y:S02]  /*5610*/  LDSM.16.MT88.4 R16, [R136+0xa800] ;  /* 0x00a800008810783b */ /* 0x000fe40000004200 */
[----:B------:R-:W-:Y:S01]  /*5620*/  FADD.FTZ R108, R108, R111 ;  /* 0x0000006f6c6c7221 */ /* 0x000fe20000010000 */
[----:B------:R-:W-:Y:S08]  /*5630*/  MUFU.EX2 R113, R113 ;  /* 0x0000007100717308 */ /* 0x000ff00000000800 */
[----:B------:R-:W4:Y:S01]  /*5640*/  MUFU.EX2 R110, R110 ;  /* 0x0000006e006e7308 */ /* 0x000f220000000800 */
[----:B---3--:R-:W-:Y:S01]  /*5650*/  F2FP.F16.F32.PACK_AB R65, R117, R112 ;  /* 0x000000707541723e */ /* 0x008fe200000000ff */
[----:B------:R-:W-:-:S06]  /*5660*/  FADD.FTZ R112, R112, R117 ;  /* 0x0000007570707221 */ /* 0x000fcc0000010000 */
[----:B------:R-:W3:Y:S08]  /*5670*/  MUFU.EX2 R106, R106 ;  /* 0x0000006a006a7308 */ /* 0x000ef00000000800 */
[----:B------:R-:W-:Y:S01]  /*5680*/  MUFU.EX2 R104, R104 ;  /* 0x0000006800687308 */ /* 0x000fe20000000800 */
[----:B----4-:R-:W-:Y:S01]  /*5690*/  F2FP.F16.F32.PACK_AB R67, R110, R113 ;  /* 0x000000716e43723e */ /* 0x010fe200000000ff */
[----:B------:R-:W-:-:S04]  /*56a0*/  FADD.FTZ R113, R113, R112 ;  /* 0x0000007071717221 */ /* 0x000fc80000010000 */
[----:B------:R-:W-:Y:S02]  /*56b0*/  FADD.FTZ R110, R110, R113 ;  /* 0x000000716e6e7221 */ /* 0x000fe40000010000 */
[----:B------:R-:W-:Y:S01]  /*56c0*/  HMMA.16816.F32 R96, R64, R92, RZ ;  /* 0x0000005c4060723c */ /* 0x000fe200000018ff */
[----:B------:R-:W4:Y:S01]  /*56d0*/  MUFU.EX2 R25, R25 ;  /* 0x0000001900197308 */ /* 0x000f220000000800 */
[----:B---3--:R-:W-:-:S04]  /*56e0*/  F2FP.F16.F32.PACK_AB R4, R106, R107 ;  /* 0x0000006b6a04723e */ /* 0x008fc800000000ff */
[C---:B------:R-:W-:Y:S03]  /*56f0*/  HMMA.16816.F32 R92, R64.reuse, R94, RZ ;  /* 0x0000005e405c723c */ /* 0x040fe600000018ff */
[----:B------:R-:W-:Y:S03]  /*5700*/  MUFU.EX2 R109, R109 ;  /* 0x0000006d006d7308 */ /* 0x000fe60000000800 */
[C---:B------:R-:W-:Y:S05]  /*5710*/  HMMA.16816.F32 R80, R64.reuse, R76, RZ ;  /* 0x0000004c4050723c */ /* 0x040fea00000018ff */
[----:B------:R-:W3:Y:S01]  /*5720*/  MUFU.EX2 R2, R2 ;  /* 0x0000000200027308 */ /* 0x000ee20000000800 */
[----:B------:R-:W-:Y:S01]  /*5730*/  HMMA.16816.F32 R76, R64, R78, RZ ;  /* 0x0000004e404c723c */ /* 0x000fe200000018ff */
[----:B----4-:R-:W-:-:S05]  /*5740*/  F2FP.F16.F32.PACK_AB R6, R25, R104 ;  /* 0x000000681906723e */ /* 0x010fca00000000ff */
[C---:B------:R-:W-:Y:S01]  /*5750*/  HMMA.16816.F32 R44, R64.reuse, R48, RZ ;  /* 0x00000030402c723c */ /* 0x040fe200000018ff */
[----:B------:R-:W-:Y:S05]  /*5760*/  MUFU.EX2 R105, R105 ;  /* 0x0000006900697308 */ /* 0x000fea0000000800 */
[C---:B------:R-:W-:Y:S03]  /*5770*/  HMMA.16816.F32 R48, R64.reuse, R50, RZ ;  /* 0x000000324030723c */ /* 0x040fe600000018ff */
[----:B------:R-:W4:Y:S01]  /*5780*/  MUFU.EX2 R0, R0 ;  /* 0x0000000000007308 */ /* 0x000f220000000800 */
[C---:B---3--:R-:W-:Y:S01]  /*5790*/  F2FP.F16.F32.PACK_AB R5, R2.reuse, R109 ;  /* 0x0000006d0205723e */ /* 0x048fe200000000ff */
[----:B------:R-:W-:Y:S01]  /*57a0*/  FADD.FTZ R109, R109, R110 ;  /* 0x0000006e6d6d7221 */ /* 0x000fe20000010000 */
[----:B------:R-:W-:Y:S03]  /*57b0*/  HMMA.16816.F32 R52, R64, R56, RZ ;  /* 0x000000384034723c */ /* 0x000fe600000018ff */
[----:B------:R-:W-:-:S02]  /*57c0*/  FADD.FTZ R2, R2, R109 ;  /* 0x0000006d02027221 */ /* 0x000fc40000010000 */
[----:B------:R-:W-:Y:S01]  /*57d0*/  MUFU.EX2 R120, R120 ;  /* 0x0000007800787308 */ /* 0x000fe20000000800 */
[C---:B------:R-:W-:Y:S06]  /*57e0*/  HMMA.16816.F32 R56, R64.reuse, R58, RZ ;  /* 0x0000003a4038723c */ /* 0x040fec00000018ff */
[----:B------:R-:W-:Y:S01]  /*57f0*/  HMMA.16816.F32 R88, R64, R84, RZ ;  /* 0x000000544058723c */ /* 0x000fe200000018ff */
[----:B------:R-:W-:Y:S01]  /*5800*/  MUFU.EX2 R165, R165 ;  /* 0x000000a500a57308 */ /* 0x000fe20000000800 */
[----:B----4-:R-:W-:Y:S01]  /*5810*/  F2FP.F16.F32.PACK_AB R7, R0, R105 ;  /* 0x000000690007723e */ /* 0x010fe200000000ff */
[----:B------:R-:W-:-:S03]  /*5820*/  FADD.FTZ R105, R105, R2 ;  /* 0x0000000269697221 */ /* 0x000fc60000010000 */
[----:B------:R-:W-:Y:S01]  /*5830*/  HMMA.16816.F32 R72, R64, R68, RZ ;  /* 0x000000444048723c */ /* 0x000fe200000018ff */
[----:B------:R-:W-:Y:S02]  /*5840*/  FADD.FTZ R0, R0, R105 ;  /* 0x0000006900007221 */ /* 0x000fe40000010000 */
        /* <DEDUP_REMOVED lines=8> */
[----:B------:R-:W1:Y:S02]  /*58d0*/  LDSM.16.MT88.4 R8, [R133+0xa800] ;  /* 0x00a800008508783b */ /* 0x000e640000004200 */
[----:B------:R-:W-:Y:S03]  /*58e0*/  MUFU.EX2 R130, R130 ;  /* 0x0000008200827308 */ /* 0x000fe60000000800 */
[C---:B------:R-:W-:Y:S05]  /*58f0*/  HMMA.16816.F32 R84, R64.reuse, R86, RZ ;  /* 0x000000564054723c */ /* 0x040fea00000018ff */
[----:B------:R-:W-:Y:S01]  /*5900*/  MUFU.EX2 R119, R119 ;  /* 0x0000007700777308 */ /* 0x000fe20000000800 */
[C---:B------:R-:W-:Y:S06]  /*5910*/  HMMA.16816.F32 R68, R64.reuse, R70, RZ ;  /* 0x000000464044723c */ /* 0x040fec00000018ff */
[C---:B------:R-:W-:Y:S06]  /*5920*/  HMMA.16816.F32 R36, R64.reuse, R40, RZ ;  /* 0x000000284024723c */ /* 0x040fec00000018ff */
[----:B------:R-:W-:Y:S06]  /*5930*/  HMMA.16816.F32 R40, R64, R42, RZ ;  /* 0x0000002a4028723c */ /* 0x000fec00000018ff */
[C---:B--2---:R-:W-:Y:S06]  /*5940*/  HMMA.16816.F32 R44, R4.reuse, R12, R44 ;  /* 0x0000000c042c723c */ /* 0x044fec000000182c */
[C---:B------:R-:W-:Y:S01]  /*5950*/  HMMA.16816.F32 R48, R4.reuse, R14, R48 ;  /* 0x0000000e0430723c */ /* 0x040fe20000001830 */
[----:B------:R-:W2:Y:S05]  /*5960*/  LDSM.16.MT88.4 R12, [R132+0xa800] ;  /* 0x00a80000840c783b */ /* 0x000eaa0000004200 */
[C---:B-1----:R-:W-:Y:S06]  /*5970*/  HMMA.16816.F32 R52, R4.reuse, R8, R52 ;  /* 0x000000080434723c */ /* 0x042fec0000001834 */
[----:B------:R-:W-:Y:S01]  /*5980*/  HMMA.16816.F32 R56, R4, R10, R56 ;  /* 0x0000000a0438723c */ /* 0x000fe20000001838 */
[----:B------:R-:W1:Y:S05]  /*5990*/  LDSM.16.MT88.4 R8, [R136+0x9000] ;  /* 0x009000008808783b */ /* 0x000e6a0000004200 */
[C---:B------:R-:W-:Y:S06]  /*59a0*/  HMMA.16816.F32 R60, R64.reuse, R20, RZ ;  /* 0x00000014403c723c */ /* 0x040fec00000018ff */
        /* <DEDUP_REMOVED lines=14> */
[----:B------:R-:W-:Y:S01]  /*5a90*/  HMMA.16816.F32 R36, R4, R16, R36 ;  /* 0x000000100424723c */ /* 0x000fe20000001824 */
[----:B------:R-:W-:Y:S01]  /*5aa0*/  FFMA.FTZ R31, R183, UR11, -R118 ;  /* 0x0000000bb71f7c23 */ /* 0x000fe20008010876 */
[--C-:B------:R-:W-:Y:S01]  /*5ab0*/  FFMA.FTZ R30, R171, UR11, -R116.reuse ;  /* 0x0000000bab1e7c23 */ /* 0x100fe20008010874 */
[----:B------:R-:W-:-:S03]  /*5ac0*/  FFMA.FTZ R118, R121, UR11, -R116 ;  /* 0x0000000b79767c23 */ /* 0x000fc60008010874 */
[C---:B------:R-:W-:Y:S01]  /*5ad0*/  HMMA.16816.F32 R40, R4.reuse, R18, R40 ;  /* 0x000000120428723c */ /* 0x040fe20000001828 */
[----:B------:R-:W3:Y:S01]  /*5ae0*/  MUFU.EX2 R31, R31 ;  /* 0x0000001f001f7308 */ /* 0x000ee20000000800 */
[----:B------:R-:W4:Y:S04]  /*5af0*/  LDSM.16.MT88.4 R16, [R133+0x9000] ;  /* 0x009000008510783b */ /* 0x000f280000004200 */
[C---:B--2---:R-:W-:Y:S03]  /*5b00*/  HMMA.16816.F32 R60, R4.reuse, R12, R60 ;  /* 0x0000000c043c723c */ /* 0x044fe6000000183c */
[----:B------:R-:W-:Y:S03]  /*5b10*/  MUFU.EX2 R29, R29 ;  /* 0x0000001d001d7308 */ /* 0x000fe60000000800 */
[----:B------:R-:W-:Y:S01]  /*5b20*/  HMMA.16816.F32 R64, R4, R14, R64 ;  /* 0x0000000e0440723c */ /* 0x000fe20000001840 */
[----:B------:R-:W2:Y:S04]  /*5b30*/  LDSM.16.MT88.4 R12, [R132+0x9000] ;  /* 0x00900000840c783b */ /* 0x000ea80000004200 */
        /* <DEDUP_REMOVED lines=9> */
[----:B------:R-:W3:Y:S01]  /*5bd0*/  MUFU.EX2 R118, R118 ;  /* 0x0000007600767308 */ /* 0x000ee20000000800 */
[----:B-----5:R-:W-:Y:S01]  /*5be0*/  F2FP.F16.F32.PACK_AB R7, R30, R33 ;  /* 0x000000211e07723e */ /* 0x020fe200000000ff */
[----:B------:R-:W-:-:S04]  /*5bf0*/  FADD.FTZ R33, R33, R34 ;  /* 0x0000002221217221 */ /* 0x000fc80000010000 */
[----:B------:R-:W-:Y:S02]  /*5c00*/  FADD.FTZ R30, R30, R33 ;  /* 0x000000211e1e7221 */ /* 0x000fe40000010000 */
[C---:B-1----:R-:W-:Y:S06]  /*5c10*/  HMMA.16816.F32 R96, R4.reuse, R8, R96 ;  /* 0x000000080460723c */ /* 0x042fec0000001860 */
        /* <DEDUP_REMOVED lines=17> */
[C---:B-----5:R-:W-:Y:S06]  /*5d30*/  HMMA.16816.F32 R44, R4.reuse, R20, R44 ;  /* 0x00000014042c723c */ /* 0x060fec000000182c */
[C---:B------:R-:W-:Y:S01]  /*5d40*/  HMMA.16816.F32 R48, R4.reuse, R22, R48 ;  /* 0x000000160430723c */ /* 0x040fe20000001830 */
[----:B------:R-:W-:Y:S05]  /*5d50*/  LDSM.16.MT88.4 R20, [R134+0x9800] ;  /* 0x009800008614783b */ /* 0x000fea0000004200 */
[C---:B--2---:R-:W-:Y:S06]  /*5d60*/  HMMA.16816.F32 R60, R4.reuse, R12, R60 ;  /* 0x0000000c043c723c */ /* 0x044fec000000183c */
[----:B------:R-:W-:Y:S01]  /*5d70*/  HMMA.16816.F32 R64, R4, R14, R64 ;  /* 0x0000000e0440723c */ /* 0x000fe20000001840 */
[----:B------:R-:W2:Y:S06]  /*5d80*/  LDSM.16.MT88.4 R12, [R132+0x9800] ;  /* 0x00980000840c783b */ /* 0x000eac0000004200 */
[----:B------:R-:W-:-:S02]  /*5d90*/  F2FP.F16.F32.PACK_AB R4, R165, R120 ;  /* 0x00000078a504723e */ /* 0x000fc400000000ff */
[----:B------:R-:W-:Y:S02]  /*5da0*/  F2FP.F16.F32.PACK_AB R6, R167, R122 ;  /* 0x0000007aa706723e */ /* 0x000fe400000000ff */
[----:B------:R-:W-:Y:S01]  /*5db0*/  F2FP.F16.F32.PACK_AB R5, R130, R123 ;  /* 0x0000007b8205723e */ /* 0x000fe200000000ff */
[----:B------:R-:W-:Y:S01]  /*5dc0*/  FADD.FTZ R123, R123, R30 ;  /* 0x0000001e7b7b7221 */ /* 0x000fe20000010000 */
[----:B---3--:R-:W-:-:S03]  /*5dd0*/  F2FP.F16.F32.PACK_AB R7, R119, R118 ;  /* 0x000000767707723e */ /* 0x008fc600000000ff */
[----:B------:R-:W-:-:S04]  /*5de0*/  FADD.FTZ R123, R130, R123 ;  /* 0x0000007b827b7221 */ /* 0x000fc80000010000 */
[----:B-1----:R-:W-:Y:S01]  /*5df0*/  HMMA.16816.F32 R96, R4, R8, R96 ;  /* 0x000000080460723c */ /* 0x002fe20000001860 */
[----:B------:R-:W-:-:S04]  /*5e00*/  FADD.FTZ R118, R118, R123 ;  /* 0x0000007b76767221 */ /* 0x000fc80000010000 */
[----:B------:R-:W-:Y:S01]  /*5e10*/  FADD.FTZ R166, R119, R118 ;  /* 0x0000007677a67221 */ /* 0x000fe20000010000 */
[C---:B------:R-:W-:Y:S01]  /*5e20*/  HMMA.16816.F32 R92, R4.reuse, R10, R92 ;  /* 0x0000000a045c723c */ /* 0x040fe2000000185c */
[----:B------:R-:W1:Y:S05]  /*5e30*/  LDSM.16.MT88.4 R8, [R136+0xb800] ;  /* 0x00b800008808783b */ /* 0x000e6a0000004200 */
[C---:B----4-:R-:W-:Y:S06]  /*5e40*/  HMMA.16816.F32 R80, R4.reuse, R16, R80 ;  /* 0x000000100450723c */ /* 0x050fec0000001850 */
[C---:B------:R-:W-:Y:S01]  /*5e50*/  HMMA.16816.F32 R76, R4.reuse, R18, R76 ;  /* 0x00000012044c723c */ /* 0x040fe2000000184c */
[----:B------:R-:W3:Y:S05]  /*5e60*/  LDSM.16.MT88.4 R16, [R134+0xb800] ;  /* 0x00b800008610783b */ /* 0x000eea0000004200 */
[C---:B--2---:R-:W-:Y:S06]  /*5e70*/  HMMA.16816.F32 R72, R4.reuse, R12, R72 ;  /* 0x0000000c0448723c */ /* 0x044fec0000001848 */
[C---:B------:R-:W-:Y:S01]  /*5e80*/  HMMA.16816.F32 R68, R4.reuse, R14, R68 ;  /* 0x0000000e0444723c */ /* 0x040fe20000001844 */
[----:B------:R-:W2:Y:S05]  /*5e90*/  LDSM.16.MT88.4 R12, [R133+0xb800] ;  /* 0x00b80000850c783b */ /* 0x000eaa0000004200 */
[C---:B------:R-:W-:Y:S06]  /*5ea0*/  HMMA.16816.F32 R88, R4.reuse, R20, R88 ;  /* 0x000000140458723c */ /* 0x040fec0000001858 */
[C---:B------:R-:W-:Y:S06]  /*5eb0*/  HMMA.16816.F32 R84, R4.reuse, R22, R84 ;  /* 0x000000160454723c */ /* 0x040fec0000001854 */
[C---:B-1----:R-:W-:Y:S06]  /*5ec0*/  HMMA.16816.F32 R36, R4.reuse, R8, R36 ;  /* 0x000000080424723c */ /* 0x042fec0000001824 */
[C---:B------:R-:W-:Y:S01]  /*5ed0*/  HMMA.16816.F32 R40, R4.reuse, R10, R40 ;  /* 0x0000000a0428723c */ /* 0x040fe20000001828 */
[----:B------:R-:W1:Y:S05]  /*5ee0*/  LDSM.16.MT88.4 R8, [R132+0xb800] ;  /* 0x00b800008408783b */ /* 0x000e6a0000004200 */
        /* <DEDUP_REMOVED lines=10> */
[C---:B-1----:R-:W-:Y:S06]  /*5f90*/  HMMA.16816.F32 R60, R4.reuse, R8, R60 ;  /* 0x00000008043c723c */ /* 0x042fec000000183c */
[----:B------:R-:W-:Y:S01]  /*5fa0*/  HMMA.16816.F32 R64, R4, R10, R64 ;  /* 0x0000000a0440723c */ /* 0x000fe20000001840 */
[----:B------:R-:W-:-:S04]  /*5fb0*/  FADD.FTZ R9, R29, R32 ;  /* 0x000000201d097221 */ /* 0x000fc80000010000 */
[----:B------:R-:W-:-:S04]  /*5fc0*/  FADD.FTZ R9, R28, R9 ;  /* 0x000000091c097221 */ /* 0x000fc80000010000 */
[----:B------:R-:W-:-:S04]  /*5fd0*/  FADD.FTZ R120, R120, R9 ;  /* 0x0000000978787221 */ /* 0x000fc80000010000 */
[----:B------:R-:W-:-:S04]  /*5fe0*/  FADD.FTZ R165, R165, R120 ;  /* 0x00000078a5a57221 */ /* 0x000fc80000010000 */
[----:B------:R-:W-:Y:S01]  /*5ff0*/  FADD.FTZ R122, R122, R165 ;  /* 0x000000a57a7a7221 */ /* 0x000fe20000010000 */
[----:B------:R-:W-:-:S03]  /*6000*/  LEA.HI.X R165, R126, UR9, R127, 0x1, P1 ;  /* 0x000000097ea57c11 */ /* 0x000fc600088f0c7f */
        /* <DEDUP_REMOVED lines=65> */
.L_x_5530:
[----:B------:R-:W-:-:S04]  /*6420*/  LEA R4, -R124, RZ, 0x6 ;  /* 0x000000ff7c047211 */ /* 0x000fc800078e31ff */
[----:B------:R-:W-:-:S07]  /*6430*/  SHF.R.S32.HI R5, RZ, 0x1f, R4 ;  /* 0x0000001fff057819 */ /* 0x000fce0000011404 */
.L_x_5531:
        /* <DEDUP_REMOVED lines=77> */
[----:B------:R-:W2:Y:S04]  /*6910*/  LDSM.16.M88.4 R4, [R142+0x4000] ;  /* 0x004000008e04783b */ /* 0x000ea80000000200 */
[----:B------:R-:W5:Y:S04]  /*6920*/  LDSM.16.M88.4 R104, [R142+0x4800] ;  /* 0x004800008e68783b */ /* 0x000f680000000200 */
[----:B------:R-:W3:Y:S04]  /*6930*/  LDSM.16.M88.4 R28, [R142+0x5000] ;  /* 0x005000008e1c783b */ /* 0x000ee80000000200 */
[----:B------:R-:W4:Y:S04]  /*6940*/  LDSM.16.M88.4 R116, [R142+0x5800] ;  /* 0x005800008e74783b */ /* 0x000f280000000200 */
[----:B-1----:R-:W-:Y:S04]  /*6950*/  LDSM.16.M88.4 R16, [R141] ;  /* 0x000000008d10783b */ /* 0x002fe80000000200 */
[----:B------:R-:W1:Y:S04]  /*6960*/  LDSM.16.M88.4 R112, [R140] ;  /* 0x000000008c70783b */ /* 0x000e680000000200 */
[----:B------:R-:W1:Y:S04]  /*6970*/  LDSM.16.M88.4 R12, [R140+0x800] ;  /* 0x000800008c0c783b */ /* 0x000e680000000200 */
[----:B------:R-:W1:Y:S04]  /*6980*/  LDSM.16.M88.4 R120, [R140+0x1000] ;  /* 0x001000008c78783b */ /* 0x000e680000000200 */
[----:B------:R-:W0:Y:S01]  /*6990*/  LDGDEPBAR ;  /* 0x00000000000079af */ /* 0x000e220000000000 */
[C---:B--2---:R-:W-:Y:S06]  /*69a0*/  HMMA.16816.F32 R8, R20.reuse, R4, RZ ;  /* 0x000000041408723c */ /* 0x044fec00000018ff */
[C---:B-----5:R-:W-:Y:S06]  /*69b0*/  HMMA.16816.F32 R108, R20.reuse, R104, RZ ;  /* 0x00000068146c723c */ /* 0x060fec00000018ff */
[C---:B---3--:R-:W-:Y:S06]  /*69c0*/  HMMA.16816.F32 R32, R20.reuse, R28, RZ ;  /* 0x0000001c1420723c */ /* 0x048fec00000018ff */
[C---:B------:R-:W-:Y:S06]  /*69d0*/  HMMA.16816.F32 R4, R20.reuse, R6, RZ ;  /* 0x000000061404723c */ /* 0x040fec00000018ff */
[C---:B------:R-:W-:Y:S06]  /*69e0*/  HMMA.16816.F32 R104, R20.reuse, R106, RZ ;  /* 0x0000006a1468723c */ /* 0x040fec00000018ff */
[C---:B------:R-:W-:Y:S06]  /*69f0*/  HMMA.16816.F32 R28, R20.reuse, R30, RZ ;  /* 0x0000001e141c723c */ /* 0x040fec00000018ff */
[C---:B----4-:R-:W-:Y:S06]  /*6a00*/  HMMA.16816.F32 R24, R20.reuse, R116, RZ ;  /* 0x000000741418723c */ /* 0x050fec00000018ff */
[----:B------:R-:W-:Y:S01]  /*6a10*/  HMMA.16816.F32 R20, R20, R118, RZ ;  /* 0x000000761414723c */ /* 0x000fe200000018ff */
[----:B------:R-:W2:Y:S05]  /*6a20*/  LDSM.16.M88.4 R116, [R140+0x1800] ;  /* 0x001800008c74783b */ /* 0x000eaa0000000200 */
[C---:B-1----:R-:W-:Y:S06]  /*6a30*/  HMMA.16816.F32 R8, R16.reuse, R112, R8 ;  /* 0x000000701008723c */ /* 0x042fec0000001808 */
[C---:B------:R-:W-:Y:S01]  /*6a40*/  HMMA.16816.F32 R4, R16.reuse, R114, R4 ;  /* 0x000000721004723c */ /* 0x040fe20000001804 */
[----:B------:R-:W-:Y:S05]  /*6a50*/  LDSM.16.M88.4 R112, [R135+0x4000] ;  /* 0x004000008770783b */ /* 0x000fea0000000200 */
[C---:B------:R-:W-:Y:S06]  /*6a60*/  HMMA.16816.F32 R108, R16.reuse, R12, R108 ;  /* 0x0000000c106c723c */ /* 0x040fec000000186c */
[C---:B------:R-:W-:Y:S01]  /*6a70*/  HMMA.16816.F32 R104, R16.reuse, R14, R104 ;  /* 0x0000000e1068723c */ /* 0x040fe20000001868 */
[----:B------:R-:W1:Y:S05]  /*6a80*/  LDSM.16.M88.4 R12, [R139] ;  /* 0x000000008b0c783b */ /* 0x000e6a0000000200 */
        /* <DEDUP_REMOVED lines=9> */
[----:B------:R-:W-:Y:S05]  /*6b20*/  LDSM.16.M88.4 R112, [R137] ;  /* 0x000000008970783b */ /* 0x000fea0000000200 */
[C---:B---3--:R-:W-:Y:S06]  /*6b30*/  HMMA.16816.F32 R32, R12.reuse, R120, R32 ;  /* 0x000000780c20723c */ /* 0x048fec0000001820 */
[C---:B------:R-:W-:Y:S01]  /*6b40*/  HMMA.16816.F32 R28, R12.reuse, R122, R28 ;  /* 0x0000007a0c1c723c */ /* 0x040fe2000000181c */
[----:B------:R-:W-:Y:S05]  /*6b50*/  LDSM.16.M88.4 R120, [R137+0x1000] ;  /* 0x001000008978783b */ /* 0x000fea0000000200 */
[C---:B--2---:R-:W-:Y:S06]  /*6b60*/  HMMA.16816.F32 R108, R12.reuse, R16, R108 ;  /* 0x000000100c6c723c */ /* 0x044fec000000186c */
[C---:B------:R-:W-:Y:S01]  /*6b70*/  HMMA.16816.F32 R104, R12.reuse, R18, R104 ;  /* 0x000000120c68723c */ /* 0x040fe20000001868 */
[----:B------:R-:W1:Y:S05]  /*6b80*/  LDSM.16.M88.4 R16, [R138] ;  /* 0x000000008a10783b */ /* 0x000e6a0000000200 */
[C---:B----4-:R-:W-:Y:S06]  /*6b90*/  HMMA.16816.F32 R24, R12.reuse, R116, R24 ;  /* 0x000000740c18723c */ /* 0x050fec0000001818 */
[----:B------:R-:W-:Y:S01]  /*6ba0*/  HMMA.16816.F32 R20, R12, R118, R20 ;  /* 0x000000760c14723c */ /* 0x000fe20000001814 */
[----:B------:R-:W2:Y:S04]  /*6bb0*/  LDSM.16.M88.4 R12, [R137+0x800] ;  /* 0x00080000890c783b */ /* 0x000ea80000000200 */
[----:B------:R-:W3:Y:S01]  /*6bc0*/  LDSM.16.M88.4 R116, [R137+0x1800] ;  /* 0x001800008974783b */ /* 0x000ee20000000200 */
        /* <DEDUP_REMOVED lines=12> */
[----:B------:R-:W4:Y:S01]  /*6c90*/  LDSM.16.M88.4 R116, [R142+0x7800] ;  /* 0x007800008e74783b */ /* 0x000f220000000200 */
[C---:B-1----:R-:W-:Y:S06]  /*6ca0*/  HMMA.16816.F32 R8, R12.reuse, R112, R8 ;  /* 0x000000700c08723c */ /* 0x042fec0000001808 */
[C---:B------:R-:W-:Y:S01]  /*6cb0*/  HMMA.16816.F32 R4, R12.reuse, R114, R4 ;  /* 0x000000720c04723c */ /* 0x040fe20000001804 */
[----:B------:R-:W-:Y:S05]  /*6cc0*/  LDSM.16.M88.4 R112, [R140+0x2000] ;  /* 0x002000008c70783b */ /* 0x000fea0000000200 */
[C---:B--2---:R-:W-:Y:S06]  /*6cd0*/  HMMA.16816.F32 R32, R12.reuse, R120, R32 ;  /* 0x000000780c20723c */ /* 0x044fec0000001820 */
[C---:B------:R-:W-:Y:S01]  /*6ce0*/  HMMA.16816.F32 R28, R12.reuse, R122, R28 ;  /* 0x0000007a0c1c723c */ /* 0x040fe2000000181c */
[----:B------:R-:W-:Y:S05]  /*6cf0*/  LDSM.16.M88.4 R120, [R139+0x2000] ;  /* 0x002000008b78783b */ /* 0x000fea0000000200 */
[C---:B---3--:R-:W-:Y:S06]  /*6d00*/  HMMA.16816.F32 R108, R12.reuse, R16, R108 ;  /* 0x000000100c6c723c */ /* 0x048fec000000186c */
[C---:B------:R-:W-:Y:S01]  /*6d10*/  HMMA.16816.F32 R104, R12.reuse, R18, R104 ;  /* 0x000000120c68723c */ /* 0x040fe20000001868 */
[----:B------:R-:W1:Y:S05]  /*6d20*/  LDSM.16.M88.4 R16, [R141+0x2000] ;  /* 0x002000008d10783b */ /* 0x000e6a0000000200 */
[C---:B----4-:R-:W-:Y:S06]  /*6d30*/  HMMA.16816.F32 R24, R12.reuse, R116, R24 ;  /* 0x000000740c18723c */ /* 0x050fec0000001818 */
[----:B------:R-:W-:Y:S01]  /*6d40*/  HMMA.16816.F32 R20, R12, R118, R20 ;  /* 0x000000760c14723c */ /* 0x000fe20000001814 */
[----:B------:R-:W2:Y:S04]  /*6d50*/  LDSM.16.M88.4 R12, [R140+0x2800] ;  /* 0x002800008c0c783b */ /* 0x000ea80000000200 */
[----:B------:R-:W3:Y:S01]  /*6d60*/  LDSM.16.M88.4 R116, [R140+0x3000] ;  /* 0x003000008c74783b */ /* 0x000ee20000000200 */
        /* <DEDUP_REMOVED lines=9> */
[C---:B-1----:R-:W-:Y:S06]  /*6e00*/  HMMA.16816.F32 R24, R16.reuse, R112, R24 ;  /* 0x000000701018723c */ /* 0x042fec0000001818 */
[----:B------:R-:W-:Y:S01]  /*6e10*/  HMMA.16816.F32 R20, R16, R114, R20 ;  /* 0x000000721014723c */ /* 0x000fe20000001814 */
[----:B------:R-:W-:Y:S04]  /*6e20*/  LDSM.16.M88.4 R16, [R138+0x2000] ;  /* 0x002000008a10783b */ /* 0x000fe80000000200 */
[----:B------:R-:W1:Y:S01]  /*6e30*/  LDSM.16.M88.4 R112, [R135+0x7000] ;  /* 0x007000008770783b */ /* 0x000e620000000200 */
        /* <DEDUP_REMOVED lines=8> */
[----:B------:R-:W1:Y:S05]  /*6ec0*/  LDSM.16.M88.4 R112, [R137+0x2800] ;  /* 0x002800008970783b */ /* 0x000e6a0000000200 */
[C---:B--2---:R-:W-:Y:S06]  /*6ed0*/  HMMA.16816.F32 R8, R16.reuse, R12, R8 ;  /* 0x0000000c1008723c */ /* 0x044fec0000001808 */
[----:B------:R-:W-:Y:S06]  /*6ee0*/  HMMA.16816.F32 R4, R16, R14, R4 ;  /* 0x0000000e1004723c */ /* 0x000fec0000001804 */
[C---:B---3--:R-:W-:Y:S06]  /*6ef0*/  HMMA.16816.F32 R24, R120.reuse, R116, R24 ;  /* 0x000000747818723c */ /* 0x048fec0000001818 */
[----:B------:R-:W-:Y:S06]  /*6f00*/  HMMA.16816.F32 R20, R120, R118, R20 ;  /* 0x000000767814723c */ /* 0x000fec0000001814 */
[----:B------:R-:W-:Y:S01]  /*6f10*/  FMUL.FTZ R2, R8, UR10 ;  /* 0x0000000a08027c20 */ /* 0x000fe20008410000 */
[----:B------:R-:W-:Y:S01]  /*6f20*/  FMUL.FTZ R12, R9, UR10 ;  /* 0x0000000a090c7c20 */ /* 0x000fe20008410000 */
[----:B------:R-:W-:Y:S01]  /*6f30*/  FMUL.FTZ R0, R10, UR10 ;  /* 0x0000000a0a007c20 */ /* 0x000fe20008410000 */
[----:B------:R-:W-:-:S02]  /*6f40*/  FMUL.FTZ R13, R11, UR10 ;  /* 0x0000000a0b0d7c20 */ /* 0x000fc40008410000 */
[----:B------:R-:W2:Y:S01]  /*6f50*/  LDSM.16.M88.4 R8, [R137+0x3000] ;  /* 0x003000008908783b */ /* 0x000ea20000000200 */
[----:B------:R-:W-:Y:S01]  /*6f60*/  FMUL.FTZ R4, R4, UR10 ;  /* 0x0000000a04047c20 */ /* 0x000fe20008410000 */
[----:B------:R-:W-:Y:S01]  /*6f70*/  FMUL.FTZ R5, R5, UR10 ;  /* 0x0000000a05057c20 */ /* 0x000fe20008410000 */
[----:B------:R-:W-:Y:S01]  /*6f80*/  FMUL.FTZ R6, R6, UR10 ;  /* 0x0000000a06067c20 */ /* 0x000fe20008410000 */
[----:B------:R-:W-:Y:S01]  /*6f90*/  FMUL.FTZ R7, R7, UR10 ;  /* 0x0000000a07077c20 */ /* 0x000fe20008410000 */
[----:B------:R-:W-:Y:S01]  /*6fa0*/  MUFU.TANH R14, R4 ;  /* 0x00000004000e7308 */ /* 0x000fe20000002400 */
[C---:B-1----:R-:W-:Y:S06]  /*6fb0*/  HMMA.16816.F32 R108, R16.reuse, R112, R108 ;  /* 0x00000070106c723c */ /* 0x042fec000000186c */
[----:B------:R-:W-:Y:S01]  /*6fc0*/  HMMA.16816.F32 R104, R16, R114, R104 ;  /* 0x000000721068723c */ /* 0x000fe20000001868 */
[----:B------:R-:W-:Y:S08]  /*6fd0*/  MUFU.TANH R15, R5 ;  /* 0x00000005000f7308 */ /* 0x000ff00000002400 */
[----:B------:R-:W-:Y:S08]  /*6fe0*/  MUFU.TANH R112, R6 ;  /* 0x0000000600707308 */ /* 0x000ff00000002400 */
[----:B------:R1:W-:Y:S01]  /*6ff0*/  MUFU.TANH R113, R7 ;  /* 0x0000000700717308 */ /* 0x0003e20000002400 */
[----:B------:R-:W-:Y:S01]  /*7000*/  FMUL.FTZ R108, R108, UR10 ;  /* 0x0000000a6c6c7c20 */ /* 0x000fe20008410000 */
[----:B------:R-:W-:Y:S01]  /*7010*/  FMUL.FTZ R110, R110, UR10 ;  /* 0x0000000a6e6e7c20 */ /* 0x000fe20008410000 */
[----:B------:R-:W-:Y:S01]  /*7020*/  FMUL.FTZ R114, R109, UR10 ;  /* 0x0000000a6d727c20 */ /* 0x000fe20008410000 */
[----:B------:R-:W-:-:S03]  /*7030*/  FMUL.FTZ R111, R111, UR10 ;  /* 0x0000000a6f6f7c20 */ /* 0x000fc60008410000 */
[----:B------:R-:W-:Y:S01]  /*7040*/  FMUL.FTZ R109, R104, UR10 ;  /* 0x0000000a686d7c20 */ /* 0x000fe20008410000 */
[----:B------:R-:W3:Y:S01]  /*7050*/  MUFU.TANH R12, R12 ;  /* 0x0000000c000c7308 */ /* 0x000ee20000002400 */
[----:B------:R-:W-:Y:S01]  /*7060*/  FMUL.FTZ R104, R105, UR10 ;  /* 0x0000000a69687c20 */ /* 0x000fe20008410000 */
[----:B------:R-:W-:Y:S01]  /*7070*/  FMUL.FTZ R105, R107, UR10 ;  /* 0x0000000a6b697c20 */ /* 0x000fe20008410000 */
[----:B--2---:R-:W-:Y:S01]  /*7080*/  HMMA.16816.F32 R32, R16, R8, R32 ;  /* 0x000000081020723c */ /* 0x004fe20000001820 */
[----:B------:R-:W2:Y:S01]  /*7090*/  S2R R8, SR_TID.X ;  /* 0x0000000000087919 */ /* 0x000ea20000002100 */
[----:B------:R-:W-:-:S03]  /*70a0*/  FMUL.FTZ R106, R106, UR10 ;  /* 0x0000000a6a6a7c20 */ /* 0x000fc60008410000 */
[----:B------:R-:W4:Y:S01]  /*70b0*/  MUFU.TANH R13, R13 ;  /* 0x0000000d000d7308 */ /* 0x000f220000002400 */
[----:B-1----:R-:W1:Y:S01]  /*70c0*/  LDSM.16.M88.4 R4, [R137+0x3800] ;  /* 0x003800008904783b */ /* 0x002e620000000200 */
[----:B------:R-:W-:Y:S01]  /*70d0*/  HMMA.16816.F32 R28, R16, R10, R28 ;  /* 0x0000000a101c723c */ /* 0x000fe2000000181c */
[----:B------:R-:W-:-:S05]  /*70e0*/  DEPBAR.LE SB0, 0x0 ;  /* 0x000080000000791a */ /* 0x000fca0000000000 */
[----:B------:R-:W5:Y:S08]  /*70f0*/  MUFU.TANH R108, R108 ;  /* 0x0000006c006c7308 */ /* 0x000f700000002400 */
[----:B------:R5:W5:Y:S03]  /*7100*/  MUFU.TANH R163, R110 ;  /* 0x0000006e00a37308 */ /* 0x000b660000002400 */
[----:B------:R-:W-:Y:S01]  /*7110*/  FMUL.FTZ R32, R32, UR10 ;  /* 0x0000000a20207c20 */ /* 0x000fe20008410000 */
[----:B------:R-:W-:Y:S01]  /*7120*/  FMUL.FTZ R33, R33, UR10 ;  /* 0x0000000a21217c20 */ /* 0x000fe20008410000 */
[----:B------:R-:W-:Y:S01]  /*7130*/  FMUL.FTZ R34, R34, UR10 ;  /* 0x0000000a22227c20 */ /* 0x000fe20008410000 */
[----:B------:R-:W-:-:S02]  /*7140*/  FMUL.FTZ R35, R35, UR10 ;  /* 0x0000000a23237c20 */ /* 0x000fc40008410000 */
[----:B------:R-:W5:Y:S02]  /*7150*/  MUFU.TANH R114, R114 ;  /* 0x0000007200727308 */ /* 0x000f640000002400 */
[----:B------:R-:W-:Y:S01]  /*7160*/  FMUL.FTZ R28, R28, UR10 ;  /* 0x0000000a1c1c7c20 */ /* 0x000fe20008410000 */
[----:B------:R-:W-:Y:S01]  /*7170*/  FMUL.FTZ R30, R30, UR10 ;  /* 0x0000000a1e1e7c20 */ /* 0x000fe20008410000 */
[----:B--2---:R-:W-:Y:S02]  /*7180*/  IMAD.SHL.U32 R8, R8, 0x2, RZ ;  /* 0x0000000208087824 */ /* 0x004fe400078e00ff */
[----:B------:R-:W-:Y:S01]  /*7190*/  FMUL.FTZ R31, R31, UR10 ;  /* 0x0000000a1f1f7c20 */ /* 0x000fe20008410000 */
[----:B------:R-:W-:Y:S01]  /*71a0*/  FMUL.FTZ R29, R29, UR10 ;  /* 0x0000000a1d1d7c20 */ /* 0x000fe20008410000 */
[----:B------:R-:W2:Y:S01]  /*71b0*/  MUFU.TANH R119, R111 ;  /* 0x0000006f00777308 */ /* 0x000ea20000002400 */
[----:B------:R-:W-:-:S05]  /*71c0*/  LOP3.LUT R8, R8, 0x6, RZ, 0xc0, !PT ;  /* 0x0000000608087812 */ /* 0x000fca00078ec0ff */
[----:B------:R-:W-:Y:S02]  /*71d0*/  IMAD R8, R151, 0x40, R8 ;  /* 0x0000004097087824 */ /* 0x000fe400078e0208 */
[----:B------:R-:W2:Y:S01]  /*71e0*/  MUFU.TANH R109, R109 ;  /* 0x0000006d006d7308 */ /* 0x000ea20000002400 */
[----:B-1----:R-:W-:Y:S01]  /*71f0*/  HMMA.16816.F32 R24, R16, R4, R24 ;  /* 0x000000041018723c */ /* 0x002fe20000001818 */
[----:B------:R-:W-:-:S05]  /*7200*/  VIADD R9, R8, 0x1 ;  /* 0x0000000108097836 */ /* 0x000fca0000000000 */
[CC--:B------:R-:W-:Y:S01]  /*7210*/  ISETP.GE.AND P6, PT, R9.reuse, R129.reuse, PT ;  /* 0x000000810900720c */ /* 0x0c0fe20003fc6270 */
[C---:B------:R-:W-:Y:S01]  /*7220*/  VIADD R4, R8.reuse, 0x9 ;  /* 0x0000000908047836 */ /* 0x040fe20000000000 */
[-C--:B------:R-:W-:Y:S01]  /*7230*/  ISETP.GE.AND P4, PT, R9, R128.reuse, PT ;  /* 0x000000800900720c */ /* 0x080fe20003f86270 */
[----:B------:R-:W-:Y:S01]  /*7240*/  VIADD R9, R8, 0x8 ;  /* 0x0000000808097836 */ /* 0x000fe20000000000 */
[----:B---3--:R-:W-:Y:S01]  /*7250*/  FSEL R12, R12, -INF , !P6 ;  /* 0xff8000000c0c7808 */ /* 0x008fe20007000000 */
[----:B------:R-:W-:Y:S01]  /*7260*/  VIADD R5, R8, 0x10 ;  /* 0x0000001008057836 */ /* 0x000fe20000000000 */
[----:B------:R-:W-:Y:S01]  /*7270*/  MUFU.TANH R104, R104 ;  /* 0x0000006800687308 */ /* 0x000fe20000002400 */
[----:B------:R-:W-:Y:S01]  /*7280*/  HMMA.16816.F32 R20, R16, R6, R20 ;  /* 0x000000061014723c */ /* 0x000fe20000001814 */
[C---:B------:R-:W-:Y:S02]  /*7290*/  ISETP.GE.AND P5, PT, R9.reuse, R129, PT ;  /* 0x000000810900720c */ /* 0x040fe40003fa6270 */
[----:B------:R-:W-:-:S02]  /*72a0*/  ISETP.GE.AND P6, PT, R9, R128, PT ;  /* 0x000000800900720c */ /* 0x000fc40003fc6270 */
[----:B----4-:R-:W-:Y:S02]  /*72b0*/  FSEL R9, R13, -INF , !P4 ;  /* 0xff8000000d097808 */ /* 0x010fe40006000000 */
[-C--:B------:R-:W-:Y:S01]  /*72c0*/  ISETP.GE.AND P4, PT, R4, R129.reuse, PT ;  /* 0x000000810400720c */ /* 0x080fe20003f86270 */
[----:B------:R-:W1:Y:S01]  /*72d0*/  MUFU.TANH R117, R106 ;  /* 0x0000006a00757308 */ /* 0x000e620000002400 */
[----:B------:R-:W-:Y:S02]  /*72e0*/  FSEL R14, R14, -INF , !P5 ;  /* 0xff8000000e0e7808 */ /* 0x000fe40006800000 */
[-C--:B------:R-:W-:Y:S01]  /*72f0*/  ISETP.GE.AND P5, PT, R4, R128.reuse, PT ;  /* 0x000000800400720c */ /* 0x080fe20003fa6270 */
[----:B------:R-:W-:Y:S01]  /*7300*/  VIADD R4, R8, 0x11 ;  /* 0x0000001108047836 */ /* 0x000fe20000000000 */
[----:B------:R-:W-:Y:S01]  /*7310*/  FSEL R11, R112, -INF , !P6 ;  /* 0xff800000700b7808 */ /* 0x000fe20007000000 */
[----:B-----5:R-:W-:Y:S01]  /*7320*/  FMUL.FTZ R110, R24, UR10 ;  /* 0x0000000a186e7c20 */ /* 0x020fe20008410000 */
[----:B------:R-:W-:Y:S01]  /*7330*/  FSEL R10, R15, -INF , !P4 ;  /* 0xff8000000f0a7808 */ /* 0x000fe20006000000 */
[----:B------:R-:W3:Y:S01]  /*7340*/  MUFU.TANH R105, R105 ;  /* 0x0000006900697308 */ /* 0x000ee20000002400 */
[CC--:B------:R-:W-:Y:S01]  /*7350*/  ISETP.GE.AND P6, PT, R5.reuse, R129.reuse, PT ;  /* 0x000000810500720c */ /* 0x0c0fe20003fc6270 */
[----:B------:R-:W-:Y:S01]  /*7360*/  FMUL.FTZ R107, R26, UR10 ;  /* 0x0000000a1a6b7c20 */ /* 0x000fe20008410000 */
[-C--:B------:R-:W-:Y:S01]  /*7370*/  ISETP.GE.AND P4, PT, R5, R128.reuse, PT ;  /* 0x000000800500720c */ /* 0x080fe20003f86270 */
[----:B------:R-:W-:Y:S01]  /*7380*/  VIADD R5, R8, 0x18 ;  /* 0x0000001808057836 */ /* 0x000fe20000000000 */
[----:B------:R-:W-:Y:S01]  /*7390*/  FSEL R13, R113, -INF , !P5 ;  /* 0xff800000710d7808 */ /* 0x000fe20006800000 */
[----:B------:R-:W-:Y:S01]  /*73a0*/  FMUL.FTZ R27, R27, UR10 ;  /* 0x0000000a1b1b7c20 */ /* 0x000fe20008410000 */
[----:B------:R-:W-:Y:S01]  /*73b0*/  FSEL R112, R108, -INF , !P6 ;  /* 0xff8000006c707808 */ /* 0x000fe20007000000 */
[----:B------:R-:W4:Y:S01]  /*73c0*/  MUFU.TANH R122, R32 ;  /* 0x00000020007a7308 */ /* 0x000f220000002400 */
[-C--:B------:R-:W-:Y:S01]  /*73d0*/  ISETP.GE.AND P5, PT, R4, R129.reuse, PT ;  /* 0x000000810400720c */ /* 0x080fe20003fa6270 */
[----:B------:R-:W-:Y:S01]  /*73e0*/  FMUL.FTZ R20, R20, UR10 ;  /* 0x0000000a14147c20 */ /* 0x000fe20008410000 */
[-C--:B------:R-:W-:Y:S01]  /*73f0*/  ISETP.GE.AND P6, PT, R4, R128.reuse, PT ;  /* 0x000000800400720c */ /* 0x080fe20003fc6270 */
[----:B------:R-:W-:Y:S01]  /*7400*/  VIADD R4, R8, 0x19 ;  /* 0x0000001908047836 */ /* 0x000fe20000000000 */
[----:B------:R-:W-:Y:S01]  /*7410*/  FSEL R163, R163, -INF , !P4 ;  /* 0xff800000a3a37808 */ /* 0x000fe20006000000 */
[----:B------:R-:W-:Y:S01]  /*7420*/  FMUL.FTZ R22, R22, UR10 ;  /* 0x0000000a16167c20 */ /* 0x000fe20008410000 */
[-C--:B------:R-:W-:Y:S01]  /*7430*/  ISETP.GE.AND P4, PT, R5, R129.reuse, PT ;  /* 0x000000810500720c */ /* 0x080fe20003f86270 */
[----:B------:R-:W-:Y:S01]  /*7440*/  MUFU.TANH R160, R33 ;  /* 0x0000002100a07308 */ /* 0x000fe20000002400 */
[----:B------:R-:W-:Y:S01]  /*7450*/  FSEL R114, R114, -INF , !P5 ;  /* 0xff80000072727808 */ /* 0x000fe20006800000 */
[----:B------:R-:W-:Y:S01]  /*7460*/  FMUL.FTZ R21, R21, UR10 ;  /* 0x0000000a15157c20 */ /* 0x000fe20008410000 */
[-C--:B------:R-:W-:Y:S01]  /*7470*/  ISETP.GE.AND P5, PT, R5, R128.reuse, PT ;  /* 0x000000800500720c */ /* 0x080fe20003fa6270 */
[----:B------:R-:W-:Y:S01]  /*7480*/  VIADD R5, R8, 0x20 ;  /* 0x0000002008057836 */ /* 0x000fe20000000000 */
[----:B--2---:R-:W-:Y:S01]  /*7490*/  FSEL R119, R119, -INF , !P6 ;  /* 0xff80000077777808 */ /* 0x004fe20007000000 */
[----:B------:R-:W-:Y:S01]  /*74a0*/  FMUL.FTZ R23, R23, UR10 ;  /* 0x0000000a17177c20 */ /* 0x000fe20008410000 */
[----:B------:R-:W-:Y:S01]  /*74b0*/  FSEL R24, R109, -INF , !P4 ;  /* 0xff8000006d187808 */ /* 0x000fe20006000000 */
[----:B------:R-:W2:Y:S01]  /*74c0*/  MUFU.TANH R161, R34 ;  /* 0x0000002200a17308 */ /* 0x000ea20000002400 */
[C---:B------:R-:W-:Y:S01]  /*74d0*/  ISETP.GE.AND P6, PT, R4.reuse, R129, PT ;  /* 0x000000810400720c */ /* 0x040fe20003fc6270 */
[----:B------:R-:W-:Y:S01]  /*74e0*/  FMUL.FTZ R109, R25, UR10 ;  /* 0x0000000a196d7c20 */ /* 0x000fe20008410000 */
[----:B------:R-:W-:Y:S01]  /*74f0*/  ISETP.GE.AND P4, PT, R4, R128, PT ;  /* 0x000000800400720c */ /* 0x000fe20003f86270 */
[----:B------:R-:W-:Y:S01]  /*7500*/  VIADD R4, R8, 0x21 ;  /* 0x0000002108047836 */ /* 0x000fe20000000000 */
[----:B-1----:R-:W-:-:S02]  /*7510*/  FSEL R117, R117, -INF , !P5 ;  /* 0xff80000075757808 */ /* 0x002fc40006800000 */
[----:B------:R-:W-:Y:S01]  /*7520*/  FSEL R26, R104, -INF , !P6 ;  /* 0xff800000681a7808 */ /* 0x000fe20007000000 */
[----:B------:R-:W1:Y:S01]  /*7530*/  MUFU.TANH R125, R35 ;  /* 0x00000023007d7308 */ /* 0x000e620000002400 */
[CC--:B------:R-:W-:Y:S02]  /*7540*/  ISETP.GE.AND P5, PT, R5.reuse, R129.reuse, PT ;  /* 0x000000810500720c */ /* 0x0c0fe40003fa6270 */
[----:B------:R-:W-:Y:S01]  /*7550*/  ISETP.GE.AND P6, PT, R5, R128, PT ;  /* 0x000000800500720c */ /* 0x000fe20003fc6270 */
[----:B------:R-:W-:Y:S01]  /*7560*/  VIADD R5, R8, 0x28 ;  /* 0x0000002808057836 */ /* 0x000fe20000000000 */
[----:B---3--:R-:W-:Y:S02]  /*7570*/  FSEL R25, R105, -INF , !P4 ;  /* 0xff80000069197808 */ /* 0x008fe40006000000 */
[----:B------:R-:W-:Y:S01]  /*7580*/  ISETP.GE.AND P4, PT, R4, R129, PT ;  /* 0x000000810400720c */ /* 0x000fe20003f86270 */
[----:B------:R-:W3:Y:S01]  /*7590*/  MUFU.TANH R162, R28 ;  /* 0x0000001c00a27308 */ /* 0x000ee20000002400 */
[----:B----4-:R-:W-:-:S02]  /*75a0*/  FSEL R122, R122, -INF , !P5 ;  /* 0xff8000007a7a7808 */ /* 0x010fc40006800000 */
[-C--:B------:R-:W-:Y:S01]  /*75b0*/  ISETP.GE.AND P5, PT, R4, R128.reuse, PT ;  /* 0x000000800400720c */ /* 0x080fe20003fa6270 */
[----:B------:R-:W-:Y:S01]  /*75c0*/  VIADD R4, R8, 0x29 ;  /* 0x0000002908047836 */ /* 0x000fe20000000000 */
[----:B--2---:R-:W-:Y:S02]  /*75d0*/  FSEL R161, R161, -INF , !P6 ;  /* 0xff800000a1a17808 */ /* 0x004fe40007000000 */
[----:B------:R-:W-:Y:S01]  /*75e0*/  FSEL R160, R160, -INF , !P4 ;  /* 0xff800000a0a07808 */ /* 0x000fe20006000000 */
[----:B------:R-:W2:Y:S01]  /*75f0*/  MUFU.TANH R123, R30 ;  /* 0x0000001e007b7308 */ /* 0x000ea20000002400 */
[C---:B------:R-:W-:Y:S02]  /*7600*/  ISETP.GE.AND P6, PT, R5.reuse, R129, PT ;  /* 0x000000810500720c */ /* 0x040fe40003fc6270 */
[----:B------:R-:W-:Y:S01]  /*7610*/  ISETP.GE.AND P4, PT, R5, R128, PT ;  /* 0x000000800500720c */ /* 0x000fe20003f86270 */
[----:B------:R-:W-:Y:S01]  /*7620*/  VIADD R5, R8, 0x30 ;  /* 0x0000003008057836 */ /* 0x000fe20000000000 */
[----:B-1----:R-:W-:-:S02]  /*7630*/  FSEL R125, R125, -INF , !P5 ;  /* 0xff8000007d7d7808 */ /* 0x002fc40006800000 */
[----:B------:R-:W-:Y:S01]  /*7640*/  ISETP.GE.AND P5, PT, R4, R129, PT ;  /* 0x000000810400720c */ /* 0x000fe20003fa6270 */
        /* <DEDUP_REMOVED lines=39> */
[----:B---3--:R-:W-:Y:S02]  /*78c0*/  FSEL R111, R111, -INF , !P6 ;  /* 0xff8000006f6f7808 */ /* 0x008fe40007000000 */
[----:B--2---:R-:W-:Y:S01]  /*78d0*/  FSEL R104, R104, -INF , !P4 ;  /* 0xff80000068687808 */ /* 0x004fe20006000000 */
        /* <DEDUP_REMOVED lines=63> */
.L_x_5533:
[----:B------:R-:W-:-:S04]  /*7cd0*/  LEA R6, -R102, RZ, 0x6 ;  /* 0x000000ff66067211 */ /* 0x000fc800078e31ff */
[----:B------:R-:W-:-:S07]  /*7ce0*/  SHF.R.S32.HI R4, RZ, 0x1f, R6 ;  /* 0x0000001fff047819 */ /* 0x000fce0000011406 */
.L_x_5534:
[----:B------:R-:W-:Y:S01]  /*7cf0*/  @!P1 IADD3 R5, P3, R126, R6, RZ ;  /* 0x000000067e059210 */ /* 0x000fe20007f7e0ff */
[----:B------:R1:W-:Y:S01]  /*7d00*/  @P2 STS.128 [R152+0x4000], RZ ;  /* 0x004000ff98002388 */ /* 0x0003e20000000c00 */
[C---:B------:R-:W-:Y:S01]  /*7d10*/  @!P2 LEA R32, P4, R6.reuse, R164, 0x1 ;  /* 0x000000a40620a211 */ /* 0x040fe200078808ff */
[----:B------:R-:W-:Y:S01]  /*7d20*/  BSSY B0, `(.L_x_5535) ;  /* 0x0000045000007945 */ /* 0x000fe20003800000 */
[----:B------:R-:W-:Y:S01]  /*7d30*/  @!P2 IADD3 R15, P5, R147, R6, RZ ;  /* 0x00000006930fa210 */ /* 0x000fe20007fbe0ff */
[--C-:B------:R-:W-:Y:S01]  /*7d40*/  @!P1 IMAD.X R0, R127, 0x1, R4.reuse, P3 ;  /* 0x000000017f009824 */ /* 0x100fe200018e0604 */
[C---:B------:R-:W-:Y:S02]  /*7d50*/  @!P1 LEA R30, P3, R5.reuse, UR8, 0x1 ;  /* 0x00000008051e9c11 */ /* 0x040fe4000f8608ff */
        /* <DEDUP_REMOVED lines=65> */
.L_x_5536:
[----:B------:R-:W-:Y:S05]  /*8170*/  BSYNC B0 ;  /* 0x0000000000007941 */ /* 0x000fea0003800000 */
.L_x_5535:
[----:B------:R-:W0:Y:S01]  /*8180*/  LDGDEPBAR ;  /* 0x00000000000079af */ /* 0x000e220000000000 */
[----:B------:R-:W-:-:S04]  /*8190*/  LEA R164, P1, R6, R164, 0x1 ;  /* 0x000000a406a47211 */ /* 0x000fc800078208ff */
[----:B------:R-:W-:-:S09]  /*81a0*/  LEA.HI.X R165, R6, R165, R4, 0x1, P1 ;  /* 0x000000a506a57211 */ /* 0x000fd200008f0c04 */
.L_x_5532:
[----:B------:R-:W-:Y:S01]  /*81b0*/  FMNMX.FTZ R5, R100, R2, !PT ;  /* 0x0000000264057209 */ /* 0x000fe20007810000 */
[----:B-12---:R-:W-:Y:S01]  /*81c0*/  LDSM.16.MT88.4 R16, [R134+0x8000] ;  /* 0x008000008610783b */ /* 0x006fe20000004200 */
        /* <DEDUP_REMOVED lines=54> */
[----:B------:R-:W1:Y:S01]  /*8530*/  LDSM.16.MT88.4 R8, [R136+0x8000] ;  /* 0x008000008808783b */ /* 0x000e620000004200 */
[----:B------:R-:W-:Y:S01]  /*8540*/  FSEL R6, R31, RZ, P1 ;  /* 0x000000ff1f067208 */ /* 0x000fe20000800000 */
[----:B------:R-:W-:Y:S01]  /*8550*/  FADD.FTZ R4, R100, -R5 ;  /* 0x8000000564047221 */ /* 0x000fe20000010000 */
[----:B------:R-:W-:Y:S01]  /*8560*/  FFMA.FTZ R35, R7, UR11, -R106 ;  /* 0x0000000b07237c23 */ /* 0x000fe2000801086a */
[----:B------:R-:W2:Y:S01]  /*8570*/  LDSM.16.MT88.4 R12, [R133+0x8000] ;  /* 0x00800000850c783b */ /* 0x000ea20000004200 */
[----:B------:R-:W-:Y:S01]  /*8580*/  MUFU.EX2 R34, R34 ;  /* 0x0000002200227308 */ /* 0x000fe20000000800 */
[----:B------:R-:W-:Y:S01]  /*8590*/  FADD.FTZ R3, R3, -R6 ;  /* 0x8000000603037221 */ /* 0x000fe20000010000 */
[----:B------:R-:W-:Y:S01]  /*85a0*/  FMUL.FTZ R100, R4, UR11 ;  /* 0x0000000b04647c20 */ /* 0x000fe20008410000 */
[--C-:B------:R-:W-:Y:S01]  /*85b0*/  FFMA.FTZ R115, R114, UR11, -R103.reuse ;  /* 0x0000000b72737c23 */ /* 0x100fe20008010867 */
[--C-:B------:R-:W-:Y:S01]  /*85c0*/  FFMA.FTZ R118, R117, UR11, -R106.reuse ;  /* 0x0000000b75767c23 */ /* 0x100fe2000801086a */
[----:B------:R-:W-:Y:S01]  /*85d0*/  FMUL.FTZ R3, R3, UR11 ;  /* 0x0000000b03037c20 */ /* 0x000fe20008410000 */
        /* <DEDUP_REMOVED lines=12> */
[----:B------:R-:W-:Y:S01]  /*86a0*/  FFMA.FTZ R122, R162, UR11, -R103 ;  /* 0x0000000ba27a7c23 */ /* 0x000fe20008010867 */
[--C-:B------:R-:W-:Y:S01]  /*86b0*/  FFMA.FTZ R120, R161, UR11, -R106.reuse ;  /* 0x0000000ba1787c23 */ /* 0x100fe2000801086a */
[--C-:B------:R-:W-:Y:S01]  /*86c0*/  FFMA.FTZ R125, R125, UR11, -R106.reuse ;  /* 0x0000000b7d7d7c23 */ /* 0x100fe2000801086a */
[--C-:B------:R-:W-:Y:S01]  /*86d0*/  FFMA.FTZ R128, R123, UR11, -R106.reuse ;  /* 0x0000000b7b807c23 */ /* 0x100fe2000801086a */
[--C-:B------:R-:W-:Y:S01]  /*86e0*/  FFMA.FTZ R121, R121, UR11, -R106.reuse ;  /* 0x0000000b79797c23 */ /* 0x100fe2000801086a */
[--C-:B------:R-:W-:Y:S01]  /*86f0*/  FFMA.FTZ R101, R101, UR11, -R106.reuse ;  /* 0x0000000b65657c23 */ /* 0x100fe2000801086a */
[----:B------:R-:W4:Y:S01]  /*8700*/  MUFU.EX2 R28, R28 ;  /* 0x0000001c001c7308 */ /* 0x000f220000000800 */
[----:B---3--:R-:W-:Y:S01]  /*8710*/  F2FP.F16.F32.PACK_AB R4, R30, R34 ;  /* 0x000000221e04723e */ /* 0x008fe200000000ff */
[----:B------:R-:W-:-:S06]  /*8720*/  FFMA.FTZ R104, R104, UR11, -R106 ;  /* 0x0000000b68687c23 */ /* 0x000fcc000801086a */
        /* <DEDUP_REMOVED lines=87> */
[----:B------:R-:W2:Y:S01]  /*8ca0*/  MUFU.EX2 R115, R115 ;  /* 0x0000007300737308 */ /* 0x000ea20000000800 */
[----:B------:R-:W-:Y:S01]  /*8cb0*/  FFMA.FTZ R167, R167, R100, R34 ;  /* 0x00000064a7a77223 */ /* 0x000fe20000010022 */
[----:B------:R-:W-:Y:S01]  /*8cc0*/  FFMA.FTZ R3, R166, R3, R35 ;  /* 0x00000003a6037223 */ /* 0x000fe20000010023 */
[----:B------:R-:W-:Y:S01]  /*8cd0*/  MOV R100, R32 ;  /* 0x0000002000647202 */ /* 0x000fe20000000f00 */
[----:B------:R-:W-:Y:S01]  /*8ce0*/  HMMA.16816.F32 R48, R4, R14, R48 ;  /* 0x0000000e0430723c */ /* 0x000fe20000001830 */
[----:B------:R-:W4:Y:S01]  /*8cf0*/  LDSM.16.MT88.4 R12, [R132+0xa000] ;  /* 0x00a00000840c783b */ /* 0x000f220000004200 */
[----:B------:R-:W-:Y:S01]  /*8d00*/  FADD.FTZ R30, R30, R167 ;  /* 0x000000a71e1e7221 */ /* 0x000fe20000010000 */
[----:B------:R-:W-:Y:S01]  /*8d10*/  FADD.FTZ R3, R2, R3 ;  /* 0x0000000302037221 */ /* 0x000fe20000010000 */
[----:B------:R-:W-:Y:S02]  /*8d20*/  MUFU.EX2 R114, R114 ;  /* 0x0000007200727308 */ /* 0x000fe40000000800 */
[----:B------:R-:W-:Y:S01]  /*8d30*/  FADD.FTZ R29, R29, R30 ;  /* 0x0000001e1d1d7221 */ /* 0x000fe20000010000 */
[----:B------:R-:W-:Y:S01]  /*8d40*/  FADD.FTZ R0, R0, R3 ;  /* 0x0000000300007221 */ /* 0x000fe20000010000 */
[----:B------:R-:W-:-:S02]  /*8d50*/  MOV R3, R31 ;  /* 0x0000001f00037202 */ /* 0x000fc40000000f00 */
        /* <DEDUP_REMOVED lines=23> */
[----:B----4-:R-:W-:Y:S01]  /*8ed0*/  F2FP.F16.F32.PACK_AB R7, R117, R118 ;  /* 0x000000767507723e */ /* 0x010fe200000000ff */
[----:B------:R-:W1:Y:S01]  /*8ee0*/  MUFU.EX2 R127, R127 ;  /* 0x0000007f007f7308 */ /* 0x000e620000000800 */
[----:B------:R-:W-:Y:S01]  /*8ef0*/  FADD.FTZ R119, R119, R116 ;  /* 0x0000007477777221 */ /* 0x000fe20000010000 */
[----:B------:R-:W-:-:S03]  /*8f00*/  FADD.FTZ R114, R114, R115 ;  /* 0x0000007372727221 */ /* 0x000fc60000010000 */
[----:B------:R-:W-:Y:S01]  /*8f10*/  FADD.FTZ R118, R118, R119 ;  /* 0x0000007776767221 */ /* 0x000fe20000010000 */
[----:B---3--:R-:W-:Y:S01]  /*8f20*/  HMMA.16816.F32 R72, R4, R16, R72 ;  /* 0x000000100448723c */ /* 0x008fe20000001848 */
[----:B------:R-:W-:Y:S01]  /*8f30*/  FADD.FTZ R113, R113, R114 ;  /* 0x0000007271717221 */ /* 0x000fe20000010000 */
[----:B------:R-:W-:Y:S01]  /*8f40*/  MUFU.EX2 R122, R122 ;  /* 0x0000007a007a7308 */ /* 0x000fe20000000800 */
[----:B------:R-:W-:-:S03]  /*8f50*/  FADD.FTZ R117, R117, R118 ;  /* 0x0000007675757221 */ /* 0x000fc60000010000 */
[C---:B-----5:R-:W-:Y:S04]  /*8f60*/  HMMA.16816.F32 R96, R4.reuse, R8, R96 ;  /* 0x000000080460723c */ /* 0x060fe80000001860 */
[----:B------:R-:W-:Y:S02]  /*8f70*/  MUFU.EX2 R129, R129 ;  /* 0x0000008100817308 */ /* 0x000fe40000000800 */
[C---:B------:R-:W-:Y:S01]  /*8f80*/  HMMA.16816.F32 R92, R4.reuse, R10, R92 ;  /* 0x0000000a045c723c */ /* 0x040fe2000000185c */
[----:B------:R-:W2:Y:S05]  /*8f90*/  LDSM.16.MT88.4 R8, [R134+0xa800] ;  /* 0x00a800008608783b */ /* 0x000eaa0000004200 */
[C---:B------:R-:W-:Y:S01]  /*8fa0*/  HMMA.16816.F32 R68, R4.reuse, R18, R68 ;  /* 0x000000120444723c */ /* 0x040fe20000001844 */
[----:B------:R-:W3:Y:S01]  /*8fb0*/  LDSM.16.MT88.4 R16, [R133+0xa800] ;  /* 0x00a800008510783b */ /* 0x000ee20000004200 */
[----:B------:R-:W-:Y:S04]  /*8fc0*/  MUFU.EX2 R120, R120 ;  /* 0x0000007800787308 */ /* 0x000fe80000000800 */
[C---:B------:R-:W-:Y:S04]  /*8fd0*/  HMMA.16816.F32 R36, R4.reuse, R12, R36 ;  /* 0x0000000c0424723c */ /* 0x040fe80000001824 */
[----:B------:R-:W4:Y:S02]  /*8fe0*/  MUFU.EX2 R125, R125 ;  /* 0x0000007d007d7308 */ /* 0x000f240000000800 */
[C---:B------:R-:W-:Y:S01]  /*8ff0*/  HMMA.16816.F32 R40, R4.reuse, R14, R40 ;  /* 0x0000000e0428723c */ /* 0x040fe20000001828 */
[----:B------:R-:W5:Y:S05]  /*9000*/  LDSM.16.MT88.4 R12, [R132+0xa800] ;  /* 0x00a80000840c783b */ /* 0x000f6a0000004200 */
[C---:B------:R-:W-:Y:S01]  /*9010*/  HMMA.16816.F32 R80, R4.reuse, R24, R80 ;  /* 0x000000180450723c */ /* 0x040fe20000001850 */
[----:B------:R-:W-:Y:S05]  /*9020*/  MUFU.EX2 R128, R128 ;  /* 0x0000008000807308 */ /* 0x000fea0000000800 */
[C---:B------:R-:W-:Y:S01]  /*9030*/  HMMA.16816.F32 R76, R4.reuse, R26, R76 ;  /* 0x0000001a044c723c */ /* 0x040fe2000000184c */
[----:B------:R-:W-:Y:S02]  /*9040*/  LDSM.16.MT88.4 R24, [R136+0x9000] ;  /* 0x009000008818783b */ /* 0x000fe40000004200 */
[----:B------:R-:W4:Y:S03]  /*9050*/  MUFU.EX2 R121, R121 ;  /* 0x0000007900797308 */ /* 0x000f260000000800 */
[C---:B------:R-:W-:Y:S05]  /*9060*/  HMMA.16816.F32 R88, R4.reuse, R20, R88 ;  /* 0x000000140458723c */ /* 0x040fea0000001858 */
[----:B------:R-:W-:Y:S01]  /*9070*/  MUFU.EX2 R101, R101 ;  /* 0x0000006500657308 */ /* 0x000fe20000000800 */
[C---:B--2---:R-:W-:Y:S06]  /*9080*/  HMMA.16816.F32 R44, R4.reuse, R8, R44 ;  /* 0x00000008042c723c */ /* 0x044fec000000182c */
[C---:B------:R-:W-:Y:S01]  /*9090*/  HMMA.16816.F32 R48, R4.reuse, R10, R48 ;  /* 0x0000000a0430723c */ /* 0x040fe20000001830 */
[----:B------:R-:W2:Y:S01]  /*90a0*/  LDSM.16.MT88.4 R8, [R136+0xb000] ;  /* 0x00b000008808783b */ /* 0x000ea20000004200 */
[----:B------:R-:W-:Y:S04]  /*90b0*/  MUFU.EX2 R104, R104 ;  /* 0x0000006800687308 */ /* 0x000fe80000000800 */
        /* <DEDUP_REMOVED lines=50> */
[----:B------:R-:W-:Y:S01]  /*93e0*/  FFMA.FTZ R108, R105, UR11, -R106 ;  /* 0x0000000b696c7c23 */ /* 0x000fe2000801086a */
[----:B--2---:R-:W-:Y:S01]  /*93f0*/  F2FP.F16.F32.PACK_AB R4, R25, R24 ;  /* 0x000000181904723e */ /* 0x004fe200000000ff */
[----:B------:R-:W-:Y:S01]  /*9400*/  FADD.FTZ R24, R24, R129 ;  /* 0x0000008118187221 */ /* 0x000fe20000010000 */
[----:B------:R-:W-:Y:S01]  /*9410*/  MUFU.EX2 R26, R26 ;  /* 0x0000001a001a7308 */ /* 0x000fe20000000800 */
[----:B------:R-:W-:-:S02]  /*9420*/  F2FP.F16.F32.PACK_AB R7, R104, R101 ;  /* 0x000000656807723e */ /* 0x000fc400000000ff */
[----:B------:R-:W-:-:S05]  /*9430*/  FADD.FTZ R25, R25, R24 ;  /* 0x0000001819197221 */ /* 0x000fca0000010000 */
[----:B------:R-:W2:Y:S08]  /*9440*/  MUFU.EX2 R27, R27 ;  /* 0x0000001b001b7308 */ /* 0x000eb00000000800 */
[----:B------:R-:W-:Y:S08]  /*9450*/  MUFU.EX2 R103, R103 ;  /* 0x0000006700677308 */ /* 0x000ff00000000800 */
[----:B------:R-:W5:Y:S01]  /*9460*/  MUFU.EX2 R108, R108 ;  /* 0x0000006c006c7308 */ /* 0x000f620000000800 */
[----:B--2---:R-:W-:Y:S01]  /*9470*/  F2FP.F16.F32.PACK_AB R6, R27, R26 ;  /* 0x0000001a1b06723e */ /* 0x004fe200000000ff */
[----:B------:R-:W-:-:S04]  /*9480*/  FADD.FTZ R26, R26, R25 ;  /* 0x000000191a1a7221 */ /* 0x000fc80000010000 */
[----:B------:R-:W-:Y:S01]  /*9490*/  FADD.FTZ R167, R27, R26 ;  /* 0x0000001a1ba77221 */ /* 0x000fe20000010000 */
[----:B-----5:R-:W-:Y:S01]  /*94a0*/  F2FP.F16.F32.PACK_AB R5, R108, R103 ;  /* 0x000000676c05723e */ /* 0x020fe200000000ff */
[----:B------:R-:W-:-:S04]  /*94b0*/  FADD.FTZ R103, R103, R0 ;  /* 0x0000000067677221 */ /* 0x000fc80000010000 */
[----:B------:R-:W-:Y:S02]  /*94c0*/  FADD.FTZ R108, R108, R103 ;  /* 0x000000676c6c7221 */ /* 0x000fe40000010000 */
[----:B----4-:R-:W-:Y:S02]  /*94d0*/  HMMA.16816.F32 R96, R4, R20, R96 ;  /* 0x000000140460723c */ /* 0x010fe40000001860 */
[----:B------:R-:W-:-:S04]  /*94e0*/  FADD.FTZ R101, R101, R108 ;  /* 0x0000006c65657221 */ /* 0x000fc80000010000 */
[----:B------:R-:W-:Y:S01]  /*94f0*/  HMMA.16816.F32 R92, R4, R22, R92 ;  /* 0x00000016045c723c */ /* 0x000fe2000000185c */
[----:B------:R-:W2:Y:S01]  /*9500*/  LDSM.16.MT88.4 R20, [R136+0xb800] ;  /* 0x00b800008814783b */ /* 0x000ea20000004200 */
[----:B------:R-:W-:-:S04]  /*9510*/  FADD.FTZ R166, R104, R101 ;  /* 0x0000006568a67221 */ /* 0x000fc80000010000 */
        /* <DEDUP_REMOVED lines=18> */
.L_x_5529:
        /* <DEDUP_REMOVED lines=9> */
[----:B------:R-:W-:Y:S01]  /*96d0*/  SHF.R.S32.HI R160, RZ, 0x1f, R161 ;  /* 0x0000001fffa07819 */ /* 0x000fe200000114a1 */
[----:B------:R-:W-:-:S06]  /*96e0*/  ULDC UR4, c[0x0][0x2ec] ;  /* 0x0000bb0000047ab9 */ /* 0x000fcc0000000800 */
.L_x_5541:
        /* <DEDUP_REMOVED lines=68> */
.L_x_5538:
        /* <DEDUP_REMOVED lines=65> */
[----:B------:R-:W5:Y:S01]  /*9f40*/  LDSM.16.M88.4 R120, [R142+0x5800] ;  /* 0x005800008e78783b */ /* 0x000f620000000200 */
[----:B-1----:R-:W-:Y:S04]  /*9f50*/  MOV R168, R2 ;  /* 0x0000000200a87202 */ /* 0x002fe80000000f00 */
[----:B------:R-:W0:Y:S01]  /*9f60*/  LDGDEPBAR ;  /* 0x00000000000079af */ /* 0x000e220000000000 */
[----:B------:R-:W-:Y:S04]  /*9f70*/  MOV R169, R3 ;  /* 0x0000000300a97202 */ /* 0x000fe80000000f00 */
[----:B------:R-:W-:Y:S05]  /*9f80*/  LDSM.16.M88.4 R124, [R141] ;  /* 0x000000008d7c783b */ /* 0x000fea0000000200 */
[----:B------:R-:W1:Y:S01]  /*9f90*/  LDSM.16.M88.4 R128, [R140] ;  /* 0x000000008c80783b */ /* 0x000e620000000200 */
        /* <DEDUP_REMOVED lines=8> */
[----:B------:R-:W-:Y:S05]  /*a020*/  LDSM.16.M88.4 R116, [R139] ;  /* 0x000000008b74783b */ /* 0x000fea0000000200 */
[C---:B-----5:R-:W-:Y:S06]  /*a030*/  HMMA.16816.F32 R28, R104.reuse, R120, RZ ;  /* 0x00000078681c723c */ /* 0x060fec00000018ff */
[----:B------:R-:W-:Y:S01]  /*a040*/  HMMA.16816.F32 R32, R104, R122, RZ ;  /* 0x0000007a6820723c */ /* 0x000fe200000018ff */
[----:B------:R-:W2:Y:S05]  /*a050*/  LDSM.16.M88.4 R104, [R140+0x800] ;  /* 0x000800008c68783b */ /* 0x000eaa0000000200 */
[C---:B-1----:R-:W-:Y:S01]  /*a060*/  HMMA.16816.F32 R4, R124.reuse, R128, R4 ;  /* 0x000000807c04723c */ /* 0x042fe20000001804 */
[----:B------:R-:W1:Y:S05]  /*a070*/  LDSM.16.M88.4 R120, [R135+0x4000] ;  /* 0x004000008778783b */ /* 0x000e6a0000000200 */
[C---:B------:R-:W-:Y:S06]  /*a080*/  HMMA.16816.F32 R8, R124.reuse, R130, R8 ;  /* 0x000000827c08723c */ /* 0x040fec0000001808 */
[C---:B--2---:R-:W-:Y:S06]  /*a090*/  HMMA.16816.F32 R12, R124.reuse, R104, R12 ;  /* 0x000000687c0c723c */ /* 0x044fec000000180c */
[C---:B------:R-:W-:Y:S01]  /*a0a0*/  HMMA.16816.F32 R16, R124.reuse, R106, R16 ;  /* 0x0000006a7c10723c */ /* 0x040fe20000001810 */
[----:B------:R-:W2:Y:S05]  /*a0b0*/  LDSM.16.M88.4 R104, [R135+0x4800] ;  /* 0x004800008768783b */ /* 0x000eaa0000000200 */
[C---:B------:R-:W-:Y:S06]  /*a0c0*/  HMMA.16816.F32 R20, R124.reuse, R108, R20 ;  /* 0x0000006c7c14723c */ /* 0x040fec0000001814 */
[C---:B------:R-:W-:Y:S01]  /*a0d0*/  HMMA.16816.F32 R24, R124.reuse, R110, R24 ;  /* 0x0000006e7c18723c */ /* 0x040fe20000001818 */
[----:B------:R-:W3:Y:S05]  /*a0e0*/  LDSM.16.M88.4 R108, [R135+0x5000] ;  /* 0x00500000876c783b */ /* 0x000eea0000000200 */
[C---:B------:R-:W-:Y:S06]  /*a0f0*/  HMMA.16816.F32 R28, R124.reuse, R112, R28 ;  /* 0x000000707c1c723c */ /* 0x040fec000000181c */
[----:B------:R-:W-:Y:S01]  /*a100*/  HMMA.16816.F32 R32, R124, R114, R32 ;  /* 0x000000727c20723c */ /* 0x000fe20000001820 */
[----:B------:R-:W4:Y:S05]  /*a110*/  LDSM.16.M88.4 R112, [R135+0x5800] ;  /* 0x005800008770783b */ /* 0x000f2a0000000200 */
[C---:B-1----:R-:W-:Y:S01]  /*a120*/  HMMA.16816.F32 R4, R116.reuse, R120, R4 ;  /* 0x000000787404723c */ /* 0x042fe20000001804 */
[----:B------:R-:W-:Y:S05]  /*a130*/  LDSM.16.M88.4 R124, [R137] ;  /* 0x00000000897c783b */ /* 0x000fea0000000200 */
[C---:B------:R-:W-:Y:S01]  /*a140*/  HMMA.16816.F32 R8, R116.reuse, R122, R8 ;  /* 0x0000007a7408723c */ /* 0x040fe20000001808 */
[----:B------:R-:W1:Y:S05]  /*a150*/  LDSM.16.M88.4 R120, [R138] ;  /* 0x000000008a78783b */ /* 0x000e6a0000000200 */
[C---:B--2---:R-:W-:Y:S06]  /*a160*/  HMMA.16816.F32 R12, R116.reuse, R104, R12 ;  /* 0x00000068740c723c */ /* 0x044fec000000180c */
[C---:B------:R-:W-:Y:S01]  /*a170*/  HMMA.16816.F32 R16, R116.reuse, R106, R16 ;  /* 0x0000006a7410723c */ /* 0x040fe20000001810 */
[----:B------:R-:W2:Y:S05]  /*a180*/  LDSM.16.M88.4 R104, [R137+0x800] ;  /* 0x000800008968783b */ /* 0x000eaa0000000200 */
[C---:B---3--:R-:W-:Y:S06]  /*a190*/  HMMA.16816.F32 R20, R116.reuse, R108, R20 ;  /* 0x0000006c7414723c */ /* 0x048fec0000001814 */
[C---:B------:R-:W-:Y:S01]  /*a1a0*/  HMMA.16816.F32 R24, R116.reuse, R110, R24 ;  /* 0x0000006e7418723c */ /* 0x040fe20000001818 */
[----:B------:R-:W3:Y:S05]  /*a1b0*/  LDSM.16.M88.4 R108, [R137+0x1000] ;  /* 0x00100000896c783b */ /* 0x000eea0000000200 */
[C---:B----4-:R-:W-:Y:S06]  /*a1c0*/  HMMA.16816.F32 R28, R116.reuse, R112, R28 ;  /* 0x00000070741c723c */ /* 0x050fec000000181c */
[----:B------:R-:W-:Y:S01]  /*a1d0*/  HMMA.16816.F32 R32, R116, R114, R32 ;  /* 0x000000727420723c */ /* 0x000fe20000001820 */
[----:B------:R-:W4:Y:S05]  /*a1e0*/  LDSM.16.M88.4 R112, [R137+0x1800] ;  /* 0x001800008970783b */ /* 0x000f2a0000000200 */
[C---:B-1----:R-:W-:Y:S01]  /*a1f0*/  HMMA.16816.F32 R4, R120.reuse, R124, R4 ;  /* 0x0000007c7804723c */ /* 0x042fe20000001804 */
[----:B------:R-:W-:Y:S05]  /*a200*/  LDSM.16.M88.4 R116, [R143+0x2000] ;  /* 0x002000008f74783b */ /* 0x000fea0000000200 */
        /* <DEDUP_REMOVED lines=48> */
[----:B------:R-:W-:Y:S06]  /*a510*/  HMMA.16816.F32 R32, R116, R114, R32 ;  /* 0x000000727420723c */ /* 0x000fec0000001820 */
[C---:B-1----:R-:W-:Y:S06]  /*a520*/  HMMA.16816.F32 R4, R120.reuse, R124, R4 ;  /* 0x0000007c7804723c */ /* 0x042fec0000001804 */
[C---:B------:R-:W-:Y:S06]  /*a530*/  HMMA.16816.F32 R8, R120.reuse, R126, R8 ;  /* 0x0000007e7808723c */ /* 0x040fec0000001808 */
[C---:B--2---:R-:W-:Y:S06]  /*a540*/  HMMA.16816.F32 R12, R120.reuse, R104, R12 ;  /* 0x00000068780c723c */ /* 0x044fec000000180c */
[C---:B------:R-:W-:Y:S01]  /*a550*/  HMMA.16816.F32 R16, R120.reuse, R106, R16 ;  /* 0x0000006a7810723c */ /* 0x040fe20000001810 */
[----:B------:R-:W1:Y:S01]  /*a560*/  LDSM.16.M88.4 R104, [R137+0x3800] ;  /* 0x003800008968783b */ /* 0x000e620000000200 */
[----:B------:R-:W-:Y:S04]  /*a570*/  DEPBAR.LE SB0, 0x0 ;  /* 0x000080000000791a */ /* 0x000fe80000000000 */
[----:B------:R-:W-:Y:S01]  /*a580*/  BAR.SYNC.DEFER_BLOCKING 0x0 ;  /* 0x0000000000007b1d */ /* 0x000fe20000010000 */
[C---:B---3--:R-:W-:Y:S05]  /*a590*/  HMMA.16816.F32 R20, R120.reuse, R108, R20 ;  /* 0x0000006c7814723c */ /* 0x048fea0000001814 */
[----:B------:R-:W-:Y:S01]  /*a5a0*/  FMUL.FTZ R194, R4, UR5 ;  /* 0x0000000504c27c20 */ /* 0x000fe20008410000 */
[C---:B------:R-:W-:Y:S05]  /*a5b0*/  HMMA.16816.F32 R24, R120.reuse, R110, R24 ;  /* 0x0000006e7818723c */ /* 0x040fea0000001818 */
[----:B------:R-:W2:Y:S01]  /*a5c0*/  MUFU.TANH R194, R194 ;  /* 0x000000c200c27308 */ /* 0x000ea20000002400 */
[----:B------:R-:W-:Y:S01]  /*a5d0*/  FMUL.FTZ R192, R5, UR5 ;  /* 0x0000000505c07c20 */ /* 0x000fe20008410000 */
[----:B------:R-:W-:Y:S01]  /*a5e0*/  FMUL.FTZ R193, R6, UR5 ;  /* 0x0000000506c17c20 */ /* 0x000fe20008410000 */
[----:B------:R-:W-:Y:S03]  /*a5f0*/  FMUL.FTZ R197, R7, UR5 ;  /* 0x0000000507c57c20 */ /* 0x000fe60008410000 */
        /* <DEDUP_REMOVED lines=17> */
[C---:B-1----:R-:W-:Y:S03]  /*a710*/  HMMA.16816.F32 R28, R120.reuse, R104, R28 ;  /* 0x00000068781c723c */ /* 0x042fe6000000181c */
[----:B------:R-:W1:Y:S01]  /*a720*/  MUFU.TANH R197, R197 ;  /* 0x000000c500c57308 */ /* 0x000e620000002400 */
[----:B------:R-:W-:Y:S01]  /*a730*/  FMUL.FTZ R187, R23, UR5 ;  /* 0x0000000517bb7c20 */ /* 0x000fe20008410000 */
[----:B------:R-:W-:Y:S01]  /*a740*/  FMUL.FTZ R180, R24, UR5 ;  /* 0x0000000518b47c20 */ /* 0x000fe20008410000 */
[----:B------:R-:W-:Y:S01]  /*a750*/  FMUL.FTZ R178, R25, UR5 ;  /* 0x0000000519b27c20 */ /* 0x000fe20008410000 */
[----:B------:R-:W-:Y:S06]  /*a760*/  HMMA.16816.F32 R32, R120, R106, R32 ;  /* 0x0000006a7820723c */ /* 0x000fec0000001820 */
[----:B------:R-:W1:Y:S01]  /*a770*/  MUFU.TANH R198, R198 ;  /* 0x000000c600c67308 */ /* 0x000e620000002400 */
[----:B------:R-:W-:Y:S01]  /*a780*/  FMUL.FTZ R185, R26, UR5 ;  /* 0x000000051ab97c20 */ /* 0x000fe20008410000 */
[----:B------:R-:W-:Y:S08]  /*a790*/  FMUL.FTZ R183, R27, UR5 ;  /* 0x000000051bb77c20 */ /* 0x000ff00008410000 */
[----:B------:R-:W1:Y:S01]  /*a7a0*/  MUFU.TANH R196, R196 ;  /* 0x000000c400c47308 */ /* 0x000e620000002400 */
[----:B------:R-:W-:Y:S09]  /*a7b0*/  FMUL.FTZ R174, R28, UR5 ;  /* 0x000000051cae7c20 */ /* 0x000ff20008410000 */
[----:B------:R-:W1:Y:S01]  /*a7c0*/  MUFU.TANH R195, R195 ;  /* 0x000000c300c37308 */ /* 0x000e620000002400 */
[----:B------:R-:W-:Y:S01]  /*a7d0*/  FMUL.FTZ R172, R29, UR5 ;  /* 0x000000051dac7c20 */ /* 0x000fe20008410000 */
[----:B------:R-:W-:Y:S01]  /*a7e0*/  FMUL.FTZ R175, R30, UR5 ;  /* 0x000000051eaf7c20 */ /* 0x000fe20008410000 */
[----:B------:R-:W-:Y:S01]  /*a7f0*/  FMUL.FTZ R173, R31, UR5 ;  /* 0x000000051fad7c20 */ /* 0x000fe20008410000 */
[----:B------:R-:W-:Y:S01]  /*a800*/  FMUL.FTZ R170, R32, UR5 ;  /* 0x0000000520aa7c20 */ /* 0x000fe20008410000 */
[----:B------:R-:W-:Y:S01]  /*a810*/  FMUL.FTZ R171, R33, UR5 ;  /* 0x0000000521ab7c20 */ /* 0x000fe20008410000 */
[----:B------:R-:W-:Y:S04]  /*a820*/  FMUL.FTZ R102, R34, UR5 ;  /* 0x0000000522667c20 */ /* 0x000fe80008410000 */
[----:B------:R-:W1:Y:S01]  /*a830*/  MUFU.TANH R199, R199 ;  /* 0x000000c700c77308 */ /* 0x000e620000002400 */
[----:B------:R-:W-:Y:S09]  /*a840*/  FMUL.FTZ R35, R35, UR5 ;  /* 0x0000000523237c20 */ /* 0x000ff20008410000 */
[----:B------:R-:W1:Y:S10]  /*a850*/  MUFU.TANH R190, R190 ;  /* 0x000000be00be7308 */ /* 0x000e740000002400 */
        /* <DEDUP_REMOVED lines=22> */
[----:B------:R1:W1:Y:S01]  /*a9c0*/  MUFU.TANH R101, R35 ;  /* 0x0000002300657308 */ /* 0x0002620000002400 */
[----:B--234-:R-:W-:Y:S05]  /*a9d0*/  @!P1 BRA `(.L_x_5539) ;  /* 0x0000000800049947 */ /* 0x01cfea0003800000 */
[----:B------:R-:W-:Y:S02]  /*a9e0*/  MOV R2, R161 ;  /* 0x000000a100027202 */ /* 0x000fe40000000f00 */
[----:B------:R-:W-:Y:S01]  /*a9f0*/  MOV R4, R160 ;  /* 0x000000a000047202 */ /* 0x000fe20000000f00 */
[----:B------:R-:W-:Y:S06]  /*aa00*/  @!P0 BRA `(.L_x_5540) ;  /* 0x0000000000fc8947 */ /* 0x000fec0003800000 */
[----:B------:R-:W2:Y:S01]  /*aa10*/  LDC R6, c[0x0][0x380] ;  /* 0x0000e000ff067b82 */ /* 0x000ea20000000800 */
[----:B------:R-:W-:Y:S05]  /*aa20*/  SHF.L.U32 R11, R151, 0x6, RZ ;  /* 0x00000006970b7819 */ /* 0x000fea00000006ff */
[C---:B------:R-:W-:Y:S02]  /*aa30*/  VIADD R9, R11.reuse, 0xffffff80 ;  /* 0xffffff800b097836 */ /* 0x040fe40000000000 */
[----:B------:R-:W-:Y:S03]  /*aa40*/  VIADD R11, R11, 0xffffffc0 ;  /* 0xffffffc00b0b7836 */ /* 0x000fe60000000000 */
[----:B------:R-:W-:Y:S02]  /*aa50*/  IABS R4, R9 ;  /* 0x0000000900047213 */ /* 0x000fe40000000000 */
[----:B------:R-:W-:Y:S02]  /*aa60*/  IABS R7, R11 ;  /* 0x0000000b00077213 */ /* 0x000fe40000000000 */
[-C--:B--2---:R-:W-:Y:S02]  /*aa70*/  IABS R2, R6.reuse ;  /* 0x0000000600027213 */ /* 0x084fe40000000000 */
[-C--:B------:R-:W-:Y:S02]  /*aa80*/  LOP3.LUT R9, R9, R6.reuse, RZ, 0x3c, !PT ;  /* 0x0000000609097212 */ /* 0x080fe400078e3cff */
[----:B------:R-:W2:Y:S01]  /*aa90*/  I2F.RP R5, R2 ;  /* 0x0000000200057306 */ /* 0x000ea20000209400 */
[----:B------:R-:W-:Y:S09]  /*aaa0*/  LOP3.LUT R11, R11, R6, RZ, 0x3c, !PT ;  /* 0x000000060b0b7212 */ /* 0x000ff200078e3cff */
[----:B--2---:R-:W2:Y:S02]  /*aab0*/  MUFU.RCP R3, R5 ;  /* 0x0000000500037308 */ /* 0x004ea40000001000 */
[----:B--2---:R-:W-:Y:S08]  /*aac0*/  VIADD R12, R3, 0xffffffe ;  /* 0x0ffffffe030c7836 */ /* 0x004ff00000000000 */
[----:B------:R-:W2:Y:S02]  /*aad0*/  F2I.FTZ.U32.TRUNC.NTZ R13, R12 ;  /* 0x0000000c000d7305 */ /* 0x000ea4000021f000 */
        /* <DEDUP_REMOVED lines=19> */
[----:B------:R-:W2:Y:S01]  /*ac10*/  LDC.64 R4, c[0x0][0x248] ;  /* 0x00009200ff047b82 */ /* 0x000ea20000000a00 */
        /* <DEDUP_REMOVED lines=14> */
[----:B------:R-:W3:Y:S01]  /*ad00*/  LDG.E R7, desc[UR12][R14.64] ;  /* 0x0000000c0e077981 */ /* 0x000ee2000c1e1900 */
[----:B------:R-:W4:Y:S03]  /*ad10*/  LDC.64 R2, c[0x0][0x230] ;  /* 0x00008c00ff027b82 */ /* 0x000f260000000a00 */
[----:B------:R-:W-:Y:S01]  /*ad20*/  IMAD R9, R9, R6, -0x40 ;  /* 0xffffffc009097424 */ /* 0x000fe200078e0206 */
[----:B------:R-:W3:Y:S04]  /*ad30*/  LDG.E R8, desc[UR12][R12.64] ;  /* 0x0000000c0c087981 */ /* 0x000ee8000c1e1900 */
[----:B------:R-:W-:Y:S05]  /*ad40*/  SHF.R.S32.HI R11, RZ, 0x1f, R9 ;  /* 0x0000001fff0b7819 */ /* 0x000fea0000011409 */
[-C--:B--2---:R-:W-:Y:S02]  /*ad50*/  IMAD R6, R11, R4.reuse, RZ ;  /* 0x000000040b067224 */ /* 0x084fe400078e02ff */
[C---:B------:R-:W-:Y:S04]  /*ad60*/  IMAD.WIDE.U32 R10, R9.reuse, R4, RZ ;  /* 0x00000004090a7225 */ /* 0x040fe800078e00ff */
[----:B------:R-:W-:Y:S05]  /*ad70*/  IMAD R6, R9, R5, R6 ;  /* 0x0000000509067224 */ /* 0x000fea00078e0206 */
[----:B------:R-:W-:Y:S01]  /*ad80*/  IADD3 R11, R11, R6, RZ ;  /* 0x000000060b0b7210 */ /* 0x000fe20007ffe0ff */
[----:B---3--:R-:W-:Y:S04]  /*ad90*/  IMAD.IADD R7, R7, 0x1, -R8 ;  /* 0x0000000107077824 */ /* 0x008fe800078e0a08 */
[-C--:B----4-:R-:W-:Y:S01]  /*ada0*/  IMAD.WIDE.U32 R10, R7, R2.reuse, R10 ;  /* 0x00000002070a7225 */ /* 0x090fe200078e000a */
[----:B------:R-:W-:Y:S05]  /*adb0*/  SHF.R.S32.HI R5, RZ, 0x1f, R7 ;  /* 0x0000001fff057819 */ /* 0x000fea0000011407 */
[----:B------:R-:W-:Y:S01]  /*adc0*/  IMAD R4, R5, R2, RZ ;  /* 0x0000000205047224 */ /* 0x000fe200078e02ff */
[----:B------:R-:W-:Y:S03]  /*add0*/  MOV R2, R10 ;  /* 0x0000000a00027202 */ /* 0x000fe60000000f00 */
[----:B------:R-:W-:Y:S04]  /*ade0*/  IMAD R4, R7, R3, R4 ;  /* 0x0000000307047224 */ /* 0x000fe800078e0204 */
[----:B------:R-:W-:Y:S07]  /*adf0*/  IMAD.IADD R4, R11, 0x1, R4 ;  /* 0x000000010b047824 */ /* 0x000fee00078e0204 */
.L_x_5540:
        /* <DEDUP_REMOVED lines=63> */
.L_x_5539:
[----:B------:R-:W-:Y:S01]  /*b1f0*/  FMNMX.FTZ R3, R194, R103, !PT ;  /* 0x00000067c2037209 */ /* 0x000fe20007810000 */
[----:B--2---:R-:W-:Y:S01]  /*b200*/  LDSM.16.MT88.4 R12, [R136+0x8000] ;  /* 0x00800000880c783b */ /* 0x004fe20000004200 */
[----:B------:R-:W-:Y:S02]  /*b210*/  FMNMX.FTZ R4, R193, R0, !PT ;  /* 0x00000000c1047209 */ /* 0x000fe40007810000 */
[----:B------:R-:W-:Y:S02]  /*b220*/  FMNMX.FTZ R3, R192, R3, !PT ;  /* 0x00000003c0037209 */ /* 0x000fe40007810000 */
[----:B-1----:R-:W-:Y:S02]  /*b230*/  FMNMX.FTZ R4, R197, R4, !PT ;  /* 0x00000004c5047209 */ /* 0x002fe40007810000 */
        /* <DEDUP_REMOVED lines=84> */
[C---:B------:R-:W-:Y:S01]  /*b780*/  FMUL.FTZ R17, R2.reuse, R85 ;  /* 0x0000005502117220 */ /* 0x040fe20000410000 */
[----:B------:R-:W2:Y:S03]  /*b790*/  LDSM.16.MT88.4 R92, [R132+0x8000] ;  /* 0x00800000845c783b */ /* 0x000ea60000004200 */
[----:B------:R-:W-:Y:S01]  /*b7a0*/  MUFU.EX2 R127, R127 ;  /* 0x0000007f007f7308 */ /* 0x000fe20000000800 */
[C---:B------:R-:W-:Y:S01]  /*b7b0*/  FMUL.FTZ R24, R2.reuse, R76 ;  /* 0x0000004c02187220 */ /* 0x040fe20000410000 */
[C---:B------:R-:W-:Y:S01]  /*b7c0*/  FMUL.FTZ R25, R2.reuse, R77 ;  /* 0x0000004d02197220 */ /* 0x040fe20000410000 */
[C---:B------:R-:W-:Y:S01]  /*b7d0*/  FMUL.FTZ R32, R2.reuse, R68 ;  /* 0x0000004402207220 */ /* 0x040fe20000410000 */
[C---:B------:R-:W-:Y:S01]  /*b7e0*/  FMUL.FTZ R33, R2.reuse, R69 ;  /* 0x0000004502217220 */ /* 0x040fe20000410000 */
[C---:B------:R-:W-:Y:S01]  /*b7f0*/  FMUL.FTZ R36, R2.reuse, R36 ;  /* 0x0000002402247220 */ /* 0x040fe20000410000 */
[----:B------:R-:W-:Y:S01]  /*b800*/  FMUL.FTZ R37, R2, R37 ;  /* 0x0000002502257220 */ /* 0x000fe20000410000 */
[----:B------:R-:W3:Y:S03]  /*b810*/  LDSM.16.MT88.4 R84, [R136+0xa000] ;  /* 0x00a000008854783b */ /* 0x000ee60000004200 */
[----:B------:R-:W4:Y:S01]  /*b820*/  MUFU.EX2 R122, R122 ;  /* 0x0000007a007a7308 */ /* 0x000f220000000800 */
[----:B-1----:R-:W-:Y:S01]  /*b830*/  F2FP.F16.F32.PACK_AB R96, R125, R129 ;  /* 0x000000817d60723e */ /* 0x002fe200000000ff */
[C---:B------:R-:W-:Y:S01]  /*b840*/  FMUL.FTZ R38, R0.reuse, R38 ;  /* 0x0000002600267220 */ /* 0x040fe20000410000 */
[----:B------:R-:W-:Y:S01]  /*b850*/  FMUL.FTZ R39, R0, R39 ;  /* 0x0000002700277220 */ /* 0x000fe20000410000 */
[C---:B------:R-:W-:Y:S01]  /*b860*/  FMUL.FTZ R40, R2.reuse, R40 ;  /* 0x0000002802287220 */ /* 0x040fe20000410000 */
[----:B------:R-:W-:Y:S01]  /*b870*/  FMUL.FTZ R41, R2, R41 ;  /* 0x0000002902297220 */ /* 0x000fe20000410000 */
[C---:B------:R-:W-:Y:S01]  /*b880*/  FMUL.FTZ R42, R0.reuse, R42 ;  /* 0x0000002a002a7220 */ /* 0x040fe20000410000 */
[----:B------:R-:W1:Y:S03]  /*b890*/  LDSM.16.MT88.4 R76, [R134+0xa000] ;  /* 0x00a00000864c783b */ /* 0x000e660000004200 */
[----:B------:R-:W-:Y:S01]  /*b8a0*/  MUFU.EX2 R124, R124 ;  /* 0x0000007c007c7308 */ /* 0x000fe20000000800 */
[----:B------:R-:W-:Y:S01]  /*b8b0*/  FMUL.FTZ R43, R0, R43 ;  /* 0x0000002b002b7220 */ /* 0x000fe20000410000 */
[C---:B------:R-:W-:Y:S01]  /*b8c0*/  FMUL.FTZ R44, R2.reuse, R44 ;  /* 0x0000002c022c7220 */ /* 0x040fe20000410000 */
[----:B------:R-:W-:Y:S01]  /*b8d0*/  FMUL.FTZ R45, R2, R45 ;  /* 0x0000002d022d7220 */ /* 0x000fe20000410000 */
[C---:B------:R-:W-:Y:S01]  /*b8e0*/  FMUL.FTZ R46, R0.reuse, R46 ;  /* 0x0000002e002e7220 */ /* 0x040fe20000410000 */
[----:B------:R-:W-:Y:S01]  /*b8f0*/  FMUL.FTZ R47, R0, R47 ;  /* 0x0000002f002f7220 */ /* 0x000fe20000410000 */
[----:B------:R-:W-:Y:S01]  /*b900*/  FMUL.FTZ R48, R2, R48 ;  /* 0x0000003002307220 */ /* 0x000fe20000410000 */
[----:B------:R-:W5:Y:S03]  /*b910*/  LDSM.16.MT88.4 R68, [R133+0xa000] ;  /* 0x00a000008544783b */ /* 0x000f660000004200 */
[----:B------:R-:W2:Y:S01]  /*b920*/  MUFU.EX2 R123, R123 ;  /* 0x0000007b007b7308 */ /* 0x000ea20000000800 */
[----:B----4-:R-:W-:Y:S01]  /*b930*/  F2FP.F16.F32.PACK_AB R97, R122, R127 ;  /* 0x0000007f7a61723e */ /* 0x010fe200000000ff */
[----:B------:R-:W-:Y:S01]  /*b940*/  FMUL.FTZ R49, R2, R49 ;  /* 0x0000003102317220 */ /* 0x000fe20000410000 */
[C---:B------:R-:W-:Y:S01]  /*b950*/  FMUL.FTZ R50, R0.reuse, R50 ;  /* 0x0000003200327220 */ /* 0x040fe20000410000 */
[----:B------:R-:W-:Y:S01]  /*b960*/  FMUL.FTZ R51, R0, R51 ;  /* 0x0000003300337220 */ /* 0x000fe20000410000 */
[C---:B------:R-:W-:Y:S01]  /*b970*/  FMUL.FTZ R60, R2.reuse, R60 ;  /* 0x0000003c023c7220 */ /* 0x040fe20000410000 */
[----:B------:R-:W-:Y:S01]  /*b980*/  FMUL.FTZ R61, R2, R61 ;  /* 0x0000003d023d7220 */ /* 0x000fe20000410000 */
[C---:B------:R-:W-:Y:S03]  /*b990*/  FMUL.FTZ R62, R0.reuse, R62 ;  /* 0x0000003e003e7220 */ /* 0x040fe60000410000 */
[----:B------:R-:W-:Y:S01]  /*b9a0*/  MUFU.EX2 R121, R121 ;  /* 0x0000007900797308 */ /* 0x000fe20000000800 */
[----:B------:R-:W-:Y:S01]  /*b9b0*/  FMUL.FTZ R63, R0, R63 ;  /* 0x0000003f003f7220 */ /* 0x000fe20000410000 */
[C---:B------:R-:W-:Y:S01]  /*b9c0*/  FMUL.FTZ R64, R2.reuse, R64 ;  /* 0x0000004002407220 */ /* 0x040fe20000410000 */
[----:B------:R-:W-:Y:S01]  /*b9d0*/  FMUL.FTZ R65, R2, R65 ;  /* 0x0000004102417220 */ /* 0x000fe20000410000 */
[C---:B------:R-:W-:Y:S01]  /*b9e0*/  FMUL.FTZ R66, R0.reuse, R66 ;  /* 0x0000004200427220 */ /* 0x040fe20000410000 */
[----:B------:R-:W-:Y:S01]  /*b9f0*/  FMUL.FTZ R67, R0, R67 ;  /* 0x0000004300437220 */ /* 0x000fe20000410000 */
[C---:B------:R-:W-:Y:S01]  /*ba00*/  FMUL.FTZ R52, R2.reuse, R52 ;  /* 0x0000003402347220 */ /* 0x040fe20000410000 */
[----:B------:R-:W-:Y:S03]  /*ba10*/  FMUL.FTZ R53, R2, R53 ;  /* 0x0000003502357220 */ /* 0x000fe60000410000 */
[----:B------:R-:W4:Y:S01]  /*ba20*/  MUFU.EX2 R120, R120 ;  /* 0x0000007800787308 */ /* 0x000f220000000800 */
        /* <DEDUP_REMOVED lines=23> */
[C---:B------:R-:W-:Y:S02]  /*bba0*/  HMMA.16816.F32 R4, R96.reuse, R12, R4 ;  /* 0x0000000c6004723c */ /* 0x040fe40000001804 */
[----:B------:R-:W-:Y:S03]  /*bbb0*/  MUFU.EX2 R128, R128 ;  /* 0x0000008000807308 */ /* 0x000fe60000000800 */
[--C-:B------:R-:W-:Y:S01]  /*bbc0*/  FFMA.FTZ R172, R175, UR4, -R104.reuse ;  /* 0x00000004afac7c23 */ /* 0x100fe20008010868 */
[C---:B------:R-:W-:Y:S06]  /*bbd0*/  HMMA.16816.F32 R8, R96.reuse, R14, R8 ;  /* 0x0000000e6008723c */ /* 0x040fec0000001808 */
[----:B------:R-:W4:Y:S01]  /*bbe0*/  MUFU.EX2 R177, R177 ;  /* 0x000000b100b17308 */ /* 0x000f220000000800 */
[----:B------:R-:W-:Y:S01]  /*bbf0*/  ISETP.GT.AND P1, PT, R151, 0x1, PT ;  /* 0x000000019700780c */ /* 0x000fe20003f24270 */
[C---:B------:R-:W-:Y:S03]  /*bc00*/  FMUL.FTZ R12, R2.reuse, R88 ;  /* 0x00000058020c7220 */ /* 0x040fe60000410000 */
[----:B------:R-:W-:Y:S01]  /*bc10*/  FMUL.FTZ R13, R2, R89 ;  /* 0x00000059020d7220 */ /* 0x000fe20000410000 */
[C---:B------:R-:W-:Y:S01]  /*bc20*/  FMUL.FTZ R14, R0.reuse, R90 ;  /* 0x0000005a000e7220 */ /* 0x040fe20000410000 */
[----:B------:R-:W-:Y:S03]  /*bc30*/  FMUL.FTZ R15, R0, R91 ;  /* 0x0000005b000f7220 */ /* 0x000fe60000410000 */
[----:B------:R-:W-:Y:S01]  /*bc40*/  MUFU.EX2 R130, R130 ;  /* 0x0000008200827308 */ /* 0x000fe20000000800 */
[--C-:B------:R-:W-:Y:S01]  /*bc50*/  FFMA.FTZ R173, R173, UR4, -R104.reuse ;  /* 0x00000004adad7c23 */ /* 0x100fe20008010868 */
[--C-:B------:R-:W-:Y:S01]  /*bc60*/  FFMA.FTZ R170, R170, UR4, -R105.reuse ;  /* 0x00000004aaaa7c23 */ /* 0x100fe20008010869 */
[----:B------:R-:W-:Y:S01]  /*bc70*/  FFMA.FTZ R105, R171, UR4, -R105 ;  /* 0x00000004ab697c23 */ /* 0x000fe20008010869 */
[C---:B------:R-:W-:Y:S03]  /*bc80*/  HMMA.16816.F32 R12, R96.reuse, R20, R12 ;  /* 0x00000014600c723c */ /* 0x040fe6000000180c */
[--C-:B------:R-:W-:Y:S03]  /*bc90*/  FFMA.FTZ R102, R102, UR4, -R104.reuse ;  /* 0x0000000466667c23 */ /* 0x100fe60008010868 */
[----:B------:R-:W4:Y:S01]  /*bca0*/  MUFU.EX2 R179, R179 ;  /* 0x000000b300b37308 */ /* 0x000f220000000800 */
[----:B------:R-:W-:Y:S01]  /*bcb0*/  FFMA.FTZ R104, R101, UR4, -R104 ;  /* 0x0000000465687c23 */ /* 0x000fe20008010868 */
[C---:B------:R-:W-:Y:S03]  /*bcc0*/  HMMA.16816.F32 R16, R96.reuse, R22, R16 ;  /* 0x000000166010723c */ /* 0x040fe60000001810 */
[C---:B------:R-:W-:Y:S01]  /*bcd0*/  FMUL.FTZ R20, R2.reuse, R80 ;  /* 0x0000005002147220 */ /* 0x040fe20000410000 */
[----:B------:R-:W-:Y:S03]  /*bce0*/  FMUL.FTZ R21, R2, R81 ;  /* 0x0000005102157220 */ /* 0x000fe60000410000 */
[C---:B------:R-:W-:Y:S01]  /*bcf0*/  FMUL.FTZ R22, R0.reuse, R82 ;  /* 0x0000005200167220 */ /* 0x040fe20000410000 */
[----:B------:R-:W-:Y:S01]  /*bd00*/  FMUL.FTZ R23, R0, R83 ;  /* 0x0000005300177220 */ /* 0x000fe20000410000 */
[----:B------:R-:W-:Y:S01]  /*bd10*/  MUFU.EX2 R176, R176 ;  /* 0x000000b000b07308 */ /* 0x000fe20000000800 */
[----:B------:R-:W-:Y:S01]  /*bd20*/  LDSM.16.MT88.4 R80, [R134+0x8800] ;  /* 0x008800008650783b */ /* 0x000fe20000004200 */
[----:B------:R-:W-:Y:S01]  /*bd30*/  FFMA.FTZ R129, R2, R167, R129 ;  /* 0x000000a702817223 */ /* 0x000fe20000010081 */
[----:B------:R-:W-:Y:S03]  /*bd40*/  FFMA.FTZ R127, R0, R166, R127 ;  /* 0x000000a6007f7223 */ /* 0x000fe6000001007f */
[C---:B------:R-:W-:Y:S04]  /*bd50*/  HMMA.16816.F32 R20, R96.reuse, R28, R20 ;  /* 0x0000001c6014723c */ /* 0x040fe80000001814 */
[----:B------:R-:W4:Y:S01]  /*bd60*/  MUFU.EX2 R181, R181 ;  /* 0x000000b500b57308 */ /* 0x000f220000000800 */
[----:B------:R-:W-:Y:S01]  /*bd70*/  FADD.FTZ R129, R125, R129 ;  /* 0x000000817d817221 */ /* 0x000fe20000010000 */
[----:B------:R-:W-:Y:S01]  /*bd80*/  FADD.FTZ R122, R122, R127 ;  /* 0x0000007f7a7a7221 */ /* 0x000fe20000010000 */
[C---:B------:R-:W-:Y:S07]  /*bd90*/  HMMA.16816.F32 R24, R96.reuse, R30, R24 ;  /* 0x0000001e6018723c */ /* 0x040fee0000001818 */
[----:B------:R-:W-:Y:S01]  /*bda0*/  MUFU.EX2 R184, R184 ;  /* 0x000000b800b87308 */ /* 0x000fe20000000800 */
[C---:B------:R-:W-:Y:S03]  /*bdb0*/  FMUL.FTZ R28, R2.reuse, R72 ;  /* 0x00000048021c7220 */ /* 0x040fe60000410000 */
[----:B------:R-:W-:Y:S01]  /*bdc0*/  FMUL.FTZ R29, R2, R73 ;  /* 0x00000049021d7220 */ /* 0x000fe20000410000 */
[C---:B------:R-:W-:Y:S01]  /*bdd0*/  FMUL.FTZ R30, R0.reuse, R74 ;  /* 0x0000004a001e7220 */ /* 0x040fe20000410000 */
[----:B------:R-:W-:Y:S02]  /*bde0*/  FMUL.FTZ R31, R0, R75 ;  /* 0x0000004b001f7220 */ /* 0x000fe40000410000 */
[----:B------:R-:W4:Y:S01]  /*bdf0*/  LDSM.16.MT88.4 R72, [R132+0xa000] ;  /* 0x00a000008448783b */ /* 0x000f220000004200 */
[----:B------:R-:W-:Y:S01]  /*be00*/  FADD.FTZ R124, R124, R129 ;  /* 0x000000817c7c7221 */ /* 0x000fe20000010000 */
[----:B------:R-:W-:Y:S01]  /*be10*/  MUFU.EX2 R191, R191 ;  /* 0x000000bf00bf7308 */ /* 0x000fe20000000800 */
[----:B------:R-:W-:Y:S01]  /*be20*/  FADD.FTZ R121, R121, R122 ;  /* 0x0000007a79797221 */ /* 0x000fe20000010000 */
[----:B------:R-:W-:Y:S01]  /*be30*/  IADD3 R0, R151, -0x1, RZ ;  /* 0xffffffff97007810 */ /* 0x000fe20007ffe0ff */
[C---:B------:R-:W-:Y:S03]  /*be40*/  HMMA.16816.F32 R28, R96.reuse, R92, R28 ;  /* 0x0000005c601c723c */ /* 0x040fe6000000181c */
[----:B------:R-:W-:Y:S01]  /*be50*/  FADD.FTZ R123, R123, R124 ;  /* 0x0000007c7b7b7221 */ /* 0x000fe20000010000 */
[----:B------:R-:W-:Y:S03]  /*be60*/  FADD.FTZ R121, R120, R121 ;  /* 0x0000007978797221 */ /* 0x000fe60000010000 */
[----:B------:R-:W-:Y:S01]  /*be70*/  MUFU.EX2 R182, R182 ;  /* 0x000000b600b67308 */ /* 0x000fe20000000800 */
[C---:B------:R-:W-:Y:S01]  /*be80*/  HMMA.16816.F32 R32, R96.reuse, R94, R32 ;  /* 0x0000005e6020723c */ /* 0x040fe20000001820 */
[----:B------:R-:W-:Y:S02]  /*be90*/  LDSM.16.MT88.4 R92, [R136+0x9800] ;  /* 0x00980000885c783b */ /* 0x000fe40000004200 */
[----:B------:R-:W-:Y:S03]  /*bea0*/  MOV R151, R0 ;  /* 0x0000000000977202 */ /* 0x000fe60000000f00 */
[C---:B---3--:R-:W-:Y:S03]  /*beb0*/  HMMA.16816.F32 R36, R96.reuse, R84, R36 ;  /* 0x000000546024723c */ /* 0x048fe60000001824 */
[----:B------:R-:W-:Y:S02]  /*bec0*/  MUFU.EX2 R187, R187 ;  /* 0x000000bb00bb7308 */ /* 0x000fe40000000800 */
[----:B------:R-:W-:Y:S01]  /*bed0*/  MOV R0, R3 ;  /* 0x0000000300007202 */ /* 0x000fe20000000f00 */
[C---:B------:R-:W-:Y:S01]  /*bee0*/  HMMA.16816.F32 R40, R96.reuse, R86, R40 ;  /* 0x000000566028723c */ /* 0x040fe20000001828 */
[----:B------:R-:W-:Y:S06]  /*bef0*/  LDSM.16.MT88.4 R84, [R133+0x8800] ;  /* 0x008800008554783b */ /* 0x000fec0000004200 */
[----:B------:R-:W-:Y:S01]  /*bf00*/  MUFU.EX2 R180, R180 ;  /* 0x000000b400b47308 */ /* 0x000fe20000000800 */
[C---:B-1----:R-:W-:Y:S09]  /*bf10*/  HMMA.16816.F32 R44, R96.reuse, R76, R44 ;  /* 0x0000004c602c723c */ /* 0x042ff2000000182c */
[----:B------:R-:W-:Y:S01]  /*bf20*/  MUFU.EX2 R189, R189 ;  /* 0x000000bd00bd7308 */ /* 0x000fe20000000800 */
[C---:B------:R-:W-:Y:S01]  /*bf30*/  HMMA.16816.F32 R48, R96.reuse, R78, R48 ;  /* 0x0000004e6030723c */ /* 0x040fe20000001830 */
[----:B------:R-:W1:Y:S05]  /*bf40*/  LDSM.16.MT88.4 R76, [R136+0x8800] ;  /* 0x00880000884c783b */ /* 0x000e6a0000004200 */
[C---:B-----5:R-:W-:Y:S03]  /*bf50*/  HMMA.16816.F32 R52, R96.reuse, R68, R52 ;  /* 0x000000446034723c */ /* 0x060fe60000001834 */
[----:B------:R-:W-:Y:S03]  /*bf60*/  MUFU.EX2 R178, R178 ;  /* 0x000000b200b27308 */ /* 0x000fe60000000800 */
[C---:B------:R-:W-:Y:S07]  /*bf70*/  HMMA.16816.F32 R56, R96.reuse, R70, R56 ;  /* 0x000000466038723c */ /* 0x040fee0000001838 */
[----:B------:R-:W-:Y:S01]  /*bf80*/  MUFU.EX2 R183, R183 ;  /* 0x000000b700b77308 */ /* 0x000fe20000000800 */
[----:B--2---:R-:W-:Y:S01]  /*bf90*/  F2FP.F16.F32.PACK_AB R68, R131, R126 ;  /* 0x0000007e8344723e */ /* 0x004fe200000000ff */
[C---:B----4-:R-:W-:Y:S03]  /*bfa0*/  HMMA.16816.F32 R60, R96.reuse, R72, R60 ;  /* 0x00000048603c723c */ /* 0x050fe6000000183c */
[----:B------:R-:W-:Y:S03]  /*bfb0*/  F2FP.F16.F32.PACK_AB R69, R177, R128 ;  /* 0x00000080b145723e */ /* 0x000fe600000000ff */
[----:B------:R-:W-:Y:S01]  /*bfc0*/  HMMA.16816.F32 R64, R96, R74, R64 ;  /* 0x0000004a6040723c */ /* 0x000fe20000001840 */
[----:B------:R-:W2:Y:S01]  /*bfd0*/  LDSM.16.MT88.4 R72, [R132+0x8800] ;  /* 0x008800008448783b */ /* 0x000ea20000004200 */
[----:B------:R-:W-:Y:S03]  /*bfe0*/  MUFU.EX2 R174, R174 ;  /* 0x000000ae00ae7308 */ /* 0x000fe60000000800 */
[----:B------:R-:W-:Y:S01]  /*bff0*/  F2FP.F16.F32.PACK_AB R70, R179, R130 ;  /* 0x00000082b346723e */ /* 0x000fe200000000ff */
[----:B------:R-:W-:Y:S01]  /*c000*/  FADD.FTZ R126, R126, R123 ;  /* 0x0000007b7e7e7221 */ /* 0x000fe20000010000 */
[----:B------:R-:W-:Y:S01]  /*c010*/  F2FP.F16.F32.PACK_AB R71, R181, R176 ;  /* 0x000000b0b547723e */ /* 0x000fe200000000ff */
[----:B------:R-:W-:Y:S04]  /*c020*/  FADD.FTZ R128, R128, R121 ;  /* 0x0000007980807221 */ /* 0x000fe80000010000 */
[----:B------:R-:W-:Y:S01]  /*c030*/  MUFU.EX2 R185, R185 ;  /* 0x000000b900b97308 */ /* 0x000fe20000000800 */
[----:B------:R-:W-:Y:S01]  /*c040*/  FADD.FTZ R131, R131, R126 ;  /* 0x0000007e83837221 */ /* 0x000fe20000010000 */
[----:B------:R-:W-:Y:S03]  /*c050*/  FADD.FTZ R177, R177, R128 ;  /* 0x00000080b1b17221 */ /* 0x000fe60000010000 */
[----:B------:R-:W-:Y:S01]  /*c060*/  FADD.FTZ R130, R130, R131 ;  /* 0x0000008382827221 */ /* 0x000fe20000010000 */
[----:B------:R-:W-:Y:S01]  /*c070*/  FADD.FTZ R176, R176, R177 ;  /* 0x000000b1b0b07221 */ /* 0x000fe20000010000 */
[C---:B-1----:R-:W-:Y:S03]  /*c080*/  HMMA.16816.F32 R4, R68.reuse, R76, R4 ;  /* 0x0000004c4404723c */ /* 0x042fe60000001804 */
[----:B------:R-:W-:Y:S02]  /*c090*/  MUFU.EX2 R172, R172 ;  /* 0x000000ac00ac7308 */ /* 0x000fe40000000800 */
[----:B------:R-:W-:Y:S01]  /*c0a0*/  FADD.FTZ R179, R179, R130 ;  /* 0x00000082b3b37221 */ /* 0x000fe20000010000 */
[C---:B------:R-:W-:Y:S01]  /*c0b0*/  HMMA.16816.F32 R8, R68.reuse, R78, R8 ;  /* 0x0000004e4408723c */ /* 0x040fe20000001808 */
[----:B------:R-:W1:Y:S06]  /*c0c0*/  LDSM.16.MT88.4 R76, [R136+0xa800] ;  /* 0x00a80000884c783b */ /* 0x000e6c0000004200 */
[----:B------:R-:W3:Y:S01]  /*c0d0*/  MUFU.EX2 R173, R173 ;  /* 0x000000ad00ad7308 */ /* 0x000ee20000000800 */
[----:B------:R-:W-:Y:S01]  /*c0e0*/  FADD.FTZ R181, R181, R176 ;  /* 0x000000b0b5b57221 */ /* 0x000fe20000010000 */
[C---:B------:R-:W-:Y:S08]  /*c0f0*/  HMMA.16816.F32 R12, R68.reuse, R80, R12 ;  /* 0x00000050440c723c */ /* 0x040ff0000000180c */
[----:B------:R-:W-:Y:S01]  /*c100*/  MUFU.EX2 R170, R170 ;  /* 0x000000aa00aa7308 */ /* 0x000fe20000000800 */
[C---:B------:R-:W-:Y:S01]  /*c110*/  HMMA.16816.F32 R16, R68.reuse, R82, R16 ;  /* 0x000000524410723c */ /* 0x040fe20000001810 */
[----:B------:R-:W4:Y:S05]  /*c120*/  LDSM.16.MT88.4 R80, [R134+0xa800] ;  /* 0x00a800008650783b */ /* 0x000f2a0000004200 */
[C---:B------:R-:W-:Y:S03]  /*c130*/  HMMA.16816.F32 R20, R68.reuse, R84, R20 ;  /* 0x000000544414723c */ /* 0x040fe60000001814 */
[----:B------:R3:W5:Y:S03]  /*c140*/  MUFU.EX2 R171, R105 ;  /* 0x0000006900ab7308 */ /* 0x0007660000000800 */
[C---:B------:R-:W-:Y:S01]  /*c150*/  HMMA.16816.F32 R24, R68.reuse, R86, R24 ;  /* 0x000000564418723c */ /* 0x040fe20000001818 */
[----:B------:R-:W4:Y:S06]  /*c160*/  LDSM.16.MT88.4 R84, [R133+0xa800] ;  /* 0x00a800008554783b */ /* 0x000f2c0000004200 */
[----:B------:R-:W-:Y:S01]  /*c170*/  MUFU.EX2 R102, R102 ;  /* 0x0000006600667308 */ /* 0x000fe20000000800 */
[C---:B--2---:R-:W-:Y:S09]  /*c180*/  HMMA.16816.F32 R28, R68.reuse, R72, R28 ;  /* 0x00000048441c723c */ /* 0x044ff2000000181c */
[----:B------:R2:W4:Y:S01]  /*c190*/  MUFU.EX2 R101, R104 ;  /* 0x0000006800657308 */ /* 0x0005220000000800 */
[C---:B------:R-:W-:Y:S01]  /*c1a0*/  HMMA.16816.F32 R32, R68.reuse, R74, R32 ;  /* 0x0000004a4420723c */ /* 0x040fe20000001820 */
[----:B------:R-:W4:Y:S02]  /*c1b0*/  LDSM.16.MT88.4 R72, [R132+0xa800] ;  /* 0x00a800008448783b */ /* 0x000f240000004200 */
[----:B---3--:R-:W-:Y:S03]  /*c1c0*/  F2FP.F16.F32.PACK_AB R105, R173, R172 ;  /* 0x000000acad69723e */ /* 0x008fe600000000ff */
[C---:B-1----:R-:W-:Y:S05]  /*c1d0*/  HMMA.16816.F32 R36, R68.reuse, R76, R36 ;  /* 0x0000004c4424723c */ /* 0x042fea0000001824 */
[----:B-----5:R-:W-:Y:S01]  /*c1e0*/  F2FP.F16.F32.PACK_AB R106, R171, R170 ;  /* 0x000000aaab6a723e */ /* 0x020fe200000000ff */
[C---:B------:R-:W-:Y:S01]  /*c1f0*/  HMMA.16816.F32 R40, R68.reuse, R78, R40 ;  /* 0x0000004e4428723c */ /* 0x040fe20000001828 */
[----:B------:R-:W1:Y:S04]  /*c200*/  LDSM.16.MT88.4 R76, [R136+0x9000] ;  /* 0x00900000884c783b */ /* 0x000e680000004200 */
[----:B--2---:R-:W-:Y:S01]  /*c210*/  F2FP.F16.F32.PACK_AB R104, R185, R174 ;  /* 0x000000aeb968723e */ /* 0x004fe200000000ff */
[C---:B----4-:R-:W-:Y:S05]  /*c220*/  HMMA.16816.F32 R44, R68.reuse, R80, R44 ;  /* 0x00000050442c723c */ /* 0x050fea000000182c */
[----:B------:R-:W-:Y:S01]  /*c230*/  F2FP.F16.F32.PACK_AB R107, R101, R102 ;  /* 0x00000066656b723e */ /* 0x000fe200000000ff */
[C---:B------:R-:W-:Y:S01]  /*c240*/  HMMA.16816.F32 R48, R68.reuse, R82, R48 ;  /* 0x000000524430723c */ /* 0x040fe20000001830 */
[----:B------:R-:W2:Y:S05]  /*c250*/  LDSM.16.MT88.4 R80, [R134+0x9000] ;  /* 0x009000008650783b */ /* 0x000eaa0000004200 */
[C---:B------:R-:W-:Y:S06]  /*c260*/  HMMA.16816.F32 R52, R68.reuse, R84, R52 ;  /* 0x000000544434723c */ /* 0x040fec0000001834 */
[C---:B------:R-:W-:Y:S01]  /*c270*/  HMMA.16816.F32 R56, R68.reuse, R86, R56 ;  /* 0x000000564438723c */ /* 0x040fe20000001838 */
[----:B------:R-:W3:Y:S05]  /*c280*/  LDSM.16.MT88.4 R84, [R133+0x9000] ;  /* 0x009000008554783b */ /* 0x000eea0000004200 */
[C---:B------:R-:W-:Y:S06]  /*c290*/  HMMA.16816.F32 R60, R68.reuse, R72, R60 ;  /* 0x00000048443c723c */ /* 0x040fec000000183c */
[----:B------:R-:W-:Y:S01]  /*c2a0*/  HMMA.16816.F32 R64, R68, R74, R64 ;  /* 0x0000004a4440723c */ /* 0x000fe20000001840 */
[----:B------:R-:W4:Y:S06]  /*c2b0*/  LDSM.16.MT88.4 R72, [R132+0x9000] ;  /* 0x009000008448783b */ /* 0x000f2c0000004200 */
[----:B------:R-:W-:Y:S01]  /*c2c0*/  F2FP.F16.F32.PACK_AB R68, R191, R184 ;  /* 0x000000b8bf44723e */ /* 0x000fe200000000ff */
[----:B------:R-:W-:Y:S03]  /*c2d0*/  FADD.FTZ R184, R184, R179 ;  /* 0x000000b3b8b87221 */ /* 0x000fe60000010000 */
[----:B------:R-:W-:Y:S01]  /*c2e0*/  F2FP.F16.F32.PACK_AB R69, R187, R182 ;  /* 0x000000b6bb45723e */ /* 0x000fe200000000ff */
[----:B------:R-:W-:Y:S01]  /*c2f0*/  FADD.FTZ R182, R182, R181 ;  /* 0x000000b5b6b67221 */ /* 0x000fe20000010000 */
[----:B------:R-:W-:Y:S01]  /*c300*/  F2FP.F16.F32.PACK_AB R70, R189, R180 ;  /* 0x000000b4bd46723e */ /* 0x000fe200000000ff */
[----:B------:R-:W-:Y:S01]  /*c310*/  FADD.FTZ R191, R191, R184 ;  /* 0x000000b8bfbf7221 */ /* 0x000fe20000010000 */
[----:B------:R-:W-:Y:S01]  /*c320*/  F2FP.F16.F32.PACK_AB R71, R183, R178 ;  /* 0x000000b2b747723e */ /* 0x000fe200000000ff */
[----:B------:R-:W-:Y:S02]  /*c330*/  FADD.FTZ R187, R187, R182 ;  /* 0x000000b6bbbb7221 */ /* 0x000fe40000010000 */
[----:B------:R-:W-:Y:S02]  /*c340*/  FADD.FTZ R180, R180, R191 ;  /* 0x000000bfb4b47221 */ /* 0x000fe40000010000 */
[----:B------:R-:W-:Y:S02]  /*c350*/  FADD.FTZ R178, R178, R187 ;  /* 0x000000bbb2b27221 */ /* 0x000fe40000010000 */
[C---:B-1----:R-:W-:Y:S03]  /*c360*/  HMMA.16816.F32 R4, R68.reuse, R76, R4 ;  /* 0x0000004c4404723c */ /* 0x042fe60000001804 */
[----:B------:R-:W-:Y:S01]  /*c370*/  FADD.FTZ R189, R189, R180 ;  /* 0x000000b4bdbd7221 */ /* 0x000fe20000010000 */
[----:B------:R-:W-:Y:S02]  /*c380*/  FADD.FTZ R183, R183, R178 ;  /* 0x000000b2b7b77221 */ /* 0x000fe40000010000 */
        /* <DEDUP_REMOVED lines=15> */
[C---:B------:R-:W-:Y:S01]  /*c480*/  HMMA.16816.F32 R32, R68.reuse, R74, R32 ;  /* 0x0000004a4420723c */ /* 0x040fe20000001820 */
[----:B------:R-:W4:Y:S04]  /*c490*/  LDSM.16.MT88.4 R72, [R132+0xb000] ;  /* 0x00b000008448783b */ /* 0x000f280000004200 */
[----:B------:R-:W-:Y:S01]  /*c4a0*/  FADD.FTZ R167, R171, R170 ;  /* 0x000000aaaba77221 */ /* 0x000fe20000010000 */
[C---:B-1----:R-:W-:Y:S05]  /*c4b0*/  HMMA.16816.F32 R36, R68.reuse, R76, R36 ;  /* 0x0000004c4424723c */ /* 0x042fea0000001824 */
[----:B------:R-:W-:Y:S01]  /*c4c0*/  FADD.FTZ R166, R101, R102 ;  /* 0x0000006665a67221 */ /* 0x000fe20000010000 */
[C---:B------:R-:W-:Y:S01]  /*c4d0*/  HMMA.16816.F32 R40, R68.reuse, R78, R40 ;  /* 0x0000004e4428723c */ /* 0x040fe20000001828 */
[----:B------:R-:W1:Y:S05]  /*c4e0*/  LDSM.16.MT88.4 R76, [R134+0x9800] ;  /* 0x00980000864c783b */ /* 0x000e6a0000004200 */
[C---:B--2---:R-:W-:Y:S06]  /*c4f0*/  HMMA.16816.F32 R44, R68.reuse, R80, R44 ;  /* 0x00000050442c723c */ /* 0x044fec000000182c */
[C---:B------:R-:W-:Y:S06]  /*c500*/  HMMA.16816.F32 R48, R68.reuse, R82, R48 ;  /* 0x000000524430723c */ /* 0x040fec0000001830 */
[C---:B---3--:R-:W-:Y:S06]  /*c510*/  HMMA.16816.F32 R52, R68.reuse, R84, R52 ;  /* 0x000000544434723c */ /* 0x048fec0000001834 */
[C---:B------:R-:W-:Y:S06]  /*c520*/  HMMA.16816.F32 R56, R68.reuse, R86, R56 ;  /* 0x000000564438723c */ /* 0x040fec0000001838 */
[C---:B----4-:R-:W-:Y:S06]  /*c530*/  HMMA.16816.F32 R60, R68.reuse, R72, R60 ;  /* 0x00000048443c723c */ /* 0x050fec000000183c */
[----:B------:R-:W-:Y:S06]  /*c540*/  HMMA.16816.F32 R64, R68, R74, R64 ;  /* 0x0000004a4440723c */ /* 0x000fec0000001840 */
[C---:B------:R-:W-:Y:S01]  /*c550*/  HMMA.16816.F32 R96, R104.reuse, R92, R4 ;  /* 0x0000005c6860723c */ /* 0x040fe20000001804 */
[----:B------:R-:W2:Y:S05]  /*c560*/  LDSM.16.MT88.4 R4, [R134+0xb800] ;  /* 0x00b800008604783b */ /* 0x000eaa0000004200 */
[C---:B------:R-:W-:Y:S03]  /*c570*/  HMMA.16816.F32 R92, R104.reuse, R94, R8 ;  /* 0x0000005e685c723c */ /* 0x040fe60000001808 */
[----:B------:R-:W3:Y:S03]  /*c580*/  LDSM.16.MT88.4 R8, [R133+0xb800] ;  /* 0x00b800008508783b */ /* 0x000ee60000004200 */
[C---:B-1----:R-:W-:Y:S05]  /*c590*/  HMMA.16816.F32 R88, R104.reuse, R76, R12 ;  /* 0x0000004c6858723c */ /* 0x042fea000000180c */
[----:B------:R-:W1:Y:S01]  /*c5a0*/  LDSM.16.MT88.4 R12, [R132+0xb800] ;  /* 0x00b80000840c783b */ /* 0x000e620000004200 */
        /* <DEDUP_REMOVED lines=16> */
.L_x_5537:
        /* <DEDUP_REMOVED lines=201> */
.L_x_5542:
        /* <DEDUP_REMOVED lines=10> */
.L_x_5543:
[----:B------:R-:W1:Y:S01]  /*d3e0*/  S2R R6, SR_CTAID.Y ;  /* 0x0000000000067919 */ /* 0x000e620000002600 */
[----:B------:R-:W1:Y:S08]  /*d3f0*/  S2UR UR6, SR_CTAID.Z ;  /* 0x00000000000679c3 */ /* 0x000e700000002700 */
[----:B------:R-:W1:Y:S08]  /*d400*/  LDC R3, c[0x0][0x270] ;  /* 0x00009c00ff037b82 */ /* 0x000e700000000800 */
[----:B------:R-:W2:Y:S01]  /*d410*/  LDC R2, c[0x0][0x2c4] ;  /* 0x0000b100ff027b82 */ /* 0x000ea20000000800 */
[----:B-1----:R-:W-:-:S04]  /*d420*/  IMAD R3, R6, R3, UR6 ;  /* 0x0000000606037e24 */ /* 0x002fc8000f8e0203 */
[----:B--2---:R-:W-:-:S07]  /*d430*/  IMAD R2, R3, R2, RZ ;  /* 0x0000000203027224 */ /* 0x004fce00078e02ff */
.L_x_5544:
        /* <DEDUP_REMOVED lines=20> */
.L_x_5546:
[----:B------:R-:W-:Y:S05]  /*d580*/  BSYNC B0 ;  /* 0x0000000000007941 */ /* 0x000fea0003800000 */
.L_x_5545:
        /* <DEDUP_REMOVED lines=49> */
.L_x_5548:
[----:B------:R-:W-:Y:S05]  /*d8a0*/  BSYNC B0 ;  /* 0x0000000000007941 */ /* 0x000fea0003800000 */
.L_x_5547:
        /* <DEDUP_REMOVED lines=20> */
.L_x_5550:
[----:B------:R-:W-:Y:S05]  /*d9f0*/  BSYNC B0 ;  /* 0x0000000000007941 */ /* 0x000fea0003800000 */
.L_x_5549:
        /* <DEDUP_REMOVED lines=20> */
.L_x_5552:
[----:B------:R-:W-:Y:S05]  /*db40*/  BSYNC B0 ;  /* 0x0000000000007941 */ /* 0x000fea0003800000 */
.L_x_5551:
        /* <DEDUP_REMOVED lines=20> */
.L_x_5553:
        /* <DEDUP_REMOVED lines=15> */
.L_x_8405:


//--------------------- .text._ZN5flash24flash_fwd_splitkv_kernelI23Flash_fwd_kernel_traitsILi128ELi64ELi64ELi4ELb0ELb0EN7cutlass6half_tE19Flash_kernel_traitsILi128ELi64ELi64ELi4ES3_EELb1ELb0ELb0ELb0ELb0ELb0ELb0ELb1EEEvNS_16Flash_fwd_paramsE --------------------------
	.section	.text._ZN5flash24flash_fwd_splitkv_kernelI23Flash_fwd_kernel_traitsILi128ELi64ELi64ELi4ELb0ELb0EN7cutlass6half_tE19Flash_kernel_traitsILi128ELi64ELi64ELi4ES3_EELb1ELb0ELb0ELb0ELb0ELb0ELb0ELb1EEEvNS_16Flash_fwd_paramsE,"ax",@progbits
	.align	128
        .global         _ZN5flash24flash_fwd_splitkv_kernelI23Flash_fwd_kernel_traitsILi128ELi64ELi64ELi4ELb0ELb0EN7cutlass6half_tE19Flash_kernel_traitsILi128ELi64ELi64ELi4ES3_EELb1ELb0ELb0ELb0ELb0ELb0ELb0ELb1EEEvNS_16Flash_fwd_paramsE
        .type           _ZN5flash24flash_fwd_splitkv_kernelI23Flash_fwd_kernel_traitsILi128ELi64ELi64ELi4ELb0ELb0EN7cutlass6half_tE19Flash_kernel_traitsILi128ELi64ELi64ELi4ES3_EELb1ELb0ELb0ELb0ELb0ELb0ELb0ELb1EEEvNS_16Flash_fwd_paramsE,@function
        .size           _ZN5flash24flash_fwd_splitkv_kernelI23Flash_fwd_kernel_traitsILi128ELi64ELi64ELi4ELb0ELb0EN7cutlass6half_tE19Flash_kernel_traitsILi128ELi64ELi64ELi4ES3_EELb1ELb0ELb0ELb0ELb0ELb0ELb0ELb1EEEvNS_16Flash_fwd_paramsE,(.L_x_8406 - _ZN5flash24flash_fwd_splitkv_kernelI23Flash_fwd_kernel_traitsILi128ELi64ELi64ELi4ELb0ELb0EN7cutlass6half_tE19Flash_kernel_traitsILi128ELi64ELi64ELi4ES3_EELb1ELb0ELb0ELb0ELb0ELb0ELb0ELb1EEEvNS_16Flash_fwd_paramsE)
        .other          _ZN5flash24flash_fwd_splitkv_kernelI23Flash_fwd_kernel_traitsILi128ELi64ELi64ELi4ELb0ELb0EN7cutlass6half_tE19Flash_kernel_traitsILi128ELi64ELi64ELi4ES3_EELb1ELb0ELb0ELb0ELb0ELb0ELb0ELb1EEEvNS_16Flash_fwd_paramsE,@"STO_CUDA_ENTRY STV_DEFAULT"
_ZN5flash24flash_fwd_splitkv_kernelI23Flash_fwd_kernel_traitsILi128ELi64ELi64ELi4ELb0ELb0EN7cutlass6half_tE19Flash_kernel_traitsILi128ELi64ELi64ELi4ES3_EELb1ELb0ELb0ELb0ELb0ELb0ELb0ELb1EEEvNS_16Flash_fwd_paramsE:
.text._ZN5flash24flash_fwd_splitkv_kernelI23Flash_fwd_kernel_traitsILi128ELi64ELi64ELi4ELb0ELb0EN7cutlass6half_tE19Flash_kernel_traitsILi128ELi64ELi64ELi4ES3_EELb1ELb0ELb0ELb0ELb0ELb0ELb0ELb1EEEvNS_16Flash_fwd_paramsE:
        /* <DEDUP_REMOVED lines=15> */
[----:B------:R-:W2:Y:S01]  /*00f0*/  @P0 LDG.E R151, desc[UR6][R6.64+0x4] ;  /* 0x0000040606970981 */ /* 0x000ea2000c1e1900 */
        /* <DEDUP_REMOVED lines=24> */
.L_x_5554:
[----:B------:R-:W1:Y:S02]  /*0280*/  LDC R61, c[0x0][0x2c8] ;  /* 0x0000b200ff3d7b82 */ /* 0x000e640000000800 */
.L_x_5555:
        /* <DEDUP_REMOVED lines=46> */
[----:B------:R-:W2:Y:S02]  /*0570*/  @!P0 LDC.64 R2, c[0x0][0x290] ;  /* 0x0000a400ff028b82 */ /* 0x000ea40000000a00 */
        /* <DEDUP_REMOVED lines=26> */
[----:B------:R-:W-:-:S02]  /*0720*/  ULDC UR4, c[0x0][0x2c4] ;  /* 0x0000b10000047ab9 */ /* 0x000fc40000000800 */
[CC--:B------:R-:W-:Y:S01]  /*0730*/  ISETP.GE.AND P1, PT, R10.reuse, R151.reuse, PT ;  /* 0x000000970a00720c */ /* 0x0c0fe20003f26270 */
[----:B------:R-:W-:Y:S01]  /*0740*/  IMAD R7, R7, UR4, R54 ;  /* 0x0000000407077c24 */ /* 0x000fe2000f8e0236 */
[----:B------:R-:W-:Y:S01]  /*0750*/  ISETP.GE.OR P4, PT, R10, R151, P6 ;  /* 0x000000970a00720c */ /* 0x000fe20003786670 */
[----:B------:R-:W-:Y:S01]  /*0760*/  VIADD R11, R2, 0x40 ;  /* 0x00000040020b7836 */ /* 0x000fe20000000000 */
[----:B------:R-:W-:Y:S02]  /*0770*/  SHF.R.S32.HI R10, RZ, 0x1f, R0 ;  /* 0x0000001fff0a7819 */ /* 0x000fe40000011400 */
[----:B------:R-:W-:Y:S01]  /*0780*/  IADD3 R17, R131, R17, RZ ;  /* 0x0000001183117210 */ /* 0x000fe20007ffe0ff */
[----:B------:R-:W-:Y:S08]  /*0790*/  @P2 BRA `(.L_x_5558) ;  /* 0x0000000000342947 */ /* 0x000ff00003800000 */
        /* <DEDUP_REMOVED lines=13> */
.L_x_5558:
[----:B------:R-:W-:Y:S05]  /*0870*/  BSYNC B0 ;  /* 0x0000000000007941 */ /* 0x000fea0003800000 */
.L_x_5557:
        /* <DEDUP_REMOVED lines=19> */
.L_x_5560:
[----:B------:R-:W-:Y:S05]  /*09b0*/  BSYNC B0 ;  /* 0x0000000000007941 */ /* 0x000fea0003800000 */
.L_x_5559:
        /* <DEDUP_REMOVED lines=20> */
.L_x_5562:
[----:B------:R-:W-:Y:S05]  /*0b00*/  BSYNC B0 ;  /* 0x0000000000007941 */ /* 0x000fea0003800000 */
.L_x_5561:
        /* <DEDUP_REMOVED lines=19> */
.L_x_5564:
[----:B------:R-:W-:Y:S05]  /*0c40*/  BSYNC B0 ;  /* 0x0000000000007941 */ /* 0x000fea0003800000 */
.L_x_5563:
        /* <DEDUP_REMOVED lines=15> */
.L_x_5556:
[----:B------:R-:W1:Y:S08]  /*0d40*/  LDC.64 R2, c[0x0][0x368] ;  /* 0x0000da00ff027b82 */ /* 0x000e700000000a00 */
[----:B------:R-:W2:Y:S01]  /*0d50*/  LDC.64 R4, c[0x0][0x370] ;  /* 0x0000dc00ff047b82 */ /* 0x000ea20000000a00 */
[----:B-1----:R-:W-:-:S04]  /*0d60*/  ISETP.NE.U32.AND P0, PT, R2, RZ, PT ;  /* 0x000000ff0200720c */ /* 0x002fc80003f05070 */
[----:B------:R-:W-:-:S13]  /*0d70*/  ISETP.NE.AND.EX P0, PT, R3, RZ, PT, P0 ;  /* 0x000000ff0300720c */ /* 0x000fda0003f05300 */
[----:B------:R-:W1:Y:S02]  /*0d80*/  @P0 LDC.64 R2, c[0x0][0x368] ;  /* 0x0000da00ff020b82 */ /* 0x000e640000000a00 */
[----:B-1----:R-:W-:-:S05]  /*0d90*/  @P0 IMAD.WIDE R2, R13, 0x4, R2 ;  /* 0x000000040d020825 */ /* 0x002fca00078e0202 */
[----:B------:R1:W5:Y:S01]  /*0da0*/  @P0 LDG.E R13, desc[UR6][R2.64] ;  /* 0x00000006020d0981 */ /* 0x000362000c1e1900 */
[----:B--2---:R-:W-:Y:S02]  /*0db0*/  ISETP.NE.U32.AND P0, PT, R4, RZ, PT ;  /* 0x000000ff0400720c */ /* 0x004fe40003f05070 */
[----:B------:R-:W-:Y:S02]  /*0dc0*/  CS2R R154, SRZ ;  /* 0x00000000009a7805 */ /* 0x000fe4000001ff00 */
[----:B------:R-:W-:Y:S02]  /*0dd0*/  PLOP3.LUT P3, PT, PT, PT, PT, 0x8, 0x0 ;  /* 0x000000000000781c */ /* 0x000fe40003f6e170 */
[----:B------:R-:W-:-:S13]  /*0de0*/  ISETP.NE.AND.EX P0, PT, R5, RZ, PT, P0 ;  /* 0x000000ff0500720c */ /* 0x000fda0003f05300 */
[----:B------:R-:W-:Y:S05]  /*0df0*/  @!P0 BRA `(.L_x_5565) ;  /* 0x0000000000288947 */ /* 0x000fea0003800000 */
[----:B-1----:R-:W1:Y:S02]  /*0e00*/  LDC.64 R2, c[0x0][0x378] ;  /* 0x0000de00ff027b82 */ /* 0x002e640000000a00 */
[-C--:B-1----:R-:W-:Y:S02]  /*0e10*/  IMAD R0, R9, R2.reuse, RZ ;  /* 0x0000000209007224 */ /* 0x082fe400078e02ff */
[----:B------:R-:W-:-:S04]  /*0e20*/  IMAD.WIDE.U32 R6, R11, R2, RZ ;  /* 0x000000020b067225 */ /* 0x000fc800078e00ff */
[----:B------:R-:W-:Y:S01]  /*0e30*/  IMAD R3, R11, R3, R0 ;  /* 0x000000030b037224 */ /* 0x000fe200078e0200 */
[----:B------:R-:W-:-:S03]  /*0e40*/  LEA R154, P0, R6, R4, 0x2 ;  /* 0x00000004069a7211 */ /* 0x000fc600078010ff */
[----:B------:R-:W-:Y:S01]  /*0e50*/  IMAD.IADD R3, R7, 0x1, R3 ;  /* 0x0000000107037824 */ /* 0x000fe200078e0203 */
[----:B------:R-:W-:-:S04]  /*0e60*/  ISETP.NE.U32.AND P3, PT, R154, RZ, PT ;  /* 0x000000ff9a00720c */ /* 0x000fc80003f65070 */
[----:B------:R-:W-:-:S04]  /*0e70*/  SHF.L.U64.HI R6, R6, 0x2, R3 ;  /* 0x0000000206067819 */ /* 0x000fc80000010203 */
[----:B------:R-:W-:-:S04]  /*0e80*/  IADD3.X R155, R6, R5, RZ, P0, !PT ;  /* 0x00000005069b7210 */ /* 0x000fc800007fe4ff */
[----:B------:R-:W-:-:S13]  /*0e90*/  ISETP.NE.AND.EX P3, PT, R155, RZ, PT, P3 ;  /* 0x000000ff9b00720c */ /* 0x000fda0003f65330 */
.L_x_5565:
[----:B------:R-:W-:Y:S05]  /*0ea0*/  @!P3 BRA `(.L_x_5566) ;  /* 0x000000040044b947 */ /* 0x000fea0003800000 */
[----:B------:R-:W1:Y:S01]  /*0eb0*/  LDC R15, c[0x0][0x380] ;  /* 0x0000e000ff0f7b82 */ /* 0x000e620000000800 */
[----:B------:R-:W-:Y:S01]  /*0ec0*/  LEA R42, R104, 0xffffffc0, 0x6 ;  /* 0xffffffc0682a7811 */ /* 0x000fe200078e30ff */
[----:B------:R-:W-:-:S06]  /*0ed0*/  ULDC.64 UR4, c[0x0][0x260] ;  /* 0x0000980000047ab9 */ /* 0x000fcc0000000a00 */
[----:B-----5:R-:W2:Y:S08]  /*0ee0*/  LDC R13, c[0x0][0x278] ;  /* 0x00009e00ff0d7b82 */ /* 0x020eb00000000800 */
        /* <DEDUP_REMOVED lines=26> */
[----:B--2---:R-:W-:Y:S02]  /*1090*/  IABS R0, R13 ;  /* 0x0000000d00007213 */ /* 0x004fe40000000000 */
[----:B------:R-:W-:Y:S02]  /*10a0*/  IADD3 R21, -R21, RZ, RZ ;  /* 0x000000ff15157210 */ /* 0x000fe40007ffe1ff */
[----:B------:R-:W1:Y:S03]  /*10b0*/  I2F.RP R7, R0 ;  /* 0x0000000000077306 */ /* 0x000e660000209400 */
[----:B------:R-:W-:-:S05]  /*10c0*/  IMAD R21, R15, R21, R42 ;  /* 0x000000150f157224 */ /* 0x000fca00078e022a */
[----:B------:R-:W-:Y:S01]  /*10d0*/  SHF.R.S32.HI R19, RZ, 0x1f, R21 ;  /* 0x0000001fff137819 */ /* 0x000fe20000011415 */
[----:B-1----:R-:W1:Y:S02]  /*10e0*/  MUFU.RCP R4, R7 ;  /* 0x0000000700047308 */ /* 0x002e640000001000 */
[----:B-1----:R-:W-:-:S06]  /*10f0*/  IADD3 R4, R4, 0xffffffe, RZ ;  /* 0x0ffffffe04047810 */ /* 0x002fcc0007ffe0ff */
[----:B------:R-:W1:Y:S02]  /*1100*/  F2I.FTZ.U32.TRUNC.NTZ R5, R4 ;  /* 0x0000000400057305 */ /* 0x000e64000021f000 */
[----:B-1----:R-:W-:Y:S01]  /*1110*/  IMAD.MOV R2, RZ, RZ, -R5 ;  /* 0x000000ffff027224 */ /* 0x002fe200078e0a05 */
[----:B------:R-:W-:-:S03]  /*1120*/  MOV R4, RZ ;  /* 0x000000ff00047202 */ /* 0x000fc60000000f00 */
[----:B------:R-:W-:Y:S01]  /*1130*/  IMAD R3, R2, R0, RZ ;  /* 0x0000000002037224 */ /* 0x000fe200078e02ff */
[----:B------:R-:W-:-:S03]  /*1140*/  IABS R2, R130 ;  /* 0x0000008200027213 */ /* 0x000fc60000000000 */
[----:B------:R-:W-:Y:S02]  /*1150*/  IMAD.HI.U32 R3, R5, R3, R4 ;  /* 0x0000000305037227 */ /* 0x000fe400078e0004 */
[----:B------:R-:W1:Y:S04]  /*1160*/  LDC.64 R4, c[0x0][0x230] ;  /* 0x00008c00ff047b82 */ /* 0x000e680000000a00 */
        /* <DEDUP_REMOVED lines=9> */
[----:B------:R-:W2:Y:S03]  /*1200*/  LDC.64 R2, c[0x0][0x238] ;  /* 0x00008e00ff027b82 */ /* 0x000ea60000000a00 */
[----:B------:R-:W-:-:S07]  /*1210*/  ISETP.GE.AND P0, PT, R0, RZ, PT ;  /* 0x000000ff0000720c */ /* 0x000fce0003f06270 */
[----:B------:R-:W-:Y:S01]  /*1220*/  @P2 VIADD R8, R8, 0x1 ;  /* 0x0000000108082836 */ /* 0x000fe20000000000 */
[----:B----4-:R-:W-:Y:S01]  /*1230*/  SHF.R.S32.HI R7, RZ, 0x1f, R6 ;  /* 0x0000001fff077819 */ /* 0x010fe20000011406 */
[----:B-1----:R-:W-:-:S04]  /*1240*/  IMAD.WIDE.U32 R14, R6, R4, RZ ;  /* 0x00000004060e7225 */ /* 0x002fc800078e00ff */
[----:B------:R-:W-:Y:S02]  /*1250*/  IMAD R0, R7, R4, RZ ;  /* 0x0000000407007224 */ /* 0x000fe400078e02ff */
[----:B---3--:R-:W-:Y:S02]  /*1260*/  IMAD R4, R19, R140, RZ ;  /* 0x0000008c13047224 */ /* 0x008fe400078e02ff */
[C---:B------:R-:W-:Y:S01]  /*1270*/  IMAD R5, R6.reuse, R5, R0 ;  /* 0x0000000506057224 */ /* 0x040fe200078e0200 */
[----:B------:R-:W-:Y:S01]  /*1280*/  MOV R0, R8 ;  /* 0x0000000800007202 */ /* 0x000fe20000000f00 */
[----:B------:R-:W-:Y:S02]  /*1290*/  IMAD R4, R21, R141, R4 ;  /* 0x0000008d15047224 */ /* 0x000fe400078e0204 */
[----:B--2---:R-:W-:Y:S01]  /*12a0*/  IMAD R7, R7, R2, RZ ;  /* 0x0000000207077224 */ /* 0x004fe200078e02ff */
[----:B------:R-:W-:Y:S01]  /*12b0*/  IADD3 R15, R15, R5, RZ ;  /* 0x000000050f0f7210 */ /* 0x000fe20007ffe0ff */
[----:B------:R-:W-:Y:S01]  /*12c0*/  @!P0 IMAD.MOV R0, RZ, RZ, -R0 ;  /* 0x000000ffff008224 */ /* 0x000fe200078e0a00 */
[----:B------:R-:W-:Y:S01]  /*12d0*/  @!P1 LOP3.LUT R0, RZ, R13, RZ, 0x33, !PT ;  /* 0x0000000dff009212 */ /* 0x000fe200078e33ff */
[----:B------:R-:W-:-:S02]  /*12e0*/  IMAD R3, R6, R3, R7 ;  /* 0x0000000306037224 */ /* 0x000fc400078e0207 */
[----:B------:R-:W-:Y:S01]  /*12f0*/  IMAD.WIDE.U32 R12, R21, R140, R14 ;  /* 0x0000008c150c7225 */ /* 0x000fe200078e000e */
[----:B------:R-:W-:-:S03]  /*1300*/  SHF.R.S32.HI R5, RZ, 0x1f, R0 ;  /* 0x0000001fff057819 */ /* 0x000fc60000011400 */
[----:B------:R-:W-:Y:S01]  /*1310*/  IMAD.IADD R15, R13, 0x1, R4 ;  /* 0x000000010d0f7824 */ /* 0x000fe200078e0204 */
[----:B------:R-:W-:Y:S01]  /*1320*/  MOV R14, R12 ;  /* 0x0000000c000e7202 */ /* 0x000fe20000000f00 */
        /* <DEDUP_REMOVED lines=9> */
.L_x_5566:
        /* <DEDUP_REMOVED lines=19> */
[----:B------:R-:W-:Y:S02]  /*14f0*/  IMAD.MOV R2, RZ, RZ, -R0 ;  /* 0x000000ffff027224 */ /* 0x000fe400078e0a00 */
[----:B--2---:R-:W-:Y:S02]  /*1500*/  @P4 IMAD R5, R20, R141, RZ ;  /* 0x0000008d14054224 */ /* 0x004fe400078e02ff */
[----:B------:R-:W-:Y:S01]  /*1510*/  IMAD R2, R3, R2, R4 ;  /* 0x0000000203027224 */ /* 0x000fe200078e0204 */
[----:B------:R-:W-:Y:S01]  /*1520*/  LOP3.LUT R4, R130, R17, RZ, 0x3c, !PT ;  /* 0x0000001182047212 */ /* 0x000fe200078e3cff */
[----:B------:R-:W-:-:S03]  /*1530*/  @P4 IMAD.WIDE.U32 R20, R20, R140, RZ ;  /* 0x0000008c14144225 */ /* 0x000fc600078e00ff */
[----:B------:R-:W-:Y:S02]  /*1540*/  ISETP.GT.U32.AND P0, PT, R3, R2, PT ;  /* 0x000000020300720c */ /* 0x000fe40003f04070 */
[----:B------:R-:W-:Y:S02]  /*1550*/  ISETP.GE.AND P1, PT, R4, RZ, PT ;  /* 0x000000ff0400720c */ /* 0x000fe40003f26270 */
[----:B------:R-:W-:Y:S02]  /*1560*/  @P4 IADD3 R5, R21, R5, RZ ;  /* 0x0000000515054210 */ /* 0x000fe40007ffe0ff */
[----:B------:R-:W-:-:S07]  /*1570*/  @P4 MOV R8, R20 ;  /* 0x0000001400084202 */ /* 0x000fce0000000f00 */
[-C--:B------:R-:W-:Y:S02]  /*1580*/  @!P0 IADD3 R2, R2, -R3.reuse, RZ ;  /* 0x8000000302028210 */ /* 0x080fe40007ffe0ff */
[----:B------:R-:W-:Y:S02]  /*1590*/  @!P0 IADD3 R0, R0, 0x1, RZ ;  /* 0x0000000100008810 */ /* 0x000fe40007ffe0ff */
[----:B------:R-:W-:Y:S02]  /*15a0*/  ISETP.GE.U32.AND P2, PT, R2, R3, PT ;  /* 0x000000030200720c */ /* 0x000fe40003f46070 */
[----:B------:R-:W2:Y:S01]  /*15b0*/  LDC.64 R2, c[0x0][0x260] ;  /* 0x00009800ff027b82 */ /* 0x000ea20000000a00 */
[----:B------:R-:W-:-:S10]  /*15c0*/  ISETP.NE.AND P0, PT, R17, RZ, PT ;  /* 0x000000ff1100720c */ /* 0x000fd40003f05270 */
[----:B------:R-:W-:-:S04]  /*15d0*/  @P2 VIADD R0, R0, 0x1 ;  /* 0x0000000100002836 */ /* 0x000fc80000000000 */
        /* <DEDUP_REMOVED lines=13> */
[----:B------:R-:W-:Y:S02]  /*16b0*/  IADD3 R5, R25, R5, RZ ;  /* 0x0000000519057210 */ /* 0x000fe40007ffe0ff */
[----:B------:R-:W-:-:S07]  /*16c0*/  MOV R8, R24 ;  /* 0x0000001800087202 */ /* 0x000fce0000000f00 */
.L_x_5568:
        /* <DEDUP_REMOVED lines=8> */
[----:B------:R-:W-:Y:S01]  /*1750*/  @P4 IMAD.WIDE.U32 R20, R15, R6, RZ ;  /* 0x000000060f144225 */ /* 0x000fe200078e00ff */
[----:B------:R-:W-:-:S03]  /*1760*/  IADD3 R17, R17, R4, RZ ;  /* 0x0000000411117210 */ /* 0x000fc60007ffe0ff */
[----:B--2---:R-:W-:Y:S01]  /*1770*/  IMAD R4, R5, R2, RZ ;  /* 0x0000000205047224 */ /* 0x004fe200078e02ff */
[----:B------:R-:W-:Y:S01]  /*1780*/  @P4 MOV R8, R20 ;  /* 0x0000001400084202 */ /* 0x000fe20000000f00 */
[----:B------:R-:W-:-:S04]  /*1790*/  IMAD.WIDE.U32 R16, R0, R2, R16 ;  /* 0x0000000200107225 */ /* 0x000fc800078e0010 */
[----:B------:R-:W-:Y:S01]  /*17a0*/  IMAD R3, R0, R3, R4 ;  /* 0x0000000300037224 */ /* 0x000fe200078e0204 */
[----:B------:R-:W-:Y:S01]  /*17b0*/  MOV R4, R16 ;  /* 0x0000001000047202 */ /* 0x000fe20000000f00 */
[----:B------:R-:W-:Y:S01]  /*17c0*/  @P4 IMAD R25, R15, R7, R21 ;  /* 0x000000070f194224 */ /* 0x000fe200078e0215 */
[----:B------:R-:W-:Y:S02]  /*17d0*/  MOV R21, R42 ;  /* 0x0000002a00157202 */ /* 0x000fe40000000f00 */
        /* <DEDUP_REMOVED lines=15> */
.L_x_5567:
[----:B-----5:R1:W5:Y:S01]  /*18d0*/  @P5 LDG.E R13, desc[UR6][R134.64] ;  /* 0x00000006860d5981 */ /* 0x020362000c1e1900 */
[----:B------:R-:W-:Y:S01]  /*18e0*/  ISETP.NE.AND P0, PT, R152, -0x1, PT ;  /* 0xffffffff9800780c */ /* 0x000fe20003f05270 */
[----:B------:R-:W2:Y:S01]  /*18f0*/  LDC.64 R2, c[0x0][0x240] ;  /* 0x00009000ff027b82 */ /* 0x000ea20000000a00 */
[----:B------:R-:W-:Y:S01]  /*1900*/  SHF.R.S32.HI R17, RZ, 0x1f, R48 ;  /* 0x0000001fff117819 */ /* 0x000fe20000011430 */
[----:B------:R-:W-:Y:S01]  /*1910*/  ULDC.64 UR10, c[0x0][0x268] ;  /* 0x00009a00000a7ab9 */ /* 0x000fe20000000a00 */
[----:B------:R-:W-:Y:S01]  /*1920*/  ULDC UR5, c[0x0][0x2d0] ;  /* 0x0000b40000057ab9 */ /* 0x000fe20000000800 */
[----:B------:R-:W-:Y:S01]  /*1930*/  IMAD.MOV.U32 R41, RZ, RZ, 0x10 ;  /* 0x00000010ff297424 */ /* 0x000fe200078e00ff */
[CC--:B------:R-:W-:Y:S01]  /*1940*/  LEA.HI R55, R17.reuse, R48.reuse, RZ, 0x3 ;  /* 0x0000003011377211 */ /* 0x0c0fe200078f18ff */
[----:B------:R-:W-:Y:S01]  /*1950*/  IMAD.MOV.U32 R39, RZ, RZ, 0x20 ;  /* 0x00000020ff277424 */ /* 0x000fe200078e00ff */
[----:B------:R-:W-:Y:S01]  /*1960*/  LEA.HI R124, R17, R48, RZ, 0x4 ;  /* 0x00000030117c7211 */ /* 0x000fe200078f20ff */
[----:B------:R-:W3:Y:S01]  /*1970*/  LDC R118, c[0x0][0x2e0] ;  /* 0x0000b800ff767b82 */ /* 0x000ee20000000800 */
[----:B------:R-:W-:Y:S01]  /*1980*/  SHF.R.S32.HI R128, RZ, 0x3, R55 ;  /* 0x00000003ff807819 */ /* 0x000fe20000011437 */
[----:B------:R-:W-:Y:S01]  /*1990*/  IMAD.SHL.U32 R148, R140, 0x10, RZ ;  /* 0x000000108c947824 */ /* 0x000fe200078e00ff */
[----:B------:R-:W-:-:S02]  /*19a0*/  LOP3.LUT R55, R55, 0xfffffff8, RZ, 0xc0, !PT ;  /* 0xfffffff837377812 */ /* 0x000fc400078ec0ff */
[----:B------:R-:W-:Y:S01]  /*19b0*/  LOP3.LUT R29, R124, 0xfffffff0, RZ, 0xc0, !PT ;  /* 0xfffffff07c1d7812 */ /* 0x000fe200078ec0ff */
[----:B------:R-:W-:Y:S01]  /*19c0*/  IMAD.SHL.U32 R125, R128, 0x40, RZ ;  /* 0x00000040807d7824 */ /* 0x000fe200078e00ff */
[-C--:B------:R-:W-:Y:S01]  /*19d0*/  LEA.HI R12, R17, R48.reuse, RZ, 0x6 ;  /* 0x00000030110c7211 */ /* 0x080fe200078f30ff */
[----:B------:R-:W4:Y:S01]  /*19e0*/  @!P0 LDC.64 R6, c[0x0][0x228] ;  /* 0x00008a00ff068b82 */ /* 0x000f220000000a00 */
[C---:B------:R-:W-:Y:S01]  /*19f0*/  IMAD.IADD R55, R48.reuse, 0x1, -R55 ;  /* 0x0000000130377824 */ /* 0x040fe200078e0a37 */
[--C-:B------:R-:W-:Y:S01]  /*1a00*/  SHF.R.S32.HI R129, RZ, 0x1f, R128.reuse ;  /* 0x0000001fff817819 */ /* 0x100fe20000011480 */
[----:B------:R-:W-:Y:S01]  /*1a10*/  IMAD.IADD R122, R48, 0x1, -R29 ;  /* 0x00000001307a7824 */ /* 0x000fe200078e0a1d */
[----:B------:R-:W-:Y:S01]  /*1a20*/  LOP3.LUT R125, R125, 0x1c0, RZ, 0xc0, !PT ;  /* 0x000001c07d7d7812 */ /* 0x000fe200078ec0ff */
[----:B------:R-:W-:Y:S01]  /*1a30*/  IMAD.SHL.U32 R102, R55, 0x8, RZ ;  /* 0x0000000837667824 */ /* 0x000fe200078e00ff */
[----:B------:R-:W-:Y:S01]  /*1a40*/  LEA.HI R50, R17, R48, RZ, 0x5 ;  /* 0x0000003011327211 */ /* 0x000fe200078f28ff */
[----:B------:R-:W-:Y:S01]  /*1a50*/  IMAD.WIDE R22, R23, 0x40, R128 ;  /* 0x0000004017167825 */ /* 0x000fe200078e0280 */
[----:B------:R-:W-:Y:S01]  /*1a60*/  SHF.R.S32.HI R123, RZ, 0x1f, R122 ;  /* 0x0000001fff7b7819 */ /* 0x000fe2000001147a */
[----:B------:R-:W1:Y:S01]  /*1a70*/  LDC.64 R138, c[0x0][0x250] ;  /* 0x00009400ff8a7b82 */ /* 0x000e620000000a00 */
[----:B------:R-:W-:Y:S01]  /*1a80*/  LOP3.LUT R10, R125, 0x38, R102, 0xf8, !PT ;  /* 0x000000387d0a7812 */ /* 0x000fe200078ef866 */
[----:B--2---:R-:W-:Y:S01]  /*1a90*/  @P0 IMAD.WIDE.U32 R26, R152, R2, RZ ;  /* 0x00000002981a0225 */ /* 0x004fe200078e00ff */
[----:B------:R-:W-:-:S02]  /*1aa0*/  SHF.R.U32.HI R125, RZ, 0x3, R125 ;  /* 0x00000003ff7d7819 */ /* 0x000fc4000001167d */
[----:B------:R-:W-:Y:S01]  /*1ab0*/  LEA.HI R123, R123, R122, RZ, 0x3 ;  /* 0x0000007a7b7b7211 */ /* 0x000fe200078f18ff */
[----:B------:R-:W-:Y:S01]  /*1ac0*/  @P0 IMAD R27, R152, R3, R27 ;  /* 0x00000003981b0224 */ /* 0x000fe200078e021b */
[----:B------:R-:W-:Y:S01]  /*1ad0*/  LOP3.LUT R125, R10, R125, RZ, 0x3c, !PT ;  /* 0x0000007d0a7d7212 */ /* 0x000fe200078e3cff */
[----:B------:R-:W-:Y:S01]  /*1ae0*/  @P0 IMAD.MOV.U32 R10, RZ, RZ, R26 ;  /* 0x000000ffff0a0224 */ /* 0x000fe200078e001a */
[----:B------:R-:W-:Y:S01]  /*1af0*/  SHF.R.S32.HI R103, RZ, 0x1f, R102 ;  /* 0x0000001fff677819 */ /* 0x000fe20000011466 */
[----:B------:R-:W-:Y:S01]  /*1b00*/  IMAD.SHL.U32 R116, R55, 0x4, RZ ;  /* 0x0000000437747824 */ /* 0x000fe200078e00ff */
[----:B------:R-:W-:Y:S01]  /*1b10*/  IADD3 R100, R102, 0x40, RZ ;  /* 0x0000004066647810 */ /* 0x000fe20007ffe0ff */
[----:B------:R-:W-:Y:S01]  /*1b20*/  IMAD R137, R129, R140, RZ ;  /* 0x0000008c81897224 */ /* 0x000fe200078e02ff */
[----:B---3--:R-:W-:Y:S01]  /*1b30*/  LEA.HI R118, R118, R118, RZ, 0x1 ;  /* 0x0000007676767211 */ /* 0x008fe200078f08ff */
[----:B----4-:R-:W-:Y:S01]  /*1b40*/  @!P0 IMAD.WIDE.U32 R28, R11, R6, RZ ;  /* 0x000000060b1c8225 */ /* 0x010fe200078e00ff */
[----:B------:R-:W-:-:S02]  /*1b50*/  SHF.L.U64.HI R147, R140, 0x4, R141 ;  /* 0x000000048c937819 */ /* 0x000fc4000001028d */
[----:B------:R-:W-:Y:S01]  /*1b60*/  SHF.R.S32.HI R121, RZ, 0x1, R118 ;  /* 0x00000001ff797819 */ /* 0x000fe20000011476 */
[----:B------:R-:W-:Y:S01]  /*1b70*/  @!P0 IMAD R14, R9, R6, RZ ;  /* 0x00000006090e8224 */ /* 0x000fe200078e02ff */
[----:B------:R-:W-:Y:S01]  /*1b80*/  @!P0 MOV R10, R28 ;  /* 0x0000001c000a8202 */ /* 0x000fe20000000f00 */
[----:B------:R-:W-:Y:S02]  /*1b90*/  IMAD.SHL.U32 R6, R12, 0x8, RZ ;  /* 0x000000080c067824 */ /* 0x000fe400078e00ff */
[----:B------:R-:W-:Y:S01]  /*1ba0*/  @!P0 IMAD R7, R11, R7, R14 ;  /* 0x000000070b078224 */ /* 0x000fe200078e020e */
[----:B------:R-:W-:Y:S01]  /*1bb0*/  IADD3 R26, P1, R102, R10, RZ ;  /* 0x0000000a661a7210 */ /* 0x000fe20007f3e0ff */
[----:B------:R-:W-:Y:S01]  /*1bc0*/  IMAD R117, R128, R121, R116 ;  /* 0x0000007980757224 */ /* 0x000fe200078e0274 */
[----:B------:R-:W-:Y:S01]  /*1bd0*/  LOP3.LUT R125, R125, 0xfffffe00, R6, 0xf8, !PT ;  /* 0xfffffe007d7d7812 */ /* 0x000fe200078ef806 */
[----:B------:R-:W-:Y:S01]  /*1be0*/  @!P0 IMAD.IADD R27, R29, 0x1, R7 ;  /* 0x000000011d1b8824 */ /* 0x000fe200078e0207 */
[----:B------:R-:W-:Y:S01]  /*1bf0*/  LOP3.LUT R7, R123, 0xfffffff8, RZ, 0xc0, !PT ;  /* 0xfffffff87b077812 */ /* 0x000fe200078ec0ff */
[----:B------:R-:W-:Y:S01]  /*1c00*/  IMAD R6, R23, R2, RZ ;  /* 0x0000000217067224 */ /* 0x000fe200078e02ff */
[C---:B------:R-:W-:Y:S01]  /*1c10*/  IADD3 R24, P0, R102.reuse, R8, RZ ;  /* 0x0000000866187210 */ /* 0x040fe20007f1e0ff */
[----:B------:R-:W-:Y:S01]  /*1c20*/  IMAD.X R27, R103, 0x1, R27, P1 ;  /* 0x00000001671b7824 */ /* 0x000fe200008e061b */
[----:B------:R-:W-:Y:S01]  /*1c30*/  ISETP.GE.AND P1, PT, R102, UR5, PT ;  /* 0x0000000566007c0c */ /* 0x000fe2000bf26270 */
[----:B------:R-:W-:Y:S01]  /*1c40*/  IMAD.IADD R122, R122, 0x1, -R7 ;  /* 0x000000017a7a7824 */ /* 0x000fe200078e0a07 */
[----:B------:R-:W-:Y:S01]  /*1c50*/  IADD3 R116, R116, R117, RZ ;  /* 0x0000007574747210 */ /* 0x000fe20007ffe0ff */
[----:B------:R-:W-:Y:S01]  /*1c60*/  IMAD R3, R22, R3, R6 ;  /* 0x0000000316037224 */ /* 0x000fe200078e0206 */
[----:B-1----:R-:W-:Y:S01]  /*1c70*/  SHF.L.U64.HI R149, R138, 0x4, R139 ;  /* 0x000000048a957819 */ /* 0x002fe2000001028b */
[----:B------:R-:W-:Y:S01]  /*1c80*/  IMAD R7, R5, UR10, RZ ;  /* 0x0000000a05077c24 */ /* 0x000fe2000f8e02ff */
[----:B------:R-:W-:Y:S01]  /*1c90*/  SHF.R.S32.HI R108, RZ, 0x1f, R117 ;  /* 0x0000001fff6c7819 */ /* 0x000fe20000011475 */
[----:B------:R-:W-:Y:S01]  /*1ca0*/  IMAD.X R25, R103, 0x1, R25, P0 ;  /* 0x0000000167197824 */ /* 0x000fe200000e0619 */
[----:B------:R-:W-:Y:S01]  /*1cb0*/  ISETP.GE.AND P0, PT, R100, UR5, PT ;  /* 0x0000000564007c0c */ /* 0x000fe2000bf06270 */
[----:B------:R-:W-:Y:S01]  /*1cc0*/  IMAD.WIDE.U32 R22, R22, R2, R26 ;  /* 0x0000000216167225 */ /* 0x000fe200078e001a */
[----:B------:R-:W-:-:S02]  /*1cd0*/  SHF.R.S32.HI R2, RZ, 0x1f, R130 ;  /* 0x0000001fff027819 */ /* 0x000fc40000011482 */
[----:B------:R-:W-:Y:S01]  /*1ce0*/  SEL R120, RZ, 0xffffffff, P0 ;  /* 0xffffffffff787807 */ /* 0x000fe20000000000 */
[----:B------:R-:W-:Y:S01]  /*1cf0*/  IMAD R20, R0, UR11, R7 ;  /* 0x0000000b00147c24 */ /* 0x000fe2000f8e0207 */
[----:B------:R-:W-:Y:S01]  /*1d00*/  IADD3 R106, P0, R128, R21, RZ ;  /* 0x00000015806a7210 */ /* 0x000fe20007f1e0ff */
[----:B------:R-:W-:Y:S01]  /*1d10*/  IMAD.WIDE.U32 R24, R0, UR10, R24 ;  /* 0x0000000a00187c25 */ /* 0x000fe2000f8e0018 */
[----:B------:R-:W-:Y:S01]  /*1d20*/  ULDC.64 UR10, c[0x0][0x258] ;  /* 0x00009600000a7ab9 */ /* 0x000fe20000000a00 */
[----:B------:R-:W-:Y:S02]  /*1d30*/  SEL R7, RZ, 0x1, P1 ;  /* 0x00000001ff077807 */ /* 0x000fe40000800000 */
[----:B------:R-:W-:Y:S01]  /*1d40*/  IMAD R133, R2, UR10, RZ ;  /* 0x0000000a02857c24 */ /* 0x000fe2000f8e02ff */
[----:B------:R-:W-:Y:S01]  /*1d50*/  SHF.R.S32.HI R2, RZ, 0x1f, R61 ;  /* 0x0000001fff027819 */ /* 0x000fe2000001143d */
[----:B------:R-:W-:Y:S01]  /*1d60*/  IMAD.X R19, R129, 0x1, R19, P0 ;  /* 0x0000000181137824 */ /* 0x000fe200000e0613 */
[----:B------:R-:W-:Y:S01]  /*1d70*/  IADD3 R126, P0, R102, R4, RZ ;  /* 0x00000004667e7210 */ /* 0x000fe20007f1e0ff */
[----:B------:R-:W-:Y:S01]  /*1d80*/  IMAD.IADD R21, R25, 0x1, R20 ;  /* 0x0000000119157824 */ /* 0x000fe200078e0214 */
[----:B------:R-:W-:Y:S01]  /*1d90*/  LEA.HI R59, R2, R61, RZ, 0x6 ;  /* 0x0000003d023b7211 */ /* 0x000fe200078f30ff */
[----:B------:R-:W-:Y:S01]  /*1da0*/  IMAD R19, R19, R138, RZ ;  /* 0x0000008a13137224 */ /* 0x000fe200078e02ff */
[----:B------:R-:W-:Y:S01]  /*1db0*/  MOV R20, R24 ;  /* 0x0000001800147202 */ /* 0x000fe20000000f00 */
[----:B------:R-:W-:Y:S01]  /*1dc0*/  IMAD.X R127, R103, 0x1, R15, P0 ;  /* 0x00000001677f7824 */ /* 0x000fe200000e060f */
[----:B------:R-:W-:Y:S01]  /*1dd0*/  SHF.R.S32.HI R59, RZ, 0x6, R59 ;  /* 0x00000006ff3b7819 */ /* 0x000fe2000001143b */
[----:B------:R-:W-:Y:S01]  /*1de0*/  IMAD.IADD R23, R23, 0x1, R3 ;  /* 0x0000000117177824 */ /* 0x000fe200078e0203 */
[----:B------:R-:W-:Y:S01]  /*1df0*/  LOP3.LUT R3, R50, 0xffffffe0, RZ, 0xc0, !PT ;  /* 0xffffffe032037812 */ /* 0x000fe200078ec0ff */
[----:B------:R-:W-:Y:S01]  /*1e00*/  IMAD.SHL.U32 R120, R120, 0x2, RZ ;  /* 0x0000000278787824 */ /* 0x000fe200078e00ff */
[----:B------:R-:W-:Y:S01]  /*1e10*/  VIMNMX R59, RZ, R59, !PT ;  /* 0x0000003bff3b7248 */ /* 0x000fe20007fe0100 */
[----:B------:R-:W-:Y:S01]  /*1e20*/  IMAD R133, R130, UR11, R133 ;  /* 0x0000000b82857c24 */ /* 0x000fe2000f8e0285 */
[----:B------:R-:W-:Y:S01]  /*1e30*/  SHF.R.S32.HI R50, RZ, 0x5, R50 ;  /* 0x00000005ff327819 */ /* 0x000fe20000011432 */
[----:B------:R-:W-:Y:S01]  /*1e40*/  IMAD R101, R106, R139, R19 ;  /* 0x0000008b6a657224 */ /* 0x000fe200078e0213 */
[----:B------:R-:W-:Y:S01]  /*1e50*/  ISETP.GT.AND P0, PT, R104, R59, PT ;  /* 0x0000003b6800720c */ /* 0x000fe20003f04270 */
[----:B------:R-:W-:Y:S01]  /*1e60*/  IMAD.WIDE.U32 R130, R130, UR10, R22 ;  /* 0x0000000a82827c25 */ /* 0x000fe2000f8e0016 */
[----:B------:R-:W-:-:S02]  /*1e70*/  LOP3.LUT R120, R120, 0x2, R7, 0xe2, !PT ;  /* 0x0000000278787812 */ /* 0x000fc400078ee207 */
[----:B------:R-:W-:Y:S01]  /*1e80*/  R2P PR, R122, 0x6 ;  /* 0x000000067a007804 */ /* 0x000fe20000000000 */
[----:B------:R-:W-:Y:S01]  /*1e90*/  IMAD.WIDE.U32 R106, R106, R138, R20 ;  /* 0x0000008a6a6a7225 */ /* 0x000fe200078e0014 */
[----:B------:R-:W-:-:S03]  /*1ea0*/  SHF.R.S32.HI R105, RZ, 0x1f, R116 ;  /* 0x0000001fff697819 */ /* 0x000fc60000011474 */
[C---:B------:R-:W-:Y:S01]  /*1eb0*/  IMAD R137, R128.reuse, R141, R137 ;  /* 0x0000008d80897224 */ /* 0x040fe200078e0289 */
[----:B------:R-:W-:Y:S01]  /*1ec0*/  SEL R41, R41, 0xfffffff0, !P1 ;  /* 0xfffffff029297807 */ /* 0x000fe20004800000 */
[----:B------:R-:W-:Y:S01]  /*1ed0*/  IMAD.WIDE.U32 R126, R128, R140, R126 ;  /* 0x0000008c807e7225 */ /* 0x000fe200078e007e */
[----:B------:R-:W-:-:S03]  /*1ee0*/  SEL R39, R39, 0xffffffe0, !P2 ;  /* 0xffffffe027277807 */ /* 0x000fc60005000000 */
[----:B------:R-:W-:Y:S02]  /*1ef0*/  IMAD.SHL.U32 R150, R138, 0x10, RZ ;  /* 0x000000108a967824 */ /* 0x000fe400078e00ff */
[----:B------:R-:W-:Y:S02]  /*1f00*/  IMAD.IADD R52, R48, 0x1, -R3 ;  /* 0x0000000130347824 */ /* 0x000fe400078e0a03 */
[----:B------:R-:W-:Y:S02]  /*1f10*/  IMAD.SHL.U32 R119, R121, 0x10, RZ ;  /* 0x0000001079777824 */ /* 0x000fe400078e00ff */
[----:B------:R-:W-:Y:S02]  /*1f20*/  IMAD.IADD R137, R127, 0x1, R137 ;  /* 0x000000017f897824 */ /* 0x000fe400078e0289 */
[----:B------:R-:W-:Y:S02]  /*1f30*/  IMAD.IADD R133, R131, 0x1, R133 ;  /* 0x0000000183857824 */ /* 0x000fe400078e0285 */
[----:B------:R-:W-:Y:S01]  /*1f40*/  IMAD.IADD R101, R107, 0x1, R101 ;  /* 0x000000016b657824 */ /* 0x000fe200078e0265 */
[----:B------:R-:W-:Y:S01]  /*1f50*/  @!P5 MOV R13, RZ ;  /* 0x000000ff000dd202 */ /* 0x000fe20000000f00 */
[----:B------:R-:W-:Y:S06]  /*1f60*/  @!P0 BRA `(.L_x_5569) ;  /* 0x0000006800688947 */ /* 0x000fec0003800000 */
[----:B------:R-:W1:Y:S01]  /*1f70*/  LDC.64 R2, c[0x0][0x338] ;  /* 0x0000ce00ff027b82 */ /* 0x000e620000000a00 */
[----:B------:R-:W-:Y:S01]  /*1f80*/  ULDC.64 UR12, c[0x0][0x330] ;  /* 0x0000cc00000c7ab9 */ /* 0x000fe20000000a00 */
[----:B------:R-:W-:Y:S01]  /*1f90*/  SHF.R.S32.HI R7, RZ, 0x1f, R42 ;  /* 0x0000001fff077819 */ /* 0x000fe2000001142a */
[C---:B------:R-:W-:Y:S01]  /*1fa0*/  IMAD R4, R9.reuse, UR12, RZ ;  /* 0x0000000c09047c24 */ /* 0x040fe2000f8e02ff */
[--C-:B------:R-:W-:Y:S01]  /*1fb0*/  SHF.R.S32.HI R8, RZ, 0x1f, R61.reuse ;  /* 0x0000001fff087819 */ /* 0x100fe2000001143d */
[----:B------:R-:W-:Y:S01]  /*1fc0*/  ULDC.64 UR10, c[0x0][0x328] ;  /* 0x0000ca00000a7ab9 */ /* 0x000fe20000000a00 */
[----:B------:R-:W-:Y:S01]  /*1fd0*/  IADD3 R6, P1, P0, R42, R128, -R61 ;  /* 0x000000802a067210 */ /* 0x000fe2000783e83d */
[----:B------:R-:W-:Y:S01]  /*1fe0*/  IMAD R10, R9, UR10, RZ ;  /* 0x0000000a090a7c24 */ /* 0x000fe2000f8e02ff */
[----:B------:R-:W-:Y:S01]  /*1ff0*/  ULDC.64 UR14, c[0x0][0x350] ;  /* 0x0000d400000e7ab9 */ /* 0x000fe20000000a00 */
[----:B------:R-:W-:Y:S01]  /*2000*/  IMAD.WIDE.U32 R14, R11, UR12, R102 ;  /* 0x0000000c0b0e7c25 */ /* 0x000fe2000f8e0066 */
[----:B------:R-:W-:Y:S01]  /*2010*/  IADD3.X R7, R7, R129, ~R8, P1, P0 ;  /* 0x0000008107077210 */ /* 0x000fe20000fe0c08 */
[----:B------:R-:W-:Y:S01]  /*2020*/  ULDC UR4, c[0x0][0x2e0] ;  /* 0x0000b80000047ab9 */ /* 0x000fe20000000800 */
[----:B------:R-:W-:Y:S01]  /*2030*/  LOP3.LUT R114, R120, 0xffff, RZ, 0xc0, !PT ;  /* 0x0000ffff78727812 */ /* 0x000fe200078ec0ff */
[C---:B------:R-:W-:Y:S01]  /*2040*/  IMAD R4, R11.reuse, UR13, R4 ;  /* 0x0000000d0b047c24 */ /* 0x040fe2000f8e0204 */
[----:B------:R-:W-:Y:S01]  /*2050*/  ULDC.64 UR12, c[0x0][0x348] ;  /* 0x0000d200000c7ab9 */ /* 0x000fe20000000a00 */
[----:B------:R-:W-:Y:S01]  /*2060*/  IMAD.WIDE.U32 R16, R11, UR10, R102 ;  /* 0x0000000a0b107c25 */ /* 0x000fe2000f8e0066 */
[----:B------:R-:W-:Y:S01]  /*2070*/  SHF.L.U32 R113, R121, 0x5, RZ ;  /* 0x0000000579717819 */ /* 0x000fe200000006ff */
[----:B------:R-:W-:Y:S01]  /*2080*/  ULDC.U8 UR25, c[0x0][0x3c3] ;  /* 0x0000f0c000197ab9 */ /* 0x000fe20000000000 */
[----:B------:R-:W-:Y:S01]  /*2090*/  LOP3.LUT R115, R114, 0x1, RZ, 0xc0, !PT ;  /* 0x0000000172737812 */ /* 0x000fe200078ec0ff */
[----:B------:R-:W-:Y:S01]  /*20a0*/  IMAD R10, R11, UR11, R10 ;  /* 0x0000000b0b0a7c24 */ /* 0x000fe2000f8e020a */
[----:B------:R-:W-:Y:S01]  /*20b0*/  ULDC.64 UR10, c[0x0][0x340] ;  /* 0x0000d000000a7ab9 */ /* 0x000fe20000000a00 */
[----:B------:R-:W-:Y:S01]  /*20c0*/  IMAD.IADD R15, R15, 0x1, R4 ;  /* 0x000000010f0f7824 */ /* 0x000fe200078e0204 */
[----:B------:R-:W-:Y:S01]  /*20d0*/  USHF.L.U32 UR20, UR10, 0x5, URZ ;  /* 0x000000050a147899 */ /* 0x000fe2000800063f */
[C---:B------:R-:W-:Y:S01]  /*20e0*/  IMAD R9, R7.reuse, UR10, RZ ;  /* 0x0000000a07097c24 */ /* 0x040fe2000f8e02ff */
[----:B------:R-:W-:Y:S01]  /*20f0*/  USHF.L.U64.HI UR21, UR10, 0x4, UR11 ;  /* 0x000000040a157899 */ /* 0x000fe2000801020b */
[-C--:B-1----:R-:W-:Y:S01]  /*2100*/  IMAD R4, R7, R2.reuse, RZ ;  /* 0x0000000207047224 */ /* 0x082fe200078e02ff */
[----:B------:R-:W-:Y:S01]  /*2110*/  USHF.L.U32 UR22, UR10, 0x4, URZ ;  /* 0x000000040a167899 */ /* 0x000fe2000800063f */
[----:B------:R-:W-:Y:S01]  /*2120*/  IMAD.IADD R17, R17, 0x1, R10 ;  /* 0x0000000111117824 */ /* 0x000fe200078e020a */
[----:B------:R-:W-:Y:S01]  /*2130*/  UIMAD.WIDE.U32 UR18, UR10, 0x60, URZ ;  /* 0x000000600a1278a5 */ /* 0x000fe2000f8e003f */
[----:B------:R-:W-:Y:S01]  /*2140*/  IMAD R9, R6, UR11, R9 ;  /* 0x0000000b06097c24 */ /* 0x000fe2000f8e0209 */
[----:B------:R-:W-:Y:S01]  /*2150*/  SHF.L.U64.HI R60, R2, 0x4, R3 ;  /* 0x00000004023c7819 */ /* 0x000fe20000010203 */
[----:B------:R-:W-:Y:S01]  /*2160*/  IMAD.WIDE.U32 R14, R6, UR10, R14 ;  /* 0x0000000a060e7c25 */ /* 0x000fe2000f8e000e */
[C---:B------:R-:W-:Y:S01]  /*2170*/  SHF.L.U64.HI R62, R2.reuse, 0x5, R3 ;  /* 0x00000005023e7819 */ /* 0x040fe20000010203 */
[----:B------:R-:W-:Y:S01]  /*2180*/  USHF.L.U64.HI UR21, UR22, 0x1, UR21 ;  /* 0x0000000116157899 */ /* 0x000fe20008010215 */
[----:B------:R-:W-:Y:S01]  /*2190*/  SHF.L.U32 R65, R2, 0x5, RZ ;  /* 0x0000000502417819 */ /* 0x000fe200000006ff */
[C---:B------:R-:W-:Y:S01]  /*21a0*/  IMAD R4, R6.reuse, R3, R4 ;  /* 0x0000000306047224 */ /* 0x040fe200078e0204 */
[----:B------:R-:W-:Y:S01]  /*21b0*/  SHF.R.S32.HI R99, RZ, 0x1f, R119 ;  /* 0x0000001fff637819 */ /* 0x000fe20000011477 */
[----:B------:R-:W-:Y:S01]  /*21c0*/  IMAD.WIDE.U32 R6, R6, R2, R16 ;  /* 0x0000000206067225 */ /* 0x000fe200078e0010 */
[----:B------:R-:W-:Y:S01]  /*21d0*/  LOP3.LUT R114, R114, 0x2, RZ, 0xc0, !PT ;  /* 0x0000000272727812 */ /* 0x000fe200078ec0ff */
[----:B------:R-:W-:Y:S01]  /*21e0*/  ULDC UR24, c[0x0][0x2e0] ;  /* 0x0000b80000187ab9 */ /* 0x000fe20000000800 */
[----:B------:R-:W-:Y:S01]  /*21f0*/  SHF.R.S32.HI R98, RZ, 0x1f, R113 ;  /* 0x0000001fff627819 */ /* 0x000fe20000011471 */
[----:B-----5:R-:W-:Y:S01]  /*2200*/  IMAD.IADD R42, R13, 0x1, R42 ;  /* 0x000000010d2a7824 */ /* 0x020fe200078e022a */
[----:B------:R-:W-:Y:S01]  /*2210*/  IADD3 R7, R7, R4, RZ ;  /* 0x0000000407077210 */ /* 0x000fe20007ffe0ff */
[----:B------:R-:W-:Y:S01]  /*2220*/  IMAD.IADD R15, R15, 0x1, R9 ;  /* 0x000000010f0f7824 */ /* 0x000fe200078e0209 */
[----:B------:R-:W-:Y:S01]  /*2230*/  ULDC UR23, c[0x0][0x2e0] ;  /* 0x0000b80000177ab9 */ /* 0x000fe20000000800 */
[C---:B------:R-:W-:Y:S01]  /*2240*/  IMAD R87, R5.reuse, UR14, RZ ;  /* 0x0000000e05577c24 */ /* 0x040fe2000f8e02ff */
[----:B------:R-:W-:Y:S01]  /*2250*/  ULDC.64 UR16, c[0x0][0x250] ;  /* 0x0000940000107ab9 */ /* 0x000fe20000000a00 */
[----:B------:R-:W-:Y:S01]  /*2260*/  IMAD R89, R5, UR12, RZ ;  /* 0x0000000c05597c24 */ /* 0x000fe2000f8e02ff */
[----:B------:R-:W-:Y:S01]  /*2270*/  USHF.L.U32 UR22, UR22, 0x1, URZ ;  /* 0x0000000116167899 */ /* 0x000fe2000800063f */
[----:B------:R-:W-:-:S02]  /*2280*/  IMAD R42, R121, R42, RZ ;  /* 0x0000002a792a7224 */ /* 0x000fc400078e02ff */
[C---:B------:R-:W-:Y:S02]  /*2290*/  IMAD R87, R0.reuse, UR15, R87 ;  /* 0x0000000f00577c24 */ /* 0x040fe4000f8e0257 */
[C---:B------:R-:W-:Y:S01]  /*22a0*/  IMAD.WIDE.U32 R4, R0.reuse, UR14, R14 ;  /* 0x0000000e00047c25 */ /* 0x040fe2000f8e000e */
[----:B------:R-:W-:Y:S01]  /*22b0*/  ULDC.64 UR14, c[0x0][0x320] ;  /* 0x0000c800000e7ab9 */ /* 0x000fe20000000a00 */
[----:B------:R-:W-:Y:S02]  /*22c0*/  SHF.R.S32.HI R43, RZ, 0x1f, R42 ;  /* 0x0000001fff2b7819 */ /* 0x000fe4000001142a */
[----:B------:R-:W-:Y:S01]  /*22d0*/  IMAD R89, R0, UR13, R89 ;  /* 0x0000000d00597c24 */ /* 0x000fe2000f8e0259 */
[-C--:B------:R-:W-:Y:S01]  /*22e0*/  IADD3 R92, P2, R116, R42.reuse, RZ ;  /* 0x0000002a745c7210 */ /* 0x080fe20007f5e0ff */
[----:B------:R-:W-:Y:S01]  /*22f0*/  IMAD.WIDE.U32 R6, R0, UR12, R6 ;  /* 0x0000000c00067c25 */ /* 0x000fe2000f8e0006 */
[----:B------:R-:W-:Y:S01]  /*2300*/  ULDC.64 UR12, c[0x0][0x318] ;  /* 0x0000c600000c7ab9 */ /* 0x000fe20000000a00 */
[----:B------:R-:W-:Y:S01]  /*2310*/  LEA R86, P1, R4, UR14, 0x1 ;  /* 0x0000000e04567c11 */ /* 0x000fe2000f8208ff */
[----:B------:R-:W-:Y:S01]  /*2320*/  UIMAD UR14, UR11, 0x60, URZ ;  /* 0x000000600b0e78a4 */ /* 0x000fe2000f8e023f */
[----:B------:R-:W-:Y:S01]  /*2330*/  IMAD.IADD R87, R5, 0x1, R87 ;  /* 0x0000000105577824 */ /* 0x000fe200078e0257 */
[----:B------:R-:W-:Y:S01]  /*2340*/  IADD3 R89, R7, R89, RZ ;  /* 0x0000005907597210 */ /* 0x000fe20007ffe0ff */
[----:B------:R-:W-:Y:S01]  /*2350*/  IMAD.X R93, R105, 0x1, R43, P2 ;  /* 0x00000001695d7824 */ /* 0x000fe200010e062b */
[----:B------:R-:W-:Y:S01]  /*2360*/  LEA R88, P0, R6, UR12, 0x1 ;  /* 0x0000000c06587c11 */ /* 0x000fe2000f8008ff */
[----:B------:R-:W-:Y:S01]  /*2370*/  IMAD.SHL.U32 R78, R139, 0x20, RZ ;  /* 0x000000208b4e7824 */ /* 0x000fe200078e00ff */
[----:B------:R-:W-:Y:S01]  /*2380*/  IADD3 R42, P4, R117, R42, RZ ;  /* 0x0000002a752a7210 */ /* 0x000fe20007f9e0ff */
[----:B------:R-:W-:Y:S01]  /*2390*/  IMAD.WIDE.U32 R8, R138, 0x20, RZ ;  /* 0x000000208a087825 */ /* 0x000fe200078e00ff */
[----:B------:R-:W-:Y:S01]  /*23a0*/  LEA.HI.X R87, R4, UR15, R87, 0x1, P1 ;  /* 0x0000000f04577c11 */ /* 0x000fe200088f0c57 */
[----:B------:R-:W-:Y:S01]  /*23b0*/  USHF.L.U64.HI UR15, UR10, 0x5, UR11 ;  /* 0x000000050a0f7899 */ /* 0x000fe2000801020b */
[----:B------:R-:W-:Y:S01]  /*23c0*/  LEA.HI.X R89, R6, UR13, R89, 0x1, P0 ;  /* 0x0000000d06597c11 */ /* 0x000fe200080f0c59 */
[----:B------:R-:W-:Y:S01]  /*23d0*/  ULDC.64 UR12, c[0x0][0x218] ;  /* 0x00008600000c7ab9 */ /* 0x000fe20000000a00 */
[----:B------:R-:W-:Y:S01]  /*23e0*/  IADD3.X R43, R108, R43, RZ, P4, !PT ;  /* 0x0000002b6c2b7210 */ /* 0x000fe200027fe4ff */
[----:B------:R-:W-:Y:S01]  /*23f0*/  ULDC.64 UR10, c[0x0][0x220] ;  /* 0x00008800000a7ab9 */ /* 0x000fe20000000a00 */
[----:B------:R-:W-:Y:S01]  /*2400*/  LEA R82, P1, R126, UR12, 0x1 ;  /* 0x0000000c7e527c11 */ /* 0x000fe2000f8208ff */
[----:B------:R-:W-:Y:S01]  /*2410*/  IMAD.IADD R78, R9, 0x1, R78 ;  /* 0x00000001094e7824 */ /* 0x000fe200078e024e */
[----:B------:R-:W-:Y:S01]  /*2420*/  LEA R84, P0, R106, UR10, 0x1 ;  /* 0x0000000a6a547c11 */ /* 0x000fe2000f8008ff */
[----:B------:R-:W-:Y:S01]  /*2430*/  IMAD.SHL.U32 R63, R2, 0x10, RZ ;  /* 0x00000010023f7824 */ /* 0x000fe200078e00ff */
[C---:B------:R-:W-:Y:S01]  /*2440*/  SHF.L.U64.HI R43, R42.reuse, 0x1, R43 ;  /* 0x000000012a2b7819 */ /* 0x040fe2000001022b */
[----:B------:R-:W-:Y:S01]  /*2450*/  IMAD.SHL.U32 R42, R42, 0x2, RZ ;  /* 0x000000022a2a7824 */ /* 0x000fe200078e00ff */
[----:B------:R-:W-:Y:S01]  /*2460*/  LEA.HI.X R81, R126, UR13, R137, 0x1, P1 ;  /* 0x0000000d7e517c11 */ /* 0x000fe200088f0c89 */
[----:B------:R-:W-:Y:S01]  /*2470*/  ULDC.64 UR12, c[0x0][0x360] ;  /* 0x0000d800000c7ab9 */ /* 0x000fe20000000a00 */
[----:B------:R-:W-:Y:S01]  /*2480*/  LEA.HI.X R85, R106, UR11, R101, 0x1, P0 ;  /* 0x0000000b6a557c11 */ /* 0x000fe200080f0c65 */
[----:B------:R-:W-:Y:S01]  /*2490*/  ULDC.64 UR10, c[0x0][0x358] ;  /* 0x0000d600000a7ab9 */ /* 0x000fe20000000a00 */
[----:B------:R-:W-:Y:S01]  /*24a0*/  IADD3 R10, P1, R42, UR12, RZ ;  /* 0x0000000c2a0a7c10 */ /* 0x000fe2000ff3e0ff */
[C---:B------:R-:W-:Y:S01]  /*24b0*/  VIADD R112, R119.reuse, 0x40 ;  /* 0x0000004077707836 */ /* 0x040fe20000000000 */
[C---:B------:R-:W-:Y:S01]  /*24c0*/  SHF.L.U64.HI R93, R92.reuse, 0x1, R93 ;  /* 0x000000015c5d7819 */ /* 0x040fe2000001025d */
[----:B------:R-:W-:Y:S01]  /*24d0*/  IMAD.SHL.U32 R92, R92, 0x2, RZ ;  /* 0x000000025c5c7824 */ /* 0x000fe200078e00ff */
[----:B------:R-:W-:Y:S01]  /*24e0*/  IADD3 R42, P0, R42, UR10, RZ ;  /* 0x0000000a2a2a7c10 */ /* 0x000fe2000ff1e0ff */
[----:B------:R-:W-:Y:S01]  /*24f0*/  IMAD.IADD R110, R119, 0x1, R112 ;  /* 0x00000001776e7824 */ /* 0x000fe200078e0270 */
[----:B------:R-:W-:Y:S01]  /*2500*/  IADD3.X R9, R43, UR13, RZ, P1, !PT ;  /* 0x0000000d2b097c10 */ /* 0x000fe20008ffe4ff */
[----:B------:R-:W-:Y:S01]  /*2510*/  IMAD R7, R139, 0x60, RZ ;  /* 0x000000608b077824 */ /* 0x000fe200078e02ff */
[----:B------:R-:W-:Y:S01]  /*2520*/  IADD3.X R43, R43, UR11, RZ, P0, !PT ;  /* 0x0000000b2b2b7c10 */ /* 0x000fe200087fe4ff */
[----:B------:R-:W-:Y:S01]  /*2530*/  IMAD.SHL.U32 R5, R141, 0x20, RZ ;  /* 0x000000208d057824 */ /* 0x000fe200078e00ff */
[----:B------:R-:W-:Y:S01]  /*2540*/  IADD3 R71, P0, R148, 0x40, RZ ;  /* 0x0000004094477810 */ /* 0x000fe20007f1e0ff */
[----:B------:R-:W-:Y:S01]  /*2550*/  IMAD.WIDE.U32 R138, R138, 0x60, RZ ;  /* 0x000000608a8a7825 */ /* 0x000fe200078e00ff */
[C---:B------:R-:W-:Y:S01]  /*2560*/  IADD3 R90, P4, R92.reuse, UR12, RZ ;  /* 0x0000000c5c5a7c10 */ /* 0x040fe2000ff9e0ff */
[----:B------:R-:W-:Y:S01]  /*2570*/  USHF.L.U64.HI UR26, UR20, 0x1, UR15 ;  /* 0x00000001141a7899 */ /* 0x000fe2000801020f */
[----:B------:R-:W-:Y:S01]  /*2580*/  IADD3 R92, P2, R92, UR10, RZ ;  /* 0x0000000a5c5c7c10 */ /* 0x000fe2000ff5e0ff */
[----:B------:R-:W-:Y:S01]  /*2590*/  IMAD.X R70, RZ, RZ, R147, P0 ;  /* 0x000000ffff467224 */ /* 0x000fe200000e0693 */
[----:B------:R-:W-:Y:S01]  /*25a0*/  IADD3 R66, P1, R63, 0x40, RZ ;  /* 0x000000403f427810 */ /* 0x000fe20007f3e0ff */
[----:B------:R-:W-:Y:S01]  /*25b0*/  IMAD R111, R121, 0x30, RZ ;  /* 0x00000030796f7824 */ /* 0x000fe200078e02ff */
[----:B------:R-:W-:Y:S01]  /*25c0*/  IADD3.X R91, R93, UR13, RZ, P4, !PT ;  /* 0x0000000d5d5b7c10 */ /* 0x000fe2000a7fe4ff */
[----:B------:R-:W-:Y:S01]  /*25d0*/  IMAD.IADD R109, R119, 0x1, R110 ;  /* 0x00000001776d7824 */ /* 0x000fe200078e026e */
[----:B------:R-:W-:Y:S01]  /*25e0*/  IADD3.X R93, R93, UR11, RZ, P2, !PT ;  /* 0x0000000b5d5d7c10 */ /* 0x000fe200097fe4ff */
[----:B------:R-:W-:Y:S01]  /*25f0*/  IMAD.WIDE.U32 R140, R140, 0x20, RZ ;  /* 0x000000208c8c7825 */ /* 0x000fe200078e00ff */
[----:B------:R-:W-:Y:S01]  /*2600*/  IADD3 R73, P0, R148, R71, RZ ;  /* 0x0000004794497210 */ /* 0x000fe20007f1e0ff */
[----:B------:R-:W-:Y:S01]  /*2610*/  UIADD3 UR28, UR19, UR14, URZ ;  /* 0x0000000e131c7290 */ /* 0x000fe2000fffe03f */
[-C--:B------:R-:W-:Y:S01]  /*2620*/  IADD3 R68, P2, R66, R63.reuse, RZ ;  /* 0x0000003f42447210 */ /* 0x080fe20007f5e0ff */
[----:B------:R-:W-:Y:S01]  /*2630*/  IMAD.SHL.U32 R79, R8, 0x2, RZ ;  /* 0x00000002084f7824 */ /* 0x000fe200078e00ff */
[----:B------:R-:W-:Y:S01]  /*2640*/  IADD3.X R67, RZ, R60, RZ, P1, !PT ;  /* 0x0000003cff437210 */ /* 0x000fe20000ffe4ff */
[----:B------:R-:W-:Y:S01]  /*2650*/  IMAD.X R72, R147, 0x1, R70, P0 ;  /* 0x0000000193487824 */ /* 0x000fe200000e0646 */
[----:B------:R-:W-:Y:S01]  /*2660*/  IADD3 R75, P1, R68, R63, RZ ;  /* 0x0000003f444b7210 */ /* 0x000fe20007f3e0ff */
[----:B------:R-:W-:Y:S01]  /*2670*/  VIADD R58, R128, 0x10 ;  /* 0x00000010803a7836 */ /* 0x000fe20000000000 */
[----:B------:R-:W-:Y:S01]  /*2680*/  IADD3 R77, P0, R148, R73, RZ ;  /* 0x00000049944d7210 */ /* 0x000fe20007f1e0ff */
[----:B------:R-:W-:Y:S01]  /*2690*/  IMAD.X R69, R67, 0x1, R60, P2 ;  /* 0x0000000143457824 */ /* 0x000fe200010e063c */
[----:B------:R-:W-:Y:S01]  /*26a0*/  SHF.L.U64.HI R78, R8, 0x1, R78 ;  /* 0x00000001084e7819 */ /* 0x000fe2000001024e */
[C---:B------:R-:W-:Y:S01]  /*26b0*/  VIADD R57, R128.reuse, 0x20 ;  /* 0x0000002080397836 */ /* 0x040fe20000000000 */
[----:B------:R-:W-:Y:S01]  /*26c0*/  IADD3 R80, R139, R7, RZ ;  /* 0x000000078b507210 */ /* 0x000fe20007ffe0ff */
[----:B------:R-:W-:Y:S01]  /*26d0*/  VIADD R56, R128, 0x30 ;  /* 0x0000003080387836 */ /* 0x000fe20000000000 */
[----:B------:R-:W-:Y:S01]  /*26e0*/  SHF.R.S32.HI R97, RZ, 0x1f, R112 ;  /* 0x0000001fff617819 */ /* 0x000fe20000011470 */
[----:B------:R-:W-:Y:S01]  /*26f0*/  IMAD.MOV.U32 R11, RZ, RZ, R104 ;  /* 0x000000ffff0b7224 */ /* 0x000fe200078e0068 */
[----:B------:R-:W-:Y:S01]  /*2700*/  SHF.R.S32.HI R96, RZ, 0x1f, R111 ;  /* 0x0000001fff607819 */ /* 0x000fe2000001146f */
[----:B------:R-:W-:Y:S01]  /*2710*/  IMAD.IADD R64, R141, 0x1, R5 ;  /* 0x000000018d407824 */ /* 0x000fe200078e0205 */
[----:B------:R-:W-:Y:S01]  /*2720*/  SHF.R.S32.HI R95, RZ, 0x1f, R110 ;  /* 0x0000001fff5f7819 */ /* 0x000fe2000001146e */
[----:B------:R-:W-:Y:S01]  /*2730*/  IMAD.X R74, R69, 0x1, R60, P1 ;  /* 0x00000001454a7824 */ /* 0x000fe200008e063c */
[----:B------:R-:W-:Y:S01]  /*2740*/  IADD3.X R76, R147, R72, RZ, P0, !PT ;  /* 0x00000048934c7210 */ /* 0x000fe200007fe4ff */
[----:B------:R-:W-:Y:S01]  /*2750*/  ULDC.64 UR10, c[0x0][0x248] ;  /* 0x00009200000a7ab9 */ /* 0x000fe20000000a00 */
[----:B------:R-:W-:Y:S01]  /*2760*/  SHF.R.S32.HI R94, RZ, 0x1f, R109 ;  /* 0x0000001fff5e7819 */ /* 0x000fe2000001146d */
[----:B------:R-:W-:Y:S01]  /*2770*/  USHF.L.U32 UR20, UR20, 0x1, URZ ;  /* 0x0000000114147899 */ /* 0x000fe2000800063f */
[----:B------:R-:W-:Y:S01]  /*2780*/  ULDC.64 UR12, c[0x0][0x230] ;  /* 0x00008c00000c7ab9 */ /* 0x000fe20000000a00 */
[----:B------:R-:W-:-:S10]  /*2790*/  ULDC.64 UR14, c[0x0][0x238] ;  /* 0x00008e00000e7ab9 */ /* 0x000fd40000000a00 */
.L_x_5638:
[----:B------:R-:W-:Y:S01]  /*27a0*/  IMAD.SHL.U32 R13, R11, 0x40, RZ ;  /* 0x000000400b0d7824 */ /* 0x000fe200078e00ff */
[----:B------:R-:W1:Y:S01]  /*27b0*/  LDC R0, c[0x0][0x340] ;  /* 0x0000d000ff007b82 */ /* 0x000e620000000800 */
[----:B------:R-:W-:Y:S02]  /*27c0*/  BSSY B0, `(.L_x_5570) ;  /* 0x0000011000007945 */ /* 0x000fe40003800000 */
[----:B------:R-:W-:Y:S04]  /*27d0*/  VIADD R12, R13, 0xffffffc0 ;  /* 0xffffffc00d0c7836 */ /* 0x000fe80000000000 */
[--C-:B------:R-:W-:Y:S02]  /*27e0*/  IMAD.IADD R15, R53, 0x1, -R12.reuse ;  /* 0x00000001350f7824 */ /* 0x100fe400078e0a0c */
[----:B------:R-:W-:Y:S03]  /*27f0*/  IMAD.IADD R3, R61, 0x1, -R12 ;  /* 0x000000013d037824 */ /* 0x000fe600078e0a0c */
[-C--:B------:R-:W-:Y:S02]  /*2800*/  ISETP.GE.AND P6, PT, R128, R15.reuse, PT ;  /* 0x0000000f8000720c */ /* 0x080fe40003fc6270 */
[----:B------:R-:W-:Y:S02]  /*2810*/  ISETP.GE.AND P4, PT, R58, R15, PT ;  /* 0x0000000f3a00720c */ /* 0x000fe40003f86270 */
[----:B------:R-:W-:Y:S02]  /*2820*/  ISETP.GE.AND P6, PT, R128, R3, !P6 ;  /* 0x000000038000720c */ /* 0x000fe400077c6270 */
[C---:B------:R-:W-:Y:S02]  /*2830*/  ISETP.GE.AND P2, PT, R57.reuse, R15, PT ;  /* 0x0000000f3900720c */ /* 0x040fe40003f46270 */
[-C--:B------:R-:W-:Y:S02]  /*2840*/  ISETP.GE.AND P4, PT, R58, R3.reuse, !P4 ;  /* 0x000000033a00720c */ /* 0x080fe40006786270 */
[----:B------:R-:W-:Y:S07]  /*2850*/  ISETP.GE.AND P2, PT, R57, R3, !P2 ;  /* 0x000000033900720c */ /* 0x000fee0005746270 */
[----:B--234-:R-:W-:Y:S05]  /*2860*/  @!P6 BRA `(.L_x_5571) ;  /* 0x000000000018e947 */ /* 0x01cfea0003800000 */
[----:B------:R-:W-:Y:S02]  /*2870*/  ISETP.NE.AND P1, PT, R115, RZ, PT ;  /* 0x000000ff7300720c */ /* 0x000fe40003f25270 */
[----:B------:R-:W-:Y:S11]  /*2880*/  ISETP.NE.AND P0, PT, R114, RZ, PT ;  /* 0x000000ff7200720c */ /* 0x000ff60003f05270 */
[----:B------:R-:W2:Y:S04]  /*2890*/  @P1 LDG.E.128 R16, desc[UR6][R86.64] ;  /* 0x0000000656101981 */ /* 0x000ea8000c1e1d00 */
[----:B--2---:R2:W-:Y:S04]  /*28a0*/  @P1 STG.E.128 desc[UR6][R84.64], R16 ;  /* 0x0000001054001986 */ /* 0x0045e8000c101d06 */
[----:B------:R-:W3:Y:S04]  /*28b0*/  @P0 LDG.E.128 R4, desc[UR6][R86.64+0x80] ;  /* 0x0000800656040981 */ /* 0x000ee8000c1e1d00 */
[----:B---3--:R2:W-:Y:S02]  /*28c0*/  @P0 STG.E.128 desc[UR6][R84.64+0x80], R4 ;  /* 0x0000800454000986 */ /* 0x0085e4000c101d06 */
.L_x_5571:
[----:B------:R-:W-:Y:S05]  /*28d0*/  BSYNC B0 ;  /* 0x0000000000007941 */ /* 0x000fea0003800000 */
.L_x_5570:
[----:B------:R-:W-:Y:S04]  /*28e0*/  BSSY B0, `(.L_x_5572) ;  /* 0x000000c000007945 */ /* 0x000fe80003800000 */
[----:B------:R-:W-:Y:S05]  /*28f0*/  @!P4 BRA `(.L_x_5573) ;  /* 0x000000000028c947 */ /* 0x000fea0003800000 */
[----:B------:R-:W-:Y:S02]  /*2900*/  ISETP.NE.AND P1, PT, R115, RZ, PT ;  /* 0x000000ff7300720c */ /* 0x000fe40003f25270 */
[----:B------:R-:W-:Y:S02]  /*2910*/  IADD3 R22, P0, R86, UR22, RZ ;  /* 0x0000001656167c10 */ /* 0x000fe4000ff1e0ff */
[----:B------:R-:W-:Y:S02]  /*2920*/  LEA R20, P5, R150, R84, 0x1 ;  /* 0x0000005496147211 */ /* 0x000fe400078a08ff */
[----:B------:R-:W-:Y:S02]  /*2930*/  IADD3.X R23, R87, UR21, RZ, P0, !PT ;  /* 0x0000001557177c10 */ /* 0x000fe400087fe4ff */
[----:B------:R-:W-:Y:S02]  /*2940*/  ISETP.NE.AND P0, PT, R114, RZ, PT ;  /* 0x000000ff7200720c */ /* 0x000fe40003f05270 */
[----:B------:R-:W-:Y:S03]  /*2950*/  LEA.HI.X R21, R150, R85, R149, 0x1, P5 ;  /* 0x0000005596157211 */ /* 0x000fe600028f0c95 */
[----:B--2---:R-:W2:Y:S04]  /*2960*/  @P1 LDG.E.128 R16, desc[UR6][R22.64] ;  /* 0x0000000616101981 */ /* 0x004ea8000c1e1d00 */
[----:B--2---:R3:W-:Y:S04]  /*2970*/  @P1 STG.E.128 desc[UR6][R20.64], R16 ;  /* 0x0000001014001986 */ /* 0x0047e8000c101d06 */
[----:B------:R-:W2:Y:S04]  /*2980*/  @P0 LDG.E.128 R4, desc[UR6][R22.64+0x80] ;  /* 0x0000800616040981 */ /* 0x000ea8000c1e1d00 */
[----:B--2---:R3:W-:Y:S02]  /*2990*/  @P0 STG.E.128 desc[UR6][R20.64+0x80], R4 ;  /* 0x0000800414000986 */ /* 0x0047e4000c101d06 */
.L_x_5573:
[----:B------:R-:W-:Y:S05]  /*29a0*/  BSYNC B0 ;  /* 0x0000000000007941 */ /* 0x000fea0003800000 */
.L_x_5572:
[----:B------:R-:W-:Y:S04]  /*29b0*/  BSSY B0, `(.L_x_5574) ;  /* 0x000000c000007945 */ /* 0x000fe80003800000 */
[----:B------:R-:W-:Y:S05]  /*29c0*/  @!P2 BRA `(.L_x_5575) ;  /* 0x000000000028a947 */ /* 0x000fea0003800000 */
[----:B------:R-:W-:Y:S02]  /*29d0*/  ISETP.NE.AND P1, PT, R115, RZ, PT ;  /* 0x000000ff7300720c */ /* 0x000fe40003f25270 */
[----:B------:R-:W-:Y:S02]  /*29e0*/  IADD3 R22, P0, R86, UR20, RZ ;  /* 0x0000001456167c10 */ /* 0x000fe4000ff1e0ff */
[----:B---3--:R-:W-:Y:S02]  /*29f0*/  IADD3 R20, P5, R84, R79, RZ ;  /* 0x0000004f54147210 */ /* 0x008fe40007fbe0ff */
[----:B------:R-:W-:Y:S02]  /*2a00*/  IADD3.X R23, R87, UR26, RZ, P0, !PT ;  /* 0x0000001a57177c10 */ /* 0x000fe400087fe4ff */
[----:B------:R-:W-:Y:S01]  /*2a10*/  ISETP.NE.AND P0, PT, R114, RZ, PT ;  /* 0x000000ff7200720c */ /* 0x000fe20003f05270 */
[----:B------:R-:W-:Y:S04]  /*2a20*/  IMAD.X R21, R85, 0x1, R78, P5 ;  /* 0x0000000155157824 */ /* 0x000fe800028e064e */
[----:B--2---:R-:W2:Y:S04]  /*2a30*/  @P1 LDG.E.128 R16, desc[UR6][R22.64] ;  /* 0x0000000616101981 */ /* 0x004ea8000c1e1d00 */
[----:B--2---:R4:W-:Y:S04]  /*2a40*/  @P1 STG.E.128 desc[UR6][R20.64], R16 ;  /* 0x0000001014001986 */ /* 0x0049e8000c101d06 */
[----:B------:R-:W2:Y:S04]  /*2a50*/  @P0 LDG.E.128 R4, desc[UR6][R22.64+0x80] ;  /* 0x0000800616040981 */ /* 0x000ea8000c1e1d00 */
[----:B--2---:R4:W-:Y:S02]  /*2a60*/  @P0 STG.E.128 desc[UR6][R20.64+0x80], R4 ;  /* 0x0000800414000986 */ /* 0x0049e4000c101d06 */
.L_x_5575:
[----:B------:R-:W-:Y:S05]  /*2a70*/  BSYNC B0 ;  /* 0x0000000000007941 */ /* 0x000fea0003800000 */
.L_x_5574:
[C---:B------:R-:W-:Y:S01]  /*2a80*/  ISETP.GE.AND P1, PT, R56.reuse, R15, PT ;  /* 0x0000000f3800720c */ /* 0x040fe20003f26270 */
[----:B------:R-:W-:Y:S03]  /*2a90*/  BSSY B0, `(.L_x_5576) ;  /* 0x000000f000007945 */ /* 0x000fe60003800000 */
[----:B------:R-:W-:Y:S01]  /*2aa0*/  ISETP.GE.AND P1, PT, R56, R3, !P1 ;  /* 0x000000033800720c */ /* 0x000fe20004f26270 */
[----:B-1----:R-:W-:Y:S11]  /*2ab0*/  IMAD.U32 R3, R0, -0x40, RZ ;  /* 0xffffffc000037824 */ /* 0x002ff600078e00ff */
[----:B------:R-:W-:Y:S01]  /*2ac0*/  @!UPT UIADD3 URZ, URZ, URZ, URZ ;  /* 0x0000003f3f3ff290 */ /* 0x000fe2000fffe03f */
[----:B------:R-:W-:Y:S05]  /*2ad0*/  @!P1 BRA `(.L_x_5577) ;  /* 0x0000000000289947 */ /* 0x000fea0003800000 */
[----:B------:R-:W-:Y:S02]  /*2ae0*/  ISETP.NE.AND P5, PT, R115, RZ, PT ;  /* 0x000000ff7300720c */ /* 0x000fe40003fa5270 */
[----:B---34-:R-:W-:Y:S04]  /*2af0*/  IADD3 R20, P0, R86, UR18, RZ ;  /* 0x0000001256147c10 */ /* 0x018fe8000ff1e0ff */
[----:B------:R-:W-:Y:S02]  /*2b00*/  IADD3.X R21, R87, UR28, RZ, P0, !PT ;  /* 0x0000001c57157c10 */ /* 0x000fe400087fe4ff */
[----:B------:R-:W-:Y:S05]  /*2b10*/  IADD3 R14, P0, R84, R138, RZ ;  /* 0x0000008a540e7210 */ /* 0x000fea0007f1e0ff */
[----:B--2---:R-:W2:Y:S01]  /*2b20*/  @P5 LDG.E.128 R16, desc[UR6][R20.64] ;  /* 0x0000000614105981 */ /* 0x004ea2000c1e1d00 */
[----:B------:R-:W-:Y:S01]  /*2b30*/  IMAD.X R15, R85, 0x1, R80, P0 ;  /* 0x00000001550f7824 */ /* 0x000fe200000e0650 */
[----:B------:R-:W-:Y:S04]  /*2b40*/  ISETP.NE.AND P0, PT, R114, RZ, PT ;  /* 0x000000ff7200720c */ /* 0x000fe80003f05270 */
[----:B--2---:R1:W-:Y:S09]  /*2b50*/  @P5 STG.E.128 desc[UR6][R14.64], R16 ;  /* 0x000000100e005986 */ /* 0x0043f2000c101d06 */
[----:B------:R-:W2:Y:S04]  /*2b60*/  @P0 LDG.E.128 R4, desc[UR6][R20.64+0x80] ;  /* 0x0000800614040981 */ /* 0x000ea8000c1e1d00 */
[----:B--2---:R1:W-:Y:S02]  /*2b70*/  @P0 STG.E.128 desc[UR6][R14.64+0x80], R4 ;  /* 0x000080040e000986 */ /* 0x0043e4000c101d06 */
.L_x_5577:
[----:B------:R-:W-:Y:S05]  /*2b80*/  BSYNC B0 ;  /* 0x0000000000007941 */ /* 0x000fea0003800000 */
.L_x_5576:
[----:B------:R-:W-:Y:S02]  /*2b90*/  ISETP.NE.AND P5, PT, RZ, UR4, PT ;  /* 0x00000004ff007c0c */ /* 0x000fe4000bfa5270 */
[C---:B------:R-:W-:Y:S04]  /*2ba0*/  LEA R86, P0, R3.reuse, R86, 0x1 ;  /* 0x0000005603567211 */ /* 0x040fe800078008ff */
[----:B------:R-:W-:Y:S07]  /*2bb0*/  LEA.HI.X.SX32 R87, R3, R87, 0x1, P0 ;  /* 0x0000005703577211 */ /* 0x000fee00000f0eff */
[----:B------:R-:W-:Y:S05]  /*2bc0*/  @!P5 BRA `(.L_x_5578) ;  /* 0x0000005000c8d947 */ /* 0x000fea0003800000 */
[----:B------:R-:W-:Y:S11]  /*2bd0*/  ISETP.NE.AND P0, PT, RZ, UR25, PT ;  /* 0x00000019ff007c0c */ /* 0x000ff6000bf05270 */
[----:B------:R-:W-:Y:S02]  /*2be0*/  @!UPT UIADD3 URZ, URZ, URZ, URZ ;  /* 0x0000003f3f3ff290 */ /* 0x000fe4000fffe03f */
[----:B------:R-:W-:Y:S05]  /*2bf0*/  @!P0 BRA `(.L_x_5579) ;  /* 0x0000001c00b08947 */ /* 0x000fea0003800000 */
[----:B------:R-:W-:Y:S04]  /*2c00*/  BSSY B1, `(.L_x_5580) ;  /* 0x000006f000017945 */ /* 0x000fe80003800000 */
[----:B------:R-:W-:Y:S05]  /*2c10*/  @!P6 BRA `(.L_x_5581) ;  /* 0x0000000400b4e947 */ /* 0x000fea0003800000 */
[----:B------:R-:W5:Y:S01]  /*2c20*/  LDC R3, c[0x0][0x2d0] ;  /* 0x0000b400ff037b82 */ /* 0x000f620000000800 */
[----:B------:R-:W-:Y:S01]  /*2c30*/  BSSY B0, `(.L_x_5582) ;  /* 0x0000037000007945 */ /* 0x000fe20003800000 */
[-C--:B-----5:R-:W-:Y:S02]  /*2c40*/  ISETP.GE.AND P0, PT, R102, R3.reuse, PT ;  /* 0x000000036600720c */ /* 0x0a0fe40003f06270 */
[----:B------:R-:W-:Y:S11]  /*2c50*/  ISETP.GE.AND P5, PT, R100, R3, PT ;  /* 0x000000036400720c */ /* 0x000ff60003fa6270 */
[----:B------:R-:W-:Y:S05]  /*2c60*/  @P0 BRA `(.L_x_5583) ;  /* 0x0000000000cc0947 */ /* 0x000fea0003800000 */
[----:B------:R-:W-:Y:S01]  /*2c70*/  ISETP.GE.AND P0, PT, R102, UR4, PT ;  /* 0x0000000466007c0c */ /* 0x000fe2000bf06270 */
[----:B-1234-:R-:W2:Y:S01]  /*2c80*/  LDG.E.128 R16, desc[UR6][R88.64] ;  /* 0x0000000658107981 */ /* 0x01eea2000c1e1d00 */
[----:B------:R-:W-:Y:S11]  /*2c90*/  MOV R83, R81 ;  /* 0x0000005100537202 */ /* 0x000ff60000000f00 */
[----:B------:R-:W-:Y:S01]  /*2ca0*/  @!P0 MOV R8, R10 ;  /* 0x0000000a00088202 */ /* 0x000fe20000000f00 */
[----:B------:R-:W3:Y:S06]  /*2cb0*/  @!P0 LDG.E.64 R24, desc[UR6][R42.64] ;  /* 0x000000062a188981 */ /* 0x000eec000c1e1b00 */
[----:B------:R1:W4:Y:S01]  /*2cc0*/  @!P0 LDG.E.64 R6, desc[UR6][R8.64] ;  /* 0x0000000608068981 */ /* 0x000322000c1e1b00 */
[----:B---3--:R-:W-:Y:S01]  /*2cd0*/  @!P0 HADD2.F32 R22, -RZ, R24.H0_H0 ;  /* 0x20000018ff168230 */ /* 0x008fe20000004100 */
[----:B--2---:R-:W-:Y:S01]  /*2ce0*/  @!P0 MOV R5, R16 ;  /* 0x0000001000058202 */ /* 0x004fe20000000f00 */
[--C-:B------:R-:W-:Y:S01]  /*2cf0*/  @!P0 HADD2.F32 R23, -RZ, R25.reuse.H0_H0 ;  /* 0x20000019ff178230 */ /* 0x100fe20000004100 */
[----:B-1----:R-:W-:Y:S01]  /*2d00*/  @!P0 MOV R8, R18 ;  /* 0x0000001200088202 */ /* 0x002fe20000000f00 */
[----:B------:R-:W-:Y:S02]  /*2d10*/  @!P0 HADD2.F32 R27, -RZ, R25.H1_H1 ;  /* 0x30000019ff1b8230 */ /* 0x000fe40000004100 */
[--C-:B------:R-:W-:Y:S02]  /*2d20*/  @!P0 HADD2.F32 R21, -RZ, R5.reuse.H1_H1 ;  /* 0x30000005ff158230 */ /* 0x100fe40000004100 */
[--C-:B----4-:R-:W-:Y:S02]  /*2d30*/  @!P0 HADD2.F32 R20, -RZ, R6.reuse.H0_H0 ;  /* 0x20000006ff148230 */ /* 0x110fe40000004100 */
[----:B------:R-:W-:Y:S02]  /*2d40*/  @!P0 HADD2.F32 R15, -RZ, R5.H0_H0 ;  /* 0x20000005ff0f8230 */ /* 0x000fe40000004100 */
[----:B------:R-:W-:Y:S01]  /*2d50*/  @!P0 HADD2.F32 R14, -RZ, R6.H1_H1 ;  /* 0x30000006ff0e8230 */ /* 0x000fe20000004100 */
[----:B------:R-:W-:Y:S01]  /*2d60*/  @!P0 MOV R6, R19 ;  /* 0x0000001300068202 */ /* 0x000fe20000000f00 */
[-C--:B------:R-:W-:Y:S01]  /*2d70*/  @!P0 FMUL.FTZ R29, R21, R20.reuse ;  /* 0x00000014151d8220 */ /* 0x080fe20000410000 */
[C---:B------:R-:W-:Y:S01]  /*2d80*/  @!P0 FMUL.FTZ R0, R15.reuse, R20 ;  /* 0x000000140f008220 */ /* 0x040fe20000410000 */
[----:B------:R-:W-:Y:S01]  /*2d90*/  @!P0 MOV R20, R17 ;  /* 0x0000001100148202 */ /* 0x000fe20000000f00 */
[--C-:B------:R-:W-:Y:S02]  /*2da0*/  @!P0 HADD2.F32 R5, -RZ, R7.reuse.H0_H0 ;  /* 0x20000007ff058230 */ /* 0x100fe40000004100 */
[-C--:B------:R-:W-:Y:S01]  /*2db0*/  @!P0 FFMA.FTZ R29, R15, R22.reuse, -R29 ;  /* 0x000000160f1d8223 */ /* 0x080fe2000001081d */
[----:B------:R-:W-:Y:S01]  /*2dc0*/  @!P0 FFMA.FTZ R0, R21, R22, R0 ;  /* 0x0000001615008223 */ /* 0x000fe20000010000 */
[----:B------:R-:W-:Y:S02]  /*2dd0*/  @!P0 HADD2.F32 R22, -RZ, R8.H1_H1 ;  /* 0x30000008ff168230 */ /* 0x000fe40000004100 */
[----:B------:R-:W-:Y:S02]  /*2de0*/  @!P0 HADD2.F32 R15, -RZ, R20.H0_H0 ;  /* 0x20000014ff0f8230 */ /* 0x000fe40000004100 */
[----:B------:R-:W-:Y:S01]  /*2df0*/  @!P0 F2FP.F16.F32.PACK_AB R29, R0, R29 ;  /* 0x0000001d001d823e */ /* 0x000fe200000000ff */
[----:B------:R-:W-:Y:S02]  /*2e00*/  @!P0 HADD2.F32 R8, -RZ, R8.H0_H0 ;  /* 0x20000008ff088230 */ /* 0x000fe40000004100 */
[----:B------:R-:W-:Y:S01]  /*2e10*/  @!P0 FMUL.FTZ R26, R22, R5 ;  /* 0x00000005161a8220 */ /* 0x000fe20000410000 */
[----:B------:R-:W-:Y:S01]  /*2e20*/  @!P0 HADD2.F32 R25, -RZ, R6.H1_H1 ;  /* 0x30000006ff198230 */ /* 0x000fe20000004100 */
[----:B------:R-:W-:Y:S01]  /*2e30*/  @!P0 MOV R16, R29 ;  /* 0x0000001d00108202 */ /* 0x000fe20000000f00 */
[----:B------:R-:W-:Y:S02]  /*2e40*/  @!P0 HADD2.F32 R21, -RZ, R20.H1_H1 ;  /* 0x30000014ff158230 */ /* 0x000fe40000004100 */
[-C--:B------:R-:W-:Y:S01]  /*2e50*/  @!P0 FMUL.FTZ R2, R15, R14.reuse ;  /* 0x0000000e0f028220 */ /* 0x080fe20000410000 */
[----:B------:R-:W-:Y:S02]  /*2e60*/  @!P0 HADD2.F32 R6, -RZ, R6.H0_H0 ;  /* 0x20000006ff068230 */ /* 0x000fe40000004100 */
[C---:B------:R-:W-:Y:S01]  /*2e70*/  @!P0 FMUL.FTZ R3, R8.reuse, R5 ;  /* 0x0000000508038220 */ /* 0x040fe20000410000 */
[----:B------:R-:W-:Y:S02]  /*2e80*/  @!P0 HADD2.F32 R7, -RZ, R7.H1_H1 ;  /* 0x30000007ff078230 */ /* 0x000fe40000004100 */
[----:B------:R-:W-:Y:S01]  /*2e90*/  @!P0 FMUL.FTZ R31, R21, R14 ;  /* 0x0000000e151f8220 */ /* 0x000fe20000410000 */
[----:B------:R-:W-:Y:S02]  /*2ea0*/  @!P0 HADD2.F32 R24, -RZ, R24.H1_H1 ;  /* 0x30000018ff188230 */ /* 0x000fe40000004100 */
[----:B------:R-:W-:Y:S01]  /*2eb0*/  @!P0 FFMA.FTZ R26, R8, R23, -R26 ;  /* 0x00000017081a8223 */ /* 0x000fe2000001081a */
[-C--:B------:R-:W-:Y:S01]  /*2ec0*/  @!P0 FMUL.FTZ R33, R25, R7.reuse ;  /* 0x0000000719218220 */ /* 0x080fe20000410000 */
[----:B------:R-:W-:Y:S01]  /*2ed0*/  @!P0 FMUL.FTZ R4, R6, R7 ;  /* 0x0000000706048220 */ /* 0x000fe20000410000 */
[-C--:B------:R-:W-:Y:S01]  /*2ee0*/  @!P0 FFMA.FTZ R2, R21, R24.reuse, R2 ;  /* 0x0000001815028223 */ /* 0x080fe20000010002 */
[----:B------:R-:W-:Y:S01]  /*2ef0*/  @!P0 FFMA.FTZ R3, R22, R23, R3 ;  /* 0x0000001716038223 */ /* 0x000fe20000010003 */
        /* <DEDUP_REMOVED lines=10> */
.L_x_5583:
[----:B------:R-:W-:Y:S05]  /*2fa0*/  BSYNC B0 ;  /* 0x0000000000007941 */ /* 0x000fea0003800000 */
.L_x_5582:
        /* <DEDUP_REMOVED lines=52> */
.L_x_5581:
[----:B------:R-:W-:Y:S05]  /*32f0*/  BSYNC B1 ;  /* 0x0000000000017941 */ /* 0x000fea0003800000 */
.L_x_5580:
[----:B------:R-:W-:Y:S04]  /*3300*/  BSSY B1, `(.L_x_5584) ;  /* 0x0000079000017945 */ /* 0x000fe80003800000 */
[----:B------:R-:W-:Y:S05]  /*3310*/  @!P4 BRA `(.L_x_5585) ;  /* 0x0000000400dcc947 */ /* 0x000fea0003800000 */
[C---:B------:R-:W-:Y:S01]  /*3320*/  SHF.L.U64.HI R0, R119.reuse, 0x1, R99 ;  /* 0x0000000177007819 */ /* 0x040fe20000010263 */
[----:B------:R-:W5:Y:S01]  /*3330*/  LDC R3, c[0x0][0x2d0] ;  /* 0x0000b400ff037b82 */ /* 0x000f620000000800 */
[----:B-1234-:R-:W-:Y:S01]  /*3340*/  IMAD.SHL.U32 R5, R119, 0x2, RZ ;  /* 0x0000000277057824 */ /* 0x01efe200078e00ff */
[----:B------:R-:W-:Y:S04]  /*3350*/  BSSY B0, `(.L_x_5586) ;  /* 0x000003d000007945 */ /* 0x000fe80003800000 */
[C---:B------:R-:W-:Y:S02]  /*3360*/  IADD3 R30, P6, R5.reuse, R42, RZ ;  /* 0x0000002a051e7210 */ /* 0x040fe40007fde0ff */
[----:B------:R-:W-:Y:S03]  /*3370*/  IADD3 R14, P5, R5, R10, RZ ;  /* 0x0000000a050e7210 */ /* 0x000fe60007fbe0ff */
[C---:B------:R-:W-:Y:S02]  /*3380*/  IMAD.X R31, R0.reuse, 0x1, R43, P6 ;  /* 0x00000001001f7824 */ /* 0x040fe400030e062b */
[----:B------:R-:W-:Y:S01]  /*3390*/  IMAD.X R15, R0, 0x1, R9, P5 ;  /* 0x00000001000f7824 */ /* 0x000fe200028e0609 */
[-C--:B-----5:R-:W-:Y:S02]  /*33a0*/  ISETP.GE.AND P0, PT, R102, R3.reuse, PT ;  /* 0x000000036600720c */ /* 0x0a0fe40003f06270 */
[----:B------:R-:W-:Y:S11]  /*33b0*/  ISETP.GE.AND P4, PT, R100, R3, PT ;  /* 0x000000036400720c */ /* 0x000ff60003f86270 */
[----:B------:R-:W-:Y:S05]  /*33c0*/  @P0 BRA `(.L_x_5587) ;  /* 0x0000000000d40947 */ /* 0x000fea0003800000 */
[C---:B------:R-:W-:Y:S02]  /*33d0*/  LEA R32, P5, R63.reuse, R88, 0x1 ;  /* 0x000000583f207211 */ /* 0x040fe400078a08ff */
[----:B------:R-:W-:Y:S02]  /*33e0*/  ISETP.GE.AND P0, PT, R102, UR4, PT ;  /* 0x0000000466007c0c */ /* 0x000fe4000bf06270 */
[----:B------:R-:W-:Y:S02]  /*33f0*/  LEA.HI.X R33, R63, R89, R60, 0x1, P5 ;  /* 0x000000593f217211 */ /* 0x000fe400028f0c3c */
[----:B------:R-:W-:Y:S03]  /*3400*/  LEA R34, P5, R148, R82, 0x1 ;  /* 0x0000005294227211 */ /* 0x000fe600078a08ff */
[----:B------:R-:W2:Y:S08]  /*3410*/  LDG.E.128 R16, desc[UR6][R32.64] ;  /* 0x0000000620107981 */ /* 0x000eb0000c1e1d00 */
[----:B------:R-:W3:Y:S06]  /*3420*/  @!P0 LDG.E.64 R6, desc[UR6][R14.64] ;  /* 0x000000060e068981 */ /* 0x000eec000c1e1b00 */
[----:B------:R-:W4:Y:S01]  /*3430*/  @!P0 LDG.E.64 R28, desc[UR6][R30.64] ;  /* 0x000000061e1c8981 */ /* 0x000f22000c1e1b00 */
[--C-:B---3--:R-:W-:Y:S01]  /*3440*/  @!P0 HADD2.F32 R21, -RZ, R6.reuse.H0_H0 ;  /* 0x20000006ff158230 */ /* 0x108fe20000004100 */
[----:B--2---:R-:W-:Y:S01]  /*3450*/  @!P0 MOV R5, R16 ;  /* 0x0000001000058202 */ /* 0x004fe20000000f00 */
[----:B------:R-:W-:Y:S01]  /*3460*/  @!P0 HADD2.F32 R8, -RZ, R6.H1_H1 ;  /* 0x30000006ff088230 */ /* 0x000fe20000004100 */
[----:B------:R-:W-:Y:S03]  /*3470*/  @!P0 MOV R6, R19 ;  /* 0x0000001300068202 */ /* 0x000fe60000000f00 */
[--C-:B------:R-:W-:Y:S02]  /*3480*/  @!P0 HADD2.F32 R23, -RZ, R5.reuse.H1_H1 ;  /* 0x30000005ff178230 */ /* 0x100fe40000004100 */
[----:B------:R-:W-:Y:S02]  /*3490*/  @!P0 HADD2.F32 R20, -RZ, R5.H0_H0 ;  /* 0x20000005ff148230 */ /* 0x000fe40000004100 */
[----:B----4-:R-:W-:Y:S02]  /*34a0*/  @!P0 HADD2.F32 R25, -RZ, R28.H0_H0 ;  /* 0x2000001cff198230 */ /* 0x010fe40000004100 */
[CC--:B------:R-:W-:Y:S01]  /*34b0*/  @!P0 FMUL.FTZ R33, R23.reuse, R21.reuse ;  /* 0x0000001517218220 */ /* 0x0c0fe20000410000 */
[--C-:B------:R-:W-:Y:S02]  /*34c0*/  @!P0 HADD2.F32 R5, -RZ, R7.reuse.H0_H0 ;  /* 0x20000007ff058230 */ /* 0x100fe40000004100 */
[C---:B------:R-:W-:Y:S01]  /*34d0*/  @!P0 FMUL.FTZ R0, R20.reuse, R21 ;  /* 0x0000001514008220 */ /* 0x040fe20000410000 */
[----:B------:R-:W-:Y:S01]  /*34e0*/  @!P0 MOV R21, R17 ;  /* 0x0000001100158202 */ /* 0x000fe20000000f00 */
[-C--:B------:R-:W-:Y:S01]  /*34f0*/  @!P0 FFMA.FTZ R33, R20, R25.reuse, -R33 ;  /* 0x0000001914218223 */ /* 0x080fe20000010821 */
[----:B------:R-:W-:Y:S01]  /*3500*/  @!P0 MOV R20, R18 ;  /* 0x0000001200148202 */ /* 0x000fe20000000f00 */
[----:B------:R-:W-:Y:S02]  /*3510*/  @!P0 HADD2.F32 R7, -RZ, R7.H1_H1 ;  /* 0x30000007ff078230 */ /* 0x000fe40000004100 */
[----:B------:R-:W-:Y:S01]  /*3520*/  @!P0 FFMA.FTZ R0, R23, R25, R0 ;  /* 0x0000001917008223 */ /* 0x000fe20000010000 */
[--C-:B------:R-:W-:Y:S02]  /*3530*/  @!P0 HADD2.F32 R23, -RZ, R21.reuse.H1_H1 ;  /* 0x30000015ff178230 */ /* 0x100fe40000004100 */
[----:B------:R-:W-:Y:S02]  /*3540*/  @!P0 HADD2.F32 R21, -RZ, R21.H0_H0 ;  /* 0x20000015ff158230 */ /* 0x000fe40000004100 */
[----:B------:R-:W-:Y:S01]  /*3550*/  @!P0 F2FP.F16.F32.PACK_AB R33, R0, R33 ;  /* 0x000000210021823e */ /* 0x000fe200000000ff */
[--C-:B------:R-:W-:Y:S02]  /*3560*/  @!P0 HADD2.F32 R24, -RZ, R20.reuse.H1_H1 ;  /* 0x30000014ff188230 */ /* 0x100fe40000004100 */
[-C--:B------:R-:W-:Y:S01]  /*3570*/  @!P0 FMUL.FTZ R35, R23, R8.reuse ;  /* 0x0000000817238220 */ /* 0x080fe20000410000 */
[----:B------:R-:W-:Y:S01]  /*3580*/  @!P0 HADD2.F32 R20, -RZ, R20.H0_H0 ;  /* 0x20000014ff148230 */ /* 0x000fe20000004100 */
[----:B------:R-:W-:Y:S01]  /*3590*/  @!P0 MOV R16, R33 ;  /* 0x0000002100108202 */ /* 0x000fe20000000f00 */
[--C-:B------:R-:W-:Y:S02]  /*35a0*/  @!P0 HADD2.F32 R25, -RZ, R6.reuse.H1_H1 ;  /* 0x30000006ff198230 */ /* 0x100fe40000004100 */
[----:B------:R-:W-:Y:S01]  /*35b0*/  @!P0 FMUL.FTZ R2, R21, R8 ;  /* 0x0000000815028220 */ /* 0x000fe20000410000 */
[----:B------:R-:W-:Y:S02]  /*35c0*/  @!P0 HADD2.F32 R6, -RZ, R6.H0_H0 ;  /* 0x20000006ff068230 */ /* 0x000fe40000004100 */
[-C--:B------:R-:W-:Y:S01]  /*35d0*/  @!P0 FMUL.FTZ R3, R20, R5.reuse ;  /* 0x0000000514038220 */ /* 0x080fe20000410000 */
        /* <DEDUP_REMOVED lines=19> */
[----:B------:R1:W-:Y:S02]  /*3710*/  STG.E.128 desc[UR6][R34.64], R16 ;  /* 0x0000001022007986 */ /* 0x0003e4000c101d06 */
.L_x_5587:
[----:B------:R-:W-:Y:S05]  /*3720*/  BSYNC B0 ;  /* 0x0000000000007941 */ /* 0x000fea0003800000 */
.L_x_5586:
[----:B------:R-:W-:Y:S05]  /*3730*/  @P4 BRA `(.L_x_5585) ;  /* 0x0000000000d44947 */ /* 0x000fea0003800000 */
[----:B------:R-:W-:Y:S02]  /*3740*/  LEA R32, P4, R66, R88, 0x1 ;  /* 0x0000005842207211 */ /* 0x000fe400078808ff */
[----:B------:R-:W-:Y:S02]  /*3750*/  ISETP.GE.AND P0, PT, R100, UR4, PT ;  /* 0x0000000464007c0c */ /* 0x000fe4000bf06270 */
[----:B------:R-:W-:Y:S02]  /*3760*/  LEA.HI.X R33, R66, R89, R67, 0x1, P4 ;  /* 0x0000005942217211 */ /* 0x000fe400020f0c43 */
[----:B-1----:R-:W-:Y:S03]  /*3770*/  LEA R34, P4, R71, R82, 0x1 ;  /* 0x0000005247227211 */ /* 0x002fe600078808ff */
[----:B------:R-:W2:Y:S08]  /*3780*/  LDG.E.128 R16, desc[UR6][R32.64] ;  /* 0x0000000620107981 */ /* 0x000eb0000c1e1d00 */
[----:B------:R-:W3:Y:S06]  /*3790*/  @!P0 LDG.E.64 R6, desc[UR6][R14.64+0x40] ;  /* 0x000040060e068981 */ /* 0x000eec000c1e1b00 */
[----:B------:R-:W4:Y:S01]  /*37a0*/  @!P0 LDG.E.64 R28, desc[UR6][R30.64+0x40] ;  /* 0x000040061e1c8981 */ /* 0x000f22000c1e1b00 */
[--C-:B---3--:R-:W-:Y:S01]  /*37b0*/  @!P0 HADD2.F32 R21, -RZ, R6.reuse.H0_H0 ;  /* 0x20000006ff158230 */ /* 0x108fe20000004100 */
[----:B--2---:R-:W-:Y:S01]  /*37c0*/  @!P0 MOV R5, R16 ;  /* 0x0000001000058202 */ /* 0x004fe20000000f00 */
[----:B------:R-:W-:Y:S01]  /*37d0*/  @!P0 HADD2.F32 R8, -RZ, R6.H1_H1 ;  /* 0x30000006ff088230 */ /* 0x000fe20000004100 */
[----:B------:R-:W-:Y:S02]  /*37e0*/  @!P0 MOV R15, R17 ;  /* 0x00000011000f8202 */ /* 0x000fe40000000f00 */
[----:B------:R-:W-:Y:S01]  /*37f0*/  @!P0 MOV R14, R18 ;  /* 0x00000012000e8202 */ /* 0x000fe20000000f00 */
[--C-:B------:R-:W-:Y:S01]  /*3800*/  @!P0 HADD2.F32 R20, -RZ, R5.reuse.H0_H0 ;  /* 0x20000005ff148230 */ /* 0x100fe20000004100 */
[----:B------:R-:W-:Y:S01]  /*3810*/  @!P0 MOV R6, R19 ;  /* 0x0000001300068202 */ /* 0x000fe20000000f00 */
[----:B------:R-:W-:Y:S02]  /*3820*/  @!P0 HADD2.F32 R23, -RZ, R5.H1_H1 ;  /* 0x30000005ff178230 */ /* 0x000fe40000004100 */
[----:B----4-:R-:W-:Y:S02]  /*3830*/  @!P0 HADD2.F32 R25, -RZ, R28.H0_H0 ;  /* 0x2000001cff198230 */ /* 0x010fe40000004100 */
[CC--:B------:R-:W-:Y:S01]  /*3840*/  @!P0 FMUL.FTZ R0, R20.reuse, R21.reuse ;  /* 0x0000001514008220 */ /* 0x0c0fe20000410000 */
[--C-:B------:R-:W-:Y:S02]  /*3850*/  @!P0 HADD2.F32 R24, -RZ, R14.reuse.H1_H1 ;  /* 0x3000000eff188230 */ /* 0x100fe40000004100 */
[C---:B------:R-:W-:Y:S01]  /*3860*/  @!P0 FMUL.FTZ R33, R23.reuse, R21 ;  /* 0x0000001517218220 */ /* 0x040fe20000410000 */
[----:B------:R-:W-:Y:S02]  /*3870*/  @!P0 HADD2.F32 R5, -RZ, R7.H0_H0 ;  /* 0x20000007ff058230 */ /* 0x000fe40000004100 */
[-C--:B------:R-:W-:Y:S01]  /*3880*/  @!P0 FFMA.FTZ R0, R23, R25.reuse, R0 ;  /* 0x0000001917008223 */ /* 0x080fe20000010000 */
[--C-:B------:R-:W-:Y:S02]  /*3890*/  @!P0 HADD2.F32 R23, -RZ, R15.reuse.H1_H1 ;  /* 0x3000000fff178230 */ /* 0x100fe40000004100 */
[----:B------:R-:W-:Y:S01]  /*38a0*/  @!P0 FFMA.FTZ R33, R20, R25, -R33 ;  /* 0x0000001914218223 */ /* 0x000fe20000010821 */
[----:B------:R-:W-:Y:S02]  /*38b0*/  @!P0 HADD2.F32 R15, -RZ, R15.H0_H0 ;  /* 0x2000000fff0f8230 */ /* 0x000fe40000004100 */
[----:B------:R-:W-:Y:S01]  /*38c0*/  @!P0 FMUL.FTZ R26, R24, R5 ;  /* 0x00000005181a8220 */ /* 0x000fe20000410000 */
[----:B------:R-:W-:Y:S02]  /*38d0*/  @!P0 HADD2.F32 R14, -RZ, R14.H0_H0 ;  /* 0x2000000eff0e8230 */ /* 0x000fe40000004100 */
[-C--:B------:R-:W-:Y:S01]  /*38e0*/  @!P0 FMUL.FTZ R35, R23, R8.reuse ;  /* 0x0000000817238220 */ /* 0x080fe20000410000 */
[----:B------:R-:W-:Y:S01]  /*38f0*/  @!P0 F2FP.F16.F32.PACK_AB R33, R0, R33 ;  /* 0x000000210021823e */ /* 0x000fe200000000ff */
[--C-:B------:R-:W-:Y:S02]  /*3900*/  @!P0 HADD2.F32 R25, -RZ, R6.reuse.H1_H1 ;  /* 0x30000006ff198230 */ /* 0x100fe40000004100 */
[----:B------:R-:W-:Y:S01]  /*3910*/  @!P0 FMUL.FTZ R2, R15, R8 ;  /* 0x000000080f028220 */ /* 0x000fe20000410000 */
[----:B------:R-:W-:Y:S01]  /*3920*/  @!P0 HADD2.F32 R6, -RZ, R6.H0_H0 ;  /* 0x20000006ff068230 */ /* 0x000fe20000004100 */
[----:B------:R-:W-:Y:S01]  /*3930*/  @!P0 MOV R16, R33 ;  /* 0x0000002100108202 */ /* 0x000fe20000000f00 */
[----:B------:R-:W-:Y:S02]  /*3940*/  @!P0 HADD2.F32 R7, -RZ, R7.H1_H1 ;  /* 0x30000007ff078230 */ /* 0x000fe40000004100 */
[----:B------:R-:W-:Y:S01]  /*3950*/  @!P0 FMUL.FTZ R3, R14, R5 ;  /* 0x000000050e038220 */ /* 0x000fe20000410000 */
[----:B------:R-:W-:Y:S02]  /*3960*/  @!P0 HADD2.F32 R22, -RZ, R28.H1_H1 ;  /* 0x3000001cff168230 */ /* 0x000fe40000004100 */
        /* <DEDUP_REMOVED lines=18> */
.L_x_5585:
[----:B------:R-:W-:Y:S05]  /*3a90*/  BSYNC B1 ;  /* 0x0000000000017941 */ /* 0x000fea0003800000 */
.L_x_5584:
        /* <DEDUP_REMOVED lines=66> */
.L_x_5591:
[----:B------:R-:W-:Y:S05]  /*3ec0*/  BSYNC B0 ;  /* 0x0000000000007941 */ /* 0x000fea0003800000 */
.L_x_5590:
        /* <DEDUP_REMOVED lines=54> */
.L_x_5589:
[----:B------:R-:W-:Y:S05]  /*4230*/  BSYNC B1 ;  /* 0x0000000000017941 */ /* 0x000fea0003800000 */
.L_x_5588:
        /* <DEDUP_REMOVED lines=13> */
[----:B------:R-:W1:Y:S01]  /*4310*/  LDC.64 R32, c[0x0][0x338] ;  /* 0x0000ce00ff207b82 */ /* 0x000e620000000a00 */
[----:B------:R-:W-:Y:S02]  /*4320*/  ISETP.GE.AND P0, PT, R102, UR4, PT ;  /* 0x0000000466007c0c */ /* 0x000fe4000bf06270 */
[----:B------:R-:W-:Y:S11]  /*4330*/  MOV R83, R81 ;  /* 0x0000005100537202 */ /* 0x000ff60000000f00 */
[----:B------:R-:W2:Y:S06]  /*4340*/  @!P0 LDG.E.64 R22, desc[UR6][R30.64] ;  /* 0x000000061e168981 */ /* 0x000eac000c1e1b00 */
[----:B------:R-:W3:Y:S01]  /*4350*/  @!P0 LDG.E.64 R6, desc[UR6][R14.64] ;  /* 0x000000060e068981 */ /* 0x000ee2000c1e1b00 */
[----:B-1----:R-:W-:Y:S04]  /*4360*/  IMAD.WIDE.U32 R34, R32, 0x60, R88 ;  /* 0x0000006020227825 */ /* 0x002fe800078e0058 */
[----:B------:R-:W-:Y:S05]  /*4370*/  IMAD R33, R33, 0x60, RZ ;  /* 0x0000006021217824 */ /* 0x000fea00078e02ff */
[----:B------:R-:W-:Y:S02]  /*4380*/  IADD3 R35, R35, R33, RZ ;  /* 0x0000002123237210 */ /* 0x000fe40007ffe0ff */
[----:B------:R-:W1:Y:S03]  /*4390*/  LDC.64 R32, c[0x0][0x248] ;  /* 0x00009200ff207b82 */ /* 0x000e660000000a00 */
[----:B------:R-:W4:Y:S01]  /*43a0*/  LDG.E.128 R16, desc[UR6][R34.64] ;  /* 0x0000000622107981 */ /* 0x000f22000c1e1d00 */
[----:B-1----:R-:W-:Y:S04]  /*43b0*/  IMAD.WIDE.U32 R46, R32, 0x60, R82 ;  /* 0x00000060202e7825 */ /* 0x002fe800078e0052 */
[----:B------:R-:W-:Y:S05]  /*43c0*/  IMAD R33, R33, 0x60, RZ ;  /* 0x0000006021217824 */ /* 0x000fea00078e02ff */
[----:B------:R-:W-:Y:S01]  /*43d0*/  IADD3 R47, R47, R33, RZ ;  /* 0x000000212f2f7210 */ /* 0x000fe20007ffe0ff */
[--C-:B--2---:R-:W-:Y:S02]  /*43e0*/  @!P0 HADD2.F32 R27, -RZ, R23.reuse.H0_H0 ;  /* 0x20000017ff1b8230 */ /* 0x104fe40000004100 */
[----:B------:R-:W-:Y:S02]  /*43f0*/  @!P0 HADD2.F32 R29, -RZ, R23.H1_H1 ;  /* 0x30000017ff1d8230 */ /* 0x000fe40000004100 */
[----:B------:R-:W-:Y:S02]  /*4400*/  @!P0 HADD2.F32 R25, -RZ, R22.H0_H0 ;  /* 0x20000016ff198230 */ /* 0x000fe40000004100 */
[--C-:B---3--:R-:W-:Y:S02]  /*4410*/  @!P0 HADD2.F32 R21, -RZ, R6.reuse.H0_H0 ;  /* 0x20000006ff158230 */ /* 0x108fe40000004100 */
[----:B------:R-:W-:Y:S02]  /*4420*/  @!P0 HADD2.F32 R8, -RZ, R6.H1_H1 ;  /* 0x30000006ff088230 */ /* 0x000fe40000004100 */
[----:B------:R-:W-:Y:S01]  /*4430*/  @!P0 HADD2.F32 R22, -RZ, R22.H1_H1 ;  /* 0x30000016ff168230 */ /* 0x000fe20000004100 */
[----:B----4-:R-:W-:Y:S02]  /*4440*/  @!P0 MOV R5, R16 ;  /* 0x0000001000058202 */ /* 0x010fe40000000f00 */
[----:B------:R-:W-:Y:S03]  /*4450*/  @!P0 MOV R20, R18 ;  /* 0x0000001200148202 */ /* 0x000fe60000000f00 */
[--C-:B------:R-:W-:Y:S02]  /*4460*/  @!P0 HADD2.F32 R23, -RZ, R5.reuse.H1_H1 ;  /* 0x30000005ff178230 */ /* 0x100fe40000004100 */
[----:B------:R-:W-:Y:S02]  /*4470*/  @!P0 HADD2.F32 R6, -RZ, R5.H0_H0 ;  /* 0x20000005ff068230 */ /* 0x000fe40000004100 */
[--C-:B------:R-:W-:Y:S02]  /*4480*/  @!P0 HADD2.F32 R24, -RZ, R20.reuse.H1_H1 ;  /* 0x30000014ff188230 */ /* 0x100fe40000004100 */
[CC--:B------:R-:W-:Y:S01]  /*4490*/  @!P0 FMUL.FTZ R35, R23.reuse, R21.reuse ;  /* 0x0000001517238220 */ /* 0x0c0fe20000410000 */
[----:B------:R-:W-:Y:S02]  /*44a0*/  @!P0 HADD2.F32 R20, -RZ, R20.H0_H0 ;  /* 0x20000014ff148230 */ /* 0x000fe40000004100 */
[C---:B------:R-:W-:Y:S01]  /*44b0*/  @!P0 FMUL.FTZ R0, R6.reuse, R21 ;  /* 0x0000001506008220 */ /* 0x040fe20000410000 */
[----:B------:R-:W-:Y:S01]  /*44c0*/  @!P0 MOV R21, R17 ;  /* 0x0000001100158202 */ /* 0x000fe20000000f00 */
[----:B------:R-:W-:Y:S01]  /*44d0*/  @!P0 FFMA.FTZ R35, R6, R25, -R35 ;  /* 0x0000001906238223 */ /* 0x000fe20000010823 */
[----:B------:R-:W-:Y:S01]  /*44e0*/  @!P0 MOV R6, R19 ;  /* 0x0000001300068202 */ /* 0x000fe20000000f00 */
[----:B------:R-:W-:Y:S01]  /*44f0*/  @!P0 FFMA.FTZ R0, R23, R25, R0 ;  /* 0x0000001917008223 */ /* 0x000fe20000010000 */
[----:B------:R-:W-:Y:S02]  /*4500*/  @!P0 HADD2.F32 R5, -RZ, R7.H0_H0 ;  /* 0x20000007ff058230 */ /* 0x000fe40000004100 */
[--C-:B------:R-:W-:Y:S02]  /*4510*/  @!P0 HADD2.F32 R23, -RZ, R21.reuse.H1_H1 ;  /* 0x30000015ff178230 */ /* 0x100fe40000004100 */
[----:B------:R-:W-:Y:S01]  /*4520*/  @!P0 F2FP.F16.F32.PACK_AB R35, R0, R35 ;  /* 0x000000230023823e */ /* 0x000fe200000000ff */
[----:B------:R-:W-:Y:S02]  /*4530*/  @!P0 HADD2.F32 R21, -RZ, R21.H0_H0 ;  /* 0x20000015ff158230 */ /* 0x000fe40000004100 */
[----:B------:R-:W-:Y:S01]  /*4540*/  @!P0 FMUL.FTZ R3, R20, R5 ;  /* 0x0000000514038220 */ /* 0x000fe20000410000 */
[--C-:B------:R-:W-:Y:S01]  /*4550*/  @!P0 HADD2.F32 R25, -RZ, R6.reuse.H1_H1 ;  /* 0x30000006ff198230 */ /* 0x100fe20000004100 */
[----:B------:R-:W-:Y:S01]  /*4560*/  @!P0 MOV R16, R35 ;  /* 0x0000002300108202 */ /* 0x000fe20000000f00 */
[----:B------:R-:W-:Y:S02]  /*4570*/  @!P0 HADD2.F32 R6, -RZ, R6.H0_H0 ;  /* 0x20000006ff068230 */ /* 0x000fe40000004100 */
[-C--:B------:R-:W-:Y:S01]  /*4580*/  @!P0 FMUL.FTZ R2, R21, R8.reuse ;  /* 0x0000000815028220 */ /* 0x080fe20000410000 */
[----:B------:R-:W-:Y:S02]  /*4590*/  @!P0 HADD2.F32 R7, -RZ, R7.H1_H1 ;  /* 0x30000007ff078230 */ /* 0x000fe40000004100 */
[C---:B------:R-:W-:Y:S01]  /*45a0*/  @!P0 FMUL.FTZ R37, R23.reuse, R8 ;  /* 0x0000000817258220 */ /* 0x040fe20000410000 */
[C---:B------:R-:W-:Y:S01]  /*45b0*/  @!P0 FMUL.FTZ R26, R24.reuse, R5 ;  /* 0x00000005181a8220 */ /* 0x040fe20000410000 */
[-C--:B------:R-:W-:Y:S01]  /*45c0*/  @!P0 FFMA.FTZ R2, R23, R22.reuse, R2 ;  /* 0x0000001617028223 */ /* 0x080fe20000010002 */
[----:B------:R-:W-:Y:S01]  /*45d0*/  @!P0 FFMA.FTZ R3, R24, R27, R3 ;  /* 0x0000001b18038223 */ /* 0x000fe20000010003 */
[-C--:B------:R-:W-:Y:S01]  /*45e0*/  @!P0 FMUL.FTZ R45, R25, R7.reuse ;  /* 0x00000007192d8220 */ /* 0x080fe20000410000 */
        /* <DEDUP_REMOVED lines=12> */
.L_x_5595:
[----:B------:R-:W-:Y:S05]  /*46b0*/  BSYNC B0 ;  /* 0x0000000000007941 */ /* 0x000fea0003800000 */
.L_x_5594:
[----:B------:R-:W-:Y:S05]  /*46c0*/  @P1 BRA `(.L_x_5593) ;  /* 0x0000000000d41947 */ /* 0x000fea0003800000 */
[C---:B------:R-:W-:Y:S02]  /*46d0*/  LEA R32, P1, R75.reuse, R88, 0x1 ;  /* 0x000000584b207211 */ /* 0x040fe400078208ff */
[----:B------:R-:W-:Y:S02]  /*46e0*/  ISETP.GE.AND P0, PT, R100, UR4, PT ;  /* 0x0000000464007c0c */ /* 0x000fe4000bf06270 */
[----:B------:R-:W-:Y:S02]  /*46f0*/  LEA.HI.X R33, R75, R89, R74, 0x1, P1 ;  /* 0x000000594b217211 */ /* 0x000fe400008f0c4a */
[----:B------:R-:W-:Y:S03]  /*4700*/  LEA R34, P1, R77, R82, 0x1 ;  /* 0x000000524d227211 */ /* 0x000fe600078208ff */
[----:B-1----:R-:W2:Y:S08]  /*4710*/  LDG.E.128 R16, desc[UR6][R32.64] ;  /* 0x0000000620107981 */ /* 0x002eb0000c1e1d00 */
        /* <DEDUP_REMOVED lines=48> */
.L_x_5593:
[----:B------:R-:W-:Y:S05]  /*4a20*/  BSYNC B1 ;  /* 0x0000000000017941 */ /* 0x000fea0003800000 */
.L_x_5592:
[----:B------:R-:W5:Y:S01]  /*4a30*/  LDC R0, c[0x0][0x2e0] ;  /* 0x0000b800ff007b82 */ /* 0x000f620000000800 */
[----:B------:R-:W-:Y:S01]  /*4a40*/  IMAD.MOV.U32 R8, RZ, RZ, R10 ;  /* 0x000000ffff087224 */ /* 0x000fe200078e000a */
[----:B------:R-:W-:Y:S01]  /*4a50*/  UMOV UR4, UR24 ;  /* 0x0000001800047c82 */ /* 0x000fe20008000000 */
[----:B-----5:R-:W-:Y:S05]  /*4a60*/  IMAD.U32 R3, R0, -0x20, RZ ;  /* 0xffffffe000037824 */ /* 0x020fea00078e00ff */
[C---:B------:R-:W-:Y:S02]  /*4a70*/  LEA R42, P1, R3.reuse, R42, 0x1 ;  /* 0x0000002a032a7211 */ /* 0x040fe400078208ff */
[C---:B------:R-:W-:Y:S02]  /*4a80*/  LEA R10, P0, R3.reuse, R8, 0x1 ;  /* 0x00000008030a7211 */ /* 0x040fe400078008ff */
[C---:B------:R-:W-:Y:S02]  /*4a90*/  LEA.HI.X.SX32 R43, R3.reuse, R43, 0x1, P1 ;  /* 0x0000002b032b7211 */ /* 0x040fe400008f0eff */
[----:B------:R-:W-:Y:S01]  /*4aa0*/  LEA.HI.X.SX32 R9, R3, R9, 0x1, P0 ;  /* 0x0000000903097211 */ /* 0x000fe200000f0eff */
[----:B------:R-:W-:Y:S08]  /*4ab0*/  BRA `(.L_x_5596) ;  /* 0x00000038001c7947 */ /* 0x000ff00003800000 */
.L_x_5579:
[----:B------:R-:W-:Y:S04]  /*4ac0*/  BSSY B2, `(.L_x_5597) ;  /* 0x00000c5000027945 */ /* 0x000fe80003800000 */
[----:B------:R-:W-:Y:S05]  /*4ad0*/  @!P6 BRA `(.L_x_5598) ;  /* 0x0000000c000ce947 */ /* 0x000fea0003800000 */
[----:B------:R-:W5:Y:S01]  /*4ae0*/  LDC R143, c[0x0][0x2d0] ;  /* 0x0000b400ff8f7b82 */ /* 0x000f620000000800 */
[----:B------:R-:W-:Y:S01]  /*4af0*/  BSSY B1, `(.L_x_5599) ;  /* 0x0000060000017945 */ /* 0x000fe20003800000 */
[----:B-----5:R-:W-:Y:S11]  /*4b00*/  ISETP.GE.AND P0, PT, R102, R143, PT ;  /* 0x0000008f6600720c */ /* 0x020ff60003f06270 */
[----:B------:R-:W-:Y:S02]  /*4b10*/  @!UPT UIADD3 URZ, URZ, URZ, URZ ;  /* 0x0000003f3f3ff290 */ /* 0x000fe4000fffe03f */
[----:B------:R-:W-:Y:S05]  /*4b20*/  @P0 BRA `(.L_x_5600) ;  /* 0x0000000400700947 */ /* 0x000fea0003800000 */
[----:B------:R-:W-:Y:S01]  /*4b30*/  ISETP.GE.AND P0, PT, R102, UR4, PT ;  /* 0x0000000466007c0c */ /* 0x000fe2000bf06270 */
[----:B------:R1:W5:Y:S01]  /*4b40*/  LDG.E.128 R32, desc[UR6][R88.64] ;  /* 0x0000000658207981 */ /* 0x000362000c1e1d00 */
[----:B------:R-:W-:Y:S01]  /*4b50*/  MOV R83, R81 ;  /* 0x0000005100537202 */ /* 0x000fe20000000f00 */
[----:B------:R-:W-:Y:S10]  /*4b60*/  BSSY B0, `(.L_x_5601) ;  /* 0x0000057000007945 */ /* 0x000ff40003800000 */
[----:B------:R-:W-:Y:S05]  /*4b70*/  @P0 BRA `(.L_x_5602) ;  /* 0x0000000400540947 */ /* 0x000fea0003800000 */
[--C-:B-----5:R-:W-:Y:S01]  /*4b80*/  HADD2.F32 R27, -RZ, R32.reuse.H0_H0 ;  /* 0x20000020ff1b7230 */ /* 0x120fe20000004100 */
[----:B------:R-:W-:Y:S01]  /*4b90*/  ULEA.HI UR27, UR4, UR4, URZ, 0x1 ;  /* 0x00000004041b7291 */ /* 0x000fe2000f8f083f */
[----:B------:R-:W-:Y:S01]  /*4ba0*/  HADD2.F32 R31, -RZ, R32.H1_H1 ;  /* 0x30000020ff1f7230 */ /* 0x000fe20000004100 */
[----:B------:R-:W-:Y:S02]  /*4bb0*/  MOV R153, RZ ;  /* 0x000000ff00997202 */ /* 0x000fe40000000f00 */
[----:B------:R-:W-:Y:S01]  /*4bc0*/  USHF.R.S32.HI UR27, URZ, 0x1, UR27 ;  /* 0x000000013f1b7899 */ /* 0x000fe2000801141b */
[----:B------:R-:W-:Y:S02]  /*4bd0*/  MOV R145, RZ ;  /* 0x000000ff00917202 */ /* 0x000fe40000000f00 */
[----:B------:R-:W-:Y:S02]  /*4be0*/  MOV R51, R33 ;  /* 0x0000002100337202 */ /* 0x000fe40000000f00 */
[----:B------:R-:W-:Y:S02]  /*4bf0*/  MOV R40, R34 ;  /* 0x0000002200287202 */ /* 0x000fe40000000f00 */
[----:B------:R-:W-:Y:S01]  /*4c00*/  ISETP.GE.AND P6, PT, R102, UR27, PT ;  /* 0x0000001b66007c0c */ /* 0x000fe2000bfc6270 */
[----:B------:R-:W-:Y:S01]  /*4c10*/  HADD2.F32 R32, -RZ, R51.H0_H0 ;  /* 0x20000033ff207230 */ /* 0x000fe20000004100 */
[----:B------:R-:W-:Y:S02]  /*4c20*/  MOV R157, UR27 ;  /* 0x0000001b009d7c02 */ /* 0x000fe40008000f00 */
[----:B------:R-:W-:Y:S09]  /*4c30*/  MOV R49, R35 ;  /* 0x0000002300317202 */ /* 0x000ff20000000f00 */
[----:B------:R-:W-:Y:S02]  /*4c40*/  @P6 IADD3 R153, RZ, -UR27, RZ ;  /* 0x8000001bff996c10 */ /* 0x000fe4000fffe0ff */
[----:B------:R-:W-:Y:S02]  /*4c50*/  @P6 IADD3 R157, RZ, -UR27, RZ ;  /* 0x8000001bff9d6c10 */ /* 0x000fe4000fffe0ff */
[----:B------:R-:W-:Y:S02]  /*4c60*/  LEA R44, P0, R153, R92, 0x1 ;  /* 0x0000005c992c7211 */ /* 0x000fe400078008ff */
[----:B------:R-:W-:Y:S02]  /*4c70*/  @P6 IADD3 R145, RZ, -UR27, RZ ;  /* 0x8000001bff916c10 */ /* 0x000fe4000fffe0ff */
[----:B-1234-:R-:W-:Y:S02]  /*4c80*/  LEA R16, P5, R157, R88, 0x1 ;  /* 0x000000589d107211 */ /* 0x01efe400078a08ff */
[----:B------:R-:W-:Y:S02]  /*4c90*/  LEA.HI.X.SX32 R45, R153, R93, 0x1, P0 ;  /* 0x0000005d992d7211 */ /* 0x000fe400000f0eff */
[----:B------:R-:W-:Y:S02]  /*4ca0*/  LEA R156, P0, R145, R90, 0x1 ;  /* 0x0000005a919c7211 */ /* 0x000fe400078008ff */
[----:B------:R-:W-:Y:S02]  /*4cb0*/  LEA.HI.X.SX32 R17, R157, R89, 0x1, P5 ;  /* 0x000000599d117211 */ /* 0x000fe400028f0eff */
[----:B------:R-:W-:Y:S01]  /*4cc0*/  LEA.HI.X.SX32 R157, R145, R91, 0x1, P0 ;  /* 0x0000005b919d7211 */ /* 0x000fe200000f0eff */
[----:B------:R-:W2:Y:S08]  /*4cd0*/  LDG.E.128 R44, desc[UR6][R44.64] ;  /* 0x000000062c2c7981 */ /* 0x000eb0000c1e1d00 */
[----:B------:R-:W3:Y:S08]  /*4ce0*/  LDG.E.128 R20, desc[UR6][R16.64] ;  /* 0x0000000610147981 */ /* 0x000ef0000c1e1d00 */
[----:B------:R-:W4:Y:S01]  /*4cf0*/  LDG.E.128 R156, desc[UR6][R156.64] ;  /* 0x000000069c9c7981 */ /* 0x000f22000c1e1d00 */
[--C-:B--2---:R-:W-:Y:S02]  /*4d00*/  HADD2.F32 R29, -RZ, R44.reuse.H0_H0 ;  /* 0x2000002cff1d7230 */ /* 0x104fe40000004100 */
[----:B------:R-:W-:Y:S02]  /*4d10*/  HADD2.F32 R30, -RZ, R44.H1_H1 ;  /* 0x3000002cff1e7230 */ /* 0x000fe40000004100 */
[--C-:B------:R-:W-:Y:S02]  /*4d20*/  HADD2.F32 R33, -RZ, R45.reuse.H0_H0 ;  /* 0x2000002dff217230 */ /* 0x100fe40000004100 */
[----:B------:R-:W-:Y:S02]  /*4d30*/  HADD2.F32 R34, -RZ, R45.H1_H1 ;  /* 0x3000002dff227230 */ /* 0x000fe40000004100 */
[--C-:B------:R-:W-:Y:S01]  /*4d40*/  HADD2.F32 R35, -RZ, R46.reuse.H0_H0 ;  /* 0x2000002eff237230 */ /* 0x100fe20000004100 */
[----:B---3--:R-:W-:Y:S01]  /*4d50*/  MOV R14, R20 ;  /* 0x00000014000e7202 */ /* 0x008fe20000000f00 */
[----:B------:R-:W-:Y:S01]  /*4d60*/  HADD2.F32 R36, -RZ, R46.H1_H1 ;  /* 0x3000002eff247230 */ /* 0x000fe20000004100 */
[----:B------:R-:W-:Y:S01]  /*4d70*/  MOV R17, R23 ;  /* 0x0000001700117202 */ /* 0x000fe20000000f00 */
[----:B------:R-:W-:Y:S01]  /*4d80*/  HADD2.F32 R37, -RZ, R47.H0_H0 ;  /* 0x2000002fff257230 */ /* 0x000fe20000004100 */
[----:B------:R-:W-:Y:S01]  /*4d90*/  MOV R19, R21 ;  /* 0x0000001500137202 */ /* 0x000fe20000000f00 */
[----:B------:R-:W-:Y:S01]  /*4da0*/  HADD2.F32 R28, -RZ, R14.H0_H0 ;  /* 0x2000000eff1c7230 */ /* 0x000fe20000004100 */
[----:B------:R-:W-:Y:S01]  /*4db0*/  MOV R24, R22 ;  /* 0x0000001600187202 */ /* 0x000fe20000000f00 */
[--C-:B----4-:R-:W-:Y:S02]  /*4dc0*/  HADD2.F32 R23, -RZ, R156.reuse.H0_H0 ;  /* 0x2000009cff177230 */ /* 0x110fe40000004100 */
[----:B------:R-:W-:Y:S02]  /*4dd0*/  HADD2.F32 R21, -RZ, R156.H1_H1 ;  /* 0x3000009cff157230 */ /* 0x000fe40000004100 */
[--C-:B------:R-:W-:Y:S02]  /*4de0*/  HADD2.F32 R22, -RZ, R157.reuse.H0_H0 ;  /* 0x2000009dff167230 */ /* 0x100fe40000004100 */
[----:B------:R-:W-:Y:S01]  /*4df0*/  @!P6 FADD.FTZ R23, -R23, -RZ ;  /* 0x800000ff1717e221 */ /* 0x000fe20000010100 */
[----:B------:R-:W-:Y:S02]  /*4e00*/  HADD2.F32 R16, -RZ, R158.H1_H1 ;  /* 0x3000009eff107230 */ /* 0x000fe40000004100 */
        /* <DEDUP_REMOVED lines=9> */
[----:B------:R-:W-:Y:S02]  /*4ea0*/  HADD2.F32 R18, -RZ, R158.H0_H0 ;  /* 0x2000009eff127230 */ /* 0x000fe40000004100 */
[----:B------:R-:W-:Y:S01]  /*4eb0*/  @!P6 FADD.FTZ R20, -R20, -RZ ;  /* 0x800000ff1414e221 */ /* 0x000fe20000010100 */
[--C-:B------:R-:W-:Y:S02]  /*4ec0*/  HADD2.F32 R19, -RZ, R24.reuse.H1_H1 ;  /* 0x30000018ff137230 */ /* 0x100fe40000004100 */
[----:B------:R-:W-:Y:S01]  /*4ed0*/  FMUL.FTZ R3, R25, R22 ;  /* 0x0000001619037220 */ /* 0x000fe20000410000 */
[--C-:B------:R-:W-:Y:S02]  /*4ee0*/  HADD2.F32 R15, -RZ, R159.reuse.H0_H0 ;  /* 0x2000009fff0f7230 */ /* 0x100fe40000004100 */
[----:B------:R-:W-:Y:S01]  /*4ef0*/  @!P6 FADD.FTZ R18, -R18, -RZ ;  /* 0x800000ff1212e221 */ /* 0x000fe20000010100 */
[----:B------:R-:W-:Y:S02]  /*4f00*/  HADD2.F32 R14, -RZ, R159.H1_H1 ;  /* 0x3000009fff0e7230 */ /* 0x000fe40000004100 */
[----:B------:R-:W-:Y:S01]  /*4f10*/  FMUL.FTZ R6, R19, R16 ;  /* 0x0000001013067220 */ /* 0x000fe20000410000 */
[----:B------:R-:W-:Y:S02]  /*4f20*/  HADD2.F32 R21, -RZ, R24.H0_H0 ;  /* 0x20000018ff157230 */ /* 0x000fe40000004100 */
[----:B------:R-:W-:Y:S01]  /*4f30*/  FFMA.FTZ R0, R27, R29, R0 ;  /* 0x0000001d1b007223 */ /* 0x000fe20000010000 */
[--C-:B------:R-:W-:Y:S02]  /*4f40*/  HADD2.F32 R16, -RZ, R17.reuse.H0_H0 ;  /* 0x20000011ff107230 */ /* 0x100fe40000004100 */
[----:B------:R-:W-:Y:S01]  /*4f50*/  @!P6 FADD.FTZ R15, -R15, -RZ ;  /* 0x800000ff0f0fe221 */ /* 0x000fe20000010100 */
[----:B------:R-:W-:Y:S02]  /*4f60*/  HADD2.F32 R17, -RZ, R17.H1_H1 ;  /* 0x30000011ff117230 */ /* 0x000fe40000004100 */
[----:B------:R-:W-:Y:S01]  /*4f70*/  FFMA.FTZ R2, R31, R30, R2 ;  /* 0x0000001e1f027223 */ /* 0x000fe20000010002 */
[----:B------:R-:W-:Y:S02]  /*4f80*/  HADD2.F32 R27, -RZ, R51.H1_H1 ;  /* 0x30000033ff1b7230 */ /* 0x000fe40000004100 */
[----:B------:R-:W-:Y:S01]  /*4f90*/  FMUL.FTZ R4, R23, R20 ;  /* 0x0000001417047220 */ /* 0x000fe20000410000 */
[----:B------:R-:W-:Y:S01]  /*4fa0*/  @!P6 FADD.FTZ R14, -R14, -RZ ;  /* 0x800000ff0e0ee221 */ /* 0x000fe20000010100 */
[--C-:B------:R-:W-:Y:S02]  /*4fb0*/  HADD2.F32 R30, -RZ, R40.reuse.H0_H0 ;  /* 0x20000028ff1e7230 */ /* 0x100fe40000004100 */
[----:B------:R-:W-:Y:S01]  /*4fc0*/  FMUL.FTZ R5, R21, R18 ;  /* 0x0000001215057220 */ /* 0x000fe20000410000 */
[----:B------:R-:W-:Y:S01]  /*4fd0*/  FFMA.FTZ R3, R32, R33, R3 ;  /* 0x0000002120037223 */ /* 0x000fe20000010003 */
[----:B------:R-:W-:Y:S02]  /*4fe0*/  HADD2.F32 R29, -RZ, R40.H1_H1 ;  /* 0x30000028ff1d7230 */ /* 0x000fe40000004100 */
        /* <DEDUP_REMOVED lines=12> */
[----:B------:R-:W-:Y:S02]  /*50b0*/  F2FP.F16.F32.PACK_AB R34, R6, R5 ;  /* 0x000000050622723e */ /* 0x000fe400000000ff */
[----:B------:R-:W-:Y:S02]  /*50c0*/  F2FP.F16.F32.PACK_AB R35, R8, R7 ;  /* 0x000000070823723e */ /* 0x000fe400000000ff */
.L_x_5602:
[----:B------:R-:W-:Y:S05]  /*50d0*/  BSYNC B0 ;  /* 0x0000000000007941 */ /* 0x000fea0003800000 */
.L_x_5601:
[----:B-----5:R1:W-:Y:S02]  /*50e0*/  STG.E.128 desc[UR6][R82.64], R32 ;  /* 0x0000002052007986 */ /* 0x0203e4000c101d06 */
.L_x_5600:
[----:B------:R-:W-:Y:S05]  /*50f0*/  BSYNC B1 ;  /* 0x0000000000017941 */ /* 0x000fea0003800000 */
.L_x_5599:
[----:B------:R-:W-:Y:S11]  /*5100*/  ISETP.GE.AND P0, PT, R100, R143, PT ;  /* 0x0000008f6400720c */ /* 0x000ff60003f06270 */
[----:B------:R-:W-:Y:S02]  /*5110*/  @!UPT UIADD3 URZ, URZ, URZ, URZ ;  /* 0x0000003f3f3ff290 */ /* 0x000fe4000fffe03f */
[----:B------:R-:W-:Y:S05]  /*5120*/  @P0 BRA `(.L_x_5598) ;  /* 0x0000000400780947 */ /* 0x000fea0003800000 */
[----:B-1----:R-:W-:Y:S01]  /*5130*/  IMAD.MOV.U32 R83, RZ, RZ, R81 ;  /* 0x000000ffff537224 */ /* 0x002fe200078e0051 */
[----:B------:R1:W5:Y:S01]  /*5140*/  LDG.E.128 R32, desc[UR6][R88.64+0x80] ;  /* 0x0000800658207981 */ /* 0x000362000c1e1d00 */
[----:B------:R-:W-:Y:S01]  /*5150*/  ISETP.GE.AND P0, PT, R100, UR4, PT ;  /* 0x0000000464007c0c */ /* 0x000fe2000bf06270 */
[----:B------:R-:W-:Y:S01]  /*5160*/  BSSY B0, `(.L_x_5603) ;  /* 0x0000059000007945 */ /* 0x000fe20003800000 */
[----:B------:R-:W-:Y:S05]  /*5170*/  IADD3 R156, P5, R88, 0x80, RZ ;  /* 0x00000080589c7810 */ /* 0x000fea0007fbe0ff */
[----:B------:R-:W-:Y:S06]  /*5180*/  IMAD.X R157, RZ, RZ, R89, P5 ;  /* 0x000000ffff9d7224 */ /* 0x000fec00028e0659 */
        /* <DEDUP_REMOVED lines=15> */
[C---:B------:R-:W-:Y:S02]  /*5280*/  LEA R44, P0, R145.reuse, R92, 0x1 ;  /* 0x0000005c912c7211 */ /* 0x040fe400078008ff */
[----:B------:R-:W-:Y:S02]  /*5290*/  @P6 IADD3 R143, RZ, -UR27, RZ ;  /* 0x8000001bff8f6c10 */ /* 0x000fe4000fffe0ff */
[C---:B--234-:R-:W-:Y:S02]  /*52a0*/  LEA R16, P5, R142.reuse, R156, 0x1 ;  /* 0x0000009c8e107211 */ /* 0x05cfe400078a08ff */
[----:B------:R-:W-:Y:S02]  /*52b0*/  LEA.HI.X.SX32 R45, R145, R93, 0x1, P0 ;  /* 0x0000005d912d7211 */ /* 0x000fe400000f0eff */
[C---:B------:R-:W-:Y:S02]  /*52c0*/  LEA R156, P0, R143.reuse, R90, 0x1 ;  /* 0x0000005a8f9c7211 */ /* 0x040fe400078008ff */
        /* <DEDUP_REMOVED lines=66> */
.L_x_5604:
[----:B------:R-:W-:Y:S05]  /*56f0*/  BSYNC B0 ;  /* 0x0000000000007941 */ /* 0x000fea0003800000 */
.L_x_5603:
[----:B-----5:R1:W-:Y:S02]  /*5700*/  STG.E.128 desc[UR6][R82.64+0x80], R32 ;  /* 0x0000802052007986 */ /* 0x0203e4000c101d06 */
.L_x_5598:
[----:B------:R-:W-:Y:S05]  /*5710*/  BSYNC B2 ;  /* 0x0000000000027941 */ /* 0x000fea0003800000 */
.L_x_5597:
[----:B------:R-:W-:Y:S04]  /*5720*/  BSSY B2, `(.L_x_5605) ;  /* 0x00000cf000027945 */ /* 0x000fe80003800000 */
[----:B------:R-:W-:Y:S05]  /*5730*/  @!P4 BRA `(.L_x_5606) ;  /* 0x0000000c0034c947 */ /* 0x000fea0003800000 */
[----:B-1----:R-:W1:Y:S01]  /*5740*/  LDC R83, c[0x0][0x2d0] ;  /* 0x0000b400ff537b82 */ /* 0x002e620000000800 */
[----:B------:R-:W-:Y:S01]  /*5750*/  BSSY B1, `(.L_x_5607) ;  /* 0x0000066000017945 */ /* 0x000fe20003800000 */
[----:B-1----:R-:W-:Y:S11]  /*5760*/  ISETP.GE.AND P0, PT, R102, R83, PT ;  /* 0x000000536600720c */ /* 0x002ff60003f06270 */
[----:B------:R-:W-:Y:S02]  /*5770*/  @!UPT UIADD3 URZ, URZ, URZ, URZ ;  /* 0x0000003f3f3ff290 */ /* 0x000fe4000fffe03f */
[----:B------:R-:W-:Y:S05]  /*5780*/  @P0 BRA `(.L_x_5608) ;  /* 0x0000000400880947 */ /* 0x000fea0003800000 */
[C---:B------:R-:W-:Y:S01]  /*5790*/  LEA R156, P0, R63.reuse, R88, 0x1 ;  /* 0x000000583f9c7211 */ /* 0x040fe200078008ff */
[----:B------:R-:W-:Y:S01]  /*57a0*/  BSSY B0, `(.L_x_5609) ;  /* 0x000005f000007945 */ /* 0x000fe20003800000 */
[----:B------:R-:W-:Y:S02]  /*57b0*/  ISETP.GE.AND P4, PT, R102, UR4, PT ;  /* 0x0000000466007c0c */ /* 0x000fe4000bf86270 */
[----:B------:R-:W-:Y:S02]  /*57c0*/  LEA.HI.X R157, R63, R89, R60, 0x1, P0 ;  /* 0x000000593f9d7211 */ /* 0x000fe400000f0c3c */
[C---:B------:R-:W-:Y:S03]  /*57d0*/  LEA R142, P0, R148.reuse, R82, 0x1 ;  /* 0x00000052948e7211 */ /* 0x040fe600078008ff */
[----:B------:R1:W5:Y:S01]  /*57e0*/  LDG.E.128 R28, desc[UR6][R156.64] ;  /* 0x000000069c1c7981 */ /* 0x000362000c1e1d00 */
[----:B------:R-:W-:Y:S05]  /*57f0*/  LEA.HI.X R143, R148, R81, R147, 0x1, P0 ;  /* 0x00000051948f7211 */ /* 0x000fea00000f0c93 */
        /* <DEDUP_REMOVED lines=13> */
[----:B------:R-:W-:Y:S02]  /*58d0*/  LEA R14, P0, R145, R156, 0x1 ;  /* 0x0000009c910e7211 */ /* 0x000fe400078008ff */
[----:B------:R-:W-:Y:S02]  /*58e0*/  IADD3 R144, P5, R119, R146, RZ ;  /* 0x0000009277907210 */ /* 0x000fe40007fbe0ff */
[----:B------:R-:W-:Y:S02]  /*58f0*/  LEA.HI.X.SX32 R15, R145, R157, 0x1, P0 ;  /* 0x0000009d910f7211 */ /* 0x000fe400000f0eff */
[----:B-1----:R-:W-:Y:S02]  /*5900*/  LEA R156, P0, R144, R90, 0x1 ;  /* 0x0000005a909c7211 */ /* 0x002fe400078008ff */
[----:B------:R-:W-:Y:S01]  /*5910*/  LEA.HI.X.SX32 R146, R146, R99, 0x1, P5 ;  /* 0x0000006392927211 */ /* 0x000fe200028f0eff */
[----:B---34-:R-:W3:Y:S03]  /*5920*/  LDG.E.128 R20, desc[UR6][R14.64] ;  /* 0x000000060e147981 */ /* 0x018ee6000c1e1d00 */
[----:B------:R-:W-:Y:S02]  /*5930*/  LEA.HI.X R157, R144, R91, R146, 0x1, P0 ;  /* 0x0000005b909d7211 */ /* 0x000fe400000f0c92 */
[----:B------:R-:W-:Y:S02]  /*5940*/  MOV R144, RZ ;  /* 0x000000ff00907202 */ /* 0x000fe40000000f00 */
[----:B------:R-:W-:Y:S02]  /*5950*/  @P4 IADD3 R144, RZ, -UR27, RZ ;  /* 0x8000001bff904c10 */ /* 0x000fe4000fffe0ff */
[----:B------:R-:W4:Y:S02]  /*5960*/  LDG.E.128 R156, desc[UR6][R156.64] ;  /* 0x000000069c9c7981 */ /* 0x000f24000c1e1d00 */
[----:B------:R-:W-:Y:S04]  /*5970*/  IADD3 R145, P0, R119, R144, RZ ;  /* 0x0000009077917210 */ /* 0x000fe80007f1e0ff */
[----:B------:R-:W-:Y:S02]  /*5980*/  LEA.HI.X.SX32 R144, R144, R99, 0x1, P0 ;  /* 0x0000006390907211 */ /* 0x000fe400000f0eff */
[C---:B------:R-:W-:Y:S04]  /*5990*/  LEA R32, P0, R145.reuse, R92, 0x1 ;  /* 0x0000005c91207211 */ /* 0x040fe800078008ff */
[----:B------:R-:W-:Y:S05]  /*59a0*/  LEA.HI.X R33, R145, R93, R144, 0x1, P0 ;  /* 0x0000005d91217211 */ /* 0x000fea00000f0c90 */
[----:B------:R1:W2:Y:S02]  /*59b0*/  LDG.E.128 R44, desc[UR6][R32.64] ;  /* 0x00000006202c7981 */ /* 0x0002a4000c1e1d00 */
[----:B-1----:R-:W-:Y:S02]  /*59c0*/  HADD2.F32 R32, -RZ, R51.H0_H0 ;  /* 0x20000033ff207230 */ /* 0x002fe40000004100 */
[--C-:B----4-:R-:W-:Y:S01]  /*59d0*/  HADD2.F32 R26, -RZ, R156.reuse.H0_H0 ;  /* 0x2000009cff1a7230 */ /* 0x110fe20000004100 */
[----:B---3--:R-:W-:Y:S01]  /*59e0*/  MOV R25, R20 ;  /* 0x0000001400197202 */ /* 0x008fe20000000f00 */
[--C-:B------:R-:W-:Y:S01]  /*59f0*/  HADD2.F32 R20, -RZ, R157.reuse.H1_H1 ;  /* 0x3000009dff147230 */ /* 0x100fe20000004100 */
[----:B--2---:R-:W-:Y:S01]  /*5a00*/  MOV R18, R22 ;  /* 0x0000001600127202 */ /* 0x004fe20000000f00 */
[----:B------:R-:W-:Y:S01]  /*5a10*/  HADD2.F32 R24, -RZ, R156.H1_H1 ;  /* 0x3000009cff187230 */ /* 0x000fe20000004100 */
[----:B------:R-:W-:Y:S01]  /*5a20*/  MOV R19, R23 ;  /* 0x0000001700137202 */ /* 0x000fe20000000f00 */
[----:B------:R-:W-:Y:S02]  /*5a30*/  HADD2.F32 R22, -RZ, R157.H0_H0 ;  /* 0x2000009dff167230 */ /* 0x000fe40000004100 */
[----:B------:R-:W-:Y:S01]  /*5a40*/  @!P4 FADD.FTZ R26, -R26, -RZ ;  /* 0x800000ff1a1ac221 */ /* 0x000fe20000010100 */
[----:B------:R-:W-:Y:S02]  /*5a50*/  HADD2.F32 R27, -RZ, R25.H0_H0 ;  /* 0x20000019ff1b7230 */ /* 0x000fe40000004100 */
[----:B------:R-:W-:Y:S01]  /*5a60*/  @!P4 FADD.FTZ R20, -R20, -RZ ;  /* 0x800000ff1414c221 */ /* 0x000fe20000010100 */
        /* <DEDUP_REMOVED lines=9> */
[----:B------:R-:W-:Y:S01]  /*5b00*/  FMUL.FTZ R2, R25, R24 ;  /* 0x0000001819027220 */ /* 0x000fe20000410000 */
[--C-:B------:R-:W-:Y:S02]  /*5b10*/  HADD2.F32 R28, -RZ, R44.reuse.H0_H0 ;  /* 0x2000002cff1c7230 */ /* 0x100fe40000004100 */
[----:B------:R-:W-:Y:S01]  /*5b20*/  @!P4 FADD.FTZ R17, -R17, -RZ ;  /* 0x800000ff1111c221 */ /* 0x000fe20000010100 */
[--C-:B------:R-:W-:Y:S02]  /*5b30*/  HADD2.F32 R15, -RZ, R159.reuse.H0_H0 ;  /* 0x2000009fff0f7230 */ /* 0x100fe40000004100 */
[----:B------:R-:W-:Y:S01]  /*5b40*/  FMUL.FTZ R3, R23, R22 ;  /* 0x0000001617037220 */ /* 0x000fe20000410000 */
[----:B------:R-:W-:Y:S02]  /*5b50*/  HADD2.F32 R14, -RZ, R159.H1_H1 ;  /* 0x3000009fff0e7230 */ /* 0x000fe40000004100 */
[----:B------:R-:W-:Y:S01]  /*5b60*/  @!P4 FADD.FTZ R16, -R16, -RZ ;  /* 0x800000ff1010c221 */ /* 0x000fe20000010100 */
[----:B------:R-:W-:Y:S02]  /*5b70*/  HADD2.F32 R30, -RZ, R44.H1_H1 ;  /* 0x3000002cff1e7230 */ /* 0x000fe40000004100 */
[----:B------:R-:W-:Y:S01]  /*5b80*/  FFMA.FTZ R0, R29, R28, R0 ;  /* 0x0000001c1d007223 */ /* 0x000fe20000010000 */
[--C-:B------:R-:W-:Y:S02]  /*5b90*/  HADD2.F32 R20, -RZ, R18.reuse.H0_H0 ;  /* 0x20000012ff147230 */ /* 0x100fe40000004100 */
[----:B------:R-:W-:Y:S01]  /*5ba0*/  @!P4 FADD.FTZ R15, -R15, -RZ ;  /* 0x800000ff0f0fc221 */ /* 0x000fe20000010100 */
[----:B------:R-:W-:Y:S02]  /*5bb0*/  HADD2.F32 R21, -RZ, R18.H1_H1 ;  /* 0x30000012ff157230 */ /* 0x000fe40000004100 */
[----:B------:R-:W-:Y:S01]  /*5bc0*/  @!P4 FADD.FTZ R14, -R14, -RZ ;  /* 0x800000ff0e0ec221 */ /* 0x000fe20000010100 */
[----:B------:R-:W-:Y:S02]  /*5bd0*/  HADD2.F32 R33, -RZ, R45.H0_H0 ;  /* 0x2000002dff217230 */ /* 0x000fe40000004100 */
[----:B------:R-:W-:Y:S01]  /*5be0*/  FFMA.FTZ R2, R31, R30, R2 ;  /* 0x0000001e1f027223 */ /* 0x000fe20000010002 */
        /* <DEDUP_REMOVED lines=15> */
[----:B------:R-:W-:Y:S01]  /*5ce0*/  F2FP.F16.F32.PACK_AB R28, R2, R0 ;  /* 0x00000000021c723e */ /* 0x000fe200000000ff */
        /* <DEDUP_REMOVED lines=10> */
.L_x_5610:
[----:B------:R-:W-:Y:S05]  /*5d90*/  BSYNC B0 ;  /* 0x0000000000007941 */ /* 0x000fea0003800000 */
.L_x_5609:
[----:B-----5:R1:W-:Y:S02]  /*5da0*/  STG.E.128 desc[UR6][R142.64], R28 ;  /* 0x0000001c8e007986 */ /* 0x0203e4000c101d06 */
.L_x_5608:
[----:B------:R-:W-:Y:S05]  /*5db0*/  BSYNC B1 ;  /* 0x0000000000017941 */ /* 0x000fea0003800000 */
.L_x_5607:
[----:B------:R-:W-:Y:S11]  /*5dc0*/  ISETP.GE.AND P0, PT, R100, R83, PT ;  /* 0x000000536400720c */ /* 0x000ff60003f06270 */
[----:B------:R-:W-:Y:S02]  /*5dd0*/  @!UPT UIADD3 URZ, URZ, URZ, URZ ;  /* 0x0000003f3f3ff290 */ /* 0x000fe4000fffe03f */
[----:B------:R-:W-:Y:S05]  /*5de0*/  @P0 BRA `(.L_x_5606) ;  /* 0x0000000400880947 */ /* 0x000fea0003800000 */
[----:B-1----:R-:W-:Y:S01]  /*5df0*/  LEA R156, P0, R66, R88, 0x1 ;  /* 0x00000058429c7211 */ /* 0x002fe200078008ff */
        /* <DEDUP_REMOVED lines=19> */
[C---:B------:R-:W-:Y:S02]  /*5f30*/  LEA R14, P0, R145.reuse, R156, 0x1 ;  /* 0x0000009c910e7211 */ /* 0x040fe400078008ff */
[----:B------:R-:W-:Y:S02]  /*5f40*/  IADD3 R83, P5, R112, R144, RZ ;  /* 0x0000009070537210 */ /* 0x000fe40007fbe0ff */
[----:B------:R-:W-:Y:S02]  /*5f50*/  LEA.HI.X.SX32 R15, R145, R157, 0x1, P0 ;  /* 0x0000009d910f7211 */ /* 0x000fe400000f0eff */
[C---:B-1----:R-:W-:Y:S02]  /*5f60*/  LEA R156, P0, R83.reuse, R90, 0x1 ;  /* 0x0000005a539c7211 */ /* 0x042fe400078008ff */
        /* <DEDUP_REMOVED lines=72> */
.L_x_5612:
[----:B------:R-:W-:Y:S05]  /*63f0*/  BSYNC B0 ;  /* 0x0000000000007941 */ /* 0x000fea0003800000 */
.L_x_5611:
[----:B-----5:R1:W-:Y:S02]  /*6400*/  STG.E.128 desc[UR6][R142.64], R28 ;  /* 0x0000001c8e007986 */ /* 0x0203e4000c101d06 */
.L_x_5606:
[----:B------:R-:W-:Y:S05]  /*6410*/  BSYNC B2 ;  /* 0x0000000000027941 */ /* 0x000fea0003800000 */
.L_x_5605:
        /* <DEDUP_REMOVED lines=103> */
.L_x_5618:
[----:B------:R-:W-:Y:S05]  /*6a90*/  BSYNC B0 ;  /* 0x0000000000007941 */ /* 0x000fea0003800000 */
.L_x_5617:
[----:B-----5:R1:W-:Y:S02]  /*6aa0*/  STG.E.128 desc[UR6][R142.64], R28 ;  /* 0x0000001c8e007986 */ /* 0x0203e4000c101d06 */
.L_x_5616:
[----:B------:R-:W-:Y:S05]  /*6ab0*/  BSYNC B1 ;  /* 0x0000000000017941 */ /* 0x000fea0003800000 */
.L_x_5615:
        /* <DEDUP_REMOVED lines=99> */
.L_x_5620:
[----:B------:R-:W-:Y:S05]  /*70f0*/  BSYNC B0 ;  /* 0x0000000000007941 */ /* 0x000fea0003800000 */
.L_x_5619:
[----:B-----5:R1:W-:Y:S02]  /*7100*/  STG.E.128 desc[UR6][R142.64], R28 ;  /* 0x0000001c8e007986 */ /* 0x0203e4000c101d06 */
.L_x_5614:
[----:B------:R-:W-:Y:S05]  /*7110*/  BSYNC B2 ;  /* 0x0000000000027941 */ /* 0x000fea0003800000 */
.L_x_5613:
[----:B------:R-:W-:Y:S04]  /*7120*/  BSSY B2, `(.L_x_5621) ;  /* 0x00000d4000027945 */ /* 0x000fe80003800000 */
[----:B------:R-:W-:Y:S05]  /*7130*/  @!P1 BRA `(.L_x_5622) ;  /* 0x0000000c00489947 */ /* 0x000fea0003800000 */
[----:B-1----:R-:W1:Y:S01]  /*7140*/  LDC R143, c[0x0][0x2d0] ;  /* 0x0000b400ff8f7b82 */ /* 0x002e620000000800 */
[----:B------:R-:W-:Y:S01]  /*7150*/  BSSY B1, `(.L_x_5623) ;  /* 0x000006b000017945 */ /* 0x000fe20003800000 */
[----:B-1----:R-:W-:Y:S11]  /*7160*/  ISETP.GE.AND P0, PT, R102, R143, PT ;  /* 0x0000008f6600720c */ /* 0x002ff60003f06270 */
[----:B------:R-:W-:Y:S02]  /*7170*/  @!UPT UIADD3 URZ, URZ, URZ, URZ ;  /* 0x0000003f3f3ff290 */ /* 0x000fe4000fffe03f */
[----:B------:R-:W-:Y:S05]  /*7180*/  @P0 BRA `(.L_x_5624) ;  /* 0x00000004009c0947 */ /* 0x000fea0003800000 */
[----:B------:R-:W1:Y:S01]  /*7190*/  LDC.64 R2, c[0x0][0x338] ;  /* 0x0000ce00ff027b82 */ /* 0x000e620000000a00 */
[----:B------:R-:W-:Y:S01]  /*71a0*/  ISETP.GE.AND P0, PT, R102, UR4, PT ;  /* 0x0000000466007c0c */ /* 0x000fe2000bf06270 */
[----:B------:R-:W-:Y:S01]  /*71b0*/  BSSY B0, `(.L_x_5625) ;  /* 0x0000063000007945 */ /* 0x000fe20003800000 */
[----:B------:R-:W-:Y:S01]  /*71c0*/  MOV R83, R81 ;  /* 0x0000005100537202 */ /* 0x000fe20000000f00 */
[----:B-1----:R-:W-:Y:S04]  /*71d0*/  IMAD.WIDE.U32 R156, R2, 0x60, R88 ;  /* 0x00000060029c7825 */ /* 0x002fe800078e0058 */
[----:B------:R-:W-:Y:S05]  /*71e0*/  IMAD R3, R3, 0x60, RZ ;  /* 0x0000006003037824 */ /* 0x000fea00078e02ff */
[----:B------:R-:W-:Y:S02]  /*71f0*/  IADD3 R157, R157, R3, RZ ;  /* 0x000000039d9d7210 */ /* 0x000fe40007ffe0ff */
[----:B------:R-:W1:Y:S03]  /*7200*/  LDC.64 R2, c[0x0][0x248] ;  /* 0x00009200ff027b82 */ /* 0x000e660000000a00 */
[----:B------:R1:W5:Y:S02]  /*7210*/  LDG.E.128 R28, desc[UR6][R156.64] ;  /* 0x000000069c1c7981 */ /* 0x000364000c1e1d00 */
[----:B-1----:R-:W-:Y:S04]  /*7220*/  IMAD.WIDE.U32 R144, R2, 0x60, R82 ;  /* 0x0000006002907825 */ /* 0x002fe800078e0052 */
[----:B------:R-:W-:Y:S05]  /*7230*/  IMAD R3, R3, 0x60, RZ ;  /* 0x0000006003037824 */ /* 0x000fea00078e02ff */
[----:B------:R-:W-:Y:S01]  /*7240*/  IADD3 R145, R145, R3, RZ ;  /* 0x0000000391917210 */ /* 0x000fe20007ffe0ff */
[----:B------:R-:W-:Y:S06]  /*7250*/  @P0 BRA `(.L_x_5626) ;  /* 0x0000000400600947 */ /* 0x000fec0003800000 */
        /* <DEDUP_REMOVED lines=15> */
[C---:B------:R-:W-:Y:S02]  /*7350*/  LEA R156, P0, R83.reuse, R90, 0x1 ;  /* 0x0000005a539c7211 */ /* 0x040fe400078008ff */
        /* <DEDUP_REMOVED lines=72> */
.L_x_5626:
[----:B------:R-:W-:Y:S05]  /*77e0*/  BSYNC B0 ;  /* 0x0000000000007941 */ /* 0x000fea0003800000 */
.L_x_5625:
[----:B-----5:R1:W-:Y:S02]  /*77f0*/  STG.E.128 desc[UR6][R144.64], R28 ;  /* 0x0000001c90007986 */ /* 0x0203e4000c101d06 */
.L_x_5624:
[----:B------:R-:W-:Y:S05]  /*7800*/  BSYNC B1 ;  /* 0x0000000000017941 */ /* 0x000fea0003800000 */
.L_x_5623:
[----:B------:R-:W-:Y:S11]  /*7810*/  ISETP.GE.AND P0, PT, R100, R143, PT ;  /* 0x0000008f6400720c */ /* 0x000ff60003f06270 */
[----:B------:R-:W-:Y:S02]  /*7820*/  @!UPT UIADD3 URZ, URZ, URZ, URZ ;  /* 0x0000003f3f3ff290 */ /* 0x000fe4000fffe03f */
[----:B------:R-:W-:Y:S05]  /*7830*/  @P0 BRA `(.L_x_5622) ;  /* 0x0000000400880947 */ /* 0x000fea0003800000 */
[C---:B------:R-:W-:Y:S01]  /*7840*/  LEA R156, P0, R75.reuse, R88, 0x1 ;  /* 0x000000584b9c7211 */ /* 0x040fe200078008ff */
[----:B------:R-:W-:Y:S01]  /*7850*/  BSSY B0, `(.L_x_5627) ;  /* 0x000005f000007945 */ /* 0x000fe20003800000 */
[----:B------:R-:W-:Y:S02]  /*7860*/  ISETP.GE.AND P1, PT, R100, UR4, PT ;  /* 0x0000000464007c0c */ /* 0x000fe4000bf26270 */
[----:B------:R-:W-:Y:S02]  /*7870*/  LEA.HI.X R157, R75, R89, R74, 0x1, P0 ;  /* 0x000000594b9d7211 */ /* 0x000fe400000f0c4a */
[C---:B------:R-:W-:Y:S03]  /*7880*/  LEA R142, P0, R77.reuse, R82, 0x1 ;  /* 0x000000524d8e7211 */ /* 0x040fe600078008ff */
[----:B-1----:R1:W5:Y:S01]  /*7890*/  LDG.E.128 R28, desc[UR6][R156.64] ;  /* 0x000000069c1c7981 */ /* 0x002362000c1e1d00 */
        /* <DEDUP_REMOVED lines=90> */
.L_x_5628:
[----:B------:R-:W-:Y:S05]  /*7e40*/  BSYNC B0 ;  /* 0x0000000000007941 */ /* 0x000fea0003800000 */
.L_x_5627:
[----:B-----5:R1:W-:Y:S02]  /*7e50*/  STG.E.128 desc[UR6][R142.64], R28 ;  /* 0x0000001c8e007986 */ /* 0x0203e4000c101d06 */
.L_x_5622:
[----:B------:R-:W-:Y:S05]  /*7e60*/  BSYNC B2 ;  /* 0x0000000000027941 */ /* 0x000fea0003800000 */
.L_x_5621:
[----:B------:R-:W5:Y:S01]  /*7e70*/  LDC R3, c[0x0][0x2e0] ;  /* 0x0000b800ff037b82 */ /* 0x000f620000000800 */
[----:B------:R-:W-:Y:S01]  /*7e80*/  UMOV UR4, UR23 ;  /* 0x0000001700047c82 */ /* 0x000fe20008000000 */
[----:B-----5:R-:W-:Y:S05]  /*7e90*/  IMAD.U32 R3, R3, -0x20, RZ ;  /* 0xffffffe003037824 */ /* 0x020fea00078e00ff */
[C---:B------:R-:W-:Y:S02]  /*7ea0*/  LEA R92, P1, R3.reuse, R92, 0x1 ;  /* 0x0000005c035c7211 */ /* 0x040fe400078208ff */
[C---:B------:R-:W-:Y:S02]  /*7eb0*/  LEA R90, P0, R3.reuse, R90, 0x1 ;  /* 0x0000005a035a7211 */ /* 0x040fe400078008ff */
[C---:B------:R-:W-:Y:S02]  /*7ec0*/  LEA.HI.X.SX32 R93, R3.reuse, R93, 0x1, P1 ;  /* 0x0000005d035d7211 */ /* 0x040fe400008f0eff */
[----:B------:R-:W-:Y:S01]  /*7ed0*/  LEA.HI.X.SX32 R91, R3, R91, 0x1, P0 ;  /* 0x0000005b035b7211 */ /* 0x000fe200000f0eff */
[----:B------:R-:W-:Y:S08]  /*7ee0*/  BRA `(.L_x_5596) ;  /* 0x0000000400107947 */ /* 0x000ff00003800000 */
.L_x_5578:
[----:B------:R-:W-:Y:S04]  /*7ef0*/  BSSY B0, `(.L_x_5629) ;  /* 0x000000a000007945 */ /* 0x000fe80003800000 */
[----:B------:R-:W-:Y:S05]  /*7f00*/  @!P6 BRA `(.L_x_5630) ;  /* 0x000000000020e947 */ /* 0x000fea0003800000 */
[----:B------:R-:W-:Y:S02]  /*7f10*/  ISETP.NE.AND P5, PT, R115, RZ, PT ;  /* 0x000000ff7300720c */ /* 0x000fe40003fa5270 */
[----:B------:R-:W-:Y:S11]  /*7f20*/  ISETP.NE.AND P0, PT, R114, RZ, PT ;  /* 0x000000ff7200720c */ /* 0x000ff60003f05270 */
[----:B-1234-:R-:W2:Y:S01]  /*7f30*/  @P5 LDG.E.128 R16, desc[UR6][R88.64] ;  /* 0x0000000658105981 */ /* 0x01eea2000c1e1d00 */
[--C-:B------:R-:W-:Y:S05]  /*7f40*/  @P5 IMAD.MOV.U32 R83, RZ, RZ, R81.reuse ;  /* 0x000000ffff535224 */ /* 0x100fea00078e0051 */
[----:B--2---:R1:W-:Y:S04]  /*7f50*/  @P5 STG.E.128 desc[UR6][R82.64], R16 ;  /* 0x0000001052005986 */ /* 0x0043e8000c101d06 */
[----:B------:R-:W2:Y:S01]  /*7f60*/  @P0 LDG.E.128 R4, desc[UR6][R88.64+0x80] ;  /* 0x0000800658040981 */ /* 0x000ea2000c1e1d00 */
[----:B-1----:R-:W-:Y:S05]  /*7f70*/  @P0 IMAD.MOV.U32 R83, RZ, RZ, R81 ;  /* 0x000000ffff530224 */ /* 0x002fea00078e0051 */
[----:B--2---:R1:W-:Y:S02]  /*7f80*/  @P0 STG.E.128 desc[UR6][R82.64+0x80], R4 ;  /* 0x0000800452000986 */ /* 0x0043e4000c101d06 */
.L_x_5630:
[----:B------:R-:W-:Y:S05]  /*7f90*/  BSYNC B0 ;  /* 0x0000000000007941 */ /* 0x000fea0003800000 */
.L_x_5629:
[----:B------:R-:W-:Y:S04]  /*7fa0*/  BSSY B0, `(.L_x_5631) ;  /* 0x0000010000007945 */ /* 0x000fe80003800000 */
[----:B------:R-:W-:Y:S05]  /*7fb0*/  @!P4 BRA `(.L_x_5632) ;  /* 0x000000000038c947 */ /* 0x000fea0003800000 */
[----:B------:R-:W-:Y:S02]  /*7fc0*/  ISETP.NE.AND P6, PT, R115, RZ, PT ;  /* 0x000000ff7300720c */ /* 0x000fe40003fc5270 */
[----:B------:R-:W-:Y:S11]  /*7fd0*/  ISETP.NE.AND P4, PT, R114, RZ, PT ;  /* 0x000000ff7200720c */ /* 0x000ff60003f85270 */
[C---:B------:R-:W-:Y:S02]  /*7fe0*/  @P6 LEA R22, P0, R63.reuse, R88, 0x1 ;  /* 0x000000583f166211 */ /* 0x040fe400078008ff */
[----:B-1----:R-:W-:Y:S02]  /*7ff0*/  @P6 LEA R14, P5, R148, R82, 0x1 ;  /* 0x00000052940e6211 */ /* 0x002fe400078a08ff */
[----:B------:R-:W-:Y:S02]  /*8000*/  @P6 LEA.HI.X R23, R63, R89, R60, 0x1, P0 ;  /* 0x000000593f176211 */ /* 0x000fe400000f0c3c */
[----:B------:R-:W-:Y:S02]  /*8010*/  @P4 LEA R2, P0, R66, R88, 0x1 ;  /* 0x0000005842024211 */ /* 0x000fe400078008ff */
[----:B------:R-:W-:Y:S01]  /*8020*/  @P6 LEA.HI.X R15, R148, R81, R147, 0x1, P5 ;  /* 0x00000051940f6211 */ /* 0x000fe200028f0c93 */
[----:B--234-:R-:W2:Y:S01]  /*8030*/  @P6 LDG.E.128 R16, desc[UR6][R22.64] ;  /* 0x0000000616106981 */ /* 0x01cea2000c1e1d00 */
[----:B------:R-:W-:Y:S02]  /*8040*/  @P4 LEA.HI.X R3, R66, R89, R67, 0x1, P0 ;  /* 0x0000005942034211 */ /* 0x000fe400000f0c43 */
[C---:B------:R-:W-:Y:S04]  /*8050*/  @P4 LEA R20, P0, R71.reuse, R82, 0x1 ;  /* 0x0000005247144211 */ /* 0x040fe800078008ff */
[----:B------:R-:W-:Y:S01]  /*8060*/  @P4 LEA.HI.X R21, R71, R81, R70, 0x1, P0 ;  /* 0x0000005147154211 */ /* 0x000fe200000f0c46 */
[----:B--2---:R1:W-:Y:S04]  /*8070*/  @P6 STG.E.128 desc[UR6][R14.64], R16 ;  /* 0x000000100e006986 */ /* 0x0043e8000c101d06 */
[----:B------:R-:W2:Y:S04]  /*8080*/  @P4 LDG.E.128 R4, desc[UR6][R2.64] ;  /* 0x0000000602044981 */ /* 0x000ea8000c1e1d00 */
[----:B--2---:R1:W-:Y:S02]  /*8090*/  @P4 STG.E.128 desc[UR6][R20.64], R4 ;  /* 0x0000000414004986 */ /* 0x0043e4000c101d06 */
.L_x_5632:
[----:B------:R-:W-:Y:S05]  /*80a0*/  BSYNC B0 ;  /* 0x0000000000007941 */ /* 0x000fea0003800000 */
.L_x_5631:
        /* <DEDUP_REMOVED lines=16> */
.L_x_5634:
[----:B------:R-:W-:Y:S05]  /*81b0*/  BSYNC B0 ;  /* 0x0000000000007941 */ /* 0x000fea0003800000 */
.L_x_5633:
[----:B------:R-:W-:Y:S01]  /*81c0*/  UMOV UR4, URZ ;  /* 0x0000003f00047c82 */ /* 0x000fe20008000000 */
[----:B------:R-:W-:Y:S04]  /*81d0*/  BSSY B0, `(.L_x_5596) ;  /* 0x0000015000007945 */ /* 0x000fe80003800000 */
[----:B------:R-:W-:Y:S05]  /*81e0*/  @!P1 BRA `(.L_x_5635) ;  /* 0x00000000004c9947 */ /* 0x000fea0003800000 */
[----:B------:R-:W-:Y:S02]  /*81f0*/  ISETP.NE.AND P2, PT, R115, RZ, PT ;  /* 0x000000ff7300720c */ /* 0x000fe40003f45270 */
[----:B------:R-:W-:Y:S11]  /*8200*/  ISETP.NE.AND P1, PT, R114, RZ, PT ;  /* 0x000000ff7200720c */ /* 0x000ff60003f25270 */
[----:B------:R-:W2:Y:S01]  /*8210*/  @P2 LDC.64 R2, c[0x0][0x338] ;  /* 0x0000ce00ff022b82 */ /* 0x000ea20000000a00 */
[----:B-1----:R-:W-:Y:S02]  /*8220*/  @P2 MOV R83, R81 ;  /* 0x0000005100532202 */ /* 0x002fe40000000f00 */
[C---:B---34-:R-:W-:Y:S04]  /*8230*/  @P1 LEA R20, P0, R75.reuse, R88, 0x1 ;  /* 0x000000584b141211 */ /* 0x058fe800078008ff */
[----:B------:R-:W-:Y:S02]  /*8240*/  @P1 LEA.HI.X R21, R75, R89, R74, 0x1, P0 ;  /* 0x000000594b151211 */ /* 0x000fe400000f0c4a */
[C---:B------:R-:W-:Y:S04]  /*8250*/  @P1 LEA R22, P0, R77.reuse, R82, 0x1 ;  /* 0x000000524d161211 */ /* 0x040fe800078008ff */
[----:B------:R-:W-:Y:S01]  /*8260*/  @P1 LEA.HI.X R23, R77, R81, R76, 0x1, P0 ;  /* 0x000000514d171211 */ /* 0x000fe200000f0c4c */
[----:B--2---:R-:W-:Y:S04]  /*8270*/  @P2 IMAD.WIDE.U32 R4, R2, 0x60, R88 ;  /* 0x0000006002042825 */ /* 0x004fe800078e0058 */
[----:B------:R-:W-:Y:S04]  /*8280*/  @P2 IMAD R3, R3, 0x60, RZ ;  /* 0x0000006003032824 */ /* 0x000fe800078e02ff */
[----:B------:R-:W-:Y:S02]  /*8290*/  @P2 IMAD.IADD R5, R5, 0x1, R3 ;  /* 0x0000000105052824 */ /* 0x000fe400078e0203 */
[----:B------:R-:W1:Y:S04]  /*82a0*/  @P2 LDC.64 R2, c[0x0][0x248] ;  /* 0x00009200ff022b82 */ /* 0x000e680000000a00 */
[----:B------:R-:W2:Y:S01]  /*82b0*/  @P2 LDG.E.128 R4, desc[UR6][R4.64] ;  /* 0x0000000604042981 */ /* 0x000ea2000c1e1d00 */
[----:B-1----:R-:W-:Y:S04]  /*82c0*/  @P2 IMAD.WIDE.U32 R14, R2, 0x60, R82 ;  /* 0x00000060020e2825 */ /* 0x002fe800078e0052 */
[----:B------:R-:W-:Y:S04]  /*82d0*/  @P2 IMAD R3, R3, 0x60, RZ ;  /* 0x0000006003032824 */ /* 0x000fe800078e02ff */
[----:B------:R-:W-:Y:S05]  /*82e0*/  @P2 IMAD.IADD R15, R15, 0x1, R3 ;  /* 0x000000010f0f2824 */ /* 0x000fea00078e0203 */
[----:B--2---:R1:W-:Y:S05]  /*82f0*/  @P2 STG.E.128 desc[UR6][R14.64], R4 ;  /* 0x000000040e002986 */ /* 0x0043ea000c101d06 */
[----:B------:R-:W2:Y:S05]  /*8300*/  @P1 LDG.E.128 R16, desc[UR6][R20.64] ;  /* 0x0000000614101981 */ /* 0x000eaa000c1e1d00 */
[----:B--2---:R1:W-:Y:S02]  /*8310*/  @P1 STG.E.128 desc[UR6][R22.64], R16 ;  /* 0x0000001016001986 */ /* 0x0043e4000c101d06 */
.L_x_5635:
[----:B------:R-:W-:Y:S05]  /*8320*/  BSYNC B0 ;  /* 0x0000000000007941 */ /* 0x000fea0003800000 */
.L_x_5596:
[----:B------:R-:W5:Y:S02]  /*8330*/  LDC R0, c[0x0][0x338] ;  /* 0x0000ce00ff007b82 */ /* 0x000f640000000800 */
[----:B-----5:R-:W-:Y:S05]  /*8340*/  IMAD.U32 R3, R0, -0x40, RZ ;  /* 0xffffffc000037824 */ /* 0x020fea00078e00ff */
[C---:B-1----:R-:W-:Y:S04]  /*8350*/  LEA R88, P0, R3.reuse, R88, 0x1 ;  /* 0x0000005803587211 */ /* 0x042fe800078008ff */
[----:B------:R-:W-:Y:S01]  /*8360*/  LEA.HI.X.SX32 R89, R3, R89, 0x1, P0 ;  /* 0x0000005903597211 */ /* 0x000fe200000f0eff */
[----:B------:R-:W-:Y:S08]  /*8370*/  @!P3 BRA `(.L_x_5636) ;  /* 0x000000040030b947 */ /* 0x000ff00003800000 */
[----:B------:R-:W-:Y:S04]  /*8380*/  IADD3 R0, R11, -0x1, RZ ;  /* 0xffffffff0b007810 */ /* 0x000fe80007ffe0ff */
[----:B------:R-:W-:Y:S11]  /*8390*/  ISETP.GT.AND P0, PT, R0, R59, PT ;  /* 0x0000003b0000720c */ /* 0x000ff60003f04270 */
[----:B------:R-:W-:Y:S02]  /*83a0*/  @!UPT UIADD3 URZ, URZ, URZ, URZ ;  /* 0x0000003f3f3ff290 */ /* 0x000fe4000fffe03f */
[----:B------:R-:W-:Y:S05]  /*83b0*/  @!P0 BRA `(.L_x_5637) ;  /* 0x0000000400448947 */ /* 0x000fea0003800000 */
[----:B--234-:R-:W-:Y:S01]  /*83c0*/  IMAD.MOV.U32 R18, RZ, RZ, RZ ;  /* 0x000000ffff127224 */ /* 0x01cfe200078e00ff */
[----:B------:R-:W1:Y:S01]  /*83d0*/  LDC R2, c[0x0][0x380] ;  /* 0x0000e000ff027b82 */ /* 0x000e620000000800 */
[----:B------:R-:W-:Y:S02]  /*83e0*/  IADD3 R13, R13, -0x80, RZ ;  /* 0xffffff800d0d7810 */ /* 0x000fe40007ffe0ff */
[----:B------:R-:W-:Y:S02]  /*83f0*/  IABS R15, R12 ;  /* 0x0000000c000f7213 */ /* 0x000fe40000000000 */
[-C--:B------:R-:W-:Y:S02]  /*8400*/  IADD3 R0, -R12, R13.reuse, RZ ;  /* 0x0000000d0c007210 */ /* 0x080fe40007ffe1ff */
[-C--:B-1----:R-:W-:Y:S02]  /*8410*/  IABS R5, R2.reuse ;  /* 0x0000000200057213 */ /* 0x082fe40000000000 */
[----:B------:R-:W-:Y:S02]  /*8420*/  LOP3.LUT R3, RZ, R2, RZ, 0x33, !PT ;  /* 0x00000002ff037212 */ /* 0x000fe400078e33ff */
[----:B------:R-:W1:Y:S10]  /*8430*/  I2F.RP R16, R5 ;  /* 0x0000000500107306 */ /* 0x000e740000209400 */
[----:B-1----:R-:W1:Y:S02]  /*8440*/  MUFU.RCP R7, R16 ;  /* 0x0000001000077308 */ /* 0x002e640000001000 */
[----:B-1----:R-:W-:Y:S01]  /*8450*/  VIADD R14, R7, 0xffffffe ;  /* 0x0ffffffe070e7836 */ /* 0x002fe20000000000 */
[----:B------:R-:W-:Y:S07]  /*8460*/  IABS R7, R13 ;  /* 0x0000000d00077213 */ /* 0x000fee0000000000 */
[----:B------:R-:W1:Y:S02]  /*8470*/  F2I.FTZ.U32.TRUNC.NTZ R19, R14 ;  /* 0x0000000e00137305 */ /* 0x000e64000021f000 */
[--C-:B-1----:R-:W-:Y:S04]  /*8480*/  IMAD.MOV R8, RZ, RZ, -R19.reuse ;  /* 0x000000ffff087224 */ /* 0x102fe800078e0a13 */
        /* <DEDUP_REMOVED lines=10> */
[--C-:B------:R-:W-:Y:S02]  /*8530*/  @!P4 IMAD.IADD R15, R15, 0x1, -R5.reuse ;  /* 0x000000010f0fc824 */ /* 0x100fe400078e0a05 */
[----:B------:R-:W-:Y:S01]  /*8540*/  @!P0 IADD3 R4, R4, 0x1, RZ ;  /* 0x0000000104048810 */ /* 0x000fe20007ffe0ff */
[----:B------:R-:W-:Y:S01]  /*8550*/  @!P0 IMAD.IADD R7, R7, 0x1, -R5 ;  /* 0x0000000107078824 */ /* 0x000fe200078e0a05 */
[----:B------:R-:W-:Y:S01]  /*8560*/  ISETP.NE.AND P0, PT, R2, RZ, PT ;  /* 0x000000ff0200720c */ /* 0x000fe20003f05270 */
[----:B------:R-:W-:Y:S01]  /*8570*/  @!P4 VIADD R6, R6, 0x1 ;  /* 0x000000010606c836 */ /* 0x000fe20000000000 */
[-C--:B------:R-:W-:Y:S02]  /*8580*/  ISETP.GE.U32.AND P6, PT, R15, R5.reuse, PT ;  /* 0x000000050f00720c */ /* 0x080fe40003fc6070 */
[----:B------:R-:W-:Y:S02]  /*8590*/  ISETP.GE.U32.AND P5, PT, R7, R5, PT ;  /* 0x000000050700720c */ /* 0x000fe40003fa6070 */
[-C--:B------:R-:W-:Y:S02]  /*85a0*/  LOP3.LUT R5, R13, R2.reuse, RZ, 0x3c, !PT ;  /* 0x000000020d057212 */ /* 0x080fe400078e3cff */
[----:B------:R-:W-:Y:S02]  /*85b0*/  LOP3.LUT R7, R12, R2, RZ, 0x3c, !PT ;  /* 0x000000020c077212 */ /* 0x000fe400078e3cff */
[----:B------:R-:W-:Y:S02]  /*85c0*/  ISETP.GE.AND P1, PT, R5, RZ, PT ;  /* 0x000000ff0500720c */ /* 0x000fe40003f26270 */
[----:B------:R-:W-:Y:S03]  /*85d0*/  ISETP.GE.AND P2, PT, R7, RZ, PT ;  /* 0x000000ff0700720c */ /* 0x000fe60003f46270 */
[----:B------:R-:W-:Y:S02]  /*85e0*/  @P6 VIADD R6, R6, 0x1 ;  /* 0x0000000106066836 */ /* 0x000fe40000000000 */
[----:B------:R-:W-:Y:S06]  /*85f0*/  @P5 IADD3 R4, R4, 0x1, RZ ;  /* 0x0000000104045810 */ /* 0x000fec0007ffe0ff */
[----:B------:R-:W-:Y:S02]  /*8600*/  @!P1 IADD3 R4, -R4, RZ, RZ ;  /* 0x000000ff04049210 */ /* 0x000fe40007ffe1ff */
[----:B------:R-:W-:Y:S02]  /*8610*/  @!P2 IMAD.MOV R6, RZ, RZ, -R6 ;  /* 0x000000ffff06a224 */ /* 0x000fe400078e0a06 */
[C---:B------:R-:W-:Y:S03]  /*8620*/  SEL R4, R3.reuse, R4, !P0 ;  /* 0x0000000403047207 */ /* 0x040fe60004000000 */
[----:B------:R-:W-:Y:S02]  /*8630*/  SEL R3, R3, R6, !P0 ;  /* 0x0000000603037207 */ /* 0x000fe40004000000 */
[CC--:B------:R-:W-:Y:S02]  /*8640*/  LEA R22, P1, R4.reuse, R154.reuse, 0x2 ;  /* 0x0000009a04167211 */ /* 0x0c0fe400078210ff */
[C---:B------:R-:W-:Y:S02]  /*8650*/  LEA R18, P0, R3.reuse, R154, 0x2 ;  /* 0x0000009a03127211 */ /* 0x040fe400078010ff */
[-C--:B------:R-:W-:Y:S02]  /*8660*/  LEA.HI.X.SX32 R23, R4, R155.reuse, 0x2, P1 ;  /* 0x0000009b04177211 */ /* 0x080fe400008f16ff */
[C---:B------:R-:W-:Y:S01]  /*8670*/  LEA.HI.X.SX32 R19, R3.reuse, R155, 0x2, P0 ;  /* 0x0000009b03137211 */ /* 0x040fe200000f16ff */
[----:B------:R-:W-:Y:S02]  /*8680*/  IMAD.IADD R3, R3, 0x1, -R4 ;  /* 0x0000000103037824 */ /* 0x000fe400078e0a04 */
[----:B------:R-:W2:Y:S02]  /*8690*/  LDG.E R5, desc[UR6][R22.64] ;  /* 0x0000000616057981 */ /* 0x000ea4000c1e1900 */
[----:B------:R-:W-:Y:S02]  /*86a0*/  IMAD R0, R3, R2, R0 ;  /* 0x0000000203007224 */ /* 0x000fe400078e0200 */
[----:B------:R-:W2:Y:S02]  /*86b0*/  LDG.E R8, desc[UR6][R18.64] ;  /* 0x0000000612087981 */ /* 0x000ea4000c1e1900 */
[----:B------:R-:W-:Y:S01]  /*86c0*/  IMAD.WIDE.U32 R20, R0, UR16, RZ ;  /* 0x0000001000147c25 */ /* 0x000fe2000f8e00ff */
[----:B--2---:R-:W-:Y:S02]  /*86d0*/  IADD3 R16, -R8, R5, RZ ;  /* 0x0000000508107210 */ /* 0x004fe40007ffe1ff */
[----:B------:R-:W-:Y:S02]  /*86e0*/  SHF.R.S32.HI R8, RZ, 0x1f, R0 ;  /* 0x0000001fff087819 */ /* 0x000fe40000011400 */
[----:B------:R-:W-:Y:S01]  /*86f0*/  SHF.R.S32.HI R14, RZ, 0x1f, R16 ;  /* 0x0000001fff0e7819 */ /* 0x000fe20000011410 */
[----:B------:R-:W-:Y:S04]  /*8700*/  IMAD.WIDE.U32 R18, R16, UR12, RZ ;  /* 0x0000000c10127c25 */ /* 0x000fe8000f8e00ff */
[----:B------:R-:W-:Y:S02]  /*8710*/  IMAD R5, R14, UR12, RZ ;  /* 0x0000000c0e057c24 */ /* 0x000fe4000f8e02ff */
[----:B------:R-:W-:Y:S02]  /*8720*/  IMAD R7, R8, UR16, RZ ;  /* 0x0000001008077c24 */ /* 0x000fe4000f8e02ff */
[----:B------:R-:W-:Y:S02]  /*8730*/  IMAD R5, R16, UR13, R5 ;  /* 0x0000000d10057c24 */ /* 0x000fe4000f8e0205 */
[----:B------:R-:W-:Y:S03]  /*8740*/  IMAD R7, R0, UR17, R7 ;  /* 0x0000001100077c24 */ /* 0x000fe6000f8e0207 */
[----:B------:R-:W-:Y:S01]  /*8750*/  IADD3 R19, R19, R5, RZ ;  /* 0x0000000513137210 */ /* 0x000fe20007ffe0ff */
[----:B------:R-:W-:Y:S02]  /*8760*/  IMAD.IADD R21, R21, 0x1, R7 ;  /* 0x0000000115157824 */ /* 0x000fe400078e0207 */
[----:B------:R-:W-:Y:S02]  /*8770*/  IMAD R5, R14, UR14, RZ ;  /* 0x0000000e0e057c24 */ /* 0x000fe4000f8e02ff */
[----:B------:R-:W-:Y:S02]  /*8780*/  IMAD R7, R8, UR10, RZ ;  /* 0x0000000a08077c24 */ /* 0x000fe4000f8e02ff */
[----:B------:R-:W-:Y:S04]  /*8790*/  IMAD.WIDE.U32 R20, R16, UR14, R20 ;  /* 0x0000000e10147c25 */ /* 0x000fe8000f8e0014 */
[----:B------:R-:W-:Y:S01]  /*87a0*/  IMAD.WIDE.U32 R18, R0, UR10, R18 ;  /* 0x0000000a00127c25 */ /* 0x000fe2000f8e0012 */
[----:B------:R-:W-:Y:S03]  /*87b0*/  LEA R84, P1, R20, R84, 0x1 ;  /* 0x0000005414547211 */ /* 0x000fe600078208ff */
[----:B------:R-:W-:Y:S01]  /*87c0*/  IMAD R5, R16, UR15, R5 ;  /* 0x0000000f10057c24 */ /* 0x000fe2000f8e0205 */
[----:B------:R-:W-:Y:S01]  /*87d0*/  LEA R82, P0, R18, R82, 0x1 ;  /* 0x0000005212527211 */ /* 0x000fe200078008ff */
[----:B------:R-:W-:Y:S02]  /*87e0*/  IMAD R7, R0, UR11, R7 ;  /* 0x0000000b00077c24 */ /* 0x000fe4000f8e0207 */
[----:B------:R-:W-:Y:S03]  /*87f0*/  IMAD.IADD R8, R21, 0x1, R5 ;  /* 0x0000000115087824 */ /* 0x000fe600078e0205 */
[----:B------:R-:W-:Y:S02]  /*8800*/  IADD3 R14, R19, R7, RZ ;  /* 0x00000007130e7210 */ /* 0x000fe40007ffe0ff */
[----:B------:R-:W-:Y:S02]  /*8810*/  LEA.HI.X R85, R20, R85, R8, 0x1, P1 ;  /* 0x0000005514557211 */ /* 0x000fe400008f0c08 */
[----:B------:R-:W-:Y:S01]  /*8820*/  LEA.HI.X R81, R18, R81, R14, 0x1, P0 ;  /* 0x0000005112517211 */ /* 0x000fe200000f0c0e */
[----:B------:R-:W-:Y:S06]  /*8830*/  BRA `(.L_x_5637) ;  /* 0x0000000000247947 */ /* 0x000fec0003800000 */
.L_x_5636:
[----:B------:R-:W1:Y:S01]  /*8840*/  LDC R2, c[0x0][0x250] ;  /* 0x00009400ff027b82 */ /* 0x000e620000000800 */
[----:B------:R-:W-:Y:S07]  /*8850*/  IMAD.MOV.U32 R83, RZ, RZ, R81 ;  /* 0x000000ffff537224 */ /* 0x000fee00078e0051 */
[----:B------:R-:W2:Y:S02]  /*8860*/  LDC R0, c[0x0][0x248] ;  /* 0x00009200ff007b82 */ /* 0x000ea40000000800 */
[----:B--234-:R-:W-:Y:S02]  /*8870*/  IMAD.U32 R5, R0, -0x40, RZ ;  /* 0xffffffc000057824 */ /* 0x01cfe400078e00ff */
[----:B-1----:R-:W-:Y:S03]  /*8880*/  IMAD.U32 R3, R2, -0x40, RZ ;  /* 0xffffffc002037824 */ /* 0x002fe600078e00ff */
[----:B------:R-:W-:Y:S02]  /*8890*/  LEA R82, P0, R5, R82, 0x1 ;  /* 0x0000005205527211 */ /* 0x000fe400078008ff */
[----:B------:R-:W-:Y:S02]  /*88a0*/  LEA R84, P1, R3, R84, 0x1 ;  /* 0x0000005403547211 */ /* 0x000fe400078208ff */
[----:B------:R-:W-:Y:S02]  /*88b0*/  LEA.HI.X.SX32 R81, R5, R83, 0x1, P0 ;  /* 0x0000005305517211 */ /* 0x000fe400000f0eff */
[----:B------:R-:W-:Y:S09]  /*88c0*/  LEA.HI.X.SX32 R85, R3, R85, 0x1, P1 ;  /* 0x0000005503557211 */ /* 0x000ff200008f0eff */
.L_x_5637:
[----:B------:R-:W-:Y:S04]  /*88d0*/  IADD3 R11, R11, -0x1, RZ ;  /* 0xffffffff0b0b7810 */ /* 0x000fe80007ffe0ff */
[----:B------:R-:W-:Y:S11]  /*88e0*/  ISETP.GT.AND P0, PT, R11, R59, PT ;  /* 0x0000003b0b00720c */ /* 0x000ff60003f04270 */
[----:B------:R-:W-:Y:S02]  /*88f0*/  @!UPT UIADD3 URZ, URZ, URZ, URZ ;  /* 0x0000003f3f3ff290 */ /* 0x000fe4000fffe03f */
[----:B------:R-:W-:Y:S05]  /*8900*/  @P0 BRA `(.L_x_5638) ;  /* 0xffffff9c00a40947 */ /* 0x000fea000383ffff */
.L_x_5569:
[----:B------:R-:W1:Y:S01]  /*8910*/  S2UR UR4, SR_CgaCtaId ;  /* 0x00000000000479c3 */ /* 0x000e620000008800 */
[----:B------:R-:W-:Y:S01]  /*8920*/  ULDC UR12, c[0x0][0x2e0] ;  /* 0x0000b800000c7ab9 */ /* 0x000fe20000000800 */
[----:B------:R-:W-:-:S06]  /*8930*/  UMOV UR10, 0x400 ;  /* 0x00000400000a7882 */ /* 0x000fcc0000000000 */
[----:B------:R-:W-:Y:S01]  /*8940*/  BAR.SYNC.DEFER_BLOCKING 0x0 ;  /* 0x0000000000007b1d */ /* 0x000fe20000010000 */
[----:B------:R-:W-:Y:S02]  /*8950*/  ISETP.NE.AND P1, PT, RZ, UR12, PT ;  /* 0x0000000cff007c0c */ /* 0x000fe4000bf25270 */
[----:B------:R-:W-:-:S05]  /*8960*/  ISETP.GE.AND P0, PT, R100, UR5, PT ;  /* 0x0000000564007c0c */ /* 0x000fca000bf06270 */
[----:B------:R-:W2:Y:S01]  /*8970*/  LDC.64 R2, c[0x0][0x240] ;  /* 0x00009000ff027b82 */ /* 0x000ea20000000a00 */
[----:B------:R-:W-:Y:S01]  /*8980*/  BSSY B3, `(.L_x_5639) ;  /* 0x0000569000037945 */ /* 0x000fe20003800000 */
[----:B-1----:R-:W-:-:S06]  /*8990*/  ULEA UR4, UR4, UR10, 0x18 ;  /* 0x0000000a04047291 */ /* 0x002fcc000f8ec03f */
[----:B------:R-:W-:Y:S02]  /*89a0*/  LEA R153, R125, UR4, 0x1 ;  /* 0x000000047d997c11 */ /* 0x000fe4000f8e08ff */
[C---:B--234-:R-:W-:Y:S01]  /*89b0*/  SHF.L.U64.HI R7, R2.reuse, 0x4, R3 ;  /* 0x0000000402077819 */ /* 0x05cfe20000010203 */
[----:B------:R-:W-:Y:S01]  /*89c0*/  IMAD.SHL.U32 R9, R2, 0x10, RZ ;  /* 0x0000001002097824 */ /* 0x000fe200078e00ff */
[----:B------:R-:W-:Y:S06]  /*89d0*/  @!P1 BRA `(.L_x_5640) ;  /* 0x0000004c00f49947 */ /* 0x000fec0003800000 */
[----:B------:R-:W-:Y:S01]  /*89e0*/  ISETP.NE.U32.AND P1, PT, RZ, UR8, PT ;  /* 0x00000008ff007c0c */ /* 0x000fe2000bf25070 */
[----:B------:R-:W-:-:S03]  /*89f0*/  IMAD.MOV.U32 R0, RZ, RZ, RZ ;  /* 0x000000ffff007224 */ /* 0x000fc600078e00ff */
[----:B------:R-:W-:Y:S01]  /*8a00*/  ISETP.NE.AND.EX P1, PT, RZ, UR9, PT, P1 ;  /* 0x00000009ff007c0c */ /* 0x000fe2000bf25310 */
[----:B------:R-:W-:-:S12]  /*8a10*/  ULDC.64 UR8, c[0x0][0x210] ;  /* 0x0000840000087ab9 */ /* 0x000fd80000000a00 */
[----:B------:R-:W2:Y:S01]  /*8a20*/  @P1 LDG.E R0, desc[UR6][R134.64] ;  /* 0x0000000686001981 */ /* 0x000ea2000c1e1900 */
[CC--:B------:R-:W-:Y:S01]  /*8a30*/  LEA R4, P1, R2.reuse, R130.reuse, 0x5 ;  /* 0x0000008202047211 */ /* 0x0c0fe200078228ff */
[----:B------:R-:W-:Y:S01]  /*8a40*/  ULDC.U8 UR5, c[0x0][0x3c3] ;  /* 0x0000f0c000057ab9 */ /* 0x000fe20000000000 */
[----:B------:R-:W-:Y:S01]  /*8a50*/  IADD3 R9, P2, R9, R130, RZ ;  /* 0x0000008209097210 */ /* 0x000fe20007f5e0ff */
[----:B------:R-:W-:Y:S01]  /*8a60*/  IMAD.MOV.U32 R132, RZ, RZ, R130 ;  /* 0x000000ffff847224 */ /* 0x000fe200078e0082 */
[----:B------:R-:W-:Y:S01]  /*8a70*/  LEA.HI.X R5, R2, R133, R3, 0x5, P1 ;  /* 0x0000008502057211 */ /* 0x000fe200008f2c03 */
[----:B-----5:R-:W-:Y:S01]  /*8a80*/  IMAD.IADD R13, R151, 0x1, -R54 ;  /* 0x00000001970d7824 */ /* 0x020fe200078e0a36 */
[----:B------:R-:W-:Y:S01]  /*8a90*/  LEA R28, P1, R4, UR8, 0x1 ;  /* 0x00000008041c7c11 */ /* 0x000fe2000f8208ff */
[--C-:B------:R-:W-:Y:S01]  /*8aa0*/  IMAD.X R6, R7, 0x1, R133.reuse, P2 ;  /* 0x0000000107067824 */ /* 0x100fe200010e0685 */
[----:B------:R-:W-:Y:S01]  /*8ab0*/  LEA R26, P4, R130, UR8, 0x1 ;  /* 0x00000008821a7c11 */ /* 0x000fe2000f8808ff */
[----:B------:R-:W-:Y:S01]  /*8ac0*/  IMAD.WIDE.U32 R10, R2, 0x30, R132 ;  /* 0x00000030020a7825 */ /* 0x000fe200078e0084 */
[----:B------:R-:W-:-:S02]  /*8ad0*/  LEA.HI.X R29, R4, UR9, R5, 0x1, P1 ;  /* 0x00000009041d7c11 */ /* 0x000fc400088f0c05 */
[----:B------:R-:W-:Y:S01]  /*8ae0*/  ISETP.NE.AND P1, PT, RZ, UR5, PT ;  /* 0x00000005ff007c0c */ /* 0x000fe2000bf25270 */
[----:B------:R-:W-:Y:S01]  /*8af0*/  IMAD R5, R3, 0x30, RZ ;  /* 0x0000003003057824 */ /* 0x000fe200078e02ff */
[C---:B------:R-:W-:Y:S02]  /*8b00*/  LEA R24, P2, R9.reuse, UR8, 0x1 ;  /* 0x0000000809187c11 */ /* 0x040fe4000f8408ff */
[----:B------:R-:W-:Y:S02]  /*8b10*/  LEA.HI.X R27, R130, UR9, R133, 0x1, P4 ;  /* 0x00000009821b7c11 */ /* 0x000fe4000a0f0c85 */
[----:B------:R-:W-:Y:S02]  /*8b20*/  LEA.HI.X R25, R9, UR9, R6, 0x1, P2 ;  /* 0x0000000909197c11 */ /* 0x000fe400090f0c06 */
[----:B------:R-:W-:Y:S02]  /*8b30*/  LEA R14, P4, R10, UR8, 0x1 ;  /* 0x000000080a0e7c11 */ /* 0x000fe4000f8808ff */
[----:B------:R-:W-:-:S04]  /*8b40*/  ISETP.GE.AND P2, PT, R128, R13, PT ;  /* 0x0000000d8000720c */ /* 0x000fc80003f46270 */
[----:B------:R-:W-:Y:S02]  /*8b50*/  ISETP.GT.AND P2, PT, R48, -0x8, !P2 ;  /* 0xfffffff83000780c */ /* 0x000fe40005744270 */
[----:B--2---:R-:W-:-:S05]  /*8b60*/  IADD3 R0, R0, R61, R54 ;  /* 0x0000003d00007210 */ /* 0x004fca0007ffe036 */
[----:B------:R-:W-:Y:S02]  /*8b70*/  IMAD R3, R121, R0, RZ ;  /* 0x0000000079037224 */ /* 0x000fe400078e02ff */
[----:B------:R-:W-:-:S03]  /*8b80*/  IMAD.IADD R0, R11, 0x1, R5 ;  /* 0x000000010b007824 */ /* 0x000fc600078e0205 */
[-C--:B------:R-:W-:Y:S02]  /*8b90*/  IADD3 R6, P6, R117, R3.reuse, RZ ;  /* 0x0000000375067210 */ /* 0x080fe40007fde0ff */
[----:B------:R-:W-:Y:S02]  /*8ba0*/  IADD3 R2, P5, R116, R3, RZ ;  /* 0x0000000374027210 */ /* 0x000fe40007fbe0ff */
[----:B------:R-:W-:Y:S02]  /*8bb0*/  SHF.R.S32.HI R3, RZ, 0x1f, R3 ;  /* 0x0000001fff037819 */ /* 0x000fe40000011403 */
[----:B------:R-:W-:-:S03]  /*8bc0*/  LEA.HI.X R15, R10, UR9, R0, 0x1, P4 ;  /* 0x000000090a0f7c11 */ /* 0x000fc6000a0f0c00 */
[--C-:B------:R-:W-:Y:S02]  /*8bd0*/  IMAD.X R7, R108, 0x1, R3.reuse, P6 ;  /* 0x000000016c077824 */ /* 0x100fe400030e0603 */
[----:B------:R-:W-:Y:S01]  /*8be0*/  IMAD.X R12, R105, 0x1, R3, P5 ;  /* 0x00000001690c7824 */ /* 0x000fe200028e0603 */
[----:B------:R-:W-:Y:S06]  /*8bf0*/  @!P1 BRA `(.L_x_5641) ;  /* 0x0000001c003c9947 */ /* 0x000fec0003800000 */
[----:B------:R-:W-:Y:S04]  /*8c00*/  BSSY B2, `(.L_x_5642) ;  /* 0x0000070000027945 */ /* 0x000fe80003800000 */
[----:B------:R-:W-:Y:S05]  /*8c10*/  @!P2 BRA `(.L_x_5643) ;  /* 0x0000000400b8a947 */ /* 0x000fea0003800000 */
[----:B------:R-:W-:Y:S01]  /*8c20*/  ULDC UR5, c[0x0][0x2d0] ;  /* 0x0000b40000057ab9 */ /* 0x000fe20000000800 */
[----:B------:R-:W-:Y:S01]  /*8c30*/  IMAD.SHL.U32 R30, R6, 0x2, RZ ;  /* 0x00000002061e7824 */ /* 0x000fe200078e00ff */
[----:B------:R-:W-:Y:S01]  /*8c40*/  ISETP.GE.AND P1, PT, R102, UR5, PT ;  /* 0x0000000566007c0c */ /* 0x000fe2000bf26270 */
[----:B------:R-:W-:Y:S01]  /*8c50*/  ULDC.64 UR10, c[0x0][0x358] ;  /* 0x0000d600000a7ab9 */ /* 0x000fe20000000a00 */
[----:B------:R-:W-:Y:S01]  /*8c60*/  ULDC.64 UR8, c[0x0][0x360] ;  /* 0x0000d80000087ab9 */ /* 0x000fe20000000a00 */
[----:B------:R-:W-:Y:S01]  /*8c70*/  SHF.L.U64.HI R0, R6, 0x1, R7 ;  /* 0x0000000106007819 */ /* 0x000fe20000010207 */
[----:B------:R-:W-:Y:S01]  /*8c80*/  BSSY B1, `(.L_x_5644) ;  /* 0x0000036000017945 */ /* 0x000fe20003800000 */
[C---:B------:R-:W-:Y:S02]  /*8c90*/  IADD3 R22, P4, R30.reuse, UR10, RZ ;  /* 0x0000000a1e167c10 */ /* 0x040fe4000ff9e0ff */
[----:B------:R-:W-:Y:S02]  /*8ca0*/  IADD3 R30, P2, R30, UR8, RZ ;  /* 0x000000081e1e7c10 */ /* 0x000fe4000ff5e0ff */
[----:B------:R-:W-:-:S02]  /*8cb0*/  IADD3.X R23, R0, UR11, RZ, P4, !PT ;  /* 0x0000000b00177c10 */ /* 0x000fc4000a7fe4ff */
[----:B------:R-:W-:Y:S02]  /*8cc0*/  IADD3.X R31, R0, UR9, RZ, P2, !PT ;  /* 0x00000009001f7c10 */ /* 0x000fe400097fe4ff */
[----:B------:R1:W-:Y:S01]  /*8cd0*/  @P1 STS.128 [R153], RZ ;  /* 0x000000ff99001388 */ /* 0x0003e20000000c00 */
[----:B------:R-:W-:Y:S06]  /*8ce0*/  @P1 BRA `(.L_x_5645) ;  /* 0x0000000000bc1947 */ /* 0x000fec0003800000 */
[----:B------:R2:W5:Y:S01]  /*8cf0*/  LDG.E.128 R8, desc[UR6][R26.64] ;  /* 0x000000061a087981 */ /* 0x000562000c1e1d00 */
[----:B------:R-:W-:Y:S01]  /*8d00*/  ISETP.GE.AND P1, PT, R102, UR12, PT ;  /* 0x0000000c66007c0c */ /* 0x000fe2000bf26270 */
[----:B------:R-:W-:-:S12]  /*8d10*/  BSSY B0, `(.L_x_5646) ;  /* 0x000002b000007945 */ /* 0x000fd80003800000 */
[----:B------:R-:W-:Y:S05]  /*8d20*/  @P1 BRA `(.L_x_5647) ;  /* 0x0000000000a41947 */ /* 0x000fea0003800000 */
[----:B------:R-:W3:Y:S04]  /*8d30*/  LDG.E.64 R2, desc[UR6][R30.64] ;  /* 0x000000061e027981 */ /* 0x000ee8000c1e1b00 */
[----:B------:R-:W4:Y:S01]  /*8d40*/  LDG.E.64 R4, desc[UR6][R22.64] ;  /* 0x0000000616047981 */ /* 0x000f22000c1e1b00 */
[----:B-----5:R-:W-:Y:S01]  /*8d50*/  MOV R19, R10 ;  /* 0x0000000a00137202 */ /* 0x020fe20000000f00 */
        /* <DEDUP_REMOVED lines=12> */
[----:B------:R-:W-:-:S02]  /*8e20*/  HADD2.F32 R3, -RZ, R3.H0_H0 ;  /* 0x20000003ff037230 */ /* 0x000fc40000004100 */
[----:B------:R-:W-:Y:S01]  /*8e30*/  FFMA.FTZ R9, R18, R12, -R9 ;  /* 0x0000000c12097223 */ /* 0x000fe20000010809 */
[----:B------:R-:W-:Y:S01]  /*8e40*/  FFMA.FTZ R10, R21, R16, R10 ;  /* 0x00000010150a7223 */ /* 0x000fe2000001000a */
[----:B------:R-:W-:Y:S01]  /*8e50*/  FFMA.FTZ R0, R17, R12, R0 ;  /* 0x0000000c11007223 */ /* 0x000fe20000010000 */
[--C-:B------:R-:W-:Y:S02]  /*8e60*/  HADD2.F32 R17, -RZ, R8.reuse.H0_H0 ;  /* 0x20000008ff117230 */ /* 0x100fe40000004100 */
[----:B------:R-:W-:Y:S01]  /*8e70*/  FFMA.FTZ R11, R20, R16, -R11 ;  /* 0x00000010140b7223 */ /* 0x000fe2000001080b */
[----:B------:R-:W-:Y:S02]  /*8e80*/  HADD2.F32 R21, -RZ, R8.H1_H1 ;  /* 0x30000008ff157230 */ /* 0x000fe40000004100 */
[--C-:B------:R-:W-:Y:S02]  /*8e90*/  HADD2.F32 R12, -RZ, R19.reuse.H1_H1 ;  /* 0x30000013ff0c7230 */ /* 0x100fe40000004100 */
[----:B------:R-:W-:Y:S01]  /*8ea0*/  HADD2.F32 R8, -RZ, R19.H0_H0 ;  /* 0x20000013ff087230 */ /* 0x000fe20000004100 */
[----:B------:R-:W-:Y:S01]  /*8eb0*/  F2FP.F16.F32.PACK_AB R10, R10, R11 ;  /* 0x0000000b0a0a723e */ /* 0x000fe200000000ff */
[----:B------:R-:W-:-:S02]  /*8ec0*/  HADD2.F32 R2, -RZ, R2.H0_H0 ;  /* 0x20000002ff027230 */ /* 0x000fc40000004100 */
        /* <DEDUP_REMOVED lines=12> */
[----:B------:R-:W-:Y:S02]  /*8f90*/  MOV R9, R10 ;  /* 0x0000000a00097202 */ /* 0x000fe40000000f00 */
[----:B------:R-:W-:Y:S02]  /*8fa0*/  F2FP.F16.F32.PACK_AB R8, R21, R16 ;  /* 0x000000101508723e */ /* 0x000fe400000000ff */
[----:B------:R-:W-:Y:S02]  /*8fb0*/  MOV R10, R12 ;  /* 0x0000000c000a7202 */ /* 0x000fe40000000f00 */
.L_x_5647:
[----:B------:R-:W-:Y:S05]  /*8fc0*/  BSYNC B0 ;  /* 0x0000000000007941 */ /* 0x000fea0003800000 */
.L_x_5646:
[----:B-----5:R3:W-:Y:S02]  /*8fd0*/  STS.128 [R153], R8 ;  /* 0x0000000899007388 */ /* 0x0207e40000000c00 */
.L_x_5645:
[----:B------:R-:W-:Y:S05]  /*8fe0*/  BSYNC B1 ;  /* 0x0000000000017941 */ /* 0x000fea0003800000 */
.L_x_5644:
[----:B------:R4:W-:Y:S01]  /*8ff0*/  @P0 STS.128 [R153+0x2000], RZ ;  /* 0x002000ff99000388 */ /* 0x0009e20000000c00 */
[----:B------:R-:W-:Y:S05]  /*9000*/  @P0 BRA `(.L_x_5643) ;  /* 0x0000000000bc0947 */ /* 0x000fea0003800000 */
[----:B---3--:R3:W5:Y:S01]  /*9010*/  LDG.E.128 R8, desc[UR6][R26.64+0x80] ;  /* 0x000080061a087981 */ /* 0x008762000c1e1d00 */
[----:B------:R-:W-:Y:S01]  /*9020*/  ISETP.GE.AND P1, PT, R100, UR12, PT ;  /* 0x0000000c64007c0c */ /* 0x000fe2000bf26270 */
[----:B------:R-:W-:-:S12]  /*9030*/  BSSY B0, `(.L_x_5648) ;  /* 0x000002b000007945 */ /* 0x000fd80003800000 */
[----:B------:R-:W-:Y:S05]  /*9040*/  @P1 BRA `(.L_x_5649) ;  /* 0x0000000000a41947 */ /* 0x000fea0003800000 */
[----:B------:R-:W2:Y:S04]  /*9050*/  LDG.E.64 R2, desc[UR6][R30.64+0x40] ;  /* 0x000040061e027981 */ /* 0x000ea8000c1e1b00 */
[----:B------:R-:W4:Y:S01]  /*9060*/  LDG.E.64 R4, desc[UR6][R22.64+0x40] ;  /* 0x0000400616047981 */ /* 0x000f22000c1e1b00 */
[----:B-----5:R-:W-:Y:S01]  /*9070*/  MOV R19, R10 ;  /* 0x0000000a00137202 */ /* 0x020fe20000000f00 */
[----:B------:R-:W-:Y:S02]  /*9080*/  HADD2.F32 R21, -RZ, R9.H1_H1 ;  /* 0x30000009ff157230 */ /* 0x000fe40000004100 */
[----:B------:R-:W-:Y:S02]  /*9090*/  HADD2.F32 R17, -RZ, R11.H1_H1 ;  /* 0x3000000bff117230 */ /* 0x000fe40000004100 */
[----:B------:R-:W-:-:S02]  /*90a0*/  HADD2.F32 R20, -RZ, R9.H0_H0 ;  /* 0x20000009ff147230 */ /* 0x000fc40000004100 */
[----:B------:R-:W-:Y:S02]  /*90b0*/  HADD2.F32 R18, -RZ, R11.H0_H0 ;  /* 0x2000000bff127230 */ /* 0x000fe40000004100 */
        /* <DEDUP_REMOVED lines=34> */
.L_x_5649:
[----:B------:R-:W-:Y:S05]  /*92e0*/  BSYNC B0 ;  /* 0x0000000000007941 */ /* 0x000fea0003800000 */
.L_x_5648:
[----:B-----5:R1:W-:Y:S02]  /*92f0*/  STS.128 [R153+0x2000], R8 ;  /* 0x0020000899007388 */ /* 0x0203e40000000c00 */
.L_x_5643:
[----:B------:R-:W-:Y:S05]  /*9300*/  BSYNC B2 ;  /* 0x0000000000027941 */ /* 0x000fea0003800000 */
.L_x_5642:
[----:B------:R-:W-:Y:S01]  /*9310*/  VIADD R0, R128, 0x10 ;  /* 0x0000001080007836 */ /* 0x000fe20000000000 */
[----:B------:R-:W-:Y:S04]  /*9320*/  BSSY B2, `(.L_x_5650) ;  /* 0x0000071000027945 */ /* 0x000fe80003800000 */
[----:B------:R-:W-:-:S04]  /*9330*/  ISETP.GE.AND P1, PT, R0, R13, PT ;  /* 0x0000000d0000720c */ /* 0x000fc80003f26270 */
[----:B------:R-:W-:-:S13]  /*9340*/  ISETP.LT.OR P1, PT, R48, -0x87, P1 ;  /* 0xffffff793000780c */ /* 0x000fda0000f21670 */
[----:B------:R-:W-:Y:S05]  /*9350*/  @P1 BRA `(.L_x_5651) ;  /* 0x0000000400b41947 */ /* 0x000fea0003800000 */
[----:B------:R-:W-:Y:S01]  /*9360*/  ULDC UR5, c[0x0][0x2d0] ;  /* 0x0000b40000057ab9 */ /* 0x000fe20000000800 */
[C---:B------:R-:W-:Y:S01]  /*9370*/  IADD3 R2, P2, R119.reuse, R6, RZ ;  /* 0x0000000677027210 */ /* 0x040fe20007f5e0ff */
[----:B------:R-:W-:Y:S01]  /*9380*/  ULDC.64 UR10, c[0x0][0x358] ;  /* 0x0000d600000a7ab9 */ /* 0x000fe20000000a00 */
[----:B------:R-:W-:Y:S01]  /*9390*/  ISETP.GE.AND P1, PT, R102, UR5, PT ;  /* 0x0000000566007c0c */ /* 0x000fe2000bf26270 */
[----:B------:R-:W-:Y:S01]  /*93a0*/  ULDC.64 UR8, c[0x0][0x360] ;  /* 0x0000d80000087ab9 */ /* 0x000fe20000000a00 */
[----:B------:R-:W-:Y:S01]  /*93b0*/  LEA.HI.X.SX32 R119, R119, R7, 0x1, P2 ;  /* 0x0000000777777211 */ /* 0x000fe200010f0eff */
[C---:B------:R-:W-:Y:S01]  /*93c0*/  IMAD.SHL.U32 R32, R2.reuse, 0x2, RZ ;  /* 0x0000000202207824 */ /* 0x040fe200078e00ff */
[----:B------:R-:W-:Y:S02]  /*93d0*/  BSSY B1, `(.L_x_5652) ;  /* 0x0000037000017945 */ /* 0x000fe40003800000 */
[----:B------:R-:W-:Y:S02]  /*93e0*/  SHF.L.U64.HI R2, R2, 0x1, R119 ;  /* 0x0000000102027819 */ /* 0x000fe40000010277 */
[----:B------:R-:W-:-:S02]  /*93f0*/  IADD3 R30, P4, R32, UR10, RZ ;  /* 0x0000000a201e7c10 */ /* 0x000fc4000ff9e0ff */
[----:B------:R-:W-:Y:S02]  /*9400*/  IADD3 R32, P2, R32, UR8, RZ ;  /* 0x0000000820207c10 */ /* 0x000fe4000ff5e0ff */
[C---:B------:R-:W-:Y:S01]  /*9410*/  IADD3.X R31, R2.reuse, UR11, RZ, P4, !PT ;  /* 0x0000000b021f7c10 */ /* 0x040fe2000a7fe4ff */
[----:B------:R1:W-:Y:S01]  /*9420*/  @P1 STS.128 [R153+0x800], RZ ;  /* 0x000800ff99001388 */ /* 0x0003e20000000c00 */
[----:B------:R-:W-:Y:S01]  /*9430*/  IADD3.X R33, R2, UR9, RZ, P2, !PT ;  /* 0x0000000902217c10 */ /* 0x000fe200097fe4ff */
[----:B------:R-:W-:Y:S08]  /*9440*/  @P1 BRA `(.L_x_5653) ;  /* 0x0000000000bc1947 */ /* 0x000ff00003800000 */
[----:B-1-3--:R1:W5:Y:S01]  /*9450*/  LDG.E.128 R8, desc[UR6][R24.64] ;  /* 0x0000000618087981 */ /* 0x00a362000c1e1d00 */
[----:B------:R-:W-:Y:S01]  /*9460*/  ISETP.GE.AND P1, PT, R102, UR12, PT ;  /* 0x0000000c66007c0c */ /* 0x000fe2000bf26270 */
[----:B------:R-:W-:-:S12]  /*9470*/  BSSY B0, `(.L_x_5654) ;  /* 0x000002b000007945 */ /* 0x000fd80003800000 */
[----:B------:R-:W-:Y:S05]  /*9480*/  @P1 BRA `(.L_x_5655) ;  /* 0x0000000000a41947 */ /* 0x000fea0003800000 */
[----:B------:R-:W3:Y:S04]  /*9490*/  LDG.E.64 R2, desc[UR6][R32.64] ;  /* 0x0000000620027981 */ /* 0x000ee8000c1e1b00 */
[----:B------:R-:W2:Y:S01]  /*94a0*/  LDG.E.64 R4, desc[UR6][R30.64] ;  /* 0x000000061e047981 */ /* 0x000ea2000c1e1b00 */
[----:B-----5:R-:W-:Y:S01]  /*94b0*/  MOV R18, R11 ;  /* 0x0000000b00127202 */ /* 0x020fe20000000f00 */
[--C-:B------:R-:W-:Y:S01]  /*94c0*/  HADD2.F32 R21, -RZ, R9.reuse.H0_H0 ;  /* 0x20000009ff157230 */ /* 0x100fe20000004100 */
[----:B------:R-:W-:Y:S01]  /*94d0*/  MOV R20, R10 ;  /* 0x0000000a00147202 */ /* 0x000fe20000000f00 */
[----:B------:R-:W-:Y:S02]  /*94e0*/  HADD2.F32 R22, -RZ, R9.H1_H1 ;  /* 0x30000009ff167230 */ /* 0x000fe40000004100 */
[----:B------:R-:W-:-:S02]  /*94f0*/  HADD2.F32 R19, -RZ, R18.H0_H0 ;  /* 0x20000012ff137230 */ /* 0x000fc40000004100 */
[----:B------:R-:W-:Y:S02]  /*9500*/  HADD2.F32 R18, -RZ, R18.H1_H1 ;  /* 0x30000012ff127230 */ /* 0x000fe40000004100 */
[----:B---3--:R-:W-:Y:S02]  /*9510*/  HADD2.F32 R11, -RZ, R2.H1_H1 ;  /* 0x30000002ff0b7230 */ /* 0x008fe40000004100 */
[----:B------:R-:W-:Y:S02]  /*9520*/  HADD2.F32 R9, -RZ, R3.H1_H1 ;  /* 0x30000003ff097230 */ /* 0x000fe40000004100 */
[----:B--2---:R-:W-:Y:S02]  /*9530*/  HADD2.F32 R17, -RZ, R4.H1_H1 ;  /* 0x30000004ff117230 */ /* 0x004fe40000004100 */
[-C--:B------:R-:W-:Y:S01]  /*9540*/  FMUL.FTZ R12, R22, R11.reuse ;  /* 0x0000000b160c7220 */ /* 0x080fe20000410000 */
[----:B------:R-:W-:Y:S02]  /*9550*/  HADD2.F32 R16, -RZ, R5.H1_H1 ;  /* 0x30000005ff107230 */ /* 0x000fe40000004100 */
[----:B------:R-:W-:Y:S01]  /*9560*/  FMUL.FTZ R11, R21, R11 ;  /* 0x0000000b150b7220 */ /* 0x000fe20000410000 */
[-C--:B------:R-:W-:Y:S01]  /*9570*/  FMUL.FTZ R10, R18, R9.reuse ;  /* 0x00000009120a7220 */ /* 0x080fe20000410000 */
[----:B------:R-:W-:Y:S01]  /*9580*/  FMUL.FTZ R9, R19, R9 ;  /* 0x0000000913097220 */ /* 0x000fe20000410000 */
[-C--:B------:R-:W-:Y:S01]  /*9590*/  FFMA.FTZ R12, R21, R17.reuse, -R12 ;  /* 0x00000011150c7223 */ /* 0x080fe2000001080c */
[----:B------:R-:W-:Y:S01]  /*95a0*/  FFMA.FTZ R11, R22, R17, R11 ;  /* 0x00000011160b7223 */ /* 0x000fe2000001000b */
[----:B------:R-:W-:Y:S01]  /*95b0*/  FFMA.FTZ R10, R19, R16, -R10 ;  /* 0x00000010130a7223 */ /* 0x000fe2000001080a */
[----:B------:R-:W-:-:S02]  /*95c0*/  HADD2.F32 R17, -RZ, R8.H0_H0 ;  /* 0x20000008ff117230 */ /* 0x000fc40000004100 */
[----:B------:R-:W-:Y:S01]  /*95d0*/  FFMA.FTZ R9, R18, R16, R9 ;  /* 0x0000001012097223 */ /* 0x000fe20000010009 */
[----:B------:R-:W-:Y:S01]  /*95e0*/  HADD2.F32 R19, -RZ, R8.H1_H1 ;  /* 0x30000008ff137230 */ /* 0x000fe20000004100 */
[----:B------:R-:W-:Y:S01]  /*95f0*/  F2FP.F16.F32.PACK_AB R12, R11, R12 ;  /* 0x0000000c0b0c723e */ /* 0x000fe200000000ff */
[----:B------:R-:W-:Y:S02]  /*9600*/  HADD2.F32 R8, -RZ, R20.H0_H0 ;  /* 0x20000014ff087230 */ /* 0x000fe40000004100 */
[----:B------:R-:W-:Y:S01]  /*9610*/  HADD2.F32 R2, -RZ, R2.H0_H0 ;  /* 0x20000002ff027230 */ /* 0x000fe20000004100 */
[----:B------:R-:W-:Y:S01]  /*9620*/  F2FP.F16.F32.PACK_AB R11, R9, R10 ;  /* 0x0000000a090b723e */ /* 0x000fe200000000ff */
[----:B------:R-:W-:Y:S01]  /*9630*/  HADD2.F32 R3, -RZ, R3.H0_H0 ;  /* 0x20000003ff037230 */ /* 0x000fe20000004100 */
[----:B------:R-:W-:Y:S01]  /*9640*/  MOV R9, R12 ;  /* 0x0000000c00097202 */ /* 0x000fe20000000f00 */
[----:B------:R-:W-:Y:S02]  /*9650*/  HADD2.F32 R20, -RZ, R20.H1_H1 ;  /* 0x30000014ff147230 */ /* 0x000fe40000004100 */
[----:B------:R-:W-:Y:S01]  /*9660*/  FMUL.FTZ R16, R19, R2 ;  /* 0x0000000213107220 */ /* 0x000fe20000410000 */
[----:B------:R-:W-:-:S02]  /*9670*/  HADD2.F32 R4, -RZ, R4.H0_H0 ;  /* 0x20000004ff047230 */ /* 0x000fc40000004100 */
        /* <DEDUP_REMOVED lines=10> */
.L_x_5655:
[----:B------:R-:W-:Y:S05]  /*9720*/  BSYNC B0 ;  /* 0x0000000000007941 */ /* 0x000fea0003800000 */
.L_x_5654:
[----:B-----5:R3:W-:Y:S02]  /*9730*/  STS.128 [R153+0x800], R8 ;  /* 0x0008000899007388 */ /* 0x0207e40000000c00 */
.L_x_5653:
[----:B------:R-:W-:Y:S05]  /*9740*/  BSYNC B1 ;  /* 0x0000000000017941 */ /* 0x000fea0003800000 */
.L_x_5652:
[----:B------:R1:W-:Y:S01]  /*9750*/  @P0 STS.128 [R153+0x2800], RZ ;  /* 0x002800ff99000388 */ /* 0x0003e20000000c00 */
[----:B------:R-:W-:Y:S05]  /*9760*/  @P0 BRA `(.L_x_5651) ;  /* 0x0000000000b00947 */ /* 0x000fea0003800000 */
[----:B-123--:R-:W5:Y:S01]  /*9770*/  LDG.E.128 R24, desc[UR6][R24.64+0x80] ;  /* 0x0000800618187981 */ /* 0x00ef62000c1e1d00 */
[----:B------:R-:W-:Y:S01]  /*9780*/  ISETP.GE.AND P1, PT, R100, UR12, PT ;  /* 0x0000000c64007c0c */ /* 0x000fe2000bf26270 */
[----:B------:R-:W-:-:S12]  /*9790*/  BSSY B0, `(.L_x_5656) ;  /* 0x0000028000007945 */ /* 0x000fd80003800000 */
[----:B------:R-:W-:Y:S05]  /*97a0*/  @P1 BRA `(.L_x_5657) ;  /* 0x0000000000981947 */ /* 0x000fea0003800000 */
[----:B------:R-:W2:Y:S04]  /*97b0*/  LDG.E.64 R2, desc[UR6][R32.64+0x40] ;  /* 0x0000400620027981 */ /* 0x000ea8000c1e1b00 */
[----:B------:R-:W3:Y:S01]  /*97c0*/  LDG.E.64 R4, desc[UR6][R30.64+0x40] ;  /* 0x000040061e047981 */ /* 0x000ee2000c1e1b00 */
[----:B-----5:R-:W-:Y:S02]  /*97d0*/  HADD2.F32 R17, -RZ, R27.H1_H1 ;  /* 0x3000001bff117230 */ /* 0x020fe40000004100 */
[----:B------:R-:W-:Y:S02]  /*97e0*/  HADD2.F32 R19, -RZ, R25.H1_H1 ;  /* 0x30000019ff137230 */ /* 0x000fe40000004100 */
[----:B------:R-:W-:Y:S02]  /*97f0*/  HADD2.F32 R18, -RZ, R27.H0_H0 ;  /* 0x2000001bff127230 */ /* 0x000fe40000004100 */
        /* <DEDUP_REMOVED lines=13> */
[----:B------:R-:W-:Y:S02]  /*98d0*/  HADD2.F32 R12, -RZ, R26.H0_H0 ;  /* 0x2000001aff0c7230 */ /* 0x000fe40000004100 */
[----:B------:R-:W-:Y:S01]  /*98e0*/  FFMA.FTZ R11, R20, R16, -R11 ;  /* 0x00000010140b7223 */ /* 0x000fe2000001080b */
[----:B------:R-:W-:Y:S01]  /*98f0*/  HADD2.F32 R3, -RZ, R3.H0_H0 ;  /* 0x20000003ff037230 */ /* 0x000fe20000004100 */
[----:B------:R-:W-:Y:S01]  /*9900*/  F2FP.F16.F32.PACK_AB R27, R8, R9 ;  /* 0x00000009081b723e */ /* 0x000fe200000000ff */
[----:B------:R-:W-:Y:S02]  /*9910*/  HADD2.F32 R19, -RZ, R24.H1_H1 ;  /* 0x30000018ff137230 */ /* 0x000fe40000004100 */
[----:B------:R-:W-:Y:S01]  /*9920*/  HADD2.F32 R26, -RZ, R26.H1_H1 ;  /* 0x3000001aff1a7230 */ /* 0x000fe20000004100 */
[----:B------:R-:W-:Y:S01]  /*9930*/  F2FP.F16.F32.PACK_AB R25, R10, R11 ;  /* 0x0000000b0a19723e */ /* 0x000fe200000000ff */
[----:B------:R-:W-:-:S02]  /*9940*/  HADD2.F32 R17, -RZ, R24.H0_H0 ;  /* 0x20000018ff117230 */ /* 0x000fc40000004100 */
[-C--:B------:R-:W-:Y:S01]  /*9950*/  FMUL.FTZ R16, R19, R2.reuse ;  /* 0x0000000213107220 */ /* 0x080fe20000410000 */
[----:B------:R-:W-:Y:S02]  /*9960*/  HADD2.F32 R4, -RZ, R4.H0_H0 ;  /* 0x20000004ff047230 */ /* 0x000fe40000004100 */
        /* <DEDUP_REMOVED lines=10> */
.L_x_5657:
[----:B------:R-:W-:Y:S05]  /*9a10*/  BSYNC B0 ;  /* 0x0000000000007941 */ /* 0x000fea0003800000 */
.L_x_5656:
[----:B-----5:R1:W-:Y:S02]  /*9a20*/  STS.128 [R153+0x2800], R24 ;  /* 0x0028001899007388 */ /* 0x0203e40000000c00 */
.L_x_5651:
[----:B------:R-:W-:Y:S05]  /*9a30*/  BSYNC B2 ;  /* 0x0000000000027941 */ /* 0x000fea0003800000 */
.L_x_5650:
[----:B------:R-:W-:Y:S01]  /*9a40*/  VIADD R16, R128, 0x20 ;  /* 0x0000002080107836 */ /* 0x000fe20000000000 */
[----:B------:R-:W-:Y:S04]  /*9a50*/  BSSY B2, `(.L_x_5658) ;  /* 0x0000072000027945 */ /* 0x000fe80003800000 */
[----:B------:R-:W-:-:S04]  /*9a60*/  ISETP.GE.AND P1, PT, R16, R13, PT ;  /* 0x0000000d1000720c */ /* 0x000fc80003f26270 */
[----:B------:R-:W-:-:S13]  /*9a70*/  ISETP.LT.OR P1, PT, R48, -0x107, P1 ;  /* 0xfffffef93000780c */ /* 0x000fda0000f21670 */
[----:B------:R-:W-:Y:S05]  /*9a80*/  @P1 BRA `(.L_x_5659) ;  /* 0x0000000400b81947 */ /* 0x000fea0003800000 */
[----:B------:R-:W-:Y:S01]  /*9a90*/  ULDC UR5, c[0x0][0x2d0] ;  /* 0x0000b40000057ab9 */ /* 0x000fe20000000800 */
[----:B------:R-:W-:Y:S01]  /*9aa0*/  IMAD.SHL.U32 R2, R121, 0x20, RZ ;  /* 0x0000002079027824 */ /* 0x000fe200078e00ff */
[----:B------:R-:W-:Y:S01]  /*9ab0*/  ISETP.GE.AND P1, PT, R102, UR5, PT ;  /* 0x0000000566007c0c */ /* 0x000fe2000bf26270 */
[----:B------:R-:W-:Y:S01]  /*9ac0*/  ULDC.64 UR10, c[0x0][0x358] ;  /* 0x0000d600000a7ab9 */ /* 0x000fe20000000a00 */
[----:B------:R-:W-:Y:S01]  /*9ad0*/  ULDC.64 UR8, c[0x0][0x360] ;  /* 0x0000d80000087ab9 */ /* 0x000fe20000000a00 */
[----:B------:R-:W-:Y:S01]  /*9ae0*/  BSSY B1, `(.L_x_5660) ;  /* 0x000003a000017945 */ /* 0x000fe20003800000 */
[----:B------:R-:W-:-:S04]  /*9af0*/  IADD3 R3, P2, R2, R6, RZ ;  /* 0x0000000602037210 */ /* 0x000fc80007f5e0ff */
[----:B------:R-:W-:Y:S01]  /*9b00*/  LEA.HI.X.SX32 R2, R2, R7, 0x1, P2 ;  /* 0x0000000702027211 */ /* 0x000fe200010f0eff */
[----:B-123--:R-:W-:-:S03]  /*9b10*/  IMAD.SHL.U32 R26, R3, 0x2, RZ ;  /* 0x00000002031a7824 */ /* 0x00efc600078e00ff */
[----:B------:R-:W-:Y:S01]  /*9b20*/  SHF.L.U64.HI R2, R3, 0x1, R2 ;  /* 0x0000000103027819 */ /* 0x000fe20000010202 */
[----:B------:R1:W-:Y:S01]  /*9b30*/  @P1 STS.128 [R153+0x1000], RZ ;  /* 0x001000ff99001388 */ /* 0x0003e20000000c00 */
[C---:B------:R-:W-:Y:S02]  /*9b40*/  IADD3 R24, P4, R26.reuse, UR10, RZ ;  /* 0x0000000a1a187c10 */ /* 0x040fe4000ff9e0ff */
[----:B------:R-:W-:Y:S02]  /*9b50*/  IADD3 R26, P2, R26, UR8, RZ ;  /* 0x000000081a1a7c10 */ /* 0x000fe4000ff5e0ff */
[C---:B------:R-:W-:Y:S02]  /*9b60*/  IADD3.X R25, R2.reuse, UR11, RZ, P4, !PT ;  /* 0x0000000b02197c10 */ /* 0x040fe4000a7fe4ff */
[----:B------:R-:W-:Y:S01]  /*9b70*/  IADD3.X R27, R2, UR9, RZ, P2, !PT ;  /* 0x00000009021b7c10 */ /* 0x000fe200097fe4ff */
[----:B------:R-:W-:Y:S08]  /*9b80*/  @P1 BRA `(.L_x_5661) ;  /* 0x0000000000bc1947 */ /* 0x000ff00003800000 */
[----:B------:R2:W5:Y:S01]  /*9b90*/  LDG.E.128 R8, desc[UR6][R28.64] ;  /* 0x000000061c087981 */ /* 0x000562000c1e1d00 */
[----:B------:R-:W-:Y:S01]  /*9ba0*/  ISETP.GE.AND P1, PT, R102, UR12, PT ;  /* 0x0000000c66007c0c */ /* 0x000fe2000bf26270 */
[----:B------:R-:W-:-:S12]  /*9bb0*/  BSSY B0, `(.L_x_5662) ;  /* 0x000002b000007945 */ /* 0x000fd80003800000 */
[----:B------:R-:W-:Y:S05]  /*9bc0*/  @P1 BRA `(.L_x_5663) ;  /* 0x0000000000a41947 */ /* 0x000fea0003800000 */
[----:B------:R-:W3:Y:S04]  /*9bd0*/  LDG.E.64 R2, desc[UR6][R26.64] ;  /* 0x000000061a027981 */ /* 0x000ee8000c1e1b00 */
[----:B------:R-:W4:Y:S01]  /*9be0*/  LDG.E.64 R4, desc[UR6][R24.64] ;  /* 0x0000000618047981 */ /* 0x000f22000c1e1b00 */
        /* <DEDUP_REMOVED lines=39> */
.L_x_5663:
[----:B------:R-:W-:Y:S05]  /*9e60*/  BSYNC B0 ;  /* 0x0000000000007941 */ /* 0x000fea0003800000 */
.L_x_5662:
[----:B-----5:R3:W-:Y:S02]  /*9e70*/  STS.128 [R153+0x1000], R8 ;  /* 0x0010000899007388 */ /* 0x0207e40000000c00 */
.L_x_5661:
[----:B------:R-:W-:Y:S05]  /*9e80*/  BSYNC B1 ;  /* 0x0000000000017941 */ /* 0x000fea0003800000 */
.L_x_5660:
[----:B------:R1:W-:Y:S01]  /*9e90*/  @P0 STS.128 [R153+0x3000], RZ ;  /* 0x003000ff99000388 */ /* 0x0003e20000000c00 */
[----:B------:R-:W-:Y:S05]  /*9ea0*/  @P0 BRA `(.L_x_5659) ;  /* 0x0000000000b00947 */ /* 0x000fea0003800000 */
[----:B--2---:R-:W5:Y:S01]  /*9eb0*/  LDG.E.128 R28, desc[UR6][R28.64+0x80] ;  /* 0x000080061c1c7981 */ /* 0x004f62000c1e1d00 */
[----:B------:R-:W-:Y:S01]  /*9ec0*/  ISETP.GE.AND P1, PT, R100, UR12, PT ;  /* 0x0000000c64007c0c */ /* 0x000fe2000bf26270 */
[----:B------:R-:W-:-:S12]  /*9ed0*/  BSSY B0, `(.L_x_5664) ;  /* 0x0000028000007945 */ /* 0x000fd80003800000 */
[----:B------:R-:W-:Y:S05]  /*9ee0*/  @P1 BRA `(.L_x_5665) ;  /* 0x0000000000981947 */ /* 0x000fea0003800000 */
[----:B------:R-:W3:Y:S04]  /*9ef0*/  LDG.E.64 R2, desc[UR6][R26.64+0x40] ;  /* 0x000040061a027981 */ /* 0x000ee8000c1e1b00 */
[----:B------:R-:W2:Y:S01]  /*9f00*/  LDG.E.64 R4, desc[UR6][R24.64+0x40] ;  /* 0x0000400618047981 */ /* 0x000ea2000c1e1b00 */
[--C-:B-----5:R-:W-:Y:S02]  /*9f10*/  HADD2.F32 R19, -RZ, R31.reuse.H1_H1 ;  /* 0x3000001fff137230 */ /* 0x120fe40000004100 */
[----:B------:R-:W-:Y:S02]  /*9f20*/  HADD2.F32 R18, -RZ, R31.H0_H0 ;  /* 0x2000001fff127230 */ /* 0x000fe40000004100 */
[--C-:B------:R-:W-:Y:S02]  /*9f30*/  HADD2.F32 R21, -RZ, R29.reuse.H1_H1 ;  /* 0x3000001dff157230 */ /* 0x100fe40000004100 */
[----:B------:R-:W-:-:S02]  /*9f40*/  HADD2.F32 R20, -RZ, R29.H0_H0 ;  /* 0x2000001dff147230 */ /* 0x000fc40000004100 */
[----:B---3--:R-:W-:Y:S02]  /*9f50*/  HADD2.F32 R8, -RZ, R3.H1_H1 ;  /* 0x30000003ff087230 */ /* 0x008fe40000004100 */
[----:B------:R-:W-:Y:S02]  /*9f60*/  HADD2.F32 R10, -RZ, R2.H1_H1 ;  /* 0x30000002ff0a7230 */ /* 0x000fe40000004100 */
[----:B--2---:R-:W-:Y:S02]  /*9f70*/  HADD2.F32 R12, -RZ, R5.H1_H1 ;  /* 0x30000005ff0c7230 */ /* 0x004fe40000004100 */
[-C--:B------:R-:W-:Y:S01]  /*9f80*/  FMUL.FTZ R9, R19, R8.reuse ;  /* 0x0000000813097220 */ /* 0x080fe20000410000 */
[----:B------:R-:W-:Y:S01]  /*9f90*/  FMUL.FTZ R8, R18, R8 ;  /* 0x0000000812087220 */ /* 0x000fe20000410000 */
[----:B------:R-:W-:Y:S02]  /*9fa0*/  HADD2.F32 R17, -RZ, R4.H1_H1 ;  /* 0x30000004ff117230 */ /* 0x000fe40000004100 */
[-C--:B------:R-:W-:Y:S01]  /*9fb0*/  FMUL.FTZ R11, R21, R10.reuse ;  /* 0x0000000a150b7220 */ /* 0x080fe20000410000 */
[----:B------:R-:W-:Y:S01]  /*9fc0*/  FMUL.FTZ R10, R20, R10 ;  /* 0x0000000a140a7220 */ /* 0x000fe20000410000 */
[-C--:B------:R-:W-:Y:S01]  /*9fd0*/  FFMA.FTZ R9, R18, R12.reuse, -R9 ;  /* 0x0000000c12097223 */ /* 0x080fe20000010809 */
[----:B------:R-:W-:Y:S01]  /*9fe0*/  FFMA.FTZ R8, R19, R12, R8 ;  /* 0x0000000c13087223 */ /* 0x000fe20000010008 */
[----:B------:R-:W-:-:S02]  /*9ff0*/  HADD2.F32 R12, -RZ, R30.H0_H0 ;  /* 0x2000001eff0c7230 */ /* 0x000fc40000004100 */
[-C--:B------:R-:W-:Y:S01]  /*a000*/  FFMA.FTZ R11, R20, R17.reuse, -R11 ;  /* 0x00000011140b7223 */ /* 0x080fe2000001080b */
[----:B------:R-:W-:Y:S01]  /*a010*/  FFMA.FTZ R10, R21, R17, R10 ;  /* 0x00000011150a7223 */ /* 0x000fe2000001000a */
[----:B------:R-:W-:Y:S01]  /*a020*/  HADD2.F32 R2, -RZ, R2.H0_H0 ;  /* 0x20000002ff027230 */ /* 0x000fe20000004100 */
[----:B------:R-:W-:Y:S01]  /*a030*/  F2FP.F16.F32.PACK_AB R31, R8, R9 ;  /* 0x00000009081f723e */ /* 0x000fe200000000ff */
[----:B------:R-:W-:Y:S02]  /*a040*/  HADD2.F32 R3, -RZ, R3.H0_H0 ;  /* 0x20000003ff037230 */ /* 0x000fe40000004100 */
[----:B------:R-:W-:Y:S01]  /*a050*/  HADD2.F32 R19, -RZ, R28.H1_H1 ;  /* 0x3000001cff137230 */ /* 0x000fe20000004100 */
[----:B------:R-:W-:Y:S01]  /*a060*/  F2FP.F16.F32.PACK_AB R29, R10, R11 ;  /* 0x0000000b0a1d723e */ /* 0x000fe200000000ff */
        /* <DEDUP_REMOVED lines=14> */
.L_x_5665:
[----:B------:R-:W-:Y:S05]  /*a150*/  BSYNC B0 ;  /* 0x0000000000007941 */ /* 0x000fea0003800000 */
.L_x_5664:
[----:B-----5:R2:W-:Y:S02]  /*a160*/  STS.128 [R153+0x3000], R28 ;  /* 0x0030001c99007388 */ /* 0x0205e40000000c00 */
.L_x_5659:
[----:B------:R-:W-:Y:S05]  /*a170*/  BSYNC B2 ;  /* 0x0000000000027941 */ /* 0x000fea0003800000 */
.L_x_5658:
[----:B------:R-:W-:-:S05]  /*a180*/  VIADD R18, R128, 0x30 ;  /* 0x0000003080127836 */ /* 0x000fca0000000000 */
[----:B------:R-:W-:-:S04]  /*a190*/  ISETP.GE.AND P1, PT, R18, R13, PT ;  /* 0x0000000d1200720c */ /* 0x000fc80003f26270 */
[----:B------:R-:W-:-:S13]  /*a1a0*/  ISETP.LT.OR P1, PT, R48, -0x187, P1 ;  /* 0xfffffe793000780c */ /* 0x000fda0000f21670 */
[----:B------:R-:W-:Y:S05]  /*a1b0*/  @P1 BRA `(.L_x_5666) ;  /* 0x0000003c00941947 */ /* 0x000fea0003800000 */
[----:B------:R-:W-:Y:S01]  /*a1c0*/  ULDC UR5, c[0x0][0x2d0] ;  /* 0x0000b40000057ab9 */ /* 0x000fe20000000800 */
[----:B------:R-:W-:Y:S01]  /*a1d0*/  IMAD R121, R121, 0x30, RZ ;  /* 0x0000003079797824 */ /* 0x000fe200078e02ff */
        /* <DEDUP_REMOVED lines=57> */
.L_x_5670:
[----:B------:R-:W-:Y:S05]  /*a570*/  BSYNC B0 ;  /* 0x0000000000007941 */ /* 0x000fea0003800000 */
.L_x_5669:
[----:B-----5:R3:W-:Y:S02]  /*a580*/  STS.128 [R153+0x1800], R8 ;  /* 0x0018000899007388 */ /* 0x0207e40000000c00 */
.L_x_5668:
[----:B------:R-:W-:Y:S05]  /*a590*/  BSYNC B1 ;  /* 0x0000000000017941 */ /* 0x000fea0003800000 */
.L_x_5667:
[----:B------:R1:W-:Y:S01]  /*a5a0*/  @P0 STS.128 [R153+0x3800], RZ ;  /* 0x003800ff99000388 */ /* 0x0003e20000000c00 */
[----:B------:R-:W-:Y:S05]  /*a5b0*/  @P0 BRA `(.L_x_5666) ;  /* 0x0000003800940947 */ /* 0x000fea0003800000 */
[----:B--2---:R-:W5:Y:S01]  /*a5c0*/  LDG.E.128 R12, desc[UR6][R14.64+0x80] ;  /* 0x000080060e0c7981 */ /* 0x004f62000c1e1d00 */
[----:B------:R-:W-:Y:S01]  /*a5d0*/  ISETP.GE.AND P0, PT, R100, UR12, PT ;  /* 0x0000000c64007c0c */ /* 0x000fe2000bf06270 */
[----:B------:R-:W-:-:S12]  /*a5e0*/  BSSY B0, `(.L_x_5671) ;  /* 0x000002e000007945 */ /* 0x000fd80003800000 */
[----:B------:R-:W-:Y:S05]  /*a5f0*/  @P0 BRA `(.L_x_5672) ;  /* 0x0000000000b00947 */ /* 0x000fea0003800000 */
[----:B------:R-:W2:Y:S04]  /*a600*/  LDG.E.64 R2, desc[UR6][R26.64+0x40] ;  /* 0x000040061a027981 */ /* 0x000ea8000c1e1b00 */
[----:B------:R-:W4:Y:S01]  /*a610*/  LDG.E.64 R4, desc[UR6][R24.64+0x40] ;  /* 0x0000400618047981 */ /* 0x000f22000c1e1b00 */
[----:B-----5:R-:W-:Y:S02]  /*a620*/  MOV R6, R13 ;  /* 0x0000000d00067202 */ /* 0x020fe40000000f00 */
[----:B------:R-:W-:Y:S02]  /*a630*/  MOV R13, R15 ;  /* 0x0000000f000d7202 */ /* 0x000fe40000000f00 */
[----:B------:R-:W-:Y:S01]  /*a640*/  MOV R17, R14 ;  /* 0x0000000e00117202 */ /* 0x000fe20000000f00 */
[----:B------:R-:W-:-:S02]  /*a650*/  HADD2.F32 R20, -RZ, R6.H0_H0 ;  /* 0x20000006ff147230 */ /* 0x000fc40000004100 */
[----:B------:R-:W-:Y:S02]  /*a660*/  HADD2.F32 R15, -RZ, R6.H1_H1 ;  /* 0x30000006ff0f7230 */ /* 0x000fe40000004100 */
[--C-:B------:R-:W-:Y:S02]  /*a670*/  HADD2.F32 R14, -RZ, R13.reuse.H0_H0 ;  /* 0x2000000dff0e7230 */ /* 0x100fe40000004100 */
[----:B------:R-:W-:Y:S02]  /*a680*/  HADD2.F32 R13, -RZ, R13.H1_H1 ;  /* 0x3000000dff0d7230 */ /* 0x000fe40000004100 */
[----:B--2---:R-:W-:Y:S02]  /*a690*/  HADD2.F32 R6, -RZ, R3.H1_H1 ;  /* 0x30000003ff067230 */ /* 0x004fe40000004100 */
[----:B---3--:R-:W-:Y:S02]  /*a6a0*/  HADD2.F32 R8, -RZ, R2.H1_H1 ;  /* 0x30000002ff087230 */ /* 0x008fe40000004100 */
[----:B----4-:R-:W-:-:S02]  /*a6b0*/  HADD2.F32 R10, -RZ, R5.H1_H1 ;  /* 0x30000005ff0a7230 */ /* 0x010fc40000004100 */
[----:B------:R-:W-:Y:S01]  /*a6c0*/  FMUL.FTZ R7, R13, R6 ;  /* 0x000000060d077220 */ /* 0x000fe20000410000 */
[----:B------:R-:W-:Y:S02]  /*a6d0*/  HADD2.F32 R11, -RZ, R4.H1_H1 ;  /* 0x30000004ff0b7230 */ /* 0x000fe40000004100 */
[----:B------:R-:W-:Y:S01]  /*a6e0*/  FMUL.FTZ R9, R15, R8 ;  /* 0x000000080f097220 */ /* 0x000fe20000410000 */
[----:B------:R-:W-:Y:S01]  /*a6f0*/  FMUL.FTZ R6, R14, R6 ;  /* 0x000000060e067220 */ /* 0x000fe20000410000 */
[C---:B------:R-:W-:Y:S01]  /*a700*/  FMUL.FTZ R8, R20.reuse, R8 ;  /* 0x0000000814087220 */ /* 0x040fe20000410000 */
[----:B------:R-:W-:Y:S02]  /*a710*/  HADD2.F32 R2, -RZ, R2.H0_H0 ;  /* 0x20000002ff027230 */ /* 0x000fe40000004100 */
[-C--:B------:R-:W-:Y:S01]  /*a720*/  FFMA.FTZ R9, R20, R11.reuse, -R9 ;  /* 0x0000000b14097223 */ /* 0x080fe20000010809 */
[----:B------:R-:W-:Y:S01]  /*a730*/  FFMA.FTZ R6, R13, R10, R6 ;  /* 0x0000000a0d067223 */ /* 0x000fe20000010006 */
[----:B------:R-:W-:Y:S01]  /*a740*/  FFMA.FTZ R8, R15, R11, R8 ;  /* 0x0000000b0f087223 */ /* 0x000fe20000010008 */
[----:B------:R-:W-:-:S02]  /*a750*/  HADD2.F32 R13, -RZ, R12.H1_H1 ;  /* 0x3000000cff0d7230 */ /* 0x000fc40000004100 */
[----:B------:R-:W-:Y:S01]  /*a760*/  FFMA.FTZ R7, R14, R10, -R7 ;  /* 0x0000000a0e077223 */ /* 0x000fe20000010807 */
[----:B------:R-:W-:Y:S02]  /*a770*/  HADD2.F32 R11, -RZ, R12.H0_H0 ;  /* 0x2000000cff0b7230 */ /* 0x000fe40000004100 */
[----:B------:R-:W-:Y:S02]  /*a780*/  HADD2.F32 R3, -RZ, R3.H0_H0 ;  /* 0x20000003ff037230 */ /* 0x000fe40000004100 */
[-C--:B------:R-:W-:Y:S01]  /*a790*/  FMUL.FTZ R14, R13, R2.reuse ;  /* 0x000000020d0e7220 */ /* 0x080fe20000410000 */
[--C-:B------:R-:W-:Y:S02]  /*a7a0*/  HADD2.F32 R12, -RZ, R17.reuse.H1_H1 ;  /* 0x30000011ff0c7230 */ /* 0x100fe40000004100 */
[----:B------:R-:W-:Y:S01]  /*a7b0*/  FMUL.FTZ R2, R11, R2 ;  /* 0x000000020b027220 */ /* 0x000fe20000410000 */
[----:B------:R-:W-:Y:S01]  /*a7c0*/  HADD2.F32 R10, -RZ, R17.H0_H0 ;  /* 0x20000011ff0a7230 */ /* 0x000fe20000004100 */
[----:B------:R-:W-:Y:S01]  /*a7d0*/  F2FP.F16.F32.PACK_AB R8, R8, R9 ;  /* 0x000000090808723e */ /* 0x000fe200000000ff */
[----:B------:R-:W-:-:S02]  /*a7e0*/  HADD2.F32 R4, -RZ, R4.H0_H0 ;  /* 0x20000004ff047230 */ /* 0x000fc40000004100 */
        /* <DEDUP_REMOVED lines=12> */
[----:B------:R-:W-:Y:S02]  /*a8b0*/  MOV R15, R6 ;  /* 0x00000006000f7202 */ /* 0x000fe40000000f00 */
.L_x_5672:
[----:B------:R-:W-:Y:S05]  /*a8c0*/  BSYNC B0 ;  /* 0x0000000000007941 */ /* 0x000fea0003800000 */
.L_x_5671:
[----:B-----5:R2:W-:Y:S01]  /*a8d0*/  STS.128 [R153+0x3800], R12 ;  /* 0x0038000c99007388 */ /* 0x0205e20000000c00 */
[----:B------:R-:W-:Y:S05]  /*a8e0*/  BRA `(.L_x_5666) ;  /* 0x0000003400c87947 */ /* 0x000fea0003800000 */
.L_x_5641:
[----:B------:R-:W-:Y:S04]  /*a8f0*/  BSSY B2, `(.L_x_5673) ;  /* 0x00000bc000027945 */ /* 0x000fe80003800000 */
[----:B------:R-:W-:Y:S05]  /*a900*/  @!P2 BRA `(.L_x_5674) ;  /* 0x0000000800e8a947 */ /* 0x000fea0003800000 */
[----:B------:R-:W-:Y:S01]  /*a910*/  ULDC UR5, c[0x0][0x2d0] ;  /* 0x0000b40000057ab9 */ /* 0x000fe20000000800 */
[----:B------:R-:W-:Y:S01]  /*a920*/  BSSY B1, `(.L_x_5675) ;  /* 0x000005d000017945 */ /* 0x000fe20003800000 */
[----:B------:R-:W-:-:S13]  /*a930*/  ISETP.GE.AND P1, PT, R102, UR5, PT ;  /* 0x0000000566007c0c */ /* 0x000fda000bf26270 */
[----:B------:R1:W-:Y:S01]  /*a940*/  @P1 STS.128 [R153], RZ ;  /* 0x000000ff99001388 */ /* 0x0003e20000000c00 */
[----:B------:R-:W-:Y:S05]  /*a950*/  @P1 BRA `(.L_x_5676) ;  /* 0x0000000400641947 */ /* 0x000fea0003800000 */
        /* <DEDUP_REMOVED lines=17> */
[----:B------:R-:W3:Y:S01]  /*aa70*/  LDG.E.128 R16, desc[UR6][R16.64] ;  /* 0x0000000610107981 */ /* 0x000ee2000c1e1d00 */
[----:B------:R-:W-:Y:S01]  /*aa80*/  LEA.HI.X R5, R3, UR9, R0, 0x1, P1 ;  /* 0x0000000903057c11 */ /* 0x000fe200088f0c00 */
[----:B------:R-:W-:Y:S01]  /*aa90*/  ULDC.64 UR8, c[0x0][0x358] ;  /* 0x0000d60000087ab9 */ /* 0x000fe20000000a00 */
[----:B------:R-:W-:-:S04]  /*aaa0*/  IADD3 R3, P1, R9, R2, RZ ;  /* 0x0000000209037210 */ /* 0x000fc80007f3e0ff */
[----:B------:R-:W4:Y:S01]  /*aab0*/  LDG.E.128 R4, desc[UR6][R4.64] ;  /* 0x0000000604047981 */ /* 0x000f22000c1e1d00 */
[----:B------:R-:W-:Y:S02]  /*aac0*/  LEA.HI.X.SX32 R0, R9, R12, 0x1, P1 ;  /* 0x0000000c09007211 */ /* 0x000fe400008f0eff */
[----:B------:R-:W-:-:S04]  /*aad0*/  LEA R8, P1, R3, UR8, 0x1 ;  /* 0x0000000803087c11 */ /* 0x000fc8000f8208ff */
[----:B------:R-:W-:-:S06]  /*aae0*/  LEA.HI.X R9, R3, UR9, R0, 0x1, P1 ;  /* 0x0000000903097c11 */ /* 0x000fcc00088f0c00 */
[----:B------:R-:W2:Y:S01]  /*aaf0*/  LDG.E.128 R8, desc[UR6][R8.64] ;  /* 0x0000000608087981 */ /* 0x000ea2000c1e1d00 */
[--C-:B---3--:R-:W-:Y:S02]  /*ab00*/  HADD2.F32 R33, -RZ, R16.reuse.H0_H0 ;  /* 0x20000010ff217230 */ /* 0x108fe40000004100 */
[----:B------:R-:W-:Y:S02]  /*ab10*/  HADD2.F32 R35, -RZ, R16.H1_H1 ;  /* 0x30000010ff237230 */ /* 0x000fe40000004100 */
[--C-:B----4-:R-:W-:Y:S02]  /*ab20*/  HADD2.F32 R0, -RZ, R4.reuse.H0_H0 ;  /* 0x20000004ff007230 */ /* 0x110fe40000004100 */
[--C-:B------:R-:W-:Y:S02]  /*ab30*/  HADD2.F32 R3, -RZ, R5.reuse.H0_H0 ;  /* 0x20000005ff037230 */ /* 0x100fe40000004100 */
[----:B------:R-:W-:Y:S02]  /*ab40*/  HADD2.F32 R4, -RZ, R4.H1_H1 ;  /* 0x30000004ff047230 */ /* 0x000fe40000004100 */
[----:B------:R-:W-:-:S02]  /*ab50*/  HADD2.F32 R30, -RZ, R5.H1_H1 ;  /* 0x30000005ff1e7230 */ /* 0x000fc40000004100 */
[----:B------:R-:W-:Y:S01]  /*ab60*/  @!P2 FADD.FTZ R0, -R0, -RZ ;  /* 0x800000ff0000a221 */ /* 0x000fe20000010100 */
[--C-:B------:R-:W-:Y:S02]  /*ab70*/  HADD2.F32 R5, -RZ, R6.reuse.H0_H0 ;  /* 0x20000006ff057230 */ /* 0x100fe40000004100 */
[----:B------:R-:W-:Y:S01]  /*ab80*/  @!P2 FADD.FTZ R3, -R3, -RZ ;  /* 0x800000ff0303a221 */ /* 0x000fe20000010100 */
[----:B------:R-:W-:Y:S02]  /*ab90*/  HADD2.F32 R31, -RZ, R6.H1_H1 ;  /* 0x30000006ff1f7230 */ /* 0x000fe40000004100 */
[----:B------:R-:W-:Y:S02]  /*aba0*/  HADD2.F32 R16, -RZ, R17.H0_H0 ;  /* 0x20000011ff107230 */ /* 0x000fe40000004100 */
        /* <DEDUP_REMOVED lines=10> */
[----:B------:R-:W-:Y:S02]  /*ac50*/  HADD2.F32 R4, -RZ, R18.H0_H0 ;  /* 0x20000012ff047230 */ /* 0x000fe40000004100 */
[----:B------:R-:W-:Y:S01]  /*ac60*/  @!P2 FADD.FTZ R5, -R5, -RZ ;  /* 0x800000ff0505a221 */ /* 0x000fe20000010100 */
[----:B------:R-:W-:Y:S01]  /*ac70*/  FMUL.FTZ R6, R3, R6 ;  /* 0x0000000603067220 */ /* 0x000fe20000410000 */
[----:B------:R-:W-:Y:S01]  /*ac80*/  FMUL.FTZ R7, R0, R7 ;  /* 0x0000000700077220 */ /* 0x000fe20000410000 */
[----:B------:R-:W-:-:S02]  /*ac90*/  HADD2.F32 R17, -RZ, R17.H1_H1 ;  /* 0x30000011ff117230 */ /* 0x000fc40000004100 */
[----:B------:R-:W-:Y:S01]  /*aca0*/  @!P2 FADD.FTZ R30, -R30, -RZ ;  /* 0x800000ff1e1ea221 */ /* 0x000fe20000010100 */
[----:B-----5:R-:W-:Y:S02]  /*acb0*/  HADD2.F32 R0, -RZ, R20.H0_H0 ;  /* 0x20000014ff007230 */ /* 0x020fe40000004100 */
[----:B------:R-:W-:Y:S01]  /*acc0*/  FMUL.FTZ R5, R4, R5 ;  /* 0x0000000504057220 */ /* 0x000fe20000410000 */
[----:B--2---:R-:W-:Y:S02]  /*acd0*/  HADD2.F32 R3, -RZ, R8.H0_H0 ;  /* 0x20000008ff037230 */ /* 0x004fe40000004100 */
[----:B------:R-:W-:Y:S01]  /*ace0*/  @!P2 FADD.FTZ R31, -R31, -RZ ;  /* 0x800000ff1f1fa221 */ /* 0x000fe20000010100 */
[----:B------:R-:W-:Y:S02]  /*acf0*/  HADD2.F32 R18, -RZ, R18.H1_H1 ;  /* 0x30000012ff127230 */ /* 0x000fe40000004100 */
[----:B------:R-:W-:Y:S02]  /*ad00*/  HADD2.F32 R20, -RZ, R20.H1_H1 ;  /* 0x30000014ff147230 */ /* 0x000fe40000004100 */
[----:B------:R-:W-:-:S02]  /*ad10*/  HADD2.F32 R8, -RZ, R8.H1_H1 ;  /* 0x30000008ff087230 */ /* 0x000fc40000004100 */
[----:B------:R-:W-:Y:S02]  /*ad20*/  HADD2.F32 R19, -RZ, R21.H0_H0 ;  /* 0x20000015ff137230 */ /* 0x000fe40000004100 */
[--C-:B------:R-:W-:Y:S02]  /*ad30*/  HADD2.F32 R4, -RZ, R9.reuse.H0_H0 ;  /* 0x20000009ff047230 */ /* 0x100fe40000004100 */
[----:B------:R-:W-:Y:S01]  /*ad40*/  FMUL.FTZ R17, R17, R30 ;  /* 0x0000001e11117220 */ /* 0x000fe20000410000 */
[----:B------:R-:W-:Y:S01]  /*ad50*/  FMUL.FTZ R31, R18, R31 ;  /* 0x0000001f121f7220 */ /* 0x000fe20000410000 */
[----:B------:R-:W-:Y:S02]  /*ad60*/  HADD2.F32 R30, -RZ, R9.H1_H1 ;  /* 0x30000009ff1e7230 */ /* 0x000fe40000004100 */
[----:B------:R-:W-:Y:S01]  /*ad70*/  FFMA.FTZ R0, R0, R3, R33 ;  /* 0x0000000300007223 */ /* 0x000fe20000010021 */
[----:B------:R-:W-:Y:S01]  /*ad80*/  FFMA.FTZ R35, R20, R8, R35 ;  /* 0x0000000814237223 */ /* 0x000fe20000010023 */
[----:B------:R-:W-:-:S02]  /*ad90*/  HADD2.F32 R18, -RZ, R10.H0_H0 ;  /* 0x2000000aff127230 */ /* 0x000fc40000004100 */
[----:B------:R-:W-:Y:S01]  /*ada0*/  FFMA.FTZ R4, R19, R4, R16 ;  /* 0x0000000413047223 */ /* 0x000fe20000010010 */
[--C-:B------:R-:W-:Y:S02]  /*adb0*/  HADD2.F32 R9, -RZ, R11.reuse.H0_H0 ;  /* 0x2000000bff097230 */ /* 0x100fe40000004100 */
[----:B------:R-:W-:Y:S02]  /*adc0*/  HADD2.F32 R32, -RZ, R11.H1_H1 ;  /* 0x3000000bff207230 */ /* 0x000fe40000004100 */
[----:B------:R-:W-:Y:S02]  /*add0*/  HADD2.F32 R8, -RZ, R22.H0_H0 ;  /* 0x20000016ff087230 */ /* 0x000fe40000004100 */
[--C-:B------:R-:W-:Y:S02]  /*ade0*/  HADD2.F32 R3, -RZ, R23.reuse.H0_H0 ;  /* 0x20000017ff037230 */ /* 0x100fe40000004100 */
        /* <DEDUP_REMOVED lines=14> */
.L_x_5678:
[----:B------:R-:W-:Y:S05]  /*aed0*/  BSYNC B0 ;  /* 0x0000000000007941 */ /* 0x000fea0003800000 */
.L_x_5677:
[----:B-----5:R3:W-:Y:S02]  /*aee0*/  STS.128 [R153], R20 ;  /* 0x0000001499007388 */ /* 0x0207e40000000c00 */
.L_x_5676:
[----:B------:R-:W-:Y:S05]  /*aef0*/  BSYNC B1 ;  /* 0x0000000000017941 */ /* 0x000fea0003800000 */
.L_x_5675:
[----:B------:R4:W-:Y:S01]  /*af00*/  @P0 STS.128 [R153+0x2000], RZ ;  /* 0x002000ff99000388 */ /* 0x0009e20000000c00 */
[----:B------:R-:W-:Y:S05]  /*af10*/  @P0 BRA `(.L_x_5674) ;  /* 0x0000000400640947 */ /* 0x000fea0003800000 */
[----:B---3--:R3:W5:Y:S01]  /*af20*/  LDG.E.128 R20, desc[UR6][R26.64+0x80] ;  /* 0x000080061a147981 */ /* 0x008762000c1e1d00 */
        /* <DEDUP_REMOVED lines=26> */
[----:B------:R-:W-:Y:S02]  /*b0d0*/  HADD2.F32 R33, -RZ, R16.H1_H1 ;  /* 0x30000010ff217230 */ /* 0x000fe40000004100 */
[--C-:B----4-:R-:W-:Y:S02]  /*b0e0*/  HADD2.F32 R0, -RZ, R4.reuse.H0_H0 ;  /* 0x20000004ff007230 */ /* 0x110fe40000004100 */
[--C-:B------:R-:W-:Y:S02]  /*b0f0*/  HADD2.F32 R3, -RZ, R5.reuse.H0_H0 ;  /* 0x20000005ff037230 */ /* 0x100fe40000004100 */
[----:B------:R-:W-:Y:S02]  /*b100*/  HADD2.F32 R4, -RZ, R4.H1_H1 ;  /* 0x30000004ff047230 */ /* 0x000fe40000004100 */
[----:B---3--:R-:W-:-:S02]  /*b110*/  HADD2.F32 R26, -RZ, R5.H1_H1 ;  /* 0x30000005ff1a7230 */ /* 0x008fc40000004100 */
        /* <DEDUP_REMOVED lines=23> */
[----:B------:R-:W-:Y:S02]  /*b290*/  HADD2.F32 R3, -RZ, R8.H0_H0 ;  /* 0x20000008ff037230 */ /* 0x000fe40000004100 */
        /* <DEDUP_REMOVED lines=31> */
.L_x_5680:
[----:B------:R-:W-:Y:S05]  /*b490*/  BSYNC B0 ;  /* 0x0000000000007941 */ /* 0x000fea0003800000 */
.L_x_5679:
[----:B-----5:R1:W-:Y:S02]  /*b4a0*/  STS.128 [R153+0x2000], R20 ;  /* 0x0020001499007388 */ /* 0x0203e40000000c00 */
.L_x_5674:
[----:B------:R-:W-:Y:S05]  /*b4b0*/  BSYNC B2 ;  /* 0x0000000000027941 */ /* 0x000fea0003800000 */
.L_x_5673:
[----:B------:R-:W-:Y:S01]  /*b4c0*/  VIADD R0, R128, 0x10 ;  /* 0x0000001080007836 */ /* 0x000fe20000000000 */
[----:B------:R-:W-:Y:S04]  /*b4d0*/  BSSY B2, `(.L_x_5681) ;  /* 0x00000c1000027945 */ /* 0x000fe80003800000 */
[----:B------:R-:W-:-:S04]  /*b4e0*/  ISETP.GE.AND P1, PT, R0, R13, PT ;  /* 0x0000000d0000720c */ /* 0x000fc80003f26270 */
[----:B------:R-:W-:-:S13]  /*b4f0*/  ISETP.LT.OR P1, PT, R48, -0x87, P1 ;  /* 0xffffff793000780c */ /* 0x000fda0000f21670 */
[----:B------:R-:W-:Y:S05]  /*b500*/  @P1 BRA `(.L_x_5682) ;  /* 0x0000000800f41947 */ /* 0x000fea0003800000 */
[----:B------:R-:W-:Y:S01]  /*b510*/  ULDC UR5, c[0x0][0x2d0] ;  /* 0x0000b40000057ab9 */ /* 0x000fe20000000800 */
[----:B------:R-:W-:Y:S01]  /*b520*/  BSSY B1, `(.L_x_5683) ;  /* 0x000005e000017945 */ /* 0x000fe20003800000 */
[----:B------:R-:W-:-:S13]  /*b530*/  ISETP.GE.AND P1, PT, R102, UR5, PT ;  /* 0x0000000566007c0c */ /* 0x000fda000bf26270 */
[----:B------:R1:W-:Y:S01]  /*b540*/  @P1 STS.128 [R153+0x800], RZ ;  /* 0x000800ff99001388 */ /* 0x0003e20000000c00 */
[----:B------:R-:W-:Y:S05]  /*b550*/  @P1 BRA `(.L_x_5684) ;  /* 0x0000000400681947 */ /* 0x000fea0003800000 */
[----:B-1-3--:R1:W5:Y:S01]  /*b560*/  LDG.E.128 R20, desc[UR6][R24.64] ;  /* 0x0000000618147981 */ /* 0x00a362000c1e1d00 */
        /* <DEDUP_REMOVED lines=27> */
[----:B---3--:R-:W-:Y:S02]  /*b720*/  HADD2.F32 R32, -RZ, R16.H0_H0 ;  /* 0x20000010ff207230 */ /* 0x008fe40000004100 */
        /* <DEDUP_REMOVED lines=12> */
[----:B------:R-:W-:-:S02]  /*b7f0*/  HADD2.F32 R33, -RZ, R16.H1_H1 ;  /* 0x30000010ff217230 */ /* 0x000fc40000004100 */
[----:B------:R-:W-:Y:S01]  /*b800*/  FMUL.FTZ R31, R31, R4 ;  /* 0x000000041f1f7220 */ /* 0x000fe20000410000 */
[----:B------:R-:W-:Y:S02]  /*b810*/  HADD2.F32 R16, -RZ, R17.H1_H1 ;  /* 0x30000011ff107230 */ /* 0x000fe40000004100 */
[----:B------:R-:W-:Y:S01]  /*b820*/  @!P1 FADD.FTZ R26, -R26, -RZ ;  /* 0x800000ff1a1a9221 */ /* 0x000fe20000010100 */
[----:B------:R-:W-:Y:S02]  /*b830*/  HADD2.F32 R17, -RZ, R18.H1_H1 ;  /* 0x30000012ff117230 */ /* 0x000fe40000004100 */
[----:B------:R-:W-:Y:S01]  /*b840*/  @!P1 FADD.FTZ R30, -R30, -RZ ;  /* 0x800000ff1e1e9221 */ /* 0x000fe20000010100 */
[--C-:B------:R-:W-:Y:S02]  /*b850*/  HADD2.F32 R3, -RZ, R19.reuse.H0_H0 ;  /* 0x20000013ff037230 */ /* 0x100fe40000004100 */
[----:B------:R-:W-:Y:S01]  /*b860*/  @!P1 FADD.FTZ R6, -R6, -RZ ;  /* 0x800000ff06069221 */ /* 0x000fe20000010100 */
[----:B------:R-:W-:-:S02]  /*b870*/  HADD2.F32 R4, -RZ, R19.H1_H1 ;  /* 0x30000013ff047230 */ /* 0x000fc40000004100 */
[----:B------:R-:W-:Y:S01]  /*b880*/  @!P1 FADD.FTZ R7, -R7, -RZ ;  /* 0x800000ff07079221 */ /* 0x000fe20000010100 */
[----:B------:R-:W-:Y:S01]  /*b890*/  FMUL.FTZ R33, R33, R26 ;  /* 0x0000001a21217220 */ /* 0x000fe20000410000 */
[----:B------:R-:W-:Y:S02]  /*b8a0*/  HADD2.F32 R26, -RZ, R18.H0_H0 ;  /* 0x20000012ff1a7230 */ /* 0x000fe40000004100 */
[----:B------:R-:W-:Y:S01]  /*b8b0*/  FMUL.FTZ R30, R17, R30 ;  /* 0x0000001e111e7220 */ /* 0x000fe20000410000 */
[----:B------:R-:W-:Y:S01]  /*b8c0*/  FMUL.FTZ R6, R3, R6 ;  /* 0x0000000603067220 */ /* 0x000fe20000410000 */
[----:B------:R-:W-:Y:S01]  /*b8d0*/  FMUL.FTZ R7, R4, R7 ;  /* 0x0000000704077220 */ /* 0x000fe20000410000 */
[----:B------:R-:W-:Y:S01]  /*b8e0*/  @!P1 FADD.FTZ R27, -R27, -RZ ;  /* 0x800000ff1b1b9221 */ /* 0x000fe20000010100 */
[----:B------:R-:W-:Y:S01]  /*b8f0*/  @!P1 FADD.FTZ R5, -R5, -RZ ;  /* 0x800000ff05059221 */ /* 0x000fe20000010100 */
[----:B-----5:R-:W-:Y:S02]  /*b900*/  HADD2.F32 R3, -RZ, R20.H0_H0 ;  /* 0x20000014ff037230 */ /* 0x020fe40000004100 */
[----:B----4-:R-:W-:-:S02]  /*b910*/  HADD2.F32 R4, -RZ, R8.H0_H0 ;  /* 0x20000008ff047230 */ /* 0x010fc40000004100 */
[----:B------:R-:W-:Y:S02]  /*b920*/  HADD2.F32 R17, -RZ, R8.H1_H1 ;  /* 0x30000008ff117230 */ /* 0x000fe40000004100 */
        /* <DEDUP_REMOVED lines=27> */
.L_x_5686:
[----:B------:R-:W-:Y:S05]  /*bae0*/  BSYNC B0 ;  /* 0x0000000000007941 */ /* 0x000fea0003800000 */
.L_x_5685:
[----:B-----5:R3:W-:Y:S02]  /*baf0*/  STS.128 [R153+0x800], R20 ;  /* 0x0008001499007388 */ /* 0x0207e40000000c00 */
.L_x_5684:
[----:B------:R-:W-:Y:S05]  /*bb00*/  BSYNC B1 ;  /* 0x0000000000017941 */ /* 0x000fea0003800000 */
.L_x_5683:
[----:B------:R1:W-:Y:S01]  /*bb10*/  @P0 STS.128 [R153+0x2800], RZ ;  /* 0x002800ff99000388 */ /* 0x0003e20000000c00 */
        /* <DEDUP_REMOVED lines=15> */
[----:B------:R-:W-:Y:S02]  /*bc10*/  @P1 IADD3 R5, -R121, RZ, RZ ;  /* 0x000000ff79051210 */ /* 0x000fe40007ffe1ff */
[----:B------:R-:W-:Y:S02]  /*bc20*/  IADD3 R7, P2, R9, R10, RZ ;  /* 0x0000000a09077210 */ /* 0x000fe40007f5e0ff */
[----:B------:R-:W-:Y:S01]  /*bc30*/  @P1 IADD3 R3, -R121, RZ, RZ ;  /* 0x000000ff79031210 */ /* 0x000fe20007ffe1ff */
[----:B-1-3--:R-:W-:Y:S01]  /*bc40*/  IMAD.WIDE R20, R5, 0x2, R24 ;  /* 0x0000000205147825 */ /* 0x00afe200078e0218 */
        /* <DEDUP_REMOVED lines=10> */
[----:B------:R-:W4:Y:S01]  /*bcf0*/  LDG.E.128 R8, desc[UR6][R8.64] ;  /* 0x0000000608087981 */ /* 0x000f22000c1e1d00 */
[----:B---3--:R-:W-:Y:S02]  /*bd00*/  HADD2.F32 R30, -RZ, R20.H0_H0 ;  /* 0x20000014ff1e7230 */ /* 0x008fe40000004100 */
[----:B--2---:R-:W-:Y:S02]  /*bd10*/  HADD2.F32 R27, -RZ, R21.H0_H0 ;  /* 0x20000015ff1b7230 */ /* 0x004fe40000004100 */
        /* <DEDUP_REMOVED lines=28> */
[--C-:B-----5:R-:W-:Y:S02]  /*bee0*/  HADD2.F32 R3, -RZ, R16.reuse.H0_H0 ;  /* 0x20000010ff037230 */ /* 0x120fe40000004100 */
[----:B------:R-:W-:-:S02]  /*bef0*/  HADD2.F32 R22, -RZ, R16.H1_H1 ;  /* 0x30000010ff167230 */ /* 0x000fc40000004100 */
[--C-:B------:R-:W-:Y:S02]  /*bf00*/  HADD2.F32 R4, -RZ, R8.reuse.H0_H0 ;  /* 0x20000008ff047230 */ /* 0x100fe40000004100 */
        /* <DEDUP_REMOVED lines=27> */
.L_x_5688:
[----:B------:R-:W-:Y:S05]  /*c0c0*/  BSYNC B0 ;  /* 0x0000000000007941 */ /* 0x000fea0003800000 */
.L_x_5687:
[----:B-----5:R1:W-:Y:S02]  /*c0d0*/  STS.128 [R153+0x2800], R16 ;  /* 0x0028001099007388 */ /* 0x0203e40000000c00 */
.L_x_5682:
[----:B------:R-:W-:Y:S05]  /*c0e0*/  BSYNC B2 ;  /* 0x0000000000027941 */ /* 0x000fea0003800000 */
.L_x_5681:
[----:B-1----:R-:W-:Y:S01]  /*c0f0*/  VIADD R16, R128, 0x20 ;  /* 0x0000002080107836 */ /* 0x002fe20000000000 */
        /* <DEDUP_REMOVED lines=9> */
[----:B--23--:R2:W5:Y:S01]  /*c190*/  LDG.E.128 R24, desc[UR6][R28.64] ;  /* 0x000000061c187981 */ /* 0x00c562000c1e1d00 */
        /* <DEDUP_REMOVED lines=10> */
[----:B------:R-:W-:Y:S02]  /*c240*/  @P1 IADD3 R4, -R121, RZ, RZ ;  /* 0x000000ff79041210 */ /* 0x000fe40007ffe1ff */
[----:B------:R-:W-:Y:S02]  /*c250*/  IADD3 R8, P2, R3, R2, RZ ;  /* 0x0000000203087210 */ /* 0x000fe40007f5e0ff */
[----:B------:R-:W-:Y:S02]  /*c260*/  @P1 IADD3 R7, -R121, RZ, RZ ;  /* 0x000000ff79071210 */ /* 0x000fe40007ffe1ff */
[----:B------:R-:W-:Y:S02]  /*c270*/  LEA.HI.X.SX32 R3, R3, R12, 0x1, P2 ;  /* 0x0000000c03037211 */ /* 0x000fe400010f0eff */
[----:B------:R-:W-:Y:S01]  /*c280*/  IADD3 R5, P2, R4, R8, RZ ;  /* 0x0000000804057210 */ /* 0x000fe20007f5e0ff */
[----:B------:R-:W-:Y:S01]  /*c290*/  IMAD.WIDE R20, R7, 0x2, R28 ;  /* 0x0000000207147825 */ /* 0x000fe200078e021c */
[----:B------:R-:W-:-:S02]  /*c2a0*/  @P1 IADD3 R9, -R121, RZ, RZ ;  /* 0x000000ff79091210 */ /* 0x000fc40007ffe1ff */
[----:B------:R-:W-:Y:S02]  /*c2b0*/  LEA.HI.X.SX32 R4, R4, R3, 0x1, P2 ;  /* 0x0000000304047211 */ /* 0x000fe400010f0eff */
[C---:B------:R-:W-:Y:S01]  /*c2c0*/  LEA R6, P2, R5.reuse, UR8, 0x1 ;  /* 0x0000000805067c11 */ /* 0x040fe2000f8408ff */
[----:B------:R-:W3:Y:S03]  /*c2d0*/  LDG.E.128 R20, desc[UR6][R20.64] ;  /* 0x0000000614147981 */ /* 0x000ee6000c1e1d00 */
        /* <DEDUP_REMOVED lines=10> */
[----:B------:R-:W-:Y:S02]  /*c380*/  HADD2.F32 R30, -RZ, R20.H0_H0 ;  /* 0x20000014ff1e7230 */ /* 0x000fe40000004100 */
[--C-:B----4-:R-:W-:Y:S02]  /*c390*/  HADD2.F32 R3, -RZ, R4.reuse.H0_H0 ;  /* 0x20000004ff037230 */ /* 0x110fe40000004100 */
[----:B------:R-:W-:Y:S02]  /*c3a0*/  HADD2.F32 R17, -RZ, R4.H1_H1 ;  /* 0x30000004ff117230 */ /* 0x000fe40000004100 */
[----:B------:R-:W-:-:S02]  /*c3b0*/  HADD2.F32 R18, -RZ, R5.H1_H1 ;  /* 0x30000005ff127230 */ /* 0x000fc40000004100 */
[----:B------:R-:W-:Y:S02]  /*c3c0*/  HADD2.F32 R4, -RZ, R5.H0_H0 ;  /* 0x20000005ff047230 */ /* 0x000fe40000004100 */
        /* <DEDUP_REMOVED lines=12> */
[----:B------:R-:W-:Y:S02]  /*c490*/  HADD2.F32 R22, -RZ, R22.H1_H1 ;  /* 0x30000016ff167230 */ /* 0x000fe40000004100 */
[----:B------:R-:W-:Y:S01]  /*c4a0*/  @!P1 FADD.FTZ R6, -R6, -RZ ;  /* 0x800000ff06069221 */ /* 0x000fe20000010100 */
[--C-:B------:R-:W-:Y:S02]  /*c4b0*/  HADD2.F32 R3, -RZ, R23.reuse.H0_H0 ;  /* 0x20000017ff037230 */ /* 0x100fe40000004100 */
[----:B------:R-:W-:Y:S01]  /*c4c0*/  @!P1 FADD.FTZ R7, -R7, -RZ ;  /* 0x800000ff07079221 */ /* 0x000fe20000010100 */
[----:B------:R-:W-:-:S02]  /*c4d0*/  HADD2.F32 R4, -RZ, R23.H1_H1 ;  /* 0x30000017ff047230 */ /* 0x000fc40000004100 */
[----:B------:R-:W-:Y:S01]  /*c4e0*/  @!P1 FADD.FTZ R17, -R17, -RZ ;  /* 0x800000ff11119221 */ /* 0x000fe20000010100 */
[----:B------:R-:W-:Y:S02]  /*c4f0*/  HADD2.F32 R20, -RZ, R20.H1_H1 ;  /* 0x30000014ff147230 */ /* 0x000fe40000004100 */
[----:B------:R-:W-:Y:S01]  /*c500*/  @!P1 FADD.FTZ R5, -R5, -RZ ;  /* 0x800000ff05059221 */ /* 0x000fe20000010100 */
[----:B------:R-:W-:Y:S01]  /*c510*/  FMUL.FTZ R19, R22, R19 ;  /* 0x0000001316137220 */ /* 0x000fe20000410000 */
[----:B------:R-:W-:Y:S01]  /*c520*/  FMUL.FTZ R6, R3, R6 ;  /* 0x0000000603067220 */ /* 0x000fe20000410000 */
[----:B------:R-:W-:Y:S01]  /*c530*/  FMUL.FTZ R7, R4, R7 ;  /* 0x0000000704077220 */ /* 0x000fe20000410000 */
[----:B------:R-:W-:Y:S01]  /*c540*/  FMUL.FTZ R20, R20, R17 ;  /* 0x0000001114147220 */ /* 0x000fe20000410000 */
[----:B------:R-:W-:Y:S01]  /*c550*/  FMUL.FTZ R5, R18, R5 ;  /* 0x0000000512057220 */ /* 0x000fe20000410000 */
[----:B-----5:R-:W-:Y:S02]  /*c560*/  HADD2.F32 R3, -RZ, R24.H0_H0 ;  /* 0x20000018ff037230 */ /* 0x020fe40000004100 */
[----:B--2---:R-:W-:-:S02]  /*c570*/  HADD2.F32 R4, -RZ, R8.H0_H0 ;  /* 0x20000008ff047230 */ /* 0x004fc40000004100 */
[----:B------:R-:W-:Y:S02]  /*c580*/  HADD2.F32 R22, -RZ, R8.H1_H1 ;  /* 0x30000008ff167230 */ /* 0x000fe40000004100 */
[----:B------:R-:W-:Y:S02]  /*c590*/  HADD2.F32 R17, -RZ, R24.H1_H1 ;  /* 0x30000018ff117230 */ /* 0x000fe40000004100 */
[----:B------:R-:W-:Y:S02]  /*c5a0*/  HADD2.F32 R18, -RZ, R25.H0_H0 ;  /* 0x20000019ff127230 */ /* 0x000fe40000004100 */
        /* <DEDUP_REMOVED lines=8> */
[----:B------:R-:W-:Y:S02]  /*c630*/  HADD2.F32 R4, -RZ, R26.H0_H0 ;  /* 0x2000001aff047230 */ /* 0x000fe40000004100 */
        /* <DEDUP_REMOVED lines=14> */
.L_x_5694:
[----:B------:R-:W-:Y:S05]  /*c720*/  BSYNC B0 ;  /* 0x0000000000007941 */ /* 0x000fea0003800000 */
.L_x_5693:
[----:B-----5:R3:W-:Y:S02]  /*c730*/  STS.128 [R153+0x1000], R24 ;  /* 0x0010001899007388 */ /* 0x0207e40000000c00 */
.L_x_5692:
[----:B------:R-:W-:Y:S05]  /*c740*/  BSYNC B1 ;  /* 0x0000000000017941 */ /* 0x000fea0003800000 */
.L_x_5691:
        /* <DEDUP_REMOVED lines=31> */
[--C-:B--2---:R-:W-:Y:S02]  /*c940*/  HADD2.F32 R29, -RZ, R21.reuse.H0_H0 ;  /* 0x20000015ff1d7230 */ /* 0x104fe40000004100 */
[----:B------:R-:W-:Y:S02]  /*c950*/  HADD2.F32 R21, -RZ, R21.H1_H1 ;  /* 0x30000015ff157230 */ /* 0x000fe40000004100 */
[----:B------:R-:W-:Y:S02]  /*c960*/  HADD2.F32 R28, -RZ, R20.H0_H0 ;  /* 0x20000014ff1c7230 */ /* 0x000fe40000004100 */
[--C-:B---3--:R-:W-:Y:S02]  /*c970*/  HADD2.F32 R3, -RZ, R4.reuse.H0_H0 ;  /* 0x20000004ff037230 */ /* 0x108fe40000004100 */
        /* <DEDUP_REMOVED lines=29> */
[----:B----4-:R-:W-:-:S02]  /*cb50*/  HADD2.F32 R4, -RZ, R8.H0_H0 ;  /* 0x20000008ff047230 */ /* 0x010fc40000004100 */
        /* <DEDUP_REMOVED lines=26> */
.L_x_5696:
[----:B------:R-:W-:Y:S05]  /*cd00*/  BSYNC B0 ;  /* 0x0000000000007941 */ /* 0x000fea0003800000 */
.L_x_5695:
[----:B-----5:R3:W-:Y:S02]  /*cd10*/  STS.128 [R153+0x3000], R24 ;  /* 0x0030001899007388 */ /* 0x0207e40000000c00 */
.L_x_5690:
[----:B------:R-:W-:Y:S05]  /*cd20*/  BSYNC B2 ;  /* 0x0000000000027941 */ /* 0x000fea0003800000 */
.L_x_5689:
[----:B------:R-:W-:-:S05]  /*cd30*/  VIADD R18, R128, 0x30 ;  /* 0x0000003080127836 */ /* 0x000fca0000000000 */
        /* <DEDUP_REMOVED lines=26> */
[----:B------:R-:W3:Y:S03]  /*cee0*/  LDG.E.128 R20, desc[UR6][R20.64] ;  /* 0x0000000614147981 */ /* 0x000ee6000c1e1d00 */
        /* <DEDUP_REMOVED lines=10> */
[----:B---3--:R-:W-:Y:S02]  /*cf90*/  HADD2.F32 R28, -RZ, R20.H0_H0 ;  /* 0x20000014ff1c7230 */ /* 0x008fe40000004100 */
[--C-:B------:R-:W-:Y:S02]  /*cfa0*/  HADD2.F32 R29, -RZ, R21.reuse.H0_H0 ;  /* 0x20000015ff1d7230 */ /* 0x100fe40000004100 */
        /* <DEDUP_REMOVED lines=9> */
[--C-:B------:R-:W-:Y:S02]  /*d040*/  HADD2.F32 R6, -RZ, R7.reuse.H0_H0 ;  /* 0x20000007ff067230 */ /* 0x100fe40000004100 */
[----:B------:R-:W-:-:S02]  /*d050*/  HADD2.F32 R7, -RZ, R7.H1_H1 ;  /* 0x30000007ff077230 */ /* 0x000fc40000004100 */
[----:B------:R-:W-:Y:S01]  /*d060*/  FMUL.FTZ R28, R28, R3 ;  /* 0x000000031c1c7220 */ /* 0x000fe20000410000 */
[----:B------:R-:W-:Y:S01]  /*d070*/  FMUL.FTZ R29, R29, R4 ;  /* 0x000000041d1d7220 */ /* 0x000fe20000410000 */
[--C-:B------:R-:W-:Y:S02]  /*d080*/  HADD2.F32 R32, -RZ, R22.reuse.H0_H0 ;  /* 0x20000016ff207230 */ /* 0x100fe40000004100 */
[----:B------:R-:W-:Y:S01]  /*d090*/  @!P1 FADD.FTZ R17, -R17, -RZ ;  /* 0x800000ff11119221 */ /* 0x000fe20000010100 */
[--C-:B------:R-:W-:Y:S02]  /*d0a0*/  HADD2.F32 R3, -RZ, R23.reuse.H0_H0 ;  /* 0x20000017ff037230 */ /* 0x100fe40000004100 */
[----:B------:R-:W-:Y:S01]  /*d0b0*/  @!P1 FADD.FTZ R6, -R6, -RZ ;  /* 0x800000ff06069221 */ /* 0x000fe20000010100 */
[----:B------:R-:W-:Y:S02]  /*d0c0*/  HADD2.F32 R4, -RZ, R23.H1_H1 ;  /* 0x30000017ff047230 */ /* 0x000fe40000004100 */
[----:B------:R-:W-:Y:S01]  /*d0d0*/  @!P1 FADD.FTZ R7, -R7, -RZ ;  /* 0x800000ff07079221 */ /* 0x000fe20000010100 */
[----:B------:R-:W-:-:S02]  /*d0e0*/  HADD2.F32 R22, -RZ, R22.H1_H1 ;  /* 0x30000016ff167230 */ /* 0x000fc40000004100 */
[----:B------:R-:W-:Y:S01]  /*d0f0*/  @!P1 FADD.FTZ R19, -R19, -RZ ;  /* 0x800000ff13139221 */ /* 0x000fe20000010100 */
[----:B------:R-:W-:Y:S02]  /*d100*/  HADD2.F32 R20, -RZ, R20.H1_H1 ;  /* 0x30000014ff147230 */ /* 0x000fe40000004100 */
[----:B------:R-:W-:Y:S01]  /*d110*/  FMUL.FTZ R30, R30, R17 ;  /* 0x000000111e1e7220 */ /* 0x000fe20000410000 */
[----:B------:R-:W-:Y:S01]  /*d120*/  FMUL.FTZ R6, R3, R6 ;  /* 0x0000000603067220 */ /* 0x000fe20000410000 */
[----:B------:R-:W-:Y:S01]  /*d130*/  FMUL.FTZ R7, R4, R7 ;  /* 0x0000000704077220 */ /* 0x000fe20000410000 */
[----:B------:R-:W-:Y:S01]  /*d140*/  @!P1 FADD.FTZ R13, -R13, -RZ ;  /* 0x800000ff0d0d9221 */ /* 0x000fe20000010100 */
[----:B------:R-:W-:Y:S01]  /*d150*/  FMUL.FTZ R19, R22, R19 ;  /* 0x0000001316137220 */ /* 0x000fe20000410000 */
[----:B-----5:R-:W-:Y:S02]  /*d160*/  HADD2.F32 R3, -RZ, R24.H0_H0 ;  /* 0x20000018ff037230 */ /* 0x020fe40000004100 */
[----:B------:R-:W-:Y:S01]  /*d170*/  @!P1 FADD.FTZ R5, -R5, -RZ ;  /* 0x800000ff05059221 */ /* 0x000fe20000010100 */
[----:B--2---:R-:W-:-:S02]  /*d180*/  HADD2.F32 R4, -RZ, R8.H0_H0 ;  /* 0x20000008ff047230 */ /* 0x004fc40000004100 */
[----:B------:R-:W-:Y:S02]  /*d190*/  HADD2.F32 R17, -RZ, R8.H1_H1 ;  /* 0x30000008ff117230 */ /* 0x000fe40000004100 */
[----:B------:R-:W-:Y:S02]  /*d1a0*/  HADD2.F32 R22, -RZ, R25.H0_H0 ;  /* 0x20000019ff167230 */ /* 0x000fe40000004100 */
[----:B------:R-:W-:Y:S02]  /*d1b0*/  HADD2.F32 R8, -RZ, R9.H0_H0 ;  /* 0x20000009ff087230 */ /* 0x000fe40000004100 */
[----:B------:R-:W-:Y:S01]  /*d1c0*/  FMUL.FTZ R20, R20, R13 ;  /* 0x0000000d14147220 */ /* 0x000fe20000410000 */
[----:B------:R-:W-:Y:S01]  /*d1d0*/  FMUL.FTZ R5, R32, R5 ;  /* 0x0000000520057220 */ /* 0x000fe20000410000 */
        /* <DEDUP_REMOVED lines=23> */
.L_x_5700:
[----:B------:R-:W-:Y:S05]  /*d350*/  BSYNC B0 ;  /* 0x0000000000007941 */ /* 0x000fea0003800000 */
.L_x_5699:
[----:B-----5:R3:W-:Y:S02]  /*d360*/  STS.128 [R153+0x1800], R24 ;  /* 0x0018001899007388 */ /* 0x0207e40000000c00 */
.L_x_5698:
[----:B------:R-:W-:Y:S05]  /*d370*/  BSYNC B1 ;  /* 0x0000000000017941 */ /* 0x000fea0003800000 */
.L_x_5697:
        /* <DEDUP_REMOVED lines=9> */
[----:B------:R-:W-:Y:S02]  /*d410*/  MOV R4, 0x30 ;  /* 0x0000003000047802 */ /* 0x000fe40000000f00 */
[----:B------:R-:W-:-:S04]  /*d420*/  IADD3 R8, P2, R14, 0x80, RZ ;  /* 0x000000800e087810 */ /* 0x000fc80007f5e0ff */
[----:B------:R-:W-:-:S03]  /*d430*/  IADD3.X R9, RZ, R15, RZ, P2, !PT ;  /* 0x0000000fff097210 */ /* 0x000fc600017fe4ff */
[--C-:B------:R-:W-:Y:S02]  /*d440*/  @P0 SHF.R.S32.HI R121, RZ, 0x1, R118.reuse ;  /* 0x00000001ff790819 */ /* 0x100fe40000011476 */
[----:B------:R-:W-:Y:S02]  /*d450*/  @P0 SHF.R.S32.HI R3, RZ, 0x1, R118 ;  /* 0x00000001ff030819 */ /* 0x000fe40000011476 */
[C---:B------:R-:W-:Y:S01]  /*d460*/  @P0 IADD3 R5, -R121.reuse, RZ, RZ ;  /* 0x000000ff79050210 */ /* 0x040fe20007ffe1ff */
[----:B------:R-:W-:Y:S01]  /*d470*/  IMAD R7, R121, R4, 0x40 ;  /* 0x0000004079077424 */ /* 0x000fe200078e0204 */
[----:B------:R-:W-:Y:S02]  /*d480*/  MOV R4, RZ ;  /* 0x000000ff00047202 */ /* 0x000fe40000000f00 */
[----:B------:R-:W-:Y:S02]  /*d490*/  @P0 IADD3 R4, -R3, RZ, RZ ;  /* 0x000000ff03040210 */ /* 0x000fe40007ffe1ff */
[----:B------:R-:W-:-:S04]  /*d4a0*/  IADD3 R2, P1, R7, R2, RZ ;  /* 0x0000000207027210 */ /* 0x000fc80007f3e0ff */
[----:B------:R-:W-:Y:S01]  /*d4b0*/  LEA.HI.X.SX32 R3, R7, R12, 0x1, P1 ;  /* 0x0000000c07037211 */ /* 0x000fe200008f0eff */
[----:B------:R-:W-:Y:S01]  /*d4c0*/  IMAD.WIDE R12, R5, 0x2, R8 ;  /* 0x00000002050c7825 */ /* 0x000fe200078e0208 */
[----:B------:R-:W-:-:S04]  /*d4d0*/  IADD3 R6, P1, R4, R2, RZ ;  /* 0x0000000204067210 */ /* 0x000fc80007f3e0ff */
[----:B------:R-:W-:Y:S01]  /*d4e0*/  LEA.HI.X.SX32 R7, R4, R3, 0x1, P1 ;  /* 0x0000000304077211 */ /* 0x000fe200008f0eff */
[----:B--23--:R-:W2:Y:S01]  /*d4f0*/  LDG.E.128 R12, desc[UR6][R12.64] ;  /* 0x000000060c0c7981 */ /* 0x00cea2000c1e1d00 */
[C---:B------:R-:W-:Y:S02]  /*d500*/  LEA R4, P1, R6.reuse, UR8, 0x1 ;  /* 0x0000000806047c11 */ /* 0x040fe4000f8208ff */
[----:B------:R-:W-:Y:S02]  /*d510*/  @P0 SHF.R.S32.HI R118, RZ, 0x1, R118 ;  /* 0x00000001ff760819 */ /* 0x000fe40000011476 */
[----:B------:R-:W-:Y:S01]  /*d520*/  LEA.HI.X R5, R6, UR9, R7, 0x1, P1 ;  /* 0x0000000906057c11 */ /* 0x000fe200088f0c07 */
[----:B------:R-:W-:Y:S01]  /*d530*/  ULDC.64 UR8, c[0x0][0x358] ;  /* 0x0000d60000087ab9 */ /* 0x000fe20000000a00 */
[----:B------:R-:W-:Y:S02]  /*d540*/  MOV R8, RZ ;  /* 0x000000ff00087202 */ /* 0x000fe40000000f00 */
[----:B------:R-:W-:-:S02]  /*d550*/  @P0 IADD3 R8, -R118, RZ, RZ ;  /* 0x000000ff76080210 */ /* 0x000fc40007ffe1ff */
[----:B------:R-:W3:Y:S02]  /*d560*/  LDG.E.128 R4, desc[UR6][R4.64] ;  /* 0x0000000604047981 */ /* 0x000ee4000c1e1d00 */
[----:B------:R-:W-:-:S04]  /*d570*/  IADD3 R2, P1, R8, R2, RZ ;  /* 0x0000000208027210 */ /* 0x000fc80007f3e0ff */
        /* <DEDUP_REMOVED lines=29> */
[----:B-----5:R-:W-:-:S02]  /*d750*/  HADD2.F32 R2, -RZ, R20.H0_H0 ;  /* 0x20000014ff027230 */ /* 0x020fc40000004100 */
[----:B------:R-:W-:Y:S01]  /*d760*/  FMUL.FTZ R5, R4, R5 ;  /* 0x0000000504057220 */ /* 0x000fe20000410000 */
[----:B----4-:R-:W-:Y:S02]  /*d770*/  HADD2.F32 R3, -RZ, R8.H0_H0 ;  /* 0x20000008ff037230 */ /* 0x010fe40000004100 */
[----:B------:R-:W-:Y:S01]  /*d780*/  @!P0 FADD.FTZ R19, -R19, -RZ ;  /* 0x800000ff13138221 */ /* 0x000fe20000010100 */
[----:B------:R-:W-:Y:S02]  /*d790*/  HADD2.F32 R24, -RZ, R13.H1_H1 ;  /* 0x3000000dff187230 */ /* 0x000fe40000004100 */
[----:B------:R-:W-:Y:S02]  /*d7a0*/  HADD2.F32 R14, -RZ, R14.H1_H1 ;  /* 0x3000000eff0e7230 */ /* 0x000fe40000004100 */
[----:B------:R-:W-:Y:S02]  /*d7b0*/  HADD2.F32 R20, -RZ, R20.H1_H1 ;  /* 0x30000014ff147230 */ /* 0x000fe40000004100 */
[----:B------:R-:W-:-:S02]  /*d7c0*/  HADD2.F32 R8, -RZ, R8.H1_H1 ;  /* 0x30000008ff087230 */ /* 0x000fc40000004100 */
[----:B------:R-:W-:Y:S02]  /*d7d0*/  HADD2.F32 R13, -RZ, R21.H0_H0 ;  /* 0x20000015ff0d7230 */ /* 0x000fe40000004100 */
[----:B------:R-:W-:Y:S02]  /*d7e0*/  HADD2.F32 R4, -RZ, R9.H0_H0 ;  /* 0x20000009ff047230 */ /* 0x000fe40000004100 */
[----:B------:R-:W-:Y:S01]  /*d7f0*/  @!P0 FADD.FTZ R17, -R17, -RZ ;  /* 0x800000ff11118221 */ /* 0x000fe20000010100 */
[----:B------:R-:W-:Y:S01]  /*d800*/  FMUL.FTZ R19, R14, R19 ;  /* 0x000000130e137220 */ /* 0x000fe20000410000 */
[----:B------:R-:W-:Y:S01]  /*d810*/  FFMA.FTZ R27, R20, R8, R27 ;  /* 0x00000008141b7223 */ /* 0x000fe2000001001b */
[----:B------:R-:W-:Y:S02]  /*d820*/  HADD2.F32 R14, -RZ, R10.H0_H0 ;  /* 0x2000000aff0e7230 */ /* 0x000fe40000004100 */
[----:B------:R-:W-:Y:S01]  /*d830*/  FFMA.FTZ R2, R2, R3, R25 ;  /* 0x0000000302027223 */ /* 0x000fe20000010019 */
[----:B------:R-:W-:Y:S01]  /*d840*/  FFMA.FTZ R4, R13, R4, R12 ;  /* 0x000000040d047223 */ /* 0x000fe2000001000c */
[----:B------:R-:W-:-:S02]  /*d850*/  HADD2.F32 R8, -RZ, R22.H0_H0 ;  /* 0x20000016ff087230 */ /* 0x000fc40000004100 */
[----:B------:R-:W-:Y:S01]  /*d860*/  FMUL.FTZ R24, R24, R17 ;  /* 0x0000001118187220 */ /* 0x000fe20000410000 */
[----:B------:R-:W-:Y:S02]  /*d870*/  HADD2.F32 R9, -RZ, R9.H1_H1 ;  /* 0x30000009ff097230 */ /* 0x000fe40000004100 */
[----:B------:R-:W-:Y:S02]  /*d880*/  HADD2.F32 R10, -RZ, R10.H1_H1 ;  /* 0x3000000aff0a7230 */ /* 0x000fe40000004100 */
[--C-:B------:R-:W-:Y:S02]  /*d890*/  HADD2.F32 R15, -RZ, R11.reuse.H0_H0 ;  /* 0x2000000bff0f7230 */ /* 0x100fe40000004100 */
        /* <DEDUP_REMOVED lines=14> */
.L_x_5702:
[----:B------:R-:W-:Y:S05]  /*d980*/  BSYNC B0 ;  /* 0x0000000000007941 */ /* 0x000fea0003800000 */
.L_x_5701:
[----:B-----5:R1:W-:Y:S01]  /*d990*/  STS.128 [R153+0x3800], R20 ;  /* 0x0038001499007388 */ /* 0x0203e20000000c00 */
[----:B------:R-:W-:Y:S05]  /*d9a0*/  BRA `(.L_x_5666) ;  /* 0x0000000400987947 */ /* 0x000fea0003800000 */
.L_x_5640:
[----:B------:R-:W-:Y:S01]  /*d9b0*/  IMAD.IADD R5, R151, 0x1, -R54 ;  /* 0x0000000197057824 */ /* 0x000fe200078e0a36 */
[----:B------:R-:W-:Y:S01]  /*d9c0*/  BSSY B0, `(.L_x_5703) ;  /* 0x000001c000007945 */ /* 0x000fe20003800000 */
[C---:B------:R-:W-:Y:S02]  /*d9d0*/  VIADD R0, R128.reuse, 0x10 ;  /* 0x0000001080007836 */ /* 0x040fe40000000000 */
[C---:B------:R-:W-:Y:S01]  /*d9e0*/  VIADD R16, R128.reuse, 0x20 ;  /* 0x0000002080107836 */ /* 0x040fe20000000000 */
[CC--:B------:R-:W-:Y:S01]  /*d9f0*/  ISETP.GE.AND P1, PT, R128.reuse, R5.reuse, PT ;  /* 0x000000058000720c */ /* 0x0c0fe20003f26270 */
[----:B------:R-:W-:Y:S01]  /*da00*/  VIADD R18, R128, 0x30 ;  /* 0x0000003080127836 */ /* 0x000fe20000000000 */
[-C--:B------:R-:W-:Y:S02]  /*da10*/  ISETP.GE.AND P6, PT, R0, R5.reuse, PT ;  /* 0x000000050000720c */ /* 0x080fe40003fc6270 */
[-C--:B------:R-:W-:Y:S02]  /*da20*/  ISETP.GE.AND P5, PT, R16, R5.reuse, PT ;  /* 0x000000051000720c */ /* 0x080fe40003fa6270 */
[----:B------:R-:W-:-:S07]  /*da30*/  ISETP.GE.AND P4, PT, R18, R5, PT ;  /* 0x000000051200720c */ /* 0x000fce0003f86270 */
[----:B------:R-:W-:Y:S06]  /*da40*/  @P1 BRA `(.L_x_5704) ;  /* 0x00000000004c1947 */ /* 0x000fec0003800000 */
[----:B------:R-:W-:Y:S02]  /*da50*/  ULDC UR5, c[0x0][0x2d0] ;  /* 0x0000b40000057ab9 */ /* 0x000fe40000000800 */
[----:B------:R-:W-:-:S13]  /*da60*/  ISETP.GE.AND P2, PT, R102, UR5, PT ;  /* 0x0000000566007c0c */ /* 0x000fda000bf46270 */
        /* <DEDUP_REMOVED lines=17> */
.L_x_5704:
[----:B------:R-:W-:Y:S05]  /*db80*/  BSYNC B0 ;  /* 0x0000000000007941 */ /* 0x000fea0003800000 */
.L_x_5703:
[----:B------:R-:W-:Y:S04]  /*db90*/  BSSY B0, `(.L_x_5705) ;  /* 0x0000017000007945 */ /* 0x000fe80003800000 */
[----:B------:R-:W-:Y:S05]  /*dba0*/  @P6 BRA `(.L_x_5706) ;  /* 0x0000000000546947 */ /* 0x000fea0003800000 */
[----:B------:R-:W-:Y:S01]  /*dbb0*/  ULDC UR5, c[0x0][0x2d0] ;  /* 0x0000b40000057ab9 */ /* 0x000fe20000000800 */
[----:B------:R-:W-:Y:S02]  /*dbc0*/  IADD3 R9, P1, R9, R130, RZ ;  /* 0x0000008209097210 */ /* 0x000fe40007f3e0ff */
[----:B------:R-:W-:-:S03]  /*dbd0*/  ISETP.GE.AND P2, PT, R102, UR5, PT ;  /* 0x0000000566007c0c */ /* 0x000fc6000bf46270 */
        /* <DEDUP_REMOVED lines=18> */
.L_x_5706:
[----:B------:R-:W-:Y:S05]  /*dd00*/  BSYNC B0 ;  /* 0x0000000000007941 */ /* 0x000fea0003800000 */
.L_x_5705:
[----:B------:R-:W-:Y:S04]  /*dd10*/  BSSY B0, `(.L_x_5707) ;  /* 0x0000017000007945 */ /* 0x000fe80003800000 */
[----:B------:R-:W-:Y:S05]  /*dd20*/  @P5 BRA `(.L_x_5708) ;  /* 0x0000000000545947 */ /* 0x000fea0003800000 */
[----:B------:R-:W-:Y:S01]  /*dd30*/  ULDC UR5, c[0x0][0x2d0] ;  /* 0x0000b40000057ab9 */ /* 0x000fe20000000800 */
[----:B------:R-:W-:Y:S02]  /*dd40*/  LEA R7, P1, R2, R130, 0x5 ;  /* 0x0000008202077211 */ /* 0x000fe400078228ff */
[----:B------:R-:W-:Y:S02]  /*dd50*/  ISETP.GE.AND P2, PT, R102, UR5, PT ;  /* 0x0000000566007c0c */ /* 0x000fe4000bf46270 */
[----:B------:R-:W-:-:S11]  /*dd60*/  LEA.HI.X R6, R2, R133, R3, 0x5, P1 ;  /* 0x0000008502067211 */ /* 0x000fd600008f2c03 */
        /* <DEDUP_REMOVED lines=17> */
.L_x_5708:
[----:B------:R-:W-:Y:S05]  /*de80*/  BSYNC B0 ;  /* 0x0000000000007941 */ /* 0x000fea0003800000 */
.L_x_5707:
[----:B------:R-:W-:Y:S05]  /*de90*/  @P4 BRA `(.L_x_5666) ;  /* 0x00000000005c4947 */ /* 0x000fea0003800000 */
[----:B------:R-:W-:Y:S01]  /*dea0*/  ULDC UR5, c[0x0][0x2d0] ;  /* 0x0000b40000057ab9 */ /* 0x000fe20000000800 */
[----:B------:R-:W-:Y:S01]  /*deb0*/  IMAD.MOV.U32 R131, RZ, RZ, R133 ;  /* 0x000000ffff837224 */ /* 0x000fe200078e0085 */
[----:B------:R-:W-:Y:S01]  /*dec0*/  ISETP.GE.AND P1, PT, R102, UR5, PT ;  /* 0x0000000566007c0c */ /* 0x000fe2000bf26270 */
[----:B------:R-:W-:Y:S02]  /*ded0*/  IMAD R3, R3, 0x30, RZ ;  /* 0x0000003003037824 */ /* 0x000fe400078e02ff */
[----:B------:R-:W-:-:S05]  /*dee0*/  IMAD.WIDE.U32 R130, R2, 0x30, R130 ;  /* 0x0000003002827825 */ /* 0x000fca00078e0082 */
[----:B------:R-:W-:-:S05]  /*def0*/  IADD3 R2, R3, R131, RZ ;  /* 0x0000008303027210 */ /* 0x000fca0007ffe0ff */
        /* <DEDUP_REMOVED lines=17> */
.L_x_5666:
[----:B------:R-:W-:Y:S05]  /*e010*/  BSYNC B3 ;  /* 0x0000000000037941 */ /* 0x000fea0003800000 */
.L_x_5639:
[----:B------:R-:W-:Y:S01]  /*e020*/  VIADD R156, R104, 0xffffffff ;  /* 0xffffffff689c7836 */ /* 0x000fe20000000000 */
[----:B------:R-:W-:Y:S01]  /*e030*/  SHF.R.S32.HI R145, RZ, 0x4, R124 ;  /* 0x00000004ff917819 */ /* 0x000fe2000001147c */
[----:B------:R-:W-:Y:S01]  /*e040*/  ULDC.64 UR12, c[0x0][0x218] ;  /* 0x00008600000c7ab9 */ /* 0x000fe20000000a00 */
[----:B-1-3--:R-:W-:Y:S01]  /*e050*/  IMAD.SHL.U32 R8, R122, 0x40, RZ ;  /* 0x000000407a087824 */ /* 0x00afe200078e00ff */
[----:B------:R-:W-:Y:S01]  /*e060*/  LEA R158, P2, R126, UR12, 0x1 ;  /* 0x0000000c7e9e7c11 */ /* 0x000fe2000f8408ff */
[----:B------:R-:W-:Y:S01]  /*e070*/  IMAD.SHL.U32 R2, R156, 0x40, RZ ;  /* 0x000000409c027824 */ /* 0x000fe200078e00ff */
[----:B--2-4-:R-:W-:Y:S01]  /*e080*/  LEA.HI R4, R124, R145, RZ, 0x1 ;  /* 0x000000917c047211 */ /* 0x014fe200078f08ff */
[----:B------:R-:W-:Y:S01]  /*e090*/  IMAD.SHL.U32 R3, R55, 0x40, RZ ;  /* 0x0000004037037824 */ /* 0x000fe200078e00ff */
[----:B------:R-:W-:Y:S01]  /*e0a0*/  BSSY B0, `(.L_x_5709) ;  /* 0x000001e000007945 */ /* 0x000fe20003800000 */
[----:B------:R-:W-:Y:S01]  /*e0b0*/  IMAD.IADD R9, R53, 0x1, -R2 ;  /* 0x0000000135097824 */ /* 0x000fe200078e0a02 */
[----:B------:R-:W-:-:S02]  /*e0c0*/  LOP3.LUT R4, R4, 0xfffffffe, RZ, 0xc0, !PT ;  /* 0xfffffffe04047812 */ /* 0x000fc400078ec0ff */
[----:B------:R-:W-:Y:S02]  /*e0d0*/  LOP3.LUT R157, R120, 0xff, RZ, 0xc0, !PT ;  /* 0x000000ff789d7812 */ /* 0x000fe400078ec0ff */
[CC--:B------:R-:W-:Y:S01]  /*e0e0*/  ISETP.GE.AND P4, PT, R128.reuse, R9.reuse, PT ;  /* 0x000000098000720c */ /* 0x0c0fe20003f86270 */
[----:B------:R-:W-:Y:S01]  /*e0f0*/  IMAD.IADD R145, R145, 0x1, -R4 ;  /* 0x0000000191917824 */ /* 0x000fe200078e0a04 */
[CC--:B------:R-:W-:Y:S01]  /*e100*/  ISETP.GE.AND P0, PT, R128.reuse, R9.reuse, PT ;  /* 0x000000098000720c */ /* 0x0c0fe20003f06270 */
[----:B------:R-:W-:Y:S01]  /*e110*/  IMAD.SHL.U32 R128, R128, 0x8, RZ ;  /* 0x0000000880807824 */ /* 0x000fe200078e00ff */
[-C--:B------:R-:W-:Y:S02]  /*e120*/  ISETP.GE.AND P1, PT, R0, R9.reuse, PT ;  /* 0x000000090000720c */ /* 0x080fe40003f26270 */
[-C--:B------:R-:W-:Y:S02]  /*e130*/  ISETP.GE.AND P5, PT, R16, R9.reuse, PT ;  /* 0x000000091000720c */ /* 0x080fe40003fa6270 */
[----:B------:R-:W-:-:S02]  /*e140*/  ISETP.GE.AND P6, PT, R18, R9, PT ;  /* 0x000000091200720c */ /* 0x000fc40003fc6270 */
[----:B------:R-:W-:Y:S02]  /*e150*/  LOP3.LUT R8, R8, 0x1c0, RZ, 0xc0, !PT ;  /* 0x000001c008087812 */ /* 0x000fe400078ec0ff */
[----:B------:R-:W-:Y:S02]  /*e160*/  LOP3.LUT R3, R3, 0x1c0, RZ, 0xc0, !PT ;  /* 0x000001c003037812 */ /* 0x000fe400078ec0ff */
[----:B------:R-:W-:Y:S01]  /*e170*/  LEA.HI.X R159, R126, UR13, R137, 0x1, P2 ;  /* 0x0000000d7e9f7c11 */ /* 0x000fe200090f0c89 */
[----:B------:R-:W-:Y:S06]  /*e180*/  @P4 BRA `(.L_x_5710) ;  /* 0x00000000003c4947 */ /* 0x000fec0003800000 */
        /* <DEDUP_REMOVED lines=15> */
.L_x_5710:
[----:B------:R-:W-:Y:S05]  /*e280*/  BSYNC B0 ;  /* 0x0000000000007941 */ /* 0x000fea0003800000 */
.L_x_5709:
        /* <DEDUP_REMOVED lines=13> */
[C---:B------:R-:W-:Y:S01]  /*e360*/  @P1 LEA R6, P4, R5.reuse, UR12, 0x1 ;  /* 0x0000000c05061c11 */ /* 0x040fe2000f8808ff */
[----:B------:R2:W-:Y:S03]  /*e370*/  @P2 STS.128 [R153+0x4800], RZ ;  /* 0x004800ff99002388 */ /* 0x0005e60000000c00 */
[----:B------:R-:W-:-:S05]  /*e380*/  @P1 LEA.HI.X R7, R5, UR13, R4, 0x1, P4 ;  /* 0x0000000d05071c11 */ /* 0x000fca000a0f0c04 */
[----:B------:R-:W-:Y:S01]  /*e390*/  @!PT LDS RZ, [RZ] ;  /* 0x00000000fffff984 */ /* 0x000fe20000000800 */
[----:B------:R-:W-:Y:S01]  /*e3a0*/  @!PT LDS RZ, [RZ] ;  /* 0x00000000fffff984 */ /* 0x000fe20000000800 */
[----:B------:R-:W-:Y:S01]  /*e3b0*/  @!PT LDS RZ, [RZ] ;  /* 0x00000000fffff984 */ /* 0x000fe20000000800 */
[----:B------:R2:W-:Y:S04]  /*e3c0*/  @P1 LDGSTS.E.BYPASS.LTC128B.128 [R153+0x6800], desc[UR6][R6.64+0x80] ;  /* 0x0680008006991fae */ /* 0x0005e8000b901d46 */
[----:B------:R2:W-:Y:S02]  /*e3d0*/  @!P1 STS.128 [R153+0x6800], RZ ;  /* 0x006800ff99009388 */ /* 0x0005e40000000c00 */
.L_x_5712:
[----:B------:R-:W-:Y:S05]  /*e3e0*/  BSYNC B0 ;  /* 0x0000000000007941 */ /* 0x000fea0003800000 */
.L_x_5711:
[----:B------:R-:W-:Y:S04]  /*e3f0*/  BSSY B0, `(.L_x_5713) ;  /* 0x0000018000007945 */ /* 0x000fe80003800000 */
[----:B------:R-:W-:Y:S05]  /*e400*/  @P5 BRA `(.L_x_5714) ;  /* 0x0000000000585947 */ /* 0x000fea0003800000 */
[----:B-1----:R-:W1:Y:S01]  /*e410*/  LDC.64 R4, c[0x0][0x248] ;  /* 0x00009200ff047b82 */ /* 0x002e620000000a00 */
[C---:B--2---:R-:W-:Y:S02]  /*e420*/  LOP3.LUT R6, R157.reuse, 0x1, RZ, 0xc0, !PT ;  /* 0x000000019d067812 */ /* 0x044fe400078ec0ff */
[----:B------:R-:W-:Y:S02]  /*e430*/  LOP3.LUT P1, RZ, R157, 0x2, RZ, 0xc0, !PT ;  /* 0x000000029dff7812 */ /* 0x000fe4000782c0ff */
[----:B------:R-:W-:Y:S01]  /*e440*/  ISETP.NE.U32.AND P2, PT, R6, 0x1, PT ;  /* 0x000000010600780c */ /* 0x000fe20003f45070 */
[C---:B-1----:R-:W-:Y:S01]  /*e450*/  IMAD.SHL.U32 R7, R4.reuse, 0x20, RZ ;  /* 0x0000002004077824 */ /* 0x042fe200078e00ff */
[----:B------:R-:W-:-:S11]  /*e460*/  SHF.L.U64.HI R4, R4, 0x5, R5 ;  /* 0x0000000504047819 */ /* 0x000fd60000010205 */
[C---:B------:R-:W-:Y:S02]  /*e470*/  @!P2 LEA R6, P5, R7.reuse, R158, 0x1 ;  /* 0x0000009e0706a211 */ /* 0x040fe400078a08ff */
[C---:B------:R-:W-:Y:S02]  /*e480*/  @P1 IADD3 R5, P4, R7.reuse, R126, RZ ;  /* 0x0000007e07051210 */ /* 0x040fe40007f9e0ff */
[----:B------:R-:W-:-:S03]  /*e490*/  @!P2 LEA.HI.X R7, R7, R159, R4, 0x1, P5 ;  /* 0x0000009f0707a211 */ /* 0x000fc600028f0c04 */
[----:B------:R-:W-:Y:S01]  /*e4a0*/  @P1 IMAD.X R4, R4, 0x1, R137, P4 ;  /* 0x0000000104041824 */ /* 0x000fe200020e0689 */
[C---:B------:R-:W-:Y:S01]  /*e4b0*/  @P1 LEA R10, P4, R5.reuse, UR12, 0x1 ;  /* 0x0000000c050a1c11 */ /* 0x040fe2000f8808ff */
[----:B------:R-:W-:Y:S01]  /*e4c0*/  @!PT LDS RZ, [RZ] ;  /* 0x00000000fffff984 */ /* 0x000fe20000000800 */
[----:B------:R-:W-:Y:S01]  /*e4d0*/  @!PT LDS RZ, [RZ] ;  /* 0x00000000fffff984 */ /* 0x000fe20000000800 */
[----:B------:R-:W-:Y:S01]  /*e4e0*/  @!PT LDS RZ, [RZ] ;  /* 0x00000000fffff984 */ /* 0x000fe20000000800 */
[----:B------:R3:W-:Y:S03]  /*e4f0*/  @!P2 LDGSTS.E.BYPASS.LTC128B.128 [R153+0x5000], desc[UR6][R6.64] ;  /* 0x050000000699afae */ /* 0x0007e6000b901d46 */
[----:B------:R-:W-:Y:S01]  /*e500*/  @P1 LEA.HI.X R11, R5, UR13, R4, 0x1, P4 ;  /* 0x0000000d050b1c11 */ /* 0x000fe2000a0f0c04 */
[----:B------:R3:W-:Y:S04]  /*e510*/  @P2 STS.128 [R153+0x5000], RZ ;  /* 0x005000ff99002388 */ /* 0x0007e80000000c00 */
[----:B------:R-:W-:Y:S01]  /*e520*/  @!PT LDS RZ, [RZ] ;  /* 0x00000000fffff984 */ /* 0x000fe20000000800 */
[----:B------:R-:W-:Y:S01]  /*e530*/  @!PT LDS RZ, [RZ] ;  /* 0x00000000fffff984 */ /* 0x000fe20000000800 */
[----:B------:R-:W-:Y:S01]  /*e540*/  @!PT LDS RZ, [RZ] ;  /* 0x00000000fffff984 */ /* 0x000fe20000000800 */
[----:B------:R3:W-:Y:S04]  /*e550*/  @P1 LDGSTS.E.BYPASS.LTC128B.128 [R153+0x7000], desc[UR6][R10.64+0x80] ;  /* 0x070000800a991fae */ /* 0x0007e8000b901d46 */
[----:B------:R3:W-:Y:S02]  /*e560*/  @!P1 STS.128 [R153+0x7000], RZ ;  /* 0x007000ff99009388 */ /* 0x0007e40000000c00 */
.L_x_5714:
[----:B------:R-:W-:Y:S05]  /*e570*/  BSYNC B0 ;  /* 0x0000000000007941 */ /* 0x000fea0003800000 */
.L_x_5713:
[----:B------:R-:W-:Y:S04]  /*e580*/  BSSY B0, `(.L_x_5715) ;  /* 0x000001a000007945 */ /* 0x000fe80003800000 */
[----:B------:R-:W-:Y:S05]  /*e590*/  @P6 BRA `(.L_x_5716) ;  /* 0x0000000000606947 */ /* 0x000fea0003800000 */
[C---:B-1----:R-:W-:Y:S02]  /*e5a0*/  LOP3.LUT R4, R157.reuse, 0x1, RZ, 0xc0, !PT ;  /* 0x000000019d047812 */ /* 0x042fe400078ec0ff */
[----:B------:R-:W-:Y:S02]  /*e5b0*/  LOP3.LUT P1, RZ, R157, 0x2, RZ, 0xc0, !PT ;  /* 0x000000029dff7812 */ /* 0x000fe4000782c0ff */
[----:B------:R-:W-:-:S11]  /*e5c0*/  ISETP.NE.U32.AND P2, PT, R4, 0x1, PT ;  /* 0x000000010400780c */ /* 0x000fd60003f45070 */
[----:B------:R-:W1:Y:S01]  /*e5d0*/  @P1 LDC.64 R4, c[0x0][0x248] ;  /* 0x00009200ff041b82 */ /* 0x000e620000000a00 */
[----:B------:R-:W-:-:S07]  /*e5e0*/  @P1 IMAD.MOV.U32 R136, RZ, RZ, R126 ;  /* 0x000000ffff881224 */ /* 0x000fce00078e007e */
[----:B--23--:R-:W2:Y:S01]  /*e5f0*/  @!P2 LDC.64 R6, c[0x0][0x248] ;  /* 0x00009200ff06ab82 */ /* 0x00cea20000000a00 */
[----:B-1----:R-:W-:-:S04]  /*e600*/  @P1 IMAD.WIDE.U32 R10, R4, 0x30, R136 ;  /* 0x00000030040a1825 */ /* 0x002fc800078e0088 */
[----:B------:R-:W-:Y:S01]  /*e610*/  @P1 IMAD R5, R5, 0x30, RZ ;  /* 0x0000003005051824 */ /* 0x000fe200078e02ff */
[----:B------:R-:W-:Y:S01]  /*e620*/  @P1 LEA R4, P4, R10, UR12, 0x1 ;  /* 0x0000000c0a041c11 */ /* 0x000fe2000f8808ff */
[----:B--2--5:R-:W-:-:S03]  /*e630*/  @!P2 IMAD.WIDE.U32 R12, R6, 0x60, R158 ;  /* 0x00000060060ca825 */ /* 0x024fc600078e009e */
[----:B------:R-:W-:Y:S01]  /*e640*/  @P1 IADD3 R5, R11, R5, RZ ;  /* 0x000000050b051210 */ /* 0x000fe20007ffe0ff */
[----:B------:R-:W-:-:S03]  /*e650*/  @!P2 IMAD R7, R7, 0x60, RZ ;  /* 0x000000600707a824 */ /* 0x000fc600078e02ff */
[----:B------:R-:W-:Y:S01]  /*e660*/  @P1 LEA.HI.X R5, R10, UR13, R5, 0x1, P4 ;  /* 0x0000000d0a051c11 */ /* 0x000fe2000a0f0c05 */
[----:B------:R-:W-:-:S05]  /*e670*/  @!P2 IMAD.IADD R13, R7, 0x1, R13 ;  /* 0x00000001070da824 */ /* 0x000fca00078e020d */
        /* <DEDUP_REMOVED lines=10> */
.L_x_5716:
[----:B------:R-:W-:Y:S05]  /*e720*/  BSYNC B0 ;  /* 0x0000000000007941 */ /* 0x000fea0003800000 */
.L_x_5715:
[----:B------:R-:W0:Y:S01]  /*e730*/  LDGDEPBAR ;  /* 0x00000000000079af */ /* 0x000e220000000000 */
[----:B-1--4-:R-:W-:Y:S01]  /*e740*/  IMAD.SHL.U32 R5, R145, 0x8, RZ ;  /* 0x0000000891057824 */ /* 0x012fe200078e00ff */
[----:B------:R-:W-:Y:S01]  /*e750*/  LOP3.LUT R128, R3, 0x8, R128, 0xf8, !PT ;  /* 0x0000000803807812 */ /* 0x000fe200078ef880 */
[----:B------:R-:W-:Y:S01]  /*e760*/  IMAD.SHL.U32 R36, R123, 0x40, RZ ;  /* 0x000000407b247824 */ /* 0x000fe200078e00ff */
[----:B------:R-:W-:Y:S01]  /*e770*/  SHF.R.U32.HI R3, RZ, 0x3, R3 ;  /* 0x00000003ff037819 */ /* 0x000fe20000011603 */
[----:B------:R-:W-:Y:S01]  /*e780*/  ULDC.64 UR10, c[0x0][0x220] ;  /* 0x00008800000a7ab9 */ /* 0x000fe20000000a00 */
[----:B------:R-:W-:Y:S01]  /*e790*/  LOP3.LUT R5, R8, 0x8, R5, 0xf8, !PT ;  /* 0x0000000808057812 */ /* 0x000fe200078ef805 */
[----:B------:R-:W-:Y:S01]  /*e7a0*/  BSSY B0, `(.L_x_5717) ;  /* 0x0000024000007945 */ /* 0x000fe20003800000 */
[----:B------:R-:W-:Y:S02]  /*e7b0*/  SHF.R.U32.HI R8, RZ, 0x3, R8 ;  /* 0x00000003ff087819 */ /* 0x000fe40000011608 */
[----:B------:R-:W-:-:S02]  /*e7c0*/  LOP3.LUT R36, R36, 0xfffffe00, RZ, 0xc0, !PT ;  /* 0xfffffe0024247812 */ /* 0x000fc400078ec0ff */
[----:B------:R-:W-:Y:S02]  /*e7d0*/  LOP3.LUT R128, R128, R3, RZ, 0x3c, !PT ;  /* 0x0000000380807212 */ /* 0x000fe400078e3cff */
[----:B------:R-:W-:Y:S01]  /*e7e0*/  LOP3.LUT R3, R5, R8, RZ, 0x3c, !PT ;  /* 0x0000000805037212 */ /* 0x000fe200078e3cff */
[----:B------:R-:W-:Y:S01]  /*e7f0*/  IMAD R146, R50, 0x400, R36 ;  /* 0x0000040032927824 */ /* 0x000fe200078e0224 */
[----:B------:R-:W-:Y:S01]  /*e800*/  LEA R125, P2, R106, UR10, 0x1 ;  /* 0x0000000a6a7d7c11 */ /* 0x000fe2000f8408ff */
[----:B------:R-:W-:Y:S01]  /*e810*/  IMAD R145, R145, 0x200, R128 ;  /* 0x0000020091917824 */ /* 0x000fe200078e0280 */
[-C--:B------:R-:W-:Y:S01]  /*e820*/  ISETP.GE.AND P1, PT, R0, R9.reuse, PT ;  /* 0x000000090000720c */ /* 0x080fe20003f26270 */
[----:B------:R-:W-:Y:S01]  /*e830*/  IMAD.IADD R146, R3, 0x1, R146 ;  /* 0x0000000103927824 */ /* 0x000fe200078e0292 */
[-C--:B------:R-:W-:Y:S02]  /*e840*/  ISETP.GE.AND P6, PT, R16, R9.reuse, PT ;  /* 0x000000091000720c */ /* 0x080fe40003fc6270 */
[----:B------:R-:W-:Y:S01]  /*e850*/  ISETP.GE.AND P5, PT, R18, R9, PT ;  /* 0x000000091200720c */ /* 0x000fe20003fa6270 */
[----:B------:R-:W-:-:S04]  /*e860*/  DEPBAR.LE SB0, 0x0 ;  /* 0x000080000000791a */ /* 0x000fc80000000000 */
[----:B------:R-:W-:Y:S01]  /*e870*/  BAR.SYNC.DEFER_BLOCKING 0x0 ;  /* 0x0000000000007b1d */ /* 0x000fe20000010000 */
[----:B------:R-:W-:Y:S02]  /*e880*/  LEA.HI.X R165, R106, UR11, R101, 0x1, P2 ;  /* 0x0000000b6aa57c11 */ /* 0x000fe400090f0c65 */
[----:B------:R-:W-:Y:S02]  /*e890*/  LEA R145, R145, UR4, 0x1 ;  /* 0x0000000491917c11 */ /* 0x000fe4000f8e08ff */
[----:B------:R-:W-:Y:S01]  /*e8a0*/  LEA R146, R146, UR4, 0x1 ;  /* 0x0000000492927c11 */ /* 0x000fe2000f8e08ff */
[----:B------:R1:W-:Y:S04]  /*e8b0*/  @P0 STS.128 [R153+0x8000], RZ ;  /* 0x008000ff99000388 */ /* 0x0003e80000000c00 */
[----:B------:R1:W-:Y:S01]  /*e8c0*/  @P0 STS.128 [R153+0xa000], RZ ;  /* 0x00a000ff99000388 */ /* 0x0003e20000000c00 */
[----:B------:R-:W-:Y:S05]  /*e8d0*/  @P0 BRA `(.L_x_5718) ;  /* 0x0000000000400947 */ /* 0x000fea0003800000 */
[C---:B------:R-:W-:Y:S02]  /*e8e0*/  LOP3.LUT R0, R157.reuse, 0x1, RZ, 0xc0, !PT ;  /* 0x000000019d007812 */ /* 0x040fe400078ec0ff */
[----:B------:R-:W-:Y:S02]  /*e8f0*/  LOP3.LUT P0, RZ, R157, 0x2, RZ, 0xc0, !PT ;  /* 0x000000029dff7812 */ /* 0x000fe4000780c0ff */
[----:B------:R-:W-:-:S11]  /*e900*/  ISETP.NE.U32.AND P2, PT, R0, 0x1, PT ;  /* 0x000000010000780c */ /* 0x000fd60003f45070 */
[--C-:B------:R-:W-:Y:S02]  /*e910*/  @P0 IMAD.MOV.U32 R164, RZ, RZ, R125.reuse ;  /* 0x000000ffffa40224 */ /* 0x100fe400078e007d */
        /* <DEDUP_REMOVED lines=12> */
.L_x_5718:
[----:B------:R-:W-:Y:S05]  /*e9e0*/  BSYNC B0 ;  /* 0x0000000000007941 */ /* 0x000fea0003800000 */
.L_x_5717:
[----:B------:R1:W-:Y:S01]  /*e9f0*/  @P1 STS.128 [R153+0x8800], RZ ;  /* 0x008800ff99001388 */ /* 0x0003e20000000c00 */
[----:B------:R-:W-:Y:S03]  /*ea00*/  BSSY B0, `(.L_x_5719) ;  /* 0x0000014000007945 */ /* 0x000fe60003800000 */
[----:B------:R1:W-:Y:S01]  /*ea10*/  @P1 STS.128 [R153+0xa800], RZ ;  /* 0x00a800ff99001388 */ /* 0x0003e20000000c00 */
[----:B------:R-:W-:Y:S05]  /*ea20*/  @P1 BRA `(.L_x_5720) ;  /* 0x0000000000441947 */ /* 0x000fea0003800000 */
[C---:B------:R-:W-:Y:S02]  /*ea30*/  LOP3.LUT R0, R157.reuse, 0x1, RZ, 0xc0, !PT ;  /* 0x000000019d007812 */ /* 0x040fe400078ec0ff */
[----:B------:R-:W-:Y:S02]  /*ea40*/  LOP3.LUT P1, RZ, R157, 0x2, RZ, 0xc0, !PT ;  /* 0x000000029dff7812 */ /* 0x000fe4000782c0ff */
[----:B------:R-:W-:-:S11]  /*ea50*/  ISETP.NE.U32.AND P2, PT, R0, 0x1, PT ;  /* 0x000000010000780c */ /* 0x000fd60003f45070 */
[CC--:B----4-:R-:W-:Y:S02]  /*ea60*/  @P1 LEA R4, P0, R150.reuse, R125.reuse, 0x1 ;  /* 0x0000007d96041211 */ /* 0x0d0fe400078008ff */
[C---:B--23--:R-:W-:Y:S02]  /*ea70*/  @!P2 LEA R6, P4, R150.reuse, R125, 0x1 ;  /* 0x0000007d9606a211 */ /* 0x04cfe400078808ff */
        /* <DEDUP_REMOVED lines=12> */
.L_x_5720:
[----:B------:R-:W-:Y:S05]  /*eb40*/  BSYNC B0 ;  /* 0x0000000000007941 */ /* 0x000fea0003800000 */
.L_x_5719:
[----:B------:R1:W-:Y:S01]  /*eb50*/  @P6 STS.128 [R153+0x9000], RZ ;  /* 0x009000ff99006388 */ /* 0x0003e20000000c00 */
[----:B------:R-:W-:Y:S03]  /*eb60*/  BSSY B0, `(.L_x_5721) ;  /* 0x0000017000007945 */ /* 0x000fe60003800000 */
[----:B------:R1:W-:Y:S01]  /*eb70*/  @P6 STS.128 [R153+0xb000], RZ ;  /* 0x00b000ff99006388 */ /* 0x0003e20000000c00 */
[----:B------:R-:W-:Y:S05]  /*eb80*/  @P6 BRA `(.L_x_5722) ;  /* 0x0000000000506947 */ /* 0x000fea0003800000 */
[----:B--2-4-:R-:W2:Y:S01]  /*eb90*/  LDC.64 R4, c[0x0][0x250] ;  /* 0x00009400ff047b82 */ /* 0x014ea20000000a00 */
[C---:B------:R-:W-:Y:S02]  /*eba0*/  LOP3.LUT R0, R157.reuse, 0x1, RZ, 0xc0, !PT ;  /* 0x000000019d007812 */ /* 0x040fe400078ec0ff */
[----:B------:R-:W-:Y:S02]  /*ebb0*/  LOP3.LUT P1, RZ, R157, 0x2, RZ, 0xc0, !PT ;  /* 0x000000029dff7812 */ /* 0x000fe4000782c0ff */
[----:B------:R-:W-:Y:S01]  /*ebc0*/  ISETP.NE.U32.AND P2, PT, R0, 0x1, PT ;  /* 0x000000010000780c */ /* 0x000fe20003f45070 */
[C---:B--2---:R-:W-:Y:S01]  /*ebd0*/  IMAD.SHL.U32 R0, R4.reuse, 0x20, RZ ;  /* 0x0000002004007824 */ /* 0x044fe200078e00ff */
[----:B------:R-:W-:-:S11]  /*ebe0*/  SHF.L.U64.HI R5, R4, 0x5, R5 ;  /* 0x0000000504057819 */ /* 0x000fd60000010205 */
[CC--:B---3--:R-:W-:Y:S02]  /*ebf0*/  @!P2 LEA R6, P4, R0.reuse, R125.reuse, 0x1 ;  /* 0x0000007d0006a211 */ /* 0x0c8fe400078808ff */
[C---:B------:R-:W-:Y:S02]  /*ec00*/  @P1 LEA R4, P0, R0.reuse, R125, 0x1 ;  /* 0x0000007d00041211 */ /* 0x040fe400078008ff */
[CCC-:B------:R-:W-:Y:S02]  /*ec10*/  @!P2 LEA.HI.X R7, R0.reuse, R165.reuse, R5.reuse, 0x1, P4 ;  /* 0x000000a50007a211 */ /* 0x1c0fe400020f0c05 */
        /* <DEDUP_REMOVED lines=11> */
.L_x_5722:
[----:B------:R-:W-:Y:S05]  /*ecd0*/  BSYNC B0 ;  /* 0x0000000000007941 */ /* 0x000fea0003800000 */
.L_x_5721:
[----:B------:R1:W-:Y:S01]  /*ece0*/  @P5 STS.128 [R153+0x9800], RZ ;  /* 0x009800ff99005388 */ /* 0x0003e20000000c00 */
[----:B------:R-:W-:Y:S03]  /*ecf0*/  BSSY B0, `(.L_x_5723) ;  /* 0x000001a000007945 */ /* 0x000fe60003800000 */
[----:B------:R1:W-:Y:S01]  /*ed00*/  @P5 STS.128 [R153+0xb800], RZ ;  /* 0x00b800ff99005388 */ /* 0x0003e20000000c00 */
[----:B------:R-:W-:Y:S05]  /*ed10*/  @P5 BRA `(.L_x_5724) ;  /* 0x00000000005c5947 */ /* 0x000fea0003800000 */
[C---:B------:R-:W-:Y:S02]  /*ed20*/  LOP3.LUT P0, RZ, R157.reuse, 0x2, RZ, 0xc0, !PT ;  /* 0x000000029dff7812 */ /* 0x040fe4000780c0ff */
[----:B------:R-:W-:-:S04]  /*ed30*/  LOP3.LUT R0, R157, 0x1, RZ, 0xc0, !PT ;  /* 0x000000019d007812 */ /* 0x000fc800078ec0ff */
[----:B------:R-:W-:-:S07]  /*ed40*/  ISETP.NE.U32.AND P1, PT, R0, 0x1, PT ;  /* 0x000000010000780c */ /* 0x000fce0003f25070 */
[----:B--2-4-:R-:W2:Y:S01]  /*ed50*/  @P0 LDC.64 R4, c[0x0][0x250] ;  /* 0x00009400ff040b82 */ /* 0x014ea20000000a00 */
[----:B------:R-:W-:-:S07]  /*ed60*/  @P0 MOV R164, R125 ;  /* 0x0000007d00a40202 */ /* 0x000fce0000000f00 */
[----:B---3--:R-:W3:Y:S01]  /*ed70*/  @!P1 LDC.64 R6, c[0x0][0x250] ;  /* 0x00009400ff069b82 */ /* 0x008ee20000000a00 */
[----:B--2---:R-:W-:Y:S01]  /*ed80*/  @P0 IMAD.WIDE.U32 R8, R4, 0x60, R164 ;  /* 0x0000006004080825 */ /* 0x004fe200078e00a4 */
[----:B------:R-:W-:-:S03]  /*ed90*/  @!P1 MOV R164, R125 ;  /* 0x0000007d00a49202 */ /* 0x000fc60000000f00 */
[----:B------:R-:W-:Y:S02]  /*eda0*/  @P0 IMAD R5, R5, 0x60, RZ ;  /* 0x0000006005050824 */ /* 0x000fe400078e02ff */
[----:B---3--:R-:W-:-:S03]  /*edb0*/  @!P1 IMAD.WIDE.U32 R10, R6, 0x60, R164 ;  /* 0x00000060060a9825 */ /* 0x008fc600078e00a4 */
[----:B------:R-:W-:Y:S01]  /*edc0*/  @P0 IADD3 R9, R5, R9, RZ ;  /* 0x0000000905090210 */ /* 0x000fe20007ffe0ff */
[----:B------:R-:W-:-:S05]  /*edd0*/  @!P1 IMAD R7, R7, 0x60, RZ ;  /* 0x0000006007079824 */ /* 0x000fca00078e02ff */
        /* <DEDUP_REMOVED lines=11> */
.L_x_5724:
[----:B------:R-:W-:Y:S05]  /*ee90*/  BSYNC B0 ;  /* 0x0000000000007941 */ /* 0x000fea0003800000 */
.L_x_5723:
[----:B------:R-:W-:Y:S01]  /*eea0*/  LDSM.16.M88.4 R24, [R146] ;  /* 0x000000009218783b */ /* 0x000fe20000000200 */
[----:B------:R-:W-:Y:S01]  /*eeb0*/  R2P PR, R55, 0x6 ;  /* 0x0000000637007804 */ /* 0x000fe20000000000 */
[C---:B------:R-:W-:Y:S01]  /*eec0*/  VIADD R0, R145.reuse, 0x4000 ;  /* 0x0000400091007836 */ /* 0x040fe20000000000 */
[----:B------:R-:W-:Y:S01]  /*eed0*/  ULDC UR5, c[0x0][0x398] ;  /* 0x0000e60000057ab9 */ /* 0x000fe20000000800 */
[----:B------:R-:W4:Y:S01]  /*eee0*/  LDSM.16.M88.4 R88, [R145+0x4000] ;  /* 0x004000009158783b */ /* 0x000f220000000200 */
[----:B------:R-:W-:Y:S02]  /*eef0*/  VIADD R143, R145, 0x4020 ;  /* 0x00004020918f7836 */ /* 0x000fe40000000000 */
[--C-:B------:R-:W-:Y:S01]  /*ef00*/  IMAD R144, R41, 0x2, R146.reuse ;  /* 0x0000000229907824 */ /* 0x100fe200078e0292 */
[----:B------:R-:W1:Y:S01]  /*ef10*/  LDSM.16.M88.4 R56, [R145+0x4800] ;  /* 0x004800009138783b */ /* 0x000e620000000200 */
[C---:B------:R-:W-:Y:S02]  /*ef20*/  IMAD R142, R39.reuse, 0x2, R146 ;  /* 0x00000002278e7824 */ /* 0x040fe400078e0292 */
[----:B------:R-:W-:Y:S01]  /*ef30*/  IMAD R141, R39, 0x2, R144 ;  /* 0x00000002278d7824 */ /* 0x000fe200078e0290 */
[----:B------:R-:W1:Y:S01]  /*ef40*/  LDSM.16.M88.4 R32, [R145+0x5000] ;  /* 0x005000009120783b */ /* 0x000e620000000200 */
[----:B------:R-:W-:-:S02]  /*ef50*/  IMAD.SHL.U32 R48, R48, 0x2, RZ ;  /* 0x0000000230307824 */ /* 0x000fc400078e00ff */
[----:B------:R-:W-:Y:S01]  /*ef60*/  @P1 VIADD R143, R0, 0xffffffe0 ;  /* 0xffffffe0008f1836 */ /* 0x000fe20000000000 */
[----:B--23--:R-:W2:Y:S01]  /*ef70*/  LDSM.16.M88.4 R8, [R145+0x5800] ;  /* 0x005800009108783b */ /* 0x00cea20000000200 */
[----:B------:R-:W-:Y:S02]  /*ef80*/  IMAD.MOV.U32 R0, RZ, RZ, 0x40 ;  /* 0x00000040ff007424 */ /* 0x000fe400078e00ff */
[C---:B------:R-:W-:Y:S01]  /*ef90*/  VIADD R135, R143.reuse, 0x800 ;  /* 0x000008008f877836 */ /* 0x040fe20000000000 */
[----:B------:R-:W-:Y:S01]  /*efa0*/  LDSM.16.M88.4 R76, [R144] ;  /* 0x00000000904c783b */ /* 0x000fe20000000200 */
[C---:B------:R-:W-:Y:S01]  /*efb0*/  VIADD R134, R143.reuse, 0x1000 ;  /* 0x000010008f867836 */ /* 0x040fe20000000000 */
[----:B------:R-:W-:Y:S01]  /*efc0*/  SEL R0, R0, 0xffffffc0, !P2 ;  /* 0xffffffc000007807 */ /* 0x000fe20005000000 */
[C---:B------:R-:W-:Y:S01]  /*efd0*/  VIADD R133, R143.reuse, 0x1800 ;  /* 0x000018008f857836 */ /* 0x040fe20000000000 */
[----:B------:R-:W3:Y:S01]  /*efe0*/  LDSM.16.M88.4 R80, [R143] ;  /* 0x000000008f50783b */ /* 0x000ee20000000200 */
[----:B------:R-:W-:-:S02]  /*eff0*/  VIADD R131, R143, 0x2000 ;  /* 0x000020008f837836 */ /* 0x000fc40000000000 */
[----:B------:R-:W-:Y:S01]  /*f000*/  IMAD.IADD R139, R145, 0x1, R0 ;  /* 0x00000001918b7824 */ /* 0x000fe200078e0200 */
[----:B------:R-:W3:Y:S01]  /*f010*/  LDSM.16.M88.4 R72, [R143+0x800] ;  /* 0x000800008f48783b */ /* 0x000ee20000000200 */
[----:B------:R-:W-:Y:S02]  /*f020*/  IMAD.IADD R132, R0, 0x1, R143 ;  /* 0x0000000100847824 */ /* 0x000fe400078e028f */
[C---:B------:R-:W-:Y:S01]  /*f030*/  VIADD R130, R143.reuse, 0x2800 ;  /* 0x000028008f827836 */ /* 0x040fe20000000000 */
[----:B------:R-:W3:Y:S01]  /*f040*/  LDSM.16.M88.4 R64, [R143+0x1800] ;  /* 0x001800008f40783b */ /* 0x000ee20000000200 */
[C---:B------:R-:W-:Y:S02]  /*f050*/  VIADD R129, R143.reuse, 0x3000 ;  /* 0x000030008f817836 */ /* 0x040fe40000000000 */
[----:B------:R-:W-:Y:S01]  /*f060*/  VIADD R128, R143, 0x3800 ;  /* 0x000038008f807836 */ /* 0x000fe20000000000 */
[----:B------:R-:W3:Y:S04]  /*f070*/  LDSM.16.M88.4 R68, [R143+0x1000] ;  /* 0x001000008f44783b */ /* 0x000ee80000000200 */
[----:B------:R-:W-:Y:S01]  /*f080*/  LDSM.16.M88.4 R20, [R142] ;  /* 0x000000008e14783b */ /* 0x000fe20000000200 */
[C---:B----4-:R-:W-:Y:S03]  /*f090*/  HMMA.16816.F32 R4, R24.reuse, R88, RZ ;  /* 0x000000581804723c */ /* 0x050fe600000018ff */
[----:B------:R-:W4:Y:S04]  /*f0a0*/  LDSM.16.M88.4 R16, [R139+0x4000] ;  /* 0x004000008b10783b */ /* 0x000f280000000200 */
[----:B-----5:R-:W4:Y:S01]  /*f0b0*/  LDSM.16.M88.4 R12, [R139+0x4800] ;  /* 0x004800008b0c783b */ /* 0x020f220000000200 */
[C---:B------:R-:W-:Y:S03]  /*f0c0*/  HMMA.16816.F32 R88, R24.reuse, R90, RZ ;  /* 0x0000005a1858723c */ /* 0x040fe600000018ff */
[----:B------:R-:W-:Y:S03]  /*f0d0*/  LDSM.16.M88.4 R92, [R139+0x5800] ;  /* 0x005800008b5c783b */ /* 0x000fe60000000200 */
[C---:B-1----:R-:W-:Y:S01]  /*f0e0*/  HMMA.16816.F32 R60, R24.reuse, R56, RZ ;  /* 0x00000038183c723c */ /* 0x042fe200000018ff */
[----:B------:R-:W-:Y:S04]  /*f0f0*/  LDSM.16.M88.4 R84, [R141] ;  /* 0x000000008d54783b */ /* 0x000fe80000000200 */
[----:B------:R-:W0:Y:S01]  /*f100*/  LDGDEPBAR ;  /* 0x00000000000079af */ /* 0x000e220000000000 */
[C---:B------:R-:W-:Y:S06]  /*f110*/  HMMA.16816.F32 R44, R24.reuse, R32, RZ ;  /* 0x00000020182c723c */ /* 0x040fec00000018ff */
[C---:B------:R-:W-:Y:S06]  /*f120*/  HMMA.16816.F32 R56, R24.reuse, R58, RZ ;  /* 0x0000003a1838723c */ /* 0x040fec00000018ff */
[C---:B------:R-:W-:Y:S06]  /*f130*/  HMMA.16816.F32 R32, R24.reuse, R34, RZ ;  /* 0x000000221820723c */ /* 0x040fec00000018ff */
[C---:B--2---:R-:W-:Y:S06]  /*f140*/  HMMA.16816.F32 R28, R24.reuse, R8, RZ ;  /* 0x00000008181c723c */ /* 0x044fec00000018ff */
[----:B------:R-:W-:Y:S01]  /*f150*/  HMMA.16816.F32 R24, R24, R10, RZ ;  /* 0x0000000a1818723c */ /* 0x000fe200000018ff */
[----:B------:R-:W1:Y:S05]  /*f160*/  LDSM.16.M88.4 R8, [R139+0x5000] ;  /* 0x005000008b08783b */ /* 0x000e6a0000000200 */
[C---:B---3--:R-:W-:Y:S06]  /*f170*/  HMMA.16816.F32 R4, R76.reuse, R80, R4 ;  /* 0x000000504c04723c */ /* 0x048fec0000001804 */
[C---:B------:R-:W-:Y:S01]  /*f180*/  HMMA.16816.F32 R88, R76.reuse, R82, R88 ;  /* 0x000000524c58723c */ /* 0x040fe20000001858 */
[----:B------:R-:W2:Y:S05]  /*f190*/  LDSM.16.M88.4 R80, [R132] ;  /* 0x000000008450783b */ /* 0x000eaa0000000200 */
[C---:B------:R-:W-:Y:S06]  /*f1a0*/  HMMA.16816.F32 R60, R76.reuse, R72, R60 ;  /* 0x000000484c3c723c */ /* 0x040fec000000183c */
[C---:B------:R-:W-:Y:S06]  /*f1b0*/  HMMA.16816.F32 R28, R76.reuse, R64, R28 ;  /* 0x000000404c1c723c */ /* 0x040fec000000181c */
[C---:B------:R-:W-:Y:S01]  /*f1c0*/  HMMA.16816.F32 R56, R76.reuse, R74, R56 ;  /* 0x0000004a4c38723c */ /* 0x040fe20000001838 */
[----:B------:R-:W-:Y:S05]  /*f1d0*/  LDSM.16.M88.4 R72, [R132+0x1000] ;  /* 0x001000008448783b */ /* 0x000fea0000000200 */
[C---:B------:R-:W-:Y:S06]  /*f1e0*/  HMMA.16816.F32 R44, R76.reuse, R68, R44 ;  /* 0x000000444c2c723c */ /* 0x040fec000000182c */
[C---:B------:R-:W-:Y:S01]  /*f1f0*/  HMMA.16816.F32 R32, R76.reuse, R70, R32 ;  /* 0x000000464c20723c */ /* 0x040fe20000001820 */
[----:B------:R-:W-:Y:S05]  /*f200*/  LDSM.16.M88.4 R68, [R132+0x1800] ;  /* 0x001800008444783b */ /* 0x000fea0000000200 */
[----:B------:R-:W-:Y:S01]  /*f210*/  HMMA.16816.F32 R64, R76, R66, R24 ;  /* 0x000000424c40723c */ /* 0x000fe20000001818 */
[----:B------:R-:W3:Y:S04]  /*f220*/  LDSM.16.M88.4 R24, [R132+0x800] ;  /* 0x000800008418783b */ /* 0x000ee80000000200 */
[----:B------:R-:W-:Y:S01]  /*f230*/  LDSM.16.M88.4 R76, [R146+0x2000] ;  /* 0x00200000924c783b */ /* 0x000fe20000000200 */
        /* <DEDUP_REMOVED lines=11> */
[----:B------:R-:W1:Y:S05]  /*f2f0*/  LDSM.16.M88.4 R20, [R145+0x7000] ;  /* 0x007000009114783b */ /* 0x000e6a0000000200 */
[C---:B--2---:R-:W-:Y:S06]  /*f300*/  HMMA.16816.F32 R4, R84.reuse, R80, R4 ;  /* 0x000000505404723c */ /* 0x044fec0000001804 */
[C---:B------:R-:W-:Y:S01]  /*f310*/  HMMA.16816.F32 R92, R84.reuse, R82, R88 ;  /* 0x00000052545c723c */ /* 0x040fe20000001858 */
[----:B------:R-:W-:Y:S04]  /*f320*/  LDSM.16.M88.4 R88, [R144+0x2000] ;  /* 0x002000009058783b */ /* 0x000fe80000000200 */
[----:B------:R-:W2:Y:S01]  /*f330*/  LDSM.16.M88.4 R80, [R143+0x2000] ;  /* 0x002000008f50783b */ /* 0x000ea20000000200 */
[C---:B---3--:R-:W-:Y:S06]  /*f340*/  HMMA.16816.F32 R60, R84.reuse, R24, R60 ;  /* 0x00000018543c723c */ /* 0x048fec000000183c */
[C---:B------:R-:W-:Y:S01]  /*f350*/  HMMA.16816.F32 R56, R84.reuse, R26, R56 ;  /* 0x0000001a5438723c */ /* 0x040fe20000001838 */
[----:B------:R-:W3:Y:S05]  /*f360*/  LDSM.16.M88.4 R24, [R143+0x2800] ;  /* 0x002800008f18783b */ /* 0x000eea0000000200 */
[C---:B------:R-:W-:Y:S06]  /*f370*/  HMMA.16816.F32 R44, R84.reuse, R72, R44 ;  /* 0x00000048542c723c */ /* 0x040fec000000182c */
[C---:B------:R-:W-:Y:S06]  /*f380*/  HMMA.16816.F32 R28, R84.reuse, R68, R28 ;  /* 0x00000044541c723c */ /* 0x040fec000000181c */
[----:B------:R-:W-:Y:S01]  /*f390*/  HMMA.16816.F32 R64, R84, R70, R64 ;  /* 0x000000465440723c */ /* 0x000fe20000001840 */
[----:B------:R-:W3:Y:S05]  /*f3a0*/  LDSM.16.M88.4 R68, [R143+0x3000] ;  /* 0x003000008f44783b */ /* 0x000eea0000000200 */
[C---:B----4-:R-:W-:Y:S06]  /*f3b0*/  HMMA.16816.F32 R4, R76.reuse, R16, R4 ;  /* 0x000000104c04723c */ /* 0x050fec0000001804 */
[----:B-1----:R-:W-:Y:S06]  /*f3c0*/  HMMA.16816.F32 R60, R76, R8, R60 ;  /* 0x000000084c3c723c */ /* 0x002fec000000183c */
[----:B------:R-:W-:Y:S01]  /*f3d0*/  HMMA.16816.F32 R32, R84, R74, R32 ;  /* 0x0000004a5420723c */ /* 0x000fe20000001820 */
[----:B------:R-:W-:Y:S04]  /*f3e0*/  LDSM.16.M88.4 R72, [R139+0x6000] ;  /* 0x006000008b48783b */ /* 0x000fe80000000200 */
[----:B------:R-:W-:Y:S01]  /*f3f0*/  LDSM.16.M88.4 R84, [R143+0x3800] ;  /* 0x003800008f54783b */ /* 0x000fe20000000200 */
[C---:B------:R-:W-:Y:S03]  /*f400*/  HMMA.16816.F32 R92, R76.reuse, R18, R92 ;  /* 0x000000124c5c723c */ /* 0x040fe6000000185c */
[----:B------:R-:W-:Y:S03]  /*f410*/  LDSM.16.M88.4 R16, [R142+0x2000] ;  /* 0x002000008e10783b */ /* 0x000fe60000000200 */
[C---:B------:R-:W-:Y:S01]  /*f420*/  HMMA.16816.F32 R56, R76.reuse, R10, R56 ;  /* 0x0000000a4c38723c */ /* 0x040fe20000001838 */
[----:B------:R-:W1:Y:S05]  /*f430*/  LDSM.16.M88.4 R8, [R139+0x6800] ;  /* 0x006800008b08783b */ /* 0x000e6a0000000200 */
[C---:B------:R-:W-:Y:S06]  /*f440*/  HMMA.16816.F32 R44, R76.reuse, R20, R44 ;  /* 0x000000144c2c723c */ /* 0x040fec000000182c */
[C---:B------:R-:W-:Y:S06]  /*f450*/  HMMA.16816.F32 R28, R76.reuse, R12, R28 ;  /* 0x0000000c4c1c723c */ /* 0x040fec000000181c */
[----:B------:R-:W-:Y:S06]  /*f460*/  HMMA.16816.F32 R64, R76, R14, R64 ;  /* 0x0000000e4c40723c */ /* 0x000fec0000001840 */
[C---:B--2---:R-:W-:Y:S01]  /*f470*/  HMMA.16816.F32 R12, R88.reuse, R80, R4 ;  /* 0x00000050580c723c */ /* 0x044fe20000001804 */
[----:B------:R-:W2:Y:S05]  /*f480*/  LDSM.16.M88.4 R4, [R139+0x7000] ;  /* 0x007000008b04783b */ /* 0x000eaa0000000200 */
[----:B---3--:R-:W-:Y:S06]  /*f490*/  HMMA.16816.F32 R60, R88, R24, R60 ;  /* 0x00000018583c723c */ /* 0x008fec000000183c */
[----:B------:R-:W-:Y:S01]  /*f4a0*/  HMMA.16816.F32 R32, R76, R22, R32 ;  /* 0x000000164c20723c */ /* 0x000fe20000001820 */
[----:B------:R-:W-:Y:S04]  /*f4b0*/  LDSM.16.M88.4 R20, [R141+0x2000] ;  /* 0x002000008d14783b */ /* 0x000fe80000000200 */
[----:B------:R-:W3:Y:S01]  /*f4c0*/  LDSM.16.M88.4 R76, [R132+0x2000] ;  /* 0x00200000844c783b */ /* 0x000ee20000000200 */
[C---:B------:R-:W-:Y:S03]  /*f4d0*/  HMMA.16816.F32 R56, R88.reuse, R26, R56 ;  /* 0x0000001a5838723c */ /* 0x040fe60000001838 */
[----:B------:R-:W-:Y:S03]  /*f4e0*/  LDSM.16.M88.4 R24, [R132+0x2800] ;  /* 0x002800008418783b */ /* 0x000fe60000000200 */
[C---:B------:R-:W-:Y:S06]  /*f4f0*/  HMMA.16816.F32 R44, R88.reuse, R68, R44 ;  /* 0x00000044582c723c */ /* 0x040fec000000182c */
[----:B------:R-:W-:Y:S06]  /*f500*/  HMMA.16816.F32 R92, R88, R82, R92 ;  /* 0x00000052585c723c */ /* 0x000fec000000185c */
[----:B-1----:R-:W-:Y:S06]  /*f510*/  HMMA.16816.F32 R60, R16, R8, R60 ;  /* 0x00000008103c723c */ /* 0x002fec000000183c */
[----:B------:R-:W-:Y:S01]  /*f520*/  HMMA.16816.F32 R32, R88, R70, R32 ;  /* 0x000000465820723c */ /* 0x000fe20000001820 */
[----:B------:R-:W-:Y:S01]  /*f530*/  SHF.R.S32.HI R9, RZ, 0x1f, R52 ;  /* 0x0000001fff097819 */ /* 0x000fe20000011434 */
[----:B------:R-:W-:Y:S03]  /*f540*/  LDSM.16.M88.4 R68, [R132+0x3000] ;  /* 0x003000008444783b */ /* 0x000fe60000000200 */
[----:B------:R-:W-:Y:S01]  /*f550*/  LEA.HI R160, R9, R52, RZ, 0x2 ;  /* 0x0000003409a07211 */ /* 0x000fe200078f10ff */
[----:B------:R-:W-:Y:S01]  /*f560*/  HMMA.16816.F32 R56, R16, R10, R56 ;  /* 0x0000000a1038723c */ /* 0x000fe20000001838 */
[----:B------:R-:W1:Y:S02]  /*f570*/  LDSM.16.M88.4 R8, [R139+0x7800] ;  /* 0x007800008b08783b */ /* 0x000e640000000200 */
[----:B------:R-:W-:-:S03]  /*f580*/  SHF.R.S32.HI R160, RZ, 0x2, R160 ;  /* 0x00000002ffa07819 */ /* 0x000fc600000114a0 */
[C---:B--2---:R-:W-:Y:S06]  /*f590*/  HMMA.16816.F32 R44, R16.reuse, R4, R44 ;  /* 0x00000004102c723c */ /* 0x044fec000000182c */
[----:B------:R-:W-:Y:S01]  /*f5a0*/  HMMA.16816.F32 R12, R16, R72, R12 ;  /* 0x00000048100c723c */ /* 0x000fe2000000180c */
[----:B------:R-:W-:-:S05]  /*f5b0*/  IMAD R5, R50, 0x10, R54 ;  /* 0x0000001032057824 */ /* 0x000fca00078e0236 */
[----:B------:R-:W-:Y:S01]  /*f5c0*/  IADD3 R0, R5, 0x1, R160 ;  /* 0x0000000105007810 */ /* 0x000fe20007ffe0a0 */
[----:B------:R-:W-:Y:S01]  /*f5d0*/  HMMA.16816.F32 R92, R16, R74, R92 ;  /* 0x0000004a105c723c */ /* 0x000fe2000000185c */
[----:B------:R-:W-:Y:S02]  /*f5e0*/  LOP3.LUT R5, R48, 0x6, RZ, 0xc0, !PT ;  /* 0x0000000630057812 */ /* 0x000fe400078ec0ff */
[----:B------:R-:W-:-:S03]  /*f5f0*/  IADD3 R0, R53, R0, -R151 ;  /* 0x0000000035007210 */ /* 0x000fc60007ffe897 */
[----:B------:R-:W-:Y:S01]  /*f600*/  IMAD.IADD R38, R2, 0x1, R5 ;  /* 0x0000000102267824 */ /* 0x000fe200078e0205 */
[----:B------:R-:W-:Y:S01]  /*f610*/  HMMA.16816.F32 R64, R88, R86, R64 ;  /* 0x000000565840723c */ /* 0x000fe20000001840 */
[----:B------:R-:W-:Y:S02]  /*f620*/  VIADD R0, R0, UR5 ;  /* 0x0000000500007c36 */ /* 0x000fe40008000000 */
[----:B------:R-:W-:-:S03]  /*f630*/  VIADD R4, R38, 0x1 ;  /* 0x0000000126047836 */ /* 0x000fc60000000000 */
[C---:B------:R-:W-:Y:S01]  /*f640*/  VIMNMX R105, R0.reuse, R53, PT ;  /* 0x0000003500697248 */ /* 0x040fe20003fe0100 */
[----:B------:R-:W-:Y:S01]  /*f650*/  HMMA.16816.F32 R28, R88, R84, R28 ;  /* 0x00000054581c723c */ /* 0x000fe2000000181c */
[----:B------:R-:W-:Y:S02]  /*f660*/  VIADDMNMX R161, R0, 0x8, R53, PT ;  /* 0x0000000800a17846 */ /* 0x000fe40003800135 */
[C---:B------:R-:W-:Y:S02]  /*f670*/  ISETP.GE.AND P1, PT, R4.reuse, R105, PT ;  /* 0x000000690400720c */ /* 0x040fe40003f26270 */
[----:B------:R-:W-:Y:S01]  /*f680*/  ISETP.GE.AND P6, PT, R4, R161, PT ;  /* 0x000000a10400720c */ /* 0x000fe20003fc6270 */
[----:B------:R-:W-:Y:S01]  /*f690*/  HMMA.16816.F32 R32, R16, R6, R32 ;  /* 0x000000061020723c */ /* 0x000fe20000001820 */
[----:B------:R-:W2:Y:S01]  /*f6a0*/  LDSM.16.M88.4 R4, [R132+0x3800] ;  /* 0x003800008404783b */ /* 0x000ea20000000200 */
[----:B------:R-:W-:Y:S01]  /*f6b0*/  LOP3.LUT R0, R3, R36, RZ, 0xfc, !PT ;  /* 0x0000002403007212 */ /* 0x000fe200078efcff */
[----:B------:R-:W-:Y:S01]  /*f6c0*/  VIADD R36, R38, 0x8 ;  /* 0x0000000826247836 */ /* 0x000fe20000000000 */
[----:B------:R-:W-:-:S04]  /*f6d0*/  DEPBAR.LE SB0, 0x0 ;  /* 0x000080000000791a */ /* 0x000fc80000000000 */
[C---:B---3--:R-:W-:Y:S01]  /*f6e0*/  HMMA.16816.F32 R12, R20.reuse, R76, R12 ;  /* 0x0000004c140c723c */ /* 0x048fe2000000180c */
[C---:B------:R-:W-:Y:S02]  /*f6f0*/  ISETP.GE.AND P0, PT, R36.reuse, R105, PT ;  /* 0x000000692400720c */ /* 0x040fe40003f06270 */
[----:B------:R-:W-:Y:S01]  /*f700*/  ISETP.GE.AND P4, PT, R36, R161, PT ;  /* 0x000000a12400720c */ /* 0x000fe20003f86270 */
[C---:B------:R-:W-:Y:S02]  /*f710*/  VIADD R36, R38.reuse, 0x10 ;  /* 0x0000001026247836 */ /* 0x040fe40000000000 */
[----:B------:R-:W-:Y:S06]  /*f720*/  HMMA.16816.F32 R92, R20, R78, R92 ;  /* 0x0000004e145c723c */ /* 0x000fec000000185c */
[----:B-1----:R-:W-:Y:S06]  /*f730*/  HMMA.16816.F32 R64, R16, R10, R64 ;  /* 0x0000000a1040723c */ /* 0x002fec0000001840 */
[----:B------:R-:W-:Y:S06]  /*f740*/  HMMA.16816.F32 R60, R20, R24, R60 ;  /* 0x00000018143c723c */ /* 0x000fec000000183c */
[----:B------:R-:W-:Y:S01]  /*f750*/  HMMA.16816.F32 R28, R16, R8, R28 ;  /* 0x00000008101c723c */ /* 0x000fe2000000181c */
[----:B------:R-:W-:Y:S01]  /*f760*/  VIADD R24, R38, 0x9 ;  /* 0x0000000926187836 */ /* 0x000fe20000000000 */
[----:B------:R-:W-:-:S02]  /*f770*/  FSEL R25, R13, -INF , !P1 ;  /* 0xff8000000d197808 */ /* 0x000fc40004800000 */
[-C--:B------:R-:W-:Y:S02]  /*f780*/  ISETP.GE.AND P1, PT, R36, R105.reuse, PT ;  /* 0x000000692400720c */ /* 0x080fe40003f26270 */
[C---:B------:R-:W-:Y:S01]  /*f790*/  HMMA.16816.F32 R56, R20.reuse, R26, R56 ;  /* 0x0000001a1438723c */ /* 0x040fe20000001838 */
[----:B------:R-:W-:Y:S01]  /*f7a0*/  ISETP.GE.AND P5, PT, R24, R105, PT ;  /* 0x000000691800720c */ /* 0x000fe20003fa6270 */
[----:B------:R-:W-:Y:S01]  /*f7b0*/  VIADD R18, R38, 0x21 ;  /* 0x0000002126127836 */ /* 0x000fe20000000000 */
[----:B------:R-:W-:Y:S01]  /*f7c0*/  ISETP.GE.AND P2, PT, R24, R161, PT ;  /* 0x000000a11800720c */ /* 0x000fe20003f46270 */
[----:B------:R-:W-:Y:S01]  /*f7d0*/  VIADD R24, R38, 0x11 ;  /* 0x0000001126187836 */ /* 0x000fe20000000000 */
[----:B------:R-:W-:Y:S01]  /*f7e0*/  FSEL R94, R94, -INF , !P4 ;  /* 0xff8000005e5e7808 */ /* 0x000fe20006000000 */
[C---:B------:R-:W-:Y:S01]  /*f7f0*/  HMMA.16816.F32 R44, R20.reuse, R68, R44 ;  /* 0x00000044142c723c */ /* 0x040fe2000000182c */
[----:B------:R-:W-:Y:S01]  /*f800*/  FSEL R93, R93, -INF , !P5 ;  /* 0xff8000005d5d7808 */ /* 0x000fe20006800000 */
[----:B------:R-:W-:Y:S01]  /*f810*/  VIADD R26, R38, 0x19 ;  /* 0x00000019261a7836 */ /* 0x000fe20000000000 */
[----:B------:R-:W-:Y:S01]  /*f820*/  FSEL R13, R92, -INF , !P0 ;  /* 0xff8000005c0d7808 */ /* 0x000fe20004000000 */
[----:B------:R-:W-:Y:S01]  /*f830*/  VIADD R16, R38, 0x20 ;  /* 0x0000002026107836 */ /* 0x000fe20000000000 */
[C---:B------:R-:W-:Y:S01]  /*f840*/  ISETP.GE.AND P4, PT, R24.reuse, R105, PT ;  /* 0x000000691800720c */ /* 0x040fe20003f86270 */
[----:B------:R-:W-:Y:S01]  /*f850*/  HMMA.16816.F32 R32, R20, R70, R32 ;  /* 0x000000461420723c */ /* 0x000fe20000001820 */
[----:B------:R-:W-:Y:S01]  /*f860*/  BAR.SYNC.DEFER_BLOCKING 0x0 ;  /* 0x0000000000007b1d */ /* 0x000fe20000010000 */
[-C--:B------:R-:W-:Y:S01]  /*f870*/  ISETP.GE.AND P5, PT, R24, R161.reuse, PT ;  /* 0x000000a11800720c */ /* 0x080fe20003fa6270 */
[----:B------:R-:W-:Y:S01]  /*f880*/  VIADD R24, R38, 0x18 ;  /* 0x0000001826187836 */ /* 0x000fe20000000000 */
[----:B------:R-:W-:-:S02]  /*f890*/  ISETP.GE.AND P0, PT, R36, R161, PT ;  /* 0x000000a12400720c */ /* 0x000fc40003f06270 */
[C---:B--2---:R-:W-:Y:S01]  /*f8a0*/  HMMA.16816.F32 R64, R20.reuse, R6, R64 ;  /* 0x000000061440723c */ /* 0x044fe20000001840 */
[----:B------:R-:W-:Y:S02]  /*f8b0*/  FSEL R9, R60, -INF , !P1 ;  /* 0xff8000003c097808 */ /* 0x000fe40004800000 */
[----:B------:R-:W-:Y:S02]  /*f8c0*/  FSEL R62, R62, -INF , !P0 ;  /* 0xff8000003e3e7808 */ /* 0x000fe40004000000 */
[----:B------:R-:W-:Y:S01]  /*f8d0*/  FSEL R8, R95, -INF , !P2 ;  /* 0xff8000005f087808 */ /* 0x000fe20005000000 */
[----:B------:R-:W-:Y:S01]  /*f8e0*/  HMMA.16816.F32 R28, R20, R4, R28 ;  /* 0x00000004141c723c */ /* 0x000fe2000000181c */
[----:B------:R-:W-:Y:S02]  /*f8f0*/  ISETP.GE.AND P1, PT, R24, R161, PT ;  /* 0x000000a11800720c */ /* 0x000fe40003f26270 */
[-C--:B------:R-:W-:Y:S02]  /*f900*/  ISETP.GE.AND P0, PT, R26, R105.reuse, PT ;  /* 0x000000691a00720c */ /* 0x080fe40003f06270 */
[----:B------:R-:W-:-:S02]  /*f910*/  ISETP.GE.AND P2, PT, R24, R105, PT ;  /* 0x000000691800720c */ /* 0x000fc40003f46270 */
[----:B------:R-:W-:Y:S02]  /*f920*/  FSEL R58, R58, -INF , !P1 ;  /* 0xff8000003a3a7808 */ /* 0x000fe40004800000 */
[----:B------:R-:W-:Y:S02]  /*f930*/  FSEL R57, R57, -INF , !P0 ;  /* 0xff80000039397808 */ /* 0x000fe40004000000 */
        /* <DEDUP_REMOVED lines=9> */
[----:B------:R-:W-:Y:S02]  /*f9d0*/  FSEL R166, R46, -INF , !P2 ;  /* 0xff8000002ea67808 */ /* 0x000fe40005000000 */
[----:B------:R-:W-:Y:S02]  /*f9e0*/  FSEL R167, R45, -INF , !P1 ;  /* 0xff8000002da77808 */ /* 0x000fe40004800000 */
[----:B------:R-:W-:-:S02]  /*f9f0*/  ISETP.GE.AND P4, PT, R26, R161, PT ;  /* 0x000000a11a00720c */ /* 0x000fc40003f86270 */
[C---:B------:R-:W-:Y:S02]  /*fa00*/  ISETP.GE.AND P2, PT, R18.reuse, R105, PT ;  /* 0x000000691200720c */ /* 0x040fe40003f46270 */
[----:B------:R-:W-:Y:S01]  /*fa10*/  ISETP.GE.AND P1, PT, R18, R161, PT ;  /* 0x000000a11200720c */ /* 0x000fe20003f26270 */
        /* <DEDUP_REMOVED lines=11> */
[C---:B------:R-:W-:Y:S02]  /*fad0*/  ISETP.GE.AND P0, PT, R16.reuse, R105, PT ;  /* 0x000000691000720c */ /* 0x040fe40003f06270 */
[----:B------:R-:W-:Y:S01]  /*fae0*/  ISETP.GE.AND P4, PT, R16, R161, PT ;  /* 0x000000a11000720c */ /* 0x000fe20003f86270 */
[----:B------:R-:W-:Y:S01]  /*faf0*/  VIADD R16, R38, 0x31 ;  /* 0x0000003126107836 */ /* 0x000fe20000000000 */
[----:B------:R-:W-:-:S02]  /*fb00*/  ISETP.GE.AND P1, PT, R104, 0x2, PT ;  /* 0x000000026800780c */ /* 0x000fc40003f26270 */
[----:B------:R-:W-:Y:S02]  /*fb10*/  FSEL R124, R28, -INF , !P0 ;  /* 0xff8000001c7c7808 */ /* 0x000fe40004000000 */
[----:B------:R-:W-:Y:S02]  /*fb20*/  FSEL R116, R30, -INF , !P4 ;  /* 0xff8000001e747808 */ /* 0x000fe40006000000 */
[----:B------:R-:W-:Y:S02]  /*fb30*/  FSEL R168, R34, -INF , !P5 ;  /* 0xff80000022a87808 */ /* 0x000fe40006800000 */
[C---:B------:R-:W-:Y:S02]  /*fb40*/  ISETP.GE.AND P0, PT, R38.reuse, R105, PT ;  /* 0x000000692600720c */ /* 0x040fe40003f06270 */
[C---:B------:R-:W-:Y:S01]  /*fb50*/  ISETP.GE.AND P4, PT, R38.reuse, R161, PT ;  /* 0x000000a12600720c */ /* 0x040fe20003f86270 */
[----:B------:R-:W-:Y:S01]  /*fb60*/  VIADD R38, R38, 0x39 ;  /* 0x0000003926267836 */ /* 0x000fe20000000000 */
[----:B------:R-:W-:-:S02]  /*fb70*/  ISETP.GE.AND P5, PT, R16, R105, PT ;  /* 0x000000691000720c */ /* 0x000fc40003fa6270 */
[----:B------:R-:W-:Y:S02]  /*fb80*/  FSEL R171, R33, -INF , !P2 ;  /* 0xff80000021ab7808 */ /* 0x000fe40005000000 */
[----:B------:R-:W-:Y:S02]  /*fb90*/  FSEL R6, R15, -INF , !P6 ;  /* 0xff8000000f067808 */ /* 0x000fe40007000000 */
[----:B------:R-:W-:Y:S02]  /*fba0*/  FSEL R123, R29, -INF , !P5 ;  /* 0xff8000001d7b7808 */ /* 0x000fe40006800000 */
[----:B------:R-:W-:Y:S02]  /*fbb0*/  FSEL R5, R12, -INF , !P0 ;  /* 0xff8000000c057808 */ /* 0x000fe40004000000 */
[----:B------:R-:W-:Y:S02]  /*fbc0*/  ISETP.GE.AND P2, PT, R16, R161, PT ;  /* 0x000000a11000720c */ /* 0x000fe40003f46270 */
        /* <DEDUP_REMOVED lines=59> */
[----:B------:R-:W-:Y:S01]  /*ff80*/  IMAD R12, R7, UR9, R12 ;  /* 0x00000009070c7c24 */ /* 0x000fe2000f8e020c */
[----:B------:R-:W-:-:S03]  /*ff90*/  ULDC.64 UR8, c[0x0][0x230] ;  /* 0x00008c0000087ab9 */ /* 0x000fc60000000a00 */
        /* <DEDUP_REMOVED lines=9> */
.L_x_5726:
[----:B------:R-:W1:Y:S02]  /*10030*/  LDC R7, c[0x0][0x248] ;  /* 0x00009200ff077b82 */ /* 0x000e640000000800 */
[----:B-1----:R-:W-:-:S04]  /*10040*/  LEA R7, -R7, RZ, 0x6 ;  /* 0x000000ff07077211 */ /* 0x002fc800078e31ff */
[----:B------:R-:W-:-:S07]  /*10050*/  SHF.R.S32.HI R2, RZ, 0x1f, R7 ;  /* 0x0000001fff027819 */ /* 0x000fce0000011407 */
.L_x_5727:
[C---:B------:R-:W-:Y:S02]  /*10060*/  LOP3.LUT P0, RZ, R157.reuse, 0x2, RZ, 0xc0, !PT ;  /* 0x000000029dff7812 */ /* 0x040fe4000780c0ff */
[----:B------:R-:W-:Y:S02]  /*10070*/  LOP3.LUT P6, RZ, R157, 0x1, RZ, 0xc0, !PT ;  /* 0x000000019dff7812 */ /* 0x000fe400078cc0ff */
[----:B------:R-:W-:-:S04]  /*10080*/  LEA R18, P5, R7, R158, 0x1 ;  /* 0x0000009e07127211 */ /* 0x000fc800078a08ff */
[----:B------:R-:W-:-:S05]  /*10090*/  LEA.HI.X R19, R7, R159, R2, 0x1, P5 ;  /* 0x0000009f07137211 */ /* 0x000fca00028f0c02 */
[----:B------:R-:W-:Y:S02]  /*100a0*/  @P0 IADD3 R15, P2, R7, R126, RZ ;  /* 0x0000007e070f0210 */ /* 0x000fe40007f5e0ff */
[----:B------:R-:W-:Y:S01]  /*100b0*/  @!PT LDS RZ, [RZ] ;  /* 0x00000000fffff984 */ /* 0x000fe20000000800 */
[----:B------:R-:W-:Y:S01]  /*100c0*/  @!PT LDS RZ, [RZ] ;  /* 0x00000000fffff984 */ /* 0x000fe20000000800 */
[----:B------:R-:W-:Y:S01]  /*100d0*/  @!PT LDS RZ, [RZ] ;  /* 0x00000000fffff984 */ /* 0x000fe20000000800 */
[----:B------:R1:W-:Y:S02]  /*100e0*/  @P6 LDGSTS.E.BYPASS.LTC128B.128 [R153+0x4000], desc[UR6][R18.64] ;  /* 0x0400000012996fae */ /* 0x0003e4000b901d46 */
[C---:B------:R-:W-:Y:S01]  /*100f0*/  @P0 LEA R16, P4, R15.reuse, UR12, 0x1 ;  /* 0x0000000c0f100c11 */ /* 0x040fe2000f8808ff */
[----:B------:R-:W-:Y:S01]  /*10100*/  @P0 IMAD.X R12, R2, 0x1, R137, P2 ;  /* 0x00000001020c0824 */ /* 0x000fe200010e0689 */
[----:B------:R-:W-:Y:S01]  /*10110*/  IADD3 R3, P2, R148, R7, RZ ;  /* 0x0000000794037210 */ /* 0x000fe20007f5e0ff */
[----:B------:R1:W-:Y:S03]  /*10120*/  @!P6 STS.128 [R153+0x4000], RZ ;  /* 0x004000ff9900e388 */ /* 0x0003e60000000c00 */
[----:B------:R-:W-:Y:S01]  /*10130*/  @P0 LEA.HI.X R17, R15, UR13, R12, 0x1, P4 ;  /* 0x0000000d0f110c11 */ /* 0x000fe2000a0f0c0c */
[----:B------:R-:W-:Y:S01]  /*10140*/  IMAD.X R136, R147, 0x1, R2, P2 ;  /* 0x0000000193887824 */ /* 0x000fe200010e0602 */
[----:B------:R-:W-:-:S02]  /*10150*/  @P6 LEA R20, P5, R3, R158, 0x1 ;  /* 0x0000009e03146211 */ /* 0x000fc400078a08ff */
[CC--:B------:R-:W-:Y:S01]  /*10160*/  @P0 IADD3 R2, P4, R3.reuse, R126.reuse, RZ ;  /* 0x0000007e03020210 */ /* 0x0c0fe20007f9e0ff */
[----:B------:R-:W-:Y:S01]  /*10170*/  @!PT LDS RZ, [RZ] ;  /* 0x00000000fffff984 */ /* 0x000fe20000000800 */
[----:B------:R-:W-:Y:S01]  /*10180*/  @!PT LDS RZ, [RZ] ;  /* 0x00000000fffff984 */ /* 0x000fe20000000800 */
[----:B------:R-:W-:Y:S01]  /*10190*/  @!PT LDS RZ, [RZ] ;  /* 0x00000000fffff984 */ /* 0x000fe20000000800 */
[----:B------:R1:W-:Y:S01]  /*101a0*/  @P0 LDGSTS.E.BYPASS.LTC128B.128 [R153+0x6000], desc[UR6][R16.64+0x80] ;  /* 0x0600008010990fae */ /* 0x0003e2000b901d46 */
[----:B------:R-:W-:Y:S02]  /*101b0*/  IADD3 R7, P2, R148, R3, RZ ;  /* 0x0000000394077210 */ /* 0x000fe40007f5e0ff */
[--C-:B------:R-:W-:Y:S01]  /*101c0*/  @P6 LEA.HI.X R21, R3, R159, R136.reuse, 0x1, P5 ;  /* 0x0000009f03156211 */ /* 0x100fe200028f0c88 */
[----:B------:R-:W-:Y:S01]  /*101d0*/  @P0 IMAD.X R3, R136, 0x1, R137, P4 ;  /* 0x0000000188030824 */ /* 0x000fe200020e0689 */
[C---:B------:R-:W-:Y:S01]  /*101e0*/  @P0 LEA R22, P4, R2.reuse, UR12, 0x1 ;  /* 0x0000000c02160c11 */ /* 0x040fe2000f8808ff */
[----:B------:R-:W-:Y:S01]  /*101f0*/  IMAD.X R136, R147, 0x1, R136, P2 ;  /* 0x0000000193887824 */ /* 0x000fe200010e0688 */
[----:B------:R-:W-:Y:S01]  /*10200*/  @P0 IADD3 R12, P2, R7, R126, RZ ;  /* 0x0000007e070c0210 */ /* 0x000fe20007f5e0ff */
[----:B------:R1:W-:Y:S01]  /*10210*/  @!P0 STS.128 [R153+0x6000], RZ ;  /* 0x006000ff99008388 */ /* 0x0003e20000000c00 */
[----:B------:R-:W-:-:S02]  /*10220*/  @P0 LEA.HI.X R23, R2, UR13, R3, 0x1, P4 ;  /* 0x0000000d02170c11 */ /* 0x000fc4000a0f0c03 */
[C---:B------:R-:W-:Y:S01]  /*10230*/  @P6 LEA R28, P5, R7.reuse, R158, 0x1 ;  /* 0x0000009e071c6211 */ /* 0x040fe200078a08ff */
[----:B------:R-:W-:Y:S01]  /*10240*/  @P0 IMAD.X R15, R136, 0x1, R137, P2 ;  /* 0x00000001880f0824 */ /* 0x000fe200010e0689 */
[----:B------:R-:W-:Y:S01]  /*10250*/  IADD3 R3, P2, R148, R7, RZ ;  /* 0x0000000794037210 */ /* 0x000fe20007f5e0ff */
[----:B------:R-:W-:Y:S01]  /*10260*/  @!PT LDS RZ, [RZ] ;  /* 0x00000000fffff984 */ /* 0x000fe20000000800 */
[----:B------:R-:W-:Y:S01]  /*10270*/  @!PT LDS RZ, [RZ] ;  /* 0x00000000fffff984 */ /* 0x000fe20000000800 */
[----:B------:R-:W-:Y:S01]  /*10280*/  @!PT LDS RZ, [RZ] ;  /* 0x00000000fffff984 */ /* 0x000fe20000000800 */
[----:B------:R1:W-:Y:S01]  /*10290*/  @P6 LDGSTS.E.BYPASS.LTC128B.128 [R153+0x4800], desc[UR6][R20.64] ;  /* 0x0480000014996fae */ /* 0x0003e2000b901d46 */
[--C-:B------:R-:W-:Y:S02]  /*102a0*/  @P6 LEA.HI.X R29, R7, R159, R136.reuse, 0x1, P5 ;  /* 0x0000009f071d6211 */ /* 0x100fe400028f0c88 */
[C---:B------:R-:W-:Y:S01]  /*102b0*/  @P0 LEA R26, P4, R12.reuse, UR12, 0x1 ;  /* 0x0000000c0c1a0c11 */ /* 0x040fe2000f8808ff */
[----:B------:R-:W-:Y:S01]  /*102c0*/  IMAD.X R136, R147, 0x1, R136, P2 ;  /* 0x0000000193887824 */ /* 0x000fe200010e0688 */
[----:B------:R-:W-:Y:S01]  /*102d0*/  @P0 IADD3 R126, P2, R3, R126, RZ ;  /* 0x0000007e037e0210 */ /* 0x000fe20007f5e0ff */
[----:B------:R1:W-:Y:S01]  /*102e0*/  @!P6 STS.128 [R153+0x4800], RZ ;  /* 0x004800ff9900e388 */ /* 0x0003e20000000c00 */
[----:B------:R-:W-:-:S02]  /*102f0*/  @P0 LEA.HI.X R27, R12, UR13, R15, 0x1, P4 ;  /* 0x0000000d0c1b0c11 */ /* 0x000fc4000a0f0c0f */
[C---:B------:R-:W-:Y:S01]  /*10300*/  @P6 LEA R2, P4, R3.reuse, R158, 0x1 ;  /* 0x0000009e03026211 */ /* 0x040fe200078808ff */
[----:B------:R-:W-:Y:S01]  /*10310*/  @P0 IMAD.X R137, R136, 0x1, R137, P2 ;  /* 0x0000000188890824 */ /* 0x000fe200010e0689 */
[C---:B------:R-:W-:Y:S01]  /*10320*/  @P0 LEA R30, P2, R126.reuse, UR12, 0x1 ;  /* 0x0000000c7e1e0c11 */ /* 0x040fe2000f8408ff */
[----:B------:R-:W-:Y:S01]  /*10330*/  @!PT LDS RZ, [RZ] ;  /* 0x00000000fffff984 */ /* 0x000fe20000000800 */
[----:B------:R-:W-:Y:S01]  /*10340*/  @!PT LDS RZ, [RZ] ;  /* 0x00000000fffff984 */ /* 0x000fe20000000800 */
[----:B------:R-:W-:Y:S01]  /*10350*/  @!PT LDS RZ, [RZ] ;  /* 0x00000000fffff984 */ /* 0x000fe20000000800 */
[----:B------:R1:W-:Y:S01]  /*10360*/  @P0 LDGSTS.E.BYPASS.LTC128B.128 [R153+0x6800], desc[UR6][R22.64+0x80] ;  /* 0x0680008016990fae */ /* 0x0003e2000b901d46 */
[----:B------:R-:W-:Y:S01]  /*10370*/  @P6 LEA.HI.X R3, R3, R159, R136, 0x1, P4 ;  /* 0x0000009f03036211 */ /* 0x000fe200020f0c88 */
[----:B------:R-:W-:Y:S01]  /*10380*/  IMAD.MOV.U32 R158, RZ, RZ, R18 ;  /* 0x000000ffff9e7224 */ /* 0x000fe200078e0012 */
[----:B------:R-:W-:Y:S01]  /*10390*/  @P0 LEA.HI.X R31, R126, UR13, R137, 0x1, P2 ;  /* 0x0000000d7e1f0c11 */ /* 0x000fe200090f0c89 */
[----:B------:R1:W-:Y:S01]  /*103a0*/  @!P0 STS.128 [R153+0x6800], RZ ;  /* 0x006800ff99008388 */ /* 0x0003e20000000c00 */
[----:B------:R-:W-:-:S03]  /*103b0*/  IMAD.MOV.U32 R159, RZ, RZ, R19 ;  /* 0x000000ffff9f7224 */ /* 0x000fc600078e0013 */
        /* <DEDUP_REMOVED lines=21> */
.L_x_5725:
        /* <DEDUP_REMOVED lines=28> */
[----:B------:R-:W-:Y:S01]  /*106d0*/  FMNMX.FTZ R2, R118, R7, !PT ;  /* 0x0000000776027209 */ /* 0x000fe20007810000 */
[----:B------:R-:W-:Y:S01]  /*106e0*/  LDSM.16.MT88.4 R16, [R140+0x8800] ;  /* 0x008800008c10783b */ /* 0x000fe20000004200 */
[----:B------:R-:W-:Y:S02]  /*106f0*/  FMNMX.FTZ R15, R120, R15, !PT ;  /* 0x0000000f780f7209 */ /* 0x000fe40007810000 */
[----:B------:R-:W-:Y:S01]  /*10700*/  FMNMX.FTZ R7, R117, R2, !PT ;  /* 0x0000000275077209 */ /* 0x000fe20007810000 */
[----:B------:R-:W-:Y:S01]  /*10710*/  LDSM.16.MT88.4 R68, [R140+0xa000] ;  /* 0x00a000008c44783b */ /* 0x000fe20000004200 */
[----:B------:R-:W-:-:S02]  /*10720*/  LEA R138, R41, R140, 0x1 ;  /* 0x0000008c298a7211 */ /* 0x000fc400078e08ff */
[----:B------:R-:W-:Y:S01]  /*10730*/  FMNMX.FTZ R7, R114, R7, !PT ;  /* 0x0000000772077209 */ /* 0x000fe20007810000 */
[----:B------:R-:W1:Y:S01]  /*10740*/  SHFL.BFLY PT, R12, R15, 0x2, 0x1f ;  /* 0x0c401f000f0c7f89 */ /* 0x000e6200000e0000 */
[C---:B------:R-:W-:Y:S02]  /*10750*/  LEA R136, R39.reuse, R138, 0x1 ;  /* 0x0000008a27887211 */ /* 0x040fe400078e08ff */
[----:B------:R-:W-:Y:S01]  /*10760*/  LEA R137, R39, R140, 0x1 ;  /* 0x0000008c27897211 */ /* 0x000fe200078e08ff */
[----:B------:R-:W-:Y:S04]  /*10770*/  SHFL.BFLY PT, R2, R7, 0x2, 0x1f ;  /* 0x0c401f0007027f89 */ /* 0x000fe800000e0000 */
[----:B------:R-:W-:Y:S04]  /*10780*/  LDSM.16.MT88.4 R44, [R138+0x8000] ;  /* 0x008000008a2c783b */ /* 0x000fe80000004200 */
[----:B------:R-:W-:Y:S04]  /*10790*/  LDSM.16.MT88.4 R76, [R138+0xa000] ;  /* 0x00a000008a4c783b */ /* 0x000fe80000004200 */
[----:B------:R-:W-:Y:S04]  /*107a0*/  LDSM.16.MT88.4 R52, [R137+0x8000] ;  /* 0x008000008934783b */ /* 0x000fe80000004200 */
[----:B------:R-:W-:Y:S01]  /*107b0*/  LDSM.16.MT88.4 R80, [R137+0xa000] ;  /* 0x00a000008950783b */ /* 0x000fe20000004200 */
[----:B-1----:R-:W-:-:S03]  /*107c0*/  FMNMX.FTZ R12, R15, R12, !PT ;  /* 0x0000000c0f0c7209 */ /* 0x002fc60007810000 */
[----:B------:R-:W-:Y:S04]  /*107d0*/  LDSM.16.MT88.4 R20, [R136+0xa000] ;  /* 0x00a000008814783b */ /* 0x000fe80000004200 */
[----:B------:R-:W1:Y:S02]  /*107e0*/  SHFL.BFLY PT, R3, R12, 0x1, 0x1f ;  /* 0x0c201f000c037f89 */ /* 0x000e6400000e0000 */
[----:B-1----:R-:W-:-:S04]  /*107f0*/  FMNMX.FTZ R3, R12, R3, !PT ;  /* 0x000000030c037209 */ /* 0x002fc80007810000 */
[C---:B------:R-:W-:Y:S01]  /*10800*/  FSETP.NEU.FTZ.AND P0, PT, R3.reuse, -INF , PT ;  /* 0xff8000000300780b */ /* 0x040fe20003f1d000 */
[----:B------:R-:W-:-:S05]  /*10810*/  FMUL.FTZ R162, R3, UR8 ;  /* 0x0000000803a27c20 */ /* 0x000fca0008410000 */
[----:B------:R-:W-:-:S05]  /*10820*/  FSEL R162, R162, RZ, P0 ;  /* 0x000000ffa2a27208 */ /* 0x000fca0000000000 */
[--C-:B------:R-:W-:Y:S01]  /*10830*/  FFMA.FTZ R113, R5, UR8, -R162.reuse ;  /* 0x0000000805717c23 */ /* 0x100fe200080108a2 */
[----:B------:R-:W-:Y:S01]  /*10840*/  FMNMX.FTZ R5, R7, R2, !PT ;  /* 0x0000000207057209 */ /* 0x000fe20007810000 */
[--C-:B------:R-:W-:Y:S01]  /*10850*/  FFMA.FTZ R109, R13, UR8, -R162.reuse ;  /* 0x000000080d6d7c23 */ /* 0x100fe200080108a2 */
[--C-:B------:R-:W-:Y:S01]  /*10860*/  FFMA.FTZ R110, R25, UR8, -R162.reuse ;  /* 0x00000008196e7c23 */ /* 0x100fe200080108a2 */
[--C-:B------:R-:W-:Y:S01]  /*10870*/  FFMA.FTZ R34, R93, UR8, -R162.reuse ;  /* 0x000000085d227c23 */ /* 0x100fe200080108a2 */
[--C-:B------:R-:W-:Y:S01]  /*10880*/  FFMA.FTZ R33, R9, UR8, -R162.reuse ;  /* 0x0000000809217c23 */ /* 0x100fe200080108a2 */
[----:B------:R-:W1:Y:S01]  /*10890*/  SHFL.BFLY PT, R2, R5, 0x1, 0x1f ;  /* 0x0c201f0005027f89 */ /* 0x000e6200000e0000 */
[----:B------:R-:W-:Y:S01]  /*108a0*/  MUFU.EX2 R113, R113 ;  /* 0x0000007100717308 */ /* 0x000fe20000000800 */
[--C-:B------:R-:W-:Y:S01]  /*108b0*/  FFMA.FTZ R29, R11, UR8, -R162.reuse ;  /* 0x000000080b1d7c23 */ /* 0x100fe200080108a2 */
[--C-:B------:R-:W-:Y:S01]  /*108c0*/  FFMA.FTZ R30, R61, UR8, -R162.reuse ;  /* 0x000000083d1e7c23 */ /* 0x100fe200080108a2 */
[--C-:B------:R-:W-:Y:S01]  /*108d0*/  FFMA.FTZ R28, R57, UR8, -R162.reuse ;  /* 0x00000008391c7c23 */ /* 0x100fe200080108a2 */
[----:B------:R-:W-:Y:S01]  /*108e0*/  LDSM.16.MT88.4 R24, [R137+0x8800] ;  /* 0x008800008918783b */ /* 0x000fe20000004200 */
[--C-:B------:R-:W-:Y:S01]  /*108f0*/  FFMA.FTZ R124, R124, UR8, -R162.reuse ;  /* 0x000000087c7c7c23 */ /* 0x100fe200080108a2 */
[----:B------:R-:W-:-:S02]  /*10900*/  FFMA.FTZ R123, R123, UR8, -R162 ;  /* 0x000000087b7b7c23 */ /* 0x000fc400080108a2 */
[----:B------:R-:W2:Y:S08]  /*10910*/  MUFU.EX2 R110, R110 ;  /* 0x0000006e006e7308 */ /* 0x000eb00000000800 */
[----:B------:R-:W-:Y:S01]  /*10920*/  MUFU.EX2 R109, R109 ;  /* 0x0000006d006d7308 */ /* 0x000fe20000000800 */
[----:B-1----:R-:W-:-:S07]  /*10930*/  FMNMX.FTZ R2, R5, R2, !PT ;  /* 0x0000000205027209 */ /* 0x002fce0007810000 */
[----:B------:R-:W1:Y:S01]  /*10940*/  MUFU.EX2 R34, R34 ;  /* 0x0000002200227308 */ /* 0x000e620000000800 */
[----:B--2---:R-:W-:Y:S01]  /*10950*/  F2FP.F16.F32.PACK_AB R84, R110, R113 ;  /* 0x000000716e54723e */ /* 0x004fe200000000ff */
[----:B------:R-:W-:Y:S01]  /*10960*/  FADD.FTZ R110, R113, R110 ;  /* 0x0000006e716e7221 */ /* 0x000fe20000010000 */
[C---:B------:R-:W-:Y:S01]  /*10970*/  FSETP.NEU.FTZ.AND P0, PT, R2.reuse, -INF , PT ;  /* 0xff8000000200780b */ /* 0x040fe20003f1d000 */
[----:B------:R-:W-:-:S04]  /*10980*/  FMUL.FTZ R119, R2, UR8 ;  /* 0x0000000802777c20 */ /* 0x000fc80008410000 */
[----:B------:R-:W-:Y:S01]  /*10990*/  MUFU.EX2 R33, R33 ;  /* 0x0000002100217308 */ /* 0x000fe20000000800 */
[----:B------:R-:W-:-:S05]  /*109a0*/  FSEL R119, R119, RZ, P0 ;  /* 0x000000ff77777208 */ /* 0x000fca0000000000 */
[--C-:B------:R-:W-:Y:S01]  /*109b0*/  FFMA.FTZ R112, R14, UR8, -R119.reuse ;  /* 0x000000080e707c23 */ /* 0x100fe20008010877 */
[--C-:B------:R-:W-:Y:S01]  /*109c0*/  FFMA.FTZ R115, R6, UR8, -R119.reuse ;  /* 0x0000000806737c23 */ /* 0x100fe20008010877 */
[----:B------:R-:W2:Y:S01]  /*109d0*/  LDSM.16.MT88.4 R12, [R140+0x8000] ;  /* 0x008000008c0c783b */ /* 0x000ea20000004200 */
[--C-:B------:R-:W-:Y:S01]  /*109e0*/  FFMA.FTZ R111, R94, UR8, -R119.reuse ;  /* 0x000000085e6f7c23 */ /* 0x100fe20008010877 */
[--C-:B------:R-:W-:Y:S01]  /*109f0*/  FFMA.FTZ R108, R8, UR8, -R119.reuse ;  /* 0x00000008086c7c23 */ /* 0x100fe20008010877 */
[--C-:B------:R-:W-:Y:S01]  /*10a00*/  FFMA.FTZ R32, R10, UR8, -R119.reuse ;  /* 0x000000080a207c23 */ /* 0x100fe20008010877 */
[----:B------:R-:W-:Y:S01]  /*10a10*/  MUFU.EX2 R112, R112 ;  /* 0x0000007000707308 */ /* 0x000fe20000000800 */
[----:B------:R-:W-:Y:S01]  /*10a20*/  LDSM.16.MT88.4 R8, [R138+0x8800] ;  /* 0x008800008a08783b */ /* 0x000fe20000004200 */
[----:B-1----:R-:W-:Y:S01]  /*10a30*/  F2FP.F16.F32.PACK_AB R86, R34, R109 ;  /* 0x0000006d2256723e */ /* 0x002fe200000000ff */
[--C-:B------:R-:W-:Y:S01]  /*10a40*/  FFMA.FTZ R35, R62, UR8, -R119.reuse ;  /* 0x000000083e237c23 */ /* 0x100fe20008010877 */
[--C-:B------:R-:W-:Y:S01]  /*10a50*/  FFMA.FTZ R31, R58, UR8, -R119.reuse ;  /* 0x000000083a1f7c23 */ /* 0x100fe20008010877 */
[--C-:B------:R-:W-:Y:S01]  /*10a60*/  FFMA.FTZ R0, R4, UR8, -R119.reuse ;  /* 0x0000000804007c23 */ /* 0x100fe20008010877 */
[----:B------:R-:W1:Y:S01]  /*10a70*/  LDSM.16.MT88.4 R60, [R136+0x8000] ;  /* 0x00800000883c783b */ /* 0x000e620000004200 */
[--C-:B------:R-:W-:Y:S01]  /*10a80*/  FFMA.FTZ R126, R164, UR8, -R119.reuse ;  /* 0x00000008a47e7c23 */ /* 0x100fe20008010877 */
[----:B------:R-:W3:Y:S01]  /*10a90*/  MUFU.EX2 R115, R115 ;  /* 0x0000007300737308 */ /* 0x000ee20000000800 */
[--C-:B------:R-:W-:Y:S01]  /*10aa0*/  FFMA.FTZ R127, R168, UR8, -R119.reuse ;  /* 0x00000008a87f7c23 */ /* 0x100fe20008010877 */
[--C-:B------:R-:W-:Y:S01]  /*10ab0*/  FFMA.FTZ R122, R122, UR8, -R119.reuse ;  /* 0x000000087a7a7c23 */ /* 0x100fe20008010877 */
[--C-:B------:R-:W-:Y:S01]  /*10ac0*/  FFMA.FTZ R116, R116, UR8, -R119.reuse ;  /* 0x0000000874747c23 */ /* 0x100fe20008010877 */
[--C-:B------:R-:W-:Y:S01]  /*10ad0*/  FFMA.FTZ R117, R117, UR8, -R119.reuse ;  /* 0x0000000875757c23 */ /* 0x100fe20008010877 */
[----:B------:R-:W-:Y:S01]  /*10ae0*/  FFMA.FTZ R114, R114, UR8, -R119 ;  /* 0x0000000872727c23 */ /* 0x000fe20008010877 */
[----:B------:R-:W-:-:S02]  /*10af0*/  FADD.FTZ R109, R109, R110 ;  /* 0x0000006e6d6d7221 */ /* 0x000fc40000010000 */
[----:B------:R-:W-:Y:S02]  /*10b00*/  MUFU.EX2 R111, R111 ;  /* 0x0000006f006f7308 */ /* 0x000fe40000000800 */
[----:B------:R-:W-:-:S06]  /*10b10*/  FADD.FTZ R34, R34, R109 ;  /* 0x0000006d22227221 */ /* 0x000fcc0000010000 */
        /* <DEDUP_REMOVED lines=8> */
[----:B--2---:R-:W-:Y:S01]  /*10ba0*/  HMMA.16816.F32 R96, R84, R12, RZ ;  /* 0x0000000c5460723c */ /* 0x004fe200000018ff */
        /* <DEDUP_REMOVED lines=11> */
[----:B-1----:R-:W-:Y:S01]  /*10c60*/  HMMA.16816.F32 R56, R84, R60, RZ ;  /* 0x0000003c5438723c */ /* 0x002fe200000018ff */
[----:B------:R-:W-:Y:S01]  /*10c70*/  MUFU.EX2 R31, R31 ;  /* 0x0000001f001f7308 */ /* 0x000fe20000000800 */
[----:B------:R-:W-:-:S04]  /*10c80*/  FADD.FTZ R29, R28, R29 ;  /* 0x0000001d1c1d7221 */ /* 0x000fc80000010000 */
[C---:B------:R-:W-:Y:S03]  /*10c90*/  HMMA.16816.F32 R64, R84.reuse, R68, RZ ;  /* 0x000000445440723c */ /* 0x040fe600000018ff */
[----:B------:R-:W1:Y:S01]  /*10ca0*/  MUFU.EX2 R0, R0 ;  /* 0x0000000000007308 */ /* 0x000e620000000800 */
[C---:B---3--:R-:W-:Y:S01]  /*10cb0*/  F2FP.F16.F32.PACK_AB R5, R32.reuse, R35 ;  /* 0x000000232005723e */ /* 0x048fe200000000ff */
[----:B------:R-:W-:Y:S01]  /*10cc0*/  FADD.FTZ R35, R35, R108 ;  /* 0x0000006c23237221 */ /* 0x000fe20000010000 */
[C---:B------:R-:W-:Y:S03]  /*10cd0*/  HMMA.16816.F32 R60, R84.reuse, R62, RZ ;  /* 0x0000003e543c723c */ /* 0x040fe600000018ff */
[----:B------:R-:W-:Y:S02]  /*10ce0*/  FADD.FTZ R32, R32, R35 ;  /* 0x0000002320207221 */ /* 0x000fe40000010000 */
[----:B------:R-:W-:Y:S01]  /*10cf0*/  MUFU.EX2 R126, R126 ;  /* 0x0000007e007e7308 */ /* 0x000fe20000000800 */
[C---:B------:R-:W-:Y:S06]  /*10d00*/  HMMA.16816.F32 R68, R84.reuse, R70, RZ ;  /* 0x000000465444723c */ /* 0x040fec00000018ff */
[----:B------:R-:W-:Y:S01]  /*10d10*/  HMMA.16816.F32 R72, R84, R76, RZ ;  /* 0x0000004c5448723c */ /* 0x000fe200000018ff */
[----:B------:R-:W-:Y:S01]  /*10d20*/  MUFU.EX2 R127, R127 ;  /* 0x0000007f007f7308 */ /* 0x000fe20000000800 */
[----:B-1----:R-:W-:Y:S01]  /*10d30*/  F2FP.F16.F32.PACK_AB R7, R0, R31 ;  /* 0x0000001f0007723e */ /* 0x002fe200000000ff */
[----:B------:R-:W-:-:S03]  /*10d40*/  FADD.FTZ R31, R31, R32 ;  /* 0x000000201f1f7221 */ /* 0x000fc60000010000 */
[----:B------:R-:W-:Y:S01]  /*10d50*/  HMMA.16816.F32 R76, R84, R78, RZ ;  /* 0x0000004e544c723c */ /* 0x000fe200000018ff */
[----:B------:R-:W-:Y:S02]  /*10d60*/  FADD.FTZ R0, R0, R31 ;  /* 0x0000001f00007221 */ /* 0x000fe40000010000 */
[----:B------:R-:W1:Y:S03]  /*10d70*/  MUFU.EX2 R122, R122 ;  /* 0x0000007a007a7308 */ /* 0x000e660000000800 */
[C---:B------:R-:W-:Y:S05]  /*10d80*/  HMMA.16816.F32 R96, R4.reuse, R16, R96 ;  /* 0x000000100460723c */ /* 0x040fea0000001860 */
[----:B------:R-:W-:Y:S01]  /*10d90*/  MUFU.EX2 R124, R124 ;  /* 0x0000007c007c7308 */ /* 0x000fe20000000800 */
[C---:B------:R-:W-:Y:S01]  /*10da0*/  HMMA.16816.F32 R36, R4.reuse, R18, R12 ;  /* 0x000000120424723c */ /* 0x040fe2000000180c */
[----:B------:R-:W2:Y:S04]  /*10db0*/  LDSM.16.MT88.4 R16, [R136+0x8800] ;  /* 0x008800008810783b */ /* 0x000ea80000004200 */
[----:B------:R-:W3:Y:S01]  /*10dc0*/  LDSM.16.MT88.4 R12, [R140+0xa800] ;  /* 0x00a800008c0c783b */ /* 0x000ee20000004200 */
[C---:B------:R-:W-:Y:S01]  /*10dd0*/  HMMA.16816.F32 R40, R4.reuse, R8, R40 ;  /* 0x000000080428723c */ /* 0x040fe20000001828 */
[----:B------:R-:W-:Y:S05]  /*10de0*/  MUFU.EX2 R123, R123 ;  /* 0x0000007b007b7308 */ /* 0x000fea0000000800 */
[----:B------:R-:W-:Y:S01]  /*10df0*/  HMMA.16816.F32 R44, R4, R10, R44 ;  /* 0x0000000a042c723c */ /* 0x000fe2000000182c */
[----:B------:R-:W4:Y:S02]  /*10e00*/  LDSM.16.MT88.4 R8, [R138+0xa800] ;  /* 0x00a800008a08783b */ /* 0x000f240000004200 */
[----:B------:R-:W-:Y:S03]  /*10e10*/  MUFU.EX2 R116, R116 ;  /* 0x0000007400747308 */ /* 0x000fe60000000800 */
[C---:B------:R-:W-:Y:S05]  /*10e20*/  HMMA.16816.F32 R48, R84.reuse, R52, RZ ;  /* 0x000000345430723c */ /* 0x040fea00000018ff */
[----:B------:R-:W-:Y:S01]  /*10e30*/  MUFU.EX2 R117, R117 ;  /* 0x0000007500757308 */ /* 0x000fe20000000800 */
[C---:B------:R-:W-:Y:S06]  /*10e40*/  HMMA.16816.F32 R52, R84.reuse, R54, RZ ;  /* 0x000000365434723c */ /* 0x040fec00000018ff */
[C---:B------:R-:W-:Y:S01]  /*10e50*/  HMMA.16816.F32 R92, R84.reuse, R80, RZ ;  /* 0x00000050545c723c */ /* 0x040fe200000018ff */
[----:B------:R-:W-:Y:S05]  /*10e60*/  MUFU.EX2 R114, R114 ;  /* 0x0000007200727308 */ /* 0x000fea0000000800 */
[----:B------:R-:W-:Y:S06]  /*10e70*/  HMMA.16816.F32 R80, R84, R82, RZ ;  /* 0x000000525450723c */ /* 0x000fec00000018ff */
        /* <DEDUP_REMOVED lines=8> */
[----:B------:R-:W4:Y:S05]  /*10f00*/  LDSM.16.MT88.4 R8, [R140+0x9000] ;  /* 0x009000008c08783b */ /* 0x000f2a0000004200 */
[----:B------:R-:W-:Y:S06]  /*10f10*/  HMMA.16816.F32 R88, R84, R20, RZ ;  /* 0x000000145458723c */ /* 0x000fec00000018ff */
[----:B------:R-:W-:Y:S06]  /*10f20*/  HMMA.16816.F32 R52, R4, R26, R52 ;  /* 0x0000001a0434723c */ /* 0x000fec0000001834 */
[----:B------:R-:W-:Y:S01]  /*10f30*/  HMMA.16816.F32 R84, R84, R22, RZ ;  /* 0x000000165454723c */ /* 0x000fe200000018ff */
[--C-:B------:R-:W-:Y:S01]  /*10f40*/  FFMA.FTZ R26, R163, UR8, -R162.reuse ;  /* 0x00000008a31a7c23 */ /* 0x100fe200080108a2 */
[--C-:B------:R-:W-:Y:S01]  /*10f50*/  FFMA.FTZ R27, R171, UR8, -R162.reuse ;  /* 0x00000008ab1b7c23 */ /* 0x100fe200080108a2 */
[--C-:B------:R-:W-:Y:S01]  /*10f60*/  FFMA.FTZ R163, R166, UR8, -R119.reuse ;  /* 0x00000008a6a37c23 */ /* 0x100fe20008010877 */
[----:B------:R-:W-:Y:S02]  /*10f70*/  LDSM.16.MT88.4 R20, [R138+0x9800] ;  /* 0x009800008a14783b */ /* 0x000fe40000004200 */
[C---:B------:R-:W-:Y:S01]  /*10f80*/  HMMA.16816.F32 R48, R4.reuse, R24, R48 ;  /* 0x000000180430723c */ /* 0x040fe20000001830 */
[----:B------:R-:W-:Y:S05]  /*10f90*/  MUFU.EX2 R26, R26 ;  /* 0x0000001a001a7308 */ /* 0x000fea0000000800 */
[----:B--2---:R-:W-:Y:S01]  /*10fa0*/  HMMA.16816.F32 R92, R4, R16, R92 ;  /* 0x00000010045c723c */ /* 0x004fe2000000185c */
[--C-:B------:R-:W-:Y:S01]  /*10fb0*/  FFMA.FTZ R25, R167, UR8, -R162.reuse ;  /* 0x00000008a7197c23 */ /* 0x100fe200080108a2 */
[----:B------:R-:W-:Y:S01]  /*10fc0*/  FFMA.FTZ R24, R169, UR8, -R162 ;  /* 0x00000008a9187c23 */ /* 0x000fe200080108a2 */
[----:B------:R-:W-:Y:S01]  /*10fd0*/  MUFU.EX2 R27, R27 ;  /* 0x0000001b001b7308 */ /* 0x000fe20000000800 */
[----:B------:R-:W-:-:S02]  /*10fe0*/  FFMA.FTZ R167, R118, UR8, -R119 ;  /* 0x0000000876a77c23 */ /* 0x000fc40008010877 */
[C---:B------:R-:W-:Y:S01]  /*10ff0*/  HMMA.16816.F32 R80, R4.reuse, R18, R80 ;  /* 0x000000120450723c */ /* 0x040fe20000001850 */
[----:B------:R-:W-:Y:S04]  /*11000*/  LDSM.16.MT88.4 R16, [R138+0x9000] ;  /* 0x009000008a10783b */ /* 0x000fe80000004200 */
[----:B------:R-:W2:Y:S01]  /*11010*/  MUFU.EX2 R25, R25 ;  /* 0x0000001900197308 */ /* 0x000ea20000000800 */
[C---:B---3--:R-:W-:Y:S06]  /*11020*/  HMMA.16816.F32 R88, R4.reuse, R12, R88 ;  /* 0x0000000c0458723c */ /* 0x048fec0000001858 */
[----:B------:R-:W-:Y:S01]  /*11030*/  HMMA.16816.F32 R84, R4, R14, R84 ;  /* 0x0000000e0454723c */ /* 0x000fe20000001854 */
[----:B------:R-:W3:Y:S01]  /*11040*/  MUFU.EX2 R24, R24 ;  /* 0x0000001800187308 */ /* 0x000ee20000000800 */
[----:B------:R-:W5:Y:S05]  /*11050*/  LDSM.16.MT88.4 R12, [R137+0x9000] ;  /* 0x00900000890c783b */ /* 0x000f6a0000004200 */
[----:B-1----:R-:W-:-:S02]  /*11060*/  F2FP.F16.F32.PACK_AB R7, R122, R127 ;  /* 0x0000007f7a07723e */ /* 0x002fc400000000ff */
[----:B------:R-:W1:Y:S01]  /*11070*/  MUFU.EX2 R163, R163 ;  /* 0x000000a300a37308 */ /* 0x000e620000000800 */
[----:B--2---:R-:W-:Y:S01]  /*11080*/  F2FP.F16.F32.PACK_AB R4, R25, R26 ;  /* 0x0000001a1904723e */ /* 0x004fe200000000ff */
[----:B------:R-:W-:-:S04]  /*11090*/  FADD.FTZ R26, R26, R29 ;  /* 0x0000001d1a1a7221 */ /* 0x000fc80000010000 */
[----:B------:R-:W-:Y:S02]  /*110a0*/  FADD.FTZ R25, R25, R26 ;  /* 0x0000001a19197221 */ /* 0x000fe40000010000 */
[----:B------:R-:W2:Y:S01]  /*110b0*/  MUFU.EX2 R167, R167 ;  /* 0x000000a700a77308 */ /* 0x000ea20000000800 */
[----:B---3--:R-:W-:Y:S01]  /*110c0*/  F2FP.F16.F32.PACK_AB R6, R27, R24 ;  /* 0x000000181b06723e */ /* 0x008fe200000000ff */
[----:B------:R-:W-:-:S04]  /*110d0*/  FADD.FTZ R24, R24, R25 ;  /* 0x0000001918187221 */ /* 0x000fc80000010000 */
[----:B------:R-:W-:Y:S01]  /*110e0*/  FADD.FTZ R27, R27, R24 ;  /* 0x000000181b1b7221 */ /* 0x000fe20000010000 */
[----:B-1----:R-:W-:Y:S01]  /*110f0*/  F2FP.F16.F32.PACK_AB R5, R126, R163 ;  /* 0x000000a37e05723e */ /* 0x002fe200000000ff */
[----:B------:R-:W-:-:S04]  /*11100*/  FADD.FTZ R163, R163, R0 ;  /* 0x00000000a3a37221 */ /* 0x000fc80000010000 */
[----:B------:R-:W-:Y:S02]  /*11110*/  FADD.FTZ R126, R126, R163 ;  /* 0x000000a37e7e7221 */ /* 0x000fe40000010000 */
[----:B----4-:R-:W-:Y:S02]  /*11120*/  HMMA.16816.F32 R96, R4, R8, R96 ;  /* 0x000000080460723c */ /* 0x010fe40000001860 */
[----:B------:R-:W-:-:S04]  /*11130*/  FADD.FTZ R127, R127, R126 ;  /* 0x0000007e7f7f7221 */ /* 0x000fc80000010000 */
[----:B------:R-:W-:Y:S01]  /*11140*/  HMMA.16816.F32 R36, R4, R10, R36 ;  /* 0x0000000a0424723c */ /* 0x000fe20000001824 */
[----:B------:R-:W1:Y:S01]  /*11150*/  LDSM.16.MT88.4 R8, [R136+0x9000] ;  /* 0x009000008808783b */ /* 0x000e620000004200 */
[----:B------:R-:W-:-:S04]  /*11160*/  FADD.FTZ R127, R122, R127 ;  /* 0x0000007f7a7f7221 */ /* 0x000fc80000010000 */
[C---:B-----5:R-:W-:Y:S06]  /*11170*/  HMMA.16816.F32 R48, R4.reuse, R12, R48 ;  /* 0x0000000c0430723c */ /* 0x060fec0000001830 */
[C---:B------:R-:W-:Y:S01]  /*11180*/  HMMA.16816.F32 R52, R4.reuse, R14, R52 ;  /* 0x0000000e0434723c */ /* 0x040fe20000001834 */
[----:B------:R-:W3:Y:S05]  /*11190*/  LDSM.16.MT88.4 R12, [R138+0xb000] ;  /* 0x00b000008a0c783b */ /* 0x000eea0000004200 */
[C---:B------:R-:W-:Y:S06]  /*111a0*/  HMMA.16816.F32 R40, R4.reuse, R16, R40 ;  /* 0x000000100428723c */ /* 0x040fec0000001828 */
[C---:B------:R-:W-:Y:S01]  /*111b0*/  HMMA.16816.F32 R44, R4.reuse, R18, R44 ;  /* 0x00000012042c723c */ /* 0x040fe2000000182c */
[----:B------:R-:W4:Y:S05]  /*111c0*/  LDSM.16.MT88.4 R16, [R140+0xb000] ;  /* 0x00b000008c10783b */ /* 0x000f2a0000004200 */
        /* <DEDUP_REMOVED lines=8> */
[--C-:B------:R-:W-:Y:S01]  /*11250*/  FFMA.FTZ R16, R121, UR8, -R162.reuse ;  /* 0x0000000879107c23 */ /* 0x100fe200080108a2 */
[----:B------:R-:W-:-:S03]  /*11260*/  FFMA.FTZ R121, R120, UR8, -R162 ;  /* 0x0000000878797c23 */ /* 0x000fc600080108a2 */
[----:B------:R4:W-:Y:S08]  /*11270*/  MUFU.EX2 R120, R16 ;  /* 0x0000001000787308 */ /* 0x0009f00000000800 */
[----:B------:R-:W5:Y:S01]  /*11280*/  MUFU.EX2 R121, R121 ;  /* 0x0000007900797308 */ /* 0x000f620000000800 */
[C---:B-1----:R-:W-:Y:S01]  /*11290*/  HMMA.16816.F32 R92, R4.reuse, R8, R92 ;  /* 0x00000008045c723c */ /* 0x042fe2000000185c */
[----:B----4-:R-:W-:Y:S05]  /*112a0*/  LDSM.16.MT88.4 R16, [R137+0x9800] ;  /* 0x009800008910783b */ /* 0x010fea0000004200 */
[C---:B------:R-:W-:Y:S01]  /*112b0*/  HMMA.16816.F32 R80, R4.reuse, R10, R80 ;  /* 0x0000000a0450723c */ /* 0x040fe20000001850 */
[----:B------:R-:W1:Y:S05]  /*112c0*/  LDSM.16.MT88.4 R8, [R140+0x9800] ;  /* 0x009800008c08783b */ /* 0x000e6a0000004200 */
[C---:B---3--:R-:W-:Y:S06]  /*112d0*/  HMMA.16816.F32 R88, R4.reuse, R12, R88 ;  /* 0x0000000c0458723c */ /* 0x048fec0000001858 */
[----:B------:R-:W-:Y:S01]  /*112e0*/  HMMA.16816.F32 R84, R4, R14, R84 ;  /* 0x0000000e0454723c */ /* 0x000fe20000001854 */
[----:B------:R-:W3:Y:S06]  /*112f0*/  LDSM.16.MT88.4 R12, [R136+0x9800] ;  /* 0x00980000880c783b */ /* 0x000eec0000004200 */
[----:B------:R-:W-:Y:S01]  /*11300*/  F2FP.F16.F32.PACK_AB R4, R123, R124 ;  /* 0x0000007c7b04723e */ /* 0x000fe200000000ff */
[----:B------:R-:W-:Y:S01]  /*11310*/  FADD.FTZ R124, R124, R27 ;  /* 0x0000001b7c7c7221 */ /* 0x000fe20000010000 */
[----:B--2---:R-:W-:Y:S01]  /*11320*/  F2FP.F16.F32.PACK_AB R5, R167, R116 ;  /* 0x00000074a705723e */ /* 0x004fe200000000ff */
[----:B------:R-:W-:Y:S01]  /*11330*/  FADD.FTZ R116, R116, R127 ;  /* 0x0000007f74747221 */ /* 0x000fe20000010000 */
[----:B-----5:R-:W-:Y:S01]  /*11340*/  F2FP.F16.F32.PACK_AB R6, R121, R120 ;  /* 0x000000787906723e */ /* 0x020fe200000000ff */
[----:B------:R-:W-:Y:S01]  /*11350*/  FADD.FTZ R123, R123, R124 ;  /* 0x0000007c7b7b7221 */ /* 0x000fe20000010000 */
[----:B------:R-:W-:Y:S01]  /*11360*/  F2FP.F16.F32.PACK_AB R7, R114, R117 ;  /* 0x000000757207723e */ /* 0x000fe200000000ff */
[----:B------:R-:W-:-:S02]  /*11370*/  FADD.FTZ R116, R167, R116 ;  /* 0x00000074a7747221 */ /* 0x000fc40000010000 */
[----:B------:R-:W-:Y:S02]  /*11380*/  FADD.FTZ R120, R120, R123 ;  /* 0x0000007b78787221 */ /* 0x000fe40000010000 */
[----:B------:R-:W-:Y:S02]  /*11390*/  FADD.FTZ R117, R117, R116 ;  /* 0x0000007475757221 */ /* 0x000fe40000010000 */
[----:B------:R-:W-:Y:S01]  /*113a0*/  HMMA.16816.F32 R40, R4, R20, R40 ;  /* 0x000000140428723c */ /* 0x000fe20000001828 */
[----:B------:R-:W-:Y:S01]  /*113b0*/  FADD.FTZ R164, R121, R120 ;  /* 0x0000007879a47221 */ /* 0x000fe20000010000 */
[----:B------:R-:W-:-:S04]  /*113c0*/  FADD.FTZ R163, R114, R117 ;  /* 0x0000007572a37221 */ /* 0x000fc80000010000 */
[C---:B------:R-:W-:Y:S06]  /*113d0*/  HMMA.16816.F32 R44, R4.reuse, R22, R44 ;  /* 0x00000016042c723c */ /* 0x040fec000000182c */
[C---:B-1----:R-:W-:Y:S06]  /*113e0*/  HMMA.16816.F32 R96, R4.reuse, R8, R96 ;  /* 0x000000080460723c */ /* 0x042fec0000001860 */
[C---:B------:R-:W-:Y:S01]  /*113f0*/  HMMA.16816.F32 R36, R4.reuse, R10, R36 ;  /* 0x0000000a0424723c */ /* 0x040fe20000001824 */
[----:B------:R-:W1:Y:S05]  /*11400*/  LDSM.16.MT88.4 R8, [R140+0xb800] ;  /* 0x00b800008c08783b */ /* 0x000e6a0000004200 */
[C---:B------:R-:W-:Y:S06]  /*11410*/  HMMA.16816.F32 R48, R4.reuse, R16, R48 ;  /* 0x000000100430723c */ /* 0x040fec0000001830 */
        /* <DEDUP_REMOVED lines=8> */
[C---:B--2---:R-:W-:Y:S06]  /*114a0*/  HMMA.16816.F32 R72, R4.reuse, R16, R72 ;  /* 0x000000100448723c */ /* 0x044fec0000001848 */
[C---:B------:R-:W-:Y:S06]  /*114b0*/  HMMA.16816.F32 R76, R4.reuse, R18, R76 ;  /* 0x00000012044c723c */ /* 0x040fec000000184c */
[C---:B---3--:R-:W-:Y:S06]  /*114c0*/  HMMA.16816.F32 R92, R4.reuse, R12, R92 ;  /* 0x0000000c045c723c */ /* 0x048fec000000185c */
        /* <DEDUP_REMOVED lines=59> */
[----:B------:R-:W-:Y:S01]  /*11880*/  IMAD R4, R5, UR5, R4 ;  /* 0x0000000505047c24 */ /* 0x000fe2000f8e0204 */
[----:B------:R-:W-:-:S04]  /*11890*/  ULDC.64 UR4, c[0x0][0x238] ;  /* 0x00008e0000047ab9 */ /* 0x000fc80000000a00 */
        /* <DEDUP_REMOVED lines=8> */
.L_x_5729:
[----:B------:R-:W1:Y:S02]  /*11920*/  LDC R6, c[0x0][0x250] ;  /* 0x00009400ff067b82 */ /* 0x000e640000000800 */
[----:B-1----:R-:W-:-:S04]  /*11930*/  LEA R6, -R6, RZ, 0x6 ;  /* 0x000000ff06067211 */ /* 0x002fc800078e31ff */
[----:B------:R-:W-:-:S07]  /*11940*/  SHF.R.S32.HI R0, RZ, 0x1f, R6 ;  /* 0x0000001fff007819 */ /* 0x000fce0000011406 */
.L_x_5730:
[C---:B------:R-:W-:Y:S02]  /*11950*/  LOP3.LUT P2, RZ, R157.reuse, 0x2, RZ, 0xc0, !PT ;  /* 0x000000029dff7812 */ /* 0x040fe4000784c0ff */
[----:B------:R-:W-:Y:S02]  /*11960*/  LOP3.LUT P0, RZ, R157, 0x1, RZ, 0xc0, !PT ;  /* 0x000000019dff7812 */ /* 0x000fe4000780c0ff */
[----:B------:R-:W-:Y:S02]  /*11970*/  IADD3 R5, P1, R150, R6, RZ ;  /* 0x0000000696057210 */ /* 0x000fe40007f3e0ff */
[----:B------:R-:W-:-:S03]  /*11980*/  LEA R166, P5, R6, R125, 0x1 ;  /* 0x0000007d06a67211 */ /* 0x000fc600078a08ff */
[--C-:B------:R-:W-:Y:S01]  /*11990*/  IMAD.X R4, R149, 0x1, R0.reuse, P1 ;  /* 0x0000000195047824 */ /* 0x100fe200008e0600 */
[----:B------:R-:W-:-:S03]  /*119a0*/  LEA.HI.X R167, R6, R165, R0, 0x1, P5 ;  /* 0x000000a506a77211 */ /* 0x000fc600028f0c00 */
[-C--:B------:R-:W-:Y:S02]  /*119b0*/  @P2 IADD3 R9, P4, R6, R106.reuse, RZ ;  /* 0x0000006a06092210 */ /* 0x080fe40007f9e0ff */
[C---:B------:R-:W-:Y:S01]  /*119c0*/  @P2 IADD3 R7, P1, R5.reuse, R106, RZ ;  /* 0x0000006a05072210 */ /* 0x040fe20007f3e0ff */
[----:B------:R-:W-:Y:S01]  /*119d0*/  @!PT LDS RZ, [RZ] ;  /* 0x00000000fffff984 */ /* 0x000fe20000000800 */
[----:B------:R-:W-:Y:S01]  /*119e0*/  @!PT LDS RZ, [RZ] ;  /* 0x00000000fffff984 */ /* 0x000fe20000000800 */
[----:B------:R-:W-:Y:S01]  /*119f0*/  @!PT LDS RZ, [RZ] ;  /* 0x00000000fffff984 */ /* 0x000fe20000000800 */
[----:B------:R-:W-:Y:S01]  /*11a00*/  @P0 LDGSTS.E.BYPASS.LTC128B.128 [R153+0x8000], desc[UR6][R166.64] ;  /* 0x08000000a6990fae */ /* 0x000fe2000b901d46 */
[----:B------:R-:W-:Y:S01]  /*11a10*/  @P0 LEA R10, P5, R5, R125, 0x1 ;  /* 0x0000007d050a0211 */ /* 0x000fe200078a08ff */
[--C-:B------:R-:W-:Y:S01]  /*11a20*/  @P2 IMAD.X R8, R0, 0x1, R101.reuse, P4 ;  /* 0x0000000100082824 */ /* 0x100fe200020e0665 */
[C---:B------:R-:W-:Y:S01]  /*11a30*/  @P2 LEA R12, P4, R9.reuse, UR10, 0x1 ;  /* 0x0000000a090c2c11 */ /* 0x040fe2000f8808ff */
[----:B------:R-:W-:Y:S01]  /*11a40*/  @P2 IMAD.X R6, R4, 0x1, R101, P1 ;  /* 0x0000000104062824 */ /* 0x000fe200008e0665 */
[----:B------:R-:W-:Y:S01]  /*11a50*/  IADD3 R0, P1, R150, R5, RZ ;  /* 0x0000000596007210 */ /* 0x000fe20007f3e0ff */
[----:B------:R-:W-:Y:S01]  /*11a60*/  @!P0 STS.128 [R153+0x8000], RZ ;  /* 0x008000ff99008388 */ /* 0x000fe20000000c00 */
[----:B------:R-:W-:-:S02]  /*11a70*/  @P2 LEA.HI.X R13, R9, UR11, R8, 0x1, P4 ;  /* 0x0000000b090d2c11 */ /* 0x000fc4000a0f0c08 */
[----:B------:R-:W-:Y:S02]  /*11a80*/  @P2 LEA R8, P4, R7, UR10, 0x1 ;  /* 0x0000000a07082c11 */ /* 0x000fe4000f8808ff */
[----:B------:R-:W-:Y:S01]  /*11a90*/  @P0 LEA.HI.X R11, R5, R165, R4, 0x1, P5 ;  /* 0x000000a5050b0211 */ /* 0x000fe200028f0c04 */
[----:B------:R-:W-:Y:S01]  /*11aa0*/  @!PT LDS RZ, [RZ] ;  /* 0x00000000fffff984 */ /* 0x000fe20000000800 */
[----:B------:R-:W-:Y:S01]  /*11ab0*/  @!PT LDS RZ, [RZ] ;  /* 0x00000000fffff984 */ /* 0x000fe20000000800 */
[----:B------:R-:W-:Y:S01]  /*11ac0*/  @!PT LDS RZ, [RZ] ;  /* 0x00000000fffff984 */ /* 0x000fe20000000800 */
[----:B------:R-:W-:Y:S01]  /*11ad0*/  @P2 LDGSTS.E.BYPASS.LTC128B.128 [R153+0xa000], desc[UR6][R12.64+0x80] ;  /* 0x0a0000800c992fae */ /* 0x000fe2000b901d46 */
[----:B------:R-:W-:Y:S01]  /*11ae0*/  @P2 LEA.HI.X R9, R7, UR11, R6, 0x1, P4 ;  /* 0x0000000b07092c11 */ /* 0x000fe2000a0f0c06 */
[C---:B------:R-:W-:Y:S01]  /*11af0*/  IMAD.X R6, R149.reuse, 0x1, R4, P1 ;  /* 0x0000000195067824 */ /* 0x040fe200008e0604 */
[C---:B------:R-:W-:Y:S01]  /*11b00*/  @P0 LEA R14, P6, R0.reuse, R125, 0x1 ;  /* 0x0000007d000e0211 */ /* 0x040fe200078c08ff */
[----:B------:R-:W-:Y:S01]  /*11b10*/  @!P2 STS.128 [R153+0xa000], RZ ;  /* 0x00a000ff9900a388 */ /* 0x000fe20000000c00 */
[----:B------:R-:W-:Y:S02]  /*11b20*/  @P2 IADD3 R5, P5, R0, R106, RZ ;  /* 0x0000006a00052210 */ /* 0x000fe40007fbe0ff */
[----:B------:R-:W-:Y:S01]  /*11b30*/  IADD3 R4, P4, R150, R0, RZ ;  /* 0x0000000096047210 */ /* 0x000fe20007f9e0ff */
[----:B------:R-:W-:Y:S01]  /*11b40*/  @!PT LDS RZ, [RZ] ;  /* 0x00000000fffff984 */ /* 0x000fe20000000800 */
[----:B------:R-:W-:Y:S01]  /*11b50*/  @!PT LDS RZ, [RZ] ;  /* 0x00000000fffff984 */ /* 0x000fe20000000800 */
[----:B------:R-:W-:Y:S01]  /*11b60*/  @!PT LDS RZ, [RZ] ;  /* 0x00000000fffff984 */ /* 0x000fe20000000800 */
[----:B------:R-:W-:Y:S01]  /*11b70*/  @P0 LDGSTS.E.BYPASS.LTC128B.128 [R153+0x8800], desc[UR6][R10.64] ;  /* 0x088000000a990fae */ /* 0x000fe2000b901d46 */
[--C-:B------:R-:W-:Y:S01]  /*11b80*/  @P0 LEA.HI.X R15, R0, R165, R6.reuse, 0x1, P6 ;  /* 0x000000a5000f0211 */ /* 0x100fe200030f0c06 */
[--C-:B------:R-:W-:Y:S01]  /*11b90*/  @P2 IMAD.X R0, R6, 0x1, R101.reuse, P5 ;  /* 0x0000000106002824 */ /* 0x100fe200028e0665 */
[C---:B------:R-:W-:Y:S01]  /*11ba0*/  @P2 IADD3 R106, P1, R4.reuse, R106, RZ ;  /* 0x0000006a046a2210 */ /* 0x040fe20007f3e0ff */
[----:B------:R-:W-:Y:S01]  /*11bb0*/  IMAD.X R6, R149, 0x1, R6, P4 ;  /* 0x0000000195067824 */ /* 0x000fe200020e0606 */
[C---:B------:R-:W-:Y:S01]  /*11bc0*/  @P2 LEA R16, P5, R5.reuse, UR10, 0x1 ;  /* 0x0000000a05102c11 */ /* 0x040fe2000f8a08ff */
[----:B------:R-:W-:Y:S01]  /*11bd0*/  @!P0 STS.128 [R153+0x8800], RZ ;  /* 0x008800ff99008388 */ /* 0x000fe20000000c00 */
[----:B------:R-:W-:Y:S01]  /*11be0*/  @P0 LEA R18, P4, R4, R125, 0x1 ;  /* 0x0000007d04120211 */ /* 0x000fe200078808ff */
[----:B------:R-:W-:Y:S01]  /*11bf0*/  @P2 IMAD.X R101, R6, 0x1, R101, P1 ;  /* 0x0000000106652824 */ /* 0x000fe200008e0665 */
[----:B------:R-:W-:Y:S01]  /*11c00*/  @P2 LEA.HI.X R17, R5, UR11, R0, 0x1, P5 ;  /* 0x0000000b05112c11 */ /* 0x000fe2000a8f0c00 */
[----:B------:R-:W-:Y:S01]  /*11c10*/  @!PT LDS RZ, [RZ] ;  /* 0x00000000fffff984 */ /* 0x000fe20000000800 */
[----:B------:R-:W-:Y:S01]  /*11c20*/  @!PT LDS RZ, [RZ] ;  /* 0x00000000fffff984 */ /* 0x000fe20000000800 */
[----:B------:R-:W-:Y:S01]  /*11c30*/  @!PT LDS RZ, [RZ] ;  /* 0x00000000fffff984 */ /* 0x000fe20000000800 */
[----:B------:R-:W-:Y:S01]  /*11c40*/  @P2 LDGSTS.E.BYPASS.LTC128B.128 [R153+0xa800], desc[UR6][R8.64+0x80] ;  /* 0x0a80008008992fae */ /* 0x000fe2000b901d46 */
[----:B------:R-:W-:-:S02]  /*11c50*/  @P2 LEA R112, P1, R106, UR10, 0x1 ;  /* 0x0000000a6a702c11 */ /* 0x000fc4000f8208ff */
[----:B------:R-:W-:Y:S01]  /*11c60*/  @P0 LEA.HI.X R19, R4, R165, R6, 0x1, P4 ;  /* 0x000000a504130211 */ /* 0x000fe200020f0c06 */
[----:B------:R-:W-:Y:S01]  /*11c70*/  @!P2 STS.128 [R153+0xa800], RZ ;  /* 0x00a800ff9900a388 */ /* 0x000fe20000000c00 */
[----:B------:R-:W-:Y:S01]  /*11c80*/  @P2 LEA.HI.X R113, R106, UR11, R101, 0x1, P1 ;  /* 0x0000000b6a712c11 */ /* 0x000fe200088f0c65 */
[----:B------:R-:W-:Y:S02]  /*11c90*/  IMAD.MOV.U32 R165, RZ, RZ, R167 ;  /* 0x000000ffffa57224 */ /* 0x000fe400078e00a7 */
        /* <DEDUP_REMOVED lines=14> */
[----:B------:R-:W-:Y:S01]  /*11d80*/  @!P0 STS.128 [R153+0x9800], RZ ;  /* 0x009800ff99008388 */ /* 0x000fe20000000c00 */
[----:B------:R-:W-:-:S03]  /*11d90*/  ISETP.GE.AND P0, PT, R104, 0x3, PT ;  /* 0x000000036800780c */ /* 0x000fc60003f06270 */
        /* <DEDUP_REMOVED lines=8> */
[----:B-1----:R-:W1:Y:S04]  /*11e20*/  LDSM.16.M88.4 R12, [R145+0x5000] ;  /* 0x00500000910c783b */ /* 0x002e680000000200 */
[----:B------:R-:W5:Y:S04]  /*11e30*/  LDSM.16.M88.4 R108, [R145+0x5800] ;  /* 0x00580000916c783b */ /* 0x000f680000000200 */
[----:B------:R-:W-:Y:S04]  /*11e40*/  LDSM.16.M88.4 R124, [R143] ;  /* 0x000000008f7c783b */ /* 0x000fe80000000200 */
[----:B------:R-:W-:Y:S04]  /*11e50*/  LDSM.16.M88.4 R120, [R135] ;  /* 0x000000008778783b */ /* 0x000fe80000000200 */
[----:B------:R-:W-:Y:S04]  /*11e60*/  LDSM.16.M88.4 R116, [R134] ;  /* 0x000000008674783b */ /* 0x000fe80000000200 */
[----:B--2---:R-:W-:Y:S01]  /*11e70*/  LDSM.16.M88.4 R112, [R133] ;  /* 0x000000008570783b */ /* 0x004fe20000000200 */
[----:B------:R-:W2:Y:S03]  /*11e80*/  S2R R0, SR_TID.X ;  /* 0x0000000000007919 */ /* 0x000ea60000002100 */
[----:B------:R-:W0:Y:S01]  /*11e90*/  LDGDEPBAR ;  /* 0x00000000000079af */ /* 0x000e220000000000 */
[C---:B---3--:R-:W-:Y:S06]  /*11ea0*/  HMMA.16816.F32 R32, R4.reuse, R28, RZ ;  /* 0x0000001c0420723c */ /* 0x048fec00000018ff */
[C---:B----4-:R-:W-:Y:S06]  /*11eb0*/  HMMA.16816.F32 R24, R4.reuse, R20, RZ ;  /* 0x000000140418723c */ /* 0x050fec00000018ff */
[C---:B-1----:R-:W-:Y:S06]  /*11ec0*/  HMMA.16816.F32 R16, R4.reuse, R12, RZ ;  /* 0x0000000c0410723c */ /* 0x042fec00000018ff */
[C---:B------:R-:W-:Y:S06]  /*11ed0*/  HMMA.16816.F32 R28, R4.reuse, R30, RZ ;  /* 0x0000001e041c723c */ /* 0x040fec00000018ff */
[----:B------:R-:W-:Y:S01]  /*11ee0*/  HMMA.16816.F32 R20, R4, R22, RZ ;  /* 0x000000160414723c */ /* 0x000fe200000018ff */
[----:B--2---:R-:W-:-:S05]  /*11ef0*/  IMAD.SHL.U32 R0, R0, 0x2, RZ ;  /* 0x0000000200007824 */ /* 0x004fca00078e00ff */
[----:B------:R-:W-:Y:S01]  /*11f00*/  HMMA.16816.F32 R12, R4, R14, RZ ;  /* 0x0000000e040c723c */ /* 0x000fe200000018ff */
[----:B------:R-:W-:-:S05]  /*11f10*/  LOP3.LUT R101, R0, 0x6, RZ, 0xc0, !PT ;  /* 0x0000000600657812 */ /* 0x000fca00078ec0ff */
[C---:B-----5:R-:W-:Y:S06]  /*11f20*/  HMMA.16816.F32 R8, R4.reuse, R108, RZ ;  /* 0x0000006c0408723c */ /* 0x060fec00000018ff */
[----:B------:R-:W-:Y:S01]  /*11f30*/  HMMA.16816.F32 R4, R4, R110, RZ ;  /* 0x0000006e0404723c */ /* 0x000fe200000018ff */
[----:B------:R-:W1:Y:S05]  /*11f40*/  LDSM.16.M88.4 R108, [R144] ;  /* 0x00000000906c783b */ /* 0x000e6a0000000200 */
        /* <DEDUP_REMOVED lines=41> */
[----:B------:R-:W-:Y:S05]  /*121e0*/  LDSM.16.M88.4 R124, [R131] ;  /* 0x00000000837c783b */ /* 0x000fea0000000200 */
[C---:B------:R-:W-:Y:S06]  /*121f0*/  HMMA.16816.F32 R24, R108.reuse, R120, R24 ;  /* 0x000000786c18723c */ /* 0x040fec0000001818 */
[C---:B------:R-:W-:Y:S01]  /*12200*/  HMMA.16816.F32 R20, R108.reuse, R122, R20 ;  /* 0x0000007a6c14723c */ /* 0x040fe20000001814 */
[----:B------:R-:W-:Y:S05]  /*12210*/  LDSM.16.M88.4 R120, [R130] ;  /* 0x000000008278783b */ /* 0x000fea0000000200 */
[C---:B------:R-:W-:Y:S06]  /*12220*/  HMMA.16816.F32 R16, R108.reuse, R116, R16 ;  /* 0x000000746c10723c */ /* 0x040fec0000001810 */
[C---:B------:R-:W-:Y:S01]  /*12230*/  HMMA.16816.F32 R12, R108.reuse, R118, R12 ;  /* 0x000000766c0c723c */ /* 0x040fe2000000180c */
[----:B------:R-:W-:Y:S05]  /*12240*/  LDSM.16.M88.4 R116, [R129] ;  /* 0x000000008174783b */ /* 0x000fea0000000200 */
[C---:B--2---:R-:W-:Y:S06]  /*12250*/  HMMA.16816.F32 R8, R108.reuse, R112, R8 ;  /* 0x000000706c08723c */ /* 0x044fec0000001808 */
[----:B------:R-:W-:Y:S01]  /*12260*/  HMMA.16816.F32 R4, R108, R114, R4 ;  /* 0x000000726c04723c */ /* 0x000fe20000001804 */
[----:B------:R-:W1:Y:S04]  /*12270*/  LDSM.16.M88.4 R108, [R144+0x2000] ;  /* 0x00200000906c783b */ /* 0x000e680000000200 */
[----:B------:R-:W2:Y:S01]  /*12280*/  LDSM.16.M88.4 R112, [R128] ;  /* 0x000000008070783b */ /* 0x000ea20000000200 */
        /* <DEDUP_REMOVED lines=24> */
[----:B------:R-:W3:Y:S06]  /*12410*/  LDSM.16.M88.4 R112, [R132+0x2800] ;  /* 0x002800008470783b */ /* 0x000eec0000000200 */
[----:B------:R-:W-:Y:S01]  /*12420*/  IMAD.MOV.U32 R125, RZ, RZ, R166 ;  /* 0x000000ffff7d7224 */ /* 0x000fe200078e00a6 */
        /* <DEDUP_REMOVED lines=8> */
[----:B------:R-:W-:-:S04]  /*124b0*/  IMAD R114, R156, 0x40, R101 ;  /* 0x000000409c727824 */ /* 0x000fc800078e0265 */
[C---:B------:R-:W-:Y:S02]  /*124c0*/  VIADD R0, R114.reuse, 0x1 ;  /* 0x0000000172007836 */ /* 0x040fe40000000000 */
[----:B------:R-:W-:Y:S01]  /*124d0*/  VIADD R104, R114, 0x8 ;  /* 0x0000000872687836 */ /* 0x000fe20000000000 */
[----:B------:R-:W-:Y:S02]  /*124e0*/  BAR.SYNC.DEFER_BLOCKING 0x0 ;  /* 0x0000000000007b1d */ /* 0x000fe40000010000 */
[C---:B------:R-:W-:Y:S02]  /*124f0*/  ISETP.GE.AND P1, PT, R0.reuse, R105, PT ;  /* 0x000000690000720c */ /* 0x040fe40003f26270 */
[----:B------:R-:W-:Y:S01]  /*12500*/  ISETP.GE.AND P6, PT, R0, R161, PT ;  /* 0x000000a10000720c */ /* 0x000fe20003fc6270 */
[----:B------:R-:W-:Y:S01]  /*12510*/  VIADD R0, R114, 0x9 ;  /* 0x0000000972007836 */ /* 0x000fe20000000000 */
[C---:B------:R-:W-:Y:S02]  /*12520*/  ISETP.GE.AND P5, PT, R104.reuse, R105, PT ;  /* 0x000000696800720c */ /* 0x040fe40003fa6270 */
[----:B------:R-:W-:Y:S01]  /*12530*/  ISETP.GE.AND P4, PT, R104, R161, PT ;  /* 0x000000a16800720c */ /* 0x000fe20003f86270 */
[----:B------:R-:W-:Y:S01]  /*12540*/  VIADD R104, R114, 0x10 ;  /* 0x0000001072687836 */ /* 0x000fe20000000000 */
[----:B------:R-:W-:-:S02]  /*12550*/  FSEL R175, R33, -INF , !P1 ;  /* 0xff80000021af7808 */ /* 0x000fc40004800000 */
[----:B------:R-:W-:Y:S02]  /*12560*/  ISETP.GE.AND P1, PT, R0, R105, PT ;  /* 0x000000690000720c */ /* 0x000fe40003f26270 */
[----:B------:R-:W-:Y:S01]  /*12570*/  FSEL R173, R28, -INF , !P5 ;  /* 0xff8000001cad7808 */ /* 0x000fe20006800000 */
[----:B------:R-:W-:Y:S01]  /*12580*/  VIADD R28, R114, 0x18 ;  /* 0x00000018721c7836 */ /* 0x000fe20000000000 */
[----:B------:R-:W-:Y:S02]  /*12590*/  ISETP.GE.AND P5, PT, R0, R161, PT ;  /* 0x000000a10000720c */ /* 0x000fe40003fa6270 */
[----:B------:R-:W-:Y:S01]  /*125a0*/  FSEL R0, R30, -INF , !P4 ;  /* 0xff8000001e007808 */ /* 0x000fe20006000000 */
[----:B------:R-:W-:Y:S01]  /*125b0*/  VIADD R30, R114, 0x11 ;  /* 0x00000011721e7836 */ /* 0x000fe20000000000 */
[----:B------:R-:W-:Y:S01]  /*125c0*/  FSEL R171, R29, -INF , !P1 ;  /* 0xff8000001dab7808 */ /* 0x000fe20004800000 */
[----:B-1----:R-:W-:Y:S01]  /*125d0*/  HMMA.16816.F32 R8, R120, R108, R8 ;  /* 0x0000006c7808723c */ /* 0x002fe20000001808 */
[----:B------:R-:W-:-:S02]  /*125e0*/  ISETP.GE.AND P4, PT, R104, R105, PT ;  /* 0x000000696800720c */ /* 0x000fc40003f86270 */
[----:B------:R-:W-:Y:S02]  /*125f0*/  ISETP.GE.AND P1, PT, R104, R161, PT ;  /* 0x000000a16800720c */ /* 0x000fe40003f26270 */
[----:B------:R-:W-:Y:S01]  /*12600*/  FSEL R112, R31, -INF , !P5 ;  /* 0xff8000001f707808 */ /* 0x000fe20006800000 */
[----:B------:R-:W-:Y:S01]  /*12610*/  HMMA.16816.F32 R4, R120, R110, R4 ;  /* 0x0000006e7804723c */ /* 0x000fe20000001804 */
[----:B------:R-:W-:Y:S01]  /*12620*/  FSEL R113, R24, -INF , !P4 ;  /* 0xff80000018717808 */ /* 0x000fe20006000000 */
[----:B------:R-:W-:Y:S01]  /*12630*/  VIADD R24, R114, 0x20 ;  /* 0x0000002072187836 */ /* 0x000fe20000000000 */
[----:B------:R-:W-:Y:S01]  /*12640*/  FSEL R168, R26, -INF , !P1 ;  /* 0xff8000001aa87808 */ /* 0x000fe20004800000 */
[----:B------:R-:W-:Y:S01]  /*12650*/  VIADD R26, R114, 0x19 ;  /* 0x00000019721a7836 */ /* 0x000fe20000000000 */
[C---:B------:R-:W-:Y:S02]  /*12660*/  ISETP.GE.AND P5, PT, R30.reuse, R105, PT ;  /* 0x000000691e00720c */ /* 0x040fe40003fa6270 */
[----:B------:R-:W-:-:S02]  /*12670*/  ISETP.GE.AND P4, PT, R30, R161, PT ;  /* 0x000000a11e00720c */ /* 0x000fc40003f86270 */
[----:B------:R-:W-:Y:S02]  /*12680*/  FSEL R119, R25, -INF , !P5 ;  /* 0xff80000019777808 */ /* 0x000fe40006800000 */
[----:B------:R-:W-:Y:S02]  /*12690*/  FSEL R162, R27, -INF , !P4 ;  /* 0xff8000001ba27808 */ /* 0x000fe40006000000 */
[C---:B------:R-:W-:Y:S02]  /*126a0*/  ISETP.GE.AND P1, PT, R28.reuse, R105, PT ;  /* 0x000000691c00720c */ /* 0x040fe40003f26270 */
[----:B------:R-:W-:Y:S02]  /*126b0*/  ISETP.GE.AND P5, PT, R28, R161, PT ;  /* 0x000000a11c00720c */ /* 0x000fe40003fa6270 */
[----:B------:R-:W-:Y:S02]  /*126c0*/  ISETP.GE.AND P4, PT, R26, R105, PT ;  /* 0x000000691a00720c */ /* 0x000fe40003f86270 */
[----:B------:R-:W-:-:S02]  /*126d0*/  FSEL R169, R20, -INF , !P1 ;  /* 0xff80000014a97808 */ /* 0x000fc40004800000 */
[----:B------:R-:W-:Y:S02]  /*126e0*/  FSEL R22, R22, -INF , !P5 ;  /* 0xff80000016167808 */ /* 0x000fe40006800000 */
[----:B------:R-:W-:Y:S02]  /*126f0*/  FSEL R21, R21, -INF , !P4 ;  /* 0xff80000015157808 */ /* 0x000fe40006000000 */
[----:B------:R-:W-:Y:S01]  /*12700*/  ISETP.GE.AND P1, PT, R26, R161, PT ;  /* 0x000000a11a00720c */ /* 0x000fe20003f26270 */
[----:B------:R-:W-:Y:S01]  /*12710*/  VIADD R26, R114, 0x28 ;  /* 0x00000028721a7836 */ /* 0x000fe20000000000 */
[C---:B------:R-:W-:Y:S02]  /*12720*/  ISETP.GE.AND P5, PT, R24.reuse, R105, PT ;  /* 0x000000691800720c */ /* 0x040fe40003fa6270 */
[----:B------:R-:W-:Y:S01]  /*12730*/  ISETP.GE.AND P4, PT, R24, R161, PT ;  /* 0x000000a11800720c */ /* 0x000fe20003f86270 */
[----:B------:R-:W-:Y:S01]  /*12740*/  VIADD R24, R114, 0x21 ;  /* 0x0000002172187836 */ /* 0x000fe20000000000 */
[----:B------:R-:W-:-:S02]  /*12750*/  FSEL R20, R23, -INF , !P1 ;  /* 0xff80000017147808 */ /* 0x000fc40004800000 */
[----:B------:R-:W-:Y:S02]  /*12760*/  FSEL R118, R18, -INF , !P4 ;  /* 0xff80000012767808 */ /* 0x000fe40006000000 */
[-C--:B------:R-:W-:Y:S02]  /*12770*/  ISETP.GE.AND P1, PT, R24, R105.reuse, PT ;  /* 0x000000691800720c */ /* 0x080fe40003f26270 */
[----:B------:R-:W-:Y:S02]  /*12780*/  ISETP.GE.AND P4, PT, R26, R105, PT ;  /* 0x000000691a00720c */ /* 0x000fe40003f86270 */
[----:B------:R-:W-:Y:S01]  /*12790*/  FSEL R115, R16, -INF , !P5 ;  /* 0xff80000010737808 */ /* 0x000fe20006800000 */
[----:B------:R-:W-:Y:S01]  /*127a0*/  VIADD R16, R114, 0x29 ;  /* 0x0000002972107836 */ /* 0x000fe20000000000 */
[----:B------:R-:W-:Y:S02]  /*127b0*/  ISETP.GE.AND P5, PT, R24, R161, PT ;  /* 0x000000a11800720c */ /* 0x000fe40003fa6270 */
[----:B------:R-:W-:-:S02]  /*127c0*/  FSEL R117, R17, -INF , !P1 ;  /* 0xff80000011757808 */ /* 0x000fc40004800000 */
[----:B------:R-:W-:Y:S01]  /*127d0*/  FSEL R127, R12, -INF , !P4 ;  /* 0xff8000000c7f7808 */ /* 0x000fe20006000000 */
[----:B------:R-:W-:Y:S01]  /*127e0*/  VIADD R12, R114, 0x30 ;  /* 0x00000030720c7836 */ /* 0x000fe20000000000 */
[----:B------:R-:W-:Y:S02]  /*127f0*/  ISETP.GE.AND P1, PT, R26, R161, PT ;  /* 0x000000a11a00720c */ /* 0x000fe40003f26270 */
[----:B------:R-:W-:Y:S02]  /*12800*/  FSEL R116, R19, -INF , !P5 ;  /* 0xff80000013747808 */ /* 0x000fe40006800000 */
[C---:B------:R-:W-:Y:S02]  /*12810*/  ISETP.GE.AND P5, PT, R16.reuse, R105, PT ;  /* 0x000000691000720c */ /* 0x040fe40003fa6270 */
[----:B------:R-:W-:Y:S01]  /*12820*/  ISETP.GE.AND P4, PT, R16, R161, PT ;  /* 0x000000a11000720c */ /* 0x000fe20003f86270 */
[----:B------:R-:W-:Y:S01]  /*12830*/  VIADD R16, R114, 0x31 ;  /* 0x0000003172107836 */ /* 0x000fe20000000000 */
[----:B------:R-:W-:-:S02]  /*12840*/  FSEL R124, R14, -INF , !P1 ;  /* 0xff8000000e7c7808 */ /* 0x000fc40004800000 */
[C---:B------:R-:W-:Y:S02]  /*12850*/  ISETP.GE.AND P1, PT, R12.reuse, R105, PT ;  /* 0x000000690c00720c */ /* 0x040fe40003f26270 */
[----:B------:R-:W-:Y:S02]  /*12860*/  FSEL R121, R13, -INF , !P5 ;  /* 0xff8000000d797808 */ /* 0x000fe40006800000 */
[----:B------:R-:W-:Y:S02]  /*12870*/  ISETP.GE.AND P5, PT, R12, R161, PT ;  /* 0x000000a10c00720c */ /* 0x000fe40003fa6270 */
[----:B------:R-:W-:Y:S02]  /*12880*/  FSEL R12, R35, -INF , !P6 ;  /* 0xff800000230c7808 */ /* 0x000fe40007000000 */
[----:B------:R-:W-:Y:S01]  /*12890*/  FSEL R101, R8, -INF , !P1 ;  /* 0xff80000008657808 */ /* 0x000fe20004800000 */
[----:B------:R-:W-:Y:S01]  /*128a0*/  VIADD R8, R114, 0x38 ;  /* 0x0000003872087836 */ /* 0x000fe20000000000 */
[----:B------:R-:W-:-:S02]  /*128b0*/  ISETP.GE.AND P6, PT, R16, R105, PT ;  /* 0x000000691000720c */ /* 0x000fc40003fc6270 */
[----:B------:R-:W-:Y:S02]  /*128c0*/  FSEL R106, R10, -INF , !P5 ;  /* 0xff8000000a6a7808 */ /* 0x000fe40006800000 */
[----:B------:R-:W-:Y:S02]  /*128d0*/  FSEL R126, R15, -INF , !P4 ;  /* 0xff8000000f7e7808 */ /* 0x000fe40006000000 */
[C---:B------:R-:W-:Y:S02]  /*128e0*/  ISETP.GE.AND P1, PT, R114.reuse, R105, PT ;  /* 0x000000697200720c */ /* 0x040fe40003f26270 */
[CC--:B------:R-:W-:Y:S01]  /*128f0*/  ISETP.GE.AND P5, PT, R114.reuse, R161.reuse, PT ;  /* 0x000000a17200720c */ /* 0x0c0fe20003fa6270 */
[----:B------:R-:W-:Y:S01]  /*12900*/  VIADD R114, R114, 0x39 ;  /* 0x0000003972727836 */ /* 0x000fe20000000000 */
[----:B------:R-:W-:Y:S02]  /*12910*/  FSEL R107, R9, -INF , !P6 ;  /* 0xff800000096b7808 */ /* 0x000fe40007000000 */
[----:B------:R-:W-:-:S02]  /*12920*/  ISETP.GE.AND P4, PT, R16, R161, PT ;  /* 0x000000a11000720c */ /* 0x000fc40003f86270 */
[----:B------:R-:W-:Y:S02]  /*12930*/  ISETP.GE.AND P6, PT, R8, R105, PT ;  /* 0x000000690800720c */ /* 0x000fe40003fc6270 */
        /* <DEDUP_REMOVED lines=15> */
[----:B------:R-:W-:-:S05]  /*12a30*/  VIADD R15, R5, 0xffffffc0 ;  /* 0xffffffc0050f7836 */ /* 0x000fca0000000000 */
        /* <DEDUP_REMOVED lines=27> */
[----:B------:R-:W-:Y:S01]  /*12bf0*/  @!P1 IADD3 R14, R14, 0x1, RZ ;  /* 0x000000010e0e9810 */ /* 0x000fe20007ffe0ff */
[----:B------:R-:W1:Y:S01]  /*12c00*/  LDC.64 R6, c[0x0][0x248] ;  /* 0x00009200ff067b82 */ /* 0x000e620000000a00 */
[----:B------:R-:W-:-:S02]  /*12c10*/  ISETP.NE.AND P1, PT, R10, RZ, PT ;  /* 0x000000ff0a00720c */ /* 0x000fc40003f25270 */
        /* <DEDUP_REMOVED lines=9> */
[----:B------:R2:W3:Y:S04]  /*12cb0*/  LDG.E R14, desc[UR6][R16.64] ;  /* 0x00000006100e7981 */ /* 0x0004e8000c1e1900 */
[----:B------:R-:W3:Y:S01]  /*12cc0*/  LDG.E R11, desc[UR6][R18.64] ;  /* 0x00000006120b7981 */ /* 0x000ee2000c1e1900 */
[----:B------:R-:W-:Y:S02]  /*12cd0*/  IMAD.IADD R13, R13, 0x1, -R4 ;  /* 0x000000010d0d7824 */ /* 0x000fe400078e0a04 */
[----:B------:R-:W4:Y:S02]  /*12ce0*/  LDC.64 R4, c[0x0][0x230] ;  /* 0x00008c00ff047b82 */ /* 0x000f240000000a00 */
[----:B------:R-:W-:-:S05]  /*12cf0*/  IMAD R10, R13, R10, -0x40 ;  /* 0xffffffc00d0a7424 */ /* 0x000fca00078e020a */
[----:B------:R-:W-:-:S05]  /*12d00*/  SHF.R.S32.HI R13, RZ, 0x1f, R10 ;  /* 0x0000001fff0d7819 */ /* 0x000fca000001140a */
[----:B-1----:R-:W-:-:S04]  /*12d10*/  IMAD R13, R13, R6, RZ ;  /* 0x000000060d0d7224 */ /* 0x002fc800078e02ff */
[C---:B------:R-:W-:Y:S02]  /*12d20*/  IMAD R7, R10.reuse, R7, R13 ;  /* 0x000000070a077224 */ /* 0x040fe400078e020d */
[----:B--2---:R-:W-:-:S04]  /*12d30*/  IMAD.WIDE.U32 R16, R10, R6, RZ ;  /* 0x000000060a107225 */ /* 0x004fc800078e00ff */
[----:B------:R-:W-:Y:S01]  /*12d40*/  IMAD.IADD R17, R17, 0x1, R7 ;  /* 0x0000000111117824 */ /* 0x000fe200078e0207 */
[----:B---3--:R-:W-:-:S04]  /*12d50*/  IADD3 R11, -R14, R11, RZ ;  /* 0x0000000b0e0b7210 */ /* 0x008fc80007ffe1ff */
[----:B------:R-:W-:Y:S01]  /*12d60*/  SHF.R.S32.HI R15, RZ, 0x1f, R11 ;  /* 0x0000001fff0f7819 */ /* 0x000fe2000001140b */
[----:B----4-:R-:W-:-:S04]  /*12d70*/  IMAD.WIDE.U32 R16, R11, R4, R16 ;  /* 0x000000040b107225 */ /* 0x010fc800078e0010 */
[----:B------:R-:W-:Y:S02]  /*12d80*/  IMAD R6, R15, R4, RZ ;  /* 0x000000040f067224 */ /* 0x000fe400078e02ff */
[----:B------:R-:W-:Y:S02]  /*12d90*/  IMAD.MOV.U32 R7, RZ, RZ, R16 ;  /* 0x000000ffff077224 */ /* 0x000fe400078e0010 */
[----:B------:R-:W-:-:S05]  /*12da0*/  IMAD R5, R11, R5, R6 ;  /* 0x000000050b057224 */ /* 0x000fca00078e0206 */
[----:B------:R-:W-:Y:S01]  /*12db0*/  IADD3 R10, R17, R5, RZ ;  /* 0x00000005110a7210 */ /* 0x000fe20007ffe0ff */
[----:B------:R-:W-:Y:S06]  /*12dc0*/  BRA `(.L_x_5733) ;  /* 0x00000000000c7947 */ /* 0x000fec0003800000 */
.L_x_5732:
[----:B------:R-:W1:Y:S02]  /*12dd0*/  LDC R7, c[0x0][0x248] ;  /* 0x00009200ff077b82 */ /* 0x000e640000000800 */
[----:B-1----:R-:W-:-:S04]  /*12de0*/  LEA R7, -R7, RZ, 0x6 ;  /* 0x000000ff07077211 */ /* 0x002fc800078e31ff */
[----:B------:R-:W-:-:S07]  /*12df0*/  SHF.R.S32.HI R10, RZ, 0x1f, R7 ;  /* 0x0000001fff0a7819 */ /* 0x000fce0000011407 */
.L_x_5733:
[----:B------:R-:W-:Y:S02]  /*12e00*/  LOP3.LUT R4, R157, 0x1, RZ, 0xc0, !PT ;  /* 0x000000019d047812 */ /* 0x000fe400078ec0ff */
[-C--:B------:R-:W-:Y:S02]  /*12e10*/  @P2 IADD3 R11, P0, R148, R7.reuse, RZ ;  /* 0x00000007940b2210 */ /* 0x080fe40007f1e0ff */
[----:B------:R-:W-:Y:S02]  /*12e20*/  ISETP.NE.U32.AND P1, PT, R4, 0x1, PT ;  /* 0x000000010400780c */ /* 0x000fe40003f25070 */
[----:B------:R-:W-:Y:S01]  /*12e30*/  IADD3 R5, P5, P4, R148, R7, R148 ;  /* 0x0000000794057210 */ /* 0x000fe20007cbe094 */
[----:B------:R-:W-:Y:S01]  /*12e40*/  @P2 IMAD.X R4, R147, 0x1, R10, P0 ;  /* 0x0000000193042824 */ /* 0x000fe200000e060a */
[-C--:B------:R-:W-:Y:S02]  /*12e50*/  @P2 LEA R16, P0, R11, R158.reuse, 0x1 ;  /* 0x0000009e0b102211 */ /* 0x080fe400078008ff */
[----:B------:R-:W-:-:S02]  /*12e60*/  LEA R24, P6, R7, R158, 0x1 ;  /* 0x0000009e07187211 */ /* 0x000fc400078c08ff */
[----:B------:R-:W-:Y:S02]  /*12e70*/  @P2 LEA.HI.X R17, R11, R159, R4, 0x1, P0 ;  /* 0x0000009f0b112211 */ /* 0x000fe400000f0c04 */
[----:B------:R-:W-:Y:S02]  /*12e80*/  IADD3.X R6, R147, R10, R147, P5, P4 ;  /* 0x0000000a93067210 */ /* 0x000fe40002fe8493 */
[CC--:B------:R-:W-:Y:S02]  /*12e90*/  @P2 LEA R14, P0, R5.reuse, R158.reuse, 0x1 ;  /* 0x0000009e050e2211 */ /* 0x0c0fe400078008ff */
[----:B------:R-:W-:Y:S02]  /*12ea0*/  @!P1 LEA R18, P5, R5, R158, 0x1 ;  /* 0x0000009e05129211 */ /* 0x000fe400078a08ff */
[----:B------:R-:W-:Y:S02]  /*12eb0*/  IADD3 R4, P4, R148, R5, RZ ;  /* 0x0000000594047210 */ /* 0x000fe40007f9e0ff */
[----:B------:R-:W-:-:S02]  /*12ec0*/  LEA.HI.X R25, R7, R159, R10, 0x1, P6 ;  /* 0x0000009f07197211 */ /* 0x000fc400030f0c0a */
[----:B------:R-:W-:Y:S02]  /*12ed0*/  @!P1 IADD3 R7, P6, R148, R7, RZ ;  /* 0x0000000794079210 */ /* 0x000fe40007fde0ff */
[CCC-:B------:R-:W-:Y:S01]  /*12ee0*/  @P2 LEA.HI.X R15, R5.reuse, R159.reuse, R6.reuse, 0x1, P0 ;  /* 0x0000009f050f2211 */ /* 0x1c0fe200000f0c06 */
[----:B------:R-:W-:Y:S01]  /*12ef0*/  @!PT LDS RZ, [RZ] ;  /* 0x00000000fffff984 */ /* 0x000fe20000000800 */
[----:B------:R-:W-:Y:S01]  /*12f00*/  @!PT LDS RZ, [RZ] ;  /* 0x00000000fffff984 */ /* 0x000fe20000000800 */
[----:B------:R-:W-:Y:S01]  /*12f10*/  @!PT LDS RZ, [RZ] ;  /* 0x00000000fffff984 */ /* 0x000fe20000000800 */
[----:B------:R1:W-:Y:S01]  /*12f20*/  @!P1 LDGSTS.E.BYPASS.LTC128B.128 [R153+0x4000], desc[UR6][R24.64] ;  /* 0x0400000018999fae */ /* 0x0003e2000b901d46 */
[-CC-:B------:R-:W-:Y:S01]  /*12f30*/  @!P1 LEA.HI.X R19, R5, R159.reuse, R6.reuse, 0x1, P5 ;  /* 0x0000009f05139211 */ /* 0x180fe200028f0c06 */
[C---:B------:R-:W-:Y:S01]  /*12f40*/  IMAD.X R6, R147.reuse, 0x1, R6, P4 ;  /* 0x0000000193067824 */ /* 0x040fe200020e0606 */
[CC--:B------:R-:W-:Y:S01]  /*12f50*/  @!P1 LEA R28, P4, R4.reuse, R158.reuse, 0x1 ;  /* 0x0000009e041c9211 */ /* 0x0c0fe200078808ff */
[----:B------:R-:W-:Y:S01]  /*12f60*/  @!P1 IMAD.X R10, R147, 0x1, R10, P6 ;  /* 0x00000001930a9824 */ /* 0x000fe200030e060a */
[CC--:B------:R-:W-:Y:S01]  /*12f70*/  @P2 LEA R26, P0, R4.reuse, R158.reuse, 0x1 ;  /* 0x0000009e041a2211 */ /* 0x0c0fe200078008ff */
[--C-:B------:R-:W-:Y:S01]  /*12f80*/  @P2 IMAD.MOV.U32 R5, RZ, RZ, R25.reuse ;  /* 0x000000ffff052224 */ /* 0x100fe200078e0019 */
[C---:B------:R-:W-:Y:S01]  /*12f90*/  @!P1 LEA R30, P5, R7.reuse, R158, 0x1 ;  /* 0x0000009e071e9211 */ /* 0x040fe200078a08ff */
[----:B------:R1:W-:Y:S01]  /*12fa0*/  @P1 STS.128 [R153+0x4000], RZ ;  /* 0x004000ff99001388 */ /* 0x0003e20000000c00 */
[CC--:B------:R-:W-:Y:S01]  /*12fb0*/  @!P1 LEA.HI.X R29, R4.reuse, R159.reuse, R6, 0x1, P4 ;  /* 0x0000009f041d9211 */ /* 0x0c0fe200020f0c06 */
[----:B------:R-:W-:Y:S01]  /*12fc0*/  IMAD.MOV.U32 R158, RZ, RZ, R24 ;  /* 0x000000ffff9e7224 */ /* 0x000fe200078e0018 */
[-C--:B------:R-:W-:Y:S01]  /*12fd0*/  @P2 LEA.HI.X R27, R4, R159.reuse, R6, 0x1, P0 ;  /* 0x0000009f041b2211 */ /* 0x080fe200000f0c06 */
[----:B------:R-:W-:Y:S01]  /*12fe0*/  @P2 IMAD.MOV.U32 R4, RZ, RZ, R24 ;  /* 0x000000ffff042224 */ /* 0x000fe200078e0018 */
[----:B------:R-:W-:Y:S01]  /*12ff0*/  @!P1 LEA.HI.X R31, R7, R159, R10, 0x1, P5 ;  /* 0x0000009f071f9211 */ /* 0x000fe200028f0c0a */
        /* <DEDUP_REMOVED lines=37> */
.L_x_5731:
        /* <DEDUP_REMOVED lines=53> */
[--C-:B------:R-:W-:Y:S01]  /*135a0*/  FFMA.FTZ R0, R0, UR8, -R35.reuse ;  /* 0x0000000800007c23 */ /* 0x100fe20008010823 */
[----:B------:R-:W-:Y:S01]  /*135b0*/  FADD.FTZ R32, R3, -R32 ;  /* 0x8000002003207221 */ /* 0x000fe20000010000 */
[----:B------:R-:W-:Y:S01]  /*135c0*/  FMUL.FTZ R2, R2, UR8 ;  /* 0x0000000802027c20 */ /* 0x000fe20008410000 */
[--C-:B------:R-:W-:Y:S01]  /*135d0*/  FFMA.FTZ R31, R9, UR8, -R110.reuse ;  /* 0x00000008091f7c23 */ /* 0x100fe2000801086e */
[--C-:B------:R-:W-:Y:S01]  /*135e0*/  FFMA.FTZ R27, R175, UR8, -R110.reuse ;  /* 0x00000008af1b7c23 */ /* 0x100fe2000801086e */
[----:B------:R-:W2:Y:S01]  /*135f0*/  LDSM.16.MT88.4 R8, [R140+0x8000] ;  /* 0x008000008c08783b */ /* 0x000ea20000004200 */
[--C-:B------:R-:W-:Y:S01]  /*13600*/  FFMA.FTZ R26, R173, UR8, -R110.reuse ;  /* 0x00000008ad1a7c23 */ /* 0x100fe2000801086e */
[--C-:B------:R-:W-:Y:S01]  /*13610*/  FFMA.FTZ R25, R171, UR8, -R110.reuse ;  /* 0x00000008ab197c23 */ /* 0x100fe2000801086e */
[----:B------:R-:W-:Y:S01]  /*13620*/  FMUL.FTZ R32, R32, UR8 ;  /* 0x0000000820207c20 */ /* 0x000fe20008410000 */
        /* <DEDUP_REMOVED lines=22> */
[----:B------:R-:W-:Y:S01]  /*13790*/  FFMA.FTZ R101, R101, UR8, -R110 ;  /* 0x0000000865657c23 */ /* 0x000fe2000801086e */
[--C-:B------:R-:W-:Y:S01]  /*137a0*/  FFMA.FTZ R105, R104, UR8, -R35.reuse ;  /* 0x0000000868697c23 */ /* 0x100fe20008010823 */
[--C-:B------:R-:W-:Y:S01]  /*137b0*/  FFMA.FTZ R34, R34, UR8, -R35.reuse ;  /* 0x0000000822227c23 */ /* 0x100fe20008010823 */
[----:B------:R-:W4:Y:S01]  /*137c0*/  MUFU.EX2 R25, R25 ;  /* 0x0000001900197308 */ /* 0x000f220000000800 */
[----:B---3--:R-:W-:Y:S01]  /*137d0*/  F2FP.F16.F32.PACK_AB R4, R27, R31 ;  /* 0x0000001f1b04723e */ /* 0x008fe200000000ff */
[--C-:B------:R-:W-:Y:S01]  /*137e0*/  FFMA.FTZ R33, R33, UR8, -R35.reuse ;  /* 0x0000000821217c23 */ /* 0x100fe20008010823 */
[----:B------:R-:W-:-:S05]  /*137f0*/  FFMA.FTZ R106, R106, UR8, -R35 ;  /* 0x000000086a6a7c23 */ /* 0x000fca0008010823 */
        /* <DEDUP_REMOVED lines=8> */
[----:B----4-:R-:W-:Y:S01]  /*13880*/  F2FP.F16.F32.PACK_AB R7, R3, R0 ;  /* 0x000000000307723e */ /* 0x010fe200000000ff */
[----:B------:R-:W-:-:S02]  /*13890*/  FFMA.FTZ R112, R21, UR8, -R110 ;  /* 0x0000000815707c23 */ /* 0x000fc4000801086e */
[----:B------:R-:W-:Y:S04]  /*138a0*/  LDSM.16.MT88.4 R20, [R140+0xa800] ;  /* 0x00a800008c14783b */ /* 0x000fe80000004200 */
        /* <DEDUP_REMOVED lines=64> */
[C---:B-1----:R-:W-:Y:S01]  /*13cb0*/  HMMA.16816.F32 R56, R4.reuse, R12, R56 ;  /* 0x0000000c0438723c */ /* 0x042fe20000001838 */
[----:B------:R-:W-:Y:S01]  /*13cc0*/  FMUL.FTZ R93, R93, R32 ;  /* 0x000000205d5d7220 */ /* 0x000fe20000410000 */
[-C--:B------:R-:W-:Y:S01]  /*13cd0*/  FMUL.FTZ R94, R94, R2.reuse ;  /* 0x000000025e5e7220 */ /* 0x080fe20000410000 */
        /* <DEDUP_REMOVED lines=8> */
[----:B------:R-:W-:Y:S01]  /*13d60*/  FFMA.FTZ R32, R164, R32, R31 ;  /* 0x00000020a4207223 */ /* 0x000fe2000001001f */
[----:B--2---:R-:W-:Y:S01]  /*13d70*/  HMMA.16816.F32 R48, R4, R8, R48 ;  /* 0x000000080430723c */ /* 0x004fe20000001830 */
[----:B------:R-:W-:Y:S01]  /*13d80*/  FFMA.FTZ R163, R163, R2, R30 ;  /* 0x00000002a3a37223 */ /* 0x000fe2000001001e */
[----:B------:R-:W-:Y:S01]  /*13d90*/  MOV R2, R28 ;  /* 0x0000001c00027202 */ /* 0x000fe20000000f00 */
[----:B------:R-:W-:-:S02]  /*13da0*/  FADD.FTZ R27, R27, R32 ;  /* 0x000000201b1b7221 */ /* 0x000fc40000010000 */
[----:B------:R-:W-:Y:S01]  /*13db0*/  FADD.FTZ R163, R24, R163 ;  /* 0x000000a318a37221 */ /* 0x000fe20000010000 */
[----:B------:R-:W-:Y:S01]  /*13dc0*/  HMMA.16816.F32 R52, R4, R10, R52 ;  /* 0x0000000a0434723c */ /* 0x000fe20000001834 */
[----:B------:R-:W2:Y:S01]  /*13dd0*/  LDSM.16.MT88.4 R8, [R140+0xa000] ;  /* 0x00a000008c08783b */ /* 0x000ea20000004200 */
[----:B------:R-:W-:Y:S01]  /*13de0*/  MUFU.EX2 R109, R109 ;  /* 0x0000006d006d7308 */ /* 0x000fe20000000800 */
[----:B------:R-:W-:Y:S01]  /*13df0*/  FADD.FTZ R26, R26, R27 ;  /* 0x0000001b1a1a7221 */ /* 0x000fe20000010000 */
[----:B------:R-:W-:-:S03]  /*13e00*/  FADD.FTZ R0, R0, R163 ;  /* 0x000000a300007221 */ /* 0x000fc60000010000 */
[----:B------:R-:W-:Y:S01]  /*13e10*/  FADD.FTZ R25, R25, R26 ;  /* 0x0000001a19197221 */ /* 0x000fe20000010000 */
[----:B------:R-:W-:Y:S02]  /*13e20*/  FADD.FTZ R0, R3, R0 ;  /* 0x0000000003007221 */ /* 0x000fe40000010000 */
[----:B------:R-:W-:Y:S08]  /*13e30*/  MUFU.EX2 R112, R112 ;  /* 0x0000007000707308 */ /* 0x000ff00000000800 */
[----:B------:R-:W3:Y:S08]  /*13e40*/  MUFU.EX2 R113, R113 ;  /* 0x0000007100717308 */ /* 0x000ef00000000800 */
[----:B------:R-:W4:Y:S01]  /*13e50*/  MUFU.EX2 R122, R122 ;  /* 0x0000007a007a7308 */ /* 0x000f220000000800 */
[C---:B-1----:R-:W-:Y:S07]  /*13e60*/  HMMA.16816.F32 R72, R4.reuse, R12, R72 ;  /* 0x0000000c0448723c */ /* 0x042fee0000001848 */
[----:B------:R-:W-:Y:S01]  /*13e70*/  MUFU.EX2 R120, R120 ;  /* 0x0000007800787308 */ /* 0x000fe20000000800 */
[----:B------:R-:W-:Y:S01]  /*13e80*/  HMMA.16816.F32 R76, R4, R14, R76 ;  /* 0x0000000e044c723c */ /* 0x000fe2000000184c */
[----:B------:R-:W1:Y:S01]  /*13e90*/  LDSM.16.MT88.4 R12, [R136+0xa000] ;  /* 0x00a00000880c783b */ /* 0x000e620000004200 */
[----:B---3--:R-:W-:-:S04]  /*13ea0*/  FADD.FTZ R3, R113, R0 ;  /* 0x0000000071037221 */ /* 0x008fc80000010000 */
[----:B--2---:R-:W-:Y:S01]  /*13eb0*/  HMMA.16816.F32 R64, R4, R8, R64 ;  /* 0x000000080440723c */ /* 0x004fe20000001840 */
[----:B------:R-:W2:Y:S01]  /*13ec0*/  MUFU.EX2 R119, R119 ;  /* 0x0000007700777308 */ /* 0x000ea20000000800 */
[----:B----4-:R-:W-:-:S04]  /*13ed0*/  FADD.FTZ R3, R122, R3 ;  /* 0x000000037a037221 */ /* 0x010fc80000010000 */
[C---:B------:R-:W-:Y:S01]  /*13ee0*/  HMMA.16816.F32 R68, R4.reuse, R10, R68 ;  /* 0x0000000a0444723c */ /* 0x040fe20000001844 */
[----:B------:R-:W3:Y:S02]  /*13ef0*/  LDSM.16.MT88.4 R8, [R137+0xa000] ;  /* 0x00a000008908783b */ /* 0x000ee40000004200 */
[----:B------:R-:W-:Y:S08]  /*13f00*/  MUFU.EX2 R123, R123 ;  /* 0x0000007b007b7308 */ /* 0x000ff00000000800 */
[----:B------:R-:W4:Y:S08]  /*13f10*/  MUFU.EX2 R166, R166 ;  /* 0x000000a600a67308 */ /* 0x000f300000000800 */
[----:B------:R-:W-:Y:S08]  /*13f20*/  MUFU.EX2 R115, R115 ;  /* 0x0000007300737308 */ /* 0x000ff00000000800 */
[----:B------:R-:W-:Y:S01]  /*13f30*/  MUFU.EX2 R162, R162 ;  /* 0x000000a200a27308 */ /* 0x000fe20000000800 */
[C---:B-1----:R-:W-:Y:S06]  /*13f40*/  HMMA.16816.F32 R88, R4.reuse, R12, R88 ;  /* 0x0000000c0458723c */ /* 0x042fec0000001858 */
[C---:B------:R-:W-:Y:S01]  /*13f50*/  HMMA.16816.F32 R84, R4.reuse, R14, R84 ;  /* 0x0000000e0454723c */ /* 0x040fe20000001854 */
[----:B------:R-:W1:Y:S01]  /*13f60*/  LDSM.16.MT88.4 R12, [R138+0x8800] ;  /* 0x008800008a0c783b */ /* 0x000e620000004200 */
[----:B------:R-:W-:Y:S04]  /*13f70*/  MUFU.EX2 R118, R118 ;  /* 0x0000007600767308 */ /* 0x000fe80000000800 */
[C---:B---3--:R-:W-:Y:S04]  /*13f80*/  HMMA.16816.F32 R92, R4.reuse, R8, R92 ;  /* 0x00000008045c723c */ /* 0x048fe8000000185c */
[----:B------:R-:W3:Y:S02]  /*13f90*/  MUFU.EX2 R121, R121 ;  /* 0x0000007900797308 */ /* 0x000ee40000000800 */
[----:B------:R-:W-:Y:S01]  /*13fa0*/  HMMA.16816.F32 R80, R4, R10, R80 ;  /* 0x0000000a0450723c */ /* 0x000fe20000001850 */
[----:B------:R-:W5:Y:S05]  /*13fb0*/  LDSM.16.MT88.4 R8, [R137+0x8800] ;  /* 0x008800008908783b */ /* 0x000f6a0000004200 */
[----:B------:R-:W-:Y:S01]  /*13fc0*/  MUFU.EX2 R116, R116 ;  /* 0x0000007400747308 */ /* 0x000fe20000000800 */
[----:B------:R-:W-:Y:S01]  /*13fd0*/  F2FP.F16.F32.PACK_AB R4, R111, R114 ;  /* 0x000000726f04723e */ /* 0x000fe200000000ff */
[----:B------:R-:W-:Y:S01]  /*13fe0*/  FADD.FTZ R114, R114, R25 ;  /* 0x0000001972727221 */ /* 0x000fe20000010000 */
[----:B------:R-:W-:-:S02]  /*13ff0*/  F2FP.F16.F32.PACK_AB R5, R122, R113 ;  /* 0x000000717a05723e */ /* 0x000fc400000000ff */
[----:B------:R-:W-:Y:S01]  /*14000*/  F2FP.F16.F32.PACK_AB R6, R112, R109 ;  /* 0x0000006d7006723e */ /* 0x000fe200000000ff */
[----:B------:R-:W-:Y:S01]  /*14010*/  FADD.FTZ R0, R111, R114 ;  /* 0x000000726f007221 */ /* 0x000fe20000010000 */
[----:B--2---:R-:W-:Y:S01]  /*14020*/  F2FP.F16.F32.PACK_AB R7, R119, R120 ;  /* 0x000000787707723e */ /* 0x004fe200000000ff */
[----:B------:R-:W2:Y:S01]  /*14030*/  MUFU.EX2 R117, R117 ;  /* 0x0000007500757308 */ /* 0x000ea20000000800 */
[----:B------:R-:W-:Y:S01]  /*14040*/  FADD.FTZ R120, R120, R3 ;  /* 0x0000000378787221 */ /* 0x000fe20000010000 */
[----:B------:R-:W-:Y:S01]  /*14050*/  FADD.FTZ R109, R109, R0 ;  /* 0x000000006d6d7221 */ /* 0x000fe20000010000 */
[----:B------:R-:W-:Y:S02]  /*14060*/  MOV R3, R29 ;  /* 0x0000001d00037202 */ /* 0x000fe40000000f00 */
[----:B------:R-:W-:Y:S01]  /*14070*/  FADD.FTZ R119, R119, R120 ;  /* 0x0000007877777221 */ /* 0x000fe20000010000 */
[C---:B------:R-:W-:Y:S01]  /*14080*/  HMMA.16816.F32 R96, R4.reuse, R16, R96 ;  /* 0x000000100460723c */ /* 0x040fe20000001860 */
[----:B------:R-:W-:Y:S01]  /*14090*/  FADD.FTZ R112, R112, R109 ;  /* 0x0000006d70707221 */ /* 0x000fe20000010000 */
[----:B------:R-:W-:Y:S04]  /*140a0*/  MUFU.EX2 R101, R101 ;  /* 0x0000006500657308 */ /* 0x000fe80000000800 */
[C---:B------:R-:W-:Y:S01]  /*140b0*/  HMMA.16816.F32 R36, R4.reuse, R18, R36 ;  /* 0x000000120424723c */ /* 0x040fe20000001824 */
[----:B------:R-:W4:Y:S03]  /*140c0*/  LDSM.16.MT88.4 R16, [R136+0x8800] ;  /* 0x008800008810783b */ /* 0x000f260000004200 */
[----:B------:R-:W2:Y:S02]  /*140d0*/  MUFU.EX2 R124, R124 ;  /* 0x0000007c007c7308 */ /* 0x000ea40000000800 */
[C---:B-1----:R-:W-:Y:S06]  /*140e0*/  HMMA.16816.F32 R40, R4.reuse, R12, R40 ;  /* 0x0000000c0428723c */ /* 0x042fec0000001828 */
[C---:B------:R-:W-:Y:S01]  /*140f0*/  HMMA.16816.F32 R44, R4.reuse, R14, R44 ;  /* 0x0000000e042c723c */ /* 0x040fe2000000182c */
[----:B------:R-:W1:Y:S01]  /*14100*/  LDSM.16.MT88.4 R12, [R138+0xa800] ;  /* 0x00a800008a0c783b */ /* 0x000e620000004200 */
[----:B------:R-:W-:Y:S04]  /*14110*/  MUFU.EX2 R107, R107 ;  /* 0x0000006b006b7308 */ /* 0x000fe80000000800 */
[C---:B-----5:R-:W-:Y:S04]  /*14120*/  HMMA.16816.F32 R48, R4.reuse, R8, R48 ;  /* 0x000000080430723c */ /* 0x060fe80000001830 */
[----:B------:R-:W-:Y:S02]  /*14130*/  MUFU.EX2 R108, R108 ;  /* 0x0000006c006c7308 */ /* 0x000fe40000000800 */
[C---:B------:R-:W-:Y:S01]  /*14140*/  HMMA.16816.F32 R52, R4.reuse, R10, R52 ;  /* 0x0000000a0434723c */ /* 0x040fe20000001834 */
[----:B------:R-:W5:Y:S05]  /*14150*/  LDSM.16.MT88.4 R8, [R137+0xa800] ;  /* 0x00a800008908783b */ /* 0x000f6a0000004200 */
[C---:B------:R-:W-:Y:S01]  /*14160*/  HMMA.16816.F32 R64, R4.reuse, R20, R64 ;  /* 0x000000140440723c */ /* 0x040fe20000001840 */
[----:B------:R-:W-:Y:S05]  /*14170*/  MUFU.EX2 R104, R106 ;  /* 0x0000006a00687308 */ /* 0x000fea0000000800 */
[C---:B------:R-:W-:Y:S01]  /*14180*/  HMMA.16816.F32 R68, R4.reuse, R22, R68 ;  /* 0x000000160444723c */ /* 0x040fe20000001844 */
[----:B------:R-:W-:Y:S02]  /*14190*/  LDSM.16.MT88.4 R20, [R138+0x9000] ;  /* 0x009000008a14783b */ /* 0x000fe40000004200 */
[----:B------:R-:W2:Y:S03]  /*141a0*/  MUFU.EX2 R105, R105 ;  /* 0x0000006900697308 */ /* 0x000ea60000000800 */
[C---:B----4-:R-:W-:Y:S05]  /*141b0*/  HMMA.16816.F32 R56, R4.reuse, R16, R56 ;  /* 0x000000100438723c */ /* 0x050fea0000001838 */
[----:B------:R-:W-:Y:S01]  /*141c0*/  MUFU.EX2 R34, R34 ;  /* 0x0000002200227308 */ /* 0x000fe20000000800 */
[C---:B------:R-:W-:Y:S01]  /*141d0*/  HMMA.16816.F32 R60, R4.reuse, R18, R60 ;  /* 0x00000012043c723c */ /* 0x040fe2000000183c */
[----:B------:R-:W-:Y:S05]  /*141e0*/  LDSM.16.MT88.4 R16, [R137+0x9000] ;  /* 0x009000008910783b */ /* 0x000fea0000004200 */
[C---:B-1----:R-:W-:Y:S01]  /*141f0*/  HMMA.16816.F32 R72, R4.reuse, R12, R72 ;  /* 0x0000000c0448723c */ /* 0x042fe20000001848 */
[----:B------:R-:W1:Y:S05]  /*14200*/  MUFU.EX2 R33, R33 ;  /* 0x0000002100217308 */ /* 0x000e6a0000000800 */
[C---:B------:R-:W-:Y:S01]  /*14210*/  HMMA.16816.F32 R76, R4.reuse, R14, R76 ;  /* 0x0000000e044c723c */ /* 0x040fe2000000184c */
[----:B------:R-:W4:Y:S05]  /*14220*/  LDSM.16.MT88.4 R12, [R136+0xa800] ;  /* 0x00a80000880c783b */ /* 0x000f2a0000004200 */
[C---:B-----5:R-:W-:Y:S06]  /*14230*/  HMMA.16816.F32 R92, R4.reuse, R8, R92 ;  /* 0x00000008045c723c */ /* 0x060fec000000185c */
[C---:B------:R-:W-:Y:S01]  /*14240*/  HMMA.16816.F32 R80, R4.reuse, R10, R80 ;  /* 0x0000000a0450723c */ /* 0x040fe20000001850 */
[----:B------:R-:W5:Y:S05]  /*14250*/  LDSM.16.MT88.4 R8, [R140+0x9000] ;  /* 0x009000008c08783b */ /* 0x000f6a0000004200 */
[C---:B----4-:R-:W-:Y:S06]  /*14260*/  HMMA.16816.F32 R88, R4.reuse, R12, R88 ;  /* 0x0000000c0458723c */ /* 0x050fec0000001858 */
[----:B------:R-:W-:Y:S01]  /*14270*/  HMMA.16816.F32 R84, R4, R14, R84 ;  /* 0x0000000e0454723c */ /* 0x000fe20000001854 */
[----:B------:R-:W4:Y:S06]  /*14280*/  LDSM.16.MT88.4 R12, [R136+0x9000] ;  /* 0x00900000880c783b */ /* 0x000f2c0000004200 */
[----:B------:R-:W-:Y:S01]  /*14290*/  F2FP.F16.F32.PACK_AB R4, R166, R123 ;  /* 0x0000007ba604723e */ /* 0x000fe200000000ff */
[----:B------:R-:W-:Y:S01]  /*142a0*/  FADD.FTZ R123, R123, R112 ;  /* 0x000000707b7b7221 */ /* 0x000fe20000010000 */
[----:B---3--:R-:W-:Y:S01]  /*142b0*/  F2FP.F16.F32.PACK_AB R5, R121, R118 ;  /* 0x000000767905723e */ /* 0x008fe200000000ff */
[----:B------:R-:W-:Y:S01]  /*142c0*/  FADD.FTZ R118, R118, R119 ;  /* 0x0000007776767221 */ /* 0x000fe20000010000 */
[----:B------:R-:W-:Y:S01]  /*142d0*/  F2FP.F16.F32.PACK_AB R6, R162, R115 ;  /* 0x00000073a206723e */ /* 0x000fe200000000ff */
[----:B------:R-:W-:Y:S01]  /*142e0*/  FADD.FTZ R166, R166, R123 ;  /* 0x0000007ba6a67221 */ /* 0x000fe20000010000 */
[----:B--2---:R-:W-:Y:S01]  /*142f0*/  F2FP.F16.F32.PACK_AB R7, R117, R116 ;  /* 0x000000747507723e */ /* 0x004fe200000000ff */
[----:B------:R-:W-:-:S02]  /*14300*/  FADD.FTZ R121, R121, R118 ;  /* 0x0000007679797221 */ /* 0x000fc40000010000 */
[----:B------:R-:W-:Y:S02]  /*14310*/  FADD.FTZ R115, R115, R166 ;  /* 0x000000a673737221 */ /* 0x000fe40000010000 */
[----:B------:R-:W-:Y:S02]  /*14320*/  FADD.FTZ R116, R116, R121 ;  /* 0x0000007974747221 */ /* 0x000fe40000010000 */
[----:B-----5:R-:W-:Y:S01]  /*14330*/  HMMA.16816.F32 R96, R4, R8, R96 ;  /* 0x000000080460723c */ /* 0x020fe20000001860 */
[----:B------:R-:W-:Y:S01]  /*14340*/  FADD.FTZ R162, R162, R115 ;  /* 0x00000073a2a27221 */ /* 0x000fe20000010000 */
[----:B------:R-:W-:-:S04]  /*14350*/  FADD.FTZ R117, R117, R116 ;  /* 0x0000007475757221 */ /* 0x000fc80000010000 */
[C---:B------:R-:W-:Y:S01]  /*14360*/  HMMA.16816.F32 R36, R4.reuse, R10, R36 ;  /* 0x0000000a0424723c */ /* 0x040fe20000001824 */
[----:B------:R-:W2:Y:S05]  /*14370*/  LDSM.16.MT88.4 R8, [R140+0xb000] ;  /* 0x00b000008c08783b */ /* 0x000eaa0000004200 */
[C---:B------:R-:W-:Y:S06]  /*14380*/  HMMA.16816.F32 R40, R4.reuse, R20, R40 ;  /* 0x000000140428723c */ /* 0x040fec0000001828 */
[C---:B------:R-:W-:Y:S01]  /*14390*/  HMMA.16816.F32 R44, R4.reuse, R22, R44 ;  /* 0x00000016042c723c */ /* 0x040fe2000000182c */
[----:B------:R-:W3:Y:S05]  /*143a0*/  LDSM.16.MT88.4 R20, [R137+0xb000] ;  /* 0x00b000008914783b */ /* 0x000eea0000004200 */
[C---:B------:R-:W-:Y:S06]  /*143b0*/  HMMA.16816.F32 R48, R4.reuse, R16, R48 ;  /* 0x000000100430723c */ /* 0x040fec0000001830 */
[C---:B------:R-:W-:Y:S01]  /*143c0*/  HMMA.16816.F32 R52, R4.reuse, R18, R52 ;  /* 0x000000120434723c */ /* 0x040fe20000001834 */
[----:B------:R-:W5:Y:S05]  /*143d0*/  LDSM.16.MT88.4 R16, [R138+0xb000] ;  /* 0x00b000008a10783b */ /* 0x000f6a0000004200 */
[C---:B----4-:R-:W-:Y:S06]  /*143e0*/  HMMA.16816.F32 R56, R4.reuse, R12, R56 ;  /* 0x0000000c0438723c */ /* 0x050fec0000001838 */
[C---:B------:R-:W-:Y:S01]  /*143f0*/  HMMA.16816.F32 R60, R4.reuse, R14, R60 ;  /* 0x0000000e043c723c */ /* 0x040fe2000000183c */
[----:B------:R-:W4:Y:S05]  /*14400*/  LDSM.16.MT88.4 R12, [R136+0xb000] ;  /* 0x00b00000880c783b */ /* 0x000f2a0000004200 */
[C---:B--2---:R-:W-:Y:S06]  /*14410*/  HMMA.16816.F32 R64, R4.reuse, R8, R64 ;  /* 0x000000080440723c */ /* 0x044fec0000001840 */
[C---:B------:R-:W-:Y:S01]  /*14420*/  HMMA.16816.F32 R68, R4.reuse, R10, R68 ;  /* 0x0000000a0444723c */ /* 0x040fe20000001844 */
[----:B------:R-:W2:Y:S05]  /*14430*/  LDSM.16.MT88.4 R8, [R140+0x9800] ;  /* 0x009800008c08783b */ /* 0x000eaa0000004200 */
[C---:B---3--:R-:W-:Y:S06]  /*14440*/  HMMA.16816.F32 R92, R4.reuse, R20, R92 ;  /* 0x00000014045c723c */ /* 0x048fec000000185c */
[C---:B------:R-:W-:Y:S01]  /*14450*/  HMMA.16816.F32 R80, R4.reuse, R22, R80 ;  /* 0x000000160450723c */ /* 0x040fe20000001850 */
[----:B------:R-:W-:Y:S05]  /*14460*/  LDSM.16.MT88.4 R20, [R138+0x9800] ;  /* 0x009800008a14783b */ /* 0x000fea0000004200 */
[C---:B-----5:R-:W-:Y:S06]  /*14470*/  HMMA.16816.F32 R72, R4.reuse, R16, R72 ;  /* 0x000000100448723c */ /* 0x060fec0000001848 */
[C---:B------:R-:W-:Y:S01]  /*14480*/  HMMA.16816.F32 R76, R4.reuse, R18, R76 ;  /* 0x00000012044c723c */ /* 0x040fe2000000184c */
[----:B------:R-:W3:Y:S05]  /*14490*/  LDSM.16.MT88.4 R16, [R137+0x9800] ;  /* 0x009800008910783b */ /* 0x000eea0000004200 */
[C---:B----4-:R-:W-:Y:S06]  /*144a0*/  HMMA.16816.F32 R88, R4.reuse, R12, R88 ;  /* 0x0000000c0458723c */ /* 0x050fec0000001858 */
[----:B------:R-:W-:Y:S01]  /*144b0*/  HMMA.16816.F32 R84, R4, R14, R84 ;  /* 0x0000000e0454723c */ /* 0x000fe20000001854 */
[----:B------:R-:W4:Y:S06]  /*144c0*/  LDSM.16.MT88.4 R12, [R136+0x9800] ;  /* 0x00980000880c783b */ /* 0x000f2c0000004200 */
[----:B------:R-:W-:Y:S01]  /*144d0*/  F2FP.F16.F32.PACK_AB R4, R124, R101 ;  /* 0x000000657c04723e */ /* 0x000fe200000000ff */
[----:B------:R-:W-:Y:S01]  /*144e0*/  FADD.FTZ R101, R101, R162 ;  /* 0x000000a265657221 */ /* 0x000fe20000010000 */
[----:B------:R-:W-:Y:S01]  /*144f0*/  F2FP.F16.F32.PACK_AB R5, R105, R104 ;  /* 0x000000686905723e */ /* 0x000fe200000000ff */
[----:B------:R-:W-:Y:S01]  /*14500*/  FADD.FTZ R104, R104, R117 ;  /* 0x0000007568687221 */ /* 0x000fe20000010000 */
[----:B------:R-:W-:Y:S01]  /*14510*/  F2FP.F16.F32.PACK_AB R6, R108, R107 ;  /* 0x0000006b6c06723e */ /* 0x000fe200000000ff */
[----:B------:R-:W-:Y:S01]  /*14520*/  FADD.FTZ R124, R124, R101 ;  /* 0x000000657c7c7221 */ /* 0x000fe20000010000 */
[----:B-1----:R-:W-:Y:S01]  /*14530*/  F2FP.F16.F32.PACK_AB R7, R33, R34 ;  /* 0x000000222107723e */ /* 0x002fe200000000ff */
[----:B------:R-:W-:-:S02]  /*14540*/  FADD.FTZ R105, R105, R104 ;  /* 0x0000006869697221 */ /* 0x000fc40000010000 */
[----:B------:R-:W-:Y:S02]  /*14550*/  FADD.FTZ R107, R107, R124 ;  /* 0x0000007c6b6b7221 */ /* 0x000fe40000010000 */
[----:B------:R-:W-:Y:S02]  /*14560*/  FADD.FTZ R34, R34, R105 ;  /* 0x0000006922227221 */ /* 0x000fe40000010000 */
[----:B--2---:R-:W-:Y:S01]  /*14570*/  HMMA.16816.F32 R96, R4, R8, R96 ;  /* 0x000000080460723c */ /* 0x004fe20000001860 */
[----:B------:R-:W-:Y:S01]  /*14580*/  FADD.FTZ R164, R108, R107 ;  /* 0x0000006b6ca47221 */ /* 0x000fe20000010000 */
[----:B------:R-:W-:-:S04]  /*14590*/  FADD.FTZ R163, R33, R34 ;  /* 0x0000002221a37221 */ /* 0x000fc80000010000 */
        /* <DEDUP_REMOVED lines=8> */
[C---:B------:R-:W-:Y:S06]  /*14620*/  HMMA.16816.F32 R40, R4.reuse, R20, R40 ;  /* 0x000000140428723c */ /* 0x040fec0000001828 */
[C---:B------:R-:W-:Y:S06]  /*14630*/  HMMA.16816.F32 R44, R4.reuse, R22, R44 ;  /* 0x00000016042c723c */ /* 0x040fec000000182c */
        /* <DEDUP_REMOVED lines=8> */
[----:B------:R-:W-:-:S15]  /*146c0*/  HMMA.16816.F32 R84, R4, R10, R84 ;  /* 0x0000000a0454723c */ /* 0x000fde0000001854 */
[----:B------:R-:W-:-:S09]  /*146d0*/  NOP ;  /* 0x0000000000007918 */ /* 0x000fd20000000000 */
.L_x_5728:
[----:B------:R-:W-:-:S13]  /*146e0*/  ISETP.GE.AND P0, PT, R156, 0x1, PT ;  /* 0x000000019c00780c */ /* 0x000fda0003f06270 */
[----:B------:R-:W-:Y:S05]  /*146f0*/  @!P0 BRA `(.L_x_5734) ;  /* 0x0000002c00248947 */ /* 0x000fea0003800000 */
[----:B------:R-:W-:Y:S01]  /*14700*/  ULDC UR9, c[0x0][0x250] ;  /* 0x0000940000097ab9 */ /* 0x000fe20000000800 */
[----:B------:R-:W-:Y:S01]  /*14710*/  ULDC UR8, c[0x0][0x248] ;  /* 0x0000920000087ab9 */ /* 0x000fe20000000800 */
[----:B------:R-:W-:Y:S01]  /*14720*/  ULEA UR9, -UR9, URZ, 0x6 ;  /* 0x0000003f09097291 */ /* 0x000fe2000f8e313f */
[----:B------:R-:W-:Y:S01]  /*14730*/  IMAD.MOV.U32 R101, RZ, RZ, R2 ;  /* 0x000000ffff657224 */ /* 0x000fe200078e0002 */
[----:B------:R-:W-:Y:S01]  /*14740*/  ULEA UR8, -UR8, URZ, 0x6 ;  /* 0x0000003f08087291 */ /* 0x000fe2000f8e313f */
[----:B------:R-:W-:Y:S01]  /*14750*/  IMAD.MOV.U32 R0, RZ, RZ, R3 ;  /* 0x000000ffff007224 */ /* 0x000fe200078e0003 */
[----:B------:R-:W-:Y:S02]  /*14760*/  USHF.R.S32.HI UR4, URZ, 0x1f, UR9 ;  /* 0x0000001f3f047899 */ /* 0x000fe40008011409 */
[----:B------:R-:W-:Y:S01]  /*14770*/  MOV R162, UR9 ;  /* 0x0000000900a27c02 */ /* 0x000fe20008000f00 */
[----:B------:R-:W-:-:S03]  /*14780*/  USHF.R.S32.HI UR5, URZ, 0x1f, UR8 ;  /* 0x0000001f3f057899 */ /* 0x000fc60008011408 */
[----:B------:R-:W-:Y:S01]  /*14790*/  MOV R161, UR4 ;  /* 0x0000000400a17c02 */ /* 0x000fe20008000f00 */
[----:B------:R-:W-:-:S08]  /*147a0*/  ULDC UR4, c[0x0][0x2ec] ;  /* 0x0000bb0000047ab9 */ /* 0x000fd00000000800 */
.L_x_5738:
[----:B------:R-:W-:Y:S04]  /*147b0*/  DEPBAR.LE SB0, 0x0 ;  /* 0x000080000000791a */ /* 0x000fe80000000000 */
[----:B------:R-:W-:Y:S01]  /*147c0*/  BAR.SYNC.DEFER_BLOCKING 0x0 ;  /* 0x0000000000007b1d */ /* 0x000fe20000010000 */
[C---:B------:R-:W-:Y:S01]  /*147d0*/  LOP3.LUT P4, RZ, R157.reuse, 0x1, RZ, 0xc0, !PT ;  /* 0x000000019dff7812 */ /* 0x040fe2000788c0ff */
[----:B------:R-:W-:Y:S01]  /*147e0*/  IMAD.MOV.U32 R174, RZ, RZ, R162 ;  /* 0x000000ffffae7224 */ /* 0x000fe200078e00a2 */
[----:B------:R-:W-:Y:S01]  /*147f0*/  LOP3.LUT P2, RZ, R157, 0x2, RZ, 0xc0, !PT ;  /* 0x000000029dff7812 */ /* 0x000fe2000784c0ff */
        /* <DEDUP_REMOVED lines=52> */
[-C--:B-1----:R-:W-:Y:S01]  /*14b40*/  IMAD.WIDE.U32 R174, R9, R4.reuse, RZ ;  /* 0x0000000409ae7225 */ /* 0x082fe200078e00ff */
[----:B------:R-:W-:Y:S05]  /*14b50*/  SHF.R.S32.HI R11, RZ, 0x1f, R9 ;  /* 0x0000001fff0b7819 */ /* 0x000fea0000011409 */
[----:B------:R-:W-:Y:S04]  /*14b60*/  IMAD R6, R11, R4, RZ ;  /* 0x000000040b067224 */ /* 0x000fe800078e02ff */
        /* <DEDUP_REMOVED lines=8> */
.L_x_5735:
[----:B------:R-:W-:Y:S02]  /*14bf0*/  LEA R2, P6, R174, R125, 0x1 ;  /* 0x0000007dae027211 */ /* 0x000fe400078c08ff */
[----:B------:R-:W-:Y:S02]  /*14c00*/  IADD3 R170, P0, R150, R174, RZ ;  /* 0x000000ae96aa7210 */ /* 0x000fe40007f1e0ff */
[--C-:B------:R-:W-:Y:S02]  /*14c10*/  LEA.HI.X R3, R174, R165, R172.reuse, 0x1, P6 ;  /* 0x000000a5ae037211 */ /* 0x100fe400030f0cac */
[CC--:B------:R-:W-:Y:S01]  /*14c20*/  @P4 LEA R178, P5, R170.reuse, R125.reuse, 0x1 ;  /* 0x0000007daab24211 */ /* 0x0c0fe200078a08ff */
[C---:B------:R-:W-:Y:S01]  /*14c30*/  IMAD.X R168, R149.reuse, 0x1, R172, P0 ;  /* 0x0000000195a87824 */ /* 0x040fe200000e06ac */
[----:B------:R-:W-:Y:S01]  /*14c40*/  @P2 LEA R176, P0, R170, R125, 0x1 ;  /* 0x0000007daab02211 */ /* 0x000fe200078008ff */
[----:B------:R-:W-:Y:S01]  /*14c50*/  @!PT LDS RZ, [RZ] ;  /* 0x00000000fffff984 */ /* 0x000fe20000000800 */
[----:B------:R-:W-:Y:S01]  /*14c60*/  @!PT LDS RZ, [RZ] ;  /* 0x00000000fffff984 */ /* 0x000fe20000000800 */
[----:B------:R-:W-:Y:S01]  /*14c70*/  @!PT LDS RZ, [RZ] ;  /* 0x00000000fffff984 */ /* 0x000fe20000000800 */
[----:B------:R1:W-:Y:S01]  /*14c80*/  @P4 LDGSTS.E.BYPASS.LTC128B.128 [R153+0x8000], desc[UR6][R2.64] ;  /* 0x0800000002994fae */ /* 0x0003e2000b901d46 */
[----:B------:R-:W-:Y:S02]  /*14c90*/  IADD3 R166, P1, R150, R170, RZ ;  /* 0x000000aa96a67210 */ /* 0x000fe40007f3e0ff */
[CCC-:B------:R-:W-:Y:S01]  /*14ca0*/  @P4 LEA.HI.X R179, R170.reuse, R165.reuse, R168.reuse, 0x1, P5 ;  /* 0x000000a5aab34211 */ /* 0x1c0fe200028f0ca8 */
[----:B------:R-:W-:Y:S01]  /*14cb0*/  @!P4 STS.128 [R153+0x8000], RZ ;  /* 0x008000ff9900c388 */ /* 0x000fe20000000c00 */
[--C-:B------:R-:W-:Y:S01]  /*14cc0*/  @P2 LEA.HI.X R177, R170, R165, R168.reuse, 0x1, P0 ;  /* 0x000000a5aab12211 */ /* 0x100fe200000f0ca8 */
[C---:B------:R-:W-:Y:S01]  /*14cd0*/  IMAD.X R172, R149.reuse, 0x1, R168, P1 ;  /* 0x0000000195ac7824 */ /* 0x040fe200008e06a8 */
[CC--:B------:R-:W-:Y:S01]  /*14ce0*/  @P4 LEA R182, P6, R166.reuse, R125.reuse, 0x1 ;  /* 0x0000007da6b64211 */ /* 0x0c0fe200078c08ff */
[----:B------:R-:W-:Y:S01]  /*14cf0*/  @!PT LDS RZ, [RZ] ;  /* 0x00000000fffff984 */ /* 0x000fe20000000800 */
[----:B------:R-:W-:Y:S01]  /*14d00*/  @!PT LDS RZ, [RZ] ;  /* 0x00000000fffff984 */ /* 0x000fe20000000800 */
[----:B------:R-:W-:Y:S01]  /*14d10*/  @!PT LDS RZ, [RZ] ;  /* 0x00000000fffff984 */ /* 0x000fe20000000800 */
[----:B------:R1:W-:Y:S01]  /*14d20*/  @P2 LDGSTS.E.BYPASS.LTC128B.128 [R153+0xa000], desc[UR6][R2.64+0x80] ;  /* 0x0a00008002992fae */ /* 0x0003e2000b901d46 */
[C---:B------:R-:W-:Y:S02]  /*14d30*/  @P2 LEA R174, P1, R166.reuse, R125, 0x1 ;  /* 0x0000007da6ae2211 */ /* 0x040fe400078208ff */
[-CC-:B------:R-:W-:Y:S01]  /*14d40*/  @P4 LEA.HI.X R183, R166, R165.reuse, R172.reuse, 0x1, P6 ;  /* 0x000000a5a6b74211 */ /* 0x180fe200030f0cac */
[----:B------:R-:W-:Y:S01]  /*14d50*/  @!P2 STS.128 [R153+0xa000], RZ ;  /* 0x00a000ff9900a388 */ /* 0x000fe20000000c00 */
[----:B------:R-:W-:Y:S02]  /*14d60*/  IADD3 R170, P0, R150, R166, RZ ;  /* 0x000000a696aa7210 */ /* 0x000fe40007f1e0ff */
[--C-:B------:R-:W-:Y:S01]  /*14d70*/  @P2 LEA.HI.X R175, R166, R165, R172.reuse, 0x1, P1 ;  /* 0x000000a5a6af2211 */ /* 0x100fe200008f0cac */
[----:B------:R-:W-:Y:S01]  /*14d80*/  @!PT LDS RZ, [RZ] ;  /* 0x00000000fffff984 */ /* 0x000fe20000000800 */
[----:B------:R-:W-:Y:S01]  /*14d90*/  @!PT LDS RZ, [RZ] ;  /* 0x00000000fffff984 */ /* 0x000fe20000000800 */
[----:B------:R-:W-:Y:S01]  /*14da0*/  @!PT LDS RZ, [RZ] ;  /* 0x00000000fffff984 */ /* 0x000fe20000000800 */
[----:B------:R1:W-:Y:S01]  /*14db0*/  @P4 LDGSTS.E.BYPASS.LTC128B.128 [R153+0x8800], desc[UR6][R178.64] ;  /* 0x08800000b2994fae */ /* 0x0003e2000b901d46 */
[CC--:B------:R-:W-:Y:S01]  /*14dc0*/  @P4 LEA R180, P5, R170.reuse, R125.reuse, 0x1 ;  /* 0x0000007daab44211 */ /* 0x0c0fe200078a08ff */
[----:B------:R-:W-:Y:S01]  /*14dd0*/  IMAD.X R168, R149, 0x1, R172, P0 ;  /* 0x0000000195a87824 */ /* 0x000fe200000e06ac */
[C---:B------:R-:W-:Y:S01]  /*14de0*/  @P2 LEA R184, P0, R170.reuse, R125, 0x1 ;  /* 0x0000007daab82211 */ /* 0x040fe200078008ff */
[----:B------:R-:W-:Y:S03]  /*14df0*/  @!P4 STS.128 [R153+0x8800], RZ ;  /* 0x008800ff9900c388 */ /* 0x000fe60000000c00 */
[CCC-:B------:R-:W-:Y:S01]  /*14e00*/  @P4 LEA.HI.X R181, R170.reuse, R165.reuse, R168.reuse, 0x1, P5 ;  /* 0x000000a5aab54211 */ /* 0x1c0fe200028f0ca8 */
[----:B------:R-:W-:Y:S01]  /*14e10*/  @!PT LDS RZ, [RZ] ;  /* 0x00000000fffff984 */ /* 0x000fe20000000800 */
[----:B------:R-:W-:Y:S01]  /*14e20*/  @!PT LDS RZ, [RZ] ;  /* 0x00000000fffff984 */ /* 0x000fe20000000800 */
[----:B------:R-:W-:Y:S01]  /*14e30*/  @!PT LDS RZ, [RZ] ;  /* 0x00000000fffff984 */ /* 0x000fe20000000800 */
[----:B------:R1:W-:Y:S01]  /*14e40*/  @P2 LDGSTS.E.BYPASS.LTC128B.128 [R153+0xa800], desc[UR6][R176.64+0x80] ;  /* 0x0a800080b0992fae */ /* 0x0003e2000b901d46 */
[----:B------:R-:W-:Y:S01]  /*14e50*/  @P2 LEA.HI.X R185, R170, R165, R168, 0x1, P0 ;  /* 0x000000a5aab92211 */ /* 0x000fe200000f0ca8 */
[----:B------:R-:W-:Y:S01]  /*14e60*/  IMAD.MOV.U32 R165, RZ, RZ, R3 ;  /* 0x000000ffffa57224 */ /* 0x000fe200078e0003 */
[----:B------:R-:W-:Y:S01]  /*14e70*/  ISETP.GE.AND P0, PT, R156, 0x2, PT ;  /* 0x000000029c00780c */ /* 0x000fe20003f06270 */
        /* <DEDUP_REMOVED lines=22> */
[----:B------:R-:W2:Y:S04]  /*14fe0*/  LDSM.16.M88.4 R108, [R145+0x4000] ;  /* 0x00400000916c783b */ /* 0x000ea80000000200 */
[----:B------:R-:W3:Y:S04]  /*14ff0*/  LDSM.16.M88.4 R112, [R145+0x4800] ;  /* 0x004800009170783b */ /* 0x000ee80000000200 */
[----:B------:R-:W4:Y:S04]  /*15000*/  LDSM.16.M88.4 R116, [R145+0x5000] ;  /* 0x005000009174783b */ /* 0x000f280000000200 */
[----:B------:R-:W0:Y:S04]  /*15010*/  LDGDEPBAR ;  /* 0x00000000000079af */ /* 0x000e280000000000 */
[----:B------:R-:W5:Y:S04]  /*15020*/  LDSM.16.M88.4 R120, [R145+0x5800] ;  /* 0x005800009178783b */ /* 0x000f680000000200 */
[----:B------:R-:W-:Y:S01]  /*15030*/  LDSM.16.M88.4 R124, [R134] ;  /* 0x00000000867c783b */ /* 0x000fe20000000200 */
[C---:B--2---:R-:W-:Y:S06]  /*15040*/  HMMA.16816.F32 R4, R104.reuse, R108, RZ ;  /* 0x0000006c6804723c */ /* 0x044fec00000018ff */
[C---:B------:R-:W-:Y:S01]  /*15050*/  HMMA.16816.F32 R8, R104.reuse, R110, RZ ;  /* 0x0000006e6808723c */ /* 0x040fe200000018ff */
[----:B------:R-:W-:Y:S05]  /*15060*/  LDSM.16.M88.4 R108, [R144] ;  /* 0x00000000906c783b */ /* 0x000fea0000000200 */
[C---:B---3--:R-:W-:Y:S06]  /*15070*/  HMMA.16816.F32 R12, R104.reuse, R112, RZ ;  /* 0x00000070680c723c */ /* 0x048fec00000018ff */
[C---:B------:R-:W-:Y:S01]  /*15080*/  HMMA.16816.F32 R16, R104.reuse, R114, RZ ;  /* 0x000000726810723c */ /* 0x040fe200000018ff */
[----:B------:R-:W2:Y:S05]  /*15090*/  LDSM.16.M88.4 R112, [R143] ;  /* 0x000000008f70783b */ /* 0x000eaa0000000200 */
[C---:B----4-:R-:W-:Y:S06]  /*150a0*/  HMMA.16816.F32 R20, R104.reuse, R116, RZ ;  /* 0x000000746814723c */ /* 0x050fec00000018ff */
[C---:B------:R-:W-:Y:S01]  /*150b0*/  HMMA.16816.F32 R24, R104.reuse, R118, RZ ;  /* 0x000000766818723c */ /* 0x040fe200000018ff */
[----:B------:R-:W3:Y:S05]  /*150c0*/  LDSM.16.M88.4 R116, [R135] ;  /* 0x000000008774783b */ /* 0x000eea0000000200 */
[C---:B-----5:R-:W-:Y:S06]  /*150d0*/  HMMA.16816.F32 R28, R104.reuse, R120, RZ ;  /* 0x00000078681c723c */ /* 0x060fec00000018ff */
[----:B------:R-:W-:Y:S01]  /*150e0*/  HMMA.16816.F32 R32, R104, R122, RZ ;  /* 0x0000007a6820723c */ /* 0x000fe200000018ff */
[----:B------:R-:W4:Y:S04]  /*150f0*/  LDSM.16.M88.4 R104, [R133] ;  /* 0x000000008568783b */ /* 0x000f280000000200 */
[----:B------:R-:W-:Y:S01]  /*15100*/  LDSM.16.M88.4 R120, [R139+0x4800] ;  /* 0x004800008b78783b */ /* 0x000fe20000000200 */
[C---:B--2---:R-:W-:Y:S06]  /*15110*/  HMMA.16816.F32 R4, R108.reuse, R112, R4 ;  /* 0x000000706c04723c */ /* 0x044fec0000001804 */
[C---:B------:R-:W-:Y:S01]  /*15120*/  HMMA.16816.F32 R8, R108.reuse, R114, R8 ;  /* 0x000000726c08723c */ /* 0x040fe20000001808 */
[----:B------:R-:W-:Y:S05]  /*15130*/  LDSM.16.M88.4 R112, [R142] ;  /* 0x000000008e70783b */ /* 0x000fea0000000200 */
[C---:B---3--:R-:W-:Y:S06]  /*15140*/  HMMA.16816.F32 R12, R108.reuse, R116, R12 ;  /* 0x000000746c0c723c */ /* 0x048fec000000180c */
[C---:B------:R-:W-:Y:S01]  /*15150*/  HMMA.16816.F32 R16, R108.reuse, R118, R16 ;  /* 0x000000766c10723c */ /* 0x040fe20000001810 */
[----:B------:R-:W2:Y:S05]  /*15160*/  LDSM.16.M88.4 R116, [R139+0x4000] ;  /* 0x004000008b74783b */ /* 0x000eaa0000000200 */
[C---:B------:R-:W-:Y:S06]  /*15170*/  HMMA.16816.F32 R20, R108.reuse, R124, R20 ;  /* 0x0000007c6c14723c */ /* 0x040fec0000001814 */
[C---:B------:R-:W-:Y:S05]  /*15180*/  HMMA.16816.F32 R24, R108.reuse, R126, R24 ;  /* 0x0000007e6c18723c */ /* 0x040fea0000001818 */
[----:B------:R-:W-:Y:S01]  /*15190*/  IMAD.MOV.U32 R125, RZ, RZ, R2 ;  /* 0x000000ffff7d7224 */ /* 0x000fe200078e0002 */
[C---:B----4-:R-:W-:Y:S06]  /*151a0*/  HMMA.16816.F32 R28, R108.reuse, R104, R28 ;  /* 0x000000686c1c723c */ /* 0x050fec000000181c */
[----:B------:R-:W-:Y:S01]  /*151b0*/  HMMA.16816.F32 R32, R108, R106, R32 ;  /* 0x0000006a6c20723c */ /* 0x000fe20000001820 */
[----:B------:R-:W3:Y:S04]  /*151c0*/  LDSM.16.M88.4 R104, [R139+0x5000] ;  /* 0x005000008b68783b */ /* 0x000ee80000000200 */
[----:B------:R-:W4:Y:S01]  /*151d0*/  LDSM.16.M88.4 R108, [R139+0x5800] ;  /* 0x005800008b6c783b */ /* 0x000f220000000200 */
        /* <DEDUP_REMOVED lines=11> */
[----:B------:R-:W3:Y:S04]  /*15290*/  LDSM.16.M88.4 R108, [R132+0x1000] ;  /* 0x00100000846c783b */ /* 0x000ee80000000200 */
[----:B------:R-:W4:Y:S01]  /*152a0*/  LDSM.16.M88.4 R112, [R132+0x1800] ;  /* 0x001800008470783b */ /* 0x000f220000000200 */
        /* <DEDUP_REMOVED lines=18> */
[----:B------:R-:W-:Y:S05]  /*153d0*/  LDSM.16.M88.4 R120, [R130] ;  /* 0x000000008278783b */ /* 0x000fea0000000200 */
[C---:B---3--:R-:W-:Y:S06]  /*153e0*/  HMMA.16816.F32 R20, R108.reuse, R104, R20 ;  /* 0x000000686c14723c */ /* 0x048fec0000001814 */
[C---:B------:R-:W-:Y:S01]  /*153f0*/  HMMA.16816.F32 R24, R108.reuse, R106, R24 ;  /* 0x0000006a6c18723c */ /* 0x040fe20000001818 */
[----:B------:R-:W2:Y:S05]  /*15400*/  LDSM.16.M88.4 R104, [R144+0x2000] ;  /* 0x002000009068783b */ /* 0x000eaa0000000200 */
[C---:B----4-:R-:W-:Y:S06]  /*15410*/  HMMA.16816.F32 R28, R108.reuse, R112, R28 ;  /* 0x000000706c1c723c */ /* 0x050fec000000181c */
[----:B------:R-:W-:Y:S01]  /*15420*/  HMMA.16816.F32 R32, R108, R114, R32 ;  /* 0x000000726c20723c */ /* 0x000fe20000001820 */
[----:B------:R-:W3:Y:S04]  /*15430*/  LDSM.16.M88.4 R108, [R129] ;  /* 0x00000000816c783b */ /* 0x000ee80000000200 */
[----:B------:R-:W4:Y:S01]  /*15440*/  LDSM.16.M88.4 R112, [R128] ;  /* 0x000000008070783b */ /* 0x000f220000000200 */
        /* <DEDUP_REMOVED lines=26> */
[----:B------:R-:W-:Y:S04]  /*155f0*/  DEPBAR.LE SB0, 0x0 ;  /* 0x000080000000791a */ /* 0x000fe80000000000 */
[----:B------:R-:W-:Y:S01]  /*15600*/  BAR.SYNC.DEFER_BLOCKING 0x0 ;  /* 0x0000000000007b1d */ /* 0x000fe20000010000 */
[C---:B--2---:R-:W-:Y:S06]  /*15610*/  HMMA.16816.F32 R4, R104.reuse, R116, R4 ;  /* 0x000000746804723c */ /* 0x044fec0000001804 */
[C---:B------:R-:W-:Y:S06]  /*15620*/  HMMA.16816.F32 R8, R104.reuse, R118, R8 ;  /* 0x000000766808723c */ /* 0x040fec0000001808 */
[C---:B------:R-:W-:Y:S06]  /*15630*/  HMMA.16816.F32 R12, R104.reuse, R120, R12 ;  /* 0x00000078680c723c */ /* 0x040fec000000180c */
[C---:B------:R-:W-:Y:S06]  /*15640*/  HMMA.16816.F32 R16, R104.reuse, R122, R16 ;  /* 0x0000007a6810723c */ /* 0x040fec0000001810 */
[C---:B---3--:R-:W-:Y:S06]  /*15650*/  HMMA.16816.F32 R20, R104.reuse, R108, R20 ;  /* 0x0000006c6814723c */ /* 0x048fec0000001814 */
[C---:B------:R-:W-:Y:S06]  /*15660*/  HMMA.16816.F32 R24, R104.reuse, R110, R24 ;  /* 0x0000006e6818723c */ /* 0x040fec0000001818 */
[C---:B----4-:R-:W-:Y:S06]  /*15670*/  HMMA.16816.F32 R28, R104.reuse, R112, R28 ;  /* 0x00000070681c723c */ /* 0x050fec000000181c */
[----:B------:R-:W-:Y:S01]  /*15680*/  HMMA.16816.F32 R32, R104, R114, R32 ;  /* 0x000000726820723c */ /* 0x000fe20000001820 */
[----:B------:R-:W-:Y:S11]  /*15690*/  @!UPT UIADD3 URZ, URZ, URZ, URZ ;  /* 0x0000003f3f3ff290 */ /* 0x000ff6000fffe03f */
[----:B------:R-:W-:Y:S01]  /*156a0*/  @!UPT UIADD3 URZ, URZ, URZ, URZ ;  /* 0x0000003f3f3ff290 */ /* 0x000fe2000fffe03f */
[----:B-1----:R-:W-:Y:S11]  /*156b0*/  @!P0 BRA `(.L_x_5736) ;  /* 0x0000000800048947 */ /* 0x002ff60003800000 */
[----:B------:R-:W-:Y:S02]  /*156c0*/  MOV R107, UR8 ;  /* 0x00000008006b7c02 */ /* 0x000fe40008000f00 */
[----:B------:R-:W-:Y:S01]  /*156d0*/  MOV R104, UR5 ;  /* 0x0000000500687c02 */ /* 0x000fe20008000f00 */
        /* <DEDUP_REMOVED lines=58> */
[-C--:B---3--:R-:W-:Y:S01]  /*15a80*/  IMAD.WIDE.U32 R110, R107, R2.reuse, R110 ;  /* 0x000000026b6e7225 */ /* 0x088fe200078e006e */
[----:B------:R-:W-:Y:S05]  /*15a90*/  SHF.R.S32.HI R105, RZ, 0x1f, R107 ;  /* 0x0000001fff697819 */ /* 0x000fea000001146b */
[----:B------:R-:W-:Y:S04]  /*15aa0*/  IMAD R104, R105, R2, RZ ;  /* 0x0000000269687224 */ /* 0x000fe800078e02ff */
[----:B------:R-:W-:Y:S01]  /*15ab0*/  IMAD R104, R107, R3, R104 ;  /* 0x000000036b687224 */ /* 0x000fe200078e0268 */
[----:B------:R-:W-:Y:S03]  /*15ac0*/  MOV R107, R110 ;  /* 0x0000006e006b7202 */ /* 0x000fe60000000f00 */
[----:B------:R-:W-:Y:S07]  /*15ad0*/  IMAD.IADD R104, R111, 0x1, R104 ;  /* 0x000000016f687824 */ /* 0x000fee00078e0268 */
.L_x_5737:
[CC--:B------:R-:W-:Y:S02]  /*15ae0*/  LEA R110, P6, R107.reuse, R158.reuse, 0x1 ;  /* 0x0000009e6b6e7211 */ /* 0x0c0fe400078c08ff */
[C---:B------:R-:W-:Y:S02]  /*15af0*/  IADD3 R105, P0, R148.reuse, R107, RZ ;  /* 0x0000006b94697210 */ /* 0x040fe40007f1e0ff */
[--C-:B------:R-:W-:Y:S02]  /*15b00*/  LEA.HI.X R111, R107, R159, R104.reuse, 0x1, P6 ;  /* 0x0000009f6b6f7211 */ /* 0x100fe400030f0c68 */
[-C--:B------:R-:W-:Y:S01]  /*15b10*/  @P4 LEA R108, P5, R105, R158.reuse, 0x1 ;  /* 0x0000009e696c4211 */ /* 0x080fe200078a08ff */
[----:B------:R-:W-:Y:S01]  /*15b20*/  IMAD.X R2, R147, 0x1, R104, P0 ;  /* 0x0000000193027824 */ /* 0x000fe200000e0668 */
[CC--:B------:R-:W-:Y:S01]  /*15b30*/  @P2 LEA R106, P0, R105.reuse, R158.reuse, 0x1 ;  /* 0x0000009e696a2211 */ /* 0x0c0fe200078008ff */
[----:B------:R-:W-:Y:S01]  /*15b40*/  @!PT LDS RZ, [RZ] ;  /* 0x00000000fffff984 */ /* 0x000fe20000000800 */
[----:B------:R-:W-:Y:S01]  /*15b50*/  @!PT LDS RZ, [RZ] ;  /* 0x00000000fffff984 */ /* 0x000fe20000000800 */
[----:B------:R-:W-:Y:S01]  /*15b60*/  @!PT LDS RZ, [RZ] ;  /* 0x00000000fffff984 */ /* 0x000fe20000000800 */
[----:B------:R1:W-:Y:S01]  /*15b70*/  @P4 LDGSTS.E.BYPASS.LTC128B.128 [R153+0x4000], desc[UR6][R110.64] ;  /* 0x040000006e994fae */ /* 0x0003e2000b901d46 */
[C---:B------:R-:W-:Y:S02]  /*15b80*/  IADD3 R3, P1, R148.reuse, R105, RZ ;  /* 0x0000006994037210 */ /* 0x040fe40007f3e0ff */
[CCC-:B------:R-:W-:Y:S01]  /*15b90*/  @P4 LEA.HI.X R109, R105.reuse, R159.reuse, R2.reuse, 0x1, P5 ;  /* 0x0000009f696d4211 */ /* 0x1c0fe200028f0c02 */
[----:B------:R1:W-:Y:S01]  /*15ba0*/  @!P4 STS.128 [R153+0x4000], RZ ;  /* 0x004000ff9900c388 */ /* 0x0003e20000000c00 */
[-CC-:B------:R-:W-:Y:S01]  /*15bb0*/  @P2 LEA.HI.X R107, R105, R159.reuse, R2.reuse, 0x1, P0 ;  /* 0x0000009f696b2211 */ /* 0x180fe200000f0c02 */
[----:B------:R-:W-:Y:S01]  /*15bc0*/  IMAD.X R104, R147, 0x1, R2, P1 ;  /* 0x0000000193687824 */ /* 0x000fe200008e0602 */
        /* <DEDUP_REMOVED lines=8> */
[--C-:B------:R-:W-:Y:S02]  /*15c50*/  @P2 LEA.HI.X R113, R3, R159, R104.reuse, 0x1, P1 ;  /* 0x0000009f03712211 */ /* 0x100fe400008f0c68 */
[----:B------:R-:W-:Y:S01]  /*15c60*/  IADD3 R105, P0, R148, R3, RZ ;  /* 0x0000000394697210 */ /* 0x000fe20007f1e0ff */
[----:B------:R-:W-:Y:S01]  /*15c70*/  @!PT LDS RZ, [RZ] ;  /* 0x00000000fffff984 */ /* 0x000fe20000000800 */
[----:B------:R-:W-:Y:S01]  /*15c80*/  @!PT LDS RZ, [RZ] ;  /* 0x00000000fffff984 */ /* 0x000fe20000000800 */
[----:B------:R-:W-:Y:S01]  /*15c90*/  @!PT LDS RZ, [RZ] ;  /* 0x00000000fffff984 */ /* 0x000fe20000000800 */
[----:B------:R1:W-:Y:S03]  /*15ca0*/  @P4 LDGSTS.E.BYPASS.LTC128B.128 [R153+0x4800], desc[UR6][R108.64] ;  /* 0x048000006c994fae */ /* 0x0003e6000b901d46 */
[-C--:B------:R-:W-:Y:S01]  /*15cb0*/  @P4 LEA R114, P5, R105, R158.reuse, 0x1 ;  /* 0x0000009e69724211 */ /* 0x080fe200078a08ff */
[----:B------:R1:W-:Y:S01]  /*15cc0*/  @!P4 STS.128 [R153+0x4800], RZ ;  /* 0x004800ff9900c388 */ /* 0x0003e20000000c00 */
[----:B------:R-:W-:Y:S01]  /*15cd0*/  IMAD.X R2, R147, 0x1, R104, P0 ;  /* 0x0000000193027824 */ /* 0x000fe200000e0668 */
[C---:B------:R-:W-:Y:S01]  /*15ce0*/  @P2 LEA R118, P0, R105.reuse, R158, 0x1 ;  /* 0x0000009e69762211 */ /* 0x040fe200078008ff */
[----:B------:R-:W-:Y:S01]  /*15cf0*/  IMAD.MOV.U32 R158, RZ, RZ, R110 ;  /* 0x000000ffff9e7224 */ /* 0x000fe200078e006e */
[----:B------:R-:W-:Y:S01]  /*15d00*/  @!PT LDS RZ, [RZ] ;  /* 0x00000000fffff984 */ /* 0x000fe20000000800 */
[----:B------:R-:W-:Y:S01]  /*15d10*/  @!PT LDS RZ, [RZ] ;  /* 0x00000000fffff984 */ /* 0x000fe20000000800 */
[----:B------:R-:W-:Y:S01]  /*15d20*/  @!PT LDS RZ, [RZ] ;  /* 0x00000000fffff984 */ /* 0x000fe20000000800 */
[----:B------:R1:W-:Y:S02]  /*15d30*/  @P2 LDGSTS.E.BYPASS.LTC128B.128 [R153+0x6800], desc[UR6][R106.64+0x80] ;  /* 0x068000806a992fae */ /* 0x0003e4000b901d46 */
[CCC-:B------:R-:W-:Y:S02]  /*15d40*/  @P4 LEA.HI.X R115, R105.reuse, R159.reuse, R2.reuse, 0x1, P5 ;  /* 0x0000009f69734211 */ /* 0x1c0fe400028f0c02 */
        /* <DEDUP_REMOVED lines=24> */
.L_x_5736:
[----:B------:R-:W-:Y:S01]  /*15ed0*/  FMNMX.FTZ R2, R4, R0, !PT ;  /* 0x0000000004027209 */ /* 0x000fe20007810000 */
[----:B-1----:R-:W-:Y:S01]  /*15ee0*/  LDSM.16.MT88.4 R112, [R137+0x8000] ;  /* 0x008000008970783b */ /* 0x002fe20000004200 */
        /* <DEDUP_REMOVED lines=41> */
[C---:B------:R-:W-:Y:S01]  /*16180*/  FMUL.FTZ R122, R3.reuse, UR4 ;  /* 0x00000004037a7c20 */ /* 0x040fe20008410000 */
[----:B------:R-:W-:Y:S02]  /*16190*/  FSETP.NEU.FTZ.AND P0, PT, R3, -INF , PT ;  /* 0xff8000000300780b */ /* 0x000fe40003f1d000 */
[----:B------:R-:W-:Y:S01]  /*161a0*/  FMUL.FTZ R104, R0, UR4 ;  /* 0x0000000400687c20 */ /* 0x000fe20008410000 */
[----:B------:R-:W-:Y:S01]  /*161b0*/  FADD.FTZ R0, -R2, R101 ;  /* 0x0000006502007221 */ /* 0x000fe20000010100 */
[----:B------:R-:W-:Y:S01]  /*161c0*/  FSEL R122, R122, RZ, P0 ;  /* 0x000000ff7a7a7208 */ /* 0x000fe20000000000 */
[----:B------:R-:W-:Y:S01]  /*161d0*/  FMUL.FTZ R121, R2, UR4 ;  /* 0x0000000402797c20 */ /* 0x000fe20008410000 */
[----:B------:R-:W1:Y:S01]  /*161e0*/  MUFU.EX2 R101, R104 ;  /* 0x0000006800657308 */ /* 0x000e620000000800 */
[----:B------:R-:W-:Y:S01]  /*161f0*/  FMUL.FTZ R106, R0, UR4 ;  /* 0x00000004006a7c20 */ /* 0x000fe20008410000 */
[----:B------:R-:W-:Y:S01]  /*16200*/  FSETP.NEU.FTZ.AND P0, PT, R2, -INF , PT ;  /* 0xff8000000200780b */ /* 0x000fe20003f1d000 */
[--C-:B------:R-:W-:Y:S01]  /*16210*/  FFMA.FTZ R120, R4, UR4, -R122.reuse ;  /* 0x0000000404787c23 */ /* 0x100fe2000801087a */
[--C-:B------:R-:W-:Y:S01]  /*16220*/  FFMA.FTZ R5, R5, UR4, -R122.reuse ;  /* 0x0000000405057c23 */ /* 0x100fe2000801087a */
[--C-:B------:R-:W-:Y:S01]  /*16230*/  FFMA.FTZ R116, R9, UR4, -R122.reuse ;  /* 0x0000000409747c23 */ /* 0x100fe2000801087a */
[----:B------:R-:W-:Y:S01]  /*16240*/  FSEL R121, R121, RZ, P0 ;  /* 0x000000ff79797208 */ /* 0x000fe20000000000 */
[--C-:B------:R-:W-:Y:S03]  /*16250*/  FFMA.FTZ R13, R13, UR4, -R122.reuse ;  /* 0x000000040d0d7c23 */ /* 0x100fe6000801087a */
[----:B------:R2:W3:Y:S01]  /*16260*/  MUFU.EX2 R0, R106 ;  /* 0x0000006a00007308 */ /* 0x0004e20000000800 */
        /* <DEDUP_REMOVED lines=16> */
[----:B--2---:R-:W2:Y:S01]  /*16370*/  LDSM.16.MT88.4 R104, [R140+0x8000] ;  /* 0x008000008c68783b */ /* 0x004ea20000004200 */
        /* <DEDUP_REMOVED lines=15> */
[----:B-1----:R-:W-:Y:S01]  /*16470*/  F2FP.F16.F32.PACK_AB R96, R5, R120 ;  /* 0x000000780560723e */ /* 0x002fe200000000ff */
        /* <DEDUP_REMOVED lines=14> */
[----:B------:R-:W1:Y:S01]  /*16560*/  MUFU.EX2 R116, R116 ;  /* 0x0000007400747308 */ /* 0x000e620000000800 */
[----:B---3--:R-:W-:Y:S01]  /*16570*/  F2FP.F16.F32.PACK_AB R97, R6, R119 ;  /* 0x000000770661723e */ /* 0x008fe200000000ff */
        /* <DEDUP_REMOVED lines=13> */
[----:B------:R-:W-:Y:S03]  /*16650*/  FMUL.FTZ R77, R101, R77 ;  /* 0x0000004d654d7220 */ /* 0x000fe60000410000 */
[----:B------:R-:W3:Y:S01]  /*16660*/  MUFU.EX2 R118, R118 ;  /* 0x0000007600767308 */ /* 0x000ee20000000800 */
[----:B-1----:R-:W-:Y:S01]  /*16670*/  F2FP.F16.F32.PACK_AB R98, R116, R7 ;  /* 0x000000077462723e */ /* 0x002fe200000000ff */
[C---:B------:R-:W-:Y:S01]  /*16680*/  FMUL.FTZ R78, R0.reuse, R78 ;  /* 0x0000004e004e7220 */ /* 0x040fe20000410000 */
[C---:B------:R-:W-:Y:S01]  /*16690*/  FMUL.FTZ R79, R0.reuse, R79 ;  /* 0x0000004f004f7220 */ /* 0x040fe20000410000 */
[--C-:B------:R-:W-:Y:S01]  /*166a0*/  FFMA.FTZ R126, R15, UR4, -R121.reuse ;  /* 0x000000040f7e7c23 */ /* 0x100fe20008010879 */
[----:B------:R-:W-:Y:S01]  /*166b0*/  FMUL.FTZ R12, R101, R92 ;  /* 0x0000005c650c7220 */ /* 0x000fe20000410000 */
[C---:B------:R-:W-:Y:S01]  /*166c0*/  FMUL.FTZ R15, R0.reuse, R95 ;  /* 0x0000005f000f7220 */ /* 0x040fe20000410000 */
[--C-:B------:R-:W-:Y:S01]  /*166d0*/  FFMA.FTZ R127, R19, UR4, -R121.reuse ;  /* 0x00000004137f7c23 */ /* 0x100fe20008010879 */
[C---:B------:R-:W-:Y:S01]  /*166e0*/  FMUL.FTZ R80, R101.reuse, R80 ;  /* 0x0000005065507220 */ /* 0x040fe20000410000 */
[C---:B------:R-:W-:Y:S01]  /*166f0*/  FMUL.FTZ R81, R101.reuse, R81 ;  /* 0x0000005165517220 */ /* 0x040fe20000410000 */
[C---:B------:R-:W-:Y:S01]  /*16700*/  FMUL.FTZ R82, R0.reuse, R82 ;  /* 0x0000005200527220 */ /* 0x040fe20000410000 */
[C---:B------:R-:W-:Y:S01]  /*16710*/  FMUL.FTZ R83, R0.reuse, R83 ;  /* 0x0000005300537220 */ /* 0x040fe20000410000 */
[----:B------:R-:W-:Y:S01]  /*16720*/  MUFU.EX2 R123, R123 ;  /* 0x0000007b007b7308 */ /* 0x000fe20000000800 */
[C---:B------:R-:W-:Y:S01]  /*16730*/  FMUL.FTZ R17, R101.reuse, R89 ;  /* 0x0000005965117220 */ /* 0x040fe20000410000 */
[----:B------:R-:W-:Y:S01]  /*16740*/  FMUL.FTZ R19, R0, R91 ;  /* 0x0000005b00137220 */ /* 0x000fe20000410000 */
[C---:B------:R-:W-:Y:S01]  /*16750*/  FMUL.FTZ R84, R101.reuse, R84 ;  /* 0x0000005465547220 */ /* 0x040fe20000410000 */
[----:B------:R-:W-:Y:S01]  /*16760*/  FMUL.FTZ R85, R101, R85 ;  /* 0x0000005565557220 */ /* 0x000fe20000410000 */
[----:B---3--:R-:W-:Y:S01]  /*16770*/  F2FP.F16.F32.PACK_AB R99, R118, R117 ;  /* 0x000000757663723e */ /* 0x008fe200000000ff */
[--C-:B------:R-:W-:Y:S01]  /*16780*/  FFMA.FTZ R166, R24, UR4, -R122.reuse ;  /* 0x0000000418a67c23 */ /* 0x100fe2000801087a */
[--C-:B------:R-:W-:Y:S01]  /*16790*/  FFMA.FTZ R167, R25, UR4, -R122.reuse ;  /* 0x0000000419a77c23 */ /* 0x100fe2000801087a */
[--C-:B------:R-:W-:Y:S01]  /*167a0*/  FFMA.FTZ R169, R26, UR4, -R121.reuse ;  /* 0x000000041aa97c23 */ /* 0x100fe20008010879 */
[--C-:B------:R-:W-:Y:S01]  /*167b0*/  FFMA.FTZ R168, R27, UR4, -R121.reuse ;  /* 0x000000041ba87c23 */ /* 0x100fe20008010879 */
[----:B------:R-:W-:Y:S01]  /*167c0*/  FFMA.FTZ R172, R34, UR4, -R121 ;  /* 0x0000000422ac7c23 */ /* 0x000fe20008010879 */
[----:B------:R-:W-:Y:S01]  /*167d0*/  LDSM.16.MT88.4 R24, [R137+0x9000] ;  /* 0x009000008918783b */ /* 0x000fe20000004200 */
[C---:B--2---:R-:W-:Y:S01]  /*167e0*/  HMMA.16816.F32 R8, R96.reuse, R104, R8 ;  /* 0x000000686008723c */ /* 0x044fe20000001808 */
[----:B------:R-:W-:Y:S04]  /*167f0*/  MUFU.EX2 R124, R124 ;  /* 0x0000007c007c7308 */ /* 0x000fe80000000800 */
[----:B------:R-:W-:Y:S01]  /*16800*/  FFMA.FTZ R170, R32, UR4, -R122 ;  /* 0x0000000420aa7c23 */ /* 0x000fe2000801087a */
[C---:B------:R-:W-:Y:S01]  /*16810*/  HMMA.16816.F32 R36, R96.reuse, R106, R36 ;  /* 0x0000006a6024723c */ /* 0x040fe20000001824 */
[----:B------:R-:W1:Y:S04]  /*16820*/  LDSM.16.MT88.4 R104, [R136+0x8000] ;  /* 0x008000008868783b */ /* 0x000e680000004200 */
[----:B------:R-:W-:Y:S01]  /*16830*/  MUFU.EX2 R127, R127 ;  /* 0x0000007f007f7308 */ /* 0x000fe20000000800 */
[----:B------:R-:W-:Y:S01]  /*16840*/  ISETP.GT.AND P0, PT, R156, 0x1, PT ;  /* 0x000000019c00780c */ /* 0x000fe20003f04270 */
[C---:B------:R-:W-:Y:S01]  /*16850*/  FMUL.FTZ R86, R0.reuse, R86 ;  /* 0x0000005600567220 */ /* 0x040fe20000410000 */
[C---:B------:R-:W-:Y:S03]  /*16860*/  HMMA.16816.F32 R40, R96.reuse, R108, R40 ;  /* 0x0000006c6028723c */ /* 0x040fe60000001828 */
[C---:B------:R-:W-:Y:S03]  /*16870*/  FMUL.FTZ R87, R0.reuse, R87 ;  /* 0x0000005700577220 */ /* 0x040fe60000410000 */
[C---:B------:R-:W-:Y:S01]  /*16880*/  HMMA.16816.F32 R44, R96.reuse, R110, R44 ;  /* 0x0000006e602c723c */ /* 0x040fe2000000182c */
[----:B------:R-:W2:Y:S01]  /*16890*/  LDSM.16.MT88.4 R108, [R140+0xa000] ;  /* 0x00a000008c6c783b */ /* 0x000ea20000004200 */
[----:B------:R-:W-:Y:S03]  /*168a0*/  MUFU.EX2 R166, R166 ;  /* 0x000000a600a67308 */ /* 0x000fe60000000800 */
[----:B------:R-:W-:Y:S01]  /*168b0*/  FFMA.FTZ R120, R101, R164, R120 ;  /* 0x000000a465787223 */ /* 0x000fe20000010078 */
[C---:B------:R-:W-:Y:S06]  /*168c0*/  HMMA.16816.F32 R48, R96.reuse, R112, R48 ;  /* 0x000000706030723c */ /* 0x040fec0000001830 */
[----:B------:R-:W-:Y:S01]  /*168d0*/  MUFU.EX2 R167, R167 ;  /* 0x000000a700a77308 */ /* 0x000fe20000000800 */
[----:B------:R-:W-:Y:S01]  /*168e0*/  FFMA.FTZ R119, R0, R163, R119 ;  /* 0x000000a300777223 */ /* 0x000fe20000010077 */
[C---:B------:R-:W-:Y:S01]  /*168f0*/  HMMA.16816.F32 R52, R96.reuse, R114, R52 ;  /* 0x000000726034723c */ /* 0x040fe20000001834 */
[----:B------:R-:W3:Y:S02]  /*16900*/  LDSM.16.MT88.4 R112, [R138+0xa000] ;  /* 0x00a000008a70783b */ /* 0x000ee40000004200 */
[----:B------:R-:W-:Y:S05]  /*16910*/  FADD.FTZ R120, R5, R120 ;  /* 0x0000007805787221 */ /* 0x000fea0000010000 */
[----:B------:R-:W-:Y:S03]  /*16920*/  MUFU.EX2 R169, R169 ;  /* 0x000000a900a97308 */ /* 0x000fe60000000800 */
[----:B------:R-:W-:Y:S01]  /*16930*/  FADD.FTZ R6, R6, R119 ;  /* 0x0000007706067221 */ /* 0x000fe20000010000 */
[----:B------:R-:W-:Y:S01]  /*16940*/  IADD3 R5, R156, -0x1, RZ ;  /* 0xffffffff9c057810 */ /* 0x000fe20007ffe0ff */
[----:B------:R-:W-:Y:S02]  /*16950*/  FADD.FTZ R7, R7, R120 ;  /* 0x0000007807077221 */ /* 0x000fe40000010000 */
[----:B------:R-:W-:Y:S01]  /*16960*/  FADD.FTZ R117, R117, R6 ;  /* 0x0000000675757221 */ /* 0x000fe20000010000 */
[----:B------:R-:W-:Y:S02]  /*16970*/  MOV R156, R5 ;  /* 0x00000005009c7202 */ /* 0x000fe40000000f00 */
[----:B------:R-:W-:Y:S01]  /*16980*/  MUFU.EX2 R168, R168 ;  /* 0x000000a800a87308 */ /* 0x000fe20000000800 */
[----:B------:R-:W-:Y:S01]  /*16990*/  FADD.FTZ R116, R116, R7 ;  /* 0x0000000774747221 */ /* 0x000fe20000010000 */
[----:B------:R-:W-:Y:S01]  /*169a0*/  FADD.FTZ R118, R118, R117 ;  /* 0x0000007576767221 */ /* 0x000fe20000010000 */
[C---:B-1----:R-:W-:Y:S07]  /*169b0*/  HMMA.16816.F32 R56, R96.reuse, R104, R56 ;  /* 0x000000686038723c */ /* 0x042fee0000001838 */
[----:B------:R-:W-:Y:S01]  /*169c0*/  MUFU.EX2 R170, R170 ;  /* 0x000000aa00aa7308 */ /* 0x000fe20000000800 */
[C---:B------:R-:W-:Y:S01]  /*169d0*/  HMMA.16816.F32 R60, R96.reuse, R106, R60 ;  /* 0x0000006a603c723c */ /* 0x040fe2000000183c */
[----:B------:R-:W1:Y:S05]  /*169e0*/  LDSM.16.MT88.4 R104, [R137+0xa000] ;  /* 0x00a000008968783b */ /* 0x000e6a0000004200 */
[C---:B--2---:R-:W-:Y:S03]  /*169f0*/  HMMA.16816.F32 R64, R96.reuse, R108, R64 ;  /* 0x0000006c6040723c */ /* 0x044fe60000001840 */
[----:B------:R-:W-:Y:S03]  /*16a00*/  MUFU.EX2 R172, R172 ;  /* 0x000000ac00ac7308 */ /* 0x000fe60000000800 */
[C---:B------:R-:W-:Y:S01]  /*16a10*/  HMMA.16816.F32 R68, R96.reuse, R110, R68 ;  /* 0x0000006e6044723c */ /* 0x040fe20000001844 */
[----:B------:R-:W2:Y:S05]  /*16a20*/  LDSM.16.MT88.4 R108, [R136+0xa000] ;  /* 0x00a00000886c783b */ /* 0x000eaa0000004200 */
[C---:B---3--:R-:W-:Y:S01]  /*16a30*/  HMMA.16816.F32 R72, R96.reuse, R112, R72 ;  /* 0x000000706048723c */ /* 0x048fe20000001848 */
[----:B------:R3:W4:Y:S05]  /*16a40*/  MUFU.EX2 R112, R13 ;  /* 0x0000000d00707308 */ /* 0x00072a0000000800 */
[C---:B------:R-:W-:Y:S05]  /*16a50*/  HMMA.16816.F32 R76, R96.reuse, R114, R76 ;  /* 0x00000072604c723c */ /* 0x040fea000000184c */
[----:B------:R5:W-:Y:S01]  /*16a60*/  MUFU.EX2 R114, R126 ;  /* 0x0000007e00727308 */ /* 0x000be20000000800 */
[--C-:B------:R-:W-:Y:S01]  /*16a70*/  FFMA.FTZ R113, R14, UR4, -R121.reuse ;  /* 0x000000040e717c23 */ /* 0x100fe20008010879 */
[----:B------:R-:W-:Y:S01]  /*16a80*/  FMUL.FTZ R14, R0, R94 ;  /* 0x0000005e000e7220 */ /* 0x000fe20000410000 */
[----:B------:R-:W-:Y:S03]  /*16a90*/  FFMA.FTZ R115, R16, UR4, -R122 ;  /* 0x0000000410737c23 */ /* 0x000fe6000801087a */
[C---:B------:R-:W-:Y:S04]  /*16aa0*/  FMUL.FTZ R16, R101.reuse, R88 ;  /* 0x0000005865107220 */ /* 0x040fe80000410000 */
[----:B------:R-:W2:Y:S01]  /*16ab0*/  MUFU.EX2 R113, R113 ;  /* 0x0000007100717308 */ /* 0x000ea20000000800 */
[----:B---3--:R-:W-:Y:S01]  /*16ac0*/  FMUL.FTZ R13, R101, R93 ;  /* 0x0000005d650d7220 */ /* 0x008fe20000410000 */
[----:B----4-:R-:W-:Y:S01]  /*16ad0*/  F2FP.F16.F32.PACK_AB R88, R112, R123 ;  /* 0x0000007b7058723e */ /* 0x010fe200000000ff */
[----:B------:R-:W3:Y:S01]  /*16ae0*/  LDSM.16.MT88.4 R92, [R140+0x8800] ;  /* 0x008800008c5c783b */ /* 0x000ee20000004200 */
[----:B------:R-:W-:Y:S01]  /*16af0*/  FADD.FTZ R123, R123, R116 ;  /* 0x000000747b7b7221 */ /* 0x000fe20000010000 */
[----:B------:R-:W-:Y:S03]  /*16b00*/  MOV R101, R2 ;  /* 0x0000000200657202 */ /* 0x000fe60000000f00 */
[C---:B-1----:R-:W-:Y:S02]  /*16b10*/  HMMA.16816.F32 R12, R96.reuse, R104, R12 ;  /* 0x00000068600c723c */ /* 0x042fe4000000180c */
[----:B------:R-:W1:Y:S01]  /*16b20*/  MUFU.EX2 R115, R115 ;  /* 0x0000007300737308 */ /* 0x000e620000000800 */
[----:B-----5:R-:W-:Y:S01]  /*16b30*/  FFMA.FTZ R126, R18, UR4, -R121 ;  /* 0x00000004127e7c23 */ /* 0x020fe20008010879 */
[----:B------:R-:W-:Y:S01]  /*16b40*/  FMUL.FTZ R18, R0, R90 ;  /* 0x0000005a00127220 */ /* 0x000fe20000410000 */
[----:B------:R-:W-:Y:S01]  /*16b50*/  FADD.FTZ R112, R112, R123 ;  /* 0x0000007b70707221 */ /* 0x000fe20000010000 */
[C---:B------:R-:W-:Y:S01]  /*16b60*/  HMMA.16816.F32 R80, R96.reuse, R106, R80 ;  /* 0x0000006a6050723c */ /* 0x040fe20000001850 */
[----:B------:R-:W4:Y:S05]  /*16b70*/  LDSM.16.MT88.4 R104, [R138+0x8800] ;  /* 0x008800008a68783b */ /* 0x000f2a0000004200 */
[----:B------:R-:W5:Y:S01]  /*16b80*/  MUFU.EX2 R126, R126 ;  /* 0x0000007e007e7308 */ /* 0x000f620000000800 */
[----:B--2---:R-:W-:Y:S01]  /*16b90*/  F2FP.F16.F32.PACK_AB R89, R114, R113 ;  /* 0x000000717259723e */ /* 0x004fe200000000ff */
[C---:B------:R-:W-:Y:S03]  /*16ba0*/  HMMA.16816.F32 R16, R96.reuse, R108, R16 ;  /* 0x0000006c6010723c */ /* 0x040fe60000001810 */
[----:B------:R-:W-:Y:S03]  /*16bb0*/  MOV R0, R3 ;  /* 0x0000000300007202 */ /* 0x000fe60000000f00 */
[----:B------:R-:W-:Y:S01]  /*16bc0*/  HMMA.16816.F32 R84, R96, R110, R84 ;  /* 0x0000006e6054723c */ /* 0x000fe20000001854 */
[----:B------:R-:W2:Y:S04]  /*16bd0*/  LDSM.16.MT88.4 R96, [R137+0x8800] ;  /* 0x008800008960783b */ /* 0x000ea80000004200 */
[----:B-1----:R-:W-:Y:S01]  /*16be0*/  F2FP.F16.F32.PACK_AB R90, R124, R115 ;  /* 0x000000737c5a723e */ /* 0x002fe200000000ff */
[--C-:B------:R-:W-:Y:S01]  /*16bf0*/  FFMA.FTZ R108, R20, UR4, -R122.reuse ;  /* 0x00000004146c7c23 */ /* 0x100fe2000801087a */
[----:B------:R-:W-:Y:S01]  /*16c00*/  FFMA.FTZ R109, R21, UR4, -R122 ;  /* 0x00000004156d7c23 */ /* 0x000fe2000801087a */
[----:B-----5:R-:W-:Y:S03]  /*16c10*/  F2FP.F16.F32.PACK_AB R91, R127, R126 ;  /* 0x0000007e7f5b723e */ /* 0x020fe600000000ff */
[--C-:B------:R-:W-:Y:S01]  /*16c20*/  FFMA.FTZ R110, R22, UR4, -R121.reuse ;  /* 0x00000004166e7c23 */ /* 0x100fe20008010879 */
[----:B------:R-:W-:Y:S01]  /*16c30*/  FFMA.FTZ R111, R23, UR4, -R121 ;  /* 0x00000004176f7c23 */ /* 0x000fe20008010879 */
[----:B------:R-:W-:Y:S01]  /*16c40*/  F2FP.F16.F32.PACK_AB R22, R167, R166 ;  /* 0x000000a6a716723e */ /* 0x000fe200000000ff */
[----:B------:R-:W-:Y:S01]  /*16c50*/  MUFU.EX2 R108, R108 ;  /* 0x0000006c006c7308 */ /* 0x000fe20000000800 */
[----:B------:R-:W-:Y:S01]  /*16c60*/  F2FP.F16.F32.PACK_AB R23, R168, R169 ;  /* 0x000000a9a817723e */ /* 0x000fe200000000ff */
[----:B------:R-:W-:Y:S01]  /*16c70*/  FADD.FTZ R113, R113, R118 ;  /* 0x0000007671717221 */ /* 0x000fe20000010000 */
[C---:B---3--:R-:W-:Y:S07]  /*16c80*/  HMMA.16816.F32 R8, R88.reuse, R92, R8 ;  /* 0x0000005c5808723c */ /* 0x048fee0000001808 */
[----:B------:R-:W1:Y:S01]  /*16c90*/  MUFU.EX2 R109, R109 ;  /* 0x0000006d006d7308 */ /* 0x000e620000000800 */
[C---:B------:R-:W-:Y:S01]  /*16ca0*/  HMMA.16816.F32 R36, R88.reuse, R94, R36 ;  /* 0x0000005e5824723c */ /* 0x040fe20000001824 */
[----:B------:R-:W3:Y:S02]  /*16cb0*/  LDSM.16.MT88.4 R92, [R136+0x8800] ;  /* 0x00880000885c783b */ /* 0x000ee40000004200 */
[----:B------:R-:W-:Y:S03]  /*16cc0*/  FADD.FTZ R113, R114, R113 ;  /* 0x0000007172717221 */ /* 0x000fe60000010000 */
[C---:B----4-:R-:W-:Y:S03]  /*16cd0*/  HMMA.16816.F32 R40, R88.reuse, R104, R40 ;  /* 0x000000685828723c */ /* 0x050fe60000001828 */
[----:B------:R-:W-:Y:S02]  /*16ce0*/  MUFU.EX2 R110, R110 ;  /* 0x0000006e006e7308 */ /* 0x000fe40000000800 */
[----:B------:R-:W-:Y:S01]  /*16cf0*/  FADD.FTZ R115, R115, R112 ;  /* 0x0000007073737221 */ /* 0x000fe20000010000 */
[C---:B------:R-:W-:Y:S01]  /*16d00*/  HMMA.16816.F32 R44, R88.reuse, R106, R44 ;  /* 0x0000006a582c723c */ /* 0x040fe2000000182c */
[----:B------:R-:W4:Y:S06]  /*16d10*/  LDSM.16.MT88.4 R104, [R140+0xa800] ;  /* 0x00a800008c68783b */ /* 0x000f2c0000004200 */
[----:B------:R-:W5:Y:S01]  /*16d20*/  MUFU.EX2 R111, R111 ;  /* 0x0000006f006f7308 */ /* 0x000f620000000800 */
[----:B-1----:R-:W-:Y:S01]  /*16d30*/  F2FP.F16.F32.PACK_AB R20, R109, R108 ;  /* 0x0000006c6d14723e */ /* 0x002fe200000000ff */
[C---:B--2---:R-:W-:Y:S03]  /*16d40*/  HMMA.16816.F32 R48, R88.reuse, R96, R48 ;  /* 0x000000605830723c */ /* 0x044fe60000001830 */
[----:B------:R-:W-:Y:S03]  /*16d50*/  FADD.FTZ R126, R126, R113 ;  /* 0x000000717e7e7221 */ /* 0x000fe60000010000 */
[C---:B------:R-:W-:Y:S01]  /*16d60*/  HMMA.16816.F32 R52, R88.reuse, R98, R52 ;  /* 0x000000625834723c */ /* 0x040fe20000001834 */
[----:B------:R-:W1:Y:S04]  /*16d70*/  LDSM.16.MT88.4 R96, [R138+0xa800] ;  /* 0x00a800008a60783b */ /* 0x000e680000004200 */
[----:B------:R-:W-:Y:S01]  /*16d80*/  FADD.FTZ R115, R124, R115 ;  /* 0x000000737c737221 */ /* 0x000fe20000010000 */
[----:B------:R-:W-:Y:S01]  /*16d90*/  FADD.FTZ R127, R127, R126 ;  /* 0x0000007e7f7f7221 */ /* 0x000fe20000010000 */
[----:B-----5:R-:W-:Y:S04]  /*16da0*/  F2FP.F16.F32.PACK_AB R21, R111, R110 ;  /* 0x0000006e6f15723e */ /* 0x020fe800000000ff */
[----:B------:R-:W-:Y:S01]  /*16db0*/  FADD.FTZ R108, R108, R115 ;  /* 0x000000736c6c7221 */ /* 0x000fe20000010000 */
[----:B------:R-:W-:Y:S03]  /*16dc0*/  FADD.FTZ R110, R110, R127 ;  /* 0x0000007f6e6e7221 */ /* 0x000fe60000010000 */
[----:B------:R-:W-:Y:S01]  /*16dd0*/  FADD.FTZ R109, R109, R108 ;  /* 0x0000006c6d6d7221 */ /* 0x000fe20000010000 */
[----:B------:R-:W-:Y:S01]  /*16de0*/  FADD.FTZ R110, R111, R110 ;  /* 0x0000006e6f6e7221 */ /* 0x000fe20000010000 */
[C---:B---3--:R-:W-:Y:S03]  /*16df0*/  HMMA.16816.F32 R56, R88.reuse, R92, R56 ;  /* 0x0000005c5838723c */ /* 0x048fe60000001838 */
[----:B------:R-:W-:Y:S01]  /*16e00*/  FADD.FTZ R166, R166, R109 ;  /* 0x0000006da6a67221 */ /* 0x000fe20000010000 */
[----:B------:R-:W-:Y:S02]  /*16e10*/  FADD.FTZ R169, R169, R110 ;  /* 0x0000006ea9a97221 */ /* 0x000fe40000010000 */
[C---:B------:R-:W-:Y:S01]  /*16e20*/  HMMA.16816.F32 R60, R88.reuse, R94, R60 ;  /* 0x0000005e583c723c */ /* 0x040fe2000000183c */
[----:B------:R-:W2:Y:S04]  /*16e30*/  LDSM.16.MT88.4 R92, [R137+0xa800] ;  /* 0x00a80000895c783b */ /* 0x000ea80000004200 */
[----:B------:R-:W-:Y:S01]  /*16e40*/  FADD.FTZ R167, R167, R166 ;  /* 0x000000a6a7a77221 */ /* 0x000fe20000010000 */
[C---:B----4-:R-:W-:Y:S05]  /*16e50*/  HMMA.16816.F32 R64, R88.reuse, R104, R64 ;  /* 0x000000685840723c */ /* 0x050fea0000001840 */
[----:B------:R-:W-:Y:S01]  /*16e60*/  FADD.FTZ R169, R168, R169 ;  /* 0x000000a9a8a97221 */ /* 0x000fe20000010000 */
[C---:B------:R-:W-:Y:S01]  /*16e70*/  HMMA.16816.F32 R68, R88.reuse, R106, R68 ;  /* 0x0000006a5844723c */ /* 0x040fe20000001844 */
[----:B------:R-:W3:Y:S05]  /*16e80*/  LDSM.16.MT88.4 R104, [R136+0xa800] ;  /* 0x00a800008868783b */ /* 0x000eea0000004200 */
        /* <DEDUP_REMOVED lines=8> */
[----:B------:R-:W3:Y:S04]  /*16f10*/  LDSM.16.MT88.4 R88, [R136+0x9000] ;  /* 0x009000008858783b */ /* 0x000ee80000004200 */
[--C-:B------:R-:W-:Y:S01]  /*16f20*/  FFMA.FTZ R104, R28, UR4, -R122.reuse ;  /* 0x000000041c687c23 */ /* 0x100fe2000801087a */
[C---:B-1----:R-:W-:Y:S05]  /*16f30*/  HMMA.16816.F32 R8, R20.reuse, R96, R8 ;  /* 0x000000601408723c */ /* 0x042fea0000001808 */
[--C-:B------:R-:W-:Y:S01]  /*16f40*/  FFMA.FTZ R105, R29, UR4, -R122.reuse ;  /* 0x000000041d697c23 */ /* 0x100fe2000801087a */
[C---:B------:R-:W-:Y:S01]  /*16f50*/  HMMA.16816.F32 R36, R20.reuse, R98, R36 ;  /* 0x000000621424723c */ /* 0x040fe20000001824 */
[----:B------:R-:W-:Y:S04]  /*16f60*/  MUFU.EX2 R104, R104 ;  /* 0x0000006800687308 */ /* 0x000fe80000000800 */
[--C-:B------:R-:W-:Y:S01]  /*16f70*/  FFMA.FTZ R106, R30, UR4, -R121.reuse ;  /* 0x000000041e6a7c23 */ /* 0x100fe20008010879 */
[--C-:B------:R-:W-:Y:S01]  /*16f80*/  FFMA.FTZ R107, R31, UR4, -R121.reuse ;  /* 0x000000041f6b7c23 */ /* 0x100fe20008010879 */
[----:B------:R-:W-:Y:S01]  /*16f90*/  FFMA.FTZ R121, R35, UR4, -R121 ;  /* 0x0000000423797c23 */ /* 0x000fe20008010879 */
[----:B------:R-:W-:Y:S03]  /*16fa0*/  LDSM.16.MT88.4 R28, [R140+0x9800] ;  /* 0x009800008c1c783b */ /* 0x000fe60000004200 */
[----:B------:R-:W1:Y:S01]  /*16fb0*/  MUFU.EX2 R105, R105 ;  /* 0x0000006900697308 */ /* 0x000e620000000800 */
[----:B------:R-:W-:Y:S04]  /*16fc0*/  FFMA.FTZ R122, R33, UR4, -R122 ;  /* 0x00000004217a7c23 */ /* 0x000fe8000801087a */
[----:B------:R-:W-:Y:S01]  /*16fd0*/  LDSM.16.MT88.4 R32, [R137+0x9800] ;  /* 0x009800008920783b */ /* 0x000fe20000004200 */
[C---:B--2---:R-:W-:Y:S04]  /*16fe0*/  HMMA.16816.F32 R40, R20.reuse, R92, R40 ;  /* 0x0000005c1428723c */ /* 0x044fe80000001828 */
[----:B------:R-:W-:Y:S02]  /*16ff0*/  MUFU.EX2 R106, R106 ;  /* 0x0000006a006a7308 */ /* 0x000fe40000000800 */
[C---:B------:R-:W-:Y:S01]  /*17000*/  HMMA.16816.F32 R44, R20.reuse, R94, R44 ;  /* 0x0000005e142c723c */ /* 0x040fe2000000182c */
[----:B------:R-:W2:Y:S07]  /*17010*/  LDSM.16.MT88.4 R92, [R140+0xb000] ;  /* 0x00b000008c5c783b */ /* 0x000eae0000004200 */
[----:B------:R-:W4:Y:S01]  /*17020*/  MUFU.EX2 R107, R107 ;  /* 0x0000006b006b7308 */ /* 0x000f220000000800 */
[C---:B------:R-:W-:Y:S09]  /*17030*/  HMMA.16816.F32 R48, R20.reuse, R24, R48 ;  /* 0x000000181430723c */ /* 0x040ff20000001830 */
[----:B------:R-:W5:Y:S01]  /*17040*/  MUFU.EX2 R171, R122 ;  /* 0x0000007a00ab7308 */ /* 0x000f620000000800 */
[C---:B------:R-:W-:Y:S01]  /*17050*/  HMMA.16816.F32 R52, R20.reuse, R26, R52 ;  /* 0x0000001a1434723c */ /* 0x040fe20000001834 */
[----:B------:R-:W1:Y:S05]  /*17060*/  LDSM.16.MT88.4 R24, [R138+0xb000] ;  /* 0x00b000008a18783b */ /* 0x000e6a0000004200 */
[C---:B---3--:R-:W-:Y:S03]  /*17070*/  HMMA.16816.F32 R56, R20.reuse, R88, R56 ;  /* 0x000000581438723c */ /* 0x048fe60000001838 */
[----:B------:R-:W3:Y:S03]  /*17080*/  MUFU.EX2 R121, R121 ;  /* 0x0000007900797308 */ /* 0x000ee60000000800 */
[C---:B------:R-:W-:Y:S01]  /*17090*/  HMMA.16816.F32 R60, R20.reuse, R90, R60 ;  /* 0x0000005a143c723c */ /* 0x040fe2000000183c */
[----:B------:R-:W4:Y:S05]  /*170a0*/  LDSM.16.MT88.4 R88, [R137+0xb000] ;  /* 0x00b000008958783b */ /* 0x000f2a0000004200 */
[C---:B--2---:R-:W-:Y:S06]  /*170b0*/  HMMA.16816.F32 R64, R20.reuse, R92, R64 ;  /* 0x0000005c1440723c */ /* 0x044fec0000001840 */
[C---:B------:R-:W-:Y:S01]  /*170c0*/  HMMA.16816.F32 R68, R20.reuse, R94, R68 ;  /* 0x0000005e1444723c */ /* 0x040fe20000001844 */
[----:B------:R-:W2:Y:S05]  /*170d0*/  LDSM.16.MT88.4 R92, [R136+0xb000] ;  /* 0x00b00000885c783b */ /* 0x000eaa0000004200 */
[C---:B-1----:R-:W-:Y:S06]  /*170e0*/  HMMA.16816.F32 R72, R20.reuse, R24, R72 ;  /* 0x000000181448723c */ /* 0x042fec0000001848 */
[C---:B------:R-:W-:Y:S01]  /*170f0*/  HMMA.16816.F32 R76, R20.reuse, R26, R76 ;  /* 0x0000001a144c723c */ /* 0x040fe2000000184c */
[----:B------:R-:W1:Y:S05]  /*17100*/  LDSM.16.MT88.4 R24, [R138+0x9800] ;  /* 0x009800008a18783b */ /* 0x000e6a0000004200 */
[C---:B----4-:R-:W-:Y:S06]  /*17110*/  HMMA.16816.F32 R12, R20.reuse, R88, R12 ;  /* 0x00000058140c723c */ /* 0x050fec000000180c */
[C---:B------:R-:W-:Y:S06]  /*17120*/  HMMA.16816.F32 R80, R20.reuse, R90, R80 ;  /* 0x0000005a1450723c */ /* 0x040fec0000001850 */
[C---:B--2---:R-:W-:Y:S06]  /*17130*/  HMMA.16816.F32 R16, R20.reuse, R92, R16 ;  /* 0x0000005c1410723c */ /* 0x044fec0000001810 */
[----:B------:R-:W-:Y:S07]  /*17140*/  HMMA.16816.F32 R84, R20, R94, R84 ;  /* 0x0000005e1454723c */ /* 0x000fee0000001854 */
[----:B------:R-:W-:Y:S01]  /*17150*/  F2FP.F16.F32.PACK_AB R20, R105, R104 ;  /* 0x000000686914723e */ /* 0x000fe200000000ff */
[----:B------:R-:W-:Y:S03]  /*17160*/  FADD.FTZ R104, R104, R167 ;  /* 0x000000a768687221 */ /* 0x000fe60000010000 */
[----:B------:R-:W-:Y:S01]  /*17170*/  F2FP.F16.F32.PACK_AB R21, R107, R106 ;  /* 0x0000006a6b15723e */ /* 0x000fe200000000ff */
[----:B------:R-:W-:Y:S01]  /*17180*/  FADD.FTZ R106, R106, R169 ;  /* 0x000000a96a6a7221 */ /* 0x000fe20000010000 */
[----:B-----5:R-:W-:Y:S01]  /*17190*/  F2FP.F16.F32.PACK_AB R22, R171, R170 ;  /* 0x000000aaab16723e */ /* 0x020fe200000000ff */
        /* <DEDUP_REMOVED lines=12> */
[C---:B------:R-:W-:Y:S01]  /*17260*/  HMMA.16816.F32 R44, R20.reuse, R26, R44 ;  /* 0x0000001a142c723c */ /* 0x040fe2000000182c */
[----:B------:R-:W1:Y:S05]  /*17270*/  LDSM.16.MT88.4 R24, [R138+0xb800] ;  /* 0x00b800008a18783b */ /* 0x000e6a0000004200 */
[C---:B------:R-:W-:Y:S06]  /*17280*/  HMMA.16816.F32 R48, R20.reuse, R32, R48 ;  /* 0x000000201430723c */ /* 0x040fec0000001830 */
[C---:B------:R-:W-:Y:S01]  /*17290*/  HMMA.16816.F32 R52, R20.reuse, R34, R52 ;  /* 0x000000221434723c */ /* 0x040fe20000001834 */
[----:B------:R-:W4:Y:S05]  /*172a0*/  LDSM.16.MT88.4 R32, [R137+0xb800] ;  /* 0x00b800008920783b */ /* 0x000f2a0000004200 */
[C---:B--2---:R-:W-:Y:S06]  /*172b0*/  HMMA.16816.F32 R56, R20.reuse, R8, R56 ;  /* 0x000000081438723c */ /* 0x044fec0000001838 */
[C---:B------:R-:W-:Y:S01]  /*172c0*/  HMMA.16816.F32 R60, R20.reuse, R10, R60 ;  /* 0x0000000a143c723c */ /* 0x040fe2000000183c */
[----:B------:R-:W2:Y:S05]  /*172d0*/  LDSM.16.MT88.4 R8, [R136+0xb800] ;  /* 0x00b800008808783b */ /* 0x000eaa0000004200 */
[C---:B---3--:R-:W-:Y:S06]  /*172e0*/  HMMA.16816.F32 R64, R20.reuse, R28, R64 ;  /* 0x0000001c1440723c */ /* 0x048fec0000001840 */
[C---:B------:R-:W-:Y:S06]  /*172f0*/  HMMA.16816.F32 R68, R20.reuse, R30, R68 ;  /* 0x0000001e1444723c */ /* 0x040fec0000001844 */
[C---:B-1----:R-:W-:Y:S06]  /*17300*/  HMMA.16816.F32 R72, R20.reuse, R24, R72 ;  /* 0x000000181448723c */ /* 0x042fec0000001848 */
[C---:B------:R-:W-:Y:S06]  /*17310*/  HMMA.16816.F32 R76, R20.reuse, R26, R76 ;  /* 0x0000001a144c723c */ /* 0x040fec000000184c */
[C---:B----4-:R-:W-:Y:S06]  /*17320*/  HMMA.16816.F32 R92, R20.reuse, R32, R12 ;  /* 0x00000020145c723c */ /* 0x050fec000000180c */
[C---:B------:R-:W-:Y:S06]  /*17330*/  HMMA.16816.F32 R80, R20.reuse, R34, R80 ;  /* 0x000000221450723c */ /* 0x040fec0000001850 */
[C---:B--2---:R-:W-:Y:S06]  /*17340*/  HMMA.16816.F32 R88, R20.reuse, R8, R16 ;  /* 0x000000081458723c */ /* 0x044fec0000001810 */
[----:B------:R-:W-:Y:S01]  /*17350*/  HMMA.16816.F32 R84, R20, R10, R84 ;  /* 0x0000000a1454723c */ /* 0x000fe20000001854 */
[----:B------:R-:W-:Y:S11]  /*17360*/  @!UPT UIADD3 URZ, URZ, URZ, URZ ;  /* 0x0000003f3f3ff290 */ /* 0x000ff6000fffe03f */
[----:B------:R-:W-:Y:S01]  /*17370*/  @!UPT UIADD3 URZ, URZ, URZ, URZ ;  /* 0x0000003f3f3ff290 */ /* 0x000fe2000fffe03f */
[----:B------:R-:W-:Y:S11]  /*17380*/  @P0 BRA `(.L_x_5738) ;  /* 0xffffffd400080947 */ /* 0x000ff6000383ffff */
.L_x_5734:
[----:B------:R-:W1:Y:S01]  /*17390*/  SHFL.BFLY PT, R5, R164, 0x2, 0x1f ;  /* 0x0c401f00a4057f89 */ /* 0x000e6200000e0000 */
[----:B------:R-:W-:Y:S01]  /*173a0*/  MOV R6, 0x3f800000 ;  /* 0x3f80000000067802 */ /* 0x000fe20000000f00 */
[----:B------:R-:W2:Y:S01]  /*173b0*/  S2UR UR4, SR_CgaCtaId ;  /* 0x00000000000479c3 */ /* 0x000ea20000008800 */
[----:B------:R-:W-:Y:S01]  /*173c0*/  MOV R7, 0x3f800000 ;  /* 0x3f80000000077802 */ /* 0x000fe20000000f00 */
[----:B------:R-:W3:Y:S01]  /*173d0*/  SHFL.BFLY PT, R0, R163, 0x2, 0x1f ;  /* 0x0c401f00a3007f89 */ /* 0x000ee200000e0000 */
[----:B------:R-:W-:Y:S01]  /*173e0*/  UMOV UR5, 0x400 ;  /* 0x0000040000057882 */ /* 0x000fe20000000000 */
[----:B-1----:R-:W-:Y:S01]  /*173f0*/  FADD.FTZ R8, R5, R164 ;  /* 0x000000a405087221 */ /* 0x002fe20000010000 */
[----:B--2---:R-:W-:Y:S01]  /*17400*/  ULEA UR4, UR4, UR5, 0x18 ;  /* 0x0000000504047291 */ /* 0x004fe2000f8ec03f */
[----:B---3--:R-:W-:-:S03]  /*17410*/  FADD.FTZ R9, R0, R163 ;  /* 0x000000a300097221 */ /* 0x008fc60000010000 */
[----:B------:R-:W1:Y:S04]  /*17420*/  SHFL.BFLY PT, R5, R8, 0x1, 0x1f ;  /* 0x0c201f0008057f89 */ /* 0x000e6800000e0000 */
[----:B------:R-:W2:Y:S01]  /*17430*/  SHFL.BFLY PT, R4, R9, 0x1, 0x1f ;  /* 0x0c201f0009047f89 */ /* 0x000ea200000e0000 */
[----:B------:R-:W3:Y:S01]  /*17440*/  S2R R0, SR_TID.X ;  /* 0x0000000000007919 */ /* 0x000ee20000002100 */
[----:B-1----:R-:W-:Y:S01]  /*17450*/  FADD.FTZ R5, R8, R5 ;  /* 0x0000000508057221 */ /* 0x002fe20000010000 */
[----:B--2---:R-:W-:-:S04]  /*17460*/  FADD.FTZ R4, R9, R4 ;  /* 0x0000000409047221 */ /* 0x004fc80000010000 */
[----:B------:R-:W-:Y:S02]  /*17470*/  FSETP.NE.FTZ.AND P4, PT, R5, RZ, PT ;  /* 0x000000ff0500720b */ /* 0x000fe40003f95000 */
[----:B------:R-:W-:Y:S02]  /*17480*/  FSETP.NE.FTZ.AND P3, PT, R4, RZ, PT ;  /* 0x000000ff0400720b */ /* 0x000fe40003f75000 */
[----:B---3--:R-:W-:-:S09]  /*17490*/  SHF.R.S32.HI R9, RZ, 0x1f, R0 ;  /* 0x0000001fff097819 */ /* 0x008fd20000011400 */
        /* <DEDUP_REMOVED lines=36> */
[C---:B--2---:R-:W-:Y:S01]  /*176e0*/  FMUL.FTZ R99, R7.reuse, R99 ;  /* 0x0000006307637220 */ /* 0x044fe20000410000 */
[C---:B------:R-:W-:Y:S01]  /*176f0*/  FMUL.FTZ R98, R7.reuse, R98 ;  /* 0x0000006207627220 */ /* 0x040fe20000410000 */
[C---:B------:R-:W-:Y:S01]  /*17700*/  FMUL.FTZ R39, R7.reuse, R39 ;  /* 0x0000002707277220 */ /* 0x040fe20000410000 */
[--C-:B------:R-:W-:Y:S01]  /*17710*/  SHF.R.S32.HI R11, RZ, 0x2, R6.reuse ;  /* 0x00000002ff0b7819 */ /* 0x100fe20000011406 */
[C---:B------:R-:W-:Y:S01]  /*17720*/  FMUL.FTZ R38, R7.reuse, R38 ;  /* 0x0000002607267220 */ /* 0x040fe20000410000 */
[----:B------:R-:W-:Y:S01]  /*17730*/  SHF.R.S32.HI R8, RZ, 0x1f, R6 ;  /* 0x0000001fff087819 */ /* 0x000fe20000011406 */
[C---:B------:R-:W-:Y:S01]  /*17740*/  FMUL.FTZ R43, R7.reuse, R43 ;  /* 0x0000002b072b7220 */ /* 0x040fe20000410000 */
[C---:B------:R-:W-:Y:S01]  /*17750*/  FMUL.FTZ R42, R7.reuse, R42 ;  /* 0x0000002a072a7220 */ /* 0x040fe20000410000 */
[C---:B------:R-:W-:Y:S01]  /*17760*/  FMUL.FTZ R47, R7.reuse, R47 ;  /* 0x0000002f072f7220 */ /* 0x040fe20000410000 */
[----:B------:R-:W-:Y:S01]  /*17770*/  LEA.HI R8, R8, R11, RZ, 0x3 ;  /* 0x0000000b08087211 */ /* 0x000fe200078f18ff */
[C---:B------:R-:W-:Y:S01]  /*17780*/  FMUL.FTZ R46, R7.reuse, R46 ;  /* 0x0000002e072e7220 */ /* 0x040fe20000410000 */
[C---:B------:R-:W-:Y:S01]  /*17790*/  FMUL.FTZ R51, R7.reuse, R51 ;  /* 0x0000003307337220 */ /* 0x040fe20000410000 */
[C---:B------:R-:W-:Y:S01]  /*177a0*/  FMUL.FTZ R50, R7.reuse, R50 ;  /* 0x0000003207327220 */ /* 0x040fe20000410000 */
[----:B------:R-:W-:Y:S01]  /*177b0*/  LOP3.LUT R8, R8, 0xfffffff8, RZ, 0xc0, !PT ;  /* 0xfffffff808087812 */ /* 0x000fe200078ec0ff */
[C---:B------:R-:W-:Y:S01]  /*177c0*/  FMUL.FTZ R55, R7.reuse, R55 ;  /* 0x0000003707377220 */ /* 0x040fe20000410000 */
[C---:B------:R-:W-:Y:S01]  /*177d0*/  FMUL.FTZ R54, R7.reuse, R54 ;  /* 0x0000003607367220 */ /* 0x040fe20000410000 */
[----:B------:R-:W-:Y:S01]  /*177e0*/  FMUL.FTZ R59, R7, R59 ;  /* 0x0000003b073b7220 */ /* 0x000fe20000410000 */
        /* <DEDUP_REMOVED lines=21> */
[----:B------:R-:W1:Y:S01]  /*17940*/  @P3 MUFU.LG2 R4, R4 ;  /* 0x0000000400043308 */ /* 0x000e620000000c00 */
[----:B------:R-:W-:Y:S01]  /*17950*/  LOP3.LUT R7, R6, 0x3ffffffc, RZ, 0xc0, !PT ;  /* 0x3ffffffc06077812 */ /* 0x000fe200078ec0ff */
[----:B---3--:R-:W-:Y:S01]  /*17960*/  @P4 FMUL.FTZ R12, R5, 0.69314718246459960938 ;  /* 0x3f317218050c4820 */ /* 0x008fe20000410000 */
[----:B------:R-:W-:-:S02]  /*17970*/  SHF.L.U32 R10, R8, 0x6, RZ ;  /* 0x00000006080a7819 */ /* 0x000fc400000006ff */
[----:B------:R-:W-:Y:S02]  /*17980*/  SHF.R.S32.HI R6, RZ, 0x5, R9 ;  /* 0x00000005ff067819 */ /* 0x000fe40000011409 */
[----:B------:R-:W-:Y:S02]  /*17990*/  IADD3 R7, -R7, R0, RZ ;  /* 0x0000000007077210 */ /* 0x000fe40007ffe1ff */
[----:B------:R-:W-:Y:S02]  /*179a0*/  LOP3.LUT R10, R10, 0x1c0, RZ, 0xc0, !PT ;  /* 0x000001c00a0a7812 */ /* 0x000fe400078ec0ff */
[----:B------:R-:W-:Y:S02]  /*179b0*/  LOP3.LUT R11, R8, 0x1, RZ, 0xc0, !PT ;  /* 0x00000001080b7812 */ /* 0x000fe400078ec0ff */
[----:B------:R-:W-:Y:S02]  /*179c0*/  LEA R7, R6, R7, 0x9 ;  /* 0x0000000706077211 */ /* 0x000fe400078e48ff */
[----:B------:R-:W-:-:S02]  /*179d0*/  LEA.HI R10, R10, R10, RZ, 0x1d ;  /* 0x0000000a0a0a7211 */ /* 0x000fc400078fe8ff */
[----:B------:R-:W-:Y:S01]  /*179e0*/  ISETP.NE.U32.AND P0, PT, R11, 0x1, PT ;  /* 0x000000010b00780c */ /* 0x000fe20003f05070 */
[----:B-1----:R-:W-:Y:S01]  /*179f0*/  @P3 FMUL.FTZ R5, R4, 0.69314718246459960938 ;  /* 0x3f31721804053820 */ /* 0x002fe20000410000 */
        /* <DEDUP_REMOVED lines=25> */
[----:B------:R-:W-:Y:S01]  /*17b90*/  F2FP.F16.F32.PACK_AB R48, R49, R48 ;  /* 0x000000303130723e */ /* 0x000fe200000000ff */
[----:B------:R-:W1:Y:S01]  /*17ba0*/  @P4 LDC R8, c[0x0][0x2e8] ;  /* 0x0000ba00ff084b82 */ /* 0x000e620000000800 */
        /* <DEDUP_REMOVED lines=44> */
[----:B-1----:R-:W-:-:S03]  /*17e70*/  @P4 FFMA.FTZ R10, R3, R8, R12 ;  /* 0x00000008030a4223 */ /* 0x002fc6000001000c */
[----:B------:R1:W-:Y:S04]  /*17e80*/  STS [R13+0x2000], R72 ;  /* 0x002000480d007388 */ /* 0x0003e80000000800 */
[----:B------:R1:W-:Y:S04]  /*17e90*/  STS [R13+0x2400], R74 ;  /* 0x0024004a0d007388 */ /* 0x0003e80000000800 */
[----:B------:R1:W-:Y:S04]  /*17ea0*/  STS [R15+0x2000], R76 ;  /* 0x0020004c0f007388 */ /* 0x0003e80000000800 */
[----:B------:R1:W-:Y:S01]  /*17eb0*/  STS [R15+0x2400], R78 ;  /* 0x0024004e0f007388 */ /* 0x0003e20000000800 */
[----:B--2---:R-:W2:Y:S03]  /*17ec0*/  @P3 LDC R7, c[0x0][0x2e8] ;  /* 0x0000ba00ff073b82 */ /* 0x004ea60000000800 */
[----:B------:R1:W-:Y:S04]  /*17ed0*/  STS [R17+0x2000], R92 ;  /* 0x0020005c11007388 */ /* 0x0003e80000000800 */
[----:B------:R1:W-:Y:S01]  /*17ee0*/  STS [R17+0x2400], R94 ;  /* 0x0024005e11007388 */ /* 0x0003e20000000800 */
[----:B---3--:R-:W-:-:S03]  /*17ef0*/  MOV R11, 0x7f800000 ;  /* 0x7f800000000b7802 */ /* 0x008fc60000000f00 */
[----:B------:R1:W-:Y:S04]  /*17f00*/  STS [R19+0x2000], R80 ;  /* 0x0020005013007388 */ /* 0x0003e80000000800 */
[----:B------:R1:W-:Y:S04]  /*17f10*/  STS [R19+0x2400], R82 ;  /* 0x0024005213007388 */ /* 0x0003e80000000800 */
[----:B------:R1:W-:Y:S04]  /*17f20*/  STS [R21+0x2000], R88 ;  /* 0x0020005815007388 */ /* 0x0003e80000000800 */
[----:B------:R1:W-:Y:S01]  /*17f30*/  STS [R21+0x2400], R90 ;  /* 0x0024005a15007388 */ /* 0x0003e20000000800 */
[----:B--2---:R-:W-:-:S03]  /*17f40*/  @P3 FFMA.FTZ R11, R2, R7, R5 ;  /* 0x00000007020b3223 */ /* 0x004fc60000010005 */
[----:B------:R1:W-:Y:S04]  /*17f50*/  STS [R23+0x2000], R84 ;  /* 0x0020005417007388 */ /* 0x0003e80000000800 */
[----:B------:R1:W-:Y:S01]  /*17f60*/  STS [R23+0x2400], R86 ;  /* 0x0024005617007388 */ /* 0x0003e20000000800 */
[----:B------:R-:W-:Y:S05]  /*17f70*/  @!P0 BRA `(.L_x_5739) ;  /* 0x0000000000248947 */ /* 0x000fea0003800000 */
[----:B------:R-:W2:Y:S01]  /*17f80*/  S2R R7, SR_CTAID.Y ;  /* 0x0000000000077919 */ /* 0x000ea20000002600 */
[----:B------:R-:W2:Y:S01]  /*17f90*/  LDC R2, c[0x0][0x2c4] ;  /* 0x0000b100ff027b82 */ /* 0x000ea20000000800 */
[----:B------:R-:W-:Y:S01]  /*17fa0*/  ISETP.NE.AND P0, PT, R152, -0x1, PT ;  /* 0xffffffff9800780c */ /* 0x000fe20003f05270 */
[----:B------:R-:W3:Y:S06]  /*17fb0*/  S2R R20, SR_CTAID.Z ;  /* 0x0000000000147919 */ /* 0x000eec0000002700 */
[----:B------:R-:W3:Y:S01]  /*17fc0*/  LDC R3, c[0x0][0x2e4] ;  /* 0x0000b900ff037b82 */ /* 0x000ee20000000800 */
[----:B--2---:R-:W-:-:S05]  /*17fd0*/  IMAD R5, R7, R2, RZ ;  /* 0x0000000207057224 */ /* 0x004fca00078e02ff */
[----:B------:R-:W-:-:S05]  /*17fe0*/  SEL R2, R5, R152, !P0 ;  /* 0x0000009805027207 */ /* 0x000fca0004000000 */
[----:B---3--:R-:W-:Y:S01]  /*17ff0*/  IMAD R2, R20, R3, R2 ;  /* 0x0000000314027224 */ /* 0x008fe200078e0202 */
[----:B------:R-:W-:Y:S06]  /*18000*/  BRA `(.L_x_5740) ;  /* 0x0000000000187947 */ /* 0x000fec0003800000 */
.L_x_5739:
[----:B------:R-:W2:Y:S01]  /*18010*/  S2R R20, SR_CTAID.Z ;  /* 0x0000000000147919 */ /* 0x000ea20000002700 */
[----:B------:R-:W2:Y:S01]  /*18020*/  LDC R3, c[0x0][0x270] ;  /* 0x00009c00ff037b82 */ /* 0x000ea20000000800 */
[----:B------:R-:W2:Y:S07]  /*18030*/  S2R R7, SR_CTAID.Y ;  /* 0x0000000000077919 */ /* 0x000eae0000002600 */
[----:B------:R-:W3:Y:S01]  /*18040*/  LDC R2, c[0x0][0x2c4] ;  /* 0x0000b100ff027b82 */ /* 0x000ee20000000800 */
[----:B--2---:R-:W-:-:S04]  /*18050*/  IMAD R3, R7, R3, R20 ;  /* 0x0000000307037224 */ /* 0x004fc800078e0214 */
[----:B---3--:R-:W-:-:S07]  /*18060*/  IMAD R2, R3, R2, RZ ;  /* 0x0000000203027224 */ /* 0x008fce00078e02ff */
.L_x_5740:
[----:B------:R-:W-:Y:S01]  /*18070*/  LOP3.LUT R9, R9, 0xffffffe0, RZ, 0xc0, !PT ;  /* 0xffffffe009097812 */ /* 0x000fe200078ec0ff */
[----:B------:R-:W2:Y:S01]  /*18080*/  S2R R8, SR_TID.X ;  /* 0x0000000000087919 */ /* 0x000ea20000002100 */
[----:B------:R-:W-:Y:S01]  /*18090*/  SHF.R.S32.HI R3, RZ, 0x1f, R6 ;  /* 0x0000001fff037819 */ /* 0x000fe20000011406 */
[----:B------:R-:W-:Y:S02]  /*180a0*/  BSSY B0, `(.L_x_5741) ;  /* 0x0000017000007945 */ /* 0x000fe40003800000 */
[----:B------:R-:W-:Y:S01]  /*180b0*/  IMAD.IADD R9, R0, 0x1, -R9 ;  /* 0x0000000100097824 */ /* 0x000fe200078e0a09 */
[----:B------:R-:W-:Y:S01]  /*180c0*/  LEA.HI R3, R3, R6, RZ, 0x2 ;  /* 0x0000000603037211 */ /* 0x000fe200078f10ff */
[----:B------:R-:W-:Y:S03]  /*180d0*/  BAR.SYNC.DEFER_BLOCKING 0x0 ;  /* 0x0000000000007b1d */ /* 0x000fe60000010000 */
[----:B------:R-:W-:-:S02]  /*180e0*/  LOP3.LUT P0, RZ, R9, 0x3, RZ, 0xc0, !PT ;  /* 0x0000000309ff7812 */ /* 0x000fc4000780c0ff */
[----:B------:R-:W-:-:S05]  /*180f0*/  LOP3.LUT R3, R3, 0xffffffc, RZ, 0xc0, !PT ;  /* 0x0ffffffc03037812 */ /* 0x000fca00078ec0ff */
[----:B------:R-:W-:-:S04]  /*18100*/  IMAD.IADD R3, R6, 0x1, -R3 ;  /* 0x0000000106037824 */ /* 0x000fc800078e0a03 */
[----:B------:R-:W-:Y:S02]  /*18110*/  IMAD R160, R3, 0x10, R160 ;  /* 0x0000001003a07824 */ /* 0x000fe400078e02a0 */
[----:B------:R-:W-:Y:S05]  /*18120*/  @P0 BRA `(.L_x_5742) ;  /* 0x0000000000380947 */ /* 0x000fea0003800000 */
[----:B------:R-:W3:Y:S01]  /*18130*/  S2R R3, SR_CTAID.X ;  /* 0x0000000000037919 */ /* 0x000ee20000002500 */
[----:B------:R-:W-:Y:S01]  /*18140*/  ULDC.64 UR4, c[0x0][0x2b0] ;  /* 0x0000ac0000047ab9 */ /* 0x000fe20000000a00 */
[C---:B---3--:R-:W-:Y:S02]  /*18150*/  IMAD R9, R3.reuse, 0x40, R2 ;  /* 0x0000004003097824 */ /* 0x048fe400078e0202 */
[----:B------:R-:W-:Y:S02]  /*18160*/  IMAD R3, R3, -0x40, R151 ;  /* 0xffffffc003037824 */ /* 0x000fe400078e0297 */
[C---:B------:R-:W-:Y:S01]  /*18170*/  VIADD R2, R160.reuse, 0x8 ;  /* 0x00000008a0027836 */ /* 0x040fe20000000000 */
[----:B------:R-:W-:Y:S02]  /*18180*/  SHF.R.S32.HI R5, RZ, 0x1f, R9 ;  /* 0x0000001fff057819 */ /* 0x000fe40000011409 */
[----:B------:R-:W-:Y:S02]  /*18190*/  IADD3 R0, P0, R160, R9, RZ ;  /* 0x00000009a0007210 */ /* 0x000fe40007f1e0ff */
[----:B------:R-:W-:-:S02]  /*181a0*/  ISETP.GE.AND P1, PT, R2, R3, PT ;  /* 0x000000030200720c */ /* 0x000fc40003f26270 */
[C---:B------:R-:W-:Y:S02]  /*181b0*/  ISETP.GE.AND P2, PT, R160.reuse, R3, PT ;  /* 0x00000003a000720c */ /* 0x040fe40003f46270 */
[----:B------:R-:W-:Y:S02]  /*181c0*/  LEA.HI.X.SX32 R5, R160, R5, 0x1, P0 ;  /* 0x00000005a0057211 */ /* 0x000fe400000f0eff */
[----:B------:R-:W-:-:S04]  /*181d0*/  LEA R2, P0, R0, UR4, 0x2 ;  /* 0x0000000400027c11 */ /* 0x000fc8000f8010ff */
[----:B------:R-:W-:-:S05]  /*181e0*/  LEA.HI.X R3, R0, UR5, R5, 0x2, P0 ;  /* 0x0000000500037c11 */ /* 0x000fca00080f1405 */
[----:B------:R3:W-:Y:S04]  /*181f0*/  @!P2 STG.E desc[UR6][R2.64], R10 ;  /* 0x0000000a0200a986 */ /* 0x0007e8000c101906 */
[----:B------:R3:W-:Y:S02]  /*18200*/  @!P1 STG.E desc[UR6][R2.64+0x20], R11 ;  /* 0x0000200b02009986 */ /* 0x0007e4000c101906 */
.L_x_5742:
[----:B------:R-:W-:Y:S05]  /*18210*/  BSYNC B0 ;  /* 0x0000000000007941 */ /* 0x000fea0003800000 */
.L_x_5741:
[----:B------:R-:W4:Y:S01]  /*18220*/  S2UR UR5, SR_CTAID.X ;  /* 0x00000000000579c3 */ /* 0x000f220000002500 */
[----:B--2---:R-:W-:Y:S01]  /*18230*/  SHF.R.S32.HI R9, RZ, 0x1f, R8 ;  /* 0x0000001fff097819 */ /* 0x004fe20000011408 */
[----:B------:R-:W-:Y:S01]  /*18240*/  BSSY B0, `(.L_x_5743) ;  /* 0x0000037000007945 */ /* 0x000fe20003800000 */
[----:B-1----:R-:W-:Y:S02]  /*18250*/  SHF.R.S32.HI R13, RZ, 0x1f, R7 ;  /* 0x0000001fff0d7819 */ /* 0x002fe40000011407 */
[----:B------:R-:W-:Y:S02]  /*18260*/  LEA.HI R0, R9, R8, RZ, 0x3 ;  /* 0x0000000809007211 */ /* 0x000fe400078f18ff */
[----:B------:R-:W-:Y:S01]  /*18270*/  ISETP.NE.AND P0, PT, R152, -0x1, PT ;  /* 0xffffffff9800780c */ /* 0x000fe20003f05270 */
[----:B---3--:R-:W1:Y:S01]  /*18280*/  LDC.64 R2, c[0x0][0x290] ;  /* 0x0000a400ff027b82 */ /* 0x008e620000000a00 */
[----:B------:R-:W-:Y:S01]  /*18290*/  SHF.R.S32.HI R0, RZ, 0x3, R0 ;  /* 0x00000003ff007819 */ /* 0x000fe20000011400 */
[----:B------:R2:W3:Y:S01]  /*182a0*/  LDS.128 R8, [R153+0x1800] ;  /* 0x0018000099087984 */ /* 0x0004e20000000c00 */
[----:B------:R-:W-:-:S03]  /*182b0*/  MOV R12, R102 ;  /* 0x00000066000c7202 */ /* 0x000fc60000000f00 */
[----:B------:R-:W-:Y:S02]  /*182c0*/  VIADD R6, R0, 0x10 ;  /* 0x0000001000067836 */ /* 0x000fe40000000000 */
[----:B------:R-:W5:Y:S01]  /*182d0*/  LDC.64 R4, c[0x0][0x298] ;  /* 0x0000a600ff047b82 */ /* 0x000f620000000a00 */
[----:B----4-:R-:W-:-:S04]  /*182e0*/  USHF.L.U32 UR5, UR5, 0x6, URZ ;  /* 0x0000000605057899 */ /* 0x010fc8000800063f */
[----:B------:R-:W-:Y:S02]  /*182f0*/  USHF.R.S32.HI UR4, URZ, 0x1f, UR5 ;  /* 0x0000001f3f047899 */ /* 0x000fe40008011405 */
[----:B------:R-:W-:Y:S02]  /*18300*/  VIADD R151, R151, -UR5 ;  /* 0x8000000597977c36 */ /* 0x000fe40008000000 */
[----:B-1----:R-:W-:-:S03]  /*18310*/  IMAD.WIDE.U32 R16, R7, R2, RZ ;  /* 0x0000000207107225 */ /* 0x002fc600078e00ff */
[----:B------:R-:W-:Y:S01]  /*18320*/  ISETP.GE.AND P5, PT, R6, R151, PT ;  /* 0x000000970600720c */ /* 0x000fe20003fa6270 */
[----:B------:R-:W-:Y:S01]  /*18330*/  IMAD R6, R13, R2, RZ ;  /* 0x000000020d067224 */ /* 0x000fe200078e02ff */
[----:B------:R-:W-:Y:S01]  /*18340*/  SHF.R.S32.HI R13, RZ, 0x1f, R102 ;  /* 0x0000001fff0d7819 */ /* 0x000fe20000011466 */
[----:B-----5:R-:W-:-:S04]  /*18350*/  IMAD.WIDE.U32 R14, R152, R4, RZ ;  /* 0x00000004980e7225 */ /* 0x020fc800078e00ff */
[----:B------:R-:W-:Y:S01]  /*18360*/  IMAD R3, R7, R3, R6 ;  /* 0x0000000307037224 */ /* 0x000fe200078e0206 */
[----:B------:R-:W-:Y:S01]  /*18370*/  SEL R2, R16, R14, !P0 ;  /* 0x0000000e10027207 */ /* 0x000fe20004000000 */
[----:B------:R-:W-:Y:S01]  /*18380*/  IMAD.WIDE.U32 R12, R4, UR5, R12 ;  /* 0x00000005040c7c25 */ /* 0x000fe2000f8e000c */
[----:B------:R-:W-:-:S03]  /*18390*/  SHF.R.S32.HI R7, RZ, 0x1f, R20 ;  /* 0x0000001fff077819 */ /* 0x000fc60000011414 */
[----:B------:R-:W-:Y:S02]  /*183a0*/  IMAD R6, R4, UR4, RZ ;  /* 0x0000000404067c24 */ /* 0x000fe4000f8e02ff */
[----:B------:R-:W-:Y:S02]  /*183b0*/  IMAD R152, R152, R5, R15 ;  /* 0x0000000598987224 */ /* 0x000fe400078e020f */
[----:B------:R-:W-:Y:S01]  /*183c0*/  @!P0 IMAD.IADD R152, R17, 0x1, R3 ;  /* 0x0000000111988824 */ /* 0x000fe200078e0203 */
[----:B------:R-:W-:Y:S01]  /*183d0*/  IADD3 R12, P0, R2, R12, RZ ;  /* 0x0000000c020c7210 */ /* 0x000fe20007f1e0ff */
[----:B------:R-:W-:Y:S01]  /*183e0*/  IMAD R3, R5, UR5, R6 ;  /* 0x0000000505037c24 */ /* 0x000fe2000f8e0206 */
[----:B------:R-:W-:Y:S01]  /*183f0*/  ULDC.64 UR4, c[0x0][0x2a0] ;  /* 0x0000a80000047ab9 */ /* 0x000fe20000000a00 */
[----:B------:R2:W1:Y:S01]  /*18400*/  LDS.128 R16, [R153] ;  /* 0x0000000099107984 */ /* 0x0004620000000c00 */
[----:B------:R-:W-:Y:S01]  /*18410*/  IMAD R7, R7, UR4, RZ ;  /* 0x0000000407077c24 */ /* 0x000fe2000f8e02ff */
[C---:B------:R-:W-:Y:S01]  /*18420*/  IADD3 R6, R0.reuse, 0x20, RZ ;  /* 0x0000002000067810 */ /* 0x040fe20007ffe0ff */
[----:B------:R-:W-:Y:S01]  /*18430*/  VIADD R2, R0, 0x30 ;  /* 0x0000003000027836 */ /* 0x000fe20000000000 */
[----:B------:R-:W-:Y:S01]  /*18440*/  IADD3.X R13, R152, R13, R3, P0, !PT ;  /* 0x0000000d980d7210 */ /* 0x000fe200007fe403 */
[----:B------:R-:W-:Y:S01]  /*18450*/  IMAD R25, R20, UR5, R7 ;  /* 0x0000000514197c24 */ /* 0x000fe2000f8e0207 */
[----:B------:R-:W-:-:S02]  /*18460*/  ISETP.GE.AND P0, PT, R0, R151, PT ;  /* 0x000000970000720c */ /* 0x000fc40003f06270 */
[-C--:B------:R-:W-:Y:S01]  /*18470*/  ISETP.GE.AND P4, PT, R6, R151.reuse, PT ;  /* 0x000000970600720c */ /* 0x080fe20003f86270 */
[----:B------:R-:W-:Y:S01]  /*18480*/  IMAD.WIDE.U32 R20, R20, UR4, R12 ;  /* 0x0000000414147c25 */ /* 0x000fe2000f8e000c */
[----:B------:R-:W-:Y:S01]  /*18490*/  ISETP.GE.AND P3, PT, R2, R151, PT ;  /* 0x000000970200720c */ /* 0x000fe20003f66270 */
[----:B------:R2:W4:Y:S01]  /*184a0*/  LDS.128 R12, [R153+0x2000] ;  /* 0x00200000990c7984 */ /* 0x0005220000000c00 */
[----:B------:R-:W-:Y:S02]  /*184b0*/  SHF.R.S32.HI R3, RZ, 0x1f, R0 ;  /* 0x0000001fff037819 */ /* 0x000fe40000011400 */
[----:B------:R-:W-:-:S05]  /*184c0*/  IADD3 R25, R25, R21, RZ ;  /* 0x0000001519197210 */ /* 0x000fca0007ffe0ff */
[----:B---3--:R-:W-:Y:S05]  /*184d0*/  @P0 BRA `(.L_x_5744) ;  /* 0x0000000000340947 */ /* 0x008fea0003800000 */
        /* <DEDUP_REMOVED lines=13> */
.L_x_5744:
[----:B------:R-:W-:Y:S05]  /*185b0*/  BSYNC B0 ;  /* 0x0000000000007941 */ /* 0x000fea0003800000 */
.L_x_5743:
        /* <DEDUP_REMOVED lines=20> */
.L_x_5746:
[----:B------:R-:W-:Y:S05]  /*18700*/  BSYNC B0 ;  /* 0x0000000000007941 */ /* 0x000fea0003800000 */
.L_x_5745:
        /* <DEDUP_REMOVED lines=20> */
.L_x_5748:
[----:B------:R-:W-:Y:S05]  /*18850*/  BSYNC B0 ;  /* 0x0000000000007941 */ /* 0x000fea0003800000 */
.L_x_5747:
        /* <DEDUP_REMOVED lines=20> */
.L_x_5749:
        /* <DEDUP_REMOVED lines=14> */
.L_x_8406:


//--------------------- .text._ZN5flash24flash_fwd_splitkv_kernelI23Flash_fwd_kernel_traitsILi128ELi64ELi64ELi4ELb0ELb0EN7cutlass6half_tE19Flash_kernel_traitsILi128ELi64ELi64ELi4ES3_EELb1ELb0ELb0ELb0ELb0ELb1ELb0ELb1EEEvNS_16Flash_fwd_paramsE --------------------------
	.section	.text._ZN5flash24flash_fwd_splitkv_kernelI23Flash_fwd_kernel_traitsILi128ELi64ELi64ELi4ELb0ELb0EN7cutlass6half_tE19Flash_kernel_traitsILi128ELi64ELi64ELi4ES3_EELb1ELb0ELb0ELb0ELb0ELb1ELb0ELb1EEEvNS_16Flash_fwd_paramsE,"ax",@progbits
	.align	128
        .global         _ZN5flash24flash_fwd_splitkv_kernelI23Flash_fwd_kernel_traitsILi128ELi64ELi64ELi4ELb0ELb0EN7cutlass6half_tE19Flash_kernel_traitsILi128ELi64ELi64ELi4ES3_EELb1ELb0ELb0ELb0ELb0ELb1ELb0ELb1EEEvNS_16Flash_fwd_paramsE
        .type           _ZN5flash24flash_fwd_splitkv_kernelI23Flash_fwd_kernel_traitsILi128ELi64ELi64ELi4ELb0ELb0EN7cutlass6half_tE19Flash_kernel_traitsILi128ELi64ELi64ELi4ES3_EELb1ELb0ELb0ELb0ELb0ELb1ELb0ELb1EEEvNS_16Flash_fwd_paramsE,@function
        .size           _ZN5flash24flash_fwd_splitkv_kernelI23Flash_fwd_kernel_traitsILi128ELi64ELi64ELi4ELb0ELb0EN7cutlass6half_tE19Flash_kernel_traitsILi128ELi64ELi64ELi4ES3_EELb1ELb0ELb0ELb0ELb0ELb1ELb0ELb1EEEvNS_16Flash_fwd_paramsE,(.L_x_8407 - _ZN5flash24flash_fwd_splitkv_kernelI23Flash_fwd_kernel_traitsILi128ELi64ELi64ELi4ELb0ELb0EN7cutlass6half_tE19Flash_kernel_traitsILi128ELi64ELi64ELi4ES3_EELb1ELb0ELb0ELb0ELb0ELb1ELb0ELb1EEEvNS_16Flash_fwd_paramsE)
        .other          _ZN5flash24flash_fwd_splitkv_kernelI23Flash_fwd_kernel_traitsILi128ELi64ELi64ELi4ELb0ELb0EN7cutlass6half_tE19Flash_kernel_traitsILi128ELi64ELi64ELi4ES3_EELb1ELb0ELb0ELb0ELb0ELb1ELb0ELb1EEEvNS_16Flash_fwd_paramsE,@"STO_CUDA_ENTRY STV_DEFAULT"
_ZN5flash24flash_fwd_splitkv_kernelI23Flash_fwd_kernel_traitsILi128ELi64ELi64ELi4ELb0ELb0EN7cutlass6half_tE19Flash_kernel_traitsILi128ELi64ELi64ELi4ES3_EELb1ELb0ELb0ELb0ELb0ELb1ELb0ELb1EEEvNS_16Flash_fwd_paramsE:
.text._ZN5flash24flash_fwd_splitkv_kernelI23Flash_fwd_kernel_traitsILi128ELi64ELi64ELi4ELb0ELb0EN7cutlass6half_tE19Flash_kernel_traitsILi128ELi64ELi64ELi4ES3_EELb1ELb0ELb0ELb0ELb0ELb1ELb0ELb1EEEvNS_16Flash_fwd_paramsE:
        /* <DEDUP_REMOVED lines=40> */
.L_x_5750:
[----:B------:R-:W1:Y:S02]  /*0280*/  LDC R61, c[0x0][0x2c8] ;  /* 0x0000b200ff3d7b82 */ /* 0x000e640000000800 */
.L_x_5751:
        /* <DEDUP_REMOVED lines=94> */
.L_x_5754:
[----:B------:R-:W-:Y:S05]  /*0870*/  BSYNC B0 ;  /* 0x0000000000007941 */ /* 0x000fea0003800000 */
.L_x_5753:
        /* <DEDUP_REMOVED lines=19> */
.L_x_5756:
[----:B------:R-:W-:Y:S05]  /*09b0*/  BSYNC B0 ;  /* 0x0000000000007941 */ /* 0x000fea0003800000 */
.L_x_5755:
        /* <DEDUP_REMOVED lines=20> */
.L_x_5758:
[----:B------:R-:W-:Y:S05]  /*0b00*/  BSYNC B0 ;  /* 0x0000000000007941 */ /* 0x000fea0003800000 */
.L_x_5757:
        /* <DEDUP_REMOVED lines=19> */
.L_x_5760:
[----:B------:R-:W-:Y:S05]  /*0c40*/  BSYNC B0 ;  /* 0x0000000000007941 */ /* 0x000fea0003800000 */
.L_x_5759:
        /* <DEDUP_REMOVED lines=15> */
.L_x_5752:
        /* <DEDUP_REMOVED lines=22> */
.L_x_5761:
        /* <DEDUP_REMOVED lines=82> */
.L_x_5762:
        /* <DEDUP_REMOVED lines=49> */
.L_x_5764:
        /* <DEDUP_REMOVED lines=32> */
.L_x_5763:
        /* <DEDUP_REMOVED lines=40> */
[----:B------:R-:W-:-:S02]  /*1b50*/  LOP3.LUT R53, R52, 0xffffffe0, RZ, 0xc0, !PT ;  /* 0xffffffe034357812 */ /* 0x000fc400078ec0ff */
[----:B------:R-:W-:Y:S01]  /*1b60*/  SHF.R.S32.HI R121, RZ, 0x1, R118 ;  /* 0x00000001ff797819 */ /* 0x000fe20000011476 */
[----:B------:R-:W-:Y:S01]  /*1b70*/  @!P0 IMAD R14, R9, R6, RZ ;  /* 0x00000006090e8224 */ /* 0x000fe200078e02ff */
[----:B------:R-:W-:Y:S01]  /*1b80*/  @!P0 MOV R10, R28 ;  /* 0x0000001c000a8202 */ /* 0x000fe20000000f00 */
[----:B------:R-:W-:Y:S01]  /*1b90*/  IMAD.SHL.U32 R6, R12, 0x8, RZ ;  /* 0x000000080c067824 */ /* 0x000fe200078e00ff */
[----:B------:R-:W-:Y:S01]  /*1ba0*/  SHF.L.U64.HI R147, R140, 0x4, R141 ;  /* 0x000000048c937819 */ /* 0x000fe2000001028d */
        /* <DEDUP_REMOVED lines=37> */
[----:B------:R-:W-:Y:S01]  /*1e00*/  SHF.R.S32.HI R108, RZ, 0x1f, R117 ;  /* 0x0000001fff6c7819 */ /* 0x000fe20000011475 */
        /* <DEDUP_REMOVED lines=9> */
[----:B------:R-:W-:-:S04]  /*1ea0*/  IMAD.WIDE.U32 R106, R106, R138, R20 ;  /* 0x0000008a6a6a7225 */ /* 0x000fc800078e0014 */
        /* <DEDUP_REMOVED lines=143> */
.L_x_5834:
        /* <DEDUP_REMOVED lines=19> */
.L_x_5767:
[----:B------:R-:W-:Y:S05]  /*28d0*/  BSYNC B0 ;  /* 0x0000000000007941 */ /* 0x000fea0003800000 */
.L_x_5766:
        /* <DEDUP_REMOVED lines=12> */
.L_x_5769:
[----:B------:R-:W-:Y:S05]  /*29a0*/  BSYNC B0 ;  /* 0x0000000000007941 */ /* 0x000fea0003800000 */
.L_x_5768:
        /* <DEDUP_REMOVED lines=12> */
.L_x_5771:
[----:B------:R-:W-:Y:S05]  /*2a70*/  BSYNC B0 ;  /* 0x0000000000007941 */ /* 0x000fea0003800000 */
.L_x_5770:
        /* <DEDUP_REMOVED lines=16> */
.L_x_5773:
[----:B------:R-:W-:Y:S05]  /*2b80*/  BSYNC B0 ;  /* 0x0000000000007941 */ /* 0x000fea0003800000 */
.L_x_5772:
        /* <DEDUP_REMOVED lines=65> */
.L_x_5779:
[----:B------:R-:W-:Y:S05]  /*2fa0*/  BSYNC B0 ;  /* 0x0000000000007941 */ /* 0x000fea0003800000 */
.L_x_5778:
        /* <DEDUP_REMOVED lines=52> */
.L_x_5777:
[----:B------:R-:W-:Y:S05]  /*32f0*/  BSYNC B1 ;  /* 0x0000000000017941 */ /* 0x000fea0003800000 */
.L_x_5776:
        /* <DEDUP_REMOVED lines=66> */
.L_x_5783:
[----:B------:R-:W-:Y:S05]  /*3720*/  BSYNC B0 ;  /* 0x0000000000007941 */ /* 0x000fea0003800000 */
.L_x_5782:
        /* <DEDUP_REMOVED lines=54> */
.L_x_5781:
[----:B------:R-:W-:Y:S05]  /*3a90*/  BSYNC B1 ;  /* 0x0000000000017941 */ /* 0x000fea0003800000 */
.L_x_5780:
        /* <DEDUP_REMOVED lines=66> */
.L_x_5787:
[----:B------:R-:W-:Y:S05]  /*3ec0*/  BSYNC B0 ;  /* 0x0000000000007941 */ /* 0x000fea0003800000 */
.L_x_5786:
        /* <DEDUP_REMOVED lines=54> */
.L_x_5785:
[----:B------:R-:W-:Y:S05]  /*4230*/  BSYNC B1 ;  /* 0x0000000000017941 */ /* 0x000fea0003800000 */
.L_x_5784:
        /* <DEDUP_REMOVED lines=71> */
.L_x_5791:
[----:B------:R-:W-:Y:S05]  /*46b0*/  BSYNC B0 ;  /* 0x0000000000007941 */ /* 0x000fea0003800000 */
.L_x_5790:
        /* <DEDUP_REMOVED lines=54> */
.L_x_5789:
[----:B------:R-:W-:Y:S05]  /*4a20*/  BSYNC B1 ;  /* 0x0000000000017941 */ /* 0x000fea0003800000 */
.L_x_5788:
        /* <DEDUP_REMOVED lines=9> */
.L_x_5775:
        /* <DEDUP_REMOVED lines=97> */
.L_x_5798:
[----:B------:R-:W-:Y:S05]  /*50d0*/  BSYNC B0 ;  /* 0x0000000000007941 */ /* 0x000fea0003800000 */
.L_x_5797:
[----:B-----5:R1:W-:Y:S02]  /*50e0*/  STG.E.128 desc[UR6][R82.64], R32 ;  /* 0x0000002052007986 */ /* 0x0203e4000c101d06 */
.L_x_5796:
[----:B------:R-:W-:Y:S05]  /*50f0*/  BSYNC B1 ;  /* 0x0000000000017941 */ /* 0x000fea0003800000 */
.L_x_5795:
        /* <DEDUP_REMOVED lines=95> */
.L_x_5800:
[----:B------:R-:W-:Y:S05]  /*56f0*/  BSYNC B0 ;  /* 0x0000000000007941 */ /* 0x000fea0003800000 */
.L_x_5799:
[----:B-----5:R1:W-:Y:S02]  /*5700*/  STG.E.128 desc[UR6][R82.64+0x80], R32 ;  /* 0x0000802052007986 */ /* 0x0203e4000c101d06 */
.L_x_5794:
[----:B------:R-:W-:Y:S05]  /*5710*/  BSYNC B2 ;  /* 0x0000000000027941 */ /* 0x000fea0003800000 */
.L_x_5793:
        /* <DEDUP_REMOVED lines=103> */
.L_x_5806:
[----:B------:R-:W-:Y:S05]  /*5d90*/  BSYNC B0 ;  /* 0x0000000000007941 */ /* 0x000fea0003800000 */
.L_x_5805:
[----:B-----5:R1:W-:Y:S02]  /*5da0*/  STG.E.128 desc[UR6][R142.64], R28 ;  /* 0x0000001c8e007986 */ /* 0x0203e4000c101d06 */
.L_x_5804:
[----:B------:R-:W-:Y:S05]  /*5db0*/  BSYNC B1 ;  /* 0x0000000000017941 */ /* 0x000fea0003800000 */
.L_x_5803:
        /* <DEDUP_REMOVED lines=99> */
.L_x_5808:
[----:B------:R-:W-:Y:S05]  /*63f0*/  BSYNC B0 ;  /* 0x0000000000007941 */ /* 0x000fea0003800000 */
.L_x_5807:
[----:B-----5:R1:W-:Y:S02]  /*6400*/  STG.E.128 desc[UR6][R142.64], R28 ;  /* 0x0000001c8e007986 */ /* 0x0203e4000c101d06 */
.L_x_5802:
[----:B------:R-:W-:Y:S05]  /*6410*/  BSYNC B2 ;  /* 0x0000000000027941 */ /* 0x000fea0003800000 */
.L_x_5801:
        /* <DEDUP_REMOVED lines=103> */
.L_x_5814:
[----:B------:R-:W-:Y:S05]  /*6a90*/  BSYNC B0 ;  /* 0x0000000000007941 */ /* 0x000fea0003800000 */
.L_x_5813:
[----:B-----5:R1:W-:Y:S02]  /*6aa0*/  STG.E.128 desc[UR6][R142.64], R28 ;  /* 0x0000001c8e007986 */ /* 0x0203e4000c101d06 */
.L_x_5812:
[----:B------:R-:W-:Y:S05]  /*6ab0*/  BSYNC B1 ;  /* 0x0000000000017941 */ /* 0x000fea0003800000 */
.L_x_5811:
        /* <DEDUP_REMOVED lines=99> */
.L_x_5816:
[----:B------:R-:W-:Y:S05]  /*70f0*/  BSYNC B0 ;  /* 0x0000000000007941 */ /* 0x000fea0003800000 */
.L_x_5815:
[----:B-----5:R1:W-:Y:S02]  /*7100*/  STG.E.128 desc[UR6][R142.64], R28 ;  /* 0x0000001c8e007986 */ /* 0x0203e4000c101d06 */
.L_x_5810:
[----:B------:R-:W-:Y:S05]  /*7110*/  BSYNC B2 ;  /* 0x0000000000027941 */ /* 0x000fea0003800000 */
.L_x_5809:
        /* <DEDUP_REMOVED lines=108> */
.L_x_5822:
[----:B------:R-:W-:Y:S05]  /*77e0*/  BSYNC B0 ;  /* 0x0000000000007941 */ /* 0x000fea0003800000 */
.L_x_5821:
[----:B-----5:R1:W-:Y:S02]  /*77f0*/  STG.E.128 desc[UR6][R144.64], R28 ;  /* 0x0000001c90007986 */ /* 0x0203e4000c101d06 */
.L_x_5820:
[----:B------:R-:W-:Y:S05]  /*7800*/  BSYNC B1 ;  /* 0x0000000000017941 */ /* 0x000fea0003800000 */
.L_x_5819:
        /* <DEDUP_REMOVED lines=99> */
.L_x_5824:
[----:B------:R-:W-:Y:S05]  /*7e40*/  BSYNC B0 ;  /* 0x0000000000007941 */ /* 0x000fea0003800000 */
.L_x_5823:
[----:B-----5:R1:W-:Y:S02]  /*7e50*/  STG.E.128 desc[UR6][R142.64], R28 ;  /* 0x0000001c8e007986 */ /* 0x0203e4000c101d06 */
.L_x_5818:
[----:B------:R-:W-:Y:S05]  /*7e60*/  BSYNC B2 ;  /* 0x0000000000027941 */ /* 0x000fea0003800000 */
.L_x_5817:
        /* <DEDUP_REMOVED lines=8> */
.L_x_5774:
        /* <DEDUP_REMOVED lines=10> */
.L_x_5826:
[----:B------:R-:W-:Y:S05]  /*7f90*/  BSYNC B0 ;  /* 0x0000000000007941 */ /* 0x000fea0003800000 */
.L_x_5825:
        /* <DEDUP_REMOVED lines=16> */
.L_x_5828:
[----:B------:R-:W-:Y:S05]  /*80a0*/  BSYNC B0 ;  /* 0x0000000000007941 */ /* 0x000fea0003800000 */
.L_x_5827:
        /* <DEDUP_REMOVED lines=16> */
.L_x_5830:
[----:B------:R-:W-:Y:S05]  /*81b0*/  BSYNC B0 ;  /* 0x0000000000007941 */ /* 0x000fea0003800000 */
.L_x_5829:
        /* <DEDUP_REMOVED lines=22> */
.L_x_5831:
[----:B------:R-:W-:Y:S05]  /*8320*/  BSYNC B0 ;  /* 0x0000000000007941 */ /* 0x000fea0003800000 */
.L_x_5792:
        /* <DEDUP_REMOVED lines=81> */
.L_x_5832:
        /* <DEDUP_REMOVED lines=9> */
.L_x_5833:
[----:B------:R-:W-:Y:S04]  /*88d0*/  IADD3 R11, R11, -0x1, RZ ;  /* 0xffffffff0b0b7810 */ /* 0x000fe80007ffe0ff */
[----:B------:R-:W-:Y:S11]  /*88e0*/  ISETP.GT.AND P0, PT, R11, R59, PT ;  /* 0x0000003b0b00720c */ /* 0x000ff60003f04270 */
[----:B------:R-:W-:Y:S02]  /*88f0*/  @!UPT UIADD3 URZ, URZ, URZ, URZ ;  /* 0x0000003f3f3ff290 */ /* 0x000fe4000fffe03f */
[----:B------:R-:W-:Y:S05]  /*8900*/  @P0 BRA `(.L_x_5834) ;  /* 0xffffff9c00a40947 */ /* 0x000fea000383ffff */
.L_x_5765:
        /* <DEDUP_REMOVED lines=107> */
.L_x_5843:
[----:B------:R-:W-:Y:S05]  /*8fc0*/  BSYNC B0 ;  /* 0x0000000000007941 */ /* 0x000fea0003800000 */
.L_x_5842:
[----:B-----5:R3:W-:Y:S02]  /*8fd0*/  STS.128 [R153], R8 ;  /* 0x0000000899007388 */ /* 0x0207e40000000c00 */
.L_x_5841:
[----:B------:R-:W-:Y:S05]  /*8fe0*/  BSYNC B1 ;  /* 0x0000000000017941 */ /* 0x000fea0003800000 */
.L_x_5840:
        /* <DEDUP_REMOVED lines=47> */
.L_x_5845:
[----:B------:R-:W-:Y:S05]  /*92e0*/  BSYNC B0 ;  /* 0x0000000000007941 */ /* 0x000fea0003800000 */
.L_x_5844:
[----:B-----5:R1:W-:Y:S02]  /*92f0*/  STS.128 [R153+0x2000], R8 ;  /* 0x0020000899007388 */ /* 0x0203e40000000c00 */
.L_x_5839:
[----:B------:R-:W-:Y:S05]  /*9300*/  BSYNC B2 ;  /* 0x0000000000027941 */ /* 0x000fea0003800000 */
.L_x_5838:
        /* <DEDUP_REMOVED lines=65> */
.L_x_5851:
[----:B------:R-:W-:Y:S05]  /*9720*/  BSYNC B0 ;  /* 0x0000000000007941 */ /* 0x000fea0003800000 */
.L_x_5850:
[----:B-----5:R3:W-:Y:S02]  /*9730*/  STS.128 [R153+0x800], R8 ;  /* 0x0008000899007388 */ /* 0x0207e40000000c00 */
.L_x_5849:
[----:B------:R-:W-:Y:S05]  /*9740*/  BSYNC B1 ;  /* 0x0000000000017941 */ /* 0x000fea0003800000 */
.L_x_5848:
        /* <DEDUP_REMOVED lines=44> */
.L_x_5853:
[----:B------:R-:W-:Y:S05]  /*9a10*/  BSYNC B0 ;  /* 0x0000000000007941 */ /* 0x000fea0003800000 */
.L_x_5852:
[----:B-----5:R1:W-:Y:S02]  /*9a20*/  STS.128 [R153+0x2800], R24 ;  /* 0x0028001899007388 */ /* 0x0203e40000000c00 */
.L_x_5847:
[----:B------:R-:W-:Y:S05]  /*9a30*/  BSYNC B2 ;  /* 0x0000000000027941 */ /* 0x000fea0003800000 */
.L_x_5846:
        /* <DEDUP_REMOVED lines=66> */
.L_x_5859:
[----:B------:R-:W-:Y:S05]  /*9e60*/  BSYNC B0 ;  /* 0x0000000000007941 */ /* 0x000fea0003800000 */
.L_x_5858:
[----:B-----5:R3:W-:Y:S02]  /*9e70*/  STS.128 [R153+0x1000], R8 ;  /* 0x0010000899007388 */ /* 0x0207e40000000c00 */
.L_x_5857:
[----:B------:R-:W-:Y:S05]  /*9e80*/  BSYNC B1 ;  /* 0x0000000000017941 */ /* 0x000fea0003800000 */
.L_x_5856:
        /* <DEDUP_REMOVED lines=44> */
.L_x_5861:
[----:B------:R-:W-:Y:S05]  /*a150*/  BSYNC B0 ;  /* 0x0000000000007941 */ /* 0x000fea0003800000 */
.L_x_5860:
[----:B-----5:R2:W-:Y:S02]  /*a160*/  STS.128 [R153+0x3000], R28 ;  /* 0x0030001c99007388 */ /* 0x0205e40000000c00 */
.L_x_5855:
[----:B------:R-:W-:Y:S05]  /*a170*/  BSYNC B2 ;  /* 0x0000000000027941 */ /* 0x000fea0003800000 */
.L_x_5854:
        /* <DEDUP_REMOVED lines=63> */
.L_x_5866:
[----:B------:R-:W-:Y:S05]  /*a570*/  BSYNC B0 ;  /* 0x0000000000007941 */ /* 0x000fea0003800000 */
.L_x_5865:
[----:B-----5:R3:W-:Y:S02]  /*a580*/  STS.128 [R153+0x1800], R8 ;  /* 0x0018000899007388 */ /* 0x0207e40000000c00 */
.L_x_5864:
[----:B------:R-:W-:Y:S05]  /*a590*/  BSYNC B1 ;  /* 0x0000000000017941 */ /* 0x000fea0003800000 */
.L_x_5863:
        /* <DEDUP_REMOVED lines=50> */
.L_x_5868:
[----:B------:R-:W-:Y:S05]  /*a8c0*/  BSYNC B0 ;  /* 0x0000000000007941 */ /* 0x000fea0003800000 */
.L_x_5867:
[----:B-----5:R2:W-:Y:S01]  /*a8d0*/  STS.128 [R153+0x3800], R12 ;  /* 0x0038000c99007388 */ /* 0x0205e20000000c00 */
[----:B------:R-:W-:Y:S05]  /*a8e0*/  BRA `(.L_x_5862) ;  /* 0x0000003400c87947 */ /* 0x000fea0003800000 */
.L_x_5837:
        /* <DEDUP_REMOVED lines=94> */
.L_x_5874:
[----:B------:R-:W-:Y:S05]  /*aed0*/  BSYNC B0 ;  /* 0x0000000000007941 */ /* 0x000fea0003800000 */
.L_x_5873:
[----:B-----5:R3:W-:Y:S02]  /*aee0*/  STS.128 [R153], R20 ;  /* 0x0000001499007388 */ /* 0x0207e40000000c00 */
.L_x_5872:
[----:B------:R-:W-:Y:S05]  /*aef0*/  BSYNC B1 ;  /* 0x0000000000017941 */ /* 0x000fea0003800000 */
.L_x_5871:
        /* <DEDUP_REMOVED lines=89> */
.L_x_5876:
[----:B------:R-:W-:Y:S05]  /*b490*/  BSYNC B0 ;  /* 0x0000000000007941 */ /* 0x000fea0003800000 */
.L_x_5875:
[----:B-----5:R1:W-:Y:S02]  /*b4a0*/  STS.128 [R153+0x2000], R20 ;  /* 0x0020001499007388 */ /* 0x0203e40000000c00 */
.L_x_5870:
[----:B------:R-:W-:Y:S05]  /*b4b0*/  BSYNC B2 ;  /* 0x0000000000027941 */ /* 0x000fea0003800000 */
.L_x_5869:
        /* <DEDUP_REMOVED lines=98> */
.L_x_5882:
[----:B------:R-:W-:Y:S05]  /*bae0*/  BSYNC B0 ;  /* 0x0000000000007941 */ /* 0x000fea0003800000 */
.L_x_5881:
[----:B-----5:R3:W-:Y:S02]  /*baf0*/  STS.128 [R153+0x800], R20 ;  /* 0x0008001499007388 */ /* 0x0207e40000000c00 */
.L_x_5880:
[----:B------:R-:W-:Y:S05]  /*bb00*/  BSYNC B1 ;  /* 0x0000000000017941 */ /* 0x000fea0003800000 */
.L_x_5879:
        /* <DEDUP_REMOVED lines=91> */
.L_x_5884:
[----:B------:R-:W-:Y:S05]  /*c0c0*/  BSYNC B0 ;  /* 0x0000000000007941 */ /* 0x000fea0003800000 */
.L_x_5883:
[----:B-----5:R1:W-:Y:S02]  /*c0d0*/  STS.128 [R153+0x2800], R16 ;  /* 0x0028001099007388 */ /* 0x0203e40000000c00 */
.L_x_5878:
[----:B------:R-:W-:Y:S05]  /*c0e0*/  BSYNC B2 ;  /* 0x0000000000027941 */ /* 0x000fea0003800000 */
.L_x_5877:
        /* <DEDUP_REMOVED lines=99> */
.L_x_5890:
[----:B------:R-:W-:Y:S05]  /*c720*/  BSYNC B0 ;  /* 0x0000000000007941 */ /* 0x000fea0003800000 */
.L_x_5889:
[----:B-----5:R3:W-:Y:S02]  /*c730*/  STS.128 [R153+0x1000], R24 ;  /* 0x0010001899007388 */ /* 0x0207e40000000c00 */
.L_x_5888:
[----:B------:R-:W-:Y:S05]  /*c740*/  BSYNC B1 ;  /* 0x0000000000017941 */ /* 0x000fea0003800000 */
.L_x_5887:
        /* <DEDUP_REMOVED lines=91> */
.L_x_5892:
[----:B------:R-:W-:Y:S05]  /*cd00*/  BSYNC B0 ;  /* 0x0000000000007941 */ /* 0x000fea0003800000 */
.L_x_5891:
[----:B-----5:R3:W-:Y:S02]  /*cd10*/  STS.128 [R153+0x3000], R24 ;  /* 0x0030001899007388 */ /* 0x0207e40000000c00 */
.L_x_5886:
[----:B------:R-:W-:Y:S05]  /*cd20*/  BSYNC B2 ;  /* 0x0000000000027941 */ /* 0x000fea0003800000 */
.L_x_5885:
        /* <DEDUP_REMOVED lines=98> */
.L_x_5896:
[----:B------:R-:W-:Y:S05]  /*d350*/  BSYNC B0 ;  /* 0x0000000000007941 */ /* 0x000fea0003800000 */
.L_x_5895:
[----:B-----5:R3:W-:Y:S02]  /*d360*/  STS.128 [R153+0x1800], R24 ;  /* 0x0018001899007388 */ /* 0x0207e40000000c00 */
.L_x_5894:
[----:B------:R-:W-:Y:S05]  /*d370*/  BSYNC B1 ;  /* 0x0000000000017941 */ /* 0x000fea0003800000 */
.L_x_5893:
        /* <DEDUP_REMOVED lines=96> */
.L_x_5898:
[----:B------:R-:W-:Y:S05]  /*d980*/  BSYNC B0 ;  /* 0x0000000000007941 */ /* 0x000fea0003800000 */
.L_x_5897:
[----:B-----5:R1:W-:Y:S01]  /*d990*/  STS.128 [R153+0x3800], R20 ;  /* 0x0038001499007388 */ /* 0x0203e20000000c00 */
[----:B------:R-:W-:Y:S05]  /*d9a0*/  BRA `(.L_x_5862) ;  /* 0x0000000400987947 */ /* 0x000fea0003800000 */
.L_x_5836:
        /* <DEDUP_REMOVED lines=29> */
.L_x_5900:
[----:B------:R-:W-:Y:S05]  /*db80*/  BSYNC B0 ;  /* 0x0000000000007941 */ /* 0x000fea0003800000 */
.L_x_5899:
        /* <DEDUP_REMOVED lines=23> */
.L_x_5902:
[----:B------:R-:W-:Y:S05]  /*dd00*/  BSYNC B0 ;  /* 0x0000000000007941 */ /* 0x000fea0003800000 */
.L_x_5901:
        /* <DEDUP_REMOVED lines=23> */
.L_x_5904:
[----:B------:R-:W-:Y:S05]  /*de80*/  BSYNC B0 ;  /* 0x0000000000007941 */ /* 0x000fea0003800000 */
.L_x_5903:
        /* <DEDUP_REMOVED lines=24> */
.L_x_5862:
[----:B------:R-:W-:Y:S05]  /*e010*/  BSYNC B3 ;  /* 0x0000000000037941 */ /* 0x000fea0003800000 */
.L_x_5835:
[----:B------:R-:W-:Y:S01]  /*e020*/  VIADD R156, R104, 0xffffffff ;  /* 0xffffffff689c7836 */ /* 0x000fe20000000000 */
[----:B------:R-:W-:Y:S01]  /*e030*/  SHF.R.S32.HI R145, RZ, 0x4, R124 ;  /* 0x00000004ff917819 */ /* 0x000fe2000001147c */
[----:B------:R-:W-:Y:S01]  /*e040*/  ULDC.64 UR12, c[0x0][0x218] ;  /* 0x00008600000c7ab9 */ /* 0x000fe20000000a00 */
[----:B-1-3--:R-:W-:Y:S01]  /*e050*/  IMAD.SHL.U32 R11, R55, 0x40, RZ ;  /* 0x00000040370b7824 */ /* 0x00afe200078e00ff */
[----:B------:R-:W-:Y:S01]  /*e060*/  LEA R158, P2, R126, UR12, 0x1 ;  /* 0x0000000c7e9e7c11 */ /* 0x000fe2000f8408ff */
[----:B------:R-:W-:Y:S01]  /*e070*/  IMAD.SHL.U32 R3, R156, 0x40, RZ ;  /* 0x000000409c037824 */ /* 0x000fe200078e00ff */
[----:B------:R-:W-:Y:S01]  /*e080*/  LEA.HI R2, R124, R145, RZ, 0x1 ;  /* 0x000000917c027211 */ /* 0x000fe200078f08ff */
[----:B------:R-:W-:Y:S01]  /*e090*/  BSSY B0, `(.L_x_5905) ;  /* 0x000001f000007945 */ /* 0x000fe20003800000 */
[----:B------:R-:W-:Y:S01]  /*e0a0*/  LOP3.LUT R157, R120, 0xff, RZ, 0xc0, !PT ;  /* 0x000000ff789d7812 */ /* 0x000fe200078ec0ff */
[----:B------:R-:W-:Y:S01]  /*e0b0*/  IMAD.IADD R9, R48, 0x1, -R3 ;  /* 0x0000000130097824 */ /* 0x000fe200078e0a03 */
[----:B------:R-:W-:-:S02]  /*e0c0*/  LOP3.LUT R2, R2, 0xfffffffe, RZ, 0xc0, !PT ;  /* 0xfffffffe02027812 */ /* 0x000fc400078ec0ff */
[----:B------:R-:W-:Y:S02]  /*e0d0*/  LOP3.LUT R11, R11, 0x1c0, RZ, 0xc0, !PT ;  /* 0x000001c00b0b7812 */ /* 0x000fe400078ec0ff */
[CC--:B------:R-:W-:Y:S01]  /*e0e0*/  ISETP.GE.AND P4, PT, R128.reuse, R9.reuse, PT ;  /* 0x000000098000720c */ /* 0x0c0fe20003f86270 */
[----:B------:R-:W-:Y:S01]  /*e0f0*/  IMAD.IADD R145, R145, 0x1, -R2 ;  /* 0x0000000191917824 */ /* 0x000fe200078e0a02 */
[-C--:B------:R-:W-:Y:S01]  /*e100*/  ISETP.GE.AND P0, PT, R128, R9.reuse, PT ;  /* 0x000000098000720c */ /* 0x080fe20003f06270 */
[----:B------:R-:W-:Y:S01]  /*e110*/  IMAD.SHL.U32 R2, R122, 0x40, RZ ;  /* 0x000000407a027824 */ /* 0x000fe200078e00ff */
[-C--:B------:R-:W-:Y:S01]  /*e120*/  ISETP.GE.AND P1, PT, R0, R9.reuse, PT ;  /* 0x000000090000720c */ /* 0x080fe20003f26270 */
[----:B------:R-:W-:Y:S01]  /*e130*/  IMAD.SHL.U32 R128, R128, 0x8, RZ ;  /* 0x0000000880807824 */ /* 0x000fe200078e00ff */
[-C--:B------:R-:W-:Y:S02]  /*e140*/  ISETP.GE.AND P5, PT, R16, R9.reuse, PT ;  /* 0x000000091000720c */ /* 0x080fe40003fa6270 */
[----:B------:R-:W-:-:S02]  /*e150*/  ISETP.GE.AND P6, PT, R18, R9, PT ;  /* 0x000000091200720c */ /* 0x000fc40003fc6270 */
[----:B------:R-:W-:Y:S02]  /*e160*/  LOP3.LUT R2, R2, 0x1c0, RZ, 0xc0, !PT ;  /* 0x000001c002027812 */ /* 0x000fe400078ec0ff */
[----:B------:R-:W-:Y:S01]  /*e170*/  LEA.HI.X R159, R126, UR13, R137, 0x1, P2 ;  /* 0x0000000d7e9f7c11 */ /* 0x000fe200090f0c89 */
[----:B------:R-:W-:Y:S08]  /*e180*/  @P4 BRA `(.L_x_5906) ;  /* 0x00000000003c4947 */ /* 0x000ff00003800000 */
[C---:B--2-4-:R-:W-:Y:S02]  /*e190*/  LOP3.LUT R4, R157.reuse, 0x1, RZ, 0xc0, !PT ;  /* 0x000000019d047812 */ /* 0x054fe400078ec0ff */
        /* <DEDUP_REMOVED lines=14> */
.L_x_5906:
[----:B------:R-:W-:Y:S05]  /*e280*/  BSYNC B0 ;  /* 0x0000000000007941 */ /* 0x000fea0003800000 */
.L_x_5905:
[----:B------:R-:W-:Y:S04]  /*e290*/  BSSY B0, `(.L_x_5907) ;  /* 0x0000015000007945 */ /* 0x000fe80003800000 */
[----:B------:R-:W-:Y:S05]  /*e2a0*/  @P1 BRA `(.L_x_5908) ;  /* 0x00000000004c1947 */ /* 0x000fea0003800000 */
[C---:B-12-4-:R-:W-:Y:S02]  /*e2b0*/  LOP3.LUT R4, R157.reuse, 0x1, RZ, 0xc0, !PT ;  /* 0x000000019d047812 */ /* 0x056fe400078ec0ff */
[----:B------:R-:W-:Y:S02]  /*e2c0*/  LOP3.LUT P1, RZ, R157, 0x2, RZ, 0xc0, !PT ;  /* 0x000000029dff7812 */ /* 0x000fe4000782c0ff */
[----:B------:R-:W-:-:S13]  /*e2d0*/  ISETP.NE.U32.AND P2, PT, R4, 0x1, PT ;  /* 0x000000010400780c */ /* 0x000fda0003f45070 */
[----:B------:R-:W-:-:S04]  /*e2e0*/  @!P2 LEA R12, P4, R148, R158, 0x1 ;  /* 0x0000009e940ca211 */ /* 0x000fc800078808ff */
[C---:B-----5:R-:W-:Y:S02]  /*e2f0*/  @!P2 LEA.HI.X R13, R148.reuse, R159, R147, 0x1, P4 ;  /* 0x0000009f940da211 */ /* 0x060fe400020f0c93 */
        /* <DEDUP_REMOVED lines=14> */
.L_x_5908:
[----:B------:R-:W-:Y:S05]  /*e3e0*/  BSYNC B0 ;  /* 0x0000000000007941 */ /* 0x000fea0003800000 */
.L_x_5907:
[----:B------:R-:W-:Y:S04]  /*e3f0*/  BSSY B0, `(.L_x_5909) ;  /* 0x0000018000007945 */ /* 0x000fe80003800000 */
[----:B------:R-:W-:Y:S05]  /*e400*/  @P5 BRA `(.L_x_5910) ;  /* 0x0000000000585947 */ /* 0x000fea0003800000 */
[----:B-12-4-:R-:W1:Y:S01]  /*e410*/  LDC.64 R4, c[0x0][0x248] ;  /* 0x00009200ff047b82 */ /* 0x016e620000000a00 */
[C---:B---3--:R-:W-:Y:S02]  /*e420*/  LOP3.LUT R6, R157.reuse, 0x1, RZ, 0xc0, !PT ;  /* 0x000000019d067812 */ /* 0x048fe400078ec0ff */
        /* <DEDUP_REMOVED lines=13> */
[----:B-----5:R-:W-:Y:S01]  /*e500*/  @P1 LEA.HI.X R13, R5, UR13, R4, 0x1, P4 ;  /* 0x0000000d050d1c11 */ /* 0x020fe2000a0f0c04 */
[----:B------:R1:W-:Y:S04]  /*e510*/  @P2 STS.128 [R153+0x5000], RZ ;  /* 0x005000ff99002388 */ /* 0x0003e80000000c00 */
[----:B------:R-:W-:Y:S01]  /*e520*/  @!PT LDS RZ, [RZ] ;  /* 0x00000000fffff984 */ /* 0x000fe20000000800 */
[----:B------:R-:W-:Y:S01]  /*e530*/  @!PT LDS RZ, [RZ] ;  /* 0x00000000fffff984 */ /* 0x000fe20000000800 */
[----:B------:R-:W-:Y:S01]  /*e540*/  @!PT LDS RZ, [RZ] ;  /* 0x00000000fffff984 */ /* 0x000fe20000000800 */
[----:B------:R1:W-:Y:S04]  /*e550*/  @P1 LDGSTS.E.BYPASS.LTC128B.128 [R153+0x7000], desc[UR6][R12.64+0x80] ;  /* 0x070000800c991fae */ /* 0x0003e8000b901d46 */
[----:B------:R1:W-:Y:S02]  /*e560*/  @!P1 STS.128 [R153+0x7000], RZ ;  /* 0x007000ff99009388 */ /* 0x0003e40000000c00 */
.L_x_5910:
[----:B------:R-:W-:Y:S05]  /*e570*/  BSYNC B0 ;  /* 0x0000000000007941 */ /* 0x000fea0003800000 */
.L_x_5909:
[----:B------:R-:W-:Y:S04]  /*e580*/  BSSY B0, `(.L_x_5911) ;  /* 0x000001a000007945 */ /* 0x000fe80003800000 */
[----:B------:R-:W-:Y:S05]  /*e590*/  @P6 BRA `(.L_x_5912) ;  /* 0x0000000000606947 */ /* 0x000fea0003800000 */
[C---:B-12-4-:R-:W-:Y:S02]  /*e5a0*/  LOP3.LUT R4, R157.reuse, 0x1, RZ, 0xc0, !PT ;  /* 0x000000019d047812 */ /* 0x056fe400078ec0ff */
[----:B------:R-:W-:Y:S02]  /*e5b0*/  LOP3.LUT P1, RZ, R157, 0x2, RZ, 0xc0, !PT ;  /* 0x000000029dff7812 */ /* 0x000fe4000782c0ff */
[----:B------:R-:W-:-:S11]  /*e5c0*/  ISETP.NE.U32.AND P2, PT, R4, 0x1, PT ;  /* 0x000000010400780c */ /* 0x000fd60003f45070 */
[----:B------:R-:W1:Y:S01]  /*e5d0*/  @P1 LDC.64 R4, c[0x0][0x248] ;  /* 0x00009200ff041b82 */ /* 0x000e620000000a00 */
[----:B------:R-:W-:-:S07]  /*e5e0*/  @P1 IMAD.MOV.U32 R136, RZ, RZ, R126 ;  /* 0x000000ffff881224 */ /* 0x000fce00078e007e */
[----:B---3--:R-:W2:Y:S01]  /*e5f0*/  @!P2 LDC.64 R6, c[0x0][0x248] ;  /* 0x00009200ff06ab82 */ /* 0x008ea20000000a00 */
[----:B-1---5:R-:W-:-:S04]  /*e600*/  @P1 IMAD.WIDE.U32 R12, R4, 0x30, R136 ;  /* 0x00000030040c1825 */ /* 0x022fc800078e0088 */
[----:B------:R-:W-:Y:S01]  /*e610*/  @P1 IMAD R5, R5, 0x30, RZ ;  /* 0x0000003005051824 */ /* 0x000fe200078e02ff */
[----:B------:R-:W-:Y:S01]  /*e620*/  @P1 LEA R4, P4, R12, UR12, 0x1 ;  /* 0x0000000c0c041c11 */ /* 0x000fe2000f8808ff */
[----:B--2---:R-:W-:-:S03]  /*e630*/  @!P2 IMAD.WIDE.U32 R14, R6, 0x60, R158 ;  /* 0x00000060060ea825 */ /* 0x004fc600078e009e */
        /* <DEDUP_REMOVED lines=14> */
.L_x_5912:
[----:B------:R-:W-:Y:S05]  /*e720*/  BSYNC B0 ;  /* 0x0000000000007941 */ /* 0x000fea0003800000 */
.L_x_5911:
[----:B------:R-:W0:Y:S01]  /*e730*/  LDGDEPBAR ;  /* 0x00000000000079af */ /* 0x000e220000000000 */
[----:B-12-4-:R-:W-:Y:S01]  /*e740*/  IMAD.SHL.U32 R5, R145, 0x8, RZ ;  /* 0x0000000891057824 */ /* 0x016fe200078e00ff */
        /* <DEDUP_REMOVED lines=28> */
[----:B------:R-:W-:Y:S02]  /*e910*/  @P0 IMAD.MOV.U32 R123, RZ, RZ, R165 ;  /* 0x000000ffff7b0224 */ /* 0x000fe400078e00a5 */
        /* <DEDUP_REMOVED lines=11> */
.L_x_5914:
[----:B------:R-:W-:Y:S05]  /*e9d0*/  BSYNC B0 ;  /* 0x0000000000007941 */ /* 0x000fea0003800000 */
.L_x_5913:
[----:B------:R4:W-:Y:S01]  /*e9e0*/  @P1 STS.128 [R153+0x8800], RZ ;  /* 0x008800ff99001388 */ /* 0x0009e20000000c00 */
[----:B------:R-:W-:Y:S03]  /*e9f0*/  BSSY B0, `(.L_x_5915) ;  /* 0x0000014000007945 */ /* 0x000fe60003800000 */
[----:B------:R4:W-:Y:S01]  /*ea00*/  @P1 STS.128 [R153+0xa800], RZ ;  /* 0x00a800ff99001388 */ /* 0x0009e20000000c00 */
[----:B------:R-:W-:Y:S05]  /*ea10*/  @P1 BRA `(.L_x_5916) ;  /* 0x0000000000441947 */ /* 0x000fea0003800000 */
[C---:B------:R-:W-:Y:S02]  /*ea20*/  LOP3.LUT R0, R157.reuse, 0x1, RZ, 0xc0, !PT ;  /* 0x000000019d007812 */ /* 0x040fe400078ec0ff */
[----:B------:R-:W-:Y:S02]  /*ea30*/  LOP3.LUT P1, RZ, R157, 0x2, RZ, 0xc0, !PT ;  /* 0x000000029dff7812 */ /* 0x000fe4000782c0ff */
[----:B------:R-:W-:-:S11]  /*ea40*/  ISETP.NE.U32.AND P2, PT, R0, 0x1, PT ;  /* 0x000000010000780c */ /* 0x000fd60003f45070 */
[CC--:B------:R-:W-:Y:S02]  /*ea50*/  @P1 LEA R4, P0, R150.reuse, R122.reuse, 0x1 ;  /* 0x0000007a96041211 */ /* 0x0c0fe400078008ff */
        /* <DEDUP_REMOVED lines=13> */
.L_x_5916:
[----:B------:R-:W-:Y:S05]  /*eb30*/  BSYNC B0 ;  /* 0x0000000000007941 */ /* 0x000fea0003800000 */
.L_x_5915:
[----:B------:R1:W-:Y:S01]  /*eb40*/  @P6 STS.128 [R153+0x9000], RZ ;  /* 0x009000ff99006388 */ /* 0x0003e20000000c00 */
[----:B------:R-:W-:Y:S03]  /*eb50*/  BSSY B0, `(.L_x_5917) ;  /* 0x0000017000007945 */ /* 0x000fe60003800000 */
[----:B------:R1:W-:Y:S01]  /*eb60*/  @P6 STS.128 [R153+0xb000], RZ ;  /* 0x00b000ff99006388 */ /* 0x0003e20000000c00 */
[----:B------:R-:W-:Y:S05]  /*eb70*/  @P6 BRA `(.L_x_5918) ;  /* 0x0000000000506947 */ /* 0x000fea0003800000 */
[----:B---3--:R-:W3:Y:S01]  /*eb80*/  LDC.64 R4, c[0x0][0x250] ;  /* 0x00009400ff047b82 */ /* 0x008ee20000000a00 */
[C---:B------:R-:W-:Y:S02]  /*eb90*/  LOP3.LUT R0, R157.reuse, 0x1, RZ, 0xc0, !PT ;  /* 0x000000019d007812 */ /* 0x040fe400078ec0ff */
[----:B------:R-:W-:Y:S02]  /*eba0*/  LOP3.LUT P1, RZ, R157, 0x2, RZ, 0xc0, !PT ;  /* 0x000000029dff7812 */ /* 0x000fe4000782c0ff */
[----:B------:R-:W-:Y:S01]  /*ebb0*/  ISETP.NE.U32.AND P2, PT, R0, 0x1, PT ;  /* 0x000000010000780c */ /* 0x000fe20003f45070 */
[C---:B---3--:R-:W-:Y:S01]  /*ebc0*/  IMAD.SHL.U32 R0, R4.reuse, 0x20, RZ ;  /* 0x0000002004007824 */ /* 0x048fe200078e00ff */
[----:B------:R-:W-:-:S11]  /*ebd0*/  SHF.L.U64.HI R5, R4, 0x5, R5 ;  /* 0x0000000504057819 */ /* 0x000fd60000010205 */
[CC--:B------:R-:W-:Y:S02]  /*ebe0*/  @!P2 LEA R6, P4, R0.reuse, R122.reuse, 0x1 ;  /* 0x0000007a0006a211 */ /* 0x0c0fe400078808ff */
        /* <DEDUP_REMOVED lines=13> */
.L_x_5918:
[----:B------:R-:W-:Y:S05]  /*ecc0*/  BSYNC B0 ;  /* 0x0000000000007941 */ /* 0x000fea0003800000 */
.L_x_5917:
[----:B------:R1:W-:Y:S01]  /*ecd0*/  @P5 STS.128 [R153+0x9800], RZ ;  /* 0x009800ff99005388 */ /* 0x0003e20000000c00 */
[----:B------:R-:W-:Y:S03]  /*ece0*/  BSSY B0, `(.L_x_5919) ;  /* 0x000001a000007945 */ /* 0x000fe60003800000 */
[----:B------:R1:W-:Y:S01]  /*ecf0*/  @P5 STS.128 [R153+0xb800], RZ ;  /* 0x00b800ff99005388 */ /* 0x0003e20000000c00 */
[----:B------:R-:W-:Y:S05]  /*ed00*/  @P5 BRA `(.L_x_5920) ;  /* 0x00000000005c5947 */ /* 0x000fea0003800000 */
[C---:B------:R-:W-:Y:S02]  /*ed10*/  LOP3.LUT P0, RZ, R157.reuse, 0x2, RZ, 0xc0, !PT ;  /* 0x000000029dff7812 */ /* 0x040fe4000780c0ff */
[----:B------:R-:W-:-:S04]  /*ed20*/  LOP3.LUT R0, R157, 0x1, RZ, 0xc0, !PT ;  /* 0x000000019d007812 */ /* 0x000fc800078ec0ff */
[----:B------:R-:W-:-:S07]  /*ed30*/  ISETP.NE.U32.AND P1, PT, R0, 0x1, PT ;  /* 0x000000010000780c */ /* 0x000fce0003f25070 */
[----:B---3--:R-:W3:Y:S01]  /*ed40*/  @P0 LDC.64 R4, c[0x0][0x250] ;  /* 0x00009400ff040b82 */ /* 0x008ee20000000a00 */
[----:B--2---:R-:W-:-:S07]  /*ed50*/  @P0 MOV R123, R165 ;  /* 0x000000a5007b0202 */ /* 0x004fce0000000f00 */
[----:B------:R-:W2:Y:S01]  /*ed60*/  @!P1 LDC.64 R6, c[0x0][0x250] ;  /* 0x00009400ff069b82 */ /* 0x000ea20000000a00 */
[----:B---3--:R-:W-:Y:S01]  /*ed70*/  @P0 IMAD.WIDE.U32 R8, R4, 0x60, R122 ;  /* 0x0000006004080825 */ /* 0x008fe200078e007a */
[----:B------:R-:W-:-:S03]  /*ed80*/  @!P1 MOV R123, R165 ;  /* 0x000000a5007b9202 */ /* 0x000fc60000000f00 */
[----:B------:R-:W-:Y:S02]  /*ed90*/  @P0 IMAD R5, R5, 0x60, RZ ;  /* 0x0000006005050824 */ /* 0x000fe400078e02ff */
[----:B--2---:R-:W-:-:S03]  /*eda0*/  @!P1 IMAD.WIDE.U32 R10, R6, 0x60, R122 ;  /* 0x00000060060a9825 */ /* 0x004fc600078e007a */
        /* <DEDUP_REMOVED lines=13> */
.L_x_5920:
[----:B------:R-:W-:Y:S05]  /*ee80*/  BSYNC B0 ;  /* 0x0000000000007941 */ /* 0x000fea0003800000 */
.L_x_5919:
[----:B------:R-:W-:Y:S01]  /*ee90*/  LDSM.16.M88.4 R108, [R146] ;  /* 0x00000000926c783b */ /* 0x000fe20000000200 */
[----:B------:R-:W-:Y:S01]  /*eea0*/  R2P PR, R55, 0x6 ;  /* 0x0000000637007804 */ /* 0x000fe20000000000 */
[C---:B------:R-:W-:Y:S01]  /*eeb0*/  VIADD R0, R145.reuse, 0x4000 ;  /* 0x0000400091007836 */ /* 0x040fe20000000000 */
[----:B------:R-:W-:Y:S01]  /*eec0*/  ULDC.64 UR14, c[0x0][0x398] ;  /* 0x0000e600000e7ab9 */ /* 0x000fe20000000a00 */
[----:B------:R-:W4:Y:S01]  /*eed0*/  LDSM.16.M88.4 R32, [R145+0x4000] ;  /* 0x004000009120783b */ /* 0x000f220000000200 */
[----:B------:R-:W-:Y:S02]  /*eee0*/  VIADD R143, R145, 0x4020 ;  /* 0x00004020918f7836 */ /* 0x000fe40000000000 */
[--C-:B------:R-:W-:Y:S01]  /*eef0*/  IMAD R144, R41, 0x2, R146.reuse ;  /* 0x0000000229907824 */ /* 0x100fe200078e0292 */
[----:B------:R-:W1:Y:S01]  /*ef00*/  LDSM.16.M88.4 R64, [R145+0x4800] ;  /* 0x004800009140783b */ /* 0x000e620000000200 */
[C---:B------:R-:W-:Y:S02]  /*ef10*/  IMAD R142, R39.reuse, 0x2, R146 ;  /* 0x00000002278e7824 */ /* 0x040fe400078e0292 */
[----:B------:R-:W-:Y:S01]  /*ef20*/  IMAD R141, R39, 0x2, R144 ;  /* 0x00000002278d7824 */ /* 0x000fe200078e0290 */
[----:B------:R-:W-:Y:S02]  /*ef30*/  LDSM.16.M88.4 R20, [R144] ;  /* 0x000000009014783b */ /* 0x000fe40000000200 */
[----:B------:R-:W-:-:S02]  /*ef40*/  @P1 VIADD R143, R0, 0xffffffe0 ;  /* 0xffffffe0008f1836 */ /* 0x000fc40000000000 */
[----:B------:R-:W-:Y:S01]  /*ef50*/  IMAD.MOV.U32 R0, RZ, RZ, 0x40 ;  /* 0x00000040ff007424 */ /* 0x000fe200078e00ff */
[----:B------:R-:W-:Y:S01]  /*ef60*/  LDSM.16.M88.4 R16, [R142] ;  /* 0x000000008e10783b */ /* 0x000fe20000000200 */
[C---:B------:R-:W-:Y:S02]  /*ef70*/  VIADD R135, R143.reuse, 0x800 ;  /* 0x000008008f877836 */ /* 0x040fe40000000000 */
[C---:B------:R-:W-:Y:S01]  /*ef80*/  VIADD R134, R143.reuse, 0x1000 ;  /* 0x000010008f867836 */ /* 0x040fe20000000000 */
[----:B--2---:R-:W2:Y:S01]  /*ef90*/  LDSM.16.M88.4 R8, [R143] ;  /* 0x000000008f08783b */ /* 0x004ea20000000200 */
[----:B------:R-:W-:Y:S01]  /*efa0*/  SEL R0, R0, 0xffffffc0, !P2 ;  /* 0xffffffc000007807 */ /* 0x000fe20005000000 */
[----:B------:R-:W-:Y:S02]  /*efb0*/  VIADD R133, R143, 0x1800 ;  /* 0x000018008f857836 */ /* 0x000fe40000000000 */
[----:B------:R-:W2:Y:S02]  /*efc0*/  LDSM.16.M88.4 R92, [R145+0x5000] ;  /* 0x00500000915c783b */ /* 0x000ea40000000200 */
[----:B------:R-:W-:-:S02]  /*efd0*/  IMAD.IADD R139, R145, 0x1, R0 ;  /* 0x00000001918b7824 */ /* 0x000fc400078e0200 */
[----:B------:R-:W-:Y:S01]  /*efe0*/  IMAD.IADD R132, R0, 0x1, R143 ;  /* 0x0000000100847824 */ /* 0x000fe200078e028f */
[----:B------:R-:W2:Y:S01]  /*eff0*/  LDSM.16.M88.4 R44, [R143+0x800] ;  /* 0x000800008f2c783b */ /* 0x000ea20000000200 */
[----:B------:R-:W-:-:S03]  /*f000*/  SHF.R.S32.HI R0, RZ, 0x1f, R53 ;  /* 0x0000001fff007819 */ /* 0x000fc60000011435 */
[----:B---3--:R-:W3:Y:S01]  /*f010*/  LDSM.16.M88.4 R4, [R139+0x4000] ;  /* 0x004000008b04783b */ /* 0x008ee20000000200 */
[----:B------:R-:W-:-:S03]  /*f020*/  LEA.HI R0, R0, R53, RZ, 0x2 ;  /* 0x0000003500007211 */ /* 0x000fc600078f10ff */
[----:B------:R-:W-:Y:S04]  /*f030*/  LDSM.16.M88.4 R84, [R141] ;  /* 0x000000008d54783b */ /* 0x000fe80000000200 */
[----:B-----5:R-:W-:Y:S01]  /*f040*/  LDSM.16.M88.4 R12, [R132] ;  /* 0x00000000840c783b */ /* 0x020fe20000000200 */
[C---:B----4-:R-:W-:Y:S03]  /*f050*/  HMMA.16816.F32 R24, R108.reuse, R32, RZ ;  /* 0x000000206c18723c */ /* 0x050fe600000018ff */
[----:B------:R-:W4:Y:S03]  /*f060*/  LDSM.16.M88.4 R28, [R143+0x1000] ;  /* 0x001000008f1c783b */ /* 0x000f260000000200 */
[C---:B------:R-:W-:Y:S01]  /*f070*/  HMMA.16816.F32 R32, R108.reuse, R34, RZ ;  /* 0x000000226c20723c */ /* 0x040fe200000018ff */
[----:B------:R-:W4:Y:S04]  /*f080*/  LDSM.16.M88.4 R60, [R139+0x4800] ;  /* 0x004800008b3c783b */ /* 0x000f280000000200 */
[----:B------:R-:W-:Y:S01]  /*f090*/  LDSM.16.M88.4 R72, [R146+0x2000] ;  /* 0x002000009248783b */ /* 0x000fe20000000200 */
[C---:B-1----:R-:W-:Y:S03]  /*f0a0*/  HMMA.16816.F32 R56, R108.reuse, R64, RZ ;  /* 0x000000406c38723c */ /* 0x042fe600000018ff */
[----:B------:R-:W-:Y:S03]  /*f0b0*/  LDSM.16.M88.4 R128, [R139+0x5000] ;  /* 0x005000008b80783b */ /* 0x000fe60000000200 */
[----:B------:R-:W-:Y:S01]  /*f0c0*/  HMMA.16816.F32 R64, R108, R66, RZ ;  /* 0x000000426c40723c */ /* 0x000fe200000018ff */
[----:B------:R-:W-:Y:S04]  /*f0d0*/  LDSM.16.M88.4 R68, [R132+0x800] ;  /* 0x000800008444783b */ /* 0x000fe80000000200 */
[----:B------:R-:W-:Y:S01]  /*f0e0*/  LDSM.16.M88.4 R80, [R132+0x1000] ;  /* 0x001000008450783b */ /* 0x000fe20000000200 */
[C---:B--2---:R-:W-:Y:S03]  /*f0f0*/  HMMA.16816.F32 R24, R20.reuse, R8, R24 ;  /* 0x000000081418723c */ /* 0x044fe60000001818 */
[----:B------:R-:W-:Y:S03]  /*f100*/  LDSM.16.M88.4 R116, [R145+0x6800] ;  /* 0x006800009174783b */ /* 0x000fe60000000200 */
[----:B------:R-:W-:Y:S01]  /*f110*/  HMMA.16816.F32 R32, R20, R10, R32 ;  /* 0x0000000a1420723c */ /* 0x000fe20000001820 */
[----:B------:R-:W-:Y:S04]  /*f120*/  LDSM.16.M88.4 R8, [R145+0x5800] ;  /* 0x005800009108783b */ /* 0x000fe80000000200 */
[----:B------:R-:W-:Y:S01]  /*f130*/  LDSM.16.M88.4 R112, [R139+0x6000] ;  /* 0x006000008b70783b */ /* 0x000fe20000000200 */
[----:B------:R-:W-:Y:S03]  /*f140*/  HMMA.16816.F32 R76, R108, R92, RZ ;  /* 0x0000005c6c4c723c */ /* 0x000fe600000018ff */
[----:B------:R-:W-:Y:S03]  /*f150*/  LDSM.16.M88.4 R160, [R143+0x1800] ;  /* 0x001800008fa0783b */ /* 0x000fe60000000200 */
[----:B------:R-:W-:Y:S01]  /*f160*/  HMMA.16816.F32 R56, R20, R44, R56 ;  /* 0x0000002c1438723c */ /* 0x000fe20000001838 */
[----:B------:R-:W-:Y:S04]  /*f170*/  LDSM.16.M88.4 R96, [R139+0x5800] ;  /* 0x005800008b60783b */ /* 0x000fe80000000200 */
[----:B------:R-:W0:Y:S01]  /*f180*/  LDGDEPBAR ;  /* 0x00000000000079af */ /* 0x000e220000000000 */
[C---:B---3--:R-:W-:Y:S06]  /*f190*/  HMMA.16816.F32 R24, R16.reuse, R4, R24 ;  /* 0x000000041018723c */ /* 0x048fec0000001818 */
[----:B------:R-:W-:Y:S01]  /*f1a0*/  HMMA.16816.F32 R32, R16, R6, R32 ;  /* 0x000000061020723c */ /* 0x000fe20000001820 */
[----:B------:R-:W1:Y:S05]  /*f1b0*/  LDSM.16.M88.4 R4, [R145+0x6000] ;  /* 0x006000009104783b */ /* 0x000e6a0000000200 */
[C---:B------:R-:W-:Y:S01]  /*f1c0*/  HMMA.16816.F32 R64, R20.reuse, R46, R64 ;  /* 0x0000002e1440723c */ /* 0x040fe20000001840 */
[----:B------:R-:W-:Y:S05]  /*f1d0*/  LDSM.16.M88.4 R44, [R143+0x2000] ;  /* 0x002000008f2c783b */ /* 0x000fea0000000200 */
[----:B----4-:R-:W-:Y:S06]  /*f1e0*/  HMMA.16816.F32 R76, R20, R28, R76 ;  /* 0x0000001c144c723c */ /* 0x010fec000000184c */
[C---:B------:R-:W-:Y:S06]  /*f1f0*/  HMMA.16816.F32 R24, R84.reuse, R12, R24 ;  /* 0x0000000c5418723c */ /* 0x040fec0000001818 */
[----:B------:R-:W-:Y:S01]  /*f200*/  HMMA.16816.F32 R32, R84, R14, R32 ;  /* 0x0000000e5420723c */ /* 0x000fe20000001820 */
[----:B------:R-:W2:Y:S05]  /*f210*/  LDSM.16.M88.4 R12, [R144+0x2000] ;  /* 0x00200000900c783b */ /* 0x000eaa0000000200 */
[C---:B------:R-:W-:Y:S06]  /*f220*/  HMMA.16816.F32 R56, R16.reuse, R60, R56 ;  /* 0x0000003c1038723c */ /* 0x040fec0000001838 */
[----:B------:R-:W-:Y:S01]  /*f230*/  HMMA.16816.F32 R64, R16, R62, R64 ;  /* 0x0000003e1040723c */ /* 0x000fe20000001840 */
[----:B------:R-:W-:Y:S05]  /*f240*/  LDSM.16.M88.4 R60, [R143+0x2800] ;  /* 0x002800008f3c783b */ /* 0x000fea0000000200 */
[----:B-1----:R-:W-:Y:S06]  /*f250*/  HMMA.16816.F32 R24, R72, R4, R24 ;  /* 0x000000044818723c */ /* 0x002fec0000001818 */
[C---:B------:R-:W-:Y:S06]  /*f260*/  HMMA.16816.F32 R92, R108.reuse, R94, RZ ;  /* 0x0000005e6c5c723c */ /* 0x040fec00000018ff */
[----:B------:R-:W-:Y:S06]  /*f270*/  HMMA.16816.F32 R88, R108, R8, RZ ;  /* 0x000000086c58723c */ /* 0x000fec00000018ff */
[----:B------:R-:W-:Y:S01]  /*f280*/  HMMA.16816.F32 R32, R72, R6, R32 ;  /* 0x000000064820723c */ /* 0x000fe20000001820 */
[----:B------:R-:W-:Y:S05]  /*f290*/  LDSM.16.M88.4 R4, [R141+0x2000] ;  /* 0x002000008d04783b */ /* 0x000fea0000000200 */
[----:B------:R-:W-:Y:S01]  /*f2a0*/  HMMA.16816.F32 R108, R108, R10, RZ ;  /* 0x0000000a6c6c723c */ /* 0x000fe200000018ff */
[----:B------:R-:W1:Y:S05]  /*f2b0*/  LDSM.16.M88.4 R8, [R142+0x2000] ;  /* 0x002000008e08783b */ /* 0x000e6a0000000200 */
[----:B------:R-:W-:Y:S06]  /*f2c0*/  HMMA.16816.F32 R76, R16, R128, R76 ;  /* 0x00000080104c723c */ /* 0x000fec000000184c */
[----:B------:R-:W-:Y:S01]  /*f2d0*/  HMMA.16816.F32 R56, R84, R68, R56 ;  /* 0x000000445438723c */ /* 0x000fe20000001838 */
[----:B------:R-:W-:-:S02]  /*f2e0*/  VIADD R129, R143, 0x3000 ;  /* 0x000030008f817836 */ /* 0x000fc40000000000 */
[----:B------:R-:W-:-:S03]  /*f2f0*/  VIADD R128, R143, 0x3800 ;  /* 0x000038008f807836 */ /* 0x000fc60000000000 */
[----:B--2---:R-:W-:Y:S06]  /*f300*/  HMMA.16816.F32 R24, R12, R44, R24 ;  /* 0x0000002c0c18723c */ /* 0x004fec0000001818 */
[----:B------:R-:W-:Y:S01]  /*f310*/  HMMA.16816.F32 R64, R84, R70, R64 ;  /* 0x000000465440723c */ /* 0x000fe20000001840 */
[----:B------:R-:W2:Y:S05]  /*f320*/  LDSM.16.M88.4 R68, [R145+0x7000] ;  /* 0x007000009144783b */ /* 0x000eaa0000000200 */
[----:B------:R-:W-:Y:S01]  /*f330*/  HMMA.16816.F32 R32, R12, R46, R32 ;  /* 0x0000002e0c20723c */ /* 0x000fe20000001820 */
[----:B------:R-:W-:Y:S05]  /*f340*/  LDSM.16.M88.4 R44, [R139+0x6800] ;  /* 0x006800008b2c783b */ /* 0x000fea0000000200 */
[----:B------:R-:W-:Y:S01]  /*f350*/  HMMA.16816.F32 R92, R20, R30, R92 ;  /* 0x0000001e145c723c */ /* 0x000fe2000000185c */
[----:B------:R-:W3:Y:S05]  /*f360*/  LDSM.16.M88.4 R28, [R132+0x2000] ;  /* 0x00200000841c783b */ /* 0x000eea0000000200 */
[----:B------:R-:W-:Y:S06]  /*f370*/  HMMA.16816.F32 R76, R84, R80, R76 ;  /* 0x00000050544c723c */ /* 0x000fec000000184c */
[----:B------:R-:W-:Y:S06]  /*f380*/  HMMA.16816.F32 R56, R72, R116, R56 ;  /* 0x000000744838723c */ /* 0x000fec0000001838 */
[----:B-1----:R-:W-:Y:S06]  /*f390*/  HMMA.16816.F32 R24, R8, R112, R24 ;  /* 0x000000700818723c */ /* 0x002fec0000001818 */
[----:B------:R-:W-:Y:S06]  /*f3a0*/  HMMA.16816.F32 R64, R72, R118, R64 ;  /* 0x000000764840723c */ /* 0x000fec0000001840 */
[C---:B------:R-:W-:Y:S06]  /*f3b0*/  HMMA.16816.F32 R88, R20.reuse, R160, R88 ;  /* 0x000000a01458723c */ /* 0x040fec0000001858 */
[----:B------:R-:W-:Y:S01]  /*f3c0*/  HMMA.16816.F32 R108, R20, R162, R108 ;  /* 0x000000a2146c723c */ /* 0x000fe2000000186c */
[----:B------:R-:W1:Y:S01]  /*f3d0*/  LDSM.16.M88.4 R20, [R143+0x3000] ;  /* 0x003000008f14783b */ /* 0x000e620000000200 */
[----:B------:R-:W-:-:S02]  /*f3e0*/  SHF.R.S32.HI R160, RZ, 0x2, R0 ;  /* 0x00000002ffa07819 */ /* 0x000fc40000011400 */
[----:B------:R-:W-:Y:S02]  /*f3f0*/  LOP3.LUT R0, R2, R37, RZ, 0xfc, !PT ;  /* 0x0000002502007212 */ /* 0x000fe400078efcff */
[----:B------:R-:W-:Y:S06]  /*f400*/  HMMA.16816.F32 R32, R8, R114, R32 ;  /* 0x000000720820723c */ /* 0x000fec0000001820 */
[----:B--2---:R-:W-:Y:S06]  /*f410*/  HMMA.16816.F32 R76, R72, R68, R76 ;  /* 0x00000044484c723c */ /* 0x004fec000000184c */
[----:B------:R-:W-:Y:S06]  /*f420*/  HMMA.16816.F32 R56, R12, R60, R56 ;  /* 0x0000003c0c38723c */ /* 0x000fec0000001838 */
[----:B---3--:R-:W-:Y:S06]  /*f430*/  HMMA.16816.F32 R24, R4, R28, R24 ;  /* 0x0000001c0418723c */ /* 0x008fec0000001818 */
[----:B------:R-:W-:Y:S01]  /*f440*/  HMMA.16816.F32 R64, R12, R62, R64 ;  /* 0x0000003e0c40723c */ /* 0x000fe20000001840 */
[----:B------:R-:W2:Y:S05]  /*f450*/  LDSM.16.M88.4 R60, [R132+0x1800] ;  /* 0x00180000843c783b */ /* 0x000eaa0000000200 */
[----:B------:R-:W-:Y:S01]  /*f460*/  HMMA.16816.F32 R32, R4, R30, R32 ;  /* 0x0000001e0420723c */ /* 0x000fe20000001820 */
[----:B------:R-:W3:Y:S05]  /*f470*/  LDSM.16.M88.4 R28, [R139+0x7000] ;  /* 0x007000008b1c783b */ /* 0x000eea0000000200 */
[C---:B------:R-:W-:Y:S06]  /*f480*/  HMMA.16816.F32 R92, R16.reuse, R130, R92 ;  /* 0x00000082105c723c */ /* 0x040fec000000185c */
[C---:B------:R-:W-:Y:S01]  /*f490*/  HMMA.16816.F32 R108, R16.reuse, R98, R108 ;  /* 0x00000062106c723c */ /* 0x040fe2000000186c */
[----:B------:R-:W-:Y:S01]  /*f4a0*/  FMUL.FTZ R36, R24, UR15 ;  /* 0x0000000f18247c20 */ /* 0x000fe20008410000 */
[----:B------:R-:W-:Y:S01]  /*f4b0*/  FMUL.FTZ R40, R25, UR15 ;  /* 0x0000000f19287c20 */ /* 0x000fe20008410000 */
[----:B------:R-:W-:Y:S01]  /*f4c0*/  FMUL.FTZ R38, R26, UR15 ;  /* 0x0000000f1a267c20 */ /* 0x000fe20008410000 */
[----:B------:R-:W-:Y:S01]  /*f4d0*/  FMUL.FTZ R42, R27, UR15 ;  /* 0x0000000f1b2a7c20 */ /* 0x000fe20008410000 */
[C---:B------:R-:W-:Y:S01]  /*f4e0*/  VIADD R131, R143.reuse, 0x2000 ;  /* 0x000020008f837836 */ /* 0x040fe20000000000 */
[----:B------:R-:W-:Y:S01]  /*f4f0*/  HMMA.16816.F32 R88, R16, R96, R88 ;  /* 0x000000601058723c */ /* 0x000fe20000001858 */
[----:B------:R-:W4:Y:S01]  /*f500*/  LDSM.16.M88.4 R24, [R145+0x7800] ;  /* 0x007800009118783b */ /* 0x000f220000000200 */
[----:B------:R-:W-:Y:S01]  /*f510*/  MUFU.TANH R40, R40 ;  /* 0x0000002800287308 */ /* 0x000fe20000002400 */
[----:B------:R-:W-:-:S02]  /*f520*/  VIADD R130, R143, 0x2800 ;  /* 0x000028008f827836 */ /* 0x000fc40000000000 */
[----:B------:R-:W4:Y:S01]  /*f530*/  LDSM.16.M88.4 R16, [R132+0x2800] ;  /* 0x002800008410783b */ /* 0x000f220000000200 */
[----:B-1----:R-:W-:Y:S01]  /*f540*/  HMMA.16816.F32 R76, R12, R20, R76 ;  /* 0x000000140c4c723c */ /* 0x002fe2000000184c */
[----:B------:R-:W-:Y:S01]  /*f550*/  FMUL.FTZ R43, R32, UR15 ;  /* 0x0000000f202b7c20 */ /* 0x000fe20008410000 */
[----:B------:R-:W-:Y:S01]  /*f560*/  FMUL.FTZ R49, R33, UR15 ;  /* 0x0000000f21317c20 */ /* 0x000fe20008410000 */
[----:B------:R-:W-:Y:S01]  /*f570*/  FMUL.FTZ R51, R34, UR15 ;  /* 0x0000000f22337c20 */ /* 0x000fe20008410000 */
[----:B------:R-:W-:Y:S02]  /*f580*/  MUFU.TANH R42, R42 ;  /* 0x0000002a002a7308 */ /* 0x000fe40000002400 */
[C---:B------:R-:W-:Y:S06]  /*f590*/  HMMA.16816.F32 R92, R84.reuse, R82, R92 ;  /* 0x00000052545c723c */ /* 0x040fec000000185c */
[C---:B--2---:R-:W-:Y:S01]  /*f5a0*/  HMMA.16816.F32 R108, R84.reuse, R62, R108 ;  /* 0x0000003e546c723c */ /* 0x044fe2000000186c */
[----:B------:R-:W1:Y:S05]  /*f5b0*/  MUFU.TANH R43, R43 ;  /* 0x0000002b002b7308 */ /* 0x000e6a0000002400 */
[----:B------:R-:W-:Y:S03]  /*f5c0*/  HMMA.16816.F32 R88, R84, R60, R88 ;  /* 0x0000003c5458723c */ /* 0x000fe60000001858 */
[----:B------:R-:W2:Y:S03]  /*f5d0*/  MUFU.TANH R51, R51 ;  /* 0x0000003300337308 */ /* 0x000ea60000002400 */
[C---:B---3--:R-:W-:Y:S05]  /*f5e0*/  HMMA.16816.F32 R76, R8.reuse, R28, R76 ;  /* 0x0000001c084c723c */ /* 0x048fea000000184c */
[----:B------:R-:W3:Y:S01]  /*f5f0*/  MUFU.TANH R49, R49 ;  /* 0x0000003100317308 */ /* 0x000ee20000002400 */
[----:B------:R-:W-:Y:S01]  /*f600*/  HMMA.16816.F32 R56, R8, R44, R56 ;  /* 0x0000002c0838723c */ /* 0x000fe20000001838 */
[----:B------:R-:W-:-:S02]  /*f610*/  FMUL.FTZ R28, R35, UR15 ;  /* 0x0000000f231c7c20 */ /* 0x000fc40008410000 */
[----:B------:R-:W1:Y:S03]  /*f620*/  LDSM.16.M88.4 R32, [R143+0x3800] ;  /* 0x003800008f20783b */ /* 0x000e660000000200 */
[----:B------:R-:W-:Y:S01]  /*f630*/  HMMA.16816.F32 R64, R8, R46, R64 ;  /* 0x0000002e0840723c */ /* 0x000fe20000001840 */
[----:B------:R-:W2:Y:S01]  /*f640*/  LDSM.16.M88.4 R44, [R132+0x3000] ;  /* 0x00300000842c783b */ /* 0x000ea20000000200 */
[----:B------:R-:W3:Y:S04]  /*f650*/  MUFU.TANH R28, R28 ;  /* 0x0000001c001c7308 */ /* 0x000ee80000002400 */
[C---:B------:R-:W-:Y:S04]  /*f660*/  HMMA.16816.F32 R92, R72.reuse, R70, R92 ;  /* 0x00000046485c723c */ /* 0x040fe8000000185c */
[----:B------:R-:W-:Y:S02]  /*f670*/  MUFU.TANH R36, R36 ;  /* 0x0000002400247308 */ /* 0x000fe40000002400 */
[C---:B----4-:R-:W-:Y:S06]  /*f680*/  HMMA.16816.F32 R108, R72.reuse, R26, R108 ;  /* 0x0000001a486c723c */ /* 0x050fec000000186c */
[----:B------:R-:W-:Y:S01]  /*f690*/  HMMA.16816.F32 R88, R72, R24, R88 ;  /* 0x000000184858723c */ /* 0x000fe20000001858 */
[----:B------:R-:W-:Y:S01]  /*f6a0*/  IMAD R27, R52, 0x10, R54 ;  /* 0x00000010341b7824 */ /* 0x000fe200078e0236 */
[----:B------:R-:W-:Y:S04]  /*f6b0*/  MUFU.TANH R38, R38 ;  /* 0x0000002600267308 */ /* 0x000fe80000002400 */
[----:B------:R-:W-:Y:S01]  /*f6c0*/  HMMA.16816.F32 R56, R4, R16, R56 ;  /* 0x000000100438723c */ /* 0x000fe20000001838 */
[----:B------:R-:W-:-:S04]  /*f6d0*/  IADD3 R27, R27, 0x1, R160 ;  /* 0x000000011b1b7810 */ /* 0x000fc80007ffe0a0 */
[----:B------:R-:W-:Y:S01]  /*f6e0*/  IADD3 R161, R48, R27, -R151 ;  /* 0x0000001b30a17210 */ /* 0x000fe20007ffe897 */
[----:B------:R-:W-:Y:S01]  /*f6f0*/  HMMA.16816.F32 R64, R4, R18, R64 ;  /* 0x000000120440723c */ /* 0x000fe20000001840 */
[----:B------:R-:W4:Y:S03]  /*f700*/  LDSM.16.M88.4 R16, [R139+0x7800] ;  /* 0x007800008b10783b */ /* 0x000f260000000200 */
[----:B------:R-:W-:Y:S02]  /*f710*/  VIADD R161, R161, UR14 ;  /* 0x0000000ea1a17c36 */ /* 0x000fe40008000000 */
[----:B------:R-:W-:Y:S01]  /*f720*/  HMMA.16816.F32 R92, R12, R22, R92 ;  /* 0x000000160c5c723c */ /* 0x000fe2000000185c */
[----:B------:R-:W3:Y:S01]  /*f730*/  LDSM.16.M88.4 R20, [R132+0x3800] ;  /* 0x003800008414783b */ /* 0x000ee20000000200 */
[----:B------:R-:W-:-:S04]  /*f740*/  DEPBAR.LE SB0, 0x0 ;  /* 0x000080000000791a */ /* 0x000fc80000000000 */
[----:B-1----:R-:W-:Y:S01]  /*f750*/  HMMA.16816.F32 R108, R12, R34, R108 ;  /* 0x000000220c6c723c */ /* 0x002fe2000000186c */
[C---:B------:R-:W-:Y:S02]  /*f760*/  VIMNMX R105, R161.reuse, R48, PT ;  /* 0x00000030a1697248 */ /* 0x040fe40003fe0100 */
[----:B------:R-:W-:-:S03]  /*f770*/  VIADDMNMX R161, R161, 0x8, R48, PT ;  /* 0x00000008a1a17846 */ /* 0x000fc60003800130 */
[----:B------:R-:W-:Y:S01]  /*f780*/  HMMA.16816.F32 R88, R12, R32, R88 ;  /* 0x000000200c58723c */ /* 0x000fe20000001858 */
[----:B------:R-:W-:Y:S01]  /*f790*/  FMUL.FTZ R29, R56, UR15 ;  /* 0x0000000f381d7c20 */ /* 0x000fe20008410000 */
[----:B------:R-:W-:Y:S01]  /*f7a0*/  FMUL.FTZ R24, R58, UR15 ;  /* 0x0000000f3a187c20 */ /* 0x000fe20008410000 */
[----:B------:R-:W-:Y:S01]  /*f7b0*/  FMUL.FTZ R55, R57, UR15 ;  /* 0x0000000f39377c20 */ /* 0x000fe20008410000 */
[----:B------:R-:W-:Y:S02]  /*f7c0*/  FMUL.FTZ R25, R59, UR15 ;  /* 0x0000000f3b197c20 */ /* 0x000fe40008410000 */
[----:B--2---:R-:W-:Y:S01]  /*f7d0*/  HMMA.16816.F32 R76, R4, R44, R76 ;  /* 0x0000002c044c723c */ /* 0x004fe2000000184c */
[----:B------:R-:W1:Y:S01]  /*f7e0*/  MUFU.TANH R29, R29 ;  /* 0x0000001d001d7308 */ /* 0x000e620000002400 */
[----:B------:R-:W-:-:S04]  /*f7f0*/  FMUL.FTZ R32, R67, UR15 ;  /* 0x0000000f43207c20 */ /* 0x000fc80008410000 */
[C---:B------:R-:W-:Y:S01]  /*f800*/  HMMA.16816.F32 R92, R8.reuse, R30, R92 ;  /* 0x0000001e085c723c */ /* 0x040fe2000000185c */
[----:B------:R-:W-:Y:S02]  /*f810*/  FMUL.FTZ R44, R64, UR15 ;  /* 0x0000000f402c7c20 */ /* 0x000fe40008410000 */
[----:B------:R-:W2:Y:S04]  /*f820*/  MUFU.TANH R24, R24 ;  /* 0x0000001800187308 */ /* 0x000ea80000002400 */
[----:B------:R-:W-:Y:S01]  /*f830*/  FMUL.FTZ R31, R66, UR15 ;  /* 0x0000000f421f7c20 */ /* 0x000fe20008410000 */
[----:B------:R-:W-:Y:S01]  /*f840*/  FMUL.FTZ R30, R65, UR15 ;  /* 0x0000000f411e7c20 */ /* 0x000fe20008410000 */
[C---:B----4-:R-:W-:Y:S02]  /*f850*/  HMMA.16816.F32 R108, R8.reuse, R18, R108 ;  /* 0x00000012086c723c */ /* 0x050fe4000000186c */
[----:B------:R-:W4:Y:S04]  /*f860*/  MUFU.TANH R55, R55 ;  /* 0x0000003700377308 */ /* 0x000f280000002400 */
[----:B------:R-:W-:Y:S03]  /*f870*/  HMMA.16816.F32 R88, R8, R16, R88 ;  /* 0x000000100858723c */ /* 0x000fe60000001858 */
[----:B------:R-:W-:Y:S01]  /*f880*/  FMUL.FTZ R77, R77, UR15 ;  /* 0x0000000f4d4d7c20 */ /* 0x000fe20008410000 */
[----:B------:R-:W-:Y:S01]  /*f890*/  FMUL.FTZ R79, R79, UR15 ;  /* 0x0000000f4f4f7c20 */ /* 0x000fe20008410000 */
[----:B------:R-:W4:Y:S01]  /*f8a0*/  MUFU.TANH R25, R25 ;  /* 0x0000001900197308 */ /* 0x000f220000002400 */
[----:B------:R-:W-:Y:S01]  /*f8b0*/  FMUL.FTZ R76, R76, UR15 ;  /* 0x0000000f4c4c7c20 */ /* 0x000fe20008410000 */
[----:B------:R-:W-:Y:S01]  /*f8c0*/  FMUL.FTZ R78, R78, UR15 ;  /* 0x0000000f4e4e7c20 */ /* 0x000fe20008410000 */
[----:B------:R-:W-:Y:S01]  /*f8d0*/  IMAD.SHL.U32 R16, R50, 0x2, RZ ;  /* 0x0000000232107824 */ /* 0x000fe200078e00ff */
[----:B------:R-:W-:Y:S04]  /*f8e0*/  HMMA.16816.F32 R92, R4, R46, R92 ;  /* 0x0000002e045c723c */ /* 0x000fe8000000185c */
[----:B------:R-:W4:Y:S01]  /*f8f0*/  MUFU.TANH R44, R44 ;  /* 0x0000002c002c7308 */ /* 0x000f220000002400 */
[----:B------:R-:W-:-:S05]  /*f900*/  LOP3.LUT R16, R16, 0x6, RZ, 0xc0, !PT ;  /* 0x0000000610107812 */ /* 0x000fca00078ec0ff */
[----:B------:R-:W-:Y:S01]  /*f910*/  IMAD.IADD R2, R3, 0x1, R16 ;  /* 0x0000000103027824 */ /* 0x000fe200078e0210 */
[C---:B---3--:R-:W-:Y:S01]  /*f920*/  HMMA.16816.F32 R108, R4.reuse, R22, R108 ;  /* 0x00000016046c723c */ /* 0x048fe2000000186c */
[----:B------:R-:W3:Y:S02]  /*f930*/  MUFU.TANH R31, R31 ;  /* 0x0000001f001f7308 */ /* 0x000ee40000002400 */
[C---:B------:R-:W-:Y:S02]  /*f940*/  VIADD R12, R2.reuse, 0x1 ;  /* 0x00000001020c7836 */ /* 0x040fe40000000000 */
[C---:B------:R-:W-:Y:S01]  /*f950*/  VIADD R14, R2.reuse, 0x8 ;  /* 0x00000008020e7836 */ /* 0x040fe20000000000 */
[----:B------:R-:W-:Y:S01]  /*f960*/  HMMA.16816.F32 R88, R4, R20, R88 ;  /* 0x000000140458723c */ /* 0x000fe20000001858 */
[----:B------:R-:W-:Y:S01]  /*f970*/  VIADD R10, R2, 0x11 ;  /* 0x00000011020a7836 */ /* 0x000fe20000000000 */
[----:B------:R-:W-:Y:S01]  /*f980*/  ISETP.GE.AND P5, PT, R12, R105, PT ;  /* 0x000000690c00720c */ /* 0x000fe20003fa6270 */
[----:B------:R-:W-:Y:S01]  /*f990*/  VIADD R8, R2, 0x18 ;  /* 0x0000001802087836 */ /* 0x000fe20000000000 */
[----:B------:R-:W-:Y:S01]  /*f9a0*/  ISETP.GE.AND P0, PT, R12, R161, PT ;  /* 0x000000a10c00720c */ /* 0x000fe20003f06270 */
[----:B------:R-:W-:Y:S01]  /*f9b0*/  VIADD R12, R2, 0x9 ;  /* 0x00000009020c7836 */ /* 0x000fe20000000000 */
[C---:B------:R-:W-:Y:S01]  /*f9c0*/  ISETP.GE.AND P1, PT, R14.reuse, R105, PT ;  /* 0x000000690e00720c */ /* 0x040fe20003f26270 */
[----:B------:R-:W3:Y:S01]  /*f9d0*/  MUFU.TANH R30, R30 ;  /* 0x0000001e001e7308 */ /* 0x000ee20000002400 */
[----:B------:R-:W-:Y:S01]  /*f9e0*/  ISETP.GE.AND P2, PT, R14, R161, PT ;  /* 0x000000a10e00720c */ /* 0x000fe20003f46270 */
[----:B------:R-:W-:Y:S01]  /*f9f0*/  VIADD R14, R2, 0x10 ;  /* 0x00000010020e7836 */ /* 0x000fe20000000000 */
[C---:B------:R-:W-:Y:S01]  /*fa00*/  ISETP.GE.AND P6, PT, R12.reuse, R105, PT ;  /* 0x000000690c00720c */ /* 0x040fe20003fc6270 */
[----:B------:R-:W-:Y:S01]  /*fa10*/  FMUL.FTZ R93, R93, UR15 ;  /* 0x0000000f5d5d7c20 */ /* 0x000fe20008410000 */
[----:B------:R-:W-:Y:S01]  /*fa20*/  ISETP.GE.AND P4, PT, R12, R161, PT ;  /* 0x000000a10c00720c */ /* 0x000fe20003f86270 */
[----:B------:R-:W-:Y:S01]  /*fa30*/  VIADD R4, R2, 0x21 ;  /* 0x0000002102047836 */ /* 0x000fe20000000000 */
[----:B------:R-:W-:Y:S01]  /*fa40*/  FSEL R43, R43, -INF , !P1 ;  /* 0xff8000002b2b7808 */ /* 0x000fe20004800000 */
[----:B------:R-:W3:Y:S01]  /*fa50*/  MUFU.TANH R32, R32 ;  /* 0x0000002000207308 */ /* 0x000ee20000002400 */
[----:B------:R-:W-:Y:S01]  /*fa60*/  FSEL R12, R51, -INF , !P2 ;  /* 0xff800000330c7808 */ /* 0x000fe20005000000 */
[----:B------:R-:W-:Y:S01]  /*fa70*/  FMUL.FTZ R92, R92, UR15 ;  /* 0x0000000f5c5c7c20 */ /* 0x000fe20008410000 */
[----:B------:R-:W-:Y:S01]  /*fa80*/  ISETP.GE.AND P1, PT, R10, R105, PT ;  /* 0x000000690a00720c */ /* 0x000fe20003f26270 */
[----:B------:R-:W-:Y:S01]  /*fa90*/  FMUL.FTZ R108, R108, UR15 ;  /* 0x0000000f6c6c7c20 */ /* 0x000fe20008410000 */
[----:B------:R-:W-:Y:S01]  /*faa0*/  ISETP.GE.AND P2, PT, R10, R161, PT ;  /* 0x000000a10a00720c */ /* 0x000fe20003f46270 */
[----:B------:R-:W-:Y:S01]  /*fab0*/  FMUL.FTZ R94, R94, UR15 ;  /* 0x0000000f5e5e7c20 */ /* 0x000fe20008410000 */
[----:B------:R-:W-:Y:S01]  /*fac0*/  FSEL R49, R49, -INF , !P6 ;  /* 0xff80000031317808 */ /* 0x000fe20007000000 */
[----:B------:R-:W3:Y:S01]  /*fad0*/  MUFU.TANH R167, R77 ;  /* 0x0000004d00a77308 */ /* 0x000ee20000002400 */
[----:B------:R-:W-:Y:S01]  /*fae0*/  FSEL R10, R28, -INF , !P4 ;  /* 0xff8000001c0a7808 */ /* 0x000fe20006000000 */
[----:B------:R-:W-:Y:S01]  /*faf0*/  FMUL.FTZ R88, R88, UR15 ;  /* 0x0000000f58587c20 */ /* 0x000fe20008410000 */
[----:B------:R-:W-:Y:S01]  /*fb00*/  FSEL R13, R40, -INF , !P5 ;  /* 0xff800000280d7808 */ /* 0x000fe20006800000 */
[----:B------:R-:W-:Y:S01]  /*fb10*/  FMUL.FTZ R90, R90, UR15 ;  /* 0x0000000f5a5a7c20 */ /* 0x000fe20008410000 */
[----:B------:R-:W-:Y:S01]  /*fb20*/  FSEL R42, R42, -INF , !P0 ;  /* 0xff8000002a2a7808 */ /* 0x000fe20004000000 */
        /* <DEDUP_REMOVED lines=9> */
[----:B-1----:R-:W-:Y:S01]  /*fbc0*/  FSEL R29, R29, -INF , !P5 ;  /* 0xff8000001d1d7808 */ /* 0x002fe20006800000 */
[----:B------:R-:W1:Y:S01]  /*fbd0*/  MUFU.TANH R169, R76 ;  /* 0x0000004c00a97308 */ /* 0x000e620000002400 */
[----:B--2---:R-:W-:Y:S01]  /*fbe0*/  FSEL R24, R24, -INF , !P0 ;  /* 0xff80000018187808 */ /* 0x004fe20004000000 */
[----:B------:R-:W-:Y:S01]  /*fbf0*/  FMUL.FTZ R89, R89, UR15 ;  /* 0x0000000f59597c20 */ /* 0x000fe20008410000 */
[C---:B------:R-:W-:Y:S01]  /*fc00*/  ISETP.GE.AND P5, PT, R8.reuse, R105, PT ;  /* 0x000000690800720c */ /* 0x040fe20003fa6270 */
[----:B------:R-:W-:Y:S01]  /*fc10*/  FMUL.FTZ R91, R91, UR15 ;  /* 0x0000000f5b5b7c20 */ /* 0x000fe20008410000 */
[----:B------:R-:W-:Y:S01]  /*fc20*/  ISETP.GE.AND P0, PT, R8, R161, PT ;  /* 0x000000a10800720c */ /* 0x000fe20003f06270 */
[----:B------:R-:W-:Y:S01]  /*fc30*/  FMUL.FTZ R109, R109, UR15 ;  /* 0x0000000f6d6d7c20 */ /* 0x000fe20008410000 */
[----:B----4-:R-:W-:Y:S01]  /*fc40*/  FSEL R55, R55, -INF , !P1 ;  /* 0xff80000037377808 */ /* 0x010fe20004800000 */
[----:B------:R-:W-:Y:S01]  /*fc50*/  MUFU.TANH R123, R93 ;  /* 0x0000005d007b7308 */ /* 0x000fe20000002400 */
[----:B------:R-:W-:Y:S01]  /*fc60*/  FSEL R8, R25, -INF , !P2 ;  /* 0xff80000019087808 */ /* 0x000fe20005000000 */
[----:B------:R-:W-:Y:S01]  /*fc70*/  FMUL.FTZ R110, R110, UR15 ;  /* 0x0000000f6e6e7c20 */ /* 0x000fe20008410000 */
[C---:B------:R-:W-:Y:S01]  /*fc80*/  ISETP.GE.AND P1, PT, R14.reuse, R105, PT ;  /* 0x000000690e00720c */ /* 0x040fe20003f26270 */
[----:B------:R-:W-:Y:S01]  /*fc90*/  FMUL.FTZ R111, R111, UR15 ;  /* 0x0000000f6f6f7c20 */ /* 0x000fe20008410000 */
[----:B------:R-:W-:Y:S01]  /*fca0*/  ISETP.GE.AND P2, PT, R14, R161, PT ;  /* 0x000000a10e00720c */ /* 0x000fe20003f46270 */
[----:B------:R-:W-:Y:S01]  /*fcb0*/  VIADD R14, R2, 0x28 ;  /* 0x00000028020e7836 */ /* 0x000fe20000000000 */
[----:B------:R-:W-:Y:S01]  /*fcc0*/  FSEL R5, R44, -INF , !P6 ;  /* 0xff8000002c057808 */ /* 0x000fe20007000000 */
[----:B------:R-:W2:Y:S01]  /*fcd0*/  MUFU.TANH R170, R78 ;  /* 0x0000004e00aa7308 */ /* 0x000ea20000002400 */
[----:B---3--:R-:W-:-:S02]  /*fce0*/  FSEL R6, R31, -INF , !P4 ;  /* 0xff8000001f067808 */ /* 0x008fc40006000000 */
[C---:B------:R-:W-:Y:S02]  /*fcf0*/  ISETP.GE.AND P6, PT, R4.reuse, R105, PT ;  /* 0x000000690400720c */ /* 0x040fe40003fc6270 */
[----:B------:R-:W-:Y:S02]  /*fd00*/  ISETP.GE.AND P4, PT, R4, R161, PT ;  /* 0x000000a10400720c */ /* 0x000fe40003f86270 */
[----:B------:R-:W-:Y:S01]  /*fd10*/  FSEL R7, R30, -INF , !P5 ;  /* 0xff8000001e077808 */ /* 0x000fe20006800000 */
[----:B------:R-:W3:Y:S01]  /*fd20*/  MUFU.TANH R121, R108 ;  /* 0x0000006c00797308 */ /* 0x000ee20000002400 */
[----:B------:R-:W-:Y:S02]  /*fd30*/  FSEL R4, R32, -INF , !P0 ;  /* 0xff80000020047808 */ /* 0x000fe40004000000 */
[C---:B------:R-:W-:Y:S02]  /*fd40*/  ISETP.GE.AND P5, PT, R14.reuse, R105, PT ;  /* 0x000000690e00720c */ /* 0x040fe40003fa6270 */
[----:B------:R-:W-:Y:S01]  /*fd50*/  ISETP.GE.AND P0, PT, R14, R161, PT ;  /* 0x000000a10e00720c */ /* 0x000fe20003f06270 */
[----:B------:R-:W-:Y:S01]  /*fd60*/  VIADD R14, R2, 0x30 ;  /* 0x00000030020e7836 */ /* 0x000fe20000000000 */
[----:B------:R-:W-:Y:S01]  /*fd70*/  FSEL R167, R167, -INF , !P6 ;  /* 0xff800000a7a77808 */ /* 0x000fe20007000000 */
[----:B------:R-:W4:Y:S01]  /*fd80*/  MUFU.TANH R125, R88 ;  /* 0x00000058007d7308 */ /* 0x000f220000002400 */
[----:B------:R-:W-:-:S02]  /*fd90*/  FSEL R164, R164, -INF , !P4 ;  /* 0xff800000a4a47808 */ /* 0x000fc40006000000 */
[----:B-1----:R-:W-:Y:S02]  /*fda0*/  FSEL R169, R169, -INF , !P1 ;  /* 0xff800000a9a97808 */ /* 0x002fe40004800000 */
[C---:B------:R-:W-:Y:S02]  /*fdb0*/  ISETP.GE.AND P6, PT, R14.reuse, R105, PT ;  /* 0x000000690e00720c */ /* 0x040fe40003fc6270 */
[----:B------:R-:W-:Y:S01]  /*fdc0*/  ISETP.GE.AND P4, PT, R14, R161, PT ;  /* 0x000000a10e00720c */ /* 0x000fe20003f86270 */
[----:B------:R-:W1:Y:S01]  /*fdd0*/  MUFU.TANH R118, R90 ;  /* 0x0000005a00767308 */ /* 0x000e620000002400 */
[----:B------:R-:W-:Y:S01]  /*fde0*/  ISETP.GE.AND P1, PT, R16, R105, PT ;  /* 0x000000691000720c */ /* 0x000fe20003f26270 */
[----:B------:R-:W-:Y:S01]  /*fdf0*/  VIADD R14, R2, 0x38 ;  /* 0x00000038020e7836 */ /* 0x000fe20000000000 */
[----:B--2---:R-:W-:Y:S02]  /*fe00*/  FSEL R170, R170, -INF , !P2 ;  /* 0xff800000aaaa7808 */ /* 0x004fe40005000000 */
[----:B------:R-:W-:-:S02]  /*fe10*/  FSEL R123, R123, -INF , !P1 ;  /* 0xff8000007b7b7808 */ /* 0x000fc40004800000 */
[----:B------:R-:W-:Y:S01]  /*fe20*/  ISETP.GE.AND P1, PT, R14, R105, PT ;  /* 0x000000690e00720c */ /* 0x000fe20003f26270 */
[----:B------:R-:W2:Y:S01]  /*fe30*/  MUFU.TANH R163, R92 ;  /* 0x0000005c00a37308 */ /* 0x000ea20000002400 */
[----:B------:R-:W-:Y:S01]  /*fe40*/  ISETP.GE.AND P2, PT, R16, R161, PT ;  /* 0x000000a11000720c */ /* 0x000fe20003f46270 */
[----:B------:R-:W-:Y:S01]  /*fe50*/  VIADD R16, R2, 0x31 ;  /* 0x0000003102107836 */ /* 0x000fe20000000000 */
[----:B---3--:R-:W-:Y:S02]  /*fe60*/  FSEL R121, R121, -INF , !P1 ;  /* 0xff80000079797808 */ /* 0x008fe40004800000 */
[----:B------:R-:W-:Y:S02]  /*fe70*/  ISETP.GE.AND P1, PT, R104, 0x2, PT ;  /* 0x000000026800780c */ /* 0x000fe40003f26270 */
[----:B----4-:R-:W-:Y:S01]  /*fe80*/  FSEL R125, R125, -INF , !P6 ;  /* 0xff8000007d7d7808 */ /* 0x010fe20007000000 */
[----:B------:R-:W3:Y:S01]  /*fe90*/  MUFU.TANH R168, R94 ;  /* 0x0000005e00a87308 */ /* 0x000ee20000002400 */
[----:B-1----:R-:W-:-:S02]  /*fea0*/  FSEL R118, R118, -INF , !P4 ;  /* 0xff80000076767808 */ /* 0x002fc40006000000 */
[C---:B------:R-:W-:Y:S02]  /*feb0*/  ISETP.GE.AND P6, PT, R2.reuse, R105, PT ;  /* 0x000000690200720c */ /* 0x040fe40003fc6270 */
[C---:B------:R-:W-:Y:S01]  /*fec0*/  ISETP.GE.AND P4, PT, R2.reuse, R161, PT ;  /* 0x000000a10200720c */ /* 0x040fe20003f86270 */
[----:B------:R-:W-:Y:S01]  /*fed0*/  VIADD R2, R2, 0x39 ;  /* 0x0000003902027836 */ /* 0x000fe20000000000 */
[----:B------:R-:W-:Y:S01]  /*fee0*/  FSEL R9, R36, -INF , !P6 ;  /* 0xff80000024097808 */ /* 0x000fe20007000000 */
[----:B------:R-:W1:Y:S01]  /*fef0*/  MUFU.TANH R166, R95 ;  /* 0x0000005f00a67308 */ /* 0x000e620000002400 */
[----:B--2---:R-:W-:Y:S02]  /*ff00*/  FSEL R163, R163, -INF , !P5 ;  /* 0xff800000a3a37808 */ /* 0x004fe40006800000 */
[----:B------:R-:W-:Y:S02]  /*ff10*/  ISETP.GE.AND P5, PT, R16, R105, PT ;  /* 0x000000691000720c */ /* 0x000fe40003fa6270 */
[----:B------:R-:W-:-:S03]  /*ff20*/  FSEL R38, R38, -INF , !P4 ;  /* 0xff80000026267808 */ /* 0x000fc60006000000 */
[----:B------:R-:W2:Y:S01]  /*ff30*/  MUFU.TANH R124, R89 ;  /* 0x00000059007c7308 */ /* 0x000ea20000002400 */
[----:B---3--:R-:W-:Y:S01]  /*ff40*/  FSEL R168, R168, -INF , !P0 ;  /* 0xff800000a8a87808 */ /* 0x008fe20004000000 */
[----:B------:R-:W-:Y:S01]  /*ff50*/  BAR.SYNC.DEFER_BLOCKING 0x0 ;  /* 0x0000000000007b1d */ /* 0x000fe20000010000 */
        /* <DEDUP_REMOVED lines=12> */
[----:B--2---:R-:W-:Y:S02]  /*10020*/  FSEL R116, R116, -INF , !P2 ;  /* 0xff80000074747808 */ /* 0x004fe40005000000 */
[----:B---3--:R-:W-:Y:S01]  /*10030*/  FSEL R114, R114, -INF , !P0 ;  /* 0xff80000072727808 */ /* 0x008fe20004000000 */
        /* <DEDUP_REMOVED lines=62> */
.L_x_5922:
[----:B------:R-:W1:Y:S02]  /*10420*/  LDC R11, c[0x0][0x248] ;  /* 0x00009200ff0b7b82 */ /* 0x000e640000000800 */
[----:B-1----:R-:W-:-:S04]  /*10430*/  LEA R11, -R11, RZ, 0x6 ;  /* 0x000000ff0b0b7211 */ /* 0x002fc800078e31ff */
[----:B------:R-:W-:-:S07]  /*10440*/  SHF.R.S32.HI R2, RZ, 0x1f, R11 ;  /* 0x0000001fff027819 */ /* 0x000fce000001140b */
.L_x_5923:
        /* <DEDUP_REMOVED lines=75> */
.L_x_5921:
        /* <DEDUP_REMOVED lines=24> */
[----:B------:R-:W-:-:S02]  /*10a80*/  LEA R140, R0, UR4, 0x1 ;  /* 0x00000004008c7c11 */ /* 0x000fc4000f8e08ff */
[----:B------:R-:W-:Y:S02]  /*10a90*/  FMNMX.FTZ R2, R124, R11, !PT ;  /* 0x0000000b7c027209 */ /* 0x000fe40007810000 */
[----:B------:R-:W-:Y:S01]  /*10aa0*/  LEA R138, R41, R140, 0x1 ;  /* 0x0000008c298a7211 */ /* 0x000fe200078e08ff */
[----:B------:R-:W-:Y:S01]  /*10ab0*/  LDSM.16.MT88.4 R92, [R140+0x8000] ;  /* 0x008000008c5c783b */ /* 0x000fe20000004200 */
[----:B------:R-:W-:Y:S02]  /*10ac0*/  FMNMX.FTZ R15, R121, R2, !PT ;  /* 0x00000002790f7209 */ /* 0x000fe40007810000 */
[----:B------:R-:W-:Y:S01]  /*10ad0*/  FMNMX.FTZ R2, R118, R3, !PT ;  /* 0x0000000376027209 */ /* 0x000fe20007810000 */
[----:B------:R-:W-:Y:S01]  /*10ae0*/  LDSM.16.MT88.4 R84, [R138+0x8000] ;  /* 0x008000008a54783b */ /* 0x000fe20000004200 */
[----:B------:R-:W-:Y:S02]  /*10af0*/  FMNMX.FTZ R15, R120, R15, !PT ;  /* 0x0000000f780f7209 */ /* 0x000fe40007810000 */
[----:B------:R-:W-:-:S02]  /*10b00*/  FMNMX.FTZ R11, R117, R2, !PT ;  /* 0x00000002750b7209 */ /* 0x000fc40007810000 */
[C---:B------:R-:W-:Y:S01]  /*10b10*/  LEA R136, R39.reuse, R138, 0x1 ;  /* 0x0000008a27887211 */ /* 0x040fe200078e08ff */
[----:B------:R-:W1:Y:S01]  /*10b20*/  SHFL.BFLY PT, R14, R15, 0x2, 0x1f ;  /* 0x0c401f000f0e7f89 */ /* 0x000e6200000e0000 */
[----:B------:R-:W-:Y:S02]  /*10b30*/  FMNMX.FTZ R11, R116, R11, !PT ;  /* 0x0000000b740b7209 */ /* 0x000fe40007810000 */
[----:B------:R-:W-:Y:S01]  /*10b40*/  LEA R137, R39, R140, 0x1 ;  /* 0x0000008c27897211 */ /* 0x000fe200078e08ff */
[----:B------:R-:W-:Y:S01]  /*10b50*/  LDSM.16.MT88.4 R68, [R136+0x8000] ;  /* 0x008000008844783b */ /* 0x000fe20000004200 */
[----:B------:R-:W-:-:S03]  /*10b60*/  FMNMX.FTZ R11, R114, R11, !PT ;  /* 0x0000000b720b7209 */ /* 0x000fc60007810000 */
[----:B------:R-:W-:Y:S04]  /*10b70*/  LDSM.16.MT88.4 R76, [R137+0x8000] ;  /* 0x00800000894c783b */ /* 0x000fe80000004200 */
[----:B------:R-:W-:Y:S04]  /*10b80*/  SHFL.BFLY PT, R2, R11, 0x2, 0x1f ;  /* 0x0c401f000b027f89 */ /* 0x000fe800000e0000 */
        /* <DEDUP_REMOVED lines=35> */
[--C-:B------:R-:W-:Y:S01]  /*10dc0*/  FFMA.FTZ R111, R12, UR8, -R119.reuse ;  /* 0x000000080c6f7c23 */ /* 0x100fe20008010877 */
[--C-:B------:R-:W-:Y:S01]  /*10dd0*/  FFMA.FTZ R108, R10, UR8, -R119.reuse ;  /* 0x000000080a6c7c23 */ /* 0x100fe20008010877 */
[----:B------:R-:W-:Y:S01]  /*10de0*/  LDSM.16.MT88.4 R12, [R140+0x8800] ;  /* 0x008800008c0c783b */ /* 0x000fe20000004200 */
[--C-:B------:R-:W-:Y:S01]  /*10df0*/  FFMA.FTZ R32, R8, UR8, -R119.reuse ;  /* 0x0000000808207c23 */ /* 0x100fe20008010877 */
[----:B------:R-:W-:Y:S01]  /*10e00*/  MUFU.EX2 R112, R112 ;  /* 0x0000007000707308 */ /* 0x000fe20000000800 */
[----:B-1----:R-:W-:Y:S01]  /*10e10*/  F2FP.F16.F32.PACK_AB R66, R34, R109 ;  /* 0x0000006d2242723e */ /* 0x002fe200000000ff */
[----:B------:R-:W-:Y:S01]  /*10e20*/  LDSM.16.MT88.4 R8, [R138+0x8800] ;  /* 0x008800008a08783b */ /* 0x000fe20000004200 */
[--C-:B------:R-:W-:Y:S01]  /*10e30*/  FFMA.FTZ R35, R24, UR8, -R119.reuse ;  /* 0x0000000818237c23 */ /* 0x100fe20008010877 */
[--C-:B------:R-:W-:Y:S01]  /*10e40*/  FFMA.FTZ R31, R6, UR8, -R119.reuse ;  /* 0x00000008061f7c23 */ /* 0x100fe20008010877 */
[--C-:B------:R-:W-:Y:S01]  /*10e50*/  FFMA.FTZ R0, R4, UR8, -R119.reuse ;  /* 0x0000000804007c23 */ /* 0x100fe20008010877 */
[----:B------:R-:W1:Y:S01]  /*10e60*/  LDSM.16.MT88.4 R40, [R140+0xa000] ;  /* 0x00a000008c28783b */ /* 0x000e620000004200 */
[--C-:B------:R-:W-:Y:S01]  /*10e70*/  FFMA.FTZ R127, R164, UR8, -R119.reuse ;  /* 0x00000008a47f7c23 */ /* 0x100fe20008010877 */
[----:B------:R-:W2:Y:S01]  /*10e80*/  MUFU.EX2 R115, R115 ;  /* 0x0000007300737308 */ /* 0x000ea20000000800 */
[--C-:B------:R-:W-:Y:S01]  /*10e90*/  FFMA.FTZ R126, R168, UR8, -R119.reuse ;  /* 0x00000008a87e7c23 */ /* 0x100fe20008010877 */
[----:B------:R-:W-:Y:S01]  /*10ea0*/  LDSM.16.MT88.4 R24, [R137+0x8800] ;  /* 0x008800008918783b */ /* 0x000fe20000004200 */
[--C-:B------:R-:W-:Y:S01]  /*10eb0*/  FFMA.FTZ R170, R170, UR8, -R119.reuse ;  /* 0x00000008aaaa7c23 */ /* 0x100fe20008010877 */
[--C-:B------:R-:W-:Y:S01]  /*10ec0*/  FFMA.FTZ R118, R118, UR8, -R119.reuse ;  /* 0x0000000876767c23 */ /* 0x100fe20008010877 */
[--C-:B------:R-:W-:Y:S01]  /*10ed0*/  FFMA.FTZ R117, R117, UR8, -R119.reuse ;  /* 0x0000000875757c23 */ /* 0x100fe20008010877 */
[----:B------:R-:W-:Y:S01]  /*10ee0*/  FFMA.FTZ R116, R116, UR8, -R119 ;  /* 0x0000000874747c23 */ /* 0x000fe20008010877 */
[----:B------:R-:W-:Y:S01]  /*10ef0*/  FADD.FTZ R109, R109, R110 ;  /* 0x0000006e6d6d7221 */ /* 0x000fe20000010000 */
[----:B------:R-:W-:Y:S03]  /*10f00*/  MUFU.EX2 R111, R111 ;  /* 0x0000006f006f7308 */ /* 0x000fe60000000800 */
[----:B------:R-:W-:-:S05]  /*10f10*/  FADD.FTZ R34, R34, R109 ;  /* 0x0000006d22227221 */ /* 0x000fca0000010000 */
[----:B------:R-:W3:Y:S01]  /*10f20*/  MUFU.EX2 R108, R108 ;  /* 0x0000006c006c7308 */ /* 0x000ee20000000800 */
[----:B--2---:R-:W-:Y:S01]  /*10f30*/  F2FP.F16.F32.PACK_AB R65, R115, R112 ;  /* 0x000000707341723e */ /* 0x004fe200000000ff */
[----:B------:R-:W-:-:S06]  /*10f40*/  FADD.FTZ R112, R112, R115 ;  /* 0x0000007370707221 */ /* 0x000fcc0000010000 */
[----:B------:R-:W2:Y:S08]  /*10f50*/  MUFU.EX2 R30, R30 ;  /* 0x0000001e001e7308 */ /* 0x000eb00000000800 */
[----:B------:R-:W-:Y:S01]  /*10f60*/  MUFU.EX2 R29, R29 ;  /* 0x0000001d001d7308 */ /* 0x000fe20000000800 */
[----:B---3--:R-:W-:Y:S01]  /*10f70*/  F2FP.F16.F32.PACK_AB R67, R108, R111 ;  /* 0x0000006f6c43723e */ /* 0x008fe200000000ff */
[----:B------:R-:W-:-:S04]  /*10f80*/  FADD.FTZ R111, R111, R112 ;  /* 0x000000706f6f7221 */ /* 0x000fc80000010000 */
[----:B------:R-:W-:Y:S02]  /*10f90*/  FADD.FTZ R108, R108, R111 ;  /* 0x0000006f6c6c7221 */ /* 0x000fe40000010000 */
[----:B------:R-:W-:Y:S01]  /*10fa0*/  HMMA.16816.F32 R96, R64, R92, RZ ;  /* 0x0000005c4060723c */ /* 0x000fe200000018ff */
[----:B------:R-:W3:Y:S01]  /*10fb0*/  MUFU.EX2 R28, R28 ;  /* 0x0000001c001c7308 */ /* 0x000ee20000000800 */
[----:B--2---:R-:W-:Y:S01]  /*10fc0*/  F2FP.F16.F32.PACK_AB R4, R30, R33 ;  /* 0x000000211e04723e */ /* 0x004fe200000000ff */
[----:B------:R-:W-:-:S03]  /*10fd0*/  FADD.FTZ R33, R33, R34 ;  /* 0x0000002221217221 */ /* 0x000fc60000010000 */
[C---:B------:R-:W-:Y:S01]  /*10fe0*/  HMMA.16816.F32 R92, R64.reuse, R94, RZ ;  /* 0x0000005e405c723c */ /* 0x040fe200000018ff */
[----:B------:R-:W-:Y:S02]  /*10ff0*/  FADD.FTZ R30, R30, R33 ;  /* 0x000000211e1e7221 */ /* 0x000fe40000010000 */
[----:B------:R-:W-:Y:S03]  /*11000*/  MUFU.EX2 R35, R35 ;  /* 0x0000002300237308 */ /* 0x000fe60000000800 */
[C---:B------:R-:W-:Y:S05]  /*11010*/  HMMA.16816.F32 R88, R64.reuse, R84, RZ ;  /* 0x000000544058723c */ /* 0x040fea00000018ff */
[----:B------:R-:W2:Y:S01]  /*11020*/  MUFU.EX2 R32, R32 ;  /* 0x0000002000207308 */ /* 0x000ea20000000800 */
[----:B------:R-:W-:Y:S01]  /*11030*/  HMMA.16816.F32 R84, R64, R86, RZ ;  /* 0x000000564054723c */ /* 0x000fe200000018ff */
[----:B---3--:R-:W-:Y:S01]  /*11040*/  F2FP.F16.F32.PACK_AB R6, R28, R29 ;  /* 0x0000001d1c06723e */ /* 0x008fe200000000ff */
[----:B------:R-:W-:-:S04]  /*11050*/  FADD.FTZ R29, R29, R30 ;  /* 0x0000001e1d1d7221 */ /* 0x000fc80000010000 */
[----:B------:R-:W-:Y:S01]  /*11060*/  HMMA.16816.F32 R72, R64, R68, RZ ;  /* 0x000000444048723c */ /* 0x000fe200000018ff */
[----:B------:R-:W-:Y:S01]  /*11070*/  MUFU.EX2 R31, R31 ;  /* 0x0000001f001f7308 */ /* 0x000fe20000000800 */
[----:B------:R-:W-:-:S04]  /*11080*/  FADD.FTZ R29, R28, R29 ;  /* 0x0000001d1c1d7221 */ /* 0x000fc80000010000 */
[C---:B-1----:R-:W-:Y:S03]  /*11090*/  HMMA.16816.F32 R36, R64.reuse, R40, RZ ;  /* 0x000000284024723c */ /* 0x042fe600000018ff */
[----:B------:R-:W1:Y:S01]  /*110a0*/  MUFU.EX2 R0, R0 ;  /* 0x0000000000007308 */ /* 0x000e620000000800 */
        /* <DEDUP_REMOVED lines=8> */
[----:B-1----:R-:W-:Y:S01]  /*11130*/  F2FP.F16.F32.PACK_AB R7, R0, R31 ;  /* 0x0000001f0007723e */ /* 0x002fe200000000ff */
[----:B------:R-:W-:-:S03]  /*11140*/  FADD.FTZ R31, R31, R32 ;  /* 0x000000201f1f7221 */ /* 0x000fc60000010000 */
[----:B------:R-:W-:Y:S01]  /*11150*/  HMMA.16816.F32 R48, R64, R50, RZ ;  /* 0x000000324030723c */ /* 0x000fe200000018ff */
[----:B------:R-:W-:Y:S02]  /*11160*/  FADD.FTZ R31, R0, R31 ;  /* 0x0000001f001f7221 */ /* 0x000fe40000010000 */
[----:B------:R-:W-:Y:S03]  /*11170*/  MUFU.EX2 R126, R126 ;  /* 0x0000007e007e7308 */ /* 0x000fe60000000800 */
[C---:B------:R-:W-:Y:S05]  /*11180*/  HMMA.16816.F32 R96, R4.reuse, R12, R96 ;  /* 0x0000000c0460723c */ /* 0x040fea0000001860 */
[----:B------:R-:W-:Y:S01]  /*11190*/  MUFU.EX2 R125, R125 ;  /* 0x0000007d007d7308 */ /* 0x000fe20000000800 */
[C---:B------:R-:W-:Y:S01]  /*111a0*/  HMMA.16816.F32 R92, R4.reuse, R14, R92 ;  /* 0x0000000e045c723c */ /* 0x040fe2000000185c */
[----:B------:R-:W1:Y:S05]  /*111b0*/  LDSM.16.MT88.4 R12, [R140+0xa800] ;  /* 0x00a800008c0c783b */ /* 0x000e6a0000004200 */
[C---:B------:R-:W-:Y:S01]  /*111c0*/  HMMA.16816.F32 R88, R4.reuse, R8, R88 ;  /* 0x000000080458723c */ /* 0x040fe20000001858 */
[----:B------:R-:W-:Y:S05]  /*111d0*/  MUFU.EX2 R124, R124 ;  /* 0x0000007c007c7308 */ /* 0x000fea0000000800 */
[----:B------:R-:W-:Y:S01]  /*111e0*/  HMMA.16816.F32 R84, R4, R10, R84 ;  /* 0x0000000a0454723c */ /* 0x000fe20000001854 */
[----:B------:R-:W3:Y:S02]  /*111f0*/  LDSM.16.MT88.4 R8, [R138+0xa800] ;  /* 0x00a800008a08783b */ /* 0x000ee40000004200 */
[----:B------:R-:W-:Y:S03]  /*11200*/  MUFU.EX2 R118, R118 ;  /* 0x0000007600767308 */ /* 0x000fe60000000800 */
[C---:B------:R-:W-:Y:S05]  /*11210*/  HMMA.16816.F32 R80, R64.reuse, R76, RZ ;  /* 0x0000004c4050723c */ /* 0x040fea00000018ff */
[----:B------:R-:W-:Y:S01]  /*11220*/  MUFU.EX2 R117, R117 ;  /* 0x0000007500757308 */ /* 0x000fe20000000800 */
[----:B------:R-:W-:Y:S06]  /*11230*/  HMMA.16816.F32 R76, R64, R78, RZ ;  /* 0x0000004e404c723c */ /* 0x000fec00000018ff */
[C---:B------:R-:W-:Y:S01]  /*11240*/  HMMA.16816.F32 R72, R4.reuse, R16, R72 ;  /* 0x000000100448723c */ /* 0x040fe20000001848 */
[----:B------:R-:W-:Y:S05]  /*11250*/  MUFU.EX2 R116, R116 ;  /* 0x0000007400747308 */ /* 0x000fea0000000800 */
[C---:B------:R-:W-:Y:S01]  /*11260*/  HMMA.16816.F32 R68, R4.reuse, R18, R68 ;  /* 0x000000120444723c */ /* 0x040fe20000001844 */
[----:B------:R-:W4:Y:S05]  /*11270*/  LDSM.16.MT88.4 R16, [R137+0xa800] ;  /* 0x00a800008910783b */ /* 0x000f2a0000004200 */
[C---:B-1----:R-:W-:Y:S06]  /*11280*/  HMMA.16816.F32 R36, R4.reuse, R12, R36 ;  /* 0x0000000c0424723c */ /* 0x042fec0000001824 */
[C---:B------:R-:W-:Y:S01]  /*11290*/  HMMA.16816.F32 R40, R4.reuse, R14, R40 ;  /* 0x0000000e0428723c */ /* 0x040fe20000001828 */
[----:B------:R-:W1:Y:S05]  /*112a0*/  LDSM.16.MT88.4 R12, [R136+0xa800] ;  /* 0x00a80000880c783b */ /* 0x000e6a0000004200 */
[C---:B---3--:R-:W-:Y:S06]  /*112b0*/  HMMA.16816.F32 R44, R4.reuse, R8, R44 ;  /* 0x00000008042c723c */ /* 0x048fec000000182c */
[----:B------:R-:W-:Y:S01]  /*112c0*/  HMMA.16816.F32 R48, R4, R10, R48 ;  /* 0x0000000a0430723c */ /* 0x000fe20000001830 */
[----:B------:R-:W3:Y:S05]  /*112d0*/  LDSM.16.MT88.4 R8, [R140+0x9000] ;  /* 0x009000008c08783b */ /* 0x000eea0000004200 */
[C---:B------:R-:W-:Y:S06]  /*112e0*/  HMMA.16816.F32 R52, R64.reuse, R56, RZ ;  /* 0x000000384034723c */ /* 0x040fec00000018ff */
[C---:B------:R-:W-:Y:S06]  /*112f0*/  HMMA.16816.F32 R56, R64.reuse, R58, RZ ;  /* 0x0000003a4038723c */ /* 0x040fec00000018ff */
        /* <DEDUP_REMOVED lines=9> */
[----:B----4-:R-:W-:Y:S01]  /*11390*/  HMMA.16816.F32 R52, R4, R16, R52 ;  /* 0x000000100434723c */ /* 0x010fe20000001834 */
[--C-:B------:R-:W-:Y:S01]  /*113a0*/  FFMA.FTZ R25, R167, UR8, -R162.reuse ;  /* 0x00000008a7197c23 */ /* 0x100fe200080108a2 */
[----:B------:R-:W-:Y:S01]  /*113b0*/  FFMA.FTZ R24, R163, UR8, -R162 ;  /* 0x00000008a3187c23 */ /* 0x000fe200080108a2 */
[----:B------:R-:W-:Y:S01]  /*113c0*/  MUFU.EX2 R26, R26 ;  /* 0x0000001a001a7308 */ /* 0x000fe20000000800 */
[----:B------:R-:W-:-:S02]  /*113d0*/  FFMA.FTZ R163, R114, UR8, -R119 ;  /* 0x0000000872a37c23 */ /* 0x000fc40008010877 */
[C---:B------:R-:W-:Y:S01]  /*113e0*/  HMMA.16816.F32 R56, R4.reuse, R18, R56 ;  /* 0x000000120438723c */ /* 0x040fe20000001838 */
[----:B------:R-:W-:Y:S04]  /*113f0*/  LDSM.16.MT88.4 R16, [R138+0x9000] ;  /* 0x009000008a10783b */ /* 0x000fe80000004200 */
[----:B------:R-:W4:Y:S01]  /*11400*/  MUFU.EX2 R25, R25 ;  /* 0x0000001900197308 */ /* 0x000f220000000800 */
[C---:B-1----:R-:W-:Y:S06]  /*11410*/  HMMA.16816.F32 R60, R4.reuse, R12, R60 ;  /* 0x0000000c043c723c */ /* 0x042fec000000183c */
[----:B------:R-:W-:Y:S01]  /*11420*/  HMMA.16816.F32 R64, R4, R14, R64 ;  /* 0x0000000e0440723c */ /* 0x000fe20000001840 */
[----:B------:R-:W1:Y:S01]  /*11430*/  MUFU.EX2 R24, R24 ;  /* 0x0000001800187308 */ /* 0x000e620000000800 */
[----:B------:R-:W5:Y:S05]  /*11440*/  LDSM.16.MT88.4 R12, [R137+0x9000] ;  /* 0x00900000890c783b */ /* 0x000f6a0000004200 */
[----:B--2---:R-:W-:Y:S01]  /*11450*/  F2FP.F16.F32.PACK_AB R5, R127, R164 ;  /* 0x000000a47f05723e */ /* 0x004fe200000000ff */
[----:B------:R-:W-:Y:S01]  /*11460*/  FADD.FTZ R164, R164, R31 ;  /* 0x0000001fa4a47221 */ /* 0x000fe20000010000 */
[----:B------:R-:W2:Y:S01]  /*11470*/  MUFU.EX2 R123, R123 ;  /* 0x0000007b007b7308 */ /* 0x000ea20000000800 */
[----:B----4-:R-:W-:Y:S01]  /*11480*/  F2FP.F16.F32.PACK_AB R4, R25, R26 ;  /* 0x0000001a1904723e */ /* 0x010fe200000000ff */
[----:B------:R-:W-:Y:S01]  /*11490*/  FADD.FTZ R26, R26, R29 ;  /* 0x0000001d1a1a7221 */ /* 0x000fe20000010000 */
[----:B------:R-:W-:-:S03]  /*114a0*/  FADD.FTZ R127, R127, R164 ;  /* 0x000000a47f7f7221 */ /* 0x000fc60000010000 */
[----:B------:R-:W-:Y:S02]  /*114b0*/  FADD.FTZ R25, R25, R26 ;  /* 0x0000001a19197221 */ /* 0x000fe40000010000 */
[----:B------:R-:W-:Y:S01]  /*114c0*/  MUFU.EX2 R163, R163 ;  /* 0x000000a300a37308 */ /* 0x000fe20000000800 */
[----:B-1----:R-:W-:Y:S01]  /*114d0*/  F2FP.F16.F32.PACK_AB R6, R27, R24 ;  /* 0x000000181b06723e */ /* 0x002fe200000000ff */
[----:B------:R-:W-:-:S04]  /*114e0*/  FADD.FTZ R24, R24, R25 ;  /* 0x0000001918187221 */ /* 0x000fc80000010000 */
[----:B------:R-:W-:Y:S01]  /*114f0*/  FADD.FTZ R24, R27, R24 ;  /* 0x000000181b187221 */ /* 0x000fe20000010000 */
[----:B--2---:R-:W-:Y:S01]  /*11500*/  F2FP.F16.F32.PACK_AB R7, R123, R126 ;  /* 0x0000007e7b07723e */ /* 0x004fe200000000ff */
[----:B------:R-:W-:-:S04]  /*11510*/  FADD.FTZ R126, R126, R127 ;  /* 0x0000007f7e7e7221 */ /* 0x000fc80000010000 */
[----:B------:R-:W-:Y:S02]  /*11520*/  FADD.FTZ R123, R123, R126 ;  /* 0x0000007e7b7b7221 */ /* 0x000fe40000010000 */
[C---:B---3--:R-:W-:Y:S06]  /*11530*/  HMMA.16816.F32 R96, R4.reuse, R8, R96 ;  /* 0x000000080460723c */ /* 0x048fec0000001860 */
[C---:B------:R-:W-:Y:S01]  /*11540*/  HMMA.16816.F32 R92, R4.reuse, R10, R92 ;  /* 0x0000000a045c723c */ /* 0x040fe2000000185c */
[----:B------:R-:W1:Y:S05]  /*11550*/  LDSM.16.MT88.4 R8, [R136+0x9000] ;  /* 0x009000008808783b */ /* 0x000e6a0000004200 */
[C---:B-----5:R-:W-:Y:S06]  /*11560*/  HMMA.16816.F32 R80, R4.reuse, R12, R80 ;  /* 0x0000000c0450723c */ /* 0x060fec0000001850 */
[C---:B------:R-:W-:Y:S01]  /*11570*/  HMMA.16816.F32 R76, R4.reuse, R14, R76 ;  /* 0x0000000e044c723c */ /* 0x040fe2000000184c */
[----:B------:R-:W2:Y:S05]  /*11580*/  LDSM.16.MT88.4 R12, [R138+0xb000] ;  /* 0x00b000008a0c783b */ /* 0x000eaa0000004200 */
[C---:B------:R-:W-:Y:S06]  /*11590*/  HMMA.16816.F32 R88, R4.reuse, R16, R88 ;  /* 0x000000100458723c */ /* 0x040fec0000001858 */
        /* <DEDUP_REMOVED lines=10> */
[--C-:B------:R-:W-:Y:S01]  /*11640*/  FFMA.FTZ R16, R121, UR8, -R162.reuse ;  /* 0x0000000879107c23 */ /* 0x100fe200080108a2 */
[----:B------:R-:W-:-:S03]  /*11650*/  FFMA.FTZ R121, R120, UR8, -R162 ;  /* 0x0000000878797c23 */ /* 0x000fc600080108a2 */
[----:B------:R3:W-:Y:S08]  /*11660*/  MUFU.EX2 R120, R16 ;  /* 0x0000001000787308 */ /* 0x0007f00000000800 */
[----:B------:R-:W4:Y:S01]  /*11670*/  MUFU.EX2 R121, R121 ;  /* 0x0000007900797308 */ /* 0x000f220000000800 */
[C---:B-1----:R-:W-:Y:S01]  /*11680*/  HMMA.16816.F32 R52, R4.reuse, R8, R52 ;  /* 0x000000080434723c */ /* 0x042fe20000001834 */
[----:B---3--:R-:W-:Y:S05]  /*11690*/  LDSM.16.MT88.4 R16, [R137+0x9800] ;  /* 0x009800008910783b */ /* 0x008fea0000004200 */
[C---:B------:R-:W-:Y:S01]  /*116a0*/  HMMA.16816.F32 R56, R4.reuse, R10, R56 ;  /* 0x0000000a0438723c */ /* 0x040fe20000001838 */
[----:B------:R-:W1:Y:S05]  /*116b0*/  LDSM.16.MT88.4 R8, [R140+0x9800] ;  /* 0x009800008c08783b */ /* 0x000e6a0000004200 */
[C---:B--2---:R-:W-:Y:S06]  /*116c0*/  HMMA.16816.F32 R60, R4.reuse, R12, R60 ;  /* 0x0000000c043c723c */ /* 0x044fec000000183c */
[----:B------:R-:W-:Y:S01]  /*116d0*/  HMMA.16816.F32 R64, R4, R14, R64 ;  /* 0x0000000e0440723c */ /* 0x000fe20000001840 */
[----:B------:R-:W2:Y:S06]  /*116e0*/  LDSM.16.MT88.4 R12, [R136+0x9800] ;  /* 0x00980000880c783b */ /* 0x000eac0000004200 */
[----:B------:R-:W-:Y:S01]  /*116f0*/  F2FP.F16.F32.PACK_AB R4, R124, R125 ;  /* 0x0000007d7c04723e */ /* 0x000fe200000000ff */
[----:B------:R-:W-:Y:S01]  /*11700*/  FADD.FTZ R125, R125, R24 ;  /* 0x000000187d7d7221 */ /* 0x000fe20000010000 */
[----:B------:R-:W-:Y:S01]  /*11710*/  F2FP.F16.F32.PACK_AB R5, R117, R118 ;  /* 0x000000767505723e */ /* 0x000fe200000000ff */
[----:B------:R-:W-:Y:S01]  /*11720*/  FADD.FTZ R118, R118, R123 ;  /* 0x0000007b76767221 */ /* 0x000fe20000010000 */
[----:B----4-:R-:W-:Y:S01]  /*11730*/  F2FP.F16.F32.PACK_AB R6, R121, R120 ;  /* 0x000000787906723e */ /* 0x010fe200000000ff */
        /* <DEDUP_REMOVED lines=94> */
.L_x_5925:
[----:B------:R-:W1:Y:S02]  /*11d20*/  LDC R5, c[0x0][0x250] ;  /* 0x00009400ff057b82 */ /* 0x000e640000000800 */
[----:B-1----:R-:W-:-:S04]  /*11d30*/  LEA R5, -R5, RZ, 0x6 ;  /* 0x000000ff05057211 */ /* 0x002fc800078e31ff */
[----:B------:R-:W-:-:S07]  /*11d40*/  SHF.R.S32.HI R4, RZ, 0x1f, R5 ;  /* 0x0000001fff047819 */ /* 0x000fce0000011405 */
.L_x_5926:
        /* <DEDUP_REMOVED lines=20> */
[--C-:B------:R-:W-:Y:S01]  /*11e90*/  @P0 LEA.HI.X R11, R7, R165, R0.reuse, 0x1, P5 ;  /* 0x000000a5070b0211 */ /* 0x100fe200028f0c00 */
[----:B------:R-:W-:Y:S01]  /*11ea0*/  IMAD.X R0, R149, 0x1, R0, P1 ;  /* 0x0000000195007824 */ /* 0x000fe200008e0600 */
[----:B------:R-:W-:Y:S01]  /*11eb0*/  @P2 LEA.HI.X R9, R9, UR11, R4, 0x1, P4 ;  /* 0x0000000b09092c11 */ /* 0x000fe2000a0f0c04 */
[----:B------:R-:W-:Y:S01]  /*11ec0*/  @!PT LDS RZ, [RZ] ;  /* 0x00000000fffff984 */ /* 0x000fe20000000800 */
[----:B------:R-:W-:Y:S01]  /*11ed0*/  @!PT LDS RZ, [RZ] ;  /* 0x00000000fffff984 */ /* 0x000fe20000000800 */
[----:B------:R-:W-:Y:S01]  /*11ee0*/  @!PT LDS RZ, [RZ] ;  /* 0x00000000fffff984 */ /* 0x000fe20000000800 */
[----:B------:R1:W-:Y:S01]  /*11ef0*/  @P2 LDGSTS.E.BYPASS.LTC128B.128 [R153+0xa000], desc[UR6][R12.64+0x80] ;  /* 0x0a0000800c992fae */ /* 0x0003e2000b901d46 */
[C---:B------:R-:W-:Y:S02]  /*11f00*/  @P0 LEA R16, P6, R5.reuse, R122, 0x1 ;  /* 0x0000007a05100211 */ /* 0x040fe400078c08ff */
[----:B------:R-:W-:Y:S01]  /*11f10*/  @P2 IADD3 R4, P5, R5, R106, RZ ;  /* 0x0000006a05042210 */ /* 0x000fe20007fbe0ff */
[----:B------:R-:W-:Y:S01]  /*11f20*/  @!P2 STS.128 [R153+0xa000], RZ ;  /* 0x00a000ff9900a388 */ /* 0x000fe20000000c00 */
[----:B------:R-:W-:-:S02]  /*11f30*/  IADD3 R7, P4, R150, R5, RZ ;  /* 0x0000000596077210 */ /* 0x000fc40007f9e0ff */
[--C-:B------:R-:W-:Y:S01]  /*11f40*/  @P0 LEA.HI.X R17, R5, R165, R0.reuse, 0x1, P6 ;  /* 0x000000a505110211 */ /* 0x100fe200030f0c00 */
[--C-:B------:R-:W-:Y:S01]  /*11f50*/  @P2 IMAD.X R5, R0, 0x1, R101.reuse, P5 ;  /* 0x0000000100052824 */ /* 0x100fe200028e0665 */
[----:B------:R-:W-:Y:S01]  /*11f60*/  @P2 IADD3 R106, P1, R7, R106, RZ ;  /* 0x0000006a076a2210 */ /* 0x000fe20007f3e0ff */
[----:B------:R-:W-:Y:S01]  /*11f70*/  IMAD.X R0, R149, 0x1, R0, P4 ;  /* 0x0000000195007824 */ /* 0x000fe200020e0600 */
[----:B------:R-:W-:Y:S01]  /*11f80*/  @P2 LEA R18, P5, R4, UR10, 0x1 ;  /* 0x0000000a04122c11 */ /* 0x000fe2000f8a08ff */
[----:B------:R-:W-:Y:S01]  /*11f90*/  @!PT LDS RZ, [RZ] ;  /* 0x00000000fffff984 */ /* 0x000fe20000000800 */
[----:B------:R-:W-:Y:S01]  /*11fa0*/  @!PT LDS RZ, [RZ] ;  /* 0x00000000fffff984 */ /* 0x000fe20000000800 */
[----:B------:R-:W-:Y:S01]  /*11fb0*/  @!PT LDS RZ, [RZ] ;  /* 0x00000000fffff984 */ /* 0x000fe20000000800 */
[----:B------:R-:W-:Y:S01]  /*11fc0*/  @P0 LDGSTS.E.BYPASS.LTC128B.128 [R153+0x8800], desc[UR6][R10.64] ;  /* 0x088000000a990fae */ /* 0x000fe2000b901d46 */
[----:B------:R-:W-:Y:S01]  /*11fd0*/  @P0 LEA R24, P4, R7, R122, 0x1 ;  /* 0x0000007a07180211 */ /* 0x000fe200078808ff */
[----:B------:R-:W-:Y:S01]  /*11fe0*/  @P2 IMAD.X R101, R0, 0x1, R101, P1 ;  /* 0x0000000100652824 */ /* 0x000fe200008e0665 */
[----:B------:R-:W-:Y:S01]  /*11ff0*/  @P2 LEA.HI.X R19, R4, UR11, R5, 0x1, P5 ;  /* 0x0000000b04132c11 */ /* 0x000fe2000a8f0c05 */
[----:B------:R-:W-:Y:S01]  /*12000*/  @!P0 STS.128 [R153+0x8800], RZ ;  /* 0x008800ff99008388 */ /* 0x000fe20000000c00 */
[----:B------:R-:W-:-:S02]  /*12010*/  @P2 LEA R26, P1, R106, UR10, 0x1 ;  /* 0x0000000a6a1a2c11 */ /* 0x000fc4000f8208ff */
[----:B------:R-:W-:Y:S01]  /*12020*/  @P0 LEA.HI.X R25, R7, R165, R0, 0x1, P4 ;  /* 0x000000a507190211 */ /* 0x000fe200020f0c00 */
[----:B------:R-:W-:Y:S01]  /*12030*/  @!PT LDS RZ, [RZ] ;  /* 0x00000000fffff984 */ /* 0x000fe20000000800 */
[----:B------:R-:W-:Y:S01]  /*12040*/  @!PT LDS RZ, [RZ] ;  /* 0x00000000fffff984 */ /* 0x000fe20000000800 */
[----:B------:R-:W-:Y:S01]  /*12050*/  @!PT LDS RZ, [RZ] ;  /* 0x00000000fffff984 */ /* 0x000fe20000000800 */
[----:B------:R-:W-:Y:S01]  /*12060*/  @P2 LDGSTS.E.BYPASS.LTC128B.128 [R153+0xa800], desc[UR6][R8.64+0x80] ;  /* 0x0a80008008992fae */ /* 0x000fe2000b901d46 */
[----:B------:R-:W-:Y:S01]  /*12070*/  @P2 LEA.HI.X R27, R106, UR11, R101, 0x1, P1 ;  /* 0x0000000b6a1b2c11 */ /* 0x000fe200088f0c65 */
[----:B------:R-:W-:Y:S02]  /*12080*/  IMAD.MOV.U32 R165, RZ, RZ, R167 ;  /* 0x000000ffffa57224 */ /* 0x000fe400078e00a7 */
        /* <DEDUP_REMOVED lines=23> */
[----:B-1----:R-:W1:Y:S04]  /*12200*/  LDSM.16.M88.4 R12, [R145+0x4000] ;  /* 0x00400000910c783b */ /* 0x002e680000000200 */
[----:B------:R-:W3:Y:S04]  /*12210*/  LDSM.16.M88.4 R4, [R145+0x4800] ;  /* 0x004800009104783b */ /* 0x000ee80000000200 */
[----:B------:R-:W4:Y:S04]  /*12220*/  LDSM.16.M88.4 R108, [R145+0x5000] ;  /* 0x00500000916c783b */ /* 0x000f280000000200 */
[----:B------:R-:W5:Y:S04]  /*12230*/  LDSM.16.M88.4 R20, [R145+0x5800] ;  /* 0x005800009114783b */ /* 0x000f680000000200 */
[----:B------:R-:W-:Y:S04]  /*12240*/  LDSM.16.M88.4 R124, [R143] ;  /* 0x000000008f7c783b */ /* 0x000fe80000000200 */
[----:B------:R-:W-:Y:S04]  /*12250*/  LDSM.16.M88.4 R120, [R135] ;  /* 0x000000008778783b */ /* 0x000fe80000000200 */
[----:B------:R-:W-:Y:S04]  /*12260*/  LDSM.16.M88.4 R116, [R134] ;  /* 0x000000008674783b */ /* 0x000fe80000000200 */
[----:B--2---:R-:W-:Y:S04]  /*12270*/  LDSM.16.M88.4 R24, [R133] ;  /* 0x000000008518783b */ /* 0x004fe80000000200 */
[----:B------:R-:W0:Y:S01]  /*12280*/  LDGDEPBAR ;  /* 0x00000000000079af */ /* 0x000e220000000000 */
[C---:B-1----:R-:W-:Y:S06]  /*12290*/  HMMA.16816.F32 R16, R28.reuse, R12, RZ ;  /* 0x0000000c1c10723c */ /* 0x042fec00000018ff */
[C---:B---3--:R-:W-:Y:S06]  /*122a0*/  HMMA.16816.F32 R8, R28.reuse, R4, RZ ;  /* 0x000000041c08723c */ /* 0x048fec00000018ff */
[C---:B----4-:R-:W-:Y:S06]  /*122b0*/  HMMA.16816.F32 R112, R28.reuse, R108, RZ ;  /* 0x0000006c1c70723c */ /* 0x050fec00000018ff */
[C---:B------:R-:W-:Y:S06]  /*122c0*/  HMMA.16816.F32 R12, R28.reuse, R14, RZ ;  /* 0x0000000e1c0c723c */ /* 0x040fec00000018ff */
[C---:B------:R-:W-:Y:S06]  /*122d0*/  HMMA.16816.F32 R4, R28.reuse, R6, RZ ;  /* 0x000000061c04723c */ /* 0x040fec00000018ff */
[C---:B------:R-:W-:Y:S06]  /*122e0*/  HMMA.16816.F32 R108, R28.reuse, R110, RZ ;  /* 0x0000006e1c6c723c */ /* 0x040fec00000018ff */
        /* <DEDUP_REMOVED lines=50> */
[----:B------:R-:W-:Y:S05]  /*12610*/  LDSM.16.M88.4 R124, [R142+0x2000] ;  /* 0x002000008e7c783b */ /* 0x000fea0000000200 */
[C---:B--2---:R-:W-:Y:S06]  /*12620*/  HMMA.16816.F32 R32, R20.reuse, R24, R32 ;  /* 0x000000181420723c */ /* 0x044fec0000001820 */
[----:B------:R-:W-:Y:S01]  /*12630*/  HMMA.16816.F32 R28, R20, R26, R28 ;  /* 0x0000001a141c723c */ /* 0x000fe2000000181c */
[----:B------:R-:W2:Y:S04]  /*12640*/  LDSM.16.M88.4 R24, [R130] ;  /* 0x000000008218783b */ /* 0x000ea80000000200 */
[----:B------:R-:W3:Y:S01]  /*12650*/  LDSM.16.M88.4 R20, [R129] ;  /* 0x000000008114783b */ /* 0x000ee20000000200 */
[C---:B-1----:R-:W-:Y:S06]  /*12660*/  HMMA.16816.F32 R16, R116.reuse, R120, R16 ;  /* 0x000000787410723c */ /* 0x042fec0000001810 */
        /* <DEDUP_REMOVED lines=10> */
[----:B------:R-:W1:Y:S04]  /*12710*/  LDSM.16.M88.4 R116, [R139+0x7800] ;  /* 0x007800008b74783b */ /* 0x000e680000000200 */
[----:B------:R-:W4:Y:S01]  /*12720*/  LDSM.16.M88.4 R120, [R139+0x7000] ;  /* 0x007000008b78783b */ /* 0x000f220000000200 */
[C---:B--2---:R-:W-:Y:S06]  /*12730*/  HMMA.16816.F32 R16, R124.reuse, R24, R16 ;  /* 0x000000187c10723c */ /* 0x044fec0000001810 */
[C---:B------:R-:W-:Y:S01]  /*12740*/  HMMA.16816.F32 R12, R124.reuse, R26, R12 ;  /* 0x0000001a7c0c723c */ /* 0x040fe2000000180c */
[----:B------:R-:W-:Y:S05]  /*12750*/  LDSM.16.M88.4 R24, [R141+0x2000] ;  /* 0x002000008d18783b */ /* 0x000fea0000000200 */
[C---:B---3--:R-:W-:Y:S06]  /*12760*/  HMMA.16816.F32 R8, R124.reuse, R20, R8 ;  /* 0x000000147c08723c */ /* 0x048fec0000001808 */
[C---:B------:R-:W-:Y:S01]  /*12770*/  HMMA.16816.F32 R4, R124.reuse, R22, R4 ;  /* 0x000000167c04723c */ /* 0x040fe20000001804 */
[----:B------:R-:W2:Y:S05]  /*12780*/  LDSM.16.M88.4 R20, [R132+0x2000] ;  /* 0x002000008414783b */ /* 0x000eaa0000000200 */
[C---:B-1----:R-:W-:Y:S06]  /*12790*/  HMMA.16816.F32 R32, R124.reuse, R116, R32 ;  /* 0x000000747c20723c */ /* 0x042fec0000001820 */
[C---:B------:R-:W-:Y:S01]  /*127a0*/  HMMA.16816.F32 R28, R124.reuse, R118, R28 ;  /* 0x000000767c1c723c */ /* 0x040fe2000000181c */
[----:B------:R-:W1:Y:S05]  /*127b0*/  LDSM.16.M88.4 R116, [R132+0x2800] ;  /* 0x002800008474783b */ /* 0x000e6a0000000200 */
[C---:B----4-:R-:W-:Y:S06]  /*127c0*/  HMMA.16816.F32 R112, R124.reuse, R120, R112 ;  /* 0x000000787c70723c */ /* 0x050fec0000001870 */
[----:B------:R-:W-:Y:S07]  /*127d0*/  HMMA.16816.F32 R108, R124, R122, R108 ;  /* 0x0000007a7c6c723c */ /* 0x000fee000000186c */
[----:B------:R-:W-:Y:S01]  /*127e0*/  IMAD.MOV.U32 R122, RZ, RZ, R166 ;  /* 0x000000ffff7a7224 */ /* 0x000fe200078e00a6 */
[C---:B--2---:R-:W-:Y:S06]  /*127f0*/  HMMA.16816.F32 R16, R24.reuse, R20, R16 ;  /* 0x000000141810723c */ /* 0x044fec0000001810 */
[C---:B------:R-:W-:Y:S06]  /*12800*/  HMMA.16816.F32 R12, R24.reuse, R22, R12 ;  /* 0x00000016180c723c */ /* 0x040fec000000180c */
[C---:B-1----:R-:W-:Y:S06]  /*12810*/  HMMA.16816.F32 R8, R24.reuse, R116, R8 ;  /* 0x000000741808723c */ /* 0x042fec0000001808 */
[----:B------:R-:W-:Y:S06]  /*12820*/  HMMA.16816.F32 R4, R24, R118, R4 ;  /* 0x000000761804723c */ /* 0x000fec0000001804 */
[----:B------:R-:W-:Y:S01]  /*12830*/  FMUL.FTZ R0, R16, UR15 ;  /* 0x0000000f10007c20 */ /* 0x000fe20008410000 */
[----:B------:R-:W-:Y:S01]  /*12840*/  FMUL.FTZ R20, R17, UR15 ;  /* 0x0000000f11147c20 */ /* 0x000fe20008410000 */
[----:B------:R-:W-:Y:S01]  /*12850*/  FMUL.FTZ R127, R18, UR15 ;  /* 0x0000000f127f7c20 */ /* 0x000fe20008410000 */
[----:B------:R-:W-:-:S02]  /*12860*/  FMUL.FTZ R21, R19, UR15 ;  /* 0x0000000f13157c20 */ /* 0x000fc40008410000 */
[----:B------:R-:W1:Y:S01]  /*12870*/  LDSM.16.M88.4 R16, [R132+0x3000] ;  /* 0x003000008410783b */ /* 0x000e620000000200 */
[----:B------:R-:W-:Y:S01]  /*12880*/  FMUL.FTZ R22, R14, UR15 ;  /* 0x0000000f0e167c20 */ /* 0x000fe20008410000 */
[----:B------:R-:W-:Y:S01]  /*12890*/  FMUL.FTZ R14, R15, UR15 ;  /* 0x0000000f0f0e7c20 */ /* 0x000fe20008410000 */
[----:B------:R-:W-:Y:S01]  /*128a0*/  FMUL.FTZ R13, R13, UR15 ;  /* 0x0000000f0d0d7c20 */ /* 0x000fe20008410000 */
[----:B------:R-:W2:Y:S01]  /*128b0*/  S2R R15, SR_TID.X ;  /* 0x00000000000f7919 */ /* 0x000ea20000002100 */
[----:B------:R-:W-:Y:S01]  /*128c0*/  MUFU.TANH R20, R20 ;  /* 0x0000001400147308 */ /* 0x000fe20000002400 */
[----:B------:R-:W-:Y:S01]  /*128d0*/  FMUL.FTZ R12, R12, UR15 ;  /* 0x0000000f0c0c7c20 */ /* 0x000fe20008410000 */
[----:B------:R-:W-:Y:S01]  /*128e0*/  FMUL.FTZ R8, R8, UR15 ;  /* 0x0000000f08087c20 */ /* 0x000fe20008410000 */
[----:B------:R-:W-:Y:S01]  /*128f0*/  FMUL.FTZ R9, R9, UR15 ;  /* 0x0000000f09097c20 */ /* 0x000fe20008410000 */
[----:B------:R-:W-:Y:S01]  /*12900*/  FMUL.FTZ R10, R10, UR15 ;  /* 0x0000000f0a0a7c20 */ /* 0x000fe20008410000 */
[----:B------:R-:W-:-:S03]  /*12910*/  FMUL.FTZ R101, R11, UR15 ;  /* 0x0000000f0b657c20 */ /* 0x000fc60008410000 */
[----:B------:R-:W-:Y:S01]  /*12920*/  MUFU.TANH R106, R8 ;  /* 0x00000008006a7308 */ /* 0x000fe20000002400 */
[----:B------:R-:W-:Y:S01]  /*12930*/  FMUL.FTZ R4, R4, UR15 ;  /* 0x0000000f04047c20 */ /* 0x000fe20008410000 */
[----:B------:R-:W-:-:S06]  /*12940*/  FMUL.FTZ R5, R5, UR15 ;  /* 0x0000000f05057c20 */ /* 0x000fcc0008410000 */
[----:B------:R-:W-:Y:S08]  /*12950*/  MUFU.TANH R23, R9 ;  /* 0x0000000900177308 */ /* 0x000ff00000002400 */
[----:B------:R3:W-:Y:S08]  /*12960*/  MUFU.TANH R107, R10 ;  /* 0x0000000a006b7308 */ /* 0x0007f00000002400 */
[----:B------:R-:W-:Y:S01]  /*12970*/  MUFU.TANH R21, R21 ;  /* 0x0000001500157308 */ /* 0x000fe20000002400 */
[C---:B-1----:R-:W-:Y:S07]  /*12980*/  HMMA.16816.F32 R108, R24.reuse, R18, R108 ;  /* 0x00000012186c723c */ /* 0x042fee000000186c */
[----:B------:R1:W-:Y:S01]  /*12990*/  MUFU.TANH R116, R4 ;  /* 0x0000000400747308 */ /* 0x0003e20000002400 */
[----:B---3--:R-:W3:Y:S01]  /*129a0*/  LDSM.16.M88.4 R8, [R132+0x3800] ;  /* 0x003800008408783b */ /* 0x008ee20000000200 */
[----:B------:R-:W-:Y:S01]  /*129b0*/  FMUL.FTZ R19, R6, UR15 ;  /* 0x0000000f06137c20 */ /* 0x000fe20008410000 */
[----:B------:R-:W-:Y:S01]  /*129c0*/  FMUL.FTZ R6, R7, UR15 ;  /* 0x0000000f07067c20 */ /* 0x000fe20008410000 */
[----:B--2---:R-:W-:Y:S01]  /*129d0*/  IMAD.SHL.U32 R7, R15, 0x2, RZ ;  /* 0x000000020f077824 */ /* 0x004fe200078e00ff */
[----:B------:R-:W-:Y:S01]  /*129e0*/  HMMA.16816.F32 R112, R24, R16, R112 ;  /* 0x000000101870723c */ /* 0x000fe20000001870 */
[----:B------:R-:W-:-:S04]  /*129f0*/  DEPBAR.LE SB0, 0x0 ;  /* 0x000080000000791a */ /* 0x000fc80000000000 */
[----:B------:R-:W-:Y:S01]  /*12a00*/  LOP3.LUT R7, R7, 0x6, RZ, 0xc0, !PT ;  /* 0x0000000607077812 */ /* 0x000fe200078ec0ff */
[----:B------:R-:W-:Y:S04]  /*12a10*/  MUFU.TANH R13, R13 ;  /* 0x0000000d000d7308 */ /* 0x000fe80000002400 */
[----:B-1----:R-:W-:-:S04]  /*12a20*/  IMAD R4, R156, 0x40, R7 ;  /* 0x000000409c047824 */ /* 0x002fc800078e0207 */
[----:B------:R-:W-:Y:S01]  /*12a30*/  MUFU.TANH R14, R14 ;  /* 0x0000000e000e7308 */ /* 0x000fe20000002400 */
[----:B------:R-:W-:Y:S01]  /*12a40*/  FMUL.FTZ R119, R110, UR15 ;  /* 0x0000000f6e777c20 */ /* 0x000fe20008410000 */
[C---:B------:R-:W-:Y:S02]  /*12a50*/  VIADD R16, R4.reuse, 0x1 ;  /* 0x0000000104107836 */ /* 0x040fe40000000000 */
[----:B------:R-:W-:Y:S01]  /*12a60*/  FMUL.FTZ R109, R109, UR15 ;  /* 0x0000000f6d6d7c20 */ /* 0x000fe20008410000 */
[----:B------:R-:W-:Y:S02]  /*12a70*/  VIADD R18, R4, 0x9 ;  /* 0x0000000904127836 */ /* 0x000fe40000000000 */
[----:B------:R-:W-:Y:S01]  /*12a80*/  FMUL.FTZ R111, R111, UR15 ;  /* 0x0000000f6f6f7c20 */ /* 0x000fe20008410000 */
[----:B------:R-:W-:Y:S01]  /*12a90*/  FMUL.FTZ R108, R108, UR15 ;  /* 0x0000000f6c6c7c20 */ /* 0x000fe20008410000 */
[C---:B------:R-:W-:Y:S01]  /*12aa0*/  ISETP.GE.AND P6, PT, R16.reuse, R105, PT ;  /* 0x000000691000720c */ /* 0x040fe20003fc6270 */
[----:B------:R-:W1:Y:S01]  /*12ab0*/  MUFU.TANH R12, R12 ;  /* 0x0000000c000c7308 */ /* 0x000e620000002400 */
[----:B------:R-:W-:Y:S01]  /*12ac0*/  ISETP.GE.AND P4, PT, R16, R161, PT ;  /* 0x000000a11000720c */ /* 0x000fe20003f86270 */
[----:B------:R-:W-:-:S02]  /*12ad0*/  VIADD R16, R4, 0x8 ;  /* 0x0000000804107836 */ /* 0x000fc40000000000 */
[----:B------:R-:W-:Y:S01]  /*12ae0*/  FMUL.FTZ R113, R113, UR15 ;  /* 0x0000000f71717c20 */ /* 0x000fe20008410000 */
[----:B------:R-:W-:Y:S01]  /*12af0*/  FMUL.FTZ R115, R115, UR15 ;  /* 0x0000000f73737c20 */ /* 0x000fe20008410000 */
[----:B------:R-:W-:Y:S01]  /*12b00*/  FMUL.FTZ R112, R112, UR15 ;  /* 0x0000000f70707c20 */ /* 0x000fe20008410000 */
[----:B------:R-:W-:Y:S01]  /*12b10*/  FMUL.FTZ R114, R114, UR15 ;  /* 0x0000000f72727c20 */ /* 0x000fe20008410000 */
[C---:B------:R-:W-:Y:S01]  /*12b20*/  ISETP.GE.AND P5, PT, R16.reuse, R105, PT ;  /* 0x000000691000720c */ /* 0x040fe20003fa6270 */
[----:B------:R-:W2:Y:S01]  /*12b30*/  MUFU.TANH R22, R22 ;  /* 0x0000001600167308 */ /* 0x000ea20000002400 */
[----:B------:R-:W-:Y:S01]  /*12b40*/  ISETP.GE.AND P1, PT, R16, R161, PT ;  /* 0x000000a11000720c */ /* 0x000fe20003f26270 */
[----:B------:R-:W-:Y:S01]  /*12b50*/  VIADD R16, R4, 0x11 ;  /* 0x0000001104107836 */ /* 0x000fe20000000000 */
[C---:B---3--:R-:W-:Y:S05]  /*12b60*/  HMMA.16816.F32 R32, R24.reuse, R8, R32 ;  /* 0x000000081820723c */ /* 0x048fea0000001820 */
[----:B------:R-:W3:Y:S01]  /*12b70*/  MUFU.TANH R101, R101 ;  /* 0x0000006500657308 */ /* 0x000ee20000002400 */
[----:B-1----:R-:W-:Y:S01]  /*12b80*/  FSEL R12, R12, -INF , !P5 ;  /* 0xff8000000c0c7808 */ /* 0x002fe20006800000 */
[----:B------:R-:W-:Y:S01]  /*12b90*/  HMMA.16816.F32 R28, R24, R10, R28 ;  /* 0x0000000a181c723c */ /* 0x000fe2000000181c */
[----:B------:R-:W-:-:S02]  /*12ba0*/  FSEL R8, R20, -INF , !P6 ;  /* 0xff80000014087808 */ /* 0x000fc40007000000 */
[----:B------:R-:W-:-:S03]  /*12bb0*/  ISETP.GE.AND P6, PT, R18, R105, PT ;  /* 0x000000691200720c */ /* 0x000fc60003fc6270 */
[----:B------:R-:W1:Y:S01]  /*12bc0*/  MUFU.TANH R5, R5 ;  /* 0x0000000500057308 */ /* 0x000e620000002400 */
[----:B------:R-:W-:Y:S02]  /*12bd0*/  FSEL R9, R21, -INF , !P4 ;  /* 0xff80000015097808 */ /* 0x000fe40006000000 */
[----:B------:R-:W-:Y:S01]  /*12be0*/  ISETP.GE.AND P4, PT, R18, R161, PT ;  /* 0x000000a11200720c */ /* 0x000fe20003f86270 */
[C---:B------:R-:W-:Y:S01]  /*12bf0*/  VIADD R18, R4.reuse, 0x10 ;  /* 0x0000001004127836 */ /* 0x040fe20000000000 */
[----:B------:R-:W-:Y:S01]  /*12c00*/  FSEL R110, R13, -INF , !P6 ;  /* 0xff8000000d6e7808 */ /* 0x000fe20007000000 */
[----:B------:R-:W-:Y:S01]  /*12c10*/  VIADD R10, R4, 0x21 ;  /* 0x00000021040a7836 */ /* 0x000fe20000000000 */
[----:B------:R-:W-:Y:S01]  /*12c20*/  FSEL R13, R14, -INF , !P4 ;  /* 0xff8000000e0d7808 */ /* 0x000fe20006000000 */
[----:B------:R-:W4:Y:S01]  /*12c30*/  MUFU.TANH R6, R6 ;  /* 0x0000000600067308 */ /* 0x000f220000002400 */
[----:B--2---:R-:W-:Y:S01]  /*12c40*/  FSEL R15, R22, -INF , !P1 ;  /* 0xff800000160f7808 */ /* 0x004fe20004800000 */
[----:B------:R-:W-:Y:S01]  /*12c50*/  VIADD R14, R4, 0x19 ;  /* 0x00000019040e7836 */ /* 0x000fe20000000000 */
[----:B------:R-:W-:-:S02]  /*12c60*/  ISETP.GE.AND P6, PT, R16, R105, PT ;  /* 0x000000691000720c */ /* 0x000fc40003fc6270 */
[----:B------:R-:W-:Y:S01]  /*12c70*/  ISETP.GE.AND P4, PT, R16, R161, PT ;  /* 0x000000a11000720c */ /* 0x000fe20003f86270 */
[----:B------:R-:W-:Y:S01]  /*12c80*/  VIADD R16, R4, 0x18 ;  /* 0x0000001804107836 */ /* 0x000fe20000000000 */
[C---:B------:R-:W-:Y:S01]  /*12c90*/  ISETP.GE.AND P5, PT, R18.reuse, R105, PT ;  /* 0x000000691200720c */ /* 0x040fe20003fa6270 */
[----:B------:R-:W-:Y:S01]  /*12ca0*/  MUFU.TANH R19, R19 ;  /* 0x0000001300137308 */ /* 0x000fe20000002400 */
[----:B------:R-:W-:Y:S01]  /*12cb0*/  ISETP.GE.AND P1, PT, R18, R161, PT ;  /* 0x000000a11200720c */ /* 0x000fe20003f26270 */
[----:B------:R-:W-:Y:S01]  /*12cc0*/  FMUL.FTZ R32, R32, UR15 ;  /* 0x0000000f20207c20 */ /* 0x000fe20008410000 */
[----:B------:R-:W-:Y:S01]  /*12cd0*/  FSEL R18, R106, -INF , !P5 ;  /* 0xff8000006a127808 */ /* 0x000fe20006800000 */
[----:B------:R-:W-:Y:S01]  /*12ce0*/  FMUL.FTZ R34, R34, UR15 ;  /* 0x0000000f22227c20 */ /* 0x000fe20008410000 */
[----:B------:R-:W-:Y:S01]  /*12cf0*/  FSEL R17, R107, -INF , !P1 ;  /* 0xff8000006b117808 */ /* 0x000fe20004800000 */
[----:B------:R-:W-:Y:S01]  /*12d00*/  FMUL.FTZ R35, R35, UR15 ;  /* 0x0000000f23237c20 */ /* 0x000fe20008410000 */
[C---:B------:R-:W-:Y:S01]  /*12d10*/  ISETP.GE.AND P5, PT, R16.reuse, R105, PT ;  /* 0x000000691000720c */ /* 0x040fe20003fa6270 */
[----:B------:R-:W2:Y:S01]  /*12d20*/  MUFU.TANH R118, R113 ;  /* 0x0000007100767308 */ /* 0x000ea20000002400 */
[----:B------:R-:W-:Y:S01]  /*12d30*/  ISETP.GE.AND P1, PT, R16, R161, PT ;  /* 0x000000a11000720c */ /* 0x000fe20003f26270 */
[----:B------:R-:W-:Y:S01]  /*12d40*/  FMUL.FTZ R33, R33, UR15 ;  /* 0x0000000f21217c20 */ /* 0x000fe20008410000 */
[----:B------:R-:W-:Y:S01]  /*12d50*/  FSEL R16, R23, -INF , !P6 ;  /* 0xff80000017107808 */ /* 0x000fe20007000000 */
[----:B------:R-:W-:Y:S01]  /*12d60*/  FMUL.FTZ R28, R28, UR15 ;  /* 0x0000000f1c1c7c20 */ /* 0x000fe20008410000 */
[----:B---3--:R-:W-:Y:S01]  /*12d70*/  FSEL R21, R101, -INF , !P4 ;  /* 0xff80000065157808 */ /* 0x008fe20006000000 */
[----:B------:R-:W-:Y:S01]  /*12d80*/  FMUL.FTZ R30, R30, UR15 ;  /* 0x0000000f1e1e7c20 */ /* 0x000fe20008410000 */
[C---:B------:R-:W-:Y:S01]  /*12d90*/  ISETP.GE.AND P6, PT, R14.reuse, R105, PT ;  /* 0x000000690e00720c */ /* 0x040fe20003fc6270 */
[----:B------:R3:W5:Y:S01]  /*12da0*/  MUFU.TANH R123, R115 ;  /* 0x00000073007b7308 */ /* 0x0007620000002400 */
[----:B------:R-:W-:Y:S01]  /*12db0*/  ISETP.GE.AND P4, PT, R14, R161, PT ;  /* 0x000000a10e00720c */ /* 0x000fe20003f86270 */
[----:B------:R-:W-:Y:S01]  /*12dc0*/  VIADD R14, R4, 0x20 ;  /* 0x00000020040e7836 */ /* 0x000fe20000000000 */
[----:B-1----:R-:W-:Y:S01]  /*12dd0*/  FSEL R20, R5, -INF , !P6 ;  /* 0xff80000005147808 */ /* 0x002fe20007000000 */
[----:B------:R-:W-:Y:S01]  /*12de0*/  FMUL.FTZ R5, R29, UR15 ;  /* 0x0000000f1d057c20 */ /* 0x000fe20008410000 */
[----:B----4-:R-:W-:Y:S01]  /*12df0*/  FSEL R23, R6, -INF , !P4 ;  /* 0xff80000006177808 */ /* 0x010fe20006000000 */
[----:B------:R-:W-:Y:S01]  /*12e00*/  VIADD R6, R4, 0x29 ;  /* 0x0000002904067836 */ /* 0x000fe20000000000 */
[----:B------:R-:W-:Y:S01]  /*12e10*/  FSEL R22, R116, -INF , !P5 ;  /* 0xff80000074167808 */ /* 0x000fe20006800000 */
[----:B------:R-:W1:Y:S01]  /*12e20*/  MUFU.TANH R120, R112 ;  /* 0x0000007000787308 */ /* 0x000e620000002400 */
[C---:B------:R-:W-:Y:S01]  /*12e30*/  ISETP.GE.AND P6, PT, R10.reuse, R105, PT ;  /* 0x000000690a00720c */ /* 0x040fe20003fc6270 */
[----:B------:R-:W-:Y:S01]  /*12e40*/  FMUL.FTZ R31, R31, UR15 ;  /* 0x0000000f1f1f7c20 */ /* 0x000fe20008410000 */
[----:B------:R-:W-:Y:S01]  /*12e50*/  ISETP.GE.AND P4, PT, R10, R161, PT ;  /* 0x000000a10a00720c */ /* 0x000fe20003f86270 */
[----:B------:R-:W-:Y:S01]  /*12e60*/  VIADD R10, R4, 0x28 ;  /* 0x00000028040a7836 */ /* 0x000fe20000000000 */
[----:B------:R-:W-:-:S02]  /*12e70*/  ISETP.GE.AND P5, PT, R14, R105, PT ;  /* 0x000000690e00720c */ /* 0x000fc40003fa6270 */
[----:B--2---:R-:W-:Y:S01]  /*12e80*/  FSEL R118, R118, -INF , !P6 ;  /* 0xff80000076767808 */ /* 0x004fe20007000000 */
[----:B------:R-:W2:Y:S01]  /*12e90*/  MUFU.TANH R125, R114 ;  /* 0x00000072007d7308 */ /* 0x000ea20000002400 */
[----:B---3--:R-:W-:Y:S02]  /*12ea0*/  FSEL R115, R19, -INF , !P1 ;  /* 0xff80000013737808 */ /* 0x008fe40004800000 */
[----:B------:R-:W-:Y:S02]  /*12eb0*/  ISETP.GE.AND P1, PT, R14, R161, PT ;  /* 0x000000a10e00720c */ /* 0x000fe40003f26270 */
[----:B-----5:R-:W-:Y:S02]  /*12ec0*/  FSEL R123, R123, -INF , !P4 ;  /* 0xff8000007b7b7808 */ /* 0x020fe40006000000 */
[----:B------:R-:W-:Y:S01]  /*12ed0*/  ISETP.GE.AND P6, PT, R6, R105, PT ;  /* 0x000000690600720c */ /* 0x000fe20003fc6270 */
[----:B------:R-:W3:Y:S01]  /*12ee0*/  MUFU.TANH R124, R109 ;  /* 0x0000006d007c7308 */ /* 0x000ee20000002400 */
[----:B-1----:R-:W-:-:S02]  /*12ef0*/  FSEL R120, R120, -INF , !P5 ;  /* 0xff80000078787808 */ /* 0x002fc40006800000 */
[----:B------:R-:W-:Y:S01]  /*12f00*/  ISETP.GE.AND P4, PT, R6, R161, PT ;  /* 0x000000a10600720c */ /* 0x000fe20003f86270 */
[----:B------:R-:W-:Y:S01]  /*12f10*/  VIADD R6, R4, 0x31 ;  /* 0x0000003104067836 */ /* 0x000fe20000000000 */
[----:B------:R-:W-:-:S03]  /*12f20*/  ISETP.GE.AND P5, PT, R10, R105, PT ;  /* 0x000000690a00720c */ /* 0x000fc60003fa6270 */
        /* <DEDUP_REMOVED lines=46> */
[----:B------:R-:W-:-:S05]  /*13210*/  IMAD.SHL.U32 R5, R156, 0x40, RZ ;  /* 0x000000409c057824 */ /* 0x000fca00078e00ff */
        /* <DEDUP_REMOVED lines=29> */
[----:B------:R-:W-:Y:S01]  /*133f0*/  ISETP.GE.AND P0, PT, R25, RZ, PT ;  /* 0x000000ff1900720c */ /* 0x000fe20003f06270 */
[----:B------:R-:W1:Y:S01]  /*13400*/  LDC.64 R6, c[0x0][0x248] ;  /* 0x00009200ff067b82 */ /* 0x000e620000000a00 */
[----:B------:R-:W-:-:S02]  /*13410*/  ISETP.NE.AND P1, PT, R10, RZ, PT ;  /* 0x000000ff0a00720c */ /* 0x000fc40003f25270 */
[----:B------:R-:W-:-:S05]  /*13420*/  LOP3.LUT R4, RZ, R10, RZ, 0x33, !PT ;  /* 0x0000000aff047212 */ /* 0x000fca00078e33ff */
[----:B------:R-:W-:Y:S02]  /*13430*/  @P6 IADD3 R24, R24, 0x1, RZ ;  /* 0x0000000118186810 */ /* 0x000fe40007ffe0ff */
[----:B------:R-:W-:-:S03]  /*13440*/  @P5 VIADD R19, R19, 0x1 ;  /* 0x0000000113135836 */ /* 0x000fc60000000000 */
[----:B------:R-:W-:Y:S02]  /*13450*/  @!P4 IMAD.MOV R24, RZ, RZ, -R24 ;  /* 0x000000ffff18c224 */ /* 0x000fe400078e0a18 */
[----:B------:R-:W-:-:S03]  /*13460*/  MOV R5, R19 ;  /* 0x0000001300057202 */ /* 0x000fc60000000f00 */
[----:B------:R-:W-:Y:S02]  /*13470*/  SEL R19, R4, R24, !P1 ;  /* 0x0000001804137207 */ /* 0x000fe40004800000 */
[----:B------:R-:W-:-:S03]  /*13480*/  @!P0 IADD3 R5, -R5, RZ, RZ ;  /* 0x000000ff05058210 */ /* 0x000fc60007ffe1ff */
[----:B------:R-:W-:Y:S01]  /*13490*/  IMAD.WIDE R26, R19, 0x4, R154 ;  /* 0x00000004131a7825 */ /* 0x000fe200078e029a */
[----:B------:R-:W-:-:S04]  /*134a0*/  SEL R4, R4, R5, !P1 ;  /* 0x0000000504047207 */ /* 0x000fc80004800000 */
[----:B------:R2:W3:Y:S01]  /*134b0*/  LDG.E R14, desc[UR6][R26.64] ;  /* 0x000000061a0e7981 */ /* 0x0004e2000c1e1900 */
[----:B------:R-:W-:-:S05]  /*134c0*/  IMAD.WIDE R28, R4, 0x4, R154 ;  /* 0x00000004041c7825 */ /* 0x000fca00078e029a */
        /* <DEDUP_REMOVED lines=12> */
[----:B------:R-:W-:-:S04]  /*13590*/  IMAD R6, R25, R4, RZ ;  /* 0x0000000419067224 */ /* 0x000fc800078e02ff */
[----:B------:R-:W-:Y:S02]  /*135a0*/  IMAD R5, R11, R5, R6 ;  /* 0x000000050b057224 */ /* 0x000fe400078e0206 */
[----:B------:R-:W-:-:S03]  /*135b0*/  IMAD.MOV.U32 R7, RZ, RZ, R26 ;  /* 0x000000ffff077224 */ /* 0x000fc600078e001a */
[----:B------:R-:W-:Y:S01]  /*135c0*/  IADD3 R10, R27, R5, RZ ;  /* 0x000000051b0a7210 */ /* 0x000fe20007ffe0ff */
[----:B------:R-:W-:Y:S06]  /*135d0*/  BRA `(.L_x_5929) ;  /* 0x00000000000c7947 */ /* 0x000fec0003800000 */
.L_x_5928:
[----:B------:R-:W1:Y:S02]  /*135e0*/  LDC R7, c[0x0][0x248] ;  /* 0x00009200ff077b82 */ /* 0x000e640000000800 */
[----:B-1----:R-:W-:-:S04]  /*135f0*/  LEA R7, -R7, RZ, 0x6 ;  /* 0x000000ff07077211 */ /* 0x002fc800078e31ff */
[----:B------:R-:W-:-:S07]  /*13600*/  SHF.R.S32.HI R10, RZ, 0x1f, R7 ;  /* 0x0000001fff0a7819 */ /* 0x000fce0000011407 */
.L_x_5929:
        /* <DEDUP_REMOVED lines=18> */
[----:B------:R-:W-:Y:S01]  /*13730*/  @!P1 LDGSTS.E.BYPASS.LTC128B.128 [R153+0x4000], desc[UR6][R30.64] ;  /* 0x040000001e999fae */ /* 0x000fe2000b901d46 */
[-CC-:B------:R-:W-:Y:S01]  /*13740*/  @!P1 LEA.HI.X R29, R5, R159.reuse, R6.reuse, 0x1, P5 ;  /* 0x0000009f051d9211 */ /* 0x180fe200028f0c06 */
[C---:B------:R-:W-:Y:S01]  /*13750*/  IMAD.X R6, R147.reuse, 0x1, R6, P4 ;  /* 0x0000000193067824 */ /* 0x040fe200020e0606 */
[CC--:B------:R-:W-:Y:S01]  /*13760*/  @!P1 LEA R116, P4, R4.reuse, R158.reuse, 0x1 ;  /* 0x0000009e04749211 */ /* 0x0c0fe200078808ff */
[----:B------:R-:W-:Y:S01]  /*13770*/  @!P1 IMAD.X R10, R147, 0x1, R10, P6 ;  /* 0x00000001930a9824 */ /* 0x000fe200030e060a */
[CC--:B------:R-:W-:Y:S01]  /*13780*/  @P2 LEA R112, P0, R4.reuse, R158.reuse, 0x1 ;  /* 0x0000009e04702211 */ /* 0x0c0fe200078008ff */
[----:B------:R-:W-:Y:S01]  /*13790*/  @P2 IMAD.MOV.U32 R5, RZ, RZ, R31 ;  /* 0x000000ffff052224 */ /* 0x000fe200078e001f */
[----:B------:R-:W-:Y:S01]  /*137a0*/  @!P1 LEA R158, P5, R7, R158, 0x1 ;  /* 0x0000009e079e9211 */ /* 0x000fe200078a08ff */
[----:B------:R1:W-:Y:S01]  /*137b0*/  @P1 STS.128 [R153+0x4000], RZ ;  /* 0x004000ff99001388 */ /* 0x0003e20000000c00 */
[----:B------:R-:W-:-:S02]  /*137c0*/  @!P1 LEA.HI.X R117, R4, R159, R6, 0x1, P4 ;  /* 0x0000009f04759211 */ /* 0x000fc400020f0c06 */
[-C--:B------:R-:W-:Y:S01]  /*137d0*/  @P2 LEA.HI.X R113, R4, R159.reuse, R6, 0x1, P0 ;  /* 0x0000009f04712211 */ /* 0x080fe200000f0c06 */
[----:B------:R-:W-:Y:S01]  /*137e0*/  @P2 IMAD.MOV.U32 R4, RZ, RZ, R30 ;  /* 0x000000ffff042224 */ /* 0x000fe200078e001e */
[----:B------:R-:W-:-:S04]  /*137f0*/  @!P1 LEA.HI.X R159, R7, R159, R10, 0x1, P5 ;  /* 0x0000009f079f9211 */ /* 0x000fc800028f0c0a */
[----:B------:R-:W-:Y:S01]  /*13800*/  @!PT LDS RZ, [RZ] ;  /* 0x00000000fffff984 */ /* 0x000fe20000000800 */
[----:B------:R-:W-:Y:S01]  /*13810*/  @!PT LDS RZ, [RZ] ;  /* 0x00000000fffff984 */ /* 0x000fe20000000800 */
[----:B------:R-:W-:Y:S01]  /*13820*/  @!PT LDS RZ, [RZ] ;  /* 0x00000000fffff984 */ /* 0x000fe20000000800 */
[----:B------:R-:W-:Y:S04]  /*13830*/  @P2 LDGSTS.E.BYPASS.LTC128B.128 [R153+0x6000], desc[UR6][R4.64+0x80] ;  /* 0x0600008004992fae */ /* 0x000fe8000b901d46 */
        /* <DEDUP_REMOVED lines=19> */
[----:B------:R1:W-:Y:S01]  /*13970*/  @P2 LDGSTS.E.BYPASS.LTC128B.128 [R153+0x7000], desc[UR6][R24.64+0x80] ;  /* 0x0700008018992fae */ /* 0x0003e2000b901d46 */
[----:B--2---:R-:W-:-:S03]  /*13980*/  IMAD.MOV.U32 R158, RZ, RZ, R30 ;  /* 0x000000ffff9e7224 */ /* 0x004fc600078e001e */
[----:B------:R1:W-:Y:S01]  /*13990*/  @!P2 STS.128 [R153+0x7000], RZ ;  /* 0x007000ff9900a388 */ /* 0x0003e20000000c00 */
[----:B------:R-:W-:-:S03]  /*139a0*/  IMAD.MOV.U32 R159, RZ, RZ, R31 ;  /* 0x000000ffff9f7224 */ /* 0x000fc600078e001f */
        /* <DEDUP_REMOVED lines=11> */
.L_x_5927:
        /* <DEDUP_REMOVED lines=32> */
[----:B------:R-:W2:Y:S04]  /*13c60*/  SHFL.BFLY PT, R5, R6, 0x2, 0x1f ;  /* 0x0c401f0006057f89 */ /* 0x000ea800000e0000 */
[----:B------:R-:W3:Y:S01]  /*13c70*/  SHFL.BFLY PT, R4, R7, 0x2, 0x1f ;  /* 0x0c401f0007047f89 */ /* 0x000ee200000e0000 */
[----:B--2---:R-:W-:Y:S02]  /*13c80*/  FMNMX.FTZ R5, R6, R5, !PT ;  /* 0x0000000506057209 */ /* 0x004fe40007810000 */
[----:B---3--:R-:W-:-:S03]  /*13c90*/  FMNMX.FTZ R4, R7, R4, !PT ;  /* 0x0000000407047209 */ /* 0x008fc60007810000 */
[----:B-1----:R-:W1:Y:S04]  /*13ca0*/  SHFL.BFLY PT, R28, R5, 0x1, 0x1f ;  /* 0x0c201f00051c7f89 */ /* 0x002e6800000e0000 */
        /* <DEDUP_REMOVED lines=13> */
[--C-:B------:R-:W-:Y:S01]  /*13d80*/  FFMA.FTZ R24, R9, UR8, -R34.reuse ;  /* 0x0000000809187c23 */ /* 0x100fe20008010822 */
[--C-:B------:R-:W-:Y:S01]  /*13d90*/  FFMA.FTZ R31, R0, UR8, -R109.reuse ;  /* 0x00000008001f7c23 */ /* 0x100fe2000801086d */
[----:B------:R-:W-:Y:S01]  /*13da0*/  FFMA.FTZ R26, R12, UR8, -R109 ;  /* 0x000000080c1a7c23 */ /* 0x000fe2000801086d */
[--C-:B------:R-:W-:Y:S01]  /*13db0*/  FFMA.FTZ R0, R15, UR8, -R34.reuse ;  /* 0x000000080f007c23 */ /* 0x100fe20008010822 */
[----:B------:R1:W-:Y:S01]  /*13dc0*/  MUFU.EX2 R3, R13 ;  /* 0x0000000d00037308 */ /* 0x0003e20000000800 */
[----:B------:R-:W-:Y:S01]  /*13dd0*/  FADD.FTZ R2, R2, -R5 ;  /* 0x8000000502027221 */ /* 0x000fe20000010000 */
[--C-:B------:R-:W-:Y:S01]  /*13de0*/  FFMA.FTZ R27, R8, UR8, -R109.reuse ;  /* 0x00000008081b7c23 */ /* 0x100fe2000801086d */
[--C-:B------:R-:W-:Y:S01]  /*13df0*/  FFMA.FTZ R25, R110, UR8, -R109.reuse ;  /* 0x000000086e197c23 */ /* 0x100fe2000801086d */
[----:B------:R-:W-:Y:S01]  /*13e00*/  LDSM.16.MT88.4 R8, [R140+0x8000] ;  /* 0x008000008c08783b */ /* 0x000fe20000004200 */
        /* <DEDUP_REMOVED lines=12> */
[----:B-1----:R-:W1:Y:S01]  /*13ed0*/  LDSM.16.MT88.4 R12, [R138+0x8000] ;  /* 0x008000008a0c783b */ /* 0x002e620000004200 */
[--C-:B------:R-:W-:Y:S01]  /*13ee0*/  FFMA.FTZ R115, R23, UR8, -R34.reuse ;  /* 0x0000000817737c23 */ /* 0x100fe20008010822 */
[--C-:B------:R-:W-:Y:S01]  /*13ef0*/  FFMA.FTZ R161, R118, UR8, -R109.reuse ;  /* 0x0000000876a17c23 */ /* 0x100fe2000801086d */
[--C-:B------:R-:W-:Y:S01]  /*13f00*/  FFMA.FTZ R118, R126, UR8, -R109.reuse ;  /* 0x000000087e767c23 */ /* 0x100fe2000801086d */
[----:B------:R-:W-:Y:S01]  /*13f10*/  LDSM.16.MT88.4 R16, [R140+0x8800] ;  /* 0x008800008c10783b */ /* 0x000fe20000004200 */
        /* <DEDUP_REMOVED lines=16> */
[----:B------:R-:W-:Y:S01]  /*14020*/  FFMA.FTZ R105, R105, UR8, -R109 ;  /* 0x0000000869697c23 */ /* 0x000fe2000801086d */
[----:B------:R-:W-:Y:S01]  /*14030*/  FFMA.FTZ R34, R33, UR8, -R34 ;  /* 0x0000000821227c23 */ /* 0x000fe20008010822 */
[----:B------:R-:W-:Y:S08]  /*14040*/  MUFU.EX2 R30, R30 ;  /* 0x0000001e001e7308 */ /* 0x000ff00000000800 */
[----:B------:R-:W2:Y:S01]  /*14050*/  MUFU.EX2 R24, R24 ;  /* 0x0000001800187308 */ /* 0x000ea20000000800 */
[----:B---3--:R-:W-:-:S07]  /*14060*/  F2FP.F16.F32.PACK_AB R6, R25, R26 ;  /* 0x0000001a1906723e */ /* 0x008fce00000000ff */
[----:B------:R-:W3:Y:S08]  /*14070*/  MUFU.EX2 R0, R0 ;  /* 0x0000000000007308 */ /* 0x000ef00000000800 */
[----:B------:R-:W4:Y:S01]  /*14080*/  MUFU.EX2 R32, R32 ;  /* 0x0000002000207308 */ /* 0x000f220000000800 */
[----:B--2---:R-:W-:-:S07]  /*14090*/  F2FP.F16.F32.PACK_AB R5, R24, R30 ;  /* 0x0000001e1805723e */ /* 0x004fce00000000ff */
[----:B------:R-:W2:Y:S01]  /*140a0*/  MUFU.EX2 R2, R2 ;  /* 0x0000000200027308 */ /* 0x000ea20000000800 */
[----:B---3--:R-:W-:-:S07]  /*140b0*/  F2FP.F16.F32.PACK_AB R7, R3, R0 ;  /* 0x000000000307723e */ /* 0x008fce00000000ff */
        /* <DEDUP_REMOVED lines=74> */
[----:B------:R-:W3:Y:S01]  /*14560*/  MUFU.EX2 R112, R112 ;  /* 0x0000007000707308 */ /* 0x000ee20000000800 */
        /* <DEDUP_REMOVED lines=14> */
[----:B------:R-:W-:Y:S08]  /*14650*/  MUFU.EX2 R114, R114 ;  /* 0x0000007200727308 */ /* 0x000ff00000000800 */
[----:B------:R-:W4:Y:S01]  /*14660*/  MUFU.EX2 R117, R117 ;  /* 0x0000007500757308 */ /* 0x000f220000000800 */
[C---:B-1----:R-:W-:Y:S07]  /*14670*/  HMMA.16816.F32 R44, R4.reuse, R12, R44 ;  /* 0x0000000c042c723c */ /* 0x042fee000000182c */
[----:B------:R-:W-:Y:S01]  /*14680*/  MUFU.EX2 R116, R116 ;  /* 0x0000007400747308 */ /* 0x000fe20000000800 */
[C---:B------:R-:W-:Y:S01]  /*14690*/  HMMA.16816.F32 R48, R4.reuse, R14, R48 ;  /* 0x0000000e0430723c */ /* 0x040fe20000001830 */
[----:B------:R-:W1:Y:S05]  /*146a0*/  LDSM.16.MT88.4 R12, [R136+0xa000] ;  /* 0x00a00000880c783b */ /* 0x000e6a0000004200 */
[C---:B--2---:R-:W-:Y:S01]  /*146b0*/  HMMA.16816.F32 R36, R4.reuse, R8, R36 ;  /* 0x000000080424723c */ /* 0x044fe20000001824 */
[----:B------:R-:W2:Y:S05]  /*146c0*/  MUFU.EX2 R115, R115 ;  /* 0x0000007300737308 */ /* 0x000eaa0000000800 */
[C---:B------:R-:W-:Y:S01]  /*146d0*/  HMMA.16816.F32 R40, R4.reuse, R10, R40 ;  /* 0x0000000a0428723c */ /* 0x040fe20000001828 */
[----:B------:R-:W5:Y:S02]  /*146e0*/  LDSM.16.MT88.4 R8, [R137+0xa000] ;  /* 0x00a000008908783b */ /* 0x000f640000004200 */
[----:B------:R-:W-:Y:S08]  /*146f0*/  MUFU.EX2 R120, R120 ;  /* 0x0000007800787308 */ /* 0x000ff00000000800 */
[----:B------:R-:W2:Y:S08]  /*14700*/  MUFU.EX2 R161, R161 ;  /* 0x000000a100a17308 */ /* 0x000eb00000000800 */
[----:B------:R-:W-:Y:S08]  /*14710*/  MUFU.EX2 R118, R118 ;  /* 0x0000007600767308 */ /* 0x000ff00000000800 */
[----:B------:R-:W-:Y:S01]  /*14720*/  MUFU.EX2 R127, R127 ;  /* 0x0000007f007f7308 */ /* 0x000fe20000000800 */
[C---:B-1----:R-:W-:Y:S06]  /*14730*/  HMMA.16816.F32 R60, R4.reuse, R12, R60 ;  /* 0x0000000c043c723c */ /* 0x042fec000000183c */
[C---:B------:R-:W-:Y:S01]  /*14740*/  HMMA.16816.F32 R64, R4.reuse, R14, R64 ;  /* 0x0000000e0440723c */ /* 0x040fe20000001840 */
[----:B------:R-:W1:Y:S01]  /*14750*/  LDSM.16.MT88.4 R12, [R138+0x8800] ;  /* 0x008800008a0c783b */ /* 0x000e620000004200 */
[----:B------:R-:W-:Y:S04]  /*14760*/  MUFU.EX2 R125, R125 ;  /* 0x0000007d007d7308 */ /* 0x000fe80000000800 */
[C---:B-----5:R-:W-:Y:S04]  /*14770*/  HMMA.16816.F32 R52, R4.reuse, R8, R52 ;  /* 0x000000080434723c */ /* 0x060fe80000001834 */
[----:B------:R-:W5:Y:S02]  /*14780*/  MUFU.EX2 R126, R126 ;  /* 0x0000007e007e7308 */ /* 0x000f640000000800 */
[----:B------:R-:W-:Y:S01]  /*14790*/  HMMA.16816.F32 R56, R4, R10, R56 ;  /* 0x0000000a0438723c */ /* 0x000fe20000001838 */
[----:B------:R-:W5:Y:S05]  /*147a0*/  LDSM.16.MT88.4 R8, [R137+0x8800] ;  /* 0x008800008908783b */ /* 0x000f6a0000004200 */
[----:B------:R-:W-:Y:S01]  /*147b0*/  MUFU.EX2 R119, R119 ;  /* 0x0000007700777308 */ /* 0x000fe20000000800 */
[----:B---3--:R-:W-:Y:S01]  /*147c0*/  F2FP.F16.F32.PACK_AB R4, R112, R113 ;  /* 0x000000717004723e */ /* 0x008fe200000000ff */
[----:B------:R-:W-:Y:S01]  /*147d0*/  FADD.FTZ R113, R113, R26 ;  /* 0x0000001a71717221 */ /* 0x000fe20000010000 */
[----:B----4-:R-:W-:Y:S01]  /*147e0*/  F2FP.F16.F32.PACK_AB R5, R117, R114 ;  /* 0x000000727505723e */ /* 0x010fe200000000ff */
[----:B------:R-:W-:Y:S01]  /*147f0*/  FADD.FTZ R114, R114, R3 ;  /* 0x0000000372727221 */ /* 0x000fe20000010000 */
[----:B------:R-:W-:Y:S01]  /*14800*/  F2FP.F16.F32.PACK_AB R6, R111, R110 ;  /* 0x0000006e6f06723e */ /* 0x000fe200000000ff */
[----:B------:R-:W-:Y:S01]  /*14810*/  FADD.FTZ R3, R112, R113 ;  /* 0x0000007170037221 */ /* 0x000fe20000010000 */
[----:B--2---:R-:W-:Y:S01]  /*14820*/  F2FP.F16.F32.PACK_AB R7, R115, R116 ;  /* 0x000000747307723e */ /* 0x004fe200000000ff */
[----:B------:R-:W2:Y:S01]  /*14830*/  MUFU.EX2 R124, R124 ;  /* 0x0000007c007c7308 */ /* 0x000ea20000000800 */
[----:B------:R-:W-:Y:S01]  /*14840*/  FADD.FTZ R117, R117, R114 ;  /* 0x0000007275757221 */ /* 0x000fe20000010000 */
[----:B------:R-:W-:Y:S01]  /*14850*/  FADD.FTZ R110, R110, R3 ;  /* 0x000000036e6e7221 */ /* 0x000fe20000010000 */
[----:B------:R-:W-:-:S02]  /*14860*/  MOV R3, R29 ;  /* 0x0000001d00037202 */ /* 0x000fc40000000f00 */
[----:B------:R-:W-:Y:S01]  /*14870*/  FADD.FTZ R0, R116, R117 ;  /* 0x0000007574007221 */ /* 0x000fe20000010000 */
[----:B------:R-:W-:Y:S01]  /*14880*/  HMMA.16816.F32 R96, R4, R16, R96 ;  /* 0x000000100460723c */ /* 0x000fe20000001860 */
[----:B------:R-:W-:Y:S01]  /*14890*/  FADD.FTZ R111, R111, R110 ;  /* 0x0000006e6f6f7221 */ /* 0x000fe20000010000 */
[----:B------:R-:W-:Y:S01]  /*148a0*/  MUFU.EX2 R108, R108 ;  /* 0x0000006c006c7308 */ /* 0x000fe20000000800 */
[----:B------:R-:W-:-:S03]  /*148b0*/  FADD.FTZ R0, R115, R0 ;  /* 0x0000000073007221 */ /* 0x000fc60000010000 */
[C---:B------:R-:W-:Y:S01]  /*148c0*/  HMMA.16816.F32 R92, R4.reuse, R18, R92 ;  /* 0x00000012045c723c */ /* 0x040fe2000000185c */
[----:B------:R-:W3:Y:S03]  /*148d0*/  LDSM.16.MT88.4 R16, [R136+0x8800] ;  /* 0x008800008810783b */ /* 0x000ee60000004200 */
[----:B------:R-:W4:Y:S02]  /*148e0*/  MUFU.EX2 R121, R121 ;  /* 0x0000007900797308 */ /* 0x000f240000000800 */
        /* <DEDUP_REMOVED lines=12> */
[----:B------:R-:W4:Y:S03]  /*149b0*/  MUFU.EX2 R106, R106 ;  /* 0x0000006a006a7308 */ /* 0x000f260000000800 */
[C---:B---3--:R-:W-:Y:S05]  /*149c0*/  HMMA.16816.F32 R72, R4.reuse, R16, R72 ;  /* 0x000000100448723c */ /* 0x048fea0000001848 */
[----:B------:R-:W-:Y:S01]  /*149d0*/  MUFU.EX2 R35, R35 ;  /* 0x0000002300237308 */ /* 0x000fe20000000800 */
[C---:B------:R-:W-:Y:S01]  /*149e0*/  HMMA.16816.F32 R68, R4.reuse, R18, R68 ;  /* 0x000000120444723c */ /* 0x040fe20000001844 */
[----:B------:R-:W-:Y:S05]  /*149f0*/  LDSM.16.MT88.4 R16, [R137+0x9000] ;  /* 0x009000008910783b */ /* 0x000fea0000004200 */
[C---:B-1----:R-:W-:Y:S01]  /*14a00*/  HMMA.16816.F32 R44, R4.reuse, R12, R44 ;  /* 0x0000000c042c723c */ /* 0x042fe2000000182c */
[----:B------:R-:W1:Y:S05]  /*14a10*/  MUFU.EX2 R34, R34 ;  /* 0x0000002200227308 */ /* 0x000e6a0000000800 */
[C---:B------:R-:W-:Y:S01]  /*14a20*/  HMMA.16816.F32 R48, R4.reuse, R14, R48 ;  /* 0x0000000e0430723c */ /* 0x040fe20000001830 */
[----:B------:R-:W3:Y:S05]  /*14a30*/  LDSM.16.MT88.4 R12, [R136+0xa800] ;  /* 0x00a80000880c783b */ /* 0x000eea0000004200 */
[C---:B-----5:R-:W-:Y:S06]  /*14a40*/  HMMA.16816.F32 R52, R4.reuse, R8, R52 ;  /* 0x000000080434723c */ /* 0x060fec0000001834 */
[C---:B------:R-:W-:Y:S01]  /*14a50*/  HMMA.16816.F32 R56, R4.reuse, R10, R56 ;  /* 0x0000000a0438723c */ /* 0x040fe20000001838 */
[----:B------:R-:W5:Y:S05]  /*14a60*/  LDSM.16.MT88.4 R8, [R140+0x9000] ;  /* 0x009000008c08783b */ /* 0x000f6a0000004200 */
[C---:B---3--:R-:W-:Y:S06]  /*14a70*/  HMMA.16816.F32 R60, R4.reuse, R12, R60 ;  /* 0x0000000c043c723c */ /* 0x048fec000000183c */
[----:B------:R-:W-:Y:S01]  /*14a80*/  HMMA.16816.F32 R64, R4, R14, R64 ;  /* 0x0000000e0440723c */ /* 0x000fe20000001840 */
[----:B------:R-:W3:Y:S06]  /*14a90*/  LDSM.16.MT88.4 R12, [R136+0x9000] ;  /* 0x00900000880c783b */ /* 0x000eec0000004200 */
[----:B------:R-:W-:Y:S01]  /*14aa0*/  F2FP.F16.F32.PACK_AB R4, R161, R120 ;  /* 0x00000078a104723e */ /* 0x000fe200000000ff */
[----:B------:R-:W-:Y:S01]  /*14ab0*/  FADD.FTZ R120, R120, R111 ;  /* 0x0000006f78787221 */ /* 0x000fe20000010000 */
[----:B------:R-:W-:Y:S01]  /*14ac0*/  F2FP.F16.F32.PACK_AB R5, R126, R125 ;  /* 0x0000007d7e05723e */ /* 0x000fe200000000ff */
        /* <DEDUP_REMOVED lines=14> */
[----:B------:R-:W5:Y:S05]  /*14bb0*/  LDSM.16.MT88.4 R20, [R137+0xb000] ;  /* 0x00b000008914783b */ /* 0x000f6a0000004200 */
[C---:B------:R-:W-:Y:S06]  /*14bc0*/  HMMA.16816.F32 R80, R4.reuse, R16, R80 ;  /* 0x000000100450723c */ /* 0x040fec0000001850 */
[C---:B------:R-:W-:Y:S01]  /*14bd0*/  HMMA.16816.F32 R76, R4.reuse, R18, R76 ;  /* 0x00000012044c723c */ /* 0x040fe2000000184c */
[----:B------:R-:W4:Y:S05]  /*14be0*/  LDSM.16.MT88.4 R16, [R138+0xb000] ;  /* 0x00b000008a10783b */ /* 0x000f2a0000004200 */
[C---:B---3--:R-:W-:Y:S06]  /*14bf0*/  HMMA.16816.F32 R72, R4.reuse, R12, R72 ;  /* 0x0000000c0448723c */ /* 0x048fec0000001848 */
        /* <DEDUP_REMOVED lines=9> */
[C---:B------:R-:W-:Y:S01]  /*14c90*/  HMMA.16816.F32 R48, R4.reuse, R18, R48 ;  /* 0x000000120430723c */ /* 0x040fe20000001830 */
[----:B------:R-:W4:Y:S05]  /*14ca0*/  LDSM.16.MT88.4 R16, [R137+0x9800] ;  /* 0x009800008910783b */ /* 0x000f2a0000004200 */
        /* <DEDUP_REMOVED lines=18> */
[C---:B----4-:R-:W-:Y:S06]  /*14dd0*/  HMMA.16816.F32 R80, R4.reuse, R16, R80 ;  /* 0x000000100450723c */ /* 0x050fec0000001850 */
[C---:B------:R-:W-:Y:S01]  /*14de0*/  HMMA.16816.F32 R76, R4.reuse, R18, R76 ;  /* 0x00000012044c723c */ /* 0x040fe2000000184c */
[----:B------:R-:W2:Y:S05]  /*14df0*/  LDSM.16.MT88.4 R16, [R138+0xb800] ;  /* 0x00b800008a10783b */ /* 0x000eaa0000004200 */
[C---:B---3--:R-:W-:Y:S06]  /*14e00*/  HMMA.16816.F32 R72, R4.reuse, R12, R72 ;  /* 0x0000000c0448723c */ /* 0x048fec0000001848 */
        /* <DEDUP_REMOVED lines=14> */
.L_x_5924:
        /* <DEDUP_REMOVED lines=10> */
[----:B------:R-:W-:Y:S01]  /*14f90*/  USHF.R.S32.HI UR8, URZ, 0x1f, UR9 ;  /* 0x0000001f3f087899 */ /* 0x000fe20008011409 */
[----:B------:R-:W-:-:S02]  /*14fa0*/  ULDC UR5, c[0x0][0x39c] ;  /* 0x0000e70000057ab9 */ /* 0x000fc40000000800 */
[----:B------:R-:W-:Y:S01]  /*14fb0*/  MOV R161, UR4 ;  /* 0x0000000400a17c02 */ /* 0x000fe20008000f00 */
[----:B------:R-:W-:-:S08]  /*14fc0*/  ULDC UR4, c[0x0][0x2ec] ;  /* 0x0000bb0000047ab9 */ /* 0x000fd00000000800 */
.L_x_5934:
        /* <DEDUP_REMOVED lines=69> */
.L_x_5931:
[CC--:B------:R-:W-:Y:S02]  /*15420*/  LEA R2, P6, R3.reuse, R122.reuse, 0x1 ;  /* 0x0000007a03027211 */ /* 0x0c0fe400078c08ff */
[C---:B------:R-:W-:Y:S02]  /*15430*/  IADD3 R35, P0, R150.reuse, R3, RZ ;  /* 0x0000000396237210 */ /* 0x040fe40007f1e0ff */
[-C--:B------:R-:W-:Y:S02]  /*15440*/  LEA.HI.X R3, R3, R165.reuse, R34, 0x1, P6 ;  /* 0x000000a503037211 */ /* 0x080fe400030f0c22 */
[----:B------:R-:W-:Y:S02]  /*15450*/  @P4 LEA R106, P5, R35, R122, 0x1 ;  /* 0x0000007a236a4211 */ /* 0x000fe400078a08ff */
[----:B------:R-:W-:Y:S01]  /*15460*/  IADD3.X R32, R149, R34, RZ, P0, !PT ;  /* 0x0000002295207210 */ /* 0x000fe200007fe4ff */
[----:B------:R-:W-:Y:S01]  /*15470*/  @!PT LDS RZ, [RZ] ;  /* 0x00000000fffff984 */ /* 0x000fe20000000800 */
[----:B------:R-:W-:Y:S01]  /*15480*/  @!PT LDS RZ, [RZ] ;  /* 0x00000000fffff984 */ /* 0x000fe20000000800 */
[----:B------:R-:W-:Y:S01]  /*15490*/  @!PT LDS RZ, [RZ] ;  /* 0x00000000fffff984 */ /* 0x000fe20000000800 */
[----:B------:R-:W-:Y:S01]  /*154a0*/  @P4 LDGSTS.E.BYPASS.LTC128B.128 [R153+0x8000], desc[UR6][R2.64] ;  /* 0x0800000002994fae */ /* 0x000fe2000b901d46 */
[CC--:B------:R-:W-:Y:S02]  /*154b0*/  @P2 LEA R104, P0, R35.reuse, R122.reuse, 0x1 ;  /* 0x0000007a23682211 */ /* 0x0c0fe400078008ff */
[CCC-:B------:R-:W-:Y:S02]  /*154c0*/  @P4 LEA.HI.X R107, R35.reuse, R165.reuse, R32.reuse, 0x1, P5 ;  /* 0x000000a5236b4211 */ /* 0x1c0fe400028f0c20 */
[----:B------:R-:W-:Y:S01]  /*154d0*/  @!P4 STS.128 [R153+0x8000], RZ ;  /* 0x008000ff9900c388 */ /* 0x000fe20000000c00 */
[----:B------:R-:W-:Y:S02]  /*154e0*/  @P2 LEA.HI.X R105, R35, R165, R32, 0x1, P0 ;  /* 0x000000a523692211 */ /* 0x000fe400000f0c20 */
[C---:B------:R-:W-:Y:S02]  /*154f0*/  IADD3 R33, P1, R150.reuse, R35, RZ ;  /* 0x0000002396217210 */ /* 0x040fe40007f3e0ff */
[----:B------:R-:W-:Y:S01]  /*15500*/  @!PT LDS RZ, [RZ] ;  /* 0x00000000fffff984 */ /* 0x000fe20000000800 */
[----:B------:R-:W-:Y:S01]  /*15510*/  @!PT LDS RZ, [RZ] ;  /* 0x00000000fffff984 */ /* 0x000fe20000000800 */
[----:B------:R-:W-:Y:S01]  /*15520*/  @!PT LDS RZ, [RZ] ;  /* 0x00000000fffff984 */ /* 0x000fe20000000800 */
[----:B------:R-:W-:Y:S02]  /*15530*/  @P2 LDGSTS.E.BYPASS.LTC128B.128 [R153+0xa000], desc[UR6][R2.64+0x80] ;  /* 0x0a00008002992fae */ /* 0x000fe4000b901d46 */
[----:B------:R-:W-:Y:S03]  /*15540*/  @P4 LEA R170, P6, R33, R122, 0x1 ;  /* 0x0000007a21aa4211 */ /* 0x000fe600078c08ff */
[----:B------:R-:W-:Y:S01]  /*15550*/  @!P2 STS.128 [R153+0xa000], RZ ;  /* 0x00a000ff9900a388 */ /* 0x000fe20000000c00 */
[----:B------:R-:W-:Y:S02]  /*15560*/  IADD3.X R34, R149, R32, RZ, P1, !PT ;  /* 0x0000002095227210 */ /* 0x000fe40000ffe4ff */
[CC--:B------:R-:W-:Y:S02]  /*15570*/  @P2 LEA R166, P1, R33.reuse, R122.reuse, 0x1 ;  /* 0x0000007a21a62211 */ /* 0x0c0fe400078208ff */
[----:B------:R-:W-:Y:S01]  /*15580*/  @!PT LDS RZ, [RZ] ;  /* 0x00000000fffff984 */ /* 0x000fe20000000800 */
[----:B------:R-:W-:Y:S01]  /*15590*/  @!PT LDS RZ, [RZ] ;  /* 0x00000000fffff984 */ /* 0x000fe20000000800 */
[----:B------:R-:W-:Y:S01]  /*155a0*/  @!PT LDS RZ, [RZ] ;  /* 0x00000000fffff984 */ /* 0x000fe20000000800 */
[----:B------:R-:W-:Y:S01]  /*155b0*/  @P4 LDGSTS.E.BYPASS.LTC128B.128 [R153+0x8800], desc[UR6][R106.64] ;  /* 0x088000006a994fae */ /* 0x000fe2000b901d46 */
[CCC-:B------:R-:W-:Y:S02]  /*155c0*/  @P4 LEA.HI.X R171, R33.reuse, R165.reuse, R34.reuse, 0x1, P6 ;  /* 0x000000a521ab4211 */ /* 0x1c0fe400030f0c22 */
[----:B------:R-:W-:Y:S02]  /*155d0*/  @P2 LEA.HI.X R167, R33, R165, R34, 0x1, P1 ;  /* 0x000000a521a72211 */ /* 0x000fe400008f0c22 */
[----:B------:R-:W-:Y:S01]  /*155e0*/  @!P4 STS.128 [R153+0x8800], RZ ;  /* 0x008800ff9900c388 */ /* 0x000fe20000000c00 */
[----:B------:R-:W-:Y:S04]  /*155f0*/  IADD3 R35, P0, R150, R33, RZ ;  /* 0x0000002196237210 */ /* 0x000fe80007f1e0ff */
[----:B------:R-:W-:Y:S01]  /*15600*/  @!PT LDS RZ, [RZ] ;  /* 0x00000000fffff984 */ /* 0x000fe20000000800 */
[----:B------:R-:W-:Y:S01]  /*15610*/  @!PT LDS RZ, [RZ] ;  /* 0x00000000fffff984 */ /* 0x000fe20000000800 */
[----:B------:R-:W-:Y:S01]  /*15620*/  @!PT LDS RZ, [RZ] ;  /* 0x00000000fffff984 */ /* 0x000fe20000000800 */
[----:B------:R1:W-:Y:S01]  /*15630*/  @P2 LDGSTS.E.BYPASS.LTC128B.128 [R153+0xa800], desc[UR6][R104.64+0x80] ;  /* 0x0a80008068992fae */ /* 0x0003e2000b901d46 */
[----:B------:R-:W-:Y:S02]  /*15640*/  @P4 LEA R168, P5, R35, R122, 0x1 ;  /* 0x0000007a23a84211 */ /* 0x000fe400078a08ff */
[----:B------:R-:W-:Y:S02]  /*15650*/  IADD3.X R32, R149, R34, RZ, P0, !PT ;  /* 0x0000002295207210 */ /* 0x000fe400007fe4ff */
[----:B------:R-:W-:Y:S01]  /*15660*/  @!P2 STS.128 [R153+0xa800], RZ ;  /* 0x00a800ff9900a388 */ /* 0x000fe20000000c00 */
[C---:B------:R-:W-:Y:S02]  /*15670*/  @P2 LEA R172, P0, R35.reuse, R122, 0x1 ;  /* 0x0000007a23ac2211 */ /* 0x040fe400078008ff */
[CCC-:B------:R-:W-:Y:S02]  /*15680*/  @P4 LEA.HI.X R169, R35.reuse, R165.reuse, R32.reuse, 0x1, P5 ;  /* 0x000000a523a94211 */ /* 0x1c0fe400028f0c20 */
[----:B------:R-:W-:Y:S01]  /*15690*/  @!PT LDS RZ, [RZ] ;  /* 0x00000000fffff984 */ /* 0x000fe20000000800 */
[----:B------:R-:W-:Y:S01]  /*156a0*/  @!PT LDS RZ, [RZ] ;  /* 0x00000000fffff984 */ /* 0x000fe20000000800 */
[----:B------:R-:W-:Y:S01]  /*156b0*/  @!PT LDS RZ, [RZ] ;  /* 0x00000000fffff984 */ /* 0x000fe20000000800 */
[----:B------:R-:W-:Y:S01]  /*156c0*/  @P4 LDGSTS.E.BYPASS.LTC128B.128 [R153+0x9000], desc[UR6][R170.64] ;  /* 0x09000000aa994fae */ /* 0x000fe2000b901d46 */
[----:B------:R-:W-:Y:S02]  /*156d0*/  @P2 LEA.HI.X R173, R35, R165, R32, 0x1, P0 ;  /* 0x000000a523ad2211 */ /* 0x000fe400000f0c20 */
[----:B------:R-:W-:Y:S02]  /*156e0*/  ISETP.GE.AND P0, PT, R156, 0x2, PT ;  /* 0x000000029c00780c */ /* 0x000fe40003f06270 */
[----:B------:R-:W-:Y:S01]  /*156f0*/  @!P4 STS.128 [R153+0x9000], RZ ;  /* 0x009000ff9900c388 */ /* 0x000fe20000000c00 */
[----:B------:R-:W-:Y:S04]  /*15700*/  MOV R165, R3 ;  /* 0x0000000300a57202 */ /* 0x000fe80000000f00 */
        /* <DEDUP_REMOVED lines=15> */
[----:B------:R-:W-:Y:S05]  /*15800*/  LDSM.16.M88.4 R108, [R146] ;  /* 0x00000000926c783b */ /* 0x000fea0000000200 */
[----:B------:R-:W3:Y:S05]  /*15810*/  LDSM.16.M88.4 R112, [R145+0x4000] ;  /* 0x004000009170783b */ /* 0x000eea0000000200 */
[----:B------:R-:W4:Y:S05]  /*15820*/  LDSM.16.M88.4 R116, [R145+0x4800] ;  /* 0x004800009174783b */ /* 0x000f2a0000000200 */
[----:B------:R-:W5:Y:S05]  /*15830*/  LDSM.16.M88.4 R120, [R145+0x5000] ;  /* 0x005000009178783b */ /* 0x000f6a0000000200 */
[----:B------:R-:W0:Y:S05]  /*15840*/  LDGDEPBAR ;  /* 0x00000000000079af */ /* 0x000e2a0000000000 */
[----:B------:R-:W2:Y:S05]  /*15850*/  LDSM.16.M88.4 R124, [R145+0x5800] ;  /* 0x00580000917c783b */ /* 0x000eaa0000000200 */
[----:B-1----:R-:W-:Y:S01]  /*15860*/  LDSM.16.M88.4 R104, [R135] ;  /* 0x000000008768783b */ /* 0x002fe20000000200 */
[C---:B---3--:R-:W-:Y:S06]  /*15870*/  HMMA.16816.F32 R4, R108.reuse, R112, RZ ;  /* 0x000000706c04723c */ /* 0x048fec00000018ff */
[C---:B------:R-:W-:Y:S01]  /*15880*/  HMMA.16816.F32 R8, R108.reuse, R114, RZ ;  /* 0x000000726c08723c */ /* 0x040fe200000018ff */
[----:B------:R-:W-:Y:S05]  /*15890*/  LDSM.16.M88.4 R112, [R144] ;  /* 0x000000009070783b */ /* 0x000fea0000000200 */
[C---:B----4-:R-:W-:Y:S06]  /*158a0*/  HMMA.16816.F32 R12, R108.reuse, R116, RZ ;  /* 0x000000746c0c723c */ /* 0x050fec00000018ff */
[C---:B------:R-:W-:Y:S01]  /*158b0*/  HMMA.16816.F32 R16, R108.reuse, R118, RZ ;  /* 0x000000766c10723c */ /* 0x040fe200000018ff */
[----:B------:R-:W1:Y:S05]  /*158c0*/  LDSM.16.M88.4 R116, [R143] ;  /* 0x000000008f74783b */ /* 0x000e6a0000000200 */
[C---:B-----5:R-:W-:Y:S06]  /*158d0*/  HMMA.16816.F32 R20, R108.reuse, R120, RZ ;  /* 0x000000786c14723c */ /* 0x060fec00000018ff */
[C---:B------:R-:W-:Y:S01]  /*158e0*/  HMMA.16816.F32 R24, R108.reuse, R122, RZ ;  /* 0x0000007a6c18723c */ /* 0x040fe200000018ff */
[----:B------:R-:W3:Y:S05]  /*158f0*/  LDSM.16.M88.4 R120, [R134] ;  /* 0x000000008678783b */ /* 0x000eea0000000200 */
[C---:B--2---:R-:W-:Y:S06]  /*15900*/  HMMA.16816.F32 R28, R108.reuse, R124, RZ ;  /* 0x0000007c6c1c723c */ /* 0x044fec00000018ff */
[----:B------:R-:W-:Y:S01]  /*15910*/  HMMA.16816.F32 R32, R108, R126, RZ ;  /* 0x0000007e6c20723c */ /* 0x000fe200000018ff */
[----:B------:R-:W2:Y:S05]  /*15920*/  LDSM.16.M88.4 R108, [R133] ;  /* 0x00000000856c783b */ /* 0x000eaa0000000200 */
[C---:B-1----:R-:W-:Y:S06]  /*15930*/  HMMA.16816.F32 R4, R112.reuse, R116, R4 ;  /* 0x000000747004723c */ /* 0x042fec0000001804 */
[C---:B------:R-:W-:Y:S01]  /*15940*/  HMMA.16816.F32 R8, R112.reuse, R118, R8 ;  /* 0x000000767008723c */ /* 0x040fe20000001808 */
[----:B------:R-:W-:Y:S05]  /*15950*/  LDSM.16.M88.4 R116, [R139+0x4000] ;  /* 0x004000008b74783b */ /* 0x000fea0000000200 */
[C---:B------:R-:W-:Y:S06]  /*15960*/  HMMA.16816.F32 R12, R112.reuse, R104, R12 ;  /* 0x00000068700c723c */ /* 0x040fec000000180c */
[C---:B------:R-:W-:Y:S01]  /*15970*/  HMMA.16816.F32 R16, R112.reuse, R106, R16 ;  /* 0x0000006a7010723c */ /* 0x040fe20000001810 */
[----:B------:R-:W1:Y:S05]  /*15980*/  LDSM.16.M88.4 R104, [R142] ;  /* 0x000000008e68783b */ /* 0x000e6a0000000200 */
[C---:B---3--:R-:W-:Y:S06]  /*15990*/  HMMA.16816.F32 R20, R112.reuse, R120, R20 ;  /* 0x000000787014723c */ /* 0x048fec0000001814 */
[C---:B------:R-:W-:Y:S01]  /*159a0*/  HMMA.16816.F32 R24, R112.reuse, R122, R24 ;  /* 0x0000007a7018723c */ /* 0x040fe20000001818 */
[----:B------:R-:W3:Y:S05]  /*159b0*/  LDSM.16.M88.4 R120, [R139+0x4800] ;  /* 0x004800008b78783b */ /* 0x000eea0000000200 */
[C---:B--2---:R-:W-:Y:S06]  /*159c0*/  HMMA.16816.F32 R28, R112.reuse, R108, R28 ;  /* 0x0000006c701c723c */ /* 0x044fec000000181c */
[----:B------:R-:W-:Y:S01]  /*159d0*/  HMMA.16816.F32 R32, R112, R110, R32 ;  /* 0x0000006e7020723c */ /* 0x000fe20000001820 */
[----:B------:R-:W2:Y:S05]  /*159e0*/  LDSM.16.M88.4 R108, [R139+0x5000] ;  /* 0x005000008b6c783b */ /* 0x000eaa0000000200 */
        /* <DEDUP_REMOVED lines=12> */
[----:B------:R-:W2:Y:S05]  /*15ab0*/  LDSM.16.M88.4 R104, [R132+0x1000] ;  /* 0x001000008468783b */ /* 0x000eaa0000000200 */
[----:B------:R-:W3:Y:S01]  /*15ac0*/  LDSM.16.M88.4 R112, [R132+0x1800] ;  /* 0x001800008470783b */ /* 0x000ee20000000200 */
        /* <DEDUP_REMOVED lines=12> */
[----:B------:R-:W3:Y:S01]  /*15b90*/  LDSM.16.M88.4 R112, [R145+0x7800] ;  /* 0x007800009170783b */ /* 0x000ee20000000200 */
[C---:B-1----:R-:W-:Y:S06]  /*15ba0*/  HMMA.16816.F32 R4, R104.reuse, R116, R4 ;  /* 0x000000746804723c */ /* 0x042fec0000001804 */
[C---:B------:R-:W-:Y:S01]  /*15bb0*/  HMMA.16816.F32 R8, R104.reuse, R118, R8 ;  /* 0x000000766808723c */ /* 0x040fe20000001808 */
[----:B------:R-:W-:Y:S05]  /*15bc0*/  LDSM.16.M88.4 R116, [R131] ;  /* 0x000000008374783b */ /* 0x000fea0000000200 */
[C---:B------:R-:W-:Y:S06]  /*15bd0*/  HMMA.16816.F32 R12, R104.reuse, R120, R12 ;  /* 0x00000078680c723c */ /* 0x040fec000000180c */
[C---:B------:R-:W-:Y:S01]  /*15be0*/  HMMA.16816.F32 R16, R104.reuse, R122, R16 ;  /* 0x0000007a6810723c */ /* 0x040fe20000001810 */
[----:B------:R-:W-:Y:S05]  /*15bf0*/  LDSM.16.M88.4 R120, [R130] ;  /* 0x000000008278783b */ /* 0x000fea0000000200 */
[C---:B--2---:R-:W-:Y:S06]  /*15c00*/  HMMA.16816.F32 R20, R104.reuse, R108, R20 ;  /* 0x0000006c6814723c */ /* 0x044fec0000001814 */
[C---:B------:R-:W-:Y:S01]  /*15c10*/  HMMA.16816.F32 R24, R104.reuse, R110, R24 ;  /* 0x0000006e6818723c */ /* 0x040fe20000001818 */
[----:B------:R-:W1:Y:S05]  /*15c20*/  LDSM.16.M88.4 R108, [R144+0x2000] ;  /* 0x00200000906c783b */ /* 0x000e6a0000000200 */
[C---:B---3--:R-:W-:Y:S06]  /*15c30*/  HMMA.16816.F32 R28, R104.reuse, R112, R28 ;  /* 0x00000070681c723c */ /* 0x048fec000000181c */
[----:B------:R-:W-:Y:S01]  /*15c40*/  HMMA.16816.F32 R32, R104, R114, R32 ;  /* 0x000000726820723c */ /* 0x000fe20000001820 */
[----:B------:R-:W2:Y:S05]  /*15c50*/  LDSM.16.M88.4 R104, [R129] ;  /* 0x000000008168783b */ /* 0x000eaa0000000200 */
[----:B------:R-:W3:Y:S01]  /*15c60*/  LDSM.16.M88.4 R112, [R128] ;  /* 0x000000008070783b */ /* 0x000ee20000000200 */
[C---:B-1----:R-:W-:Y:S06]  /*15c70*/  HMMA.16816.F32 R4, R108.reuse, R116, R4 ;  /* 0x000000746c04723c */ /* 0x042fec0000001804 */
        /* <DEDUP_REMOVED lines=22> */
[----:B------:R-:W-:Y:S01]  /*15de0*/  HMMA.16816.F32 R32, R116, R114, R32 ;  /* 0x000000727420723c */ /* 0x000fe20000001820 */
[----:B------:R-:W3:Y:S05]  /*15df0*/  LDSM.16.M88.4 R112, [R132+0x3000] ;  /* 0x003000008470783b */ /* 0x000eea0000000200 */
[C---:B-1----:R-:W-:Y:S06]  /*15e00*/  HMMA.16816.F32 R4, R104.reuse, R120, R4 ;  /* 0x000000786804723c */ /* 0x042fec0000001804 */
[C---:B------:R-:W-:Y:S06]  /*15e10*/  HMMA.16816.F32 R8, R104.reuse, R122, R8 ;  /* 0x0000007a6808723c */ /* 0x040fec0000001808 */
[C---:B--2---:R-:W-:Y:S05]  /*15e20*/  HMMA.16816.F32 R12, R104.reuse, R108, R12 ;  /* 0x0000006c680c723c */ /* 0x044fea000000180c */
[----:B------:R-:W-:Y:S01]  /*15e30*/  MOV R122, R2 ;  /* 0x00000002007a7202 */ /* 0x000fe20000000f00 */
        /* <DEDUP_REMOVED lines=71> */
[----:B------:R1:W1:Y:S01]  /*162b0*/  MUFU.TANH R104, R35 ;  /* 0x0000002300687308 */ /* 0x0002620000002400 */
[----:B--234-:R-:W-:Y:S05]  /*162c0*/  @!P0 BRA `(.L_x_5932) ;  /* 0x0000000800048947 */ /* 0x01cfea0003800000 */
[----:B------:R-:W-:Y:S02]  /*162d0*/  MOV R7, UR9 ;  /* 0x0000000900077c02 */ /* 0x000fe40008000f00 */
[----:B------:R-:W-:Y:S01]  /*162e0*/  MOV R4, UR8 ;  /* 0x0000000800047c02 */ /* 0x000fe20008000f00 */
        /* <DEDUP_REMOVED lines=60> */
[----:B------:R-:W-:Y:S04]  /*166b0*/  IMAD R4, R5, R2, RZ ;  /* 0x0000000205047224 */ /* 0x000fe800078e02ff */
[----:B------:R-:W-:Y:S01]  /*166c0*/  IMAD R4, R7, R3, R4 ;  /* 0x0000000307047224 */ /* 0x000fe200078e0204 */
[----:B------:R-:W-:Y:S03]  /*166d0*/  MOV R7, R10 ;  /* 0x0000000a00077202 */ /* 0x000fe60000000f00 */
[----:B------:R-:W-:Y:S07]  /*166e0*/  IMAD.IADD R4, R11, 0x1, R4 ;  /* 0x000000010b047824 */ /* 0x000fee00078e0204 */
.L_x_5933:
        /* <DEDUP_REMOVED lines=63> */
.L_x_5932:
        /* <DEDUP_REMOVED lines=76> */
[----:B------:R-:W-:Y:S03]  /*16fa0*/  FFMA.FTZ R177, R177, UR4, -R120 ;  /* 0x00000004b1b17c23 */ /* 0x000fe60008010878 */
        /* <DEDUP_REMOVED lines=21> */
[----:B------:R-:W-:Y:S01]  /*17100*/  FMUL.FTZ R33, R101, R69 ;  /* 0x0000004565217220 */ /* 0x000fe20000410000 */
[C---:B------:R-:W-:Y:S01]  /*17110*/  FMUL.FTZ R34, R0.reuse, R70 ;  /* 0x0000004600227220 */ /* 0x040fe20000410000 */
[----:B------:R-:W3:Y:S03]  /*17120*/  LDSM.16.MT88.4 R84, [R140+0xa000] ;  /* 0x00a000008c54783b */ /* 0x000ee60000004200 */
[----:B------:R-:W4:Y:S01]  /*17130*/  MUFU.EX2 R110, R110 ;  /* 0x0000006e006e7308 */ /* 0x000f220000000800 */
        /* <DEDUP_REMOVED lines=16> */
[----:B----4-:R-:W-:Y:S01]  /*17240*/  F2FP.F16.F32.PACK_AB R97, R110, R115 ;  /* 0x000000736e61723e */ /* 0x010fe200000000ff */
        /* <DEDUP_REMOVED lines=26> */
[--C-:B------:R-:W-:Y:S01]  /*173f0*/  FFMA.FTZ R176, R175, UR4, -R114.reuse ;  /* 0x00000004afb07c23 */ /* 0x100fe20008010872 */
[--C-:B------:R-:W-:Y:S01]  /*17400*/  FFMA.FTZ R173, R173, UR4, -R114.reuse ;  /* 0x00000004adad7c23 */ /* 0x100fe20008010872 */
[----:B------:R-:W-:Y:S01]  /*17410*/  FFMA.FTZ R175, R105, UR4, -R114 ;  /* 0x0000000469af7c23 */ /* 0x000fe20008010872 */
[----:B------:R-:W-:Y:S03]  /*17420*/  FFMA.FTZ R164, R101, R164, R106 ;  /* 0x000000a465a47223 */ /* 0x000fe6000001006a */
[----:B------:R-:W-:Y:S01]  /*17430*/  MUFU.EX2 R170, R170 ;  /* 0x000000aa00aa7308 */ /* 0x000fe20000000800 */
[----:B----4-:R-:W-:Y:S01]  /*17440*/  F2FP.F16.F32.PACK_AB R99, R108, R109 ;  /* 0x0000006d6c63723e */ /* 0x010fe200000000ff */
[----:B------:R-:W-:Y:S01]  /*17450*/  FFMA.FTZ R178, R169, UR4, -R120 ;  /* 0x00000004a9b27c23 */ /* 0x000fe20008010878 */
[--C-:B------:R-:W-:Y:S01]  /*17460*/  FFMA.FTZ R169, R107, UR4, -R114.reuse ;  /* 0x000000046ba97c23 */ /* 0x100fe20008010872 */
[--C-:B------:R-:W-:Y:S01]  /*17470*/  FFMA.FTZ R168, R168, UR4, -R114.reuse ;  /* 0x00000004a8a87c23 */ /* 0x100fe20008010872 */
[----:B------:R-:W-:Y:S01]  /*17480*/  FFMA.FTZ R114, R104, UR4, -R114 ;  /* 0x0000000468727c23 */ /* 0x000fe20008010872 */
[--C-:B------:R-:W-:Y:S01]  /*17490*/  FFMA.FTZ R171, R171, UR4, -R120.reuse ;  /* 0x00000004abab7c23 */ /* 0x100fe20008010878 */
[--C-:B------:R-:W-:Y:S01]  /*174a0*/  FFMA.FTZ R166, R166, UR4, -R120.reuse ;  /* 0x00000004a6a67c23 */ /* 0x100fe20008010878 */
[C---:B------:R-:W-:Y:S02]  /*174b0*/  HMMA.16816.F32 R4, R96.reuse, R12, R4 ;  /* 0x0000000c6004723c */ /* 0x040fe40000001804 */
[----:B------:R-:W-:Y:S03]  /*174c0*/  MUFU.EX2 R127, R127 ;  /* 0x0000007f007f7308 */ /* 0x000fe60000000800 */
[----:B------:R-:W-:Y:S01]  /*174d0*/  FFMA.FTZ R120, R167, UR4, -R120 ;  /* 0x00000004a7787c23 */ /* 0x000fe20008010878 */
[C---:B------:R-:W-:Y:S06]  /*174e0*/  HMMA.16816.F32 R8, R96.reuse, R14, R8 ;  /* 0x0000000e6008723c */ /* 0x040fec0000001808 */
[----:B------:R-:W-:Y:S01]  /*174f0*/  MUFU.EX2 R116, R116 ;  /* 0x0000007400747308 */ /* 0x000fe20000000800 */
[----:B------:R-:W-:Y:S01]  /*17500*/  ISETP.GT.AND P0, PT, R156, 0x1, PT ;  /* 0x000000019c00780c */ /* 0x000fe20003f04270 */
[C---:B------:R-:W-:Y:S03]  /*17510*/  FMUL.FTZ R12, R101.reuse, R88 ;  /* 0x00000058650c7220 */ /* 0x040fe60000410000 */
[----:B------:R-:W-:Y:S01]  /*17520*/  FMUL.FTZ R13, R101, R89 ;  /* 0x00000059650d7220 */ /* 0x000fe20000410000 */
[C---:B------:R-:W-:Y:S01]  /*17530*/  FMUL.FTZ R14, R0.reuse, R90 ;  /* 0x0000005a000e7220 */ /* 0x040fe20000410000 */
[C---:B------:R-:W-:Y:S03]  /*17540*/  FMUL.FTZ R15, R0.reuse, R91 ;  /* 0x0000005b000f7220 */ /* 0x040fe60000410000 */
[----:B------:R-:W-:Y:S01]  /*17550*/  MUFU.EX2 R172, R172 ;  /* 0x000000ac00ac7308 */ /* 0x000fe20000000800 */
[----:B------:R-:W-:Y:S01]  /*17560*/  FFMA.FTZ R115, R0, R163, R115 ;  /* 0x000000a300737223 */ /* 0x000fe20000010073 */
[----:B------:R-:W-:Y:S02]  /*17570*/  FADD.FTZ R113, R113, R164 ;  /* 0x000000a471717221 */ /* 0x000fe40000010000 */
[C---:B------:R-:W-:Y:S03]  /*17580*/  HMMA.16816.F32 R12, R96.reuse, R20, R12 ;  /* 0x00000014600c723c */ /* 0x040fe6000000180c */
[----:B------:R-:W-:Y:S03]  /*17590*/  FADD.FTZ R110, R110, R115 ;  /* 0x000000736e6e7221 */ /* 0x000fe60000010000 */
[----:B------:R-:W-:Y:S01]  /*175a0*/  MUFU.EX2 R174, R174 ;  /* 0x000000ae00ae7308 */ /* 0x000fe20000000800 */
[----:B------:R-:W-:Y:S01]  /*175b0*/  FADD.FTZ R112, R112, R113 ;  /* 0x0000007170707221 */ /* 0x000fe20000010000 */
[C---:B------:R-:W-:Y:S03]  /*175c0*/  HMMA.16816.F32 R16, R96.reuse, R22, R16 ;  /* 0x000000166010723c */ /* 0x040fe60000001810 */
[C---:B------:R-:W-:Y:S01]  /*175d0*/  FMUL.FTZ R20, R101.reuse, R80 ;  /* 0x0000005065147220 */ /* 0x040fe20000410000 */
[----:B------:R-:W-:Y:S03]  /*175e0*/  FMUL.FTZ R21, R101, R81 ;  /* 0x0000005165157220 */ /* 0x000fe60000410000 */
[C---:B------:R-:W-:Y:S01]  /*175f0*/  FMUL.FTZ R22, R0.reuse, R82 ;  /* 0x0000005200167220 */ /* 0x040fe20000410000 */
[----:B------:R-:W-:Y:S01]  /*17600*/  FMUL.FTZ R23, R0, R83 ;  /* 0x0000005300177220 */ /* 0x000fe20000410000 */
[----:B------:R-:W-:Y:S01]  /*17610*/  MUFU.EX2 R177, R177 ;  /* 0x000000b100b17308 */ /* 0x000fe20000000800 */
[----:B------:R-:W-:Y:S01]  /*17620*/  LDSM.16.MT88.4 R80, [R138+0x8800] ;  /* 0x008800008a50783b */ /* 0x000fe20000004200 */
[----:B------:R-:W-:Y:S01]  /*17630*/  FADD.FTZ R109, R109, R110 ;  /* 0x0000006e6d6d7221 */ /* 0x000fe20000010000 */
[----:B------:R-:W-:Y:S03]  /*17640*/  FADD.FTZ R111, R111, R112 ;  /* 0x000000706f6f7221 */ /* 0x000fe60000010000 */
[C---:B------:R-:W-:Y:S04]  /*17650*/  HMMA.16816.F32 R20, R96.reuse, R28, R20 ;  /* 0x0000001c6014723c */ /* 0x040fe80000001814 */
[----:B------:R-:W-:Y:S01]  /*17660*/  MUFU.EX2 R176, R176 ;  /* 0x000000b000b07308 */ /* 0x000fe20000000800 */
[----:B------:R-:W-:Y:S01]  /*17670*/  FADD.FTZ R109, R108, R109 ;  /* 0x0000006d6c6d7221 */ /* 0x000fe20000010000 */
[C---:B------:R-:W-:Y:S08]  /*17680*/  HMMA.16816.F32 R24, R96.reuse, R30, R24 ;  /* 0x0000001e6018723c */ /* 0x040ff00000001818 */
[----:B------:R-:W1:Y:S03]  /*17690*/  MUFU.EX2 R117, R117 ;  /* 0x0000007500757308 */ /* 0x000e660000000800 */
[C---:B------:R-:W-:Y:S01]  /*176a0*/  FMUL.FTZ R28, R101.reuse, R72 ;  /* 0x00000048651c7220 */ /* 0x040fe20000410000 */
[----:B------:R-:W-:Y:S01]  /*176b0*/  FMUL.FTZ R29, R101, R73 ;  /* 0x00000049651d7220 */ /* 0x000fe20000410000 */
[C---:B------:R-:W-:Y:S01]  /*176c0*/  FMUL.FTZ R30, R0.reuse, R74 ;  /* 0x0000004a001e7220 */ /* 0x040fe20000410000 */
[----:B------:R-:W-:Y:S02]  /*176d0*/  FMUL.FTZ R31, R0, R75 ;  /* 0x0000004b001f7220 */ /* 0x000fe40000410000 */
[----:B------:R-:W4:Y:S01]  /*176e0*/  LDSM.16.MT88.4 R72, [R138+0xa000] ;  /* 0x00a000008a48783b */ /* 0x000f220000004200 */
[----:B------:R-:W-:Y:S01]  /*176f0*/  MOV R101, R2 ;  /* 0x0000000200657202 */ /* 0x000fe20000000f00 */
[----:B------:R-:W-:Y:S01]  /*17700*/  MUFU.EX2 R173, R173 ;  /* 0x000000ad00ad7308 */ /* 0x000fe20000000800 */
[----:B------:R-:W-:Y:S02]  /*17710*/  MOV R0, R3 ;  /* 0x0000000300007202 */ /* 0x000fe40000000f00 */
[C---:B--2---:R-:W-:Y:S07]  /*17720*/  HMMA.16816.F32 R28, R96.reuse, R92, R28 ;  /* 0x0000005c601c723c */ /* 0x044fee000000181c */
[----:B------:R-:W-:Y:S01]  /*17730*/  MUFU.EX2 R118, R118 ;  /* 0x0000007600767308 */ /* 0x000fe20000000800 */
[C---:B------:R-:W-:Y:S01]  /*17740*/  HMMA.16816.F32 R32, R96.reuse, R94, R32 ;  /* 0x0000005e6020723c */ /* 0x040fe20000001820 */
[----:B------:R-:W-:Y:S05]  /*17750*/  LDSM.16.MT88.4 R92, [R140+0x9800] ;  /* 0x009800008c5c783b */ /* 0x000fea0000004200 */
[C---:B---3--:R-:W-:Y:S03]  /*17760*/  HMMA.16816.F32 R36, R96.reuse, R84, R36 ;  /* 0x000000546024723c */ /* 0x048fe60000001824 */
[----:B------:R-:W2:Y:S03]  /*17770*/  MUFU.EX2 R119, R119 ;  /* 0x0000007700777308 */ /* 0x000ea60000000800 */
[C---:B------:R-:W-:Y:S01]  /*17780*/  HMMA.16816.F32 R40, R96.reuse, R86, R40 ;  /* 0x000000566028723c */ /* 0x040fe20000001828 */
[----:B------:R-:W-:Y:S06]  /*17790*/  LDSM.16.MT88.4 R84, [R138+0x9800] ;  /* 0x009800008a54783b */ /* 0x000fec0000004200 */
[----:B------:R-:W-:Y:S10]  /*177a0*/  MUFU.EX2 R121, R121 ;  /* 0x0000007900797308 */ /* 0x000ff40000000800 */
[----:B------:R-:W3:Y:S01]  /*177b0*/  MUFU.EX2 R124, R124 ;  /* 0x0000007c007c7308 */ /* 0x000ee20000000800 */
[C---:B----4-:R-:W-:Y:S09]  /*177c0*/  HMMA.16816.F32 R44, R96.reuse, R72, R44 ;  /* 0x00000048602c723c */ /* 0x050ff2000000182c */
[----:B------:R-:W-:Y:S01]  /*177d0*/  MUFU.EX2 R123, R123 ;  /* 0x0000007b007b7308 */ /* 0x000fe20000000800 */
[C---:B------:R-:W-:Y:S01]  /*177e0*/  HMMA.16816.F32 R48, R96.reuse, R74, R48 ;  /* 0x0000004a6030723c */ /* 0x040fe20000001830 */
[----:B------:R-:W4:Y:S08]  /*177f0*/  LDSM.16.MT88.4 R72, [R140+0x8800] ;  /* 0x008800008c48783b */ /* 0x000f300000004200 */
[----:B------:R-:W5:Y:S01]  /*17800*/  MUFU.EX2 R126, R126 ;  /* 0x0000007e007e7308 */ /* 0x000f620000000800 */
[C---:B------:R-:W-:Y:S06]  /*17810*/  HMMA.16816.F32 R52, R96.reuse, R68, R52 ;  /* 0x000000446034723c */ /* 0x040fec0000001834 */
[C---:B------:R-:W-:Y:S03]  /*17820*/  HMMA.16816.F32 R56, R96.reuse, R70, R56 ;  /* 0x000000466038723c */ /* 0x040fe60000001838 */
[----:B------:R-:W-:Y:S02]  /*17830*/  MUFU.EX2 R171, R171 ;  /* 0x000000ab00ab7308 */ /* 0x000fe40000000800 */
[----:B-1----:R-:W-:Y:S01]  /*17840*/  F2FP.F16.F32.PACK_AB R68, R117, R116 ;  /* 0x000000747544723e */ /* 0x002fe200000000ff */
[C---:B------:R-:W-:Y:S07]  /*17850*/  HMMA.16816.F32 R60, R96.reuse, R76, R60 ;  /* 0x0000004c603c723c */ /* 0x040fee000000183c */
[----:B------:R-:W1:Y:S01]  /*17860*/  MUFU.EX2 R178, R178 ;  /* 0x000000b200b27308 */ /* 0x000e620000000800 */
[----:B--2---:R-:W-:Y:S01]  /*17870*/  F2FP.F16.F32.PACK_AB R69, R119, R118 ;  /* 0x000000767745723e */ /* 0x004fe200000000ff */
[----:B------:R-:W-:Y:S01]  /*17880*/  HMMA.16816.F32 R64, R96, R78, R64 ;  /* 0x0000004e6040723c */ /* 0x000fe20000001840 */
[----:B------:R-:W2:Y:S02]  /*17890*/  LDSM.16.MT88.4 R76, [R137+0x8800] ;  /* 0x00880000894c783b */ /* 0x000ea40000004200 */
[----:B---3--:R-:W-:Y:S05]  /*178a0*/  F2FP.F16.F32.PACK_AB R70, R124, R121 ;  /* 0x000000797c46723e */ /* 0x008fea00000000ff */
[----:B------:R-:W-:Y:S03]  /*178b0*/  MUFU.EX2 R168, R168 ;  /* 0x000000a800a87308 */ /* 0x000fe60000000800 */
[----:B-----5:R-:W-:Y:S01]  /*178c0*/  F2FP.F16.F32.PACK_AB R71, R126, R123 ;  /* 0x0000007b7e47723e */ /* 0x020fe200000000ff */
[----:B------:R-:W-:Y:S01]  /*178d0*/  FADD.FTZ R116, R116, R111 ;  /* 0x0000006f74747221 */ /* 0x000fe20000010000 */
[----:B------:R-:W-:Y:S03]  /*178e0*/  FADD.FTZ R118, R118, R109 ;  /* 0x0000006d76767221 */ /* 0x000fe60000010000 */
[----:B------:R-:W-:Y:S01]  /*178f0*/  FADD.FTZ R116, R117, R116 ;  /* 0x0000007475747221 */ /* 0x000fe20000010000 */
[----:B-1----:R-:W-:Y:S01]  /*17900*/  F2FP.F16.F32.PACK_AB R104, R178, R171 ;  /* 0x000000abb268723e */ /* 0x002fe200000000ff */
[----:B------:R-:W1:Y:S01]  /*17910*/  MUFU.EX2 R169, R169 ;  /* 0x000000a900a97308 */ /* 0x000e620000000800 */
[----:B------:R-:W-:Y:S01]  /*17920*/  FADD.FTZ R118, R119, R118 ;  /* 0x0000007677767221 */ /* 0x000fe20000010000 */
[C---:B----4-:R-:W-:Y:S05]  /*17930*/  HMMA.16816.F32 R4, R68.reuse, R72, R4 ;  /* 0x000000484404723c */ /* 0x050fea0000001804 */
[----:B------:R-:W-:Y:S01]  /*17940*/  FADD.FTZ R121, R121, R116 ;  /* 0x0000007479797221 */ /* 0x000fe20000010000 */
[C---:B------:R-:W-:Y:S01]  /*17950*/  HMMA.16816.F32 R8, R68.reuse, R74, R8 ;  /* 0x0000004a4408723c */ /* 0x040fe20000001808 */
[----:B------:R-:W3:Y:S01]  /*17960*/  LDSM.16.MT88.4 R72, [R136+0x8800] ;  /* 0x008800008848783b */ /* 0x000ee20000004200 */
[----:B------:R-:W-:Y:S03]  /*17970*/  MUFU.EX2 R166, R166 ;  /* 0x000000a600a67308 */ /* 0x000fe60000000800 */
[----:B------:R-:W-:Y:S01]  /*17980*/  FADD.FTZ R123, R123, R118 ;  /* 0x000000767b7b7221 */ /* 0x000fe20000010000 */
[C---:B------:R-:W-:Y:S06]  /*17990*/  HMMA.16816.F32 R12, R68.reuse, R80, R12 ;  /* 0x00000050440c723c */ /* 0x040fec000000180c */
[----:B------:R-:W4:Y:S01]  /*179a0*/  MUFU.EX2 R167, R120 ;  /* 0x0000007800a77308 */ /* 0x000f220000000800 */
[----:B-1----:R-:W-:Y:S01]  /*179b0*/  F2FP.F16.F32.PACK_AB R105, R169, R168 ;  /* 0x000000a8a969723e */ /* 0x002fe200000000ff */
[C---:B------:R-:W-:Y:S01]  /*179c0*/  HMMA.16816.F32 R16, R68.reuse, R82, R16 ;  /* 0x000000524410723c */ /* 0x040fe20000001810 */
[----:B------:R-:W1:Y:S02]  /*179d0*/  LDSM.16.MT88.4 R80, [R140+0xa800] ;  /* 0x00a800008c50783b */ /* 0x000e640000004200 */
[----:B------:R-:W-:Y:S03]  /*179e0*/  FADD.FTZ R124, R124, R121 ;  /* 0x000000797c7c7221 */ /* 0x000fe60000010000 */
[C---:B--2---:R-:W-:Y:S02]  /*179f0*/  HMMA.16816.F32 R20, R68.reuse, R76, R20 ;  /* 0x0000004c4414723c */ /* 0x044fe40000001814 */
[----:B------:R-:W-:Y:S03]  /*17a00*/  MUFU.EX2 R175, R175 ;  /* 0x000000af00af7308 */ /* 0x000fe60000000800 */
[----:B------:R-:W-:Y:S01]  /*17a10*/  FADD.FTZ R126, R126, R123 ;  /* 0x0000007b7e7e7221 */ /* 0x000fe20000010000 */
[C---:B------:R-:W-:Y:S01]  /*17a20*/  HMMA.16816.F32 R24, R68.reuse, R78, R24 ;  /* 0x0000004e4418723c */ /* 0x040fe20000001818 */
[----:B------:R-:W2:Y:S05]  /*17a30*/  LDSM.16.MT88.4 R76, [R138+0xa800] ;  /* 0x00a800008a4c783b */ /* 0x000eaa0000004200 */
[----:B------:R-:W5:Y:S01]  /*17a40*/  MUFU.EX2 R114, R114 ;  /* 0x0000007200727308 */ /* 0x000f620000000800 */
[----:B----4-:R-:W-:Y:S01]  /*17a50*/  F2FP.F16.F32.PACK_AB R106, R167, R166 ;  /* 0x000000a6a76a723e */ /* 0x010fe200000000ff */
[C---:B---3--:R-:W-:Y:S03]  /*17a60*/  HMMA.16816.F32 R28, R68.reuse, R72, R28 ;  /* 0x00000048441c723c */ /* 0x048fe6000000181c */
[----:B-----5:R-:W-:Y:S03]  /*17a70*/  F2FP.F16.F32.PACK_AB R107, R114, R175 ;  /* 0x000000af726b723e */ /* 0x020fe600000000ff */
        /* <DEDUP_REMOVED lines=11> */
[C---:B-1----:R-:W-:Y:S06]  /*17b30*/  HMMA.16816.F32 R60, R68.reuse, R80, R60 ;  /* 0x00000050443c723c */ /* 0x042fec000000183c */
[----:B------:R-:W-:Y:S01]  /*17b40*/  HMMA.16816.F32 R64, R68, R82, R64 ;  /* 0x000000524440723c */ /* 0x000fe20000001840 */
[----:B------:R-:W1:Y:S06]  /*17b50*/  LDSM.16.MT88.4 R80, [R137+0x9000] ;  /* 0x009000008950783b */ /* 0x000e6c0000004200 */
[----:B------:R-:W-:Y:S04]  /*17b60*/  F2FP.F16.F32.PACK_AB R68, R170, R125 ;  /* 0x0000007daa44723e */ /* 0x000fe800000000ff */
[C---:B------:R-:W-:Y:S01]  /*17b70*/  F2FP.F16.F32.PACK_AB R69, R172.reuse, R127 ;  /* 0x0000007fac45723e */ /* 0x040fe200000000ff */
[----:B------:R-:W-:Y:S01]  /*17b80*/  FADD.FTZ R127, R127, R126 ;  /* 0x0000007e7f7f7221 */ /* 0x000fe20000010000 */
[----:B------:R-:W-:Y:S02]  /*17b90*/  F2FP.F16.F32.PACK_AB R70, R177, R174 ;  /* 0x000000aeb146723e */ /* 0x000fe400000000ff */
[C---:B------:R-:W-:Y:S01]  /*17ba0*/  F2FP.F16.F32.PACK_AB R71, R173.reuse, R176 ;  /* 0x000000b0ad47723e */ /* 0x040fe200000000ff */
[----:B------:R-:W-:Y:S04]  /*17bb0*/  FADD.FTZ R127, R172, R127 ;  /* 0x0000007fac7f7221 */ /* 0x000fe80000010000 */
[----:B------:R-:W-:Y:S02]  /*17bc0*/  FADD.FTZ R176, R176, R127 ;  /* 0x0000007fb0b07221 */ /* 0x000fe40000010000 */
[C---:B--2---:R-:W-:Y:S03]  /*17bd0*/  HMMA.16816.F32 R4, R68.reuse, R76, R4 ;  /* 0x0000004c4404723c */ /* 0x044fe60000001804 */
[----:B------:R-:W-:Y:S03]  /*17be0*/  FADD.FTZ R173, R173, R176 ;  /* 0x000000b0adad7221 */ /* 0x000fe60000010000 */
        /* <DEDUP_REMOVED lines=19> */
[C---:B------:R-:W-:Y:S06]  /*17d20*/  HMMA.16816.F32 R48, R68.reuse, R82, R48 ;  /* 0x000000524430723c */ /* 0x040fec0000001830 */
[C---:B--2---:R-:W-:Y:S06]  /*17d30*/  HMMA.16816.F32 R52, R68.reuse, R76, R52 ;  /* 0x0000004c4434723c */ /* 0x044fec0000001834 */
[C---:B------:R-:W-:Y:S01]  /*17d40*/  HMMA.16816.F32 R56, R68.reuse, R78, R56 ;  /* 0x0000004e4438723c */ /* 0x040fe20000001838 */
[----:B------:R-:W1:Y:S05]  /*17d50*/  LDSM.16.MT88.4 R76, [R137+0x9800] ;  /* 0x00980000894c783b */ /* 0x000e6a0000004200 */
[C---:B---3--:R-:W-:Y:S06]  /*17d60*/  HMMA.16816.F32 R60, R68.reuse, R72, R60 ;  /* 0x00000048443c723c */ /* 0x048fec000000183c */
[----:B------:R-:W-:Y:S01]  /*17d70*/  HMMA.16816.F32 R64, R68, R74, R64 ;  /* 0x0000004a4440723c */ /* 0x000fe20000001840 */
[----:B------:R-:W2:Y:S05]  /*17d80*/  LDSM.16.MT88.4 R68, [R136+0x9800] ;  /* 0x009800008844783b */ /* 0x000eaa0000004200 */
[C---:B------:R-:W-:Y:S03]  /*17d90*/  HMMA.16816.F32 R96, R104.reuse, R92, R4 ;  /* 0x0000005c6860723c */ /* 0x040fe60000001804 */
[----:B------:R-:W3:Y:S03]  /*17da0*/  LDSM.16.MT88.4 R4, [R140+0xb800] ;  /* 0x00b800008c04783b */ /* 0x000ee60000004200 */
[C---:B------:R-:W-:Y:S05]  /*17db0*/  HMMA.16816.F32 R92, R104.reuse, R94, R8 ;  /* 0x0000005e685c723c */ /* 0x040fea0000001808 */
[----:B------:R-:W4:Y:S01]  /*17dc0*/  LDSM.16.MT88.4 R8, [R138+0xb800] ;  /* 0x00b800008a08783b */ /* 0x000f220000004200 */
[C---:B------:R-:W-:Y:S06]  /*17dd0*/  HMMA.16816.F32 R88, R104.reuse, R84, R12 ;  /* 0x000000546858723c */ /* 0x040fec000000180c */
[C---:B------:R-:W-:Y:S01]  /*17de0*/  HMMA.16816.F32 R84, R104.reuse, R86, R16 ;  /* 0x000000566854723c */ /* 0x040fe20000001810 */
[----:B------:R-:W5:Y:S05]  /*17df0*/  LDSM.16.MT88.4 R12, [R137+0xb800] ;  /* 0x00b80000890c783b */ /* 0x000f6a0000004200 */
[C---:B-1----:R-:W-:Y:S03]  /*17e00*/  HMMA.16816.F32 R80, R104.reuse, R76, R20 ;  /* 0x0000004c6850723c */ /* 0x042fe60000001814 */
[----:B------:R-:W1:Y:S03]  /*17e10*/  LDSM.16.MT88.4 R16, [R136+0xb800] ;  /* 0x00b800008810783b */ /* 0x000e660000004200 */
[C---:B------:R-:W-:Y:S06]  /*17e20*/  HMMA.16816.F32 R76, R104.reuse, R78, R24 ;  /* 0x0000004e684c723c */ /* 0x040fec0000001818 */
[C---:B--2---:R-:W-:Y:S06]  /*17e30*/  HMMA.16816.F32 R72, R104.reuse, R68, R28 ;  /* 0x000000446848723c */ /* 0x044fec000000181c */
[C---:B------:R-:W-:Y:S06]  /*17e40*/  HMMA.16816.F32 R68, R104.reuse, R70, R32 ;  /* 0x000000466844723c */ /* 0x040fec0000001820 */
[C---:B---3--:R-:W-:Y:S06]  /*17e50*/  HMMA.16816.F32 R36, R104.reuse, R4, R36 ;  /* 0x000000046824723c */ /* 0x048fec0000001824 */
[C---:B------:R-:W-:Y:S05]  /*17e60*/  HMMA.16816.F32 R40, R104.reuse, R6, R40 ;  /* 0x000000066828723c */ /* 0x040fea0000001828 */
[----:B------:R-:W-:Y:S01]  /*17e70*/  IADD3 R4, R156, -0x1, RZ ;  /* 0xffffffff9c047810 */ /* 0x000fe20007ffe0ff */
        /* <DEDUP_REMOVED lines=10> */
[----:B------:R-:W-:Y:S05]  /*17f20*/  HMMA.16816.F32 R64, R104, R18, R64 ;  /* 0x000000126840723c */ /* 0x000fea0000001840 */
[----:B------:R-:W-:Y:S01]  /*17f30*/  FADD.FTZ R171, R178, R171 ;  /* 0x000000abb2ab7221 */ /* 0x000fe20000010000 */
[----:B------:R-:W-:Y:S05]  /*17f40*/  MOV R156, R4 ;  /* 0x00000004009c7202 */ /* 0x000fea0000000f00 */
[----:B------:R-:W-:Y:S04]  /*17f50*/  FADD.FTZ R164, R166, R171 ;  /* 0x000000aba6a47221 */ /* 0x000fe80000010000 */
[----:B------:R-:W-:Y:S01]  /*17f60*/  FADD.FTZ R164, R167, R164 ;  /* 0x000000a4a7a47221 */ /* 0x000fe20000010000 */
[----:B------:R-:W-:Y:S08]  /*17f70*/  @P0 BRA `(.L_x_5934) ;  /* 0xffffffd000140947 */ /* 0x000ff0000383ffff */
.L_x_5930:
        /* <DEDUP_REMOVED lines=200> */
.L_x_5935:
[----:B------:R-:W2:Y:S01]  /*18c00*/  S2R R20, SR_CTAID.Z ;  /* 0x0000000000147919 */ /* 0x000ea20000002700 */
[----:B------:R-:W2:Y:S01]  /*18c10*/  LDC R3, c[0x0][0x270] ;  /* 0x00009c00ff037b82 */ /* 0x000ea20000000800 */
[----:B------:R-:W2:Y:S07]  /*18c20*/  S2R R7, SR_CTAID.Y ;  /* 0x0000000000077919 */ /* 0x000eae0000002600 */
[----:B------:R-:W3:Y:S01]  /*18c30*/  LDC R2, c[0x0][0x2c4] ;  /* 0x0000b100ff027b82 */ /* 0x000ee20000000800 */
[----:B--2---:R-:W-:-:S04]  /*18c40*/  IMAD R3, R7, R3, R20 ;  /* 0x0000000307037224 */ /* 0x004fc800078e0214 */
[----:B---3--:R-:W-:-:S07]  /*18c50*/  IMAD R2, R3, R2, RZ ;  /* 0x0000000203027224 */ /* 0x008fce00078e02ff */
.L_x_5936:
        /* <DEDUP_REMOVED lines=26> */
.L_x_5938:
[----:B------:R-:W-:Y:S05]  /*18e00*/  BSYNC B0 ;  /* 0x0000000000007941 */ /* 0x000fea0003800000 */
.L_x_5937:
        /* <DEDUP_REMOVED lines=57> */
.L_x_5940:
[----:B------:R-:W-:Y:S05]  /*191a0*/  BSYNC B0 ;  /* 0x0000000000007941 */ /* 0x000fea0003800000 */
.L_x_5939:
        /* <DEDUP_REMOVED lines=20> */
.L_x_5942:
[----:B------:R-:W-:Y:S05]  /*192f0*/  BSYNC B0 ;  /* 0x0000000000007941 */ /* 0x000fea0003800000 */
.L_x_5941:
        /* <DEDUP_REMOVED lines=20> */
.L_x_5944:
[----:B------:R-:W-:Y:S05]  /*19440*/  BSYNC B0 ;  /* 0x0000000000007941 */ /* 0x000fea0003800000 */
.L_x_5943:
        /* <DEDUP_REMOVED lines=20> */
.L_x_5945:
        /* <DEDUP_REMOVED lines=15> */
.L_x_8407:


//--------------------- .text._ZN5flash24flash_fwd_splitkv_kernelI23Flash_fwd_kernel_traitsILi128ELi64ELi64ELi4ELb0ELb0EN7cutlass6half_tE19Flash_kernel_traitsILi128ELi64ELi64ELi4ES3_EELb1ELb0ELb0ELb0ELb0ELb0ELb1ELb0EEEvNS_16Flash_fwd_paramsE --------------------------
	.section	.text._ZN5flash24flash_fwd_splitkv_kernelI23Flash_fwd_kernel_traitsILi128ELi64ELi64ELi4ELb0ELb0EN7cutlass6half_tE19Flash_kernel_traitsILi128ELi64ELi64ELi4ES3_EELb1ELb0ELb0ELb0ELb0ELb0ELb1ELb0EEEvNS_16Flash_fwd_paramsE,"ax",@progbits
	.align	128
        .global         _ZN5flash24flash_fwd_splitkv_kernelI23Flash_fwd_kernel_traitsILi128ELi64ELi64ELi4ELb0ELb0EN7cutlass6half_tE19Flash_kernel_traitsILi128ELi64ELi64ELi4ES3_EELb1ELb0ELb0ELb0ELb0ELb0ELb1ELb0EEEvNS_16Flash_fwd_paramsE
        .type           _ZN5flash24flash_fwd_splitkv_kernelI23Flash_fwd_kernel_traitsILi128ELi64ELi64ELi4ELb0ELb0EN7cutlass6half_tE19Flash_kernel_traitsILi128ELi64ELi64ELi4ES3_EELb1ELb0ELb0ELb0ELb0ELb0ELb1ELb0EEEvNS_16Flash_fwd_paramsE,@function
        .size           _ZN5flash24flash_fwd_splitkv_kernelI23Flash_fwd_kernel_traitsILi128ELi64ELi64ELi4ELb0ELb0EN7cutlass6half_tE19Flash_kernel_traitsILi128ELi64ELi64ELi4ES3_EELb1ELb0ELb0ELb0ELb0ELb0ELb1ELb0EEEvNS_16Flash_fwd_paramsE,(.L_x_8408 - _ZN5flash24flash_fwd_splitkv_kernelI23Flash_fwd_kernel_traitsILi128ELi64ELi64ELi4ELb0ELb0EN7cutlass6half_tE19Flash_kernel_traitsILi128ELi64ELi64ELi4ES3_EELb1ELb0ELb0ELb0ELb0ELb0ELb1ELb0EEEvNS_16Flash_fwd_paramsE)
        .other          _ZN5flash24flash_fwd_splitkv_kernelI23Flash_fwd_kernel_traitsILi128ELi64ELi64ELi4ELb0ELb0EN7cutlass6half_tE19Flash_kernel_traitsILi128ELi64ELi64ELi4ES3_EELb1ELb0ELb0ELb0ELb0ELb0ELb1ELb0EEEvNS_16Flash_fwd_paramsE,@"STO_CUDA_ENTRY STV_DEFAULT"
_ZN5flash24flash_fwd_splitkv_kernelI23Flash_fwd_kernel_traitsILi128ELi64ELi64ELi4ELb0ELb0EN7cutlass6half_tE19Flash_kernel_traitsILi128ELi64ELi64ELi4ES3_EELb1ELb0ELb0ELb0ELb0ELb0ELb1ELb0EEEvNS_16Flash_fwd_paramsE:
.text._ZN5flash24flash_fwd_splitkv_kernelI23Flash_fwd_kernel_traitsILi128ELi64ELi64ELi4ELb0ELb0EN7cutlass6half_tE19Flash_kernel_traitsILi128ELi64ELi64ELi4ES3_EELb1ELb0ELb0ELb0ELb0ELb0ELb1ELb0EEEvNS_16Flash_fwd_paramsE:
[----:B------:R-:W-:Y:S08]  /*0000*/  LDC R1, c[0x0][0x28] ;  /* 0x00000a00ff017b82 */ /* 0x000ff00000000800 */
[----:B------:R-:W1:Y:S01]  /*0010*/  LDC R5, c[0x0][0x270] ;  /* 0x00009c00ff057b82 */ /* 0x000e620000000800 */
[----:B------:R-:W2:Y:S01]  /*0020*/  S2R R26, SR_CTAID.Z ;  /* 0x00000000001a7919 */ /* 0x000ea20000002700 */
[----:B------:R-:W-:Y:S01]  /*0030*/  MOV R2, RZ ;  /* 0x000000ff00027202 */ /* 0x000fe20000000f00 */
[----:B------:R-:W-:Y:S01]  /*0040*/  ULDC.64 UR10, c[0x0][0x208] ;  /* 0x00008200000a7ab9 */ /* 0x000fe20000000a00 */
[----:B------:R-:W-:-:S04]  /*0050*/  MOV R14, 0xffffffff ;  /* 0xffffffff000e7802 */ /* 0x000fc80000000f00 */
        /* <DEDUP_REMOVED lines=28> */
[----:B---3--:R-:W-:-:S05]  /*0220*/  IMAD.WIDE R20, R157, 0x4, R8 ;  /* 0x000000049d147825 */ /* 0x008fca00078e0208 */
[----:B------:R-:W3:Y:S04]  /*0230*/  @P1 LDG.E R14, desc[UR10][R20.64] ;  /* 0x0000000a140e1981 */ /* 0x000ee8000c1e1900 */
[----:B------:R-:W3:Y:S01]  /*0240*/  @P1 LDG.E R7, desc[UR10][R20.64+0x4] ;  /* 0x0000040a14071981 */ /* 0x000ee2000c1e1900 */
[----:B--2---:R-:W-:Y:S01]  /*0250*/  ISETP.NE.AND P3, PT, R0, RZ, PT ;  /* 0x000000ff0000720c */ /* 0x004fe20003f65270 */
[----:B------:R-:W-:Y:S01]  /*0260*/  IMAD.MOV.U32 R8, RZ, RZ, RZ ;  /* 0x000000ffff087224 */ /* 0x000fe200078e00ff */
[----:B-1----:R-:W-:Y:S02]  /*0270*/  ISETP.EQ.U32.AND P2, PT, R2, RZ, PT ;  /* 0x000000ff0200720c */ /* 0x002fe40003f42070 */
[----:B------:R-:W-:Y:S02]  /*0280*/  MOV R13, 0xffffffff ;  /* 0xffffffff000d7802 */ /* 0x000fe40000000f00 */
[----:B------:R-:W-:Y:S01]  /*0290*/  ISETP.EQ.OR.EX P2, PT, R3, RZ, !P3, P2 ;  /* 0x000000ff0300720c */ /* 0x000fe20005f42720 */
[----:B----4-:R-:W-:-:S04]  /*02a0*/  @P0 IMAD.WIDE R18, R157, 0x4, R10 ;  /* 0x000000049d120825 */ /* 0x010fc800078e020a */
[C---:B------:R-:W-:Y:S01]  /*02b0*/  IMAD.WIDE R10, R157.reuse, 0x4, R16 ;  /* 0x000000049d0a7825 */ /* 0x040fe200078e0210 */
[----:B------:R1:W5:Y:S07]  /*02c0*/  @P0 LDG.E R8, desc[UR10][R18.64] ;  /* 0x0000000a12080981 */ /* 0x00036e000c1e1900 */
[----:B------:R1:W5:Y:S01]  /*02d0*/  @!P2 LDG.E R13, desc[UR10][R10.64] ;  /* 0x0000000a0a0da981 */ /* 0x000362000c1e1900 */
[----:B------:R-:W-:Y:S02]  /*02e0*/  ISETP.NE.U32.AND P0, PT, R2, RZ, PT ;  /* 0x000000ff0200720c */ /* 0x000fe40003f05070 */
[----:B------:R-:W-:Y:S01]  /*02f0*/  IADD3 R2, -R157, RZ, RZ ;  /* 0x000000ff9d027210 */ /* 0x000fe20007ffe1ff */
[----:B------:R-:W2:Y:S01]  /*0300*/  S2R R23, SR_CTAID.X ;  /* 0x0000000000177919 */ /* 0x000ea20000002500 */
[----:B------:R-:W-:Y:S01]  /*0310*/  ISETP.NE.AND.EX P0, PT, R3, RZ, PT, P0 ;  /* 0x000000ff0300720c */ /* 0x000fe20003f05300 */
[----:B------:R-:W4:Y:S02]  /*0320*/  S2R R0, SR_CTAID.Y ;  /* 0x0000000000007919 */ /* 0x000f240000002600 */
[----:B------:R-:W-:-:S02]  /*0330*/  IMAD R26, R5, R2, R26 ;  /* 0x00000002051a7224 */ /* 0x000fc400078e021a */
[----:B---3--:R-:W-:-:S06]  /*0340*/  @P1 IMAD.IADD R88, R7, 0x1, -R14 ;  /* 0x0000000107581824 */ /* 0x008fcc00078e0a0e */
[----:B------:R-:W3:Y:S02]  /*0350*/  @!P1 LDC R88, c[0x0][0x2c4] ;  /* 0x0000b100ff589b82 */ /* 0x000ee40000000800 */
[----:B-12-4-:R-:W-:Y:S05]  /*0360*/  @!P0 BRA `(.L_x_5946) ;  /* 0x0000000000108947 */ /* 0x016fea0003800000 */
[----:B------:R-:W2:Y:S02]  /*0370*/  @P3 LDG.E R2, desc[UR10][R10.64+0x4] ;  /* 0x0000040a0a023981 */ /* 0x000ea4000c1e1900 */
[----:B--2--5:R-:W-:-:S06]  /*0380*/  @P3 IADD3 R7, R2, -R13, RZ ;  /* 0x8000000d02073210 */ /* 0x024fcc0007ffe0ff */
[----:B------:R2:W5:Y:S01]  /*0390*/  @!P3 LDG.E R7, desc[UR10][R10.64] ;  /* 0x0000000a0a07b981 */ /* 0x000562000c1e1900 */
[----:B------:R-:W-:Y:S05]  /*03a0*/  BRA `(.L_x_5947) ;  /* 0x0000000000047947 */ /* 0x000fea0003800000 */
.L_x_5946:
[----:B------:R-:W1:Y:S02]  /*03b0*/  LDC R7, c[0x0][0x2c8] ;  /* 0x0000b200ff077b82 */ /* 0x000e640000000800 */
.L_x_5947:
        /* <DEDUP_REMOVED lines=9> */
[----:B------:R-:W2:Y:S01]  /*0450*/  LDC R6, c[0x0][0x10] ;  /* 0x00000400ff067b82 */ /* 0x000ea20000000800 */
[----:B-----5:R-:W-:Y:S01]  /*0460*/  @P3 IMAD.IADD R85, R85, 0x1, -R8 ;  /* 0x0000000155553824 */ /* 0x020fe200078e0a08 */
[----:B------:R-:W3:Y:S06]  /*0470*/  S2R R86, SR_TID.X ;  /* 0x0000000000567919 */ /* 0x000eec0000002100 */
        /* <DEDUP_REMOVED lines=29> */
[----:B------:R-:W-:Y:S02]  /*0650*/  ISETP.GE.U32.AND P4, PT, R11, R10, PT ;  /* 0x0000000a0b00720c */ /* 0x000fe40003f86070 */
        /* <DEDUP_REMOVED lines=62> */
.L_x_5950:
[----:B------:R-:W-:Y:S05]  /*0a40*/  BSYNC B0 ;  /* 0x0000000000007941 */ /* 0x000fea0003800000 */
.L_x_5949:
        /* <DEDUP_REMOVED lines=9> */
.L_x_5952:
[----:B------:R-:W-:Y:S05]  /*0ae0*/  BSYNC B0 ;  /* 0x0000000000007941 */ /* 0x000fea0003800000 */
.L_x_5951:
        /* <DEDUP_REMOVED lines=8> */
.L_x_5954:
[----:B------:R-:W-:Y:S05]  /*0b70*/  BSYNC B0 ;  /* 0x0000000000007941 */ /* 0x000fea0003800000 */
.L_x_5953:
        /* <DEDUP_REMOVED lines=8> */
.L_x_5956:
[----:B------:R-:W-:Y:S05]  /*0c00*/  BSYNC B0 ;  /* 0x0000000000007941 */ /* 0x000fea0003800000 */
.L_x_5955:
        /* <DEDUP_REMOVED lines=9> */
.L_x_5958:
[----:B------:R-:W-:Y:S05]  /*0ca0*/  BSYNC B0 ;  /* 0x0000000000007941 */ /* 0x000fea0003800000 */
.L_x_5957:
[----:B------:R-:W-:Y:S04]  /*0cb0*/  BSSY B0, `(.L_x_5959) ;  /* 0x0000007000007945 */ /* 0x000fe80003800000 */
[----:B------:R-:W-:Y:S05]  /*0cc0*/  @P1 BRA `(.L_x_5960) ;  /* 0x0000000000141947 */ /* 0x000fea0003800000 */
[----:B------:R-:W-:Y:S02]  /*0cd0*/  ULDC UR4, c[0x0][0x2d0] ;  /* 0x0000b40000047ab9 */ /* 0x000fe40000000800 */
[----:B------:R-:W-:Y:S02]  /*0ce0*/  ISETP.GE.AND P1, PT, R2, UR4, PT ;  /* 0x0000000402007c0c */ /* 0x000fe4000bf26270 */
[----:B------:R-:W-:-:S11]  /*0cf0*/  ISETP.GE.AND P0, PT, R6, UR4, PT ;  /* 0x0000000406007c0c */ /* 0x000fd6000bf06270 */
[----:B------:R1:W-:Y:S04]  /*0d00*/  @!P1 STG.E.128 desc[UR10][R20.64+0x5000], RZ ;  /* 0x005000ff14009986 */ /* 0x0003e8000c101d0a */
[----:B------:R1:W-:Y:S02]  /*0d10*/  @!P0 STG.E.128 desc[UR10][R20.64+0x5100], RZ ;  /* 0x005100ff14008986 */ /* 0x0003e4000c101d0a */
.L_x_5960:
[----:B------:R-:W-:Y:S05]  /*0d20*/  BSYNC B0 ;  /* 0x0000000000007941 */ /* 0x000fea0003800000 */
.L_x_5959:
[----:B------:R-:W-:Y:S04]  /*0d30*/  BSSY B0, `(.L_x_5961) ;  /* 0x0000007000007945 */ /* 0x000fe80003800000 */
[----:B------:R-:W-:Y:S05]  /*0d40*/  @P4 BRA `(.L_x_5962) ;  /* 0x0000000000144947 */ /* 0x000fea0003800000 */
[----:B------:R-:W-:Y:S02]  /*0d50*/  ULDC UR4, c[0x0][0x2d0] ;  /* 0x0000b40000047ab9 */ /* 0x000fe40000000800 */
[----:B------:R-:W-:Y:S02]  /*0d60*/  ISETP.GE.AND P1, PT, R2, UR4, PT ;  /* 0x0000000402007c0c */ /* 0x000fe4000bf26270 */
[----:B------:R-:W-:-:S11]  /*0d70*/  ISETP.GE.AND P0, PT, R6, UR4, PT ;  /* 0x0000000406007c0c */ /* 0x000fd6000bf06270 */
[----:B------:R1:W-:Y:S04]  /*0d80*/  @!P1 STG.E.128 desc[UR10][R20.64+0x6000], RZ ;  /* 0x006000ff14009986 */ /* 0x0003e8000c101d0a */
[----:B------:R1:W-:Y:S02]  /*0d90*/  @!P0 STG.E.128 desc[UR10][R20.64+0x6100], RZ ;  /* 0x006100ff14008986 */ /* 0x0003e4000c101d0a */
.L_x_5962:
[----:B------:R-:W-:Y:S05]  /*0da0*/  BSYNC B0 ;  /* 0x0000000000007941 */ /* 0x000fea0003800000 */
.L_x_5961:
[----:B------:R-:W-:Y:S04]  /*0db0*/  BSSY B0, `(.L_x_5963) ;  /* 0x0000007000007945 */ /* 0x000fe80003800000 */
[----:B------:R-:W-:Y:S05]  /*0dc0*/  @P3 BRA `(.L_x_5964) ;  /* 0x0000000000143947 */ /* 0x000fea0003800000 */
[----:B------:R-:W-:Y:S02]  /*0dd0*/  ULDC UR4, c[0x0][0x2d0] ;  /* 0x0000b40000047ab9 */ /* 0x000fe40000000800 */
[----:B------:R-:W-:Y:S02]  /*0de0*/  ISETP.GE.AND P1, PT, R2, UR4, PT ;  /* 0x0000000402007c0c */ /* 0x000fe4000bf26270 */
[----:B------:R-:W-:-:S11]  /*0df0*/  ISETP.GE.AND P0, PT, R6, UR4, PT ;  /* 0x0000000406007c0c */ /* 0x000fd6000bf06270 */
[----:B------:R1:W-:Y:S04]  /*0e00*/  @!P1 STG.E.128 desc[UR10][R20.64+0x7000], RZ ;  /* 0x007000ff14009986 */ /* 0x0003e8000c101d0a */
[----:B------:R1:W-:Y:S02]  /*0e10*/  @!P0 STG.E.128 desc[UR10][R20.64+0x7100], RZ ;  /* 0x007100ff14008986 */ /* 0x0003e4000c101d0a */
.L_x_5964:
[----:B------:R-:W-:Y:S05]  /*0e20*/  BSYNC B0 ;  /* 0x0000000000007941 */ /* 0x000fea0003800000 */
.L_x_5963:
        /* <DEDUP_REMOVED lines=29> */
.L_x_5948:
        /* <DEDUP_REMOVED lines=24> */
.L_x_5965:
        /* <DEDUP_REMOVED lines=81> */
.L_x_5966:
        /* <DEDUP_REMOVED lines=49> */
.L_x_5968:
[----:B------:R-:W-:Y:S01]  /*19a0*/  @!P1 LOP3.LUT R20, RZ, R11, RZ, 0x33, !PT ;  /* 0x0000000bff149212 */ /* 0x000fe200078e33ff */
[----:B------:R-:W-:Y:S01]  /*19b0*/  IMAD R6, R9, R116, RZ ;  /* 0x0000007409067224 */ /* 0x000fe200078e02ff */
[----:B------:R-:W-:Y:S02]  /*19c0*/  MOV R11, R7 ;  /* 0x00000007000b7202 */ /* 0x000fe40000000f00 */
[----:B------:R-:W-:Y:S01]  /*19d0*/  @P4 IADD3 R13, R8, R13, RZ ;  /* 0x0000000d080d4210 */ /* 0x000fe20007ffe0ff */
[-C--:B------:R-:W-:Y:S02]  /*19e0*/  IMAD R7, R117, R15.reuse, R6 ;  /* 0x0000000f75077224 */ /* 0x080fe400078e0206 */
[----:B------:R-:W-:Y:S01]  /*19f0*/  IMAD.WIDE.U32 R16, R116, R15, R10 ;  /* 0x0000000f74107225 */ /* 0x000fe200078e000a */
[----:B------:R-:W-:-:S04]  /*1a00*/  SHF.R.S32.HI R11, RZ, 0x1f, R20 ;  /* 0x0000001fff0b7819 */ /* 0x000fc80000011414 */
        /* <DEDUP_REMOVED lines=22> */
.L_x_5967:
        /* <DEDUP_REMOVED lines=13> */
[----:B------:R-:W2:Y:S01]  /*1c40*/  @P1 LDC.64 R4, c[0x0][0x240] ;  /* 0x00009000ff041b82 */ /* 0x000ea20000000a00 */
[----:B------:R-:W-:Y:S01]  /*1c50*/  @!P1 SHF.R.S32.HI R17, RZ, 0x1f, R157 ;  /* 0x0000001fff119819 */ /* 0x000fe2000001149d */
[C---:B------:R-:W-:Y:S01]  /*1c60*/  VIADD R3, R12.reuse, 0x10 ;  /* 0x000000100c037836 */ /* 0x040fe20000000000 */
[-C--:B------:R-:W-:Y:S01]  /*1c70*/  ISETP.GE.AND P6, PT, R12, R147.reuse, PT ;  /* 0x000000930c00720c */ /* 0x080fe20003fc6270 */
[----:B-----5:R-:W-:Y:S01]  /*1c80*/  IMAD.IADD R0, R86, 0x1, -R13 ;  /* 0x0000000156007824 */ /* 0x020fe200078e0a0d */
[----:B------:R-:W-:Y:S01]  /*1c90*/  SHF.R.S32.HI R13, RZ, 0x1f, R12 ;  /* 0x0000001fff0d7819 */ /* 0x000fe2000001140c */
[----:B------:R-:W-:Y:S01]  /*1ca0*/  IMAD.SHL.U32 R21, R12, 0x40, RZ ;  /* 0x000000400c157824 */ /* 0x000fe200078e00ff */
[C---:B------:R-:W-:Y:S01]  /*1cb0*/  ISETP.GE.AND P5, PT, R3.reuse, R147, PT ;  /* 0x000000930300720c */ /* 0x040fe20003fa6270 */
[----:B------:R-:W3:Y:S01]  /*1cc0*/  @!P1 LDC.64 R6, c[0x0][0x228] ;  /* 0x00008a00ff069b82 */ /* 0x000ee20000000a00 */
[CC--:B------:R-:W-:Y:S01]  /*1cd0*/  ISETP.GE.AND P4, PT, R3.reuse, R8.reuse, PT ;  /* 0x000000080300720c */ /* 0x0c0fe20003f86270 */
[----:B------:R-:W-:Y:S01]  /*1ce0*/  IMAD.SHL.U32 R156, R0, 0x8, RZ ;  /* 0x00000008009c7824 */ /* 0x000fe200078e00ff */
[----:B------:R-:W-:Y:S01]  /*1cf0*/  ISETP.GE.AND P3, PT, R3, R8, PT ;  /* 0x000000080300720c */ /* 0x000fe20003f66270 */
[----:B------:R-:W-:Y:S01]  /*1d00*/  IMAD R11, R11, UR6, RZ ;  /* 0x000000060b0b7c24 */ /* 0x000fe2000f8e02ff */
[----:B------:R-:W-:Y:S01]  /*1d10*/  LOP3.LUT R3, R10, 0xfffffff0, RZ, 0xc0, !PT ;  /* 0xfffffff00a037812 */ /* 0x000fe200078ec0ff */
[----:B------:R-:W-:Y:S01]  /*1d20*/  BSSY B0, `(.L_x_5969) ;  /* 0x0000047000007945 */ /* 0x000fe20003800000 */
[----:B------:R-:W-:Y:S01]  /*1d30*/  LOP3.LUT R21, R21, 0x1c0, RZ, 0xc0, !PT ;  /* 0x000001c015157812 */ /* 0x000fe200078ec0ff */
[----:B------:R-:W4:Y:S01]  /*1d40*/  LDC.64 R118, c[0x0][0x250] ;  /* 0x00009400ff767b82 */ /* 0x000f220000000a00 */
[--C-:B------:R-:W-:Y:S01]  /*1d50*/  SHF.R.S32.HI R25, RZ, 0x1f, R156.reuse ;  /* 0x0000001fff197819 */ /* 0x100fe2000001149c */
[----:B------:R-:W-:Y:S01]  /*1d60*/  IMAD.IADD R3, R86, 0x1, -R3 ;  /* 0x0000000156037824 */ /* 0x000fe200078e0a03 */
[----:B------:R-:W-:Y:S01]  /*1d70*/  LOP3.LUT R19, R21, 0x38, R156, 0xf8, !PT ;  /* 0x0000003815137812 */ /* 0x000fe200078ef89c */
[----:B------:R-:W-:Y:S01]  /*1d80*/  IMAD R11, R20, UR7, R11 ;  /* 0x00000007140b7c24 */ /* 0x000fe2000f8e020b */
[----:B------:R-:W-:Y:S01]  /*1d90*/  SHF.R.U32.HI R154, RZ, 0x3, R21 ;  /* 0x00000003ff9a7819 */ /* 0x000fe20000011615 */
[----:B------:R-:W-:-:S03]  /*1da0*/  IMAD.WIDE R22, R23, 0x40, R12 ;  /* 0x0000004017167825 */ /* 0x000fc600078e020c */
[----:B------:R-:W-:Y:S01]  /*1db0*/  LOP3.LUT R154, R19, R154, RZ, 0x3c, !PT ;  /* 0x0000009a139a7212 */ /* 0x000fe200078e3cff */
[----:B--2---:R-:W-:Y:S01]  /*1dc0*/  @P1 IMAD.WIDE.U32 R34, R14, R4, RZ ;  /* 0x000000040e221225 */ /* 0x004fe200078e00ff */
[----:B------:R-:W-:-:S03]  /*1dd0*/  SHF.R.S32.HI R4, RZ, 0x1f, R3 ;  /* 0x0000001fff047819 */ /* 0x000fc60000011403 */
[----:B------:R-:W-:Y:S01]  /*1de0*/  @P1 IMAD R30, R14, R5, R35 ;  /* 0x000000050e1e1224 */ /* 0x000fe200078e0223 */
[----:B------:R-:W-:Y:S01]  /*1df0*/  LEA.HI R4, R4, R3, RZ, 0x3 ;  /* 0x0000000304047211 */ /* 0x000fe200078f18ff */
[----:B---3--:R-:W-:Y:S01]  /*1e00*/  @!P1 IMAD R32, R17, R6, RZ ;  /* 0x0000000611209224 */ /* 0x008fe200078e02ff */
[----:B------:R-:W-:Y:S01]  /*1e10*/  LEA.HI R5, R89, R86, RZ, 0x6 ;  /* 0x0000005659057211 */ /* 0x000fe200078f30ff */
[----:B------:R-:W-:Y:S01]  /*1e20*/  VIADD R17, R12, 0x20 ;  /* 0x000000200c117836 */ /* 0x000fe20000000000 */
[----:B------:R-:W-:Y:S01]  /*1e30*/  LOP3.LUT R14, R4, 0xfffffff8, RZ, 0xc0, !PT ;  /* 0xfffffff8040e7812 */ /* 0x000fe200078ec0ff */
[C---:B------:R-:W-:Y:S02]  /*1e40*/  @!P1 IMAD R7, R157.reuse, R7, R32 ;  /* 0x000000079d079224 */ /* 0x040fe400078e0220 */
[----:B------:R-:W-:Y:S01]  /*1e50*/  @!P1 IMAD.WIDE.U32 R32, R157, R6, RZ ;  /* 0x000000069d209225 */ /* 0x000fe200078e00ff */
[----:B------:R-:W-:Y:S02]  /*1e60*/  IADD3 R14, R3, -R14, RZ ;  /* 0x8000000e030e7210 */ /* 0x000fe40007ffe0ff */
[----:B------:R-:W-:Y:S01]  /*1e70*/  SHF.R.S32.HI R3, RZ, 0x1f, R26 ;  /* 0x0000001fff037819 */ /* 0x000fe2000001141a */
[----:B------:R-:W-:Y:S01]  /*1e80*/  @!P1 IMAD.MOV.U32 R34, RZ, RZ, R32 ;  /* 0x000000ffff229224 */ /* 0x000fe200078e0020 */
[----:B------:R-:W-:Y:S01]  /*1e90*/  IADD3 R6, P2, R156, R28, RZ ;  /* 0x0000001c9c067210 */ /* 0x000fe20007f5e0ff */
[----:B------:R-:W-:-:S02]  /*1ea0*/  @!P1 IMAD.IADD R30, R33, 0x1, R7 ;  /* 0x00000001211e9824 */ /* 0x000fc400078e0207 */
[----:B------:R-:W-:Y:S01]  /*1eb0*/  IMAD R3, R3, UR4, RZ ;  /* 0x0000000403037c24 */ /* 0x000fe2000f8e02ff */
[----:B------:R-:W-:Y:S01]  /*1ec0*/  IADD3 R34, P1, R156, R34, RZ ;  /* 0x000000229c227210 */ /* 0x000fe20007f3e0ff */
[----:B------:R-:W-:Y:S02]  /*1ed0*/  IMAD.SHL.U32 R5, R5, 0x8, RZ ;  /* 0x0000000805057824 */ /* 0x000fe400078e00ff */
[----:B------:R-:W-:Y:S01]  /*1ee0*/  IMAD R31, R26, UR5, R3 ;  /* 0x000000051a1f7c24 */ /* 0x000fe2000f8e0203 */
[----:B------:R-:W-:Y:S01]  /*1ef0*/  MOV R3, 0x20 ;  /* 0x0000002000037802 */ /* 0x000fe20000000f00 */
[C---:B------:R-:W-:Y:S01]  /*1f00*/  IMAD.X R35, R25.reuse, 0x1, R30, P1 ;  /* 0x0000000119237824 */ /* 0x040fe200008e061e */
[----:B------:R-:W-:Y:S01]  /*1f10*/  LOP3.LUT R154, R154, 0xfffffe00, R5, 0xf8, !PT ;  /* 0xfffffe009a9a7812 */ /* 0x000fe200078ef805 */
[----:B------:R-:W-:Y:S01]  /*1f20*/  IMAD.X R7, R25, 0x1, R24, P2 ;  /* 0x0000000119077824 */ /* 0x000fe200010e0618 */
[----:B------:R-:W-:Y:S01]  /*1f30*/  R2P PR, R14, 0x6 ;  /* 0x000000060e007804 */ /* 0x000fe20000000000 */
[----:B------:R-:W-:Y:S01]  /*1f40*/  IMAD.WIDE.U32 R26, R26, UR4, R34 ;  /* 0x000000041a1a7c25 */ /* 0x000fe2000f8e0022 */
[----:B------:R-:W-:-:S02]  /*1f50*/  UMOV UR4, 0x400 ;  /* 0x0000040000047882 */ /* 0x000fc40000000000 */
[----:B-1----:R-:W-:Y:S01]  /*1f60*/  ULEA UR4, UR8, UR4, 0x18 ;  /* 0x0000000408047291 */ /* 0x002fe2000f8ec03f */
[----:B------:R-:W-:Y:S01]  /*1f70*/  IMAD.MOV.U32 R5, RZ, RZ, 0x10 ;  /* 0x00000010ff057424 */ /* 0x000fe200078e00ff */
[----:B------:R-:W-:Y:S01]  /*1f80*/  SEL R3, R3, 0xffffffe0, !P2 ;  /* 0xffffffe003037807 */ /* 0x000fe20005000000 */
[----:B------:R-:W-:-:S03]  /*1f90*/  IMAD.WIDE.U32 R20, R20, UR6, R6 ;  /* 0x0000000614147c25 */ /* 0x000fc6000f8e0006 */
[----:B------:R-:W-:Y:S01]  /*1fa0*/  LEA R154, R154, UR4, 0x1 ;  /* 0x000000049a9a7c11 */ /* 0x000fe2000f8e08ff */
        /* <DEDUP_REMOVED lines=30> */
.L_x_5970:
[----:B------:R-:W-:Y:S05]  /*2190*/  BSYNC B0 ;  /* 0x0000000000007941 */ /* 0x000fea0003800000 */
.L_x_5969:
        /* <DEDUP_REMOVED lines=33> */
.L_x_5972:
[----:B------:R-:W-:Y:S05]  /*23b0*/  BSYNC B0 ;  /* 0x0000000000007941 */ /* 0x000fea0003800000 */
.L_x_5971:
[----:B------:R-:W-:Y:S01]  /*23c0*/  IADD3 R32, P2, R156, R18, RZ ;  /* 0x000000129c207210 */ /* 0x000fe20007f5e0ff */
        /* <DEDUP_REMOVED lines=34> */
.L_x_5974:
[----:B------:R-:W-:Y:S05]  /*25f0*/  BSYNC B0 ;  /* 0x0000000000007941 */ /* 0x000fea0003800000 */
.L_x_5973:
        /* <DEDUP_REMOVED lines=31> */
.L_x_5976:
[----:B------:R-:W-:Y:S05]  /*27f0*/  BSYNC B0 ;  /* 0x0000000000007941 */ /* 0x000fea0003800000 */
.L_x_5975:
[C---:B------:R-:W-:Y:S01]  /*2800*/  ISETP.GE.AND P1, PT, R12.reuse, R8, PT ;  /* 0x000000080c00720c */ /* 0x040fe20003f26270 */
[C---:B------:R-:W-:Y:S01]  /*2810*/  IMAD R16, R12.reuse, R117, R16 ;  /* 0x000000750c107224 */ /* 0x040fe200078e0210 */
[----:B------:R-:W-:Y:S01]  /*2820*/  BSSY B0, `(.L_x_5977) ;  /* 0x000001c000007945 */ /* 0x000fe20003800000 */
[----:B------:R-:W-:Y:S01]  /*2830*/  IMAD.WIDE.U32 R32, R12, R116, R32 ;  /* 0x000000740c207225 */ /* 0x000fe200078e0020 */
[----:B------:R-:W-:Y:S02]  /*2840*/  ISETP.GE.AND P6, PT, R17, R8, PT ;  /* 0x000000081100720c */ /* 0x000fe40003fc6270 */
[C---:B------:R-:W-:Y:S01]  /*2850*/  SHF.L.U64.HI R149, R116.reuse, 0x4, R117 ;  /* 0x0000000474957819 */ /* 0x040fe20000010275 */
[----:B------:R-:W-:Y:S01]  /*2860*/  IMAD.SHL.U32 R150, R116, 0x10, RZ ;  /* 0x0000001074967824 */ /* 0x000fe200078e00ff */
[----:B------:R-:W-:Y:S01]  /*2870*/  IADD3 R120, R33, R16, RZ ;  /* 0x0000001021787210 */ /* 0x000fe20007ffe0ff */
[----:B------:R-:W-:-:S04]  /*2880*/  IMAD.MOV.U32 R121, RZ, RZ, R32 ;  /* 0x000000ffff797224 */ /* 0x000fc800078e0020 */
        /* <DEDUP_REMOVED lines=21> */
.L_x_5978:
[----:B------:R-:W-:Y:S05]  /*29e0*/  BSYNC B0 ;  /* 0x0000000000007941 */ /* 0x000fea0003800000 */
.L_x_5977:
        /* <DEDUP_REMOVED lines=24> */
.L_x_5980:
[----:B------:R-:W-:Y:S05]  /*2b70*/  BSYNC B0 ;  /* 0x0000000000007941 */ /* 0x000fea0003800000 */
.L_x_5979:
[----:B------:R-:W-:Y:S01]  /*2b80*/  BSSY B0, `(.L_x_5981) ;  /* 0x0000019000007945 */ /* 0x000fe20003800000 */
[----:B------:R-:W-:-:S03]  /*2b90*/  IADD3 R15, P1, R12, R15, RZ ;  /* 0x0000000f0c0f7210 */ /* 0x000fc60007f3e0ff */
[----:B------:R-:W-:Y:S10]  /*2ba0*/  @P6 BRA `(.L_x_5982) ;  /* 0x0000000000586947 */ /* 0x000ff40003800000 */
[----:B------:R-:W-:Y:S01]  /*2bb0*/  ULDC UR5, c[0x0][0x2d0] ;  /* 0x0000b40000057ab9 */ /* 0x000fe20000000800 */
[----:B-12---:R-:W-:Y:S02]  /*2bc0*/  LEA R23, P5, R116, R121, 0x5 ;  /* 0x0000007974177211 */ /* 0x006fe400078a28ff */
        /* <DEDUP_REMOVED lines=20> */
.L_x_5982:
[----:B------:R-:W-:Y:S05]  /*2d10*/  BSYNC B0 ;  /* 0x0000000000007941 */ /* 0x000fea0003800000 */
.L_x_5981:
        /* <DEDUP_REMOVED lines=34> */
.L_x_5984:
[----:B------:R-:W-:Y:S05]  /*2f40*/  BSYNC B0 ;  /* 0x0000000000007941 */ /* 0x000fea0003800000 */
.L_x_5983:
[----:B------:R-:W0:Y:S01]  /*2f50*/  LDGDEPBAR ;  /* 0x00000000000079af */ /* 0x000e220000000000 */
[----:B-1234-:R-:W-:Y:S01]  /*2f60*/  LOP3.LUT R7, R22, 0xfffffffe, RZ, 0xc0, !PT ;  /* 0xfffffffe16077812 */ /* 0x01efe200078ec0ff */
[----:B------:R-:W-:Y:S01]  /*2f70*/  IMAD.SHL.U32 R14, R14, 0x40, RZ ;  /* 0x000000400e0e7824 */ /* 0x000fe200078e00ff */
[----:B------:R-:W-:Y:S01]  /*2f80*/  LEA.HI R89, R89, R86, RZ, 0x5 ;  /* 0x0000005659597211 */ /* 0x000fe200078f28ff */
[----:B------:R-:W-:Y:S01]  /*2f90*/  IMAD.IADD R21, R21, 0x1, R11 ;  /* 0x0000000115157824 */ /* 0x000fe200078e020b */
[----:B------:R-:W-:Y:S01]  /*2fa0*/  LOP3.LUT R18, R23, 0x8, R18, 0xf8, !PT ;  /* 0x0000000817127812 */ /* 0x000fe200078ef812 */
[----:B------:R-:W-:Y:S01]  /*2fb0*/  IMAD.IADD R10, R10, 0x1, -R7 ;  /* 0x000000010a0a7824 */ /* 0x000fe200078e0a07 */
[----:B------:R-:W-:Y:S01]  /*2fc0*/  LOP3.LUT R14, R14, 0x1c0, RZ, 0xc0, !PT ;  /* 0x000001c00e0e7812 */ /* 0x000fe200078ec0ff */
[----:B------:R-:W-:Y:S01]  /*2fd0*/  IMAD.SHL.U32 R7, R4, 0x40, RZ ;  /* 0x0000004004077824 */ /* 0x000fe200078e00ff */
[-C--:B------:R-:W-:Y:S01]  /*2fe0*/  ISETP.GE.AND P4, PT, R17, R8.reuse, PT ;  /* 0x000000081100720c */ /* 0x080fe20003f86270 */
[----:B------:R-:W-:Y:S01]  /*2ff0*/  IMAD.SHL.U32 R11, R10, 0x8, RZ ;  /* 0x000000080a0b7824 */ /* 0x000fe200078e00ff */
[----:B------:R-:W-:Y:S01]  /*3000*/  ISETP.GE.AND P2, PT, R19, R8, PT ;  /* 0x000000081300720c */ /* 0x000fe20003f46270 */
[----:B------:R-:W-:Y:S01]  /*3010*/  IMAD.X R9, R13, 0x1, R9, P1 ;  /* 0x000000010d097824 */ /* 0x000fe200008e0609 */
[----:B------:R-:W-:Y:S01]  /*3020*/  SHF.R.U32.HI R23, RZ, 0x3, R23 ;  /* 0x00000003ff177819 */ /* 0x000fe20000011617 */
[-C--:B------:R-:W-:Y:S01]  /*3030*/  IMAD.WIDE.U32 R30, R15, R118.reuse, R20 ;  /* 0x000000760f1e7225 */ /* 0x080fe200078e0014 */
[----:B------:R-:W-:Y:S01]  /*3040*/  LOP3.LUT R11, R14, 0x8, R11, 0xf8, !PT ;  /* 0x000000080e0b7812 */ /* 0x000fe200078ef80b */
[----:B------:R-:W-:Y:S01]  /*3050*/  ULDC.64 UR6, c[0x0][0x220] ;  /* 0x0000880000067ab9 */ /* 0x000fe20000000a00 */
[----:B------:R-:W-:Y:S01]  /*3060*/  SHF.R.U32.HI R4, RZ, 0x3, R14 ;  /* 0x00000003ff047819 */ /* 0x000fe2000001160e */
[----:B------:R-:W-:Y:S01]  /*3070*/  IMAD R8, R9, R118, RZ ;  /* 0x0000007609087224 */ /* 0x000fe200078e02ff */
[----:B------:R-:W-:Y:S01]  /*3080*/  SHF.R.S32.HI R6, RZ, 0x5, R89 ;  /* 0x00000005ff067819 */ /* 0x000fe20000011459 */
[----:B------:R-:W-:Y:S01]  /*3090*/  BSSY B0, `(.L_x_5985) ;  /* 0x0000022000007945 */ /* 0x000fe20003800000 */
[----:B------:R-:W-:Y:S01]  /*30a0*/  LOP3.LUT R7, R7, 0xfffffe00, RZ, 0xc0, !PT ;  /* 0xfffffe0007077812 */ /* 0x000fe200078ec0ff */
[----:B------:R-:W-:Y:S01]  /*30b0*/  IMAD R9, R15, R119, R8 ;  /* 0x000000770f097224 */ /* 0x000fe200078e0208 */
[----:B------:R-:W-:Y:S01]  /*30c0*/  LOP3.LUT R23, R18, R23, RZ, 0x3c, !PT ;  /* 0x0000001712177212 */ /* 0x000fe200078e3cff */
[----:B------:R-:W-:-:S04]  /*30d0*/  DEPBAR.LE SB0, 0x0 ;  /* 0x000080000000791a */ /* 0x000fc80000000000 */
[----:B------:R-:W-:Y:S01]  /*30e0*/  BAR.SYNC.DEFER_BLOCKING 0x0 ;  /* 0x0000000000007b1d */ /* 0x000fe20000010000 */
[----:B------:R-:W-:Y:S01]  /*30f0*/  LOP3.LUT R4, R11, R4, RZ, 0x3c, !PT ;  /* 0x000000040b047212 */ /* 0x000fe200078e3cff */
[----:B------:R-:W-:Y:S01]  /*3100*/  IMAD R11, R6, 0x400, R7 ;  /* 0x00000400060b7824 */ /* 0x000fe200078e0207 */
[----:B------:R-:W-:Y:S01]  /*3110*/  LEA R172, P1, R30, UR6, 0x1 ;  /* 0x000000061eac7c11 */ /* 0x000fe2000f8208ff */
[----:B------:R-:W-:Y:S01]  /*3120*/  IMAD R145, R10, 0x200, R23 ;  /* 0x000002000a917824 */ /* 0x000fe200078e0217 */
[----:B------:R-:W-:Y:S01]  /*3130*/  SHF.L.U64.HI R151, R118, 0x4, R119 ;  /* 0x0000000476977819 */ /* 0x000fe20000010277 */
[----:B------:R-:W-:Y:S02]  /*3140*/  IMAD.IADD R146, R4, 0x1, R11 ;  /* 0x0000000104927824 */ /* 0x000fe400078e020b */
        /* <DEDUP_REMOVED lines=22> */
.L_x_5986:
[----:B------:R-:W-:Y:S05]  /*32b0*/  BSYNC B0 ;  /* 0x0000000000007941 */ /* 0x000fea0003800000 */
.L_x_5985:
        /* <DEDUP_REMOVED lines=22> */
.L_x_5988:
[----:B------:R-:W-:Y:S05]  /*3420*/  BSYNC B0 ;  /* 0x0000000000007941 */ /* 0x000fea0003800000 */
.L_x_5987:
        /* <DEDUP_REMOVED lines=24> */
.L_x_5990:
[----:B------:R-:W-:Y:S05]  /*35b0*/  BSYNC B0 ;  /* 0x0000000000007941 */ /* 0x000fea0003800000 */
.L_x_5989:
        /* <DEDUP_REMOVED lines=24> */
.L_x_5992:
[----:B------:R-:W-:Y:S05]  /*3740*/  BSYNC B0 ;  /* 0x0000000000007941 */ /* 0x000fea0003800000 */
.L_x_5991:
        /* <DEDUP_REMOVED lines=8> */
[----:B------:R-:W2:Y:S01]  /*37d0*/  LDSM.16.M88.4 R32, [R145+0x4800] ;  /* 0x004800009120783b */ /* 0x000ea20000000200 */
[C---:B------:R-:W-:Y:S02]  /*37e0*/  IMAD R142, R3.reuse, 0x2, R146 ;  /* 0x00000002038e7824 */ /* 0x040fe400078e0292 */
[----:B------:R-:W-:Y:S01]  /*37f0*/  IMAD R141, R3, 0x2, R144 ;  /* 0x00000002038d7824 */ /* 0x000fe200078e0290 */
[----:B------:R-:W3:Y:S01]  /*3800*/  LDSM.16.M88.4 R20, [R145+0x5000] ;  /* 0x005000009114783b */ /* 0x000ee20000000200 */
[----:B------:R-:W-:-:S02]  /*3810*/  IMAD.IADD R89, R86, 0x1, -R89 ;  /* 0x0000000156597824 */ /* 0x000fc400078e0a59 */
[----:B------:R-:W-:Y:S01]  /*3820*/  @P1 VIADD R143, R0, 0xffffffe0 ;  /* 0xffffffe0008f1836 */ /* 0x000fe20000000000 */
[----:B------:R-:W4:Y:S01]  /*3830*/  LDSM.16.M88.4 R16, [R145+0x5800] ;  /* 0x005800009110783b */ /* 0x000f220000000200 */
[----:B------:R-:W-:Y:S02]  /*3840*/  IMAD.MOV.U32 R0, RZ, RZ, 0x40 ;  /* 0x00000040ff007424 */ /* 0x000fe400078e00ff */
[----:B------:R-:W-:Y:S01]  /*3850*/  IMAD.SHL.U32 R86, R86, 0x2, RZ ;  /* 0x0000000256567824 */ /* 0x000fe200078e00ff */
[----:B------:R-:W-:Y:S01]  /*3860*/  LDSM.16.M88.4 R56, [R144] ;  /* 0x000000009038783b */ /* 0x000fe20000000200 */
[C---:B------:R-:W-:Y:S01]  /*3870*/  VIADD R135, R143.reuse, 0x800 ;  /* 0x000008008f877836 */ /* 0x040fe20000000000 */
[----:B------:R-:W-:Y:S01]  /*3880*/  SEL R0, R0, 0xffffffc0, !P2 ;  /* 0xffffffc000007807 */ /* 0x000fe20005000000 */
[C---:B------:R-:W-:Y:S01]  /*3890*/  VIADD R134, R143.reuse, 0x1000 ;  /* 0x000010008f867836 */ /* 0x040fe20000000000 */
[----:B-1----:R-:W1:Y:S01]  /*38a0*/  LDSM.16.M88.4 R8, [R143] ;  /* 0x000000008f08783b */ /* 0x002e620000000200 */
[----:B------:R-:W-:-:S02]  /*38b0*/  VIADD R133, R143, 0x1800 ;  /* 0x000018008f857836 */ /* 0x000fc40000000000 */
[----:B------:R-:W-:Y:S01]  /*38c0*/  IMAD.IADD R139, R145, 0x1, R0 ;  /* 0x00000001918b7824 */ /* 0x000fe200078e0200 */
[----:B------:R-:W1:Y:S01]  /*38d0*/  LDSM.16.M88.4 R64, [R143+0x800] ;  /* 0x000800008f40783b */ /* 0x000e620000000200 */
[----:B------:R-:W-:Y:S01]  /*38e0*/  IMAD.IADD R132, R0, 0x1, R143 ;  /* 0x0000000100847824 */ /* 0x000fe200078e028f */
[----:B------:R-:W-:Y:S01]  /*38f0*/  SHF.R.S32.HI R0, RZ, 0x1f, R89 ;  /* 0x0000001fff007819 */ /* 0x000fe20000011459 */
[C---:B------:R-:W-:Y:S01]  /*3900*/  VIADD R131, R143.reuse, 0x2000 ;  /* 0x000020008f837836 */ /* 0x040fe20000000000 */
[----:B------:R-:W1:Y:S01]  /*3910*/  LDSM.16.M88.4 R48, [R143+0x1000] ;  /* 0x001000008f30783b */ /* 0x000e620000000200 */
[C---:B------:R-:W-:Y:S01]  /*3920*/  VIADD R130, R143.reuse, 0x2800 ;  /* 0x000028008f827836 */ /* 0x040fe20000000000 */
[----:B------:R-:W-:Y:S01]  /*3930*/  LEA.HI R161, R0, R89, RZ, 0x2 ;  /* 0x0000005900a17211 */ /* 0x000fe200078f10ff */
[----:B------:R-:W-:Y:S01]  /*3940*/  IMAD R0, R6, 0x10, R87 ;  /* 0x0000001006007824 */ /* 0x000fe200078e0257 */
[----:B------:R-:W1:Y:S01]  /*3950*/  LDSM.16.M88.4 R60, [R143+0x1800] ;  /* 0x001800008f3c783b */ /* 0x000e620000000200 */
[C---:B------:R-:W-:Y:S01]  /*3960*/  VIADD R129, R143.reuse, 0x3000 ;  /* 0x000030008f817836 */ /* 0x040fe20000000000 */
[----:B------:R-:W-:Y:S01]  /*3970*/  SHF.R.S32.HI R161, RZ, 0x2, R161 ;  /* 0x00000002ffa17819 */ /* 0x000fe200000114a1 */
[----:B------:R-:W-:Y:S01]  /*3980*/  VIADD R128, R143, 0x3800 ;  /* 0x000038008f807836 */ /* 0x000fe20000000000 */
[----:B------:R-:W-:Y:S02]  /*3990*/  LDSM.16.M88.4 R68, [R142] ;  /* 0x000000008e44783b */ /* 0x000fe40000000200 */
[----:B------:R-:W-:Y:S01]  /*39a0*/  IADD3 R0, R0, 0x1, R161 ;  /* 0x0000000100007810 */ /* 0x000fe20007ffe0a1 */
[C---:B-----5:R-:W-:Y:S01]  /*39b0*/  HMMA.16816.F32 R44, R12.reuse, R40, RZ ;  /* 0x000000280c2c723c */ /* 0x060fe200000018ff */
[----:B------:R-:W5:Y:S04]  /*39c0*/  LDSM.16.M88.4 R52, [R139+0x4000] ;  /* 0x004000008b34783b */ /* 0x000f680000000200 */
[----:B------:R-:W-:Y:S01]  /*39d0*/  LDSM.16.M88.4 R76, [R139+0x5800] ;  /* 0x005800008b4c783b */ /* 0x000fe20000000200 */
[C---:B------:R-:W-:Y:S03]  /*39e0*/  HMMA.16816.F32 R40, R12.reuse, R42, RZ ;  /* 0x0000002a0c28723c */ /* 0x040fe600000018ff */
[----:B------:R-:W-:Y:S03]  /*39f0*/  LDSM.16.M88.4 R80, [R146+0x2000] ;  /* 0x002000009250783b */ /* 0x000fe60000000200 */
[C---:B--2---:R-:W-:Y:S01]  /*3a00*/  HMMA.16816.F32 R36, R12.reuse, R32, RZ ;  /* 0x000000200c24723c */ /* 0x044fe200000018ff */
[----:B------:R-:W0:Y:S05]  /*3a10*/  LDGDEPBAR ;  /* 0x00000000000079af */ /* 0x000e2a0000000000 */
[C---:B---3--:R-:W-:Y:S06]  /*3a20*/  HMMA.16816.F32 R24, R12.reuse, R20, RZ ;  /* 0x000000140c18723c */ /* 0x048fec00000018ff */
[C---:B------:R-:W-:Y:S06]  /*3a30*/  HMMA.16816.F32 R32, R12.reuse, R34, RZ ;  /* 0x000000220c20723c */ /* 0x040fec00000018ff */
[C---:B------:R-:W-:Y:S06]  /*3a40*/  HMMA.16816.F32 R20, R12.reuse, R22, RZ ;  /* 0x000000160c14723c */ /* 0x040fec00000018ff */
[C---:B----4-:R-:W-:Y:S06]  /*3a50*/  HMMA.16816.F32 R72, R12.reuse, R16, RZ ;  /* 0x000000100c48723c */ /* 0x050fec00000018ff */
[----:B------:R-:W-:Y:S01]  /*3a60*/  HMMA.16816.F32 R12, R12, R18, RZ ;  /* 0x000000120c0c723c */ /* 0x000fe200000018ff */
[----:B------:R-:W2:Y:S05]  /*3a70*/  LDSM.16.M88.4 R16, [R139+0x4800] ;  /* 0x004800008b10783b */ /* 0x000eaa0000000200 */
[C---:B-1----:R-:W-:Y:S06]  /*3a80*/  HMMA.16816.F32 R44, R56.reuse, R8, R44 ;  /* 0x00000008382c723c */ /* 0x042fec000000182c */
[C---:B------:R-:W-:Y:S01]  /*3a90*/  HMMA.16816.F32 R40, R56.reuse, R10, R40 ;  /* 0x0000000a3828723c */ /* 0x040fe20000001828 */
[----:B------:R-:W1:Y:S05]  /*3aa0*/  LDSM.16.M88.4 R8, [R139+0x5000] ;  /* 0x005000008b08783b */ /* 0x000e6a0000000200 */
[C---:B------:R-:W-:Y:S06]  /*3ab0*/  HMMA.16816.F32 R36, R56.reuse, R64, R36 ;  /* 0x000000403824723c */ /* 0x040fec0000001824 */
[C---:B------:R-:W-:Y:S01]  /*3ac0*/  HMMA.16816.F32 R32, R56.reuse, R66, R32 ;  /* 0x000000423820723c */ /* 0x040fe20000001820 */
[----:B------:R-:W-:Y:S05]  /*3ad0*/  LDSM.16.M88.4 R64, [R132] ;  /* 0x000000008440783b */ /* 0x000fea0000000200 */
[C---:B------:R-:W-:Y:S06]  /*3ae0*/  HMMA.16816.F32 R24, R56.reuse, R48, R24 ;  /* 0x000000303818723c */ /* 0x040fec0000001818 */
[C---:B------:R-:W-:Y:S01]  /*3af0*/  HMMA.16816.F32 R20, R56.reuse, R50, R20 ;  /* 0x000000323814723c */ /* 0x040fe20000001814 */
[----:B------:R-:W3:Y:S05]  /*3b00*/  LDSM.16.M88.4 R48, [R141] ;  /* 0x000000008d30783b */ /* 0x000eea0000000200 */
[C---:B------:R-:W-:Y:S06]  /*3b10*/  HMMA.16816.F32 R72, R56.reuse, R60, R72 ;  /* 0x0000003c3848723c */ /* 0x040fec0000001848 */
[----:B------:R-:W-:Y:S01]  /*3b20*/  HMMA.16816.F32 R12, R56, R62, R12 ;  /* 0x0000003e380c723c */ /* 0x000fe2000000180c */
[----:B------:R-:W4:Y:S04]  /*3b30*/  LDSM.16.M88.4 R60, [R132+0x800] ;  /* 0x00080000843c783b */ /* 0x000f280000000200 */
[----:B------:R-:W4:Y:S01]  /*3b40*/  LDSM.16.M88.4 R56, [R132+0x1000] ;  /* 0x001000008438783b */ /* 0x000f220000000200 */
[C---:B-----5:R-:W-:Y:S06]  /*3b50*/  HMMA.16816.F32 R44, R68.reuse, R52, R44 ;  /* 0x00000034442c723c */ /* 0x060fec000000182c */
[C---:B------:R-:W-:Y:S01]  /*3b60*/  HMMA.16816.F32 R40, R68.reuse, R54, R40 ;  /* 0x000000364428723c */ /* 0x040fe20000001828 */
[----:B------:R-:W-:Y:S05]  /*3b70*/  LDSM.16.M88.4 R52, [R132+0x1800] ;  /* 0x001800008434783b */ /* 0x000fea0000000200 */
[C---:B--2---:R-:W-:Y:S06]  /*3b80*/  HMMA.16816.F32 R36, R68.reuse, R16, R36 ;  /* 0x000000104424723c */ /* 0x044fec0000001824 */
[C---:B------:R-:W-:Y:S01]  /*3b90*/  HMMA.16816.F32 R32, R68.reuse, R18, R32 ;  /* 0x000000124420723c */ /* 0x040fe20000001820 */
[----:B------:R-:W2:Y:S05]  /*3ba0*/  LDSM.16.M88.4 R16, [R145+0x6000] ;  /* 0x006000009110783b */ /* 0x000eaa0000000200 */
[C---:B-1----:R-:W-:Y:S06]  /*3bb0*/  HMMA.16816.F32 R24, R68.reuse, R8, R24 ;  /* 0x000000084418723c */ /* 0x042fec0000001818 */
[----:B------:R-:W-:Y:S01]  /*3bc0*/  HMMA.16816.F32 R20, R68, R10, R20 ;  /* 0x0000000a4414723c */ /* 0x000fe20000001814 */
        /* <DEDUP_REMOVED lines=10> */
[C---:B------:R-:W-:Y:S06]  /*3c70*/  HMMA.16816.F32 R72, R68.reuse, R76, R72 ;  /* 0x0000004c4448723c */ /* 0x040fec0000001848 */
[----:B------:R-:W-:Y:S01]  /*3c80*/  HMMA.16816.F32 R68, R68, R78, R12 ;  /* 0x0000004e4444723c */ /* 0x000fe2000000180c */
[----:B------:R-:W5:Y:S04]  /*3c90*/  LDSM.16.M88.4 R12, [R145+0x7000] ;  /* 0x00700000910c783b */ /* 0x000f680000000200 */
[----:B------:R-:W5:Y:S01]  /*3ca0*/  LDSM.16.M88.4 R76, [R145+0x7800] ;  /* 0x00780000914c783b */ /* 0x000f620000000200 */
[C---:B--2---:R-:W-:Y:S06]  /*3cb0*/  HMMA.16816.F32 R44, R80.reuse, R16, R44 ;  /* 0x00000010502c723c */ /* 0x044fec000000182c */
[C---:B------:R-:W-:Y:S01]  /*3cc0*/  HMMA.16816.F32 R40, R80.reuse, R18, R40 ;  /* 0x000000125028723c */ /* 0x040fe20000001828 */
[----:B------:R-:W-:Y:S05]  /*3cd0*/  LDSM.16.M88.4 R16, [R139+0x6000] ;  /* 0x006000008b10783b */ /* 0x000fea0000000200 */
[C---:B-1----:R-:W-:Y:S06]  /*3ce0*/  HMMA.16816.F32 R36, R80.reuse, R8, R36 ;  /* 0x000000085024723c */ /* 0x042fec0000001824 */
[----:B------:R-:W-:Y:S01]  /*3cf0*/  HMMA.16816.F32 R32, R80, R10, R32 ;  /* 0x0000000a5020723c */ /* 0x000fe20000001820 */
[----:B------:R-:W1:Y:S05]  /*3d00*/  LDSM.16.M88.4 R8, [R142+0x2000] ;  /* 0x002000008e08783b */ /* 0x000e6a0000000200 */
[C---:B------:R-:W-:Y:S06]  /*3d10*/  HMMA.16816.F32 R72, R48.reuse, R52, R72 ;  /* 0x000000343048723c */ /* 0x040fec0000001848 */
[----:B------:R-:W-:Y:S01]  /*3d20*/  HMMA.16816.F32 R68, R48, R54, R68 ;  /* 0x000000363044723c */ /* 0x000fe20000001844 */
[----:B------:R-:W2:Y:S04]  /*3d30*/  LDSM.16.M88.4 R48, [R143+0x3800] ;  /* 0x003800008f30783b */ /* 0x000ea80000000200 */
[----:B------:R-:W2:Y:S01]  /*3d40*/  LDSM.16.M88.4 R52, [R143+0x3000] ;  /* 0x003000008f34783b */ /* 0x000ea20000000200 */
[C---:B---3--:R-:W-:Y:S06]  /*3d50*/  HMMA.16816.F32 R44, R64.reuse, R60, R44 ;  /* 0x0000003c402c723c */ /* 0x048fec000000182c */
[C---:B------:R-:W-:Y:S06]  /*3d60*/  HMMA.16816.F32 R40, R64.reuse, R62, R40 ;  /* 0x0000003e4028723c */ /* 0x040fec0000001828 */
[C---:B----4-:R-:W-:Y:S06]  /*3d70*/  HMMA.16816.F32 R36, R64.reuse, R56, R36 ;  /* 0x000000384024723c */ /* 0x050fec0000001824 */
[----:B------:R-:W-:Y:S01]  /*3d80*/  HMMA.16816.F32 R60, R64, R58, R32 ;  /* 0x0000003a403c723c */ /* 0x000fe20000001820 */
[----:B------:R-:W-:Y:S04]  /*3d90*/  LDSM.16.M88.4 R32, [R141+0x2000] ;  /* 0x002000008d20783b */ /* 0x000fe80000000200 */
[----:B------:R-:W3:Y:S01]  /*3da0*/  LDSM.16.M88.4 R56, [R132+0x2000] ;  /* 0x002000008438783b */ /* 0x000ee20000000200 */
[C---:B-----5:R-:W-:Y:S06]  /*3db0*/  HMMA.16816.F32 R24, R80.reuse, R12, R24 ;  /* 0x0000000c5018723c */ /* 0x060fec0000001818 */
[C---:B------:R-:W-:Y:S01]  /*3dc0*/  HMMA.16816.F32 R20, R80.reuse, R14, R20 ;  /* 0x0000000e5014723c */ /* 0x040fe20000001814 */
[----:B------:R-:W4:Y:S05]  /*3dd0*/  LDSM.16.M88.4 R12, [R139+0x6800] ;  /* 0x006800008b0c783b */ /* 0x000f2a0000000200 */
[C---:B------:R-:W-:Y:S06]  /*3de0*/  HMMA.16816.F32 R72, R80.reuse, R76, R72 ;  /* 0x0000004c5048723c */ /* 0x040fec0000001848 */
[----:B------:R-:W-:Y:S01]  /*3df0*/  HMMA.16816.F32 R68, R80, R78, R68 ;  /* 0x0000004e5044723c */ /* 0x000fe20000001844 */
[----:B------:R-:W5:Y:S05]  /*3e00*/  LDSM.16.M88.4 R76, [R139+0x7000] ;  /* 0x007000008b4c783b */ /* 0x000f6a0000000200 */
        /* <DEDUP_REMOVED lines=8> */
[----:B------:R-:W-:-:S04]  /*3e90*/  SHF.R.S32.HI R53, RZ, 0x1f, R6 ;  /* 0x0000001fff357819 */ /* 0x000fc80000011406 */
[----:B------:R-:W-:Y:S01]  /*3ea0*/  LEA.HI R52, R53, R6, RZ, 0x2 ;  /* 0x0000000635347211 */ /* 0x000fe200078f10ff */
[----:B---3--:R-:W-:Y:S01]  /*3eb0*/  HMMA.16816.F32 R44, R32, R56, R44 ;  /* 0x00000038202c723c */ /* 0x008fe2000000182c */
[----:B------:R-:W-:-:S05]  /*3ec0*/  IADD3 R55, R85, R0, -R88 ;  /* 0x0000000055377210 */ /* 0x000fca0007ffe858 */
[----:B----4-:R-:W-:Y:S01]  /*3ed0*/  HMMA.16816.F32 R36, R8, R12, R36 ;  /* 0x0000000c0824723c */ /* 0x010fe20000001824 */
[----:B------:R-:W-:Y:S01]  /*3ee0*/  LOP3.LUT R57, R86, 0x6, RZ, 0xc0, !PT ;  /* 0x0000000656397812 */ /* 0x000fe200078ec0ff */
[----:B------:R-:W-:Y:S01]  /*3ef0*/  IMAD.IADD R84, R55, 0x1, R84 ;  /* 0x0000000137547824 */ /* 0x000fe200078e0254 */
[----:B------:R-:W-:-:S03]  /*3f00*/  LOP3.LUT R55, R52, 0xfffffffc, RZ, 0xc0, !PT ;  /* 0xfffffffc34377812 */ /* 0x000fc600078ec0ff */
[C---:B------:R-:W-:Y:S01]  /*3f10*/  HMMA.16816.F32 R60, R8.reuse, R14, R60 ;  /* 0x0000000e083c723c */ /* 0x040fe2000000183c */
[----:B------:R-:W3:Y:S01]  /*3f20*/  LDSM.16.M88.4 R12, [R132+0x3000] ;  /* 0x00300000840c783b */ /* 0x000ee20000000200 */
[----:B------:R-:W-:Y:S01]  /*3f30*/  IMAD.IADD R0, R2, 0x1, R57 ;  /* 0x0000000102007824 */ /* 0x000fe200078e0239 */
[----:B------:R-:W-:Y:S01]  /*3f40*/  VIMNMX R123, R84, R85, PT ;  /* 0x00000055547b7248 */ /* 0x000fe20003fe0100 */
[----:B------:R-:W-:Y:S01]  /*3f50*/  IMAD.IADD R160, R6, 0x1, -R55 ;  /* 0x0000000106a07824 */ /* 0x000fe200078e0a37 */
[----:B------:R-:W-:Y:S01]  /*3f60*/  VIADDMNMX R122, R84, 0x8, R85, PT ;  /* 0x00000008547a7846 */ /* 0x000fe20003800155 */
[C---:B------:R-:W-:Y:S01]  /*3f70*/  VIADD R53, R0.reuse, 0x1 ;  /* 0x0000000100357836 */ /* 0x040fe20000000000 */
[----:B-----5:R-:W-:Y:S01]  /*3f80*/  HMMA.16816.F32 R24, R8, R76, R24 ;  /* 0x0000004c0818723c */ /* 0x020fe20000001818 */
[CC--:B------:R-:W-:Y:S01]  /*3f90*/  ISETP.GE.AND P3, PT, R0.reuse, R123.reuse, PT ;  /* 0x0000007b0000720c */ /* 0x0c0fe20003f66270 */
[----:B------:R-:W-:Y:S02]  /*3fa0*/  VIADD R6, R0, 0x8 ;  /* 0x0000000800067836 */ /* 0x000fe40000000000 */
[----:B------:R-:W-:-:S02]  /*3fb0*/  ISETP.GE.AND P4, PT, R53, R123, PT ;  /* 0x0000007b3500720c */ /* 0x000fc40003f86270 */
[----:B------:R-:W-:Y:S01]  /*3fc0*/  ISETP.GE.AND P1, PT, R53, R122, PT ;  /* 0x0000007a3500720c */ /* 0x000fe20003f26270 */
[----:B------:R-:W-:Y:S01]  /*3fd0*/  HMMA.16816.F32 R20, R8, R78, R20 ;  /* 0x0000004e0814723c */ /* 0x000fe20000001814 */
[----:B------:R-:W4:Y:S01]  /*3fe0*/  LDSM.16.M88.4 R52, [R132+0x3800] ;  /* 0x003800008434783b */ /* 0x000f220000000200 */
[----:B------:R-:W-:Y:S01]  /*3ff0*/  ISETP.GE.AND P2, PT, R6, R123, PT ;  /* 0x0000007b0600720c */ /* 0x000fe20003f46270 */
[----:B------:R-:W-:-:S04]  /*4000*/  DEPBAR.LE SB0, 0x0 ;  /* 0x000080000000791a */ /* 0x000fc80000000000 */
[----:B------:R-:W-:Y:S01]  /*4010*/  HMMA.16816.F32 R40, R32, R58, R40 ;  /* 0x0000003a2028723c */ /* 0x000fe20000001828 */
[----:B------:R-:W-:Y:S01]  /*4020*/  BAR.SYNC.DEFER_BLOCKING 0x0 ;  /* 0x0000000000007b1d */ /* 0x000fe20000010000 */
[----:B------:R-:W-:Y:S01]  /*4030*/  ISETP.GE.AND P6, PT, R6, R122, PT ;  /* 0x0000007a0600720c */ /* 0x000fe20003fc6270 */
[----:B------:R-:W-:-:S03]  /*4040*/  VIADD R6, R0, 0x11 ;  /* 0x0000001100067836 */ /* 0x000fc60000000000 */
[----:B-1----:R-:W-:Y:S06]  /*4050*/  HMMA.16816.F32 R72, R8, R16, R72 ;  /* 0x000000100848723c */ /* 0x002fec0000001848 */
[----:B--2---:R-:W-:Y:S01]  /*4060*/  HMMA.16816.F32 R36, R32, R48, R36 ;  /* 0x000000302024723c */ /* 0x004fe20000001824 */
[----:B------:R-:W-:Y:S01]  /*4070*/  VIADD R16, R0, 0x9 ;  /* 0x0000000900107836 */ /* 0x000fe20000000000 */
[----:B------:R-:W-:-:S04]  /*4080*/  FSEL R17, R44, -INF , !P3 ;  /* 0xff8000002c117808 */ /* 0x000fc80005800000 */
[C---:B------:R-:W-:Y:S01]  /*4090*/  HMMA.16816.F32 R60, R32.reuse, R50, R60 ;  /* 0x00000032203c723c */ /* 0x040fe2000000183c */
[CC--:B------:R-:W-:Y:S02]  /*40a0*/  ISETP.GE.AND P5, PT, R16.reuse, R123.reuse, PT ;  /* 0x0000007b1000720c */ /* 0x0c0fe40003fa6270 */
[-C--:B------:R-:W-:Y:S01]  /*40b0*/  ISETP.GE.AND P3, PT, R16, R122.reuse, PT ;  /* 0x0000007a1000720c */ /* 0x080fe20003f66270 */
[C---:B------:R-:W-:Y:S01]  /*40c0*/  VIADD R16, R0.reuse, 0x10 ;  /* 0x0000001000107836 */ /* 0x040fe20000000000 */
[----:B------:R-:W-:Y:S01]  /*40d0*/  FSEL R49, R45, -INF , !P4 ;  /* 0xff8000002d317808 */ /* 0x000fe20006000000 */
[----:B---3--:R-:W-:Y:S01]  /*40e0*/  HMMA.16816.F32 R24, R32, R12, R24 ;  /* 0x0000000c2018723c */ /* 0x008fe20000001818 */
[-C--:B------:R-:W-:Y:S02]  /*40f0*/  ISETP.GE.AND P4, PT, R0, R122.reuse, PT ;  /* 0x0000007a0000720c */ /* 0x080fe40003f86270 */
[----:B------:R-:W-:Y:S02]  /*4100*/  FSEL R45, R40, -INF , !P2 ;  /* 0xff800000282d7808 */ /* 0x000fe40005000000 */
[----:B------:R-:W-:Y:S01]  /*4110*/  FSEL R46, R46, -INF , !P4 ;  /* 0xff8000002e2e7808 */ /* 0x000fe20006000000 */
[----:B------:R-:W-:Y:S01]  /*4120*/  HMMA.16816.F32 R68, R8, R18, R68 ;  /* 0x000000120844723c */ /* 0x000fe20000001844 */
[----:B------:R-:W-:Y:S01]  /*4130*/  ISETP.GE.AND P2, PT, R16, R123, PT ;  /* 0x0000007b1000720c */ /* 0x000fe20003f46270 */
[----:B------:R-:W-:Y:S01]  /*4140*/  VIADD R13, R0, 0x18 ;  /* 0x00000018000d7836 */ /* 0x000fe20000000000 */
[----:B------:R-:W-:-:S02]  /*4150*/  ISETP.GE.AND P4, PT, R16, R122, PT ;  /* 0x0000007a1000720c */ /* 0x000fc40003f86270 */
[----:B------:R-:W-:Y:S01]  /*4160*/  FSEL R16, R47, -INF , !P1 ;  /* 0xff8000002f107808 */ /* 0x000fe20004800000 */
[C---:B------:R-:W-:Y:S01]  /*4170*/  HMMA.16816.F32 R20, R32.reuse, R14, R20 ;  /* 0x0000000e2014723c */ /* 0x040fe20000001814 */
[----:B------:R-:W-:Y:S01]  /*4180*/  FSEL R41, R41, -INF , !P5 ;  /* 0xff80000029297808 */ /* 0x000fe20006800000 */
[----:B------:R-:W-:Y:S01]  /*4190*/  VIADD R8, R0, 0x21 ;  /* 0x0000002100087836 */ /* 0x000fe20000000000 */
[----:B------:R-:W-:Y:S01]  /*41a0*/  ISETP.GE.AND P5, PT, R6, R123, PT ;  /* 0x0000007b0600720c */ /* 0x000fe20003fa6270 */
[----:B------:R-:W-:Y:S01]  /*41b0*/  VIADD R9, R0, 0x28 ;  /* 0x0000002800097836 */ /* 0x000fe20000000000 */
[----:B------:R-:W-:Y:S01]  /*41c0*/  ISETP.GE.AND P1, PT, R6, R122, PT ;  /* 0x0000007a0600720c */ /* 0x000fe20003f26270 */
[----:B------:R-:W-:Y:S01]  /*41d0*/  VIADD R6, R0, 0x19 ;  /* 0x0000001900067836 */ /* 0x000fe20000000000 */
[----:B----4-:R-:W-:Y:S01]  /*41e0*/  HMMA.16816.F32 R72, R32, R52, R72 ;  /* 0x000000342048723c */ /* 0x010fe20000001848 */
[----:B------:R-:W-:Y:S02]  /*41f0*/  FSEL R42, R42, -INF , !P6 ;  /* 0xff8000002a2a7808 */ /* 0x000fe40007000000 */
[----:B------:R-:W-:-:S02]  /*4200*/  FSEL R12, R43, -INF , !P3 ;  /* 0xff8000002b0c7808 */ /* 0x000fc40005800000 */
[CC--:B------:R-:W-:Y:S02]  /*4210*/  ISETP.GE.AND P3, PT, R13.reuse, R123.reuse, PT ;  /* 0x0000007b0d00720c */ /* 0x0c0fe40003f66270 */
[-C--:B------:R-:W-:Y:S02]  /*4220*/  ISETP.GE.AND P6, PT, R13, R122.reuse, PT ;  /* 0x0000007a0d00720c */ /* 0x080fe40003fc6270 */
[----:B------:R-:W-:Y:S02]  /*4230*/  FSEL R13, R36, -INF , !P2 ;  /* 0xff800000240d7808 */ /* 0x000fe40005000000 */
[----:B------:R-:W-:Y:S01]  /*4240*/  FSEL R37, R37, -INF , !P5 ;  /* 0xff80000025257808 */ /* 0x000fe20006800000 */
[----:B------:R-:W-:Y:S01]  /*4250*/  HMMA.16816.F32 R68, R32, R54, R68 ;  /* 0x000000362044723c */ /* 0x000fe20000001844 */
        /* <DEDUP_REMOVED lines=18> */
[C---:B------:R-:W-:Y:S02]  /*4380*/  ISETP.GE.AND P3, PT, R8.reuse, R123, PT ;  /* 0x0000007b0800720c */ /* 0x040fe40003f66270 */
[----:B------:R-:W-:Y:S02]  /*4390*/  FSEL R163, R25, -INF , !P2 ;  /* 0xff80000019a37808 */ /* 0x000fe40005000000 */
[----:B------:R-:W-:Y:S02]  /*43a0*/  FSEL R169, R21, -INF , !P3 ;  /* 0xff80000015a97808 */ /* 0x000fe40005800000 */
[-C--:B------:R-:W-:Y:S02]  /*43b0*/  ISETP.GE.AND P3, PT, R9, R122.reuse, PT ;  /* 0x0000007a0900720c */ /* 0x080fe40003f66270 */
[----:B------:R-:W-:Y:S01]  /*43c0*/  ISETP.GE.AND P2, PT, R8, R122, PT ;  /* 0x0000007a0800720c */ /* 0x000fe20003f46270 */
[----:B------:R-:W-:Y:S01]  /*43d0*/  VIADD R8, R0, 0x30 ;  /* 0x0000003000087836 */ /* 0x000fe20000000000 */
[----:B------:R-:W-:-:S02]  /*43e0*/  FSEL R115, R75, -INF , !P3 ;  /* 0xff8000004b737808 */ /* 0x000fc40005800000 */
[----:B------:R-:W-:Y:S02]  /*43f0*/  ISETP.GT.AND P3, PT, R153, R148, PT ;  /* 0x000000949900720c */ /* 0x000fe40003f64270 */
[----:B------:R-:W-:Y:S02]  /*4400*/  FSEL R167, R20, -INF , !P5 ;  /* 0xff80000014a77808 */ /* 0x000fe40006800000 */
[----:B------:R-:W-:Y:S02]  /*4410*/  FSEL R168, R26, -INF , !P4 ;  /* 0xff8000001aa87808 */ /* 0x000fe40006000000 */
[CC--:B------:R-:W-:Y:S02]  /*4420*/  ISETP.GE.AND P5, PT, R8.reuse, R123.reuse, PT ;  /* 0x0000007b0800720c */ /* 0x0c0fe40003fa6270 */
[----:B------:R-:W-:Y:S01]  /*4430*/  ISETP.GE.AND P4, PT, R8, R122, PT ;  /* 0x0000007a0800720c */ /* 0x000fe20003f86270 */
[C---:B------:R-:W-:Y:S01]  /*4440*/  VIADD R8, R0.reuse, 0x38 ;  /* 0x0000003800087836 */ /* 0x040fe20000000000 */
[----:B------:R-:W-:Y:S01]  /*4450*/  FSEL R166, R27, -INF , !P1 ;  /* 0xff8000001ba67808 */ /* 0x000fe20004800000 */
[----:B------:R-:W-:Y:S01]  /*4460*/  VIADD R0, R0, 0x39 ;  /* 0x0000003900007836 */ /* 0x000fe20000000000 */
[----:B------:R-:W-:-:S02]  /*4470*/  ISETP.GE.AND P1, PT, R9, R123, PT ;  /* 0x0000007b0900720c */ /* 0x000fc40003f26270 */
        /* <DEDUP_REMOVED lines=74> */
.L_x_5994:
[----:B------:R-:W-:-:S04]  /*4920*/  LEA R0, -R116, RZ, 0x6 ;  /* 0x000000ff74007211 */ /* 0x000fc800078e31ff */
[----:B------:R-:W-:-:S07]  /*4930*/  SHF.R.S32.HI R7, RZ, 0x1f, R0 ;  /* 0x0000001fff077819 */ /* 0x000fce0000011400 */
.L_x_5995:
        /* <DEDUP_REMOVED lines=13> */
[----:B------:R-:W-:Y:S02]  /*4a10*/  @!P2 IADD3 R10, P1, R0, R121, RZ ;  /* 0x00000079000aa210 */ /* 0x000fe40007f3e0ff */
[----:B------:R-:W-:Y:S01]  /*4a20*/  @!P4 LEA.HI.X R27, R23, R11, R22, 0x1, P6 ;  /* 0x0000000b171bc211 */ /* 0x000fe200030f0c16 */
[----:B------:R-:W-:Y:S01]  /*4a30*/  IMAD.X R23, R149, 0x1, R7, P5 ;  /* 0x0000000195177824 */ /* 0x000fe200028e0607 */
[----:B------:R-:W-:Y:S01]  /*4a40*/  @!P4 IADD3 R22, P5, R2, R121, RZ ;  /* 0x000000790216c210 */ /* 0x000fe20007fbe0ff */
[----:B------:R-:W1:Y:S01]  /*4a50*/  @!P4 LDC.64 R14, c[0x0][0x218] ;  /* 0x00008600ff0ecb82 */ /* 0x000e620000000a00 */
[--C-:B------:R-:W-:Y:S01]  /*4a60*/  @!P2 IMAD.X R11, R7, 0x1, R120.reuse, P1 ;  /* 0x00000001070ba824 */ /* 0x100fe200008e0678 */
[C---:B---3--:R-:W-:Y:S01]  /*4a70*/  @!P2 LEA R32, P1, R10.reuse, R8, 0x1 ;  /* 0x000000080a20a211 */ /* 0x048fe200078208ff */
[----:B------:R-:W-:Y:S01]  /*4a80*/  @!PT LDS RZ, [RZ] ;  /* 0x00000000fffff984 */ /* 0x000fe20000000800 */
[----:B------:R-:W-:Y:S01]  /*4a90*/  @!PT LDS RZ, [RZ] ;  /* 0x00000000fffff984 */ /* 0x000fe20000000800 */
[----:B------:R-:W-:Y:S01]  /*4aa0*/  @!PT LDS RZ, [RZ] ;  /* 0x00000000fffff984 */ /* 0x000fe20000000800 */
[----:B------:R2:W-:Y:S01]  /*4ab0*/  @!P4 LDGSTS.E.BYPASS.LTC128B.128 [R154+0x4000], desc[UR10][R26.64] ;  /* 0x040000001a9acfae */ /* 0x0005e2000b901d4a */
[C-C-:B------:R-:W-:Y:S02]  /*4ac0*/  @!P4 IMAD.X R25, R23.reuse, 0x1, R120.reuse, P5 ;  /* 0x000000011719c824 */ /* 0x140fe400028e0678 */
[----:B------:R-:W-:Y:S01]  /*4ad0*/  @!P2 LEA.HI.X R33, R10, R9, R11, 0x1, P1 ;  /* 0x000000090a21a211 */ /* 0x000fe200008f0c0b */
[----:B------:R2:W-:Y:S01]  /*4ae0*/  @P2 STS.128 [R154+0x6000], RZ ;  /* 0x006000ff9a002388 */ /* 0x0005e20000000c00 */
[----:B------:R-:W-:Y:S01]  /*4af0*/  @!P2 IADD3 R24, P1, R2, R121, RZ ;  /* 0x000000790218a210 */ /* 0x000fe20007f3e0ff */
[----:B------:R-:W3:Y:S01]  /*4b00*/  @!P2 LDC.64 R10, c[0x0][0x218] ;  /* 0x00008600ff0aab82 */ /* 0x000ee20000000a00 */
[----:B------:R-:W-:Y:S01]  /*4b10*/  IADD3 R2, P5, R150, R2, RZ ;  /* 0x0000000296027210 */ /* 0x000fe20007fbe0ff */
[----:B------:R-:W-:Y:S01]  /*4b20*/  @!PT LDS RZ, [RZ] ;  /* 0x00000000fffff984 */ /* 0x000fe20000000800 */
[----:B------:R-:W-:Y:S01]  /*4b30*/  @!PT LDS RZ, [RZ] ;  /* 0x00000000fffff984 */ /* 0x000fe20000000800 */
[----:B------:R-:W-:Y:S01]  /*4b40*/  @!PT LDS RZ, [RZ] ;  /* 0x00000000fffff984 */ /* 0x000fe20000000800 */
[----:B------:R2:W-:Y:S01]  /*4b50*/  @!P2 LDGSTS.E.BYPASS.LTC128B.128 [R154+0x6000], desc[UR10][R32.64+0x80] ;  /* 0x06000080209aafae */ /* 0x0005e2000b901d4a */
[----:B----4-:R-:W-:Y:S01]  /*4b60*/  @!P4 LEA R34, P6, R22, R20, 0x1 ;  /* 0x000000141622c211 */ /* 0x010fe200078c08ff */
[----:B------:R-:W-:-:S02]  /*4b70*/  @!P2 IMAD.X R20, R23, 0x1, R120, P1 ;  /* 0x000000011714a824 */ /* 0x000fc400008e0678 */
[----:B------:R-:W-:Y:S01]  /*4b80*/  IMAD.X R23, R149, 0x1, R23, P5 ;  /* 0x0000000195177824 */ /* 0x000fe200028e0617 */
[----:B-----5:R-:W-:Y:S01]  /*4b90*/  @!P2 LEA R38, P1, R24, R18, 0x1 ;  /* 0x000000121826a211 */ /* 0x020fe200078208ff */
[----:B------:R-:W4:Y:S01]  /*4ba0*/  @!P4 LDC.64 R8, c[0x0][0x218] ;  /* 0x00008600ff08cb82 */ /* 0x000f220000000a00 */
[----:B------:R-:W-:Y:S01]  /*4bb0*/  @!P4 IADD3 R18, P5, R2, R121, RZ ;  /* 0x000000790212c210 */ /* 0x000fe20007fbe0ff */
[----:B------:R2:W-:Y:S01]  /*4bc0*/  @P4 STS.128 [R154+0x4800], RZ ;  /* 0x004800ff9a004388 */ /* 0x0005e20000000c00 */
[----:B------:R-:W-:Y:S02]  /*4bd0*/  @!P2 LEA.HI.X R39, R24, R19, R20, 0x1, P1 ;  /* 0x000000131827a211 */ /* 0x000fe400008f0c14 */
[----:B------:R-:W-:Y:S01]  /*4be0*/  @!P4 LEA.HI.X R35, R22, R21, R25, 0x1, P6 ;  /* 0x000000151623c211 */ /* 0x000fe200030f0c19 */
[----:B------:R-:W-:Y:S01]  /*4bf0*/  @!P4 IMAD.X R19, R23, 0x1, R120, P5 ;  /* 0x000000011713c824 */ /* 0x000fe200028e0678 */
[----:B-1----:R-:W-:Y:S02]  /*4c00*/  @!P4 LEA R20, P1, R18, R14, 0x1 ;  /* 0x0000000e1214c211 */ /* 0x002fe400078208ff */
[----:B------:R-:W-:Y:S01]  /*4c10*/  IADD3 R14, P5, R150, R2, RZ ;  /* 0x00000002960e7210 */ /* 0x000fe20007fbe0ff */
[----:B------:R-:W-:Y:S01]  /*4c20*/  @!PT LDS RZ, [RZ] ;  /* 0x00000000fffff984 */ /* 0x000fe20000000800 */
[----:B------:R-:W-:Y:S01]  /*4c30*/  @!PT LDS RZ, [RZ] ;  /* 0x00000000fffff984 */ /* 0x000fe20000000800 */
[----:B------:R-:W-:Y:S01]  /*4c40*/  @!PT LDS RZ, [RZ] ;  /* 0x00000000fffff984 */ /* 0x000fe20000000800 */
[----:B------:R2:W-:Y:S01]  /*4c50*/  @!P4 LDGSTS.E.BYPASS.LTC128B.128 [R154+0x4800], desc[UR10][R34.64] ;  /* 0x04800000229acfae */ /* 0x0005e2000b901d4a */
[----:B------:R-:W-:-:S02]  /*4c60*/  @!P4 LEA.HI.X R21, R18, R15, R19, 0x1, P1 ;  /* 0x0000000f1215c211 */ /* 0x000fc400008f0c13 */
[-C--:B------:R-:W-:Y:S01]  /*4c70*/  @!P2 IADD3 R2, P1, R2, R121.reuse, RZ ;  /* 0x000000790202a210 */ /* 0x080fe20007f3e0ff */
[----:B------:R-:W-:Y:S01]  /*4c80*/  IMAD.X R15, R149, 0x1, R23, P5 ;  /* 0x00000001950f7824 */ /* 0x000fe200028e0617 */
[----:B------:R-:W-:Y:S01]  /*4c90*/  @!P4 IADD3 R18, P5, R14, R121, RZ ;  /* 0x000000790e12c210 */ /* 0x000fe20007fbe0ff */
[----:B------:R2:W-:Y:S02]  /*4ca0*/  @P2 STS.128 [R154+0x6800], RZ ;  /* 0x006800ff9a002388 */ /* 0x0005e40000000c00 */
[--C-:B------:R-:W-:Y:S01]  /*4cb0*/  @!P2 IMAD.X R23, R23, 0x1, R120.reuse, P1 ;  /* 0x000000011717a824 */ /* 0x100fe200008e0678 */
[C---:B---3--:R-:W-:Y:S01]  /*4cc0*/  @!P2 LEA R22, P1, R2.reuse, R10, 0x1 ;  /* 0x0000000a0216a211 */ /* 0x048fe200078208ff */
[----:B------:R-:W-:Y:S01]  /*4cd0*/  @!P4 IMAD.X R10, R15, 0x1, R120, P5 ;  /* 0x000000010f0ac824 */ /* 0x000fe200028e0678 */
[----:B------:R-:W-:Y:S01]  /*4ce0*/  @!PT LDS RZ, [RZ] ;  /* 0x00000000fffff984 */ /* 0x000fe20000000800 */
[----:B------:R-:W-:Y:S01]  /*4cf0*/  @!PT LDS RZ, [RZ] ;  /* 0x00000000fffff984 */ /* 0x000fe20000000800 */
[----:B------:R-:W-:Y:S01]  /*4d00*/  @!PT LDS RZ, [RZ] ;  /* 0x00000000fffff984 */ /* 0x000fe20000000800 */
[----:B------:R2:W-:Y:S02]  /*4d10*/  @!P2 LDGSTS.E.BYPASS.LTC128B.128 [R154+0x6800], desc[UR10][R38.64+0x80] ;  /* 0x06800080269aafae */ /* 0x0005e4000b901d4a */
[----:B------:R-:W-:-:S02]  /*4d20*/  @!P2 LEA.HI.X R23, R2, R11, R23, 0x1, P1 ;  /* 0x0000000b0217a211 */ /* 0x000fc400008f0c17 */
[C---:B----4-:R-:W-:Y:S01]  /*4d30*/  @!P4 LEA R8, P5, R18.reuse, R8, 0x1 ;  /* 0x000000081208c211 */ /* 0x050fe200078a08ff */
        /* <DEDUP_REMOVED lines=27> */
.L_x_5997:
[----:B------:R-:W-:Y:S05]  /*4ef0*/  BSYNC B0 ;  /* 0x0000000000007941 */ /* 0x000fea0003800000 */
.L_x_5996:
[----:B------:R-:W0:Y:S01]  /*4f00*/  LDGDEPBAR ;  /* 0x00000000000079af */ /* 0x000e220000000000 */
[----:B------:R-:W-:-:S04]  /*4f10*/  IADD3 R121, P1, R0, R121, RZ ;  /* 0x0000007900797210 */ /* 0x000fc80007f3e0ff */
[----:B------:R-:W-:-:S09]  /*4f20*/  IADD3.X R120, R7, R120, RZ, P1, !PT ;  /* 0x0000007807787210 */ /* 0x000fd20000ffe4ff */
.L_x_5993:
        /* <DEDUP_REMOVED lines=22> */
[----:B-12---:R-:W-:Y:S02]  /*5090*/  FMNMX.FTZ R9, R169, R0, !PT ;  /* 0x00000000a9097209 */ /* 0x006fe40007810000 */
[----:B------:R-:W-:Y:S02]  /*50a0*/  FMNMX.FTZ R7, R164, R7, !PT ;  /* 0x00000007a4077209 */ /* 0x000fe40007810000 */
[----:B------:R-:W-:Y:S02]  /*50b0*/  FMNMX.FTZ R0, R112, R9, !PT ;  /* 0x0000000970007209 */ /* 0x000fe40007810000 */
[----:B------:R-:W-:-:S02]  /*50c0*/  LEA R140, R4, UR4, 0x1 ;  /* 0x00000004048c7c11 */ /* 0x000fc4000f8e08ff */
[----:B------:R-:W-:Y:S02]  /*50d0*/  FMNMX.FTZ R9, R111, R0, !PT ;  /* 0x000000006f097209 */ /* 0x000fe40007810000 */
[----:B------:R-:W-:Y:S01]  /*50e0*/  FMNMX.FTZ R0, R124, R7, !PT ;  /* 0x000000077c007209 */ /* 0x000fe20007810000 */
[----:B------:R-:W-:Y:S01]  /*50f0*/  LDSM.16.MT88.4 R68, [R140+0xa000] ;  /* 0x00a000008c44783b */ /* 0x000fe20000004200 */
[----:B------:R-:W-:Y:S02]  /*5100*/  FMNMX.FTZ R10, R126, R9, !PT ;  /* 0x000000097e0a7209 */ /* 0x000fe40007810000 */
[----:B------:R-:W-:Y:S02]  /*5110*/  FMNMX.FTZ R7, R115, R0, !PT ;  /* 0x0000000073077209 */ /* 0x000fe40007810000 */
[----:B------:R-:W-:Y:S02]  /*5120*/  FMNMX.FTZ R10, R125, R10, !PT ;  /* 0x0000000a7d0a7209 */ /* 0x000fe40007810000 */
[----:B------:R-:W-:-:S02]  /*5130*/  FMNMX.FTZ R8, R114, R7, !PT ;  /* 0x0000000772087209 */ /* 0x000fc40007810000 */
[----:B------:R-:W-:Y:S01]  /*5140*/  LEA R138, R5, R140, 0x1 ;  /* 0x0000008c058a7211 */ /* 0x000fe200078e08ff */
[----:B------:R-:W1:Y:S01]  /*5150*/  SHFL.BFLY PT, R9, R10, 0x2, 0x1f ;  /* 0x0c401f000a097f89 */ /* 0x000e6200000e0000 */
[----:B------:R-:W-:Y:S02]  /*5160*/  FMNMX.FTZ R8, R113, R8, !PT ;  /* 0x0000000871087209 */ /* 0x000fe40007810000 */
[C---:B------:R-:W-:Y:S01]  /*5170*/  LEA R137, R3.reuse, R140, 0x1 ;  /* 0x0000008c03897211 */ /* 0x040fe200078e08ff */
[----:B------:R-:W-:Y:S01]  /*5180*/  LDSM.16.MT88.4 R76, [R138+0xa000] ;  /* 0x00a000008a4c783b */ /* 0x000fe20000004200 */
[----:B------:R-:W-:-:S03]  /*5190*/  LEA R136, R3, R138, 0x1 ;  /* 0x0000008a03887211 */ /* 0x000fc600078e08ff */
[----:B------:R-:W2:Y:S04]  /*51a0*/  SHFL.BFLY PT, R7, R8, 0x2, 0x1f ;  /* 0x0c401f0008077f89 */ /* 0x000ea800000e0000 */
[----:B------:R-:W-:Y:S04]  /*51b0*/  LDSM.16.MT88.4 R52, [R137+0x8000] ;  /* 0x008000008934783b */ /* 0x000fe80000004200 */
[----:B------:R-:W-:Y:S04]  /*51c0*/  LDSM.16.MT88.4 R80, [R137+0xa000] ;  /* 0x00a000008950783b */ /* 0x000fe80000004200 */
[----:B------:R-:W-:Y:S01]  /*51d0*/  LDSM.16.MT88.4 R24, [R137+0x8800] ;  /* 0x008800008918783b */ /* 0x000fe20000004200 */
[----:B-1----:R-:W-:-:S03]  /*51e0*/  FMNMX.FTZ R9, R10, R9, !PT ;  /* 0x000000090a097209 */ /* 0x002fc60007810000 */
[----:B------:R-:W-:Y:S04]  /*51f0*/  LDSM.16.MT88.4 R20, [R136+0x8800] ;  /* 0x008800008814783b */ /* 0x000fe80000004200 */
        /* <DEDUP_REMOVED lines=17> */
[--C-:B------:R-:W-:Y:S01]  /*5310*/  FFMA.FTZ R100, R41, UR12, -R162.reuse ;  /* 0x0000000c29647c23 */ /* 0x100fe200080108a2 */
[----:B------:R-:W-:Y:S01]  /*5320*/  MUFU.EX2 R105, R105 ;  /* 0x0000006900697308 */ /* 0x000fe20000000800 */
[--C-:B------:R-:W-:Y:S01]  /*5330*/  FFMA.FTZ R110, R46, UR12, -R127.reuse ;  /* 0x0000000c2e6e7c23 */ /* 0x100fe2000801087f */
[--C-:B------:R-:W-:Y:S01]  /*5340*/  FFMA.FTZ R109, R16, UR12, -R127.reuse ;  /* 0x0000000c106d7c23 */ /* 0x100fe2000801087f */
[----:B------:R-:W2:Y:S01]  /*5350*/  LDSM.16.MT88.4 R44, [R138+0x8000] ;  /* 0x008000008a2c783b */ /* 0x000ea20000004200 */
        /* <DEDUP_REMOVED lines=11> */
[----:B------:R-:W3:Y:S01]  /*5410*/  LDSM.16.MT88.4 R60, [R136+0x8000] ;  /* 0x00800000883c783b */ /* 0x000ee20000004200 */
[----:B------:R-:W4:Y:S01]  /*5420*/  MUFU.EX2 R107, R107 ;  /* 0x0000006b006b7308 */ /* 0x000f220000000800 */
[--C-:B------:R-:W-:Y:S01]  /*5430*/  FFMA.FTZ R112, R112, UR12, -R162.reuse ;  /* 0x0000000c70707c23 */ /* 0x100fe200080108a2 */
[--C-:B------:R-:W-:Y:S01]  /*5440*/  FFMA.FTZ R111, R111, UR12, -R162.reuse ;  /* 0x0000000c6f6f7c23 */ /* 0x100fe200080108a2 */
[----:B------:R-:W-:Y:S01]  /*5450*/  FFMA.FTZ R126, R126, UR12, -R162 ;  /* 0x0000000c7e7e7c23 */ /* 0x000fe200080108a2 */
[--C-:B------:R-:W-:Y:S01]  /*5460*/  FFMA.FTZ R124, R124, UR12, -R127.reuse ;  /* 0x0000000c7c7c7c23 */ /* 0x100fe2000801087f */
[--C-:B------:R-:W-:Y:S01]  /*5470*/  FFMA.FTZ R115, R115, UR12, -R127.reuse ;  /* 0x0000000c73737c23 */ /* 0x100fe2000801087f */
[----:B------:R-:W-:-:S02]  /*5480*/  FFMA.FTZ R114, R114, UR12, -R127 ;  /* 0x0000000c72727c23 */ /* 0x000fc4000801087f */
[----:B------:R-:W5:Y:S08]  /*5490*/  MUFU.EX2 R100, R100 ;  /* 0x0000006400647308 */ /* 0x000f700000000800 */
[----:B------:R-:W-:Y:S01]  /*54a0*/  MUFU.EX2 R110, R110 ;  /* 0x0000006e006e7308 */ /* 0x000fe20000000800 */
[----:B----4-:R-:W-:Y:S01]  /*54b0*/  F2FP.F16.F32.PACK_AB R88, R107, R108 ;  /* 0x0000006c6b58723e */ /* 0x010fe200000000ff */
[----:B------:R-:W-:-:S06]  /*54c0*/  FADD.FTZ R108, R108, R107 ;  /* 0x0000006b6c6c7221 */ /* 0x000fcc0000010000 */
[----:B------:R-:W4:Y:S01]  /*54d0*/  MUFU.EX2 R109, R109 ;  /* 0x0000006d006d7308 */ /* 0x000f220000000800 */
[----:B-----5:R-:W-:Y:S01]  /*54e0*/  F2FP.F16.F32.PACK_AB R90, R100, R105 ;  /* 0x00000069645a723e */ /* 0x020fe200000000ff */
[----:B------:R-:W-:-:S04]  /*54f0*/  FADD.FTZ R105, R105, R108 ;  /* 0x0000006c69697221 */ /* 0x000fc80000010000 */
[----:B------:R-:W-:Y:S02]  /*5500*/  FADD.FTZ R100, R100, R105 ;  /* 0x0000006964647221 */ /* 0x000fe40000010000 */
[----:B------:R-:W-:Y:S08]  /*5510*/  MUFU.EX2 R106, R106 ;  /* 0x0000006a006a7308 */ /* 0x000ff00000000800 */
[----:B------:R-:W5:Y:S01]  /*5520*/  MUFU.EX2 R103, R103 ;  /* 0x0000006700677308 */ /* 0x000f620000000800 */
[----:B----4-:R-:W-:Y:S01]  /*5530*/  F2FP.F16.F32.PACK_AB R89, R109, R110 ;  /* 0x0000006e6d59723e */ /* 0x010fe200000000ff */
[----:B------:R-:W-:-:S06]  /*5540*/  FADD.FTZ R109, R110, R109 ;  /* 0x0000006d6e6d7221 */ /* 0x000fcc0000010000 */
[----:B------:R-:W-:Y:S08]  /*5550*/  MUFU.EX2 R35, R35 ;  /* 0x0000002300237308 */ /* 0x000ff00000000800 */
[----:B------:R-:W4:Y:S01]  /*5560*/  MUFU.EX2 R34, R34 ;  /* 0x0000002200227308 */ /* 0x000f220000000800 */
[----:B-----5:R-:W-:Y:S01]  /*5570*/  F2FP.F16.F32.PACK_AB R91, R103, R106 ;  /* 0x0000006a675b723e */ /* 0x020fe200000000ff */
[----:B------:R-:W-:-:S04]  /*5580*/  FADD.FTZ R106, R106, R109 ;  /* 0x0000006d6a6a7221 */ /* 0x000fc80000010000 */
[----:B------:R-:W-:Y:S02]  /*5590*/  FADD.FTZ R103, R103, R106 ;  /* 0x0000006a67677221 */ /* 0x000fe40000010000 */
[C---:B-1----:R-:W-:Y:S01]  /*55a0*/  HMMA.16816.F32 R96, R88.reuse, R36, RZ ;  /* 0x000000245860723c */ /* 0x042fe200000018ff */
[----:B------:R-:W-:Y:S05]  /*55b0*/  MUFU.EX2 R33, R33 ;  /* 0x0000002100217308 */ /* 0x000fea0000000800 */
[C---:B--2---:R-:W-:Y:S03]  /*55c0*/  HMMA.16816.F32 R40, R88.reuse, R44, RZ ;  /* 0x0000002c5828723c */ /* 0x044fe600000018ff */
[----:B------:R-:W1:Y:S01]  /*55d0*/  MUFU.EX2 R32, R32 ;  /* 0x0000002000207308 */ /* 0x000e620000000800 */
[C---:B----4-:R-:W-:Y:S01]  /*55e0*/  F2FP.F16.F32.PACK_AB R4, R34.reuse, R35 ;  /* 0x000000232204723e */ /* 0x050fe200000000ff */
[----:B------:R-:W-:Y:S01]  /*55f0*/  FADD.FTZ R35, R35, R100 ;  /* 0x0000006423237221 */ /* 0x000fe20000010000 */
[----:B------:R-:W-:Y:S03]  /*5600*/  HMMA.16816.F32 R36, R88, R38, RZ ;  /* 0x000000265824723c */ /* 0x000fe600000018ff */
[----:B------:R-:W-:-:S02]  /*5610*/  FADD.FTZ R34, R34, R35 ;  /* 0x0000002322227221 */ /* 0x000fc40000010000 */
[----:B------:R-:W-:Y:S01]  /*5620*/  MUFU.EX2 R104, R104 ;  /* 0x0000006800687308 */ /* 0x000fe20000000800 */
[C---:B------:R-:W-:Y:S06]  /*5630*/  HMMA.16816.F32 R44, R88.reuse, R46, RZ ;  /* 0x0000002e582c723c */ /* 0x040fec00000018ff */
[----:B------:R-:W-:Y:S01]  /*5640*/  HMMA.16816.F32 R64, R88, R68, RZ ;  /* 0x000000445840723c */ /* 0x000fe200000018ff */
[----:B------:R-:W2:Y:S01]  /*5650*/  MUFU.EX2 R101, R101 ;  /* 0x0000006500657308 */ /* 0x000ea20000000800 */
[----:B-1----:R-:W-:Y:S01]  /*5660*/  F2FP.F16.F32.PACK_AB R6, R32, R33 ;  /* 0x000000212006723e */ /* 0x002fe200000000ff */
[----:B------:R-:W-:-:S03]  /*5670*/  FADD.FTZ R33, R33, R34 ;  /* 0x0000002221217221 */ /* 0x000fc60000010000 */
[C---:B------:R-:W-:Y:S01]  /*5680*/  HMMA.16816.F32 R72, R88.reuse, R76, RZ ;  /* 0x0000004c5848723c */ /* 0x040fe200000018ff */
[----:B------:R-:W-:Y:S02]  /*5690*/  FADD.FTZ R32, R32, R33 ;  /* 0x0000002120207221 */ /* 0x000fe40000010000 */
        /* <DEDUP_REMOVED lines=9> */
[C---:B---3--:R-:W-:Y:S01]  /*5730*/  HMMA.16816.F32 R56, R88.reuse, R60, RZ ;  /* 0x0000003c5838723c */ /* 0x048fe200000018ff */
[----:B-1----:R-:W-:Y:S01]  /*5740*/  F2FP.F16.F32.PACK_AB R7, R3, R102 ;  /* 0x000000660307723e */ /* 0x002fe200000000ff */
[----:B------:R-:W1:Y:S01]  /*5750*/  LDSM.16.MT88.4 R16, [R136+0xa000] ;  /* 0x00a000008810783b */ /* 0x000e620000004200 */
[----:B------:R-:W-:Y:S03]  /*5760*/  MUFU.EX2 R111, R111 ;  /* 0x0000006f006f7308 */ /* 0x000fe60000000800 */
[----:B------:R-:W-:Y:S01]  /*5770*/  HMMA.16816.F32 R92, R88, R80, RZ ;  /* 0x00000050585c723c */ /* 0x000fe200000018ff */
[----:B------:R-:W-:-:S04]  /*5780*/  FADD.FTZ R102, R102, R101 ;  /* 0x0000006566667221 */ /* 0x000fc80000010000 */
[----:B------:R-:W-:Y:S01]  /*5790*/  FADD.FTZ R102, R3, R102 ;  /* 0x0000006603667221 */ /* 0x000fe20000010000 */
[C---:B------:R-:W-:Y:S01]  /*57a0*/  HMMA.16816.F32 R96, R4.reuse, R12, R96 ;  /* 0x0000000c0460723c */ /* 0x040fe20000001860 */
        /* <DEDUP_REMOVED lines=8> */
[C---:B------:R-:W-:Y:S06]  /*5830*/  HMMA.16816.F32 R52, R88.reuse, R54, RZ ;  /* 0x000000365834723c */ /* 0x040fec00000018ff */
[C---:B------:R-:W-:Y:S06]  /*5840*/  HMMA.16816.F32 R60, R88.reuse, R62, RZ ;  /* 0x0000003e583c723c */ /* 0x040fec00000018ff */
[C---:B------:R-:W-:Y:S06]  /*5850*/  HMMA.16816.F32 R80, R88.reuse, R82, RZ ;  /* 0x000000525850723c */ /* 0x040fec00000018ff */
[----:B-1----:R-:W-:Y:S06]  /*5860*/  HMMA.16816.F32 R84, R88, R16, RZ ;  /* 0x000000105854723c */ /* 0x002fec00000018ff */
[C---:B--2---:R-:W-:Y:S06]  /*5870*/  HMMA.16816.F32 R64, R4.reuse, R12, R64 ;  /* 0x0000000c0440723c */ /* 0x044fec0000001840 */
[C---:B------:R-:W-:Y:S01]  /*5880*/  HMMA.16816.F32 R68, R4.reuse, R14, R68 ;  /* 0x0000000e0444723c */ /* 0x040fe20000001844 */
[----:B------:R-:W1:Y:S05]  /*5890*/  LDSM.16.MT88.4 R12, [R137+0xa800] ;  /* 0x00a80000890c783b */ /* 0x000e6a0000004200 */
[C---:B---3--:R-:W-:Y:S06]  /*58a0*/  HMMA.16816.F32 R72, R4.reuse, R8, R72 ;  /* 0x000000080448723c */ /* 0x048fec0000001848 */
[----:B------:R-:W-:Y:S01]  /*58b0*/  HMMA.16816.F32 R76, R4, R10, R76 ;  /* 0x0000000a044c723c */ /* 0x000fe2000000184c */
[----:B------:R-:W2:Y:S05]  /*58c0*/  LDSM.16.MT88.4 R8, [R136+0xa800] ;  /* 0x00a800008808783b */ /* 0x000eaa0000004200 */
[----:B------:R-:W-:Y:S01]  /*58d0*/  HMMA.16816.F32 R88, R88, R18, RZ ;  /* 0x000000125858723c */ /* 0x000fe200000018ff */
[----:B------:R-:W-:Y:S05]  /*58e0*/  LDSM.16.MT88.4 R16, [R140+0x9800] ;  /* 0x009800008c10783b */ /* 0x000fea0000004200 */
[C---:B------:R-:W-:Y:S06]  /*58f0*/  HMMA.16816.F32 R48, R4.reuse, R24, R48 ;  /* 0x000000180430723c */ /* 0x040fec0000001830 */
[----:B------:R-:W-:Y:S01]  /*5900*/  HMMA.16816.F32 R52, R4, R26, R52 ;  /* 0x0000001a0434723c */ /* 0x000fe20000001834 */
[--C-:B------:R-:W-:Y:S01]  /*5910*/  FFMA.FTZ R25, R168, UR12, -R127.reuse ;  /* 0x0000000ca8197c23 */ /* 0x100fe2000801087f */
[----:B------:R-:W-:Y:S01]  /*5920*/  FFMA.FTZ R24, R166, UR12, -R127 ;  /* 0x0000000ca6187c23 */ /* 0x000fe2000801087f */
[----:B------:R-:W-:-:S03]  /*5930*/  LEA R168, P1, R121, UR8, 0x1 ;  /* 0x0000000879a87c11 */ /* 0x000fc6000f8208ff */
[C---:B------:R-:W-:Y:S01]  /*5940*/  HMMA.16816.F32 R56, R4.reuse, R20, R56 ;  /* 0x000000140438723c */ /* 0x040fe20000001838 */
[--C-:B------:R-:W-:Y:S01]  /*5950*/  FFMA.FTZ R27, R165, UR12, -R162.reuse ;  /* 0x0000000ca51b7c23 */ /* 0x100fe200080108a2 */
[----:B------:R-:W-:Y:S01]  /*5960*/  FFMA.FTZ R26, R163, UR12, -R162 ;  /* 0x0000000ca31a7c23 */ /* 0x000fe200080108a2 */
[----:B------:R-:W-:Y:S01]  /*5970*/  MUFU.EX2 R25, R25 ;  /* 0x0000001900197308 */ /* 0x000fe20000000800 */
[----:B------:R-:W-:Y:S02]  /*5980*/  LEA.HI.X R166, R121, UR9, R120, 0x1, P1 ;  /* 0x0000000979a67c11 */ /* 0x000fe400088f0c78 */
[C---:B-1----:R-:W-:Y:S01]  /*5990*/  HMMA.16816.F32 R92, R4.reuse, R12, R92 ;  /* 0x0000000c045c723c */ /* 0x042fe2000000185c */
[--C-:B------:R-:W-:Y:S01]  /*59a0*/  FFMA.FTZ R21, R170, UR12, -R127.reuse ;  /* 0x0000000caa157c23 */ /* 0x100fe2000801087f */
[--C-:B------:R-:W-:Y:S01]  /*59b0*/  FFMA.FTZ R20, R164, UR12, -R127.reuse ;  /* 0x0000000ca4147c23 */ /* 0x100fe2000801087f */
[----:B------:R-:W-:Y:S02]  /*59c0*/  FFMA.FTZ R170, R113, UR12, -R127 ;  /* 0x0000000c71aa7c23 */ /* 0x000fe4000801087f */
[----:B------:R-:W-:Y:S01]  /*59d0*/  MUFU.EX2 R27, R27 ;  /* 0x0000001b001b7308 */ /* 0x000fe20000000800 */
[C---:B------:R-:W-:Y:S01]  /*59e0*/  HMMA.16816.F32 R80, R4.reuse, R14, R80 ;  /* 0x0000000e0450723c */ /* 0x040fe20000001850 */
[----:B------:R-:W1:Y:S05]  /*59f0*/  LDSM.16.MT88.4 R12, [R140+0x9000] ;  /* 0x009000008c0c783b */ /* 0x000e6a0000004200 */
[C---:B--2---:R-:W-:Y:S01]  /*5a00*/  HMMA.16816.F32 R84, R4.reuse, R8, R84 ;  /* 0x000000080454723c */ /* 0x044fe20000001854 */
[----:B------:R-:W2:Y:S05]  /*5a10*/  MUFU.EX2 R26, R26 ;  /* 0x0000001a001a7308 */ /* 0x000eaa0000000800 */
[C---:B------:R-:W-:Y:S01]  /*5a20*/  HMMA.16816.F32 R88, R4.reuse, R10, R88 ;  /* 0x0000000a0458723c */ /* 0x040fe20000001858 */
[----:B------:R-:W3:Y:S02]  /*5a30*/  LDSM.16.MT88.4 R8, [R138+0x9000] ;  /* 0x009000008a08783b */ /* 0x000ee40000004200 */
[----:B------:R-:W4:Y:S03]  /*5a40*/  MUFU.EX2 R24, R24 ;  /* 0x0000001800187308 */ /* 0x000f260000000800 */
[----:B------:R-:W-:Y:S05]  /*5a50*/  HMMA.16816.F32 R60, R4, R22, R60 ;  /* 0x00000016043c723c */ /* 0x000fea000000183c */
[----:B------:R-:W-:Y:S02]  /*5a60*/  MUFU.EX2 R21, R21 ;  /* 0x0000001500157308 */ /* 0x000fe40000000800 */
[--C-:B------:R-:W-:Y:S01]  /*5a70*/  FFMA.FTZ R23, R167, UR12, -R162.reuse ;  /* 0x0000000ca7177c23 */ /* 0x100fe200080108a2 */
[--C-:B------:R-:W-:Y:S01]  /*5a80*/  FFMA.FTZ R22, R169, UR12, -R162.reuse ;  /* 0x0000000ca9167c23 */ /* 0x100fe200080108a2 */
[----:B--2---:R-:W-:Y:S01]  /*5a90*/  F2FP.F16.F32.PACK_AB R4, R26, R27 ;  /* 0x0000001b1a04723e */ /* 0x004fe200000000ff */
[----:B------:R-:W-:Y:S01]  /*5aa0*/  FFMA.FTZ R167, R125, UR12, -R162 ;  /* 0x0000000c7da77c23 */ /* 0x000fe200080108a2 */
[----:B------:R-:W-:-:S02]  /*5ab0*/  FADD.FTZ R27, R27, R32 ;  /* 0x000000201b1b7221 */ /* 0x000fc40000010000 */
[----:B------:R-:W2:Y:S01]  /*5ac0*/  MUFU.EX2 R23, R23 ;  /* 0x0000001700177308 */ /* 0x000ea20000000800 */
[----:B----4-:R-:W-:Y:S01]  /*5ad0*/  F2FP.F16.F32.PACK_AB R5, R24, R25 ;  /* 0x000000191805723e */ /* 0x010fe200000000ff */
[----:B------:R-:W-:Y:S01]  /*5ae0*/  FADD.FTZ R25, R25, R102 ;  /* 0x0000006619197221 */ /* 0x000fe20000010000 */
[----:B------:R-:W-:-:S03]  /*5af0*/  FADD.FTZ R26, R26, R27 ;  /* 0x0000001b1a1a7221 */ /* 0x000fc60000010000 */
[----:B------:R-:W-:Y:S02]  /*5b00*/  FADD.FTZ R24, R24, R25 ;  /* 0x0000001918187221 */ /* 0x000fe40000010000 */
[----:B------:R-:W4:Y:S08]  /*5b10*/  MUFU.EX2 R22, R22 ;  /* 0x0000001600167308 */ /* 0x000f300000000800 */
[----:B------:R-:W5:Y:S01]  /*5b20*/  MUFU.EX2 R20, R20 ;  /* 0x0000001400147308 */ /* 0x000f620000000800 */
[----:B--2---:R-:W-:-:S07]  /*5b30*/  FADD.FTZ R3, R23, R26 ;  /* 0x0000001a17037221 */ /* 0x004fce0000010000 */
[----:B------:R-:W2:Y:S01]  /*5b40*/  MUFU.EX2 R167, R167 ;  /* 0x000000a700a77308 */ /* 0x000ea20000000800 */
[C---:B----4-:R-:W-:Y:S01]  /*5b50*/  F2FP.F16.F32.PACK_AB R6, R22.reuse, R23 ;  /* 0x000000171606723e */ /* 0x050fe200000000ff */
[----:B------:R-:W-:-:S06]  /*5b60*/  FADD.FTZ R3, R22, R3 ;  /* 0x0000000316037221 */ /* 0x000fcc0000010000 */
[----:B------:R-:W-:Y:S01]  /*5b70*/  MUFU.EX2 R113, R114 ;  /* 0x0000007200717308 */ /* 0x000fe20000000800 */
[----:B-----5:R-:W-:Y:S01]  /*5b80*/  F2FP.F16.F32.PACK_AB R7, R20, R21 ;  /* 0x000000151407723e */ /* 0x020fe200000000ff */
[----:B------:R-:W-:-:S04]  /*5b90*/  FADD.FTZ R21, R21, R24 ;  /* 0x0000001815157221 */ /* 0x000fc80000010000 */
[----:B------:R-:W-:Y:S02]  /*5ba0*/  FADD.FTZ R21, R20, R21 ;  /* 0x0000001514157221 */ /* 0x000fe40000010000 */
[C---:B-1----:R-:W-:Y:S01]  /*5bb0*/  HMMA.16816.F32 R96, R4.reuse, R12, R96 ;  /* 0x0000000c0460723c */ /* 0x042fe20000001860 */
[----:B------:R-:W1:Y:S05]  /*5bc0*/  MUFU.EX2 R170, R170 ;  /* 0x000000aa00aa7308 */ /* 0x000e6a0000000800 */
[C---:B------:R-:W-:Y:S01]  /*5bd0*/  HMMA.16816.F32 R36, R4.reuse, R14, R36 ;  /* 0x0000000e0424723c */ /* 0x040fe20000001824 */
[----:B------:R-:W4:Y:S05]  /*5be0*/  LDSM.16.MT88.4 R12, [R137+0x9000] ;  /* 0x00900000890c783b */ /* 0x000f2a0000004200 */
[C---:B---3--:R-:W-:Y:S06]  /*5bf0*/  HMMA.16816.F32 R40, R4.reuse, R8, R40 ;  /* 0x000000080428723c */ /* 0x048fec0000001828 */
[C---:B------:R-:W-:Y:S01]  /*5c00*/  HMMA.16816.F32 R44, R4.reuse, R10, R44 ;  /* 0x0000000a042c723c */ /* 0x040fe2000000182c */
[----:B------:R-:W3:Y:S05]  /*5c10*/  LDSM.16.MT88.4 R8, [R136+0x9000] ;  /* 0x009000008808783b */ /* 0x000eea0000004200 */
[C---:B----4-:R-:W-:Y:S06]  /*5c20*/  HMMA.16816.F32 R48, R4.reuse, R12, R48 ;  /* 0x0000000c0430723c */ /* 0x050fec0000001830 */
        /* <DEDUP_REMOVED lines=21> */
[----:B--2---:R-:W-:Y:S01]  /*5d80*/  F2FP.F16.F32.PACK_AB R6, R167, R126 ;  /* 0x0000007ea706723e */ /* 0x004fe200000000ff */
[----:B------:R-:W-:Y:S01]  /*5d90*/  FADD.FTZ R111, R111, R112 ;  /* 0x000000706f6f7221 */ /* 0x000fe20000010000 */
[----:B-1----:R-:W-:Y:S01]  /*5da0*/  F2FP.F16.F32.PACK_AB R7, R170, R113 ;  /* 0x00000071aa07723e */ /* 0x002fe200000000ff */
[----:B------:R-:W-:-:S02]  /*5db0*/  FADD.FTZ R124, R115, R124 ;  /* 0x0000007c737c7221 */ /* 0x000fc40000010000 */
[----:B------:R-:W-:Y:S02]  /*5dc0*/  FADD.FTZ R126, R126, R111 ;  /* 0x0000006f7e7e7221 */ /* 0x000fe40000010000 */
[----:B------:R-:W-:Y:S02]  /*5dd0*/  FADD.FTZ R113, R113, R124 ;  /* 0x0000007c71717221 */ /* 0x000fe40000010000 */
[----:B------:R-:W-:Y:S01]  /*5de0*/  HMMA.16816.F32 R96, R4, R16, R96 ;  /* 0x000000100460723c */ /* 0x000fe20000001860 */
        /* <DEDUP_REMOVED lines=16> */
[C---:B------:R-:W-:Y:S01]  /*5ef0*/  HMMA.16816.F32 R76, R4.reuse, R10, R76 ;  /* 0x0000000a044c723c */ /* 0x040fe2000000184c */
[----:B------:R-:W2:Y:S05]  /*5f00*/  LDSM.16.MT88.4 R8, [R136+0xb800] ;  /* 0x00b800008808783b */ /* 0x000eaa0000004200 */
[C---:B-1----:R-:W-:Y:S06]  /*5f10*/  HMMA.16816.F32 R92, R4.reuse, R12, R92 ;  /* 0x0000000c045c723c */ /* 0x042fec000000185c */
        /* <DEDUP_REMOVED lines=69> */
.L_x_5999:
[----:B------:R-:W-:-:S04]  /*6370*/  LEA R3, -R118, RZ, 0x6 ;  /* 0x000000ff76037211 */ /* 0x000fc800078e31ff */
[----:B------:R-:W-:-:S07]  /*6380*/  SHF.R.S32.HI R4, RZ, 0x1f, R3 ;  /* 0x0000001fff047819 */ /* 0x000fce0000011403 */
.L_x_6000:
[----:B------:R-:W-:Y:S01]  /*6390*/  ULDC UR4, c[0x0][0x2d0] ;  /* 0x0000b40000047ab9 */ /* 0x000fe20000000800 */
[----:B------:R-:W-:Y:S02]  /*63a0*/  IADD3 R7, P3, R152, R3, RZ ;  /* 0x0000000398077210 */ /* 0x000fe40007f7e0ff */
[----:B------:R-:W-:Y:S02]  /*63b0*/  ISETP.GE.AND P1, PT, R155, UR4, PT ;  /* 0x000000049b007c0c */ /* 0x000fe4000bf26270 */
[----:B------:R-:W-:Y:S01]  /*63c0*/  ISETP.GE.AND P2, PT, R156, UR4, PT ;  /* 0x000000049c007c0c */ /* 0x000fe2000bf46270 */
[--C-:B------:R-:W-:Y:S01]  /*63d0*/  IMAD.X R6, R151, 0x1, R4.reuse, P3 ;  /* 0x0000000197067824 */ /* 0x100fe200018e0604 */
[C---:B------:R-:W-:Y:S02]  /*63e0*/  LEA R124, P5, R3.reuse, R172, 0x1 ;  /* 0x000000ac037c7211 */ /* 0x040fe400078a08ff */
[----:B------:R-:W-:Y:S02]  /*63f0*/  IADD3 R5, P3, R152, R7, RZ ;  /* 0x0000000798057210 */ /* 0x000fe40007f7e0ff */
[----:B------:R-:W-:-:S05]  /*6400*/  LEA.HI.X R125, R3, R173, R4, 0x1, P5 ;  /* 0x000000ad037d7211 */ /* 0x000fca00028f0c04 */
[----:B------:R-:W-:Y:S02]  /*6410*/  @!P1 IADD3 R9, P4, R3, R30, RZ ;  /* 0x0000001e03099210 */ /* 0x000fe40007f9e0ff */
[----:B------:R-:W-:Y:S01]  /*6420*/  @!P2 LEA R12, P5, R5, R172, 0x1 ;  /* 0x000000ac050ca211 */ /* 0x000fe200078a08ff */
[----:B------:R-:W-:Y:S02]  /*6430*/  @P2 STS.128 [R154+0x8000], RZ ;  /* 0x008000ff9a002388 */ /* 0x000fe40000000c00 */
[----:B------:R-:W-:Y:S01]  /*6440*/  @!P1 IMAD.X R8, R4, 0x1, R28, P4 ;  /* 0x0000000104089824 */ /* 0x000fe200020e061c */
[----:B------:R-:W-:Y:S01]  /*6450*/  @!P1 LEA R14, P4, R9, UR6, 0x1 ;  /* 0x00000006090e9c11 */ /* 0x000fe2000f8808ff */
[----:B------:R-:W-:Y:S01]  /*6460*/  IMAD.X R4, R151, 0x1, R6, P3 ;  /* 0x0000000197047824 */ /* 0x000fe200018e0606 */
[----:B------:R-:W-:Y:S01]  /*6470*/  IADD3 R3, P3, R152, R5, RZ ;  /* 0x0000000598037210 */ /* 0x000fe20007f7e0ff */
[----:B------:R-:W-:Y:S01]  /*6480*/  @!PT LDS RZ, [RZ] ;  /* 0x00000000fffff984 */ /* 0x000fe20000000800 */
[----:B------:R-:W-:Y:S01]  /*6490*/  @!PT LDS RZ, [RZ] ;  /* 0x00000000fffff984 */ /* 0x000fe20000000800 */
[----:B------:R-:W-:Y:S01]  /*64a0*/  @!PT LDS RZ, [RZ] ;  /* 0x00000000fffff984 */ /* 0x000fe20000000800 */
[----:B------:R-:W-:Y:S01]  /*64b0*/  @!P2 LDGSTS.E.BYPASS.LTC128B.128 [R154+0x8000], desc[UR10][R124.64] ;  /* 0x080000007c9aafae */ /* 0x000fe2000b901d4a */
[----:B------:R-:W-:-:S02]  /*64c0*/  @!P1 LEA.HI.X R15, R9, UR7, R8, 0x1, P4 ;  /* 0x00000007090f9c11 */ /* 0x000fc4000a0f0c08 */
[----:B------:R-:W-:Y:S01]  /*64d0*/  @!P2 LEA R10, P4, R7, R172, 0x1 ;  /* 0x000000ac070aa211 */ /* 0x000fe200078808ff */
[--C-:B------:R-:W-:Y:S01]  /*64e0*/  IMAD.X R8, R151, 0x1, R4.reuse, P3 ;  /* 0x0000000197087824 */ /* 0x100fe200018e0604 */
[-C--:B------:R-:W-:Y:S01]  /*64f0*/  @!P2 LEA.HI.X R13, R5, R173.reuse, R4, 0x1, P5 ;  /* 0x000000ad050da211 */ /* 0x080fe200028f0c04 */
[----:B------:R-:W-:Y:S01]  /*6500*/  @P1 STS.128 [R154+0xa000], RZ ;  /* 0x00a000ff9a001388 */ /* 0x000fe20000000c00 */
[CC--:B------:R-:W-:Y:S02]  /*6510*/  @!P2 LEA.HI.X R11, R7.reuse, R173.reuse, R6, 0x1, P4 ;  /* 0x000000ad070ba211 */ /* 0x0c0fe400020f0c06 */
[-C--:B------:R-:W-:Y:S01]  /*6520*/  @!P1 IADD3 R7, P6, R7, R30.reuse, RZ ;  /* 0x0000001e07079210 */ /* 0x080fe20007fde0ff */
[----:B------:R-:W-:Y:S01]  /*6530*/  @!PT LDS RZ, [RZ] ;  /* 0x00000000fffff984 */ /* 0x000fe20000000800 */
[----:B------:R-:W-:Y:S01]  /*6540*/  @!PT LDS RZ, [RZ] ;  /* 0x00000000fffff984 */ /* 0x000fe20000000800 */
[----:B------:R-:W-:Y:S01]  /*6550*/  @!PT LDS RZ, [RZ] ;  /* 0x00000000fffff984 */ /* 0x000fe20000000800 */
[----:B------:R-:W-:Y:S01]  /*6560*/  @!P1 LDGSTS.E.BYPASS.LTC128B.128 [R154+0xa000], desc[UR10][R14.64+0x80] ;  /* 0x0a0000800e9a9fae */ /* 0x000fe2000b901d4a */
[----:B------:R-:W-:Y:S02]  /*6570*/  @!P1 IADD3 R5, P5, R5, R30, RZ ;  /* 0x0000001e05059210 */ /* 0x000fe40007fbe0ff */
[C---:B------:R-:W-:Y:S01]  /*6580*/  @!P2 LEA R20, P4, R3.reuse, R172, 0x1 ;  /* 0x000000ac0314a211 */ /* 0x040fe200078808ff */
[--C-:B------:R-:W-:Y:S01]  /*6590*/  @!P1 IMAD.X R6, R6, 0x1, R28.reuse, P6 ;  /* 0x0000000106069824 */ /* 0x100fe200030e061c */
[----:B------:R-:W-:Y:S01]  /*65a0*/  @!P1 IADD3 R30, P3, R3, R30, RZ ;  /* 0x0000001e031e9210 */ /* 0x000fe20007f7e0ff */
[----:B------:R-:W-:Y:S01]  /*65b0*/  @!P1 IMAD.X R4, R4, 0x1, R28, P5 ;  /* 0x0000000104049824 */ /* 0x000fe200028e061c */
[----:B------:R-:W-:Y:S01]  /*65c0*/  @!P1 LEA R24, P5, R7, UR6, 0x1 ;  /* 0x0000000607189c11 */ /* 0x000fe2000f8a08ff */
[----:B------:R-:W-:Y:S01]  /*65d0*/  @P2 STS.128 [R154+0x8800], RZ ;  /* 0x008800ff9a002388 */ /* 0x000fe20000000c00 */
[----:B------:R-:W-:Y:S01]  /*65e0*/  @!P2 LEA.HI.X R21, R3, R173, R8, 0x1, P4 ;  /* 0x000000ad0315a211 */ /* 0x000fe200020f0c08 */
[----:B------:R-:W-:Y:S01]  /*65f0*/  @!P1 IMAD.X R3, R8, 0x1, R28, P3 ;  /* 0x0000000108039824 */ /* 0x000fe200018e061c */
[----:B------:R-:W-:Y:S01]  /*6600*/  @!P1 LEA R28, P4, R5, UR6, 0x1 ;  /* 0x00000006051c9c11 */ /* 0x000fe2000f8808ff */
[----:B------:R-:W-:Y:S01]  /*6610*/  @!PT LDS RZ, [RZ] ;  /* 0x00000000fffff984 */ /* 0x000fe20000000800 */
[----:B------:R-:W-:Y:S01]  /*6620*/  @!PT LDS RZ, [RZ] ;  /* 0x00000000fffff984 */ /* 0x000fe20000000800 */
[----:B------:R-:W-:Y:S01]  /*6630*/  @!PT LDS RZ, [RZ] ;  /* 0x00000000fffff984 */ /* 0x000fe20000000800 */
[----:B------:R1:W-:Y:S01]  /*6640*/  @!P2 LDGSTS.E.BYPASS.LTC128B.128 [R154+0x8800], desc[UR10][R10.64] ;  /* 0x088000000a9aafae */ /* 0x0003e2000b901d4a */
[----:B------:R-:W-:Y:S01]  /*6650*/  @!P1 LEA.HI.X R25, R7, UR7, R6, 0x1, P5 ;  /* 0x0000000707199c11 */ /* 0x000fe2000a8f0c06 */
[----:B------:R-:W-:Y:S01]  /*6660*/  IMAD.MOV.U32 R172, RZ, RZ, R124 ;  /* 0x000000ffffac7224 */ /* 0x000fe200078e007c */
[C---:B------:R-:W-:Y:S01]  /*6670*/  @!P1 LEA R22, P3, R30.reuse, UR6, 0x1 ;  /* 0x000000061e169c11 */ /* 0x040fe2000f8608ff */
[----:B------:R-:W-:Y:S01]  /*6680*/  @P1 STS.128 [R154+0xa800], RZ ;  /* 0x00a800ff9a001388 */ /* 0x000fe20000000c00 */
[----:B------:R-:W-:Y:S01]  /*6690*/  @!P1 LEA.HI.X R29, R5, UR7, R4, 0x1, P4 ;  /* 0x00000007051d9c11 */ /* 0x000fe2000a0f0c04 */
[----:B------:R-:W-:Y:S01]  /*66a0*/  IMAD.MOV.U32 R173, RZ, RZ, R125 ;  /* 0x000000ffffad7224 */ /* 0x000fe200078e007d */
[----:B------:R-:W-:Y:S01]  /*66b0*/  @!P1 LEA.HI.X R23, R30, UR7, R3, 0x1, P3 ;  /* 0x000000071e179c11 */ /* 0x000fe200098f0c03 */
        /* <DEDUP_REMOVED lines=25> */
[----:B-1----:R-:W3:Y:S04]  /*6850*/  LDSM.16.M88.4 R8, [R145+0x4000] ;  /* 0x004000009108783b */ /* 0x002ee80000000200 */
[----:B------:R-:W1:Y:S04]  /*6860*/  LDSM.16.M88.4 R32, [R145+0x4800] ;  /* 0x004800009120783b */ /* 0x000e680000000200 */
[----:B--2---:R-:W4:Y:S04]  /*6870*/  LDSM.16.M88.4 R24, [R145+0x5000] ;  /* 0x005000009118783b */ /* 0x004f280000000200 */
[----:B------:R-:W5:Y:S04]  /*6880*/  LDSM.16.M88.4 R108, [R145+0x5800] ;  /* 0x00580000916c783b */ /* 0x000f680000000200 */
[----:B------:R-:W-:Y:S04]  /*6890*/  LDSM.16.M88.4 R100, [R144] ;  /* 0x000000009064783b */ /* 0x000fe80000000200 */
[----:B------:R-:W2:Y:S04]  /*68a0*/  LDSM.16.M88.4 R104, [R143] ;  /* 0x000000008f68783b */ /* 0x000ea80000000200 */
[----:B------:R-:W2:Y:S01]  /*68b0*/  LDSM.16.M88.4 R112, [R135] ;  /* 0x000000008770783b */ /* 0x000ea20000000200 */
[----:B------:R-:W5:Y:S03]  /*68c0*/  S2R R3, SR_TID.X ;  /* 0x0000000000037919 */ /* 0x000f660000002100 */
[----:B------:R-:W0:Y:S01]  /*68d0*/  LDGDEPBAR ;  /* 0x00000000000079af */ /* 0x000e220000000000 */
[C---:B---3--:R-:W-:Y:S06]  /*68e0*/  HMMA.16816.F32 R12, R16.reuse, R8, RZ ;  /* 0x00000008100c723c */ /* 0x048fec00000018ff */
[C---:B------:R-:W-:Y:S06]  /*68f0*/  HMMA.16816.F32 R8, R16.reuse, R10, RZ ;  /* 0x0000000a1008723c */ /* 0x040fec00000018ff */
[C---:B-1----:R-:W-:Y:S06]  /*6900*/  HMMA.16816.F32 R4, R16.reuse, R32, RZ ;  /* 0x000000201004723c */ /* 0x042fec00000018ff */
[----:B----4-:R-:W-:Y:S01]  /*6910*/  HMMA.16816.F32 R28, R16, R24, RZ ;  /* 0x00000018101c723c */ /* 0x010fe200000018ff */
[----:B-----5:R-:W-:-:S05]  /*6920*/  IMAD.SHL.U32 R3, R3, 0x2, RZ ;  /* 0x0000000203037824 */ /* 0x020fca00078e00ff */
[C---:B------:R-:W-:Y:S06]  /*6930*/  HMMA.16816.F32 R32, R16.reuse, R34, RZ ;  /* 0x000000221020723c */ /* 0x040fec00000018ff */
[C---:B------:R-:W-:Y:S06]  /*6940*/  HMMA.16816.F32 R24, R16.reuse, R26, RZ ;  /* 0x0000001a1018723c */ /* 0x040fec00000018ff */
[C---:B------:R-:W-:Y:S06]  /*6950*/  HMMA.16816.F32 R20, R16.reuse, R108, RZ ;  /* 0x0000006c1014723c */ /* 0x040fec00000018ff */
[----:B------:R-:W-:Y:S01]  /*6960*/  HMMA.16816.F32 R16, R16, R110, RZ ;  /* 0x0000006e1010723c */ /* 0x000fe200000018ff */
[----:B------:R-:W1:Y:S05]  /*6970*/  LDSM.16.M88.4 R108, [R134] ;  /* 0x00000000866c783b */ /* 0x000e6a0000000200 */
[C---:B--2---:R-:W-:Y:S06]  /*6980*/  HMMA.16816.F32 R12, R100.reuse, R104, R12 ;  /* 0x00000068640c723c */ /* 0x044fec000000180c */
[C---:B------:R-:W-:Y:S01]  /*6990*/  HMMA.16816.F32 R8, R100.reuse, R106, R8 ;  /* 0x0000006a6408723c */ /* 0x040fe20000001808 */
[----:B------:R-:W2:Y:S05]  /*69a0*/  LDSM.16.M88.4 R104, [R133] ;  /* 0x000000008568783b */ /* 0x000eaa0000000200 */
[C---:B------:R-:W-:Y:S06]  /*69b0*/  HMMA.16816.F32 R4, R100.reuse, R112, R4 ;  /* 0x000000706404723c */ /* 0x040fec0000001804 */
[C---:B------:R-:W-:Y:S01]  /*69c0*/  HMMA.16816.F32 R32, R100.reuse, R114, R32 ;  /* 0x000000726420723c */ /* 0x040fe20000001820 */
[----:B------:R-:W-:Y:S05]  /*69d0*/  LDSM.16.M88.4 R112, [R139+0x4800] ;  /* 0x004800008b70783b */ /* 0x000fea0000000200 */
[C---:B-1----:R-:W-:Y:S06]  /*69e0*/  HMMA.16816.F32 R28, R100.reuse, R108, R28 ;  /* 0x0000006c641c723c */ /* 0x042fec000000181c */
[C---:B------:R-:W-:Y:S01]  /*69f0*/  HMMA.16816.F32 R24, R100.reuse, R110, R24 ;  /* 0x0000006e6418723c */ /* 0x040fe20000001818 */
[----:B------:R-:W-:Y:S05]  /*6a00*/  LDSM.16.M88.4 R108, [R139+0x5000] ;  /* 0x005000008b6c783b */ /* 0x000fea0000000200 */
[C---:B--2---:R-:W-:Y:S06]  /*6a10*/  HMMA.16816.F32 R20, R100.reuse, R104, R20 ;  /* 0x000000686414723c */ /* 0x044fec0000001814 */
[----:B------:R-:W-:Y:S01]  /*6a20*/  HMMA.16816.F32 R16, R100, R106, R16 ;  /* 0x0000006a6410723c */ /* 0x000fe20000001810 */
[----:B------:R-:W1:Y:S04]  /*6a30*/  LDSM.16.M88.4 R100, [R142] ;  /* 0x000000008e64783b */ /* 0x000e680000000200 */
[----:B------:R-:W2:Y:S01]  /*6a40*/  LDSM.16.M88.4 R104, [R139+0x4000] ;  /* 0x004000008b68783b */ /* 0x000ea20000000200 */
[C---:B-1----:R-:W-:Y:S06]  /*6a50*/  HMMA.16816.F32 R4, R100.reuse, R112, R4 ;  /* 0x000000706404723c */ /* 0x042fec0000001804 */
[C---:B--2---:R-:W-:Y:S06]  /*6a60*/  HMMA.16816.F32 R12, R100.reuse, R104, R12 ;  /* 0x00000068640c723c */ /* 0x044fec000000180c */
[C---:B------:R-:W-:Y:S01]  /*6a70*/  HMMA.16816.F32 R8, R100.reuse, R106, R8 ;  /* 0x0000006a6408723c */ /* 0x040fe20000001808 */
[----:B------:R-:W1:Y:S05]  /*6a80*/  LDSM.16.M88.4 R104, [R139+0x5800] ;  /* 0x005800008b68783b */ /* 0x000e6a0000000200 */
        /* <DEDUP_REMOVED lines=8> */
[----:B------:R-:W2:Y:S01]  /*6b10*/  LDSM.16.M88.4 R104, [R132] ;  /* 0x000000008468783b */ /* 0x000ea20000000200 */
        /* <DEDUP_REMOVED lines=12> */
[----:B------:R-:W2:Y:S01]  /*6be0*/  LDSM.16.M88.4 R104, [R145+0x6000] ;  /* 0x006000009168783b */ /* 0x000ea20000000200 */
[C---:B-1----:R-:W-:Y:S06]  /*6bf0*/  HMMA.16816.F32 R4, R100.reuse, R112, R4 ;  /* 0x000000706404723c */ /* 0x042fec0000001804 */
[C---:B--2---:R-:W-:Y:S06]  /*6c00*/  HMMA.16816.F32 R12, R100.reuse, R104, R12 ;  /* 0x00000068640c723c */ /* 0x044fec000000180c */
[C---:B------:R-:W-:Y:S01]  /*6c10*/  HMMA.16816.F32 R8, R100.reuse, R106, R8 ;  /* 0x0000006a6408723c */ /* 0x040fe20000001808 */
[----:B------:R-:W1:Y:S05]  /*6c20*/  LDSM.16.M88.4 R104, [R145+0x7800] ;  /* 0x007800009168783b */ /* 0x000e6a0000000200 */
[C---:B------:R-:W-:Y:S01]  /*6c30*/  HMMA.16816.F32 R32, R100.reuse, R114, R32 ;  /* 0x000000726420723c */ /* 0x040fe20000001820 */
[----:B------:R-:W-:Y:S05]  /*6c40*/  LDSM.16.M88.4 R112, [R130] ;  /* 0x000000008270783b */ /* 0x000fea0000000200 */
[C---:B------:R-:W-:Y:S06]  /*6c50*/  HMMA.16816.F32 R28, R100.reuse, R108, R28 ;  /* 0x0000006c641c723c */ /* 0x040fec000000181c */
[C---:B------:R-:W-:Y:S01]  /*6c60*/  HMMA.16816.F32 R24, R100.reuse, R110, R24 ;  /* 0x0000006e6418723c */ /* 0x040fe20000001818 */
[----:B------:R-:W-:Y:S05]  /*6c70*/  LDSM.16.M88.4 R108, [R129] ;  /* 0x00000000816c783b */ /* 0x000fea0000000200 */
[C---:B-1----:R-:W-:Y:S06]  /*6c80*/  HMMA.16816.F32 R20, R100.reuse, R104, R20 ;  /* 0x000000686414723c */ /* 0x042fec0000001814 */
[----:B------:R-:W-:Y:S01]  /*6c90*/  HMMA.16816.F32 R16, R100, R106, R16 ;  /* 0x0000006a6410723c */ /* 0x000fe20000001810 */
[----:B------:R-:W1:Y:S04]  /*6ca0*/  LDSM.16.M88.4 R100, [R144+0x2000] ;  /* 0x002000009064783b */ /* 0x000e680000000200 */
[----:B------:R-:W2:Y:S01]  /*6cb0*/  LDSM.16.M88.4 R104, [R131] ;  /* 0x000000008368783b */ /* 0x000ea20000000200 */
[C---:B-1----:R-:W-:Y:S06]  /*6cc0*/  HMMA.16816.F32 R4, R100.reuse, R112, R4 ;  /* 0x000000706404723c */ /* 0x042fec0000001804 */
[C---:B--2---:R-:W-:Y:S06]  /*6cd0*/  HMMA.16816.F32 R12, R100.reuse, R104, R12 ;  /* 0x00000068640c723c */ /* 0x044fec000000180c */
[C---:B------:R-:W-:Y:S01]  /*6ce0*/  HMMA.16816.F32 R8, R100.reuse, R106, R8 ;  /* 0x0000006a6408723c */ /* 0x040fe20000001808 */
[----:B------:R-:W1:Y:S05]  /*6cf0*/  LDSM.16.M88.4 R104, [R128] ;  /* 0x000000008068783b */ /* 0x000e6a0000000200 */
        /* <DEDUP_REMOVED lines=17> */
[----:B------:R-:W2:Y:S05]  /*6e10*/  LDSM.16.M88.4 R108, [R141+0x2000] ;  /* 0x002000008d6c783b */ /* 0x000eaa0000000200 */
[C---:B-1----:R-:W-:Y:S06]  /*6e20*/  HMMA.16816.F32 R20, R100.reuse, R104, R20 ;  /* 0x000000686414723c */ /* 0x042fec0000001814 */
[----:B------:R-:W-:Y:S01]  /*6e30*/  HMMA.16816.F32 R16, R100, R106, R16 ;  /* 0x0000006a6410723c */ /* 0x000fe20000001810 */
[----:B------:R-:W1:Y:S04]  /*6e40*/  LDSM.16.M88.4 R100, [R132+0x2000] ;  /* 0x002000008464783b */ /* 0x000e680000000200 */
[----:B------:R-:W3:Y:S01]  /*6e50*/  LDSM.16.M88.4 R104, [R132+0x3000] ;  /* 0x003000008468783b */ /* 0x000ee20000000200 */
[C---:B--2---:R-:W-:Y:S06]  /*6e60*/  HMMA.16816.F32 R4, R108.reuse, R112, R4 ;  /* 0x000000706c04723c */ /* 0x044fec0000001804 */
[C---:B------:R-:W-:Y:S06]  /*6e70*/  HMMA.16816.F32 R32, R108.reuse, R114, R32 ;  /* 0x000000726c20723c */ /* 0x040fec0000001820 */
[C---:B-1----:R-:W-:Y:S06]  /*6e80*/  HMMA.16816.F32 R12, R108.reuse, R100, R12 ;  /* 0x000000646c0c723c */ /* 0x042fec000000180c */
[----:B------:R-:W-:Y:S01]  /*6e90*/  HMMA.16816.F32 R8, R108, R102, R8 ;  /* 0x000000666c08723c */ /* 0x000fe20000001808 */
[----:B------:R-:W1:Y:S01]  /*6ea0*/  LDSM.16.M88.4 R100, [R132+0x3800] ;  /* 0x003800008464783b */ /* 0x000e620000000200 */
[----:B------:R-:W-:-:S04]  /*6eb0*/  DEPBAR.LE SB0, 0x0 ;  /* 0x000080000000791a */ /* 0x000fc80000000000 */
[C---:B---3--:R-:W-:Y:S06]  /*6ec0*/  HMMA.16816.F32 R28, R108.reuse, R104, R28 ;  /* 0x000000686c1c723c */ /* 0x048fec000000181c */
[C---:B------:R-:W-:Y:S06]  /*6ed0*/  HMMA.16816.F32 R24, R108.reuse, R106, R24 ;  /* 0x0000006a6c18723c */ /* 0x040fec0000001818 */
[C---:B-1----:R-:W-:Y:S06]  /*6ee0*/  HMMA.16816.F32 R20, R108.reuse, R100, R20 ;  /* 0x000000646c14723c */ /* 0x042fec0000001814 */
[----:B------:R-:W-:Y:S01]  /*6ef0*/  HMMA.16816.F32 R16, R108, R102, R16 ;  /* 0x000000666c10723c */ /* 0x000fe20000001810 */
[----:B------:R-:W-:-:S06]  /*6f00*/  LOP3.LUT R100, R3, 0x6, RZ, 0xc0, !PT ;  /* 0x0000000603647812 */ /* 0x000fcc00078ec0ff */
[----:B------:R-:W-:-:S04]  /*6f10*/  IMAD R103, R153, 0x40, R100 ;  /* 0x0000004099677824 */ /* 0x000fc800078e0264 */
[C---:B------:R-:W-:Y:S02]  /*6f20*/  VIADD R100, R103.reuse, 0x1 ;  /* 0x0000000167647836 */ /* 0x040fe40000000000 */
[C---:B------:R-:W-:Y:S02]  /*6f30*/  VIADD R3, R103.reuse, 0x8 ;  /* 0x0000000867037836 */ /* 0x040fe40000000000 */
[C---:B------:R-:W-:Y:S01]  /*6f40*/  VIADD R101, R103.reuse, 0x10 ;  /* 0x0000001067657836 */ /* 0x040fe20000000000 */
[----:B------:R-:W-:Y:S01]  /*6f50*/  BAR.SYNC.DEFER_BLOCKING 0x0 ;  /* 0x0000000000007b1d */ /* 0x000fe20000010000 */
[CC--:B------:R-:W-:Y:S02]  /*6f60*/  ISETP.GE.AND P3, PT, R100.reuse, R123.reuse, PT ;  /* 0x0000007b6400720c */ /* 0x0c0fe40003f66270 */
[----:B------:R-:W-:Y:S01]  /*6f70*/  ISETP.GE.AND P5, PT, R100, R122, PT ;  /* 0x0000007a6400720c */ /* 0x000fe20003fa6270 */
[----:B------:R-:W-:Y:S01]  /*6f80*/  VIADD R100, R103, 0x9 ;  /* 0x0000000967647836 */ /* 0x000fe20000000000 */
[----:B------:R-:W-:-:S02]  /*6f90*/  ISETP.GE.AND P6, PT, R3, R123, PT ;  /* 0x0000007b0300720c */ /* 0x000fc40003fc6270 */
[----:B------:R-:W-:Y:S02]  /*6fa0*/  FSEL R13, R13, -INF , !P3 ;  /* 0xff8000000d0d7808 */ /* 0x000fe40005800000 */
[-C--:B------:R-:W-:Y:S02]  /*6fb0*/  ISETP.GE.AND P4, PT, R3, R122.reuse, PT ;  /* 0x0000007a0300720c */ /* 0x080fe40003f86270 */
[----:B------:R-:W-:Y:S02]  /*6fc0*/  ISETP.GE.AND P3, PT, R100, R123, PT ;  /* 0x0000007b6400720c */ /* 0x000fe40003f66270 */
        /* <DEDUP_REMOVED lines=9> */
[----:B------:R-:W-:Y:S01]  /*7060*/  FSEL R127, R4, -INF , !P4 ;  /* 0xff800000047f7808 */ /* 0x000fe20006000000 */
[----:B------:R-:W-:Y:S01]  /*7070*/  VIADD R4, R103, 0x19 ;  /* 0x0000001967047836 */ /* 0x000fe20000000000 */
[----:B------:R-:W-:-:S02]  /*7080*/  FSEL R126, R6, -INF , !P3 ;  /* 0xff800000067e7808 */ /* 0x000fc40005800000 */
[CC--:B------:R-:W-:Y:S02]  /*7090*/  ISETP.GE.AND P6, PT, R100.reuse, R123.reuse, PT ;  /* 0x0000007b6400720c */ /* 0x0c0fe40003fc6270 */
[----:B------:R-:W-:Y:S02]  /*70a0*/  ISETP.GE.AND P4, PT, R100, R122, PT ;  /* 0x0000007a6400720c */ /* 0x000fe40003f86270 */
[----:B------:R-:W-:Y:S02]  /*70b0*/  ISETP.GE.AND P3, PT, R8, R123, PT ;  /* 0x0000007b0800720c */ /* 0x000fe40003f66270 */
[----:B------:R-:W-:Y:S01]  /*70c0*/  FSEL R175, R5, -INF , !P6 ;  /* 0xff80000005af7808 */ /* 0x000fe20007000000 */
[----:B------:R-:W-:Y:S01]  /*70d0*/  VIADD R5, R103, 0x20 ;  /* 0x0000002067057836 */ /* 0x000fe20000000000 */
[----:B------:R-:W-:Y:S02]  /*70e0*/  FSEL R182, R7, -INF , !P4 ;  /* 0xff80000007b67808 */ /* 0x000fe40006000000 */
[----:B------:R-:W-:-:S02]  /*70f0*/  FSEL R177, R32, -INF , !P3 ;  /* 0xff80000020b17808 */ /* 0x000fc40005800000 */
[-C--:B------:R-:W-:Y:S02]  /*7100*/  ISETP.GE.AND P6, PT, R8, R122.reuse, PT ;  /* 0x0000007a0800720c */ /* 0x080fe40003fc6270 */
        /* <DEDUP_REMOVED lines=28> */
[----:B------:R-:W-:Y:S01]  /*72d0*/  ISETP.GE.AND P6, PT, R5, R122, PT ;  /* 0x0000007a0500720c */ /* 0x000fe20003fc6270 */
[----:B------:R-:W-:Y:S01]  /*72e0*/  VIADD R5, R103, 0x38 ;  /* 0x0000003867057836 */ /* 0x000fe20000000000 */
[----:B------:R-:W-:Y:S02]  /*72f0*/  FSEL R106, R23, -INF , !P3 ;  /* 0xff800000176a7808 */ /* 0x000fe40005800000 */
[----:B------:R-:W-:Y:S02]  /*7300*/  ISETP.GE.AND P3, PT, R103, R123, PT ;  /* 0x0000007b6700720c */ /* 0x000fe40003f66270 */
[----:B------:R-:W-:Y:S02]  /*7310*/  FSEL R164, R27, -INF , !P4 ;  /* 0xff8000001ba47808 */ /* 0x000fe40006000000 */
[----:B------:R-:W-:Y:S02]  /*7320*/  FSEL R7, R12, -INF , !P3 ;  /* 0xff8000000c077808 */ /* 0x000fe40005800000 */
[----:B------:R-:W-:-:S02]  /*7330*/  ISETP.GT.AND P3, PT, R153, R148, PT ;  /* 0x000000949900720c */ /* 0x000fc40003f64270 */
[-C--:B------:R-:W-:Y:S01]  /*7340*/  ISETP.GE.AND P4, PT, R4, R123.reuse, PT ;  /* 0x0000007b0400720c */ /* 0x080fe20003f86270 */
[----:B------:R-:W-:Y:S01]  /*7350*/  VIADD R4, R103, 0x39 ;  /* 0x0000003967047836 */ /* 0x000fe20000000000 */
[----:B------:R-:W-:Y:S02]  /*7360*/  FSEL R100, R22, -INF , !P6 ;  /* 0xff80000016647808 */ /* 0x000fe40007000000 */
[----:B------:R-:W-:Y:S02]  /*7370*/  FSEL R102, R21, -INF , !P4 ;  /* 0xff80000015667808 */ /* 0x000fe40006000000 */
[C---:B------:R-:W-:Y:S02]  /*7380*/  ISETP.GE.AND P6, PT, R5.reuse, R123, PT ;  /* 0x0000007b0500720c */ /* 0x040fe40003fc6270 */
[----:B------:R-:W-:Y:S02]  /*7390*/  ISETP.GE.AND P4, PT, R5, R122, PT ;  /* 0x0000007a0500720c */ /* 0x000fe40003f86270 */
[----:B------:R-:W-:-:S02]  /*73a0*/  FSEL R6, R15, -INF , !P5 ;  /* 0xff8000000f067808 */ /* 0x000fc40006800000 */
[-C--:B------:R-:W-:Y:S02]  /*73b0*/  ISETP.GE.AND P5, PT, R103, R122.reuse, PT ;  /* 0x0000007a6700720c */ /* 0x080fe40003fa6270 */
[----:B------:R-:W-:Y:S02]  /*73c0*/  FSEL R103, R16, -INF , !P6 ;  /* 0xff80000010677808 */ /* 0x000fe40007000000 */
[----:B------:R-:W-:Y:S02]  /*73d0*/  FSEL R107, R18, -INF , !P4 ;  /* 0xff800000126b7808 */ /* 0x000fe40006000000 */
[C---:B------:R-:W-:Y:S02]  /*73e0*/  ISETP.GE.AND P6, PT, R4.reuse, R123, PT ;  /* 0x0000007b0400720c */ /* 0x040fe40003fc6270 */
[----:B------:R-:W-:Y:S02]  /*73f0*/  ISETP.GE.AND P4, PT, R4, R122, PT ;  /* 0x0000007a0400720c */ /* 0x000fe40003f86270 */
[----:B------:R-:W-:-:S02]  /*7400*/  FSEL R14, R14, -INF , !P5 ;  /* 0xff8000000e0e7808 */ /* 0x000fc40006800000 */
[----:B------:R-:W-:Y:S02]  /*7410*/  FSEL R119, R17, -INF , !P6 ;  /* 0xff80000011777808 */ /* 0x000fe40007000000 */
[----:B------:R-:W-:Y:S01]  /*7420*/  FSEL R115, R19, -INF , !P4 ;  /* 0xff80000013737808 */ /* 0x000fe20006000000 */
[----:B------:R-:W-:Y:S06]  /*7430*/  @!P3 BRA `(.L_x_6001) ;  /* 0x000000080030b947 */ /* 0x000fec0003800000 */
[----:B------:R-:W-:Y:S05]  /*7440*/  @!P0 BRA `(.L_x_6002) ;  /* 0x0000000000f48947 */ /* 0x000fea0003800000 */
[----:B------:R-:W1:Y:S01]  /*7450*/  LDC R8, c[0x0][0x380] ;  /* 0x0000e000ff087b82 */ /* 0x000e620000000800 */
[----:B------:R-:W-:-:S05]  /*7460*/  IMAD.SHL.U32 R11, R153, 0x40, RZ ;  /* 0x00000040990b7824 */ /* 0x000fca00078e00ff */
[----:B------:R-:W-:Y:S02]  /*7470*/  IABS R15, R11 ;  /* 0x0000000b000f7213 */ /* 0x000fe40000000000 */
[----:B-1----:R-:W-:-:S04]  /*7480*/  IABS R5, R8 ;  /* 0x0000000800057213 */ /* 0x002fc80000000000 */
[----:B------:R-:W1:Y:S08]  /*7490*/  I2F.RP R12, R5 ;  /* 0x00000005000c7306 */ /* 0x000e700000209400 */
[----:B-1----:R-:W1:Y:S02]  /*74a0*/  MUFU.RCP R16, R12 ;  /* 0x0000000c00107308 */ /* 0x002e640000001000 */
[----:B-1----:R-:W-:-:S06]  /*74b0*/  VIADD R16, R16, 0xffffffe ;  /* 0x0ffffffe10107836 */ /* 0x002fcc0000000000 */
[----:B------:R-:W1:Y:S02]  /*74c0*/  F2I.FTZ.U32.TRUNC.NTZ R17, R16 ;  /* 0x0000001000117305 */ /* 0x000e64000021f000 */
[----:B-1----:R-:W-:Y:S02]  /*74d0*/  IADD3 R4, RZ, -R17, RZ ;  /* 0x80000011ff047210 */ /* 0x002fe40007ffe0ff */
[----:B------:R-:W-:-:S03]  /*74e0*/  MOV R16, RZ ;  /* 0x000000ff00107202 */ /* 0x000fc60000000f00 */
[----:B------:R-:W-:-:S04]  /*74f0*/  IMAD R4, R4, R5, RZ ;  /* 0x0000000504047224 */ /* 0x000fc800078e02ff */
[----:B------:R-:W-:-:S04]  /*7500*/  IMAD.HI.U32 R4, R17, R4, R16 ;  /* 0x0000000411047227 */ /* 0x000fc800078e0010 */
[C---:B------:R-:W-:Y:S01]  /*7510*/  VIADD R17, R11.reuse, 0xffffffc0 ;  /* 0xffffffc00b117836 */ /* 0x040fe20000000000 */
[----:B------:R-:W-:Y:S01]  /*7520*/  LOP3.LUT R11, R11, R8, RZ, 0x3c, !PT ;  /* 0x000000080b0b7212 */ /* 0x000fe200078e3cff */
[----:B------:R-:W-:-:S03]  /*7530*/  IMAD.HI.U32 R18, R4, R15, RZ ;  /* 0x0000000f04127227 */ /* 0x000fc600078e00ff */
[----:B------:R-:W-:Y:S02]  /*7540*/  IABS R12, R17 ;  /* 0x00000011000c7213 */ /* 0x000fe40000000000 */
[----:B------:R-:W-:Y:S02]  /*7550*/  IADD3 R16, -R18, RZ, RZ ;  /* 0x000000ff12107210 */ /* 0x000fe40007ffe1ff */
[----:B------:R-:W-:Y:S01]  /*7560*/  LOP3.LUT R17, R17, R8, RZ, 0x3c, !PT ;  /* 0x0000000811117212 */ /* 0x000fe200078e3cff */
[----:B------:R-:W-:-:S04]  /*7570*/  IMAD.HI.U32 R4, R4, R12, RZ ;  /* 0x0000000c04047227 */ /* 0x000fc800078e00ff */
        /* <DEDUP_REMOVED lines=42> */
.L_x_6002:
[----:B------:R-:W-:-:S04]  /*7820*/  LEA R11, -R116, RZ, 0x6 ;  /* 0x000000ff740b7211 */ /* 0x000fc800078e31ff */
[----:B------:R-:W-:-:S07]  /*7830*/  SHF.R.S32.HI R5, RZ, 0x1f, R11 ;  /* 0x0000001fff057819 */ /* 0x000fce000001140b */
.L_x_6003:
[-C--:B------:R-:W-:Y:S01]  /*7840*/  @!P1 IADD3 R15, P4, R121, R11.reuse, RZ ;  /* 0x0000000b790f9210 */ /* 0x080fe20007f9e0ff */
[----:B------:R1:W-:Y:S01]  /*7850*/  @P2 STS.128 [R154+0x4000], RZ ;  /* 0x004000ff9a002388 */ /* 0x0003e20000000c00 */
[----:B------:R-:W-:Y:S01]  /*7860*/  @!P2 LEA R24, P5, R11, R168, 0x1 ;  /* 0x000000a80b18a211 */ /* 0x000fe200078a08ff */
[----:B------:R-:W-:Y:S01]  /*7870*/  BSSY B0, `(.L_x_6004) ;  /* 0x0000045000007945 */ /* 0x000fe20003800000 */
[-C--:B------:R-:W-:Y:S01]  /*7880*/  @!P2 IADD3 R17, P6, R150, R11.reuse, RZ ;  /* 0x0000000b9611a210 */ /* 0x080fe20007fde0ff */
[--C-:B------:R-:W-:Y:S01]  /*7890*/  @!P1 IMAD.X R4, R120, 0x1, R5.reuse, P4 ;  /* 0x0000000178049824 */ /* 0x100fe200020e0605 */
[----:B------:R-:W-:Y:S02]  /*78a0*/  @!P1 LEA R22, P4, R15, UR8, 0x1 ;  /* 0x000000080f169c11 */ /* 0x000fe4000f8808ff */
[--C-:B------:R-:W-:Y:S02]  /*78b0*/  @!P2 LEA.HI.X R25, R11, R166, R5.reuse, 0x1, P5 ;  /* 0x000000a60b19a211 */ /* 0x100fe400028f0c05 */
[----:B------:R-:W-:Y:S01]  /*78c0*/  @!P1 LEA.HI.X R23, R15, UR9, R4, 0x1, P4 ;  /* 0x000000090f179c11 */ /* 0x000fe2000a0f0c04 */
[----:B------:R-:W-:Y:S01]  /*78d0*/  @!P2 IMAD.X R15, R149, 0x1, R5, P6 ;  /* 0x00000001950fa824 */ /* 0x000fe200030e0605 */
[----:B------:R-:W-:Y:S01]  /*78e0*/  @!P1 IADD3 R19, P5, P4, R121, R11, R150 ;  /* 0x0000000b79139210 */ /* 0x000fe20007cbe096 */
[----:B------:R-:W-:Y:S01]  /*78f0*/  @!PT LDS RZ, [RZ] ;  /* 0x00000000fffff984 */ /* 0x000fe20000000800 */
[----:B------:R-:W-:Y:S01]  /*7900*/  @!PT LDS RZ, [RZ] ;  /* 0x00000000fffff984 */ /* 0x000fe20000000800 */
[----:B------:R-:W-:Y:S01]  /*7910*/  @!PT LDS RZ, [RZ] ;  /* 0x00000000fffff984 */ /* 0x000fe20000000800 */
[----:B------:R2:W-:Y:S01]  /*7920*/  @!P2 LDGSTS.E.BYPASS.LTC128B.128 [R154+0x4000], desc[UR10][R24.64] ;  /* 0x04000000189aafae */ /* 0x0005e2000b901d4a */
[----:B------:R-:W-:-:S02]  /*7930*/  @!P2 LEA R20, P6, R17, R168, 0x1 ;  /* 0x000000a81114a211 */ /* 0x000fc400078c08ff */
[----:B------:R-:W-:Y:S01]  /*7940*/  @!P1 IADD3.X R4, R120, R5, R149, P5, P4 ;  /* 0x0000000578049210 */ /* 0x000fe20002fe8495 */
[----:B------:R1:W-:Y:S01]  /*7950*/  @P1 STS.128 [R154+0x6000], RZ ;  /* 0x006000ff9a001388 */ /* 0x0003e20000000c00 */
[----:B------:R-:W-:Y:S02]  /*7960*/  @!P1 LEA R16, P4, R19, UR8, 0x1 ;  /* 0x0000000813109c11 */ /* 0x000fe4000f8808ff */
[----:B------:R-:W-:Y:S01]  /*7970*/  @!P2 LEA.HI.X R21, R17, R166, R15, 0x1, P6 ;  /* 0x000000a61115a211 */ /* 0x000fe200030f0c0f */
[----:B------:R-:W-:Y:S01]  /*7980*/  @!PT LDS RZ, [RZ] ;  /* 0x00000000fffff984 */ /* 0x000fe20000000800 */
[----:B------:R-:W-:Y:S01]  /*7990*/  @!PT LDS RZ, [RZ] ;  /* 0x00000000fffff984 */ /* 0x000fe20000000800 */
[----:B------:R-:W-:Y:S01]  /*79a0*/  @!PT LDS RZ, [RZ] ;  /* 0x00000000fffff984 */ /* 0x000fe20000000800 */
[----:B------:R-:W-:Y:S01]  /*79b0*/  @!P1 LDGSTS.E.BYPASS.LTC128B.128 [R154+0x6000], desc[UR10][R22.64+0x80] ;  /* 0x06000080169a9fae */ /* 0x000fe2000b901d4a */
[----:B------:R-:W-:Y:S02]  /*79c0*/  @!P1 LEA.HI.X R17, R19, UR9, R4, 0x1, P4 ;  /* 0x0000000913119c11 */ /* 0x000fe4000a0f0c04 */
[----:B------:R-:W-:Y:S01]  /*79d0*/  IADD3 R15, P5, P4, R150, R11, R150 ;  /* 0x0000000b960f7210 */ /* 0x000fe20007cbe096 */
[----:B------:R1:W-:Y:S03]  /*79e0*/  @P2 STS.128 [R154+0x4800], RZ ;  /* 0x004800ff9a002388 */ /* 0x0003e60000000c00 */
[----:B------:R-:W-:Y:S01]  /*79f0*/  IADD3.X R4, R149, R5, R149, P5, P4 ;  /* 0x0000000595047210 */ /* 0x000fe20002fe8495 */
[----:B------:R-:W-:Y:S01]  /*7a00*/  @!PT LDS RZ, [RZ] ;  /* 0x00000000fffff984 */ /* 0x000fe20000000800 */
[----:B------:R-:W-:Y:S01]  /*7a10*/  @!PT LDS RZ, [RZ] ;  /* 0x00000000fffff984 */ /* 0x000fe20000000800 */
[----:B------:R-:W-:Y:S01]  /*7a20*/  @!PT LDS RZ, [RZ] ;  /* 0x00000000fffff984 */ /* 0x000fe20000000800 */
[----:B------:R3:W-:Y:S01]  /*7a30*/  @!P2 LDGSTS.E.BYPASS.LTC128B.128 [R154+0x4800], desc[UR10][R20.64] ;  /* 0x04800000149aafae */ /* 0x0007e2000b901d4a */
[----:B------:R-:W-:-:S03]  /*7a40*/  @!P1 IADD3 R8, P5, R121, R15, RZ ;  /* 0x0000000f79089210 */ /* 0x000fc60007fbe0ff */
[----:B------:R1:W-:Y:S02]  /*7a50*/  @P1 STS.128 [R154+0x6800], RZ ;  /* 0x006800ff9a001388 */ /* 0x0003e40000000c00 */
[----:B------:R-:W-:Y:S01]  /*7a60*/  @!P1 IMAD.X R19, R120, 0x1, R4, P5 ;  /* 0x0000000178139824 */ /* 0x000fe200028e0604 */
[----:B------:R-:W-:Y:S01]  /*7a70*/  @!P1 LEA R18, P5, R8, UR8, 0x1 ;  /* 0x0000000808129c11 */ /* 0x000fe2000f8a08ff */
[----:B------:R-:W-:Y:S01]  /*7a80*/  @!PT LDS RZ, [RZ] ;  /* 0x00000000fffff984 */ /* 0x000fe20000000800 */
[----:B------:R-:W-:Y:S01]  /*7a90*/  @!PT LDS RZ, [RZ] ;  /* 0x00000000fffff984 */ /* 0x000fe20000000800 */
[----:B------:R-:W-:Y:S01]  /*7aa0*/  @!PT LDS RZ, [RZ] ;  /* 0x00000000fffff984 */ /* 0x000fe20000000800 */
[----:B------:R1:W-:Y:S01]  /*7ab0*/  @!P1 LDGSTS.E.BYPASS.LTC128B.128 [R154+0x6800], desc[UR10][R16.64+0x80] ;  /* 0x06800080109a9fae */ /* 0x0003e2000b901d4a */
[----:B--2---:R-:W-:-:S03]  /*7ac0*/  @!P2 LEA R24, P4, R15, R168, 0x1 ;  /* 0x000000a80f18a211 */ /* 0x004fc600078808ff */
[----:B------:R1:W-:Y:S01]  /*7ad0*/  @P2 STS.128 [R154+0x5000], RZ ;  /* 0x005000ff9a002388 */ /* 0x0003e20000000c00 */
[----:B------:R-:W-:Y:S02]  /*7ae0*/  @!P1 LEA.HI.X R19, R8, UR9, R19, 0x1, P5 ;  /* 0x0000000908139c11 */ /* 0x000fe4000a8f0c13 */
[----:B------:R-:W-:Y:S02]  /*7af0*/  @!P2 LEA.HI.X R25, R15, R166, R4, 0x1, P4 ;  /* 0x000000a60f19a211 */ /* 0x000fe400020f0c04 */
[----:B------:R-:W-:-:S03]  /*7b00*/  IADD3 R15, P4, R150, R15, RZ ;  /* 0x0000000f960f7210 */ /* 0x000fc60007f9e0ff */
[----:B------:R-:W-:Y:S01]  /*7b10*/  @!PT LDS RZ, [RZ] ;  /* 0x00000000fffff984 */ /* 0x000fe20000000800 */
[----:B------:R-:W-:Y:S01]  /*7b20*/  @!PT LDS RZ, [RZ] ;  /* 0x00000000fffff984 */ /* 0x000fe20000000800 */
[----:B------:R-:W-:Y:S01]  /*7b30*/  @!PT LDS RZ, [RZ] ;  /* 0x00000000fffff984 */ /* 0x000fe20000000800 */
[----:B------:R1:W-:Y:S04]  /*7b40*/  @!P2 LDGSTS.E.BYPASS.LTC128B.128 [R154+0x5000], desc[UR10][R24.64] ;  /* 0x05000000189aafae */ /* 0x0003e8000b901d4a */
[----:B------:R1:W-:Y:S01]  /*7b50*/  @P1 STS.128 [R154+0x7000], RZ ;  /* 0x007000ff9a001388 */ /* 0x0003e20000000c00 */
[----:B---3--:R-:W-:Y:S01]  /*7b60*/  IMAD.X R21, R149, 0x1, R4, P4 ;  /* 0x0000000195157824 */ /* 0x008fe200020e0604 */
[C---:B------:R-:W-:Y:S02]  /*7b70*/  @!P2 LEA R22, P4, R15.reuse, R168, 0x1 ;  /* 0x000000a80f16a211 */ /* 0x040fe400078808ff */
[----:B------:R-:W-:Y:S01]  /*7b80*/  @!PT LDS RZ, [RZ] ;  /* 0x00000000fffff984 */ /* 0x000fe20000000800 */
[----:B------:R-:W-:Y:S01]  /*7b90*/  @!PT LDS RZ, [RZ] ;  /* 0x00000000fffff984 */ /* 0x000fe20000000800 */
[----:B------:R-:W-:Y:S01]  /*7ba0*/  @!PT LDS RZ, [RZ] ;  /* 0x00000000fffff984 */ /* 0x000fe20000000800 */
[----:B------:R1:W-:Y:S02]  /*7bb0*/  @!P1 LDGSTS.E.BYPASS.LTC128B.128 [R154+0x7000], desc[UR10][R18.64+0x80] ;  /* 0x07000080129a9fae */ /* 0x0003e4000b901d4a */
[----:B------:R-:W-:-:S02]  /*7bc0*/  @!P2 LEA.HI.X R23, R15, R166, R21, 0x1, P4 ;  /* 0x000000a60f17a211 */ /* 0x000fc400020f0c15 */
        /* <DEDUP_REMOVED lines=15> */
.L_x_6005:
[----:B------:R-:W-:Y:S05]  /*7cc0*/  BSYNC B0 ;  /* 0x0000000000007941 */ /* 0x000fea0003800000 */
.L_x_6004:
[----:B------:R-:W0:Y:S01]  /*7cd0*/  LDGDEPBAR ;  /* 0x00000000000079af */ /* 0x000e220000000000 */
[----:B------:R-:W-:-:S04]  /*7ce0*/  LEA R168, P1, R11, R168, 0x1 ;  /* 0x000000a80ba87211 */ /* 0x000fc800078208ff */
[----:B------:R-:W-:-:S09]  /*7cf0*/  LEA.HI.X R166, R11, R166, R5, 0x1, P1 ;  /* 0x000000a60ba67211 */ /* 0x000fd200008f0c05 */
.L_x_6001:
[----:B------:R-:W-:Y:S01]  /*7d00*/  FMNMX.FTZ R4, R2, R7, !PT ;  /* 0x0000000702047209 */ /* 0x000fe20007810000 */
[----:B-12---:R-:W-:Y:S01]  /*7d10*/  LDSM.16.MT88.4 R16, [R138+0x8000] ;  /* 0x008000008a10783b */ /* 0x006fe20000004200 */
        /* <DEDUP_REMOVED lines=51> */
[----:B------:R-:W-:Y:S01]  /*8050*/  FMUL.FTZ R105, R105, UR12 ;  /* 0x0000000c69697c20 */ /* 0x000fe20008410000 */
[--C-:B------:R-:W-:Y:S01]  /*8060*/  FFMA.FTZ R108, R3, UR12, -R120.reuse ;  /* 0x0000000c036c7c23 */ /* 0x100fe20008010878 */
[----:B------:R-:W-:Y:S01]  /*8070*/  FMUL.FTZ R0, R0, UR12 ;  /* 0x0000000c00007c20 */ /* 0x000fe20008410000 */
[--C-:B------:R-:W-:Y:S01]  /*8080*/  FFMA.FTZ R104, R7, UR12, -R120.reuse ;  /* 0x0000000c07687c23 */ /* 0x100fe20008010878 */
[--C-:B------:R-:W-:Y:S01]  /*8090*/  FFMA.FTZ R114, R13, UR12, -R120.reuse ;  /* 0x0000000c0d727c23 */ /* 0x100fe20008010878 */
[--C-:B------:R-:W-:Y:S01]  /*80a0*/  FFMA.FTZ R3, R9, UR12, -R120.reuse ;  /* 0x0000000c09037c23 */ /* 0x100fe20008010878 */
[----:B------:R-:W1:Y:S01]  /*80b0*/  MUFU.EX2 R105, R105 ;  /* 0x0000006900697308 */ /* 0x000e620000000800 */
        /* <DEDUP_REMOVED lines=23> */
[----:B------:R-:W1:Y:S01]  /*8230*/  MUFU.EX2 R114, R114 ;  /* 0x0000007200727308 */ /* 0x000e620000000800 */
[-C--:B--2---:R-:W-:Y:S01]  /*8240*/  FMUL.FTZ R22, R50, R0.reuse ;  /* 0x0000000032167220 */ /* 0x084fe20000410000 */
[-C--:B------:R-:W-:Y:S01]  /*8250*/  FMUL.FTZ R23, R51, R0.reuse ;  /* 0x0000000033177220 */ /* 0x080fe20000410000 */
[-C--:B------:R-:W-:Y:S01]  /*8260*/  FMUL.FTZ R7, R99, R0.reuse ;  /* 0x0000000063077220 */ /* 0x080fe20000410000 */
[----:B------:R-:W2:Y:S01]  /*8270*/  LDSM.16.MT88.4 R48, [R138+0xa000] ;  /* 0x00a000008a30783b */ /* 0x000ea20000004200 */
[-C--:B------:R-:W-:Y:S01]  /*8280*/  FMUL.FTZ R14, R42, R0.reuse ;  /* 0x000000002a0e7220 */ /* 0x080fe20000410000 */
[-C--:B------:R-:W-:Y:S01]  /*8290*/  FMUL.FTZ R15, R43, R0.reuse ;  /* 0x000000002b0f7220 */ /* 0x080fe20000410000 */
[-C--:B------:R-:W-:Y:S01]  /*82a0*/  FMUL.FTZ R45, R45, R105.reuse ;  /* 0x000000692d2d7220 */ /* 0x080fe20000410000 */
[----:B------:R-:W-:Y:S01]  /*82b0*/  MUFU.EX2 R108, R108 ;  /* 0x0000006c006c7308 */ /* 0x000fe20000000800 */
[-C--:B------:R-:W-:Y:S01]  /*82c0*/  FMUL.FTZ R46, R46, R0.reuse ;  /* 0x000000002e2e7220 */ /* 0x080fe20000410000 */
[-C--:B------:R-:W-:Y:S01]  /*82d0*/  FMUL.FTZ R47, R47, R0.reuse ;  /* 0x000000002f2f7220 */ /* 0x080fe20000410000 */
[----:B------:R-:W-:Y:S01]  /*82e0*/  LDSM.16.MT88.4 R40, [R140+0xa000] ;  /* 0x00a000008c28783b */ /* 0x000fe20000004200 */
[-C--:B------:R-:W-:Y:S01]  /*82f0*/  FMUL.FTZ R76, R76, R105.reuse ;  /* 0x000000694c4c7220 */ /* 0x080fe20000410000 */
[-C--:B------:R-:W-:Y:S01]  /*8300*/  FMUL.FTZ R77, R77, R105.reuse ;  /* 0x000000694d4d7220 */ /* 0x080fe20000410000 */
[-C--:B------:R-:W-:Y:S01]  /*8310*/  FMUL.FTZ R78, R78, R0.reuse ;  /* 0x000000004e4e7220 */ /* 0x080fe20000410000 */
[----:B------:R-:W-:Y:S01]  /*8320*/  FMUL.FTZ R79, R79, R0 ;  /* 0x000000004f4f7220 */ /* 0x000fe20000410000 */
[----:B------:R-:W-:Y:S01]  /*8330*/  MUFU.EX2 R3, R3 ;  /* 0x0000000300037308 */ /* 0x000fe20000000800 */
[----:B-1----:R-:W-:Y:S01]  /*8340*/  F2FP.F16.F32.PACK_AB R96, R114, R104 ;  /* 0x000000687260723e */ /* 0x002fe200000000ff */
        /* <DEDUP_REMOVED lines=19> */
[----:B------:R-:W3:Y:S01]  /*8480*/  LDSM.16.MT88.4 R56, [R137+0xa000] ;  /* 0x00a000008938783b */ /* 0x000ee20000004200 */
        /* <DEDUP_REMOVED lines=9> */
[----:B------:R-:W-:Y:S01]  /*8520*/  FMUL.FTZ R89, R89, R105 ;  /* 0x0000006959597220 */ /* 0x000fe20000410000 */
[----:B------:R-:W5:Y:S01]  /*8530*/  MUFU.EX2 R111, R111 ;  /* 0x0000006f006f7308 */ /* 0x000f620000000800 */
[----:B-1----:R-:W-:Y:S01]  /*8540*/  F2FP.F16.F32.PACK_AB R97, R112, R113 ;  /* 0x000000717061723e */ /* 0x002fe200000000ff */
[-C--:B------:R-:W-:Y:S01]  /*8550*/  FMUL.FTZ R90, R90, R0.reuse ;  /* 0x000000005a5a7220 */ /* 0x080fe20000410000 */
[-C--:B------:R-:W-:Y:S01]  /*8560*/  FMUL.FTZ R91, R91, R0.reuse ;  /* 0x000000005b5b7220 */ /* 0x080fe20000410000 */
[--C-:B------:R-:W-:Y:S01]  /*8570*/  FFMA.FTZ R182, R165, UR12, -R120.reuse ;  /* 0x0000000ca5b67c23 */ /* 0x100fe20008010878 */
[--C-:B------:R-:W-:Y:S01]  /*8580*/  FFMA.FTZ R163, R169, UR12, -R120.reuse ;  /* 0x0000000ca9a37c23 */ /* 0x100fe20008010878 */
[--C-:B------:R-:W-:Y:S01]  /*8590*/  FFMA.FTZ R165, R176, UR12, -R117.reuse ;  /* 0x0000000cb0a57c23 */ /* 0x100fe20008010875 */
[--C-:B------:R-:W-:Y:S01]  /*85a0*/  FFMA.FTZ R180, R171, UR12, -R120.reuse ;  /* 0x0000000cabb47c23 */ /* 0x100fe20008010878 */
[----:B------:R-:W-:Y:S01]  /*85b0*/  MUFU.EX2 R162, R162 ;  /* 0x000000a200a27308 */ /* 0x000fe20000000800 */
[----:B----4-:R-:W-:Y:S01]  /*85c0*/  FMUL.FTZ R6, R98, R0 ;  /* 0x0000000062067220 */ /* 0x010fe20000410000 */
[----:B------:R-:W-:Y:S01]  /*85d0*/  F2FP.F16.F32.PACK_AB R98, R3, R108 ;  /* 0x0000006c0362723e */ /* 0x000fe200000000ff */
        /* <DEDUP_REMOVED lines=8> */
[----:B------:R-:W-:Y:S01]  /*8660*/  FFMA.FTZ R120, R119, UR12, -R120 ;  /* 0x0000000c77787c23 */ /* 0x000fe20008010878 */
[--C-:B------:R-:W-:Y:S01]  /*8670*/  FFMA.FTZ R119, R100, UR12, -R117.reuse ;  /* 0x0000000c64777c23 */ /* 0x100fe20008010875 */
[--C-:B------:R-:W-:Y:S01]  /*8680*/  FFMA.FTZ R178, R106, UR12, -R117.reuse ;  /* 0x0000000c6ab27c23 */ /* 0x100fe20008010875 */
[----:B------:R-:W-:Y:S01]  /*8690*/  LDSM.16.MT88.4 R100, [R136+0xb000] ;  /* 0x00b000008864783b */ /* 0x000fe20000004200 */
[--C-:B------:R-:W-:Y:S01]  /*86a0*/  FFMA.FTZ R184, R115, UR12, -R117.reuse ;  /* 0x0000000c73b87c23 */ /* 0x100fe20008010875 */
[----:B------:R-:W-:Y:S01]  /*86b0*/  HMMA.16816.F32 R12, R96, R16, R12 ;  /* 0x00000010600c723c */ /* 0x000fe2000000180c */
[----:B------:R-:W-:Y:S01]  /*86c0*/  MUFU.EX2 R124, R124 ;  /* 0x0000007c007c7308 */ /* 0x000fe20000000800 */
[----:B------:R-:W-:Y:S01]  /*86d0*/  FFMA.FTZ R107, R107, UR12, -R117 ;  /* 0x0000000c6b6b7c23 */ /* 0x000fe20008010875 */
[----:B------:R-:W-:Y:S01]  /*86e0*/  FFMA.FTZ R167, R167, R105, R104 ;  /* 0x00000069a7a77223 */ /* 0x000fe20000010068 */
[----:B------:R-:W-:-:S02]  /*86f0*/  FFMA.FTZ R113, R170, R0, R113 ;  /* 0x00000000aa717223 */ /* 0x000fc40000010071 */
[C---:B------:R-:W-:Y:S01]  /*8700*/  HMMA.16816.F32 R16, R96.reuse, R18, R44 ;  /* 0x000000126010723c */ /* 0x040fe2000000182c */
[----:B------:R-:W-:Y:S01]  /*8710*/  FADD.FTZ R167, R114, R167 ;  /* 0x000000a772a77221 */ /* 0x000fe20000010000 */
[----:B------:R-:W-:Y:S01]  /*8720*/  FADD.FTZ R113, R112, R113 ;  /* 0x0000007170717221 */ /* 0x000fe20000010000 */
[----:B------:R-:W-:Y:S02]  /*8730*/  MUFU.EX2 R123, R123 ;  /* 0x0000007b007b7308 */ /* 0x000fe40000000800 */
[----:B------:R-:W-:Y:S01]  /*8740*/  FADD.FTZ R108, R108, R167 ;  /* 0x000000a76c6c7221 */ /* 0x000fe20000010000 */
[C---:B------:R-:W-:Y:S01]  /*8750*/  HMMA.16816.F32 R20, R96.reuse, R24, R20 ;  /* 0x000000186014723c */ /* 0x040fe20000001814 */
[-C--:B------:R-:W-:Y:S01]  /*8760*/  FMUL.FTZ R44, R72, R105.reuse ;  /* 0x00000069482c7220 */ /* 0x080fe20000410000 */
[----:B------:R-:W-:Y:S01]  /*8770*/  FMUL.FTZ R45, R73, R105 ;  /* 0x00000069492d7220 */ /* 0x000fe20000410000 */
[-C--:B------:R-:W-:Y:S01]  /*8780*/  FMUL.FTZ R46, R74, R0.reuse ;  /* 0x000000004a2e7220 */ /* 0x080fe20000410000 */
[----:B------:R-:W-:Y:S01]  /*8790*/  FMUL.FTZ R47, R75, R0 ;  /* 0x000000004b2f7220 */ /* 0x000fe20000410000 */
[----:B------:R-:W-:Y:S01]  /*87a0*/  MUFU.EX2 R126, R126 ;  /* 0x0000007e007e7308 */ /* 0x000fe20000000800 */
[----:B------:R-:W-:Y:S01]  /*87b0*/  HMMA.16816.F32 R24, R96, R26, R52 ;  /* 0x0000001a6018723c */ /* 0x000fe20000001834 */
[----:B------:R-:W-:Y:S01]  /*87c0*/  LDSM.16.MT88.4 R72, [R140+0x8800] ;  /* 0x008800008c48783b */ /* 0x000fe20000004200 */
[----:B------:R-:W-:Y:S01]  /*87d0*/  FADD.FTZ R2, R2, R113 ;  /* 0x0000007102027221 */ /* 0x000fe20000010000 */
[----:B------:R-:W-:-:S03]  /*87e0*/  FADD.FTZ R3, R3, R108 ;  /* 0x0000006c03037221 */ /* 0x000fc60000010000 */
[C---:B--2---:R-:W-:Y:S01]  /*87f0*/  HMMA.16816.F32 R44, R96.reuse, R48, R44 ;  /* 0x00000030602c723c */ /* 0x044fe2000000182c */
[----:B------:R-:W2:Y:S01]  /*8800*/  MUFU.EX2 R125, R125 ;  /* 0x0000007d007d7308 */ /* 0x000ea20000000800 */
[-C--:B------:R-:W-:Y:S01]  /*8810*/  FMUL.FTZ R52, R92, R105.reuse ;  /* 0x000000695c347220 */ /* 0x080fe20000410000 */
[-C--:B------:R-:W-:Y:S01]  /*8820*/  FMUL.FTZ R53, R93, R105.reuse ;  /* 0x000000695d357220 */ /* 0x080fe20000410000 */
[-C--:B------:R-:W-:Y:S01]  /*8830*/  FMUL.FTZ R54, R94, R0.reuse ;  /* 0x000000005e367220 */ /* 0x080fe20000410000 */
[-C--:B------:R-:W-:Y:S01]  /*8840*/  FMUL.FTZ R55, R95, R0.reuse ;  /* 0x000000005f377220 */ /* 0x080fe20000410000 */
[C---:B------:R-:W-:Y:S01]  /*8850*/  HMMA.16816.F32 R48, R96.reuse, R50, R76 ;  /* 0x000000326030723c */ /* 0x040fe2000000184c */
[----:B------:R-:W4:Y:S01]  /*8860*/  LDSM.16.MT88.4 R76, [R137+0x8800] ;  /* 0x00880000894c783b */ /* 0x000f220000004200 */
[----:B------:R-:W-:Y:S01]  /*8870*/  FADD.FTZ R111, R111, R2 ;  /* 0x000000026f6f7221 */ /* 0x000fe20000010000 */
[----:B------:R-:W-:Y:S03]  /*8880*/  MUFU.EX2 R122, R122 ;  /* 0x0000007a007a7308 */ /* 0x000fe60000000800 */
[C---:B------:R-:W-:Y:S05]  /*8890*/  HMMA.16816.F32 R4, R96.reuse, R8, R4 ;  /* 0x000000086004723c */ /* 0x040fea0000001804 */
[----:B------:R-:W5:Y:S01]  /*88a0*/  MUFU.EX2 R121, R121 ;  /* 0x0000007900797308 */ /* 0x000f620000000800 */
[C---:B------:R-:W-:Y:S06]  /*88b0*/  HMMA.16816.F32 R8, R96.reuse, R10, R36 ;  /* 0x0000000a6008723c */ /* 0x040fec0000001824 */
[C---:B---3--:R-:W-:Y:S01]  /*88c0*/  HMMA.16816.F32 R52, R96.reuse, R56, R52 ;  /* 0x000000386034723c */ /* 0x048fe20000001834 */
[-C--:B------:R-:W-:Y:S01]  /*88d0*/  FMUL.FTZ R36, R64, R105.reuse ;  /* 0x0000006940247220 */ /* 0x080fe20000410000 */
[----:B------:R-:W-:Y:S01]  /*88e0*/  FMUL.FTZ R37, R65, R105 ;  /* 0x0000006941257220 */ /* 0x000fe20000410000 */
[-C--:B------:R-:W-:Y:S01]  /*88f0*/  FMUL.FTZ R38, R66, R0.reuse ;  /* 0x0000000042267220 */ /* 0x080fe20000410000 */
[----:B------:R-:W-:Y:S01]  /*8900*/  FMUL.FTZ R39, R67, R0 ;  /* 0x0000000043277220 */ /* 0x000fe20000410000 */
[----:B------:R-:W-:Y:S01]  /*8910*/  MUFU.EX2 R175, R175 ;  /* 0x000000af00af7308 */ /* 0x000fe20000000800 */
[----:B------:R-:W3:Y:S01]  /*8920*/  LDSM.16.MT88.4 R64, [R136+0xa000] ;  /* 0x00a000008840783b */ /* 0x000ee20000004200 */
[C---:B------:R-:W-:Y:S03]  /*8930*/  HMMA.16816.F32 R56, R96.reuse, R58, R80 ;  /* 0x0000003a6038723c */ /* 0x040fe60000001850 */
[----:B------:R-:W3:Y:S03]  /*8940*/  LDSM.16.MT88.4 R80, [R138+0x8800] ;  /* 0x008800008a50783b */ /* 0x000ee60000004200 */
[C---:B------:R-:W-:Y:S01]  /*8950*/  HMMA.16816.F32 R36, R96.reuse, R40, R36 ;  /* 0x000000286024723c */ /* 0x040fe20000001824 */
[----:B------:R-:W-:Y:S05]  /*8960*/  MUFU.EX2 R182, R182 ;  /* 0x000000b600b67308 */ /* 0x000fea0000000800 */
[C---:B------:R-:W-:Y:S03]  /*8970*/  HMMA.16816.F32 R40, R96.reuse, R42, R68 ;  /* 0x0000002a6028723c */ /* 0x040fe60000001844 */
[----:B------:R-:W-:Y:S03]  /*8980*/  MUFU.EX2 R163, R163 ;  /* 0x000000a300a37308 */ /* 0x000fe60000000800 */
[C---:B------:R-:W-:Y:S01]  /*8990*/  HMMA.16816.F32 R28, R96.reuse, R32, R28 ;  /* 0x00000020601c723c */ /* 0x040fe2000000181c */
[----:B-1----:R-:W-:Y:S01]  /*89a0*/  F2FP.F16.F32.PACK_AB R68, R127, R162 ;  /* 0x000000a27f44723e */ /* 0x002fe200000000ff */
[----:B------:R-:W-:Y:S01]  /*89b0*/  FADD.FTZ R162, R162, R3 ;  /* 0x00000003a2a27221 */ /* 0x000fe20000010000 */
[----:B--2---:R-:W-:Y:S01]  /*89c0*/  F2FP.F16.F32.PACK_AB R69, R125, R126 ;  /* 0x0000007e7d45723e */ /* 0x004fe200000000ff */
[----:B------:R-:W-:Y:S01]  /*89d0*/  FADD.FTZ R126, R126, R111 ;  /* 0x0000006f7e7e7221 */ /* 0x000fe20000010000 */
[----:B------:R-:W-:Y:S01]  /*89e0*/  F2FP.F16.F32.PACK_AB R70, R123, R124 ;  /* 0x0000007c7b46723e */ /* 0x000fe200000000ff */
[----:B------:R-:W-:Y:S01]  /*89f0*/  HMMA.16816.F32 R32, R96, R34, R60 ;  /* 0x000000226020723c */ /* 0x000fe2000000183c */
[----:B-----5:R-:W-:Y:S01]  /*8a00*/  F2FP.F16.F32.PACK_AB R71, R121, R122 ;  /* 0x0000007a7947723e */ /* 0x020fe200000000ff */
[----:B------:R-:W-:Y:S01]  /*8a10*/  MUFU.EX2 R180, R180 ;  /* 0x000000b400b47308 */ /* 0x000fe20000000800 */
[----:B------:R-:W-:Y:S01]  /*8a20*/  FADD.FTZ R127, R127, R162 ;  /* 0x000000a27f7f7221 */ /* 0x000fe20000010000 */
[----:B------:R-:W-:-:S03]  /*8a30*/  FADD.FTZ R125, R125, R126 ;  /* 0x0000007e7d7d7221 */ /* 0x000fc60000010000 */
[-C--:B------:R-:W-:Y:S01]  /*8a40*/  FMUL.FTZ R60, R84, R105.reuse ;  /* 0x00000069543c7220 */ /* 0x080fe20000410000 */
[C---:B----4-:R-:W-:Y:S01]  /*8a50*/  HMMA.16816.F32 R20, R68.reuse, R76, R20 ;  /* 0x0000004c4414723c */ /* 0x050fe20000001814 */
[----:B------:R-:W-:Y:S01]  /*8a60*/  FMUL.FTZ R61, R85, R105 ;  /* 0x00000069553d7220 */ /* 0x000fe20000410000 */
[-C--:B------:R-:W-:Y:S01]  /*8a70*/  FMUL.FTZ R62, R86, R0.reuse ;  /* 0x00000000563e7220 */ /* 0x080fe20000410000 */
[----:B------:R-:W-:Y:S01]  /*8a80*/  FMUL.FTZ R63, R87, R0 ;  /* 0x00000000573f7220 */ /* 0x000fe20000410000 */
[----:B------:R-:W-:Y:S01]  /*8a90*/  MUFU.EX2 R165, R165 ;  /* 0x000000a500a57308 */ /* 0x000fe20000000800 */
[----:B------:R-:W-:Y:S01]  /*8aa0*/  FADD.FTZ R0, R124, R127 ;  /* 0x0000007f7c007221 */ /* 0x000fe20000010000 */
[----:B------:R-:W-:Y:S01]  /*8ab0*/  HMMA.16816.F32 R24, R68, R78, R24 ;  /* 0x0000004e4418723c */ /* 0x000fe20000001818 */
[----:B------:R-:W1:Y:S01]  /*8ac0*/  LDSM.16.MT88.4 R76, [R138+0xa800] ;  /* 0x00a800008a4c783b */ /* 0x000e620000004200 */
[----:B------:R-:W-:Y:S01]  /*8ad0*/  FADD.FTZ R2, R122, R125 ;  /* 0x0000007d7a027221 */ /* 0x000fe20000010000 */
[----:B------:R-:W-:-:S03]  /*8ae0*/  FADD.FTZ R0, R123, R0 ;  /* 0x000000007b007221 */ /* 0x000fc60000010000 */
[----:B------:R-:W-:Y:S01]  /*8af0*/  HMMA.16816.F32 R4, R68, R72, R4 ;  /* 0x000000484404723c */ /* 0x000fe20000001804 */
[----:B------:R-:W-:Y:S01]  /*8b00*/  MUFU.EX2 R176, R176 ;  /* 0x000000b000b07308 */ /* 0x000fe20000000800 */
[----:B------:R-:W-:-:S04]  /*8b10*/  FADD.FTZ R2, R121, R2 ;  /* 0x0000000279027221 */ /* 0x000fc80000010000 */
[----:B------:R-:W-:Y:S01]  /*8b20*/  HMMA.16816.F32 R8, R68, R74, R8 ;  /* 0x0000004a4408723c */ /* 0x000fe20000001808 */
[----:B------:R-:W2:Y:S02]  /*8b30*/  LDSM.16.MT88.4 R72, [R136+0x8800] ;  /* 0x008800008848783b */ /* 0x000ea40000004200 */
[----:B------:R-:W-:Y:S03]  /*8b40*/  MUFU.EX2 R169, R169 ;  /* 0x000000a900a97308 */ /* 0x000fe60000000800 */
[C---:B---3--:R-:W-:Y:S05]  /*8b50*/  HMMA.16816.F32 R60, R96.reuse, R64, R60 ;  /* 0x00000040603c723c */ /* 0x048fea000000183c */
[----:B------:R-:W-:Y:S01]  /*8b60*/  MUFU.EX2 R164, R164 ;  /* 0x000000a400a47308 */ /* 0x000fe20000000800 */
[----:B------:R-:W-:Y:S01]  /*8b70*/  HMMA.16816.F32 R64, R96, R66, R88 ;  /* 0x000000426040723c */ /* 0x000fe20000001858 */
[----:B------:R-:W-:Y:S05]  /*8b80*/  LDSM.16.MT88.4 R88, [R140+0x9000] ;  /* 0x009000008c58783b */ /* 0x000fea0000004200 */
[C---:B------:R-:W-:Y:S01]  /*8b90*/  HMMA.16816.F32 R12, R68.reuse, R80, R12 ;  /* 0x00000050440c723c */ /* 0x040fe2000000180c */
[----:B------:R-:W-:Y:S05]  /*8ba0*/  MUFU.EX2 R171, R171 ;  /* 0x000000ab00ab7308 */ /* 0x000fea0000000800 */
[C---:B------:R-:W-:Y:S01]  /*8bb0*/  HMMA.16816.F32 R16, R68.reuse, R82, R16 ;  /* 0x000000524410723c */ /* 0x040fe20000001810 */
[----:B------:R-:W3:Y:S02]  /*8bc0*/  LDSM.16.MT88.4 R80, [R140+0xa800] ;  /* 0x00a800008c50783b */ /* 0x000ee40000004200 */
[----:B------:R-:W4:Y:S03]  /*8bd0*/  MUFU.EX2 R174, R174 ;  /* 0x000000ae00ae7308 */ /* 0x000f260000000800 */
[C---:B-1----:R-:W-:Y:S05]  /*8be0*/  HMMA.16816.F32 R44, R68.reuse, R76, R44 ;  /* 0x0000004c442c723c */ /* 0x042fea000000182c */
[----:B------:R-:W-:Y:S01]  /*8bf0*/  MUFU.EX2 R177, R177 ;  /* 0x000000b100b17308 */ /* 0x000fe20000000800 */
[C---:B------:R-:W-:Y:S01]  /*8c00*/  HMMA.16816.F32 R48, R68.reuse, R78, R48 ;  /* 0x0000004e4430723c */ /* 0x040fe20000001830 */
[----:B------:R-:W1:Y:S05]  /*8c10*/  LDSM.16.MT88.4 R76, [R136+0xa800] ;  /* 0x00a80000884c783b */ /* 0x000e6a0000004200 */
[----:B--2---:R-:W-:Y:S01]  /*8c20*/  HMMA.16816.F32 R28, R68, R72, R28 ;  /* 0x00000048441c723c */ /* 0x004fe2000000181c */
[----:B------:R-:W2:Y:S01]  /*8c30*/  MUFU.EX2 R120, R120 ;  /* 0x0000007800787308 */ /* 0x000ea20000000800 */
[----:B----4-:R-:W-:-:S04]  /*8c40*/  F2FP.F16.F32.PACK_AB R104, R174, R171 ;  /* 0x000000abae68723e */ /* 0x010fc800000000ff */
[C---:B------:R-:W-:Y:S01]  /*8c50*/  HMMA.16816.F32 R32, R68.reuse, R74, R32 ;  /* 0x0000004a4420723c */ /* 0x040fe20000001820 */
[----:B------:R-:W4:Y:S02]  /*8c60*/  LDSM.16.MT88.4 R72, [R137+0xa800] ;  /* 0x00a800008948783b */ /* 0x000f240000004200 */
[----:B------:R-:W-:Y:S08]  /*8c70*/  MUFU.EX2 R119, R119 ;  /* 0x0000007700777308 */ /* 0x000ff00000000800 */
[----:B------:R-:W5:Y:S01]  /*8c80*/  MUFU.EX2 R178, R178 ;  /* 0x000000b200b27308 */ /* 0x000f620000000800 */
[----:B--2---:R-:W-:Y:S01]  /*8c90*/  F2FP.F16.F32.PACK_AB R106, R120, R177 ;  /* 0x000000b1786a723e */ /* 0x004fe200000000ff */
[C---:B---3--:R-:W-:Y:S06]  /*8ca0*/  HMMA.16816.F32 R36, R68.reuse, R80, R36 ;  /* 0x000000504424723c */ /* 0x048fec0000001824 */
[----:B------:R-:W-:Y:S01]  /*8cb0*/  MUFU.EX2 R115, R107 ;  /* 0x0000006b00737308 */ /* 0x000fe20000000800 */
[C---:B------:R-:W-:Y:S01]  /*8cc0*/  HMMA.16816.F32 R40, R68.reuse, R82, R40 ;  /* 0x000000524428723c */ /* 0x040fe20000001828 */
[----:B------:R-:W-:Y:S06]  /*8cd0*/  LDSM.16.MT88.4 R80, [R137+0xb000] ;  /* 0x00b000008950783b */ /* 0x000fec0000004200 */
[----:B------:R-:W2:Y:S01]  /*8ce0*/  MUFU.EX2 R184, R184 ;  /* 0x000000b800b87308 */ /* 0x000ea20000000800 */
[----:B-----5:R-:W-:Y:S01]  /*8cf0*/  F2FP.F16.F32.PACK_AB R105, R178, R119 ;  /* 0x00000077b269723e */ /* 0x020fe200000000ff */
[C---:B-1----:R-:W-:Y:S06]  /*8d00*/  HMMA.16816.F32 R60, R68.reuse, R76, R60 ;  /* 0x0000004c443c723c */ /* 0x042fec000000183c */
[C---:B------:R-:W-:Y:S01]  /*8d10*/  HMMA.16816.F32 R64, R68.reuse, R78, R64 ;  /* 0x0000004e4440723c */ /* 0x040fe20000001840 */
[----:B------:R-:W1:Y:S05]  /*8d20*/  LDSM.16.MT88.4 R76, [R137+0x9000] ;  /* 0x00900000894c783b */ /* 0x000e6a0000004200 */
[----:B----4-:R-:W-:Y:S01]  /*8d30*/  HMMA.16816.F32 R52, R68, R72, R52 ;  /* 0x000000484434723c */ /* 0x010fe20000001834 */
[----:B--2---:R-:W-:-:S05]  /*8d40*/  F2FP.F16.F32.PACK_AB R107, R184, R115 ;  /* 0x00000073b86b723e */ /* 0x004fca00000000ff */
[----:B------:R-:W-:Y:S01]  /*8d50*/  HMMA.16816.F32 R56, R68, R74, R56 ;  /* 0x0000004a4438723c */ /* 0x000fe20000001838 */
[----:B------:R-:W2:Y:S06]  /*8d60*/  LDSM.16.MT88.4 R72, [R138+0x9000] ;  /* 0x009000008a48783b */ /* 0x000eac0000004200 */
[----:B------:R-:W-:Y:S01]  /*8d70*/  F2FP.F16.F32.PACK_AB R68, R182, R175 ;  /* 0x000000afb644723e */ /* 0x000fe200000000ff */
[----:B------:R-:W-:Y:S01]  /*8d80*/  FADD.FTZ R175, R175, R0 ;  /* 0x00000000afaf7221 */ /* 0x000fe20000010000 */
[----:B------:R-:W-:Y:S01]  /*8d90*/  F2FP.F16.F32.PACK_AB R69, R176, R165 ;  /* 0x000000a5b045723e */ /* 0x000fe200000000ff */
[----:B------:R-:W-:Y:S01]  /*8da0*/  FADD.FTZ R165, R165, R2 ;  /* 0x00000002a5a57221 */ /* 0x000fe20000010000 */
[----:B------:R-:W-:Y:S01]  /*8db0*/  F2FP.F16.F32.PACK_AB R70, R180, R163 ;  /* 0x000000a3b446723e */ /* 0x000fe200000000ff */
[----:B------:R-:W-:Y:S01]  /*8dc0*/  FADD.FTZ R182, R182, R175 ;  /* 0x000000afb6b67221 */ /* 0x000fe20000010000 */
[----:B------:R-:W-:Y:S01]  /*8dd0*/  F2FP.F16.F32.PACK_AB R71, R164, R169 ;  /* 0x000000a9a447723e */ /* 0x000fe200000000ff */
[----:B------:R-:W-:Y:S01]  /*8de0*/  FADD.FTZ R176, R176, R165 ;  /* 0x000000a5b0b07221 */ /* 0x000fe20000010000 */
[----:B------:R-:W-:Y:S01]  /*8df0*/  MOV R0, R109 ;  /* 0x0000006d00007202 */ /* 0x000fe20000000f00 */
[----:B------:R-:W-:Y:S01]  /*8e00*/  FADD.FTZ R163, R163, R182 ;  /* 0x000000b6a3a37221 */ /* 0x000fe20000010000 */
[----:B------:R-:W-:Y:S01]  /*8e10*/  MOV R2, R110 ;  /* 0x0000006e00027202 */ /* 0x000fe20000000f00 */
[----:B------:R-:W-:-:S02]  /*8e20*/  FADD.FTZ R169, R169, R176 ;  /* 0x000000b0a9a97221 */ /* 0x000fc40000010000 */
[----:B------:R-:W-:Y:S01]  /*8e30*/  HMMA.16816.F32 R96, R68, R88, R4 ;  /* 0x000000584460723c */ /* 0x000fe20000001804 */
[----:B------:R-:W-:Y:S01]  /*8e40*/  LDSM.16.MT88.4 R4, [R140+0xb000] ;  /* 0x00b000008c04783b */ /* 0x000fe20000004200 */
[----:B------:R-:W-:Y:S01]  /*8e50*/  FADD.FTZ R180, R180, R163 ;  /* 0x000000a3b4b47221 */ /* 0x000fe20000010000 */
[----:B------:R-:W-:-:S03]  /*8e60*/  FADD.FTZ R164, R164, R169 ;  /* 0x000000a9a4a47221 */ /* 0x000fc60000010000 */
[----:B------:R-:W-:Y:S01]  /*8e70*/  HMMA.16816.F32 R88, R68, R90, R8 ;  /* 0x0000005a4458723c */ /* 0x000fe20000001808 */
[----:B------:R-:W3:Y:S01]  /*8e80*/  LDSM.16.MT88.4 R8, [R136+0x9000] ;  /* 0x009000008808783b */ /* 0x000ee20000004200 */
[----:B------:R-:W-:Y:S01]  /*8e90*/  FADD.FTZ R171, R171, R180 ;  /* 0x000000b4abab7221 */ /* 0x000fe20000010000 */
[----:B------:R-:W-:-:S03]  /*8ea0*/  FADD.FTZ R119, R119, R164 ;  /* 0x000000a477777221 */ /* 0x000fc60000010000 */
[----:B-1----:R-:W-:Y:S01]  /*8eb0*/  HMMA.16816.F32 R20, R68, R76, R20 ;  /* 0x0000004c4414723c */ /* 0x002fe20000001814 */
[----:B------:R-:W-:Y:S01]  /*8ec0*/  FADD.FTZ R174, R174, R171 ;  /* 0x000000abaeae7221 */ /* 0x000fe20000010000 */
[----:B------:R-:W-:-:S03]  /*8ed0*/  FADD.FTZ R178, R178, R119 ;  /* 0x00000077b2b27221 */ /* 0x000fc60000010000 */
[----:B------:R-:W-:Y:S01]  /*8ee0*/  FADD.FTZ R167, R177, R174 ;  /* 0x000000aeb1a77221 */ /* 0x000fe20000010000 */
[----:B------:R-:W-:Y:S01]  /*8ef0*/  HMMA.16816.F32 R24, R68, R78, R24 ;  /* 0x0000004e4418723c */ /* 0x000fe20000001818 */
[----:B------:R-:W1:Y:S01]  /*8f00*/  LDSM.16.MT88.4 R76, [R138+0xb000] ;  /* 0x00b000008a4c783b */ /* 0x000e620000004200 */
[----:B------:R-:W-:Y:S01]  /*8f10*/  FADD.FTZ R115, R115, R178 ;  /* 0x000000b273737221 */ /* 0x000fe20000010000 */
[----:B------:R-:W-:-:S03]  /*8f20*/  FADD.FTZ R167, R120, R167 ;  /* 0x000000a778a77221 */ /* 0x000fc60000010000 */
[----:B--2---:R-:W-:Y:S01]  /*8f30*/  HMMA.16816.F32 R12, R68, R72, R12 ;  /* 0x00000048440c723c */ /* 0x004fe2000000180c */
[----:B------:R-:W-:-:S05]  /*8f40*/  FADD.FTZ R170, R184, R115 ;  /* 0x00000073b8aa7221 */ /* 0x000fca0000010000 */
[C---:B------:R-:W-:Y:S06]  /*8f50*/  HMMA.16816.F32 R16, R68.reuse, R74, R16 ;  /* 0x0000004a4410723c */ /* 0x040fec0000001810 */
[C---:B------:R-:W-:Y:S01]  /*8f60*/  HMMA.16816.F32 R92, R68.reuse, R80, R52 ;  /* 0x00000050445c723c */ /* 0x040fe20000001834 */
[----:B------:R-:W2:Y:S05]  /*8f70*/  LDSM.16.MT88.4 R52, [R137+0x9800] ;  /* 0x009800008934783b */ /* 0x000eaa0000004200 */
[C---:B------:R-:W-:Y:S01]  /*8f80*/  HMMA.16816.F32 R84, R68.reuse, R100, R60 ;  /* 0x000000644454723c */ /* 0x040fe2000000183c */
[----:B------:R-:W-:Y:S05]  /*8f90*/  LDSM.16.MT88.4 R60, [R136+0x9800] ;  /* 0x00980000883c783b */ /* 0x000fea0000004200 */
[C---:B---3--:R-:W-:Y:S06]  /*8fa0*/  HMMA.16816.F32 R28, R68.reuse, R8, R28 ;  /* 0x00000008441c723c */ /* 0x048fec000000181c */
[C---:B------:R-:W-:Y:S06]  /*8fb0*/  HMMA.16816.F32 R32, R68.reuse, R10, R32 ;  /* 0x0000000a4420723c */ /* 0x040fec0000001820 */
[C---:B------:R-:W-:Y:S01]  /*8fc0*/  HMMA.16816.F32 R8, R68.reuse, R4, R36 ;  /* 0x000000044408723c */ /* 0x040fe20000001824 */
[----:B------:R-:W3:Y:S05]  /*8fd0*/  LDSM.16.MT88.4 R36, [R140+0x9800] ;  /* 0x009800008c24783b */ /* 0x000eea0000004200 */
[C---:B-1----:R-:W-:Y:S01]  /*8fe0*/  HMMA.16816.F32 R72, R68.reuse, R76, R44 ;  /* 0x0000004c4448723c */ /* 0x042fe2000000182c */
[----:B------:R-:W1:Y:S05]  /*8ff0*/  LDSM.16.MT88.4 R44, [R138+0x9800] ;  /* 0x009800008a2c783b */ /* 0x000e6a0000004200 */
[C---:B------:R-:W-:Y:S06]  /*9000*/  HMMA.16816.F32 R4, R68.reuse, R6, R40 ;  /* 0x000000064404723c */ /* 0x040fec0000001828 */
[C---:B------:R-:W-:Y:S06]  /*9010*/  HMMA.16816.F32 R76, R68.reuse, R78, R48 ;  /* 0x0000004e444c723c */ /* 0x040fec0000001830 */
[C---:B------:R-:W-:Y:S06]  /*9020*/  HMMA.16816.F32 R80, R68.reuse, R82, R56 ;  /* 0x000000524450723c */ /* 0x040fec0000001838 */
[----:B------:R-:W-:Y:S01]  /*9030*/  HMMA.16816.F32 R100, R68, R102, R64 ;  /* 0x000000664464723c */ /* 0x000fe20000001840 */
[----:B------:R-:W4:Y:S05]  /*9040*/  LDSM.16.MT88.4 R68, [R140+0xb800] ;  /* 0x00b800008c44783b */ /* 0x000f2a0000004200 */
[C---:B--2---:R-:W-:Y:S06]  /*9050*/  HMMA.16816.F32 R48, R104.reuse, R52, R20 ;  /* 0x000000346830723c */ /* 0x044fec0000001814 */
[C---:B---3--:R-:W-:Y:S06]  /*9060*/  HMMA.16816.F32 R96, R104.reuse, R36, R96 ;  /* 0x000000246860723c */ /* 0x048fec0000001860 */
[C---:B------:R-:W-:Y:S01]  /*9070*/  HMMA.16816.F32 R36, R104.reuse, R38, R88 ;  /* 0x000000266824723c */ /* 0x040fe20000001858 */
[----:B------:R-:W2:Y:S05]  /*9080*/  LDSM.16.MT88.4 R88, [R136+0xb800] ;  /* 0x00b800008858783b */ /* 0x000eaa0000004200 */
[C---:B-1----:R-:W-:Y:S01]  /*9090*/  HMMA.16816.F32 R40, R104.reuse, R44, R12 ;  /* 0x0000002c6828723c */ /* 0x042fe2000000180c */
[----:B------:R-:W1:Y:S05]  /*90a0*/  LDSM.16.MT88.4 R12, [R138+0xb800] ;  /* 0x00b800008a0c783b */ /* 0x000e6a0000004200 */
[C---:B------:R-:W-:Y:S06]  /*90b0*/  HMMA.16816.F32 R56, R104.reuse, R60, R28 ;  /* 0x0000003c6838723c */ /* 0x040fec000000181c */
[C---:B------:R-:W-:Y:S06]  /*90c0*/  HMMA.16816.F32 R44, R104.reuse, R46, R16 ;  /* 0x0000002e682c723c */ /* 0x040fec0000001810 */
[C---:B----4-:R-:W-:Y:S01]  /*90d0*/  HMMA.16816.F32 R64, R104.reuse, R68, R8 ;  /* 0x000000446840723c */ /* 0x050fe20000001808 */
[----:B------:R-:W3:Y:S05]  /*90e0*/  LDSM.16.MT88.4 R8, [R137+0xb800] ;  /* 0x00b800008908783b */ /* 0x000eea0000004200 */
[C---:B------:R-:W-:Y:S06]  /*90f0*/  HMMA.16816.F32 R52, R104.reuse, R54, R24 ;  /* 0x000000366834723c */ /* 0x040fec0000001818 */
[C---:B------:R-:W-:Y:S06]  /*9100*/  HMMA.16816.F32 R60, R104.reuse, R62, R32 ;  /* 0x0000003e683c723c */ /* 0x040fec0000001820 */
[C---:B--2---:R-:W-:Y:S06]  /*9110*/  HMMA.16816.F32 R84, R104.reuse, R88, R84 ;  /* 0x000000586854723c */ /* 0x044fec0000001854 */
[C---:B------:R-:W-:Y:S06]  /*9120*/  HMMA.16816.F32 R68, R104.reuse, R70, R4 ;  /* 0x000000466844723c */ /* 0x040fec0000001804 */
[C---:B-1----:R-:W-:Y:S06]  /*9130*/  HMMA.16816.F32 R72, R104.reuse, R12, R72 ;  /* 0x0000000c6848723c */ /* 0x042fec0000001848 */
[C---:B------:R-:W-:Y:S06]  /*9140*/  HMMA.16816.F32 R76, R104.reuse, R14, R76 ;  /* 0x0000000e684c723c */ /* 0x040fec000000184c */
[C---:B---3--:R-:W-:Y:S06]  /*9150*/  HMMA.16816.F32 R92, R104.reuse, R8, R92 ;  /* 0x00000008685c723c */ /* 0x048fec000000185c */
[C---:B------:R-:W-:Y:S06]  /*9160*/  HMMA.16816.F32 R80, R104.reuse, R10, R80 ;  /* 0x0000000a6850723c */ /* 0x040fec0000001850 */
[----:B------:R-:W-:-:S15]  /*9170*/  HMMA.16816.F32 R88, R104, R90, R100 ;  /* 0x0000005a6858723c */ /* 0x000fde0000001864 */
[----:B------:R-:W-:-:S09]  /*9180*/  NOP ;  /* 0x0000000000007918 */ /* 0x000fd20000000000 */
.L_x_5998:
        /* <DEDUP_REMOVED lines=9> */
.L_x_6010:
[----:B------:R-:W-:Y:S04]  /*9220*/  DEPBAR.LE SB0, 0x0 ;  /* 0x000080000000791a */ /* 0x000fe80000000000 */
[----:B------:R-:W-:Y:S01]  /*9230*/  BAR.SYNC.DEFER_BLOCKING 0x0 ;  /* 0x0000000000007b1d */ /* 0x000fe20000010000 */
[----:B------:R-:W-:Y:S01]  /*9240*/  ISETP.GE.AND P4, PT, R156, UR5, PT ;  /* 0x000000059c007c0c */ /* 0x000fe2000bf86270 */
[----:B------:R-:W-:Y:S01]  /*9250*/  VIADD R153, R153, 0xffffffff ;  /* 0xffffffff99997836 */ /* 0x000fe20000000000 */
[----:B------:R-:W-:Y:S01]  /*9260*/  ISETP.GE.AND P3, PT, R155, UR5, PT ;  /* 0x000000059b007c0c */ /* 0x000fe2000bf66270 */
[----:B------:R-:W-:Y:S01]  /*9270*/  IMAD.MOV.U32 R0, RZ, RZ, R164 ;  /* 0x000000ffff007224 */ /* 0x000fe200078e00a4 */
[----:B------:R-:W-:Y:S01]  /*9280*/  MOV R8, R165 ;  /* 0x000000a500087202 */ /* 0x000fe20000000f00 */
[----:B------:R-:W-:Y:S10]  /*9290*/  @!P0 BRA `(.L_x_6007) ;  /* 0x0000000000f48947 */ /* 0x000ff40003800000 */
[----:B------:R-:W1:Y:S01]  /*92a0*/  LDC R0, c[0x0][0x380] ;  /* 0x0000e000ff007b82 */ /* 0x000e620000000800 */
[----:B------:R-:W-:Y:S05]  /*92b0*/  SHF.L.U32 R5, R153, 0x6, RZ ;  /* 0x0000000699057819 */ /* 0x000fea00000006ff */
        /* <DEDUP_REMOVED lines=30> */
[----:B------:R-:W1:Y:S01]  /*94a0*/  LDC.64 R6, c[0x0][0x250] ;  /* 0x00009400ff067b82 */ /* 0x000e620000000a00 */
        /* <DEDUP_REMOVED lines=28> */
.L_x_6007:
        /* <DEDUP_REMOVED lines=65> */
[----:B------:R-:W0:Y:S04]  /*9a80*/  LDGDEPBAR ;  /* 0x00000000000079af */ /* 0x000e280000000000 */
[----:B------:R-:W5:Y:S01]  /*9a90*/  LDSM.16.M88.4 R120, [R145+0x5800] ;  /* 0x005800009178783b */ /* 0x000f620000000200 */
[----:B-1----:R-:W-:Y:S03]  /*9aa0*/  IMAD.MOV.U32 R172, RZ, RZ, R102 ;  /* 0x000000ffffac7224 */ /* 0x002fe600078e0066 */
[----:B------:R-:W-:Y:S01]  /*9ab0*/  LDSM.16.M88.4 R124, [R134] ;  /* 0x00000000867c783b */ /* 0x000fe20000000200 */
[----:B------:R-:W-:Y:S01]  /*9ac0*/  IMAD.MOV.U32 R173, RZ, RZ, R103 ;  /* 0x000000ffffad7224 */ /* 0x000fe200078e0067 */
[C---:B--2---:R-:W-:Y:S06]  /*9ad0*/  HMMA.16816.F32 R4, R104.reuse, R108, RZ ;  /* 0x0000006c6804723c */ /* 0x044fec00000018ff */
[C---:B------:R-:W-:Y:S01]  /*9ae0*/  HMMA.16816.F32 R8, R104.reuse, R110, RZ ;  /* 0x0000006e6808723c */ /* 0x040fe200000018ff */
[----:B------:R-:W-:Y:S05]  /*9af0*/  LDSM.16.M88.4 R108, [R144] ;  /* 0x00000000906c783b */ /* 0x000fea0000000200 */
[C---:B---3--:R-:W-:Y:S06]  /*9b00*/  HMMA.16816.F32 R12, R104.reuse, R112, RZ ;  /* 0x00000070680c723c */ /* 0x048fec00000018ff */
[C---:B------:R-:W-:Y:S01]  /*9b10*/  HMMA.16816.F32 R16, R104.reuse, R114, RZ ;  /* 0x000000726810723c */ /* 0x040fe200000018ff */
[----:B------:R-:W1:Y:S05]  /*9b20*/  LDSM.16.M88.4 R112, [R143] ;  /* 0x000000008f70783b */ /* 0x000e6a0000000200 */
[C---:B----4-:R-:W-:Y:S06]  /*9b30*/  HMMA.16816.F32 R20, R104.reuse, R116, RZ ;  /* 0x000000746814723c */ /* 0x050fec00000018ff */
[C---:B------:R-:W-:Y:S01]  /*9b40*/  HMMA.16816.F32 R24, R104.reuse, R118, RZ ;  /* 0x000000766818723c */ /* 0x040fe200000018ff */
[----:B------:R-:W2:Y:S05]  /*9b50*/  LDSM.16.M88.4 R116, [R135] ;  /* 0x000000008774783b */ /* 0x000eaa0000000200 */
[C---:B-----5:R-:W-:Y:S06]  /*9b60*/  HMMA.16816.F32 R28, R104.reuse, R120, RZ ;  /* 0x00000078681c723c */ /* 0x060fec00000018ff */
[----:B------:R-:W-:Y:S01]  /*9b70*/  HMMA.16816.F32 R32, R104, R122, RZ ;  /* 0x0000007a6820723c */ /* 0x000fe200000018ff */
[----:B------:R-:W3:Y:S04]  /*9b80*/  LDSM.16.M88.4 R104, [R133] ;  /* 0x000000008568783b */ /* 0x000ee80000000200 */
[----:B------:R-:W-:Y:S01]  /*9b90*/  LDSM.16.M88.4 R120, [R139+0x4800] ;  /* 0x004800008b78783b */ /* 0x000fe20000000200 */
[C---:B-1----:R-:W-:Y:S06]  /*9ba0*/  HMMA.16816.F32 R4, R108.reuse, R112, R4 ;  /* 0x000000706c04723c */ /* 0x042fec0000001804 */
[C---:B------:R-:W-:Y:S01]  /*9bb0*/  HMMA.16816.F32 R8, R108.reuse, R114, R8 ;  /* 0x000000726c08723c */ /* 0x040fe20000001808 */
[----:B------:R-:W-:Y:S05]  /*9bc0*/  LDSM.16.M88.4 R112, [R142] ;  /* 0x000000008e70783b */ /* 0x000fea0000000200 */
[C---:B--2---:R-:W-:Y:S06]  /*9bd0*/  HMMA.16816.F32 R12, R108.reuse, R116, R12 ;  /* 0x000000746c0c723c */ /* 0x044fec000000180c */
[C---:B------:R-:W-:Y:S01]  /*9be0*/  HMMA.16816.F32 R16, R108.reuse, R118, R16 ;  /* 0x000000766c10723c */ /* 0x040fe20000001810 */
[----:B------:R-:W1:Y:S05]  /*9bf0*/  LDSM.16.M88.4 R116, [R139+0x4000] ;  /* 0x004000008b74783b */ /* 0x000e6a0000000200 */
[C---:B------:R-:W-:Y:S06]  /*9c00*/  HMMA.16816.F32 R20, R108.reuse, R124, R20 ;  /* 0x0000007c6c14723c */ /* 0x040fec0000001814 */
[C---:B------:R-:W-:Y:S06]  /*9c10*/  HMMA.16816.F32 R24, R108.reuse, R126, R24 ;  /* 0x0000007e6c18723c */ /* 0x040fec0000001818 */
[C---:B---3--:R-:W-:Y:S06]  /*9c20*/  HMMA.16816.F32 R28, R108.reuse, R104, R28 ;  /* 0x000000686c1c723c */ /* 0x048fec000000181c */
[----:B------:R-:W-:Y:S01]  /*9c30*/  HMMA.16816.F32 R32, R108, R106, R32 ;  /* 0x0000006a6c20723c */ /* 0x000fe20000001820 */
[----:B------:R-:W2:Y:S04]  /*9c40*/  LDSM.16.M88.4 R104, [R139+0x5000] ;  /* 0x005000008b68783b */ /* 0x000ea80000000200 */
[----:B------:R-:W3:Y:S01]  /*9c50*/  LDSM.16.M88.4 R108, [R139+0x5800] ;  /* 0x005800008b6c783b */ /* 0x000ee20000000200 */
[C---:B-1----:R-:W-:Y:S06]  /*9c60*/  HMMA.16816.F32 R4, R112.reuse, R116, R4 ;  /* 0x000000747004723c */ /* 0x042fec0000001804 */
[C---:B------:R-:W-:Y:S01]  /*9c70*/  HMMA.16816.F32 R8, R112.reuse, R118, R8 ;  /* 0x000000767008723c */ /* 0x040fe20000001808 */
[----:B------:R-:W-:Y:S05]  /*9c80*/  LDSM.16.M88.4 R116, [R132] ;  /* 0x000000008474783b */ /* 0x000fea0000000200 */
[C---:B------:R-:W-:Y:S06]  /*9c90*/  HMMA.16816.F32 R12, R112.reuse, R120, R12 ;  /* 0x00000078700c723c */ /* 0x040fec000000180c */
[C---:B------:R-:W-:Y:S01]  /*9ca0*/  HMMA.16816.F32 R16, R112.reuse, R122, R16 ;  /* 0x0000007a7010723c */ /* 0x040fe20000001810 */
[----:B------:R-:W-:Y:S05]  /*9cb0*/  LDSM.16.M88.4 R120, [R132+0x800] ;  /* 0x000800008478783b */ /* 0x000fea0000000200 */
[C---:B--2---:R-:W-:Y:S06]  /*9cc0*/  HMMA.16816.F32 R20, R112.reuse, R104, R20 ;  /* 0x000000687014723c */ /* 0x044fec0000001814 */
[C---:B------:R-:W-:Y:S01]  /*9cd0*/  HMMA.16816.F32 R24, R112.reuse, R106, R24 ;  /* 0x0000006a7018723c */ /* 0x040fe20000001818 */
[----:B------:R-:W1:Y:S05]  /*9ce0*/  LDSM.16.M88.4 R104, [R141] ;  /* 0x000000008d68783b */ /* 0x000e6a0000000200 */
[C---:B---3--:R-:W-:Y:S06]  /*9cf0*/  HMMA.16816.F32 R28, R112.reuse, R108, R28 ;  /* 0x0000006c701c723c */ /* 0x048fec000000181c */
[----:B------:R-:W-:Y:S01]  /*9d00*/  HMMA.16816.F32 R32, R112, R110, R32 ;  /* 0x0000006e7020723c */ /* 0x000fe20000001820 */
[----:B------:R-:W2:Y:S04]  /*9d10*/  LDSM.16.M88.4 R108, [R132+0x1000] ;  /* 0x00100000846c783b */ /* 0x000ea80000000200 */
        /* <DEDUP_REMOVED lines=25> */
[----:B------:R-:W2:Y:S04]  /*9eb0*/  LDSM.16.M88.4 R108, [R129] ;  /* 0x00000000816c783b */ /* 0x000ea80000000200 */
[----:B------:R-:W3:Y:S01]  /*9ec0*/  LDSM.16.M88.4 R112, [R128] ;  /* 0x000000008070783b */ /* 0x000ee20000000200 */
        /* <DEDUP_REMOVED lines=26> */
[----:B------:R-:W-:Y:S04]  /*a070*/  DEPBAR.LE SB0, 0x0 ;  /* 0x000080000000791a */ /* 0x000fe80000000000 */
[----:B------:R-:W-:Y:S01]  /*a080*/  BAR.SYNC.DEFER_BLOCKING 0x0 ;  /* 0x0000000000007b1d */ /* 0x000fe20000010000 */
[C---:B-1----:R-:W-:Y:S06]  /*a090*/  HMMA.16816.F32 R4, R104.reuse, R116, R4 ;  /* 0x000000746804723c */ /* 0x042fec0000001804 */
[C---:B------:R-:W-:Y:S06]  /*a0a0*/  HMMA.16816.F32 R8, R104.reuse, R118, R8 ;  /* 0x000000766808723c */ /* 0x040fec0000001808 */
[C---:B------:R-:W-:Y:S06]  /*a0b0*/  HMMA.16816.F32 R12, R104.reuse, R120, R12 ;  /* 0x00000078680c723c */ /* 0x040fec000000180c */
        /* <DEDUP_REMOVED lines=12> */
[----:B------:R-:W-:Y:S04]  /*a180*/  SHF.L.U32 R103, R153, 0x6, RZ ;  /* 0x0000000699677819 */ /* 0x000fe800000006ff */
        /* <DEDUP_REMOVED lines=37> */
[----:B------:R-:W-:Y:S01]  /*a3e0*/  SEL R109, R109, R106, !P5 ;  /* 0x0000006a6d6d7207 */ /* 0x000fe20006800000 */
[----:B------:R-:W1:Y:S01]  /*a3f0*/  LDC.64 R104, c[0x0][0x248] ;  /* 0x00009200ff687b82 */ /* 0x000e620000000a00 */
        /* <DEDUP_REMOVED lines=20> */
.L_x_6009:
[----:B------:R1:W-:Y:S01]  /*a540*/  @P4 STS.128 [R154+0x4000], RZ ;  /* 0x004000ff9a004388 */ /* 0x0003e20000000c00 */
[----:B------:R-:W-:Y:S02]  /*a550*/  LEA R116, P2, R106, R168, 0x1 ;  /* 0x000000a86a747211 */ /* 0x000fe400078408ff */
[----:B------:R-:W-:Y:S02]  /*a560*/  IADD3 R103, P1, R150, R106, RZ ;  /* 0x0000006a96677210 */ /* 0x000fe40007f3e0ff */
[--C-:B------:R-:W-:Y:S02]  /*a570*/  LEA.HI.X R117, R106, R166, R105.reuse, 0x1, P2 ;  /* 0x000000a66a757211 */ /* 0x100fe400010f0c69 */
[-C--:B------:R-:W-:Y:S01]  /*a580*/  @!P4 LEA R114, P5, R103, R168.reuse, 0x1 ;  /* 0x000000a86772c211 */ /* 0x080fe200078a08ff */
[----:B------:R-:W-:Y:S01]  /*a590*/  IMAD.X R107, R149, 0x1, R105, P1 ;  /* 0x00000001956b7824 */ /* 0x000fe200008e0669 */
[C---:B------:R-:W-:Y:S01]  /*a5a0*/  @!P3 LEA R110, P1, R103.reuse, R168, 0x1 ;  /* 0x000000a8676eb211 */ /* 0x040fe200078208ff */
[----:B------:R-:W-:Y:S01]  /*a5b0*/  @!PT LDS RZ, [RZ] ;  /* 0x00000000fffff984 */ /* 0x000fe20000000800 */
[----:B------:R-:W-:Y:S01]  /*a5c0*/  @!PT LDS RZ, [RZ] ;  /* 0x00000000fffff984 */ /* 0x000fe20000000800 */
[----:B------:R-:W-:Y:S01]  /*a5d0*/  @!PT LDS RZ, [RZ] ;  /* 0x00000000fffff984 */ /* 0x000fe20000000800 */
[----:B------:R1:W-:Y:S01]  /*a5e0*/  @!P4 LDGSTS.E.BYPASS.LTC128B.128 [R154+0x4000], desc[UR10][R116.64] ;  /* 0x04000000749acfae */ /* 0x0003e2000b901d4a */
[C---:B------:R-:W-:Y:S02]  /*a5f0*/  IADD3 R109, P2, R150.reuse, R103, RZ ;  /* 0x00000067966d7210 */ /* 0x040fe40007f5e0ff */
[CCC-:B------:R-:W-:Y:S01]  /*a600*/  @!P4 LEA.HI.X R115, R103.reuse, R166.reuse, R107.reuse, 0x1, P5 ;  /* 0x000000a66773c211 */ /* 0x1c0fe200028f0c6b */
[----:B------:R1:W-:Y:S01]  /*a610*/  @P3 STS.128 [R154+0x6000], RZ ;  /* 0x006000ff9a003388 */ /* 0x0003e20000000c00 */
[--C-:B------:R-:W-:Y:S01]  /*a620*/  @!P3 LEA.HI.X R111, R103, R166, R107.reuse, 0x1, P1 ;  /* 0x000000a6676fb211 */ /* 0x100fe200008f0c6b */
[----:B------:R-:W-:Y:S01]  /*a630*/  IMAD.X R107, R149, 0x1, R107, P2 ;  /* 0x00000001956b7824 */ /* 0x000fe200010e066b */
[CC--:B------:R-:W-:Y:S01]  /*a640*/  @!P4 LEA R112, P6, R109.reuse, R168.reuse, 0x1 ;  /* 0x000000a86d70c211 */ /* 0x0c0fe200078c08ff */
[----:B------:R-:W-:Y:S01]  /*a650*/  @!PT LDS RZ, [RZ] ;  /* 0x00000000fffff984 */ /* 0x000fe20000000800 */
[----:B------:R-:W-:Y:S01]  /*a660*/  @!PT LDS RZ, [RZ] ;  /* 0x00000000fffff984 */ /* 0x000fe20000000800 */
[----:B------:R-:W-:Y:S01]  /*a670*/  @!PT LDS RZ, [RZ] ;  /* 0x00000000fffff984 */ /* 0x000fe20000000800 */
[----:B------:R1:W-:Y:S01]  /*a680*/  @!P3 LDGSTS.E.BYPASS.LTC128B.128 [R154+0x6000], desc[UR10][R116.64+0x80] ;  /* 0x06000080749abfae */ /* 0x0003e2000b901d4a */
[C---:B------:R-:W-:Y:S02]  /*a690*/  @!P3 LEA R106, P2, R109.reuse, R168, 0x1 ;  /* 0x000000a86d6ab211 */ /* 0x040fe400078408ff */
[--C-:B------:R-:W-:Y:S01]  /*a6a0*/  @!P4 LEA.HI.X R113, R109, R166, R107.reuse, 0x1, P6 ;  /* 0x000000a66d71c211 */ /* 0x100fe200030f0c6b */
[----:B------:R1:W-:Y:S01]  /*a6b0*/  @P4 STS.128 [R154+0x4800], RZ ;  /* 0x004800ff9a004388 */ /* 0x0003e20000000c00 */
[----:B------:R-:W-:Y:S03]  /*a6c0*/  IADD3 R105, P1, R150, R109, RZ ;  /* 0x0000006d96697210 */ /* 0x000fe60007f3e0ff */
[----:B------:R-:W-:Y:S01]  /*a6d0*/  @!PT LDS RZ, [RZ] ;  /* 0x00000000fffff984 */ /* 0x000fe20000000800 */
[----:B------:R-:W-:Y:S01]  /*a6e0*/  @!PT LDS RZ, [RZ] ;  /* 0x00000000fffff984 */ /* 0x000fe20000000800 */
[----:B------:R-:W-:Y:S01]  /*a6f0*/  @!PT LDS RZ, [RZ] ;  /* 0x00000000fffff984 */ /* 0x000fe20000000800 */
[----:B------:R1:W-:Y:S01]  /*a700*/  @!P4 LDGSTS.E.BYPASS.LTC128B.128 [R154+0x4800], desc[UR10][R114.64] ;  /* 0x04800000729acfae */ /* 0x0003e2000b901d4a */
[----:B------:R-:W-:Y:S01]  /*a710*/  @!P4 LEA R108, P5, R105, R168, 0x1 ;  /* 0x000000a8696cc211 */ /* 0x000fe200078a08ff */
[--C-:B------:R-:W-:Y:S01]  /*a720*/  IMAD.X R103, R149, 0x1, R107.reuse, P1 ;  /* 0x0000000195677824 */ /* 0x100fe200008e066b */
[----:B------:R-:W-:Y:S01]  /*a730*/  @!P3 LEA.HI.X R107, R109, R166, R107, 0x1, P2 ;  /* 0x000000a66d6bb211 */ /* 0x000fe200010f0c6b */
[----:B------:R1:W-:Y:S01]  /*a740*/  @P3 STS.128 [R154+0x6800], RZ ;  /* 0x006800ff9a003388 */ /* 0x0003e20000000c00 */
[C---:B------:R-:W-:Y:S01]  /*a750*/  @!P3 LEA R102, P1, R105.reuse, R168, 0x1 ;  /* 0x000000a86966b211 */ /* 0x040fe200078208ff */
[----:B------:R-:W-:Y:S01]  /*a760*/  IMAD.MOV.U32 R168, RZ, RZ, R116 ;  /* 0x000000ffffa87224 */ /* 0x000fe200078e0074 */
        /* <DEDUP_REMOVED lines=28> */
.L_x_6008:
        /* <DEDUP_REMOVED lines=105> */
[----:B------:R-:W2:Y:S01]  /*afc0*/  MUFU.EX2 R5, R5 ;  /* 0x0000000500057308 */ /* 0x000ea20000000800 */
        /* <DEDUP_REMOVED lines=16> */
[----:B--2---:R-:W-:Y:S01]  /*b0d0*/  F2FP.F16.F32.PACK_AB R98, R5, R102 ;  /* 0x000000660562723e */ /* 0x004fe200000000ff */
[--C-:B------:R-:W-:Y:S01]  /*b0e0*/  FFMA.FTZ R121, R14, UR4, -R120.reuse ;  /* 0x000000040e797c23 */ /* 0x100fe20008010878 */
[--C-:B------:R-:W-:Y:S01]  /*b0f0*/  FFMA.FTZ R122, R15, UR4, -R120.reuse ;  /* 0x000000040f7a7c23 */ /* 0x100fe20008010878 */
        /* <DEDUP_REMOVED lines=11> */
[--C-:B------:R-:W-:Y:S01]  /*b1b0*/  FFMA.FTZ R127, R30, UR4, -R120.reuse ;  /* 0x000000041e7f7c23 */ /* 0x100fe20008010878 */
[--C-:B------:R-:W-:Y:S01]  /*b1c0*/  FFMA.FTZ R174, R31, UR4, -R120.reuse ;  /* 0x000000041fae7c23 */ /* 0x100fe20008010878 */
[----:B---3--:R-:W-:Y:S01]  /*b1d0*/  F2FP.F16.F32.PACK_AB R99, R6, R7 ;  /* 0x000000070663723e */ /* 0x008fe200000000ff */
[--C-:B------:R-:W-:Y:S01]  /*b1e0*/  FFMA.FTZ R171, R34, UR4, -R120.reuse ;  /* 0x0000000422ab7c23 */ /* 0x100fe20008010878 */
[----:B------:R-:W-:Y:S01]  /*b1f0*/  FFMA.FTZ R169, R32, UR4, -R119 ;  /* 0x0000000420a97c23 */ /* 0x000fe20008010877 */
[--C-:B------:R-:W-:Y:S01]  /*b200*/  FFMA.FTZ R123, R22, UR4, -R120.reuse ;  /* 0x00000004167b7c23 */ /* 0x100fe20008010878 */
[----:B------:R-:W-:Y:S01]  /*b210*/  FFMA.FTZ R124, R23, UR4, -R120 ;  /* 0x00000004177c7c23 */ /* 0x000fe20008010878 */
[----:B------:R-:W-:Y:S01]  /*b220*/  MUFU.EX2 R125, R125 ;  /* 0x0000007d007d7308 */ /* 0x000fe20000000800 */
[----:B------:R-:W-:Y:S01]  /*b230*/  FFMA.FTZ R117, R100, R167, R117 ;  /* 0x000000a764757223 */ /* 0x000fe20000010075 */
[C---:B------:R-:W-:Y:S05]  /*b240*/  HMMA.16816.F32 R8, R96.reuse, R104, R8 ;  /* 0x000000686008723c */ /* 0x040fea0000001808 */
[----:B------:R-:W-:Y:S01]  /*b250*/  ISETP.GT.AND P1, PT, R153, R148, PT ;  /* 0x000000949900720c */ /* 0x000fe20003f24270 */
[C---:B------:R-:W-:Y:S01]  /*b260*/  HMMA.16816.F32 R36, R96.reuse, R106, R36 ;  /* 0x0000006a6024723c */ /* 0x040fe20000001824 */
[----:B------:R-:W2:Y:S01]  /*b270*/  LDSM.16.MT88.4 R104, [R136+0x8000] ;  /* 0x008000008868783b */ /* 0x000ea20000004200 */
[----:B------:R-:W-:Y:S03]  /*b280*/  MUFU.EX2 R123, R123 ;  /* 0x0000007b007b7308 */ /* 0x000fe60000000800 */
[----:B------:R-:W-:Y:S01]  /*b290*/  FFMA.FTZ R118, R3, R170, R118 ;  /* 0x000000aa03767223 */ /* 0x000fe20000010076 */
[C---:B-1----:R-:W-:Y:S06]  /*b2a0*/  HMMA.16816.F32 R40, R96.reuse, R108, R40 ;  /* 0x0000006c6028723c */ /* 0x042fec0000001828 */
[----:B------:R-:W-:Y:S01]  /*b2b0*/  MUFU.EX2 R124, R124 ;  /* 0x0000007c007c7308 */ /* 0x000fe20000000800 */
[----:B------:R-:W-:Y:S01]  /*b2c0*/  FADD.FTZ R117, R103, R117 ;  /* 0x0000007567757221 */ /* 0x000fe20000010000 */
[C---:B------:R-:W-:Y:S01]  /*b2d0*/  HMMA.16816.F32 R44, R96.reuse, R110, R44 ;  /* 0x0000006e602c723c */ /* 0x040fe2000000182c */
[----:B------:R-:W1:Y:S02]  /*b2e0*/  LDSM.16.MT88.4 R108, [R140+0xa000] ;  /* 0x00a000008c6c783b */ /* 0x000e640000004200 */
[----:B------:R-:W-:Y:S03]  /*b2f0*/  FADD.FTZ R118, R116, R118 ;  /* 0x0000007674767221 */ /* 0x000fe60000010000 */
[C---:B------:R-:W-:Y:S02]  /*b300*/  HMMA.16816.F32 R48, R96.reuse, R112, R48 ;  /* 0x000000706030723c */ /* 0x040fe40000001830 */
[----:B------:R-:W-:Y:S03]  /*b310*/  MUFU.EX2 R126, R126 ;  /* 0x0000007e007e7308 */ /* 0x000fe60000000800 */
[----:B------:R-:W-:Y:S01]  /*b320*/  FADD.FTZ R102, R102, R117 ;  /* 0x0000007566667221 */ /* 0x000fe20000010000 */
[C---:B------:R-:W-:Y:S01]  /*b330*/  HMMA.16816.F32 R52, R96.reuse, R114, R52 ;  /* 0x000000726034723c */ /* 0x040fe20000001834 */
[----:B------:R-:W3:Y:S05]  /*b340*/  LDSM.16.MT88.4 R112, [R138+0xa000] ;  /* 0x00a000008a70783b */ /* 0x000eea0000004200 */
[----:B------:R-:W-:Y:S01]  /*b350*/  MUFU.EX2 R127, R127 ;  /* 0x0000007f007f7308 */ /* 0x000fe20000000800 */
[----:B------:R-:W-:Y:S01]  /*b360*/  FADD.FTZ R7, R7, R118 ;  /* 0x0000007607077221 */ /* 0x000fe20000010000 */
[----:B------:R-:W-:Y:S03]  /*b370*/  FADD.FTZ R5, R5, R102 ;  /* 0x0000006605057221 */ /* 0x000fe60000010000 */
[----:B------:R-:W-:Y:S05]  /*b380*/  MOV R101, R2 ;  /* 0x0000000200657202 */ /* 0x000fea0000000f00 */
[----:B------:R-:W-:Y:S01]  /*b390*/  MUFU.EX2 R174, R174 ;  /* 0x000000ae00ae7308 */ /* 0x000fe20000000800 */
[----:B------:R-:W-:Y:S01]  /*b3a0*/  FADD.FTZ R7, R6, R7 ;  /* 0x0000000706077221 */ /* 0x000fe20000010000 */
[C---:B--2---:R-:W-:Y:S08]  /*b3b0*/  HMMA.16816.F32 R56, R96.reuse, R104, R56 ;  /* 0x000000686038723c */ /* 0x044ff00000001838 */
[----:B------:R-:W-:Y:S01]  /*b3c0*/  MUFU.EX2 R169, R169 ;  /* 0x000000a900a97308 */ /* 0x000fe20000000800 */
[C---:B------:R-:W-:Y:S01]  /*b3d0*/  HMMA.16816.F32 R60, R96.reuse, R106, R60 ;  /* 0x0000006a603c723c */ /* 0x040fe2000000183c */
[----:B------:R-:W2:Y:S08]  /*b3e0*/  LDSM.16.MT88.4 R104, [R137+0xa000] ;  /* 0x00a000008968783b */ /* 0x000eb00000004200 */
[----:B------:R-:W-:Y:S01]  /*b3f0*/  MUFU.EX2 R171, R171 ;  /* 0x000000ab00ab7308 */ /* 0x000fe20000000800 */
[C---:B-1----:R-:W-:Y:S06]  /*b400*/  HMMA.16816.F32 R64, R96.reuse, R108, R64 ;  /* 0x0000006c6040723c */ /* 0x042fec0000001840 */
[C---:B------:R-:W-:Y:S01]  /*b410*/  HMMA.16816.F32 R68, R96.reuse, R110, R68 ;  /* 0x0000006e6044723c */ /* 0x040fe20000001844 */
[----:B------:R-:W1:Y:S05]  /*b420*/  LDSM.16.MT88.4 R108, [R136+0xa000] ;  /* 0x00a00000886c783b */ /* 0x000e6a0000004200 */
[C---:B---3--:R-:W-:Y:S06]  /*b430*/  HMMA.16816.F32 R72, R96.reuse, R112, R72 ;  /* 0x000000706048723c */ /* 0x048fec0000001848 */
[C---:B------:R-:W-:Y:S01]  /*b440*/  HMMA.16816.F32 R76, R96.reuse, R114, R76 ;  /* 0x00000072604c723c */ /* 0x040fe2000000184c */
[----:B------:R3:W-:Y:S04]  /*b450*/  MUFU.EX2 R114, R121 ;  /* 0x0000007900727308 */ /* 0x0007e80000000800 */
[--C-:B------:R-:W-:Y:S01]  /*b460*/  FFMA.FTZ R112, R12, UR4, -R119.reuse ;  /* 0x000000040c707c23 */ /* 0x100fe20008010877 */
[--C-:B------:R-:W-:Y:S01]  /*b470*/  FFMA.FTZ R113, R13, UR4, -R119.reuse ;  /* 0x000000040d717c23 */ /* 0x100fe20008010877 */
[C---:B------:R-:W-:Y:S01]  /*b480*/  FMUL.FTZ R12, R100.reuse, R92 ;  /* 0x0000005c640c7220 */ /* 0x040fe20000410000 */
[----:B------:R-:W-:Y:S03]  /*b490*/  FMUL.FTZ R13, R100, R93 ;  /* 0x0000005d640d7220 */ /* 0x000fe60000410000 */
[----:B------:R4:W-:Y:S01]  /*b4a0*/  MUFU.EX2 R115, R122 ;  /* 0x0000007a00737308 */ /* 0x0009e20000000800 */
[----:B------:R-:W5:Y:S03]  /*b4b0*/  LDSM.16.MT88.4 R92, [R140+0x8800] ;  /* 0x008800008c5c783b */ /* 0x000f660000004200 */
[C---:B--2---:R-:W-:Y:S06]  /*b4c0*/  HMMA.16816.F32 R12, R96.reuse, R104, R12 ;  /* 0x00000068600c723c */ /* 0x044fec000000180c */
[----:B------:R-:W-:Y:S01]  /*b4d0*/  MUFU.EX2 R112, R112 ;  /* 0x0000007000707308 */ /* 0x000fe20000000800 */
[--C-:B---3--:R-:W-:Y:S01]  /*b4e0*/  FFMA.FTZ R121, R16, UR4, -R119.reuse ;  /* 0x0000000410797c23 */ /* 0x108fe20008010877 */
[----:B------:R-:W-:Y:S01]  /*b4f0*/  FMUL.FTZ R16, R100, R88 ;  /* 0x0000005864107220 */ /* 0x000fe20000410000 */
[C---:B------:R-:W-:Y:S01]  /*b500*/  HMMA.16816.F32 R80, R96.reuse, R106, R80 ;  /* 0x0000006a6050723c */ /* 0x040fe20000001850 */
[----:B------:R-:W2:Y:S06]  /*b510*/  LDSM.16.MT88.4 R104, [R138+0x8800] ;  /* 0x008800008a68783b */ /* 0x000eac0000004200 */
[----:B------:R-:W3:Y:S01]  /*b520*/  MUFU.EX2 R113, R113 ;  /* 0x0000007100717308 */ /* 0x000ee20000000800 */
[--C-:B----4-:R-:W-:Y:S01]  /*b530*/  FFMA.FTZ R122, R18, UR4, -R120.reuse ;  /* 0x00000004127a7c23 */ /* 0x110fe20008010878 */
[C---:B-1----:R-:W-:Y:S08]  /*b540*/  HMMA.16816.F32 R84, R96.reuse, R108, R84 ;  /* 0x0000006c6054723c */ /* 0x042ff00000001854 */
[----:B------:R-:W-:Y:S03]  /*b550*/  MUFU.EX2 R121, R121 ;  /* 0x0000007900797308 */ /* 0x000fe60000000800 */
[----:B------:R-:W-:Y:S01]  /*b560*/  FMUL.FTZ R18, R3, R90 ;  /* 0x0000005a03127220 */ /* 0x000fe20000410000 */
[----:B------:R-:W-:Y:S01]  /*b570*/  FFMA.FTZ R108, R17, UR4, -R119 ;  /* 0x00000004116c7c23 */ /* 0x000fe20008010877 */
[----:B------:R-:W-:Y:S01]  /*b580*/  FFMA.FTZ R109, R19, UR4, -R120 ;  /* 0x00000004136d7c23 */ /* 0x000fe20008010878 */
[----:B------:R-:W-:Y:S01]  /*b590*/  FMUL.FTZ R17, R100, R89 ;  /* 0x0000005964117220 */ /* 0x000fe20000410000 */
[----:B------:R-:W-:Y:S03]  /*b5a0*/  FMUL.FTZ R19, R3, R91 ;  /* 0x0000005b03137220 */ /* 0x000fe60000410000 */
[----:B------:R-:W1:Y:S01]  /*b5b0*/  MUFU.EX2 R108, R108 ;  /* 0x0000006c006c7308 */ /* 0x000e620000000800 */
[----:B---3--:R-:W-:Y:S01]  /*b5c0*/  F2FP.F16.F32.PACK_AB R88, R113, R112 ;  /* 0x000000707158723e */ /* 0x008fe200000000ff */
[----:B------:R-:W-:Y:S01]  /*b5d0*/  FADD.FTZ R112, R112, R5 ;  /* 0x0000000570707221 */ /* 0x000fe20000010000 */
[----:B------:R-:W-:Y:S01]  /*b5e0*/  F2FP.F16.F32.PACK_AB R89, R115, R114 ;  /* 0x000000727359723e */ /* 0x000fe200000000ff */
[----:B------:R-:W-:Y:S01]  /*b5f0*/  FADD.FTZ R114, R114, R7 ;  /* 0x0000000772727221 */ /* 0x000fe20000010000 */
[----:B------:R-:W-:Y:S01]  /*b600*/  MOV R3, R0 ;  /* 0x0000000000037202 */ /* 0x000fe20000000f00 */
[----:B------:R-:W-:Y:S01]  /*b610*/  HMMA.16816.F32 R16, R96, R110, R16 ;  /* 0x0000006e6010723c */ /* 0x000fe20000001810 */
[----:B------:R-:W3:Y:S03]  /*b620*/  LDSM.16.MT88.4 R96, [R137+0x8800] ;  /* 0x008800008960783b */ /* 0x000ee60000004200 */
[----:B------:R-:W-:Y:S01]  /*b630*/  MUFU.EX2 R122, R122 ;  /* 0x0000007a007a7308 */ /* 0x000fe20000000800 */
[----:B------:R-:W-:Y:S01]  /*b640*/  FADD.FTZ R112, R113, R112 ;  /* 0x0000007071707221 */ /* 0x000fe20000010000 */
[----:B------:R-:W-:Y:S01]  /*b650*/  FADD.FTZ R115, R115, R114 ;  /* 0x0000007273737221 */ /* 0x000fe20000010000 */
[--C-:B------:R-:W-:Y:S01]  /*b660*/  FFMA.FTZ R111, R20, UR4, -R119.reuse ;  /* 0x00000004146f7c23 */ /* 0x100fe20008010877 */
[----:B------:R-:W-:Y:S06]  /*b670*/  FFMA.FTZ R110, R21, UR4, -R119 ;  /* 0x00000004156e7c23 */ /* 0x000fec0008010877 */
[----:B------:R-:W4:Y:S01]  /*b680*/  MUFU.EX2 R109, R109 ;  /* 0x0000006d006d7308 */ /* 0x000f220000000800 */
[----:B-1----:R-:W-:Y:S01]  /*b690*/  F2FP.F16.F32.PACK_AB R90, R108, R121 ;  /* 0x000000796c5a723e */ /* 0x002fe200000000ff */
[----:B------:R-:W-:Y:S01]  /*b6a0*/  FADD.FTZ R121, R121, R112 ;  /* 0x0000007079797221 */ /* 0x000fe20000010000 */
[----:B------:R-:W-:Y:S03]  /*b6b0*/  F2FP.F16.F32.PACK_AB R21, R124, R123 ;  /* 0x0000007b7c15723e */ /* 0x000fe600000000ff */
[----:B------:R-:W-:Y:S04]  /*b6c0*/  FADD.FTZ R108, R108, R121 ;  /* 0x000000796c6c7221 */ /* 0x000fe80000010000 */
[----:B------:R-:W-:Y:S10]  /*b6d0*/  MUFU.EX2 R111, R111 ;  /* 0x0000006f006f7308 */ /* 0x000ff40000000800 */
[----:B------:R-:W1:Y:S01]  /*b6e0*/  MUFU.EX2 R110, R110 ;  /* 0x0000006e006e7308 */ /* 0x000e620000000800 */
[C---:B----4-:R-:W-:Y:S01]  /*b6f0*/  F2FP.F16.F32.PACK_AB R91, R109.reuse, R122 ;  /* 0x0000007a6d5b723e */ /* 0x050fe200000000ff */
[----:B------:R-:W-:Y:S04]  /*b700*/  FADD.FTZ R122, R122, R115 ;  /* 0x000000737a7a7221 */ /* 0x000fe80000010000 */
[----:B------:R-:W-:Y:S02]  /*b710*/  FADD.FTZ R122, R109, R122 ;  /* 0x0000007a6d7a7221 */ /* 0x000fe40000010000 */
[C---:B-----5:R-:W-:Y:S05]  /*b720*/  HMMA.16816.F32 R8, R88.reuse, R92, R8 ;  /* 0x0000005c5808723c */ /* 0x060fea0000001808 */
[----:B------:R-:W-:Y:S01]  /*b730*/  FADD.FTZ R123, R123, R122 ;  /* 0x0000007a7b7b7221 */ /* 0x000fe20000010000 */
[C---:B------:R-:W-:Y:S01]  /*b740*/  HMMA.16816.F32 R36, R88.reuse, R94, R36 ;  /* 0x0000005e5824723c */ /* 0x040fe20000001824 */
[----:B------:R-:W4:Y:S04]  /*b750*/  LDSM.16.MT88.4 R92, [R136+0x8800] ;  /* 0x00880000885c783b */ /* 0x000f280000004200 */
[C---:B-1----:R-:W-:Y:S01]  /*b760*/  F2FP.F16.F32.PACK_AB R20, R110.reuse, R111 ;  /* 0x0000006f6e14723e */ /* 0x042fe200000000ff */
[C---:B--2---:R-:W-:Y:S05]  /*b770*/  HMMA.16816.F32 R40, R88.reuse, R104, R40 ;  /* 0x000000685828723c */ /* 0x044fea0000001828 */
[----:B------:R-:W-:Y:S01]  /*b780*/  FADD.FTZ R111, R111, R108 ;  /* 0x0000006c6f6f7221 */ /* 0x000fe20000010000 */
[C---:B------:R-:W-:Y:S01]  /*b790*/  HMMA.16816.F32 R44, R88.reuse, R106, R44 ;  /* 0x0000006a582c723c */ /* 0x040fe2000000182c */
[----:B------:R-:W1:Y:S04]  /*b7a0*/  LDSM.16.MT88.4 R104, [R140+0xa800] ;  /* 0x00a800008c68783b */ /* 0x000e680000004200 */
[----:B------:R-:W-:Y:S01]  /*b7b0*/  FADD.FTZ R110, R110, R111 ;  /* 0x0000006f6e6e7221 */ /* 0x000fe20000010000 */
[C---:B---3--:R-:W-:Y:S05]  /*b7c0*/  HMMA.16816.F32 R48, R88.reuse, R96, R48 ;  /* 0x000000605830723c */ /* 0x048fea0000001830 */
        /* <DEDUP_REMOVED lines=9> */
[C---:B--2---:R-:W-:Y:S06]  /*b860*/  HMMA.16816.F32 R72, R88.reuse, R96, R72 ;  /* 0x000000605848723c */ /* 0x044fec0000001848 */
[C---:B------:R-:W-:Y:S01]  /*b870*/  HMMA.16816.F32 R76, R88.reuse, R98, R76 ;  /* 0x00000062584c723c */ /* 0x040fe2000000184c */
[----:B------:R-:W-:Y:S05]  /*b880*/  LDSM.16.MT88.4 R96, [R138+0x9000] ;  /* 0x009000008a60783b */ /* 0x000fea0000004200 */
[C---:B---3--:R-:W-:Y:S06]  /*b890*/  HMMA.16816.F32 R12, R88.reuse, R92, R12 ;  /* 0x0000005c580c723c */ /* 0x048fec000000180c */
[C---:B------:R-:W-:Y:S01]  /*b8a0*/  HMMA.16816.F32 R80, R88.reuse, R94, R80 ;  /* 0x0000005e5850723c */ /* 0x040fe20000001850 */
[----:B------:R-:W2:Y:S05]  /*b8b0*/  LDSM.16.MT88.4 R92, [R140+0x9000] ;  /* 0x009000008c5c783b */ /* 0x000eaa0000004200 */
[C---:B-1----:R-:W-:Y:S06]  /*b8c0*/  HMMA.16816.F32 R84, R88.reuse, R104, R84 ;  /* 0x000000685854723c */ /* 0x042fec0000001854 */
[----:B------:R-:W-:Y:S01]  /*b8d0*/  HMMA.16816.F32 R16, R88, R106, R16 ;  /* 0x0000006a5810723c */ /* 0x000fe20000001810 */
[----:B------:R-:W-:Y:S04]  /*b8e0*/  LDSM.16.MT88.4 R88, [R136+0x9000] ;  /* 0x009000008858783b */ /* 0x000fe80000004200 */
[--C-:B------:R-:W-:Y:S01]  /*b8f0*/  FFMA.FTZ R104, R25, UR4, -R119.reuse ;  /* 0x0000000419687c23 */ /* 0x100fe20008010877 */
[--C-:B------:R-:W-:Y:S01]  /*b900*/  FFMA.FTZ R105, R27, UR4, -R120.reuse ;  /* 0x000000041b697c23 */ /* 0x100fe20008010878 */
[--C-:B------:R-:W-:Y:S01]  /*b910*/  FFMA.FTZ R106, R28, UR4, -R119.reuse ;  /* 0x000000041c6a7c23 */ /* 0x100fe20008010877 */
[--C-:B------:R-:W-:Y:S01]  /*b920*/  FFMA.FTZ R107, R29, UR4, -R119.reuse ;  /* 0x000000041d6b7c23 */ /* 0x100fe20008010877 */
[----:B------:R-:W1:Y:S02]  /*b930*/  LDSM.16.MT88.4 R24, [R137+0x9000] ;  /* 0x009000008918783b */ /* 0x000e640000004200 */
[----:B------:R-:W3:Y:S01]  /*b940*/  MUFU.EX2 R104, R104 ;  /* 0x0000006800687308 */ /* 0x000ee20000000800 */
[----:B------:R-:W-:Y:S01]  /*b950*/  FFMA.FTZ R120, R35, UR4, -R120 ;  /* 0x0000000423787c23 */ /* 0x000fe20008010878 */
[----:B------:R-:W-:Y:S04]  /*b960*/  FFMA.FTZ R119, R33, UR4, -R119 ;  /* 0x0000000421777c23 */ /* 0x000fe80008010877 */
[----:B------:R-:W-:Y:S04]  /*b970*/  LDSM.16.MT88.4 R28, [R138+0x9800] ;  /* 0x009800008a1c783b */ /* 0x000fe80000004200 */
[----:B------:R-:W4:Y:S04]  /*b980*/  MUFU.EX2 R105, R105 ;  /* 0x0000006900697308 */ /* 0x000f280000000800 */
[----:B------:R-:W-:Y:S06]  /*b990*/  LDSM.16.MT88.4 R32, [R137+0x9800] ;  /* 0x009800008920783b */ /* 0x000fec0000004200 */
[----:B------:R-:W-:Y:S01]  /*b9a0*/  MUFU.EX2 R106, R106 ;  /* 0x0000006a006a7308 */ /* 0x000fe20000000800 */
[C---:B---3--:R-:W-:Y:S01]  /*b9b0*/  F2FP.F16.F32.PACK_AB R22, R104.reuse, R125 ;  /* 0x0000007d6816723e */ /* 0x048fe200000000ff */
[----:B------:R-:W-:Y:S04]  /*b9c0*/  FADD.FTZ R125, R125, R110 ;  /* 0x0000006e7d7d7221 */ /* 0x000fe80000010000 */
[----:B------:R-:W-:Y:S04]  /*b9d0*/  FADD.FTZ R125, R104, R125 ;  /* 0x0000007d687d7221 */ /* 0x000fe80000010000 */
[----:B------:R-:W3:Y:S01]  /*b9e0*/  MUFU.EX2 R107, R107 ;  /* 0x0000006b006b7308 */ /* 0x000ee20000000800 */
[C---:B----4-:R-:W-:Y:S01]  /*b9f0*/  F2FP.F16.F32.PACK_AB R23, R105.reuse, R126 ;  /* 0x0000007e6917723e */ /* 0x050fe200000000ff */
[----:B------:R-:W-:Y:S04]  /*ba00*/  FADD.FTZ R126, R126, R123 ;  /* 0x0000007b7e7e7221 */ /* 0x000fe80000010000 */
[----:B------:R-:W-:Y:S02]  /*ba10*/  FADD.FTZ R126, R105, R126 ;  /* 0x0000007e697e7221 */ /* 0x000fe40000010000 */
[C---:B--2---:R-:W-:Y:S02]  /*ba20*/  HMMA.16816.F32 R8, R20.reuse, R92, R8 ;  /* 0x0000005c1408723c */ /* 0x044fe40000001808 */
[----:B------:R-:W2:Y:S04]  /*ba30*/  MUFU.EX2 R176, R119 ;  /* 0x0000007700b07308 */ /* 0x000ea80000000800 */
[C---:B------:R-:W-:Y:S01]  /*ba40*/  HMMA.16816.F32 R36, R20.reuse, R94, R36 ;  /* 0x0000005e1424723c */ /* 0x040fe20000001824 */
[----:B------:R-:W4:Y:S05]  /*ba50*/  LDSM.16.MT88.4 R92, [R140+0xb000] ;  /* 0x00b000008c5c783b */ /* 0x000f2a0000004200 */
[----:B------:R-:W5:Y:S01]  /*ba60*/  MUFU.EX2 R120, R120 ;  /* 0x0000007800787308 */ /* 0x000f620000000800 */
[C---:B------:R-:W-:Y:S06]  /*ba70*/  HMMA.16816.F32 R40, R20.reuse, R96, R40 ;  /* 0x000000601428723c */ /* 0x040fec0000001828 */
[C---:B------:R-:W-:Y:S06]  /*ba80*/  HMMA.16816.F32 R44, R20.reuse, R98, R44 ;  /* 0x00000062142c723c */ /* 0x040fec000000182c */
[C---:B-1----:R-:W-:Y:S06]  /*ba90*/  HMMA.16816.F32 R48, R20.reuse, R24, R48 ;  /* 0x000000181430723c */ /* 0x042fec0000001830 */
[C---:B------:R-:W-:Y:S01]  /*baa0*/  HMMA.16816.F32 R52, R20.reuse, R26, R52 ;  /* 0x0000001a1434723c */ /* 0x040fe20000001834 */
[----:B------:R-:W1:Y:S05]  /*bab0*/  LDSM.16.MT88.4 R24, [R138+0xb000] ;  /* 0x00b000008a18783b */ /* 0x000e6a0000004200 */
[C---:B------:R-:W-:Y:S06]  /*bac0*/  HMMA.16816.F32 R56, R20.reuse, R88, R56 ;  /* 0x000000581438723c */ /* 0x040fec0000001838 */
        /* <DEDUP_REMOVED lines=8> */
[C---:B---3--:R-:W-:Y:S06]  /*bb50*/  HMMA.16816.F32 R12, R20.reuse, R88, R12 ;  /* 0x00000058140c723c */ /* 0x048fec000000180c */
[C---:B------:R-:W-:Y:S05]  /*bb60*/  HMMA.16816.F32 R80, R20.reuse, R90, R80 ;  /* 0x0000005a1450723c */ /* 0x040fea0000001850 */
[----:B------:R-:W-:Y:S01]  /*bb70*/  F2FP.F16.F32.PACK_AB R88, R107, R106 ;  /* 0x0000006a6b58723e */ /* 0x000fe200000000ff */
[C---:B----4-:R-:W-:Y:S05]  /*bb80*/  HMMA.16816.F32 R84, R20.reuse, R92, R84 ;  /* 0x0000005c1454723c */ /* 0x050fea0000001854 */
[----:B------:R-:W-:Y:S01]  /*bb90*/  F2FP.F16.F32.PACK_AB R89, R174, R127 ;  /* 0x0000007fae59723e */ /* 0x000fe200000000ff */
[----:B------:R-:W-:Y:S01]  /*bba0*/  HMMA.16816.F32 R16, R20, R94, R16 ;  /* 0x0000005e1410723c */ /* 0x000fe20000001810 */
[----:B------:R-:W3:Y:S04]  /*bbb0*/  LDSM.16.MT88.4 R20, [R136+0x9800] ;  /* 0x009800008814783b */ /* 0x000ee80000004200 */
[----:B--2---:R-:W-:Y:S01]  /*bbc0*/  F2FP.F16.F32.PACK_AB R90, R176, R169 ;  /* 0x000000a9b05a723e */ /* 0x004fe200000000ff */
[----:B------:R-:W-:Y:S01]  /*bbd0*/  FADD.FTZ R106, R106, R125 ;  /* 0x0000007d6a6a7221 */ /* 0x000fe20000010000 */
[----:B-----5:R-:W-:Y:S01]  /*bbe0*/  F2FP.F16.F32.PACK_AB R91, R120, R171 ;  /* 0x000000ab785b723e */ /* 0x020fe200000000ff */
[----:B------:R-:W-:Y:S03]  /*bbf0*/  FADD.FTZ R127, R127, R126 ;  /* 0x0000007e7f7f7221 */ /* 0x000fe60000010000 */
[----:B------:R-:W-:Y:S01]  /*bc00*/  FADD.FTZ R106, R107, R106 ;  /* 0x0000006a6b6a7221 */ /* 0x000fe20000010000 */
[----:B------:R-:W-:Y:S03]  /*bc10*/  FADD.FTZ R174, R174, R127 ;  /* 0x0000007faeae7221 */ /* 0x000fe60000010000 */
[----:B------:R-:W-:Y:S01]  /*bc20*/  FADD.FTZ R167, R169, R106 ;  /* 0x0000006aa9a77221 */ /* 0x000fe20000010000 */
[----:B------:R-:W-:Y:S01]  /*bc30*/  FADD.FTZ R171, R171, R174 ;  /* 0x000000aeabab7221 */ /* 0x000fe20000010000 */
[C---:B-1----:R-:W-:Y:S01]  /*bc40*/  HMMA.16816.F32 R96, R88.reuse, R24, R8 ;  /* 0x000000185860723c */ /* 0x042fe20000001808 */
[----:B------:R-:W1:Y:S04]  /*bc50*/  LDSM.16.MT88.4 R8, [R140+0xb800] ;  /* 0x00b800008c08783b */ /* 0x000e680000004200 */
[----:B------:R-:W-:Y:S01]  /*bc60*/  FADD.FTZ R167, R176, R167 ;  /* 0x000000a7b0a77221 */ /* 0x000fe20000010000 */
[C---:B------:R-:W-:Y:S03]  /*bc70*/  HMMA.16816.F32 R36, R88.reuse, R26, R36 ;  /* 0x0000001a5824723c */ /* 0x040fe60000001824 */
[----:B------:R-:W2:Y:S02]  /*bc80*/  LDSM.16.MT88.4 R24, [R138+0xb800] ;  /* 0x00b800008a18783b */ /* 0x000ea40000004200 */
[----:B------:R-:W-:Y:S01]  /*bc90*/  FADD.FTZ R170, R120, R171 ;  /* 0x000000ab78aa7221 */ /* 0x000fe20000010000 */
[C---:B------:R-:W-:Y:S06]  /*bca0*/  HMMA.16816.F32 R40, R88.reuse, R28, R40 ;  /* 0x0000001c5828723c */ /* 0x040fec0000001828 */
[C---:B------:R-:W-:Y:S01]  /*bcb0*/  HMMA.16816.F32 R44, R88.reuse, R30, R44 ;  /* 0x0000001e582c723c */ /* 0x040fe2000000182c */
[----:B------:R-:W4:Y:S05]  /*bcc0*/  LDSM.16.MT88.4 R28, [R137+0xb800] ;  /* 0x00b80000891c783b */ /* 0x000f2a0000004200 */
[C---:B------:R-:W-:Y:S06]  /*bcd0*/  HMMA.16816.F32 R48, R88.reuse, R32, R48 ;  /* 0x000000205830723c */ /* 0x040fec0000001830 */
[C---:B------:R-:W-:Y:S01]  /*bce0*/  HMMA.16816.F32 R52, R88.reuse, R34, R52 ;  /* 0x000000225834723c */ /* 0x040fe20000001834 */
[----:B------:R-:W5:Y:S05]  /*bcf0*/  LDSM.16.MT88.4 R32, [R136+0xb800] ;  /* 0x00b800008820783b */ /* 0x000f6a0000004200 */
[C---:B---3--:R-:W-:Y:S06]  /*bd00*/  HMMA.16816.F32 R56, R88.reuse, R20, R56 ;  /* 0x000000145838723c */ /* 0x048fec0000001838 */
[C---:B------:R-:W-:Y:S06]  /*bd10*/  HMMA.16816.F32 R60, R88.reuse, R22, R60 ;  /* 0x00000016583c723c */ /* 0x040fec000000183c */
[C---:B-1----:R-:W-:Y:S06]  /*bd20*/  HMMA.16816.F32 R64, R88.reuse, R8, R64 ;  /* 0x000000085840723c */ /* 0x042fec0000001840 */
[C---:B------:R-:W-:Y:S06]  /*bd30*/  HMMA.16816.F32 R68, R88.reuse, R10, R68 ;  /* 0x0000000a5844723c */ /* 0x040fec0000001844 */
[C---:B--2---:R-:W-:Y:S06]  /*bd40*/  HMMA.16816.F32 R72, R88.reuse, R24, R72 ;  /* 0x000000185848723c */ /* 0x044fec0000001848 */
[C---:B------:R-:W-:Y:S06]  /*bd50*/  HMMA.16816.F32 R76, R88.reuse, R26, R76 ;  /* 0x0000001a584c723c */ /* 0x040fec000000184c */
[C---:B----4-:R-:W-:Y:S06]  /*bd60*/  HMMA.16816.F32 R92, R88.reuse, R28, R12 ;  /* 0x0000001c585c723c */ /* 0x050fec000000180c */
[C---:B------:R-:W-:Y:S06]  /*bd70*/  HMMA.16816.F32 R80, R88.reuse, R30, R80 ;  /* 0x0000001e5850723c */ /* 0x040fec0000001850 */
[C---:B-----5:R-:W-:Y:S06]  /*bd80*/  HMMA.16816.F32 R84, R88.reuse, R32, R84 ;  /* 0x000000205854723c */ /* 0x060fec0000001854 */
[----:B------:R-:W-:Y:S01]  /*bd90*/  HMMA.16816.F32 R88, R88, R34, R16 ;  /* 0x000000225858723c */ /* 0x000fe20000001810 */
[----:B------:R-:W-:Y:S11]  /*bda0*/  @!UPT UIADD3 URZ, URZ, URZ, URZ ;  /* 0x0000003f3f3ff290 */ /* 0x000ff6000fffe03f */
[----:B------:R-:W-:Y:S01]  /*bdb0*/  @!UPT UIADD3 URZ, URZ, URZ, URZ ;  /* 0x0000003f3f3ff290 */ /* 0x000fe2000fffe03f */
[----:B------:R-:W-:Y:S11]  /*bdc0*/  @P1 BRA `(.L_x_6010) ;  /* 0xffffffd400141947 */ /* 0x000ff6000383ffff */
.L_x_6006:
        /* <DEDUP_REMOVED lines=9> */
[----:B------:R-:W5:Y:S01]  /*be60*/  LDC.64 R18, c[0x0][0x2c0] ;  /* 0x0000b000ff127b82 */ /* 0x000f620000000a00 */
[----:B-1----:R-:W-:Y:S01]  /*be70*/  FADD.FTZ R3, R4, R167 ;  /* 0x000000a704037221 */ /* 0x002fe20000010000 */
[----:B--2---:R-:W-:Y:S01]  /*be80*/  ULEA UR4, UR4, UR5, 0x18 ;  /* 0x0000000504047291 */ /* 0x004fe2000f8ec03f */
[----:B------:R-:W1:Y:S01]  /*be90*/  S2R R4, SR_TID.X ;  /* 0x0000000000047919 */ /* 0x000e620000002100 */
[----:B---3--:R-:W-:-:S02]  /*bea0*/  FADD.FTZ R10, R5, R170 ;  /* 0x000000aa050a7221 */ /* 0x008fc40000010000 */
[----:B------:R-:W2:Y:S04]  /*beb0*/  SHFL.BFLY PT, R6, R3, 0x1, 0x1f ;  /* 0x0c201f0003067f89 */ /* 0x000ea800000e0000 */
[----:B------:R-:W3:Y:S01]  /*bec0*/  SHFL.BFLY PT, R5, R10, 0x1, 0x1f ;  /* 0x0c201f000a057f89 */ /* 0x000ee200000e0000 */
[----:B--2---:R-:W-:Y:S01]  /*bed0*/  FADD.FTZ R6, R3, R6 ;  /* 0x0000000603067221 */ /* 0x004fe20000010000 */
[----:B-1----:R-:W-:Y:S01]  /*bee0*/  SHF.R.S32.HI R13, RZ, 0x1f, R4 ;  /* 0x0000001fff0d7819 */ /* 0x002fe20000011404 */
[----:B---3--:R-:W-:Y:S01]  /*bef0*/  FADD.FTZ R5, R10, R5 ;  /* 0x000000050a057221 */ /* 0x008fe20000010000 */
[----:B------:R-:W-:Y:S02]  /*bf00*/  BAR.SYNC.DEFER_BLOCKING 0x0 ;  /* 0x0000000000007b1d */ /* 0x000fe40000010000 */
[----:B------:R-:W-:-:S02]  /*bf10*/  FSETP.NE.FTZ.AND P4, PT, R6, RZ, PT ;  /* 0x000000ff0600720b */ /* 0x000fc40003f95000 */
[-C--:B------:R-:W-:Y:S02]  /*bf20*/  LEA.HI R17, R13, R4.reuse, RZ, 0x2 ;  /* 0x000000040d117211 */ /* 0x080fe400078f10ff */
[----:B------:R-:W-:Y:S02]  /*bf30*/  FSETP.NE.FTZ.AND P3, PT, R5, RZ, PT ;  /* 0x000000ff0500720b */ /* 0x000fe40003f75000 */
[--C-:B------:R-:W-:Y:S02]  /*bf40*/  SHF.R.S32.HI R12, RZ, 0x2, R17.reuse ;  /* 0x00000002ff0c7819 */ /* 0x100fe40000011411 */
[----:B------:R-:W-:Y:S02]  /*bf50*/  SHF.R.S32.HI R7, RZ, 0x1f, R17 ;  /* 0x0000001fff077819 */ /* 0x000fe40000011411 */
[----:B------:R-:W-:Y:S02]  /*bf60*/  LEA.HI R3, R13, R4, RZ, 0x5 ;  /* 0x000000040d037211 */ /* 0x000fe400078f28ff */
[----:B------:R-:W-:Y:S01]  /*bf70*/  LEA.HI R7, R7, R12, RZ, 0x3 ;  /* 0x0000000c07077211 */ /* 0x000fe200078f18ff */
[----:B------:R-:W1:Y:S01]  /*bf80*/  @P4 MUFU.RCP R9, R6 ;  /* 0x0000000600094308 */ /* 0x000e620000001000 */
[----:B----4-:R-:W-:-:S02]  /*bf90*/  SHF.R.S32.HI R10, RZ, 0x1f, R15 ;  /* 0x0000001fff0a7819 */ /* 0x010fc4000001140f */
[----:B------:R-:W-:Y:S02]  /*bfa0*/  LOP3.LUT R7, R7, 0xfffffff8, RZ, 0xc0, !PT ;  /* 0xfffffff807077812 */ /* 0x000fe400078ec0ff */
[----:B------:R-:W-:Y:S02]  /*bfb0*/  LEA.HI R13, R13, R4, RZ, 0x4 ;  /* 0x000000040d0d7211 */ /* 0x000fe400078f20ff */
[----:B------:R-:W-:Y:S01]  /*bfc0*/  IADD3 R7, R12, -R7, RZ ;  /* 0x800000070c077210 */ /* 0x000fe20007ffe0ff */
[----:B------:R-:W2:Y:S01]  /*bfd0*/  @P3 MUFU.RCP R8, R5 ;  /* 0x0000000500083308 */ /* 0x000ea20000001000 */
[----:B------:R-:W-:Y:S02]  /*bfe0*/  LOP3.LUT R17, R17, 0x1ffffffc, RZ, 0xc0, !PT ;  /* 0x1ffffffc11117812 */ /* 0x000fe400078ec0ff */
[----:B------:R-:W-:Y:S02]  /*bff0*/  LEA.HI R10, R10, R15, RZ, 0x4 ;  /* 0x0000000f0a0a7211 */ /* 0x000fe400078f20ff */
[----:B------:R-:W-:-:S02]  /*c000*/  LOP3.LUT R15, R13, 0xfffffff0, RZ, 0xc0, !PT ;  /* 0xfffffff00d0f7812 */ /* 0x000fc400078ec0ff */
[----:B------:R-:W-:Y:S01]  /*c010*/  SHF.L.U32 R16, R7, 0x6, RZ ;  /* 0x0000000607107819 */ /* 0x000fe200000006ff */
[----:B------:R-:W-:Y:S01]  /*c020*/  @P4 MUFU.LG2 R6, R6 ;  /* 0x0000000600064308 */ /* 0x000fe20000000c00 */
[----:B------:R-:W-:Y:S01]  /*c030*/  SHF.R.S32.HI R11, RZ, 0x5, R3 ;  /* 0x00000005ff0b7819 */ /* 0x000fe20000011403 */
[----:B-1----:R-:W-:Y:S01]  /*c040*/  FMUL.FTZ R96, R9, R96 ;  /* 0x0000006009607220 */ /* 0x002fe20000410000 */
[----:B------:R-:W-:Y:S01]  /*c050*/  IADD3 R14, -R17, R4, RZ ;  /* 0x00000004110e7210 */ /* 0x000fe20007ffe1ff */
[----:B------:R-:W-:Y:S01]  /*c060*/  FMUL.FTZ R97, R9, R97 ;  /* 0x0000006109617220 */ /* 0x000fe20000410000 */
[----:B------:R-:W-:Y:S01]  /*c070*/  LOP3.LUT R13, R7, 0x1, RZ, 0xc0, !PT ;  /* 0x00000001070d7812 */ /* 0x000fe200078ec0ff */
[C---:B------:R-:W-:Y:S01]  /*c080*/  FMUL.FTZ R36, R9.reuse, R36 ;  /* 0x0000002409247220 */ /* 0x040fe20000410000 */
[----:B------:R-:W-:Y:S01]  /*c090*/  SHF.R.S32.HI R10, RZ, 0x4, R10 ;  /* 0x00000004ff0a7819 */ /* 0x000fe2000001140a */
[----:B------:R-:W-:Y:S01]  /*c0a0*/  FMUL.FTZ R37, R9, R37 ;  /* 0x0000002509257220 */ /* 0x000fe20000410000 */
[----:B------:R-:W-:Y:S01]  /*c0b0*/  IADD3 R12, -R15, R4, RZ ;  /* 0x000000040f0c7210 */ /* 0x000fe20007ffe1ff */
[C---:B------:R-:W-:Y:S01]  /*c0c0*/  FMUL.FTZ R40, R9.reuse, R40 ;  /* 0x0000002809287220 */ /* 0x040fe20000410000 */
[----:B------:R-:W-:Y:S01]  /*c0d0*/  LOP3.LUT R16, R16, 0x1c0, RZ, 0xc0, !PT ;  /* 0x000001c010107812 */ /* 0x000fe200078ec0ff */
[----:B------:R-:W-:Y:S01]  /*c0e0*/  FMUL.FTZ R41, R9, R41 ;  /* 0x0000002909297220 */ /* 0x000fe20000410000 */
[----:B------:R-:W-:Y:S01]  /*c0f0*/  LEA R11, R11, R14, 0x9 ;  /* 0x0000000e0b0b7211 */ /* 0x000fe200078e48ff */
[----:B------:R-:W-:Y:S01]  /*c100*/  FMUL.FTZ R44, R9, R44 ;  /* 0x0000002c092c7220 */ /* 0x000fe20000410000 */
[----:B------:R-:W-:Y:S01]  /*c110*/  ISETP.NE.U32.AND P0, PT, R13, 0x1, PT ;  /* 0x000000010d00780c */ /* 0x000fe20003f05070 */
[C---:B------:R-:W-:Y:S01]  /*c120*/  FMUL.FTZ R45, R9.reuse, R45 ;  /* 0x0000002d092d7220 */ /* 0x040fe20000410000 */
[----:B------:R-:W-:Y:S01]  /*c130*/  SHF.L.U32 R14, R10, 0x6, RZ ;  /* 0x000000060a0e7819 */ /* 0x000fe200000006ff */
[C---:B------:R-:W-:Y:S01]  /*c140*/  FMUL.FTZ R48, R9.reuse, R48 ;  /* 0x0000003009307220 */ /* 0x040fe20000410000 */
[----:B------:R-:W-:Y:S01]  /*c150*/  LEA.HI R13, R12, R12, RZ, 0x1 ;  /* 0x0000000c0c0d7211 */ /* 0x000fe200078f08ff */
[C---:B------:R-:W-:Y:S01]  /*c160*/  FMUL.FTZ R49, R9.reuse, R49 ;  /* 0x0000003109317220 */ /* 0x040fe20000410000 */
[----:B------:R-:W-:Y:S01]  /*c170*/  LEA.HI R16, R16, R16, RZ, 0x1d ;  /* 0x0000001010107211 */ /* 0x000fe200078fe8ff */
[C---:B------:R-:W-:Y:S01]  /*c180*/  FMUL.FTZ R52, R9.reuse, R52 ;  /* 0x0000003409347220 */ /* 0x040fe20000410000 */
[----:B------:R-:W-:Y:S01]  /*c190*/  LOP3.LUT R14, R14, 0x1c0, RZ, 0xc0, !PT ;  /* 0x000001c00e0e7812 */ /* 0x000fe200078ec0ff */
[----:B------:R-:W-:Y:S01]  /*c1a0*/  FMUL.FTZ R53, R9, R53 ;  /* 0x0000003509357220 */ /* 0x000fe20000410000 */
[----:B------:R-:W-:Y:S01]  /*c1b0*/  SHF.L.U32 R15, R13, 0x2, RZ ;  /* 0x000000020d0f7819 */ /* 0x000fe200000006ff */
[----:B------:R-:W-:Y:S01]  /*c1c0*/  FMUL.FTZ R56, R9, R56 ;  /* 0x0000003809387220 */ /* 0x000fe20000410000 */
[----:B------:R-:W-:Y:S01]  /*c1d0*/  LEA R11, R11, R16, 0x1 ;  /* 0x000000100b0b7211 */ /* 0x000fe200078e08ff */
[C---:B------:R-:W-:Y:S01]  /*c1e0*/  FMUL.FTZ R57, R9.reuse, R57 ;  /* 0x0000003909397220 */ /* 0x040fe20000410000 */
[----:B------:R-:W-:Y:S01]  /*c1f0*/  LOP3.LUT R15, R14, 0x38, R15, 0xf8, !PT ;  /* 0x000000380e0f7812 */ /* 0x000fe200078ef80f */
[C---:B------:R-:W-:Y:S01]  /*c200*/  FMUL.FTZ R60, R9.reuse, R60 ;  /* 0x0000003c093c7220 */ /* 0x040fe20000410000 */
[----:B------:R-:W-:Y:S01]  /*c210*/  SHF.R.U32.HI R14, RZ, 0x3, R14 ;  /* 0x00000003ff0e7819 */ /* 0x000fe2000001160e */
[----:B------:R-:W-:Y:S01]  /*c220*/  FMUL.FTZ R61, R9, R61 ;  /* 0x0000003d093d7220 */ /* 0x000fe20000410000 */
[----:B------:R-:W-:Y:S01]  /*c230*/  LOP3.LUT R13, R13, 0xffffffe, RZ, 0xc0, !PT ;  /* 0x0ffffffe0d0d7812 */ /* 0x000fe200078ec0ff */
[----:B------:R-:W-:Y:S01]  /*c240*/  FMUL.FTZ R64, R9, R64 ;  /* 0x0000004009407220 */ /* 0x000fe20000410000 */
        /* <DEDUP_REMOVED lines=58> */
[----:B------:R-:W-:Y:S02]  /*c5f0*/  @P0 IADD3 R8, R11, 0x20, RZ ;  /* 0x000000200b080810 */ /* 0x000fe40007ffe0ff */
[----:B------:R-:W-:Y:S02]  /*c600*/  SEL R9, R9, 0xffffff80, !P2 ;  /* 0xffffff8009097807 */ /* 0x000fe40005000000 */
[----:B------:R-:W-:Y:S01]  /*c610*/  LEA R13, R13, R14, 0x2 ;  /* 0x0000000e0d0d7211 */ /* 0x000fe200078e10ff */
[----:B------:R-:W-:Y:S01]  /*c620*/  STS.64 [R8], R36 ;  /* 0x0000002408007388 */ /* 0x000fe20000000a00 */
[----:B------:R-:W-:Y:S02]  /*c630*/  IADD3 R14, R11, R7, RZ ;  /* 0x000000070b0e7210 */ /* 0x000fe40007ffe0ff */
        /* <DEDUP_REMOVED lines=9> */
[----:B------:R-:W-:Y:S01]  /*c6d0*/  LEA R13, R13, UR4, 0x2 ;  /* 0x000000040d0d7c11 */ /* 0x000fe2000f8e10ff */
[----:B------:R-:W1:Y:S01]  /*c6e0*/  S2UR UR4, SR_CTAID.Z ;  /* 0x00000000000479c3 */ /* 0x000e620000002700 */
        /* <DEDUP_REMOVED lines=28> */
[----:B------:R4:W-:Y:S04]  /*c8b0*/  STS.64 [R17+0x4800], R86 ;  /* 0x0048005611007388 */ /* 0x0009e80000000a00 */
[----:B------:R-:W-:Y:S04]  /*c8c0*/  STS.64 [R9+0x4000], R88 ;  /* 0x0040005809007388 */ /* 0x000fe80000000a00 */
[----:B------:R5:W-:Y:S01]  /*c8d0*/  STS.64 [R9+0x4800], R90 ;  /* 0x0048005a09007388 */ /* 0x000be20000000a00 */
[----:B--2---:R-:W1:Y:S08]  /*c8e0*/  LDC R7, c[0x0][0x270] ;  /* 0x00009c00ff077b82 */ /* 0x004e700000000800 */
[----:B------:R-:W-:Y:S08]  /*c8f0*/  BAR.SYNC.DEFER_BLOCKING 0x0 ;  /* 0x0000000000007b1d */ /* 0x000ff00000010000 */
[----:B---3--:R-:W2:Y:S01]  /*c900*/  @P3 LDC R15, c[0x0][0x2e8] ;  /* 0x0000ba00ff0f3b82 */ /* 0x008ea20000000800 */
[----:B------:R-:W3:Y:S01]  /*c910*/  S2R R11, SR_CTAID.Y ;  /* 0x00000000000b7919 */ /* 0x000ee20000002600 */
[----:B------:R-:W3:Y:S06]  /*c920*/  S2R R8, SR_CTAID.X ;  /* 0x0000000000087919 */ /* 0x000eec0000002500 */
[----:B----4-:R-:W4:Y:S01]  /*c930*/  @P4 LDC R17, c[0x0][0x2e8] ;  /* 0x0000ba00ff114b82 */ /* 0x010f220000000800 */
[----:B-1----:R-:W-:Y:S01]  /*c940*/  IMAD R4, R7, R4, UR4 ;  /* 0x0000000407047e24 */ /* 0x002fe2000f8e0204 */
[----:B------:R1:W1:Y:S01]  /*c950*/  LDS.128 R24, [R13+0x3800] ;  /* 0x003800000d187984 */ /* 0x0002620000000c00 */
[----:B-----5:R-:W-:-:S03]  /*c960*/  MOV R9, 0xff800000 ;  /* 0xff80000000097802 */ /* 0x020fc60000000f00 */
[----:B------:R1:W1:Y:S01]  /*c970*/  LDS.128 R20, [R13+0x7800] ;  /* 0x007800000d147984 */ /* 0x0002620000000c00 */
[----:B--2---:R-:W-:Y:S01]  /*c980*/  @P3 FFMA.FTZ R9, R0, R15, R5 ;  /* 0x0000000f00093223 */ /* 0x004fe20000010005 */
[----:B---3--:R-:W-:Y:S02]  /*c990*/  IMAD R18, R11, R18, R157 ;  /* 0x000000120b127224 */ /* 0x008fe400078e029d */
[----:B------:R-:W-:Y:S01]  /*c9a0*/  @P4 FMUL.FTZ R11, R6, 0.69314718246459960938 ;  /* 0x3f317218060b4820 */ /* 0x000fe20000410000 */
[----:B------:R-:W-:Y:S02]  /*c9b0*/  SHF.L.U32 R6, R12, 0x2, RZ ;  /* 0x000000020c067819 */ /* 0x000fe400000006ff */
[----:B------:R-:W-:Y:S01]  /*c9c0*/  SHF.L.U32 R8, R8, 0x6, RZ ;  /* 0x0000000608087819 */ /* 0x000fe200000006ff */
[----:B------:R-:W-:Y:S02]  /*c9d0*/  IMAD R4, R18, R7, R4 ;  /* 0x0000000712047224 */ /* 0x000fe400078e0204 */
[----:B----4-:R-:W-:Y:S01]  /*c9e0*/  @P4 FFMA.FTZ R3, R2, R17, R11 ;  /* 0x0000001102034223 */ /* 0x010fe2000001000b */
[----:B------:R-:W-:Y:S01]  /*c9f0*/  SHF.R.S32.HI R7, RZ, 0x1f, R6 ;  /* 0x0000001fff077819 */ /* 0x000fe20000011406 */
        /* <DEDUP_REMOVED lines=13> */
.L_x_6012:
[----:B------:R-:W-:Y:S05]  /*cad0*/  BSYNC B0 ;  /* 0x0000000000007941 */ /* 0x000fea0003800000 */
.L_x_6011:
[C---:B------:R-:W-:Y:S01]  /*cae0*/  VIADD R0, R10.reuse, 0x18 ;  /* 0x000000180a007836 */ /* 0x040fe20000000000 */
[----:B------:R-:W-:Y:S01]  /*caf0*/  ULDC UR4, c[0x0][0x2dc] ;  /* 0x0000b70000047ab9 */ /* 0x000fe20000000800 */
[----:B--2---:R-:W-:Y:S01]  /*cb00*/  IMAD.WIDE R8, R10, 0x80, R6 ;  /* 0x000000800a087825 */ /* 0x004fe200078e0206 */
[----:B------:R-:W-:Y:S02]  /*cb10*/  BSSY B0, `(.L_x_6013) ;  /* 0x000001e000007945 */ /* 0x000fe40003800000 */
[-C--:B------:R-:W-:Y:S01]  /*cb20*/  ISETP.GE.AND P6, PT, R0, R147.reuse, PT ;  /* 0x000000930000720c */ /* 0x080fe20003fc6270 */
[----:B------:R-:W-:Y:S01]  /*cb30*/  IMAD R3, R19, UR4, RZ ;  /* 0x0000000413037c24 */ /* 0x000fe2000f8e02ff */
[----:B------:R-:W-:Y:S01]  /*cb40*/  ULDC.64 UR4, c[0x0][0x288] ;  /* 0x0000a20000047ab9 */ /* 0x000fe20000000a00 */
[C---:B------:R-:W-:Y:S01]  /*cb50*/  VIADD R0, R10.reuse, 0x20 ;  /* 0x000000200a007836 */ /* 0x040fe20000000000 */
[----:B------:R2:W3:Y:S01]  /*cb60*/  LDS.128 R16, [R13] ;  /* 0x000000000d107984 */ /* 0x0004e20000000c00 */
        /* <DEDUP_REMOVED lines=8> */
[-C--:B------:R-:W-:Y:S01]  /*cbf0*/  ISETP.GE.AND P1, PT, R2, R147.reuse, PT ;  /* 0x000000930200720c */ /* 0x080fe20003f26270 */
[----:B------:R-:W-:Y:S01]  /*cc00*/  VIADD R2, R10, 0x28 ;  /* 0x000000280a027836 */ /* 0x000fe20000000000 */
[----:B------:R-:W-:Y:S02]  /*cc10*/  LEA.HI.X R5, R8, UR5, R3, 0x2, P2 ;  /* 0x0000000508057c11 */ /* 0x000fe400090f1403 */
[-C--:B------:R-:W-:Y:S01]  /*cc20*/  ISETP.GE.AND P3, PT, R0, R147.reuse, PT ;  /* 0x000000930000720c */ /* 0x080fe20003f66270 */
[C---:B------:R-:W-:Y:S01]  /*cc30*/  VIADD R0, R10.reuse, 0x38 ;  /* 0x000000380a007836 */ /* 0x040fe20000000000 */
[----:B------:R-:W-:-:S02]  /*cc40*/  ISETP.GE.AND P2, PT, R10, R147, PT ;  /* 0x000000930a00720c */ /* 0x000fc40003f46270 */
[----:B------:R2:W4:Y:S01]  /*cc50*/  LDS.128 R8, [R13+0x4000] ;  /* 0x004000000d087984 */ /* 0x0005220000000c00 */
[----:B------:R-:W-:Y:S01]  /*cc60*/  ISETP.GE.AND P4, PT, R2, R147, PT ;  /* 0x000000930200720c */ /* 0x000fe20003f86270 */
[----:B------:R-:W-:-:S09]  /*cc70*/  VIADD R2, R6, 0x40 ;  /* 0x0000004006027836 */ /* 0x000fd20000000000 */
[----:B------:R-:W-:Y:S05]  /*cc80*/  @P2 BRA `(.L_x_6014) ;  /* 0x0000000000182947 */ /* 0x000fea0003800000 */
[----:B------:R-:W-:Y:S02]  /*cc90*/  ULDC UR4, c[0x0][0x2d0] ;  /* 0x0000b40000047ab9 */ /* 0x000fe40000000800 */
[----:B------:R-:W-:-:S13]  /*cca0*/  ISETP.GE.AND P2, PT, R6, UR4, PT ;  /* 0x0000000406007c0c */ /* 0x000fda000bf46270 */
[----:B---3--:R3:W-:Y:S04]  /*ccb0*/  @!P2 STG.E.64 desc[UR10][R4.64], R16 ;  /* 0x000000100400a986 */ /* 0x0087e8000c101b0a */
[----:B------:R3:W-:Y:S01]  /*ccc0*/  @!P2 STG.E.64 desc[UR10][R4.64+0x8], R18 ;  /* 0x000008120400a986 */ /* 0x0007e2000c101b0a */
[----:B------:R-:W-:-:S13]  /*ccd0*/  ISETP.GE.AND P2, PT, R2, UR4, PT ;  /* 0x0000000402007c0c */ /* 0x000fda000bf46270 */
[----:B----4-:R3:W-:Y:S02]  /*cce0*/  @!P2 STG.E.128 desc[UR10][R4.64+0x100], R8 ;  /* 0x000100080400a986 */ /* 0x0107e4000c101d0a */
.L_x_6014:
[----:B------:R-:W-:Y:S05]  /*ccf0*/  BSYNC B0 ;  /* 0x0000000000007941 */ /* 0x000fea0003800000 */
.L_x_6013:
[----:B---3--:R3:W1:Y:S01]  /*cd00*/  LDS.128 R16, [R13+0x800] ;  /* 0x000800000d107984 */ /* 0x0086620000000c00 */
[----:B------:R-:W-:Y:S01]  /*cd10*/  BSSY B0, `(.L_x_6015) ;  /* 0x0000009000007945 */ /* 0x000fe20003800000 */
[----:B------:R-:W-:Y:S02]  /*cd20*/  ISETP.GE.AND P2, PT, R0, R147, PT ;  /* 0x000000930000720c */ /* 0x000fe40003f46270 */
[----:B----4-:R3:W4:Y:S01]  /*cd30*/  LDS.128 R8, [R13+0x4800] ;  /* 0x004800000d087984 */ /* 0x0107220000000c00 */
[----:B------:R-:W-:Y:S05]  /*cd40*/  @P0 BRA `(.L_x_6016) ;  /* 0x0000000000140947 */ /* 0x000fea0003800000 */
[----:B------:R-:W-:Y:S02]  /*cd50*/  ULDC UR4, c[0x0][0x2d0] ;  /* 0x0000b40000047ab9 */ /* 0x000fe40000000800 */
[----:B------:R-:W-:-:S13]  /*cd60*/  ISETP.GE.AND P0, PT, R6, UR4, PT ;  /* 0x0000000406007c0c */ /* 0x000fda000bf06270 */
[----:B-1----:R1:W-:Y:S01]  /*cd70*/  @!P0 STG.E.128 desc[UR10][R4.64+0x1000], R16 ;  /* 0x0010001004008986 */ /* 0x0023e2000c101d0a */
[----:B------:R-:W-:-:S13]  /*cd80*/  ISETP.GE.AND P0, PT, R2, UR4, PT ;  /* 0x0000000402007c0c */ /* 0x000fda000bf06270 */
[----:B----4-:R1:W-:Y:S02]  /*cd90*/  @!P0 STG.E.128 desc[UR10][R4.64+0x1100], R8 ;  /* 0x0011000804008986 */ /* 0x0103e4000c101d0a */
.L_x_6016:
[----:B------:R-:W-:Y:S05]  /*cda0*/  BSYNC B0 ;  /* 0x0000000000007941 */ /* 0x000fea0003800000 */
.L_x_6015:
[----:B-1----:R1:W1:Y:S01]  /*cdb0*/  LDS.128 R16, [R13+0x1000] ;  /* 0x001000000d107984 */ /* 0x0022620000000c00 */
[----:B------:R-:W-:Y:S03]  /*cdc0*/  BSSY B0, `(.L_x_6017) ;  /* 0x0000008000007945 */ /* 0x000fe60003800000 */
[----:B----4-:R4:W1:Y:S01]  /*cdd0*/  LDS.128 R8, [R13+0x5000] ;  /* 0x005000000d087984 */ /* 0x0108620000000c00 */
[----:B------:R-:W-:Y:S05]  /*cde0*/  @P1 BRA `(.L_x_6018) ;  /* 0x0000000000141947 */ /* 0x000fea0003800000 */
[----:B------:R-:W-:Y:S02]  /*cdf0*/  ULDC UR4, c[0x0][0x2d0] ;  /* 0x0000b40000047ab9 */ /* 0x000fe40000000800 */
[----:B------:R-:W-:Y:S02]  /*ce00*/  ISETP.GE.AND P1, PT, R6, UR4, PT ;  /* 0x0000000406007c0c */ /* 0x000fe4000bf26270 */
[----:B------:R-:W-:-:S11]  /*ce10*/  ISETP.GE.AND P0, PT, R2, UR4, PT ;  /* 0x0000000402007c0c */ /* 0x000fd6000bf06270 */
[----:B-1----:R1:W-:Y:S04]  /*ce20*/  @!P1 STG.E.128 desc[UR10][R4.64+0x2000], R16 ;  /* 0x0020001004009986 */ /* 0x0023e8000c101d0a */
[----:B------:R1:W-:Y:S02]  /*ce30*/  @!P0 STG.E.128 desc[UR10][R4.64+0x2100], R8 ;  /* 0x0021000804008986 */ /* 0x0003e4000c101d0a */
.L_x_6018:
[----:B------:R-:W-:Y:S05]  /*ce40*/  BSYNC B0 ;  /* 0x0000000000007941 */ /* 0x000fea0003800000 */
.L_x_6017:
        /* <DEDUP_REMOVED lines=9> */
.L_x_6020:
[----:B------:R-:W-:Y:S05]  /*cee0*/  BSYNC B0 ;  /* 0x0000000000007941 */ /* 0x000fea0003800000 */
.L_x_6019:
        /* <DEDUP_REMOVED lines=9> */
.L_x_6022:
[----:B------:R-:W-:Y:S05]  /*cf80*/  BSYNC B0 ;  /* 0x0000000000007941 */ /* 0x000fea0003800000 */
.L_x_6021:
        /* <DEDUP_REMOVED lines=9> */
.L_x_6024:
[----:B------:R-:W-:Y:S05]  /*d020*/  BSYNC B0 ;  /* 0x0000000000007941 */ /* 0x000fea0003800000 */
.L_x_6023:
        /* <DEDUP_REMOVED lines=9> */
.L_x_6026:
[----:B------:R-:W-:Y:S05]  /*d0c0*/  BSYNC B0 ;  /* 0x0000000000007941 */ /* 0x000fea0003800000 */
.L_x_6025:
        /* <DEDUP_REMOVED lines=8> */
.L_x_6027:
        /* <DEDUP_REMOVED lines=11> */
.L_x_8408:


//--------------------- .text._ZN5flash24flash_fwd_splitkv_kernelI23Flash_fwd_kernel_traitsILi128ELi64ELi64ELi4ELb0ELb0EN7cutlass6half_tE19Flash_kernel_traitsILi128ELi64ELi64ELi4ES3_EELb1ELb0ELb0ELb0ELb0ELb1ELb1ELb0EEEvNS_16Flash_fwd_paramsE --------------------------
	.section	.text._ZN5flash24flash_fwd_splitkv_kernelI23Flash_fwd_kernel_traitsILi128ELi64ELi64ELi4ELb0ELb0EN7cutlass6half_tE19Flash_kernel_traitsILi128ELi64ELi64ELi4ES3_EELb1ELb0ELb0ELb0ELb0ELb1ELb1ELb0EEEvNS_16Flash_fwd_paramsE,"ax",@progbits
	.align	128
        .global         _ZN5flash24flash_fwd_splitkv_kernelI23Flash_fwd_kernel_traitsILi128ELi64ELi64ELi4ELb0ELb0EN7cutlass6half_tE19Flash_kernel_traitsILi128ELi64ELi64ELi4ES3_EELb1ELb0ELb0ELb0ELb0ELb1ELb1ELb0EEEvNS_16Flash_fwd_paramsE
        .type           _ZN5flash24flash_fwd_splitkv_kernelI23Flash_fwd_kernel_traitsILi128ELi64ELi64ELi4ELb0ELb0EN7cutlass6half_tE19Flash_kernel_traitsILi128ELi64ELi64ELi4ES3_EELb1ELb0ELb0ELb0ELb0ELb1ELb1ELb0EEEvNS_16Flash_fwd_paramsE,@function
        .size           _ZN5flash24flash_fwd_splitkv_kernelI23Flash_fwd_kernel_traitsILi128ELi64ELi64ELi4ELb0ELb0EN7cutlass6half_tE19Flash_kernel_traitsILi128ELi64ELi64ELi4ES3_EELb1ELb0ELb0ELb0ELb0ELb1ELb1ELb0EEEvNS_16Flash_fwd_paramsE,(.L_x_8409 - _ZN5flash24flash_fwd_splitkv_kernelI23Flash_fwd_kernel_traitsILi128ELi64ELi64ELi4ELb0ELb0EN7cutlass6half_tE19Flash_kernel_traitsILi128ELi64ELi64ELi4ES3_EELb1ELb0ELb0ELb0ELb0ELb1ELb1ELb0EEEvNS_16Flash_fwd_paramsE)
        .other          _ZN5flash24flash_fwd_splitkv_kernelI23Flash_fwd_kernel_traitsILi128ELi64ELi64ELi4ELb0ELb0EN7cutlass6half_tE19Flash_kernel_traitsILi128ELi64ELi64ELi4ES3_EELb1ELb0ELb0ELb0ELb0ELb1ELb1ELb0EEEvNS_16Flash_fwd_paramsE,@"STO_CUDA_ENTRY STV_DEFAULT"
_ZN5flash24flash_fwd_splitkv_kernelI23Flash_fwd_kernel_traitsILi128ELi64ELi64ELi4ELb0ELb0EN7cutlass6half_tE19Flash_kernel_traitsILi128ELi64ELi64ELi4ES3_EELb1ELb0ELb0ELb0ELb0ELb1ELb1ELb0EEEvNS_16Flash_fwd_paramsE:
.text._ZN5flash24flash_fwd_splitkv_kernelI23Flash_fwd_kernel_traitsILi128ELi64ELi64ELi4ELb0ELb0EN7cutlass6half_tE19Flash_kernel_traitsILi128ELi64ELi64ELi4ES3_EELb1ELb0ELb0ELb0ELb0ELb1ELb1ELb0EEEvNS_16Flash_fwd_paramsE:
        /* <DEDUP_REMOVED lines=59> */
.L_x_6028:
[----:B------:R-:W1:Y:S02]  /*03b0*/  LDC R7, c[0x0][0x2c8] ;  /* 0x0000b200ff077b82 */ /* 0x000e640000000800 */
.L_x_6029:
        /* <DEDUP_REMOVED lines=104> */
.L_x_6032:
[----:B------:R-:W-:Y:S05]  /*0a40*/  BSYNC B0 ;  /* 0x0000000000007941 */ /* 0x000fea0003800000 */
.L_x_6031:
        /* <DEDUP_REMOVED lines=9> */
.L_x_6034:
[----:B------:R-:W-:Y:S05]  /*0ae0*/  BSYNC B0 ;  /* 0x0000000000007941 */ /* 0x000fea0003800000 */
.L_x_6033:
        /* <DEDUP_REMOVED lines=8> */
.L_x_6036:
[----:B------:R-:W-:Y:S05]  /*0b70*/  BSYNC B0 ;  /* 0x0000000000007941 */ /* 0x000fea0003800000 */
.L_x_6035:
        /* <DEDUP_REMOVED lines=8> */
.L_x_6038:
[----:B------:R-:W-:Y:S05]  /*0c00*/  BSYNC B0 ;  /* 0x0000000000007941 */ /* 0x000fea0003800000 */
.L_x_6037:
        /* <DEDUP_REMOVED lines=9> */
.L_x_6040:
[----:B------:R-:W-:Y:S05]  /*0ca0*/  BSYNC B0 ;  /* 0x0000000000007941 */ /* 0x000fea0003800000 */
.L_x_6039:
[----:B------:R-:W-:Y:S04]  /*0cb0*/  BSSY B0, `(.L_x_6041) ;  /* 0x0000007000007945 */ /* 0x000fe80003800000 */
[----:B------:R-:W-:Y:S05]  /*0cc0*/  @P1 BRA `(.L_x_6042) ;  /* 0x0000000000141947 */ /* 0x000fea0003800000 */
[----:B------:R-:W-:Y:S02]  /*0cd0*/  ULDC UR4, c[0x0][0x2d0] ;  /* 0x0000b40000047ab9 */ /* 0x000fe40000000800 */
[----:B------:R-:W-:Y:S02]  /*0ce0*/  ISETP.GE.AND P1, PT, R2, UR4, PT ;  /* 0x0000000402007c0c */ /* 0x000fe4000bf26270 */
[----:B------:R-:W-:-:S11]  /*0cf0*/  ISETP.GE.AND P0, PT, R6, UR4, PT ;  /* 0x0000000406007c0c */ /* 0x000fd6000bf06270 */
[----:B------:R1:W-:Y:S04]  /*0d00*/  @!P1 STG.E.128 desc[UR12][R20.64+0x5000], RZ ;  /* 0x005000ff14009986 */ /* 0x0003e8000c101d0c */
[----:B------:R1:W-:Y:S02]  /*0d10*/  @!P0 STG.E.128 desc[UR12][R20.64+0x5100], RZ ;  /* 0x005100ff14008986 */ /* 0x0003e4000c101d0c */
.L_x_6042:
[----:B------:R-:W-:Y:S05]  /*0d20*/  BSYNC B0 ;  /* 0x0000000000007941 */ /* 0x000fea0003800000 */
.L_x_6041:
[----:B------:R-:W-:Y:S04]  /*0d30*/  BSSY B0, `(.L_x_6043) ;  /* 0x0000007000007945 */ /* 0x000fe80003800000 */
[----:B------:R-:W-:Y:S05]  /*0d40*/  @P4 BRA `(.L_x_6044) ;  /* 0x0000000000144947 */ /* 0x000fea0003800000 */
[----:B------:R-:W-:Y:S02]  /*0d50*/  ULDC UR4, c[0x0][0x2d0] ;  /* 0x0000b40000047ab9 */ /* 0x000fe40000000800 */
[----:B------:R-:W-:Y:S02]  /*0d60*/  ISETP.GE.AND P1, PT, R2, UR4, PT ;  /* 0x0000000402007c0c */ /* 0x000fe4000bf26270 */
[----:B------:R-:W-:-:S11]  /*0d70*/  ISETP.GE.AND P0, PT, R6, UR4, PT ;  /* 0x0000000406007c0c */ /* 0x000fd6000bf06270 */
[----:B------:R1:W-:Y:S04]  /*0d80*/  @!P1 STG.E.128 desc[UR12][R20.64+0x6000], RZ ;  /* 0x006000ff14009986 */ /* 0x0003e8000c101d0c */
[----:B------:R1:W-:Y:S02]  /*0d90*/  @!P0 STG.E.128 desc[UR12][R20.64+0x6100], RZ ;  /* 0x006100ff14008986 */ /* 0x0003e4000c101d0c */
.L_x_6044:
[----:B------:R-:W-:Y:S05]  /*0da0*/  BSYNC B0 ;  /* 0x0000000000007941 */ /* 0x000fea0003800000 */
.L_x_6043:
[----:B------:R-:W-:Y:S04]  /*0db0*/  BSSY B0, `(.L_x_6045) ;  /* 0x0000007000007945 */ /* 0x000fe80003800000 */
[----:B------:R-:W-:Y:S05]  /*0dc0*/  @P3 BRA `(.L_x_6046) ;  /* 0x0000000000143947 */ /* 0x000fea0003800000 */
[----:B------:R-:W-:Y:S02]  /*0dd0*/  ULDC UR4, c[0x0][0x2d0] ;  /* 0x0000b40000047ab9 */ /* 0x000fe40000000800 */
[----:B------:R-:W-:Y:S02]  /*0de0*/  ISETP.GE.AND P1, PT, R2, UR4, PT ;  /* 0x0000000402007c0c */ /* 0x000fe4000bf26270 */
[----:B------:R-:W-:-:S11]  /*0df0*/  ISETP.GE.AND P0, PT, R6, UR4, PT ;  /* 0x0000000406007c0c */ /* 0x000fd6000bf06270 */
[----:B------:R1:W-:Y:S04]  /*0e00*/  @!P1 STG.E.128 desc[UR12][R20.64+0x7000], RZ ;  /* 0x007000ff14009986 */ /* 0x0003e8000c101d0c */
[----:B------:R1:W-:Y:S02]  /*0e10*/  @!P0 STG.E.128 desc[UR12][R20.64+0x7100], RZ ;  /* 0x007100ff14008986 */ /* 0x0003e4000c101d0c */
.L_x_6046:
[----:B------:R-:W-:Y:S05]  /*0e20*/  BSYNC B0 ;  /* 0x0000000000007941 */ /* 0x000fea0003800000 */
.L_x_6045:
        /* <DEDUP_REMOVED lines=29> */
.L_x_6030:
        /* <DEDUP_REMOVED lines=24> */
.L_x_6047:
        /* <DEDUP_REMOVED lines=81> */
.L_x_6048:
        /* <DEDUP_REMOVED lines=49> */
.L_x_6050:
        /* <DEDUP_REMOVED lines=29> */
.L_x_6049:
        /* <DEDUP_REMOVED lines=98> */
.L_x_6052:
[----:B------:R-:W-:Y:S05]  /*2190*/  BSYNC B0 ;  /* 0x0000000000007941 */ /* 0x000fea0003800000 */
.L_x_6051:
        /* <DEDUP_REMOVED lines=33> */
.L_x_6054:
[----:B------:R-:W-:Y:S05]  /*23b0*/  BSYNC B0 ;  /* 0x0000000000007941 */ /* 0x000fea0003800000 */
.L_x_6053:
        /* <DEDUP_REMOVED lines=35> */
.L_x_6056:
[----:B------:R-:W-:Y:S05]  /*25f0*/  BSYNC B0 ;  /* 0x0000000000007941 */ /* 0x000fea0003800000 */
.L_x_6055:
        /* <DEDUP_REMOVED lines=31> */
.L_x_6058:
[----:B------:R-:W-:Y:S05]  /*27f0*/  BSYNC B0 ;  /* 0x0000000000007941 */ /* 0x000fea0003800000 */
.L_x_6057:
        /* <DEDUP_REMOVED lines=30> */
.L_x_6060:
[----:B------:R-:W-:Y:S05]  /*29e0*/  BSYNC B0 ;  /* 0x0000000000007941 */ /* 0x000fea0003800000 */
.L_x_6059:
        /* <DEDUP_REMOVED lines=24> */
.L_x_6062:
[----:B------:R-:W-:Y:S05]  /*2b70*/  BSYNC B0 ;  /* 0x0000000000007941 */ /* 0x000fea0003800000 */
.L_x_6061:
        /* <DEDUP_REMOVED lines=25> */
.L_x_6064:
[----:B------:R-:W-:Y:S05]  /*2d10*/  BSYNC B0 ;  /* 0x0000000000007941 */ /* 0x000fea0003800000 */
.L_x_6063:
        /* <DEDUP_REMOVED lines=34> */
.L_x_6066:
[----:B------:R-:W-:Y:S05]  /*2f40*/  BSYNC B0 ;  /* 0x0000000000007941 */ /* 0x000fea0003800000 */
.L_x_6065:
        /* <DEDUP_REMOVED lines=54> */
.L_x_6068:
[----:B------:R-:W-:Y:S05]  /*32b0*/  BSYNC B0 ;  /* 0x0000000000007941 */ /* 0x000fea0003800000 */
.L_x_6067:
        /* <DEDUP_REMOVED lines=22> */
.L_x_6070:
[----:B------:R-:W-:Y:S05]  /*3420*/  BSYNC B0 ;  /* 0x0000000000007941 */ /* 0x000fea0003800000 */
.L_x_6069:
        /* <DEDUP_REMOVED lines=24> */
.L_x_6072:
[----:B------:R-:W-:Y:S05]  /*35b0*/  BSYNC B0 ;  /* 0x0000000000007941 */ /* 0x000fea0003800000 */
.L_x_6071:
        /* <DEDUP_REMOVED lines=24> */
.L_x_6074:
[----:B------:R-:W-:Y:S05]  /*3740*/  BSYNC B0 ;  /* 0x0000000000007941 */ /* 0x000fea0003800000 */
.L_x_6073:
[----:B-1----:R-:W-:Y:S01]  /*3750*/  LDSM.16.M88.4 R8, [R146] ;  /* 0x000000009208783b */ /* 0x002fe20000000200 */
[----:B------:R-:W-:Y:S01]  /*3760*/  R2P PR, R0, 0x6 ;  /* 0x0000000600007804 */ /* 0x000fe20000000000 */
[C---:B------:R-:W-:Y:S01]  /*3770*/  VIADD R0, R145.reuse, 0x4000 ;  /* 0x0000400091007836 */ /* 0x040fe20000000000 */
[----:B------:R-:W-:Y:S01]  /*3780*/  ULDC UR10, c[0x0][0x39c] ;  /* 0x0000e700000a7ab9 */ /* 0x000fe20000000800 */
[----:B------:R-:W1:Y:S01]  /*3790*/  LDSM.16.M88.4 R36, [R145+0x4000] ;  /* 0x004000009124783b */ /* 0x000e620000000200 */
[----:B------:R-:W-:Y:S01]  /*37a0*/  VIADD R143, R145, 0x4020 ;  /* 0x00004020918f7836 */ /* 0x000fe20000000000 */
[----:B------:R-:W-:Y:S01]  /*37b0*/  LOP3.LUT R91, R91, 0xffffffe0, RZ, 0xc0, !PT ;  /* 0xffffffe05b5b7812 */ /* 0x000fe200078ec0ff */
[--C-:B------:R-:W-:Y:S01]  /*37c0*/  IMAD R144, R5, 0x2, R146.reuse ;  /* 0x0000000205907824 */ /* 0x100fe200078e0292 */
[----:B------:R-:W5:Y:S01]  /*37d0*/  LDSM.16.M88.4 R64, [R145+0x4800] ;  /* 0x004800009140783b */ /* 0x000f620000000200 */
[C---:B------:R-:W-:Y:S01]  /*37e0*/  IMAD R142, R3.reuse, 0x2, R146 ;  /* 0x00000002038e7824 */ /* 0x040fe200078e0292 */
[----:B------:R-:W-:Y:S01]  /*37f0*/  LOP3.LUT R140, R4, R7, RZ, 0xfc, !PT ;  /* 0x00000007048c7212 */ /* 0x000fe200078efcff */
[----:B------:R-:W-:Y:S01]  /*3800*/  IMAD R141, R3, 0x2, R144 ;  /* 0x00000002038d7824 */ /* 0x000fe200078e0290 */
[----:B------:R-:W-:Y:S02]  /*3810*/  LDSM.16.M88.4 R48, [R144] ;  /* 0x000000009030783b */ /* 0x000fe40000000200 */
[----:B------:R-:W-:-:S02]  /*3820*/  @P1 VIADD R143, R0, 0xffffffe0 ;  /* 0xffffffe0008f1836 */ /* 0x000fc40000000000 */
[----:B------:R-:W2:Y:S01]  /*3830*/  LDSM.16.M88.4 R56, [R145+0x5000] ;  /* 0x005000009138783b */ /* 0x000ea20000000200 */
[----:B------:R-:W-:Y:S02]  /*3840*/  IMAD.MOV.U32 R0, RZ, RZ, 0x40 ;  /* 0x00000040ff007424 */ /* 0x000fe400078e00ff */
[C---:B------:R-:W-:Y:S01]  /*3850*/  VIADD R135, R143.reuse, 0x800 ;  /* 0x000008008f877836 */ /* 0x040fe20000000000 */
[----:B------:R-:W3:Y:S01]  /*3860*/  LDSM.16.M88.4 R76, [R143] ;  /* 0x000000008f4c783b */ /* 0x000ee20000000200 */
[C---:B------:R-:W-:Y:S01]  /*3870*/  VIADD R134, R143.reuse, 0x1000 ;  /* 0x000010008f867836 */ /* 0x040fe20000000000 */
[----:B------:R-:W-:Y:S01]  /*3880*/  SEL R0, R0, 0xffffffc0, !P2 ;  /* 0xffffffc000007807 */ /* 0x000fe20005000000 */
[C---:B------:R-:W-:Y:S01]  /*3890*/  VIADD R133, R143.reuse, 0x1800 ;  /* 0x000018008f857836 */ /* 0x040fe20000000000 */
[----:B------:R-:W-:Y:S01]  /*38a0*/  LDSM.16.M88.4 R12, [R142] ;  /* 0x000000008e0c783b */ /* 0x000fe20000000200 */
[----:B------:R-:W-:Y:S02]  /*38b0*/  VIADD R131, R143, 0x2000 ;  /* 0x000020008f837836 */ /* 0x000fe40000000000 */
[----:B------:R-:W-:Y:S01]  /*38c0*/  IMAD.IADD R139, R145, 0x1, R0 ;  /* 0x00000001918b7824 */ /* 0x000fe200078e0200 */
[----:B------:R-:W-:Y:S01]  /*38d0*/  LDSM.16.M88.4 R72, [R145+0x5800] ;  /* 0x005800009148783b */ /* 0x000fe20000000200 */
[----:B------:R-:W-:-:S02]  /*38e0*/  IMAD.IADD R132, R0, 0x1, R143 ;  /* 0x0000000100847824 */ /* 0x000fc400078e028f */
[C---:B------:R-:W-:Y:S01]  /*38f0*/  VIADD R130, R143.reuse, 0x2800 ;  /* 0x000028008f827836 */ /* 0x040fe20000000000 */
[----:B------:R-:W4:Y:S01]  /*3900*/  LDSM.16.M88.4 R40, [R139+0x4000] ;  /* 0x004000008b28783b */ /* 0x000f220000000200 */
[C---:B------:R-:W-:Y:S02]  /*3910*/  VIADD R129, R143.reuse, 0x3000 ;  /* 0x000030008f817836 */ /* 0x040fe40000000000 */
[----:B------:R-:W-:Y:S01]  /*3920*/  VIADD R128, R143, 0x3800 ;  /* 0x000038008f807836 */ /* 0x000fe20000000000 */
[----:B------:R-:W4:Y:S04]  /*3930*/  LDSM.16.M88.4 R32, [R143+0x800] ;  /* 0x000800008f20783b */ /* 0x000f280000000200 */
[----:B------:R-:W4:Y:S01]  /*3940*/  LDSM.16.M88.4 R24, [R143+0x1000] ;  /* 0x001000008f18783b */ /* 0x000f220000000200 */
[C---:B-1----:R-:W-:Y:S03]  /*3950*/  HMMA.16816.F32 R20, R8.reuse, R36, RZ ;  /* 0x000000240814723c */ /* 0x042fe600000018ff */
[----:B------:R-:W-:Y:S04]  /*3960*/  LDSM.16.M88.4 R44, [R141] ;  /* 0x000000008d2c783b */ /* 0x000fe80000000200 */
[----:B------:R-:W1:Y:S01]  /*3970*/  LDSM.16.M88.4 R84, [R132] ;  /* 0x000000008454783b */ /* 0x000e620000000200 */
[C---:B------:R-:W-:Y:S03]  /*3980*/  HMMA.16816.F32 R36, R8.reuse, R38, RZ ;  /* 0x000000260824723c */ /* 0x040fe600000018ff */
[----:B------:R-:W1:Y:S03]  /*3990*/  LDSM.16.M88.4 R16, [R143+0x1800] ;  /* 0x001800008f10783b */ /* 0x000e660000000200 */
[C---:B-----5:R-:W-:Y:S01]  /*39a0*/  HMMA.16816.F32 R68, R8.reuse, R64, RZ ;  /* 0x000000400844723c */ /* 0x060fe200000018ff */
[----:B------:R-:W5:Y:S04]  /*39b0*/  LDSM.16.M88.4 R80, [R139+0x4800] ;  /* 0x004800008b50783b */ /* 0x000f680000000200 */
[----:B------:R-:W0:Y:S01]  /*39c0*/  LDGDEPBAR ;  /* 0x00000000000079af */ /* 0x000e220000000000 */
[----:B--2---:R-:W-:Y:S06]  /*39d0*/  HMMA.16816.F32 R60, R8, R56, RZ ;  /* 0x00000038083c723c */ /* 0x004fec00000018ff */
[C---:B---3--:R-:W-:Y:S06]  /*39e0*/  HMMA.16816.F32 R20, R48.reuse, R76, R20 ;  /* 0x0000004c3014723c */ /* 0x048fec0000001814 */
[----:B------:R-:W-:Y:S01]  /*39f0*/  HMMA.16816.F32 R36, R48, R78, R36 ;  /* 0x0000004e3024723c */ /* 0x000fe20000001824 */
[----:B------:R-:W-:Y:S05]  /*3a00*/  LDSM.16.M88.4 R76, [R139+0x5000] ;  /* 0x005000008b4c783b */ /* 0x000fea0000000200 */
[C---:B------:R-:W-:Y:S06]  /*3a10*/  HMMA.16816.F32 R64, R8.reuse, R66, RZ ;  /* 0x000000420840723c */ /* 0x040fec00000018ff */
[----:B------:R-:W-:Y:S06]  /*3a20*/  HMMA.16816.F32 R56, R8, R58, RZ ;  /* 0x0000003a0838723c */ /* 0x000fec00000018ff */
[C---:B----4-:R-:W-:Y:S06]  /*3a30*/  HMMA.16816.F32 R20, R12.reuse, R40, R20 ;  /* 0x000000280c14723c */ /* 0x050fec0000001814 */
[----:B------:R-:W-:Y:S01]  /*3a40*/  HMMA.16816.F32 R36, R12, R42, R36 ;  /* 0x0000002a0c24723c */ /* 0x000fe20000001824 */
[----:B------:R-:W-:Y:S05]  /*3a50*/  LDSM.16.M88.4 R40, [R132+0x800] ;  /* 0x000800008428783b */ /* 0x000fea0000000200 */
[C---:B------:R-:W-:Y:S06]  /*3a60*/  HMMA.16816.F32 R52, R8.reuse, R72, RZ ;  /* 0x000000480834723c */ /* 0x040fec00000018ff */
[----:B------:R-:W-:Y:S01]  /*3a70*/  HMMA.16816.F32 R8, R8, R74, RZ ;  /* 0x0000004a0808723c */ /* 0x000fe200000018ff */
[----:B------:R-:W-:Y:S05]  /*3a80*/  LDSM.16.M88.4 R72, [R139+0x5800] ;  /* 0x005800008b48783b */ /* 0x000fea0000000200 */
[C---:B------:R-:W-:Y:S06]  /*3a90*/  HMMA.16816.F32 R68, R48.reuse, R32, R68 ;  /* 0x000000203044723c */ /* 0x040fec0000001844 */
[C---:B------:R-:W-:Y:S01]  /*3aa0*/  HMMA.16816.F32 R64, R48.reuse, R34, R64 ;  /* 0x000000223040723c */ /* 0x040fe20000001840 */
[----:B------:R-:W-:Y:S05]  /*3ab0*/  LDSM.16.M88.4 R32, [R146+0x2000] ;  /* 0x002000009220783b */ /* 0x000fea0000000200 */
[C---:B------:R-:W-:Y:S06]  /*3ac0*/  HMMA.16816.F32 R60, R48.reuse, R24, R60 ;  /* 0x00000018303c723c */ /* 0x040fec000000183c */
[----:B------:R-:W-:Y:S01]  /*3ad0*/  HMMA.16816.F32 R56, R48, R26, R56 ;  /* 0x0000001a3038723c */ /* 0x000fe20000001838 */
[----:B------:R-:W2:Y:S05]  /*3ae0*/  LDSM.16.M88.4 R24, [R145+0x6000] ;  /* 0x006000009118783b */ /* 0x000eaa0000000200 */
[C---:B-1----:R-:W-:Y:S06]  /*3af0*/  HMMA.16816.F32 R20, R44.reuse, R84, R20 ;  /* 0x000000542c14723c */ /* 0x042fec0000001814 */
[----:B------:R-:W-:Y:S06]  /*3b00*/  HMMA.16816.F32 R36, R44, R86, R36 ;  /* 0x000000562c24723c */ /* 0x000fec0000001824 */
[C---:B------:R-:W-:Y:S06]  /*3b10*/  HMMA.16816.F32 R52, R48.reuse, R16, R52 ;  /* 0x000000103034723c */ /* 0x040fec0000001834 */
[----:B------:R-:W-:Y:S01]  /*3b20*/  HMMA.16816.F32 R48, R48, R18, R8 ;  /* 0x000000123030723c */ /* 0x000fe20000001808 */
[----:B------:R-:W-:Y:S04]  /*3b30*/  LDSM.16.M88.4 R8, [R144+0x2000] ;  /* 0x002000009008783b */ /* 0x000fe80000000200 */
[----:B------:R-:W1:Y:S01]  /*3b40*/  LDSM.16.M88.4 R16, [R143+0x2000] ;  /* 0x002000008f10783b */ /* 0x000e620000000200 */
[C---:B-----5:R-:W-:Y:S06]  /*3b50*/  HMMA.16816.F32 R68, R12.reuse, R80, R68 ;  /* 0x000000500c44723c */ /* 0x060fec0000001844 */
[----:B------:R-:W-:Y:S01]  /*3b60*/  HMMA.16816.F32 R64, R12, R82, R64 ;  /* 0x000000520c40723c */ /* 0x000fe20000001840 */
[----:B------:R-:W-:Y:S05]  /*3b70*/  LDSM.16.M88.4 R80, [R139+0x6000] ;  /* 0x006000008b50783b */ /* 0x000fea0000000200 */
[C---:B--2---:R-:W-:Y:S06]  /*3b80*/  HMMA.16816.F32 R20, R32.reuse, R24, R20 ;  /* 0x000000182014723c */ /* 0x044fec0000001814 */
[----:B------:R-:W-:Y:S01]  /*3b90*/  HMMA.16816.F32 R36, R32, R26, R36 ;  /* 0x0000001a2024723c */ /* 0x000fe20000001824 */
[----:B------:R-:W-:Y:S05]  /*3ba0*/  LDSM.16.M88.4 R24, [R141+0x2000] ;  /* 0x002000008d18783b */ /* 0x000fea0000000200 */
[C---:B------:R-:W-:Y:S06]  /*3bb0*/  HMMA.16816.F32 R60, R12.reuse, R76, R60 ;  /* 0x0000004c0c3c723c */ /* 0x040fec000000183c */
[C---:B------:R-:W-:Y:S01]  /*3bc0*/  HMMA.16816.F32 R56, R12.reuse, R78, R56 ;  /* 0x0000004e0c38723c */ /* 0x040fe20000001838 */
[----:B------:R-:W2:Y:S05]  /*3bd0*/  LDSM.16.M88.4 R76, [R145+0x6800] ;  /* 0x00680000914c783b */ /* 0x000eaa0000000200 */
[----:B------:R-:W-:Y:S01]  /*3be0*/  HMMA.16816.F32 R84, R12, R72, R52 ;  /* 0x000000480c54723c */ /* 0x000fe20000001834 */
[----:B------:R-:W3:Y:S05]  /*3bf0*/  LDSM.16.M88.4 R52, [R142+0x2000] ;  /* 0x002000008e34783b */ /* 0x000eea0000000200 */
[----:B------:R-:W-:Y:S06]  /*3c00*/  HMMA.16816.F32 R68, R44, R40, R68 ;  /* 0x000000282c44723c */ /* 0x000fec0000001844 */
[----:B------:R-:W-:Y:S01]  /*3c10*/  HMMA.16816.F32 R48, R12, R74, R48 ;  /* 0x0000004a0c30723c */ /* 0x000fe20000001830 */
[----:B------:R-:W4:Y:S04]  /*3c20*/  LDSM.16.M88.4 R72, [R132+0x1000] ;  /* 0x001000008448783b */ /* 0x000f280000000200 */
[----:B------:R-:W5:Y:S01]  /*3c30*/  LDSM.16.M88.4 R12, [R143+0x2800] ;  /* 0x002800008f0c783b */ /* 0x000f620000000200 */
[----:B------:R-:W-:Y:S03]  /*3c40*/  HMMA.16816.F32 R64, R44, R42, R64 ;  /* 0x0000002a2c40723c */ /* 0x000fe60000001840 */
[----:B------:R-:W5:Y:S03]  /*3c50*/  LDSM.16.M88.4 R40, [R132+0x2000] ;  /* 0x002000008428783b */ /* 0x000f660000000200 */
[C---:B-1----:R-:W-:Y:S06]  /*3c60*/  HMMA.16816.F32 R20, R8.reuse, R16, R20 ;  /* 0x000000100814723c */ /* 0x042fec0000001814 */
[----:B------:R-:W-:Y:S01]  /*3c70*/  HMMA.16816.F32 R36, R8, R18, R36 ;  /* 0x000000120824723c */ /* 0x000fe20000001824 */
[----:B------:R-:W-:Y:S05]  /*3c80*/  LDSM.16.M88.4 R16, [R139+0x6800] ;  /* 0x006800008b10783b */ /* 0x000fea0000000200 */
[C---:B--2---:R-:W-:Y:S06]  /*3c90*/  HMMA.16816.F32 R68, R32.reuse, R76, R68 ;  /* 0x0000004c2044723c */ /* 0x044fec0000001844 */
[----:B------:R-:W-:Y:S01]  /*3ca0*/  HMMA.16816.F32 R64, R32, R78, R64 ;  /* 0x0000004e2040723c */ /* 0x000fe20000001840 */
[----:B------:R-:W1:Y:S05]  /*3cb0*/  LDSM.16.M88.4 R76, [R145+0x7000] ;  /* 0x00700000914c783b */ /* 0x000e6a0000000200 */
[C---:B---3--:R-:W-:Y:S06]  /*3cc0*/  HMMA.16816.F32 R20, R52.reuse, R80, R20 ;  /* 0x000000503414723c */ /* 0x048fec0000001814 */
[----:B------:R-:W-:Y:S06]  /*3cd0*/  HMMA.16816.F32 R36, R52, R82, R36 ;  /* 0x000000523424723c */ /* 0x000fec0000001824 */
[----:B----4-:R-:W-:Y:S06]  /*3ce0*/  HMMA.16816.F32 R60, R44, R72, R60 ;  /* 0x000000482c3c723c */ /* 0x010fec000000183c */
[C---:B-----5:R-:W-:Y:S06]  /*3cf0*/  HMMA.16816.F32 R68, R8.reuse, R12, R68 ;  /* 0x0000000c0844723c */ /* 0x060fec0000001844 */
[----:B------:R-:W-:Y:S01]  /*3d00*/  HMMA.16816.F32 R64, R8, R14, R64 ;  /* 0x0000000e0840723c */ /* 0x000fe20000001840 */
[----:B------:R-:W2:Y:S05]  /*3d10*/  LDSM.16.M88.4 R12, [R143+0x3000] ;  /* 0x003000008f0c783b */ /* 0x000eaa0000000200 */
[----:B------:R-:W-:Y:S06]  /*3d20*/  HMMA.16816.F32 R20, R24, R40, R20 ;  /* 0x000000281814723c */ /* 0x000fec0000001814 */
[----:B------:R-:W-:Y:S01]  /*3d30*/  HMMA.16816.F32 R72, R44, R74, R56 ;  /* 0x0000004a2c48723c */ /* 0x000fe20000001838 */
[----:B------:R-:W3:Y:S05]  /*3d40*/  LDSM.16.M88.4 R56, [R132+0x2800] ;  /* 0x002800008438783b */ /* 0x000eea0000000200 */
[----:B------:R-:W-:Y:S01]  /*3d50*/  HMMA.16816.F32 R36, R24, R42, R36 ;  /* 0x0000002a1824723c */ /* 0x000fe20000001824 */
[----:B------:R-:W4:Y:S05]  /*3d60*/  LDSM.16.M88.4 R40, [R132+0x1800] ;  /* 0x001800008428783b */ /* 0x000f2a0000000200 */
[----:B-1----:R-:W-:Y:S06]  /*3d70*/  HMMA.16816.F32 R60, R32, R76, R60 ;  /* 0x0000004c203c723c */ /* 0x002fec000000183c */
[----:B------:R-:W-:Y:S01]  /*3d80*/  HMMA.16816.F32 R68, R52, R16, R68 ;  /* 0x000000103444723c */ /* 0x000fe20000001844 */
[----:B------:R-:W-:Y:S01]  /*3d90*/  FMUL.FTZ R21, R21, UR10 ;  /* 0x0000000a15157c20 */ /* 0x000fe20008410000 */
[----:B------:R-:W-:Y:S01]  /*3da0*/  FMUL.FTZ R22, R22, UR10 ;  /* 0x0000000a16167c20 */ /* 0x000fe20008410000 */
[----:B------:R-:W-:-:S02]  /*3db0*/  FMUL.FTZ R0, R20, UR10 ;  /* 0x0000000a14007c20 */ /* 0x000fc40008410000 */
[----:B------:R-:W-:Y:S01]  /*3dc0*/  MUFU.TANH R80, R21 ;  /* 0x0000001500507308 */ /* 0x000fe20000002400 */
[----:B------:R-:W-:Y:S01]  /*3dd0*/  HMMA.16816.F32 R64, R52, R18, R64 ;  /* 0x000000123440723c */ /* 0x000fe20000001840 */
[----:B------:R-:W1:Y:S05]  /*3de0*/  LDSM.16.M88.4 R16, [R139+0x7000] ;  /* 0x007000008b10783b */ /* 0x000e6a0000000200 */
[----:B------:R-:W-:Y:S01]  /*3df0*/  HMMA.16816.F32 R72, R32, R78, R72 ;  /* 0x0000004e2048723c */ /* 0x000fe20000001848 */
[----:B------:R-:W5:Y:S01]  /*3e00*/  LDSM.16.M88.4 R76, [R145+0x7800] ;  /* 0x00780000914c783b */ /* 0x000f620000000200 */
[----:B------:R4:W-:Y:S01]  /*3e10*/  MUFU.TANH R81, R22 ;  /* 0x0000001600517308 */ /* 0x0009e20000002400 */
[----:B------:R-:W-:Y:S01]  /*3e20*/  FMUL.FTZ R36, R36, UR10 ;  /* 0x0000000a24247c20 */ /* 0x000fe20008410000 */
[----:B------:R-:W-:Y:S01]  /*3e30*/  FMUL.FTZ R37, R37, UR10 ;  /* 0x0000000a25257c20 */ /* 0x000fe20008410000 */
[----:B------:R-:W-:Y:S01]  /*3e40*/  FMUL.FTZ R38, R38, UR10 ;  /* 0x0000000a26267c20 */ /* 0x000fe20008410000 */
[----:B--2---:R-:W-:Y:S01]  /*3e50*/  HMMA.16816.F32 R60, R8, R12, R60 ;  /* 0x0000000c083c723c */ /* 0x004fe2000000183c */
[----:B------:R-:W-:-:S03]  /*3e60*/  FMUL.FTZ R39, R39, UR10 ;  /* 0x0000000a27277c20 */ /* 0x000fc60008410000 */
[----:B------:R-:W2:Y:S02]  /*3e70*/  MUFU.TANH R0, R0 ;  /* 0x0000000000007308 */ /* 0x000ea40000002400 */
[----:B---3--:R-:W-:Y:S06]  /*3e80*/  HMMA.16816.F32 R68, R24, R56, R68 ;  /* 0x000000381844723c */ /* 0x008fec0000001844 */
[C---:B----4-:R-:W-:Y:S01]  /*3e90*/  HMMA.16816.F32 R48, R44.reuse, R42, R48 ;  /* 0x0000002a2c30723c */ /* 0x050fe20000001830 */
[----:B------:R-:W-:Y:S01]  /*3ea0*/  FMUL.FTZ R56, R23, UR10 ;  /* 0x0000000a17387c20 */ /* 0x000fe20008410000 */
[----:B------:R-:W3:Y:S01]  /*3eb0*/  MUFU.TANH R36, R36 ;  /* 0x0000002400247308 */ /* 0x000ee20000002400 */
[----:B------:R-:W4:Y:S03]  /*3ec0*/  LDSM.16.M88.4 R20, [R132+0x3000] ;  /* 0x003000008414783b */ /* 0x000f260000000200 */
[----:B------:R-:W-:Y:S04]  /*3ed0*/  HMMA.16816.F32 R84, R44, R40, R84 ;  /* 0x000000282c54723c */ /* 0x000fe80000001854 */
[----:B------:R-:W3:Y:S02]  /*3ee0*/  MUFU.TANH R56, R56 ;  /* 0x0000003800387308 */ /* 0x000ee40000002400 */
[----:B------:R-:W-:Y:S01]  /*3ef0*/  HMMA.16816.F32 R72, R8, R14, R72 ;  /* 0x0000000e0848723c */ /* 0x000fe20000001848 */
[----:B------:R-:W2:Y:S05]  /*3f00*/  LDSM.16.M88.4 R12, [R143+0x3800] ;  /* 0x003800008f0c783b */ /* 0x000eaa0000000200 */
[----:B-1----:R-:W-:Y:S01]  /*3f10*/  HMMA.16816.F32 R60, R52, R16, R60 ;  /* 0x00000010343c723c */ /* 0x002fe2000000183c */
[----:B------:R-:W1:Y:S01]  /*3f20*/  MUFU.TANH R37, R37 ;  /* 0x0000002500257308 */ /* 0x000e620000002400 */
[----:B------:R-:W-:Y:S01]  /*3f30*/  FMUL.FTZ R40, R68, UR10 ;  /* 0x0000000a44287c20 */ /* 0x000fe20008410000 */
[----:B------:R-:W-:-:S03]  /*3f40*/  FMUL.FTZ R41, R69, UR10 ;  /* 0x0000000a45297c20 */ /* 0x000fc60008410000 */
[C---:B-----5:R-:W-:Y:S03]  /*3f50*/  HMMA.16816.F32 R48, R32.reuse, R78, R48 ;  /* 0x0000004e2030723c */ /* 0x060fe60000001830 */
[----:B------:R-:W5:Y:S03]  /*3f60*/  MUFU.TANH R38, R38 ;  /* 0x0000002600267308 */ /* 0x000f660000002400 */
[----:B------:R-:W-:Y:S05]  /*3f70*/  HMMA.16816.F32 R84, R32, R76, R84 ;  /* 0x0000004c2054723c */ /* 0x000fea0000001854 */
[----:B------:R-:W5:Y:S01]  /*3f80*/  MUFU.TANH R39, R39 ;  /* 0x0000002700277308 */ /* 0x000f620000002400 */
[----:B------:R-:W-:Y:S01]  /*3f90*/  HMMA.16816.F32 R72, R52, R18, R72 ;  /* 0x000000123448723c */ /* 0x000fe20000001848 */
[----:B------:R-:W3:Y:S01]  /*3fa0*/  LDSM.16.M88.4 R16, [R139+0x7800] ;  /* 0x007800008b10783b */ /* 0x000ee20000000200 */
[----:B------:R-:W-:-:S02]  /*3fb0*/  IMAD R34, R6, 0x10, R93 ;  /* 0x0000001006227824 */ /* 0x000fc400078e025d */
[----:B------:R-:W-:Y:S01]  /*3fc0*/  FMUL.FTZ R32, R70, UR10 ;  /* 0x0000000a46207c20 */ /* 0x000fe20008410000 */
[----:B------:R-:W-:Y:S01]  /*3fd0*/  FMUL.FTZ R33, R71, UR10 ;  /* 0x0000000a47217c20 */ /* 0x000fe20008410000 */
[C---:B------:R-:W-:Y:S01]  /*3fe0*/  HMMA.16816.F32 R64, R24.reuse, R58, R64 ;  /* 0x0000003a1840723c */ /* 0x040fe20000001840 */
[----:B------:R-:W5:Y:S05]  /*3ff0*/  MUFU.TANH R40, R40 ;  /* 0x0000002800287308 */ /* 0x000f6a0000002400 */
[----:B----4-:R-:W-:Y:S03]  /*4000*/  HMMA.16816.F32 R60, R24, R20, R60 ;  /* 0x00000014183c723c */ /* 0x010fe6000000183c */
[----:B------:R-:W4:Y:S03]  /*4010*/  MUFU.TANH R41, R41 ;  /* 0x0000002900297308 */ /* 0x000f260000002400 */
[----:B--2---:R-:W-:Y:S01]  /*4020*/  HMMA.16816.F32 R48, R8, R14, R48 ;  /* 0x0000000e0830723c */ /* 0x004fe20000001830 */
[----:B------:R-:W-:-:S04]  /*4030*/  IMAD.IADD R20, R90, 0x1, -R91 ;  /* 0x000000015a147824 */ /* 0x000fc800078e0a5b */
[----:B------:R-:W-:Y:S01]  /*4040*/  MUFU.TANH R32, R32 ;  /* 0x0000002000207308 */ /* 0x000fe20000002400 */
[----:B------:R-:W-:Y:S01]  /*4050*/  HMMA.16816.F32 R84, R8, R12, R84 ;  /* 0x0000000c0854723c */ /* 0x000fe20000001854 */
[----:B------:R-:W-:-:S05]  /*4060*/  IMAD.SHL.U32 R15, R90, 0x2, RZ ;  /* 0x000000025a0f7824 */ /* 0x000fca00078e00ff */
[----:B------:R-:W-:Y:S01]  /*4070*/  HMMA.16816.F32 R72, R24, R22, R72 ;  /* 0x000000161848723c */ /* 0x000fe20000001848 */
[----:B------:R-:W-:Y:S01]  /*4080*/  SHF.R.S32.HI R13, RZ, 0x1f, R20 ;  /* 0x0000001fff0d7819 */ /* 0x000fe20000011414 */
[----:B------:R-:W-:Y:S01]  /*4090*/  FMUL.FTZ R42, R64, UR10 ;  /* 0x0000000a402a7c20 */ /* 0x000fe20008410000 */
[----:B------:R-:W-:Y:S01]  /*40a0*/  LOP3.LUT R15, R15, 0x6, RZ, 0xc0, !PT ;  /* 0x000000060f0f7812 */ /* 0x000fe200078ec0ff */
[----:B------:R-:W-:Y:S01]  /*40b0*/  FMUL.FTZ R43, R65, UR10 ;  /* 0x0000000a412b7c20 */ /* 0x000fe20008410000 */
[----:B------:R-:W-:Y:S01]  /*40c0*/  LEA.HI R161, R13, R20, RZ, 0x2 ;  /* 0x000000140da17211 */ /* 0x000fe200078f10ff */
[----:B------:R-:W-:Y:S01]  /*40d0*/  FMUL.FTZ R12, R66, UR10 ;  /* 0x0000000a420c7c20 */ /* 0x000fe20008410000 */
[----:B------:R-:W2:Y:S01]  /*40e0*/  LDSM.16.M88.4 R20, [R132+0x3800] ;  /* 0x003800008414783b */ /* 0x000ea20000000200 */
[----:B------:R-:W-:Y:S01]  /*40f0*/  SHF.R.S32.HI R11, RZ, 0x1f, R6 ;  /* 0x0000001fff0b7819 */ /* 0x000fe20000011406 */
[----:B------:R-:W-:Y:S01]  /*4100*/  IMAD.IADD R8, R2, 0x1, R15 ;  /* 0x0000000102087824 */ /* 0x000fe200078e020f */
[----:B------:R-:W-:Y:S01]  /*4110*/  SHF.R.S32.HI R161, RZ, 0x2, R161 ;  /* 0x00000002ffa17819 */ /* 0x000fe200000114a1 */
[----:B------:R-:W4:Y:S01]  /*4120*/  MUFU.TANH R42, R42 ;  /* 0x0000002a002a7308 */ /* 0x000f220000002400 */
[C---:B---3--:R-:W-:Y:S01]  /*4130*/  HMMA.16816.F32 R48, R52.reuse, R18, R48 ;  /* 0x000000123430723c */ /* 0x048fe20000001830 */
[----:B------:R-:W-:Y:S01]  /*4140*/  LEA.HI R11, R11, R6, RZ, 0x2 ;  /* 0x000000060b0b7211 */ /* 0x000fe200078f10ff */
[----:B------:R-:W-:Y:S01]  /*4150*/  FMUL.FTZ R67, R67, UR10 ;  /* 0x0000000a43437c20 */ /* 0x000fe20008410000 */
[----:B------:R-:W-:Y:S01]  /*4160*/  IADD3 R9, R34, 0x1, R161 ;  /* 0x0000000122097810 */ /* 0x000fe20007ffe0a1 */
[----:B------:R-:W-:Y:S01]  /*4170*/  FMUL.FTZ R60, R60, UR10 ;  /* 0x0000000a3c3c7c20 */ /* 0x000fe20008410000 */
[----:B------:R-:W-:Y:S01]  /*4180*/  LOP3.LUT R11, R11, 0xfffffffc, RZ, 0xc0, !PT ;  /* 0xfffffffc0b0b7812 */ /* 0x000fe200078ec0ff */
[----:B------:R-:W-:Y:S01]  /*4190*/  HMMA.16816.F32 R84, R52, R16, R84 ;  /* 0x000000103454723c */ /* 0x000fe20000001854 */
[----:B------:R-:W-:Y:S01]  /*41a0*/  IADD3 R9, R89, R9, -R92 ;  /* 0x0000000959097210 */ /* 0x000fe20007ffe85c */
[----:B------:R-:W3:Y:S01]  /*41b0*/  MUFU.TANH R43, R43 ;  /* 0x0000002b002b7308 */ /* 0x000ee20000002400 */
[----:B------:R-:W-:Y:S01]  /*41c0*/  FMUL.FTZ R61, R61, UR10 ;  /* 0x0000000a3d3d7c20 */ /* 0x000fe20008410000 */
[----:B------:R-:W-:-:S02]  /*41d0*/  IMAD.IADD R160, R6, 0x1, -R11 ;  /* 0x0000000106a07824 */ /* 0x000fc400078e0a0b */
[----:B------:R-:W-:Y:S01]  /*41e0*/  FMUL.FTZ R62, R62, UR10 ;  /* 0x0000000a3e3e7c20 */ /* 0x000fe20008410000 */
[----:B------:R-:W-:Y:S02]  /*41f0*/  IMAD.IADD R88, R9, 0x1, R88 ;  /* 0x0000000109587824 */ /* 0x000fe400078e0258 */
[----:B------:R-:W-:Y:S01]  /*4200*/  FMUL.FTZ R72, R72, UR10 ;  /* 0x0000000a48487c20 */ /* 0x000fe20008410000 */
[C---:B------:R-:W-:Y:S02]  /*4210*/  VIADD R9, R8.reuse, 0x1 ;  /* 0x0000000108097836 */ /* 0x040fe40000000000 */
[----:B------:R-:W-:Y:S01]  /*4220*/  FMUL.FTZ R73, R73, UR10 ;  /* 0x0000000a49497c20 */ /* 0x000fe20008410000 */
[----:B------:R-:W-:Y:S01]  /*4230*/  VIADD R6, R8, 0x9 ;  /* 0x0000000908067836 */ /* 0x000fe20000000000 */
[C---:B------:R-:W-:Y:S01]  /*4240*/  VIMNMX R123, R88.reuse, R89, PT ;  /* 0x00000059587b7248 */ /* 0x040fe20003fe0100 */
[----:B------:R-:W3:Y:S01]  /*4250*/  MUFU.TANH R33, R33 ;  /* 0x0000002100217308 */ /* 0x000ee20000002400 */
[----:B------:R-:W-:Y:S01]  /*4260*/  VIADDMNMX R122, R88, 0x8, R89, PT ;  /* 0x00000008587a7846 */ /* 0x000fe20003800159 */
[----:B------:R-:W-:Y:S01]  /*4270*/  FMUL.FTZ R74, R74, UR10 ;  /* 0x0000000a4a4a7c20 */ /* 0x000fe20008410000 */
[-C--:B------:R-:W-:Y:S01]  /*4280*/  ISETP.GE.AND P3, PT, R9, R123.reuse, PT ;  /* 0x0000007b0900720c */ /* 0x080fe20003f66270 */
[----:B------:R-:W-:Y:S01]  /*4290*/  FMUL.FTZ R63, R63, UR10 ;  /* 0x0000000a3f3f7c20 */ /* 0x000fe20008410000 */
[----:B------:R-:W-:Y:S01]  /*42a0*/  ISETP.GE.AND P4, PT, R9, R122, PT ;  /* 0x0000007a0900720c */ /* 0x000fe20003f86270 */
[C---:B------:R-:W-:Y:S01]  /*42b0*/  VIADD R9, R8.reuse, 0x8 ;  /* 0x0000000808097836 */ /* 0x040fe20000000000 */
[-C--:B------:R-:W-:Y:S01]  /*42c0*/  ISETP.GE.AND P6, PT, R8, R123.reuse, PT ;  /* 0x0000007b0800720c */ /* 0x080fe20003fc6270 */
[----:B------:R-:W3:Y:S01]  /*42d0*/  MUFU.TANH R12, R12 ;  /* 0x0000000c000c7308 */ /* 0x000ee20000002400 */
[-C--:B------:R-:W-:Y:S01]  /*42e0*/  ISETP.GE.AND P2, PT, R6, R123.reuse, PT ;  /* 0x0000007b0600720c */ /* 0x080fe20003f46270 */
[----:B------:R-:W-:Y:S01]  /*42f0*/  FMUL.FTZ R75, R75, UR10 ;  /* 0x0000000a4b4b7c20 */ /* 0x000fe20008410000 */
[----:B------:R-:W-:Y:S01]  /*4300*/  ISETP.GE.AND P1, PT, R9, R123, PT ;  /* 0x0000007b0900720c */ /* 0x000fe20003f26270 */
[----:B------:R-:W-:-:S04]  /*4310*/  DEPBAR.LE SB0, 0x0 ;  /* 0x000080000000791a */ /* 0x000fc80000000000 */
[----:B------:R-:W-:Y:S01]  /*4320*/  FSEL R17, R0, -INF , !P6 ;  /* 0xff80000000117808 */ /* 0x000fe20007000000 */
[C---:B--2---:R-:W-:Y:S01]  /*4330*/  HMMA.16816.F32 R48, R24.reuse, R22, R48 ;  /* 0x000000161830723c */ /* 0x044fe20000001830 */
[-C--:B------:R-:W-:Y:S01]  /*4340*/  ISETP.GE.AND P6, PT, R6, R122.reuse, PT ;  /* 0x0000007a0600720c */ /* 0x080fe20003fc6270 */
[----:B------:R-:W-:Y:S01]  /*4350*/  VIADD R0, R8, 0x11 ;  /* 0x0000001108007836 */ /* 0x000fe20000000000 */
[----:B------:R-:W-:Y:S01]  /*4360*/  FSEL R19, R36, -INF , !P1 ;  /* 0xff80000024137808 */ /* 0x000fe20004800000 */
[----:B------:R-:W-:Y:S01]  /*4370*/  VIADD R6, R8, 0x10 ;  /* 0x0000001008067836 */ /* 0x000fe20000000000 */
[----:B------:R-:W-:Y:S01]  /*4380*/  FSEL R56, R56, -INF , !P4 ;  /* 0xff80000038387808 */ /* 0x000fe20006000000 */
[----:B------:R-:W-:Y:S01]  /*4390*/  HMMA.16816.F32 R84, R24, R20, R84 ;  /* 0x000000141854723c */ /* 0x000fe20000001854 */
[----:B------:R-:W2:Y:S01]  /*43a0*/  MUFU.TANH R13, R67 ;  /* 0x00000043000d7308 */ /* 0x000ea20000002400 */
[----:B-1----:R-:W-:Y:S02]  /*43b0*/  FSEL R37, R37, -INF , !P2 ;  /* 0xff80000025257808 */ /* 0x002fe40005000000 */
[----:B------:R-:W-:-:S02]  /*43c0*/  ISETP.GE.AND P4, PT, R0, R122, PT ;  /* 0x0000007a0000720c */ /* 0x000fc40003f86270 */
[-C--:B------:R-:W-:Y:S02]  /*43d0*/  ISETP.GE.AND P5, PT, R9, R122.reuse, PT ;  /* 0x0000007a0900720c */ /* 0x080fe40003fa6270 */
[----:B------:R-:W-:Y:S01]  /*43e0*/  FSEL R21, R80, -INF , !P3 ;  /* 0xff80000050157808 */ /* 0x000fe20005800000 */
[----:B------:R-:W1:Y:S01]  /*43f0*/  MUFU.TANH R169, R60 ;  /* 0x0000003c00a97308 */ /* 0x000e620000002400 */
[-C--:B------:R-:W-:Y:S02]  /*4400*/  ISETP.GE.AND P3, PT, R8, R122.reuse, PT ;  /* 0x0000007a0800720c */ /* 0x080fe40003f66270 */
[-C--:B------:R-:W-:Y:S02]  /*4410*/  ISETP.GE.AND P1, PT, R6, R123.reuse, PT ;  /* 0x0000007b0600720c */ /* 0x080fe40003f26270 */
[----:B------:R-:W-:Y:S02]  /*4420*/  FSEL R36, R81, -INF , !P3 ;  /* 0xff80000051247808 */ /* 0x000fe40005800000 */
[-C--:B------:R-:W-:Y:S01]  /*4430*/  ISETP.GE.AND P3, PT, R0, R123.reuse, PT ;  /* 0x0000007b0000720c */ /* 0x080fe20003f66270 */
[----:B------:R-:W-:Y:S01]  /*4440*/  VIADD R0, R8, 0x18 ;  /* 0x0000001808007836 */ /* 0x000fe20000000000 */
[-C--:B------:R-:W-:Y:S01]  /*4450*/  ISETP.GE.AND P2, PT, R6, R122.reuse, PT ;  /* 0x0000007a0600720c */ /* 0x080fe20003f46270 */
[----:B------:R-:W-:Y:S01]  /*4460*/  VIADD R6, R8, 0x19 ;  /* 0x0000001908067836 */ /* 0x000fe20000000000 */
[----:B-----5:R-:W-:Y:S01]  /*4470*/  FSEL R38, R38, -INF , !P5 ;  /* 0xff80000026267808 */ /* 0x020fe20006800000 */
[----:B------:R-:W5:Y:S01]  /*4480*/  MUFU.TANH R165, R72 ;  /* 0x0000004800a57308 */ /* 0x000f620000002400 */
[----:B------:R-:W-:Y:S01]  /*4490*/  FSEL R24, R39, -INF , !P6 ;  /* 0xff80000027187808 */ /* 0x000fe20007000000 */
[----:B------:R-:W-:Y:S01]  /*44a0*/  FMUL.FTZ R48, R48, UR10 ;  /* 0x0000000a30307c20 */ /* 0x000fe20008410000 */
[-C--:B------:R-:W-:Y:S01]  /*44b0*/  ISETP.GE.AND P5, PT, R0, R123.reuse, PT ;  /* 0x0000007b0000720c */ /* 0x080fe20003fa6270 */
[----:B------:R-:W-:Y:S01]  /*44c0*/  FMUL.FTZ R84, R84, UR10 ;  /* 0x0000000a54547c20 */ /* 0x000fe20008410000 */
[-C--:B------:R-:W-:Y:S01]  /*44d0*/  ISETP.GE.AND P6, PT, R0, R122.reuse, PT ;  /* 0x0000007a0000720c */ /* 0x080fe20003fc6270 */
[----:B------:R-:W-:Y:S01]  /*44e0*/  VIADD R0, R8, 0x20 ;  /* 0x0000002008007836 */ /* 0x000fe20000000000 */
[----:B------:R-:W-:Y:S01]  /*44f0*/  FSEL R25, R40, -INF , !P1 ;  /* 0xff80000028197808 */ /* 0x000fe20004800000 */
[----:B------:R-:W5:Y:S01]  /*4500*/  MUFU.TANH R163, R73 ;  /* 0x0000004900a37308 */ /* 0x000f620000002400 */
[----:B----4-:R-:W-:Y:S01]  /*4510*/  FSEL R41, R41, -INF , !P3 ;  /* 0xff80000029297808 */ /* 0x010fe20005800000 */
[----:B------:R-:W-:Y:S01]  /*4520*/  FMUL.FTZ R85, R85, UR10 ;  /* 0x0000000a55557c20 */ /* 0x000fe20008410000 */
[CC--:B------:R-:W-:Y:S01]  /*4530*/  ISETP.GE.AND P1, PT, R6.reuse, R123.reuse, PT ;  /* 0x0000007b0600720c */ /* 0x0c0fe20003f26270 */
[----:B------:R-:W-:Y:S01]  /*4540*/  FMUL.FTZ R49, R49, UR10 ;  /* 0x0000000a31317c20 */ /* 0x000fe20008410000 */
[-C--:B------:R-:W-:Y:S01]  /*4550*/  ISETP.GE.AND P3, PT, R6, R122.reuse, PT ;  /* 0x0000007a0600720c */ /* 0x080fe20003f66270 */
[----:B------:R-:W-:Y:S01]  /*4560*/  VIADD R6, R8, 0x21 ;  /* 0x0000002108067836 */ /* 0x000fe20000000000 */
[----:B------:R-:W-:Y:S01]  /*4570*/  FSEL R23, R42, -INF , !P5 ;  /* 0xff8000002a177808 */ /* 0x000fe20006800000 */
[----:B------:R-:W4:Y:S01]  /*4580*/  MUFU.TANH R166, R74 ;  /* 0x0000004a00a67308 */ /* 0x000f220000002400 */
[----:B---3--:R-:W-:Y:S01]  /*4590*/  FSEL R43, R43, -INF , !P1 ;  /* 0xff8000002b2b7808 */ /* 0x008fe20004800000 */
[----:B------:R-:W-:Y:S01]  /*45a0*/  FMUL.FTZ R86, R86, UR10 ;  /* 0x0000000a56567c20 */ /* 0x000fe20008410000 */
[CC--:B------:R-:W-:Y:S01]  /*45b0*/  ISETP.GE.AND P5, PT, R0.reuse, R123.reuse, PT ;  /* 0x0000007b0000720c */ /* 0x0c0fe20003fa6270 */
[----:B------:R-:W-:Y:S01]  /*45c0*/  FMUL.FTZ R87, R87, UR10 ;  /* 0x0000000a57577c20 */ /* 0x000fe20008410000 */
[-C--:B------:R-:W-:Y:S01]  /*45d0*/  ISETP.GE.AND P1, PT, R0, R122.reuse, PT ;  /* 0x0000007a0000720c */ /* 0x080fe20003f26270 */
[----:B------:R-:W-:Y:S01]  /*45e0*/  VIADD R0, R8, 0x28 ;  /* 0x0000002808007836 */ /* 0x000fe20000000000 */
[----:B------:R-:W-:Y:S01]  /*45f0*/  FSEL R22, R32, -INF , !P2 ;  /* 0xff80000020167808 */ /* 0x000fe20005000000 */
[----:B------:R-:W3:Y:S01]  /*4600*/  MUFU.TANH R167, R61 ;  /* 0x0000003d00a77308 */ /* 0x000ee20000002400 */
[----:B------:R-:W-:Y:S01]  /*4610*/  FSEL R20, R33, -INF , !P4 ;  /* 0xff80000021147808 */ /* 0x000fe20006000000 */
[----:B------:R-:W-:Y:S01]  /*4620*/  FMUL.FTZ R50, R50, UR10 ;  /* 0x0000000a32327c20 */ /* 0x000fe20008410000 */
[C---:B------:R-:W-:Y:S01]  /*4630*/  ISETP.GE.AND P2, PT, R6.reuse, R123, PT ;  /* 0x0000007b0600720c */ /* 0x040fe20003f46270 */
[----:B------:R-:W-:Y:S01]  /*4640*/  FMUL.FTZ R51, R51, UR10 ;  /* 0x0000000a33337c20 */ /* 0x000fe20008410000 */
[----:B------:R-:W-:Y:S01]  /*4650*/  ISETP.GE.AND P4, PT, R6, R122, PT ;  /* 0x0000007a0600720c */ /* 0x000fe20003f86270 */
[----:B------:R-:W-:Y:S01]  /*4660*/  VIADD R6, R8, 0x29 ;  /* 0x0000002908067836 */ /* 0x000fe20000000000 */
[----:B------:R-:W-:Y:S01]  /*4670*/  FSEL R18, R12, -INF , !P6 ;  /* 0xff8000000c127808 */ /* 0x000fe20007000000 */
[----:B------:R-:W3:Y:S01]  /*4680*/  MUFU.TANH R126, R48 ;  /* 0x00000030007e7308 */ /* 0x000ee20000002400 */
[----:B--2---:R-:W-:-:S02]  /*4690*/  FSEL R16, R13, -INF , !P3 ;  /* 0xff8000000d107808 */ /* 0x004fc40005800000 */
[CC--:B------:R-:W-:Y:S02]  /*46a0*/  ISETP.GE.AND P6, PT, R0.reuse, R123.reuse, PT ;  /* 0x0000007b0000720c */ /* 0x0c0fe40003fc6270 */
[----:B------:R-:W-:Y:S01]  /*46b0*/  ISETP.GE.AND P3, PT, R0, R122, PT ;  /* 0x0000007a0000720c */ /* 0x000fe20003f66270 */
[----:B------:R-:W-:Y:S01]  /*46c0*/  VIADD R0, R8, 0x30 ;  /* 0x0000003008007836 */ /* 0x000fe20000000000 */
[----:B-1----:R-:W-:Y:S01]  /*46d0*/  FSEL R169, R169, -INF , !P5 ;  /* 0xff800000a9a97808 */ /* 0x002fe20006800000 */
[----:B------:R-:W1:Y:S01]  /*46e0*/  MUFU.TANH R170, R62 ;  /* 0x0000003e00aa7308 */ /* 0x000e620000002400 */
[----:B------:R-:W-:Y:S02]  /*46f0*/  ISETP.GE.AND P5, PT, R6, R123, PT ;  /* 0x0000007b0600720c */ /* 0x000fe40003fa6270 */
[----:B-----5:R-:W-:Y:S02]  /*4700*/  FSEL R165, R165, -INF , !P6 ;  /* 0xff800000a5a57808 */ /* 0x020fe40007000000 */
[----:B------:R-:W-:-:S02]  /*4710*/  FSEL R163, R163, -INF , !P5 ;  /* 0xff800000a3a37808 */ /* 0x000fc40006800000 */
[CC--:B------:R-:W-:Y:S01]  /*4720*/  ISETP.GE.AND P6, PT, R0.reuse, R123.reuse, PT ;  /* 0x0000007b0000720c */ /* 0x0c0fe20003fc6270 */
[----:B------:R-:W2:Y:S01]  /*4730*/  MUFU.TANH R168, R63 ;  /* 0x0000003f00a87308 */ /* 0x000ea20000002400 */
[-C--:B------:R-:W-:Y:S01]  /*4740*/  ISETP.GE.AND P5, PT, R0, R122.reuse, PT ;  /* 0x0000007a0000720c */ /* 0x080fe20003fa6270 */
[----:B------:R-:W-:Y:S01]  /*4750*/  VIADD R0, R8, 0x38 ;  /* 0x0000003808007836 */ /* 0x000fe20000000000 */
[----:B----4-:R-:W-:Y:S02]  /*4760*/  FSEL R166, R166, -INF , !P3 ;  /* 0xff800000a6a67808 */ /* 0x010fe40005800000 */
[----:B---3--:R-:W-:Y:S02]  /*4770*/  FSEL R167, R167, -INF , !P2 ;  /* 0xff800000a7a77808 */ /* 0x008fe40005000000 */
[----:B------:R-:W-:Y:S01]  /*4780*/  ISETP.GE.AND P3, PT, R0, R123, PT ;  /* 0x0000007b0000720c */ /* 0x000fe20003f66270 */
[----:B------:R-:W3:Y:S01]  /*4790*/  MUFU.TANH R164, R75 ;  /* 0x0000004b00a47308 */ /* 0x000ee20000002400 */
[----:B------:R-:W-:Y:S01]  /*47a0*/  ISETP.GE.AND P2, PT, R6, R122, PT ;  /* 0x0000007a0600720c */ /* 0x000fe20003f46270 */
[----:B------:R-:W-:Y:S01]  /*47b0*/  VIADD R6, R8, 0x31 ;  /* 0x0000003108067836 */ /* 0x000fe20000000000 */
[----:B------:R-:W-:Y:S01]  /*47c0*/  FSEL R126, R126, -INF , !P3 ;  /* 0xff8000007e7e7808 */ /* 0x000fe20005800000 */
[----:B------:R-:W-:Y:S01]  /*47d0*/  VIADD R8, R8, 0x39 ;  /* 0x0000003908087836 */ /* 0x000fe20000000000 */
[----:B------:R-:W-:-:S02]  /*47e0*/  ISETP.GT.AND P3, PT, R153, R148, PT ;  /* 0x000000949900720c */ /* 0x000fc40003f64270 */
[----:B-1----:R-:W-:Y:S01]  /*47f0*/  FSEL R170, R170, -INF , !P1 ;  /* 0xff800000aaaa7808 */ /* 0x002fe20004800000 */
[----:B------:R-:W1:Y:S01]  /*4800*/  MUFU.TANH R112, R84 ;  /* 0x0000005400707308 */ /* 0x000e620000002400 */
[----:B------:R-:W-:Y:S02]  /*4810*/  ISETP.GE.AND P1, PT, R6, R123, PT ;  /* 0x0000007b0600720c */ /* 0x000fe40003f26270 */
[----:B--2---:R-:W-:Y:S02]  /*4820*/  FSEL R168, R168, -INF , !P4 ;  /* 0xff800000a8a87808 */ /* 0x004fe40006000000 */
[----:B------:R-:W-:-:S03]  /*4830*/  ISETP.GE.AND P4, PT, R6, R122, PT ;  /* 0x0000007a0600720c */ /* 0x000fc60003f86270 */
        /* <DEDUP_REMOVED lines=11> */
[----:B---3--:R-:W-:-:S07]  /*48f0*/  FSEL R125, R125, -INF , !P6 ;  /* 0xff8000007d7d7808 */ /* 0x008fce0007000000 */
        /* <DEDUP_REMOVED lines=67> */
.L_x_6076:
[----:B------:R-:W-:-:S04]  /*4d30*/  LEA R0, -R116, RZ, 0x6 ;  /* 0x000000ff74007211 */ /* 0x000fc800078e31ff */
[----:B------:R-:W-:-:S07]  /*4d40*/  SHF.R.S32.HI R27, RZ, 0x1f, R0 ;  /* 0x0000001fff1b7819 */ /* 0x000fce0000011400 */
.L_x_6077:
        /* <DEDUP_REMOVED lines=34> */
[----:B------:R-:W-:-:S02]  /*4f70*/  IADD3 R2, P5, R150, R2, RZ ;  /* 0x0000000296027210 */ /* 0x000fc40007fbe0ff */
[----:B------:R-:W-:Y:S01]  /*4f80*/  @!P4 LEA.HI.X R15, R4, R15, R32, 0x1, P6 ;  /* 0x0000000f040fc211 */ /* 0x000fe200030f0c20 */
[----:B------:R-:W-:Y:S01]  /*4f90*/  @!P2 IMAD.X R4, R33, 0x1, R120, P1 ;  /* 0x000000012104a824 */ /* 0x000fe200008e0678 */
[----:B-----5:R-:W-:Y:S01]  /*4fa0*/  @!P2 LEA R46, P1, R26, R12, 0x1 ;  /* 0x0000000c1a2ea211 */ /* 0x020fe200078208ff */
[----:B------:R-:W4:Y:S01]  /*4fb0*/  @!P4 LDC.64 R6, c[0x0][0x218] ;  /* 0x00008600ff06cb82 */ /* 0x000f220000000a00 */
[----:B------:R-:W-:Y:S01]  /*4fc0*/  IMAD.X R33, R149, 0x1, R33, P5 ;  /* 0x0000000195217824 */ /* 0x000fe200028e0621 */
[----:B------:R-:W-:Y:S01]  /*4fd0*/  @!P4 IADD3 R12, P5, R2, R121, RZ ;  /* 0x00000079020cc210 */ /* 0x000fe20007fbe0ff */
[----:B------:R2:W-:Y:S01]  /*4fe0*/  @P4 STS.128 [R154+0x4800], RZ ;  /* 0x004800ff9a004388 */ /* 0x0005e20000000c00 */
[----:B------:R-:W-:-:S03]  /*4ff0*/  @!P2 LEA.HI.X R47, R26, R13, R4, 0x1, P1 ;  /* 0x0000000d1a2fa211 */ /* 0x000fc600008f0c04 */
[----:B------:R-:W-:Y:S01]  /*5000*/  @!P4 IMAD.X R4, R33, 0x1, R120, P5 ;  /* 0x000000012104c824 */ /* 0x000fe200028e0678 */
[----:B-1----:R-:W-:Y:S01]  /*5010*/  @!P4 LEA R48, P1, R12, R10, 0x1 ;  /* 0x0000000a0c30c211 */ /* 0x002fe200078208ff */
[----:B------:R-:W-:Y:S01]  /*5020*/  @!PT LDS RZ, [RZ] ;  /* 0x00000000fffff984 */ /* 0x000fe20000000800 */
[----:B------:R-:W-:Y:S01]  /*5030*/  @!PT LDS RZ, [RZ] ;  /* 0x00000000fffff984 */ /* 0x000fe20000000800 */
[----:B------:R-:W-:Y:S01]  /*5040*/  @!PT LDS RZ, [RZ] ;  /* 0x00000000fffff984 */ /* 0x000fe20000000800 */
[----:B------:R2:W-:Y:S01]  /*5050*/  @!P4 LDGSTS.E.BYPASS.LTC128B.128 [R154+0x4800], desc[UR12][R14.64] ;  /* 0x048000000e9acfae */ /* 0x0005e2000b901d4c */
[----:B------:R-:W-:Y:S02]  /*5060*/  IADD3 R10, P5, R150, R2, RZ ;  /* 0x00000002960a7210 */ /* 0x000fe40007fbe0ff */
[----:B------:R-:W-:Y:S01]  /*5070*/  @!P4 LEA.HI.X R49, R12, R11, R4, 0x1, P1 ;  /* 0x0000000b0c31c211 */ /* 0x000fe200008f0c04 */
[----:B------:R2:W-:Y:S01]  /*5080*/  @P2 STS.128 [R154+0x6800], RZ ;  /* 0x006800ff9a002388 */ /* 0x0005e20000000c00 */
        /* <DEDUP_REMOVED lines=39> */
.L_x_6079:
[----:B------:R-:W-:Y:S05]  /*5300*/  BSYNC B0 ;  /* 0x0000000000007941 */ /* 0x000fea0003800000 */
.L_x_6078:
[----:B------:R-:W0:Y:S01]  /*5310*/  LDGDEPBAR ;  /* 0x00000000000079af */ /* 0x000e220000000000 */
[----:B------:R-:W-:-:S04]  /*5320*/  IADD3 R121, P1, R0, R121, RZ ;  /* 0x0000007900797210 */ /* 0x000fc80007f3e0ff */
[----:B------:R-:W-:-:S09]  /*5330*/  IADD3.X R120, R27, R120, RZ, P1, !PT ;  /* 0x000000781b787210 */ /* 0x000fd20000ffe4ff */
.L_x_6075:
        /* <DEDUP_REMOVED lines=40> */
[----:B------:R-:W-:Y:S04]  /*55c0*/  LDSM.16.MT88.4 R48, [R138+0xa000] ;  /* 0x00a000008a30783b */ /* 0x000fe80000004200 */
[----:B------:R-:W-:Y:S04]  /*55d0*/  LDSM.16.MT88.4 R76, [R137+0x8000] ;  /* 0x00800000894c783b */ /* 0x000fe80000004200 */
[----:B------:R-:W-:Y:S01]  /*55e0*/  LDSM.16.MT88.4 R68, [R136+0x8000] ;  /* 0x008000008844783b */ /* 0x000fe20000004200 */
[----:B-1----:R-:W-:-:S03]  /*55f0*/  FMNMX.FTZ R7, R4, R7, !PT ;  /* 0x0000000704077209 */ /* 0x002fc60007810000 */
[----:B------:R-:W1:Y:S04]  /*5600*/  SHFL.BFLY PT, R4, R9, 0x2, 0x1f ;  /* 0x0c401f0009047f89 */ /* 0x000e6800000e0000 */
[----:B------:R-:W2:Y:S01]  /*5610*/  SHFL.BFLY PT, R2, R7, 0x1, 0x1f ;  /* 0x0c201f0007027f89 */ /* 0x000ea200000e0000 */
[----:B-1----:R-:W-:-:S03]  /*5620*/  FMNMX.FTZ R4, R9, R4, !PT ;  /* 0x0000000409047209 */ /* 0x002fc60007810000 */
[----:B------:R-:W-:Y:S01]  /*5630*/  LDSM.16.MT88.4 R8, [R138+0x8800] ;  /* 0x008800008a08783b */ /* 0x000fe20000004200 */
        /* <DEDUP_REMOVED lines=16> */
[----:B-1----:R-:W-:Y:S01]  /*5740*/  FMNMX.FTZ R0, R4, R7, !PT ;  /* 0x0000000704007209 */ /* 0x002fe20007810000 */
[--C-:B------:R-:W-:Y:S01]  /*5750*/  FFMA.FTZ R111, R111, UR11, -R162.reuse ;  /* 0x0000000b6f6f7c23 */ /* 0x100fe200080108a2 */
[----:B------:R-:W-:Y:S01]  /*5760*/  FFMA.FTZ R126, R126, UR11, -R162 ;  /* 0x0000000b7e7e7c23 */ /* 0x000fe200080108a2 */
[----:B------:R-:W1:Y:S01]  /*5770*/  MUFU.EX2 R107, R107 ;  /* 0x0000006b006b7308 */ /* 0x000e620000000800 */
[C---:B------:R-:W-:Y:S01]  /*5780*/  FSETP.NEU.FTZ.AND P1, PT, R0.reuse, -INF , PT ;  /* 0xff8000000000780b */ /* 0x040fe20003f3d000 */
[----:B------:R-:W-:-:S05]  /*5790*/  FMUL.FTZ R127, R0, UR11 ;  /* 0x0000000b007f7c20 */ /* 0x000fca0008410000 */
[----:B------:R-:W-:Y:S01]  /*57a0*/  FSEL R127, R127, RZ, P1 ;  /* 0x000000ff7f7f7208 */ /* 0x000fe20000800000 */
[----:B------:R-:W-:Y:S04]  /*57b0*/  MUFU.EX2 R105, R105 ;  /* 0x0000006900697308 */ /* 0x000fe80000000800 */
[--C-:B------:R-:W-:Y:S01]  /*57c0*/  FFMA.FTZ R110, R36, UR11, -R127.reuse ;  /* 0x0000000b246e7c23 */ /* 0x100fe2000801087f */
[--C-:B------:R-:W-:Y:S01]  /*57d0*/  FFMA.FTZ R109, R56, UR11, -R127.reuse ;  /* 0x0000000b386d7c23 */ /* 0x100fe2000801087f */
[--C-:B------:R-:W-:Y:S01]  /*57e0*/  FFMA.FTZ R106, R38, UR11, -R127.reuse ;  /* 0x0000000b266a7c23 */ /* 0x100fe2000801087f */
[--C-:B------:R-:W-:Y:S01]  /*57f0*/  FFMA.FTZ R103, R24, UR11, -R127.reuse ;  /* 0x0000000b18677c23 */ /* 0x100fe2000801087f */
[----:B------:R-:W3:Y:S01]  /*5800*/  MUFU.EX2 R100, R100 ;  /* 0x0000006400647308 */ /* 0x000ee20000000800 */
[----:B-1----:R-:W-:Y:S01]  /*5810*/  F2FP.F16.F32.PACK_AB R64, R107, R108 ;  /* 0x0000006c6b40723e */ /* 0x002fe200000000ff */
[--C-:B------:R-:W-:Y:S01]  /*5820*/  FFMA.FTZ R104, R22, UR11, -R127.reuse ;  /* 0x0000000b16687c23 */ /* 0x100fe2000801087f */
        /* <DEDUP_REMOVED lines=8> */
[----:B------:R-:W-:Y:S01]  /*58b0*/  FFMA.FTZ R114, R114, UR11, -R127 ;  /* 0x0000000b72727c23 */ /* 0x000fe2000801087f */
[----:B------:R-:W-:-:S02]  /*58c0*/  FADD.FTZ R108, R108, R107 ;  /* 0x0000006b6c6c7221 */ /* 0x000fc40000010000 */
[----:B------:R-:W-:Y:S02]  /*58d0*/  LDSM.16.MT88.4 R20, [R136+0x8800] ;  /* 0x008800008814783b */ /* 0x000fe40000004200 */
[----:B------:R-:W4:Y:S01]  /*58e0*/  MUFU.EX2 R109, R109 ;  /* 0x0000006d006d7308 */ /* 0x000f220000000800 */
[----:B---3--:R-:W-:Y:S01]  /*58f0*/  F2FP.F16.F32.PACK_AB R66, R100, R105 ;  /* 0x000000696442723e */ /* 0x008fe200000000ff */
[----:B------:R-:W-:-:S04]  /*5900*/  FADD.FTZ R105, R105, R108 ;  /* 0x0000006c69697221 */ /* 0x000fc80000010000 */
[----:B------:R-:W-:Y:S02]  /*5910*/  FADD.FTZ R100, R100, R105 ;  /* 0x0000006964647221 */ /* 0x000fe40000010000 */
[----:B------:R-:W-:Y:S08]  /*5920*/  MUFU.EX2 R106, R106 ;  /* 0x0000006a006a7308 */ /* 0x000ff00000000800 */
[----:B------:R-:W3:Y:S01]  /*5930*/  MUFU.EX2 R103, R103 ;  /* 0x0000006700677308 */ /* 0x000ee20000000800 */
[----:B----4-:R-:W-:Y:S01]  /*5940*/  F2FP.F16.F32.PACK_AB R65, R109, R110 ;  /* 0x0000006e6d41723e */ /* 0x010fe200000000ff */
[----:B------:R-:W-:-:S06]  /*5950*/  FADD.FTZ R109, R110, R109 ;  /* 0x0000006d6e6d7221 */ /* 0x000fcc0000010000 */
[----:B------:R-:W-:Y:S08]  /*5960*/  MUFU.EX2 R35, R35 ;  /* 0x0000002300237308 */ /* 0x000ff00000000800 */
[----:B------:R-:W4:Y:S01]  /*5970*/  MUFU.EX2 R34, R34 ;  /* 0x0000002200227308 */ /* 0x000f220000000800 */
[----:B---3--:R-:W-:Y:S01]  /*5980*/  F2FP.F16.F32.PACK_AB R67, R103, R106 ;  /* 0x0000006a6743723e */ /* 0x008fe200000000ff */
[----:B------:R-:W-:-:S04]  /*5990*/  FADD.FTZ R106, R106, R109 ;  /* 0x0000006d6a6a7221 */ /* 0x000fc80000010000 */
        /* <DEDUP_REMOVED lines=24> */
[C---:B------:R-:W-:Y:S01]  /*5b20*/  HMMA.16816.F32 R80, R64.reuse, R76, RZ ;  /* 0x0000004c4050723c */ /* 0x040fe200000018ff */
[----:B------:R-:W-:Y:S05]  /*5b30*/  MUFU.EX2 R112, R112 ;  /* 0x0000007000707308 */ /* 0x000fea0000000800 */
[C---:B------:R-:W-:Y:S01]  /*5b40*/  HMMA.16816.F32 R72, R64.reuse, R68, RZ ;  /* 0x000000444048723c */ /* 0x040fe200000018ff */
[----:B---3--:R-:W-:Y:S01]  /*5b50*/  F2FP.F16.F32.PACK_AB R7, R3, R102 ;  /* 0x000000660307723e */ /* 0x008fe200000000ff */
[----:B------:R-:W2:Y:S01]  /*5b60*/  LDSM.16.MT88.4 R16, [R136+0xa000] ;  /* 0x00a000008810783b */ /* 0x000ea20000004200 */
[----:B------:R-:W-:Y:S03]  /*5b70*/  MUFU.EX2 R111, R111 ;  /* 0x0000006f006f7308 */ /* 0x000fe60000000800 */
[----:B-1----:R-:W-:Y:S01]  /*5b80*/  HMMA.16816.F32 R52, R64, R56, RZ ;  /* 0x000000384034723c */ /* 0x002fe200000018ff */
[----:B------:R-:W-:-:S04]  /*5b90*/  FADD.FTZ R102, R102, R101 ;  /* 0x0000006566667221 */ /* 0x000fc80000010000 */
[----:B------:R-:W-:Y:S01]  /*5ba0*/  FADD.FTZ R102, R3, R102 ;  /* 0x0000006603667221 */ /* 0x000fe20000010000 */
[C---:B------:R-:W-:Y:S01]  /*5bb0*/  HMMA.16816.F32 R96, R4.reuse, R12, R96 ;  /* 0x0000000c0460723c */ /* 0x040fe20000001860 */
[----:B------:R-:W-:Y:S05]  /*5bc0*/  MUFU.EX2 R126, R126 ;  /* 0x0000007e007e7308 */ /* 0x000fea0000000800 */
[C---:B------:R-:W-:Y:S01]  /*5bd0*/  HMMA.16816.F32 R92, R4.reuse, R14, R92 ;  /* 0x0000000e045c723c */ /* 0x040fe2000000185c */
[----:B------:R-:W1:Y:S02]  /*5be0*/  LDSM.16.MT88.4 R12, [R140+0xa800] ;  /* 0x00a800008c0c783b */ /* 0x000e640000004200 */
        /* <DEDUP_REMOVED lines=8> */
[----:B--2---:R-:W-:Y:S06]  /*5c70*/  HMMA.16816.F32 R60, R64, R16, RZ ;  /* 0x00000010403c723c */ /* 0x004fec00000018ff */
[C---:B-1----:R-:W-:Y:S06]  /*5c80*/  HMMA.16816.F32 R36, R4.reuse, R12, R36 ;  /* 0x0000000c0424723c */ /* 0x042fec0000001824 */
        /* <DEDUP_REMOVED lines=8> */
[C---:B------:R-:W-:Y:S01]  /*5d10*/  HMMA.16816.F32 R76, R4.reuse, R26, R76 ;  /* 0x0000001a044c723c */ /* 0x040fe2000000184c */
[--C-:B------:R-:W-:Y:S01]  /*5d20*/  FFMA.FTZ R25, R170, UR11, -R127.reuse ;  /* 0x0000000baa197c23 */ /* 0x100fe2000801087f */
[--C-:B------:R-:W-:Y:S01]  /*5d30*/  FFMA.FTZ R24, R168, UR11, -R127.reuse ;  /* 0x0000000ba8187c23 */ /* 0x100fe2000801087f */
[----:B------:R-:W-:Y:S01]  /*5d40*/  FFMA.FTZ R170, R113, UR11, -R127 ;  /* 0x0000000b71aa7c23 */ /* 0x000fe2000801087f */
[----:B------:R-:W-:Y:S01]  /*5d50*/  LEA R168, P1, R121, UR8, 0x1 ;  /* 0x0000000879a87c11 */ /* 0x000fe2000f8208ff */
[----:B------:R-:W-:Y:S01]  /*5d60*/  MUFU.EX2 R113, R114 ;  /* 0x0000007200717308 */ /* 0x000fe20000000800 */
[----:B------:R-:W-:Y:S01]  /*5d70*/  HMMA.16816.F32 R72, R4, R20, R72 ;  /* 0x000000140448723c */ /* 0x000fe20000001848 */
[--C-:B------:R-:W-:Y:S01]  /*5d80*/  FFMA.FTZ R27, R169, UR11, -R162.reuse ;  /* 0x0000000ba91b7c23 */ /* 0x100fe200080108a2 */
[--C-:B------:R-:W-:Y:S01]  /*5d90*/  FFMA.FTZ R26, R167, UR11, -R162.reuse ;  /* 0x0000000ba71a7c23 */ /* 0x100fe200080108a2 */
[----:B------:R-:W-:-:S03]  /*5da0*/  FFMA.FTZ R167, R125, UR11, -R162 ;  /* 0x0000000b7da77c23 */ /* 0x000fc600080108a2 */
[C---:B-1----:R-:W-:Y:S01]  /*5db0*/  HMMA.16816.F32 R52, R4.reuse, R12, R52 ;  /* 0x0000000c0434723c */ /* 0x042fe20000001834 */
[--C-:B------:R-:W-:Y:S01]  /*5dc0*/  FFMA.FTZ R21, R166, UR11, -R127.reuse ;  /* 0x0000000ba6157c23 */ /* 0x100fe2000801087f */
[----:B------:R-:W-:Y:S01]  /*5dd0*/  FFMA.FTZ R20, R164, UR11, -R127 ;  /* 0x0000000ba4147c23 */ /* 0x000fe2000801087f */
[----:B------:R-:W-:Y:S01]  /*5de0*/  MUFU.EX2 R27, R27 ;  /* 0x0000001b001b7308 */ /* 0x000fe20000000800 */
[----:B------:R-:W-:Y:S02]  /*5df0*/  LEA.HI.X R166, R121, UR9, R120, 0x1, P1 ;  /* 0x0000000979a67c11 */ /* 0x000fe400088f0c78 */
[C---:B------:R-:W-:Y:S01]  /*5e00*/  HMMA.16816.F32 R56, R4.reuse, R14, R56 ;  /* 0x0000000e0438723c */ /* 0x040fe20000001838 */
[----:B------:R-:W1:Y:S04]  /*5e10*/  LDSM.16.MT88.4 R12, [R140+0x9000] ;  /* 0x009000008c0c783b */ /* 0x000e680000004200 */
[----:B------:R-:W3:Y:S01]  /*5e20*/  MUFU.EX2 R26, R26 ;  /* 0x0000001a001a7308 */ /* 0x000ee20000000800 */
[C---:B--2---:R-:W-:Y:S06]  /*5e30*/  HMMA.16816.F32 R60, R4.reuse, R8, R60 ;  /* 0x00000008043c723c */ /* 0x044fec000000183c */
[C---:B------:R-:W-:Y:S01]  /*5e40*/  HMMA.16816.F32 R64, R4.reuse, R10, R64 ;  /* 0x0000000a0440723c */ /* 0x040fe20000001840 */
[----:B------:R-:W2:Y:S01]  /*5e50*/  LDSM.16.MT88.4 R8, [R138+0x9000] ;  /* 0x009000008a08783b */ /* 0x000ea20000004200 */
[----:B------:R-:W-:Y:S04]  /*5e60*/  MUFU.EX2 R25, R25 ;  /* 0x0000001900197308 */ /* 0x000fe80000000800 */
[----:B------:R-:W-:Y:S04]  /*5e70*/  HMMA.16816.F32 R68, R4, R22, R68 ;  /* 0x000000160444723c */ /* 0x000fe80000001844 */
[----:B------:R-:W4:Y:S03]  /*5e80*/  MUFU.EX2 R24, R24 ;  /* 0x0000001800187308 */ /* 0x000f260000000800 */
[--C-:B------:R-:W-:Y:S01]  /*5e90*/  FFMA.FTZ R23, R165, UR11, -R162.reuse ;  /* 0x0000000ba5177c23 */ /* 0x100fe200080108a2 */
[----:B------:R-:W-:Y:S01]  /*5ea0*/  FFMA.FTZ R22, R163, UR11, -R162 ;  /* 0x0000000ba3167c23 */ /* 0x000fe200080108a2 */
[----:B---3--:R-:W-:Y:S01]  /*5eb0*/  F2FP.F16.F32.PACK_AB R4, R26, R27 ;  /* 0x0000001b1a04723e */ /* 0x008fe200000000ff */
[----:B------:R-:W-:-:S02]  /*5ec0*/  FADD.FTZ R27, R27, R32 ;  /* 0x000000201b1b7221 */ /* 0x000fc40000010000 */
[----:B------:R-:W-:Y:S02]  /*5ed0*/  MUFU.EX2 R21, R21 ;  /* 0x0000001500157308 */ /* 0x000fe40000000800 */
[----:B------:R-:W-:-:S06]  /*5ee0*/  FADD.FTZ R26, R26, R27 ;  /* 0x0000001b1a1a7221 */ /* 0x000fcc0000010000 */
[----:B------:R-:W3:Y:S01]  /*5ef0*/  MUFU.EX2 R23, R23 ;  /* 0x0000001700177308 */ /* 0x000ee20000000800 */
[----:B----4-:R-:W-:Y:S01]  /*5f00*/  F2FP.F16.F32.PACK_AB R5, R24, R25 ;  /* 0x000000191805723e */ /* 0x010fe200000000ff */
[----:B------:R-:W-:-:S04]  /*5f10*/  FADD.FTZ R25, R25, R102 ;  /* 0x0000006619197221 */ /* 0x000fc80000010000 */
[----:B------:R-:W-:Y:S02]  /*5f20*/  FADD.FTZ R24, R24, R25 ;  /* 0x0000001918187221 */ /* 0x000fe40000010000 */
[----:B------:R-:W4:Y:S08]  /*5f30*/  MUFU.EX2 R22, R22 ;  /* 0x0000001600167308 */ /* 0x000f300000000800 */
[----:B------:R-:W5:Y:S01]  /*5f40*/  MUFU.EX2 R20, R20 ;  /* 0x0000001400147308 */ /* 0x000f620000000800 */
[----:B---3--:R-:W-:-:S07]  /*5f50*/  FADD.FTZ R3, R23, R26 ;  /* 0x0000001a17037221 */ /* 0x008fce0000010000 */
[----:B------:R-:W3:Y:S01]  /*5f60*/  MUFU.EX2 R167, R167 ;  /* 0x000000a700a77308 */ /* 0x000ee20000000800 */
[C---:B----4-:R-:W-:Y:S01]  /*5f70*/  F2FP.F16.F32.PACK_AB R6, R22.reuse, R23 ;  /* 0x000000171606723e */ /* 0x050fe200000000ff */
[----:B------:R-:W-:-:S06]  /*5f80*/  FADD.FTZ R3, R22, R3 ;  /* 0x0000000316037221 */ /* 0x000fcc0000010000 */
[----:B------:R-:W4:Y:S01]  /*5f90*/  MUFU.EX2 R170, R170 ;  /* 0x000000aa00aa7308 */ /* 0x000f220000000800 */
[----:B-----5:R-:W-:Y:S01]  /*5fa0*/  F2FP.F16.F32.PACK_AB R7, R20, R21 ;  /* 0x000000151407723e */ /* 0x020fe200000000ff */
[----:B------:R-:W-:-:S04]  /*5fb0*/  FADD.FTZ R21, R21, R24 ;  /* 0x0000001815157221 */ /* 0x000fc80000010000 */
[----:B------:R-:W-:Y:S02]  /*5fc0*/  FADD.FTZ R21, R20, R21 ;  /* 0x0000001514157221 */ /* 0x000fe40000010000 */
[C---:B-1----:R-:W-:Y:S06]  /*5fd0*/  HMMA.16816.F32 R96, R4.reuse, R12, R96 ;  /* 0x0000000c0460723c */ /* 0x042fec0000001860 */
[C---:B------:R-:W-:Y:S01]  /*5fe0*/  HMMA.16816.F32 R92, R4.reuse, R14, R92 ;  /* 0x0000000e045c723c */ /* 0x040fe2000000185c */
[----:B------:R-:W1:Y:S05]  /*5ff0*/  LDSM.16.MT88.4 R12, [R137+0x9000] ;  /* 0x00900000890c783b */ /* 0x000e6a0000004200 */
[C---:B--2---:R-:W-:Y:S06]  /*6000*/  HMMA.16816.F32 R88, R4.reuse, R8, R88 ;  /* 0x000000080458723c */ /* 0x044fec0000001858 */
[C---:B------:R-:W-:Y:S01]  /*6010*/  HMMA.16816.F32 R84, R4.reuse, R10, R84 ;  /* 0x0000000a0454723c */ /* 0x040fe20000001854 */
[----:B------:R-:W2:Y:S05]  /*6020*/  LDSM.16.MT88.4 R8, [R136+0x9000] ;  /* 0x009000008808783b */ /* 0x000eaa0000004200 */
        /* <DEDUP_REMOVED lines=22> */
[----:B---3--:R-:W-:Y:S01]  /*6190*/  F2FP.F16.F32.PACK_AB R6, R167, R126 ;  /* 0x0000007ea706723e */ /* 0x008fe200000000ff */
[----:B------:R-:W-:Y:S01]  /*61a0*/  FADD.FTZ R111, R111, R112 ;  /* 0x000000706f6f7221 */ /* 0x000fe20000010000 */
[----:B----4-:R-:W-:Y:S01]  /*61b0*/  F2FP.F16.F32.PACK_AB R7, R170, R113 ;  /* 0x00000071aa07723e */ /* 0x010fe200000000ff */
[----:B------:R-:W-:-:S02]  /*61c0*/  FADD.FTZ R124, R115, R124 ;  /* 0x0000007c737c7221 */ /* 0x000fc40000010000 */
[----:B------:R-:W-:Y:S02]  /*61d0*/  FADD.FTZ R126, R126, R111 ;  /* 0x0000006f7e7e7221 */ /* 0x000fe40000010000 */
[----:B------:R-:W-:Y:S02]  /*61e0*/  FADD.FTZ R113, R113, R124 ;  /* 0x0000007c71717221 */ /* 0x000fe40000010000 */
[----:B------:R-:W-:Y:S01]  /*61f0*/  HMMA.16816.F32 R96, R4, R16, R96 ;  /* 0x000000100460723c */ /* 0x000fe20000001860 */
[----:B------:R-:W-:Y:S01]  /*6200*/  FADD.FTZ R167, R167, R126 ;  /* 0x0000007ea7a77221 */ /* 0x000fe20000010000 */
[----:B------:R-:W-:-:S04]  /*6210*/  FADD.FTZ R170, R170, R113 ;  /* 0x00000071aaaa7221 */ /* 0x000fc80000010000 */
        /* <DEDUP_REMOVED lines=9> */
[C---:B------:R-:W-:Y:S06]  /*62b0*/  HMMA.16816.F32 R68, R4.reuse, R18, R68 ;  /* 0x000000120444723c */ /* 0x040fec0000001844 */
[C---:B-1----:R-:W-:Y:S06]  /*62c0*/  HMMA.16816.F32 R36, R4.reuse, R12, R36 ;  /* 0x0000000c0424723c */ /* 0x042fec0000001824 */
[C---:B------:R-:W-:Y:S01]  /*62d0*/  HMMA.16816.F32 R40, R4.reuse, R14, R40 ;  /* 0x0000000e0428723c */ /* 0x040fe20000001828 */
[----:B------:R-:W1:Y:S05]  /*62e0*/  LDSM.16.MT88.4 R12, [R137+0xb800] ;  /* 0x00b80000890c783b */ /* 0x000e6a0000004200 */
[C---:B--2---:R-:W-:Y:S06]  /*62f0*/  HMMA.16816.F32 R44, R4.reuse, R8, R44 ;  /* 0x00000008042c723c */ /* 0x044fec000000182c */
        /* <DEDUP_REMOVED lines=72> */
.L_x_6081:
[----:B------:R-:W-:-:S04]  /*6780*/  LEA R3, -R118, RZ, 0x6 ;  /* 0x000000ff76037211 */ /* 0x000fc800078e31ff */
[----:B------:R-:W-:-:S07]  /*6790*/  SHF.R.S32.HI R4, RZ, 0x1f, R3 ;  /* 0x0000001fff047819 */ /* 0x000fce0000011403 */
.L_x_6082:
        /* <DEDUP_REMOVED lines=82> */
[----:B------:R-:W2:Y:S04]  /*6cc0*/  LDSM.16.M88.4 R112, [R135] ;  /* 0x000000008770783b */ /* 0x000ea80000000200 */
[----:B------:R-:W0:Y:S01]  /*6cd0*/  LDGDEPBAR ;  /* 0x00000000000079af */ /* 0x000e220000000000 */
[C---:B---3--:R-:W-:Y:S06]  /*6ce0*/  HMMA.16816.F32 R12, R16.reuse, R8, RZ ;  /* 0x00000008100c723c */ /* 0x048fec00000018ff */
[C---:B------:R-:W-:Y:S06]  /*6cf0*/  HMMA.16816.F32 R8, R16.reuse, R10, RZ ;  /* 0x0000000a1008723c */ /* 0x040fec00000018ff */
[C---:B-1----:R-:W-:Y:S06]  /*6d00*/  HMMA.16816.F32 R4, R16.reuse, R32, RZ ;  /* 0x000000201004723c */ /* 0x042fec00000018ff */
[C---:B----4-:R-:W-:Y:S06]  /*6d10*/  HMMA.16816.F32 R28, R16.reuse, R24, RZ ;  /* 0x00000018101c723c */ /* 0x050fec00000018ff */
[C---:B------:R-:W-:Y:S06]  /*6d20*/  HMMA.16816.F32 R32, R16.reuse, R34, RZ ;  /* 0x000000221020723c */ /* 0x040fec00000018ff */
[C---:B------:R-:W-:Y:S06]  /*6d30*/  HMMA.16816.F32 R24, R16.reuse, R26, RZ ;  /* 0x0000001a1018723c */ /* 0x040fec00000018ff */
[C---:B-----5:R-:W-:Y:S06]  /*6d40*/  HMMA.16816.F32 R20, R16.reuse, R108, RZ ;  /* 0x0000006c1014723c */ /* 0x060fec00000018ff */
        /* <DEDUP_REMOVED lines=81> */
[----:B------:R-:W-:-:S15]  /*7260*/  HMMA.16816.F32 R32, R108, R114, R32 ;  /* 0x000000726c20723c */ /* 0x000fde0000001820 */
[----:B------:R-:W-:-:S03]  /*7270*/  NOP ;  /* 0x0000000000007918 */ /* 0x000fc60000000000 */
[----:B------:R-:W-:Y:S01]  /*7280*/  FMUL.FTZ R162, R4, UR10 ;  /* 0x0000000a04a27c20 */ /* 0x000fe20008410000 */
[----:B------:R-:W-:Y:S01]  /*7290*/  FMUL.FTZ R5, R5, UR10 ;  /* 0x0000000a05057c20 */ /* 0x000fe20008410000 */
[----:B------:R-:W2:Y:S01]  /*72a0*/  S2R R4, SR_TID.X ;  /* 0x0000000000047919 */ /* 0x000ea20000002100 */
[----:B------:R-:W-:Y:S01]  /*72b0*/  FMUL.FTZ R6, R6, UR10 ;  /* 0x0000000a06067c20 */ /* 0x000fe20008410000 */
[----:B------:R-:W-:Y:S01]  /*72c0*/  FMUL.FTZ R7, R7, UR10 ;  /* 0x0000000a07077c20 */ /* 0x000fe20008410000 */
[C---:B-1----:R-:W-:Y:S01]  /*72d0*/  HMMA.16816.F32 R12, R108.reuse, R100, R12 ;  /* 0x000000646c0c723c */ /* 0x042fe2000000180c */
[----:B------:R1:W-:Y:S01]  /*72e0*/  MUFU.TANH R182, R5 ;  /* 0x0000000500b67308 */ /* 0x0003e20000002400 */
[----:B------:R-:W-:Y:S01]  /*72f0*/  FMUL.FTZ R33, R33, UR10 ;  /* 0x0000000a21217c20 */ /* 0x000fe20008410000 */
[----:B------:R-:W-:Y:S01]  /*7300*/  FMUL.FTZ R35, R35, UR10 ;  /* 0x0000000a23237c20 */ /* 0x000fe20008410000 */
[----:B------:R-:W-:Y:S01]  /*7310*/  FMUL.FTZ R32, R32, UR10 ;  /* 0x0000000a20207c20 */ /* 0x000fe20008410000 */
[----:B------:R-:W-:Y:S01]  /*7320*/  FMUL.FTZ R34, R34, UR10 ;  /* 0x0000000a22227c20 */ /* 0x000fe20008410000 */
[----:B------:R-:W-:Y:S01]  /*7330*/  HMMA.16816.F32 R8, R108, R102, R8 ;  /* 0x000000666c08723c */ /* 0x000fe20000001808 */
[----:B------:R-:W4:Y:S01]  /*7340*/  LDSM.16.M88.4 R100, [R132+0x3800] ;  /* 0x003800008464783b */ /* 0x000f220000000200 */
[----:B------:R-:W-:-:S04]  /*7350*/  DEPBAR.LE SB0, 0x0 ;  /* 0x000080000000791a */ /* 0x000fc80000000000 */
[C---:B---3--:R-:W-:Y:S01]  /*7360*/  HMMA.16816.F32 R28, R108.reuse, R104, R28 ;  /* 0x000000686c1c723c */ /* 0x048fe2000000181c */
[----:B------:R3:W-:Y:S05]  /*7370*/  MUFU.TANH R181, R6 ;  /* 0x0000000600b57308 */ /* 0x0007ea0000002400 */
[----:B------:R-:W-:Y:S03]  /*7380*/  HMMA.16816.F32 R24, R108, R106, R24 ;  /* 0x0000006a6c18723c */ /* 0x000fe60000001818 */
[----:B------:R-:W-:Y:S03]  /*7390*/  MUFU.TANH R177, R7 ;  /* 0x0000000700b17308 */ /* 0x000fe60000002400 */
[----:B------:R-:W-:Y:S01]  /*73a0*/  FMUL.FTZ R15, R15, UR10 ;  /* 0x0000000a0f0f7c20 */ /* 0x000fe20008410000 */
[----:B------:R-:W-:Y:S01]  /*73b0*/  FMUL.FTZ R3, R14, UR10 ;  /* 0x0000000a0e037c20 */ /* 0x000fe20008410000 */
[----:B------:R-:W-:Y:S01]  /*73c0*/  FMUL.FTZ R12, R12, UR10 ;  /* 0x0000000a0c0c7c20 */ /* 0x000fe20008410000 */
[----:B--2---:R-:W-:-:S03]  /*73d0*/  IMAD.SHL.U32 R4, R4, 0x2, RZ ;  /* 0x0000000204047824 */ /* 0x004fc600078e00ff */
[----:B------:R-:W-:Y:S01]  /*73e0*/  FMUL.FTZ R8, R8, UR10 ;  /* 0x0000000a08087c20 */ /* 0x000fe20008410000 */
[----:B------:R-:W-:Y:S01]  /*73f0*/  MUFU.TANH R15, R15 ;  /* 0x0000000f000f7308 */ /* 0x000fe20000002400 */
[----:B------:R-:W-:Y:S01]  /*7400*/  FMUL.FTZ R11, R11, UR10 ;  /* 0x0000000a0b0b7c20 */ /* 0x000fe20008410000 */
[----:B------:R-:W-:-:S03]  /*7410*/  LOP3.LUT R4, R4, 0x6, RZ, 0xc0, !PT ;  /* 0x0000000604047812 */ /* 0x000fc600078ec0ff */
[----:B------:R-:W-:Y:S01]  /*7420*/  FMUL.FTZ R29, R29, UR10 ;  /* 0x0000000a1d1d7c20 */ /* 0x000fe20008410000 */
[----:B------:R-:W-:Y:S01]  /*7430*/  FMUL.FTZ R31, R31, UR10 ;  /* 0x0000000a1f1f7c20 */ /* 0x000fe20008410000 */
[----:B------:R-:W-:Y:S01]  /*7440*/  FMUL.FTZ R28, R28, UR10 ;  /* 0x0000000a1c1c7c20 */ /* 0x000fe20008410000 */
[----:B------:R-:W2:Y:S01]  /*7450*/  MUFU.TANH R8, R8 ;  /* 0x0000000800087308 */ /* 0x000ea20000002400 */
[----:B------:R-:W-:Y:S02]  /*7460*/  IMAD R4, R153, 0x40, R4 ;  /* 0x0000004099047824 */ /* 0x000fe400078e0204 */
[----:B------:R-:W-:Y:S01]  /*7470*/  FMUL.FTZ R30, R30, UR10 ;  /* 0x0000000a1e1e7c20 */ /* 0x000fe20008410000 */
[----:B------:R-:W-:Y:S01]  /*7480*/  FMUL.FTZ R25, R25, UR10 ;  /* 0x0000000a19197c20 */ /* 0x000fe20008410000 */
[----:B------:R-:W-:Y:S01]  /*7490*/  FMUL.FTZ R24, R24, UR10 ;  /* 0x0000000a18187c20 */ /* 0x000fe20008410000 */
[----:B-1----:R-:W-:Y:S02]  /*74a0*/  VIADD R5, R4, 0x8 ;  /* 0x0000000804057836 */ /* 0x002fe40000000000 */
[----:B------:R-:W-:Y:S01]  /*74b0*/  FMUL.FTZ R26, R26, UR10 ;  /* 0x0000000a1a1a7c20 */ /* 0x000fe20008410000 */
[C---:B---3--:R-:W-:Y:S01]  /*74c0*/  VIADD R6, R4.reuse, 0x1 ;  /* 0x0000000104067836 */ /* 0x048fe20000000000 */
[C---:B----4-:R-:W-:Y:S01]  /*74d0*/  HMMA.16816.F32 R20, R108.reuse, R100, R20 ;  /* 0x000000646c14723c */ /* 0x050fe20000001814 */
[----:B------:R1:W3:Y:S01]  /*74e0*/  MUFU.TANH R14, R11 ;  /* 0x0000000b000e7308 */ /* 0x0002e20000002400 */
[-C--:B------:R-:W-:Y:S01]  /*74f0*/  ISETP.GE.AND P6, PT, R5, R123.reuse, PT ;  /* 0x0000007b0500720c */ /* 0x080fe20003fc6270 */
[----:B------:R-:W-:Y:S01]  /*7500*/  FMUL.FTZ R27, R27, UR10 ;  /* 0x0000000a1b1b7c20 */ /* 0x000fe20008410000 */
[-C--:B------:R-:W-:Y:S01]  /*7510*/  ISETP.GE.AND P4, PT, R5, R122.reuse, PT ;  /* 0x0000007a0500720c */ /* 0x080fe20003f86270 */
[----:B------:R-:W-:Y:S01]  /*7520*/  VIADD R5, R4, 0x10 ;  /* 0x0000001004057836 */ /* 0x000fe20000000000 */
[-C--:B------:R-:W-:Y:S01]  /*7530*/  ISETP.GE.AND P3, PT, R6, R123.reuse, PT ;  /* 0x0000007b0600720c */ /* 0x080fe20003f66270 */
[----:B------:R-:W-:Y:S01]  /*7540*/  FMUL.FTZ R100, R13, UR10 ;  /* 0x0000000a0d647c20 */ /* 0x000fe20008410000 */
[----:B------:R-:W-:Y:S01]  /*7550*/  FMUL.FTZ R13, R9, UR10 ;  /* 0x0000000a090d7c20 */ /* 0x000fe20008410000 */
[----:B------:R-:W-:Y:S01]  /*7560*/  FMUL.FTZ R9, R10, UR10 ;  /* 0x0000000a0a097c20 */ /* 0x000fe20008410000 */
[----:B------:R-:W-:Y:S01]  /*7570*/  ISETP.GE.AND P5, PT, R6, R122, PT ;  /* 0x0000007a0600720c */ /* 0x000fe20003fa6270 */
[----:B------:R-:W-:Y:S01]  /*7580*/  VIADD R6, R4, 0x9 ;  /* 0x0000000904067836 */ /* 0x000fe20000000000 */
[----:B--2---:R-:W-:Y:S01]  /*7590*/  FSEL R8, R8, -INF , !P6 ;  /* 0xff80000008087808 */ /* 0x004fe20007000000 */
[----:B------:R-:W2:Y:S01]  /*75a0*/  MUFU.TANH R100, R100 ;  /* 0x0000006400647308 */ /* 0x000ea20000002400 */
[----:B------:R-:W-:Y:S01]  /*75b0*/  ISETP.GE.AND P6, PT, R5, R123, PT ;  /* 0x0000007b0500720c */ /* 0x000fe20003fc6270 */
[----:B------:R-:W-:Y:S01]  /*75c0*/  HMMA.16816.F32 R16, R108, R102, R16 ;  /* 0x000000666c10723c */ /* 0x000fe20000001810 */
[----:B-1----:R-:W-:-:S02]  /*75d0*/  FSEL R11, R15, -INF , !P5 ;  /* 0xff8000000f0b7808 */ /* 0x002fc40006800000 */
[----:B------:R-:W-:-:S03]  /*75e0*/  ISETP.GE.AND P5, PT, R6, R122, PT ;  /* 0x0000007a0600720c */ /* 0x000fc60003fa6270 */
[----:B------:R-:W1:Y:S01]  /*75f0*/  MUFU.TANH R9, R9 ;  /* 0x0000000900097308 */ /* 0x000e620000002400 */
[----:B---3--:R-:W-:Y:S02]  /*7600*/  FSEL R7, R14, -INF , !P5 ;  /* 0xff8000000e077808 */ /* 0x008fe40006800000 */
[----:B------:R-:W-:Y:S01]  /*7610*/  FMUL.FTZ R21, R21, UR10 ;  /* 0x0000000a15157c20 */ /* 0x000fe20008410000 */
[----:B------:R-:W-:Y:S01]  /*7620*/  FMUL.FTZ R20, R20, UR10 ;  /* 0x0000000a14147c20 */ /* 0x000fe20008410000 */
[----:B------:R-:W-:Y:S01]  /*7630*/  FMUL.FTZ R22, R22, UR10 ;  /* 0x0000000a16167c20 */ /* 0x000fe20008410000 */
[----:B------:R-:W-:Y:S02]  /*7640*/  VIADD R14, R4, 0x31 ;  /* 0x00000031040e7836 */ /* 0x000fe40000000000 */
[----:B------:R-:W3:Y:S01]  /*7650*/  MUFU.TANH R13, R13 ;  /* 0x0000000d000d7308 */ /* 0x000ee20000002400 */
[----:B--2---:R-:W-:Y:S01]  /*7660*/  FSEL R10, R100, -INF , !P3 ;  /* 0xff800000640a7808 */ /* 0x004fe20005800000 */
[----:B------:R-:W-:Y:S01]  /*7670*/  FMUL.FTZ R23, R23, UR10 ;  /* 0x0000000a17177c20 */ /* 0x000fe20008410000 */
[----:B------:R-:W-:-:S05]  /*7680*/  ISETP.GE.AND P3, PT, R6, R123, PT ;  /* 0x0000007b0600720c */ /* 0x000fca0003f66270 */
[----:B------:R-:W2:Y:S01]  /*7690*/  MUFU.TANH R126, R33 ;  /* 0x00000021007e7308 */ /* 0x000ea20000002400 */
[----:B-1----:R-:W-:Y:S01]  /*76a0*/  FSEL R9, R9, -INF , !P4 ;  /* 0xff80000009097808 */ /* 0x002fe20006000000 */
[----:B------:R-:W-:Y:S01]  /*76b0*/  FMUL.FTZ R16, R16, UR10 ;  /* 0x0000000a10107c20 */ /* 0x000fe20008410000 */
[-C--:B------:R-:W-:Y:S01]  /*76c0*/  ISETP.GE.AND P4, PT, R5, R122.reuse, PT ;  /* 0x0000007a0500720c */ /* 0x080fe20003f86270 */
[----:B------:R-:W-:Y:S02]  /*76d0*/  VIADD R5, R4, 0x11 ;  /* 0x0000001104057836 */ /* 0x000fe40000000000 */
[----:B------:R-:W-:Y:S01]  /*76e0*/  FMUL.FTZ R18, R18, UR10 ;  /* 0x0000000a12127c20 */ /* 0x000fe20008410000 */
[----:B------:R-:W-:Y:S01]  /*76f0*/  FMUL.FTZ R17, R17, UR10 ;  /* 0x0000000a11117c20 */ /* 0x000fe20008410000 */
[----:B------:R-:W-:Y:S01]  /*7700*/  FSEL R181, R181, -INF , !P4 ;  /* 0xff800000b5b57808 */ /* 0x000fe20006000000 */
[----:B------:R-:W1:Y:S01]  /*7710*/  MUFU.TANH R175, R35 ;  /* 0x0000002300af7308 */ /* 0x000e620000002400 */
[----:B---3--:R-:W-:Y:S01]  /*7720*/  FSEL R6, R13, -INF , !P3 ;  /* 0xff8000000d067808 */ /* 0x008fe20005800000 */
[C---:B------:R-:W-:Y:S01]  /*7730*/  VIADD R13, R4.reuse, 0x18 ;  /* 0x00000018040d7836 */ /* 0x040fe20000000000 */
[----:B------:R-:W-:Y:S01]  /*7740*/  ISETP.GE.AND P3, PT, R5, R123, PT ;  /* 0x0000007b0500720c */ /* 0x000fe20003f66270 */
[----:B------:R-:W-:Y:S01]  /*7750*/  FMUL.FTZ R19, R19, UR10 ;  /* 0x0000000a13137c20 */ /* 0x000fe20008410000 */
[----:B------:R-:W-:Y:S01]  /*7760*/  ISETP.GE.AND P5, PT, R5, R122, PT ;  /* 0x0000007a0500720c */ /* 0x000fe20003fa6270 */
[----:B------:R-:W-:Y:S01]  /*7770*/  VIADD R5, R4, 0x19 ;  /* 0x0000001904057836 */ /* 0x000fe20000000000 */
[----:B------:R-:W-:Y:S01]  /*7780*/  FSEL R182, R182, -INF , !P3 ;  /* 0xff800000b6b67808 */ /* 0x000fe20005800000 */
[----:B------:R-:W3:Y:S01]  /*7790*/  MUFU.TANH R162, R162 ;  /* 0x000000a200a27308 */ /* 0x000ee20000002400 */
[----:B------:R-:W-:-:S02]  /*77a0*/  FSEL R177, R177, -INF , !P5 ;  /* 0xff800000b1b17808 */ /* 0x000fc40006800000 */
[CC--:B------:R-:W-:Y:S02]  /*77b0*/  ISETP.GE.AND P3, PT, R5.reuse, R123.reuse, PT ;  /* 0x0000007b0500720c */ /* 0x0c0fe40003f66270 */
[-C--:B------:R-:W-:Y:S01]  /*77c0*/  ISETP.GE.AND P5, PT, R5, R122.reuse, PT ;  /* 0x0000007a0500720c */ /* 0x080fe20003fa6270 */
[----:B------:R-:W-:Y:S01]  /*77d0*/  VIADD R5, R4, 0x21 ;  /* 0x0000002104057836 */ /* 0x000fe20000000000 */
[----:B--2---:R-:W-:Y:S01]  /*77e0*/  FSEL R126, R126, -INF , !P3 ;  /* 0xff8000007e7e7808 */ /* 0x004fe20005800000 */
[----:B------:R-:W2:Y:S01]  /*77f0*/  MUFU.TANH R164, R29 ;  /* 0x0000001d00a47308 */ /* 0x000ea20000002400 */
[----:B-1----:R-:W-:Y:S02]  /*7800*/  FSEL R175, R175, -INF , !P5 ;  /* 0xff800000afaf7808 */ /* 0x002fe40006800000 */
[C---:B------:R-:W-:Y:S02]  /*7810*/  ISETP.GE.AND P3, PT, R5.reuse, R123, PT ;  /* 0x0000007b0500720c */ /* 0x040fe40003f66270 */
[-C--:B------:R-:W-:Y:S01]  /*7820*/  ISETP.GE.AND P5, PT, R5, R122.reuse, PT ;  /* 0x0000007a0500720c */ /* 0x080fe20003fa6270 */
[----:B------:R-:W-:Y:S01]  /*7830*/  VIADD R5, R4, 0x29 ;  /* 0x0000002904057836 */ /* 0x000fe20000000000 */
[----:B------:R-:W-:Y:S01]  /*7840*/  ISETP.GE.AND P4, PT, R13, R122, PT ;  /* 0x0000007a0d00720c */ /* 0x000fe20003f86270 */
[----:B------:R-:W1:Y:S01]  /*7850*/  MUFU.TANH R180, R32 ;  /* 0x0000002000b47308 */ /* 0x000e620000002400 */
[----:B---3--:R-:W-:-:S02]  /*7860*/  FSEL R162, R162, -INF , !P6 ;  /* 0xff800000a2a27808 */ /* 0x008fc40007000000 */
        /* <DEDUP_REMOVED lines=37> */
[----:B------:R-:W-:-:S05]  /*7ac0*/  ISETP.GT.AND P3, PT, R153, R148, PT ;  /* 0x000000949900720c */ /* 0x000fca0003f64270 */
[----:B------:R-:W1:Y:S01]  /*7ad0*/  MUFU.TANH R163, R27 ;  /* 0x0000001b00a37308 */ /* 0x000e620000002400 */
[----:B---3--:R-:W-:Y:S02]  /*7ae0*/  FSEL R114, R114, -INF , !P6 ;  /* 0xff80000072727808 */ /* 0x008fe40007000000 */
[----:B------:R-:W-:-:S05]  /*7af0*/  ISETP.GE.AND P6, PT, R13, R123, PT ;  /* 0x0000007b0d00720c */ /* 0x000fca0003fc6270 */
[----:B------:R-:W3:Y:S01]  /*7b00*/  MUFU.TANH R102, R23 ;  /* 0x0000001700667308 */ /* 0x000ee20000002400 */
[----:B--2---:R-:W-:Y:S01]  /*7b10*/  FSEL R113, R113, -INF , !P4 ;  /* 0xff80000071717808 */ /* 0x004fe20006000000 */
[----:B------:R-:W-:Y:S01]  /*7b20*/  BAR.SYNC.DEFER_BLOCKING 0x0 ;  /* 0x0000000000007b1d */ /* 0x000fe20000010000 */
        /* <DEDUP_REMOVED lines=16> */
[----:B--2---:R-:W-:Y:S02]  /*7c30*/  FSEL R122, R5, -INF , !P6 ;  /* 0xff800000057a7808 */ /* 0x004fe40007000000 */
[----:B-1----:R-:W-:Y:S01]  /*7c40*/  FSEL R111, R111, -INF , !P4 ;  /* 0xff8000006f6f7808 */ /* 0x002fe20006000000 */
[----:B------:R-:W-:Y:S06]  /*7c50*/  @!P3 BRA `(.L_x_6083) ;  /* 0x00000008002cb947 */ /* 0x000fec0003800000 */
[----:B------:R-:W-:Y:S05]  /*7c60*/  @!P0 BRA `(.L_x_6084) ;  /* 0x0000000000f08947 */ /* 0x000fea0003800000 */
[----:B------:R-:W1:Y:S01]  /*7c70*/  LDC R3, c[0x0][0x380] ;  /* 0x0000e000ff037b82 */ /* 0x000e620000000800 */
[----:B------:R-:W-:-:S04]  /*7c80*/  SHF.L.U32 R14, R153, 0x6, RZ ;  /* 0x00000006990e7819 */ /* 0x000fc800000006ff */
[----:B------:R-:W-:Y:S02]  /*7c90*/  IADD3 R18, R14, -0x40, RZ ;  /* 0xffffffc00e127810 */ /* 0x000fe40007ffe0ff */
[----:B-1----:R-:W-:-:S04]  /*7ca0*/  IABS R5, R3 ;  /* 0x0000000300057213 */ /* 0x002fc80000000000 */
[----:B------:R-:W1:Y:S08]  /*7cb0*/  I2F.RP R15, R5 ;  /* 0x00000005000f7306 */ /* 0x000e700000209400 */
[----:B-1----:R-:W1:Y:S02]  /*7cc0*/  MUFU.RCP R16, R15 ;  /* 0x0000000f00107308 */ /* 0x002e640000001000 */
[----:B-1----:R-:W-:Y:S01]  /*7cd0*/  VIADD R16, R16, 0xffffffe ;  /* 0x0ffffffe10107836 */ /* 0x002fe20000000000 */
[----:B------:R-:W-:-:S02]  /*7ce0*/  IABS R15, R18 ;  /* 0x00000012000f7213 */ /* 0x000fc40000000000 */
[----:B------:R-:W-:-:S03]  /*7cf0*/  LOP3.LUT R18, R18, R3, RZ, 0x3c, !PT ;  /* 0x0000000312127212 */ /* 0x000fc600078e3cff */
[----:B------:R-:W1:Y:S02]  /*7d00*/  F2I.FTZ.U32.TRUNC.NTZ R17, R16 ;  /* 0x0000001000117305 */ /* 0x000e64000021f000 */
[----:B-1----:R-:W-:Y:S02]  /*7d10*/  IMAD.MOV R4, RZ, RZ, -R17 ;  /* 0x000000ffff047224 */ /* 0x002fe400078e0a11 */
[----:B------:R-:W-:Y:S02]  /*7d20*/  IMAD.MOV.U32 R16, RZ, RZ, RZ ;  /* 0x000000ffff107224 */ /* 0x000fe400078e00ff */
[----:B------:R-:W-:-:S04]  /*7d30*/  IMAD R4, R4, R5, RZ ;  /* 0x0000000504047224 */ /* 0x000fc800078e02ff */
[----:B------:R-:W-:Y:S01]  /*7d40*/  IMAD.HI.U32 R4, R17, R4, R16 ;  /* 0x0000000411047227 */ /* 0x000fe200078e0010 */
[----:B------:R-:W-:Y:S02]  /*7d50*/  IABS R17, R14 ;  /* 0x0000000e00117213 */ /* 0x000fe40000000000 */
[----:B------:R-:W-:-:S03]  /*7d60*/  LOP3.LUT R14, R14, R3, RZ, 0x3c, !PT ;  /* 0x000000030e0e7212 */ /* 0x000fc600078e3cff */
        /* <DEDUP_REMOVED lines=44> */
.L_x_6084:
[----:B------:R-:W-:-:S04]  /*8030*/  LEA R5, -R116, RZ, 0x6 ;  /* 0x000000ff74057211 */ /* 0x000fc800078e31ff */
[----:B------:R-:W-:-:S07]  /*8040*/  SHF.R.S32.HI R3, RZ, 0x1f, R5 ;  /* 0x0000001fff037819 */ /* 0x000fce0000011405 */
.L_x_6085:
        /* <DEDUP_REMOVED lines=14> */
[----:B------:R-:W-:Y:S01]  /*8130*/  @!P2 LDGSTS.E.BYPASS.LTC128B.128 [R154+0x4000], desc[UR12][R22.64] ;  /* 0x04000000169aafae */ /* 0x000fe2000b901d4c */
        /* <DEDUP_REMOVED lines=8> */
[----:B------:R2:W-:Y:S01]  /*81c0*/  @!P1 LDGSTS.E.BYPASS.LTC128B.128 [R154+0x6000], desc[UR12][R20.64+0x80] ;  /* 0x06000080149a9fae */ /* 0x0005e2000b901d4c */
        /* <DEDUP_REMOVED lines=8> */
[----:B------:R-:W-:-:S02]  /*8250*/  @!P2 LEA R24, P4, R19, R168, 0x1 ;  /* 0x000000a81318a211 */ /* 0x000fc400078808ff */
[-C--:B------:R-:W-:Y:S01]  /*8260*/  @!P1 IADD3 R18, P5, R121, R19.reuse, RZ ;  /* 0x0000001379129210 */ /* 0x080fe20007fbe0ff */
[----:B------:R1:W-:Y:S01]  /*8270*/  @P1 STS.128 [R154+0x6800], RZ ;  /* 0x006800ff9a001388 */ /* 0x0003e20000000c00 */
[--C-:B------:R-:W-:Y:S02]  /*8280*/  @!P2 LEA.HI.X R25, R19, R166, R4.reuse, 0x1, P4 ;  /* 0x000000a61319a211 */ /* 0x100fe400020f0c04 */
[----:B------:R-:W-:Y:S01]  /*8290*/  IADD3 R19, P4, R150, R19, RZ ;  /* 0x0000001396137210 */ /* 0x000fe20007f9e0ff */
        /* <DEDUP_REMOVED lines=9> */
[----:B--2---:R-:W-:Y:S01]  /*8330*/  @!P1 IMAD.X R21, R120, 0x1, R4, P5 ;  /* 0x0000000178159824 */ /* 0x004fe200028e0604 */
[----:B------:R-:W-:-:S02]  /*8340*/  @!P1 LEA R20, P5, R18, UR8, 0x1 ;  /* 0x0000000812149c11 */ /* 0x000fc4000f8a08ff */
[----:B------:R1:W-:Y:S02]  /*8350*/  @P1 STS.128 [R154+0x7000], RZ ;  /* 0x007000ff9a001388 */ /* 0x0003e40000000c00 */
[----:B------:R-:W-:Y:S01]  /*8360*/  @!P1 LEA.HI.X R21, R18, UR9, R21, 0x1, P5 ;  /* 0x0000000912159c11 */ /* 0x000fe2000a8f0c15 */
[----:B---3--:R-:W-:Y:S01]  /*8370*/  IMAD.X R17, R149, 0x1, R4, P4 ;  /* 0x0000000195117824 */ /* 0x008fe200020e0604 */
[----:B------:R-:W-:-:S03]  /*8380*/  @!P2 LEA R22, P4, R19, R168, 0x1 ;  /* 0x000000a81316a211 */ /* 0x000fc600078808ff */
        /* <DEDUP_REMOVED lines=20> */
.L_x_6087:
[----:B------:R-:W-:Y:S05]  /*84d0*/  BSYNC B0 ;  /* 0x0000000000007941 */ /* 0x000fea0003800000 */
.L_x_6086:
[----:B------:R-:W0:Y:S01]  /*84e0*/  LDGDEPBAR ;  /* 0x00000000000079af */ /* 0x000e220000000000 */
[----:B------:R-:W-:-:S04]  /*84f0*/  LEA R168, P1, R5, R168, 0x1 ;  /* 0x000000a805a87211 */ /* 0x000fc800078208ff */
[----:B------:R-:W-:-:S09]  /*8500*/  LEA.HI.X R166, R5, R166, R3, 0x1, P1 ;  /* 0x000000a605a67211 */ /* 0x000fd200008f0c03 */
.L_x_6083:
[----:B------:R-:W-:Y:S01]  /*8510*/  FMNMX.FTZ R3, R2, R12, !PT ;  /* 0x0000000c02037209 */ /* 0x000fe20007810000 */
[----:B------:R-:W-:Y:S01]  /*8520*/  LDSM.16.MT88.4 R32, [R136+0x8000] ;  /* 0x008000008820783b */ /* 0x000fe20000004200 */
[----:B------:R-:W-:Y:S02]  /*8530*/  FMNMX.FTZ R4, R0, R13, !PT ;  /* 0x0000000d00047209 */ /* 0x000fe40007810000 */
[----:B------:R-:W-:Y:S01]  /*8540*/  FMNMX.FTZ R3, R10, R3, !PT ;  /* 0x000000030a037209 */ /* 0x000fe20007810000 */
[----:B-1----:R-:W-:Y:S01]  /*8550*/  LDSM.16.MT88.4 R24, [R137+0x8000] ;  /* 0x008000008918783b */ /* 0x002fe20000004200 */
        /* <DEDUP_REMOVED lines=22> */
[----:B--2---:R-:W-:Y:S02]  /*86c0*/  FMNMX.FTZ R14, R114, R3, !PT ;  /* 0x00000003720e7209 */ /* 0x004fe40007810000 */
        /* <DEDUP_REMOVED lines=69> */
[----:B------:R-:W-:Y:S01]  /*8b20*/  FMUL.FTZ R43, R43, R0 ;  /* 0x000000002b2b7220 */ /* 0x000fe20000410000 */
[-C--:B------:R-:W-:Y:S01]  /*8b30*/  FMUL.FTZ R44, R44, R101.reuse ;  /* 0x000000652c2c7220 */ /* 0x080fe20000410000 */
        /* <DEDUP_REMOVED lines=24> */
[----:B------:R3:W-:Y:S01]  /*8cc0*/  MUFU.EX2 R2, R6 ;  /* 0x0000000600027308 */ /* 0x0007e20000000800 */
[-C--:B------:R-:W-:Y:S01]  /*8cd0*/  FMUL.FTZ R61, R61, R101.reuse ;  /* 0x000000653d3d7220 */ /* 0x080fe20000410000 */
[-C--:B------:R-:W-:Y:S01]  /*8ce0*/  FMUL.FTZ R62, R62, R0.reuse ;  /* 0x000000003e3e7220 */ /* 0x080fe20000410000 */
[-C--:B------:R-:W-:Y:S01]  /*8cf0*/  FMUL.FTZ R63, R63, R0.reuse ;  /* 0x000000003f3f7220 */ /* 0x080fe20000410000 */
[-C--:B------:R-:W-:Y:S01]  /*8d00*/  FMUL.FTZ R64, R64, R101.reuse ;  /* 0x0000006540407220 */ /* 0x080fe20000410000 */
[----:B------:R-:W-:Y:S01]  /*8d10*/  FMUL.FTZ R65, R65, R101 ;  /* 0x0000006541417220 */ /* 0x000fe20000410000 */
[-C--:B------:R-:W-:Y:S01]  /*8d20*/  FMUL.FTZ R66, R66, R0.reuse ;  /* 0x0000000042427220 */ /* 0x080fe20000410000 */
[-C--:B------:R-:W-:Y:S01]  /*8d30*/  FMUL.FTZ R67, R67, R0.reuse ;  /* 0x0000000043437220 */ /* 0x080fe20000410000 */
[----:B------:R-:W4:Y:S01]  /*8d40*/  MUFU.EX2 R107, R107 ;  /* 0x0000006b006b7308 */ /* 0x000f220000000800 */
        /* <DEDUP_REMOVED lines=8> */
[----:B---3--:R-:W-:Y:S01]  /*8dd0*/  FMUL.FTZ R6, R98, R0 ;  /* 0x0000000062067220 */ /* 0x008fe20000410000 */
[----:B------:R-:W-:Y:S01]  /*8de0*/  F2FP.F16.F32.PACK_AB R98, R3, R104 ;  /* 0x000000680362723e */ /* 0x000fe200000000ff */
[-C--:B------:R-:W-:Y:S01]  /*8df0*/  FMUL.FTZ R78, R78, R0.reuse ;  /* 0x000000004e4e7220 */ /* 0x080fe20000410000 */
[----:B------:R-:W-:Y:S01]  /*8e00*/  FMUL.FTZ R79, R79, R0 ;  /* 0x000000004f4f7220 */ /* 0x000fe20000410000 */
[----:B------:R-:W-:Y:S01]  /*8e10*/  LDSM.16.MT88.4 R80, [R138+0x8800] ;  /* 0x008800008a50783b */ /* 0x000fe20000004200 */
[-C--:B------:R-:W-:Y:S01]  /*8e20*/  FMUL.FTZ R12, R88, R101.reuse ;  /* 0x00000065580c7220 */ /* 0x080fe20000410000 */
[-C--:B------:R-:W-:Y:S01]  /*8e30*/  FMUL.FTZ R13, R89, R101.reuse ;  /* 0x00000065590d7220 */ /* 0x080fe20000410000 */
[----:B------:R-:W-:Y:S01]  /*8e40*/  MUFU.EX2 R127, R127 ;  /* 0x0000007f007f7308 */ /* 0x000fe20000000800 */
[----:B----4-:R-:W-:Y:S01]  /*8e50*/  F2FP.F16.F32.PACK_AB R99, R107, R2 ;  /* 0x000000026b63723e */ /* 0x010fe200000000ff */
[-C--:B------:R-:W-:Y:S01]  /*8e60*/  FMUL.FTZ R14, R90, R0.reuse ;  /* 0x000000005a0e7220 */ /* 0x080fe20000410000 */
[-C--:B------:R-:W-:Y:S01]  /*8e70*/  FMUL.FTZ R15, R91, R0.reuse ;  /* 0x000000005b0f7220 */ /* 0x080fe20000410000 */
[-C--:B------:R-:W-:Y:S01]  /*8e80*/  FMUL.FTZ R84, R84, R101.reuse ;  /* 0x0000006554547220 */ /* 0x080fe20000410000 */
[-C--:B------:R-:W-:Y:S01]  /*8e90*/  FMUL.FTZ R85, R85, R101.reuse ;  /* 0x0000006555557220 */ /* 0x080fe20000410000 */
[-C--:B------:R-:W-:Y:S01]  /*8ea0*/  FMUL.FTZ R86, R86, R0.reuse ;  /* 0x0000000056567220 */ /* 0x080fe20000410000 */
[-C--:B------:R-:W-:Y:S01]  /*8eb0*/  FMUL.FTZ R87, R87, R0.reuse ;  /* 0x0000000057577220 */ /* 0x080fe20000410000 */
[C---:B------:R-:W-:Y:S01]  /*8ec0*/  HMMA.16816.F32 R28, R96.reuse, R32, R28 ;  /* 0x00000020601c723c */ /* 0x040fe2000000181c */
[----:B------:R-:W-:Y:S01]  /*8ed0*/  MUFU.EX2 R124, R124 ;  /* 0x0000007c007c7308 */ /* 0x000fe20000000800 */
[--C-:B------:R-:W-:Y:S01]  /*8ee0*/  FFMA.FTZ R164, R176, UR11, -R117.reuse ;  /* 0x0000000bb0a47c23 */ /* 0x100fe20008010875 */
[--C-:B------:R-:W-:Y:S01]  /*8ef0*/  FFMA.FTZ R175, R178, UR11, -R117.reuse ;  /* 0x0000000bb2af7c23 */ /* 0x100fe20008010875 */
[--C-:B------:R-:W-:Y:S01]  /*8f00*/  FFMA.FTZ R174, R174, UR11, -R117.reuse ;  /* 0x0000000baeae7c23 */ /* 0x100fe20008010875 */
[--C-:B------:R-:W-:Y:S01]  /*8f10*/  FFMA.FTZ R169, R169, UR11, -R112.reuse ;  /* 0x0000000ba9a97c23 */ /* 0x100fe20008010870 */
[C---:B------:R-:W-:Y:S01]  /*8f20*/  HMMA.16816.F32 R32, R96.reuse, R34, R68 ;  /* 0x000000226020723c */ /* 0x040fe20000001844 */
[----:B------:R-:W1:Y:S01]  /*8f30*/  LDSM.16.MT88.4 R68, [R138+0xa000] ;  /* 0x00a000008a44783b */ /* 0x000e620000004200 */
[--C-:B------:R-:W-:Y:S01]  /*8f40*/  FFMA.FTZ R178, R171, UR11, -R112.reuse ;  /* 0x0000000babb27c23 */ /* 0x100fe20008010870 */
[----:B------:R-:W-:Y:S01]  /*8f50*/  MUFU.EX2 R123, R123 ;  /* 0x0000007b007b7308 */ /* 0x000fe20000000800 */
[--C-:B------:R-:W-:Y:S01]  /*8f60*/  FFMA.FTZ R165, R165, UR11, -R112.reuse ;  /* 0x0000000ba5a57c23 */ /* 0x100fe20008010870 */
[--C-:B------:R-:W-:Y:S01]  /*8f70*/  FFMA.FTZ R176, R163, UR11, -R112.reuse ;  /* 0x0000000ba3b07c23 */ /* 0x100fe20008010870 */
[C---:B--2---:R-:W-:Y:S01]  /*8f80*/  HMMA.16816.F32 R36, R96.reuse, R72, R36 ;  /* 0x000000486024723c */ /* 0x044fe20000001824 */
[--C-:B------:R-:W-:Y:S01]  /*8f90*/  FFMA.FTZ R114, R114, UR11, -R117.reuse ;  /* 0x0000000b72727c23 */ /* 0x100fe20008010875 */
[--C-:B------:R-:W-:Y:S01]  /*8fa0*/  FFMA.FTZ R119, R119, UR11, -R117.reuse ;  /* 0x0000000b77777c23 */ /* 0x100fe20008010875 */
[--C-:B------:R-:W-:Y:S01]  /*8fb0*/  FFMA.FTZ R115, R115, UR11, -R117.reuse ;  /* 0x0000000b73737c23 */ /* 0x100fe20008010875 */
[----:B------:R-:W-:Y:S01]  /*8fc0*/  FFMA.FTZ R122, R122, UR11, -R117 ;  /* 0x0000000b7a7a7c23 */ /* 0x000fe20008010875 */
[----:B------:R-:W2:Y:S01]  /*8fd0*/  MUFU.EX2 R126, R126 ;  /* 0x0000007e007e7308 */ /* 0x000ea20000000800 */
[C---:B------:R-:W-:Y:S01]  /*8fe0*/  HMMA.16816.F32 R40, R96.reuse, R74, R40 ;  /* 0x0000004a6028723c */ /* 0x040fe20000001828 */
[----:B------:R-:W3:Y:S01]  /*8ff0*/  LDSM.16.MT88.4 R72, [R137+0xa000] ;  /* 0x00a000008948783b */ /* 0x000ee20000004200 */
[--C-:B------:R-:W-:Y:S01]  /*9000*/  FFMA.FTZ R113, R113, UR11, -R112.reuse ;  /* 0x0000000b71717c23 */ /* 0x100fe20008010870 */
[--C-:B------:R-:W-:Y:S01]  /*9010*/  FFMA.FTZ R180, R111, UR11, -R112.reuse ;  /* 0x0000000b6fb47c23 */ /* 0x100fe20008010870 */
[--C-:B------:R-:W-:Y:S01]  /*9020*/  FFMA.FTZ R102, R102, UR11, -R112.reuse ;  /* 0x0000000b66667c23 */ /* 0x100fe20008010870 */
[----:B------:R-:W-:Y:S01]  /*9030*/  FFMA.FTZ R103, R103, UR11, -R112 ;  /* 0x0000000b67677c23 */ /* 0x000fe20008010870 */
[----:B------:R-:W-:Y:S01]  /*9040*/  HMMA.16816.F32 R4, R96, R8, R4 ;  /* 0x000000086004723c */ /* 0x000fe20000001804 */
[----:B------:R-:W4:Y:S01]  /*9050*/  MUFU.EX2 R125, R125 ;  /* 0x0000007d007d7308 */ /* 0x000f220000000800 */
[----:B------:R-:W-:Y:S01]  /*9060*/  FFMA.FTZ R167, R167, R101, R100 ;  /* 0x00000065a7a77223 */ /* 0x000fe20000010064 */
[----:B------:R-:W-:-:S03]  /*9070*/  FFMA.FTZ R109, R170, R0, R109 ;  /* 0x00000000aa6d7223 */ /* 0x000fc6000001006d */
[C---:B------:R-:W-:Y:S01]  /*9080*/  HMMA.16816.F32 R8, R96.reuse, R10, R92 ;  /* 0x0000000a6008723c */ /* 0x040fe2000000185c */
[----:B------:R-:W-:Y:S01]  /*9090*/  LDSM.16.MT88.4 R92, [R140+0x9800] ;  /* 0x009800008c5c783b */ /* 0x000fe20000004200 */
        /* <DEDUP_REMOVED lines=8> */
[----:B------:R-:W-:Y:S01]  /*9120*/  LDSM.16.MT88.4 R76, [R137+0x8800] ;  /* 0x00880000894c783b */ /* 0x000fe20000004200 */
[----:B------:R-:W-:Y:S01]  /*9130*/  FADD.FTZ R3, R3, R104 ;  /* 0x0000006803037221 */ /* 0x000fe20000010000 */
[----:B------:R-:W-:Y:S01]  /*9140*/  FADD.FTZ R107, R107, R2 ;  /* 0x000000026b6b7221 */ /* 0x000fe20000010000 */
[----:B------:R-:W-:Y:S02]  /*9150*/  MOV R2, R106 ;  /* 0x0000006a00027202 */ /* 0x000fe40000000f00 */
[----:B-1----:R-:W-:Y:S01]  /*9160*/  HMMA.16816.F32 R44, R96, R68, R44 ;  /* 0x00000044602c723c */ /* 0x002fe2000000182c */
[----:B------:R-:W-:Y:S01]  /*9170*/  MUFU.EX2 R174, R174 ;  /* 0x000000ae00ae7308 */ /* 0x000fe20000000800 */
[----:B--2---:R-:W-:-:S04]  /*9180*/  FADD.FTZ R0, R126, R107 ;  /* 0x0000006b7e007221 */ /* 0x004fc80000010000 */
[C---:B------:R-:W-:Y:S01]  /*9190*/  HMMA.16816.F32 R48, R96.reuse, R70, R48 ;  /* 0x000000466030723c */ /* 0x040fe20000001830 */
[----:B------:R-:W1:Y:S01]  /*91a0*/  LDSM.16.MT88.4 R68, [R136+0xa000] ;  /* 0x00a000008844783b */ /* 0x000e620000004200 */
[----:B----4-:R-:W-:Y:S01]  /*91b0*/  FADD.FTZ R0, R125, R0 ;  /* 0x000000007d007221 */ /* 0x010fe20000010000 */
[----:B------:R-:W-:Y:S03]  /*91c0*/  MUFU.EX2 R177, R177 ;  /* 0x000000b100b17308 */ /* 0x000fe60000000800 */
[C---:B---3--:R-:W-:Y:S05]  /*91d0*/  HMMA.16816.F32 R52, R96.reuse, R72, R52 ;  /* 0x000000486034723c */ /* 0x048fea0000001834 */
[----:B------:R-:W-:Y:S01]  /*91e0*/  MUFU.EX2 R164, R164 ;  /* 0x000000a400a47308 */ /* 0x000fe20000000800 */
[C---:B------:R-:W-:Y:S01]  /*91f0*/  HMMA.16816.F32 R56, R96.reuse, R74, R56 ;  /* 0x0000004a6038723c */ /* 0x040fe20000001838 */
[----:B------:R-:W2:Y:S05]  /*9200*/  LDSM.16.MT88.4 R72, [R140+0x8800] ;  /* 0x008800008c48783b */ /* 0x000eaa0000004200 */
[C---:B------:R-:W-:Y:S01]  /*9210*/  HMMA.16816.F32 R12, R96.reuse, R16, R12 ;  /* 0x00000010600c723c */ /* 0x040fe2000000180c */
[----:B------:R-:W-:Y:S05]  /*9220*/  MUFU.EX2 R175, R175 ;  /* 0x000000af00af7308 */ /* 0x000fea0000000800 */
[C---:B------:R-:W-:Y:S01]  /*9230*/  HMMA.16816.F32 R16, R96.reuse, R18, R84 ;  /* 0x000000126010723c */ /* 0x040fe20000001854 */
[----:B------:R-:W-:Y:S02]  /*9240*/  LDSM.16.MT88.4 R84, [R138+0x9800] ;  /* 0x009800008a54783b */ /* 0x000fe40000004200 */
[----:B------:R-:W-:Y:S08]  /*9250*/  MUFU.EX2 R169, R169 ;  /* 0x000000a900a97308 */ /* 0x000ff00000000800 */
[----:B------:R-:W-:Y:S01]  /*9260*/  MUFU.EX2 R178, R178 ;  /* 0x000000b200b27308 */ /* 0x000fe20000000800 */
[C---:B-1----:R-:W-:Y:S07]  /*9270*/  HMMA.16816.F32 R60, R96.reuse, R68, R60 ;  /* 0x00000044603c723c */ /* 0x042fee000000183c */
[----:B------:R-:W-:Y:S01]  /*9280*/  MUFU.EX2 R165, R165 ;  /* 0x000000a500a57308 */ /* 0x000fe20000000800 */
[----:B------:R-:W-:Y:S01]  /*9290*/  HMMA.16816.F32 R64, R96, R70, R64 ;  /* 0x000000466040723c */ /* 0x000fe20000001840 */
[----:B------:R-:W-:Y:S01]  /*92a0*/  F2FP.F16.F32.PACK_AB R68, R127, R162 ;  /* 0x000000a27f44723e */ /* 0x000fe200000000ff */
[----:B------:R-:W-:Y:S01]  /*92b0*/  FADD.FTZ R162, R162, R3 ;  /* 0x00000003a2a27221 */ /* 0x000fe20000010000 */
[----:B------:R-:W-:-:S04]  /*92c0*/  F2FP.F16.F32.PACK_AB R69, R125, R126 ;  /* 0x0000007e7d45723e */ /* 0x000fc800000000ff */
[----:B------:R-:W-:Y:S01]  /*92d0*/  MUFU.EX2 R176, R176 ;  /* 0x000000b000b07308 */ /* 0x000fe20000000800 */
[----:B------:R-:W-:Y:S01]  /*92e0*/  FADD.FTZ R127, R127, R162 ;  /* 0x000000a27f7f7221 */ /* 0x000fe20000010000 */
[----:B------:R-:W-:Y:S02]  /*92f0*/  F2FP.F16.F32.PACK_AB R70, R123, R124 ;  /* 0x0000007c7b46723e */ /* 0x000fe400000000ff */
[----:B-----5:R-:W-:Y:S01]  /*9300*/  F2FP.F16.F32.PACK_AB R71, R120, R121 ;  /* 0x000000797847723e */ /* 0x020fe200000000ff */
[----:B------:R-:W-:Y:S01]  /*9310*/  FADD.FTZ R124, R124, R127 ;  /* 0x0000007f7c7c7221 */ /* 0x000fe20000010000 */
[----:B------:R-:W-:Y:S02]  /*9320*/  FADD.FTZ R121, R121, R0 ;  /* 0x0000000079797221 */ /* 0x000fe40000010000 */
[----:B------:R-:W-:Y:S01]  /*9330*/  MUFU.EX2 R114, R114 ;  /* 0x0000007200727308 */ /* 0x000fe20000000800 */
[----:B------:R-:W-:Y:S01]  /*9340*/  MOV R0, R105 ;  /* 0x0000006900007202 */ /* 0x000fe20000000f00 */
[----:B------:R-:W-:Y:S01]  /*9350*/  FADD.FTZ R123, R123, R124 ;  /* 0x0000007c7b7b7221 */ /* 0x000fe20000010000 */
[----:B------:R-:W-:Y:S01]  /*9360*/  FADD.FTZ R120, R120, R121 ;  /* 0x0000007978787221 */ /* 0x000fe20000010000 */
[C---:B--2---:R-:W-:Y:S04]  /*9370*/  HMMA.16816.F32 R4, R68.reuse, R72, R4 ;  /* 0x000000484404723c */ /* 0x044fe80000001804 */
[----:B------:R-:W1:Y:S02]  /*9380*/  MUFU.EX2 R119, R119 ;  /* 0x0000007700777308 */ /* 0x000e640000000800 */
[C---:B------:R-:W-:Y:S01]  /*9390*/  HMMA.16816.F32 R8, R68.reuse, R74, R8 ;  /* 0x0000004a4408723c */ /* 0x040fe20000001808 */
[----:B------:R-:W2:Y:S05]  /*93a0*/  LDSM.16.MT88.4 R72, [R136+0x8800] ;  /* 0x008800008848783b */ /* 0x000eaa0000004200 */
[C---:B------:R-:W-:Y:S01]  /*93b0*/  HMMA.16816.F32 R12, R68.reuse, R80, R12 ;  /* 0x00000050440c723c */ /* 0x040fe2000000180c */
[----:B------:R-:W-:Y:S05]  /*93c0*/  MUFU.EX2 R115, R115 ;  /* 0x0000007300737308 */ /* 0x000fea0000000800 */
[----:B------:R-:W-:Y:S01]  /*93d0*/  HMMA.16816.F32 R16, R68, R82, R16 ;  /* 0x000000524410723c */ /* 0x000fe20000001810 */
[----:B------:R-:W3:Y:S02]  /*93e0*/  LDSM.16.MT88.4 R80, [R140+0xa800] ;  /* 0x00a800008c50783b */ /* 0x000ee40000004200 */
[----:B------:R-:W-:Y:S01]  /*93f0*/  MUFU.EX2 R122, R122 ;  /* 0x0000007a007a7308 */ /* 0x000fe20000000800 */
[----:B-1----:R-:W-:-:S02]  /*9400*/  F2FP.F16.F32.PACK_AB R100, R119, R114 ;  /* 0x000000727764723e */ /* 0x002fc400000000ff */
[C---:B------:R-:W-:Y:S05]  /*9410*/  HMMA.16816.F32 R20, R68.reuse, R76, R20 ;  /* 0x0000004c4414723c */ /* 0x040fea0000001814 */
[----:B------:R-:W-:Y:S01]  /*9420*/  MUFU.EX2 R113, R113 ;  /* 0x0000007100717308 */ /* 0x000fe20000000800 */
[C---:B------:R-:W-:Y:S01]  /*9430*/  HMMA.16816.F32 R24, R68.reuse, R78, R24 ;  /* 0x0000004e4418723c */ /* 0x040fe20000001818 */
[----:B------:R-:W1:Y:S06]  /*9440*/  LDSM.16.MT88.4 R76, [R138+0xa800] ;  /* 0x00a800008a4c783b */ /* 0x000e6c0000004200 */
[----:B------:R-:W4:Y:S08]  /*9450*/  MUFU.EX2 R112, R102 ;  /* 0x0000006600707308 */ /* 0x000f300000000800 */
[----:B------:R-:W-:Y:S01]  /*9460*/  MUFU.EX2 R111, R103 ;  /* 0x00000067006f7308 */ /* 0x000fe20000000800 */
[C---:B--2---:R-:W-:Y:S06]  /*9470*/  HMMA.16816.F32 R28, R68.reuse, R72, R28 ;  /* 0x00000048441c723c */ /* 0x044fec000000181c */
[----:B------:R-:W-:Y:S01]  /*9480*/  HMMA.16816.F32 R32, R68, R74, R32 ;  /* 0x0000004a4420723c */ /* 0x000fe20000001820 */
[----:B------:R-:W2:Y:S01]  /*9490*/  LDSM.16.MT88.4 R72, [R137+0xa800] ;  /* 0x00a800008948783b */ /* 0x000ea20000004200 */
[----:B------:R-:W5:Y:S01]  /*94a0*/  MUFU.EX2 R180, R180 ;  /* 0x000000b400b47308 */ /* 0x000f620000000800 */
[----:B----4-:R-:W-:-:S02]  /*94b0*/  F2FP.F16.F32.PACK_AB R101, R112, R113 ;  /* 0x000000717065723e */ /* 0x010fc400000000ff */
[----:B------:R-:W-:Y:S01]  /*94c0*/  F2FP.F16.F32.PACK_AB R102, R122, R115 ;  /* 0x000000737a66723e */ /* 0x000fe200000000ff */
[C---:B---3--:R-:W-:Y:S06]  /*94d0*/  HMMA.16816.F32 R36, R68.reuse, R80, R36 ;  /* 0x000000504424723c */ /* 0x048fec0000001824 */
[C---:B------:R-:W-:Y:S01]  /*94e0*/  HMMA.16816.F32 R40, R68.reuse, R82, R40 ;  /* 0x000000524428723c */ /* 0x040fe20000001828 */
[----:B------:R-:W3:Y:S05]  /*94f0*/  LDSM.16.MT88.4 R80, [R136+0xa800] ;  /* 0x00a800008850783b */ /* 0x000eea0000004200 */
[----:B-1----:R-:W-:Y:S01]  /*9500*/  HMMA.16816.F32 R44, R68, R76, R44 ;  /* 0x0000004c442c723c */ /* 0x002fe2000000182c */
[----:B-----5:R-:W-:-:S05]  /*9510*/  F2FP.F16.F32.PACK_AB R103, R180, R111 ;  /* 0x0000006fb467723e */ /* 0x020fca00000000ff */
[C---:B------:R-:W-:Y:S01]  /*9520*/  HMMA.16816.F32 R48, R68.reuse, R78, R48 ;  /* 0x0000004e4430723c */ /* 0x040fe20000001830 */
[----:B------:R-:W1:Y:S05]  /*9530*/  LDSM.16.MT88.4 R76, [R140+0x9000] ;  /* 0x009000008c4c783b */ /* 0x000e6a0000004200 */
[C---:B--2---:R-:W-:Y:S06]  /*9540*/  HMMA.16816.F32 R52, R68.reuse, R72, R52 ;  /* 0x000000484434723c */ /* 0x044fec0000001834 */
[C---:B------:R-:W-:Y:S01]  /*9550*/  HMMA.16816.F32 R56, R68.reuse, R74, R56 ;  /* 0x0000004a4438723c */ /* 0x040fe20000001838 */
[----:B------:R-:W2:Y:S05]  /*9560*/  LDSM.16.MT88.4 R72, [R138+0x9000] ;  /* 0x009000008a48783b */ /* 0x000eaa0000004200 */
        /* <DEDUP_REMOVED lines=9> */
[----:B------:R-:W-:Y:S01]  /*9600*/  F2FP.F16.F32.PACK_AB R71, R176, R165 ;  /* 0x000000a5b047723e */ /* 0x000fe200000000ff */
[----:B------:R-:W-:-:S02]  /*9610*/  FADD.FTZ R178, R178, R169 ;  /* 0x000000a9b2b27221 */ /* 0x000fc40000010000 */
[----:B------:R-:W-:Y:S02]  /*9620*/  FADD.FTZ R164, R164, R177 ;  /* 0x000000b1a4a47221 */ /* 0x000fe40000010000 */
[----:B------:R-:W-:Y:S02]  /*9630*/  FADD.FTZ R165, R165, R178 ;  /* 0x000000b2a5a57221 */ /* 0x000fe40000010000 */
        /* <DEDUP_REMOVED lines=9> */
[----:B------:R-:W-:Y:S01]  /*96d0*/  FADD.FTZ R112, R112, R113 ;  /* 0x0000007170707221 */ /* 0x000fe20000010000 */
[----:B------:R-:W-:-:S03]  /*96e0*/  FADD.FTZ R115, R115, R114 ;  /* 0x0000007273737221 */ /* 0x000fc60000010000 */
[----:B------:R-:W-:Y:S01]  /*96f0*/  FADD.FTZ R111, R111, R112 ;  /* 0x000000706f6f7221 */ /* 0x000fe20000010000 */
[----:B------:R-:W-:Y:S01]  /*9700*/  HMMA.16816.F32 R16, R68, R74, R16 ;  /* 0x0000004a4410723c */ /* 0x000fe20000001810 */
[----:B------:R-:W2:Y:S01]  /*9710*/  LDSM.16.MT88.4 R72, [R140+0xb000] ;  /* 0x00b000008c48783b */ /* 0x000ea20000004200 */
[----:B------:R-:W-:Y:S01]  /*9720*/  FADD.FTZ R167, R122, R115 ;  /* 0x000000737aa77221 */ /* 0x000fe20000010000 */
[----:B------:R-:W-:-:S03]  /*9730*/  FADD.FTZ R170, R180, R111 ;  /* 0x0000006fb4aa7221 */ /* 0x000fc60000010000 */
[C---:B---3--:R-:W-:Y:S06]  /*9740*/  HMMA.16816.F32 R20, R68.reuse, R80, R20 ;  /* 0x000000504414723c */ /* 0x048fec0000001814 */
[----:B------:R-:W-:Y:S01]  /*9750*/  HMMA.16816.F32 R24, R68, R82, R24 ;  /* 0x000000524418723c */ /* 0x000fe20000001818 */
[----:B------:R-:W3:Y:S05]  /*9760*/  LDSM.16.MT88.4 R80, [R137+0xb000] ;  /* 0x00b000008950783b */ /* 0x000eea0000004200 */
[C---:B------:R-:W-:Y:S01]  /*9770*/  HMMA.16816.F32 R96, R100.reuse, R92, R4 ;  /* 0x0000005c6460723c */ /* 0x040fe20000001804 */
[----:B------:R-:W4:Y:S05]  /*9780*/  LDSM.16.MT88.4 R4, [R140+0xb800] ;  /* 0x00b800008c04783b */ /* 0x000f2a0000004200 */
[----:B------:R-:W-:Y:S01]  /*9790*/  HMMA.16816.F32 R92, R100, R94, R8 ;  /* 0x0000005e645c723c */ /* 0x000fe20000001808 */
[----:B------:R-:W-:Y:S05]  /*97a0*/  LDSM.16.MT88.4 R8, [R137+0xb800] ;  /* 0x00b800008908783b */ /* 0x000fea0000004200 */
[C---:B-1----:R-:W-:Y:S06]  /*97b0*/  HMMA.16816.F32 R28, R68.reuse, R76, R28 ;  /* 0x0000004c441c723c */ /* 0x042fec000000181c */
[C---:B------:R-:W-:Y:S01]  /*97c0*/  HMMA.16816.F32 R32, R68.reuse, R78, R32 ;  /* 0x0000004e4420723c */ /* 0x040fe20000001820 */
[----:B------:R-:W1:Y:S05]  /*97d0*/  LDSM.16.MT88.4 R76, [R138+0xb000] ;  /* 0x00b000008a4c783b */ /* 0x000e6a0000004200 */
[C---:B--2---:R-:W-:Y:S06]  /*97e0*/  HMMA.16816.F32 R36, R68.reuse, R72, R36 ;  /* 0x000000484424723c */ /* 0x044fec0000001824 */
[C---:B------:R-:W-:Y:S01]  /*97f0*/  HMMA.16816.F32 R40, R68.reuse, R74, R40 ;  /* 0x0000004a4428723c */ /* 0x040fe20000001828 */
[----:B------:R-:W2:Y:S05]  /*9800*/  LDSM.16.MT88.4 R72, [R136+0xb000] ;  /* 0x00b000008848783b */ /* 0x000eaa0000004200 */
[C---:B---3--:R-:W-:Y:S06]  /*9810*/  HMMA.16816.F32 R52, R68.reuse, R80, R52 ;  /* 0x000000504434723c */ /* 0x048fec0000001834 */
[----:B------:R-:W-:Y:S06]  /*9820*/  HMMA.16816.F32 R56, R68, R82, R56 ;  /* 0x000000524438723c */ /* 0x000fec0000001838 */
[C---:B------:R-:W-:Y:S01]  /*9830*/  HMMA.16816.F32 R88, R100.reuse, R84, R12 ;  /* 0x000000546458723c */ /* 0x040fe2000000180c */
[----:B------:R-:W3:Y:S05]  /*9840*/  LDSM.16.MT88.4 R12, [R138+0xb800] ;  /* 0x00b800008a0c783b */ /* 0x000eea0000004200 */
[----:B----4-:R-:W-:Y:S06]  /*9850*/  HMMA.16816.F32 R36, R100, R4, R36 ;  /* 0x000000046424723c */ /* 0x010fec0000001824 */
[C---:B-1----:R-:W-:Y:S06]  /*9860*/  HMMA.16816.F32 R44, R68.reuse, R76, R44 ;  /* 0x0000004c442c723c */ /* 0x042fec000000182c */
[C---:B------:R-:W-:Y:S01]  /*9870*/  HMMA.16816.F32 R48, R68.reuse, R78, R48 ;  /* 0x0000004e4430723c */ /* 0x040fe20000001830 */
[----:B------:R-:W1:Y:S05]  /*9880*/  LDSM.16.MT88.4 R76, [R137+0x9800] ;  /* 0x00980000894c783b */ /* 0x000e6a0000004200 */
[C---:B--2---:R-:W-:Y:S06]  /*9890*/  HMMA.16816.F32 R60, R68.reuse, R72, R60 ;  /* 0x00000048443c723c */ /* 0x044fec000000183c */
[----:B------:R-:W-:Y:S01]  /*98a0*/  HMMA.16816.F32 R64, R68, R74, R64 ;  /* 0x0000004a4440723c */ /* 0x000fe20000001840 */
[----:B------:R-:W2:Y:S05]  /*98b0*/  LDSM.16.MT88.4 R68, [R136+0x9800] ;  /* 0x009800008844783b */ /* 0x000eaa0000004200 */
[C---:B------:R-:W-:Y:S01]  /*98c0*/  HMMA.16816.F32 R40, R100.reuse, R6, R40 ;  /* 0x000000066428723c */ /* 0x040fe20000001828 */
[----:B------:R-:W4:Y:S05]  /*98d0*/  LDSM.16.MT88.4 R4, [R136+0xb800] ;  /* 0x00b800008804783b */ /* 0x000f2a0000004200 */
[C---:B------:R-:W-:Y:S06]  /*98e0*/  HMMA.16816.F32 R84, R100.reuse, R86, R16 ;  /* 0x000000566454723c */ /* 0x040fec0000001810 */
[C---:B---3--:R-:W-:Y:S06]  /*98f0*/  HMMA.16816.F32 R44, R100.reuse, R12, R44 ;  /* 0x0000000c642c723c */ /* 0x048fec000000182c */
[C---:B------:R-:W-:Y:S06]  /*9900*/  HMMA.16816.F32 R48, R100.reuse, R14, R48 ;  /* 0x0000000e6430723c */ /* 0x040fec0000001830 */
[C---:B-1----:R-:W-:Y:S06]  /*9910*/  HMMA.16816.F32 R80, R100.reuse, R76, R20 ;  /* 0x0000004c6450723c */ /* 0x042fec0000001814 */
[C---:B------:R-:W-:Y:S06]  /*9920*/  HMMA.16816.F32 R76, R100.reuse, R78, R24 ;  /* 0x0000004e644c723c */ /* 0x040fec0000001818 */
[C---:B--2---:R-:W-:Y:S06]  /*9930*/  HMMA.16816.F32 R72, R100.reuse, R68, R28 ;  /* 0x000000446448723c */ /* 0x044fec000000181c */
[C---:B------:R-:W-:Y:S06]  /*9940*/  HMMA.16816.F32 R68, R100.reuse, R70, R32 ;  /* 0x000000466444723c */ /* 0x040fec0000001820 */
[C---:B------:R-:W-:Y:S06]  /*9950*/  HMMA.16816.F32 R52, R100.reuse, R8, R52 ;  /* 0x000000086434723c */ /* 0x040fec0000001834 */
[C---:B------:R-:W-:Y:S06]  /*9960*/  HMMA.16816.F32 R56, R100.reuse, R10, R56 ;  /* 0x0000000a6438723c */ /* 0x040fec0000001838 */
[C---:B----4-:R-:W-:Y:S06]  /*9970*/  HMMA.16816.F32 R60, R100.reuse, R4, R60 ;  /* 0x00000004643c723c */ /* 0x050fec000000183c */
[----:B------:R-:W-:-:S15]  /*9980*/  HMMA.16816.F32 R64, R100, R6, R64 ;  /* 0x000000066440723c */ /* 0x000fde0000001840 */
[----:B------:R-:W-:-:S09]  /*9990*/  NOP ;  /* 0x0000000000007918 */ /* 0x000fd20000000000 */
.L_x_6080:
        /* <DEDUP_REMOVED lines=10> */
.L_x_6092:
        /* <DEDUP_REMOVED lines=69> */
.L_x_6089:
[----:B------:R-:W-:Y:S01]  /*9e90*/  LEA R174, P2, R8, R172, 0x1 ;  /* 0x000000ac08ae7211 */ /* 0x000fe200078408ff */
[----:B------:R-:W-:Y:S01]  /*9ea0*/  @P4 STS.128 [R154+0x8000], RZ ;  /* 0x008000ff9a004388 */ /* 0x000fe20000000c00 */
[----:B------:R-:W-:Y:S02]  /*9eb0*/  IADD3 R101, P1, R152, R8, RZ ;  /* 0x0000000898657210 */ /* 0x000fe40007f3e0ff */
        /* <DEDUP_REMOVED lines=43> */
[----:B------:R-:W-:Y:S01]  /*a170*/  @P3 STS.128 [R154+0xb000], RZ ;  /* 0x00b000ff9a003388 */ /* 0x000fe20000000c00 */
[----:B------:R-:W-:Y:S02]  /*a180*/  MOV R172, R174 ;  /* 0x000000ae00ac7202 */ /* 0x000fe40000000f00 */
[----:B------:R-:W-:Y:S02]  /*a190*/  MOV R173, R175 ;  /* 0x000000af00ad7202 */ /* 0x000fe40000000f00 */
        /* <DEDUP_REMOVED lines=15> */
[----:B------:R-:W5:Y:S05]  /*a290*/  LDSM.16.M88.4 R108, [R145+0x4000] ;  /* 0x00400000916c783b */ /* 0x000f6a0000000200 */
[----:B------:R-:W1:Y:S05]  /*a2a0*/  LDSM.16.M88.4 R112, [R145+0x4800] ;  /* 0x004800009170783b */ /* 0x000e6a0000000200 */
[----:B------:R-:W2:Y:S05]  /*a2b0*/  LDSM.16.M88.4 R116, [R145+0x5000] ;  /* 0x005000009174783b */ /* 0x000eaa0000000200 */
[----:B------:R-:W0:Y:S05]  /*a2c0*/  LDGDEPBAR ;  /* 0x00000000000079af */ /* 0x000e2a0000000000 */
[----:B------:R-:W3:Y:S05]  /*a2d0*/  LDSM.16.M88.4 R120, [R145+0x5800] ;  /* 0x005800009178783b */ /* 0x000eea0000000200 */
[----:B------:R-:W-:Y:S01]  /*a2e0*/  LDSM.16.M88.4 R124, [R134] ;  /* 0x00000000867c783b */ /* 0x000fe20000000200 */
[C---:B-----5:R-:W-:Y:S06]  /*a2f0*/  HMMA.16816.F32 R4, R104.reuse, R108, RZ ;  /* 0x0000006c6804723c */ /* 0x060fec00000018ff */
[C---:B------:R-:W-:Y:S01]  /*a300*/  HMMA.16816.F32 R8, R104.reuse, R110, RZ ;  /* 0x0000006e6808723c */ /* 0x040fe200000018ff */
[----:B------:R-:W-:Y:S05]  /*a310*/  LDSM.16.M88.4 R108, [R144] ;  /* 0x00000000906c783b */ /* 0x000fea0000000200 */
[C---:B-1----:R-:W-:Y:S06]  /*a320*/  HMMA.16816.F32 R12, R104.reuse, R112, RZ ;  /* 0x00000070680c723c */ /* 0x042fec00000018ff */
[C---:B------:R-:W-:Y:S01]  /*a330*/  HMMA.16816.F32 R16, R104.reuse, R114, RZ ;  /* 0x000000726810723c */ /* 0x040fe200000018ff */
[----:B------:R-:W1:Y:S05]  /*a340*/  LDSM.16.M88.4 R112, [R143] ;  /* 0x000000008f70783b */ /* 0x000e6a0000000200 */
[C---:B--2---:R-:W-:Y:S06]  /*a350*/  HMMA.16816.F32 R20, R104.reuse, R116, RZ ;  /* 0x000000746814723c */ /* 0x044fec00000018ff */
[C---:B------:R-:W-:Y:S01]  /*a360*/  HMMA.16816.F32 R24, R104.reuse, R118, RZ ;  /* 0x000000766818723c */ /* 0x040fe200000018ff */
[----:B------:R-:W2:Y:S05]  /*a370*/  LDSM.16.M88.4 R116, [R135] ;  /* 0x000000008774783b */ /* 0x000eaa0000000200 */
[C---:B---3--:R-:W-:Y:S06]  /*a380*/  HMMA.16816.F32 R28, R104.reuse, R120, RZ ;  /* 0x00000078681c723c */ /* 0x048fec00000018ff */
[----:B------:R-:W-:Y:S01]  /*a390*/  HMMA.16816.F32 R32, R104, R122, RZ ;  /* 0x0000007a6820723c */ /* 0x000fe200000018ff */
[----:B------:R-:W3:Y:S05]  /*a3a0*/  LDSM.16.M88.4 R104, [R133] ;  /* 0x000000008568783b */ /* 0x000eea0000000200 */
        /* <DEDUP_REMOVED lines=151> */
[----:B----4-:R4:W1:Y:S01]  /*ad20*/  MUFU.TANH R101, R35 ;  /* 0x0000002300657308 */ /* 0x0108620000002400 */
[----:B--23--:R-:W-:Y:S05]  /*ad30*/  @!P1 BRA `(.L_x_6090) ;  /* 0x0000000400fc9947 */ /* 0x00cfea0003800000 */
[----:B------:R-:W-:Y:S02]  /*ad40*/  MOV R8, R163 ;  /* 0x000000a300087202 */ /* 0x000fe40000000f00 */
[----:B------:R-:W-:Y:S01]  /*ad50*/  MOV R7, R162 ;  /* 0x000000a200077202 */ /* 0x000fe20000000f00 */
[----:B------:R-:W-:Y:S06]  /*ad60*/  @!P0 BRA `(.L_x_6091) ;  /* 0x0000000000f48947 */ /* 0x000fec0003800000 */
[----:B------:R-:W2:Y:S01]  /*ad70*/  LDC R0, c[0x0][0x380] ;  /* 0x0000e000ff007b82 */ /* 0x000ea20000000800 */
[----:B------:R-:W-:Y:S04]  /*ad80*/  SHF.L.U32 R5, R153, 0x6, RZ ;  /* 0x0000000699057819 */ /* 0x000fe800000006ff */
[----:B------:R-:W-:Y:S01]  /*ad90*/  IABS R6, R5 ;  /* 0x0000000500067213 */ /* 0x000fe20000000000 */
[C---:B------:R-:W-:Y:S01]  /*ada0*/  VIADD R11, R5.reuse, 0xffffffc0 ;  /* 0xffffffc0050b7836 */ /* 0x040fe20000000000 */
[-C--:B--2---:R-:W-:Y:S02]  /*adb0*/  IABS R2, R0.reuse ;  /* 0x0000000000027213 */ /* 0x084fe40000000000 */
[-C--:B------:R-:W-:Y:S02]  /*adc0*/  LOP3.LUT R5, R5, R0.reuse, RZ, 0x3c, !PT ;  /* 0x0000000005057212 */ /* 0x080fe400078e3cff */
[----:B------:R-:W2:Y:S10]  /*add0*/  I2F.RP R10, R2 ;  /* 0x00000002000a7306 */ /* 0x000eb40000209400 */
[----:B--2---:R-:W2:Y:S02]  /*ade0*/  MUFU.RCP R4, R10 ;  /* 0x0000000a00047308 */ /* 0x004ea40000001000 */
[----:B--2---:R-:W-:Y:S01]  /*adf0*/  VIADD R8, R4, 0xffffffe ;  /* 0x0ffffffe04087836 */ /* 0x004fe20000000000 */
[----:B------:R-:W-:Y:S02]  /*ae00*/  IABS R4, R11 ;  /* 0x0000000b00047213 */ /* 0x000fe40000000000 */
[----:B------:R-:W-:Y:S05]  /*ae10*/  LOP3.LUT R11, R11, R0, RZ, 0x3c, !PT ;  /* 0x000000000b0b7212 */ /* 0x000fea00078e3cff */
[----:B------:R-:W2:Y:S02]  /*ae20*/  F2I.FTZ.U32.TRUNC.NTZ R9, R8 ;  /* 0x0000000800097305 */ /* 0x000ea4000021f000 */
        /* <DEDUP_REMOVED lines=20> */
[----:B------:R-:W2:Y:S01]  /*af70*/  LDC.64 R6, c[0x0][0x248] ;  /* 0x00009200ff067b82 */ /* 0x000ea20000000a00 */
        /* <DEDUP_REMOVED lines=14> */
[----:B------:R-:W5:Y:S01]  /*b060*/  LDC.64 R4, c[0x0][0x230] ;  /* 0x00008c00ff047b82 */ /* 0x000f620000000a00 */
[----:B------:R-:W-:Y:S02]  /*b070*/  IMAD R11, R11, R0, -0x40 ;  /* 0xffffffc00b0b7424 */ /* 0x000fe400078e0200 */
[----:B------:R-:W3:Y:S03]  /*b080*/  LDG.E R9, desc[UR12][R14.64] ;  /* 0x0000000c0e097981 */ /* 0x000ee6000c1e1900 */
[----:B------:R-:W-:Y:S05]  /*b090*/  SHF.R.S32.HI R13, RZ, 0x1f, R11 ;  /* 0x0000001fff0d7819 */ /* 0x000fea000001140b */
[----:B--2---:R-:W-:Y:S04]  /*b0a0*/  IMAD R0, R13, R6, RZ ;  /* 0x000000060d007224 */ /* 0x004fe800078e02ff */
[----:B------:R-:W-:Y:S01]  /*b0b0*/  IMAD R0, R11, R7, R0 ;  /* 0x000000070b007224 */ /* 0x000fe200078e0200 */
[----:B---3--:R-:W-:Y:S01]  /*b0c0*/  IADD3 R2, -R9, R2, RZ ;  /* 0x0000000209027210 */ /* 0x008fe20007ffe1ff */
[----:B------:R-:W-:Y:S03]  /*b0d0*/  IMAD.WIDE.U32 R8, R11, R6, RZ ;  /* 0x000000060b087225 */ /* 0x000fe600078e00ff */
[----:B------:R-:W-:Y:S01]  /*b0e0*/  SHF.R.S32.HI R7, RZ, 0x1f, R2 ;  /* 0x0000001fff077819 */ /* 0x000fe20000011402 */
[----:B------:R-:W-:Y:S04]  /*b0f0*/  IMAD.IADD R9, R9, 0x1, R0 ;  /* 0x0000000109097824 */ /* 0x000fe800078e0200 */
[-C--:B-----5:R-:W-:Y:S02]  /*b100*/  IMAD R7, R7, R4.reuse, RZ ;  /* 0x0000000407077224 */ /* 0x0a0fe400078e02ff */
[C---:B------:R-:W-:Y:S04]  /*b110*/  IMAD.WIDE.U32 R8, R2.reuse, R4, R8 ;  /* 0x0000000402087225 */ /* 0x040fe800078e0008 */
[----:B------:R-:W-:Y:S05]  /*b120*/  IMAD R7, R2, R5, R7 ;  /* 0x0000000502077224 */ /* 0x000fea00078e0207 */
[----:B------:R-:W-:Y:S07]  /*b130*/  IADD3 R7, R9, R7, RZ ;  /* 0x0000000709077210 */ /* 0x000fee0007ffe0ff */
.L_x_6091:
        /* <DEDUP_REMOVED lines=63> */
.L_x_6090:
        /* <DEDUP_REMOVED lines=11> */
[----:B----4-:R-:W-:Y:S01]  /*b5e0*/  LDSM.16.MT88.4 R32, [R137+0x8000] ;  /* 0x008000008920783b */ /* 0x010fe20000004200 */
        /* <DEDUP_REMOVED lines=77> */
[----:B------:R-:W2:Y:S01]  /*bac0*/  LDSM.16.MT88.4 R88, [R136+0x8000] ;  /* 0x008000008858783b */ /* 0x000ea20000004200 */
[C---:B------:R-:W-:Y:S01]  /*bad0*/  FMUL.FTZ R21, R100.reuse, R81 ;  /* 0x0000005164157220 */ /* 0x040fe20000410000 */
[C---:B------:R-:W-:Y:S01]  /*bae0*/  FMUL.FTZ R28, R100.reuse, R72 ;  /* 0x00000048641c7220 */ /* 0x040fe20000410000 */
[C---:B------:R-:W-:Y:S01]  /*baf0*/  FMUL.FTZ R29, R100.reuse, R73 ;  /* 0x00000049641d7220 */ /* 0x040fe20000410000 */
[C---:B------:R-:W-:Y:S01]  /*bb00*/  FMUL.FTZ R36, R100.reuse, R36 ;  /* 0x0000002464247220 */ /* 0x040fe20000410000 */
[C---:B------:R-:W-:Y:S01]  /*bb10*/  FMUL.FTZ R37, R100.reuse, R37 ;  /* 0x0000002564257220 */ /* 0x040fe20000410000 */
[----:B------:R-:W-:Y:S03]  /*bb20*/  FMUL.FTZ R38, R3, R38 ;  /* 0x0000002603267220 */ /* 0x000fe60000410000 */
[----:B------:R-:W3:Y:S01]  /*bb30*/  MUFU.EX2 R112, R112 ;  /* 0x0000007000707308 */ /* 0x000ee20000000800 */
[----:B-1----:R-:W-:Y:S01]  /*bb40*/  F2FP.F16.F32.PACK_AB R96, R113, R105 ;  /* 0x000000697160723e */ /* 0x002fe200000000ff */
[----:B------:R-:W1:Y:S01]  /*bb50*/  LDSM.16.MT88.4 R80, [R140+0xa000] ;  /* 0x00a000008c50783b */ /* 0x000e620000004200 */
[C---:B------:R-:W-:Y:S01]  /*bb60*/  FMUL.FTZ R39, R3.reuse, R39 ;  /* 0x0000002703277220 */ /* 0x040fe20000410000 */
[C---:B------:R-:W-:Y:S01]  /*bb70*/  FMUL.FTZ R40, R100.reuse, R40 ;  /* 0x0000002864287220 */ /* 0x040fe20000410000 */
[C---:B------:R-:W-:Y:S01]  /*bb80*/  FMUL.FTZ R41, R100.reuse, R41 ;  /* 0x0000002964297220 */ /* 0x040fe20000410000 */
[C---:B------:R-:W-:Y:S01]  /*bb90*/  FMUL.FTZ R42, R3.reuse, R42 ;  /* 0x0000002a032a7220 */ /* 0x040fe20000410000 */
[C---:B------:R-:W-:Y:S03]  /*bba0*/  FMUL.FTZ R43, R3.reuse, R43 ;  /* 0x0000002b032b7220 */ /* 0x040fe60000410000 */
[----:B------:R-:W-:Y:S01]  /*bbb0*/  MUFU.EX2 R110, R110 ;  /* 0x0000006e006e7308 */ /* 0x000fe20000000800 */
[C---:B------:R-:W-:Y:S01]  /*bbc0*/  FMUL.FTZ R44, R100.reuse, R44 ;  /* 0x0000002c642c7220 */ /* 0x040fe20000410000 */
[----:B------:R-:W4:Y:S01]  /*bbd0*/  LDSM.16.MT88.4 R72, [R138+0xa000] ;  /* 0x00a000008a48783b */ /* 0x000f220000004200 */
[C---:B------:R-:W-:Y:S01]  /*bbe0*/  FMUL.FTZ R45, R100.reuse, R45 ;  /* 0x0000002d642d7220 */ /* 0x040fe20000410000 */
[C---:B------:R-:W-:Y:S01]  /*bbf0*/  FMUL.FTZ R46, R3.reuse, R46 ;  /* 0x0000002e032e7220 */ /* 0x040fe20000410000 */
[C---:B------:R-:W-:Y:S01]  /*bc00*/  FMUL.FTZ R47, R3.reuse, R47 ;  /* 0x0000002f032f7220 */ /* 0x040fe20000410000 */
[C---:B------:R-:W-:Y:S01]  /*bc10*/  FMUL.FTZ R48, R100.reuse, R48 ;  /* 0x0000003064307220 */ /* 0x040fe20000410000 */
[----:B------:R-:W-:Y:S03]  /*bc20*/  FMUL.FTZ R49, R100, R49 ;  /* 0x0000003164317220 */ /* 0x000fe60000410000 */
[----:B------:R-:W5:Y:S01]  /*bc30*/  MUFU.EX2 R109, R109 ;  /* 0x0000006d006d7308 */ /* 0x000f620000000800 */
[----:B---3--:R-:W-:Y:S01]  /*bc40*/  F2FP.F16.F32.PACK_AB R97, R112, R104 ;  /* 0x000000687061723e */ /* 0x008fe200000000ff */
        /* <DEDUP_REMOVED lines=10> */
[C---:B------:R-:W-:Y:S01]  /*bcf0*/  FMUL.FTZ R56, R100.reuse, R56 ;  /* 0x0000003864387220 */ /* 0x040fe20000410000 */
[C---:B------:R-:W-:Y:S01]  /*bd00*/  FMUL.FTZ R57, R100.reuse, R57 ;  /* 0x0000003964397220 */ /* 0x040fe20000410000 */
[C---:B------:R-:W-:Y:S01]  /*bd10*/  FMUL.FTZ R58, R3.reuse, R58 ;  /* 0x0000003a033a7220 */ /* 0x040fe20000410000 */
[----:B------:R-:W-:Y:S03]  /*bd20*/  FMUL.FTZ R59, R3, R59 ;  /* 0x0000003b033b7220 */ /* 0x000fe60000410000 */
[----:B------:R-:W3:Y:S01]  /*bd30*/  MUFU.EX2 R108, R108 ;  /* 0x0000006c006c7308 */ /* 0x000ee20000000800 */
[----:B-----5:R-:W-:Y:S01]  /*bd40*/  F2FP.F16.F32.PACK_AB R98, R109, R110 ;  /* 0x0000006e6d62723e */ /* 0x020fe200000000ff */
[C---:B------:R-:W-:Y:S01]  /*bd50*/  FMUL.FTZ R60, R100.reuse, R60 ;  /* 0x0000003c643c7220 */ /* 0x040fe20000410000 */
[C---:B------:R-:W-:Y:S01]  /*bd60*/  FMUL.FTZ R61, R100.reuse, R61 ;  /* 0x0000003d643d7220 */ /* 0x040fe20000410000 */
[C---:B------:R-:W-:Y:S01]  /*bd70*/  FMUL.FTZ R62, R3.reuse, R62 ;  /* 0x0000003e033e7220 */ /* 0x040fe20000410000 */
[C---:B------:R-:W-:Y:S01]  /*bd80*/  FMUL.FTZ R63, R3.reuse, R63 ;  /* 0x0000003f033f7220 */ /* 0x040fe20000410000 */
[----:B------:R-:W-:Y:S01]  /*bd90*/  LDSM.16.MT88.4 R92, [R140+0x9800] ;  /* 0x009800008c5c783b */ /* 0x000fe20000004200 */
[C---:B------:R-:W-:Y:S03]  /*bda0*/  FMUL.FTZ R64, R100.reuse, R64 ;  /* 0x0000004064407220 */ /* 0x040fe60000410000 */
[----:B------:R-:W-:Y:S01]  /*bdb0*/  MUFU.EX2 R115, R115 ;  /* 0x0000007300737308 */ /* 0x000fe20000000800 */
[----:B------:R-:W-:Y:S01]  /*bdc0*/  FMUL.FTZ R65, R100, R65 ;  /* 0x0000004164417220 */ /* 0x000fe20000410000 */
[C---:B------:R-:W-:Y:S01]  /*bdd0*/  FMUL.FTZ R66, R3.reuse, R66 ;  /* 0x0000004203427220 */ /* 0x040fe20000410000 */
[----:B------:R-:W-:Y:S01]  /*bde0*/  FMUL.FTZ R67, R3, R67 ;  /* 0x0000004303437220 */ /* 0x000fe20000410000 */
[--C-:B------:R-:W-:Y:S01]  /*bdf0*/  FFMA.FTZ R123, R185, UR4, -R106.reuse ;  /* 0x00000004b97b7c23 */ /* 0x100fe2000801086a */
[--C-:B------:R-:W-:Y:S01]  /*be00*/  FFMA.FTZ R122, R187, UR4, -R106.reuse ;  /* 0x00000004bb7a7c23 */ /* 0x100fe2000801086a */
[--C-:B------:R-:W-:Y:S01]  /*be10*/  FFMA.FTZ R124, R186, UR4, -R107.reuse ;  /* 0x00000004ba7c7c23 */ /* 0x100fe2000801086b */
[--C-:B------:R-:W-:Y:S03]  /*be20*/  FFMA.FTZ R125, R184, UR4, -R107.reuse ;  /* 0x00000004b87d7c23 */ /* 0x100fe6000801086b */
        /* <DEDUP_REMOVED lines=12> */
[----:B------:R-:W-:Y:S01]  /*bef0*/  MUFU.EX2 R122, R122 ;  /* 0x0000007a007a7308 */ /* 0x000fe20000000800 */
[----:B------:R-:W-:Y:S01]  /*bf00*/  ISETP.GT.AND P1, PT, R153, R148, PT ;  /* 0x000000949900720c */ /* 0x000fe20003f24270 */
[C---:B------:R-:W-:Y:S01]  /*bf10*/  FMUL.FTZ R16, R100.reuse, R84 ;  /* 0x0000005464107220 */ /* 0x040fe20000410000 */
[C---:B------:R-:W-:Y:S03]  /*bf20*/  HMMA.16816.F32 R12, R96.reuse, R24, R12 ;  /* 0x00000018600c723c */ /* 0x040fe6000000180c */
[C---:B------:R-:W-:Y:S01]  /*bf30*/  FMUL.FTZ R17, R100.reuse, R85 ;  /* 0x0000005564117220 */ /* 0x040fe20000410000 */
[C---:B------:R-:W-:Y:S01]  /*bf40*/  FMUL.FTZ R18, R3.reuse, R86 ;  /* 0x0000005603127220 */ /* 0x040fe20000410000 */
[----:B------:R-:W-:Y:S02]  /*bf50*/  FMUL.FTZ R19, R3, R87 ;  /* 0x0000005703137220 */ /* 0x000fe40000410000 */
[C---:B------:R-:W-:Y:S01]  /*bf60*/  FMUL.FTZ R24, R100.reuse, R76 ;  /* 0x0000004c64187220 */ /* 0x040fe20000410000 */
[----:B------:R-:W-:Y:S01]  /*bf70*/  LDSM.16.MT88.4 R84, [R138+0x9800] ;  /* 0x009800008a54783b */ /* 0x000fe20000004200 */
[----:B------:R-:W-:Y:S02]  /*bf80*/  MUFU.EX2 R124, R124 ;  /* 0x0000007c007c7308 */ /* 0x000fe40000000800 */
[----:B------:R-:W-:Y:S01]  /*bf90*/  FMUL.FTZ R25, R100, R77 ;  /* 0x0000004d64197220 */ /* 0x000fe20000410000 */
[----:B------:R-:W-:Y:S01]  /*bfa0*/  FFMA.FTZ R178, R178, UR4, -R107 ;  /* 0x00000004b2b27c23 */ /* 0x000fe2000801086b */
[--C-:B------:R-:W-:Y:S01]  /*bfb0*/  FFMA.FTZ R171, R171, UR4, -R106.reuse ;  /* 0x00000004abab7c23 */ /* 0x100fe2000801086a */
[C---:B------:R-:W-:Y:S03]  /*bfc0*/  HMMA.16816.F32 R16, R96.reuse, R26, R16 ;  /* 0x0000001a6010723c */ /* 0x040fe60000001810 */
[----:B------:R-:W-:Y:S02]  /*bfd0*/  FFMA.FTZ R106, R169, UR4, -R106 ;  /* 0x00000004a96a7c23 */ /* 0x000fe4000801086a */
[----:B------:R-:W-:Y:S01]  /*bfe0*/  MUFU.EX2 R125, R125 ;  /* 0x0000007d007d7308 */ /* 0x000fe20000000800 */
[C---:B------:R-:W-:Y:S05]  /*bff0*/  HMMA.16816.F32 R20, R96.reuse, R32, R20 ;  /* 0x000000206014723c */ /* 0x040fea0000001814 */
[C---:B------:R-:W-:Y:S01]  /*c000*/  FMUL.FTZ R26, R3.reuse, R78 ;  /* 0x0000004e031a7220 */ /* 0x040fe20000410000 */
[C---:B------:R-:W-:Y:S01]  /*c010*/  FMUL.FTZ R27, R3.reuse, R79 ;  /* 0x0000004f031b7220 */ /* 0x040fe20000410000 */
[C---:B------:R-:W-:Y:S01]  /*c020*/  FMUL.FTZ R32, R100.reuse, R68 ;  /* 0x0000004464207220 */ /* 0x040fe20000410000 */
[----:B------:R-:W-:Y:S01]  /*c030*/  LDSM.16.MT88.4 R76, [R136+0xa000] ;  /* 0x00a00000884c783b */ /* 0x000fe20000004200 */
[----:B------:R-:W-:Y:S02]  /*c040*/  MUFU.EX2 R126, R126 ;  /* 0x0000007e007e7308 */ /* 0x000fe40000000800 */
[----:B------:R-:W-:Y:S02]  /*c050*/  FMUL.FTZ R33, R100, R69 ;  /* 0x0000004564217220 */ /* 0x000fe40000410000 */
[C---:B------:R-:W-:Y:S06]  /*c060*/  HMMA.16816.F32 R24, R96.reuse, R34, R24 ;  /* 0x000000226018723c */ /* 0x040fec0000001818 */
[----:B------:R-:W-:Y:S01]  /*c070*/  MUFU.EX2 R127, R127 ;  /* 0x0000007f007f7308 */ /* 0x000fe20000000800 */
[C---:B--2---:R-:W-:Y:S04]  /*c080*/  HMMA.16816.F32 R28, R96.reuse, R88, R28 ;  /* 0x00000058601c723c */ /* 0x044fe8000000181c */
[C---:B------:R-:W-:Y:S01]  /*c090*/  FMUL.FTZ R34, R3.reuse, R70 ;  /* 0x0000004603227220 */ /* 0x040fe20000410000 */
[C---:B------:R-:W-:Y:S04]  /*c0a0*/  FMUL.FTZ R35, R3.reuse, R71 ;  /* 0x0000004703237220 */ /* 0x040fe80000410000 */
[----:B------:R-:W-:Y:S01]  /*c0b0*/  MUFU.EX2 R175, R175 ;  /* 0x000000af00af7308 */ /* 0x000fe20000000800 */
[----:B------:R-:W2:Y:S01]  /*c0c0*/  LDSM.16.MT88.4 R68, [R137+0xa000] ;  /* 0x00a000008944783b */ /* 0x000ea20000004200 */
[----:B------:R-:W-:Y:S01]  /*c0d0*/  FFMA.FTZ R3, R3, R170, R104 ;  /* 0x000000aa03037223 */ /* 0x000fe20000010068 */
[C---:B------:R-:W-:Y:S07]  /*c0e0*/  HMMA.16816.F32 R32, R96.reuse, R90, R32 ;  /* 0x0000005a6020723c */ /* 0x040fee0000001820 */
[----:B------:R-:W-:Y:S01]  /*c0f0*/  MUFU.EX2 R174, R174 ;  /* 0x000000ae00ae7308 */ /* 0x000fe20000000800 */
[----:B------:R-:W-:Y:S03]  /*c100*/  FADD.FTZ R112, R112, R3 ;  /* 0x0000000370707221 */ /* 0x000fe60000010000 */
[----:B------:R-:W-:Y:S01]  /*c110*/  MOV R3, R0 ;  /* 0x0000000000037202 */ /* 0x000fe20000000f00 */
[C---:B-1----:R-:W-:Y:S05]  /*c120*/  HMMA.16816.F32 R36, R96.reuse, R80, R36 ;  /* 0x000000506024723c */ /* 0x042fea0000001824 */
[----:B------:R-:W-:Y:S01]  /*c130*/  MUFU.EX2 R116, R116 ;  /* 0x0000007400747308 */ /* 0x000fe20000000800 */
[----:B------:R-:W-:Y:S01]  /*c140*/  FADD.FTZ R111, R111, R112 ;  /* 0x000000706f6f7221 */ /* 0x000fe20000010000 */
[C---:B------:R-:W-:Y:S01]  /*c150*/  HMMA.16816.F32 R40, R96.reuse, R82, R40 ;  /* 0x000000526028723c */ /* 0x040fe20000001828 */
[----:B------:R-:W-:Y:S03]  /*c160*/  LDSM.16.MT88.4 R80, [R138+0x8800] ;  /* 0x008800008a50783b */ /* 0x000fe60000004200 */
[----:B------:R-:W-:Y:S02]  /*c170*/  FADD.FTZ R111, R108, R111 ;  /* 0x0000006f6c6f7221 */ /* 0x000fe40000010000 */
[C---:B----4-:R-:W-:Y:S02]  /*c180*/  HMMA.16816.F32 R44, R96.reuse, R72, R44 ;  /* 0x00000048602c723c */ /* 0x050fe4000000182c */
[----:B------:R-:W1:Y:S04]  /*c190*/  MUFU.EX2 R117, R117 ;  /* 0x0000007500757308 */ /* 0x000e680000000800 */
[C---:B------:R-:W-:Y:S01]  /*c1a0*/  HMMA.16816.F32 R48, R96.reuse, R74, R48 ;  /* 0x0000004a6030723c */ /* 0x040fe20000001830 */
[----:B------:R-:W3:Y:S05]  /*c1b0*/  LDSM.16.MT88.4 R72, [R140+0x8800] ;  /* 0x008800008c48783b */ /* 0x000eea0000004200 */
[----:B------:R-:W-:Y:S01]  /*c1c0*/  MUFU.EX2 R118, R118 ;  /* 0x0000007600767308 */ /* 0x000fe20000000800 */
[C---:B--2---:R-:W-:Y:S09]  /*c1d0*/  HMMA.16816.F32 R52, R96.reuse, R68, R52 ;  /* 0x000000446034723c */ /* 0x044ff20000001834 */
[----:B------:R-:W2:Y:S01]  /*c1e0*/  MUFU.EX2 R121, R121 ;  /* 0x0000007900797308 */ /* 0x000ea20000000800 */
[C---:B------:R-:W-:Y:S09]  /*c1f0*/  HMMA.16816.F32 R56, R96.reuse, R70, R56 ;  /* 0x000000466038723c */ /* 0x040ff20000001838 */
[----:B------:R-:W-:Y:S02]  /*c200*/  MUFU.EX2 R120, R120 ;  /* 0x0000007800787308 */ /* 0x000fe40000000800 */
[----:B-----5:R-:W-:Y:S01]  /*c210*/  F2FP.F16.F32.PACK_AB R68, R114, R115 ;  /* 0x000000737244723e */ /* 0x020fe200000000ff */
[C---:B------:R-:W-:Y:S07]  /*c220*/  HMMA.16816.F32 R60, R96.reuse, R76, R60 ;  /* 0x0000004c603c723c */ /* 0x040fee000000183c */
[----:B------:R-:W4:Y:S01]  /*c230*/  MUFU.EX2 R119, R119 ;  /* 0x0000007700777308 */ /* 0x000f220000000800 */
[----:B------:R-:W-:Y:S01]  /*c240*/  HMMA.16816.F32 R64, R96, R78, R64 ;  /* 0x0000004e6040723c */ /* 0x000fe20000001840 */
[----:B------:R-:W5:Y:S02]  /*c250*/  LDSM.16.MT88.4 R76, [R137+0x8800] ;  /* 0x00880000894c783b */ /* 0x000f640000004200 */
[----:B-1----:R-:W-:Y:S01]  /*c260*/  F2FP.F16.F32.PACK_AB R69, R117, R116 ;  /* 0x000000747545723e */ /* 0x002fe200000000ff */
[----:B------:R-:W-:Y:S01]  /*c270*/  FADD.FTZ R116, R116, R111 ;  /* 0x0000006f74747221 */ /* 0x000fe20000010000 */
[----:B--2---:R-:W-:Y:S04]  /*c280*/  F2FP.F16.F32.PACK_AB R70, R121, R118 ;  /* 0x000000767946723e */ /* 0x004fe800000000ff */
[----:B------:R-:W-:Y:S02]  /*c290*/  MUFU.EX2 R179, R179 ;  /* 0x000000b300b37308 */ /* 0x000fe40000000800 */
[----:B------:R-:W-:Y:S01]  /*c2a0*/  FADD.FTZ R117, R117, R116 ;  /* 0x0000007475757221 */ /* 0x000fe20000010000 */
[C---:B----4-:R-:W-:Y:S07]  /*c2b0*/  F2FP.F16.F32.PACK_AB R71, R119.reuse, R120 ;  /* 0x000000787747723e */ /* 0x050fee00000000ff */
[----:B------:R-:W1:Y:S01]  /*c2c0*/  MUFU.EX2 R176, R176 ;  /* 0x000000b000b07308 */ /* 0x000e620000000800 */
[----:B------:R-:W-:Y:S04]  /*c2d0*/  FADD.FTZ R120, R120, R117 ;  /* 0x0000007578787221 */ /* 0x000fe80000010000 */
[----:B------:R-:W-:Y:S01]  /*c2e0*/  FADD.FTZ R119, R119, R120 ;  /* 0x0000007877777221 */ /* 0x000fe20000010000 */
[C---:B---3--:R-:W-:Y:S04]  /*c2f0*/  HMMA.16816.F32 R4, R68.reuse, R72, R4 ;  /* 0x000000484404723c */ /* 0x048fe80000001804 */
[----:B------:R-:W-:Y:S02]  /*c300*/  MUFU.EX2 R177, R177 ;  /* 0x000000b100b17308 */ /* 0x000fe40000000800 */
[C---:B------:R-:W-:Y:S01]  /*c310*/  HMMA.16816.F32 R8, R68.reuse, R74, R8 ;  /* 0x0000004a4408723c */ /* 0x040fe20000001808 */
[----:B------:R-:W2:Y:S07]  /*c320*/  LDSM.16.MT88.4 R72, [R136+0x8800] ;  /* 0x008800008848783b */ /* 0x000eae0000004200 */
[----:B------:R-:W3:Y:S03]  /*c330*/  MUFU.EX2 R178, R178 ;  /* 0x000000b200b27308 */ /* 0x000ee60000000800 */
[----:B-1----:R-:W-:Y:S01]  /*c340*/  F2FP.F16.F32.PACK_AB R104, R176, R179 ;  /* 0x000000b3b068723e */ /* 0x002fe200000000ff */
[C---:B------:R-:W-:Y:S06]  /*c350*/  HMMA.16816.F32 R12, R68.reuse, R80, R12 ;  /* 0x00000050440c723c */ /* 0x040fec000000180c */
[C---:B------:R-:W-:Y:S01]  /*c360*/  HMMA.16816.F32 R16, R68.reuse, R82, R16 ;  /* 0x000000524410723c */ /* 0x040fe20000001810 */
[----:B------:R-:W1:Y:S01]  /*c370*/  LDSM.16.MT88.4 R80, [R140+0xa800] ;  /* 0x00a800008c50783b */ /* 0x000e620000004200 */
[----:B------:R-:W-:Y:S04]  /*c380*/  MUFU.EX2 R171, R171 ;  /* 0x000000ab00ab7308 */ /* 0x000fe80000000800 */
[C---:B-----5:R-:W-:Y:S06]  /*c390*/  HMMA.16816.F32 R20, R68.reuse, R76, R20 ;  /* 0x0000004c4414723c */ /* 0x060fec0000001814 */
        /* <DEDUP_REMOVED lines=10> */
[----:B------:R-:W-:Y:S05]  /*c440*/  LDSM.16.MT88.4 R76, [R138+0x9000] ;  /* 0x009000008a4c783b */ /* 0x000fea0000004200 */
[C---:B--2---:R-:W-:Y:S06]  /*c450*/  HMMA.16816.F32 R52, R68.reuse, R72, R52 ;  /* 0x000000484434723c */ /* 0x044fec0000001834 */
[C---:B------:R-:W-:Y:S01]  /*c460*/  HMMA.16816.F32 R56, R68.reuse, R74, R56 ;  /* 0x0000004a4438723c */ /* 0x040fe20000001838 */
[----:B------:R-:W2:Y:S05]  /*c470*/  LDSM.16.MT88.4 R72, [R140+0x9000] ;  /* 0x009000008c48783b */ /* 0x000eaa0000004200 */
[C---:B-1----:R-:W-:Y:S06]  /*c480*/  HMMA.16816.F32 R60, R68.reuse, R80, R60 ;  /* 0x00000050443c723c */ /* 0x042fec000000183c */
[----:B------:R-:W-:Y:S01]  /*c490*/  HMMA.16816.F32 R64, R68, R82, R64 ;  /* 0x000000524440723c */ /* 0x000fe20000001840 */
[----:B------:R-:W1:Y:S06]  /*c4a0*/  LDSM.16.MT88.4 R80, [R137+0x9000] ;  /* 0x009000008950783b */ /* 0x000e6c0000004200 */
[----:B------:R-:W-:Y:S04]  /*c4b0*/  F2FP.F16.F32.PACK_AB R68, R122, R123 ;  /* 0x0000007b7a44723e */ /* 0x000fe800000000ff */
[----:B------:R-:W-:Y:S01]  /*c4c0*/  F2FP.F16.F32.PACK_AB R69, R125, R124 ;  /* 0x0000007c7d45723e */ /* 0x000fe200000000ff */
[----:B------:R-:W-:Y:S01]  /*c4d0*/  FADD.FTZ R124, R124, R119 ;  /* 0x000000777c7c7221 */ /* 0x000fe20000010000 */
[----:B------:R-:W-:Y:S02]  /*c4e0*/  F2FP.F16.F32.PACK_AB R70, R127, R126 ;  /* 0x0000007e7f46723e */ /* 0x000fe400000000ff */
[C---:B------:R-:W-:Y:S01]  /*c4f0*/  F2FP.F16.F32.PACK_AB R71, R174.reuse, R175 ;  /* 0x000000afae47723e */ /* 0x040fe200000000ff */
[----:B------:R-:W-:Y:S04]  /*c500*/  FADD.FTZ R124, R125, R124 ;  /* 0x0000007c7d7c7221 */ /* 0x000fe80000010000 */
[----:B------:R-:W-:Y:S04]  /*c510*/  FADD.FTZ R175, R175, R124 ;  /* 0x0000007cafaf7221 */ /* 0x000fe80000010000 */
[----:B------:R-:W-:Y:S01]  /*c520*/  FADD.FTZ R174, R174, R175 ;  /* 0x000000afaeae7221 */ /* 0x000fe20000010000 */
[C---:B--2---:R-:W-:Y:S06]  /*c530*/  HMMA.16816.F32 R4, R68.reuse, R72, R4 ;  /* 0x000000484404723c */ /* 0x044fec0000001804 */
[C---:B------:R-:W-:Y:S01]  /*c540*/  HMMA.16816.F32 R8, R68.reuse, R74, R8 ;  /* 0x0000004a4408723c */ /* 0x040fe20000001808 */
[----:B------:R-:W2:Y:S05]  /*c550*/  LDSM.16.MT88.4 R72, [R136+0x9000] ;  /* 0x009000008848783b */ /* 0x000eaa0000004200 */
[C---:B------:R-:W-:Y:S06]  /*c560*/  HMMA.16816.F32 R12, R68.reuse, R76, R12 ;  /* 0x0000004c440c723c */ /* 0x040fec000000180c */
        /* <DEDUP_REMOVED lines=8> */
[C---:B----4-:R-:W-:Y:S06]  /*c5f0*/  HMMA.16816.F32 R36, R68.reuse, R76, R36 ;  /* 0x0000004c4424723c */ /* 0x050fec0000001824 */
[C---:B------:R-:W-:Y:S01]  /*c600*/  HMMA.16816.F32 R40, R68.reuse, R78, R40 ;  /* 0x0000004e4428723c */ /* 0x040fe20000001828 */
[----:B------:R-:W4:Y:S05]  /*c610*/  LDSM.16.MT88.4 R76, [R136+0xb000] ;  /* 0x00b00000884c783b */ /* 0x000f2a0000004200 */
[C---:B-1----:R-:W-:Y:S06]  /*c620*/  HMMA.16816.F32 R44, R68.reuse, R80, R44 ;  /* 0x00000050442c723c */ /* 0x042fec000000182c */
[C---:B------:R-:W-:Y:S05]  /*c630*/  HMMA.16816.F32 R48, R68.reuse, R82, R48 ;  /* 0x000000524430723c */ /* 0x040fea0000001830 */
[--C-:B------:R-:W-:Y:S01]  /*c640*/  FFMA.FTZ R81, R102, UR4, -R107.reuse ;  /* 0x0000000466517c23 */ /* 0x100fe2000801086b */
[----:B------:R-:W-:Y:S01]  /*c650*/  FFMA.FTZ R107, R101, UR4, -R107 ;  /* 0x00000004656b7c23 */ /* 0x000fe2000801086b */
[----:B------:R-:W-:Y:S01]  /*c660*/  FFMA.FTZ R80, R100, R167, R105 ;  /* 0x000000a764507223 */ /* 0x000fe20000010069 */
[----:B---3--:R-:W-:Y:S01]  /*c670*/  F2FP.F16.F32.PACK_AB R105, R178, R177 ;  /* 0x000000b1b269723e */ /* 0x008fe200000000ff */
[----:B------:R-:W1:Y:S02]  /*c680*/  MUFU.EX2 R102, R106 ;  /* 0x0000006a00667308 */ /* 0x000e640000000800 */
[----:B------:R-:W-:Y:S01]  /*c690*/  FADD.FTZ R113, R113, R80 ;  /* 0x0000005071717221 */ /* 0x000fe20000010000 */
[----:B------:R-:W-:Y:S03]  /*c6a0*/  FADD.FTZ R177, R177, R174 ;  /* 0x000000aeb1b17221 */ /* 0x000fe60000010000 */
[----:B------:R-:W-:Y:S01]  /*c6b0*/  FADD.FTZ R110, R110, R113 ;  /* 0x000000716e6e7221 */ /* 0x000fe20000010000 */
[----:B------:R-:W-:Y:S01]  /*c6c0*/  FADD.FTZ R178, R178, R177 ;  /* 0x000000b1b2b27221 */ /* 0x000fe20000010000 */
[C---:B--2---:R-:W-:Y:S02]  /*c6d0*/  HMMA.16816.F32 R52, R68.reuse, R72, R52 ;  /* 0x000000484434723c */ /* 0x044fe40000001834 */
[----:B------:R-:W-:Y:S01]  /*c6e0*/  MUFU.EX2 R101, R81 ;  /* 0x0000005100657308 */ /* 0x000fe20000000800 */
[----:B------:R-:W-:Y:S03]  /*c6f0*/  FADD.FTZ R110, R109, R110 ;  /* 0x0000006e6d6e7221 */ /* 0x000fe60000010000 */
[C---:B------:R-:W-:Y:S01]  /*c700*/  HMMA.16816.F32 R56, R68.reuse, R74, R56 ;  /* 0x0000004a4438723c */ /* 0x040fe20000001838 */
[----:B------:R-:W2:Y:S05]  /*c710*/  LDSM.16.MT88.4 R72, [R137+0x9800] ;  /* 0x009800008948783b */ /* 0x000eaa0000004200 */
[----:B------:R-:W3:Y:S01]  /*c720*/  MUFU.EX2 R100, R107 ;  /* 0x0000006b00647308 */ /* 0x000ee20000000800 */
[----:B-1----:R-:W-:Y:S01]  /*c730*/  F2FP.F16.F32.PACK_AB R106, R102, R171 ;  /* 0x000000ab666a723e */ /* 0x002fe200000000ff */
[C---:B----4-:R-:W-:Y:S03]  /*c740*/  HMMA.16816.F32 R60, R68.reuse, R76, R60 ;  /* 0x0000004c443c723c */ /* 0x050fe6000000183c */
[----:B------:R-:W-:Y:S03]  /*c750*/  FADD.FTZ R115, R115, R110 ;  /* 0x0000006e73737221 */ /* 0x000fe60000010000 */
[----:B------:R-:W-:Y:S01]  /*c760*/  HMMA.16816.F32 R64, R68, R78, R64 ;  /* 0x0000004e4440723c */ /* 0x000fe20000001840 */
[----:B------:R-:W1:Y:S04]  /*c770*/  LDSM.16.MT88.4 R68, [R136+0x9800] ;  /* 0x009800008844783b */ /* 0x000e680000004200 */
[----:B------:R-:W-:Y:S01]  /*c780*/  FADD.FTZ R115, R114, R115 ;  /* 0x0000007372737221 */ /* 0x000fe20000010000 */
[----:B---3--:R-:W-:Y:S05]  /*c790*/  F2FP.F16.F32.PACK_AB R107, R100, R101 ;  /* 0x00000065646b723e */ /* 0x008fea00000000ff */
[----:B------:R-:W-:Y:S01]  /*c7a0*/  FADD.FTZ R118, R118, R115 ;  /* 0x0000007376767221 */ /* 0x000fe20000010000 */
[----:B------:R-:W-:Y:S01]  /*c7b0*/  FADD.FTZ R101, R101, R178 ;  /* 0x000000b265657221 */ /* 0x000fe20000010000 */
[C---:B------:R-:W-:Y:S01]  /*c7c0*/  HMMA.16816.F32 R96, R104.reuse, R92, R4 ;  /* 0x0000005c6860723c */ /* 0x040fe20000001804 */
[----:B------:R-:W3:Y:S04]  /*c7d0*/  LDSM.16.MT88.4 R4, [R140+0xb800] ;  /* 0x00b800008c04783b */ /* 0x000ee80000004200 */
[----:B------:R-:W-:Y:S01]  /*c7e0*/  FADD.FTZ R118, R121, R118 ;  /* 0x0000007679767221 */ /* 0x000fe20000010000 */
[C---:B------:R-:W-:Y:S03]  /*c7f0*/  HMMA.16816.F32 R92, R104.reuse, R94, R8 ;  /* 0x0000005e685c723c */ /* 0x040fe60000001808 */
[----:B------:R-:W4:Y:S02]  /*c800*/  LDSM.16.MT88.4 R8, [R138+0xb800] ;  /* 0x00b800008a08783b */ /* 0x000f240000004200 */
[----:B------:R-:W-:Y:S01]  /*c810*/  FADD.FTZ R123, R123, R118 ;  /* 0x000000767b7b7221 */ /* 0x000fe20000010000 */
[C---:B------:R-:W-:Y:S05]  /*c820*/  HMMA.16816.F32 R88, R104.reuse, R84, R12 ;  /* 0x000000546858723c */ /* 0x040fea000000180c */
[----:B------:R-:W5:Y:S01]  /*c830*/  LDSM.16.MT88.4 R12, [R137+0xb800] ;  /* 0x00b80000890c783b */ /* 0x000f620000004200 */
[C---:B------:R-:W-:Y:S05]  /*c840*/  HMMA.16816.F32 R84, R104.reuse, R86, R16 ;  /* 0x000000566854723c */ /* 0x040fea0000001810 */
[----:B------:R-:W-:Y:S01]  /*c850*/  FADD.FTZ R123, R122, R123 ;  /* 0x0000007b7a7b7221 */ /* 0x000fe20000010000 */
[C---:B--2---:R-:W-:Y:S01]  /*c860*/  HMMA.16816.F32 R80, R104.reuse, R72, R20 ;  /* 0x000000486850723c */ /* 0x044fe20000001814 */
[----:B------:R-:W2:Y:S04]  /*c870*/  LDSM.16.MT88.4 R16, [R136+0xb800] ;  /* 0x00b800008810783b */ /* 0x000ea80000004200 */
        /* <DEDUP_REMOVED lines=9> */
[C---:B------:R-:W-:Y:S05]  /*c910*/  HMMA.16816.F32 R40, R104.reuse, R6, R40 ;  /* 0x000000066828723c */ /* 0x040fea0000001828 */
[----:B------:R-:W-:Y:S01]  /*c920*/  FADD.FTZ R167, R102, R167 ;  /* 0x000000a766a77221 */ /* 0x000fe20000010000 */
[C---:B----4-:R-:W-:Y:S05]  /*c930*/  HMMA.16816.F32 R44, R104.reuse, R8, R44 ;  /* 0x00000008682c723c */ /* 0x050fea000000182c */
[----:B------:R-:W-:Y:S01]  /*c940*/  FADD.FTZ R170, R100, R101 ;  /* 0x0000006564aa7221 */ /* 0x000fe20000010000 */
[C---:B------:R-:W-:Y:S06]  /*c950*/  HMMA.16816.F32 R48, R104.reuse, R10, R48 ;  /* 0x0000000a6830723c */ /* 0x040fec0000001830 */
[C---:B-----5:R-:W-:Y:S06]  /*c960*/  HMMA.16816.F32 R52, R104.reuse, R12, R52 ;  /* 0x0000000c6834723c */ /* 0x060fec0000001834 */
[C---:B------:R-:W-:Y:S06]  /*c970*/  HMMA.16816.F32 R56, R104.reuse, R14, R56 ;  /* 0x0000000e6838723c */ /* 0x040fec0000001838 */
[C---:B--2---:R-:W-:Y:S06]  /*c980*/  HMMA.16816.F32 R60, R104.reuse, R16, R60 ;  /* 0x00000010683c723c */ /* 0x044fec000000183c */
[----:B------:R-:W-:Y:S01]  /*c990*/  HMMA.16816.F32 R64, R104, R18, R64 ;  /* 0x000000126840723c */ /* 0x000fe20000001840 */
[----:B------:R-:W-:Y:S11]  /*c9a0*/  @!UPT UIADD3 URZ, URZ, URZ, URZ ;  /* 0x0000003f3f3ff290 */ /* 0x000ff6000fffe03f */
[----:B------:R-:W-:Y:S01]  /*c9b0*/  @!UPT UIADD3 URZ, URZ, URZ, URZ ;  /* 0x0000003f3f3ff290 */ /* 0x000fe2000fffe03f */
[----:B------:R-:W-:Y:S11]  /*c9c0*/  @P1 BRA `(.L_x_6092) ;  /* 0xffffffd0001c1947 */ /* 0x000ff6000383ffff */
.L_x_6088:
        /* <DEDUP_REMOVED lines=208> */
.L_x_6094:
[----:B------:R-:W-:Y:S05]  /*d6d0*/  BSYNC B0 ;  /* 0x0000000000007941 */ /* 0x000fea0003800000 */
.L_x_6093:
        /* <DEDUP_REMOVED lines=33> */
.L_x_6096:
[----:B------:R-:W-:Y:S05]  /*d8f0*/  BSYNC B0 ;  /* 0x0000000000007941 */ /* 0x000fea0003800000 */
.L_x_6095:
        /* <DEDUP_REMOVED lines=10> */
.L_x_6098:
[----:B------:R-:W-:Y:S05]  /*d9a0*/  BSYNC B0 ;  /* 0x0000000000007941 */ /* 0x000fea0003800000 */
.L_x_6097:
        /* <DEDUP_REMOVED lines=9> */
.L_x_6100:
[----:B------:R-:W-:Y:S05]  /*da40*/  BSYNC B0 ;  /* 0x0000000000007941 */ /* 0x000fea0003800000 */
.L_x_6099:
        /* <DEDUP_REMOVED lines=9> */
.L_x_6102:
[----:B------:R-:W-:Y:S05]  /*dae0*/  BSYNC B0 ;  /* 0x0000000000007941 */ /* 0x000fea0003800000 */
.L_x_6101:
        /* <DEDUP_REMOVED lines=9> */
.L_x_6104:
[----:B------:R-:W-:Y:S05]  /*db80*/  BSYNC B0 ;  /* 0x0000000000007941 */ /* 0x000fea0003800000 */
.L_x_6103:
        /* <DEDUP_REMOVED lines=9> */
.L_x_6106:
[----:B------:R-:W-:Y:S05]  /*dc20*/  BSYNC B0 ;  /* 0x0000000000007941 */ /* 0x000fea0003800000 */
.L_x_6105:
        /* <DEDUP_REMOVED lines=9> */
.L_x_6108:
[----:B------:R-:W-:Y:S05]  /*dcc0*/  BSYNC B0 ;  /* 0x0000000000007941 */ /* 0x000fea0003800000 */
.L_x_6107:
        /* <DEDUP_REMOVED lines=8> */
.L_x_6109:
        /* <DEDUP_REMOVED lines=11> */
.L_x_8409:


//--------------------- .text._ZN5flash24flash_fwd_splitkv_kernelI23Flash_fwd_kernel_traitsILi128ELi64ELi64ELi4ELb0ELb0EN7cutlass6half_tE19Flash_kernel_traitsILi128ELi64ELi64ELi4ES3_EELb1ELb0ELb0ELb0ELb0ELb0ELb1ELb1EEEvNS_16Flash_fwd_paramsE --------------------------
	.section	.text._ZN5flash24flash_fwd_splitkv_kernelI23Flash_fwd_kernel_traitsILi128ELi64ELi64ELi4ELb0ELb0EN7cutlass6half_tE19Flash_kernel_traitsILi128ELi64ELi64ELi4ES3_EELb1ELb0ELb0ELb0ELb0ELb0ELb1ELb1EEEvNS_16Flash_fwd_paramsE,"ax",@progbits
	.align	128
        .global         _ZN5flash24flash_fwd_splitkv_kernelI23Flash_fwd_kernel_traitsILi128ELi64ELi64ELi4ELb0ELb0EN7cutlass6half_tE19Flash_kernel_traitsILi128ELi64ELi64ELi4ES3_EELb1ELb0ELb0ELb0ELb0ELb0ELb1ELb1EEEvNS_16Flash_fwd_paramsE
        .type           _ZN5flash24flash_fwd_splitkv_kernelI23Flash_fwd_kernel_traitsILi128ELi64ELi64ELi4ELb0ELb0EN7cutlass6half_tE19Flash_kernel_traitsILi128ELi64ELi64ELi4ES3_EELb1ELb0ELb0ELb0ELb0ELb0ELb1ELb1EEEvNS_16Flash_fwd_paramsE,@function
        .size           _ZN5flash24flash_fwd_splitkv_kernelI23Flash_fwd_kernel_traitsILi128ELi64ELi64ELi4ELb0ELb0EN7cutlass6half_tE19Flash_kernel_traitsILi128ELi64ELi64ELi4ES3_EELb1ELb0ELb0ELb0ELb0ELb0ELb1ELb1EEEvNS_16Flash_fwd_paramsE,(.L_x_8410 - _ZN5flash24flash_fwd_splitkv_kernelI23Flash_fwd_kernel_traitsILi128ELi64ELi64ELi4ELb0ELb0EN7cutlass6half_tE19Flash_kernel_traitsILi128ELi64ELi64ELi4ES3_EELb1ELb0ELb0ELb0ELb0ELb0ELb1ELb1EEEvNS_16Flash_fwd_paramsE)
        .other          _ZN5flash24flash_fwd_splitkv_kernelI23Flash_fwd_kernel_traitsILi128ELi64ELi64ELi4ELb0ELb0EN7cutlass6half_tE19Flash_kernel_traitsILi128ELi64ELi64ELi4ES3_EELb1ELb0ELb0ELb0ELb0ELb0ELb1ELb1EEEvNS_16Flash_fwd_paramsE,@"STO_CUDA_ENTRY STV_DEFAULT"
_ZN5flash24flash_fwd_splitkv_kernelI23Flash_fwd_kernel_traitsILi128ELi64ELi64ELi4ELb0ELb0EN7cutlass6half_tE19Flash_kernel_traitsILi128ELi64ELi64ELi4ES3_EELb1ELb0ELb0ELb0ELb0ELb0ELb1ELb1EEEvNS_16Flash_fwd_paramsE:
.text._ZN5flash24flash_fwd_splitkv_kernelI23Flash_fwd_kernel_traitsILi128ELi64ELi64ELi4ELb0ELb0EN7cutlass6half_tE19Flash_kernel_traitsILi128ELi64ELi64ELi4ES3_EELb1ELb0ELb0ELb0ELb0ELb0ELb1ELb1EEEvNS_16Flash_fwd_paramsE:
[----:B------:R-:W-:Y:S08]  /*0000*/  LDC R1, c[0x0][0x28] ;  /* 0x00000a00ff017b82 */ /* 0x000ff00000000800 */
[----:B------:R-:W1:Y:S01]  /*0010*/  LDC R5, c[0x0][0x270] ;  /* 0x00009c00ff057b82 */ /* 0x000e620000000800 */
[----:B------:R-:W2:Y:S01]  /*0020*/  S2R R132, SR_CTAID.Z ;  /* 0x0000000000847919 */ /* 0x000ea20000002700 */
[----:B------:R-:W-:Y:S01]  /*0030*/  MOV R2, RZ ;  /* 0x000000ff00027202 */ /* 0x000fe20000000f00 */
[----:B------:R-:W-:Y:S01]  /*0040*/  ULDC.64 UR6, c[0x0][0x208] ;  /* 0x0000820000067ab9 */ /* 0x000fe20000000a00 */
[----:B------:R-:W-:-:S04]  /*0050*/  ULDC.64 UR8, c[0x0][0x300] ;  /* 0x0000c00000087ab9 */ /* 0x000fc80000000a00 */
[----:B------:R-:W3:Y:S08]  /*0060*/  LDC.64 R8, c[0x0][0x2f0] ;  /* 0x0000bc00ff087b82 */ /* 0x000ef00000000a00 */
[----:B------:R-:W4:Y:S01]  /*0070*/  LDC.64 R136, c[0x0][0x300] ;  /* 0x0000c000ff887b82 */ /* 0x000f220000000a00 */
[----:B-1----:R-:W1:Y:S01]  /*0080*/  I2F.U32.RP R6, R5 ;  /* 0x0000000500067306 */ /* 0x002e620000209000 */
[----:B------:R-:W-:-:S07]  /*0090*/  ISETP.NE.U32.AND P1, PT, R5, RZ, PT ;  /* 0x000000ff0500720c */ /* 0x000fce0003f25070 */
[----:B-1----:R-:W1:Y:S02]  /*00a0*/  MUFU.RCP R4, R6 ;  /* 0x0000000600047308 */ /* 0x002e640000001000 */
[----:B-1----:R-:W-:Y:S01]  /*00b0*/  VIADD R4, R4, 0xffffffe ;  /* 0x0ffffffe04047836 */ /* 0x002fe20000000000 */
[----:B------:R-:W-:-:S05]  /*00c0*/  MOV R6, 0xffffffff ;  /* 0xffffffff00067802 */ /* 0x000fca0000000f00 */
[----:B------:R-:W1:Y:S02]  /*00d0*/  F2I.FTZ.U32.TRUNC.NTZ R3, R4 ;  /* 0x0000000400037305 */ /* 0x000e64000021f000 */
[----:B-1----:R-:W-:-:S04]  /*00e0*/  IMAD.MOV R0, RZ, RZ, -R3 ;  /* 0x000000ffff007224 */ /* 0x002fc800078e0a03 */
[----:B------:R-:W-:-:S04]  /*00f0*/  IMAD R7, R0, R5, RZ ;  /* 0x0000000500077224 */ /* 0x000fc800078e02ff */
[----:B------:R-:W-:Y:S02]  /*0100*/  IMAD.HI.U32 R7, R3, R7, R2 ;  /* 0x0000000703077227 */ /* 0x000fe400078e0002 */
[----:B------:R-:W1:Y:S04]  /*0110*/  LDC.64 R2, c[0x0][0x2f0] ;  /* 0x0000bc00ff027b82 */ /* 0x000e680000000a00 */
[----:B--2---:R-:W-:-:S04]  /*0120*/  IMAD.HI.U32 R169, R7, R132, RZ ;  /* 0x0000008407a97227 */ /* 0x004fc800078e00ff */
[----:B------:R-:W-:-:S04]  /*0130*/  IMAD.MOV R0, RZ, RZ, -R169 ;  /* 0x000000ffff007224 */ /* 0x000fc800078e0aa9 */
[----:B------:R-:W-:-:S05]  /*0140*/  IMAD R0, R5, R0, R132 ;  /* 0x0000000005007224 */ /* 0x000fca00078e0284 */
[----:B------:R-:W-:Y:S02]  /*0150*/  ISETP.GE.U32.AND P3, PT, R0, R5, PT ;  /* 0x000000050000720c */ /* 0x000fe40003f66070 */
[----:B-1----:R-:W-:-:S04]  /*0160*/  ISETP.NE.U32.AND P0, PT, R2, RZ, PT ;  /* 0x000000ff0200720c */ /* 0x002fc80003f05070 */
[----:B------:R-:W-:-:S07]  /*0170*/  ISETP.NE.AND.EX P0, PT, R3, RZ, PT, P0 ;  /* 0x000000ff0300720c */ /* 0x000fce0003f05300 */
[----:B------:R-:W-:Y:S01]  /*0180*/  @P3 IMAD.IADD R0, R0, 0x1, -R5 ;  /* 0x0000000100003824 */ /* 0x000fe200078e0a05 */
[----:B------:R-:W-:Y:S01]  /*0190*/  @P3 IADD3 R169, R169, 0x1, RZ ;  /* 0x00000001a9a93810 */ /* 0x000fe20007ffe0ff */
[----:B------:R-:W1:Y:S03]  /*01a0*/  LDC.64 R2, c[0x0][0x2f8] ;  /* 0x0000be00ff027b82 */ /* 0x000e660000000a00 */
[----:B------:R-:W-:-:S05]  /*01b0*/  ISETP.GE.U32.AND P2, PT, R0, R5, PT ;  /* 0x000000050000720c */ /* 0x000fca0003f46070 */
[----:B------:R-:W2:Y:S08]  /*01c0*/  LDC.U8 R0, c[0x0][0x3c2] ;  /* 0x0000f080ff007b82 */ /* 0x000eb00000000000 */
[----:B------:R-:W-:Y:S01]  /*01d0*/  @P2 VIADD R169, R169, 0x1 ;  /* 0x00000001a9a92836 */ /* 0x000fe20000000000 */
[----:B------:R-:W-:-:S05]  /*01e0*/  @!P1 LOP3.LUT R169, RZ, R5, RZ, 0x33, !PT ;  /* 0x00000005ffa99212 */ /* 0x000fca00078e33ff */
[C---:B---3--:R-:W-:Y:S02]  /*01f0*/  IMAD.WIDE R10, R169.reuse, 0x4, R8 ;  /* 0x00000004a90a7825 */ /* 0x048fe400078e0208 */
[----:B------:R-:W3:Y:S03]  /*0200*/  LDC.64 R8, c[0x0][0x2f8] ;  /* 0x0000be00ff087b82 */ /* 0x000ee60000000a00 */
[----:B------:R-:W3:Y:S04]  /*0210*/  @P0 LDG.E R6, desc[UR6][R10.64] ;  /* 0x000000060a060981 */ /* 0x000ee8000c1e1900 */
[----:B------:R-:W3:Y:S01]  /*0220*/  @P0 LDG.E R7, desc[UR6][R10.64+0x4] ;  /* 0x000004060a070981 */ /* 0x000ee2000c1e1900 */
[----:B--2---:R-:W-:Y:S01]  /*0230*/  ISETP.NE.AND P1, PT, R0, RZ, PT ;  /* 0x000000ff0000720c */ /* 0x004fe20003f25270 */
[----:B------:R-:W-:Y:S01]  /*0240*/  IMAD.MOV.U32 R13, RZ, RZ, -0x1 ;  /* 0xffffffffff0d7424 */ /* 0x000fe200078e00ff */
[----:B-1----:R-:W-:Y:S01]  /*0250*/  ISETP.EQ.U32.AND P2, PT, R2, RZ, PT ;  /* 0x000000ff0200720c */ /* 0x002fe20003f42070 */
[----:B----4-:R-:W-:Y:S01]  /*0260*/  IMAD.WIDE R136, R169, 0x4, R136 ;  /* 0x00000004a9887825 */ /* 0x010fe200078e0288 */
[----:B------:R-:W-:-:S02]  /*0270*/  ISETP.NE.U32.AND P5, PT, RZ, UR8, PT ;  /* 0x00000008ff007c0c */ /* 0x000fc4000bfa5070 */
[----:B------:R-:W-:Y:S02]  /*0280*/  ISETP.EQ.OR.EX P2, PT, R3, RZ, !P1, P2 ;  /* 0x000000ff0300720c */ /* 0x000fe40004f42720 */
[----:B------:R-:W-:Y:S02]  /*0290*/  ISETP.NE.AND.EX P5, PT, RZ, UR9, PT, P5 ;  /* 0x00000009ff007c0c */ /* 0x000fe4000bfa5350 */
[----:B------:R-:W-:Y:S01]  /*02a0*/  MOV R14, RZ ;  /* 0x000000ff000e7202 */ /* 0x000fe20000000f00 */
[----:B---3--:R-:W-:-:S08]  /*02b0*/  IMAD.WIDE R8, R169, 0x4, R8 ;  /* 0x00000004a9087825 */ /* 0x008fd000078e0208 */
[----:B------:R1:W5:Y:S04]  /*02c0*/  @!P2 LDG.E R13, desc[UR6][R8.64] ;  /* 0x00000006080da981 */ /* 0x000368000c1e1900 */
[----:B------:R1:W5:Y:S01]  /*02d0*/  @P5 LDG.E R14, desc[UR6][R136.64] ;  /* 0x00000006880e5981 */ /* 0x000362000c1e1900 */
[----:B------:R-:W2:Y:S01]  /*02e0*/  S2R R17, SR_CTAID.X ;  /* 0x0000000000117919 */ /* 0x000ea20000002500 */
[----:B------:R-:W3:Y:S01]  /*02f0*/  S2R R0, SR_CTAID.Y ;  /* 0x0000000000007919 */ /* 0x000ee20000002600 */
[----:B------:R-:W-:-:S06]  /*0300*/  @P0 IMAD.IADD R168, R7, 0x1, -R6 ;  /* 0x0000000107a80824 */ /* 0x000fcc00078e0a06 */
[----:B------:R-:W4:Y:S01]  /*0310*/  @!P0 LDC R168, c[0x0][0x2c4] ;  /* 0x0000b100ffa88b82 */ /* 0x000f220000000800 */
[----:B------:R-:W-:Y:S02]  /*0320*/  ISETP.NE.U32.AND P0, PT, R2, RZ, PT ;  /* 0x000000ff0200720c */ /* 0x000fe40003f05070 */
[----:B------:R-:W-:Y:S02]  /*0330*/  IADD3 R2, -R169, RZ, RZ ;  /* 0x000000ffa9027210 */ /* 0x000fe40007ffe1ff */
[----:B------:R-:W-:-:S03]  /*0340*/  ISETP.NE.AND.EX P0, PT, R3, RZ, PT, P0 ;  /* 0x000000ff0300720c */ /* 0x000fc60003f05300 */
[----:B------:R-:W-:-:S10]  /*0350*/  IMAD R132, R5, R2, R132 ;  /* 0x0000000205847224 */ /* 0x000fd400078e0284 */
[----:B-123--:R-:W-:Y:S05]  /*0360*/  @!P0 BRA `(.L_x_6110) ;  /* 0x0000000000108947 */ /* 0x00efea0003800000 */
[----:B------:R-:W2:Y:S02]  /*0370*/  @P1 LDG.E R2, desc[UR6][R8.64+0x4] ;  /* 0x0000040608021981 */ /* 0x000ea4000c1e1900 */
[----:B--2--5:R-:W-:-:S06]  /*0380*/  @P1 IADD3 R11, R2, -R13, RZ ;  /* 0x8000000d020b1210 */ /* 0x024fcc0007ffe0ff */
[----:B------:R2:W5:Y:S01]  /*0390*/  @!P1 LDG.E R11, desc[UR6][R8.64] ;  /* 0x00000006080b9981 */ /* 0x000562000c1e1900 */
[----:B------:R-:W-:Y:S05]  /*03a0*/  BRA `(.L_x_6111) ;  /* 0x0000000000047947 */ /* 0x000fea0003800000 */
.L_x_6110:
[----:B------:R-:W1:Y:S02]  /*03b0*/  LDC R11, c[0x0][0x2c8] ;  /* 0x0000b200ff0b7b82 */ /* 0x000e640000000800 */
.L_x_6111:
        /* <DEDUP_REMOVED lines=10> */
[--C-:B-1---5:R-:W-:Y:S01]  /*0460*/  IMAD.IADD R62, R11, 0x1, -R14.reuse ;  /* 0x000000010b3e7824 */ /* 0x122fe200078e0a0e */
[----:B------:R-:W1:Y:S01]  /*0470*/  S2R R52, SR_TID.X ;  /* 0x0000000000347919 */ /* 0x000e620000002100 */
[----:B------:R-:W-:-:S05]  /*0480*/  @P3 IMAD.IADD R58, R15, 0x1, -R14 ;  /* 0x000000010f3a3824 */ /* 0x000fca00078e0a0e */
[----:B---3--:R-:W3:Y:S08]  /*0490*/  LDC R2, c[0x0][0x2c8] ;  /* 0x0000b200ff027b82 */ /* 0x008ef00000000800 */
[----:B------:R-:W4:Y:S01]  /*04a0*/  LDC R7, c[0x0][0x398] ;  /* 0x0000e600ff077b82 */ /* 0x000f220000000800 */
        /* <DEDUP_REMOVED lines=20> */
[----:B------:R-:W2:Y:S02]  /*05f0*/  @!P3 LDC.64 R2, c[0x0][0x318] ;  /* 0x0000c600ff02bb82 */ /* 0x000ea40000000a00 */
[----:B------:R-:W-:-:S05]  /*0600*/  IMAD R19, R9, R4, R19 ;  /* 0x0000000409137224 */ /* 0x000fca00078e0213 */
[----:B------:R-:W-:Y:S01]  /*0610*/  ISETP.GT.U32.AND P1, PT, R10, R19, PT ;  /* 0x000000130a00720c */ /* 0x000fe20003f24070 */
[----:B------:R-:W3:-:S12]  /*0620*/  @!P3 LDC R4, c[0x0][0x2cc] ;  /* 0x0000b300ff04bb82 */ /* 0x000ed80000000800 */
[----:B------:R-:W-:Y:S02]  /*0630*/  @!P1 IMAD.IADD R19, R19, 0x1, -R10 ;  /* 0x0000000113139824 */ /* 0x000fe400078e0a0a */
[----:B------:R-:W-:Y:S01]  /*0640*/  @!P1 VIADD R9, R9, 0x1 ;  /* 0x0000000109099836 */ /* 0x000fe20000000000 */
[----:B------:R-:W-:Y:S02]  /*0650*/  ISETP.NE.AND P1, PT, R8, RZ, PT ;  /* 0x000000ff0800720c */ /* 0x000fe40003f25270 */
[----:B--2---:R-:W-:Y:S02]  /*0660*/  @!P3 ISETP.NE.U32.AND P2, PT, R2, RZ, PT ;  /* 0x000000ff0200b20c */ /* 0x004fe40003f45070 */
[----:B------:R-:W-:Y:S02]  /*0670*/  ISETP.GE.U32.AND P4, PT, R19, R10, PT ;  /* 0x0000000a1300720c */ /* 0x000fe40003f86070 */
[----:B------:R-:W-:-:S04]  /*0680*/  @!P3 ISETP.NE.AND.EX P2, PT, R3, RZ, PT, P2 ;  /* 0x000000ff0300b20c */ /* 0x000fc80003f45320 */
[----:B---3--:R-:W-:-:S05]  /*0690*/  @!P3 SEL R3, R4, RZ, P2 ;  /* 0x000000ff0403b207 */ /* 0x008fca0001000000 */
[----:B------:R-:W-:Y:S01]  /*06a0*/  @!P3 IMAD.IADD R58, R62, 0x1, R3 ;  /* 0x000000013e3ab824 */ /* 0x000fe200078e0203 */
[----:B------:R-:W-:Y:S01]  /*06b0*/  IADD3 R3, -R168, 0x7f, R57 ;  /* 0x0000007fa8037810 */ /* 0x000fe20007ffe139 */
[----:B------:R-:W-:Y:S02]  /*06c0*/  @P4 VIADD R9, R9, 0x1 ;  /* 0x0000000109094836 */ /* 0x000fe40000000000 */
[----:B------:R-:W-:Y:S01]  /*06d0*/  VIADD R2, R58, 0x3f ;  /* 0x0000003f3a027836 */ /* 0x000fe20000000000 */
[----:B----4-:R-:W-:Y:S01]  /*06e0*/  IADD3 R7, R3, R7, R58 ;  /* 0x0000000703077210 */ /* 0x010fe20007ffe03a */
        /* <DEDUP_REMOVED lines=54> */
.L_x_6114:
[----:B------:R-:W-:Y:S05]  /*0a50*/  BSYNC B0 ;  /* 0x0000000000007941 */ /* 0x000fea0003800000 */
.L_x_6113:
        /* <DEDUP_REMOVED lines=9> */
.L_x_6116:
[----:B------:R-:W-:Y:S05]  /*0af0*/  BSYNC B0 ;  /* 0x0000000000007941 */ /* 0x000fea0003800000 */
.L_x_6115:
        /* <DEDUP_REMOVED lines=8> */
.L_x_6118:
[----:B------:R-:W-:Y:S05]  /*0b80*/  BSYNC B0 ;  /* 0x0000000000007941 */ /* 0x000fea0003800000 */
.L_x_6117:
        /* <DEDUP_REMOVED lines=8> */
.L_x_6120:
[----:B------:R-:W-:Y:S05]  /*0c10*/  BSYNC B0 ;  /* 0x0000000000007941 */ /* 0x000fea0003800000 */
.L_x_6119:
        /* <DEDUP_REMOVED lines=9> */
.L_x_6122:
[----:B------:R-:W-:Y:S05]  /*0cb0*/  BSYNC B0 ;  /* 0x0000000000007941 */ /* 0x000fea0003800000 */
.L_x_6121:
[----:B------:R-:W-:Y:S04]  /*0cc0*/  BSSY B0, `(.L_x_6123) ;  /* 0x0000007000007945 */ /* 0x000fe80003800000 */
[----:B------:R-:W-:Y:S05]  /*0cd0*/  @P1 BRA `(.L_x_6124) ;  /* 0x0000000000141947 */ /* 0x000fea0003800000 */
[----:B------:R-:W-:Y:S02]  /*0ce0*/  ULDC UR4, c[0x0][0x2d0] ;  /* 0x0000b40000047ab9 */ /* 0x000fe40000000800 */
[----:B------:R-:W-:Y:S02]  /*0cf0*/  ISETP.GE.AND P1, PT, R2, UR4, PT ;  /* 0x0000000402007c0c */ /* 0x000fe4000bf26270 */
[----:B------:R-:W-:-:S11]  /*0d00*/  ISETP.GE.AND P0, PT, R6, UR4, PT ;  /* 0x0000000406007c0c */ /* 0x000fd6000bf06270 */
[----:B------:R1:W-:Y:S04]  /*0d10*/  @!P1 STG.E.128 desc[UR6][R20.64+0x5000], RZ ;  /* 0x005000ff14009986 */ /* 0x0003e8000c101d06 */
[----:B------:R1:W-:Y:S02]  /*0d20*/  @!P0 STG.E.128 desc[UR6][R20.64+0x5100], RZ ;  /* 0x005100ff14008986 */ /* 0x0003e4000c101d06 */
.L_x_6124:
[----:B------:R-:W-:Y:S05]  /*0d30*/  BSYNC B0 ;  /* 0x0000000000007941 */ /* 0x000fea0003800000 */
.L_x_6123:
[----:B------:R-:W-:Y:S04]  /*0d40*/  BSSY B0, `(.L_x_6125) ;  /* 0x0000007000007945 */ /* 0x000fe80003800000 */
[----:B------:R-:W-:Y:S05]  /*0d50*/  @P4 BRA `(.L_x_6126) ;  /* 0x0000000000144947 */ /* 0x000fea0003800000 */
[----:B------:R-:W-:Y:S02]  /*0d60*/  ULDC UR4, c[0x0][0x2d0] ;  /* 0x0000b40000047ab9 */ /* 0x000fe40000000800 */
[----:B------:R-:W-:Y:S02]  /*0d70*/  ISETP.GE.AND P1, PT, R2, UR4, PT ;  /* 0x0000000402007c0c */ /* 0x000fe4000bf26270 */
[----:B------:R-:W-:-:S11]  /*0d80*/  ISETP.GE.AND P0, PT, R6, UR4, PT ;  /* 0x0000000406007c0c */ /* 0x000fd6000bf06270 */
[----:B------:R1:W-:Y:S04]  /*0d90*/  @!P1 STG.E.128 desc[UR6][R20.64+0x6000], RZ ;  /* 0x006000ff14009986 */ /* 0x0003e8000c101d06 */
[----:B------:R1:W-:Y:S02]  /*0da0*/  @!P0 STG.E.128 desc[UR6][R20.64+0x6100], RZ ;  /* 0x006100ff14008986 */ /* 0x0003e4000c101d06 */
.L_x_6126:
[----:B------:R-:W-:Y:S05]  /*0db0*/  BSYNC B0 ;  /* 0x0000000000007941 */ /* 0x000fea0003800000 */
.L_x_6125:
[----:B------:R-:W-:Y:S04]  /*0dc0*/  BSSY B0, `(.L_x_6127) ;  /* 0x0000007000007945 */ /* 0x000fe80003800000 */
[----:B------:R-:W-:Y:S05]  /*0dd0*/  @P3 BRA `(.L_x_6128) ;  /* 0x0000000000143947 */ /* 0x000fea0003800000 */
[----:B------:R-:W-:Y:S02]  /*0de0*/  ULDC UR4, c[0x0][0x2d0] ;  /* 0x0000b40000047ab9 */ /* 0x000fe40000000800 */
[----:B------:R-:W-:Y:S02]  /*0df0*/  ISETP.GE.AND P1, PT, R2, UR4, PT ;  /* 0x0000000402007c0c */ /* 0x000fe4000bf26270 */
[----:B------:R-:W-:-:S11]  /*0e00*/  ISETP.GE.AND P0, PT, R6, UR4, PT ;  /* 0x0000000406007c0c */ /* 0x000fd6000bf06270 */
[----:B------:R1:W-:Y:S04]  /*0e10*/  @!P1 STG.E.128 desc[UR6][R20.64+0x7000], RZ ;  /* 0x007000ff14009986 */ /* 0x0003e8000c101d06 */
[----:B------:R1:W-:Y:S02]  /*0e20*/  @!P0 STG.E.128 desc[UR6][R20.64+0x7100], RZ ;  /* 0x007100ff14008986 */ /* 0x0003e4000c101d06 */
.L_x_6128:
[----:B------:R-:W-:Y:S05]  /*0e30*/  BSYNC B0 ;  /* 0x0000000000007941 */ /* 0x000fea0003800000 */
.L_x_6127:
        /* <DEDUP_REMOVED lines=29> */
.L_x_6112:
[----:B------:R-:W1:Y:S01]  /*1010*/  LDC.64 R2, c[0x0][0x368] ;  /* 0x0000da00ff027b82 */ /* 0x000e620000000a00 */
[----:B------:R-:W-:-:S07]  /*1020*/  IMAD.MOV.U32 R12, RZ, RZ, R169 ;  /* 0x000000ffff0c7224 */ /* 0x000fce00078e00a9 */
        /* <DEDUP_REMOVED lines=9> */
[----:B------:R-:W-:Y:S02]  /*10c0*/  ISETP.NE.AND.EX P0, PT, R5, RZ, PT, P0 ;  /* 0x000000ff0500720c */ /* 0x000fe40003f05300 */
[----:B------:R-:W-:-:S11]  /*10d0*/  SHF.R.S32.HI R9, RZ, 0x1f, R169 ;  /* 0x0000001fff097819 */ /* 0x000fd600000114a9 */
        /* <DEDUP_REMOVED lines=11> */
.L_x_6129:
        /* <DEDUP_REMOVED lines=30> */
[----:B------:R1:W4:Y:S01]  /*1370*/  LDG.E R8, desc[UR6][R18.64] ;  /* 0x0000000612087981 */ /* 0x000322000c1e1900 */
[----:B--2---:R-:W-:Y:S02]  /*1380*/  IABS R0, R13 ;  /* 0x0000000d00007213 */ /* 0x004fe40000000000 */
[----:B-----5:R-:W-:Y:S02]  /*1390*/  IADD3 R12, -R15, RZ, RZ ;  /* 0x000000ff0f0c7210 */ /* 0x020fe40007ffe1ff */
[----:B------:R-:W2:Y:S03]  /*13a0*/  I2F.RP R11, R0 ;  /* 0x00000000000b7306 */ /* 0x000ea60000209400 */
[----:B------:R-:W-:-:S05]  /*13b0*/  IMAD R21, R14, R12, R7 ;  /* 0x0000000c0e157224 */ /* 0x000fca00078e0207 */
[----:B--2---:R-:W2:Y:S01]  /*13c0*/  MUFU.RCP R4, R11 ;  /* 0x0000000b00047308 */ /* 0x004ea20000001000 */
[----:B-1----:R-:W-:Y:S02]  /*13d0*/  SHF.R.S32.HI R19, RZ, 0x1f, R21 ;  /* 0x0000001fff137819 */ /* 0x002fe40000011415 */
[----:B--2---:R-:W-:-:S05]  /*13e0*/  IADD3 R4, R4, 0xffffffe, RZ ;  /* 0x0ffffffe04047810 */ /* 0x004fca0007ffe0ff */
        /* <DEDUP_REMOVED lines=44> */
.L_x_6130:
[----:B------:R-:W1:Y:S01]  /*16b0*/  LDC R15, c[0x0][0x278] ;  /* 0x00009e00ff0f7b82 */ /* 0x000e620000000800 */
[----:B------:R-:W-:Y:S02]  /*16c0*/  MOV R4, RZ ;  /* 0x000000ff00047202 */ /* 0x000fe40000000f00 */
[----:B------:R-:W-:-:S13]  /*16d0*/  ISETP.NE.AND P4, PT, R13, -0x1, PT ;  /* 0xffffffff0d00780c */ /* 0x000fda0003f85270 */
[----:B------:R-:W2:Y:S01]  /*16e0*/  @P4 LDC.64 R140, c[0x0][0x248] ;  /* 0x00009200ff8c4b82 */ /* 0x000ea20000000a00 */
[----:B------:R-:W-:Y:S01]  /*16f0*/  @P4 IMAD.IADD R20, R14, 0x1, R13 ;  /* 0x000000010e144824 */ /* 0x000fe200078e020d */
[----:B-1----:R-:W-:-:S06]  /*1700*/  IABS R3, R15 ;  /* 0x0000000f00037213 */ /* 0x002fcc0000000000 */
[----:B------:R-:W1:Y:S01]  /*1710*/  @P4 LDC.64 R10, c[0x0][0x250] ;  /* 0x00009400ff0a4b82 */ /* 0x000e620000000a00 */
[----:B------:R-:W3:Y:S08]  /*1720*/  I2F.RP R8, R3 ;  /* 0x0000000300087306 */ /* 0x000ef00000209400 */
[----:B---3--:R-:W3:Y:S02]  /*1730*/  MUFU.RCP R7, R8 ;  /* 0x0000000800077308 */ /* 0x008ee40000001000 */
[----:B---3--:R-:W-:-:S06]  /*1740*/  VIADD R7, R7, 0xffffffe ;  /* 0x0ffffffe07077836 */ /* 0x008fcc0000000000 */
[----:B------:R-:W3:Y:S02]  /*1750*/  F2I.FTZ.U32.TRUNC.NTZ R5, R7 ;  /* 0x0000000700057305 */ /* 0x000ee4000021f000 */
[----:B---3--:R-:W-:Y:S01]  /*1760*/  IMAD.MOV R0, RZ, RZ, -R5 ;  /* 0x000000ffff007224 */ /* 0x008fe200078e0a05 */
[----:B------:R-:W-:-:S03]  /*1770*/  LEA R7, R102, 0xffffffc0, 0x6 ;  /* 0xffffffc066077811 */ /* 0x000fc600078e30ff */
[----:B------:R-:W-:Y:S01]  /*1780*/  IMAD R2, R0, R3, RZ ;  /* 0x0000000300027224 */ /* 0x000fe200078e02ff */
[----:B------:R-:W-:Y:S02]  /*1790*/  IABS R0, R132 ;  /* 0x0000008400007213 */ /* 0x000fe40000000000 */
[----:B------:R-:W-:Y:S01]  /*17a0*/  SHF.R.S32.HI R19, RZ, 0x1f, R7 ;  /* 0x0000001fff137819 */ /* 0x000fe20000011407 */
[----:B------:R-:W-:-:S04]  /*17b0*/  IMAD.HI.U32 R5, R5, R2, R4 ;  /* 0x0000000205057227 */ /* 0x000fc800078e0004 */
[----:B------:R-:W-:-:S04]  /*17c0*/  IMAD.MOV.U32 R4, RZ, RZ, R0 ;  /* 0x000000ffff047224 */ /* 0x000fc800078e0000 */
[----:B------:R-:W-:-:S04]  /*17d0*/  IMAD.HI.U32 R0, R5, R4, RZ ;  /* 0x0000000405007227 */ /* 0x000fc800078e00ff */
[----:B------:R-:W-:-:S04]  /*17e0*/  IMAD.MOV R2, RZ, RZ, -R0 ;  /* 0x000000ffff027224 */ /* 0x000fc800078e0a00 */
[C---:B------:R-:W-:Y:S02]  /*17f0*/  IMAD R2, R3.reuse, R2, R4 ;  /* 0x0000000203027224 */ /* 0x040fe400078e0204 */
[----:B------:R-:W3:Y:S03]  /*1800*/  LDC.64 R4, c[0x0][0x260] ;  /* 0x00009800ff047b82 */ /* 0x000ee60000000a00 */
[----:B------:R-:W-:-:S13]  /*1810*/  ISETP.GT.U32.AND P0, PT, R3, R2, PT ;  /* 0x000000020300720c */ /* 0x000fda0003f04070 */
[-C--:B------:R-:W-:Y:S02]  /*1820*/  @!P0 IADD3 R2, R2, -R3.reuse, RZ ;  /* 0x8000000302028210 */ /* 0x080fe40007ffe0ff */
[----:B------:R-:W-:Y:S02]  /*1830*/  @!P0 IADD3 R0, R0, 0x1, RZ ;  /* 0x0000000100008810 */ /* 0x000fe40007ffe0ff */
[----:B------:R-:W-:Y:S01]  /*1840*/  ISETP.GE.U32.AND P2, PT, R2, R3, PT ;  /* 0x000000030200720c */ /* 0x000fe20003f46070 */
[----:B--2---:R-:W-:Y:S01]  /*1850*/  @P4 IMAD R3, R20, R141, RZ ;  /* 0x0000008d14034224 */ /* 0x004fe200078e02ff */
[----:B------:R-:W-:Y:S01]  /*1860*/  LOP3.LUT R2, R132, R15, RZ, 0x3c, !PT ;  /* 0x0000000f84027212 */ /* 0x000fe200078e3cff */
[----:B------:R-:W-:Y:S01]  /*1870*/  @P4 IMAD.WIDE.U32 R20, R20, R140, RZ ;  /* 0x0000008c14144225 */ /* 0x000fe200078e00ff */
[----:B------:R-:W-:Y:S02]  /*1880*/  ISETP.NE.AND P0, PT, R15, RZ, PT ;  /* 0x000000ff0f00720c */ /* 0x000fe40003f05270 */
[----:B------:R-:W-:-:S02]  /*1890*/  ISETP.GE.AND P1, PT, R2, RZ, PT ;  /* 0x000000ff0200720c */ /* 0x000fc40003f26270 */
[----:B------:R-:W-:Y:S02]  /*18a0*/  @P4 IADD3 R3, R21, R3, RZ ;  /* 0x0000000315034210 */ /* 0x000fe40007ffe0ff */
[----:B------:R-:W-:-:S03]  /*18b0*/  @P4 MOV R8, R20 ;  /* 0x0000001400084202 */ /* 0x000fc60000000f00 */
[----:B------:R-:W-:-:S06]  /*18c0*/  @P2 VIADD R0, R0, 0x1 ;  /* 0x0000000100002836 */ /* 0x000fcc0000000000 */
[----:B------:R-:W-:Y:S01]  /*18d0*/  @!P1 IMAD.MOV R0, RZ, RZ, -R0 ;  /* 0x000000ffff009224 */ /* 0x000fe200078e0a00 */
[----:B-1----:R-:W-:Y:S06]  /*18e0*/  @P4 BRA `(.L_x_6132) ;  /* 0x0000000000344947 */ /* 0x002fec0003800000 */
        /* <DEDUP_REMOVED lines=13> */
.L_x_6132:
        /* <DEDUP_REMOVED lines=8> */
[----:B------:R-:W-:Y:S01]  /*1a40*/  @P4 IMAD.WIDE.U32 R22, R13, R10, RZ ;  /* 0x0000000a0d164225 */ /* 0x000fe200078e00ff */
[----:B------:R-:W-:-:S03]  /*1a50*/  IADD3 R21, R21, R2, RZ ;  /* 0x0000000215157210 */ /* 0x000fc60007ffe0ff */
[----:B---3--:R-:W-:Y:S01]  /*1a60*/  IMAD R2, R3, R4, RZ ;  /* 0x0000000403027224 */ /* 0x008fe200078e02ff */
[----:B------:R-:W-:Y:S01]  /*1a70*/  @P4 MOV R8, R22 ;  /* 0x0000001600084202 */ /* 0x000fe20000000f00 */
[----:B------:R-:W-:-:S04]  /*1a80*/  IMAD.WIDE.U32 R20, R0, R4, R20 ;  /* 0x0000000400147225 */ /* 0x000fc800078e0014 */
[----:B------:R-:W-:Y:S01]  /*1a90*/  IMAD R5, R0, R5, R2 ;  /* 0x0000000500057224 */ /* 0x000fe200078e0202 */
[----:B------:R-:W-:Y:S01]  /*1aa0*/  MOV R2, R20 ;  /* 0x0000001400027202 */ /* 0x000fe20000000f00 */
[----:B------:R-:W-:-:S03]  /*1ab0*/  @P4 IMAD R23, R13, R11, R23 ;  /* 0x0000000b0d174224 */ /* 0x000fc600078e0217 */
[----:B------:R-:W-:Y:S02]  /*1ac0*/  IADD3 R13, R21, R5, RZ ;  /* 0x00000005150d7210 */ /* 0x000fe40007ffe0ff */
[----:B------:R-:W-:Y:S01]  /*1ad0*/  MOV R21, R7 ;  /* 0x0000000700157202 */ /* 0x000fe20000000f00 */
        /* <DEDUP_REMOVED lines=14> */
.L_x_6131:
[----:B------:R1:W5:Y:S01]  /*1bc0*/  @P5 LDG.E R46, desc[UR6][R136.64] ;  /* 0x00000006882e5981 */ /* 0x000362000c1e1900 */
        /* <DEDUP_REMOVED lines=10> */
[----:B------:R-:W-:-:S02]  /*1c70*/  SHF.R.S32.HI R130, RZ, 0x3, R59 ;  /* 0x00000003ff827819 */ /* 0x000fc4000001143b */
[----:B------:R-:W-:Y:S02]  /*1c80*/  LOP3.LUT R59, R59, 0xfffffff8, RZ, 0xc0, !PT ;  /* 0xfffffff83b3b7812 */ /* 0x000fe400078ec0ff */
[----:B------:R-:W-:Y:S01]  /*1c90*/  LOP3.LUT R29, R60, 0xfffffff0, RZ, 0xc0, !PT ;  /* 0xfffffff03c1d7812 */ /* 0x000fe200078ec0ff */
[----:B------:R-:W-:Y:S01]  /*1ca0*/  IMAD.SHL.U32 R27, R130, 0x40, RZ ;  /* 0x00000040821b7824 */ /* 0x000fe200078e00ff */
[--C-:B------:R-:W-:Y:S01]  /*1cb0*/  SHF.R.S32.HI R131, RZ, 0x1f, R130.reuse ;  /* 0x0000001fff837819 */ /* 0x100fe20000011482 */
[----:B------:R-:W4:Y:S01]  /*1cc0*/  @!P0 LDC.64 R10, c[0x0][0x228] ;  /* 0x00008a00ff0a8b82 */ /* 0x000f220000000a00 */
[C---:B------:R-:W-:Y:S01]  /*1cd0*/  IMAD.IADD R59, R52.reuse, 0x1, -R59 ;  /* 0x00000001343b7824 */ /* 0x040fe200078e0a3b */
[----:B------:R-:W-:Y:S01]  /*1ce0*/  LEA.HI R54, R15, R52, RZ, 0x5 ;  /* 0x000000340f367211 */ /* 0x000fe200078f28ff */
[----:B------:R-:W-:Y:S01]  /*1cf0*/  IMAD.IADD R124, R52, 0x1, -R29 ;  /* 0x00000001347c7824 */ /* 0x000fe200078e0a1d */
[----:B------:R-:W-:Y:S01]  /*1d00*/  LOP3.LUT R27, R27, 0x1c0, RZ, 0xc0, !PT ;  /* 0x000001c01b1b7812 */ /* 0x000fe200078ec0ff */
[----:B------:R-:W-:Y:S01]  /*1d10*/  IMAD.SHL.U32 R16, R59, 0x8, RZ ;  /* 0x000000083b107824 */ /* 0x000fe200078e00ff */
[----:B------:R-:W-:Y:S01]  /*1d20*/  SHF.L.U64.HI R164, R140, 0x4, R141 ;  /* 0x000000048ca47819 */ /* 0x000fe2000001028d */
[----:B------:R-:W-:Y:S01]  /*1d30*/  IMAD.WIDE R28, R17, 0x40, R130 ;  /* 0x00000040111c7825 */ /* 0x000fe200078e0282 */
[----:B------:R-:W-:Y:S01]  /*1d40*/  SHF.R.U32.HI R126, RZ, 0x3, R27 ;  /* 0x00000003ff7e7819 */ /* 0x000fe2000001161b */
[----:B------:R-:W1:Y:S01]  /*1d50*/  LDC.64 R138, c[0x0][0x250] ;  /* 0x00009400ff8a7b82 */ /* 0x000e620000000a00 */
[----:B------:R-:W-:Y:S01]  /*1d60*/  LOP3.LUT R25, R27, 0x38, R16, 0xf8, !PT ;  /* 0x000000381b197812 */ /* 0x000fe200078ef810 */
[----:B--2---:R-:W-:Y:S01]  /*1d70*/  @P0 IMAD.WIDE.U32 R26, R6, R4, RZ ;  /* 0x00000004061a0225 */ /* 0x004fe200078e00ff */
[----:B------:R-:W-:-:S02]  /*1d80*/  SHF.R.S32.HI R125, RZ, 0x1f, R124 ;  /* 0x0000001fff7d7819 */ /* 0x000fc4000001147c */
[----:B------:R-:W-:Y:S01]  /*1d90*/  LOP3.LUT R126, R25, R126, RZ, 0x3c, !PT ;  /* 0x0000007e197e7212 */ /* 0x000fe200078e3cff */
[----:B------:R-:W-:Y:S01]  /*1da0*/  @P0 IMAD R25, R6, R5, R27 ;  /* 0x0000000506190224 */ /* 0x000fe200078e021b */
[----:B------:R-:W-:Y:S01]  /*1db0*/  LEA.HI R27, R15, R52, RZ, 0x6 ;  /* 0x000000340f1b7211 */ /* 0x000fe200078f30ff */
[----:B------:R-:W-:Y:S01]  /*1dc0*/  @P0 IMAD.MOV.U32 R6, RZ, RZ, R26 ;  /* 0x000000ffff060224 */ /* 0x000fe200078e001a */
[----:B------:R-:W-:Y:S01]  /*1dd0*/  LEA.HI R125, R125, R124, RZ, 0x3 ;  /* 0x0000007c7d7d7211 */ /* 0x000fe200078f18ff */
[----:B------:R-:W-:Y:S01]  /*1de0*/  IMAD.SHL.U32 R118, R59, 0x4, RZ ;  /* 0x000000043b767824 */ /* 0x000fe200078e00ff */
[----:B------:R-:W-:Y:S01]  /*1df0*/  SHF.R.S32.HI R17, RZ, 0x1f, R16 ;  /* 0x0000001fff117819 */ /* 0x000fe20000011410 */
[----:B------:R-:W-:Y:S01]  /*1e00*/  IMAD.SHL.U32 R27, R27, 0x8, RZ ;  /* 0x000000081b1b7824 */ /* 0x000fe200078e00ff */
[----:B---3--:R-:W-:Y:S01]  /*1e10*/  LEA.HI R122, R122, R122, RZ, 0x1 ;  /* 0x0000007a7a7a7211 */ /* 0x008fe200078f08ff */
[----:B------:R-:W-:Y:S01]  /*1e20*/  IMAD R127, R131, R140, RZ ;  /* 0x0000008c837f7224 */ /* 0x000fe200078e02ff */
[----:B------:R-:W-:Y:S01]  /*1e30*/  SHF.L.U32 R165, R140, 0x4, RZ ;  /* 0x000000048ca57819 */ /* 0x000fe200000006ff */
[-C--:B----45:R-:W-:Y:S01]  /*1e40*/  @!P0 IMAD R12, R9, R10.reuse, RZ ;  /* 0x0000000a090c8224 */ /* 0x0b0fe200078e02ff */
[----:B------:R-:W-:Y:S01]  /*1e50*/  LOP3.LUT R126, R126, 0xfffffe00, R27, 0xf8, !PT ;  /* 0xfffffe007e7e7812 */ /* 0x000fe200078ef81b */
[----:B------:R-:W-:Y:S01]  /*1e60*/  @!P0 IMAD.WIDE.U32 R30, R169, R10, RZ ;  /* 0x0000000aa91e8225 */ /* 0x000fe200078e00ff */
[----:B------:R-:W-:-:S02]  /*1e70*/  SHF.R.S32.HI R121, RZ, 0x1, R122 ;  /* 0x00000001ff797819 */ /* 0x000fc4000001147a */
[----:B------:R-:W-:Y:S01]  /*1e80*/  SHF.R.S32.HI R60, RZ, 0x4, R60 ;  /* 0x00000004ff3c7819 */ /* 0x000fe2000001143c */
[----:B------:R-:W-:Y:S02]  /*1e90*/  @!P0 IMAD R11, R169, R11, R12 ;  /* 0x0000000ba90b8224 */ /* 0x000fe400078e020c */
[----:B------:R-:W-:Y:S01]  /*1ea0*/  @!P0 IMAD.MOV.U32 R6, RZ, RZ, R30 ;  /* 0x000000ffff068224 */ /* 0x000fe200078e001e */
[----:B-1----:R-:W-:Y:S01]  /*1eb0*/  SHF.L.U64.HI R166, R138, 0x4, R139 ;  /* 0x000000048aa67819 */ /* 0x002fe2000001028b */
[----:B------:R-:W-:Y:S01]  /*1ec0*/  IMAD R10, R29, R4, RZ ;  /* 0x000000041d0a7224 */ /* 0x000fe200078e02ff */
[----:B------:R-:W-:Y:S01]  /*1ed0*/  @!P0 IADD3 R25, R31, R11, RZ ;  /* 0x0000000b1f198210 */ /* 0x000fe20007ffe0ff */
[C---:B------:R-:W-:Y:S01]  /*1ee0*/  VIADD R12, R16.reuse, 0x40 ;  /* 0x00000040100c7836 */ /* 0x040fe20000000000 */
[----:B------:R-:W-:Y:S01]  /*1ef0*/  IADD3 R24, P1, R16, R6, RZ ;  /* 0x0000000610187210 */ /* 0x000fe20007f3e0ff */
[----:B------:R-:W-:Y:S01]  /*1f00*/  IMAD R5, R28, R5, R10 ;  /* 0x000000051c057224 */ /* 0x000fe200078e020a */
[----:B------:R-:W-:Y:S01]  /*1f10*/  IADD3 R26, P0, R16, R8, RZ ;  /* 0x00000008101a7210 */ /* 0x000fe20007f1e0ff */
[----:B------:R-:W-:Y:S01]  /*1f20*/  IMAD R119, R130, R121, R118 ;  /* 0x0000007982777224 */ /* 0x000fe200078e0276 */
[----:B------:R-:W-:Y:S01]  /*1f30*/  LOP3.LUT R11, R125, 0xfffffff8, RZ, 0xc0, !PT ;  /* 0xfffffff87d0b7812 */ /* 0x000fe200078ec0ff */
[C---:B------:R-:W-:Y:S01]  /*1f40*/  IMAD.X R25, R17.reuse, 0x1, R25, P1 ;  /* 0x0000000111197824 */ /* 0x040fe200008e0619 */
[----:B------:R-:W-:Y:S01]  /*1f50*/  ISETP.GE.AND P1, PT, R16, UR5, PT ;  /* 0x0000000510007c0c */ /* 0x000fe2000bf26270 */
[----:B------:R-:W-:Y:S01]  /*1f60*/  IMAD.X R27, R17, 0x1, R23, P0 ;  /* 0x00000001111b7824 */ /* 0x000fe200000e0617 */
[----:B------:R-:W-:Y:S01]  /*1f70*/  ISETP.GE.AND P0, PT, R12, UR5, PT ;  /* 0x000000050c007c0c */ /* 0x000fe2000bf06270 */
[----:B------:R-:W-:Y:S01]  /*1f80*/  IMAD.IADD R124, R124, 0x1, -R11 ;  /* 0x000000017c7c7824 */ /* 0x000fe200078e0a0b */
[----:B------:R-:W-:Y:S01]  /*1f90*/  SEL R6, RZ, 0x1, P1 ;  /* 0x00000001ff067807 */ /* 0x000fe20000800000 */
[----:B------:R-:W-:Y:S01]  /*1fa0*/  IMAD.WIDE.U32 R22, R28, R4, R24 ;  /* 0x000000041c167225 */ /* 0x000fe200078e0018 */
[----:B------:R-:W-:-:S02]  /*1fb0*/  SHF.R.S32.HI R4, RZ, 0x1f, R132 ;  /* 0x0000001fff047819 */ /* 0x000fc40000011484 */
[----:B------:R-:W-:Y:S01]  /*1fc0*/  SEL R123, RZ, 0xffffffff, P0 ;  /* 0xffffffffff7b7807 */ /* 0x000fe20000000000 */
[----:B------:R-:W-:Y:S01]  /*1fd0*/  IMAD R11, R3, UR10, RZ ;  /* 0x0000000a030b7c24 */ /* 0x000fe2000f8e02ff */
[----:B------:R-:W-:Y:S01]  /*1fe0*/  IADD3 R104, P0, R130, R21, RZ ;  /* 0x0000001582687210 */ /* 0x000fe20007f1e0ff */
[----:B------:R-:W-:Y:S01]  /*1ff0*/  IMAD.IADD R23, R23, 0x1, R5 ;  /* 0x0000000117177824 */ /* 0x000fe200078e0205 */
[----:B------:R-:W-:Y:S01]  /*2000*/  SHF.R.S32.HI R5, RZ, 0x1f, R62 ;  /* 0x0000001fff057819 */ /* 0x000fe2000001143e */
[C---:B------:R-:W-:Y:S01]  /*2010*/  IMAD R10, R0.reuse, UR11, R11 ;  /* 0x0000000b000a7c24 */ /* 0x040fe2000f8e020b */
[----:B------:R-:W-:Y:S01]  /*2020*/  SHF.R.S32.HI R107, RZ, 0x1f, R119 ;  /* 0x0000001fff6b7819 */ /* 0x000fe20000011477 */
[----:B------:R-:W-:Y:S01]  /*2030*/  IMAD.WIDE.U32 R24, R0, UR10, R26 ;  /* 0x0000000a00187c25 */ /* 0x000fe2000f8e001a */
[----:B------:R-:W-:-:S03]  /*2040*/  ULDC.64 UR10, c[0x0][0x258] ;  /* 0x00009600000a7ab9 */ /* 0x000fc60000000a00 */
[----:B------:R-:W-:Y:S01]  /*2050*/  IMAD R135, R4, UR10, RZ ;  /* 0x0000000a04877c24 */ /* 0x000fe2000f8e02ff */
[----:B------:R-:W-:Y:S01]  /*2060*/  LEA.HI R4, R5, R62, RZ, 0x6 ;  /* 0x0000003e05047211 */ /* 0x000fe200078f30ff */
[----:B------:R-:W-:Y:S01]  /*2070*/  IMAD.X R19, R131, 0x1, R19, P0 ;  /* 0x0000000183137824 */ /* 0x000fe200000e0613 */
[----:B------:R-:W-:Y:S01]  /*2080*/  IADD3 R128, P0, R16, R2, RZ ;  /* 0x0000000210807210 */ /* 0x000fe20007f1e0ff */
[----:B------:R-:W-:Y:S01]  /*2090*/  IMAD.SHL.U32 R123, R123, 0x2, RZ ;  /* 0x000000027b7b7824 */ /* 0x000fe200078e00ff */
[----:B------:R-:W-:Y:S01]  /*20a0*/  SHF.R.S32.HI R4, RZ, 0x6, R4 ;  /* 0x00000006ff047819 */ /* 0x000fe20000011404 */
[----:B------:R-:W-:Y:S01]  /*20b0*/  IMAD R19, R19, R138, RZ ;  /* 0x0000008a13137224 */ /* 0x000fe200078e02ff */
[----:B------:R-:W-:Y:S01]  /*20c0*/  IADD3.X R129, R17, R13, RZ, P0, !PT ;  /* 0x0000000d11817210 */ /* 0x000fe200007fe4ff */
[----:B------:R-:W-:Y:S01]  /*20d0*/  IMAD R135, R132, UR11, R135 ;  /* 0x0000000b84877c24 */ /* 0x000fe2000f8e0287 */
[----:B------:R-:W-:Y:S01]  /*20e0*/  VIMNMX R61, R163, R4, !PT ;  /* 0x00000004a33d7248 */ /* 0x000fe20007fe0100 */
[----:B------:R-:W-:Y:S01]  /*20f0*/  IMAD R101, R104, R139, R19 ;  /* 0x0000008b68657224 */ /* 0x000fe200078e0213 */
[----:B------:R-:W-:Y:S01]  /*2100*/  IADD3 R11, R25, R10, RZ ;  /* 0x0000000a190b7210 */ /* 0x000fe20007ffe0ff */
[----:B------:R-:W-:Y:S01]  /*2110*/  IMAD.MOV.U32 R10, RZ, RZ, R24 ;  /* 0x000000ffff0a7224 */ /* 0x000fe200078e0018 */
[----:B------:R-:W-:Y:S01]  /*2120*/  ISETP.GT.AND P0, PT, R102, R61, PT ;  /* 0x0000003d6600720c */ /* 0x000fe20003f04270 */
[----:B------:R-:W-:Y:S01]  /*2130*/  IMAD.IADD R118, R118, 0x1, R119 ;  /* 0x0000000176767824 */ /* 0x000fe200078e0277 */
[----:B------:R-:W-:Y:S01]  /*2140*/  LOP3.LUT R5, R54, 0xffffffe0, RZ, 0xc0, !PT ;  /* 0xffffffe036057812 */ /* 0x000fe200078ec0ff */
[----:B------:R-:W-:Y:S01]  /*2150*/  IMAD.WIDE.U32 R132, R132, UR10, R22 ;  /* 0x0000000a84847c25 */ /* 0x000fe2000f8e0016 */
[----:B------:R-:W-:-:S02]  /*2160*/  R2P PR, R124, 0x6 ;  /* 0x000000067c007804 */ /* 0x000fc40000000000 */
[----:B------:R-:W-:Y:S01]  /*2170*/  LOP3.LUT R123, R123, 0x2, R6, 0xe2, !PT ;  /* 0x000000027b7b7812 */ /* 0x000fe200078ee206 */
[----:B------:R-:W-:Y:S01]  /*2180*/  IMAD.WIDE.U32 R104, R104, R138, R10 ;  /* 0x0000008a68687225 */ /* 0x000fe200078e000a */
[----:B------:R-:W-:Y:S02]  /*2190*/  SHF.R.S32.HI R54, RZ, 0x5, R54 ;  /* 0x00000005ff367819 */ /* 0x000fe40000011436 */
[----:B------:R-:W-:Y:S01]  /*21a0*/  SHF.R.S32.HI R106, RZ, 0x1f, R118 ;  /* 0x0000001fff6a7819 */ /* 0x000fe20000011476 */
        /* <DEDUP_REMOVED lines=9> */
[----:B------:R-:W-:-:S02]  /*2240*/  IMAD.IADD R101, R105, 0x1, R101 ;  /* 0x0000000169657824 */ /* 0x000fc400078e0265 */
[----:B------:R-:W-:Y:S01]  /*2250*/  @!P5 IMAD.MOV.U32 R46, RZ, RZ, RZ ;  /* 0x000000ffff2ed224 */ /* 0x000fe200078e00ff */
[----:B------:R-:W-:Y:S06]  /*2260*/  @!P0 BRA `(.L_x_6133) ;  /* 0x0000006800608947 */ /* 0x000fec0003800000 */
[----:B------:R-:W1:Y:S01]  /*2270*/  LDC.64 R66, c[0x0][0x338] ;  /* 0x0000ce00ff427b82 */ /* 0x000e620000000a00 */
[----:B------:R-:W-:Y:S01]  /*2280*/  ULDC.64 UR10, c[0x0][0x328] ;  /* 0x0000ca00000a7ab9 */ /* 0x000fe20000000a00 */
[----:B------:R-:W-:Y:S01]  /*2290*/  SHF.R.S32.HI R5, RZ, 0x1f, R7 ;  /* 0x0000001fff057819 */ /* 0x000fe20000011407 */
[----:B------:R-:W-:Y:S01]  /*22a0*/  IMAD R2, R9, UR10, RZ ;  /* 0x0000000a09027c24 */ /* 0x000fe2000f8e02ff */
        /* <DEDUP_REMOVED lines=12> */
[----:B------:R-:W-:Y:S01]  /*2370*/  USHF.L.U32 UR20, UR10, 0x5, URZ ;  /* 0x000000050a147899 */ /* 0x000fe2000800063f */
[----:B------:R-:W-:Y:S01]  /*2380*/  SHF.L.U32 R113, R121, 0x5, RZ ;  /* 0x0000000579717819 */ /* 0x000fe200000006ff */
[----:B------:R-:W-:Y:S01]  /*2390*/  USHF.L.U64.HI UR21, UR10, 0x4, UR11 ;  /* 0x000000040a157899 */ /* 0x000fe2000801020b */
[----:B------:R-:W-:Y:S01]  /*23a0*/  IMAD R4, R169, UR13, R4 ;  /* 0x0000000da9047c24 */ /* 0x000fe2000f8e0204 */
[----:B------:R-:W-:Y:S01]  /*23b0*/  ULDC.64 UR12, c[0x0][0x348] ;  /* 0x0000d200000c7ab9 */ /* 0x000fe20000000a00 */
[----:B------:R-:W-:Y:S01]  /*23c0*/  IMAD.IADD R15, R15, 0x1, R2 ;  /* 0x000000010f0f7824 */ /* 0x000fe200078e0202 */
[----:B------:R-:W-:Y:S01]  /*23d0*/  USHF.L.U32 UR22, UR10, 0x4, URZ ;  /* 0x000000040a167899 */ /* 0x000fe2000800063f */
[----:B------:R-:W-:Y:S01]  /*23e0*/  IMAD.IADD R11, R11, 0x1, R4 ;  /* 0x000000010b0b7824 */ /* 0x000fe200078e0204 */
[----:B------:R-:W-:Y:S01]  /*23f0*/  UIMAD.WIDE.U32 UR18, UR10, 0x60, URZ ;  /* 0x000000600a1278a5 */ /* 0x000fe2000f8e003f */
[CC--:B-1----:R-:W-:Y:S01]  /*2400*/  IMAD R2, R5.reuse, R66.reuse, RZ ;  /* 0x0000004205027224 */ /* 0x0c2fe200078e02ff */
[C-C-:B------:R-:W-:Y:S01]  /*2410*/  SHF.L.U64.HI R63, R66.reuse, 0x4, R67.reuse ;  /* 0x00000004423f7819 */ /* 0x140fe20000010243 */
[----:B------:R-:W-:Y:S01]  /*2420*/  IMAD R9, R5, UR10, RZ ;  /* 0x0000000a05097c24 */ /* 0x000fe2000f8e02ff */
[----:B------:R-:W-:Y:S01]  /*2430*/  SHF.L.U64.HI R65, R66, 0x5, R67 ;  /* 0x0000000542417819 */ /* 0x000fe20000010243 */
[C---:B------:R-:W-:Y:S01]  /*2440*/  IMAD R2, R6.reuse, R67, R2 ;  /* 0x0000004306027224 */ /* 0x040fe200078e0202 */
[C---:B------:R-:W-:Y:S01]  /*2450*/  LOP3.LUT R117, R115.reuse, 0x1, RZ, 0xc0, !PT ;  /* 0x0000000173757812 */ /* 0x040fe200078ec0ff */
[C---:B------:R-:W-:Y:S01]  /*2460*/  IMAD.WIDE.U32 R4, R6.reuse, R66, R14 ;  /* 0x0000004206047225 */ /* 0x040fe200078e000e */
[----:B------:R-:W-:Y:S01]  /*2470*/  SHF.R.S32.HI R103, RZ, 0x1f, R120 ;  /* 0x0000001fff677819 */ /* 0x000fe20000011478 */
[----:B------:R-:W-:Y:S01]  /*2480*/  USHF.L.U64.HI UR21, UR22, 0x1, UR21 ;  /* 0x0000000116157899 */ /* 0x000fe20008010215 */
[----:B------:R-:W-:Y:S01]  /*2490*/  LOP3.LUT R115, R115, 0x2, RZ, 0xc0, !PT ;  /* 0x0000000273737812 */ /* 0x000fe200078ec0ff */
[C---:B------:R-:W-:Y:S01]  /*24a0*/  IMAD R9, R6.reuse, UR11, R9 ;  /* 0x0000000b06097c24 */ /* 0x040fe2000f8e0209 */
[----:B------:R-:W-:Y:S01]  /*24b0*/  IADD3 R5, R5, R2, RZ ;  /* 0x0000000205057210 */ /* 0x000fe20007ffe0ff */
[----:B------:R-:W-:Y:S01]  /*24c0*/  IMAD.WIDE.U32 R10, R6, UR10, R10 ;  /* 0x0000000a060a7c25 */ /* 0x000fe2000f8e000a */
[----:B------:R-:W-:Y:S01]  /*24d0*/  SHF.R.S32.HI R100, RZ, 0x1f, R113 ;  /* 0x0000001fff647819 */ /* 0x000fe20000011471 */
[----:B------:R-:W-:Y:S01]  /*24e0*/  ULDC.U8 UR25, c[0x0][0x3c3] ;  /* 0x0000f0c000197ab9 */ /* 0x000fe20000000000 */
[----:B------:R-:W-:Y:S01]  /*24f0*/  ULDC UR24, c[0x0][0x2e0] ;  /* 0x0000b80000187ab9 */ /* 0x000fe20000000800 */
[----:B------:R-:W-:Y:S01]  /*2500*/  IMAD.IADD R46, R46, 0x1, R7 ;  /* 0x000000012e2e7824 */ /* 0x000fe200078e0207 */
[----:B------:R-:W-:Y:S01]  /*2510*/  ULDC UR23, c[0x0][0x2e0] ;  /* 0x0000b80000177ab9 */ /* 0x000fe20000000800 */
[----:B------:R-:W-:Y:S01]  /*2520*/  IMAD.IADD R11, R11, 0x1, R9 ;  /* 0x000000010b0b7824 */ /* 0x000fe200078e0209 */
[----:B------:R-:W-:Y:S01]  /*2530*/  ULDC.64 UR16, c[0x0][0x250] ;  /* 0x0000940000107ab9 */ /* 0x000fe20000000a00 */
[C---:B------:R-:W-:Y:S01]  /*2540*/  IMAD R89, R3.reuse, UR14, RZ ;  /* 0x0000000e03597c24 */ /* 0x040fe2000f8e02ff */
[----:B------:R-:W-:Y:S01]  /*2550*/  USHF.L.U32 UR22, UR22, 0x1, URZ ;  /* 0x0000000116167899 */ /* 0x000fe2000800063f */
[----:B------:R-:W-:-:S02]  /*2560*/  IMAD R91, R3, UR12, RZ ;  /* 0x0000000c035b7c24 */ /* 0x000fc4000f8e02ff */
[----:B------:R-:W-:Y:S02]  /*2570*/  IMAD R46, R121, R46, RZ ;  /* 0x0000002e792e7224 */ /* 0x000fe400078e02ff */
        /* <DEDUP_REMOVED lines=16> */
[----:B------:R-:W-:Y:S01]  /*2680*/  VIADD R110, R120, 0x40 ;  /* 0x00000040786e7836 */ /* 0x000fe20000000000 */
[----:B------:R-:W-:Y:S01]  /*2690*/  LEA.HI.X R89, R2, UR15, R89, 0x1, P1 ;  /* 0x0000000f02597c11 */ /* 0x000fe200088f0c59 */
[----:B------:R-:W-:Y:S01]  /*26a0*/  USHF.L.U64.HI UR15, UR10, 0x5, UR11 ;  /* 0x000000050a0f7899 */ /* 0x000fe2000801020b */
[----:B------:R-:W-:Y:S01]  /*26b0*/  LEA.HI.X R91, R4, UR13, R91, 0x1, P0 ;  /* 0x0000000d045b7c11 */ /* 0x000fe200080f0c5b */
[----:B------:R-:W-:Y:S01]  /*26c0*/  ULDC.64 UR12, c[0x0][0x218] ;  /* 0x00008600000c7ab9 */ /* 0x000fe20000000a00 */
[----:B------:R-:W-:Y:S01]  /*26d0*/  IADD3.X R47, R107, R47, RZ, P4, !PT ;  /* 0x0000002f6b2f7210 */ /* 0x000fe200027fe4ff */
[----:B------:R-:W-:Y:S01]  /*26e0*/  ULDC.64 UR10, c[0x0][0x220] ;  /* 0x00008800000a7ab9 */ /* 0x000fe20000000a00 */
[----:B------:R-:W-:Y:S01]  /*26f0*/  LEA R84, P1, R128, UR12, 0x1 ;  /* 0x0000000c80547c11 */ /* 0x000fe2000f8208ff */
[C---:B------:R-:W-:Y:S01]  /*2700*/  IMAD.SHL.U32 R80, R139.reuse, 0x20, RZ ;  /* 0x000000208b507824 */ /* 0x040fe200078e00ff */
[----:B------:R-:W-:Y:S01]  /*2710*/  LEA R86, P0, R104, UR10, 0x1 ;  /* 0x0000000a68567c11 */ /* 0x000fe2000f8008ff */
[----:B------:R-:W-:Y:S01]  /*2720*/  IMAD.WIDE.U32 R6, R138, 0x20, RZ ;  /* 0x000000208a067825 */ /* 0x000fe200078e00ff */
[----:B------:R-:W-:Y:S01]  /*2730*/  SHF.L.U64.HI R47, R46, 0x1, R47 ;  /* 0x000000012e2f7819 */ /* 0x000fe2000001022f */
[----:B------:R-:W-:Y:S01]  /*2740*/  USHF.L.U64.HI UR26, UR20, 0x1, UR15 ;  /* 0x00000001141a7899 */ /* 0x000fe2000801020f */
[----:B------:R-:W-:Y:S01]  /*2750*/  LEA.HI.X R83, R128, UR13, R127, 0x1, P1 ;  /* 0x0000000d80537c11 */ /* 0x000fe200088f0c7f */
[----:B------:R-:W-:Y:S01]  /*2760*/  IMAD.SHL.U32 R46, R46, 0x2, RZ ;  /* 0x000000022e2e7824 */ /* 0x000fe200078e00ff */
[----:B------:R-:W-:Y:S01]  /*2770*/  LEA.HI.X R87, R104, UR11, R101, 0x1, P0 ;  /* 0x0000000b68577c11 */ /* 0x000fe200080f0c65 */
[----:B------:R-:W-:Y:S01]  /*2780*/  ULDC.64 UR12, c[0x0][0x360] ;  /* 0x0000d800000c7ab9 */ /* 0x000fe20000000a00 */
[----:B------:R-:W-:Y:S01]  /*2790*/  ULDC.64 UR10, c[0x0][0x358] ;  /* 0x0000d600000a7ab9 */ /* 0x000fe20000000a00 */
[C---:B------:R-:W-:Y:S01]  /*27a0*/  SHF.L.U64.HI R95, R94.reuse, 0x1, R95 ;  /* 0x000000015e5f7819 */ /* 0x040fe2000001025f */
[----:B------:R-:W-:Y:S01]  /*27b0*/  IMAD.SHL.U32 R94, R94, 0x2, RZ ;  /* 0x000000025e5e7824 */ /* 0x000fe200078e00ff */
[----:B------:R-:W-:Y:S01]  /*27c0*/  IADD3 R10, P1, R46, UR12, RZ ;  /* 0x0000000c2e0a7c10 */ /* 0x000fe2000ff3e0ff */
[----:B------:R-:W-:Y:S01]  /*27d0*/  IMAD.IADD R109, R120, 0x1, R110 ;  /* 0x00000001786d7824 */ /* 0x000fe200078e026e */
[----:B------:R-:W-:Y:S01]  /*27e0*/  IADD3 R46, P0, R46, UR10, RZ ;  /* 0x0000000a2e2e7c10 */ /* 0x000fe2000ff1e0ff */
[----:B------:R-:W-:Y:S01]  /*27f0*/  IMAD R5, R139, 0x60, RZ ;  /* 0x000000608b057824 */ /* 0x000fe200078e02ff */
[----:B------:R-:W-:Y:S01]  /*2800*/  IADD3.X R9, R47, UR13, RZ, P1, !PT ;  /* 0x0000000d2f097c10 */ /* 0x000fe20008ffe4ff */
[----:B------:R-:W-:Y:S01]  /*2810*/  IMAD.IADD R80, R7, 0x1, R80 ;  /* 0x0000000107507824 */ /* 0x000fe200078e0250 */
[----:B------:R-:W-:Y:S01]  /*2820*/  IADD3.X R47, R47, UR11, RZ, P0, !PT ;  /* 0x0000000b2f2f7c10 */ /* 0x000fe200087fe4ff */
[----:B------:R-:W-:Y:S01]  /*2830*/  IMAD.SHL.U32 R3, R141, 0x20, RZ ;  /* 0x000000208d037824 */ /* 0x000fe200078e00ff */
[----:B------:R-:W-:Y:S01]  /*2840*/  IADD3 R72, P0, R165, 0x40, RZ ;  /* 0x00000040a5487810 */ /* 0x000fe20007f1e0ff */
[----:B------:R-:W-:Y:S01]  /*2850*/  IMAD.WIDE.U32 R138, R138, 0x60, RZ ;  /* 0x000000608a8a7825 */ /* 0x000fe200078e00ff */
[C---:B------:R-:W-:Y:S01]  /*2860*/  IADD3 R92, P4, R94.reuse, UR12, RZ ;  /* 0x0000000c5e5c7c10 */ /* 0x040fe2000ff9e0ff */
[----:B------:R-:W-:Y:S01]  /*2870*/  UIADD3 UR28, UR19, UR14, URZ ;  /* 0x0000000e131c7290 */ /* 0x000fe2000fffe03f */
[----:B------:R-:W-:Y:S01]  /*2880*/  IADD3 R94, P2, R94, UR10, RZ ;  /* 0x0000000a5e5e7c10 */ /* 0x000fe2000ff5e0ff */
[----:B------:R-:W-:Y:S01]  /*2890*/  IMAD.X R73, RZ, RZ, R164, P0 ;  /* 0x000000ffff497224 */ /* 0x000fe200000e06a4 */
[----:B------:R-:W-:Y:S01]  /*28a0*/  IADD3 R69, P1, R64, 0x40, RZ ;  /* 0x0000004040457810 */ /* 0x000fe20007f3e0ff */
[----:B------:R-:W-:Y:S01]  /*28b0*/  IMAD R111, R121, 0x30, RZ ;  /* 0x00000030796f7824 */ /* 0x000fe200078e02ff */
[C---:B------:R-:W-:Y:S01]  /*28c0*/  IADD3.X R93, R95.reuse, UR13, RZ, P4, !PT ;  /* 0x0000000d5f5d7c10 */ /* 0x040fe2000a7fe4ff */
[----:B------:R-:W-:Y:S01]  /*28d0*/  IMAD.IADD R108, R120, 0x1, R109 ;  /* 0x00000001786c7824 */ /* 0x000fe200078e026d */
[----:B------:R-:W-:Y:S01]  /*28e0*/  IADD3.X R95, R95, UR11, RZ, P2, !PT ;  /* 0x0000000b5f5f7c10 */ /* 0x000fe200097fe4ff */
[----:B------:R-:W-:Y:S01]  /*28f0*/  IMAD.WIDE.U32 R140, R140, 0x20, RZ ;  /* 0x000000208c8c7825 */ /* 0x000fe200078e00ff */
[----:B------:R-:W-:Y:S01]  /*2900*/  IADD3 R74, P0, R165, R72, RZ ;  /* 0x00000048a54a7210 */ /* 0x000fe20007f1e0ff */
[----:B------:R-:W-:Y:S01]  /*2910*/  ULDC.64 UR10, c[0x0][0x248] ;  /* 0x00009200000a7ab9 */ /* 0x000fe20000000a00 */
        /* <DEDUP_REMOVED lines=9> */
[----:B------:R-:W-:Y:S01]  /*29b0*/  VIADD R114, R130, 0x20 ;  /* 0x0000002082727836 */ /* 0x000fe20000000000 */
[----:B------:R-:W-:Y:S01]  /*29c0*/  SHF.L.U32 R66, R66, 0x5, RZ ;  /* 0x0000000542427819 */ /* 0x000fe200000006ff */
[----:B------:R-:W-:Y:S01]  /*29d0*/  VIADD R112, R130, 0x30 ;  /* 0x0000003082707836 */ /* 0x000fe20000000000 */
[----:B------:R-:W-:Y:S01]  /*29e0*/  IADD3 R82, R139, R5, RZ ;  /* 0x000000058b527210 */ /* 0x000fe20007ffe0ff */
[----:B------:R-:W-:Y:S01]  /*29f0*/  IMAD.MOV.U32 R11, RZ, RZ, R102 ;  /* 0x000000ffff0b7224 */ /* 0x000fe200078e0066 */
[----:B------:R-:W-:Y:S01]  /*2a00*/  SHF.R.S32.HI R99, RZ, 0x1f, R110 ;  /* 0x0000001fff637819 */ /* 0x000fe2000001146e */
[----:B------:R-:W-:Y:S01]  /*2a10*/  IMAD.IADD R67, R141, 0x1, R3 ;  /* 0x000000018d437824 */ /* 0x000fe200078e0203 */
[----:B------:R-:W-:Y:S01]  /*2a20*/  SHF.R.S32.HI R98, RZ, 0x1f, R111 ;  /* 0x0000001fff627819 */ /* 0x000fe2000001146f */
[----:B------:R-:W-:Y:S01]  /*2a30*/  IMAD.X R76, R70, 0x1, R63, P1 ;  /* 0x00000001464c7824 */ /* 0x000fe200008e063f */
[----:B------:R-:W-:Y:S01]  /*2a40*/  SHF.R.S32.HI R97, RZ, 0x1f, R109 ;  /* 0x0000001fff617819 */ /* 0x000fe2000001146d */
[----:B------:R-:W-:Y:S01]  /*2a50*/  USHF.L.U32 UR20, UR20, 0x1, URZ ;  /* 0x0000000114147899 */ /* 0x000fe2000800063f */
[----:B------:R-:W-:Y:S01]  /*2a60*/  IADD3.X R78, R164, R75, RZ, P0, !PT ;  /* 0x0000004ba44e7210 */ /* 0x000fe200007fe4ff */
[----:B------:R-:W-:Y:S01]  /*2a70*/  ULDC.64 UR12, c[0x0][0x230] ;  /* 0x00008c00000c7ab9 */ /* 0x000fe20000000a00 */
[----:B------:R-:W-:Y:S01]  /*2a80*/  SHF.R.S32.HI R96, RZ, 0x1f, R108 ;  /* 0x0000001fff607819 */ /* 0x000fe2000001146c */
[----:B------:R-:W-:-:S08]  /*2a90*/  ULDC.64 UR14, c[0x0][0x238] ;  /* 0x00008e00000e7ab9 */ /* 0x000fd00000000a00 */
.L_x_6202:
        /* <DEDUP_REMOVED lines=9> */
[----:B------:R-:W-:Y:S02]  /*2b30*/  ISETP.GE.AND P2, PT, R114, R15, PT ;  /* 0x0000000f7200720c */ /* 0x000fe40003f46270 */
        /* <DEDUP_REMOVED lines=9> */
.L_x_6135:
[----:B------:R-:W-:Y:S05]  /*2bd0*/  BSYNC B0 ;  /* 0x0000000000007941 */ /* 0x000fea0003800000 */
.L_x_6134:
        /* <DEDUP_REMOVED lines=12> */
.L_x_6137:
[----:B------:R-:W-:Y:S05]  /*2ca0*/  BSYNC B0 ;  /* 0x0000000000007941 */ /* 0x000fea0003800000 */
.L_x_6136:
        /* <DEDUP_REMOVED lines=12> */
.L_x_6139:
[----:B------:R-:W-:Y:S05]  /*2d70*/  BSYNC B0 ;  /* 0x0000000000007941 */ /* 0x000fea0003800000 */
.L_x_6138:
[C---:B------:R-:W-:Y:S01]  /*2d80*/  ISETP.GE.AND P1, PT, R112.reuse, R15, PT ;  /* 0x0000000f7000720c */ /* 0x040fe20003f26270 */
[----:B------:R-:W-:Y:S03]  /*2d90*/  BSSY B0, `(.L_x_6140) ;  /* 0x000000f000007945 */ /* 0x000fe60003800000 */
[----:B------:R-:W-:Y:S01]  /*2da0*/  ISETP.GE.AND P1, PT, R112, R3, !P1 ;  /* 0x000000037000720c */ /* 0x000fe20004f26270 */
[----:B-1----:R-:W-:Y:S11]  /*2db0*/  IMAD.U32 R3, R0, -0x40, RZ ;  /* 0xffffffc000037824 */ /* 0x002ff600078e00ff */
[----:B------:R-:W-:Y:S01]  /*2dc0*/  @!UPT UIADD3 URZ, URZ, URZ, URZ ;  /* 0x0000003f3f3ff290 */ /* 0x000fe2000fffe03f */
[----:B------:R-:W-:Y:S05]  /*2dd0*/  @!P1 BRA `(.L_x_6141) ;  /* 0x0000000000289947 */ /* 0x000fea0003800000 */
[----:B------:R-:W-:Y:S02]  /*2de0*/  ISETP.NE.AND P5, PT, R117, RZ, PT ;  /* 0x000000ff7500720c */ /* 0x000fe40003fa5270 */
[----:B------:R-:W-:Y:S04]  /*2df0*/  IADD3 R24, P0, R88, UR18, RZ ;  /* 0x0000001258187c10 */ /* 0x000fe8000ff1e0ff */
[----:B------:R-:W-:Y:S02]  /*2e00*/  IADD3.X R25, R89, UR28, RZ, P0, !PT ;  /* 0x0000001c59197c10 */ /* 0x000fe400087fe4ff */
[----:B---34-:R-:W-:Y:S05]  /*2e10*/  IADD3 R18, P0, R86, R138, RZ ;  /* 0x0000008a56127210 */ /* 0x018fea0007f1e0ff */
[----:B--2---:R-:W2:Y:S01]  /*2e20*/  @P5 LDG.E.128 R20, desc[UR6][R24.64] ;  /* 0x0000000618145981 */ /* 0x004ea2000c1e1d00 */
[----:B------:R-:W-:Y:S01]  /*2e30*/  IMAD.X R19, R87, 0x1, R82, P0 ;  /* 0x0000000157137824 */ /* 0x000fe200000e0652 */
[----:B------:R-:W-:Y:S04]  /*2e40*/  ISETP.NE.AND P0, PT, R115, RZ, PT ;  /* 0x000000ff7300720c */ /* 0x000fe80003f05270 */
[----:B--2---:R1:W-:Y:S09]  /*2e50*/  @P5 STG.E.128 desc[UR6][R18.64], R20 ;  /* 0x0000001412005986 */ /* 0x0043f2000c101d06 */
[----:B------:R-:W2:Y:S04]  /*2e60*/  @P0 LDG.E.128 R4, desc[UR6][R24.64+0x80] ;  /* 0x0000800618040981 */ /* 0x000ea8000c1e1d00 */
[----:B--2---:R1:W-:Y:S02]  /*2e70*/  @P0 STG.E.128 desc[UR6][R18.64+0x80], R4 ;  /* 0x0000800412000986 */ /* 0x0043e4000c101d06 */
.L_x_6141:
[----:B------:R-:W-:Y:S05]  /*2e80*/  BSYNC B0 ;  /* 0x0000000000007941 */ /* 0x000fea0003800000 */
.L_x_6140:
        /* <DEDUP_REMOVED lines=20> */
[--C-:B---3--:R-:W-:Y:S01]  /*2fd0*/  @!P0 HADD2.F32 R27, -RZ, R32.reuse.H0_H0 ;  /* 0x20000020ff1b8230 */ /* 0x108fe20000004100 */
[----:B--2---:R-:W-:Y:S01]  /*2fe0*/  @!P0 MOV R5, R20 ;  /* 0x0000001400058202 */ /* 0x004fe20000000f00 */
[----:B------:R-:W-:Y:S01]  /*2ff0*/  @!P0 HADD2.F32 R29, -RZ, R32.H1_H1 ;  /* 0x30000020ff1d8230 */ /* 0x000fe20000004100 */
[----:B-1----:R-:W-:Y:S01]  /*3000*/  @!P0 MOV R8, R22 ;  /* 0x0000001600088202 */ /* 0x002fe20000000f00 */
[----:B------:R-:W-:Y:S02]  /*3010*/  @!P0 HADD2.F32 R31, -RZ, R33.H0_H0 ;  /* 0x20000021ff1f8230 */ /* 0x000fe40000004100 */
[--C-:B------:R-:W-:Y:S02]  /*3020*/  @!P0 HADD2.F32 R25, -RZ, R5.reuse.H1_H1 ;  /* 0x30000005ff198230 */ /* 0x100fe40000004100 */
[--C-:B----4-:R-:W-:Y:S02]  /*3030*/  @!P0 HADD2.F32 R19, -RZ, R6.reuse.H0_H0 ;  /* 0x20000006ff138230 */ /* 0x110fe40000004100 */
[----:B------:R-:W-:Y:S02]  /*3040*/  @!P0 HADD2.F32 R18, -RZ, R5.H0_H0 ;  /* 0x20000005ff128230 */ /* 0x000fe40000004100 */
[----:B------:R-:W-:Y:S01]  /*3050*/  @!P0 HADD2.F32 R15, -RZ, R6.H1_H1 ;  /* 0x30000006ff0f8230 */ /* 0x000fe20000004100 */
[----:B------:R-:W-:Y:S01]  /*3060*/  @!P0 MOV R6, R23 ;  /* 0x0000001700068202 */ /* 0x000fe20000000f00 */
[CC--:B------:R-:W-:Y:S01]  /*3070*/  @!P0 FMUL.FTZ R35, R25.reuse, R19.reuse ;  /* 0x0000001319238220 */ /* 0x0c0fe20000410000 */
[C---:B------:R-:W-:Y:S01]  /*3080*/  @!P0 FMUL.FTZ R0, R18.reuse, R19 ;  /* 0x0000001312008220 */ /* 0x040fe20000410000 */
[----:B------:R-:W-:Y:S01]  /*3090*/  @!P0 MOV R19, R21 ;  /* 0x0000001500138202 */ /* 0x000fe20000000f00 */
[--C-:B------:R-:W-:Y:S02]  /*30a0*/  @!P0 HADD2.F32 R24, -RZ, R8.reuse.H1_H1 ;  /* 0x30000008ff188230 */ /* 0x100fe40000004100 */
[-C--:B------:R-:W-:Y:S01]  /*30b0*/  @!P0 FFMA.FTZ R35, R18, R27.reuse, -R35 ;  /* 0x0000001b12238223 */ /* 0x080fe20000010823 */
[----:B------:R-:W-:Y:S01]  /*30c0*/  @!P0 FFMA.FTZ R0, R25, R27, R0 ;  /* 0x0000001b19008223 */ /* 0x000fe20000010000 */
[----:B------:R-:W-:Y:S02]  /*30d0*/  @!P0 HADD2.F32 R8, -RZ, R8.H0_H0 ;  /* 0x20000008ff088230 */ /* 0x000fe40000004100 */
[----:B------:R-:W-:Y:S02]  /*30e0*/  @!P0 HADD2.F32 R18, -RZ, R19.H0_H0 ;  /* 0x20000013ff128230 */ /* 0x000fe40000004100 */
[----:B------:R-:W-:Y:S01]  /*30f0*/  @!P0 F2FP.F16.F32.PACK_AB R35, R0, R35 ;  /* 0x000000230023823e */ /* 0x000fe200000000ff */
[--C-:B------:R-:W-:Y:S02]  /*3100*/  @!P0 HADD2.F32 R27, -RZ, R6.reuse.H1_H1 ;  /* 0x30000006ff1b8230 */ /* 0x100fe40000004100 */
[----:B------:R-:W-:Y:S01]  /*3110*/  @!P0 HADD2.F32 R5, -RZ, R7.H0_H0 ;  /* 0x20000007ff058230 */ /* 0x000fe20000004100 */
[----:B------:R-:W-:Y:S01]  /*3120*/  @!P0 MOV R20, R35 ;  /* 0x0000002300148202 */ /* 0x000fe20000000f00 */
[----:B------:R-:W-:Y:S02]  /*3130*/  @!P0 HADD2.F32 R25, -RZ, R19.H1_H1 ;  /* 0x30000013ff198230 */ /* 0x000fe40000004100 */
[----:B------:R-:W-:Y:S01]  /*3140*/  @!P0 FMUL.FTZ R2, R18, R15 ;  /* 0x0000000f12028220 */ /* 0x000fe20000410000 */
[----:B------:R-:W-:Y:S02]  /*3150*/  @!P0 HADD2.F32 R6, -RZ, R6.H0_H0 ;  /* 0x20000006ff068230 */ /* 0x000fe40000004100 */
[----:B------:R-:W-:Y:S01]  /*3160*/  @!P0 FMUL.FTZ R3, R8, R5 ;  /* 0x0000000508038220 */ /* 0x000fe20000410000 */
[----:B------:R-:W-:Y:S02]  /*3170*/  @!P0 HADD2.F32 R7, -RZ, R7.H1_H1 ;  /* 0x30000007ff078230 */ /* 0x000fe40000004100 */
[C---:B------:R-:W-:Y:S01]  /*3180*/  @!P0 FMUL.FTZ R37, R25.reuse, R15 ;  /* 0x0000000f19258220 */ /* 0x040fe20000410000 */
[----:B------:R-:W-:Y:S02]  /*3190*/  @!P0 HADD2.F32 R33, -RZ, R33.H1_H1 ;  /* 0x30000021ff218230 */ /* 0x000fe40000004100 */
[----:B------:R-:W-:Y:S01]  /*31a0*/  @!P0 FMUL.FTZ R26, R24, R5 ;  /* 0x00000005181a8220 */ /* 0x000fe20000410000 */
[----:B------:R-:W-:Y:S01]  /*31b0*/  @!P0 FFMA.FTZ R2, R25, R29, R2 ;  /* 0x0000001d19028223 */ /* 0x000fe20000010002 */
[CC--:B------:R-:W-:Y:S01]  /*31c0*/  @!P0 FMUL.FTZ R39, R27.reuse, R7.reuse ;  /* 0x000000071b278220 */ /* 0x0c0fe20000410000 */
[----:B------:R-:W-:Y:S01]  /*31d0*/  @!P0 FMUL.FTZ R4, R6, R7 ;  /* 0x0000000706048220 */ /* 0x000fe20000410000 */
[----:B------:R-:W-:Y:S01]  /*31e0*/  @!P0 FFMA.FTZ R3, R24, R31, R3 ;  /* 0x0000001f18038223 */ /* 0x000fe20000010003 */
        /* <DEDUP_REMOVED lines=11> */
.L_x_6147:
[----:B------:R-:W-:Y:S05]  /*32a0*/  BSYNC B0 ;  /* 0x0000000000007941 */ /* 0x000fea0003800000 */
.L_x_6146:
        /* <DEDUP_REMOVED lines=52> */
.L_x_6145:
[----:B------:R-:W-:Y:S05]  /*35f0*/  BSYNC B1 ;  /* 0x0000000000017941 */ /* 0x000fea0003800000 */
.L_x_6144:
        /* <DEDUP_REMOVED lines=13> */
[----:B------:R-:W-:Y:S02]  /*36d0*/  LEA R36, P5, R64, R90, 0x1 ;  /* 0x0000005a40247211 */ /* 0x000fe400078a08ff */
        /* <DEDUP_REMOVED lines=15> */
[----:B------:R-:W-:Y:S02]  /*37d0*/  @!P0 HADD2.F32 R5, -RZ, R7.H0_H0 ;  /* 0x20000007ff058230 */ /* 0x000fe40000004100 */
        /* <DEDUP_REMOVED lines=10> */
[----:B------:R-:W-:Y:S01]  /*3880*/  @!P0 HADD2.F32 R27, -RZ, R25.H1_H1 ;  /* 0x30000019ff1b8230 */ /* 0x000fe20000004100 */
[----:B------:R-:W-:Y:S01]  /*3890*/  @!P0 MOV R20, R37 ;  /* 0x0000002500148202 */ /* 0x000fe20000000f00 */
[----:B------:R-:W-:Y:S02]  /*38a0*/  @!P0 HADD2.F32 R6, -RZ, R6.H0_H0 ;  /* 0x20000006ff068230 */ /* 0x000fe40000004100 */
[-C--:B------:R-:W-:Y:S01]  /*38b0*/  @!P0 FMUL.FTZ R3, R24, R5.reuse ;  /* 0x0000000518038220 */ /* 0x080fe20000410000 */
[----:B------:R-:W-:Y:S02]  /*38c0*/  @!P0 HADD2.F32 R7, -RZ, R7.H1_H1 ;  /* 0x30000007ff078230 */ /* 0x000fe40000004100 */
[----:B------:R-:W-:Y:S01]  /*38d0*/  @!P0 FMUL.FTZ R39, R27, R8 ;  /* 0x000000081b278220 */ /* 0x000fe20000410000 */
        /* <DEDUP_REMOVED lines=20> */
.L_x_6151:
[----:B------:R-:W-:Y:S05]  /*3a20*/  BSYNC B0 ;  /* 0x0000000000007941 */ /* 0x000fea0003800000 */
.L_x_6150:
        /* <DEDUP_REMOVED lines=13> */
[--C-:B------:R-:W-:Y:S01]  /*3b00*/  @!P0 HADD2.F32 R25, -RZ, R5.reuse.H1_H1 ;  /* 0x30000005ff198230 */ /* 0x100fe20000004100 */
[----:B------:R-:W-:Y:S01]  /*3b10*/  @!P0 MOV R6, R23 ;  /* 0x0000001700068202 */ /* 0x000fe20000000f00 */
[----:B------:R-:W-:Y:S02]  /*3b20*/  @!P0 HADD2.F32 R15, -RZ, R5.H0_H0 ;  /* 0x20000005ff0f8230 */ /* 0x000fe40000004100 */
[----:B----4-:R-:W-:Y:S02]  /*3b30*/  @!P0 HADD2.F32 R26, -RZ, R28.H0_H0 ;  /* 0x2000001cff1a8230 */ /* 0x010fe40000004100 */
[-C--:B------:R-:W-:Y:S01]  /*3b40*/  @!P0 FMUL.FTZ R33, R25, R24.reuse ;  /* 0x0000001819218220 */ /* 0x080fe20000410000 */
[--C-:B------:R-:W-:Y:S02]  /*3b50*/  @!P0 HADD2.F32 R27, -RZ, R29.reuse.H0_H0 ;  /* 0x2000001dff1b8230 */ /* 0x100fe40000004100 */
[C---:B------:R-:W-:Y:S01]  /*3b60*/  @!P0 FMUL.FTZ R0, R15.reuse, R24 ;  /* 0x000000180f008220 */ /* 0x040fe20000410000 */
[----:B------:R-:W-:Y:S02]  /*3b70*/  @!P0 HADD2.F32 R31, -RZ, R29.H1_H1 ;  /* 0x3000001dff1f8230 */ /* 0x000fe40000004100 */
        /* <DEDUP_REMOVED lines=8> */
[----:B------:R-:W-:Y:S01]  /*3c00*/  @!P0 HADD2.F32 R5, -RZ, R7.H0_H0 ;  /* 0x20000007ff058230 */ /* 0x000fe20000004100 */
[----:B------:R-:W-:Y:S01]  /*3c10*/  @!P0 MOV R20, R33 ;  /* 0x0000002100148202 */ /* 0x000fe20000000f00 */
[----:B------:R-:W-:Y:S02]  /*3c20*/  @!P0 HADD2.F32 R25, -RZ, R19.H1_H1 ;  /* 0x30000013ff198230 */ /* 0x000fe40000004100 */
[----:B------:R-:W-:Y:S02]  /*3c30*/  @!P0 HADD2.F32 R6, -RZ, R6.H0_H0 ;  /* 0x20000006ff068230 */ /* 0x000fe40000004100 */
[-C--:B------:R-:W-:Y:S01]  /*3c40*/  @!P0 FMUL.FTZ R3, R18, R5.reuse ;  /* 0x0000000512038220 */ /* 0x080fe20000410000 */
[----:B------:R-:W-:Y:S02]  /*3c50*/  @!P0 HADD2.F32 R7, -RZ, R7.H1_H1 ;  /* 0x30000007ff078230 */ /* 0x000fe40000004100 */
[----:B------:R-:W-:Y:S01]  /*3c60*/  @!P0 FMUL.FTZ R37, R25, R8 ;  /* 0x0000000819258220 */ /* 0x000fe20000410000 */
[----:B------:R-:W-:Y:S02]  /*3c70*/  @!P0 HADD2.F32 R28, -RZ, R28.H1_H1 ;  /* 0x3000001cff1c8230 */ /* 0x000fe40000004100 */
[----:B------:R-:W-:Y:S01]  /*3c80*/  @!P0 FMUL.FTZ R30, R26, R5 ;  /* 0x000000051a1e8220 */ /* 0x000fe20000410000 */
[-C--:B------:R-:W-:Y:S01]  /*3c90*/  @!P0 FMUL.FTZ R39, R29, R7.reuse ;  /* 0x000000071d278220 */ /* 0x080fe20000410000 */
        /* <DEDUP_REMOVED lines=15> */
.L_x_6149:
[----:B------:R-:W-:Y:S05]  /*3d90*/  BSYNC B1 ;  /* 0x0000000000017941 */ /* 0x000fea0003800000 */
.L_x_6148:
        /* <DEDUP_REMOVED lines=66> */
.L_x_6155:
[----:B------:R-:W-:Y:S05]  /*41c0*/  BSYNC B0 ;  /* 0x0000000000007941 */ /* 0x000fea0003800000 */
.L_x_6154:
        /* <DEDUP_REMOVED lines=54> */
.L_x_6153:
[----:B------:R-:W-:Y:S05]  /*4530*/  BSYNC B1 ;  /* 0x0000000000017941 */ /* 0x000fea0003800000 */
.L_x_6152:
        /* <DEDUP_REMOVED lines=28> */
[--C-:B---3--:R-:W-:Y:S02]  /*4700*/  @!P0 HADD2.F32 R27, -RZ, R30.reuse.H0_H0 ;  /* 0x2000001eff1b8230 */ /* 0x108fe40000004100 */
[----:B------:R-:W-:Y:S02]  /*4710*/  @!P0 HADD2.F32 R26, -RZ, R30.H1_H1 ;  /* 0x3000001eff1a8230 */ /* 0x000fe40000004100 */
[--C-:B------:R-:W-:Y:S02]  /*4720*/  @!P0 HADD2.F32 R29, -RZ, R31.reuse.H0_H0 ;  /* 0x2000001fff1d8230 */ /* 0x100fe40000004100 */
        /* <DEDUP_REMOVED lines=40> */
.L_x_6159:
[----:B------:R-:W-:Y:S05]  /*49b0*/  BSYNC B0 ;  /* 0x0000000000007941 */ /* 0x000fea0003800000 */
.L_x_6158:
        /* <DEDUP_REMOVED lines=54> */
.L_x_6157:
[----:B------:R-:W-:Y:S05]  /*4d20*/  BSYNC B1 ;  /* 0x0000000000017941 */ /* 0x000fea0003800000 */
.L_x_6156:
        /* <DEDUP_REMOVED lines=9> */
.L_x_6143:
        /* <DEDUP_REMOVED lines=28> */
[----:B------:R-:W-:Y:S02]  /*4f80*/  LEA.HI.X.SX32 R49, R147, R95, 0x1, P0 ;  /* 0x0000005f93317211 */ /* 0x000fe400000f0eff */
[----:B-1-34-:R-:W-:Y:S02]  /*4f90*/  LEA R18, P5, R149, R90, 0x1 ;  /* 0x0000005a95127211 */ /* 0x01afe400078a08ff */
[----:B------:R-:W-:Y:S02]  /*4fa0*/  LEA R146, P0, R145, R92, 0x1 ;  /* 0x0000005c91927211 */ /* 0x000fe400078008ff */
[----:B------:R-:W-:Y:S01]  /*4fb0*/  LEA.HI.X.SX32 R19, R149, R91, 0x1, P5 ;  /* 0x0000005b95137211 */ /* 0x000fe200028f0eff */
[----:B------:R-:W3:Y:S01]  /*4fc0*/  LDG.E.128 R48, desc[UR6][R48.64] ;  /* 0x0000000630307981 */ /* 0x000ee2000c1e1d00 */
[----:B------:R-:W-:Y:S07]  /*4fd0*/  LEA.HI.X.SX32 R147, R145, R93, 0x1, P0 ;  /* 0x0000005d91937211 */ /* 0x000fee00000f0eff */
[----:B--2---:R-:W2:Y:S08]  /*4fe0*/  LDG.E.128 R20, desc[UR6][R18.64] ;  /* 0x0000000612147981 */ /* 0x004eb0000c1e1d00 */
[----:B------:R-:W4:Y:S01]  /*4ff0*/  LDG.E.128 R144, desc[UR6][R146.64] ;  /* 0x0000000692907981 */ /* 0x000f22000c1e1d00 */
[--C-:B---3--:R-:W-:Y:S02]  /*5000*/  HADD2.F32 R31, -RZ, R48.reuse.H0_H0 ;  /* 0x20000030ff1f7230 */ /* 0x108fe40000004100 */
[----:B------:R-:W-:Y:S02]  /*5010*/  HADD2.F32 R34, -RZ, R48.H1_H1 ;  /* 0x30000030ff227230 */ /* 0x000fe40000004100 */
[--C-:B------:R-:W-:Y:S02]  /*5020*/  HADD2.F32 R35, -RZ, R49.reuse.H0_H0 ;  /* 0x20000031ff237230 */ /* 0x100fe40000004100 */
[----:B------:R-:W-:Y:S02]  /*5030*/  HADD2.F32 R37, -RZ, R49.H1_H1 ;  /* 0x30000031ff257230 */ /* 0x000fe40000004100 */
[----:B--2---:R-:W-:Y:S01]  /*5040*/  HADD2.F32 R27, -RZ, R21.H0_H0 ;  /* 0x20000015ff1b7230 */ /* 0x004fe20000004100 */
[----:B------:R-:W-:Y:S01]  /*5050*/  MOV R15, R20 ;  /* 0x00000014000f7202 */ /* 0x000fe20000000f00 */
[--C-:B------:R-:W-:Y:S01]  /*5060*/  HADD2.F32 R38, -RZ, R50.reuse.H0_H0 ;  /* 0x20000032ff267230 */ /* 0x100fe20000004100 */
[----:B------:R-:W-:Y:S01]  /*5070*/  MOV R19, R23 ;  /* 0x0000001700137202 */ /* 0x000fe20000000f00 */
[----:B------:R-:W-:Y:S01]  /*5080*/  HADD2.F32 R39, -RZ, R50.H1_H1 ;  /* 0x30000032ff277230 */ /* 0x000fe20000004100 */
[----:B------:R-:W-:Y:S01]  /*5090*/  MOV R28, R22 ;  /* 0x00000016001c7202 */ /* 0x000fe20000000f00 */
[----:B------:R-:W-:Y:S02]  /*50a0*/  HADD2.F32 R32, -RZ, R15.H0_H0 ;  /* 0x2000000fff207230 */ /* 0x000fe40000004100 */
[--C-:B----4-:R-:W-:Y:S02]  /*50b0*/  HADD2.F32 R25, -RZ, R144.reuse.H0_H0 ;  /* 0x20000090ff197230 */ /* 0x110fe40000004100 */
[----:B------:R-:W-:Y:S02]  /*50c0*/  HADD2.F32 R23, -RZ, R144.H1_H1 ;  /* 0x30000090ff177230 */ /* 0x000fe40000004100 */
[----:B------:R-:W-:Y:S02]  /*50d0*/  HADD2.F32 R26, -RZ, R145.H0_H0 ;  /* 0x20000091ff1a7230 */ /* 0x000fe40000004100 */
[----:B------:R-:W-:Y:S01]  /*50e0*/  @!P6 FADD.FTZ R25, -R25, -RZ ;  /* 0x800000ff1919e221 */ /* 0x000fe20000010100 */
[--C-:B------:R-:W-:Y:S02]  /*50f0*/  HADD2.F32 R20, -RZ, R146.reuse.H1_H1 ;  /* 0x30000092ff147230 */ /* 0x100fe40000004100 */
[----:B------:R-:W-:Y:S01]  /*5100*/  @!P6 FADD.FTZ R23, -R23, -RZ ;  /* 0x800000ff1717e221 */ /* 0x000fe20000010100 */
[----:B------:R-:W-:Y:S02]  /*5110*/  HADD2.F32 R30, -RZ, R15.H1_H1 ;  /* 0x3000000fff1e7230 */ /* 0x000fe40000004100 */
[----:B------:R-:W-:Y:S01]  /*5120*/  FMUL.FTZ R0, R32, R25 ;  /* 0x0000001920007220 */ /* 0x000fe20000410000 */
[----:B------:R-:W-:Y:S02]  /*5130*/  HADD2.F32 R24, -RZ, R145.H1_H1 ;  /* 0x30000091ff187230 */ /* 0x000fe40000004100 */
[----:B------:R-:W-:Y:S01]  /*5140*/  @!P6 FADD.FTZ R26, -R26, -RZ ;  /* 0x800000ff1a1ae221 */ /* 0x000fe20000010100 */
[----:B------:R-:W-:Y:S02]  /*5150*/  HADD2.F32 R25, -RZ, R21.H1_H1 ;  /* 0x30000015ff197230 */ /* 0x000fe40000004100 */
[----:B------:R-:W-:Y:S01]  /*5160*/  @!P6 FADD.FTZ R20, -R20, -RZ ;  /* 0x800000ff1414e221 */ /* 0x000fe20000010100 */
[----:B------:R-:W-:Y:S02]  /*5170*/  HADD2.F32 R22, -RZ, R146.H0_H0 ;  /* 0x20000092ff167230 */ /* 0x000fe40000004100 */
[----:B------:R-:W-:Y:S01]  /*5180*/  FMUL.FTZ R2, R30, R23 ;  /* 0x000000171e027220 */ /* 0x000fe20000410000 */
[--C-:B------:R-:W-:Y:S02]  /*5190*/  HADD2.F32 R21, -RZ, R28.reuse.H1_H1 ;  /* 0x3000001cff157230 */ /* 0x100fe40000004100 */
[----:B------:R-:W-:Y:S01]  /*51a0*/  @!P6 FADD.FTZ R24, -R24, -RZ ;  /* 0x800000ff1818e221 */ /* 0x000fe20000010100 */
[--C-:B------:R-:W-:Y:S02]  /*51b0*/  HADD2.F32 R18, -RZ, R147.reuse.H0_H0 ;  /* 0x20000093ff127230 */ /* 0x100fe40000004100 */
[----:B------:R-:W-:Y:S01]  /*51c0*/  @!P6 FADD.FTZ R22, -R22, -RZ ;  /* 0x800000ff1616e221 */ /* 0x000fe20000010100 */
[----:B------:R-:W-:Y:S02]  /*51d0*/  HADD2.F32 R15, -RZ, R147.H1_H1 ;  /* 0x30000093ff0f7230 */ /* 0x000fe40000004100 */
[----:B------:R-:W-:Y:S01]  /*51e0*/  FMUL.FTZ R3, R27, R26 ;  /* 0x0000001a1b037220 */ /* 0x000fe20000410000 */
[----:B------:R-:W-:Y:S02]  /*51f0*/  HADD2.F32 R23, -RZ, R28.H0_H0 ;  /* 0x2000001cff177230 */ /* 0x000fe40000004100 */
[----:B------:R-:W-:Y:S01]  /*5200*/  FMUL.FTZ R6, R21, R20 ;  /* 0x0000001415067220 */ /* 0x000fe20000410000 */
[--C-:B------:R-:W-:Y:S02]  /*5210*/  HADD2.F32 R21, -RZ, R19.reuse.H0_H0 ;  /* 0x20000013ff157230 */ /* 0x100fe40000004100 */
[----:B------:R-:W-:Y:S01]  /*5220*/  FFMA.FTZ R0, R29, R31, R0 ;  /* 0x0000001f1d007223 */ /* 0x000fe20000010000 */
[----:B------:R-:W-:Y:S02]  /*5230*/  HADD2.F32 R20, -RZ, R19.H1_H1 ;  /* 0x30000013ff147230 */ /* 0x000fe40000004100 */
[----:B------:R-:W-:Y:S01]  /*5240*/  @!P6 FADD.FTZ R18, -R18, -RZ ;  /* 0x800000ff1212e221 */ /* 0x000fe20000010100 */
[----:B------:R-:W-:Y:S02]  /*5250*/  HADD2.F32 R29, -RZ, R55.H1_H1 ;  /* 0x30000037ff1d7230 */ /* 0x000fe40000004100 */
[----:B------:R-:W-:Y:S01]  /*5260*/  FFMA.FTZ R2, R33, R34, R2 ;  /* 0x0000002221027223 */ /* 0x000fe20000010002 */
[--C-:B------:R-:W-:Y:S02]  /*5270*/  HADD2.F32 R34, -RZ, R42.reuse.H0_H0 ;  /* 0x2000002aff227230 */ /* 0x100fe40000004100 */
[----:B------:R-:W-:Y:S01]  /*5280*/  FMUL.FTZ R4, R25, R24 ;  /* 0x0000001819047220 */ /* 0x000fe20000410000 */
[----:B------:R-:W-:Y:S01]  /*5290*/  @!P6 FADD.FTZ R15, -R15, -RZ ;  /* 0x800000ff0f0fe221 */ /* 0x000fe20000010100 */
[----:B------:R-:W-:Y:S02]  /*52a0*/  HADD2.F32 R31, -RZ, R42.H1_H1 ;  /* 0x3000002aff1f7230 */ /* 0x000fe40000004100 */
[----:B------:R-:W-:Y:S01]  /*52b0*/  FMUL.FTZ R5, R23, R22 ;  /* 0x0000001617057220 */ /* 0x000fe20000410000 */
        /* <DEDUP_REMOVED lines=16> */
.L_x_6166:
[----:B------:R-:W-:Y:S05]  /*53c0*/  BSYNC B0 ;  /* 0x0000000000007941 */ /* 0x000fea0003800000 */
.L_x_6165:
[----:B-----5:R1:W-:Y:S02]  /*53d0*/  STG.E.128 desc[UR6][R84.64], R36 ;  /* 0x0000002454007986 */ /* 0x0203e4000c101d06 */
.L_x_6164:
[----:B------:R-:W-:Y:S05]  /*53e0*/  BSYNC B1 ;  /* 0x0000000000017941 */ /* 0x000fea0003800000 */
.L_x_6163:
        /* <DEDUP_REMOVED lines=27> */
[C---:B---34-:R-:W-:Y:S02]  /*55a0*/  LEA R18, P5, R44.reuse, R146, 0x1 ;  /* 0x000000922c127211 */ /* 0x058fe400078a08ff */
[C---:B------:R-:W-:Y:S02]  /*55b0*/  LEA R144, P0, R143.reuse, R92, 0x1 ;  /* 0x0000005c8f907211 */ /* 0x040fe400078008ff */
        /* <DEDUP_REMOVED lines=65> */
.L_x_6168:
[----:B------:R-:W-:Y:S05]  /*59d0*/  BSYNC B0 ;  /* 0x0000000000007941 */ /* 0x000fea0003800000 */
.L_x_6167:
[----:B-----5:R1:W-:Y:S02]  /*59e0*/  STG.E.128 desc[UR6][R84.64+0x80], R36 ;  /* 0x0000802454007986 */ /* 0x0203e4000c101d06 */
.L_x_6162:
[----:B------:R-:W-:Y:S05]  /*59f0*/  BSYNC B2 ;  /* 0x0000000000027941 */ /* 0x000fea0003800000 */
.L_x_6161:
[----:B------:R-:W-:Y:S04]  /*5a00*/  BSSY B2, `(.L_x_6169) ;  /* 0x00000cf000027945 */ /* 0x000fe80003800000 */
[----:B------:R-:W-:Y:S05]  /*5a10*/  @!P4 BRA `(.L_x_6170) ;  /* 0x0000000c0034c947 */ /* 0x000fea0003800000 */
[----:B-1----:R-:W1:Y:S01]  /*5a20*/  LDC R85, c[0x0][0x2d0] ;  /* 0x0000b400ff557b82 */ /* 0x002e620000000800 */
[----:B------:R-:W-:Y:S01]  /*5a30*/  BSSY B1, `(.L_x_6171) ;  /* 0x0000066000017945 */ /* 0x000fe20003800000 */
[----:B-1----:R-:W-:Y:S11]  /*5a40*/  ISETP.GE.AND P0, PT, R16, R85, PT ;  /* 0x000000551000720c */ /* 0x002ff60003f06270 */
[----:B------:R-:W-:Y:S02]  /*5a50*/  @!UPT UIADD3 URZ, URZ, URZ, URZ ;  /* 0x0000003f3f3ff290 */ /* 0x000fe4000fffe03f */
[----:B------:R-:W-:Y:S05]  /*5a60*/  @P0 BRA `(.L_x_6172) ;  /* 0x0000000400880947 */ /* 0x000fea0003800000 */
[----:B------:R-:W-:Y:S01]  /*5a70*/  LEA R148, P0, R64, R90, 0x1 ;  /* 0x0000005a40947211 */ /* 0x000fe200078008ff */
        /* <DEDUP_REMOVED lines=19> */
[----:B---34-:R-:W-:Y:S02]  /*5bb0*/  LEA R18, P0, R146, R148, 0x1 ;  /* 0x0000009492127211 */ /* 0x018fe400078008ff */
[----:B------:R-:W-:Y:S02]  /*5bc0*/  IADD3 R144, P5, R120, R145, RZ ;  /* 0x0000009178907210 */ /* 0x000fe40007fbe0ff */
[----:B------:R-:W-:Y:S02]  /*5bd0*/  LEA.HI.X.SX32 R19, R146, R149, 0x1, P0 ;  /* 0x0000009592137211 */ /* 0x000fe400000f0eff */
[----:B------:R-:W-:Y:S02]  /*5be0*/  LEA.HI.X.SX32 R145, R145, R103, 0x1, P5 ;  /* 0x0000006791917211 */ /* 0x000fe400028f0eff */
[C---:B------:R-:W-:Y:S01]  /*5bf0*/  LEA R150, P0, R144.reuse, R92, 0x1 ;  /* 0x0000005c90967211 */ /* 0x040fe200078008ff */
[----:B------:R-:W3:Y:S01]  /*5c00*/  LDG.E.128 R24, desc[UR6][R18.64] ;  /* 0x0000000612187981 */ /* 0x000ee2000c1e1d00 */
[----:B-1----:R-:W-:Y:S02]  /*5c10*/  MOV R148, RZ ;  /* 0x000000ff00947202 */ /* 0x002fe40000000f00 */
[----:B------:R-:W-:Y:S02]  /*5c20*/  @P4 IADD3 R148, RZ, -UR27, RZ ;  /* 0x8000001bff944c10 */ /* 0x000fe4000fffe0ff */
[----:B------:R-:W-:Y:S02]  /*5c30*/  LEA.HI.X R151, R144, R93, R145, 0x1, P0 ;  /* 0x0000005d90977211 */ /* 0x000fe400000f0c91 */
[----:B------:R-:W-:Y:S03]  /*5c40*/  IADD3 R149, P0, R120, R148, RZ ;  /* 0x0000009478957210 */ /* 0x000fe60007f1e0ff */
[----:B------:R-:W4:Y:S01]  /*5c50*/  LDG.E.128 R144, desc[UR6][R150.64] ;  /* 0x0000000696907981 */ /* 0x000f22000c1e1d00 */
[----:B------:R-:W-:Y:S02]  /*5c60*/  LEA.HI.X.SX32 R148, R148, R103, 0x1, P0 ;  /* 0x0000006794947211 */ /* 0x000fe400000f0eff */
[C---:B------:R-:W-:Y:S04]  /*5c70*/  LEA R36, P0, R149.reuse, R94, 0x1 ;  /* 0x0000005e95247211 */ /* 0x040fe800078008ff */
[----:B------:R-:W-:Y:S05]  /*5c80*/  LEA.HI.X R37, R149, R95, R148, 0x1, P0 ;  /* 0x0000005f95257211 */ /* 0x000fea00000f0c94 */
[----:B------:R1:W4:Y:S02]  /*5c90*/  LDG.E.128 R48, desc[UR6][R36.64] ;  /* 0x0000000624307981 */ /* 0x000324000c1e1d00 */
[----:B-1----:R-:W-:Y:S02]  /*5ca0*/  HADD2.F32 R36, -RZ, R55.H0_H0 ;  /* 0x20000037ff247230 */ /* 0x002fe40000004100 */
[--C-:B---3--:R-:W-:Y:S01]  /*5cb0*/  HADD2.F32 R30, -RZ, R24.reuse.H0_H0 ;  /* 0x20000018ff1e7230 */ /* 0x108fe20000004100 */
[----:B------:R-:W-:Y:S01]  /*5cc0*/  MOV R31, R25 ;  /* 0x00000019001f7202 */ /* 0x000fe20000000f00 */
[----:B------:R-:W-:Y:S01]  /*5cd0*/  HADD2.F32 R28, -RZ, R24.H1_H1 ;  /* 0x30000018ff1c7230 */ /* 0x000fe20000004100 */
[----:B--2---:R-:W-:Y:S02]  /*5ce0*/  MOV R21, R27 ;  /* 0x0000001b00157202 */ /* 0x004fe40000000f00 */
[----:B------:R-:W-:Y:S01]  /*5cf0*/  MOV R22, R26 ;  /* 0x0000001a00167202 */ /* 0x000fe20000000f00 */
[--C-:B------:R-:W-:Y:S02]  /*5d00*/  HADD2.F32 R26, -RZ, R31.reuse.H0_H0 ;  /* 0x2000001fff1a7230 */ /* 0x100fe40000004100 */
[----:B------:R-:W-:Y:S02]  /*5d10*/  HADD2.F32 R24, -RZ, R31.H1_H1 ;  /* 0x3000001fff187230 */ /* 0x000fe40000004100 */
[--C-:B----4-:R-:W-:Y:S02]  /*5d20*/  HADD2.F32 R29, -RZ, R144.reuse.H0_H0 ;  /* 0x20000090ff1d7230 */ /* 0x110fe40000004100 */
        /* <DEDUP_REMOVED lines=52> */
.L_x_6174:
[----:B------:R-:W-:Y:S05]  /*6070*/  BSYNC B0 ;  /* 0x0000000000007941 */ /* 0x000fea0003800000 */
.L_x_6173:
[----:B-----5:R1:W-:Y:S02]  /*6080*/  STG.E.128 desc[UR6][R142.64], R32 ;  /* 0x000000208e007986 */ /* 0x0203e4000c101d06 */
.L_x_6172:
[----:B------:R-:W-:Y:S05]  /*6090*/  BSYNC B1 ;  /* 0x0000000000017941 */ /* 0x000fea0003800000 */
.L_x_6171:
[----:B------:R-:W-:Y:S11]  /*60a0*/  ISETP.GE.AND P0, PT, R12, R85, PT ;  /* 0x000000550c00720c */ /* 0x000ff60003f06270 */
[----:B------:R-:W-:Y:S02]  /*60b0*/  @!UPT UIADD3 URZ, URZ, URZ, URZ ;  /* 0x0000003f3f3ff290 */ /* 0x000fe4000fffe03f */
[----:B------:R-:W-:Y:S05]  /*60c0*/  @P0 BRA `(.L_x_6170) ;  /* 0x0000000400880947 */ /* 0x000fea0003800000 */
[C---:B------:R-:W-:Y:S01]  /*60d0*/  LEA R146, P0, R69.reuse, R90, 0x1 ;  /* 0x0000005a45927211 */ /* 0x040fe200078008ff */
[----:B------:R-:W-:Y:S01]  /*60e0*/  BSSY B0, `(.L_x_6175) ;  /* 0x000005f000007945 */ /* 0x000fe20003800000 */
[----:B------:R-:W-:Y:S02]  /*60f0*/  ISETP.GE.AND P4, PT, R12, UR4, PT ;  /* 0x000000040c007c0c */ /* 0x000fe4000bf86270 */
[----:B------:R-:W-:Y:S02]  /*6100*/  LEA.HI.X R147, R69, R91, R68, 0x1, P0 ;  /* 0x0000005b45937211 */ /* 0x000fe400000f0c44 */
[C---:B-1----:R-:W-:Y:S03]  /*6110*/  LEA R142, P0, R72.reuse, R84, 0x1 ;  /* 0x00000054488e7211 */ /* 0x042fe600078008ff */
[----:B------:R1:W5:Y:S01]  /*6120*/  LDG.E.128 R32, desc[UR6][R146.64] ;  /* 0x0000000692207981 */ /* 0x000362000c1e1d00 */
[----:B------:R-:W-:Y:S05]  /*6130*/  LEA.HI.X R143, R72, R83, R73, 0x1, P0 ;  /* 0x00000053488f7211 */ /* 0x000fea00000f0c49 */
        /* <DEDUP_REMOVED lines=14> */
[C---:B---34-:R-:W-:Y:S02]  /*6220*/  LEA R18, P0, R145.reuse, R146, 0x1 ;  /* 0x0000009291127211 */ /* 0x058fe400078008ff */
[----:B------:R-:W-:Y:S02]  /*6230*/  IADD3 R85, P5, R110, R144, RZ ;  /* 0x000000906e557210 */ /* 0x000fe40007fbe0ff */
[----:B------:R-:W-:Y:S02]  /*6240*/  LEA.HI.X.SX32 R19, R145, R147, 0x1, P0 ;  /* 0x0000009391137211 */ /* 0x000fe400000f0eff */
[----:B------:R-:W-:Y:S02]  /*6250*/  LEA.HI.X.SX32 R144, R144, R99, 0x1, P5 ;  /* 0x0000006390907211 */ /* 0x000fe400028f0eff */
[C---:B-1----:R-:W-:Y:S01]  /*6260*/  LEA R146, P0, R85.reuse, R92, 0x1 ;  /* 0x0000005c55927211 */ /* 0x042fe200078008ff */
[----:B------:R-:W3:Y:S01]  /*6270*/  LDG.E.128 R24, desc[UR6][R18.64] ;  /* 0x0000000612187981 */ /* 0x000ee2000c1e1d00 */
[----:B------:R-:W-:Y:S02]  /*6280*/  @P4 IADD3 R148, RZ, -UR27, RZ ;  /* 0x8000001bff944c10 */ /* 0x000fe4000fffe0ff */
[----:B------:R-:W-:Y:S02]  /*6290*/  LEA.HI.X R147, R85, R93, R144, 0x1, P0 ;  /* 0x0000005d55937211 */ /* 0x000fe400000f0c90 */
[----:B------:R-:W-:Y:S04]  /*62a0*/  IADD3 R85, P0, R110, R148, RZ ;  /* 0x000000946e557210 */ /* 0x000fe80007f1e0ff */
[----:B------:R-:W-:Y:S01]  /*62b0*/  LEA.HI.X.SX32 R148, R148, R99, 0x1, P0 ;  /* 0x0000006394947211 */ /* 0x000fe200000f0eff */
[----:B------:R-:W4:Y:S01]  /*62c0*/  LDG.E.128 R144, desc[UR6][R146.64] ;  /* 0x0000000692907981 */ /* 0x000f22000c1e1d00 */
        /* <DEDUP_REMOVED lines=64> */
.L_x_6176:
[----:B------:R-:W-:Y:S05]  /*66d0*/  BSYNC B0 ;  /* 0x0000000000007941 */ /* 0x000fea0003800000 */
.L_x_6175:
[----:B-----5:R1:W-:Y:S02]  /*66e0*/  STG.E.128 desc[UR6][R142.64], R32 ;  /* 0x000000208e007986 */ /* 0x0203e4000c101d06 */
.L_x_6170:
[----:B------:R-:W-:Y:S05]  /*66f0*/  BSYNC B2 ;  /* 0x0000000000027941 */ /* 0x000fea0003800000 */
.L_x_6169:
        /* <DEDUP_REMOVED lines=103> */
.L_x_6182:
[----:B------:R-:W-:Y:S05]  /*6d70*/  BSYNC B0 ;  /* 0x0000000000007941 */ /* 0x000fea0003800000 */
.L_x_6181:
[----:B-----5:R1:W-:Y:S02]  /*6d80*/  STG.E.128 desc[UR6][R142.64], R32 ;  /* 0x000000208e007986 */ /* 0x0203e4000c101d06 */
.L_x_6180:
[----:B------:R-:W-:Y:S05]  /*6d90*/  BSYNC B1 ;  /* 0x0000000000017941 */ /* 0x000fea0003800000 */
.L_x_6179:
        /* <DEDUP_REMOVED lines=99> */
.L_x_6184:
[----:B------:R-:W-:Y:S05]  /*73d0*/  BSYNC B0 ;  /* 0x0000000000007941 */ /* 0x000fea0003800000 */
.L_x_6183:
[----:B-----5:R1:W-:Y:S02]  /*73e0*/  STG.E.128 desc[UR6][R142.64], R32 ;  /* 0x000000208e007986 */ /* 0x0203e4000c101d06 */
.L_x_6178:
[----:B------:R-:W-:Y:S05]  /*73f0*/  BSYNC B2 ;  /* 0x0000000000027941 */ /* 0x000fea0003800000 */
.L_x_6177:
        /* <DEDUP_REMOVED lines=35> */
[C---:B------:R-:W-:Y:S02]  /*7630*/  LEA R146, P0, R85.reuse, R92, 0x1 ;  /* 0x0000005c55927211 */ /* 0x040fe400078008ff */
[----:B------:R-:W-:Y:S01]  /*7640*/  LEA.HI.X.SX32 R142, R142, R98, 0x1, P2 ;  /* 0x000000628e8e7211 */ /* 0x000fe200010f0eff */
[----:B------:R-:W3:Y:S03]  /*7650*/  LDG.E.128 R24, desc[UR6][R18.64] ;  /* 0x0000000612187981 */ /* 0x000ee6000c1e1d00 */
        /* <DEDUP_REMOVED lines=70> */
.L_x_6190:
[----:B------:R-:W-:Y:S05]  /*7ac0*/  BSYNC B0 ;  /* 0x0000000000007941 */ /* 0x000fea0003800000 */
.L_x_6189:
[----:B-----5:R1:W-:Y:S02]  /*7ad0*/  STG.E.128 desc[UR6][R148.64], R32 ;  /* 0x0000002094007986 */ /* 0x0203e4000c101d06 */
.L_x_6188:
[----:B------:R-:W-:Y:S05]  /*7ae0*/  BSYNC B1 ;  /* 0x0000000000017941 */ /* 0x000fea0003800000 */
.L_x_6187:
        /* <DEDUP_REMOVED lines=99> */
.L_x_6192:
[----:B------:R-:W-:Y:S05]  /*8120*/  BSYNC B0 ;  /* 0x0000000000007941 */ /* 0x000fea0003800000 */
.L_x_6191:
[----:B-----5:R1:W-:Y:S02]  /*8130*/  STG.E.128 desc[UR6][R142.64], R32 ;  /* 0x000000208e007986 */ /* 0x0203e4000c101d06 */
.L_x_6186:
[----:B------:R-:W-:Y:S05]  /*8140*/  BSYNC B2 ;  /* 0x0000000000027941 */ /* 0x000fea0003800000 */
.L_x_6185:
        /* <DEDUP_REMOVED lines=8> */
.L_x_6142:
        /* <DEDUP_REMOVED lines=10> */
.L_x_6194:
[----:B------:R-:W-:Y:S05]  /*8270*/  BSYNC B0 ;  /* 0x0000000000007941 */ /* 0x000fea0003800000 */
.L_x_6193:
[----:B------:R-:W-:Y:S04]  /*8280*/  BSSY B0, `(.L_x_6195) ;  /* 0x0000010000007945 */ /* 0x000fe80003800000 */
[----:B------:R-:W-:Y:S05]  /*8290*/  @!P4 BRA `(.L_x_6196) ;  /* 0x000000000038c947 */ /* 0x000fea0003800000 */
[----:B------:R-:W-:Y:S02]  /*82a0*/  ISETP.NE.AND P6, PT, R117, RZ, PT ;  /* 0x000000ff7500720c */ /* 0x000fe40003fc5270 */
[----:B------:R-:W-:Y:S11]  /*82b0*/  ISETP.NE.AND P4, PT, R115, RZ, PT ;  /* 0x000000ff7300720c */ /* 0x000ff60003f85270 */
[C---:B------:R-:W-:Y:S02]  /*82c0*/  @P6 LEA R26, P0, R64.reuse, R90, 0x1 ;  /* 0x0000005a401a6211 */ /* 0x040fe400078008ff */
[----:B-1-34-:R-:W-:Y:S02]  /*82d0*/  @P6 LEA R18, P5, R165, R84, 0x1 ;  /* 0x00000054a5126211 */ /* 0x01afe400078a08ff */
[----:B------:R-:W-:Y:S02]  /*82e0*/  @P6 LEA.HI.X R27, R64, R91, R63, 0x1, P0 ;  /* 0x0000005b401b6211 */ /* 0x000fe400000f0c3f */
[----:B------:R-:W-:Y:S02]  /*82f0*/  @P4 LEA R2, P0, R69, R90, 0x1 ;  /* 0x0000005a45024211 */ /* 0x000fe400078008ff */
[----:B------:R-:W-:Y:S01]  /*8300*/  @P6 LEA.HI.X R19, R165, R83, R164, 0x1, P5 ;  /* 0x00000053a5136211 */ /* 0x000fe200028f0ca4 */
[----:B--2---:R-:W2:Y:S01]  /*8310*/  @P6 LDG.E.128 R20, desc[UR6][R26.64] ;  /* 0x000000061a146981 */ /* 0x004ea2000c1e1d00 */
[----:B------:R-:W-:Y:S02]  /*8320*/  @P4 LEA.HI.X R3, R69, R91, R68, 0x1, P0 ;  /* 0x0000005b45034211 */ /* 0x000fe400000f0c44 */
[C---:B------:R-:W-:Y:S04]  /*8330*/  @P4 LEA R24, P0, R72.reuse, R84, 0x1 ;  /* 0x0000005448184211 */ /* 0x040fe800078008ff */
[----:B------:R-:W-:Y:S01]  /*8340*/  @P4 LEA.HI.X R25, R72, R83, R73, 0x1, P0 ;  /* 0x0000005348194211 */ /* 0x000fe200000f0c49 */
[----:B--2---:R1:W-:Y:S04]  /*8350*/  @P6 STG.E.128 desc[UR6][R18.64], R20 ;  /* 0x0000001412006986 */ /* 0x0043e8000c101d06 */
[----:B------:R-:W2:Y:S04]  /*8360*/  @P4 LDG.E.128 R4, desc[UR6][R2.64] ;  /* 0x0000000602044981 */ /* 0x000ea8000c1e1d00 */
[----:B--2---:R1:W-:Y:S02]  /*8370*/  @P4 STG.E.128 desc[UR6][R24.64], R4 ;  /* 0x0000000418004986 */ /* 0x0043e4000c101d06 */
.L_x_6196:
[----:B------:R-:W-:Y:S05]  /*8380*/  BSYNC B0 ;  /* 0x0000000000007941 */ /* 0x000fea0003800000 */
.L_x_6195:
[----:B------:R-:W-:Y:S04]  /*8390*/  BSSY B0, `(.L_x_6197) ;  /* 0x0000010000007945 */ /* 0x000fe80003800000 */
[----:B------:R-:W-:Y:S05]  /*83a0*/  @!P2 BRA `(.L_x_6198) ;  /* 0x000000000038a947 */ /* 0x000fea0003800000 */
[----:B------:R-:W-:Y:S02]  /*83b0*/  ISETP.NE.AND P5, PT, R117, RZ, PT ;  /* 0x000000ff7500720c */ /* 0x000fe40003fa5270 */
[----:B------:R-:W-:Y:S11]  /*83c0*/  ISETP.NE.AND P2, PT, R115, RZ, PT ;  /* 0x000000ff7300720c */ /* 0x000ff60003f45270 */
[----:B------:R-:W-:Y:S02]  /*83d0*/  @P5 LEA R26, P0, R66, R90, 0x1 ;  /* 0x0000005a421a5211 */ /* 0x000fe400078008ff */
[----:B-1-34-:R-:W-:Y:S02]  /*83e0*/  @P5 LEA R18, P4, R140, R84, 0x1 ;  /* 0x000000548c125211 */ /* 0x01afe400078808ff */
[----:B------:R-:W-:Y:S02]  /*83f0*/  @P5 LEA.HI.X R27, R66, R91, R65, 0x1, P0 ;  /* 0x0000005b421b5211 */ /* 0x000fe400000f0c41 */
[C---:B------:R-:W-:Y:S02]  /*8400*/  @P2 LEA R2, P0, R71.reuse, R90, 0x1 ;  /* 0x0000005a47022211 */ /* 0x040fe400078008ff */
        /* <DEDUP_REMOVED lines=8> */
.L_x_6198:
[----:B------:R-:W-:Y:S05]  /*8490*/  BSYNC B0 ;  /* 0x0000000000007941 */ /* 0x000fea0003800000 */
.L_x_6197:
[----:B------:R-:W-:Y:S01]  /*84a0*/  UMOV UR4, URZ ;  /* 0x0000003f00047c82 */ /* 0x000fe20008000000 */
[----:B------:R-:W-:Y:S04]  /*84b0*/  BSSY B0, `(.L_x_6160) ;  /* 0x0000015000007945 */ /* 0x000fe80003800000 */
[----:B------:R-:W-:Y:S05]  /*84c0*/  @!P1 BRA `(.L_x_6199) ;  /* 0x00000000004c9947 */ /* 0x000fea0003800000 */
[----:B------:R-:W-:Y:S02]  /*84d0*/  ISETP.NE.AND P2, PT, R117, RZ, PT ;  /* 0x000000ff7500720c */ /* 0x000fe40003f45270 */
[----:B------:R-:W-:Y:S11]  /*84e0*/  ISETP.NE.AND P1, PT, R115, RZ, PT ;  /* 0x000000ff7300720c */ /* 0x000ff60003f25270 */
[----:B------:R-:W2:Y:S01]  /*84f0*/  @P2 LDC.64 R2, c[0x0][0x338] ;  /* 0x0000ce00ff022b82 */ /* 0x000ea20000000a00 */
[----:B-1----:R-:W-:Y:S02]  /*8500*/  @P2 MOV R85, R83 ;  /* 0x0000005300552202 */ /* 0x002fe40000000f00 */
[C---:B------:R-:W-:Y:S04]  /*8510*/  @P1 LEA R24, P0, R77.reuse, R90, 0x1 ;  /* 0x0000005a4d181211 */ /* 0x040fe800078008ff */
[----:B------:R-:W-:Y:S02]  /*8520*/  @P1 LEA.HI.X R25, R77, R91, R76, 0x1, P0 ;  /* 0x0000005b4d191211 */ /* 0x000fe400000f0c4c */
[C---:B------:R-:W-:Y:S04]  /*8530*/  @P1 LEA R26, P0, R79.reuse, R84, 0x1 ;  /* 0x000000544f1a1211 */ /* 0x040fe800078008ff */
[----:B------:R-:W-:Y:S01]  /*8540*/  @P1 LEA.HI.X R27, R79, R83, R78, 0x1, P0 ;  /* 0x000000534f1b1211 */ /* 0x000fe200000f0c4e */
[----:B--234-:R-:W-:Y:S04]  /*8550*/  @P2 IMAD.WIDE.U32 R4, R2, 0x60, R90 ;  /* 0x0000006002042825 */ /* 0x01cfe800078e005a */
        /* <DEDUP_REMOVED lines=10> */
.L_x_6199:
[----:B------:R-:W-:Y:S05]  /*8600*/  BSYNC B0 ;  /* 0x0000000000007941 */ /* 0x000fea0003800000 */
.L_x_6160:
        /* <DEDUP_REMOVED lines=13> */
[----:B------:R-:W-:Y:S02]  /*86e0*/  IADD3 R0, -R13, R14, RZ ;  /* 0x0000000e0d007210 */ /* 0x000fe40007ffe1ff */
        /* <DEDUP_REMOVED lines=48> */
[C---:B------:R-:W-:Y:S02]  /*89f0*/  IMAD R5, R15.reuse, UR12, RZ ;  /* 0x0000000c0f057c24 */ /* 0x040fe4000f8e02ff */
[----:B------:R-:W-:Y:S02]  /*8a00*/  IMAD R7, R8, UR16, RZ ;  /* 0x0000001008077c24 */ /* 0x000fe4000f8e02ff */
[----:B------:R-:W-:Y:S02]  /*8a10*/  IMAD R5, R18, UR13, R5 ;  /* 0x0000000d12057c24 */ /* 0x000fe4000f8e0205 */
[----:B------:R-:W-:Y:S02]  /*8a20*/  IMAD R7, R0, UR17, R7 ;  /* 0x0000001100077c24 */ /* 0x000fe4000f8e0207 */
[----:B------:R-:W-:Y:S01]  /*8a30*/  IMAD R15, R15, UR14, RZ ;  /* 0x0000000e0f0f7c24 */ /* 0x000fe2000f8e02ff */
[----:B------:R-:W-:Y:S01]  /*8a40*/  IADD3 R21, R21, R5, RZ ;  /* 0x0000000515157210 */ /* 0x000fe20007ffe0ff */
[----:B------:R-:W-:Y:S02]  /*8a50*/  IMAD.IADD R23, R23, 0x1, R7 ;  /* 0x0000000117177824 */ /* 0x000fe400078e0207 */
        /* <DEDUP_REMOVED lines=12> */
.L_x_6200:
        /* <DEDUP_REMOVED lines=9> */
.L_x_6201:
[----:B------:R-:W-:Y:S04]  /*8bb0*/  IADD3 R11, R11, -0x1, RZ ;  /* 0xffffffff0b0b7810 */ /* 0x000fe80007ffe0ff */
[----:B------:R-:W-:Y:S11]  /*8bc0*/  ISETP.GT.AND P0, PT, R11, R61, PT ;  /* 0x0000003d0b00720c */ /* 0x000ff60003f04270 */
[----:B------:R-:W-:Y:S02]  /*8bd0*/  @!UPT UIADD3 URZ, URZ, URZ, URZ ;  /* 0x0000003f3f3ff290 */ /* 0x000fe4000fffe03f */
[----:B------:R-:W-:Y:S05]  /*8be0*/  @P0 BRA `(.L_x_6202) ;  /* 0xffffff9c00ac0947 */ /* 0x000fea000383ffff */
.L_x_6133:
        /* <DEDUP_REMOVED lines=18> */
[-C--:B------:R-:W-:Y:S01]  /*8d10*/  LEA R4, P1, R2, R132.reuse, 0x5 ;  /* 0x0000008402047211 */ /* 0x080fe200078228ff */
[----:B------:R-:W-:Y:S01]  /*8d20*/  ULDC.U8 UR5, c[0x0][0x3c3] ;  /* 0x0000f0c000057ab9 */ /* 0x000fe20000000000 */
[----:B------:R-:W-:Y:S01]  /*8d30*/  IMAD.MOV.U32 R134, RZ, RZ, R132 ;  /* 0x000000ffff867224 */ /* 0x000fe200078e0084 */
[----:B------:R-:W-:Y:S01]  /*8d40*/  IADD3 R9, P2, R9, R132, RZ ;  /* 0x0000008409097210 */ /* 0x000fe20007f5e0ff */
[----:B------:R-:W-:Y:S01]  /*8d50*/  IMAD.IADD R15, R168, 0x1, -R57 ;  /* 0x00000001a80f7824 */ /* 0x000fe200078e0a39 */
[C---:B------:R-:W-:Y:S01]  /*8d60*/  LEA.HI.X R5, R2.reuse, R135, R3, 0x5, P1 ;  /* 0x0000008702057211 */ /* 0x040fe200008f2c03 */
[----:B------:R-:W-:Y:S01]  /*8d70*/  IMAD.WIDE.U32 R10, R2, 0x30, R134 ;  /* 0x00000030020a7825 */ /* 0x000fe200078e0086 */
[----:B------:R-:W-:Y:S02]  /*8d80*/  LEA R28, P1, R4, UR8, 0x1 ;  /* 0x00000008041c7c11 */ /* 0x000fe4000f8208ff */
[----:B------:R-:W-:Y:S01]  /*8d90*/  LEA R32, P4, R132, UR8, 0x1 ;  /* 0x0000000884207c11 */ /* 0x000fe2000f8808ff */
[----:B------:R-:W-:Y:S01]  /*8da0*/  IMAD R3, R3, 0x30, RZ ;  /* 0x0000003003037824 */ /* 0x000fe200078e02ff */
[----:B------:R-:W-:Y:S01]  /*8db0*/  LEA.HI.X R29, R4, UR9, R5, 0x1, P1 ;  /* 0x00000009041d7c11 */ /* 0x000fe200088f0c05 */
[----:B------:R-:W-:Y:S01]  /*8dc0*/  IMAD.X R6, R7, 0x1, R135, P2 ;  /* 0x0000000107067824 */ /* 0x000fe200010e0687 */
[----:B------:R-:W-:-:S02]  /*8dd0*/  ISETP.NE.AND P1, PT, RZ, UR5, PT ;  /* 0x00000005ff007c0c */ /* 0x000fc4000bf25270 */
[C---:B------:R-:W-:Y:S02]  /*8de0*/  LEA R30, P2, R9.reuse, UR8, 0x1 ;  /* 0x00000008091e7c11 */ /* 0x040fe4000f8408ff */
[----:B------:R-:W-:Y:S02]  /*8df0*/  LEA.HI.X R33, R132, UR9, R135, 0x1, P4 ;  /* 0x0000000984217c11 */ /* 0x000fe4000a0f0c87 */
[----:B------:R-:W-:Y:S02]  /*8e00*/  LEA R18, P4, R10, UR8, 0x1 ;  /* 0x000000080a127c11 */ /* 0x000fe4000f8808ff */
[----:B------:R-:W-:Y:S02]  /*8e10*/  LEA.HI.X R31, R9, UR9, R6, 0x1, P2 ;  /* 0x00000009091f7c11 */ /* 0x000fe400090f0c06 */
        /* <DEDUP_REMOVED lines=15> */
[C---:B------:R-:W-:Y:S01]  /*8f10*/  IMAD.SHL.U32 R34, R7.reuse, 0x2, RZ ;  /* 0x0000000207227824 */ /* 0x040fe200078e00ff */
        /* <DEDUP_REMOVED lines=17> */
[--C-:B-----5:R-:W-:Y:S01]  /*9030*/  HADD2.F32 R21, -RZ, R11.reuse.H1_H1 ;  /* 0x3000000bff157230 */ /* 0x120fe20000004100 */
[----:B------:R-:W-:Y:S01]  /*9040*/  MOV R22, R10 ;  /* 0x0000000a00167202 */ /* 0x000fe20000000f00 */
[----:B------:R-:W-:Y:S02]  /*9050*/  HADD2.F32 R20, -RZ, R11.H0_H0 ;  /* 0x2000000bff147230 */ /* 0x000fe40000004100 */
[--C-:B------:R-:W-:Y:S02]  /*9060*/  HADD2.F32 R24, -RZ, R9.reuse.H0_H0 ;  /* 0x20000009ff187230 */ /* 0x100fe40000004100 */
[----:B------:R-:W-:-:S02]  /*9070*/  HADD2.F32 R23, -RZ, R9.H1_H1 ;  /* 0x30000009ff177230 */ /* 0x000fc40000004100 */
[----:B---3--:R-:W-:Y:S02]  /*9080*/  HADD2.F32 R0, -RZ, R3.H1_H1 ;  /* 0x30000003ff007230 */ /* 0x008fe40000004100 */
[----:B------:R-:W-:Y:S02]  /*9090*/  HADD2.F32 R10, -RZ, R2.H1_H1 ;  /* 0x30000002ff0a7230 */ /* 0x000fe40000004100 */
[----:B----4-:R-:W-:Y:S02]  /*90a0*/  HADD2.F32 R13, -RZ, R5.H1_H1 ;  /* 0x30000005ff0d7230 */ /* 0x010fe40000004100 */
        /* <DEDUP_REMOVED lines=8> */
[----:B------:R-:W-:Y:S02]  /*9130*/  HADD2.F32 R21, -RZ, R8.H1_H1 ;  /* 0x30000008ff157230 */ /* 0x000fe40000004100 */
[-C--:B------:R-:W-:Y:S01]  /*9140*/  FFMA.FTZ R11, R24, R14.reuse, -R11 ;  /* 0x0000000e180b7223 */ /* 0x080fe2000001080b */
[--C-:B------:R-:W-:Y:S02]  /*9150*/  HADD2.F32 R8, -RZ, R22.reuse.H0_H0 ;  /* 0x20000016ff087230 */ /* 0x100fe40000004100 */
[----:B------:R-:W-:Y:S01]  /*9160*/  FFMA.FTZ R10, R23, R14, R10 ;  /* 0x0000000e170a7223 */ /* 0x000fe2000001000a */
[----:B------:R-:W-:Y:S02]  /*9170*/  HADD2.F32 R3, -RZ, R3.H0_H0 ;  /* 0x20000003ff037230 */ /* 0x000fe40000004100 */
[----:B------:R-:W-:Y:S02]  /*9180*/  HADD2.F32 R22, -RZ, R22.H1_H1 ;  /* 0x30000016ff167230 */ /* 0x000fe40000004100 */
[----:B------:R-:W-:Y:S01]  /*9190*/  HADD2.F32 R2, -RZ, R2.H0_H0 ;  /* 0x20000002ff027230 */ /* 0x000fe20000004100 */
[----:B------:R-:W-:Y:S01]  /*91a0*/  F2FP.F16.F32.PACK_AB R10, R10, R11 ;  /* 0x0000000b0a0a723e */ /* 0x000fe200000000ff */
        /* <DEDUP_REMOVED lines=15> */
.L_x_6211:
[----:B------:R-:W-:Y:S05]  /*92a0*/  BSYNC B0 ;  /* 0x0000000000007941 */ /* 0x000fea0003800000 */
.L_x_6210:
[----:B-----5:R3:W-:Y:S02]  /*92b0*/  STS.128 [R172], R8 ;  /* 0x00000008ac007388 */ /* 0x0207e40000000c00 */
.L_x_6209:
[----:B------:R-:W-:Y:S05]  /*92c0*/  BSYNC B1 ;  /* 0x0000000000017941 */ /* 0x000fea0003800000 */
.L_x_6208:
        /* <DEDUP_REMOVED lines=8> */
[--C-:B-----5:R-:W-:Y:S01]  /*9350*/  HADD2.F32 R21, -RZ, R11.reuse.H1_H1 ;  /* 0x3000000bff157230 */ /* 0x120fe20000004100 */
[----:B------:R-:W-:Y:S01]  /*9360*/  MOV R22, R10 ;  /* 0x0000000a00167202 */ /* 0x000fe20000000f00 */
[----:B------:R-:W-:Y:S02]  /*9370*/  HADD2.F32 R20, -RZ, R11.H0_H0 ;  /* 0x2000000bff147230 */ /* 0x000fe40000004100 */
[--C-:B------:R-:W-:Y:S02]  /*9380*/  HADD2.F32 R24, -RZ, R9.reuse.H0_H0 ;  /* 0x20000009ff187230 */ /* 0x100fe40000004100 */
[----:B------:R-:W-:-:S02]  /*9390*/  HADD2.F32 R23, -RZ, R9.H1_H1 ;  /* 0x30000009ff177230 */ /* 0x000fc40000004100 */
[----:B--2---:R-:W-:Y:S02]  /*93a0*/  HADD2.F32 R0, -RZ, R3.H1_H1 ;  /* 0x30000003ff007230 */ /* 0x004fe40000004100 */
        /* <DEDUP_REMOVED lines=33> */
.L_x_6213:
[----:B------:R-:W-:Y:S05]  /*95c0*/  BSYNC B0 ;  /* 0x0000000000007941 */ /* 0x000fea0003800000 */
.L_x_6212:
[----:B-----5:R1:W-:Y:S02]  /*95d0*/  STS.128 [R172+0x2000], R8 ;  /* 0x00200008ac007388 */ /* 0x0203e40000000c00 */
.L_x_6207:
[----:B------:R-:W-:Y:S05]  /*95e0*/  BSYNC B2 ;  /* 0x0000000000027941 */ /* 0x000fea0003800000 */
.L_x_6206:
[----:B------:R-:W-:Y:S01]  /*95f0*/  VIADD R0, R130, 0x10 ;  /* 0x0000001082007836 */ /* 0x000fe20000000000 */
[----:B------:R-:W-:Y:S04]  /*9600*/  BSSY B2, `(.L_x_6214) ;  /* 0x0000074000027945 */ /* 0x000fe80003800000 */
[----:B------:R-:W-:-:S04]  /*9610*/  ISETP.GE.AND P1, PT, R0, R15, PT ;  /* 0x0000000f0000720c */ /* 0x000fc80003f26270 */
[----:B------:R-:W-:-:S13]  /*9620*/  ISETP.LT.OR P1, PT, R52, -0x87, P1 ;  /* 0xffffff793400780c */ /* 0x000fda0000f21670 */
[----:B------:R-:W-:Y:S05]  /*9630*/  @P1 BRA `(.L_x_6215) ;  /* 0x0000000400c01947 */ /* 0x000fea0003800000 */
[----:B------:R-:W-:Y:S01]  /*9640*/  ULDC UR5, c[0x0][0x2d0] ;  /* 0x0000b40000057ab9 */ /* 0x000fe20000000800 */
[----:B------:R-:W-:Y:S01]  /*9650*/  IADD3 R2, P2, R120, R7, RZ ;  /* 0x0000000778027210 */ /* 0x000fe20007f5e0ff */
[----:B------:R-:W-:Y:S01]  /*9660*/  ULDC.64 UR10, c[0x0][0x358] ;  /* 0x0000d600000a7ab9 */ /* 0x000fe20000000a00 */
[----:B------:R-:W-:Y:S01]  /*9670*/  ISETP.GE.AND P1, PT, R16, UR5, PT ;  /* 0x0000000510007c0c */ /* 0x000fe2000bf26270 */
[----:B------:R-:W-:Y:S01]  /*9680*/  ULDC.64 UR8, c[0x0][0x360] ;  /* 0x0000d80000087ab9 */ /* 0x000fe20000000a00 */
[----:B------:R-:W-:Y:S01]  /*9690*/  LEA.HI.X.SX32 R3, R120, R6, 0x1, P2 ;  /* 0x0000000678037211 */ /* 0x000fe200010f0eff */
[C---:B------:R-:W-:Y:S01]  /*96a0*/  IMAD.SHL.U32 R34, R2.reuse, 0x2, RZ ;  /* 0x0000000202227824 */ /* 0x040fe200078e00ff */
[----:B------:R-:W-:Y:S02]  /*96b0*/  BSSY B1, `(.L_x_6216) ;  /* 0x0000037000017945 */ /* 0x000fe40003800000 */
[----:B------:R-:W-:Y:S02]  /*96c0*/  SHF.L.U64.HI R2, R2, 0x1, R3 ;  /* 0x0000000102027819 */ /* 0x000fe40000010203 */
[----:B--23--:R-:W-:-:S02]  /*96d0*/  IADD3 R32, P4, R34, UR10, RZ ;  /* 0x0000000a22207c10 */ /* 0x00cfc4000ff9e0ff */
[----:B------:R-:W-:Y:S02]  /*96e0*/  IADD3 R34, P2, R34, UR8, RZ ;  /* 0x0000000822227c10 */ /* 0x000fe4000ff5e0ff */
[C---:B------:R-:W-:Y:S01]  /*96f0*/  IADD3.X R33, R2.reuse, UR11, RZ, P4, !PT ;  /* 0x0000000b02217c10 */ /* 0x040fe2000a7fe4ff */
[----:B------:R2:W-:Y:S01]  /*9700*/  @P1 STS.128 [R172+0x800], RZ ;  /* 0x000800ffac001388 */ /* 0x0005e20000000c00 */
[----:B------:R-:W-:Y:S01]  /*9710*/  IADD3.X R35, R2, UR9, RZ, P2, !PT ;  /* 0x0000000902237c10 */ /* 0x000fe200097fe4ff */
[----:B------:R-:W-:Y:S08]  /*9720*/  @P1 BRA `(.L_x_6217) ;  /* 0x0000000000bc1947 */ /* 0x000ff00003800000 */
[----:B-1----:R1:W5:Y:S01]  /*9730*/  LDG.E.128 R8, desc[UR6][R30.64] ;  /* 0x000000061e087981 */ /* 0x002362000c1e1d00 */
        /* <DEDUP_REMOVED lines=44> */
.L_x_6219:
[----:B------:R-:W-:Y:S05]  /*9a00*/  BSYNC B0 ;  /* 0x0000000000007941 */ /* 0x000fea0003800000 */
.L_x_6218:
[----:B-----5:R3:W-:Y:S02]  /*9a10*/  STS.128 [R172+0x800], R8 ;  /* 0x00080008ac007388 */ /* 0x0207e40000000c00 */
.L_x_6217:
[----:B------:R-:W-:Y:S05]  /*9a20*/  BSYNC B1 ;  /* 0x0000000000017941 */ /* 0x000fea0003800000 */
.L_x_6216:
[----:B------:R1:W-:Y:S01]  /*9a30*/  @P0 STS.128 [R172+0x2800], RZ ;  /* 0x002800ffac000388 */ /* 0x0003e20000000c00 */
[----:B------:R-:W-:Y:S05]  /*9a40*/  @P0 BRA `(.L_x_6215) ;  /* 0x0000000000bc0947 */ /* 0x000fea0003800000 */
        /* <DEDUP_REMOVED lines=45> */
.L_x_6221:
[----:B------:R-:W-:Y:S05]  /*9d20*/  BSYNC B0 ;  /* 0x0000000000007941 */ /* 0x000fea0003800000 */
.L_x_6220:
[----:B-----5:R3:W-:Y:S02]  /*9d30*/  STS.128 [R172+0x2800], R8 ;  /* 0x00280008ac007388 */ /* 0x0207e40000000c00 */
.L_x_6215:
[----:B------:R-:W-:Y:S05]  /*9d40*/  BSYNC B2 ;  /* 0x0000000000027941 */ /* 0x000fea0003800000 */
.L_x_6214:
        /* <DEDUP_REMOVED lines=13> */
[----:B------:R-:W-:-:S03]  /*9e20*/  IMAD.SHL.U32 R34, R3, 0x2, RZ ;  /* 0x0000000203227824 */ /* 0x000fc600078e00ff */
[----:B------:R-:W-:Y:S01]  /*9e30*/  SHF.L.U64.HI R2, R3, 0x1, R2 ;  /* 0x0000000103027819 */ /* 0x000fe20000010202 */
[----:B------:R1:W-:Y:S01]  /*9e40*/  @P1 STS.128 [R172+0x1000], RZ ;  /* 0x001000ffac001388 */ /* 0x0003e20000000c00 */
[C---:B--23--:R-:W-:Y:S02]  /*9e50*/  IADD3 R32, P4, R34.reuse, UR10, RZ ;  /* 0x0000000a22207c10 */ /* 0x04cfe4000ff9e0ff */
[----:B------:R-:W-:Y:S02]  /*9e60*/  IADD3 R34, P2, R34, UR8, RZ ;  /* 0x0000000822227c10 */ /* 0x000fe4000ff5e0ff */
[C---:B------:R-:W-:Y:S02]  /*9e70*/  IADD3.X R33, R2.reuse, UR11, RZ, P4, !PT ;  /* 0x0000000b02217c10 */ /* 0x040fe4000a7fe4ff */
[----:B------:R-:W-:Y:S01]  /*9e80*/  IADD3.X R35, R2, UR9, RZ, P2, !PT ;  /* 0x0000000902237c10 */ /* 0x000fe200097fe4ff */
[----:B------:R-:W-:Y:S08]  /*9e90*/  @P1 BRA `(.L_x_6225) ;  /* 0x0000000000bc1947 */ /* 0x000ff00003800000 */
[----:B-1----:R1:W5:Y:S01]  /*9ea0*/  LDG.E.128 R8, desc[UR6][R28.64] ;  /* 0x000000061c087981 */ /* 0x002362000c1e1d00 */
[----:B------:R-:W-:Y:S01]  /*9eb0*/  ISETP.GE.AND P1, PT, R16, UR12, PT ;  /* 0x0000000c10007c0c */ /* 0x000fe2000bf26270 */
[----:B------:R-:W-:-:S12]  /*9ec0*/  BSSY B0, `(.L_x_6226) ;  /* 0x000002b000007945 */ /* 0x000fd80003800000 */
[----:B------:R-:W-:Y:S05]  /*9ed0*/  @P1 BRA `(.L_x_6227) ;  /* 0x0000000000a41947 */ /* 0x000fea0003800000 */
        /* <DEDUP_REMOVED lines=41> */
.L_x_6227:
[----:B------:R-:W-:Y:S05]  /*a170*/  BSYNC B0 ;  /* 0x0000000000007941 */ /* 0x000fea0003800000 */
.L_x_6226:
[----:B-----5:R2:W-:Y:S02]  /*a180*/  STS.128 [R172+0x1000], R8 ;  /* 0x00100008ac007388 */ /* 0x0205e40000000c00 */
.L_x_6225:
[----:B------:R-:W-:Y:S05]  /*a190*/  BSYNC B1 ;  /* 0x0000000000017941 */ /* 0x000fea0003800000 */
.L_x_6224:
[----:B------:R3:W-:Y:S01]  /*a1a0*/  @P0 STS.128 [R172+0x3000], RZ ;  /* 0x003000ffac000388 */ /* 0x0007e20000000c00 */
[----:B------:R-:W-:Y:S05]  /*a1b0*/  @P0 BRA `(.L_x_6223) ;  /* 0x0000000000b00947 */ /* 0x000fea0003800000 */
[----:B-1----:R-:W5:Y:S01]  /*a1c0*/  LDG.E.128 R28, desc[UR6][R28.64+0x80] ;  /* 0x000080061c1c7981 */ /* 0x002f62000c1e1d00 */
[----:B------:R-:W-:Y:S01]  /*a1d0*/  ISETP.GE.AND P1, PT, R12, UR12, PT ;  /* 0x0000000c0c007c0c */ /* 0x000fe2000bf26270 */
[----:B------:R-:W-:-:S12]  /*a1e0*/  BSSY B0, `(.L_x_6228) ;  /* 0x0000028000007945 */ /* 0x000fd80003800000 */
[----:B------:R-:W-:Y:S05]  /*a1f0*/  @P1 BRA `(.L_x_6229) ;  /* 0x0000000000981947 */ /* 0x000fea0003800000 */
[----:B------:R-:W2:Y:S04]  /*a200*/  LDG.E.64 R2, desc[UR6][R34.64+0x40] ;  /* 0x0000400622027981 */ /* 0x000ea8000c1e1b00 */
[----:B------:R-:W3:Y:S01]  /*a210*/  LDG.E.64 R4, desc[UR6][R32.64+0x40] ;  /* 0x0000400620047981 */ /* 0x000ee2000c1e1b00 */
[--C-:B-----5:R-:W-:Y:S02]  /*a220*/  HADD2.F32 R23, -RZ, R29.reuse.H1_H1 ;  /* 0x3000001dff177230 */ /* 0x120fe40000004100 */
[----:B------:R-:W-:Y:S02]  /*a230*/  HADD2.F32 R24, -RZ, R29.H0_H0 ;  /* 0x2000001dff187230 */ /* 0x000fe40000004100 */
[--C-:B------:R-:W-:Y:S02]  /*a240*/  HADD2.F32 R21, -RZ, R31.reuse.H1_H1 ;  /* 0x3000001fff157230 */ /* 0x100fe40000004100 */
[----:B------:R-:W-:-:S02]  /*a250*/  HADD2.F32 R22, -RZ, R31.H0_H0 ;  /* 0x2000001fff167230 */ /* 0x000fc40000004100 */
[----:B--2---:R-:W-:Y:S02]  /*a260*/  HADD2.F32 R10, -RZ, R2.H1_H1 ;  /* 0x30000002ff0a7230 */ /* 0x004fe40000004100 */
[----:B------:R-:W-:Y:S02]  /*a270*/  HADD2.F32 R8, -RZ, R3.H1_H1 ;  /* 0x30000003ff087230 */ /* 0x000fe40000004100 */
[----:B---3--:R-:W-:Y:S02]  /*a280*/  HADD2.F32 R20, -RZ, R4.H1_H1 ;  /* 0x30000004ff147230 */ /* 0x008fe40000004100 */
[-C--:B------:R-:W-:Y:S01]  /*a290*/  FMUL.FTZ R11, R23, R10.reuse ;  /* 0x0000000a170b7220 */ /* 0x080fe20000410000 */
[----:B------:R-:W-:Y:S02]  /*a2a0*/  HADD2.F32 R13, -RZ, R5.H1_H1 ;  /* 0x30000005ff0d7230 */ /* 0x000fe40000004100 */
[----:B------:R-:W-:Y:S01]  /*a2b0*/  FMUL.FTZ R10, R24, R10 ;  /* 0x0000000a180a7220 */ /* 0x000fe20000410000 */
[-C--:B------:R-:W-:Y:S01]  /*a2c0*/  FMUL.FTZ R9, R21, R8.reuse ;  /* 0x0000000815097220 */ /* 0x080fe20000410000 */
[----:B------:R-:W-:Y:S01]  /*a2d0*/  FMUL.FTZ R8, R22, R8 ;  /* 0x0000000816087220 */ /* 0x000fe20000410000 */
[-C--:B------:R-:W-:Y:S01]  /*a2e0*/  FFMA.FTZ R11, R24, R20.reuse, -R11 ;  /* 0x00000014180b7223 */ /* 0x080fe2000001080b */
[----:B------:R-:W-:Y:S01]  /*a2f0*/  FFMA.FTZ R10, R23, R20, R10 ;  /* 0x00000014170a7223 */ /* 0x000fe2000001000a */
[----:B------:R-:W-:-:S02]  /*a300*/  HADD2.F32 R20, -RZ, R30.H0_H0 ;  /* 0x2000001eff147230 */ /* 0x000fc40000004100 */
[-C--:B------:R-:W-:Y:S01]  /*a310*/  FFMA.FTZ R8, R21, R13.reuse, R8 ;  /* 0x0000000d15087223 */ /* 0x080fe20000010008 */
[----:B------:R-:W-:Y:S01]  /*a320*/  FFMA.FTZ R9, R22, R13, -R9 ;  /* 0x0000000d16097223 */ /* 0x000fe20000010809 */
        /* <DEDUP_REMOVED lines=19> */
.L_x_6229:
[----:B------:R-:W-:Y:S05]  /*a460*/  BSYNC B0 ;  /* 0x0000000000007941 */ /* 0x000fea0003800000 */
.L_x_6228:
[----:B-----5:R1:W-:Y:S02]  /*a470*/  STS.128 [R172+0x3000], R28 ;  /* 0x0030001cac007388 */ /* 0x0203e40000000c00 */
.L_x_6223:
[----:B------:R-:W-:Y:S05]  /*a480*/  BSYNC B2 ;  /* 0x0000000000027941 */ /* 0x000fea0003800000 */
.L_x_6222:
[----:B-1----:R-:W-:-:S05]  /*a490*/  VIADD R28, R130, 0x30 ;  /* 0x00000030821c7836 */ /* 0x002fca0000000000 */
        /* <DEDUP_REMOVED lines=14> */
[C---:B------:R-:W-:Y:S02]  /*a580*/  IADD3 R6, P4, R26.reuse, UR10, RZ ;  /* 0x0000000a1a067c10 */ /* 0x040fe4000ff9e0ff */
[----:B------:R-:W-:Y:S02]  /*a590*/  IADD3 R26, P2, R26, UR8, RZ ;  /* 0x000000081a1a7c10 */ /* 0x000fe4000ff5e0ff */
[C---:B------:R-:W-:Y:S02]  /*a5a0*/  IADD3.X R7, R2.reuse, UR11, RZ, P4, !PT ;  /* 0x0000000b02077c10 */ /* 0x040fe4000a7fe4ff */
[----:B------:R-:W-:Y:S01]  /*a5b0*/  IADD3.X R27, R2, UR9, RZ, P2, !PT ;  /* 0x00000009021b7c10 */ /* 0x000fe200097fe4ff */
[----:B------:R-:W-:Y:S08]  /*a5c0*/  @P1 BRA `(.L_x_6232) ;  /* 0x0000000000bc1947 */ /* 0x000ff00003800000 */
[----:B--23--:R2:W5:Y:S01]  /*a5d0*/  LDG.E.128 R8, desc[UR6][R18.64] ;  /* 0x0000000612087981 */ /* 0x00c562000c1e1d00 */
        /* <DEDUP_REMOVED lines=44> */
.L_x_6234:
[----:B------:R-:W-:Y:S05]  /*a8a0*/  BSYNC B0 ;  /* 0x0000000000007941 */ /* 0x000fea0003800000 */
.L_x_6233:
[----:B-----5:R3:W-:Y:S02]  /*a8b0*/  STS.128 [R172+0x1800], R8 ;  /* 0x00180008ac007388 */ /* 0x0207e40000000c00 */
.L_x_6232:
[----:B------:R-:W-:Y:S05]  /*a8c0*/  BSYNC B1 ;  /* 0x0000000000017941 */ /* 0x000fea0003800000 */
.L_x_6231:
        /* <DEDUP_REMOVED lines=8> */
[--C-:B-----5:R-:W-:Y:S02]  /*a950*/  HADD2.F32 R20, -RZ, R17.reuse.H0_H0 ;  /* 0x20000011ff147230 */ /* 0x120fe40000004100 */
[----:B------:R-:W-:Y:S02]  /*a960*/  HADD2.F32 R15, -RZ, R17.H1_H1 ;  /* 0x30000011ff0f7230 */ /* 0x000fe40000004100 */
[--C-:B------:R-:W-:Y:S02]  /*a970*/  HADD2.F32 R12, -RZ, R19.reuse.H0_H0 ;  /* 0x20000013ff0c7230 */ /* 0x100fe40000004100 */
[----:B------:R-:W-:-:S02]  /*a980*/  HADD2.F32 R13, -RZ, R19.H1_H1 ;  /* 0x30000013ff0d7230 */ /* 0x000fc40000004100 */
[----:B--2---:R-:W-:Y:S02]  /*a990*/  HADD2.F32 R17, -RZ, R3.H1_H1 ;  /* 0x30000003ff117230 */ /* 0x004fe40000004100 */
[----:B---3--:R-:W-:Y:S02]  /*a9a0*/  HADD2.F32 R8, -RZ, R2.H1_H1 ;  /* 0x30000002ff087230 */ /* 0x008fe40000004100 */
[----:B----4-:R-:W-:Y:S02]  /*a9b0*/  HADD2.F32 R10, -RZ, R5.H1_H1 ;  /* 0x30000005ff0a7230 */ /* 0x010fe40000004100 */
        /* <DEDUP_REMOVED lines=29> */
.L_x_6236:
[----:B------:R-:W-:Y:S05]  /*ab90*/  BSYNC B0 ;  /* 0x0000000000007941 */ /* 0x000fea0003800000 */
.L_x_6235:
[----:B-----5:R2:W-:Y:S01]  /*aba0*/  STS.128 [R172+0x3800], R16 ;  /* 0x00380010ac007388 */ /* 0x0205e20000000c00 */
[----:B------:R-:W-:Y:S05]  /*abb0*/  BRA `(.L_x_6230) ;  /* 0x0000003400c07947 */ /* 0x000fea0003800000 */
.L_x_6205:
        /* <DEDUP_REMOVED lines=34> */
[----:B------:R-:W-:Y:S02]  /*ade0*/  HADD2.F32 R35, -RZ, R20.H0_H0 ;  /* 0x20000014ff237230 */ /* 0x000fe40000004100 */
[--C-:B----4-:R-:W-:Y:S02]  /*adf0*/  HADD2.F32 R2, -RZ, R5.reuse.H0_H0 ;  /* 0x20000005ff027230 */ /* 0x110fe40000004100 */
        /* <DEDUP_REMOVED lines=23> */
[----:B--2---:R-:W-:-:S02]  /*af70*/  HADD2.F32 R2, -RZ, R8.H0_H0 ;  /* 0x20000008ff027230 */ /* 0x004fc40000004100 */
        /* <DEDUP_REMOVED lines=33> */
.L_x_6242:
[----:B------:R-:W-:Y:S05]  /*b190*/  BSYNC B0 ;  /* 0x0000000000007941 */ /* 0x000fea0003800000 */
.L_x_6241:
[----:B-----5:R3:W-:Y:S02]  /*b1a0*/  STS.128 [R172], R24 ;  /* 0x00000018ac007388 */ /* 0x0207e40000000c00 */
.L_x_6240:
[----:B------:R-:W-:Y:S05]  /*b1b0*/  BSYNC B1 ;  /* 0x0000000000017941 */ /* 0x000fea0003800000 */
.L_x_6239:
        /* <DEDUP_REMOVED lines=28> */
[----:B--2---:R-:W-:Y:S02]  /*b380*/  HADD2.F32 R35, -RZ, R21.H0_H0 ;  /* 0x20000015ff237230 */ /* 0x004fe40000004100 */
[----:B---3--:R-:W-:Y:S02]  /*b390*/  HADD2.F32 R33, -RZ, R20.H0_H0 ;  /* 0x20000014ff217230 */ /* 0x008fe40000004100 */
        /* <DEDUP_REMOVED lines=58> */
.L_x_6244:
[----:B------:R-:W-:Y:S05]  /*b740*/  BSYNC B0 ;  /* 0x0000000000007941 */ /* 0x000fea0003800000 */
.L_x_6243:
[----:B-----5:R1:W-:Y:S02]  /*b750*/  STS.128 [R172+0x2000], R24 ;  /* 0x00200018ac007388 */ /* 0x0203e40000000c00 */
.L_x_6238:
[----:B------:R-:W-:Y:S05]  /*b760*/  BSYNC B2 ;  /* 0x0000000000027941 */ /* 0x000fea0003800000 */
.L_x_6237:
        /* <DEDUP_REMOVED lines=98> */
.L_x_6250:
[----:B------:R-:W-:Y:S05]  /*bd90*/  BSYNC B0 ;  /* 0x0000000000007941 */ /* 0x000fea0003800000 */
.L_x_6249:
[----:B-----5:R3:W-:Y:S02]  /*bda0*/  STS.128 [R172+0x800], R24 ;  /* 0x00080018ac007388 */ /* 0x0207e40000000c00 */
.L_x_6248:
[----:B------:R-:W-:Y:S05]  /*bdb0*/  BSYNC B1 ;  /* 0x0000000000017941 */ /* 0x000fea0003800000 */
.L_x_6247:
        /* <DEDUP_REMOVED lines=19> */
[----:B-1-3--:R-:W-:Y:S01]  /*bef0*/  IMAD.WIDE R24, R5, 0x2, R30 ;  /* 0x0000000205187825 */ /* 0x00afe200078e021e */
        /* <DEDUP_REMOVED lines=71> */
.L_x_6252:
[----:B------:R-:W-:Y:S05]  /*c370*/  BSYNC B0 ;  /* 0x0000000000007941 */ /* 0x000fea0003800000 */
.L_x_6251:
[----:B-----5:R1:W-:Y:S02]  /*c380*/  STS.128 [R172+0x2800], R20 ;  /* 0x00280014ac007388 */ /* 0x0203e40000000c00 */
.L_x_6246:
[----:B------:R-:W-:Y:S05]  /*c390*/  BSYNC B2 ;  /* 0x0000000000027941 */ /* 0x000fea0003800000 */
.L_x_6245:
        /* <DEDUP_REMOVED lines=99> */
.L_x_6258:
[----:B------:R-:W-:Y:S05]  /*c9d0*/  BSYNC B0 ;  /* 0x0000000000007941 */ /* 0x000fea0003800000 */
.L_x_6257:
[----:B-----5:R3:W-:Y:S02]  /*c9e0*/  STS.128 [R172+0x1000], R24 ;  /* 0x00100018ac007388 */ /* 0x0207e40000000c00 */
.L_x_6256:
[----:B------:R-:W-:Y:S05]  /*c9f0*/  BSYNC B1 ;  /* 0x0000000000017941 */ /* 0x000fea0003800000 */
.L_x_6255:
        /* <DEDUP_REMOVED lines=34> */
[----:B-1----:R-:W-:Y:S02]  /*cc20*/  HADD2.F32 R28, -RZ, R4.H1_H1 ;  /* 0x30000004ff1c7230 */ /* 0x002fe40000004100 */
        /* <DEDUP_REMOVED lines=56> */
.L_x_6260:
[----:B------:R-:W-:Y:S05]  /*cfb0*/  BSYNC B0 ;  /* 0x0000000000007941 */ /* 0x000fea0003800000 */
.L_x_6259:
[----:B-----5:R3:W-:Y:S02]  /*cfc0*/  STS.128 [R172+0x3000], R24 ;  /* 0x00300018ac007388 */ /* 0x0207e40000000c00 */
.L_x_6254:
[----:B------:R-:W-:Y:S05]  /*cfd0*/  BSYNC B2 ;  /* 0x0000000000027941 */ /* 0x000fea0003800000 */
.L_x_6253:
[----:B-1----:R-:W-:-:S05]  /*cfe0*/  VIADD R28, R130, 0x30 ;  /* 0x00000030821c7836 */ /* 0x002fca0000000000 */
        /* <DEDUP_REMOVED lines=23> */
[----:B---3--:R-:W-:-:S03]  /*d160*/  IMAD.WIDE R24, R7, 0x2, R18 ;  /* 0x0000000207187825 */ /* 0x008fc600078e0212 */
        /* <DEDUP_REMOVED lines=13> */
[--C-:B---3--:R-:W-:Y:S02]  /*d240*/  HADD2.F32 R29, -RZ, R24.reuse.H0_H0 ;  /* 0x20000018ff1d7230 */ /* 0x108fe40000004100 */
[----:B------:R-:W-:Y:S02]  /*d250*/  HADD2.F32 R24, -RZ, R24.H1_H1 ;  /* 0x30000018ff187230 */ /* 0x000fe40000004100 */
[----:B------:R-:W-:Y:S02]  /*d260*/  HADD2.F32 R31, -RZ, R25.H0_H0 ;  /* 0x20000019ff1f7230 */ /* 0x000fe40000004100 */
[--C-:B--2---:R-:W-:Y:S02]  /*d270*/  HADD2.F32 R2, -RZ, R4.reuse.H0_H0 ;  /* 0x20000004ff027230 */ /* 0x104fe40000004100 */
        /* <DEDUP_REMOVED lines=17> */
[----:B------:R-:W-:Y:S02]  /*d390*/  HADD2.F32 R4, -RZ, R26.H0_H0 ;  /* 0x2000001aff047230 */ /* 0x000fe40000004100 */
[----:B------:R-:W-:Y:S01]  /*d3a0*/  @!P1 FADD.FTZ R5, -R5, -RZ ;  /* 0x800000ff05059221 */ /* 0x000fe20000010100 */
[----:B------:R-:W-:-:S02]  /*d3b0*/  HADD2.F32 R25, -RZ, R25.H1_H1 ;  /* 0x30000019ff197230 */ /* 0x000fc40000004100 */
[----:B------:R-:W-:Y:S01]  /*d3c0*/  @!P1 FADD.FTZ R16, -R16, -RZ ;  /* 0x800000ff10109221 */ /* 0x000fe20000010100 */
[----:B------:R-:W-:Y:S01]  /*d3d0*/  FMUL.FTZ R6, R15, R6 ;  /* 0x000000060f067220 */ /* 0x000fe20000410000 */
[----:B------:R-:W-:Y:S01]  /*d3e0*/  FMUL.FTZ R7, R2, R7 ;  /* 0x0000000702077220 */ /* 0x000fe20000410000 */
[----:B------:R-:W-:Y:S01]  /*d3f0*/  FMUL.FTZ R5, R4, R5 ;  /* 0x0000000504057220 */ /* 0x000fe20000410000 */
[--C-:B-----5:R-:W-:Y:S02]  /*d400*/  HADD2.F32 R2, -RZ, R20.reuse.H0_H0 ;  /* 0x20000014ff027230 */ /* 0x120fe40000004100 */
[----:B------:R-:W-:Y:S01]  /*d410*/  FMUL.FTZ R25, R25, R16 ;  /* 0x0000001019197220 */ /* 0x000fe20000410000 */
[----:B------:R-:W-:Y:S02]  /*d420*/  HADD2.F32 R15, -RZ, R20.H1_H1 ;  /* 0x30000014ff0f7230 */ /* 0x000fe40000004100 */
[----:B------:R-:W-:Y:S01]  /*d430*/  @!P1 FADD.FTZ R17, -R17, -RZ ;  /* 0x800000ff11119221 */ /* 0x000fe20000010100 */
[----:B------:R-:W-:-:S02]  /*d440*/  HADD2.F32 R26, -RZ, R26.H1_H1 ;  /* 0x3000001aff1a7230 */ /* 0x000fc40000004100 */
[--C-:B----4-:R-:W-:Y:S02]  /*d450*/  HADD2.F32 R4, -RZ, R8.reuse.H0_H0 ;  /* 0x20000008ff047230 */ /* 0x110fe40000004100 */
        /* <DEDUP_REMOVED lines=26> */
.L_x_6264:
[----:B------:R-:W-:Y:S05]  /*d600*/  BSYNC B0 ;  /* 0x0000000000007941 */ /* 0x000fea0003800000 */
.L_x_6263:
[----:B-----5:R1:W-:Y:S02]  /*d610*/  STS.128 [R172+0x1800], R20 ;  /* 0x00180014ac007388 */ /* 0x0203e40000000c00 */
.L_x_6262:
[----:B------:R-:W-:Y:S05]  /*d620*/  BSYNC B1 ;  /* 0x0000000000017941 */ /* 0x000fea0003800000 */
.L_x_6261:
[----:B------:R1:W-:Y:S01]  /*d630*/  @P0 STS.128 [R172+0x3800], RZ ;  /* 0x003800ffac000388 */ /* 0x0003e20000000c00 */
[----:B------:R-:W-:Y:S05]  /*d640*/  @P0 BRA `(.L_x_6230) ;  /* 0x0000000c001c0947 */ /* 0x000fea0003800000 */
[----:B-1----:R1:W5:Y:S01]  /*d650*/  LDG.E.128 R20, desc[UR6][R18.64+0x80] ;  /* 0x0000800612147981 */ /* 0x002362000c1e1d00 */
[----:B------:R-:W-:Y:S01]  /*d660*/  ISETP.GE.AND P0, PT, R12, UR12, PT ;  /* 0x0000000c0c007c0c */ /* 0x000fe2000bf06270 */
[----:B------:R-:W-:Y:S01]  /*d670*/  BSSY B0, `(.L_x_6265) ;  /* 0x000005c000007945 */ /* 0x000fe20003800000 */
[----:B------:R-:W-:-:S05]  /*d680*/  IADD3 R8, P1, R18, 0x80, RZ ;  /* 0x0000008012087810 */ /* 0x000fca0007f3e0ff */
[----:B------:R-:W-:-:S06]  /*d690*/  IMAD.X R9, RZ, RZ, R19, P1 ;  /* 0x000000ffff097224 */ /* 0x000fcc00008e0613 */
        /* <DEDUP_REMOVED lines=15> */
[----:B-1----:R-:W2:Y:S01]  /*d790*/  LDG.E.128 R16, desc[UR6][R16.64] ;  /* 0x0000000610107981 */ /* 0x002ea2000c1e1d00 */
[----:B------:R-:W-:-:S04]  /*d7a0*/  IADD3 R5, P1, R2, R3, RZ ;  /* 0x0000000302057210 */ /* 0x000fc80007f3e0ff */
[----:B------:R-:W-:Y:S02]  /*d7b0*/  LEA.HI.X.SX32 R2, R2, R13, 0x1, P1 ;  /* 0x0000000d02027211 */ /* 0x000fe400008f0eff */
[----:B------:R-:W-:-:S04]  /*d7c0*/  LEA R6, P1, R5, UR8, 0x1 ;  /* 0x0000000805067c11 */ /* 0x000fc8000f8208ff */
[----:B------:R-:W-:Y:S01]  /*d7d0*/  LEA.HI.X R7, R5, UR9, R2, 0x1, P1 ;  /* 0x0000000905077c11 */ /* 0x000fe200088f0c02 */
[----:B------:R-:W-:Y:S01]  /*d7e0*/  ULDC.64 UR8, c[0x0][0x358] ;  /* 0x0000d60000087ab9 */ /* 0x000fe20000000a00 */
[----:B------:R-:W-:Y:S02]  /*d7f0*/  MOV R2, RZ ;  /* 0x000000ff00027202 */ /* 0x000fe40000000f00 */
[----:B------:R-:W-:Y:S02]  /*d800*/  @P0 IADD3 R2, -R122, RZ, RZ ;  /* 0x000000ff7a020210 */ /* 0x000fe40007ffe1ff */
[----:B------:R-:W4:Y:S02]  /*d810*/  LDG.E.128 R4, desc[UR6][R6.64] ;  /* 0x0000000606047981 */ /* 0x000f24000c1e1d00 */
[----:B------:R-:W-:-:S04]  /*d820*/  IADD3 R3, P1, R2, R3, RZ ;  /* 0x0000000302037210 */ /* 0x000fc80007f3e0ff */
[----:B------:R-:W-:Y:S02]  /*d830*/  LEA.HI.X.SX32 R2, R2, R13, 0x1, P1 ;  /* 0x0000000d02027211 */ /* 0x000fe400008f0eff */
[----:B------:R-:W-:-:S04]  /*d840*/  LEA R8, P1, R3, UR8, 0x1 ;  /* 0x0000000803087c11 */ /* 0x000fc8000f8208ff */
[----:B------:R-:W-:-:S06]  /*d850*/  LEA.HI.X R9, R3, UR9, R2, 0x1, P1 ;  /* 0x0000000903097c11 */ /* 0x000fcc00088f0c02 */
[----:B------:R-:W4:Y:S01]  /*d860*/  LDG.E.128 R8, desc[UR6][R8.64] ;  /* 0x0000000608087981 */ /* 0x000f22000c1e1d00 */
[--C-:B--2---:R-:W-:Y:S02]  /*d870*/  HADD2.F32 R15, -RZ, R17.reuse.H0_H0 ;  /* 0x20000011ff0f7230 */ /* 0x104fe40000004100 */
[--C-:B---3--:R-:W-:Y:S02]  /*d880*/  HADD2.F32 R26, -RZ, R16.reuse.H0_H0 ;  /* 0x20000010ff1a7230 */ /* 0x108fe40000004100 */
[----:B------:R-:W-:Y:S02]  /*d890*/  HADD2.F32 R24, -RZ, R17.H1_H1 ;  /* 0x30000011ff187230 */ /* 0x000fe40000004100 */
[----:B------:R-:W-:Y:S02]  /*d8a0*/  HADD2.F32 R17, -RZ, R16.H1_H1 ;  /* 0x30000010ff117230 */ /* 0x000fe40000004100 */
[----:B----4-:R-:W-:Y:S02]  /*d8b0*/  HADD2.F32 R2, -RZ, R5.H0_H0 ;  /* 0x20000005ff027230 */ /* 0x010fe40000004100 */
[----:B------:R-:W-:-:S02]  /*d8c0*/  HADD2.F32 R3, -RZ, R4.H0_H0 ;  /* 0x20000004ff037230 */ /* 0x000fc40000004100 */
[----:B------:R-:W-:Y:S02]  /*d8d0*/  HADD2.F32 R5, -RZ, R5.H1_H1 ;  /* 0x30000005ff057230 */ /* 0x000fe40000004100 */
        /* <DEDUP_REMOVED lines=8> */
[----:B------:R-:W-:Y:S01]  /*d960*/  FMUL.FTZ R15, R15, R2 ;  /* 0x000000020f0f7220 */ /* 0x000fe20000410000 */
        /* <DEDUP_REMOVED lines=8> */
[----:B------:R-:W-:Y:S01]  /*d9f0*/  @!P0 FADD.FTZ R4, -R4, -RZ ;  /* 0x800000ff04048221 */ /* 0x000fe20000010100 */
[----:B------:R-:W-:Y:S01]  /*da00*/  FMUL.FTZ R6, R3, R6 ;  /* 0x0000000603067220 */ /* 0x000fe20000410000 */
[----:B------:R-:W-:Y:S01]  /*da10*/  FMUL.FTZ R7, R2, R7 ;  /* 0x0000000702077220 */ /* 0x000fe20000410000 */
[----:B------:R-:W-:Y:S01]  /*da20*/  FMUL.FTZ R17, R17, R12 ;  /* 0x0000000c11117220 */ /* 0x000fe20000410000 */
[----:B------:R-:W-:Y:S01]  /*da30*/  FMUL.FTZ R4, R5, R4 ;  /* 0x0000000405047220 */ /* 0x000fe20000410000 */
[----:B-----5:R-:W-:Y:S02]  /*da40*/  HADD2.F32 R2, -RZ, R21.H0_H0 ;  /* 0x20000015ff027230 */ /* 0x020fe40000004100 */
[----:B------:R-:W-:Y:S02]  /*da50*/  HADD2.F32 R3, -RZ, R9.H0_H0 ;  /* 0x20000009ff037230 */ /* 0x000fe40000004100 */
[----:B------:R-:W-:-:S02]  /*da60*/  HADD2.F32 R5, -RZ, R20.H0_H0 ;  /* 0x20000014ff057230 */ /* 0x000fc40000004100 */
[----:B------:R-:W-:Y:S02]  /*da70*/  HADD2.F32 R12, -RZ, R8.H0_H0 ;  /* 0x20000008ff0c7230 */ /* 0x000fe40000004100 */
[----:B------:R-:W-:Y:S01]  /*da80*/  @!P0 FADD.FTZ R13, -R13, -RZ ;  /* 0x800000ff0d0d8221 */ /* 0x000fe20000010100 */
[----:B------:R-:W-:Y:S02]  /*da90*/  HADD2.F32 R18, -RZ, R18.H1_H1 ;  /* 0x30000012ff127230 */ /* 0x000fe40000004100 */
[----:B------:R-:W-:Y:S01]  /*daa0*/  FFMA.FTZ R2, R2, R3, R15 ;  /* 0x0000000302027223 */ /* 0x000fe2000001000f */
[--C-:B------:R-:W-:Y:S02]  /*dab0*/  HADD2.F32 R19, -RZ, R11.reuse.H0_H0 ;  /* 0x2000000bff137230 */ /* 0x100fe40000004100 */
[----:B------:R-:W-:Y:S01]  /*dac0*/  FFMA.FTZ R5, R5, R12, R26 ;  /* 0x0000000c05057223 */ /* 0x000fe2000001001a */
[----:B------:R-:W-:Y:S02]  /*dad0*/  HADD2.F32 R16, -RZ, R11.H1_H1 ;  /* 0x3000000bff107230 */ /* 0x000fe40000004100 */
[----:B------:R-:W-:-:S02]  /*dae0*/  HADD2.F32 R11, -RZ, R10.H0_H0 ;  /* 0x2000000aff0b7230 */ /* 0x000fc40000004100 */
[----:B------:R-:W-:Y:S02]  /*daf0*/  HADD2.F32 R15, -RZ, R22.H0_H0 ;  /* 0x20000016ff0f7230 */ /* 0x000fe40000004100 */
[----:B------:R-:W-:Y:S01]  /*db00*/  FMUL.FTZ R13, R18, R13 ;  /* 0x0000000d120d7220 */ /* 0x000fe20000410000 */
[----:B------:R-:W-:Y:S02]  /*db10*/  HADD2.F32 R21, -RZ, R21.H1_H1 ;  /* 0x30000015ff157230 */ /* 0x000fe40000004100 */
[----:B------:R-:W-:Y:S02]  /*db20*/  HADD2.F32 R9, -RZ, R9.H1_H1 ;  /* 0x30000009ff097230 */ /* 0x000fe40000004100 */
        /* <DEDUP_REMOVED lines=16> */
.L_x_6266:
[----:B------:R-:W-:Y:S05]  /*dc30*/  BSYNC B0 ;  /* 0x0000000000007941 */ /* 0x000fea0003800000 */
.L_x_6265:
[----:B-----5:R1:W-:Y:S01]  /*dc40*/  STS.128 [R172+0x3800], R20 ;  /* 0x00380014ac007388 */ /* 0x0203e20000000c00 */
[----:B------:R-:W-:Y:S05]  /*dc50*/  BRA `(.L_x_6230) ;  /* 0x0000000400987947 */ /* 0x000fea0003800000 */
.L_x_6204:
        /* <DEDUP_REMOVED lines=29> */
.L_x_6268:
[----:B------:R-:W-:Y:S05]  /*de30*/  BSYNC B0 ;  /* 0x0000000000007941 */ /* 0x000fea0003800000 */
.L_x_6267:
        /* <DEDUP_REMOVED lines=23> */
.L_x_6270:
[----:B------:R-:W-:Y:S05]  /*dfb0*/  BSYNC B0 ;  /* 0x0000000000007941 */ /* 0x000fea0003800000 */
.L_x_6269:
        /* <DEDUP_REMOVED lines=23> */
.L_x_6272:
[----:B------:R-:W-:Y:S05]  /*e130*/  BSYNC B0 ;  /* 0x0000000000007941 */ /* 0x000fea0003800000 */
.L_x_6271:
        /* <DEDUP_REMOVED lines=24> */
.L_x_6230:
[----:B------:R-:W-:Y:S05]  /*e2c0*/  BSYNC B3 ;  /* 0x0000000000037941 */ /* 0x000fea0003800000 */
.L_x_6203:
[----:B------:R-:W-:Y:S01]  /*e2d0*/  VIADD R174, R102, 0xffffffff ;  /* 0xffffffff66ae7836 */ /* 0x000fe20000000000 */
[----:B-1234-:R-:W-:Y:S01]  /*e2e0*/  LEA.HI R5, R60, R60, RZ, 0x1 ;  /* 0x0000003c3c057211 */ /* 0x01efe200078f08ff */
[----:B------:R-:W-:Y:S01]  /*e2f0*/  ULDC.64 UR12, c[0x0][0x218] ;  /* 0x00008600000c7ab9 */ /* 0x000fe20000000a00 */
[----:B------:R-:W-:Y:S01]  /*e300*/  IMAD.SHL.U32 R2, R124, 0x40, RZ ;  /* 0x000000407c027824 */ /* 0x000fe200078e00ff */
[----:B------:R-:W-:Y:S01]  /*e310*/  LEA R176, P2, R128, UR12, 0x1 ;  /* 0x0000000c80b07c11 */ /* 0x000fe2000f8408ff */
[----:B------:R-:W-:Y:S01]  /*e320*/  IMAD.SHL.U32 R3, R174, 0x40, RZ ;  /* 0x00000040ae037824 */ /* 0x000fe200078e00ff */
[----:B------:R-:W-:Y:S01]  /*e330*/  LOP3.LUT R5, R5, 0xfffffffe, RZ, 0xc0, !PT ;  /* 0xfffffffe05057812 */ /* 0x000fe200078ec0ff */
[----:B------:R-:W-:Y:S01]  /*e340*/  IMAD.SHL.U32 R11, R59, 0x40, RZ ;  /* 0x000000403b0b7824 */ /* 0x000fe200078e00ff */
[----:B------:R-:W-:Y:S01]  /*e350*/  BSSY B0, `(.L_x_6273) ;  /* 0x000001e000007945 */ /* 0x000fe20003800000 */
[----:B------:R-:W-:Y:S01]  /*e360*/  IMAD.IADD R9, R58, 0x1, -R3 ;  /* 0x000000013a097824 */ /* 0x000fe200078e0a03 */
[----:B------:R-:W-:Y:S01]  /*e370*/  LOP3.LUT R173, R123, 0xff, RZ, 0xc0, !PT ;  /* 0x000000ff7bad7812 */ /* 0x000fe200078ec0ff */
[----:B------:R-:W-:Y:S01]  /*e380*/  IMAD.IADD R60, R60, 0x1, -R5 ;  /* 0x000000013c3c7824 */ /* 0x000fe200078e0a05 */
[----:B------:R-:W-:-:S02]  /*e390*/  LOP3.LUT R2, R2, 0x1c0, RZ, 0xc0, !PT ;  /* 0x000001c002027812 */ /* 0x000fc400078ec0ff */
[CC--:B------:R-:W-:Y:S02]  /*e3a0*/  ISETP.GE.AND P4, PT, R130.reuse, R9.reuse, PT ;  /* 0x000000098200720c */ /* 0x0c0fe40003f86270 */
[CC--:B------:R-:W-:Y:S01]  /*e3b0*/  ISETP.GE.AND P0, PT, R130.reuse, R9.reuse, PT ;  /* 0x000000098200720c */ /* 0x0c0fe20003f06270 */
[----:B------:R-:W-:Y:S01]  /*e3c0*/  IMAD.SHL.U32 R130, R130, 0x8, RZ ;  /* 0x0000000882827824 */ /* 0x000fe200078e00ff */
[-C--:B------:R-:W-:Y:S02]  /*e3d0*/  ISETP.GE.AND P1, PT, R0, R9.reuse, PT ;  /* 0x000000090000720c */ /* 0x080fe40003f26270 */
[-C--:B------:R-:W-:Y:S02]  /*e3e0*/  ISETP.GE.AND P5, PT, R14, R9.reuse, PT ;  /* 0x000000090e00720c */ /* 0x080fe40003fa6270 */
[----:B------:R-:W-:Y:S02]  /*e3f0*/  ISETP.GE.AND P6, PT, R28, R9, PT ;  /* 0x000000091c00720c */ /* 0x000fe40003fc6270 */
[----:B------:R-:W-:-:S02]  /*e400*/  LOP3.LUT R11, R11, 0x1c0, RZ, 0xc0, !PT ;  /* 0x000001c00b0b7812 */ /* 0x000fc400078ec0ff */
[----:B------:R-:W-:Y:S01]  /*e410*/  LEA.HI.X R175, R128, UR13, R127, 0x1, P2 ;  /* 0x0000000d80af7c11 */ /* 0x000fe200090f0c7f */
[----:B------:R-:W-:Y:S08]  /*e420*/  @P4 BRA `(.L_x_6274) ;  /* 0x0000000000404947 */ /* 0x000ff00003800000 */
        /* <DEDUP_REMOVED lines=16> */
.L_x_6274:
[----:B------:R-:W-:Y:S05]  /*e530*/  BSYNC B0 ;  /* 0x0000000000007941 */ /* 0x000fea0003800000 */
.L_x_6273:
        /* <DEDUP_REMOVED lines=21> */
.L_x_6276:
[----:B------:R-:W-:Y:S05]  /*e690*/  BSYNC B0 ;  /* 0x0000000000007941 */ /* 0x000fea0003800000 */
.L_x_6275:
        /* <DEDUP_REMOVED lines=24> */
.L_x_6278:
[----:B------:R-:W-:Y:S05]  /*e820*/  BSYNC B0 ;  /* 0x0000000000007941 */ /* 0x000fea0003800000 */
.L_x_6277:
[----:B------:R-:W-:Y:S04]  /*e830*/  BSSY B0, `(.L_x_6279) ;  /* 0x000001b000007945 */ /* 0x000fe80003800000 */
[----:B------:R-:W-:Y:S05]  /*e840*/  @P6 BRA `(.L_x_6280) ;  /* 0x0000000000646947 */ /* 0x000fea0003800000 */
[C---:B-1----:R-:W-:Y:S02]  /*e850*/  LOP3.LUT R4, R173.reuse, 0x1, RZ, 0xc0, !PT ;  /* 0x00000001ad047812 */ /* 0x042fe400078ec0ff */
[----:B------:R-:W-:Y:S02]  /*e860*/  LOP3.LUT P1, RZ, R173, 0x2, RZ, 0xc0, !PT ;  /* 0x00000002adff7812 */ /* 0x000fe4000782c0ff */
[----:B------:R-:W-:-:S11]  /*e870*/  ISETP.NE.U32.AND P2, PT, R4, 0x1, PT ;  /* 0x000000010400780c */ /* 0x000fd60003f45070 */
[----:B------:R-:W1:Y:S01]  /*e880*/  @P1 LDC.64 R4, c[0x0][0x248] ;  /* 0x00009200ff041b82 */ /* 0x000e620000000a00 */
[----:B------:R-:W-:Y:S02]  /*e890*/  @P1 IMAD.MOV.U32 R126, RZ, RZ, R128 ;  /* 0x000000ffff7e1224 */ /* 0x000fe400078e0080 */
[----:B------:R-:W-:-:S05]  /*e8a0*/  @!P2 IMAD.MOV.U32 R177, RZ, RZ, R175 ;  /* 0x000000ffffb1a224 */ /* 0x000fca00078e00af */
[----:B--23--:R-:W2:Y:S01]  /*e8b0*/  @!P2 LDC.64 R6, c[0x0][0x248] ;  /* 0x00009200ff06ab82 */ /* 0x00cea20000000a00 */
[----:B-1----:R-:W-:-:S04]  /*e8c0*/  @P1 IMAD.WIDE.U32 R12, R4, 0x30, R126 ;  /* 0x00000030040c1825 */ /* 0x002fc800078e007e */
[----:B------:R-:W-:Y:S01]  /*e8d0*/  @P1 IMAD R5, R5, 0x30, RZ ;  /* 0x0000003005051824 */ /* 0x000fe200078e02ff */
[----:B------:R-:W-:Y:S01]  /*e8e0*/  @P1 LEA R4, P4, R12, UR12, 0x1 ;  /* 0x0000000c0c041c11 */ /* 0x000fe2000f8808ff */
[----:B--2---:R-:W-:-:S03]  /*e8f0*/  @!P2 IMAD.WIDE.U32 R16, R6, 0x60, R176 ;  /* 0x000000600610a825 */ /* 0x004fc600078e00b0 */
[----:B------:R-:W-:Y:S01]  /*e900*/  @P1 IADD3 R5, R13, R5, RZ ;  /* 0x000000050d051210 */ /* 0x000fe20007ffe0ff */
[----:B------:R-:W-:-:S03]  /*e910*/  @!P2 IMAD R7, R7, 0x60, RZ ;  /* 0x000000600707a824 */ /* 0x000fc600078e02ff */
[----:B------:R-:W-:Y:S02]  /*e920*/  @P1 LEA.HI.X R5, R12, UR13, R5, 0x1, P4 ;  /* 0x0000000d0c051c11 */ /* 0x000fe4000a0f0c05 */
        /* <DEDUP_REMOVED lines=11> */
.L_x_6280:
[----:B------:R-:W-:Y:S05]  /*e9e0*/  BSYNC B0 ;  /* 0x0000000000007941 */ /* 0x000fea0003800000 */
.L_x_6279:
        /* <DEDUP_REMOVED lines=42> */
.L_x_6282:
[----:B------:R-:W-:Y:S05]  /*ec90*/  BSYNC B0 ;  /* 0x0000000000007941 */ /* 0x000fea0003800000 */
.L_x_6281:
        /* <DEDUP_REMOVED lines=21> */
.L_x_6284:
[----:B------:R-:W-:Y:S05]  /*edf0*/  BSYNC B0 ;  /* 0x0000000000007941 */ /* 0x000fea0003800000 */
.L_x_6283:
        /* <DEDUP_REMOVED lines=24> */
.L_x_6286:
[----:B------:R-:W-:Y:S05]  /*ef80*/  BSYNC B0 ;  /* 0x0000000000007941 */ /* 0x000fea0003800000 */
.L_x_6285:
[----:B------:R1:W-:Y:S01]  /*ef90*/  @P5 STS.128 [R172+0x9800], RZ ;  /* 0x009800ffac005388 */ /* 0x0003e20000000c00 */
[----:B------:R-:W-:Y:S03]  /*efa0*/  BSSY B0, `(.L_x_6287) ;  /* 0x0000018000007945 */ /* 0x000fe60003800000 */
[----:B------:R1:W-:Y:S01]  /*efb0*/  @P5 STS.128 [R172+0xb800], RZ ;  /* 0x00b800ffac005388 */ /* 0x0003e20000000c00 */
[----:B------:R-:W-:Y:S05]  /*efc0*/  @P5 BRA `(.L_x_6288) ;  /* 0x0000000000545947 */ /* 0x000fea0003800000 */
[C---:B------:R-:W-:Y:S02]  /*efd0*/  LOP3.LUT R0, R173.reuse, 0x1, RZ, 0xc0, !PT ;  /* 0x00000001ad007812 */ /* 0x040fe400078ec0ff */
[----:B------:R-:W-:Y:S02]  /*efe0*/  LOP3.LUT P0, RZ, R173, 0x2, RZ, 0xc0, !PT ;  /* 0x00000002adff7812 */ /* 0x000fe4000780c0ff */
[----:B------:R-:W-:-:S11]  /*eff0*/  ISETP.NE.U32.AND P1, PT, R0, 0x1, PT ;  /* 0x000000010000780c */ /* 0x000fd60003f25070 */
[----:B--2-4-:R-:W2:Y:S08]  /*f000*/  @P0 LDC.64 R4, c[0x0][0x250] ;  /* 0x00009400ff040b82 */ /* 0x014eb00000000a00 */
[----:B---3--:R-:W3:Y:S01]  /*f010*/  @!P1 LDC.64 R6, c[0x0][0x250] ;  /* 0x00009400ff069b82 */ /* 0x008ee20000000a00 */
[----:B--2---:R-:W-:-:S04]  /*f020*/  @P0 IMAD.WIDE.U32 R8, R4, 0x60, R184 ;  /* 0x0000006004080825 */ /* 0x004fc800078e00b8 */
        /* <DEDUP_REMOVED lines=15> */
.L_x_6288:
[----:B------:R-:W-:Y:S05]  /*f120*/  BSYNC B0 ;  /* 0x0000000000007941 */ /* 0x000fea0003800000 */
.L_x_6287:
[----:B------:R-:W-:Y:S01]  /*f130*/  LDSM.16.M88.4 R24, [R162] ;  /* 0x00000000a218783b */ /* 0x000fe20000000200 */
[----:B------:R-:W-:Y:S01]  /*f140*/  R2P PR, R59, 0x6 ;  /* 0x000000063b007804 */ /* 0x000fe20000000000 */
[C---:B------:R-:W-:Y:S01]  /*f150*/  VIADD R0, R161.reuse, 0x4000 ;  /* 0x00004000a1007836 */ /* 0x040fe20000000000 */
[----:B------:R-:W-:Y:S01]  /*f160*/  SHF.R.S32.HI R177, RZ, 0x1f, R56 ;  /* 0x0000001fffb17819 */ /* 0x000fe20000011438 */
[----:B------:R-:W3:Y:S01]  /*f170*/  LDSM.16.M88.4 R88, [R161+0x4000] ;  /* 0x00400000a158783b */ /* 0x000ee20000000200 */
[----:B------:R-:W-:Y:S01]  /*f180*/  VIADD R159, R161, 0x4020 ;  /* 0x00004020a19f7836 */ /* 0x000fe20000000000 */
[----:B------:R-:W-:Y:S01]  /*f190*/  ULDC UR5, c[0x0][0x398] ;  /* 0x0000e60000057ab9 */ /* 0x000fe20000000800 */
[--C-:B------:R-:W-:Y:S01]  /*f1a0*/  IMAD R160, R45, 0x2, R162.reuse ;  /* 0x000000022da07824 */ /* 0x100fe200078e02a2 */
[----:B------:R-:W5:Y:S01]  /*f1b0*/  LDSM.16.M88.4 R48, [R161+0x4800] ;  /* 0x00480000a130783b */ /* 0x000f620000000200 */
[----:B------:R-:W-:Y:S01]  /*f1c0*/  IMAD R158, R43, 0x2, R162 ;  /* 0x000000022b9e7824 */ /* 0x000fe200078e02a2 */
[----:B------:R-:W-:Y:S01]  /*f1d0*/  LEA.HI R177, R177, R56, RZ, 0x2 ;  /* 0x00000038b1b17211 */ /* 0x000fe200078f10ff */
[----:B------:R-:W-:Y:S01]  /*f1e0*/  IMAD R157, R43, 0x2, R160 ;  /* 0x000000022b9d7824 */ /* 0x000fe200078e02a0 */
[----:B------:R-:W1:Y:S01]  /*f1f0*/  LDSM.16.M88.4 R32, [R161+0x5000] ;  /* 0x00500000a120783b */ /* 0x000e620000000200 */
[----:B------:R-:W-:Y:S01]  /*f200*/  IMAD R54, R54, 0x10, R57 ;  /* 0x0000001036367824 */ /* 0x000fe200078e0239 */
[----:B------:R-:W-:Y:S01]  /*f210*/  SHF.R.S32.HI R177, RZ, 0x2, R177 ;  /* 0x00000002ffb17819 */ /* 0x000fe200000114b1 */
[----:B------:R-:W-:Y:S01]  /*f220*/  @P1 VIADD R159, R0, 0xffffffe0 ;  /* 0xffffffe0009f1836 */ /* 0x000fe20000000000 */
[----:B--2---:R-:W2:Y:S01]  /*f230*/  LDSM.16.M88.4 R8, [R161+0x5800] ;  /* 0x00580000a108783b */ /* 0x004ea20000000200 */
[----:B------:R-:W-:-:S02]  /*f240*/  IMAD.MOV.U32 R0, RZ, RZ, 0x40 ;  /* 0x00000040ff007424 */ /* 0x000fc400078e00ff */
[----:B------:R-:W-:Y:S01]  /*f250*/  IMAD.SHL.U32 R52, R52, 0x2, RZ ;  /* 0x0000000234347824 */ /* 0x000fe200078e00ff */
[----:B------:R-:W-:Y:S01]  /*f260*/  LDSM.16.M88.4 R76, [R160] ;  /* 0x00000000a04c783b */ /* 0x000fe20000000200 */
[C---:B------:R-:W-:Y:S01]  /*f270*/  VIADD R151, R159.reuse, 0x800 ;  /* 0x000008009f977836 */ /* 0x040fe20000000000 */
[----:B------:R-:W-:Y:S01]  /*f280*/  SEL R0, R0, 0xffffffc0, !P2 ;  /* 0xffffffc000007807 */ /* 0x000fe20005000000 */
[C---:B------:R-:W-:Y:S01]  /*f290*/  VIADD R150, R159.reuse, 0x1000 ;  /* 0x000010009f967836 */ /* 0x040fe20000000000 */
[----:B------:R-:W2:Y:S01]  /*f2a0*/  LDSM.16.M88.4 R80, [R159] ;  /* 0x000000009f50783b */ /* 0x000ea20000000200 */
[----:B------:R-:W-:Y:S01]  /*f2b0*/  LOP3.LUT R42, R52, 0x6, RZ, 0xc0, !PT ;  /* 0x00000006342a7812 */ /* 0x000fe200078ec0ff */
[----:B------:R-:W-:Y:S02]  /*f2c0*/  VIADD R149, R159, 0x1800 ;  /* 0x000018009f957836 */ /* 0x000fe40000000000 */
[----:B------:R-:W2:Y:S01]  /*f2d0*/  LDSM.16.M88.4 R72, [R159+0x800] ;  /* 0x000800009f48783b */ /* 0x000ea20000000200 */
[----:B------:R-:W-:-:S02]  /*f2e0*/  IMAD.IADD R155, R161, 0x1, R0 ;  /* 0x00000001a19b7824 */ /* 0x000fc400078e0200 */
[----:B------:R-:W-:Y:S01]  /*f2f0*/  IMAD.IADD R148, R0, 0x1, R159 ;  /* 0x0000000100947824 */ /* 0x000fe200078e029f */
[----:B------:R-:W2:Y:S01]  /*f300*/  LDSM.16.M88.4 R68, [R159+0x1000] ;  /* 0x001000009f44783b */ /* 0x000ea20000000200 */
[----:B------:R-:W-:Y:S01]  /*f310*/  IMAD.IADD R42, R3, 0x1, R42 ;  /* 0x00000001032a7824 */ /* 0x000fe200078e022a */
[----:B------:R-:W-:Y:S01]  /*f320*/  LOP3.LUT R0, R40, R41, RZ, 0xfc, !PT ;  /* 0x0000002928007212 */ /* 0x000fe200078efcff */
[C---:B------:R-:W-:Y:S01]  /*f330*/  VIADD R147, R159.reuse, 0x2000 ;  /* 0x000020009f937836 */ /* 0x040fe20000000000 */
[----:B------:R-:W2:Y:S01]  /*f340*/  LDSM.16.M88.4 R64, [R159+0x1800] ;  /* 0x001800009f40783b */ /* 0x000ea20000000200 */
[----:B------:R-:W-:Y:S02]  /*f350*/  VIADD R40, R42, 0x8 ;  /* 0x000000082a287836 */ /* 0x000fe40000000000 */
[C---:B------:R-:W-:Y:S01]  /*f360*/  VIADD R146, R159.reuse, 0x2800 ;  /* 0x000028009f927836 */ /* 0x040fe20000000000 */
[----:B------:R-:W-:Y:S01]  /*f370*/  LDSM.16.M88.4 R20, [R158] ;  /* 0x000000009e14783b */ /* 0x000fe20000000200 */
[----:B------:R-:W-:-:S02]  /*f380*/  VIADD R145, R159, 0x3000 ;  /* 0x000030009f917836 */ /* 0x000fc40000000000 */
[----:B------:R-:W-:Y:S01]  /*f390*/  VIADD R144, R159, 0x3800 ;  /* 0x000038009f907836 */ /* 0x000fe20000000000 */
[C---:B---34-:R-:W-:Y:S01]  /*f3a0*/  HMMA.16816.F32 R4, R24.reuse, R88, RZ ;  /* 0x000000581804723c */ /* 0x058fe200000018ff */
[----:B------:R-:W3:Y:S04]  /*f3b0*/  LDSM.16.M88.4 R16, [R155+0x4000] ;  /* 0x004000009b10783b */ /* 0x000ee80000000200 */
[----:B------:R-:W4:Y:S01]  /*f3c0*/  LDSM.16.M88.4 R12, [R155+0x4800] ;  /* 0x004800009b0c783b */ /* 0x000f220000000200 */
[C---:B------:R-:W-:Y:S03]  /*f3d0*/  HMMA.16816.F32 R88, R24.reuse, R90, RZ ;  /* 0x0000005a1858723c */ /* 0x040fe600000018ff */
[----:B------:R-:W-:Y:S03]  /*f3e0*/  LDSM.16.M88.4 R92, [R155+0x5800] ;  /* 0x005800009b5c783b */ /* 0x000fe60000000200 */
[C---:B-----5:R-:W-:Y:S01]  /*f3f0*/  HMMA.16816.F32 R60, R24.reuse, R48, RZ ;  /* 0x00000030183c723c */ /* 0x060fe200000018ff */
[----:B------:R-:W-:Y:S04]  /*f400*/  LDSM.16.M88.4 R84, [R157] ;  /* 0x000000009d54783b */ /* 0x000fe80000000200 */
[----:B------:R-:W0:Y:S01]  /*f410*/  LDGDEPBAR ;  /* 0x00000000000079af */ /* 0x000e220000000000 */
[C---:B------:R-:W-:Y:S06]  /*f420*/  HMMA.16816.F32 R48, R24.reuse, R50, RZ ;  /* 0x000000321830723c */ /* 0x040fec00000018ff */
[C---:B-1----:R-:W-:Y:S06]  /*f430*/  HMMA.16816.F32 R36, R24.reuse, R32, RZ ;  /* 0x000000201824723c */ /* 0x042fec00000018ff */
[C---:B------:R-:W-:Y:S06]  /*f440*/  HMMA.16816.F32 R32, R24.reuse, R34, RZ ;  /* 0x000000221820723c */ /* 0x040fec00000018ff */
[C---:B--2---:R-:W-:Y:S06]  /*f450*/  HMMA.16816.F32 R28, R24.reuse, R8, RZ ;  /* 0x00000008181c723c */ /* 0x044fec00000018ff */
[----:B------:R-:W-:Y:S01]  /*f460*/  HMMA.16816.F32 R24, R24, R10, RZ ;  /* 0x0000000a1818723c */ /* 0x000fe200000018ff */
[----:B------:R-:W1:Y:S05]  /*f470*/  LDSM.16.M88.4 R8, [R155+0x5000] ;  /* 0x005000009b08783b */ /* 0x000e6a0000000200 */
[C---:B------:R-:W-:Y:S06]  /*f480*/  HMMA.16816.F32 R4, R76.reuse, R80, R4 ;  /* 0x000000504c04723c */ /* 0x040fec0000001804 */
[C---:B------:R-:W-:Y:S01]  /*f490*/  HMMA.16816.F32 R88, R76.reuse, R82, R88 ;  /* 0x000000524c58723c */ /* 0x040fe20000001858 */
[----:B------:R-:W2:Y:S05]  /*f4a0*/  LDSM.16.M88.4 R80, [R148] ;  /* 0x000000009450783b */ /* 0x000eaa0000000200 */
[C---:B------:R-:W-:Y:S06]  /*f4b0*/  HMMA.16816.F32 R60, R76.reuse, R72, R60 ;  /* 0x000000484c3c723c */ /* 0x040fec000000183c */
[C---:B------:R-:W-:Y:S01]  /*f4c0*/  HMMA.16816.F32 R48, R76.reuse, R74, R48 ;  /* 0x0000004a4c30723c */ /* 0x040fe20000001830 */
[----:B------:R-:W-:Y:S05]  /*f4d0*/  LDSM.16.M88.4 R72, [R148+0x1000] ;  /* 0x001000009448783b */ /* 0x000fea0000000200 */
[C---:B------:R-:W-:Y:S06]  /*f4e0*/  HMMA.16816.F32 R36, R76.reuse, R68, R36 ;  /* 0x000000444c24723c */ /* 0x040fec0000001824 */
[C---:B------:R-:W-:Y:S06]  /*f4f0*/  HMMA.16816.F32 R28, R76.reuse, R64, R28 ;  /* 0x000000404c1c723c */ /* 0x040fec000000181c */
[C---:B------:R-:W-:Y:S01]  /*f500*/  HMMA.16816.F32 R32, R76.reuse, R70, R32 ;  /* 0x000000464c20723c */ /* 0x040fe20000001820 */
[----:B------:R-:W-:Y:S05]  /*f510*/  LDSM.16.M88.4 R68, [R148+0x1800] ;  /* 0x001800009444783b */ /* 0x000fea0000000200 */
[----:B------:R-:W-:Y:S01]  /*f520*/  HMMA.16816.F32 R64, R76, R66, R24 ;  /* 0x000000424c40723c */ /* 0x000fe20000001818 */
[----:B------:R-:W5:Y:S04]  /*f530*/  LDSM.16.M88.4 R24, [R148+0x800] ;  /* 0x000800009418783b */ /* 0x000f680000000200 */
[----:B------:R-:W-:Y:S01]  /*f540*/  LDSM.16.M88.4 R76, [R162+0x2000] ;  /* 0x00200000a24c783b */ /* 0x000fe20000000200 */
        /* <DEDUP_REMOVED lines=12> */
[C---:B--2---:R-:W-:Y:S06]  /*f610*/  HMMA.16816.F32 R4, R84.reuse, R80, R4 ;  /* 0x000000505404723c */ /* 0x044fec0000001804 */
[C---:B------:R-:W-:Y:S01]  /*f620*/  HMMA.16816.F32 R92, R84.reuse, R82, R88 ;  /* 0x00000052545c723c */ /* 0x040fe20000001858 */
[----:B------:R-:W-:Y:S04]  /*f630*/  LDSM.16.M88.4 R88, [R160+0x2000] ;  /* 0x00200000a058783b */ /* 0x000fe80000000200 */
[----:B------:R-:W2:Y:S01]  /*f640*/  LDSM.16.M88.4 R80, [R159+0x2000] ;  /* 0x002000009f50783b */ /* 0x000ea20000000200 */
[C---:B-----5:R-:W-:Y:S06]  /*f650*/  HMMA.16816.F32 R60, R84.reuse, R24, R60 ;  /* 0x00000018543c723c */ /* 0x060fec000000183c */
[C---:B------:R-:W-:Y:S01]  /*f660*/  HMMA.16816.F32 R48, R84.reuse, R26, R48 ;  /* 0x0000001a5430723c */ /* 0x040fe20000001830 */
[----:B------:R-:W5:Y:S05]  /*f670*/  LDSM.16.M88.4 R24, [R159+0x2800] ;  /* 0x002800009f18783b */ /* 0x000f6a0000000200 */
[C---:B------:R-:W-:Y:S06]  /*f680*/  HMMA.16816.F32 R36, R84.reuse, R72, R36 ;  /* 0x000000485424723c */ /* 0x040fec0000001824 */
[C---:B------:R-:W-:Y:S06]  /*f690*/  HMMA.16816.F32 R28, R84.reuse, R68, R28 ;  /* 0x00000044541c723c */ /* 0x040fec000000181c */
[----:B------:R-:W-:Y:S01]  /*f6a0*/  HMMA.16816.F32 R64, R84, R70, R64 ;  /* 0x000000465440723c */ /* 0x000fe20000001840 */
[----:B------:R-:W5:Y:S05]  /*f6b0*/  LDSM.16.M88.4 R68, [R159+0x3000] ;  /* 0x003000009f44783b */ /* 0x000f6a0000000200 */
[----:B---3--:R-:W-:Y:S06]  /*f6c0*/  HMMA.16816.F32 R4, R76, R16, R4 ;  /* 0x000000104c04723c */ /* 0x008fec0000001804 */
[----:B------:R-:W-:Y:S01]  /*f6d0*/  HMMA.16816.F32 R32, R84, R74, R32 ;  /* 0x0000004a5420723c */ /* 0x000fe20000001820 */
[----:B------:R-:W-:Y:S04]  /*f6e0*/  LDSM.16.M88.4 R72, [R155+0x6000] ;  /* 0x006000009b48783b */ /* 0x000fe80000000200 */
[----:B------:R-:W-:Y:S01]  /*f6f0*/  LDSM.16.M88.4 R84, [R159+0x3800] ;  /* 0x003800009f54783b */ /* 0x000fe20000000200 */
[C---:B-1----:R-:W-:Y:S06]  /*f700*/  HMMA.16816.F32 R60, R76.reuse, R8, R60 ;  /* 0x000000084c3c723c */ /* 0x042fec000000183c */
[C---:B------:R-:W-:Y:S01]  /*f710*/  HMMA.16816.F32 R48, R76.reuse, R10, R48 ;  /* 0x0000000a4c30723c */ /* 0x040fe20000001830 */
[----:B------:R-:W-:Y:S05]  /*f720*/  LDSM.16.M88.4 R8, [R155+0x6800] ;  /* 0x006800009b08783b */ /* 0x000fea0000000200 */
[C---:B----4-:R-:W-:Y:S06]  /*f730*/  HMMA.16816.F32 R36, R76.reuse, R20, R36 ;  /* 0x000000144c24723c */ /* 0x050fec0000001824 */
[C---:B------:R-:W-:Y:S01]  /*f740*/  HMMA.16816.F32 R92, R76.reuse, R18, R92 ;  /* 0x000000124c5c723c */ /* 0x040fe2000000185c */
[----:B------:R-:W1:Y:S05]  /*f750*/  LDSM.16.M88.4 R16, [R158+0x2000] ;  /* 0x002000009e10783b */ /* 0x000e6a0000000200 */
[C---:B------:R-:W-:Y:S06]  /*f760*/  HMMA.16816.F32 R28, R76.reuse, R12, R28 ;  /* 0x0000000c4c1c723c */ /* 0x040fec000000181c */
[----:B------:R-:W-:Y:S06]  /*f770*/  HMMA.16816.F32 R64, R76, R14, R64 ;  /* 0x0000000e4c40723c */ /* 0x000fec0000001840 */
[----:B--2---:R-:W-:Y:S01]  /*f780*/  HMMA.16816.F32 R12, R88, R80, R4 ;  /* 0x00000050580c723c */ /* 0x004fe20000001804 */
[----:B------:R-:W2:Y:S05]  /*f790*/  LDSM.16.M88.4 R4, [R155+0x7000] ;  /* 0x007000009b04783b */ /* 0x000eaa0000000200 */
[----:B------:R-:W-:Y:S01]  /*f7a0*/  HMMA.16816.F32 R32, R76, R22, R32 ;  /* 0x000000164c20723c */ /* 0x000fe20000001820 */
[----:B------:R-:W-:Y:S04]  /*f7b0*/  LDSM.16.M88.4 R20, [R157+0x2000] ;  /* 0x002000009d14783b */ /* 0x000fe80000000200 */
[----:B------:R-:W3:Y:S01]  /*f7c0*/  LDSM.16.M88.4 R76, [R148+0x2000] ;  /* 0x00200000944c783b */ /* 0x000ee20000000200 */
[C---:B-----5:R-:W-:Y:S06]  /*f7d0*/  HMMA.16816.F32 R60, R88.reuse, R24, R60 ;  /* 0x00000018583c723c */ /* 0x060fec000000183c */
[C---:B------:R-:W-:Y:S01]  /*f7e0*/  HMMA.16816.F32 R48, R88.reuse, R26, R48 ;  /* 0x0000001a5830723c */ /* 0x040fe20000001830 */
[----:B------:R-:W-:Y:S05]  /*f7f0*/  LDSM.16.M88.4 R24, [R148+0x2800] ;  /* 0x002800009418783b */ /* 0x000fea0000000200 */
[C---:B------:R-:W-:Y:S06]  /*f800*/  HMMA.16816.F32 R36, R88.reuse, R68, R36 ;  /* 0x000000445824723c */ /* 0x040fec0000001824 */
[C---:B------:R-:W-:Y:S06]  /*f810*/  HMMA.16816.F32 R92, R88.reuse, R82, R92 ;  /* 0x00000052585c723c */ /* 0x040fec000000185c */
[----:B------:R-:W-:Y:S01]  /*f820*/  HMMA.16816.F32 R32, R88, R70, R32 ;  /* 0x000000465820723c */ /* 0x000fe20000001820 */
[----:B------:R-:W-:Y:S05]  /*f830*/  LDSM.16.M88.4 R68, [R148+0x3000] ;  /* 0x003000009444783b */ /* 0x000fea0000000200 */
[C---:B-1----:R-:W-:Y:S06]  /*f840*/  HMMA.16816.F32 R60, R16.reuse, R8, R60 ;  /* 0x00000008103c723c */ /* 0x042fec000000183c */
[C---:B------:R-:W-:Y:S01]  /*f850*/  HMMA.16816.F32 R48, R16.reuse, R10, R48 ;  /* 0x0000000a1030723c */ /* 0x040fe20000001830 */
[----:B------:R-:W1:Y:S05]  /*f860*/  LDSM.16.M88.4 R8, [R155+0x7800] ;  /* 0x007800009b08783b */ /* 0x000e6a0000000200 */
[C---:B--2---:R-:W-:Y:S06]  /*f870*/  HMMA.16816.F32 R36, R16.reuse, R4, R36 ;  /* 0x000000041024723c */ /* 0x044fec0000001824 */
[----:B------:R-:W-:Y:S01]  /*f880*/  HMMA.16816.F32 R12, R16, R72, R12 ;  /* 0x00000048100c723c */ /* 0x000fe2000000180c */
[----:B------:R-:W-:Y:S01]  /*f890*/  IADD3 R5, R54, 0x1, R177 ;  /* 0x0000000136057810 */ /* 0x000fe20007ffe0b1 */
[----:B------:R-:W-:-:S03]  /*f8a0*/  VIADD R4, R42, 0x1 ;  /* 0x000000012a047836 */ /* 0x000fc60000000000 */
[----:B------:R-:W-:Y:S01]  /*f8b0*/  IADD3 R5, R58, R5, -R168 ;  /* 0x000000053a057210 */ /* 0x000fe20007ffe8a8 */
[----:B------:R-:W-:Y:S04]  /*f8c0*/  HMMA.16816.F32 R28, R88, R84, R28 ;  /* 0x00000054581c723c */ /* 0x000fe8000000181c */
[----:B------:R-:W-:Y:S02]  /*f8d0*/  VIADD R103, R5, UR5 ;  /* 0x0000000505677c36 */ /* 0x000fe40008000000 */
[----:B------:R-:W-:Y:S03]  /*f8e0*/  HMMA.16816.F32 R92, R16, R74, R92 ;  /* 0x0000004a105c723c */ /* 0x000fe6000000185c */
[----:B------:R-:W-:-:S02]  /*f8f0*/  VIMNMX R2, R103, R58, PT ;  /* 0x0000003a67027248 */ /* 0x000fc40003fe0100 */
[----:B------:R-:W-:Y:S01]  /*f900*/  VIADDMNMX R103, R103, 0x8, R58, PT ;  /* 0x0000000867677846 */ /* 0x000fe2000380013a */
[----:B------:R-:W-:Y:S01]  /*f910*/  HMMA.16816.F32 R32, R16, R6, R32 ;  /* 0x000000061020723c */ /* 0x000fe20000001820 */
[CC--:B------:R-:W-:Y:S02]  /*f920*/  ISETP.GE.AND P1, PT, R4.reuse, R2.reuse, PT ;  /* 0x000000020400720c */ /* 0x0c0fe40003f26270 */
[----:B------:R-:W-:Y:S02]  /*f930*/  ISETP.GE.AND P6, PT, R4, R103, PT ;  /* 0x000000670400720c */ /* 0x000fe40003fc6270 */
[----:B------:R-:W2:Y:S01]  /*f940*/  LDSM.16.M88.4 R4, [R148+0x3800] ;  /* 0x003800009404783b */ /* 0x000ea20000000200 */
[----:B------:R-:W-:Y:S01]  /*f950*/  HMMA.16816.F32 R64, R88, R86, R64 ;  /* 0x000000565840723c */ /* 0x000fe20000001840 */
[----:B------:R-:W-:Y:S01]  /*f960*/  ISETP.GE.AND P0, PT, R40, R2, PT ;  /* 0x000000022800720c */ /* 0x000fe20003f06270 */
[----:B------:R-:W-:-:S04]  /*f970*/  DEPBAR.LE SB0, 0x0 ;  /* 0x000080000000791a */ /* 0x000fc80000000000 */
[----:B---3--:R-:W-:Y:S01]  /*f980*/  HMMA.16816.F32 R12, R20, R76, R12 ;  /* 0x0000004c140c723c */ /* 0x008fe2000000180c */
[----:B------:R-:W-:-:S05]  /*f990*/  ISETP.GE.AND P4, PT, R40, R103, PT ;  /* 0x000000672800720c */ /* 0x000fca0003f86270 */
[----:B-1----:R-:W-:Y:S06]  /*f9a0*/  HMMA.16816.F32 R28, R16, R8, R28 ;  /* 0x00000008101c723c */ /* 0x002fec000000181c */
[----:B------:R-:W-:Y:S01]  /*f9b0*/  HMMA.16816.F32 R92, R20, R78, R92 ;  /* 0x0000004e145c723c */ /* 0x000fe2000000185c */
[C---:B------:R-:W-:Y:S02]  /*f9c0*/  VIADD R8, R42.reuse, 0x18 ;  /* 0x000000182a087836 */ /* 0x040fe40000000000 */
[----:B------:R-:W-:-:S03]  /*f9d0*/  VIADD R9, R42, 0x19 ;  /* 0x000000192a097836 */ /* 0x000fc60000000000 */
[C---:B------:R-:W-:Y:S06]  /*f9e0*/  HMMA.16816.F32 R60, R20.reuse, R24, R60 ;  /* 0x00000018143c723c */ /* 0x040fec000000183c */
[----:B------:R-:W-:Y:S01]  /*f9f0*/  HMMA.16816.F32 R48, R20, R26, R48 ;  /* 0x0000001a1430723c */ /* 0x000fe20000001830 */
[C---:B------:R-:W-:Y:S01]  /*fa00*/  VIADD R24, R42.reuse, 0x9 ;  /* 0x000000092a187836 */ /* 0x040fe20000000000 */
[----:B------:R-:W-:Y:S01]  /*fa10*/  FSEL R41, R13, -INF , !P1 ;  /* 0xff8000000d297808 */ /* 0x000fe20004800000 */
[----:B------:R-:W-:-:S03]  /*fa20*/  VIADD R25, R42, 0x10 ;  /* 0x000000102a197836 */ /* 0x000fc60000000000 */
[----:B------:R-:W-:Y:S01]  /*fa30*/  HMMA.16816.F32 R32, R20, R70, R32 ;  /* 0x000000461420723c */ /* 0x000fe20000001820 */
[CC--:B------:R-:W-:Y:S02]  /*fa40*/  ISETP.GE.AND P5, PT, R24.reuse, R2.reuse, PT ;  /* 0x000000021800720c */ /* 0x0c0fe40003fa6270 */
[-C--:B------:R-:W-:Y:S01]  /*fa50*/  ISETP.GE.AND P2, PT, R24, R103.reuse, PT ;  /* 0x000000671800720c */ /* 0x080fe20003f46270 */
[----:B------:R-:W-:Y:S01]  /*fa60*/  VIADD R24, R42, 0x11 ;  /* 0x000000112a187836 */ /* 0x000fe20000000000 */
[----:B------:R-:W-:Y:S01]  /*fa70*/  BAR.SYNC.DEFER_BLOCKING 0x0 ;  /* 0x0000000000007b1d */ /* 0x000fe20000010000 */
[----:B------:R-:W-:Y:S01]  /*fa80*/  HMMA.16816.F32 R64, R16, R10, R64 ;  /* 0x0000000a1040723c */ /* 0x000fe20000001840 */
[-C--:B------:R-:W-:Y:S02]  /*fa90*/  ISETP.GE.AND P1, PT, R25, R2.reuse, PT ;  /* 0x000000021900720c */ /* 0x080fe40003f26270 */
[----:B------:R-:W-:Y:S02]  /*faa0*/  FSEL R27, R92, -INF , !P0 ;  /* 0xff8000005c1b7808 */ /* 0x000fe40004000000 */
[----:B------:R-:W-:Y:S01]  /*fab0*/  FSEL R94, R94, -INF , !P4 ;  /* 0xff8000005e5e7808 */ /* 0x000fe20006000000 */
[C---:B--2---:R-:W-:Y:S01]  /*fac0*/  HMMA.16816.F32 R28, R20.reuse, R4, R28 ;  /* 0x00000004141c723c */ /* 0x044fe2000000181c */
[----:B------:R-:W-:Y:S01]  /*fad0*/  FSEL R93, R93, -INF , !P5 ;  /* 0xff8000005d5d7808 */ /* 0x000fe20006800000 */
[C---:B------:R-:W-:Y:S01]  /*fae0*/  VIADD R10, R42.reuse, 0x21 ;  /* 0x000000212a0a7836 */ /* 0x040fe20000000000 */
[-C--:B------:R-:W-:Y:S01]  /*faf0*/  ISETP.GE.AND P0, PT, R25, R103.reuse, PT ;  /* 0x000000671900720c */ /* 0x080fe20003f06270 */
[----:B------:R-:W-:Y:S01]  /*fb00*/  VIADD R17, R42, 0x28 ;  /* 0x000000282a117836 */ /* 0x000fe20000000000 */
[C---:B------:R-:W-:Y:S01]  /*fb10*/  ISETP.GE.AND P4, PT, R24.reuse, R2, PT ;  /* 0x000000021800720c */ /* 0x040fe20003f86270 */
[----:B------:R-:W-:Y:S01]  /*fb20*/  HMMA.16816.F32 R36, R20, R68, R36 ;  /* 0x000000441424723c */ /* 0x000fe20000001824 */
[----:B------:R-:W-:Y:S01]  /*fb30*/  ISETP.GE.AND P5, PT, R24, R103, PT ;  /* 0x000000671800720c */ /* 0x000fe20003fa6270 */
[C---:B------:R-:W-:Y:S01]  /*fb40*/  VIADD R4, R42.reuse, 0x30 ;  /* 0x000000302a047836 */ /* 0x040fe20000000000 */
[----:B------:R-:W-:Y:S01]  /*fb50*/  FSEL R24, R95, -INF , !P2 ;  /* 0xff8000005f187808 */ /* 0x000fe20005000000 */
[----:B------:R-:W-:Y:S01]  /*fb60*/  VIADD R5, R42, 0x29 ;  /* 0x000000292a057836 */ /* 0x000fe20000000000 */
[----:B------:R-:W-:-:S02]  /*fb70*/  FSEL R25, R60, -INF , !P1 ;  /* 0xff8000003c197808 */ /* 0x000fc40004800000 */
[CC--:B------:R-:W-:Y:S02]  /*fb80*/  ISETP.GE.AND P2, PT, R8.reuse, R2.reuse, PT ;  /* 0x000000020800720c */ /* 0x0c0fe40003f46270 */
[-C--:B------:R-:W-:Y:S01]  /*fb90*/  ISETP.GE.AND P1, PT, R8, R103.reuse, PT ;  /* 0x000000670800720c */ /* 0x080fe20003f26270 */
[----:B------:R-:W-:Y:S01]  /*fba0*/  VIADD R8, R42, 0x20 ;  /* 0x000000202a087836 */ /* 0x000fe20000000000 */
[----:B------:R-:W-:Y:S01]  /*fbb0*/  FSEL R16, R62, -INF , !P0 ;  /* 0xff8000003e107808 */ /* 0x000fe20004000000 */
[----:B------:R-:W-:Y:S01]  /*fbc0*/  HMMA.16816.F32 R64, R20, R6, R64 ;  /* 0x000000061440723c */ /* 0x000fe20000001840 */
[----:B------:R-:W-:Y:S02]  /*fbd0*/  ISETP.GE.AND P0, PT, R9, R2, PT ;  /* 0x000000020900720c */ /* 0x000fe40003f06270 */
[----:B------:R-:W-:Y:S02]  /*fbe0*/  FSEL R13, R61, -INF , !P4 ;  /* 0xff8000003d0d7808 */ /* 0x000fe40006000000 */
        /* <DEDUP_REMOVED lines=14> */
[----:B------:R-:W-:Y:S02]  /*fcd0*/  FSEL R119, R36, -INF , !P5 ;  /* 0xff80000024777808 */ /* 0x000fe40006800000 */
[----:B------:R-:W-:Y:S02]  /*fce0*/  FSEL R116, R30, -INF , !P4 ;  /* 0xff8000001e747808 */ /* 0x000fe40006000000 */
[----:B------:R-:W-:Y:S02]  /*fcf0*/  ISETP.GE.AND P4, PT, R42, R103, PT ;  /* 0x000000672a00720c */ /* 0x000fe40003f86270 */
[----:B------:R-:W-:Y:S01]  /*fd00*/  ISETP.GE.AND P0, PT, R4, R2, PT ;  /* 0x000000020400720c */ /* 0x000fe20003f06270 */
[----:B------:R-:W-:Y:S01]  /*fd10*/  VIADD R4, R42, 0x31 ;  /* 0x000000312a047836 */ /* 0x000fe20000000000 */
[----:B------:R-:W-:-:S02]  /*fd20*/  FSEL R14, R14, -INF , !P4 ;  /* 0xff8000000e0e7808 */ /* 0x000fc40006000000 */
[----:B------:R-:W-:Y:S02]  /*fd30*/  ISETP.GT.AND P4, PT, R174, R163, PT ;  /* 0x000000a3ae00720c */ /* 0x000fe40003f84270 */
[-C--:B------:R-:W-:Y:S02]  /*fd40*/  ISETP.GE.AND P5, PT, R17, R103.reuse, PT ;  /* 0x000000671100720c */ /* 0x080fe40003fa6270 */
[----:B------:R-:W-:Y:S02]  /*fd50*/  FSEL R130, R38, -INF , !P2 ;  /* 0xff80000026827808 */ /* 0x000fe40005000000 */
[----:B------:R-:W-:Y:S02]  /*fd60*/  ISETP.GE.AND P2, PT, R5, R2, PT ;  /* 0x000000020500720c */ /* 0x000fe40003f46270 */
[----:B------:R-:W-:Y:S02]  /*fd70*/  FSEL R123, R37, -INF , !P1 ;  /* 0xff800000257b7808 */ /* 0x000fe40004800000 */
[----:B------:R-:W-:Y:S01]  /*fd80*/  ISETP.GE.AND P1, PT, R5, R103, PT ;  /* 0x000000670500720c */ /* 0x000fe20003f26270 */
[----:B------:R-:W-:Y:S01]  /*fd90*/  VIADD R5, R42, 0x38 ;  /* 0x000000382a057836 */ /* 0x000fe20000000000 */
[----:B------:R-:W-:-:S02]  /*fda0*/  FSEL R115, R28, -INF , !P0 ;  /* 0xff8000001c737808 */ /* 0x000fc40004000000 */
[----:B------:R-:W-:Y:S02]  /*fdb0*/  FSEL R22, R34, -INF , !P5 ;  /* 0xff80000022167808 */ /* 0x000fe40006800000 */
[CC--:B------:R-:W-:Y:S01]  /*fdc0*/  ISETP.GE.AND P0, PT, R42.reuse, R2.reuse, PT ;  /* 0x000000022a00720c */ /* 0x0c0fe20003f06270 */
[----:B------:R-:W-:Y:S01]  /*fdd0*/  VIADD R42, R42, 0x39 ;  /* 0x000000392a2a7836 */ /* 0x000fe20000000000 */
[C---:B------:R-:W-:Y:S02]  /*fde0*/  ISETP.GE.AND P5, PT, R4.reuse, R2, PT ;  /* 0x000000020400720c */ /* 0x040fe40003fa6270 */
[----:B------:R-:W-:Y:S02]  /*fdf0*/  FSEL R21, R33, -INF , !P2 ;  /* 0xff80000021157808 */ /* 0x000fe40005000000 */
[----:B------:R-:W-:Y:S02]  /*fe00*/  ISETP.GE.AND P2, PT, R4, R103, PT ;  /* 0x000000670400720c */ /* 0x000fe40003f46270 */
        /* <DEDUP_REMOVED lines=75> */
.L_x_6290:
[----:B------:R-:W1:Y:S02]  /*102c0*/  LDC R6, c[0x0][0x248] ;  /* 0x00009200ff067b82 */ /* 0x000e640000000800 */
[----:B-1----:R-:W-:-:S04]  /*102d0*/  LEA R6, -R6, RZ, 0x6 ;  /* 0x000000ff06067211 */ /* 0x002fc800078e31ff */
[----:B------:R-:W-:-:S07]  /*102e0*/  SHF.R.S32.HI R3, RZ, 0x1f, R6 ;  /* 0x0000001fff037819 */ /* 0x000fce0000011406 */
.L_x_6291:
        /* <DEDUP_REMOVED lines=15> */
[----:B------:R-:W-:-:S02]  /*103e0*/  @P0 IADD3 R12, P2, R18, R128, RZ ;  /* 0x00000080120c0210 */ /* 0x000fc40007f5e0ff */
[C---:B------:R-:W-:Y:S01]  /*103f0*/  @P6 LEA R28, P5, R18.reuse, R176, 0x1 ;  /* 0x000000b0121c6211 */ /* 0x040fe200078a08ff */
[----:B------:R-:W-:Y:S01]  /*10400*/  @!PT LDS RZ, [RZ] ;  /* 0x00000000fffff984 */ /* 0x000fe20000000800 */
[----:B------:R-:W-:Y:S01]  /*10410*/  @!PT LDS RZ, [RZ] ;  /* 0x00000000fffff984 */ /* 0x000fe20000000800 */
[----:B------:R-:W-:Y:S01]  /*10420*/  @!PT LDS RZ, [RZ] ;  /* 0x00000000fffff984 */ /* 0x000fe20000000800 */
[----:B------:R1:W-:Y:S01]  /*10430*/  @P0 LDGSTS.E.BYPASS.LTC128B.128 [R172+0x6000], desc[UR6][R30.64+0x80] ;  /* 0x060000801eac0fae */ /* 0x0003e2000b901d46 */
[----:B------:R-:W-:Y:S01]  /*10440*/  IADD3 R6, P1, R165, R18, RZ ;  /* 0x00000012a5067210 */ /* 0x000fe20007f3e0ff */
[----:B------:R-:W-:Y:S01]  /*10450*/  @P0 IMAD.X R7, R3, 0x1, R127, P2 ;  /* 0x0000000103070824 */ /* 0x000fe200010e067f */
[--C-:B------:R-:W-:Y:S01]  /*10460*/  @P6 LEA.HI.X R29, R18, R175, R3.reuse, 0x1, P5 ;  /* 0x000000af121d6211 */ /* 0x100fe200028f0c03 */
[----:B------:R1:W-:Y:S01]  /*10470*/  @!P0 STS.128 [R172+0x6000], RZ ;  /* 0x006000ffac008388 */ /* 0x0003e20000000c00 */
[----:B------:R-:W-:Y:S01]  /*10480*/  @P0 LEA R18, P2, R12, UR12, 0x1 ;  /* 0x0000000c0c120c11 */ /* 0x000fe2000f8408ff */
[----:B------:R-:W-:Y:S01]  /*10490*/  IMAD.X R3, R164, 0x1, R3, P1 ;  /* 0x00000001a4037824 */ /* 0x000fe200008e0603 */
[----:B------:R-:W-:Y:S01]  /*104a0*/  @P0 IADD3 R15, P1, R6, R128, RZ ;  /* 0x00000080060f0210 */ /* 0x000fe20007f3e0ff */
[----:B------:R-:W-:Y:S01]  /*104b0*/  @!PT LDS RZ, [RZ] ;  /* 0x00000000fffff984 */ /* 0x000fe20000000800 */
[----:B------:R-:W-:Y:S01]  /*104c0*/  @!PT LDS RZ, [RZ] ;  /* 0x00000000fffff984 */ /* 0x000fe20000000800 */
[----:B------:R-:W-:Y:S01]  /*104d0*/  @!PT LDS RZ, [RZ] ;  /* 0x00000000fffff984 */ /* 0x000fe20000000800 */
[----:B------:R1:W-:Y:S01]  /*104e0*/  @P6 LDGSTS.E.BYPASS.LTC128B.128 [R172+0x4800], desc[UR6][R28.64] ;  /* 0x048000001cac6fae */ /* 0x0003e2000b901d46 */
[----:B------:R-:W-:-:S02]  /*104f0*/  @P0 LEA.HI.X R19, R12, UR13, R7, 0x1, P2 ;  /* 0x0000000d0c130c11 */ /* 0x000fc400090f0c07 */
[----:B------:R-:W-:Y:S01]  /*10500*/  @P0 LEA R34, P2, R15, UR12, 0x1 ;  /* 0x0000000c0f220c11 */ /* 0x000fe2000f8408ff */
[----:B------:R-:W-:Y:S01]  /*10510*/  @P0 IMAD.X R12, R3, 0x1, R127, P1 ;  /* 0x00000001030c0824 */ /* 0x000fe200008e067f */
[----:B------:R-:W-:Y:S01]  /*10520*/  IADD3 R7, P1, R165, R6, RZ ;  /* 0x00000006a5077210 */ /* 0x000fe20007f3e0ff */
[----:B------:R1:W-:Y:S01]  /*10530*/  @!P6 STS.128 [R172+0x4800], RZ ;  /* 0x004800ffac00e388 */ /* 0x0003e20000000c00 */
[----:B------:R-:W-:Y:S02]  /*10540*/  @P6 LEA R36, P5, R6, R176, 0x1 ;  /* 0x000000b006246211 */ /* 0x000fe400078a08ff */
[----:B------:R-:W-:Y:S01]  /*10550*/  @P0 LEA.HI.X R35, R15, UR13, R12, 0x1, P2 ;  /* 0x0000000d0f230c11 */ /* 0x000fe200090f0c0c */
[--C-:B------:R-:W-:Y:S01]  /*10560*/  IMAD.X R126, R164, 0x1, R3.reuse, P1 ;  /* 0x00000001a47e7824 */ /* 0x100fe200008e0603 */
[----:B------:R-:W-:Y:S01]  /*10570*/  @P0 IADD3 R128, P1, R7, R128, RZ ;  /* 0x0000008007800210 */ /* 0x000fe20007f3e0ff */
[----:B------:R-:W-:Y:S01]  /*10580*/  @!PT LDS RZ, [RZ] ;  /* 0x00000000fffff984 */ /* 0x000fe20000000800 */
[----:B------:R-:W-:Y:S01]  /*10590*/  @!PT LDS RZ, [RZ] ;  /* 0x00000000fffff984 */ /* 0x000fe20000000800 */
[----:B------:R-:W-:Y:S01]  /*105a0*/  @!PT LDS RZ, [RZ] ;  /* 0x00000000fffff984 */ /* 0x000fe20000000800 */
[----:B------:R1:W-:Y:S01]  /*105b0*/  @P0 LDGSTS.E.BYPASS.LTC128B.128 [R172+0x6800], desc[UR6][R18.64+0x80] ;  /* 0x0680008012ac0fae */ /* 0x0003e2000b901d46 */
[----:B------:R-:W-:-:S02]  /*105c0*/  @P6 LEA.HI.X R37, R6, R175, R3, 0x1, P5 ;  /* 0x000000af06256211 */ /* 0x000fc400028f0c03 */
[C---:B------:R-:W-:Y:S01]  /*105d0*/  @P6 LEA R6, P2, R7.reuse, R176, 0x1 ;  /* 0x000000b007066211 */ /* 0x040fe200078408ff */
[----:B------:R-:W-:Y:S01]  /*105e0*/  @P0 IMAD.X R127, R126, 0x1, R127, P1 ;  /* 0x000000017e7f0824 */ /* 0x000fe200008e067f */
[C---:B------:R-:W-:Y:S01]  /*105f0*/  @P0 LEA R38, P1, R128.reuse, UR12, 0x1 ;  /* 0x0000000c80260c11 */ /* 0x040fe2000f8208ff */
[----:B------:R1:W-:Y:S01]  /*10600*/  @!P0 STS.128 [R172+0x6800], RZ ;  /* 0x006800ffac008388 */ /* 0x0003e20000000c00 */
[----:B------:R-:W-:Y:S01]  /*10610*/  @P6 LEA.HI.X R7, R7, R175, R126, 0x1, P2 ;  /* 0x000000af07076211 */ /* 0x000fe200010f0c7e */
[----:B------:R-:W-:Y:S01]  /*10620*/  IMAD.MOV.U32 R176, RZ, RZ, R32 ;  /* 0x000000ffffb07224 */ /* 0x000fe200078e0020 */
[----:B------:R-:W-:Y:S01]  /*10630*/  @P0 LEA.HI.X R39, R128, UR13, R127, 0x1, P1 ;  /* 0x0000000d80270c11 */ /* 0x000fe200088f0c7f */
[----:B------:R-:W-:Y:S01]  /*10640*/  @!PT LDS RZ, [RZ] ;  /* 0x00000000fffff984 */ /* 0x000fe20000000800 */
[----:B------:R-:W-:Y:S01]  /*10650*/  @!PT LDS RZ, [RZ] ;  /* 0x00000000fffff984 */ /* 0x000fe20000000800 */
[----:B------:R-:W-:Y:S01]  /*10660*/  @!PT LDS RZ, [RZ] ;  /* 0x00000000fffff984 */ /* 0x000fe20000000800 */
[----:B------:R1:W-:Y:S01]  /*10670*/  @P6 LDGSTS.E.BYPASS.LTC128B.128 [R172+0x5000], desc[UR6][R36.64] ;  /* 0x0500000024ac6fae */ /* 0x0003e2000b901d46 */
[----:B------:R-:W-:-:S03]  /*10680*/  IMAD.MOV.U32 R175, RZ, RZ, R33 ;  /* 0x000000ffffaf7224 */ /* 0x000fc600078e0021 */
        /* <DEDUP_REMOVED lines=17> */
.L_x_6289:
        /* <DEDUP_REMOVED lines=31> */
[----:B------:R-:W-:Y:S01]  /*10990*/  LEA R156, R0, UR4, 0x1 ;  /* 0x00000004009c7c11 */ /* 0x000fe2000f8e08ff */
[----:B------:R-:W1:Y:S03]  /*109a0*/  SHFL.BFLY PT, R7, R12, 0x2, 0x1f ;  /* 0x0c401f000c077f89 */ /* 0x000e6600000e0000 */
[-C--:B------:R-:W-:Y:S01]  /*109b0*/  LEA R153, R43, R156.reuse, 0x1 ;  /* 0x0000009c2b997211 */ /* 0x080fe200078e08ff */
[----:B------:R-:W2:Y:S01]  /*109c0*/  SHFL.BFLY PT, R6, R15, 0x2, 0x1f ;  /* 0x0c401f000f067f89 */ /* 0x000ea200000e0000 */
[----:B------:R-:W-:-:S03]  /*109d0*/  LEA R154, R45, R156, 0x1 ;  /* 0x0000009c2d9a7211 */ /* 0x000fc600078e08ff */
[----:B------:R-:W-:Y:S01]  /*109e0*/  LDSM.16.MT88.4 R52, [R153+0x8000] ;  /* 0x008000009934783b */ /* 0x000fe20000004200 */
[----:B------:R-:W-:-:S03]  /*109f0*/  LEA R152, R43, R154, 0x1 ;  /* 0x0000009a2b987211 */ /* 0x000fc600078e08ff */
        /* <DEDUP_REMOVED lines=8> */
[----:B------:R-:W-:Y:S01]  /*10a80*/  LDSM.16.MT88.4 R80, [R153+0xa000] ;  /* 0x00a000009950783b */ /* 0x000fe20000004200 */
[----:B-1----:R-:W-:Y:S02]  /*10a90*/  FMNMX.FTZ R100, R7, R100, !PT ;  /* 0x0000006407647209 */ /* 0x002fe40007810000 */
        /* <DEDUP_REMOVED lines=16> */
[----:B------:R-:W1:Y:S01]  /*10ba0*/  LDSM.16.MT88.4 R92, [R154+0xa000] ;  /* 0x00a000009a5c783b */ /* 0x000e620000004200 */
[----:B------:R-:W-:Y:S01]  /*10bb0*/  MUFU.EX2 R107, R107 ;  /* 0x0000006b006b7308 */ /* 0x000fe20000000800 */
[--C-:B------:R-:W-:Y:S01]  /*10bc0*/  FFMA.FTZ R25, R11, UR8, -R122.reuse ;  /* 0x000000080b197c23 */ /* 0x100fe2000801087a */
[--C-:B------:R-:W-:Y:S01]  /*10bd0*/  FFMA.FTZ R0, R9, UR8, -R122.reuse ;  /* 0x0000000809007c23 */ /* 0x100fe2000801087a */
[----:B------:R-:W2:Y:S01]  /*10be0*/  LDSM.16.MT88.4 R4, [R152+0xa000] ;  /* 0x00a000009804783b */ /* 0x000ea20000004200 */
[--C-:B------:R-:W-:Y:S01]  /*10bf0*/  FFMA.FTZ R33, R8, UR8, -R111.reuse ;  /* 0x0000000808217c23 */ /* 0x100fe2000801086f */
[--C-:B------:R-:W-:Y:S01]  /*10c00*/  FFMA.FTZ R32, R10, UR8, -R111.reuse ;  /* 0x000000080a207c23 */ /* 0x100fe2000801086f */
[--C-:B------:R-:W-:Y:S01]  /*10c10*/  FFMA.FTZ R24, R13, UR8, -R122.reuse ;  /* 0x000000080d187c23 */ /* 0x100fe2000801087a */
[----:B------:R-:W3:Y:S01]  /*10c20*/  LDSM.16.MT88.4 R8, [R153+0x8800] ;  /* 0x008800009908783b */ /* 0x000ee20000004200 */
[----:B------:R-:W4:Y:S01]  /*10c30*/  MUFU.EX2 R106, R106 ;  /* 0x0000006a006a7308 */ /* 0x000f220000000800 */
[--C-:B------:R-:W-:Y:S01]  /*10c40*/  FFMA.FTZ R35, R16, UR8, -R111.reuse ;  /* 0x0000000810237c23 */ /* 0x100fe2000801086f */
[--C-:B------:R-:W-:Y:S01]  /*10c50*/  FFMA.FTZ R26, R26, UR8, -R111.reuse ;  /* 0x000000081a1a7c23 */ /* 0x100fe2000801086f */
[----:B------:R-:W5:Y:S01]  /*10c60*/  LDSM.16.MT88.4 R12, [R154+0x8800] ;  /* 0x008800009a0c783b */ /* 0x000f620000004200 */
[--C-:B------:R-:W-:Y:S01]  /*10c70*/  FFMA.FTZ R121, R119, UR8, -R122.reuse ;  /* 0x0000000877797c23 */ /* 0x100fe2000801087a */
[--C-:B------:R-:W-:Y:S01]  /*10c80*/  FFMA.FTZ R120, R123, UR8, -R122.reuse ;  /* 0x000000087b787c23 */ /* 0x100fe2000801087a */
[--C-:B------:R-:W-:Y:S01]  /*10c90*/  FFMA.FTZ R119, R125, UR8, -R122.reuse ;  /* 0x000000087d777c23 */ /* 0x100fe2000801087a */
[----:B------:R-:W5:Y:S01]  /*10ca0*/  LDSM.16.MT88.4 R16, [R156+0x8800] ;  /* 0x008800009c10783b */ /* 0x000f620000004200 */
        /* <DEDUP_REMOVED lines=18> */
[----:B------:R-:W-:-:S06]  /*10dd0*/  FADD.FTZ R106, R107, R106 ;  /* 0x0000006a6b6a7221 */ /* 0x000fcc0000010000 */
[----:B------:R-:W4:Y:S01]  /*10de0*/  MUFU.EX2 R109, R109 ;  /* 0x0000006d006d7308 */ /* 0x000f220000000800 */
[----:B-1----:R-:W-:Y:S01]  /*10df0*/  F2FP.F16.F32.PACK_AB R90, R28, R29 ;  /* 0x0000001d1c5a723e */ /* 0x002fe200000000ff */
[----:B------:R-:W-:-:S04]  /*10e00*/  FADD.FTZ R29, R29, R106 ;  /* 0x0000006a1d1d7221 */ /* 0x000fc80000010000 */
[----:B------:R-:W-:Y:S02]  /*10e10*/  FADD.FTZ R28, R28, R29 ;  /* 0x0000001d1c1c7221 */ /* 0x000fe40000010000 */
[----:B------:R-:W-:Y:S08]  /*10e20*/  MUFU.EX2 R31, R31 ;  /* 0x0000001f001f7308 */ /* 0x000ff00000000800 */
[----:B------:R-:W1:Y:S01]  /*10e30*/  MUFU.EX2 R30, R30 ;  /* 0x0000001e001e7308 */ /* 0x000e620000000800 */
[----:B----4-:R-:W-:Y:S01]  /*10e40*/  F2FP.F16.F32.PACK_AB R89, R109, R34 ;  /* 0x000000226d59723e */ /* 0x010fe200000000ff */
[----:B------:R-:W-:-:S06]  /*10e50*/  FADD.FTZ R34, R34, R109 ;  /* 0x0000006d22227221 */ /* 0x000fcc0000010000 */
[----:B------:R-:W-:Y:S08]  /*10e60*/  MUFU.EX2 R27, R27 ;  /* 0x0000001b001b7308 */ /* 0x000ff00000000800 */
[----:B------:R-:W4:Y:S01]  /*10e70*/  MUFU.EX2 R24, R24 ;  /* 0x0000001800187308 */ /* 0x000f220000000800 */
[----:B-1----:R-:W-:Y:S01]  /*10e80*/  F2FP.F16.F32.PACK_AB R91, R30, R31 ;  /* 0x0000001f1e5b723e */ /* 0x002fe200000000ff */
[----:B------:R-:W-:-:S04]  /*10e90*/  FADD.FTZ R31, R31, R34 ;  /* 0x000000221f1f7221 */ /* 0x000fc80000010000 */
[----:B------:R-:W-:Y:S02]  /*10ea0*/  FADD.FTZ R30, R30, R31 ;  /* 0x0000001f1e1e7221 */ /* 0x000fe40000010000 */
[C---:B------:R-:W-:Y:S01]  /*10eb0*/  HMMA.16816.F32 R48, R88.reuse, R52, RZ ;  /* 0x000000345830723c */ /* 0x040fe200000018ff */
[----:B------:R-:W-:Y:S05]  /*10ec0*/  MUFU.EX2 R25, R25 ;  /* 0x0000001900197308 */ /* 0x000fea0000000800 */
[C---:B------:R-:W-:Y:S03]  /*10ed0*/  HMMA.16816.F32 R52, R88.reuse, R54, RZ ;  /* 0x000000365834723c */ /* 0x040fe600000018ff */
[----:B------:R-:W-:Y:S03]  /*10ee0*/  MUFU.EX2 R0, R0 ;  /* 0x0000000000007308 */ /* 0x000fe60000000800 */
[C---:B------:R-:W-:Y:S05]  /*10ef0*/  HMMA.16816.F32 R96, R88.reuse, R36, RZ ;  /* 0x000000245860723c */ /* 0x040fea00000018ff */
[----:B------:R-:W-:Y:S01]  /*10f00*/  MUFU.EX2 R35, R35 ;  /* 0x0000002300237308 */ /* 0x000fe20000000800 */
[C---:B------:R-:W-:Y:S06]  /*10f10*/  HMMA.16816.F32 R40, R88.reuse, R44, RZ ;  /* 0x0000002c5828723c */ /* 0x040fec00000018ff */
[C---:B------:R-:W-:Y:S01]  /*10f20*/  HMMA.16816.F32 R56, R88.reuse, R60, RZ ;  /* 0x0000003c5838723c */ /* 0x040fe200000018ff */
[----:B------:R-:W1:Y:S05]  /*10f30*/  MUFU.EX2 R26, R26 ;  /* 0x0000001a001a7308 */ /* 0x000e6a0000000800 */
[C---:B------:R-:W-:Y:S03]  /*10f40*/  HMMA.16816.F32 R64, R88.reuse, R68, RZ ;  /* 0x000000445840723c */ /* 0x040fe600000018ff */
[----:B------:R-:W-:Y:S03]  /*10f50*/  MUFU.EX2 R33, R33 ;  /* 0x0000002100217308 */ /* 0x000fe60000000800 */
[C---:B------:R-:W-:Y:S05]  /*10f60*/  HMMA.16816.F32 R72, R88.reuse, R92, RZ ;  /* 0x0000005c5848723c */ /* 0x040fea00000018ff */
[----:B------:R-:W3:Y:S01]  /*10f70*/  MUFU.EX2 R32, R32 ;  /* 0x0000002000207308 */ /* 0x000ee20000000800 */
[C---:B------:R-:W-:Y:S06]  /*10f80*/  HMMA.16816.F32 R76, R88.reuse, R80, RZ ;  /* 0x00000050584c723c */ /* 0x040fec00000018ff */
[C---:B------:R-:W-:Y:S01]  /*10f90*/  HMMA.16816.F32 R36, R88.reuse, R38, RZ ;  /* 0x000000265824723c */ /* 0x040fe200000018ff */
[----:B------:R-:W-:Y:S05]  /*10fa0*/  MUFU.EX2 R121, R121 ;  /* 0x0000007900797308 */ /* 0x000fea0000000800 */
[C---:B------:R-:W-:Y:S03]  /*10fb0*/  HMMA.16816.F32 R44, R88.reuse, R46, RZ ;  /* 0x0000002e582c723c */ /* 0x040fe600000018ff */
[----:B------:R-:W5:Y:S03]  /*10fc0*/  MUFU.EX2 R120, R120 ;  /* 0x0000007800787308 */ /* 0x000f660000000800 */
[C---:B------:R-:W-:Y:S05]  /*10fd0*/  HMMA.16816.F32 R60, R88.reuse, R62, RZ ;  /* 0x0000003e583c723c */ /* 0x040fea00000018ff */
[----:B------:R-:W-:Y:S01]  /*10fe0*/  MUFU.EX2 R119, R119 ;  /* 0x0000007700777308 */ /* 0x000fe20000000800 */
[C---:B------:R-:W-:Y:S06]  /*10ff0*/  HMMA.16816.F32 R68, R88.reuse, R70, RZ ;  /* 0x000000465844723c */ /* 0x040fec00000018ff */
[C---:B------:R-:W-:Y:S01]  /*11000*/  HMMA.16816.F32 R92, R88.reuse, R94, RZ ;  /* 0x0000005e585c723c */ /* 0x040fe200000018ff */
[----:B------:R-:W-:Y:S05]  /*11010*/  MUFU.EX2 R112, R112 ;  /* 0x0000007000707308 */ /* 0x000fea0000000800 */
[C---:B------:R-:W-:Y:S03]  /*11020*/  HMMA.16816.F32 R80, R88.reuse, R82, RZ ;  /* 0x000000525850723c */ /* 0x040fe600000018ff */
[----:B------:R-:W-:Y:S03]  /*11030*/  MUFU.EX2 R123, R123 ;  /* 0x0000007b007b7308 */ /* 0x000fe60000000800 */
[C---:B--2---:R-:W-:Y:S05]  /*11040*/  HMMA.16816.F32 R84, R88.reuse, R4, RZ ;  /* 0x000000045854723c */ /* 0x044fea00000018ff */
[----:B------:R-:W2:Y:S01]  /*11050*/  MUFU.EX2 R126, R126 ;  /* 0x0000007e007e7308 */ /* 0x000ea20000000800 */
[----:B------:R-:W-:Y:S01]  /*11060*/  HMMA.16816.F32 R88, R88, R6, RZ ;  /* 0x000000065858723c */ /* 0x000fe200000018ff */
[----:B----4-:R-:W-:Y:S01]  /*11070*/  F2FP.F16.F32.PACK_AB R4, R24, R27 ;  /* 0x0000001b1804723e */ /* 0x010fe200000000ff */
[----:B------:R-:W-:Y:S01]  /*11080*/  FADD.FTZ R27, R27, R28 ;  /* 0x0000001c1b1b7221 */ /* 0x000fe20000010000 */
[----:B-1----:R-:W-:Y:S01]  /*11090*/  F2FP.F16.F32.PACK_AB R5, R26, R35 ;  /* 0x000000231a05723e */ /* 0x002fe200000000ff */
[----:B------:R-:W-:-:S02]  /*110a0*/  FADD.FTZ R35, R35, R30 ;  /* 0x0000001e23237221 */ /* 0x000fc40000010000 */
[----:B------:R-:W-:Y:S01]  /*110b0*/  FADD.FTZ R24, R24, R27 ;  /* 0x0000001b18187221 */ /* 0x000fe20000010000 */
[----:B------:R-:W-:Y:S01]  /*110c0*/  F2FP.F16.F32.PACK_AB R6, R0, R25 ;  /* 0x000000190006723e */ /* 0x000fe200000000ff */
[----:B------:R-:W-:Y:S01]  /*110d0*/  MUFU.EX2 R125, R125 ;  /* 0x0000007d007d7308 */ /* 0x000fe20000000800 */
[----:B---3--:R-:W-:Y:S01]  /*110e0*/  F2FP.F16.F32.PACK_AB R7, R32, R33 ;  /* 0x000000212007723e */ /* 0x008fe200000000ff */
[----:B------:R-:W-:Y:S01]  /*110f0*/  FADD.FTZ R26, R26, R35 ;  /* 0x000000231a1a7221 */ /* 0x000fe20000010000 */
[----:B------:R-:W-:-:S03]  /*11100*/  FADD.FTZ R25, R25, R24 ;  /* 0x0000001819197221 */ /* 0x000fc60000010000 */
[----:B------:R-:W-:Y:S01]  /*11110*/  FADD.FTZ R33, R33, R26 ;  /* 0x0000001a21217221 */ /* 0x000fe20000010000 */
[----:B------:R-:W-:Y:S01]  /*11120*/  FADD.FTZ R0, R0, R25 ;  /* 0x0000001900007221 */ /* 0x000fe20000010000 */
[----:B------:R-:W-:Y:S01]  /*11130*/  HMMA.16816.F32 R48, R4, R8, R48 ;  /* 0x000000080430723c */ /* 0x000fe20000001830 */
[----:B------:R-:W1:Y:S01]  /*11140*/  MUFU.EX2 R124, R124 ;  /* 0x0000007c007c7308 */ /* 0x000e620000000800 */
[----:B------:R-:W-:-:S04]  /*11150*/  FADD.FTZ R32, R32, R33 ;  /* 0x0000002120207221 */ /* 0x000fc80000010000 */
[C---:B------:R-:W-:Y:S01]  /*11160*/  HMMA.16816.F32 R52, R4.reuse, R10, R52 ;  /* 0x0000000a0434723c */ /* 0x040fe20000001834 */
[----:B------:R-:W3:Y:S02]  /*11170*/  LDSM.16.MT88.4 R8, [R154+0xa800] ;  /* 0x00a800009a08783b */ /* 0x000ee40000004200 */
[----:B------:R-:W-:Y:S03]  /*11180*/  MUFU.EX2 R115, R115 ;  /* 0x0000007300737308 */ /* 0x000fe60000000800 */
[C---:B-----5:R-:W-:Y:S05]  /*11190*/  HMMA.16816.F32 R40, R4.reuse, R12, R40 ;  /* 0x0000000c0428723c */ /* 0x060fea0000001828 */
[----:B------:R-:W4:Y:S01]  /*111a0*/  MUFU.EX2 R128, R128 ;  /* 0x0000008000807308 */ /* 0x000f220000000800 */
[C---:B------:R-:W-:Y:S01]  /*111b0*/  HMMA.16816.F32 R44, R4.reuse, R14, R44 ;  /* 0x0000000e042c723c */ /* 0x040fe2000000182c */
[----:B------:R-:W5:Y:S05]  /*111c0*/  LDSM.16.MT88.4 R12, [R152+0x8800] ;  /* 0x00880000980c783b */ /* 0x000f6a0000004200 */
[C---:B------:R-:W-:Y:S01]  /*111d0*/  HMMA.16816.F32 R96, R4.reuse, R16, R96 ;  /* 0x000000100460723c */ /* 0x040fe20000001860 */
[----:B------:R-:W-:Y:S05]  /*111e0*/  MUFU.EX2 R113, R113 ;  /* 0x0000007100717308 */ /* 0x000fea0000000800 */
[C---:B------:R-:W-:Y:S01]  /*111f0*/  HMMA.16816.F32 R36, R4.reuse, R18, R36 ;  /* 0x000000120424723c */ /* 0x040fe20000001824 */
[----:B------:R-:W2:Y:S02]  /*11200*/  LDSM.16.MT88.4 R16, [R156+0xa800] ;  /* 0x00a800009c10783b */ /* 0x000ea40000004200 */
[----:B------:R-:W-:Y:S08]  /*11210*/  MUFU.EX2 R118, R118 ;  /* 0x0000007600767308 */ /* 0x000ff00000000800 */
[----:B------:R-:W-:Y:S01]  /*11220*/  MUFU.EX2 R114, R116 ;  /* 0x0000007400727308 */ /* 0x000fe20000000800 */
[C---:B---3--:R-:W-:Y:S07]  /*11230*/  HMMA.16816.F32 R72, R4.reuse, R8, R72 ;  /* 0x000000080448723c */ /* 0x048fee0000001848 */
[----:B------:R-:W3:Y:S01]  /*11240*/  MUFU.EX2 R117, R117 ;  /* 0x0000007500757308 */ /* 0x000ee20000000800 */
[C---:B------:R-:W-:Y:S01]  /*11250*/  HMMA.16816.F32 R92, R4.reuse, R10, R92 ;  /* 0x0000000a045c723c */ /* 0x040fe2000000185c */
[----:B------:R-:W1:Y:S06]  /*11260*/  LDSM.16.MT88.4 R8, [R152+0xa800] ;  /* 0x00a800009808783b */ /* 0x000e6c0000004200 */
[----:B------:R-:W-:Y:S01]  /*11270*/  MUFU.EX2 R110, R110 ;  /* 0x0000006e006e7308 */ /* 0x000fe20000000800 */
[C---:B-----5:R-:W-:Y:S06]  /*11280*/  HMMA.16816.F32 R56, R4.reuse, R12, R56 ;  /* 0x0000000c0438723c */ /* 0x060fec0000001838 */
[C---:B------:R-:W-:Y:S01]  /*11290*/  HMMA.16816.F32 R60, R4.reuse, R14, R60 ;  /* 0x0000000e043c723c */ /* 0x040fe2000000183c */
[----:B------:R-:W5:Y:S01]  /*112a0*/  LDSM.16.MT88.4 R12, [R153+0xa800] ;  /* 0x00a80000990c783b */ /* 0x000f620000004200 */
[----:B------:R-:W3:Y:S04]  /*112b0*/  MUFU.EX2 R181, R181 ;  /* 0x000000b500b57308 */ /* 0x000ee80000000800 */
[C---:B--2---:R-:W-:Y:S06]  /*112c0*/  HMMA.16816.F32 R64, R4.reuse, R16, R64 ;  /* 0x000000100440723c */ /* 0x044fec0000001840 */
[C---:B------:R-:W-:Y:S01]  /*112d0*/  HMMA.16816.F32 R68, R4.reuse, R18, R68 ;  /* 0x000000120444723c */ /* 0x040fe20000001844 */
[----:B------:R-:W-:Y:S05]  /*112e0*/  LDSM.16.MT88.4 R16, [R153+0x9000] ;  /* 0x009000009910783b */ /* 0x000fea0000004200 */
[C---:B-1----:R-:W-:Y:S06]  /*112f0*/  HMMA.16816.F32 R84, R4.reuse, R8, R84 ;  /* 0x000000080454723c */ /* 0x042fec0000001854 */
[C---:B------:R-:W-:Y:S01]  /*11300*/  HMMA.16816.F32 R88, R4.reuse, R10, R88 ;  /* 0x0000000a0458723c */ /* 0x040fe20000001858 */
[----:B------:R-:W1:Y:S05]  /*11310*/  LDSM.16.MT88.4 R8, [R156+0x9000] ;  /* 0x009000009c08783b */ /* 0x000e6a0000004200 */
[C---:B-----5:R-:W-:Y:S06]  /*11320*/  HMMA.16816.F32 R76, R4.reuse, R12, R76 ;  /* 0x0000000c044c723c */ /* 0x060fec000000184c */
        /* <DEDUP_REMOVED lines=15> */
[C---:B------:R-:W-:Y:S01]  /*11420*/  HMMA.16816.F32 R44, R4.reuse, R22, R44 ;  /* 0x00000016042c723c */ /* 0x040fe2000000182c */
[----:B------:R-:W5:Y:S05]  /*11430*/  LDSM.16.MT88.4 R20, [R154+0xb000] ;  /* 0x00b000009a14783b */ /* 0x000f6a0000004200 */
        /* <DEDUP_REMOVED lines=15> */
[C---:B----4-:R-:W-:Y:S06]  /*11530*/  HMMA.16816.F32 R76, R4.reuse, R16, R76 ;  /* 0x00000010044c723c */ /* 0x050fec000000184c */
[C---:B------:R-:W-:Y:S01]  /*11540*/  HMMA.16816.F32 R80, R4.reuse, R18, R80 ;  /* 0x000000120450723c */ /* 0x040fe20000001850 */
[----:B------:R-:W4:Y:S05]  /*11550*/  LDSM.16.MT88.4 R16, [R153+0x9800] ;  /* 0x009800009910783b */ /* 0x000f2a0000004200 */
[C---:B--2---:R-:W-:Y:S06]  /*11560*/  HMMA.16816.F32 R84, R4.reuse, R12, R84 ;  /* 0x0000000c0454723c */ /* 0x044fec0000001854 */
[----:B------:R-:W-:Y:S01]  /*11570*/  HMMA.16816.F32 R88, R4, R14, R88 ;  /* 0x0000000e0458723c */ /* 0x000fe20000001858 */
[----:B------:R-:W2:Y:S06]  /*11580*/  LDSM.16.MT88.4 R12, [R152+0x9800] ;  /* 0x00980000980c783b */ /* 0x000eac0000004200 */
[----:B------:R-:W-:Y:S01]  /*11590*/  F2FP.F16.F32.PACK_AB R4, R128, R115 ;  /* 0x000000738004723e */ /* 0x000fe200000000ff */
[----:B------:R-:W-:Y:S01]  /*115a0*/  FADD.FTZ R115, R115, R112 ;  /* 0x0000007073737221 */ /* 0x000fe20000010000 */
[----:B---3--:R-:W-:Y:S01]  /*115b0*/  F2FP.F16.F32.PACK_AB R5, R117, R114 ;  /* 0x000000727505723e */ /* 0x008fe200000000ff */
        /* <DEDUP_REMOVED lines=9> */
[----:B------:R-:W-:-:S04]  /*11650*/  FADD.FTZ R181, R181, R110 ;  /* 0x0000006eb5b57221 */ /* 0x000fc80000010000 */
        /* <DEDUP_REMOVED lines=85> */
.L_x_6293:
[----:B------:R-:W1:Y:S02]  /*11bb0*/  LDC R6, c[0x0][0x250] ;  /* 0x00009400ff067b82 */ /* 0x000e640000000800 */
[----:B-1----:R-:W-:-:S04]  /*11bc0*/  LEA R6, -R6, RZ, 0x6 ;  /* 0x000000ff06067211 */ /* 0x002fc800078e31ff */
[----:B------:R-:W-:-:S07]  /*11bd0*/  SHF.R.S32.HI R0, RZ, 0x1f, R6 ;  /* 0x0000001fff007819 */ /* 0x000fce0000011406 */
.L_x_6294:
        /* <DEDUP_REMOVED lines=14> */
[----:B------:R-:W-:Y:S01]  /*11cc0*/  @P2 LEA R12, P4, R9, UR10, 0x1 ;  /* 0x0000000a090c2c11 */ /* 0x000fe2000f8808ff */
[----:B------:R-:W-:Y:S01]  /*11cd0*/  @P2 IMAD.X R6, R4, 0x1, R101, P1 ;  /* 0x0000000104062824 */ /* 0x000fe200008e0665 */
[----:B------:R-:W-:Y:S01]  /*11ce0*/  IADD3 R0, P1, R167, R5, RZ ;  /* 0x00000005a7007210 */ /* 0x000fe20007f3e0ff */
[----:B------:R-:W-:Y:S01]  /*11cf0*/  @!P0 STS.128 [R172+0x8000], RZ ;  /* 0x008000ffac008388 */ /* 0x000fe20000000c00 */
[----:B------:R-:W-:-:S02]  /*11d00*/  @P2 LEA.HI.X R13, R9, UR11, R8, 0x1, P4 ;  /* 0x0000000b090d2c11 */ /* 0x000fc4000a0f0c08 */
[----:B------:R-:W-:Y:S02]  /*11d10*/  @P2 LEA R8, P4, R7, UR10, 0x1 ;  /* 0x0000000a07082c11 */ /* 0x000fe4000f8808ff */
[-CC-:B------:R-:W-:Y:S01]  /*11d20*/  @P0 LEA.HI.X R11, R5, R185.reuse, R4.reuse, 0x1, P5 ;  /* 0x000000b9050b0211 */ /* 0x180fe200028f0c04 */
[----:B------:R-:W-:Y:S01]  /*11d30*/  IMAD.X R4, R166, 0x1, R4, P1 ;  /* 0x00000001a6047824 */ /* 0x000fe200008e0604 */
[----:B------:R-:W-:Y:S01]  /*11d40*/  @P2 LEA.HI.X R9, R7, UR11, R6, 0x1, P4 ;  /* 0x0000000b07092c11 */ /* 0x000fe2000a0f0c06 */
[----:B------:R-:W-:Y:S01]  /*11d50*/  @!PT LDS RZ, [RZ] ;  /* 0x00000000fffff984 */ /* 0x000fe20000000800 */
[----:B------:R-:W-:Y:S01]  /*11d60*/  @!PT LDS RZ, [RZ] ;  /* 0x00000000fffff984 */ /* 0x000fe20000000800 */
[----:B------:R-:W-:Y:S01]  /*11d70*/  @!PT LDS RZ, [RZ] ;  /* 0x00000000fffff984 */ /* 0x000fe20000000800 */
[----:B------:R-:W-:Y:S01]  /*11d80*/  @P2 LDGSTS.E.BYPASS.LTC128B.128 [R172+0xa000], desc[UR6][R12.64+0x80] ;  /* 0x0a0000800cac2fae */ /* 0x000fe2000b901d46 */
[C---:B------:R-:W-:Y:S02]  /*11d90*/  @P2 IADD3 R6, P5, R0.reuse, R104, RZ ;  /* 0x0000006800062210 */ /* 0x040fe40007fbe0ff */
[----:B------:R-:W-:Y:S01]  /*11da0*/  IADD3 R5, P4, R167, R0, RZ ;  /* 0x00000000a7057210 */ /* 0x000fe20007f9e0ff */
[----:B------:R-:W-:Y:S01]  /*11db0*/  @!P2 STS.128 [R172+0xa000], RZ ;  /* 0x00a000ffac00a388 */ /* 0x000fe20000000c00 */
[----:B------:R-:W-:Y:S01]  /*11dc0*/  @P0 LEA R14, P6, R0, R184, 0x1 ;  /* 0x000000b8000e0211 */ /* 0x000fe200078c08ff */
[--C-:B------:R-:W-:Y:S01]  /*11dd0*/  @P2 IMAD.X R7, R4, 0x1, R101.reuse, P5 ;  /* 0x0000000104072824 */ /* 0x100fe200028e0665 */
[C---:B------:R-:W-:Y:S01]  /*11de0*/  @P2 IADD3 R104, P1, R5.reuse, R104, RZ ;  /* 0x0000006805682210 */ /* 0x040fe20007f3e0ff */
[----:B------:R-:W-:Y:S01]  /*11df0*/  @!PT LDS RZ, [RZ] ;  /* 0x00000000fffff984 */ /* 0x000fe20000000800 */
[----:B------:R-:W-:Y:S01]  /*11e00*/  @!PT LDS RZ, [RZ] ;  /* 0x00000000fffff984 */ /* 0x000fe20000000800 */
[----:B------:R-:W-:Y:S01]  /*11e10*/  @!PT LDS RZ, [RZ] ;  /* 0x00000000fffff984 */ /* 0x000fe20000000800 */
[----:B------:R-:W-:Y:S01]  /*11e20*/  @P0 LDGSTS.E.BYPASS.LTC128B.128 [R172+0x8800], desc[UR6][R10.64] ;  /* 0x088000000aac0fae */ /* 0x000fe2000b901d46 */
[-CC-:B------:R-:W-:Y:S01]  /*11e30*/  @P0 LEA.HI.X R15, R0, R185.reuse, R4.reuse, 0x1, P6 ;  /* 0x000000b9000f0211 */ /* 0x180fe200030f0c04 */
[----:B------:R-:W-:Y:S01]  /*11e40*/  IMAD.X R4, R166, 0x1, R4, P4 ;  /* 0x00000001a6047824 */ /* 0x000fe200020e0604 */
[C---:B------:R-:W-:Y:S01]  /*11e50*/  @P0 LEA R22, P4, R5.reuse, R184, 0x1 ;  /* 0x000000b805160211 */ /* 0x040fe200078808ff */
[----:B------:R-:W-:Y:S01]  /*11e60*/  @!P0 STS.128 [R172+0x8800], RZ ;  /* 0x008800ffac008388 */ /* 0x000fe20000000c00 */
[----:B------:R-:W-:Y:S01]  /*11e70*/  @P2 LEA R20, P5, R6, UR10, 0x1 ;  /* 0x0000000a06142c11 */ /* 0x000fe2000f8a08ff */
[----:B------:R-:W-:Y:S01]  /*11e80*/  @P2 IMAD.X R101, R4, 0x1, R101, P1 ;  /* 0x0000000104652824 */ /* 0x000fe200008e0665 */
[----:B------:R-:W-:Y:S01]  /*11e90*/  @P0 LEA.HI.X R23, R5, R185, R4, 0x1, P4 ;  /* 0x000000b905170211 */ /* 0x000fe200020f0c04 */
[----:B------:R-:W-:Y:S01]  /*11ea0*/  @!PT LDS RZ, [RZ] ;  /* 0x00000000fffff984 */ /* 0x000fe20000000800 */
[----:B------:R-:W-:Y:S01]  /*11eb0*/  @!PT LDS RZ, [RZ] ;  /* 0x00000000fffff984 */ /* 0x000fe20000000800 */
[----:B------:R-:W-:Y:S01]  /*11ec0*/  @!PT LDS RZ, [RZ] ;  /* 0x00000000fffff984 */ /* 0x000fe20000000800 */
[----:B------:R1:W-:Y:S01]  /*11ed0*/  @P2 LDGSTS.E.BYPASS.LTC128B.128 [R172+0xa800], desc[UR6][R8.64+0x80] ;  /* 0x0a80008008ac2fae */ /* 0x0003e2000b901d46 */
[----:B------:R-:W-:Y:S01]  /*11ee0*/  @P2 LEA.HI.X R21, R6, UR11, R7, 0x1, P5 ;  /* 0x0000000b06152c11 */ /* 0x000fe2000a8f0c07 */
[----:B------:R-:W-:Y:S01]  /*11ef0*/  IMAD.MOV.U32 R184, RZ, RZ, R128 ;  /* 0x000000ffffb87224 */ /* 0x000fe200078e0080 */
[----:B------:R-:W-:Y:S01]  /*11f00*/  @P2 LEA R4, P1, R104, UR10, 0x1 ;  /* 0x0000000a68042c11 */ /* 0x000fe2000f8208ff */
[----:B------:R-:W-:Y:S01]  /*11f10*/  @!P2 STS.128 [R172+0xa800], RZ ;  /* 0x00a800ffac00a388 */ /* 0x000fe20000000c00 */
[----:B------:R-:W-:-:S02]  /*11f20*/  IMAD.MOV.U32 R185, RZ, RZ, R129 ;  /* 0x000000ffffb97224 */ /* 0x000fc400078e0081 */
[----:B------:R-:W-:Y:S01]  /*11f30*/  @P2 LEA.HI.X R5, R104, UR11, R101, 0x1, P1 ;  /* 0x0000000b68052c11 */ /* 0x000fe200088f0c65 */
        /* <DEDUP_REMOVED lines=21> */
[----:B------:R-:W4:Y:S04]  /*12090*/  LDSM.16.M88.4 R24, [R161+0x4000] ;  /* 0x00400000a118783b */ /* 0x000f280000000200 */
[----:B------:R-:W2:Y:S04]  /*120a0*/  LDSM.16.M88.4 R16, [R161+0x4800] ;  /* 0x00480000a110783b */ /* 0x000ea80000000200 */
[----:B-1----:R-:W1:Y:S04]  /*120b0*/  LDSM.16.M88.4 R8, [R161+0x5000] ;  /* 0x00500000a108783b */ /* 0x002e680000000200 */
[----:B------:R-:W3:Y:S04]  /*120c0*/  LDSM.16.M88.4 R124, [R161+0x5800] ;  /* 0x00580000a17c783b */ /* 0x000ee80000000200 */
[----:B------:R-:W-:Y:S04]  /*120d0*/  LDSM.16.M88.4 R116, [R160] ;  /* 0x00000000a074783b */ /* 0x000fe80000000200 */
[----:B------:R-:W5:Y:S04]  /*120e0*/  LDSM.16.M88.4 R112, [R159] ;  /* 0x000000009f70783b */ /* 0x000f680000000200 */
[----:B------:R-:W5:Y:S04]  /*120f0*/  LDSM.16.M88.4 R108, [R151] ;  /* 0x00000000976c783b */ /* 0x000f680000000200 */
[----:B------:R-:W5:Y:S04]  /*12100*/  LDSM.16.M88.4 R104, [R150] ;  /* 0x000000009668783b */ /* 0x000f680000000200 */
[----:B------:R-:W5:Y:S01]  /*12110*/  LDSM.16.M88.4 R32, [R149] ;  /* 0x000000009520783b */ /* 0x000f620000000200 */
[----:B------:R-:W3:Y:S01]  /*12120*/  S2R R0, SR_TID.X ;  /* 0x0000000000007919 */ /* 0x000ee20000002100 */
[C---:B----4-:R-:W-:Y:S02]  /*12130*/  HMMA.16816.F32 R28, R120.reuse, R24, RZ ;  /* 0x00000018781c723c */ /* 0x050fe400000018ff */
[----:B------:R-:W0:Y:S04]  /*12140*/  LDGDEPBAR ;  /* 0x00000000000079af */ /* 0x000e280000000000 */
[C---:B--2---:R-:W-:Y:S06]  /*12150*/  HMMA.16816.F32 R20, R120.reuse, R16, RZ ;  /* 0x000000107814723c */ /* 0x044fec00000018ff */
[C---:B-1----:R-:W-:Y:S06]  /*12160*/  HMMA.16816.F32 R12, R120.reuse, R8, RZ ;  /* 0x00000008780c723c */ /* 0x042fec00000018ff */
[C---:B------:R-:W-:Y:S06]  /*12170*/  HMMA.16816.F32 R24, R120.reuse, R26, RZ ;  /* 0x0000001a7818723c */ /* 0x040fec00000018ff */
[----:B------:R-:W-:Y:S01]  /*12180*/  HMMA.16816.F32 R16, R120, R18, RZ ;  /* 0x000000127810723c */ /* 0x000fe200000018ff */
[----:B---3--:R-:W-:-:S05]  /*12190*/  IMAD.SHL.U32 R0, R0, 0x2, RZ ;  /* 0x0000000200007824 */ /* 0x008fca00078e00ff */
[----:B------:R-:W-:Y:S01]  /*121a0*/  HMMA.16816.F32 R8, R120, R10, RZ ;  /* 0x0000000a7808723c */ /* 0x000fe200000018ff */
[----:B------:R-:W-:-:S05]  /*121b0*/  LOP3.LUT R101, R0, 0x6, RZ, 0xc0, !PT ;  /* 0x0000000600657812 */ /* 0x000fca00078ec0ff */
[----:B------:R-:W-:Y:S01]  /*121c0*/  HMMA.16816.F32 R4, R120, R124, RZ ;  /* 0x0000007c7804723c */ /* 0x000fe200000018ff */
[----:B------:R-:W-:-:S05]  /*121d0*/  IMAD R102, R174, 0x40, R101 ;  /* 0x00000040ae667824 */ /* 0x000fca00078e0265 */
[----:B------:R-:W-:Y:S01]  /*121e0*/  HMMA.16816.F32 R120, R120, R126, RZ ;  /* 0x0000007e7878723c */ /* 0x000fe200000018ff */
[C---:B------:R-:W-:Y:S02]  /*121f0*/  VIADD R0, R102.reuse, 0x1 ;  /* 0x0000000166007836 */ /* 0x040fe40000000000 */
[----:B------:R-:W-:-:S03]  /*12200*/  VIADD R101, R102, 0x8 ;  /* 0x0000000866657836 */ /* 0x000fc60000000000 */
[C---:B-----5:R-:W-:Y:S01]  /*12210*/  HMMA.16816.F32 R28, R116.reuse, R112, R28 ;  /* 0x00000070741c723c */ /* 0x060fe2000000181c */
[CC--:B------:R-:W-:Y:S02]  /*12220*/  ISETP.GE.AND P6, PT, R0.reuse, R2.reuse, PT ;  /* 0x000000020000720c */ /* 0x0c0fe40003fc6270 */
[-C--:B------:R-:W-:Y:S01]  /*12230*/  ISETP.GE.AND P4, PT, R0, R103.reuse, PT ;  /* 0x000000670000720c */ /* 0x080fe20003f86270 */
[C---:B------:R-:W-:Y:S01]  /*12240*/  VIADD R0, R102.reuse, 0x9 ;  /* 0x0000000966007836 */ /* 0x040fe20000000000 */
[CC--:B------:R-:W-:Y:S01]  /*12250*/  ISETP.GE.AND P5, PT, R101.reuse, R2.reuse, PT ;  /* 0x000000026500720c */ /* 0x0c0fe20003fa6270 */
[----:B------:R-:W-:Y:S01]  /*12260*/  HMMA.16816.F32 R24, R116, R114, R24 ;  /* 0x000000727418723c */ /* 0x000fe20000001818 */
[----:B------:R-:W-:Y:S01]  /*12270*/  LDSM.16.M88.4 R112, [R155+0x4000] ;  /* 0x004000009b70783b */ /* 0x000fe20000000200 */
[----:B------:R-:W-:Y:S01]  /*12280*/  ISETP.GE.AND P0, PT, R101, R103, PT ;  /* 0x000000676500720c */ /* 0x000fe20003f06270 */
[----:B------:R-:W-:Y:S01]  /*12290*/  VIADD R101, R102, 0x10 ;  /* 0x0000001066657836 */ /* 0x000fe20000000000 */
[----:B------:R-:W-:-:S02]  /*122a0*/  ISETP.GE.AND P1, PT, R0, R2, PT ;  /* 0x000000020000720c */ /* 0x000fc40003f26270 */
        /* <DEDUP_REMOVED lines=72> */
[----:B------:R-:W-:Y:S01]  /*12730*/  HMMA.16816.F32 R8, R116, R106, R8 ;  /* 0x0000006a7408723c */ /* 0x000fe20000001808 */
[----:B------:R-:W3:-:S15]  /*12740*/  LDSM.16.M88.4 R104, [R148+0x2800] ;  /* 0x002800009468783b */ /* 0x000ede0000000200 */
[----:B------:R-:W-:-:S02]  /*12750*/  NOP ;  /* 0x0000000000007918 */ /* 0x000fc40000000000 */
[C---:B-1----:R-:W-:Y:S06]  /*12760*/  HMMA.16816.F32 R12, R112.reuse, R32, R12 ;  /* 0x00000020700c723c */ /* 0x042fec000000180c */
[----:B------:R-:W-:Y:S01]  /*12770*/  HMMA.16816.F32 R8, R112, R34, R8 ;  /* 0x000000227008723c */ /* 0x000fe20000001808 */
[----:B------:R-:W1:Y:S01]  /*12780*/  LDSM.16.M88.4 R32, [R148+0x3800] ;  /* 0x003800009420783b */ /* 0x000e620000000200 */
[----:B------:R-:W-:-:S04]  /*12790*/  DEPBAR.LE SB0, 0x0 ;  /* 0x000080000000791a */ /* 0x000fc80000000000 */
[C---:B--2---:R-:W-:Y:S06]  /*127a0*/  HMMA.16816.F32 R28, R112.reuse, R108, R28 ;  /* 0x0000006c701c723c */ /* 0x044fec000000181c */
[C---:B------:R-:W-:Y:S06]  /*127b0*/  HMMA.16816.F32 R24, R112.reuse, R110, R24 ;  /* 0x0000006e7018723c */ /* 0x040fec0000001818 */
[C---:B---3--:R-:W-:Y:S06]  /*127c0*/  HMMA.16816.F32 R20, R112.reuse, R104, R20 ;  /* 0x000000687014723c */ /* 0x048fec0000001814 */
[----:B------:R-:W-:Y:S01]  /*127d0*/  HMMA.16816.F32 R16, R112, R106, R16 ;  /* 0x0000006a7010723c */ /* 0x000fe20000001810 */
[----:B------:R-:W-:-:S05]  /*127e0*/  VIADD R104, R102, 0x11 ;  /* 0x0000001166687836 */ /* 0x000fca0000000000 */
[----:B------:R-:W-:Y:S01]  /*127f0*/  FSEL R29, R29, -INF , !P6 ;  /* 0xff8000001d1d7808 */ /* 0x000fe20007000000 */
[----:B------:R-:W-:Y:S01]  /*12800*/  BAR.SYNC.DEFER_BLOCKING 0x0 ;  /* 0x0000000000007b1d */ /* 0x000fe20000010000 */
[-C--:B------:R-:W-:Y:S02]  /*12810*/  ISETP.GE.AND P6, PT, R0, R103.reuse, PT ;  /* 0x000000670000720c */ /* 0x080fe40003fc6270 */
[----:B------:R-:W-:Y:S02]  /*12820*/  FSEL R0, R31, -INF , !P4 ;  /* 0xff8000001f007808 */ /* 0x000fe40006000000 */
[----:B------:R-:W-:Y:S01]  /*12830*/  FSEL R111, R24, -INF , !P5 ;  /* 0xff800000186f7808 */ /* 0x000fe20006800000 */
[----:B------:R-:W-:Y:S01]  /*12840*/  VIADD R24, R102, 0x19 ;  /* 0x0000001966187836 */ /* 0x000fe20000000000 */
[----:B------:R-:W-:Y:S02]  /*12850*/  FSEL R130, R26, -INF , !P0 ;  /* 0xff8000001a827808 */ /* 0x000fe40004000000 */
[CC--:B------:R-:W-:Y:S01]  /*12860*/  ISETP.GE.AND P4, PT, R101.reuse, R2.reuse, PT ;  /* 0x000000026500720c */ /* 0x0c0fe20003f86270 */
[----:B-1----:R-:W-:Y:S01]  /*12870*/  HMMA.16816.F32 R4, R112, R32, R4 ;  /* 0x000000207004723c */ /* 0x002fe20000001804 */
[----:B------:R-:W-:Y:S01]  /*12880*/  ISETP.GE.AND P5, PT, R101, R103, PT ;  /* 0x000000676500720c */ /* 0x000fe20003fa6270 */
[----:B------:R-:W-:Y:S01]  /*12890*/  VIADD R101, R102, 0x18 ;  /* 0x0000001866657836 */ /* 0x000fe20000000000 */
[----:B------:R-:W-:-:S02]  /*128a0*/  ISETP.GE.AND P0, PT, R104, R2, PT ;  /* 0x000000026800720c */ /* 0x000fc40003f06270 */
[----:B------:R-:W-:Y:S01]  /*128b0*/  FSEL R126, R22, -INF , !P5 ;  /* 0xff800000167e7808 */ /* 0x000fe20006800000 */
[----:B------:R-:W-:Y:S01]  /*128c0*/  HMMA.16816.F32 R120, R112, R34, R120 ;  /* 0x000000227078723c */ /* 0x000fe20000001878 */
[----:B------:R-:W-:Y:S02]  /*128d0*/  FSEL R21, R21, -INF , !P0 ;  /* 0xff80000015157808 */ /* 0x000fe40004000000 */
[----:B------:R-:W-:Y:S01]  /*128e0*/  FSEL R107, R20, -INF , !P4 ;  /* 0xff800000146b7808 */ /* 0x000fe20006000000 */
[----:B------:R-:W-:Y:S01]  /*128f0*/  VIADD R20, R102, 0x20 ;  /* 0x0000002066147836 */ /* 0x000fe20000000000 */
[C---:B------:R-:W-:Y:S02]  /*12900*/  ISETP.GE.AND P5, PT, R24.reuse, R2, PT ;  /* 0x000000021800720c */ /* 0x040fe40003fa6270 */
[-C--:B------:R-:W-:Y:S01]  /*12910*/  ISETP.GE.AND P0, PT, R24, R103.reuse, PT ;  /* 0x000000671800720c */ /* 0x080fe20003f06270 */
[----:B------:R-:W-:Y:S01]  /*12920*/  VIADD R24, R102, 0x21 ;  /* 0x0000002166187836 */ /* 0x000fe20000000000 */
[----:B------:R-:W-:-:S02]  /*12930*/  ISETP.GE.AND P4, PT, R101, R103, PT ;  /* 0x000000676500720c */ /* 0x000fc40003f86270 */
[----:B------:R-:W-:Y:S02]  /*12940*/  FSEL R31, R25, -INF , !P1 ;  /* 0xff800000191f7808 */ /* 0x000fe40004800000 */
[----:B------:R-:W-:Y:S02]  /*12950*/  ISETP.GE.AND P1, PT, R104, R103, PT ;  /* 0x000000676800720c */ /* 0x000fe40003f26270 */
[----:B------:R-:W-:Y:S02]  /*12960*/  FSEL R108, R27, -INF , !P6 ;  /* 0xff8000001b6c7808 */ /* 0x000fe40007000000 */
[-C--:B------:R-:W-:Y:S02]  /*12970*/  ISETP.GE.AND P6, PT, R101, R2.reuse, PT ;  /* 0x000000026500720c */ /* 0x080fe40003fc6270 */
[----:B------:R-:W-:Y:S02]  /*12980*/  FSEL R22, R18, -INF , !P4 ;  /* 0xff80000012167808 */ /* 0x000fe40006000000 */
[----:B------:R-:W-:Y:S01]  /*12990*/  FSEL R109, R17, -INF , !P5 ;  /* 0xff800000116d7808 */ /* 0x000fe20006800000 */
[----:B------:R-:W-:Y:S01]  /*129a0*/  VIADD R17, R102, 0x29 ;  /* 0x0000002966117836 */ /* 0x000fe20000000000 */
[----:B------:R-:W-:-:S02]  /*129b0*/  ISETP.GE.AND P4, PT, R24, R2, PT ;  /* 0x000000021800720c */ /* 0x000fc40003f86270 */
[----:B------:R-:W-:Y:S02]  /*129c0*/  FSEL R110, R23, -INF , !P1 ;  /* 0xff800000176e7808 */ /* 0x000fe40004800000 */
[----:B------:R-:W-:Y:S01]  /*129d0*/  FSEL R23, R16, -INF , !P6 ;  /* 0xff80000010177808 */ /* 0x000fe20007000000 */
[----:B------:R-:W-:Y:S01]  /*129e0*/  VIADD R16, R102, 0x28 ;  /* 0x0000002866107836 */ /* 0x000fe20000000000 */
[-C--:B------:R-:W-:Y:S02]  /*129f0*/  ISETP.GE.AND P6, PT, R20, R103.reuse, PT ;  /* 0x000000671400720c */ /* 0x080fe40003fc6270 */
[----:B------:R-:W-:Y:S01]  /*12a00*/  FSEL R119, R13, -INF , !P4 ;  /* 0xff8000000d777808 */ /* 0x000fe20006000000 */
[----:B------:R-:W-:Y:S01]  /*12a10*/  VIADD R13, R102, 0x31 ;  /* 0x00000031660d7836 */ /* 0x000fe20000000000 */
[----:B------:R-:W-:Y:S02]  /*12a20*/  ISETP.GE.AND P4, PT, R17, R103, PT ;  /* 0x000000671100720c */ /* 0x000fe40003f86270 */
[----:B------:R-:W-:-:S02]  /*12a30*/  ISETP.GE.AND P1, PT, R20, R2, PT ;  /* 0x000000021400720c */ /* 0x000fc40003f26270 */
[----:B------:R-:W-:Y:S02]  /*12a40*/  FSEL R116, R14, -INF , !P6 ;  /* 0xff8000000e747808 */ /* 0x000fe40007000000 */
[-C--:B------:R-:W-:Y:S02]  /*12a50*/  ISETP.GE.AND P6, PT, R17, R2.reuse, PT ;  /* 0x000000021100720c */ /* 0x080fe40003fc6270 */
[----:B------:R-:W-:Y:S02]  /*12a60*/  FSEL R114, R11, -INF , !P4 ;  /* 0xff8000000b727808 */ /* 0x000fe40006000000 */
[----:B------:R-:W-:Y:S02]  /*12a70*/  FSEL R20, R19, -INF , !P0 ;  /* 0xff80000013147808 */ /* 0x000fe40004000000 */
[----:B------:R-:W-:Y:S01]  /*12a80*/  FSEL R117, R12, -INF , !P1 ;  /* 0xff8000000c757808 */ /* 0x000fe20004800000 */
[C---:B------:R-:W-:Y:S01]  /*12a90*/  VIADD R12, R102.reuse, 0x30 ;  /* 0x00000030660c7836 */ /* 0x040fe20000000000 */
[----:B------:R-:W-:-:S02]  /*12aa0*/  ISETP.GE.AND P4, PT, R102, R2, PT ;  /* 0x000000026600720c */ /* 0x000fc40003f86270 */
[----:B------:R-:W-:Y:S02]  /*12ab0*/  ISETP.GE.AND P5, PT, R24, R103, PT ;  /* 0x000000671800720c */ /* 0x000fe40003fa6270 */
[----:B------:R-:W-:Y:S02]  /*12ac0*/  ISETP.GE.AND P0, PT, R16, R2, PT ;  /* 0x000000021000720c */ /* 0x000fe40003f06270 */
[----:B------:R-:W-:Y:S02]  /*12ad0*/  FSEL R115, R9, -INF , !P6 ;  /* 0xff80000009737808 */ /* 0x000fe40007000000 */
[----:B------:R-:W-:Y:S02]  /*12ae0*/  FSEL R9, R28, -INF , !P4 ;  /* 0xff8000001c097808 */ /* 0x000fe40006000000 */
[----:B------:R-:W-:Y:S02]  /*12af0*/  FSEL R118, R15, -INF , !P5 ;  /* 0xff8000000f767808 */ /* 0x000fe40006800000 */
[----:B------:R-:W-:Y:S01]  /*12b00*/  FSEL R113, R8, -INF , !P0 ;  /* 0xff80000008717808 */ /* 0x000fe20004000000 */
[----:B------:R-:W-:Y:S01]  /*12b10*/  VIADD R8, R102, 0x38 ;  /* 0x0000003866087836 */ /* 0x000fe20000000000 */
[----:B------:R-:W-:-:S02]  /*12b20*/  ISETP.GT.AND P4, PT, R174, R163, PT ;  /* 0x000000a3ae00720c */ /* 0x000fc40003f84270 */
[-C--:B------:R-:W-:Y:S02]  /*12b30*/  ISETP.GE.AND P1, PT, R16, R103.reuse, PT ;  /* 0x000000671000720c */ /* 0x080fe40003f26270 */
[C---:B------:R-:W-:Y:S02]  /*12b40*/  ISETP.GE.AND P5, PT, R12.reuse, R2, PT ;  /* 0x000000020c00720c */ /* 0x040fe40003fa6270 */
[----:B------:R-:W-:Y:S02]  /*12b50*/  ISETP.GE.AND P0, PT, R12, R103, PT ;  /* 0x000000670c00720c */ /* 0x000fe40003f06270 */
[----:B------:R-:W-:Y:S02]  /*12b60*/  FSEL R124, R10, -INF , !P1 ;  /* 0xff8000000a7c7808 */ /* 0x000fe40004800000 */
[----:B------:R-:W-:Y:S01]  /*12b70*/  FSEL R101, R4, -INF , !P5 ;  /* 0xff80000004657808 */ /* 0x000fe20006800000 */
[----:B------:R-:W-:Y:S01]  /*12b80*/  VIADD R4, R102, 0x39 ;  /* 0x0000003966047836 */ /* 0x000fe20000000000 */
[----:B------:R-:W-:-:S02]  /*12b90*/  FSEL R104, R6, -INF , !P0 ;  /* 0xff80000006687808 */ /* 0x000fc40004000000 */
[CC--:B------:R-:W-:Y:S02]  /*12ba0*/  ISETP.GE.AND P1, PT, R13.reuse, R2.reuse, PT ;  /* 0x000000020d00720c */ /* 0x0c0fe40003f26270 */
[-C--:B------:R-:W-:Y:S02]  /*12bb0*/  ISETP.GE.AND P6, PT, R13, R103.reuse, PT ;  /* 0x000000670d00720c */ /* 0x080fe40003fc6270 */
[----:B------:R-:W-:Y:S02]  /*12bc0*/  ISETP.GE.AND P0, PT, R8, R2, PT ;  /* 0x000000020800720c */ /* 0x000fe40003f06270 */
[----:B------:R-:W-:Y:S02]  /*12bd0*/  ISETP.GE.AND P5, PT, R102, R103, PT ;  /* 0x000000676600720c */ /* 0x000fe40003fa6270 */
[----:B------:R-:W-:Y:S02]  /*12be0*/  FSEL R105, R5, -INF , !P1 ;  /* 0xff80000005697808 */ /* 0x000fe40004800000 */
[----:B------:R-:W-:-:S02]  /*12bf0*/  FSEL R102, R7, -INF , !P6 ;  /* 0xff80000007667808 */ /* 0x000fc40007000000 */
[----:B------:R-:W-:Y:S02]  /*12c00*/  FSEL R120, R120, -INF , !P0 ;  /* 0xff80000078787808 */ /* 0x000fe40004000000 */
[-C--:B------:R-:W-:Y:S02]  /*12c10*/  ISETP.GE.AND P1, PT, R8, R103.reuse, PT ;  /* 0x000000670800720c */ /* 0x080fe40003f26270 */
[C---:B------:R-:W-:Y:S02]  /*12c20*/  ISETP.GE.AND P6, PT, R4.reuse, R2, PT ;  /* 0x000000020400720c */ /* 0x040fe40003fc6270 */
[----:B------:R-:W-:Y:S02]  /*12c30*/  ISETP.GE.AND P0, PT, R4, R103, PT ;  /* 0x000000670400720c */ /* 0x000fe40003f06270 */
[----:B------:R-:W-:Y:S02]  /*12c40*/  FSEL R30, R30, -INF , !P5 ;  /* 0xff8000001e1e7808 */ /* 0x000fe40006800000 */
[----:B------:R-:W-:-:S02]  /*12c50*/  FSEL R34, R122, -INF , !P1 ;  /* 0xff8000007a227808 */ /* 0x000fc40004800000 */
        /* <DEDUP_REMOVED lines=36> */
[----:B------:R-:W1:Y:S05]  /*12ea0*/  LDC.64 R6, c[0x0][0x248] ;  /* 0x00009200ff067b82 */ /* 0x000e6a0000000a00 */
        /* <DEDUP_REMOVED lines=14> */
[----:B------:R-:W3:Y:S03]  /*12f90*/  LDC.64 R4, c[0x0][0x230] ;  /* 0x00008c00ff047b82 */ /* 0x000ee60000000a00 */
[----:B------:R-:W-:-:S05]  /*12fa0*/  IMAD R2, R13, R2, -0x40 ;  /* 0xffffffc00d027424 */ /* 0x000fca00078e0202 */
[----:B------:R-:W-:-:S05]  /*12fb0*/  SHF.R.S32.HI R13, RZ, 0x1f, R2 ;  /* 0x0000001fff0d7819 */ /* 0x000fca0000011402 */
[----:B-1----:R-:W-:-:S04]  /*12fc0*/  IMAD R13, R13, R6, RZ ;  /* 0x000000060d0d7224 */ /* 0x002fc800078e02ff */
[C---:B------:R-:W-:Y:S02]  /*12fd0*/  IMAD R7, R2.reuse, R7, R13 ;  /* 0x0000000702077224 */ /* 0x040fe400078e020d */
[----:B------:R-:W-:-:S05]  /*12fe0*/  IMAD.WIDE.U32 R12, R2, R6, RZ ;  /* 0x00000006020c7225 */ /* 0x000fca00078e00ff */
[----:B------:R-:W-:Y:S01]  /*12ff0*/  IADD3 R13, R13, R7, RZ ;  /* 0x000000070d0d7210 */ /* 0x000fe20007ffe0ff */
[----:B--2---:R-:W-:-:S04]  /*13000*/  IMAD.IADD R8, R8, 0x1, -R11 ;  /* 0x0000000108087824 */ /* 0x004fc800078e0a0b */
[----:B---3--:R-:W-:Y:S01]  /*13010*/  IMAD.WIDE.U32 R6, R8, R4, R12 ;  /* 0x0000000408067225 */ /* 0x008fe200078e000c */
[----:B------:R-:W-:-:S05]  /*13020*/  SHF.R.S32.HI R11, RZ, 0x1f, R8 ;  /* 0x0000001fff0b7819 */ /* 0x000fca0000011408 */
[----:B------:R-:W-:-:S04]  /*13030*/  IMAD R11, R11, R4, RZ ;  /* 0x000000040b0b7224 */ /* 0x000fc800078e02ff */
[----:B------:R-:W-:-:S04]  /*13040*/  IMAD R5, R8, R5, R11 ;  /* 0x0000000508057224 */ /* 0x000fc800078e020b */
[----:B------:R-:W-:Y:S01]  /*13050*/  IMAD.IADD R7, R7, 0x1, R5 ;  /* 0x0000000107077824 */ /* 0x000fe200078e0205 */
[----:B------:R-:W-:Y:S06]  /*13060*/  BRA `(.L_x_6297) ;  /* 0x00000000000c7947 */ /* 0x000fec0003800000 */
.L_x_6296:
[----:B------:R-:W1:Y:S02]  /*13070*/  LDC R6, c[0x0][0x248] ;  /* 0x00009200ff067b82 */ /* 0x000e640000000800 */
[----:B-1----:R-:W-:-:S04]  /*13080*/  LEA R6, -R6, RZ, 0x6 ;  /* 0x000000ff06067211 */ /* 0x002fc800078e31ff */
[----:B------:R-:W-:-:S07]  /*13090*/  SHF.R.S32.HI R7, RZ, 0x1f, R6 ;  /* 0x0000001fff077819 */ /* 0x000fce0000011406 */
.L_x_6297:
[----:B------:R-:W-:Y:S02]  /*130a0*/  LOP3.LUT R2, R173, 0x1, RZ, 0xc0, !PT ;  /* 0x00000001ad027812 */ /* 0x000fe400078ec0ff */
[CC--:B------:R-:W-:Y:S02]  /*130b0*/  @P2 IADD3 R11, P0, R165.reuse, R6.reuse, RZ ;  /* 0x00000006a50b2210 */ /* 0x0c0fe40007f1e0ff */
[----:B------:R-:W-:Y:S02]  /*130c0*/  ISETP.NE.U32.AND P1, PT, R2, 0x1, PT ;  /* 0x000000010200780c */ /* 0x000fe40003f25070 */
[----:B------:R-:W-:Y:S01]  /*130d0*/  IADD3 R5, P6, P5, R165, R6, R165 ;  /* 0x00000006a5057210 */ /* 0x000fe20007dde0a5 */
[C---:B------:R-:W-:Y:S01]  /*130e0*/  @P2 IMAD.X R2, R164.reuse, 0x1, R7, P0 ;  /* 0x00000001a4022824 */ /* 0x040fe200000e0607 */
[----:B------:R-:W-:Y:S02]  /*130f0*/  @P2 LEA R12, P0, R11, R176, 0x1 ;  /* 0x000000b00b0c2211 */ /* 0x000fe400078008ff */
[----:B------:R-:W-:-:S02]  /*13100*/  IADD3.X R4, R164, R7, R164, P6, P5 ;  /* 0x00000007a4047210 */ /* 0x000fc400037ea4a4 */
[----:B------:R-:W-:Y:S02]  /*13110*/  @P2 LEA.HI.X R13, R11, R175, R2, 0x1, P0 ;  /* 0x000000af0b0d2211 */ /* 0x000fe400000f0c02 */
[CC--:B------:R-:W-:Y:S02]  /*13120*/  LEA R16, P0, R6.reuse, R176.reuse, 0x1 ;  /* 0x000000b006107211 */ /* 0x0c0fe400078008ff */
[----:B------:R-:W-:Y:S02]  /*13130*/  IADD3 R2, P6, R165, R5, RZ ;  /* 0x00000005a5027210 */ /* 0x000fe40007fde0ff */
[C---:B------:R-:W-:Y:S02]  /*13140*/  @!P1 LEA R14, P5, R5.reuse, R176, 0x1 ;  /* 0x000000b0050e9211 */ /* 0x040fe400078a08ff */
[-C--:B------:R-:W-:Y:S02]  /*13150*/  LEA.HI.X R17, R6, R175.reuse, R7, 0x1, P0 ;  /* 0x000000af06117211 */ /* 0x080fe400000f0c07 */
[----:B------:R-:W-:-:S02]  /*13160*/  @!P1 LEA.HI.X R15, R5, R175, R4, 0x1, P5 ;  /* 0x000000af050f9211 */ /* 0x000fc400028f0c04 */
[----:B------:R-:W-:Y:S01]  /*13170*/  @P2 LEA R10, P0, R5, R176, 0x1 ;  /* 0x000000b0050a2211 */ /* 0x000fe200078008ff */
[----:B------:R-:W-:Y:S01]  /*13180*/  @!PT LDS RZ, [RZ] ;  /* 0x00000000fffff984 */ /* 0x000fe20000000800 */
[----:B------:R-:W-:Y:S01]  /*13190*/  @!PT LDS RZ, [RZ] ;  /* 0x00000000fffff984 */ /* 0x000fe20000000800 */
[----:B------:R-:W-:Y:S01]  /*131a0*/  @!PT LDS RZ, [RZ] ;  /* 0x00000000fffff984 */ /* 0x000fe20000000800 */
[----:B------:R1:W-:Y:S01]  /*131b0*/  @!P1 LDGSTS.E.BYPASS.LTC128B.128 [R172+0x4000], desc[UR6][R16.64] ;  /* 0x0400000010ac9fae */ /* 0x0003e2000b901d46 */
[----:B------:R-:W-:Y:S02]  /*131c0*/  @!P1 IADD3 R6, P5, R165, R6, RZ ;  /* 0x00000006a5069210 */ /* 0x000fe40007fbe0ff */
[-CC-:B------:R-:W-:Y:S01]  /*131d0*/  @P2 LEA.HI.X R11, R5, R175.reuse, R4.reuse, 0x1, P0 ;  /* 0x000000af050b2211 */ /* 0x180fe200000f0c04 */
[----:B------:R-:W-:Y:S01]  /*131e0*/  IMAD.X R4, R164, 0x1, R4, P6 ;  /* 0x00000001a4047824 */ /* 0x000fe200030e0604 */
[-C--:B------:R-:W-:Y:S01]  /*131f0*/  @!P1 LEA R18, P0, R2, R176.reuse, 0x1 ;  /* 0x000000b002129211 */ /* 0x080fe200078008ff */
[----:B------:R-:W-:Y:S01]  /*13200*/  @!P1 IMAD.X R7, R164, 0x1, R7, P5 ;  /* 0x00000001a4079824 */ /* 0x000fe200028e0607 */
[-C--:B------:R-:W-:Y:S01]  /*13210*/  @P2 LEA R24, P5, R2, R176.reuse, 0x1 ;  /* 0x000000b002182211 */ /* 0x080fe200078a08ff */
[----:B------:R-:W-:Y:S01]  /*13220*/  @P2 IMAD.MOV.U32 R5, RZ, RZ, R17 ;  /* 0x000000ffff052224 */ /* 0x000fe200078e0011 */
[----:B------:R-:W-:Y:S01]  /*13230*/  @!P1 LEA R26, P6, R6, R176, 0x1 ;  /* 0x000000b0061a9211 */ /* 0x000fe200078c08ff */
        /* <DEDUP_REMOVED lines=43> */
.L_x_6295:
        /* <DEDUP_REMOVED lines=48> */
[--C-:B------:R-:W-:Y:S01]  /*137f0*/  FFMA.FTZ R2, R31, UR8, -R106.reuse ;  /* 0x000000081f027c23 */ /* 0x100fe2000801086a */
[----:B------:R-:W-:Y:S01]  /*13800*/  FSEL R4, R26, RZ, P0 ;  /* 0x000000ff1a047208 */ /* 0x000fe20000000000 */
[----:B------:R-:W1:Y:S01]  /*13810*/  LDSM.16.MT88.4 R8, [R156+0x8000] ;  /* 0x008000009c08783b */ /* 0x000e620000004200 */
[----:B------:R-:W-:Y:S01]  /*13820*/  FSEL R31, R27, RZ, P1 ;  /* 0x000000ff1b1f7208 */ /* 0x000fe20000800000 */
[----:B------:R-:W-:Y:S01]  /*13830*/  FFMA.FTZ R24, R29, UR8, -R106 ;  /* 0x000000081d187c23 */ /* 0x000fe2000801086a */
[----:B------:R-:W-:Y:S01]  /*13840*/  FSEL R35, R35, RZ, P0 ;  /* 0x000000ff23237208 */ /* 0x000fe20000000000 */
[----:B------:R-:W-:Y:S01]  /*13850*/  FADD.FTZ R3, R3, -R4 ;  /* 0x8000000403037221 */ /* 0x000fe20000010000 */
[--C-:B------:R-:W-:Y:S01]  /*13860*/  FFMA.FTZ R25, R111, UR8, -R106.reuse ;  /* 0x000000086f197c23 */ /* 0x100fe2000801086a */
[----:B------:R-:W-:Y:S01]  /*13870*/  FADD.FTZ R31, R100, -R31 ;  /* 0x8000001f641f7221 */ /* 0x000fe20000010000 */
[----:B------:R-:W-:Y:S01]  /*13880*/  MUFU.EX2 R32, R32 ;  /* 0x0000002000207308 */ /* 0x000fe20000000800 */
[----:B------:R-:W-:Y:S01]  /*13890*/  FMUL.FTZ R29, R3, UR8 ;  /* 0x00000008031d7c20 */ /* 0x000fe20008410000 */
[--C-:B------:R-:W-:Y:S01]  /*138a0*/  FFMA.FTZ R30, R30, UR8, -R35.reuse ;  /* 0x000000081e1e7c23 */ /* 0x100fe20008010823 */
[--C-:B------:R-:W-:Y:S01]  /*138b0*/  FFMA.FTZ R0, R0, UR8, -R35.reuse ;  /* 0x0000000800007c23 */ /* 0x100fe20008010823 */
[--C-:B------:R-:W-:Y:S01]  /*138c0*/  FFMA.FTZ R28, R130, UR8, -R35.reuse ;  /* 0x00000008821c7c23 */ /* 0x100fe20008010823 */
[----:B------:R-:W-:Y:S01]  /*138d0*/  FMUL.FTZ R31, R31, UR8 ;  /* 0x000000081f1f7c20 */ /* 0x000fe20008410000 */
        /* <DEDUP_REMOVED lines=30> */
[----:B------:R-:W-:-:S04]  /*13ac0*/  FFMA.FTZ R33, R33, UR8, -R35 ;  /* 0x0000000821217c23 */ /* 0x000fc80008010823 */
[----:B------:R-:W2:Y:S01]  /*13ad0*/  MUFU.EX2 R0, R0 ;  /* 0x0000000000007308 */ /* 0x000ea20000000800 */
[----:B---3--:R-:W-:-:S07]  /*13ae0*/  F2FP.F16.F32.PACK_AB R6, R2, R25 ;  /* 0x000000190206723e */ /* 0x008fce00000000ff */
[----:B------:R-:W-:Y:S08]  /*13af0*/  MUFU.EX2 R28, R28 ;  /* 0x0000001c001c7308 */ /* 0x000ff00000000800 */
[----:B------:R-:W3:Y:S01]  /*13b00*/  MUFU.EX2 R31, R31 ;  /* 0x0000001f001f7308 */ /* 0x000ee20000000800 */
[----:B--2---:R-:W-:-:S07]  /*13b10*/  F2FP.F16.F32.PACK_AB R5, R0, R30 ;  /* 0x0000001e0005723e */ /* 0x004fce00000000ff */
[----:B------:R-:W2:Y:S08]  /*13b20*/  MUFU.EX2 R29, R29 ;  /* 0x0000001d001d7308 */ /* 0x000eb00000000800 */
        /* <DEDUP_REMOVED lines=17> */
[----:B----4-:R-:W-:Y:S01]  /*13c40*/  F2FP.F16.F32.PACK_AB R7, R3, R28 ;  /* 0x0000001c0307723e */ /* 0x010fe200000000ff */
        /* <DEDUP_REMOVED lines=52> */
[-C--:B------:R-:W-:Y:S01]  /*13f90*/  FMUL.FTZ R88, R88, R31.reuse ;  /* 0x0000001f58587220 */ /* 0x080fe20000410000 */
[C---:B-1----:R-:W-:Y:S01]  /*13fa0*/  HMMA.16816.F32 R48, R4.reuse, R8, R48 ;  /* 0x000000080430723c */ /* 0x042fe20000001830 */
[----:B------:R-:W-:Y:S01]  /*13fb0*/  MUFU.EX2 R100, R100 ;  /* 0x0000006400647308 */ /* 0x000fe20000000800 */
[----:B------:R-:W-:Y:S01]  /*13fc0*/  FMUL.FTZ R89, R89, R31 ;  /* 0x0000001f59597220 */ /* 0x000fe20000410000 */
[-C--:B------:R-:W-:Y:S01]  /*13fd0*/  FMUL.FTZ R90, R90, R29.reuse ;  /* 0x0000001d5a5a7220 */ /* 0x080fe20000410000 */
[----:B------:R-:W-:Y:S01]  /*13fe0*/  FMUL.FTZ R91, R91, R29 ;  /* 0x0000001d5b5b7220 */ /* 0x000fe20000410000 */
[----:B------:R-:W-:Y:S01]  /*13ff0*/  FFMA.FTZ R31, R183, R31, R32 ;  /* 0x0000001fb71f7223 */ /* 0x000fe20000010020 */
[----:B------:R-:W-:Y:S01]  /*14000*/  HMMA.16816.F32 R52, R4, R10, R52 ;  /* 0x0000000a0434723c */ /* 0x000fe20000001834 */
[----:B------:R-:W1:Y:S01]  /*14010*/  LDSM.16.MT88.4 R8, [R156+0xa000] ;  /* 0x00a000009c08783b */ /* 0x000e620000004200 */
[----:B------:R-:W-:Y:S01]  /*14020*/  FFMA.FTZ R29, R181, R29, R30 ;  /* 0x0000001db51d7223 */ /* 0x000fe2000001001e */
[----:B------:R-:W-:Y:S01]  /*14030*/  MUFU.EX2 R103, R103 ;  /* 0x0000006700677308 */ /* 0x000fe20000000800 */
[----:B------:R-:W-:-:S02]  /*14040*/  FADD.FTZ R24, R24, R31 ;  /* 0x0000001f18187221 */ /* 0x000fc40000010000 */
[----:B--2---:R-:W-:Y:S01]  /*14050*/  HMMA.16816.F32 R56, R4, R12, R56 ;  /* 0x0000000c0438723c */ /* 0x004fe20000001838 */
[----:B------:R-:W-:Y:S01]  /*14060*/  FADD.FTZ R29, R0, R29 ;  /* 0x0000001d001d7221 */ /* 0x000fe20000010000 */
[----:B------:R-:W-:-:S03]  /*14070*/  FADD.FTZ R25, R25, R24 ;  /* 0x0000001819197221 */ /* 0x000fc60000010000 */
[----:B------:R-:W2:Y:S01]  /*14080*/  MUFU.EX2 R109, R109 ;  /* 0x0000006d006d7308 */ /* 0x000ea20000000800 */
[----:B------:R-:W-:Y:S01]  /*14090*/  HMMA.16816.F32 R60, R4, R14, R60 ;  /* 0x0000000e043c723c */ /* 0x000fe2000000183c */
[----:B------:R-:W3:Y:S01]  /*140a0*/  LDSM.16.MT88.4 R12, [R154+0xa000] ;  /* 0x00a000009a0c783b */ /* 0x000ee20000004200 */
[----:B------:R-:W-:Y:S01]  /*140b0*/  FADD.FTZ R28, R28, R29 ;  /* 0x0000001d1c1c7221 */ /* 0x000fe20000010000 */
[----:B------:R-:W-:-:S03]  /*140c0*/  FADD.FTZ R25, R2, R25 ;  /* 0x0000001902197221 */ /* 0x000fc60000010000 */
[----:B------:R-:W-:Y:S01]  /*140d0*/  HMMA.16816.F32 R84, R4, R16, R84 ;  /* 0x000000100454723c */ /* 0x000fe20000001854 */
[----:B------:R-:W4:Y:S01]  /*140e0*/  MUFU.EX2 R110, R110 ;  /* 0x0000006e006e7308 */ /* 0x000f220000000800 */
[----:B------:R-:W-:-:S04]  /*140f0*/  FADD.FTZ R28, R3, R28 ;  /* 0x0000001c031c7221 */ /* 0x000fc80000010000 */
[----:B------:R-:W-:Y:S01]  /*14100*/  HMMA.16816.F32 R88, R4, R18, R88 ;  /* 0x000000120458723c */ /* 0x000fe20000001858 */
[----:B------:R-:W-:Y:S02]  /*14110*/  LDSM.16.MT88.4 R16, [R152+0x8800] ;  /* 0x008800009810783b */ /* 0x000fe40000004200 */
[----:B------:R-:W5:Y:S01]  /*14120*/  MUFU.EX2 R112, R112 ;  /* 0x0000007000707308 */ /* 0x000f620000000800 */
[----:B--2---:R-:W-:-:S07]  /*14130*/  FADD.FTZ R3, R109, R28 ;  /* 0x0000001c6d037221 */ /* 0x004fce0000010000 */
[----:B------:R-:W2:Y:S01]  /*14140*/  MUFU.EX2 R111, R111 ;  /* 0x0000006f006f7308 */ /* 0x000ea20000000800 */
[----:B----4-:R-:W-:Y:S01]  /*14150*/  FADD.FTZ R3, R110, R3 ;  /* 0x000000036e037221 */ /* 0x010fe20000010000 */
[C---:B-1----:R-:W-:Y:S06]  /*14160*/  HMMA.16816.F32 R64, R4.reuse, R8, R64 ;  /* 0x000000080440723c */ /* 0x042fec0000001840 */
[----:B------:R-:W-:Y:S01]  /*14170*/  MUFU.EX2 R117, R117 ;  /* 0x0000007500757308 */ /* 0x000fe20000000800 */
[----:B-----5:R-:W-:Y:S01]  /*14180*/  FADD.FTZ R2, R112, R3 ;  /* 0x0000000370027221 */ /* 0x020fe20000010000 */
[C---:B------:R-:W-:Y:S01]  /*14190*/  HMMA.16816.F32 R68, R4.reuse, R10, R68 ;  /* 0x0000000a0444723c */ /* 0x040fe20000001844 */
[----:B------:R-:W1:Y:S05]  /*141a0*/  LDSM.16.MT88.4 R8, [R153+0xa000] ;  /* 0x00a000009908783b */ /* 0x000e6a0000004200 */
[----:B------:R-:W-:Y:S01]  /*141b0*/  MUFU.EX2 R126, R126 ;  /* 0x0000007e007e7308 */ /* 0x000fe20000000800 */
[----:B--2---:R-:W-:Y:S01]  /*141c0*/  FADD.FTZ R2, R111, R2 ;  /* 0x000000026f027221 */ /* 0x004fe20000010000 */
[C---:B---3--:R-:W-:Y:S06]  /*141d0*/  HMMA.16816.F32 R72, R4.reuse, R12, R72 ;  /* 0x0000000c0448723c */ /* 0x048fec0000001848 */
[C---:B------:R-:W-:Y:S01]  /*141e0*/  HMMA.16816.F32 R92, R4.reuse, R14, R92 ;  /* 0x0000000e045c723c */ /* 0x040fe2000000185c */
[----:B------:R-:W2:Y:S01]  /*141f0*/  LDSM.16.MT88.4 R12, [R156+0x8800] ;  /* 0x008800009c0c783b */ /* 0x000ea20000004200 */
[----:B------:R-:W-:Y:S08]  /*14200*/  MUFU.EX2 R113, R113 ;  /* 0x0000007100717308 */ /* 0x000ff00000000800 */
[----:B------:R-:W-:Y:S08]  /*14210*/  MUFU.EX2 R122, R122 ;  /* 0x0000007a007a7308 */ /* 0x000ff00000000800 */
[----:B------:R-:W3:Y:S08]  /*14220*/  MUFU.EX2 R115, R115 ;  /* 0x0000007300737308 */ /* 0x000ef00000000800 */
[----:B------:R-:W4:Y:S01]  /*14230*/  MUFU.EX2 R116, R116 ;  /* 0x0000007400747308 */ /* 0x000f220000000800 */
[C---:B-1----:R-:W-:Y:S07]  /*14240*/  HMMA.16816.F32 R76, R4.reuse, R8, R76 ;  /* 0x00000008044c723c */ /* 0x042fee000000184c */
[----:B------:R-:W-:Y:S01]  /*14250*/  MUFU.EX2 R118, R118 ;  /* 0x0000007600767308 */ /* 0x000fe20000000800 */
[----:B------:R-:W-:Y:S01]  /*14260*/  HMMA.16816.F32 R80, R4, R10, R80 ;  /* 0x0000000a0450723c */ /* 0x000fe20000001850 */
[----:B------:R-:W1:Y:S01]  /*14270*/  LDSM.16.MT88.4 R8, [R154+0x8800] ;  /* 0x008800009a08783b */ /* 0x000e620000004200 */
[----:B---3--:R-:W-:-:S05]  /*14280*/  FADD.FTZ R3, R115, R2 ;  /* 0x0000000273037221 */ /* 0x008fca0000010000 */
[----:B------:R-:W-:Y:S01]  /*14290*/  F2FP.F16.F32.PACK_AB R4, R107, R108 ;  /* 0x0000006c6b04723e */ /* 0x000fe200000000ff */
[----:B------:R-:W3:Y:S01]  /*142a0*/  MUFU.EX2 R119, R119 ;  /* 0x0000007700777308 */ /* 0x000ee20000000800 */
[----:B------:R-:W-:Y:S01]  /*142b0*/  F2FP.F16.F32.PACK_AB R5, R110, R109 ;  /* 0x0000006d6e05723e */ /* 0x000fe200000000ff */
[----:B------:R-:W-:Y:S01]  /*142c0*/  FADD.FTZ R108, R108, R25 ;  /* 0x000000196c6c7221 */ /* 0x000fe20000010000 */
[----:B------:R-:W-:Y:S01]  /*142d0*/  F2FP.F16.F32.PACK_AB R6, R103, R100 ;  /* 0x000000646706723e */ /* 0x000fe200000000ff */
[----:B----4-:R-:W-:Y:S01]  /*142e0*/  FADD.FTZ R3, R116, R3 ;  /* 0x0000000374037221 */ /* 0x010fe20000010000 */
[----:B------:R-:W-:Y:S01]  /*142f0*/  F2FP.F16.F32.PACK_AB R7, R111, R112 ;  /* 0x000000706f07723e */ /* 0x000fe200000000ff */
[----:B------:R-:W-:Y:S02]  /*14300*/  FADD.FTZ R107, R107, R108 ;  /* 0x0000006c6b6b7221 */ /* 0x000fe40000010000 */
[----:B------:R-:W-:Y:S02]  /*14310*/  MUFU.EX2 R101, R101 ;  /* 0x0000006500657308 */ /* 0x000fe40000000800 */
[----:B------:R-:W-:Y:S01]  /*14320*/  FADD.FTZ R0, R100, R107 ;  /* 0x0000006b64007221 */ /* 0x000fe20000010000 */
[----:B------:R-:W-:Y:S01]  /*14330*/  MOV R100, R27 ;  /* 0x0000001b00647202 */ /* 0x000fe20000000f00 */
[----:B--2---:R-:W-:Y:S02]  /*14340*/  HMMA.16816.F32 R96, R4, R12, R96 ;  /* 0x0000000c0460723c */ /* 0x004fe40000001860 */
[----:B------:R-:W-:-:S02]  /*14350*/  FADD.FTZ R0, R103, R0 ;  /* 0x0000000067007221 */ /* 0x000fc40000010000 */
[----:B------:R-:W2:Y:S02]  /*14360*/  MUFU.EX2 R114, R114 ;  /* 0x0000007200727308 */ /* 0x000ea40000000800 */
[C---:B------:R-:W-:Y:S01]  /*14370*/  HMMA.16816.F32 R36, R4.reuse, R14, R36 ;  /* 0x0000000e0424723c */ /* 0x040fe20000001824 */
[----:B------:R-:W4:Y:S05]  /*14380*/  LDSM.16.MT88.4 R12, [R156+0xa800] ;  /* 0x00a800009c0c783b */ /* 0x000f2a0000004200 */
[C---:B------:R-:W-:Y:S01]  /*14390*/  HMMA.16816.F32 R48, R4.reuse, R20, R48 ;  /* 0x000000140430723c */ /* 0x040fe20000001830 */
        /* <DEDUP_REMOVED lines=9> */
[----:B------:R-:W2:Y:S05]  /*14430*/  MUFU.EX2 R121, R121 ;  /* 0x0000007900797308 */ /* 0x000eaa0000000800 */
[C---:B------:R-:W-:Y:S01]  /*14440*/  HMMA.16816.F32 R60, R4.reuse, R18, R60 ;  /* 0x00000012043c723c */ /* 0x040fe2000000183c */
[----:B------:R-:W-:Y:S02]  /*14450*/  LDSM.16.MT88.4 R16, [R156+0x9000] ;  /* 0x009000009c10783b */ /* 0x000fe40000004200 */
[----:B------:R-:W-:Y:S03]  /*14460*/  MUFU.EX2 R34, R34 ;  /* 0x0000002200227308 */ /* 0x000fe60000000800 */
[C---:B----4-:R-:W-:Y:S05]  /*14470*/  HMMA.16816.F32 R64, R4.reuse, R12, R64 ;  /* 0x0000000c0440723c */ /* 0x050fea0000001840 */
[----:B------:R-:W4:Y:S01]  /*14480*/  MUFU.EX2 R33, R33 ;  /* 0x0000002100217308 */ /* 0x000f220000000800 */
        /* <DEDUP_REMOVED lines=10> */
[----:B------:R-:W3:Y:S06]  /*14530*/  LDSM.16.MT88.4 R12, [R154+0x9000] ;  /* 0x009000009a0c783b */ /* 0x000eec0000004200 */
[----:B------:R-:W-:Y:S01]  /*14540*/  F2FP.F16.F32.PACK_AB R4, R126, R117 ;  /* 0x000000757e04723e */ /* 0x000fe200000000ff */
[----:B------:R-:W-:Y:S01]  /*14550*/  FADD.FTZ R117, R117, R0 ;  /* 0x0000000075757221 */ /* 0x000fe20000010000 */
[----:B------:R-:W-:-:S02]  /*14560*/  F2FP.F16.F32.PACK_AB R5, R116, R115 ;  /* 0x000000737405723e */ /* 0x000fc400000000ff */
[----:B------:R-:W-:Y:S01]  /*14570*/  F2FP.F16.F32.PACK_AB R6, R122, R113 ;  /* 0x000000717a06723e */ /* 0x000fe200000000ff */
[----:B------:R-:W-:Y:S01]  /*14580*/  FADD.FTZ R126, R126, R117 ;  /* 0x000000757e7e7221 */ /* 0x000fe20000010000 */
[----:B------:R-:W-:Y:S01]  /*14590*/  F2FP.F16.F32.PACK_AB R7, R119, R118 ;  /* 0x000000767707723e */ /* 0x000fe200000000ff */
[----:B------:R-:W-:Y:S01]  /*145a0*/  FADD.FTZ R118, R118, R3 ;  /* 0x0000000376767221 */ /* 0x000fe20000010000 */
[----:B------:R-:W-:Y:S01]  /*145b0*/  MOV R3, R26 ;  /* 0x0000001a00037202 */ /* 0x000fe20000000f00 */
[----:B------:R-:W-:Y:S02]  /*145c0*/  FADD.FTZ R113, R113, R126 ;  /* 0x0000007e71717221 */ /* 0x000fe40000010000 */
[----:B------:R-:W-:Y:S02]  /*145d0*/  FADD.FTZ R119, R119, R118 ;  /* 0x0000007677777221 */ /* 0x000fe40000010000 */
[----:B------:R-:W-:Y:S01]  /*145e0*/  HMMA.16816.F32 R96, R4, R16, R96 ;  /* 0x000000100460723c */ /* 0x000fe20000001860 */
[----:B------:R-:W-:-:S05]  /*145f0*/  FADD.FTZ R122, R122, R113 ;  /* 0x000000717a7a7221 */ /* 0x000fca0000010000 */
[C---:B------:R-:W-:Y:S01]  /*14600*/  HMMA.16816.F32 R36, R4.reuse, R18, R36 ;  /* 0x000000120424723c */ /* 0x040fe20000001824 */
[----:B------:R-:W5:Y:S05]  /*14610*/  LDSM.16.MT88.4 R16, [R156+0xb000] ;  /* 0x00b000009c10783b */ /* 0x000f6a0000004200 */
        /* <DEDUP_REMOVED lines=8> */
[----:B------:R-:W-:Y:S05]  /*146a0*/  LDSM.16.MT88.4 R20, [R156+0x9800] ;  /* 0x009800009c14783b */ /* 0x000fea0000004200 */
[C---:B-----5:R-:W-:Y:S06]  /*146b0*/  HMMA.16816.F32 R64, R4.reuse, R16, R64 ;  /* 0x000000100440723c */ /* 0x060fec0000001840 */
[C---:B------:R-:W-:Y:S01]  /*146c0*/  HMMA.16816.F32 R68, R4.reuse, R18, R68 ;  /* 0x000000120444723c */ /* 0x040fe20000001844 */
[----:B------:R-:W-:Y:S05]  /*146d0*/  LDSM.16.MT88.4 R16, [R153+0x9800] ;  /* 0x009800009910783b */ /* 0x000fea0000004200 */
[C---:B-1----:R-:W-:Y:S06]  /*146e0*/  HMMA.16816.F32 R76, R4.reuse, R8, R76 ;  /* 0x00000008044c723c */ /* 0x042fec000000184c */
[C---:B------:R-:W-:Y:S01]  /*146f0*/  HMMA.16816.F32 R80, R4.reuse, R10, R80 ;  /* 0x0000000a0450723c */ /* 0x040fe20000001850 */
[----:B------:R-:W-:Y:S05]  /*14700*/  LDSM.16.MT88.4 R8, [R152+0x9800] ;  /* 0x009800009808783b */ /* 0x000fea0000004200 */
[C---:B---3--:R-:W-:Y:S06]  /*14710*/  HMMA.16816.F32 R72, R4.reuse, R12, R72 ;  /* 0x0000000c0448723c */ /* 0x048fec0000001848 */
[C---:B------:R-:W-:Y:S01]  /*14720*/  HMMA.16816.F32 R92, R4.reuse, R14, R92 ;  /* 0x0000000e045c723c */ /* 0x040fe2000000185c */
[----:B------:R-:W1:Y:S05]  /*14730*/  LDSM.16.MT88.4 R12, [R152+0xb000] ;  /* 0x00b00000980c783b */ /* 0x000e6a0000004200 */
[C---:B-1----:R-:W-:Y:S06]  /*14740*/  HMMA.16816.F32 R84, R4.reuse, R12, R84 ;  /* 0x0000000c0454723c */ /* 0x042fec0000001854 */
[----:B------:R-:W-:Y:S01]  /*14750*/  HMMA.16816.F32 R88, R4, R14, R88 ;  /* 0x0000000e0458723c */ /* 0x000fe20000001858 */
[----:B------:R-:W1:Y:S06]  /*14760*/  LDSM.16.MT88.4 R12, [R154+0x9800] ;  /* 0x009800009a0c783b */ /* 0x000e6c0000004200 */
[----:B--2---:R-:W-:Y:S01]  /*14770*/  F2FP.F16.F32.PACK_AB R4, R114, R101 ;  /* 0x000000657204723e */ /* 0x004fe200000000ff */
[----:B------:R-:W-:Y:S01]  /*14780*/  FADD.FTZ R101, R101, R122 ;  /* 0x0000007a65657221 */ /* 0x000fe20000010000 */
[----:B------:R-:W-:Y:S01]  /*14790*/  F2FP.F16.F32.PACK_AB R5, R121, R104 ;  /* 0x000000687905723e */ /* 0x000fe200000000ff */
[----:B------:R-:W-:Y:S01]  /*147a0*/  FADD.FTZ R104, R104, R119 ;  /* 0x0000007768687221 */ /* 0x000fe20000010000 */
[----:B------:R-:W-:Y:S01]  /*147b0*/  F2FP.F16.F32.PACK_AB R6, R106, R105 ;  /* 0x000000696a06723e */ /* 0x000fe200000000ff */
        /* <DEDUP_REMOVED lines=21> */
[C---:B------:R-:W-:Y:S06]  /*14910*/  HMMA.16816.F32 R80, R4.reuse, R10, R80 ;  /* 0x0000000a0450723c */ /* 0x040fec0000001850 */
[C---:B-1----:R-:W-:Y:S06]  /*14920*/  HMMA.16816.F32 R64, R4.reuse, R12, R64 ;  /* 0x0000000c0440723c */ /* 0x042fec0000001840 */
[C---:B------:R-:W-:Y:S01]  /*14930*/  HMMA.16816.F32 R68, R4.reuse, R14, R68 ;  /* 0x0000000e0444723c */ /* 0x040fe20000001844 */
[----:B------:R-:W1:Y:S05]  /*14940*/  LDSM.16.MT88.4 R12, [R152+0xb800] ;  /* 0x00b80000980c783b */ /* 0x000e6a0000004200 */
[C---:B-1----:R-:W-:Y:S06]  /*14950*/  HMMA.16816.F32 R84, R4.reuse, R12, R84 ;  /* 0x0000000c0454723c */ /* 0x042fec0000001854 */
[----:B------:R-:W-:-:S15]  /*14960*/  HMMA.16816.F32 R88, R4, R14, R88 ;  /* 0x0000000e0458723c */ /* 0x000fde0000001858 */
[----:B------:R-:W-:-:S09]  /*14970*/  NOP ;  /* 0x0000000000007918 */ /* 0x000fd20000000000 */
.L_x_6292:
        /* <DEDUP_REMOVED lines=12> */
.L_x_6302:
[----:B------:R-:W-:Y:S04]  /*14a40*/  DEPBAR.LE SB0, 0x0 ;  /* 0x000080000000791a */ /* 0x000fe80000000000 */
[----:B------:R-:W-:Y:S01]  /*14a50*/  BAR.SYNC.DEFER_BLOCKING 0x0 ;  /* 0x0000000000007b1d */ /* 0x000fe20000010000 */
[C---:B------:R-:W-:Y:S01]  /*14a60*/  LOP3.LUT P4, RZ, R173.reuse, 0x1, RZ, 0xc0, !PT ;  /* 0x00000001adff7812 */ /* 0x040fe2000788c0ff */
[----:B------:R-:W-:Y:S01]  /*14a70*/  VIADD R174, R174, 0xffffffff ;  /* 0xffffffffaeae7836 */ /* 0x000fe20000000000 */
[----:B------:R-:W-:Y:S01]  /*14a80*/  LOP3.LUT P2, RZ, R173, 0x2, RZ, 0xc0, !PT ;  /* 0x00000002adff7812 */ /* 0x000fe2000784c0ff */
[----:B------:R-:W-:Y:S01]  /*14a90*/  IMAD.MOV.U32 R3, RZ, RZ, R178 ;  /* 0x000000ffff037224 */ /* 0x000fe200078e00b2 */
[----:B------:R-:W-:Y:S01]  /*14aa0*/  MOV R100, R179 ;  /* 0x000000b300647202 */ /* 0x000fe20000000f00 */
[----:B------:R-:W-:Y:S10]  /*14ab0*/  @!P3 BRA `(.L_x_6299) ;  /* 0x0000000000f8b947 */ /* 0x000ff40003800000 */
        /* <DEDUP_REMOVED lines=56> */
[----:B---3--:R-:W-:Y:S01]  /*14e40*/  IMAD.WIDE.U32 R10, R7, R2, R10 ;  /* 0x00000002070a7225 */ /* 0x008fe200078e000a */
[----:B------:R-:W-:Y:S02]  /*14e50*/  SHF.R.S32.HI R5, RZ, 0x1f, R7 ;  /* 0x0000001fff057819 */ /* 0x000fe40000011407 */
[----:B------:R-:W-:Y:S03]  /*14e60*/  MOV R100, R10 ;  /* 0x0000000a00647202 */ /* 0x000fe60000000f00 */
[----:B------:R-:W-:Y:S04]  /*14e70*/  IMAD R4, R5, R2, RZ ;  /* 0x0000000205047224 */ /* 0x000fe800078e02ff */
[----:B------:R-:W-:Y:S04]  /*14e80*/  IMAD R4, R7, R3, R4 ;  /* 0x0000000307047224 */ /* 0x000fe800078e0204 */
[----:B------:R-:W-:Y:S07]  /*14e90*/  IMAD.IADD R3, R11, 0x1, R4 ;  /* 0x000000010b037824 */ /* 0x000fee00078e0204 */
.L_x_6299:
[----:B------:R-:W-:Y:S02]  /*14ea0*/  IADD3 R33, P0, R167, R100, RZ ;  /* 0x00000064a7217210 */ /* 0x000fe40007f1e0ff */
[-C--:B------:R-:W-:Y:S02]  /*14eb0*/  LEA R2, P6, R100, R184.reuse, 0x1 ;  /* 0x000000b864027211 */ /* 0x080fe400078c08ff */
[CC--:B------:R-:W-:Y:S01]  /*14ec0*/  @P4 LEA R186, P5, R33.reuse, R184.reuse, 0x1 ;  /* 0x000000b821ba4211 */ /* 0x0c0fe200078a08ff */
[--C-:B------:R-:W-:Y:S01]  /*14ed0*/  IMAD.X R34, R166, 0x1, R3.reuse, P0 ;  /* 0x00000001a6227824 */ /* 0x100fe200000e0603 */
[-C--:B------:R-:W-:Y:S02]  /*14ee0*/  LEA.HI.X R3, R100, R185.reuse, R3, 0x1, P6 ;  /* 0x000000b964037211 */ /* 0x080fe400030f0c03 */
[CC--:B------:R-:W-:Y:S02]  /*14ef0*/  @P2 LEA R102, P0, R33.reuse, R184.reuse, 0x1 ;  /* 0x000000b821662211 */ /* 0x0c0fe400078008ff */
[--C-:B------:R-:W-:Y:S01]  /*14f00*/  @P4 LEA.HI.X R187, R33, R185, R34.reuse, 0x1, P5 ;  /* 0x000000b921bb4211 */ /* 0x100fe200028f0c22 */
[----:B------:R-:W-:Y:S01]  /*14f10*/  @!PT LDS RZ, [RZ] ;  /* 0x00000000fffff984 */ /* 0x000fe20000000800 */
[----:B------:R-:W-:Y:S01]  /*14f20*/  @!PT LDS RZ, [RZ] ;  /* 0x00000000fffff984 */ /* 0x000fe20000000800 */
[----:B------:R-:W-:Y:S01]  /*14f30*/  @!PT LDS RZ, [RZ] ;  /* 0x00000000fffff984 */ /* 0x000fe20000000800 */
[----:B------:R-:W-:Y:S01]  /*14f40*/  @P4 LDGSTS.E.BYPASS.LTC128B.128 [R172+0x8000], desc[UR6][R2.64] ;  /* 0x0800000002ac4fae */ /* 0x000fe2000b901d46 */
[----:B------:R-:W-:Y:S02]  /*14f50*/  IADD3 R32, P1, R167, R33, RZ ;  /* 0x00000021a7207210 */ /* 0x000fe40007f3e0ff */
[-CC-:B------:R-:W-:Y:S01]  /*14f60*/  @P2 LEA.HI.X R103, R33, R185.reuse, R34.reuse, 0x1, P0 ;  /* 0x000000b921672211 */ /* 0x180fe200000f0c22 */
[----:B------:R-:W-:Y:S01]  /*14f70*/  @!P4 STS.128 [R172+0x8000], RZ ;  /* 0x008000ffac00c388 */ /* 0x000fe20000000c00 */
[-C--:B------:R-:W-:Y:S01]  /*14f80*/  @P4 LEA R192, P6, R32, R184.reuse, 0x1 ;  /* 0x000000b820c04211 */ /* 0x080fe200078c08ff */
[----:B------:R-:W-:Y:S01]  /*14f90*/  IMAD.X R35, R166, 0x1, R34, P1 ;  /* 0x00000001a6237824 */ /* 0x000fe200008e0622 */
[C---:B------:R-:W-:Y:S01]  /*14fa0*/  @P2 LEA R188, P1, R32.reuse, R184, 0x1 ;  /* 0x000000b820bc2211 */ /* 0x040fe200078208ff */
[----:B------:R-:W-:Y:S01]  /*14fb0*/  @!PT LDS RZ, [RZ] ;  /* 0x00000000fffff984 */ /* 0x000fe20000000800 */
[----:B------:R-:W-:Y:S01]  /*14fc0*/  @!PT LDS RZ, [RZ] ;  /* 0x00000000fffff984 */ /* 0x000fe20000000800 */
[----:B------:R-:W-:Y:S01]  /*14fd0*/  @!PT LDS RZ, [RZ] ;  /* 0x00000000fffff984 */ /* 0x000fe20000000800 */
[----:B------:R-:W-:Y:S01]  /*14fe0*/  @P2 LDGSTS.E.BYPASS.LTC128B.128 [R172+0xa000], desc[UR6][R2.64+0x80] ;  /* 0x0a00008002ac2fae */ /* 0x000fe2000b901d46 */
[----:B------:R-:W-:Y:S02]  /*14ff0*/  IADD3 R33, P0, R167, R32, RZ ;  /* 0x00000020a7217210 */ /* 0x000fe40007f1e0ff */
[CCC-:B------:R-:W-:Y:S01]  /*15000*/  @P4 LEA.HI.X R193, R32.reuse, R185.reuse, R35.reuse, 0x1, P6 ;  /* 0x000000b920c14211 */ /* 0x1c0fe200030f0c23 */
        /* <DEDUP_REMOVED lines=11> */
[----:B------:R-:W-:Y:S02]  /*150c0*/  @P2 LEA.HI.X R185, R33, R185, R34, 0x1, P0 ;  /* 0x000000b921b92211 */ /* 0x000fe400000f0c22 */
[----:B------:R-:W-:Y:S01]  /*150d0*/  ISETP.GT.AND P0, PT, R174, R163, PT ;  /* 0x000000a3ae00720c */ /* 0x000fe20003f04270 */
        /* <DEDUP_REMOVED lines=29> */
[----:B------:R-:W5:Y:S01]  /*152b0*/  LDSM.16.M88.4 R120, [R161+0x5800] ;  /* 0x00580000a178783b */ /* 0x000f620000000200 */
[----:B-1----:R-:W-:Y:S03]  /*152c0*/  IMAD.MOV.U32 R184, RZ, RZ, R2 ;  /* 0x000000ffffb87224 */ /* 0x002fe600078e0002 */
[----:B------:R-:W0:Y:S01]  /*152d0*/  LDGDEPBAR ;  /* 0x00000000000079af */ /* 0x000e220000000000 */
[----:B------:R-:W-:Y:S03]  /*152e0*/  IMAD.MOV.U32 R185, RZ, RZ, R3 ;  /* 0x000000ffffb97224 */ /* 0x000fe600078e0003 */
[----:B------:R-:W-:Y:S04]  /*152f0*/  LDSM.16.M88.4 R124, [R160] ;  /* 0x00000000a07c783b */ /* 0x000fe80000000200 */
[----:B------:R-:W1:Y:S04]  /*15300*/  LDSM.16.M88.4 R128, [R159] ;  /* 0x000000009f80783b */ /* 0x000e680000000200 */
[----:B------:R-:W1:Y:S04]  /*15310*/  LDSM.16.M88.4 R132, [R151] ;  /* 0x000000009784783b */ /* 0x000e680000000200 */
[----:B------:R-:W1:Y:S04]  /*15320*/  LDSM.16.M88.4 R136, [R150] ;  /* 0x000000009688783b */ /* 0x000e680000000200 */
        /* <DEDUP_REMOVED lines=51> */
[----:B------:R-:W1:Y:S05]  /*15660*/  LDSM.16.M88.4 R116, [R147] ;  /* 0x000000009374783b */ /* 0x000e6a0000000200 */
[C---:B------:R-:W-:Y:S06]  /*15670*/  HMMA.16816.F32 R12, R112.reuse, R120, R12 ;  /* 0x00000078700c723c */ /* 0x040fec000000180c */
[C---:B------:R-:W-:Y:S01]  /*15680*/  HMMA.16816.F32 R16, R112.reuse, R122, R16 ;  /* 0x0000007a7010723c */ /* 0x040fe20000001810 */
[----:B------:R-:W4:Y:S05]  /*15690*/  LDSM.16.M88.4 R120, [R146] ;  /* 0x000000009278783b */ /* 0x000f2a0000000200 */
[C---:B--2---:R-:W-:Y:S06]  /*156a0*/  HMMA.16816.F32 R20, R112.reuse, R124, R20 ;  /* 0x0000007c7014723c */ /* 0x044fec0000001814 */
[C---:B------:R-:W-:Y:S01]  /*156b0*/  HMMA.16816.F32 R24, R112.reuse, R126, R24 ;  /* 0x0000007e7018723c */ /* 0x040fe20000001818 */
[----:B------:R-:W2:Y:S05]  /*156c0*/  LDSM.16.M88.4 R124, [R145] ;  /* 0x00000000917c783b */ /* 0x000eaa0000000200 */
[C---:B---3--:R-:W-:Y:S06]  /*156d0*/  HMMA.16816.F32 R28, R112.reuse, R104, R28 ;  /* 0x00000068701c723c */ /* 0x048fec000000181c */
[----:B------:R-:W-:Y:S01]  /*156e0*/  HMMA.16816.F32 R32, R112, R106, R32 ;  /* 0x0000006a7020723c */ /* 0x000fe20000001820 */
[----:B------:R-:W3:Y:S04]  /*156f0*/  LDSM.16.M88.4 R104, [R144] ;  /* 0x000000009068783b */ /* 0x000ee80000000200 */
        /* <DEDUP_REMOVED lines=39> */
[----:B------:R-:W-:Y:S02]  /*15970*/  MOV R104, UR8 ;  /* 0x0000000800687c02 */ /* 0x000fe40008000f00 */
[----:B------:R-:W-:Y:S01]  /*15980*/  MOV R102, UR5 ;  /* 0x0000000500667c02 */ /* 0x000fe20008000f00 */
        /* <DEDUP_REMOVED lines=62> */
.L_x_6301:
[C---:B------:R-:W-:Y:S02]  /*15d70*/  LEA R110, P6, R104.reuse, R176, 0x1 ;  /* 0x000000b0686e7211 */ /* 0x040fe400078c08ff */
[----:B------:R-:W-:Y:S02]  /*15d80*/  IADD3 R3, P0, R165, R104, RZ ;  /* 0x00000068a5037210 */ /* 0x000fe40007f1e0ff */
[--C-:B------:R-:W-:Y:S02]  /*15d90*/  LEA.HI.X R111, R104, R175, R102.reuse, 0x1, P6 ;  /* 0x000000af686f7211 */ /* 0x100fe400030f0c66 */
[CC--:B------:R-:W-:Y:S01]  /*15da0*/  @P4 LEA R108, P5, R3.reuse, R176.reuse, 0x1 ;  /* 0x000000b0036c4211 */ /* 0x0c0fe200078a08ff */
[C---:B------:R-:W-:Y:S01]  /*15db0*/  IMAD.X R100, R164.reuse, 0x1, R102, P0 ;  /* 0x00000001a4647824 */ /* 0x040fe200000e0666 */
[-C--:B------:R-:W-:Y:S01]  /*15dc0*/  @P2 LEA R106, P0, R3, R176.reuse, 0x1 ;  /* 0x000000b0036a2211 */ /* 0x080fe200078008ff */
[----:B------:R-:W-:Y:S01]  /*15dd0*/  @!PT LDS RZ, [RZ] ;  /* 0x00000000fffff984 */ /* 0x000fe20000000800 */
[----:B------:R-:W-:Y:S01]  /*15de0*/  @!PT LDS RZ, [RZ] ;  /* 0x00000000fffff984 */ /* 0x000fe20000000800 */
[----:B------:R-:W-:Y:S01]  /*15df0*/  @!PT LDS RZ, [RZ] ;  /* 0x00000000fffff984 */ /* 0x000fe20000000800 */
[----:B------:R1:W-:Y:S01]  /*15e00*/  @P4 LDGSTS.E.BYPASS.LTC128B.128 [R172+0x4000], desc[UR6][R110.64] ;  /* 0x040000006eac4fae */ /* 0x0003e2000b901d46 */
[----:B------:R-:W-:Y:S02]  /*15e10*/  IADD3 R2, P1, R165, R3, RZ ;  /* 0x00000003a5027210 */ /* 0x000fe40007f3e0ff */
        /* <DEDUP_REMOVED lines=9> */
[C---:B------:R-:W-:Y:S02]  /*15eb0*/  @P2 LEA R102, P1, R2.reuse, R176, 0x1 ;  /* 0x000000b002662211 */ /* 0x040fe400078208ff */
[-CC-:B------:R-:W-:Y:S01]  /*15ec0*/  @P4 LEA.HI.X R113, R2, R175.reuse, R103.reuse, 0x1, P6 ;  /* 0x000000af02714211 */ /* 0x180fe200030f0c67 */
        /* <DEDUP_REMOVED lines=8> */
[-C--:B------:R-:W-:Y:S01]  /*15f50*/  @P2 LEA.HI.X R103, R2, R175.reuse, R103, 0x1, P1 ;  /* 0x000000af02672211 */ /* 0x080fe200008f0c67 */
[----:B------:R1:W-:Y:S01]  /*15f60*/  @!P4 STS.128 [R172+0x4800], RZ ;  /* 0x004800ffac00c388 */ /* 0x0003e20000000c00 */
[C---:B------:R-:W-:Y:S01]  /*15f70*/  @P2 LEA R114, P0, R3.reuse, R176, 0x1 ;  /* 0x000000b003722211 */ /* 0x040fe200078008ff */
[----:B------:R-:W-:Y:S01]  /*15f80*/  IMAD.MOV.U32 R176, RZ, RZ, R110 ;  /* 0x000000ffffb07224 */ /* 0x000fe200078e006e */
[CCC-:B------:R-:W-:Y:S01]  /*15f90*/  @P4 LEA.HI.X R105, R3.reuse, R175.reuse, R100.reuse, 0x1, P5 ;  /* 0x000000af03694211 */ /* 0x1c0fe200028f0c64 */
[----:B------:R-:W-:Y:S01]  /*15fa0*/  @!PT LDS RZ, [RZ] ;  /* 0x00000000fffff984 */ /* 0x000fe20000000800 */
[----:B------:R-:W-:Y:S01]  /*15fb0*/  @!PT LDS RZ, [RZ] ;  /* 0x00000000fffff984 */ /* 0x000fe20000000800 */
[----:B------:R-:W-:Y:S01]  /*15fc0*/  @!PT LDS RZ, [RZ] ;  /* 0x00000000fffff984 */ /* 0x000fe20000000800 */
[----:B------:R1:W-:Y:S01]  /*15fd0*/  @P2 LDGSTS.E.BYPASS.LTC128B.128 [R172+0x6800], desc[UR6][R106.64+0x80] ;  /* 0x068000806aac2fae */ /* 0x0003e2000b901d46 */
[----:B------:R-:W-:Y:S01]  /*15fe0*/  @P2 LEA.HI.X R115, R3, R175, R100, 0x1, P0 ;  /* 0x000000af03732211 */ /* 0x000fe200000f0c64 */
[----:B------:R-:W-:Y:S02]  /*15ff0*/  IMAD.MOV.U32 R175, RZ, RZ, R111 ;  /* 0x000000ffffaf7224 */ /* 0x000fe400078e006f */
        /* <DEDUP_REMOVED lines=22> */
.L_x_6300:
        /* <DEDUP_REMOVED lines=43> */
[C---:B------:R-:W-:Y:S01]  /*16410*/  FADD.FTZ R0, -R3.reuse, R0 ;  /* 0x0000000003007221 */ /* 0x040fe20000010100 */
[----:B------:R-:W1:Y:S01]  /*16420*/  LDSM.16.MT88.4 R104, [R156+0x8000] ;  /* 0x008000009c68783b */ /* 0x000e620000004200 */
[C---:B------:R-:W-:Y:S01]  /*16430*/  FSETP.NEU.FTZ.AND P0, PT, R100.reuse, -INF , PT ;  /* 0xff8000006400780b */ /* 0x040fe20003f1d000 */
[----:B------:R-:W-:Y:S01]  /*16440*/  FMUL.FTZ R124, R100, UR4 ;  /* 0x00000004647c7c20 */ /* 0x000fe20008410000 */
[----:B------:R-:W-:Y:S01]  /*16450*/  FMUL.FTZ R103, R0, UR4 ;  /* 0x0000000400677c20 */ /* 0x000fe20008410000 */
[----:B------:R-:W-:Y:S03]  /*16460*/  FADD.FTZ R2, -R100, R101 ;  /* 0x0000006564027221 */ /* 0x000fe60000010100 */
[----:B------:R-:W-:Y:S01]  /*16470*/  FSEL R124, R124, RZ, P0 ;  /* 0x000000ff7c7c7208 */ /* 0x000fe20000000000 */
[----:B------:R-:W2:Y:S01]  /*16480*/  MUFU.EX2 R0, R103 ;  /* 0x0000006700007308 */ /* 0x000ea20000000800 */
[----:B------:R-:W-:Y:S01]  /*16490*/  FSETP.NEU.FTZ.AND P0, PT, R3, -INF , PT ;  /* 0xff8000000300780b */ /* 0x000fe20003f1d000 */
[----:B------:R-:W-:Y:S02]  /*164a0*/  FMUL.FTZ R101, R2, UR4 ;  /* 0x0000000402657c20 */ /* 0x000fe40008410000 */
[--C-:B------:R-:W-:Y:S01]  /*164b0*/  FFMA.FTZ R102, R5, UR4, -R124.reuse ;  /* 0x0000000405667c23 */ /* 0x100fe2000801087c */
[----:B------:R-:W-:Y:S01]  /*164c0*/  FSEL R122, R122, RZ, P0 ;  /* 0x000000ff7a7a7208 */ /* 0x000fe20000000000 */
[--C-:B------:R-:W-:Y:S01]  /*164d0*/  FFMA.FTZ R123, R4, UR4, -R124.reuse ;  /* 0x00000004047b7c23 */ /* 0x100fe2000801087c */
[--C-:B------:R-:W-:Y:S03]  /*164e0*/  FFMA.FTZ R5, R8, UR4, -R124.reuse ;  /* 0x0000000408057c23 */ /* 0x100fe6000801087c */
[----:B------:R-:W3:Y:S01]  /*164f0*/  MUFU.EX2 R2, R101 ;  /* 0x0000006500027308 */ /* 0x000ee20000000800 */
[----:B------:R-:W-:Y:S01]  /*16500*/  FFMA.FTZ R129, R24, UR4, -R124 ;  /* 0x0000000418817c23 */ /* 0x000fe2000801087c */
[--C-:B------:R-:W-:Y:S01]  /*16510*/  FFMA.FTZ R112, R7, UR4, -R122.reuse ;  /* 0x0000000407707c23 */ /* 0x100fe2000801087a */
[----:B------:R-:W-:Y:S01]  /*16520*/  FFMA.FTZ R121, R6, UR4, -R122 ;  /* 0x0000000406797c23 */ /* 0x000fe2000801087a */
[----:B------:R-:W-:Y:S01]  /*16530*/  FFMA.FTZ R6, R9, UR4, -R124 ;  /* 0x0000000409067c23 */ /* 0x000fe2000801087c */
[--C-:B------:R-:W-:Y:S01]  /*16540*/  FFMA.FTZ R7, R10, UR4, -R122.reuse ;  /* 0x000000040a077c23 */ /* 0x100fe2000801087a */
[--C-:B------:R-:W-:Y:S01]  /*16550*/  FFMA.FTZ R120, R11, UR4, -R122.reuse ;  /* 0x000000040b787c23 */ /* 0x100fe2000801087a */
[----:B------:R-:W-:Y:S03]  /*16560*/  FFMA.FTZ R130, R27, UR4, -R122 ;  /* 0x000000041b827c23 */ /* 0x000fe6000801087a */
[----:B------:R4:W-:Y:S01]  /*16570*/  MUFU.EX2 R103, R112 ;  /* 0x0000007000677308 */ /* 0x0009e20000000800 */
[C---:B--2---:R-:W-:Y:S01]  /*16580*/  FMUL.FTZ R10, R0.reuse, R98 ;  /* 0x00000062000a7220 */ /* 0x044fe20000410000 */
[C---:B------:R-:W-:Y:S01]  /*16590*/  FMUL.FTZ R11, R0.reuse, R99 ;  /* 0x00000063000b7220 */ /* 0x040fe20000410000 */
[C---:B------:R-:W-:Y:S01]  /*165a0*/  FMUL.FTZ R38, R0.reuse, R38 ;  /* 0x0000002600267220 */ /* 0x040fe20000410000 */
[C---:B------:R-:W-:Y:S01]  /*165b0*/  FMUL.FTZ R39, R0.reuse, R39 ;  /* 0x0000002700277220 */ /* 0x040fe20000410000 */
[C---:B------:R-:W-:Y:S01]  /*165c0*/  FMUL.FTZ R42, R0.reuse, R42 ;  /* 0x0000002a002a7220 */ /* 0x040fe20000410000 */
[C---:B------:R-:W-:Y:S01]  /*165d0*/  FMUL.FTZ R43, R0.reuse, R43 ;  /* 0x0000002b002b7220 */ /* 0x040fe20000410000 */
[----:B------:R-:W-:Y:S03]  /*165e0*/  FMUL.FTZ R46, R0, R46 ;  /* 0x0000002e002e7220 */ /* 0x000fe60000410000 */
        /* <DEDUP_REMOVED lines=10> */
[----:B------:R-:W-:Y:S01]  /*16690*/  FMUL.FTZ R45, R2, R45 ;  /* 0x0000002d022d7220 */ /* 0x000fe20000410000 */
[----:B------:R-:W-:Y:S01]  /*166a0*/  FMUL.FTZ R47, R0, R47 ;  /* 0x0000002f002f7220 */ /* 0x000fe20000410000 */
[C---:B------:R-:W-:Y:S01]  /*166b0*/  FMUL.FTZ R48, R2.reuse, R48 ;  /* 0x0000003002307220 */ /* 0x040fe20000410000 */
[----:B------:R-:W-:Y:S01]  /*166c0*/  FMUL.FTZ R49, R2, R49 ;  /* 0x0000003102317220 */ /* 0x000fe20000410000 */
[C---:B------:R-:W-:Y:S01]  /*166d0*/  FMUL.FTZ R50, R0.reuse, R50 ;  /* 0x0000003200327220 */ /* 0x040fe20000410000 */
[----:B------:R-:W-:Y:S03]  /*166e0*/  FMUL.FTZ R51, R0, R51 ;  /* 0x0000003300337220 */ /* 0x000fe60000410000 */
[----:B------:R-:W4:Y:S01]  /*166f0*/  MUFU.EX2 R121, R121 ;  /* 0x0000007900797308 */ /* 0x000f220000000800 */
[C---:B------:R-:W-:Y:S01]  /*16700*/  FMUL.FTZ R52, R2.reuse, R52 ;  /* 0x0000003402347220 */ /* 0x040fe20000410000 */
[----:B------:R-:W-:Y:S01]  /*16710*/  FMUL.FTZ R53, R2, R53 ;  /* 0x0000003502357220 */ /* 0x000fe20000410000 */
[C---:B------:R-:W-:Y:S01]  /*16720*/  FMUL.FTZ R54, R0.reuse, R54 ;  /* 0x0000003600367220 */ /* 0x040fe20000410000 */
[----:B------:R-:W-:Y:S01]  /*16730*/  FMUL.FTZ R55, R0, R55 ;  /* 0x0000003700377220 */ /* 0x000fe20000410000 */
[C---:B------:R-:W-:Y:S01]  /*16740*/  FMUL.FTZ R56, R2.reuse, R56 ;  /* 0x0000003802387220 */ /* 0x040fe20000410000 */
[----:B------:R-:W-:Y:S01]  /*16750*/  FMUL.FTZ R57, R2, R57 ;  /* 0x0000003902397220 */ /* 0x000fe20000410000 */
[----:B------:R-:W-:Y:S03]  /*16760*/  FMUL.FTZ R58, R0, R58 ;  /* 0x0000003a003a7220 */ /* 0x000fe60000410000 */
[----:B------:R-:W-:Y:S01]  /*16770*/  MUFU.EX2 R5, R5 ;  /* 0x0000000500057308 */ /* 0x000fe20000000800 */
[----:B--2---:R-:W-:Y:S01]  /*16780*/  F2FP.F16.F32.PACK_AB R96, R102, R123 ;  /* 0x0000007b6660723e */ /* 0x004fe200000000ff */
[----:B------:R-:W-:Y:S01]  /*16790*/  FMUL.FTZ R59, R0, R59 ;  /* 0x0000003b003b7220 */ /* 0x000fe20000410000 */
[C---:B------:R-:W-:Y:S01]  /*167a0*/  FMUL.FTZ R60, R2.reuse, R60 ;  /* 0x0000003c023c7220 */ /* 0x040fe20000410000 */
[----:B------:R-:W-:Y:S01]  /*167b0*/  FMUL.FTZ R61, R2, R61 ;  /* 0x0000003d023d7220 */ /* 0x000fe20000410000 */
[C---:B------:R-:W-:Y:S01]  /*167c0*/  FMUL.FTZ R62, R0.reuse, R62 ;  /* 0x0000003e003e7220 */ /* 0x040fe20000410000 */
[----:B------:R-:W-:Y:S01]  /*167d0*/  FMUL.FTZ R63, R0, R63 ;  /* 0x0000003f003f7220 */ /* 0x000fe20000410000 */
[C---:B------:R-:W-:Y:S03]  /*167e0*/  FMUL.FTZ R64, R2.reuse, R64 ;  /* 0x0000004002407220 */ /* 0x040fe60000410000 */
        /* <DEDUP_REMOVED lines=33> */
[----:B----4-:R-:W-:Y:S01]  /*16a00*/  F2FP.F16.F32.PACK_AB R99, R120, R7 ;  /* 0x000000077863723e */ /* 0x010fe200000000ff */
        /* <DEDUP_REMOVED lines=8> */
[----:B------:R-:W-:Y:S01]  /*16a90*/  ISETP.GT.AND P0, PT, R174, R163, PT ;  /* 0x000000a3ae00720c */ /* 0x000fe20003f04270 */
[C---:B------:R-:W-:Y:S01]  /*16aa0*/  HMMA.16816.F32 R36, R96.reuse, R106, R36 ;  /* 0x0000006a6024723c */ /* 0x040fe20000001824 */
[----:B------:R-:W1:Y:S02]  /*16ab0*/  LDSM.16.MT88.4 R104, [R156+0xa000] ;  /* 0x00a000009c68783b */ /* 0x000e640000004200 */
[----:B------:R-:W-:Y:S03]  /*16ac0*/  FFMA.FTZ R121, R0, R181, R121 ;  /* 0x000000b500797223 */ /* 0x000fe60000010079 */
[C---:B------:R-:W-:Y:S02]  /*16ad0*/  HMMA.16816.F32 R40, R96.reuse, R108, R40 ;  /* 0x0000006c6028723c */ /* 0x040fe40000001828 */
[----:B------:R-:W4:Y:S03]  /*16ae0*/  MUFU.EX2 R128, R128 ;  /* 0x0000008000807308 */ /* 0x000f260000000800 */
[----:B--2---:R-:W-:Y:S01]  /*16af0*/  F2FP.F16.F32.PACK_AB R90, R126, R125 ;  /* 0x0000007d7e5a723e */ /* 0x004fe200000000ff */
[C---:B------:R-:W-:Y:S01]  /*16b00*/  HMMA.16816.F32 R44, R96.reuse, R110, R44 ;  /* 0x0000006e602c723c */ /* 0x040fe2000000182c */
[----:B------:R-:W2:Y:S05]  /*16b10*/  LDSM.16.MT88.4 R108, [R154+0xa000] ;  /* 0x00a000009a6c783b */ /* 0x000eaa0000004200 */
[----:B------:R-:W-:Y:S01]  /*16b20*/  MUFU.EX2 R129, R129 ;  /* 0x0000008100817308 */ /* 0x000fe20000000800 */
[----:B------:R-:W-:Y:S01]  /*16b30*/  MOV R101, R100 ;  /* 0x0000006400657202 */ /* 0x000fe20000000f00 */
[C---:B---3--:R-:W-:Y:S03]  /*16b40*/  HMMA.16816.F32 R48, R96.reuse, R112, R48 ;  /* 0x000000706030723c */ /* 0x048fe60000001830 */
[----:B------:R-:W-:Y:S03]  /*16b50*/  FADD.FTZ R102, R102, R123 ;  /* 0x0000007b66667221 */ /* 0x000fe60000010000 */
[C---:B------:R-:W-:Y:S01]  /*16b60*/  HMMA.16816.F32 R52, R96.reuse, R114, R52 ;  /* 0x000000726034723c */ /* 0x040fe20000001834 */
[----:B------:R-:W3:Y:S04]  /*16b70*/  LDSM.16.MT88.4 R112, [R153+0xa000] ;  /* 0x00a000009970783b */ /* 0x000ee80000004200 */
[----:B----4-:R-:W-:Y:S01]  /*16b80*/  F2FP.F16.F32.PACK_AB R91, R128, R127 ;  /* 0x0000007f805b723e */ /* 0x010fe200000000ff */
[C---:B------:R-:W-:Y:S05]  /*16b90*/  HMMA.16816.F32 R56, R96.reuse, R116, R56 ;  /* 0x000000746038723c */ /* 0x040fea0000001838 */
        /* <DEDUP_REMOVED lines=11> */
[----:B------:R-:W-:Y:S01]  /*16c50*/  FFMA.FTZ R119, R15, UR4, -R122 ;  /* 0x000000040f777c23 */ /* 0x000fe2000801087a */
[----:B------:R-:W-:Y:S01]  /*16c60*/  FMUL.FTZ R13, R2, R93 ;  /* 0x0000005d020d7220 */ /* 0x000fe20000410000 */
[C---:B------:R-:W-:Y:S01]  /*16c70*/  FMUL.FTZ R14, R0.reuse, R94 ;  /* 0x0000005e000e7220 */ /* 0x040fe20000410000 */
[----:B------:R-:W2:Y:S02]  /*16c80*/  MUFU.EX2 R117, R117 ;  /* 0x0000007500757308 */ /* 0x000ea40000000800 */
[----:B------:R-:W-:Y:S01]  /*16c90*/  FMUL.FTZ R15, R0, R95 ;  /* 0x0000005f000f7220 */ /* 0x000fe20000410000 */
[----:B------:R-:W-:Y:S01]  /*16ca0*/  FADD.FTZ R0, R103, R121 ;  /* 0x0000007967007221 */ /* 0x000fe20000010000 */
[----:B------:R-:W4:Y:S01]  /*16cb0*/  LDSM.16.MT88.4 R92, [R156+0x8800] ;  /* 0x008800009c5c783b */ /* 0x000f220000004200 */
[----:B------:R-:W-:Y:S02]  /*16cc0*/  FADD.FTZ R5, R6, R5 ;  /* 0x0000000506057221 */ /* 0x000fe40000010000 */
[----:B------:R-:W-:Y:S03]  /*16cd0*/  FADD.FTZ R7, R7, R0 ;  /* 0x0000000007077221 */ /* 0x000fe60000010000 */
[----:B------:R-:W-:Y:S01]  /*16ce0*/  MUFU.EX2 R118, R118 ;  /* 0x0000007600767308 */ /* 0x000fe20000000800 */
[C---:B------:R-:W-:Y:S01]  /*16cf0*/  HMMA.16816.F32 R12, R96.reuse, R110, R12 ;  /* 0x0000006e600c723c */ /* 0x040fe2000000180c */
[----:B------:R-:W5:Y:S02]  /*16d00*/  LDSM.16.MT88.4 R108, [R154+0x8800] ;  /* 0x008800009a6c783b */ /* 0x000f640000004200 */
[----:B------:R-:W-:Y:S01]  /*16d10*/  MOV R0, R3 ;  /* 0x0000000300007202 */ /* 0x000fe20000000f00 */
[----:B------:R-:W-:Y:S02]  /*16d20*/  FADD.FTZ R7, R120, R7 ;  /* 0x0000000778077221 */ /* 0x000fe40000010000 */
[C---:B---3--:R-:W-:Y:S03]  /*16d30*/  HMMA.16816.F32 R76, R96.reuse, R112, R76 ;  /* 0x00000070604c723c */ /* 0x048fe6000000184c */
[----:B------:R-:W3:Y:S02]  /*16d40*/  MUFU.EX2 R119, R119 ;  /* 0x0000007700777308 */ /* 0x000ee40000000800 */
[C---:B--2---:R-:W-:Y:S01]  /*16d50*/  F2FP.F16.F32.PACK_AB R88, R117.reuse, R116 ;  /* 0x000000747558723e */ /* 0x044fe200000000ff */
[C---:B------:R-:W-:Y:S01]  /*16d60*/  HMMA.16816.F32 R80, R96.reuse, R114, R80 ;  /* 0x000000726050723c */ /* 0x040fe20000001850 */
[----:B------:R-:W2:Y:S04]  /*16d70*/  LDSM.16.MT88.4 R112, [R153+0x8800] ;  /* 0x008800009970783b */ /* 0x000ea80000004200 */
[----:B------:R-:W-:Y:S01]  /*16d80*/  FADD.FTZ R116, R116, R5 ;  /* 0x0000000574747221 */ /* 0x000fe20000010000 */
[C---:B-1----:R-:W-:Y:S05]  /*16d90*/  HMMA.16816.F32 R84, R96.reuse, R104, R84 ;  /* 0x000000686054723c */ /* 0x042fea0000001854 */
[----:B------:R-:W-:Y:S01]  /*16da0*/  FADD.FTZ R116, R117, R116 ;  /* 0x0000007475747221 */ /* 0x000fe20000010000 */
[----:B------:R-:W-:Y:S01]  /*16db0*/  HMMA.16816.F32 R16, R96, R106, R16 ;  /* 0x0000006a6010723c */ /* 0x000fe20000001810 */
[----:B------:R-:W1:Y:S04]  /*16dc0*/  LDSM.16.MT88.4 R96, [R152+0x8800] ;  /* 0x008800009860783b */ /* 0x000e680000004200 */
[----:B---3--:R-:W-:Y:S01]  /*16dd0*/  F2FP.F16.F32.PACK_AB R89, R119, R118 ;  /* 0x000000767759723e */ /* 0x008fe200000000ff */
[----:B------:R-:W-:Y:S01]  /*16de0*/  FADD.FTZ R118, R118, R7 ;  /* 0x0000000776767221 */ /* 0x000fe20000010000 */
[----:B------:R-:W-:Y:S02]  /*16df0*/  FADD.FTZ R125, R125, R116 ;  /* 0x000000747d7d7221 */ /* 0x000fe40000010000 */
[----:B------:R-:W-:Y:S02]  /*16e00*/  LDSM.16.MT88.4 R104, [R154+0xa800] ;  /* 0x00a800009a68783b */ /* 0x000fe40000004200 */
[----:B------:R-:W-:Y:S01]  /*16e10*/  FADD.FTZ R118, R119, R118 ;  /* 0x0000007677767221 */ /* 0x000fe20000010000 */
[C---:B----4-:R-:W-:Y:S05]  /*16e20*/  HMMA.16816.F32 R8, R88.reuse, R92, R8 ;  /* 0x0000005c5808723c */ /* 0x050fea0000001808 */
[----:B------:R-:W-:Y:S01]  /*16e30*/  FADD.FTZ R127, R127, R118 ;  /* 0x000000767f7f7221 */ /* 0x000fe20000010000 */
[C---:B------:R-:W-:Y:S01]  /*16e40*/  HMMA.16816.F32 R36, R88.reuse, R94, R36 ;  /* 0x0000005e5824723c */ /* 0x040fe20000001824 */
[----:B------:R-:W3:Y:S04]  /*16e50*/  LDSM.16.MT88.4 R92, [R156+0xa800] ;  /* 0x00a800009c5c783b */ /* 0x000ee80000004200 */
[----:B------:R-:W-:Y:S01]  /*16e60*/  FADD.FTZ R125, R126, R125 ;  /* 0x0000007d7e7d7221 */ /* 0x000fe20000010000 */
[C---:B-----5:R-:W-:Y:S05]  /*16e70*/  HMMA.16816.F32 R40, R88.reuse, R108, R40 ;  /* 0x0000006c5828723c */ /* 0x060fea0000001828 */
        /* <DEDUP_REMOVED lines=10> */
[----:B------:R-:W-:Y:S03]  /*16f20*/  MUFU.EX2 R112, R112 ;  /* 0x0000007000707308 */ /* 0x000fe60000000800 */
[--C-:B------:R-:W-:Y:S01]  /*16f30*/  FFMA.FTZ R114, R22, UR4, -R122.reuse ;  /* 0x0000000416727c23 */ /* 0x100fe2000801087a */
[C---:B---3--:R-:W-:Y:S06]  /*16f40*/  HMMA.16816.F32 R64, R88.reuse, R92, R64 ;  /* 0x0000005c5840723c */ /* 0x048fec0000001840 */
[----:B------:R-:W2:Y:S01]  /*16f50*/  MUFU.EX2 R113, R113 ;  /* 0x0000007100717308 */ /* 0x000ea20000000800 */
[----:B------:R-:W-:Y:S01]  /*16f60*/  FFMA.FTZ R115, R23, UR4, -R122 ;  /* 0x0000000417737c23 */ /* 0x000fe2000801087a */
[C---:B------:R-:W-:Y:S01]  /*16f70*/  HMMA.16816.F32 R68, R88.reuse, R94, R68 ;  /* 0x0000005e5844723c */ /* 0x040fe20000001844 */
[----:B------:R-:W3:Y:S05]  /*16f80*/  LDSM.16.MT88.4 R92, [R156+0x9000] ;  /* 0x009000009c5c783b */ /* 0x000eea0000004200 */
[C---:B------:R-:W-:Y:S02]  /*16f90*/  HMMA.16816.F32 R72, R88.reuse, R104, R72 ;  /* 0x000000685848723c */ /* 0x040fe40000001848 */
[----:B------:R-:W-:Y:S04]  /*16fa0*/  MUFU.EX2 R114, R114 ;  /* 0x0000007200727308 */ /* 0x000fe80000000800 */
[C---:B------:R-:W-:Y:S01]  /*16fb0*/  HMMA.16816.F32 R12, R88.reuse, R106, R12 ;  /* 0x0000006a580c723c */ /* 0x040fe2000000180c */
[----:B------:R-:W5:Y:S05]  /*16fc0*/  LDSM.16.MT88.4 R104, [R154+0x9000] ;  /* 0x009000009a68783b */ /* 0x000f6a0000004200 */
[----:B------:R-:W3:Y:S01]  /*16fd0*/  MUFU.EX2 R115, R115 ;  /* 0x0000007300737308 */ /* 0x000ee20000000800 */
[----:B--2---:R-:W-:Y:S01]  /*16fe0*/  F2FP.F16.F32.PACK_AB R20, R113, R112 ;  /* 0x000000707114723e */ /* 0x004fe200000000ff */
[C---:B----4-:R-:W-:Y:S03]  /*16ff0*/  HMMA.16816.F32 R76, R88.reuse, R108, R76 ;  /* 0x0000006c584c723c */ /* 0x050fe6000000184c */
[----:B------:R-:W-:Y:S03]  /*17000*/  FADD.FTZ R112, R112, R125 ;  /* 0x0000007d70707221 */ /* 0x000fe60000010000 */
[C---:B------:R-:W-:Y:S02]  /*17010*/  HMMA.16816.F32 R80, R88.reuse, R110, R80 ;  /* 0x0000006e5850723c */ /* 0x040fe40000001850 */
[----:B------:R2:W-:Y:S03]  /*17020*/  MUFU.EX2 R110, R130 ;  /* 0x00000082006e7308 */ /* 0x0005e60000000800 */
[----:B------:R-:W-:Y:S01]  /*17030*/  FFMA.FTZ R108, R25, UR4, -R124 ;  /* 0x00000004196c7c23 */ /* 0x000fe2000801087c */
[C---:B-1----:R-:W-:Y:S05]  /*17040*/  HMMA.16816.F32 R84, R88.reuse, R96, R84 ;  /* 0x000000605854723c */ /* 0x042fea0000001854 */
[----:B------:R-:W-:Y:S01]  /*17050*/  FFMA.FTZ R109, R26, UR4, -R122 ;  /* 0x000000041a6d7c23 */ /* 0x000fe2000801087a */
[----:B------:R-:W-:Y:S01]  /*17060*/  HMMA.16816.F32 R16, R88, R98, R16 ;  /* 0x000000625810723c */ /* 0x000fe20000001810 */
[----:B------:R-:W1:Y:S01]  /*17070*/  MUFU.EX2 R108, R108 ;  /* 0x0000006c006c7308 */ /* 0x000e620000000800 */
[----:B------:R-:W4:Y:S03]  /*17080*/  LDSM.16.MT88.4 R24, [R153+0x9000] ;  /* 0x009000009918783b */ /* 0x000f260000004200 */
[----:B---3--:R-:W-:Y:S01]  /*17090*/  F2FP.F16.F32.PACK_AB R21, R115, R114 ;  /* 0x000000727315723e */ /* 0x008fe200000000ff */
[----:B------:R-:W-:Y:S01]  /*170a0*/  FFMA.FTZ R111, R32, UR4, -R124 ;  /* 0x00000004206f7c23 */ /* 0x000fe2000801087c */
[----:B--2---:R-:W-:Y:S01]  /*170b0*/  FFMA.FTZ R130, R34, UR4, -R122 ;  /* 0x0000000422827c23 */ /* 0x004fe2000801087a */
[----:B------:R-:W-:Y:S03]  /*170c0*/  FADD.FTZ R114, R114, R127 ;  /* 0x0000007f72727221 */ /* 0x000fe60000010000 */
[----:B------:R-:W2:Y:S01]  /*170d0*/  MUFU.EX2 R109, R109 ;  /* 0x0000006d006d7308 */ /* 0x000ea20000000800 */
[----:B------:R-:W3:Y:S01]  /*170e0*/  LDSM.16.MT88.4 R88, [R152+0x9000] ;  /* 0x009000009858783b */ /* 0x000ee20000004200 */
[----:B------:R-:W-:Y:S01]  /*170f0*/  FADD.FTZ R112, R113, R112 ;  /* 0x0000007071707221 */ /* 0x000fe20000010000 */
[----:B------:R-:W-:Y:S07]  /*17100*/  FADD.FTZ R114, R115, R114 ;  /* 0x0000007273727221 */ /* 0x000fee0000010000 */
[----:B------:R-:W-:Y:S01]  /*17110*/  MUFU.EX2 R111, R111 ;  /* 0x0000006f006f7308 */ /* 0x000fe20000000800 */
[C---:B-1----:R-:W-:Y:S01]  /*17120*/  F2FP.F16.F32.PACK_AB R22, R108.reuse, R129 ;  /* 0x000000816c16723e */ /* 0x042fe200000000ff */
[----:B------:R-:W-:Y:S01]  /*17130*/  LDSM.16.MT88.4 R96, [R154+0xb000] ;  /* 0x00b000009a60783b */ /* 0x000fe20000004200 */
[----:B------:R-:W-:Y:S04]  /*17140*/  FADD.FTZ R129, R129, R112 ;  /* 0x0000007081817221 */ /* 0x000fe80000010000 */
[----:B------:R-:W-:Y:S03]  /*17150*/  FADD.FTZ R129, R108, R129 ;  /* 0x000000816c817221 */ /* 0x000fe60000010000 */
[----:B------:R-:W-:Y:S01]  /*17160*/  MUFU.EX2 R130, R130 ;  /* 0x0000008200827308 */ /* 0x000fe20000000800 */
[C---:B--2---:R-:W-:Y:S01]  /*17170*/  F2FP.F16.F32.PACK_AB R23, R110.reuse, R109 ;  /* 0x0000006d6e17723e */ /* 0x044fe200000000ff */
[----:B------:R-:W-:Y:S04]  /*17180*/  FADD.FTZ R109, R109, R114 ;  /* 0x000000726d6d7221 */ /* 0x000fe80000010000 */
[----:B------:R-:W-:Y:S02]  /*17190*/  FADD.FTZ R109, R110, R109 ;  /* 0x0000006d6e6d7221 */ /* 0x000fe40000010000 */
[C---:B------:R-:W-:Y:S06]  /*171a0*/  HMMA.16816.F32 R8, R20.reuse, R92, R8 ;  /* 0x0000005c1408723c */ /* 0x040fec0000001808 */
[C---:B------:R-:W-:Y:S01]  /*171b0*/  HMMA.16816.F32 R36, R20.reuse, R94, R36 ;  /* 0x0000005e1424723c */ /* 0x040fe20000001824 */
[----:B------:R-:W1:Y:S05]  /*171c0*/  LDSM.16.MT88.4 R92, [R156+0xb000] ;  /* 0x00b000009c5c783b */ /* 0x000e6a0000004200 */
[C---:B-----5:R-:W-:Y:S06]  /*171d0*/  HMMA.16816.F32 R40, R20.reuse, R104, R40 ;  /* 0x000000681428723c */ /* 0x060fec0000001828 */
[C---:B------:R-:W-:Y:S05]  /*171e0*/  HMMA.16816.F32 R44, R20.reuse, R106, R44 ;  /* 0x0000006a142c723c */ /* 0x040fea000000182c */
[--C-:B------:R-:W-:Y:S01]  /*171f0*/  FFMA.FTZ R104, R28, UR4, -R124.reuse ;  /* 0x000000041c687c23 */ /* 0x100fe2000801087c */
[C---:B----4-:R-:W-:Y:S05]  /*17200*/  HMMA.16816.F32 R48, R20.reuse, R24, R48 ;  /* 0x000000181430723c */ /* 0x050fea0000001830 */
[----:B------:R-:W-:Y:S01]  /*17210*/  FFMA.FTZ R105, R29, UR4, -R124 ;  /* 0x000000041d697c23 */ /* 0x000fe2000801087c */
[C---:B------:R-:W-:Y:S01]  /*17220*/  HMMA.16816.F32 R52, R20.reuse, R26, R52 ;  /* 0x0000001a1434723c */ /* 0x040fe20000001834 */
[----:B------:R-:W2:Y:S01]  /*17230*/  LDSM.16.MT88.4 R24, [R153+0xb000] ;  /* 0x00b000009918783b */ /* 0x000ea20000004200 */
[----:B------:R-:W-:Y:S03]  /*17240*/  MUFU.EX2 R104, R104 ;  /* 0x0000006800687308 */ /* 0x000fe60000000800 */
[--C-:B------:R-:W-:Y:S01]  /*17250*/  FFMA.FTZ R106, R30, UR4, -R122.reuse ;  /* 0x000000041e6a7c23 */ /* 0x100fe2000801087a */
[C---:B---3--:R-:W-:Y:S06]  /*17260*/  HMMA.16816.F32 R56, R20.reuse, R88, R56 ;  /* 0x000000581438723c */ /* 0x048fec0000001838 */
[----:B------:R-:W3:Y:S01]  /*17270*/  MUFU.EX2 R105, R105 ;  /* 0x0000006900697308 */ /* 0x000ee20000000800 */
        /* <DEDUP_REMOVED lines=12> */
[----:B------:R-:W5:Y:S01]  /*17340*/  MUFU.EX2 R124, R124 ;  /* 0x0000007c007c7308 */ /* 0x000f620000000800 */
[C---:B------:R-:W-:Y:S01]  /*17350*/  HMMA.16816.F32 R12, R20.reuse, R98, R12 ;  /* 0x00000062140c723c */ /* 0x040fe2000000180c */
[----:B------:R-:W-:Y:S05]  /*17360*/  LDSM.16.MT88.4 R92, [R154+0xb800] ;  /* 0x00b800009a5c783b */ /* 0x000fea0000004200 */
[C---:B--2---:R-:W-:Y:S03]  /*17370*/  HMMA.16816.F32 R76, R20.reuse, R24, R76 ;  /* 0x00000018144c723c */ /* 0x044fe6000000184c */
[----:B------:R-:W2:Y:S03]  /*17380*/  MUFU.EX2 R131, R122 ;  /* 0x0000007a00837308 */ /* 0x000ea60000000800 */
[C---:B------:R-:W-:Y:S01]  /*17390*/  HMMA.16816.F32 R80, R20.reuse, R26, R80 ;  /* 0x0000001a1450723c */ /* 0x040fe20000001850 */
[----:B------:R-:W1:Y:S05]  /*173a0*/  LDSM.16.MT88.4 R24, [R153+0x9800] ;  /* 0x009800009918783b */ /* 0x000e6a0000004200 */
[C---:B----4-:R-:W-:Y:S06]  /*173b0*/  HMMA.16816.F32 R84, R20.reuse, R88, R84 ;  /* 0x000000581454723c */ /* 0x050fec0000001854 */
[----:B------:R-:W-:Y:S01]  /*173c0*/  HMMA.16816.F32 R16, R20, R90, R16 ;  /* 0x0000005a1410723c */ /* 0x000fe20000001810 */
[----:B------:R-:W4:Y:S04]  /*173d0*/  LDSM.16.MT88.4 R20, [R152+0x9800] ;  /* 0x009800009814783b */ /* 0x000f280000004200 */
[----:B---3--:R-:W-:Y:S01]  /*173e0*/  F2FP.F16.F32.PACK_AB R88, R105, R104 ;  /* 0x000000686958723e */ /* 0x008fe200000000ff */
[----:B------:R-:W-:Y:S01]  /*173f0*/  FADD.FTZ R104, R104, R129 ;  /* 0x0000008168687221 */ /* 0x000fe20000010000 */
[----:B-----5:R-:W-:Y:S01]  /*17400*/  F2FP.F16.F32.PACK_AB R89, R107, R106 ;  /* 0x0000006a6b59723e */ /* 0x020fe200000000ff */
[----:B------:R-:W-:Y:S03]  /*17410*/  FADD.FTZ R106, R106, R109 ;  /* 0x0000006d6a6a7221 */ /* 0x000fe60000010000 */
[----:B------:R-:W-:Y:S01]  /*17420*/  F2FP.F16.F32.PACK_AB R90, R124, R111 ;  /* 0x0000006f7c5a723e */ /* 0x000fe200000000ff */
[----:B------:R-:W-:Y:S01]  /*17430*/  FADD.FTZ R104, R105, R104 ;  /* 0x0000006869687221 */ /* 0x000fe20000010000 */
[----:B--2---:R-:W-:Y:S01]  /*17440*/  F2FP.F16.F32.PACK_AB R91, R131, R130 ;  /* 0x00000082835b723e */ /* 0x004fe200000000ff */
[----:B------:R-:W-:Y:S02]  /*17450*/  FADD.FTZ R107, R107, R106 ;  /* 0x0000006a6b6b7221 */ /* 0x000fe40000010000 */
[----:B------:R-:W-:Y:S02]  /*17460*/  FADD.FTZ R111, R111, R104 ;  /* 0x000000686f6f7221 */ /* 0x000fe40000010000 */
[----:B------:R-:W-:Y:S02]  /*17470*/  FADD.FTZ R130, R130, R107 ;  /* 0x0000006b82827221 */ /* 0x000fe40000010000 */
        /* <DEDUP_REMOVED lines=8> */
[----:B------:R-:W3:Y:S05]  /*17500*/  LDSM.16.MT88.4 R32, [R152+0xb800] ;  /* 0x00b800009820783b */ /* 0x000eea0000004200 */
[C---:B------:R-:W-:Y:S06]  /*17510*/  HMMA.16816.F32 R48, R88.reuse, R24, R48 ;  /* 0x000000185830723c */ /* 0x040fec0000001830 */
[C---:B------:R-:W-:Y:S06]  /*17520*/  HMMA.16816.F32 R52, R88.reuse, R26, R52 ;  /* 0x0000001a5834723c */ /* 0x040fec0000001834 */
[C---:B----4-:R-:W-:Y:S06]  /*17530*/  HMMA.16816.F32 R56, R88.reuse, R20, R56 ;  /* 0x000000145838723c */ /* 0x050fec0000001838 */
[C---:B------:R-:W-:Y:S06]  /*17540*/  HMMA.16816.F32 R60, R88.reuse, R22, R60 ;  /* 0x00000016583c723c */ /* 0x040fec000000183c */
        /* <DEDUP_REMOVED lines=10> */
[----:B------:R-:W-:Y:S11]  /*175f0*/  @P0 BRA `(.L_x_6302) ;  /* 0xffffffd400100947 */ /* 0x000ff6000383ffff */
.L_x_6298:
[----:B------:R-:W1:Y:S01]  /*17600*/  SHFL.BFLY PT, R0, R181, 0x2, 0x1f ;  /* 0x0c401f00b5007f89 */ /* 0x000e6200000e0000 */
[----:B------:R-:W2:Y:S01]  /*17610*/  S2UR UR4, SR_CgaCtaId ;  /* 0x00000000000479c3 */ /* 0x000ea20000008800 */
[----:B------:R-:W-:Y:S01]  /*17620*/  MOV R7, 0x3f800000 ;  /* 0x3f80000000077802 */ /* 0x000fe20000000f00 */
[----:B------:R-:W-:Y:S01]  /*17630*/  UMOV UR5, 0x400 ;  /* 0x0000040000057882 */ /* 0x000fe20000000000 */
[----:B------:R-:W3:Y:S01]  /*17640*/  SHFL.BFLY PT, R2, R183, 0x2, 0x1f ;  /* 0x0c401f00b7027f89 */ /* 0x000ee200000e0000 */
[----:B------:R-:W-:Y:S01]  /*17650*/  MOV R6, 0x3f800000 ;  /* 0x3f80000000067802 */ /* 0x000fe20000000f00 */
[----:B------:R-:W-:Y:S01]  /*17660*/  BSSY B0, `(.L_x_6303) ;  /* 0x00000cf000007945 */ /* 0x000fe20003800000 */
[----:B------:R-:W4:Y:S02]  /*17670*/  S2R R11, SR_TID.X ;  /* 0x00000000000b7919 */ /* 0x000f240000002100 */
[----:B------:R-:W-:Y:S06]  /*17680*/  BAR.SYNC.DEFER_BLOCKING 0x0 ;  /* 0x0000000000007b1d */ /* 0x000fec0000010000 */
[----:B------:R-:W5:Y:S01]  /*17690*/  S2R R18, SR_CTAID.Y ;  /* 0x0000000000127919 */ /* 0x000f620000002600 */
[----:B-1----:R-:W-:Y:S01]  /*176a0*/  FADD.FTZ R5, R0, R181 ;  /* 0x000000b500057221 */ /* 0x002fe20000010000 */
[----:B--2---:R-:W-:Y:S01]  /*176b0*/  ULEA UR4, UR4, UR5, 0x18 ;  /* 0x0000000504047291 */ /* 0x004fe2000f8ec03f */
[----:B------:R-:W1:Y:S01]  /*176c0*/  S2R R0, SR_TID.X ;  /* 0x0000000000007919 */ /* 0x000e620000002100 */
[----:B---3--:R-:W-:-:S02]  /*176d0*/  FADD.FTZ R9, R2, R183 ;  /* 0x000000b702097221 */ /* 0x008fc40000010000 */
[----:B------:R-:W2:Y:S04]  /*176e0*/  SHFL.BFLY PT, R2, R5, 0x1, 0x1f ;  /* 0x0c201f0005027f89 */ /* 0x000ea800000e0000 */
[----:B------:R-:W3:Y:S01]  /*176f0*/  SHFL.BFLY PT, R4, R9, 0x1, 0x1f ;  /* 0x0c201f0009047f89 */ /* 0x000ee200000e0000 */
[----:B------:R-:W5:Y:S01]  /*17700*/  S2R R19, SR_CTAID.X ;  /* 0x0000000000137919 */ /* 0x000f620000002500 */
[----:B----4-:R-:W-:-:S04]  /*17710*/  SHF.R.S32.HI R8, RZ, 0x1f, R11 ;  /* 0x0000001fff087819 */ /* 0x010fc8000001140b */
[----:B------:R-:W-:-:S04]  /*17720*/  LEA.HI R8, R8, R11, RZ, 0x4 ;  /* 0x0000000b08087211 */ /* 0x000fc800078f20ff */
[----:B------:R-:W-:Y:S01]  /*17730*/  SHF.R.S32.HI R8, RZ, 0x4, R8 ;  /* 0x00000004ff087819 */ /* 0x000fe20000011408 */
[----:B--2---:R-:W-:Y:S01]  /*17740*/  FADD.FTZ R2, R5, R2 ;  /* 0x0000000205027221 */ /* 0x004fe20000010000 */
[----:B---3--:R-:W-:Y:S01]  /*17750*/  FADD.FTZ R4, R9, R4 ;  /* 0x0000000409047221 */ /* 0x008fe20000010000 */
[----:B-1----:R-:W-:-:S03]  /*17760*/  SHF.R.S32.HI R9, RZ, 0x1f, R0 ;  /* 0x0000001fff097819 */ /* 0x002fc60000011400 */
[----:B------:R-:W-:Y:S02]  /*17770*/  FSETP.NE.FTZ.AND P3, PT, R2, RZ, PT ;  /* 0x000000ff0200720b */ /* 0x000fe40003f75000 */
[CC--:B------:R-:W-:Y:S02]  /*17780*/  LEA.HI R10, R9.reuse, R0.reuse, RZ, 0x2 ;  /* 0x00000000090a7211 */ /* 0x0c0fe400078f10ff */
[----:B------:R-:W-:Y:S02]  /*17790*/  FSETP.NE.FTZ.AND P4, PT, R4, RZ, PT ;  /* 0x000000ff0400720b */ /* 0x000fe40003f95000 */
[--C-:B------:R-:W-:Y:S02]  /*177a0*/  SHF.R.S32.HI R12, RZ, 0x2, R10.reuse ;  /* 0x00000002ff0c7819 */ /* 0x100fe4000001140a */
[----:B------:R-:W-:Y:S02]  /*177b0*/  SHF.R.S32.HI R5, RZ, 0x1f, R10 ;  /* 0x0000001fff057819 */ /* 0x000fe4000001140a */
[----:B------:R-:W-:-:S02]  /*177c0*/  LEA.HI R11, R9, R0, RZ, 0x4 ;  /* 0x00000000090b7211 */ /* 0x000fc400078f20ff */
[----:B------:R-:W-:Y:S01]  /*177d0*/  LEA.HI R5, R5, R12, RZ, 0x3 ;  /* 0x0000000c05057211 */ /* 0x000fe200078f18ff */
[----:B------:R-:W1:Y:S01]  /*177e0*/  @P3 MUFU.RCP R6, R2 ;  /* 0x0000000200063308 */ /* 0x000e620000001000 */
[----:B------:R-:W-:Y:S02]  /*177f0*/  LEA.HI R9, R9, R0, RZ, 0x5 ;  /* 0x0000000009097211 */ /* 0x000fe400078f28ff */
[----:B------:R-:W-:Y:S02]  /*17800*/  LOP3.LUT R5, R5, 0xfffffff8, RZ, 0xc0, !PT ;  /* 0xfffffff805057812 */ /* 0x000fe400078ec0ff */
[----:B------:R-:W-:Y:S02]  /*17810*/  LOP3.LUT R15, R10, 0x1ffffffc, RZ, 0xc0, !PT ;  /* 0x1ffffffc0a0f7812 */ /* 0x000fe400078ec0ff */
[----:B------:R-:W-:Y:S01]  /*17820*/  IADD3 R5, R12, -R5, RZ ;  /* 0x800000050c057210 */ /* 0x000fe20007ffe0ff */
[----:B------:R-:W2:Y:S01]  /*17830*/  @P4 MUFU.RCP R7, R4 ;  /* 0x0000000400074308 */ /* 0x000ea20000001000 */
[----:B------:R-:W-:-:S02]  /*17840*/  LOP3.LUT R11, R11, 0xfffffff0, RZ, 0xc0, !PT ;  /* 0xfffffff00b0b7812 */ /* 0x000fc400078ec0ff */
[----:B------:R-:W-:Y:S02]  /*17850*/  SHF.L.U32 R17, R5, 0x6, RZ ;  /* 0x0000000605117819 */ /* 0x000fe400000006ff */
[----:B------:R-:W-:Y:S02]  /*17860*/  SHF.R.S32.HI R10, RZ, 0x5, R9 ;  /* 0x00000005ff0a7819 */ /* 0x000fe40000011409 */
[-C--:B------:R-:W-:Y:S01]  /*17870*/  IADD3 R15, -R15, R0.reuse, RZ ;  /* 0x000000000f0f7210 */ /* 0x080fe20007ffe1ff */
[----:B------:R-:W-:Y:S01]  /*17880*/  @P4 MUFU.LG2 R4, R4 ;  /* 0x0000000400044308 */ /* 0x000fe20000000c00 */
[----:B------:R-:W-:Y:S01]  /*17890*/  LOP3.LUT R13, R5, 0x1, RZ, 0xc0, !PT ;  /* 0x00000001050d7812 */ /* 0x000fe200078ec0ff */
[C---:B-1----:R-:W-:Y:S01]  /*178a0*/  FMUL.FTZ R99, R6.reuse, R99 ;  /* 0x0000006306637220 */ /* 0x042fe20000410000 */
[----:B------:R-:W-:Y:S01]  /*178b0*/  IADD3 R11, -R11, R0, RZ ;  /* 0x000000000b0b7210 */ /* 0x000fe20007ffe1ff */
[C---:B------:R-:W-:Y:S01]  /*178c0*/  FMUL.FTZ R98, R6.reuse, R98 ;  /* 0x0000006206627220 */ /* 0x040fe20000410000 */
[----:B------:R-:W-:Y:S01]  /*178d0*/  LOP3.LUT R17, R17, 0x1c0, RZ, 0xc0, !PT ;  /* 0x000001c011117812 */ /* 0x000fe200078ec0ff */
[----:B------:R-:W-:Y:S01]  /*178e0*/  FMUL.FTZ R39, R6, R39 ;  /* 0x0000002706277220 */ /* 0x000fe20000410000 */
[----:B------:R-:W-:Y:S01]  /*178f0*/  LEA R12, R10, R15, 0x9 ;  /* 0x0000000f0a0c7211 */ /* 0x000fe200078e48ff */
[----:B------:R-:W-:Y:S01]  /*17900*/  FMUL.FTZ R38, R6, R38 ;  /* 0x0000002606267220 */ /* 0x000fe20000410000 */
[----:B------:R-:W-:Y:S01]  /*17910*/  ISETP.NE.U32.AND P0, PT, R13, 0x1, PT ;  /* 0x000000010d00780c */ /* 0x000fe20003f05070 */
[C---:B--2---:R-:W-:Y:S01]  /*17920*/  FMUL.FTZ R96, R7.reuse, R96 ;  /* 0x0000006007607220 */ /* 0x044fe20000410000 */
[----:B------:R-:W-:Y:S01]  /*17930*/  SHF.L.U32 R13, R8, 0x6, RZ ;  /* 0x00000006080d7819 */ /* 0x000fe200000006ff */
[----:B------:R-:W-:Y:S01]  /*17940*/  FMUL.FTZ R97, R7, R97 ;  /* 0x0000006107617220 */ /* 0x000fe20000410000 */
[----:B------:R-:W-:Y:S01]  /*17950*/  LEA.HI R15, R11, R11, RZ, 0x1 ;  /* 0x0000000b0b0f7211 */ /* 0x000fe200078f08ff */
[----:B------:R-:W-:Y:S01]  /*17960*/  FMUL.FTZ R36, R7, R36 ;  /* 0x0000002407247220 */ /* 0x000fe20000410000 */
[----:B------:R-:W-:Y:S01]  /*17970*/  LEA.HI R17, R17, R17, RZ, 0x1d ;  /* 0x0000001111117211 */ /* 0x000fe200078fe8ff */
[----:B------:R-:W-:Y:S01]  /*17980*/  FMUL.FTZ R37, R7, R37 ;  /* 0x0000002507257220 */ /* 0x000fe20000410000 */
[----:B------:R-:W-:Y:S01]  /*17990*/  LOP3.LUT R13, R13, 0x1c0, RZ, 0xc0, !PT ;  /* 0x000001c00d0d7812 */ /* 0x000fe200078ec0ff */
[----:B------:R-:W-:Y:S01]  /*179a0*/  FMUL.FTZ R40, R7, R40 ;  /* 0x0000002807287220 */ /* 0x000fe20000410000 */
[----:B------:R-:W-:Y:S01]  /*179b0*/  SHF.L.U32 R14, R15, 0x2, RZ ;  /* 0x000000020f0e7819 */ /* 0x000fe200000006ff */
[C---:B------:R-:W-:Y:S01]  /*179c0*/  FMUL.FTZ R41, R7.reuse, R41 ;  /* 0x0000002907297220 */ /* 0x040fe20000410000 */
[----:B------:R-:W-:Y:S01]  /*179d0*/  LEA R12, R12, R17, 0x1 ;  /* 0x000000110c0c7211 */ /* 0x000fe200078e08ff */
[----:B------:R-:W-:Y:S01]  /*179e0*/  FMUL.FTZ R44, R7, R44 ;  /* 0x0000002c072c7220 */ /* 0x000fe20000410000 */
[----:B------:R-:W-:Y:S01]  /*179f0*/  LOP3.LUT R14, R13, 0x38, R14, 0xf8, !PT ;  /* 0x000000380d0e7812 */ /* 0x000fe200078ef80e */
[----:B------:R-:W-:Y:S01]  /*17a00*/  FMUL.FTZ R45, R7, R45 ;  /* 0x0000002d072d7220 */ /* 0x000fe20000410000 */
[----:B------:R-:W-:Y:S01]  /*17a10*/  R2P PR, R5, 0x6 ;  /* 0x0000000605007804 */ /* 0x000fe20000000000 */
[C---:B------:R-:W-:Y:S01]  /*17a20*/  FMUL.FTZ R48, R7.reuse, R48 ;  /* 0x0000003007307220 */ /* 0x040fe20000410000 */
[----:B------:R-:W-:Y:S01]  /*17a30*/  SHF.R.U32.HI R13, RZ, 0x3, R13 ;  /* 0x00000003ff0d7819 */ /* 0x000fe2000001160d */
[----:B------:R-:W-:Y:S01]  /*17a40*/  FMUL.FTZ R49, R7, R49 ;  /* 0x0000003107317220 */ /* 0x000fe20000410000 */
[----:B------:R-:W-:Y:S01]  /*17a50*/  LOP3.LUT R16, R15, 0xffffffe, RZ, 0xc0, !PT ;  /* 0x0ffffffe0f107812 */ /* 0x000fe200078ec0ff */
        /* <DEDUP_REMOVED lines=74> */
[----:B------:R-:W-:-:S03]  /*17f00*/  LOP3.LUT R9, R9, 0xffffffe0, RZ, 0xc0, !PT ;  /* 0xffffffe009097812 */ /* 0x000fc600078ec0ff */
[----:B------:R-:W-:Y:S01]  /*17f10*/  STS.64 [R16], R44 ;  /* 0x0000002c10007388 */ /* 0x000fe20000000a00 */
[----:B------:R-:W-:Y:S02]  /*17f20*/  IADD3 R9, -R9, R0, RZ ;  /* 0x0000000009097210 */ /* 0x000fe40007ffe1ff */
[----:B------:R-:W-:Y:S01]  /*17f30*/  IADD3 R0, -R169, RZ, RZ ;  /* 0x000000ffa9007210 */ /* 0x000fe20007ffe1ff */
[----:B------:R-:W-:Y:S01]  /*17f40*/  STS.64 [R16+0x800], R46 ;  /* 0x0008002e10007388 */ /* 0x000fe20000000a00 */
[----:B------:R-:W-:Y:S02]  /*17f50*/  LOP3.LUT P0, RZ, R9, 0x3, RZ, 0xc0, !PT ;  /* 0x0000000309ff7812 */ /* 0x000fe4000780c0ff */
[----:B------:R-:W-:Y:S01]  /*17f60*/  MOV R9, 0xff800000 ;  /* 0xff80000000097802 */ /* 0x000fe20000000f00 */
        /* <DEDUP_REMOVED lines=18> */
[----:B-1----:R-:W-:-:S03]  /*18090*/  LEA R6, R13, UR4, 0x2 ;  /* 0x000000040d067c11 */ /* 0x002fc6000f8e10ff */
[----:B------:R-:W-:Y:S01]  /*180a0*/  STS.64 [R15+0x4000], R80 ;  /* 0x004000500f007388 */ /* 0x000fe20000000a00 */
[----:B------:R-:W1:Y:S03]  /*180b0*/  S2UR UR4, SR_CTAID.Z ;  /* 0x00000000000479c3 */ /* 0x000e660000002700 */
[----:B------:R4:W-:Y:S04]  /*180c0*/  STS.64 [R15+0x4800], R82 ;  /* 0x004800520f007388 */ /* 0x0009e80000000a00 */
[----:B------:R-:W-:Y:S01]  /*180d0*/  STS.64 [R17+0x4000], R84 ;  /* 0x0040005411007388 */ /* 0x000fe20000000a00 */
[----:B------:R-:W5:Y:S03]  /*180e0*/  LDC.64 R12, c[0x0][0x2c0] ;  /* 0x0000b000ff0c7b82 */ /* 0x000f660000000a00 */
[----:B------:R1:W-:Y:S04]  /*180f0*/  STS.64 [R17+0x4800], R86 ;  /* 0x0048005611007388 */ /* 0x0003e80000000a00 */
[----:B------:R-:W-:Y:S01]  /*18100*/  STS.64 [R7+0x4000], R88 ;  /* 0x0040005807007388 */ /* 0x000fe20000000a00 */
[----:B--2---:R-:W2:Y:S03]  /*18110*/  @P3 LDC R14, c[0x0][0x2e8] ;  /* 0x0000ba00ff0e3b82 */ /* 0x004ea60000000800 */
[----:B------:R2:W-:Y:S05]  /*18120*/  STS.64 [R7+0x4800], R90 ;  /* 0x0048005a07007388 */ /* 0x0005ea0000000a00 */
[----:B------:R-:W-:Y:S08]  /*18130*/  BAR.SYNC.DEFER_BLOCKING 0x0 ;  /* 0x0000000000007b1d */ /* 0x000ff00000010000 */
[----:B---3--:R-:W3:Y:S01]  /*18140*/  LDC R5, c[0x0][0x270] ;  /* 0x00009c00ff057b82 */ /* 0x008ee20000000800 */
[----:B----4-:R-:W-:Y:S01]  /*18150*/  SHF.R.S32.HI R15, RZ, 0x1f, R10 ;  /* 0x0000001fff0f7819 */ /* 0x010fe2000001140a */
[----:B-----5:R-:W-:-:S03]  /*18160*/  IMAD R12, R18, R12, R169 ;  /* 0x0000000c120c7224 */ /* 0x020fc600078e02a9 */
[----:B------:R-:W-:-:S03]  /*18170*/  LEA.HI R16, R15, R10, RZ, 0x2 ;  /* 0x0000000a0f107211 */ /* 0x000fc600078f10ff */
[----:B------:R-:W4:Y:S01]  /*18180*/  @P4 LDC R15, c[0x0][0x2e8] ;  /* 0x0000ba00ff0f4b82 */ /* 0x000f220000000800 */
[----:B-1----:R-:W-:Y:S01]  /*18190*/  @P4 FMUL.FTZ R17, R4, 0.69314718246459960938 ;  /* 0x3f31721804114820 */ /* 0x002fe20000410000 */
[----:B------:R-:W-:Y:S01]  /*181a0*/  SHF.L.U32 R4, R11, 0x2, RZ ;  /* 0x000000020b047819 */ /* 0x000fe200000006ff */
[----:B--2---:R-:W-:Y:S01]  /*181b0*/  @P3 FFMA.FTZ R9, R3, R14, R2 ;  /* 0x0000000e03093223 */ /* 0x004fe20000010002 */
[----:B------:R-:W-:Y:S01]  /*181c0*/  LOP3.LUT R7, R16, 0xffffffc, RZ, 0xc0, !PT ;  /* 0x0ffffffc10077812 */ /* 0x000fe200078ec0ff */
[----:B------:R1:W2:Y:S03]  /*181d0*/  LDS.128 R24, [R6+0x3800] ;  /* 0x0038000006187984 */ /* 0x0002a60000000c00 */
[----:B------:R-:W-:Y:S01]  /*181e0*/  IADD3 R10, R10, -R7, RZ ;  /* 0x800000070a0a7210 */ /* 0x000fe20007ffe0ff */
[----:B------:R1:W1:Y:S01]  /*181f0*/  LDS.128 R20, [R6+0x7800] ;  /* 0x0078000006147984 */ /* 0x0002620000000c00 */
[----:B------:R-:W-:Y:S01]  /*18200*/  MOV R7, 0xff800000 ;  /* 0xff80000000077802 */ /* 0x000fe20000000f00 */
[----:B---3--:R-:W-:Y:S01]  /*18210*/  IMAD R0, R5, R0, UR4 ;  /* 0x0000000405007e24 */ /* 0x008fe2000f8e0200 */
[----:B------:R-:W-:-:S02]  /*18220*/  LEA R177, R10, R177, 0x4 ;  /* 0x000000b10ab17211 */ /* 0x000fc400078e20ff */
[----:B------:R-:W-:Y:S01]  /*18230*/  SHF.L.U32 R10, R19, 0x6, RZ ;  /* 0x00000006130a7819 */ /* 0x000fe200000006ff */
[----:B------:R-:W-:Y:S01]  /*18240*/  IMAD R0, R12, R5, R0 ;  /* 0x000000050c007224 */ /* 0x000fe200078e0200 */
[----:B------:R-:W-:Y:S01]  /*18250*/  SHF.R.S32.HI R5, RZ, 0x1f, R4 ;  /* 0x0000001fff057819 */ /* 0x000fe20000011404 */
[----:B----4-:R-:W-:Y:S02]  /*18260*/  @P4 FFMA.FTZ R7, R100, R15, R17 ;  /* 0x0000000f64074223 */ /* 0x010fe40000010011 */
[----:B------:R-:W-:Y:S01]  /*18270*/  IMAD R0, R0, R13, R10 ;  /* 0x0000000d00007224 */ /* 0x000fe200078e020a */
[----:B-12---:R-:W-:Y:S06]  /*18280*/  @P0 BRA `(.L_x_6304) ;  /* 0x0000000000300947 */ /* 0x006fec0003800000 */
        /* <DEDUP_REMOVED lines=12> */
.L_x_6304:
[----:B------:R-:W-:Y:S05]  /*18350*/  BSYNC B0 ;  /* 0x0000000000007941 */ /* 0x000fea0003800000 */
.L_x_6303:
[----:B------:R-:W-:Y:S01]  /*18360*/  ULDC UR4, c[0x0][0x2dc] ;  /* 0x0000b70000047ab9 */ /* 0x000fe20000000800 */
[----:B-1----:R-:W-:Y:S01]  /*18370*/  IMAD.WIDE R10, R8, 0x80, R4 ;  /* 0x00000080080a7825 */ /* 0x002fe200078e0204 */
[----:B------:R-:W-:Y:S03]  /*18380*/  BSSY B0, `(.L_x_6305) ;  /* 0x0000020000007945 */ /* 0x000fe60003800000 */
[----:B------:R-:W-:Y:S01]  /*18390*/  IMAD R0, R0, UR4, RZ ;  /* 0x0000000400007c24 */ /* 0x000fe2000f8e02ff */
[----:B------:R-:W-:Y:S01]  /*183a0*/  ULDC.64 UR4, c[0x0][0x288] ;  /* 0x0000a20000047ab9 */ /* 0x000fe20000000a00 */
[----:B------:R-:W-:Y:S02]  /*183b0*/  IMAD R19, R19, -0x40, R168 ;  /* 0xffffffc013137824 */ /* 0x000fe400078e02a8 */
[----:B------:R-:W-:Y:S01]  /*183c0*/  VIADD R2, R8, 0x18 ;  /* 0x0000001808027836 */ /* 0x000fe20000000000 */
[----:B------:R-:W-:Y:S01]  /*183d0*/  IADD3 R10, P2, R0, R10, RZ ;  /* 0x0000000a000a7210 */ /* 0x000fe20007f5e0ff */
[----:B------:R-:W-:-:S02]  /*183e0*/  VIADD R14, R8, 0x8 ;  /* 0x00000008080e7836 */ /* 0x000fc40000000000 */
[----:B------:R-:W-:Y:S01]  /*183f0*/  VIADD R12, R8, 0x10 ;  /* 0x00000010080c7836 */ /* 0x000fe20000000000 */
[----:B------:R-:W-:Y:S01]  /*18400*/  LEA.HI.X.SX32 R3, R0, R11, 0x1, P2 ;  /* 0x0000000b00037211 */ /* 0x000fe200010f0eff */
[----:B------:R-:W-:Y:S01]  /*18410*/  VIADD R0, R8, 0x20 ;  /* 0x0000002008007836 */ /* 0x000fe20000000000 */
[----:B------:R-:W-:Y:S02]  /*18420*/  LEA R16, P2, R10, UR4, 0x2 ;  /* 0x000000040a107c11 */ /* 0x000fe4000f8410ff */
[-C--:B------:R-:W-:Y:S01]  /*18430*/  ISETP.GE.AND P6, PT, R2, R19.reuse, PT ;  /* 0x000000130200720c */ /* 0x080fe20003fc6270 */
[----:B------:R-:W-:Y:S01]  /*18440*/  VIADD R2, R8, 0x28 ;  /* 0x0000002808027836 */ /* 0x000fe20000000000 */
[-C--:B------:R-:W-:Y:S01]  /*18450*/  ISETP.GE.AND P5, PT, R0, R19.reuse, PT ;  /* 0x000000130000720c */ /* 0x080fe20003fa6270 */
[----:B------:R-:W-:Y:S01]  /*18460*/  VIADD R0, R8, 0x30 ;  /* 0x0000003008007836 */ /* 0x000fe20000000000 */
[----:B------:R-:W-:Y:S02]  /*18470*/  LEA.HI.X R17, R10, UR5, R3, 0x2, P2 ;  /* 0x000000050a117c11 */ /* 0x000fe400090f1403 */
[----:B------:R-:W-:-:S02]  /*18480*/  ISETP.GE.AND P0, PT, R14, R19, PT ;  /* 0x000000130e00720c */ /* 0x000fc40003f06270 */
[-C--:B------:R-:W-:Y:S01]  /*18490*/  ISETP.GE.AND P3, PT, R0, R19.reuse, PT ;  /* 0x000000130000720c */ /* 0x080fe20003f66270 */
[----:B------:R-:W-:Y:S01]  /*184a0*/  VIADD R0, R8, 0x38 ;  /* 0x0000003808007836 */ /* 0x000fe20000000000 */
[-C--:B------:R-:W-:Y:S02]  /*184b0*/  ISETP.GE.AND P1, PT, R12, R19.reuse, PT ;  /* 0x000000130c00720c */ /* 0x080fe40003f26270 */
[-C--:B------:R-:W-:Y:S01]  /*184c0*/  ISETP.GE.AND P2, PT, R8, R19.reuse, PT ;  /* 0x000000130800720c */ /* 0x080fe20003f46270 */
[----:B------:R1:W2:Y:S01]  /*184d0*/  LDS.128 R12, [R6] ;  /* 0x00000000060c7984 */ /* 0x0002a20000000c00 */
[----:B------:R-:W-:Y:S01]  /*184e0*/  ISETP.GE.AND P4, PT, R2, R19, PT ;  /* 0x000000130200720c */ /* 0x000fe20003f86270 */
[----:B------:R-:W-:Y:S02]  /*184f0*/  VIADD R2, R4, 0x40 ;  /* 0x0000004004027836 */ /* 0x000fe40000000000 */
[----:B------:R1:W3:Y:S08]  /*18500*/  LDS.128 R8, [R6+0x4000] ;  /* 0x0040000006087984 */ /* 0x0002f00000000c00 */
[----:B------:R-:W-:Y:S05]  /*18510*/  @P2 BRA `(.L_x_6306) ;  /* 0x0000000000182947 */ /* 0x000fea0003800000 */
[----:B------:R-:W-:Y:S02]  /*18520*/  ULDC UR4, c[0x0][0x2d0] ;  /* 0x0000b40000047ab9 */ /* 0x000fe40000000800 */
[----:B------:R-:W-:-:S13]  /*18530*/  ISETP.GE.AND P2, PT, R4, UR4, PT ;  /* 0x0000000404007c0c */ /* 0x000fda000bf46270 */
[----:B--2---:R4:W-:Y:S04]  /*18540*/  @!P2 STG.E.64 desc[UR6][R16.64], R12 ;  /* 0x0000000c1000a986 */ /* 0x0049e8000c101b06 */
[----:B------:R4:W-:Y:S01]  /*18550*/  @!P2 STG.E.64 desc[UR6][R16.64+0x8], R14 ;  /* 0x0000080e1000a986 */ /* 0x0009e2000c101b06 */
[----:B------:R-:W-:-:S13]  /*18560*/  ISETP.GE.AND P2, PT, R2, UR4, PT ;  /* 0x0000000402007c0c */ /* 0x000fda000bf46270 */
[----:B---3--:R4:W-:Y:S02]  /*18570*/  @!P2 STG.E.128 desc[UR6][R16.64+0x100], R8 ;  /* 0x000100081000a986 */ /* 0x0089e4000c101d06 */
.L_x_6306:
[----:B------:R-:W-:Y:S05]  /*18580*/  BSYNC B0 ;  /* 0x0000000000007941 */ /* 0x000fea0003800000 */
.L_x_6305:
        /* <DEDUP_REMOVED lines=10> */
.L_x_6308:
[----:B------:R-:W-:Y:S05]  /*18630*/  BSYNC B0 ;  /* 0x0000000000007941 */ /* 0x000fea0003800000 */
.L_x_6307:
        /* <DEDUP_REMOVED lines=9> */
.L_x_6310:
[----:B------:R-:W-:Y:S05]  /*186d0*/  BSYNC B0 ;  /* 0x0000000000007941 */ /* 0x000fea0003800000 */
.L_x_6309:
        /* <DEDUP_REMOVED lines=9> */
.L_x_6312:
[----:B------:R-:W-:Y:S05]  /*18770*/  BSYNC B0 ;  /* 0x0000000000007941 */ /* 0x000fea0003800000 */
.L_x_6311:
        /* <DEDUP_REMOVED lines=9> */
.L_x_6314:
[----:B------:R-:W-:Y:S05]  /*18810*/  BSYNC B0 ;  /* 0x0000000000007941 */ /* 0x000fea0003800000 */
.L_x_6313:
        /* <DEDUP_REMOVED lines=9> */
.L_x_6316:
[----:B------:R-:W-:Y:S05]  /*188b0*/  BSYNC B0 ;  /* 0x0000000000007941 */ /* 0x000fea0003800000 */
.L_x_6315:
        /* <DEDUP_REMOVED lines=9> */
.L_x_6318:
[----:B------:R-:W-:Y:S05]  /*18950*/  BSYNC B0 ;  /* 0x0000000000007941 */ /* 0x000fea0003800000 */
.L_x_6317:
        /* <DEDUP_REMOVED lines=8> */
.L_x_6319:
        /* <DEDUP_REMOVED lines=10> */
.L_x_8410:


//--------------------- .text._ZN5flash24flash_fwd_splitkv_kernelI23Flash_fwd_kernel_traitsILi128ELi64ELi64ELi4ELb0ELb0EN7cutlass6half_tE19Flash_kernel_traitsILi128ELi64ELi64ELi4ES3_EELb1ELb0ELb0ELb0ELb0ELb1ELb1ELb1EEEvNS_16Flash_fwd_paramsE --------------------------
	.section	.text._ZN5flash24flash_fwd_splitkv_kernelI23Flash_fwd_kernel_traitsILi128ELi64ELi64ELi4ELb0ELb0EN7cutlass6half_tE19Flash_kernel_traitsILi128ELi64ELi64ELi4ES3_EELb1ELb0ELb0ELb0ELb0ELb1ELb1ELb1EEEvNS_16Flash_fwd_paramsE,"ax",@progbits
	.align	128
        .global         _ZN5flash24flash_fwd_splitkv_kernelI23Flash_fwd_kernel_traitsILi128ELi64ELi64ELi4ELb0ELb0EN7cutlass6half_tE19Flash_kernel_traitsILi128ELi64ELi64ELi4ES3_EELb1ELb0ELb0ELb0ELb0ELb1ELb1ELb1EEEvNS_16Flash_fwd_paramsE
        .type           _ZN5flash24flash_fwd_splitkv_kernelI23Flash_fwd_kernel_traitsILi128ELi64ELi64ELi4ELb0ELb0EN7cutlass6half_tE19Flash_kernel_traitsILi128ELi64ELi64ELi4ES3_EELb1ELb0ELb0ELb0ELb0ELb1ELb1ELb1EEEvNS_16Flash_fwd_paramsE,@function
        .size           _ZN5flash24flash_fwd_splitkv_kernelI23Flash_fwd_kernel_traitsILi128ELi64ELi64ELi4ELb0ELb0EN7cutlass6half_tE19Flash_kernel_traitsILi128ELi64ELi64ELi4ES3_EELb1ELb0ELb0ELb0ELb0ELb1ELb1ELb1EEEvNS_16Flash_fwd_paramsE,(.L_x_8411 - _ZN5flash24flash_fwd_splitkv_kernelI23Flash_fwd_kernel_traitsILi128ELi64ELi64ELi4ELb0ELb0EN7cutlass6half_tE19Flash_kernel_traitsILi128ELi64ELi64ELi4ES3_EELb1ELb0ELb0ELb0ELb0ELb1ELb1ELb1EEEvNS_16Flash_fwd_paramsE)
        .other          _ZN5flash24flash_fwd_splitkv_kernelI23Flash_fwd_kernel_traitsILi128ELi64ELi64ELi4ELb0ELb0EN7cutlass6half_tE19Flash_kernel_traitsILi128ELi64ELi64ELi4ES3_EELb1ELb0ELb0ELb0ELb0ELb1ELb1ELb1EEEvNS_16Flash_fwd_paramsE,@"STO_CUDA_ENTRY STV_DEFAULT"
_ZN5flash24flash_fwd_splitkv_kernelI23Flash_fwd_kernel_traitsILi128ELi64ELi64ELi4ELb0ELb0EN7cutlass6half_tE19Flash_kernel_traitsILi128ELi64ELi64ELi4ES3_EELb1ELb0ELb0ELb0ELb0ELb1ELb1ELb1EEEvNS_16Flash_fwd_paramsE:
.text._ZN5flash24flash_fwd_splitkv_kernelI23Flash_fwd_kernel_traitsILi128ELi64ELi64ELi4ELb0ELb0EN7cutlass6half_tE19Flash_kernel_traitsILi128ELi64ELi64ELi4ES3_EELb1ELb0ELb0ELb0ELb0ELb1ELb1ELb1EEEvNS_16Flash_fwd_paramsE:
        /* <DEDUP_REMOVED lines=59> */
.L_x_6320:
[----:B------:R-:W1:Y:S02]  /*03b0*/  LDC R11, c[0x0][0x2c8] ;  /* 0x0000b200ff0b7b82 */ /* 0x000e640000000800 */
.L_x_6321:
        /* <DEDUP_REMOVED lines=105> */
.L_x_6324:
[----:B------:R-:W-:Y:S05]  /*0a50*/  BSYNC B0 ;  /* 0x0000000000007941 */ /* 0x000fea0003800000 */
.L_x_6323:
        /* <DEDUP_REMOVED lines=9> */
.L_x_6326:
[----:B------:R-:W-:Y:S05]  /*0af0*/  BSYNC B0 ;  /* 0x0000000000007941 */ /* 0x000fea0003800000 */
.L_x_6325:
        /* <DEDUP_REMOVED lines=8> */
.L_x_6328:
[----:B------:R-:W-:Y:S05]  /*0b80*/  BSYNC B0 ;  /* 0x0000000000007941 */ /* 0x000fea0003800000 */
.L_x_6327:
        /* <DEDUP_REMOVED lines=8> */
.L_x_6330:
[----:B------:R-:W-:Y:S05]  /*0c10*/  BSYNC B0 ;  /* 0x0000000000007941 */ /* 0x000fea0003800000 */
.L_x_6329:
        /* <DEDUP_REMOVED lines=9> */
.L_x_6332:
[----:B------:R-:W-:Y:S05]  /*0cb0*/  BSYNC B0 ;  /* 0x0000000000007941 */ /* 0x000fea0003800000 */
.L_x_6331:
[----:B------:R-:W-:Y:S04]  /*0cc0*/  BSSY B0, `(.L_x_6333) ;  /* 0x0000007000007945 */ /* 0x000fe80003800000 */
[----:B------:R-:W-:Y:S05]  /*0cd0*/  @P1 BRA `(.L_x_6334) ;  /* 0x0000000000141947 */ /* 0x000fea0003800000 */
[----:B------:R-:W-:Y:S02]  /*0ce0*/  ULDC UR4, c[0x0][0x2d0] ;  /* 0x0000b40000047ab9 */ /* 0x000fe40000000800 */
[----:B------:R-:W-:Y:S02]  /*0cf0*/  ISETP.GE.AND P1, PT, R2, UR4, PT ;  /* 0x0000000402007c0c */ /* 0x000fe4000bf26270 */
[----:B------:R-:W-:-:S11]  /*0d00*/  ISETP.GE.AND P0, PT, R6, UR4, PT ;  /* 0x0000000406007c0c */ /* 0x000fd6000bf06270 */
[----:B------:R1:W-:Y:S04]  /*0d10*/  @!P1 STG.E.128 desc[UR6][R20.64+0x5000], RZ ;  /* 0x005000ff14009986 */ /* 0x0003e8000c101d06 */
[----:B------:R1:W-:Y:S02]  /*0d20*/  @!P0 STG.E.128 desc[UR6][R20.64+0x5100], RZ ;  /* 0x005100ff14008986 */ /* 0x0003e4000c101d06 */
.L_x_6334:
[----:B------:R-:W-:Y:S05]  /*0d30*/  BSYNC B0 ;  /* 0x0000000000007941 */ /* 0x000fea0003800000 */
.L_x_6333:
[----:B------:R-:W-:Y:S04]  /*0d40*/  BSSY B0, `(.L_x_6335) ;  /* 0x0000007000007945 */ /* 0x000fe80003800000 */
[----:B------:R-:W-:Y:S05]  /*0d50*/  @P4 BRA `(.L_x_6336) ;  /* 0x0000000000144947 */ /* 0x000fea0003800000 */
[----:B------:R-:W-:Y:S02]  /*0d60*/  ULDC UR4, c[0x0][0x2d0] ;  /* 0x0000b40000047ab9 */ /* 0x000fe40000000800 */
[----:B------:R-:W-:Y:S02]  /*0d70*/  ISETP.GE.AND P1, PT, R2, UR4, PT ;  /* 0x0000000402007c0c */ /* 0x000fe4000bf26270 */
[----:B------:R-:W-:-:S11]  /*0d80*/  ISETP.GE.AND P0, PT, R6, UR4, PT ;  /* 0x0000000406007c0c */ /* 0x000fd6000bf06270 */
[----:B------:R1:W-:Y:S04]  /*0d90*/  @!P1 STG.E.128 desc[UR6][R20.64+0x6000], RZ ;  /* 0x006000ff14009986 */ /* 0x0003e8000c101d06 */
[----:B------:R1:W-:Y:S02]  /*0da0*/  @!P0 STG.E.128 desc[UR6][R20.64+0x6100], RZ ;  /* 0x006100ff14008986 */ /* 0x0003e4000c101d06 */
.L_x_6336:
[----:B------:R-:W-:Y:S05]  /*0db0*/  BSYNC B0 ;  /* 0x0000000000007941 */ /* 0x000fea0003800000 */
.L_x_6335:
[----:B------:R-:W-:Y:S04]  /*0dc0*/  BSSY B0, `(.L_x_6337) ;  /* 0x0000007000007945 */ /* 0x000fe80003800000 */
[----:B------:R-:W-:Y:S05]  /*0dd0*/  @P3 BRA `(.L_x_6338) ;  /* 0x0000000000143947 */ /* 0x000fea0003800000 */
[----:B------:R-:W-:Y:S02]  /*0de0*/  ULDC UR4, c[0x0][0x2d0] ;  /* 0x0000b40000047ab9 */ /* 0x000fe40000000800 */
[----:B------:R-:W-:Y:S02]  /*0df0*/  ISETP.GE.AND P1, PT, R2, UR4, PT ;  /* 0x0000000402007c0c */ /* 0x000fe4000bf26270 */
[----:B------:R-:W-:-:S11]  /*0e00*/  ISETP.GE.AND P0, PT, R6, UR4, PT ;  /* 0x0000000406007c0c */ /* 0x000fd6000bf06270 */
[----:B------:R1:W-:Y:S04]  /*0e10*/  @!P1 STG.E.128 desc[UR6][R20.64+0x7000], RZ ;  /* 0x007000ff14009986 */ /* 0x0003e8000c101d06 */
[----:B------:R1:W-:Y:S02]  /*0e20*/  @!P0 STG.E.128 desc[UR6][R20.64+0x7100], RZ ;  /* 0x007100ff14008986 */ /* 0x0003e4000c101d06 */
.L_x_6338:
[----:B------:R-:W-:Y:S05]  /*0e30*/  BSYNC B0 ;  /* 0x0000000000007941 */ /* 0x000fea0003800000 */
.L_x_6337:
        /* <DEDUP_REMOVED lines=29> */
.L_x_6322:
        /* <DEDUP_REMOVED lines=24> */
.L_x_6339:
        /* <DEDUP_REMOVED lines=82> */
.L_x_6340:
        /* <DEDUP_REMOVED lines=49> */
.L_x_6342:
        /* <DEDUP_REMOVED lines=32> */
.L_x_6341:
        /* <DEDUP_REMOVED lines=22> */
[----:B------:R-:W-:Y:S01]  /*1d20*/  LOP3.LUT R57, R56, 0xffffffe0, RZ, 0xc0, !PT ;  /* 0xffffffe038397812 */ /* 0x000fe200078ec0ff */
        /* <DEDUP_REMOVED lines=16> */
[----:B------:R-:W-:Y:S01]  /*1e30*/  SHF.L.U64.HI R164, R140, 0x4, R141 ;  /* 0x000000048ca47819 */ /* 0x000fe2000001028d */
[-C--:B----45:R-:W-:Y:S01]  /*1e40*/  @!P0 IMAD R12, R9, R10.reuse, RZ ;  /* 0x0000000a090c8224 */ /* 0x0b0fe200078e02ff */
[----:B------:R-:W-:Y:S01]  /*1e50*/  LOP3.LUT R126, R126, 0xfffffe00, R27, 0xf8, !PT ;  /* 0xfffffe007e7e7812 */ /* 0x000fe200078ef81b */
[----:B------:R-:W-:Y:S01]  /*1e60*/  @!P0 IMAD.WIDE.U32 R30, R169, R10, RZ ;  /* 0x0000000aa91e8225 */ /* 0x000fe200078e00ff */
[----:B------:R-:W-:-:S02]  /*1e70*/  SHF.R.S32.HI R121, RZ, 0x1, R122 ;  /* 0x00000001ff797819 */ /* 0x000fc4000001147a */
[----:B------:R-:W-:Y:S01]  /*1e80*/  SHF.L.U32 R165, R140, 0x4, RZ ;  /* 0x000000048ca57819 */ /* 0x000fe200000006ff */
[----:B------:R-:W-:Y:S01]  /*1e90*/  @!P0 IMAD R11, R169, R11, R12 ;  /* 0x0000000ba90b8224 */ /* 0x000fe200078e020c */
[----:B------:R-:W-:Y:S01]  /*1ea0*/  SHF.R.S32.HI R60, RZ, 0x4, R60 ;  /* 0x00000004ff3c7819 */ /* 0x000fe2000001143c */
        /* <DEDUP_REMOVED lines=26> */
[----:B------:R-:W-:Y:S01]  /*2050*/  ULDC.64 UR10, c[0x0][0x258] ;  /* 0x00009600000a7ab9 */ /* 0x000fe20000000a00 */
[----:B------:R-:W-:Y:S02]  /*2060*/  SHF.R.S32.HI R107, RZ, 0x1f, R119 ;  /* 0x0000001fff6b7819 */ /* 0x000fe40000011477 */
        /* <DEDUP_REMOVED lines=15> */
[----:B------:R-:W-:Y:S01]  /*2160*/  LOP3.LUT R123, R123, 0x2, R6, 0xe2, !PT ;  /* 0x000000027b7b7812 */ /* 0x000fe200078ee206 */
[----:B------:R-:W-:Y:S01]  /*2170*/  IMAD.WIDE.U32 R132, R132, UR10, R22 ;  /* 0x0000000a84847c25 */ /* 0x000fe2000f8e0016 */
[----:B------:R-:W-:-:S02]  /*2180*/  R2P PR, R124, 0x6 ;  /* 0x000000067c007804 */ /* 0x000fc40000000000 */
[----:B------:R-:W-:Y:S01]  /*2190*/  SHF.R.S32.HI R106, RZ, 0x1f, R118 ;  /* 0x0000001fff6a7819 */ /* 0x000fe20000011476 */
[----:B------:R-:W-:Y:S02]  /*21a0*/  IMAD.WIDE.U32 R104, R104, R138, R10 ;  /* 0x0000008a68687225 */ /* 0x000fe400078e000a */
[----:B------:R-:W-:Y:S02]  /*21b0*/  SEL R45, R45, 0xfffffff0, !P1 ;  /* 0xfffffff02d2d7807 */ /* 0x000fe40004800000 */
[C---:B------:R-:W-:Y:S01]  /*21c0*/  IMAD R127, R130.reuse, R141, R127 ;  /* 0x0000008d827f7224 */ /* 0x040fe200078e027f */
[----:B------:R-:W-:Y:S01]  /*21d0*/  SEL R43, R43, 0xffffffe0, !P2 ;  /* 0xffffffe02b2b7807 */ /* 0x000fe20005000000 */
[----:B------:R-:W-:-:S04]  /*21e0*/  IMAD.WIDE.U32 R128, R130, R140, R128 ;  /* 0x0000008c82807225 */ /* 0x000fc800078e0080 */
        /* <DEDUP_REMOVED lines=139> */
.L_x_6412:
        /* <DEDUP_REMOVED lines=19> */
.L_x_6345:
[----:B------:R-:W-:Y:S05]  /*2bd0*/  BSYNC B0 ;  /* 0x0000000000007941 */ /* 0x000fea0003800000 */
.L_x_6344:
        /* <DEDUP_REMOVED lines=12> */
.L_x_6347:
[----:B------:R-:W-:Y:S05]  /*2ca0*/  BSYNC B0 ;  /* 0x0000000000007941 */ /* 0x000fea0003800000 */
.L_x_6346:
        /* <DEDUP_REMOVED lines=12> */
.L_x_6349:
[----:B------:R-:W-:Y:S05]  /*2d70*/  BSYNC B0 ;  /* 0x0000000000007941 */ /* 0x000fea0003800000 */
.L_x_6348:
        /* <DEDUP_REMOVED lines=16> */
.L_x_6351:
[----:B------:R-:W-:Y:S05]  /*2e80*/  BSYNC B0 ;  /* 0x0000000000007941 */ /* 0x000fea0003800000 */
.L_x_6350:
        /* <DEDUP_REMOVED lines=65> */
.L_x_6357:
[----:B------:R-:W-:Y:S05]  /*32a0*/  BSYNC B0 ;  /* 0x0000000000007941 */ /* 0x000fea0003800000 */
.L_x_6356:
        /* <DEDUP_REMOVED lines=52> */
.L_x_6355:
[----:B------:R-:W-:Y:S05]  /*35f0*/  BSYNC B1 ;  /* 0x0000000000017941 */ /* 0x000fea0003800000 */
.L_x_6354:
        /* <DEDUP_REMOVED lines=66> */
.L_x_6361:
[----:B------:R-:W-:Y:S05]  /*3a20*/  BSYNC B0 ;  /* 0x0000000000007941 */ /* 0x000fea0003800000 */
.L_x_6360:
        /* <DEDUP_REMOVED lines=54> */
.L_x_6359:
[----:B------:R-:W-:Y:S05]  /*3d90*/  BSYNC B1 ;  /* 0x0000000000017941 */ /* 0x000fea0003800000 */
.L_x_6358:
        /* <DEDUP_REMOVED lines=66> */
.L_x_6365:
[----:B------:R-:W-:Y:S05]  /*41c0*/  BSYNC B0 ;  /* 0x0000000000007941 */ /* 0x000fea0003800000 */
.L_x_6364:
        /* <DEDUP_REMOVED lines=54> */
.L_x_6363:
[----:B------:R-:W-:Y:S05]  /*4530*/  BSYNC B1 ;  /* 0x0000000000017941 */ /* 0x000fea0003800000 */
.L_x_6362:
        /* <DEDUP_REMOVED lines=71> */
.L_x_6369:
[----:B------:R-:W-:Y:S05]  /*49b0*/  BSYNC B0 ;  /* 0x0000000000007941 */ /* 0x000fea0003800000 */
.L_x_6368:
        /* <DEDUP_REMOVED lines=54> */
.L_x_6367:
[----:B------:R-:W-:Y:S05]  /*4d20*/  BSYNC B1 ;  /* 0x0000000000017941 */ /* 0x000fea0003800000 */
.L_x_6366:
        /* <DEDUP_REMOVED lines=9> */
.L_x_6353:
        /* <DEDUP_REMOVED lines=96> */
.L_x_6376:
[----:B------:R-:W-:Y:S05]  /*53c0*/  BSYNC B0 ;  /* 0x0000000000007941 */ /* 0x000fea0003800000 */
.L_x_6375:
[----:B-----5:R1:W-:Y:S02]  /*53d0*/  STG.E.128 desc[UR6][R84.64], R36 ;  /* 0x0000002454007986 */ /* 0x0203e4000c101d06 */
.L_x_6374:
[----:B------:R-:W-:Y:S05]  /*53e0*/  BSYNC B1 ;  /* 0x0000000000017941 */ /* 0x000fea0003800000 */
.L_x_6373:
        /* <DEDUP_REMOVED lines=94> */
.L_x_6378:
[----:B------:R-:W-:Y:S05]  /*59d0*/  BSYNC B0 ;  /* 0x0000000000007941 */ /* 0x000fea0003800000 */
.L_x_6377:
[----:B-----5:R1:W-:Y:S02]  /*59e0*/  STG.E.128 desc[UR6][R84.64+0x80], R36 ;  /* 0x0000802454007986 */ /* 0x0203e4000c101d06 */
.L_x_6372:
[----:B------:R-:W-:Y:S05]  /*59f0*/  BSYNC B2 ;  /* 0x0000000000027941 */ /* 0x000fea0003800000 */
.L_x_6371:
        /* <DEDUP_REMOVED lines=103> */
.L_x_6384:
[----:B------:R-:W-:Y:S05]  /*6070*/  BSYNC B0 ;  /* 0x0000000000007941 */ /* 0x000fea0003800000 */
.L_x_6383:
[----:B-----5:R1:W-:Y:S02]  /*6080*/  STG.E.128 desc[UR6][R142.64], R32 ;  /* 0x000000208e007986 */ /* 0x0203e4000c101d06 */
.L_x_6382:
[----:B------:R-:W-:Y:S05]  /*6090*/  BSYNC B1 ;  /* 0x0000000000017941 */ /* 0x000fea0003800000 */
.L_x_6381:
        /* <DEDUP_REMOVED lines=99> */
.L_x_6386:
[----:B------:R-:W-:Y:S05]  /*66d0*/  BSYNC B0 ;  /* 0x0000000000007941 */ /* 0x000fea0003800000 */
.L_x_6385:
[----:B-----5:R1:W-:Y:S02]  /*66e0*/  STG.E.128 desc[UR6][R142.64], R32 ;  /* 0x000000208e007986 */ /* 0x0203e4000c101d06 */
.L_x_6380:
[----:B------:R-:W-:Y:S05]  /*66f0*/  BSYNC B2 ;  /* 0x0000000000027941 */ /* 0x000fea0003800000 */
.L_x_6379:
        /* <DEDUP_REMOVED lines=103> */
.L_x_6392:
[----:B------:R-:W-:Y:S05]  /*6d70*/  BSYNC B0 ;  /* 0x0000000000007941 */ /* 0x000fea0003800000 */
.L_x_6391:
[----:B-----5:R1:W-:Y:S02]  /*6d80*/  STG.E.128 desc[UR6][R142.64], R32 ;  /* 0x000000208e007986 */ /* 0x0203e4000c101d06 */
.L_x_6390:
[----:B------:R-:W-:Y:S05]  /*6d90*/  BSYNC B1 ;  /* 0x0000000000017941 */ /* 0x000fea0003800000 */
.L_x_6389:
        /* <DEDUP_REMOVED lines=99> */
.L_x_6394:
[----:B------:R-:W-:Y:S05]  /*73d0*/  BSYNC B0 ;  /* 0x0000000000007941 */ /* 0x000fea0003800000 */
.L_x_6393:
[----:B-----5:R1:W-:Y:S02]  /*73e0*/  STG.E.128 desc[UR6][R142.64], R32 ;  /* 0x000000208e007986 */ /* 0x0203e4000c101d06 */
.L_x_6388:
[----:B------:R-:W-:Y:S05]  /*73f0*/  BSYNC B2 ;  /* 0x0000000000027941 */ /* 0x000fea0003800000 */
.L_x_6387:
        /* <DEDUP_REMOVED lines=108> */
.L_x_6400:
[----:B------:R-:W-:Y:S05]  /*7ac0*/  BSYNC B0 ;  /* 0x0000000000007941 */ /* 0x000fea0003800000 */
.L_x_6399:
[----:B-----5:R1:W-:Y:S02]  /*7ad0*/  STG.E.128 desc[UR6][R148.64], R32 ;  /* 0x0000002094007986 */ /* 0x0203e4000c101d06 */
.L_x_6398:
[----:B------:R-:W-:Y:S05]  /*7ae0*/  BSYNC B1 ;  /* 0x0000000000017941 */ /* 0x000fea0003800000 */
.L_x_6397:
        /* <DEDUP_REMOVED lines=99> */
.L_x_6402:
[----:B------:R-:W-:Y:S05]  /*8120*/  BSYNC B0 ;  /* 0x0000000000007941 */ /* 0x000fea0003800000 */
.L_x_6401:
[----:B-----5:R1:W-:Y:S02]  /*8130*/  STG.E.128 desc[UR6][R142.64], R32 ;  /* 0x000000208e007986 */ /* 0x0203e4000c101d06 */
.L_x_6396:
[----:B------:R-:W-:Y:S05]  /*8140*/  BSYNC B2 ;  /* 0x0000000000027941 */ /* 0x000fea0003800000 */
.L_x_6395:
        /* <DEDUP_REMOVED lines=8> */
.L_x_6352:
        /* <DEDUP_REMOVED lines=10> */
.L_x_6404:
[----:B------:R-:W-:Y:S05]  /*8270*/  BSYNC B0 ;  /* 0x0000000000007941 */ /* 0x000fea0003800000 */
.L_x_6403:
        /* <DEDUP_REMOVED lines=16> */
.L_x_6406:
[----:B------:R-:W-:Y:S05]  /*8380*/  BSYNC B0 ;  /* 0x0000000000007941 */ /* 0x000fea0003800000 */
.L_x_6405:
        /* <DEDUP_REMOVED lines=16> */
.L_x_6408:
[----:B------:R-:W-:Y:S05]  /*8490*/  BSYNC B0 ;  /* 0x0000000000007941 */ /* 0x000fea0003800000 */
.L_x_6407:
        /* <DEDUP_REMOVED lines=22> */
.L_x_6409:
[----:B------:R-:W-:Y:S05]  /*8600*/  BSYNC B0 ;  /* 0x0000000000007941 */ /* 0x000fea0003800000 */
.L_x_6370:
        /* <DEDUP_REMOVED lines=81> */
.L_x_6410:
        /* <DEDUP_REMOVED lines=9> */
.L_x_6411:
[----:B------:R-:W-:Y:S04]  /*8bb0*/  IADD3 R11, R11, -0x1, RZ ;  /* 0xffffffff0b0b7810 */ /* 0x000fe80007ffe0ff */
[----:B------:R-:W-:Y:S11]  /*8bc0*/  ISETP.GT.AND P0, PT, R11, R61, PT ;  /* 0x0000003d0b00720c */ /* 0x000ff60003f04270 */
[----:B------:R-:W-:Y:S02]  /*8bd0*/  @!UPT UIADD3 URZ, URZ, URZ, URZ ;  /* 0x0000003f3f3ff290 */ /* 0x000fe4000fffe03f */
[----:B------:R-:W-:Y:S05]  /*8be0*/  @P0 BRA `(.L_x_6412) ;  /* 0xffffff9c00ac0947 */ /* 0x000fea000383ffff */
.L_x_6343:
        /* <DEDUP_REMOVED lines=107> */
.L_x_6421:
[----:B------:R-:W-:Y:S05]  /*92a0*/  BSYNC B0 ;  /* 0x0000000000007941 */ /* 0x000fea0003800000 */
.L_x_6420:
[----:B-----5:R3:W-:Y:S02]  /*92b0*/  STS.128 [R172], R8 ;  /* 0x00000008ac007388 */ /* 0x0207e40000000c00 */
.L_x_6419:
[----:B------:R-:W-:Y:S05]  /*92c0*/  BSYNC B1 ;  /* 0x0000000000017941 */ /* 0x000fea0003800000 */
.L_x_6418:
        /* <DEDUP_REMOVED lines=47> */
.L_x_6423:
[----:B------:R-:W-:Y:S05]  /*95c0*/  BSYNC B0 ;  /* 0x0000000000007941 */ /* 0x000fea0003800000 */
.L_x_6422:
[----:B-----5:R1:W-:Y:S02]  /*95d0*/  STS.128 [R172+0x2000], R8 ;  /* 0x00200008ac007388 */ /* 0x0203e40000000c00 */
.L_x_6417:
[----:B------:R-:W-:Y:S05]  /*95e0*/  BSYNC B2 ;  /* 0x0000000000027941 */ /* 0x000fea0003800000 */
.L_x_6416:
        /* <DEDUP_REMOVED lines=65> */
.L_x_6429:
[----:B------:R-:W-:Y:S05]  /*9a00*/  BSYNC B0 ;  /* 0x0000000000007941 */ /* 0x000fea0003800000 */
.L_x_6428:
[----:B-----5:R3:W-:Y:S02]  /*9a10*/  STS.128 [R172+0x800], R8 ;  /* 0x00080008ac007388 */ /* 0x0207e40000000c00 */
.L_x_6427:
[----:B------:R-:W-:Y:S05]  /*9a20*/  BSYNC B1 ;  /* 0x0000000000017941 */ /* 0x000fea0003800000 */
.L_x_6426:
        /* <DEDUP_REMOVED lines=47> */
.L_x_6431:
[----:B------:R-:W-:Y:S05]  /*9d20*/  BSYNC B0 ;  /* 0x0000000000007941 */ /* 0x000fea0003800000 */
.L_x_6430:
[----:B-----5:R3:W-:Y:S02]  /*9d30*/  STS.128 [R172+0x2800], R8 ;  /* 0x00280008ac007388 */ /* 0x0207e40000000c00 */
.L_x_6425:
[----:B------:R-:W-:Y:S05]  /*9d40*/  BSYNC B2 ;  /* 0x0000000000027941 */ /* 0x000fea0003800000 */
.L_x_6424:
        /* <DEDUP_REMOVED lines=66> */
.L_x_6437:
[----:B------:R-:W-:Y:S05]  /*a170*/  BSYNC B0 ;  /* 0x0000000000007941 */ /* 0x000fea0003800000 */
.L_x_6436:
[----:B-----5:R2:W-:Y:S02]  /*a180*/  STS.128 [R172+0x1000], R8 ;  /* 0x00100008ac007388 */ /* 0x0205e40000000c00 */
.L_x_6435:
[----:B------:R-:W-:Y:S05]  /*a190*/  BSYNC B1 ;  /* 0x0000000000017941 */ /* 0x000fea0003800000 */
.L_x_6434:
        /* <DEDUP_REMOVED lines=44> */
.L_x_6439:
[----:B------:R-:W-:Y:S05]  /*a460*/  BSYNC B0 ;  /* 0x0000000000007941 */ /* 0x000fea0003800000 */
.L_x_6438:
[----:B-----5:R1:W-:Y:S02]  /*a470*/  STS.128 [R172+0x3000], R28 ;  /* 0x0030001cac007388 */ /* 0x0203e40000000c00 */
.L_x_6433:
[----:B------:R-:W-:Y:S05]  /*a480*/  BSYNC B2 ;  /* 0x0000000000027941 */ /* 0x000fea0003800000 */
.L_x_6432:
        /* <DEDUP_REMOVED lines=65> */
.L_x_6444:
[----:B------:R-:W-:Y:S05]  /*a8a0*/  BSYNC B0 ;  /* 0x0000000000007941 */ /* 0x000fea0003800000 */
.L_x_6443:
[----:B-----5:R3:W-:Y:S02]  /*a8b0*/  STS.128 [R172+0x1800], R8 ;  /* 0x00180008ac007388 */ /* 0x0207e40000000c00 */
.L_x_6442:
[----:B------:R-:W-:Y:S05]  /*a8c0*/  BSYNC B1 ;  /* 0x0000000000017941 */ /* 0x000fea0003800000 */
.L_x_6441:
        /* <DEDUP_REMOVED lines=44> */
.L_x_6446:
[----:B------:R-:W-:Y:S05]  /*ab90*/  BSYNC B0 ;  /* 0x0000000000007941 */ /* 0x000fea0003800000 */
.L_x_6445:
[----:B-----5:R2:W-:Y:S01]  /*aba0*/  STS.128 [R172+0x3800], R16 ;  /* 0x00380010ac007388 */ /* 0x0205e20000000c00 */
[----:B------:R-:W-:Y:S05]  /*abb0*/  BRA `(.L_x_6440) ;  /* 0x0000003400c07947 */ /* 0x000fea0003800000 */
.L_x_6415:
        /* <DEDUP_REMOVED lines=93> */
.L_x_6452:
[----:B------:R-:W-:Y:S05]  /*b190*/  BSYNC B0 ;  /* 0x0000000000007941 */ /* 0x000fea0003800000 */
.L_x_6451:
[----:B-----5:R3:W-:Y:S02]  /*b1a0*/  STS.128 [R172], R24 ;  /* 0x00000018ac007388 */ /* 0x0207e40000000c00 */
.L_x_6450:
[----:B------:R-:W-:Y:S05]  /*b1b0*/  BSYNC B1 ;  /* 0x0000000000017941 */ /* 0x000fea0003800000 */
.L_x_6449:
        /* <DEDUP_REMOVED lines=88> */
.L_x_6454:
[----:B------:R-:W-:Y:S05]  /*b740*/  BSYNC B0 ;  /* 0x0000000000007941 */ /* 0x000fea0003800000 */
.L_x_6453:
[----:B-----5:R1:W-:Y:S02]  /*b750*/  STS.128 [R172+0x2000], R24 ;  /* 0x00200018ac007388 */ /* 0x0203e40000000c00 */
.L_x_6448:
[----:B------:R-:W-:Y:S05]  /*b760*/  BSYNC B2 ;  /* 0x0000000000027941 */ /* 0x000fea0003800000 */
.L_x_6447:
        /* <DEDUP_REMOVED lines=98> */
.L_x_6460:
[----:B------:R-:W-:Y:S05]  /*bd90*/  BSYNC B0 ;  /* 0x0000000000007941 */ /* 0x000fea0003800000 */
.L_x_6459:
[----:B-----5:R3:W-:Y:S02]  /*bda0*/  STS.128 [R172+0x800], R24 ;  /* 0x00080018ac007388 */ /* 0x0207e40000000c00 */
.L_x_6458:
[----:B------:R-:W-:Y:S05]  /*bdb0*/  BSYNC B1 ;  /* 0x0000000000017941 */ /* 0x000fea0003800000 */
.L_x_6457:
        /* <DEDUP_REMOVED lines=91> */
.L_x_6462:
[----:B------:R-:W-:Y:S05]  /*c370*/  BSYNC B0 ;  /* 0x0000000000007941 */ /* 0x000fea0003800000 */
.L_x_6461:
[----:B-----5:R1:W-:Y:S02]  /*c380*/  STS.128 [R172+0x2800], R20 ;  /* 0x00280014ac007388 */ /* 0x0203e40000000c00 */
.L_x_6456:
[----:B------:R-:W-:Y:S05]  /*c390*/  BSYNC B2 ;  /* 0x0000000000027941 */ /* 0x000fea0003800000 */
.L_x_6455:
        /* <DEDUP_REMOVED lines=99> */
.L_x_6468:
[----:B------:R-:W-:Y:S05]  /*c9d0*/  BSYNC B0 ;  /* 0x0000000000007941 */ /* 0x000fea0003800000 */
.L_x_6467:
[----:B-----5:R3:W-:Y:S02]  /*c9e0*/  STS.128 [R172+0x1000], R24 ;  /* 0x00100018ac007388 */ /* 0x0207e40000000c00 */
.L_x_6466:
[----:B------:R-:W-:Y:S05]  /*c9f0*/  BSYNC B1 ;  /* 0x0000000000017941 */ /* 0x000fea0003800000 */
.L_x_6465:
        /* <DEDUP_REMOVED lines=91> */
.L_x_6470:
[----:B------:R-:W-:Y:S05]  /*cfb0*/  BSYNC B0 ;  /* 0x0000000000007941 */ /* 0x000fea0003800000 */
.L_x_6469:
[----:B-----5:R3:W-:Y:S02]  /*cfc0*/  STS.128 [R172+0x3000], R24 ;  /* 0x00300018ac007388 */ /* 0x0207e40000000c00 */
.L_x_6464:
[----:B------:R-:W-:Y:S05]  /*cfd0*/  BSYNC B2 ;  /* 0x0000000000027941 */ /* 0x000fea0003800000 */
.L_x_6463:
        /* <DEDUP_REMOVED lines=98> */
.L_x_6474:
[----:B------:R-:W-:Y:S05]  /*d600*/  BSYNC B0 ;  /* 0x0000000000007941 */ /* 0x000fea0003800000 */
.L_x_6473:
[----:B-----5:R1:W-:Y:S02]  /*d610*/  STS.128 [R172+0x1800], R20 ;  /* 0x00180014ac007388 */ /* 0x0203e40000000c00 */
.L_x_6472:
[----:B------:R-:W-:Y:S05]  /*d620*/  BSYNC B1 ;  /* 0x0000000000017941 */ /* 0x000fea0003800000 */
.L_x_6471:
        /* <DEDUP_REMOVED lines=96> */
.L_x_6476:
[----:B------:R-:W-:Y:S05]  /*dc30*/  BSYNC B0 ;  /* 0x0000000000007941 */ /* 0x000fea0003800000 */
.L_x_6475:
[----:B-----5:R1:W-:Y:S01]  /*dc40*/  STS.128 [R172+0x3800], R20 ;  /* 0x00380014ac007388 */ /* 0x0203e20000000c00 */
[----:B------:R-:W-:Y:S05]  /*dc50*/  BRA `(.L_x_6440) ;  /* 0x0000000400987947 */ /* 0x000fea0003800000 */
.L_x_6414:
        /* <DEDUP_REMOVED lines=29> */
.L_x_6478:
[----:B------:R-:W-:Y:S05]  /*de30*/  BSYNC B0 ;  /* 0x0000000000007941 */ /* 0x000fea0003800000 */
.L_x_6477:
        /* <DEDUP_REMOVED lines=23> */
.L_x_6480:
[----:B------:R-:W-:Y:S05]  /*dfb0*/  BSYNC B0 ;  /* 0x0000000000007941 */ /* 0x000fea0003800000 */
.L_x_6479:
        /* <DEDUP_REMOVED lines=23> */
.L_x_6482:
[----:B------:R-:W-:Y:S05]  /*e130*/  BSYNC B0 ;  /* 0x0000000000007941 */ /* 0x000fea0003800000 */
.L_x_6481:
        /* <DEDUP_REMOVED lines=24> */
.L_x_6440:
[----:B------:R-:W-:Y:S05]  /*e2c0*/  BSYNC B3 ;  /* 0x0000000000037941 */ /* 0x000fea0003800000 */
.L_x_6413:
        /* <DEDUP_REMOVED lines=38> */
.L_x_6484:
[----:B------:R-:W-:Y:S05]  /*e530*/  BSYNC B0 ;  /* 0x0000000000007941 */ /* 0x000fea0003800000 */
.L_x_6483:
        /* <DEDUP_REMOVED lines=21> */
.L_x_6486:
[----:B------:R-:W-:Y:S05]  /*e690*/  BSYNC B0 ;  /* 0x0000000000007941 */ /* 0x000fea0003800000 */
.L_x_6485:
        /* <DEDUP_REMOVED lines=24> */
.L_x_6488:
[----:B------:R-:W-:Y:S05]  /*e820*/  BSYNC B0 ;  /* 0x0000000000007941 */ /* 0x000fea0003800000 */
.L_x_6487:
        /* <DEDUP_REMOVED lines=27> */
.L_x_6490:
[----:B------:R-:W-:Y:S05]  /*e9e0*/  BSYNC B0 ;  /* 0x0000000000007941 */ /* 0x000fea0003800000 */
.L_x_6489:
        /* <DEDUP_REMOVED lines=42> */
.L_x_6492:
[----:B------:R-:W-:Y:S05]  /*ec90*/  BSYNC B0 ;  /* 0x0000000000007941 */ /* 0x000fea0003800000 */
.L_x_6491:
        /* <DEDUP_REMOVED lines=21> */
.L_x_6494:
[----:B------:R-:W-:Y:S05]  /*edf0*/  BSYNC B0 ;  /* 0x0000000000007941 */ /* 0x000fea0003800000 */
.L_x_6493:
        /* <DEDUP_REMOVED lines=24> */
.L_x_6496:
[----:B------:R-:W-:Y:S05]  /*ef80*/  BSYNC B0 ;  /* 0x0000000000007941 */ /* 0x000fea0003800000 */
.L_x_6495:
        /* <DEDUP_REMOVED lines=25> */
.L_x_6498:
[----:B------:R-:W-:Y:S05]  /*f120*/  BSYNC B0 ;  /* 0x0000000000007941 */ /* 0x000fea0003800000 */
.L_x_6497:
[----:B------:R-:W-:Y:S01]  /*f130*/  LDSM.16.M88.4 R108, [R162] ;  /* 0x00000000a26c783b */ /* 0x000fe20000000200 */
[----:B------:R-:W-:Y:S01]  /*f140*/  R2P PR, R58, 0x6 ;  /* 0x000000063a007804 */ /* 0x000fe20000000000 */
[C---:B------:R-:W-:Y:S01]  /*f150*/  VIADD R0, R161.reuse, 0x4000 ;  /* 0x00004000a1007836 */ /* 0x040fe20000000000 */
[----:B------:R-:W-:Y:S01]  /*f160*/  ULDC.64 UR14, c[0x0][0x398] ;  /* 0x0000e600000e7ab9 */ /* 0x000fe20000000a00 */
[----:B------:R-:W5:Y:S01]  /*f170*/  LDSM.16.M88.4 R32, [R161+0x4000] ;  /* 0x00400000a120783b */ /* 0x000f620000000200 */
[----:B------:R-:W-:Y:S02]  /*f180*/  VIADD R159, R161, 0x4020 ;  /* 0x00004020a19f7836 */ /* 0x000fe40000000000 */
[--C-:B------:R-:W-:Y:S01]  /*f190*/  IMAD R160, R45, 0x2, R162.reuse ;  /* 0x000000022da07824 */ /* 0x100fe200078e02a2 */
[----:B------:R-:W1:Y:S01]  /*f1a0*/  LDSM.16.M88.4 R64, [R161+0x4800] ;  /* 0x00480000a140783b */ /* 0x000e620000000200 */
[C---:B------:R-:W-:Y:S02]  /*f1b0*/  IMAD R158, R43.reuse, 0x2, R162 ;  /* 0x000000022b9e7824 */ /* 0x040fe400078e02a2 */
[----:B------:R-:W-:Y:S01]  /*f1c0*/  IMAD R157, R43, 0x2, R160 ;  /* 0x000000022b9d7824 */ /* 0x000fe200078e02a0 */
[----:B------:R-:W-:Y:S01]  /*f1d0*/  LDSM.16.M88.4 R20, [R160] ;  /* 0x00000000a014783b */ /* 0x000fe20000000200 */
[----:B------:R-:W-:-:S02]  /*f1e0*/  IMAD R56, R56, 0x10, R59 ;  /* 0x0000001038387824 */ /* 0x000fc400078e023b */
[----:B------:R-:W-:Y:S01]  /*f1f0*/  @P1 VIADD R159, R0, 0xffffffe0 ;  /* 0xffffffe0009f1836 */ /* 0x000fe20000000000 */
[----:B------:R-:W-:Y:S01]  /*f200*/  LDSM.16.M88.4 R16, [R158] ;  /* 0x000000009e10783b */ /* 0x000fe20000000200 */
[----:B------:R-:W-:Y:S02]  /*f210*/  IMAD.MOV.U32 R0, RZ, RZ, 0x40 ;  /* 0x00000040ff007424 */ /* 0x000fe400078e00ff */
[C---:B------:R-:W-:Y:S01]  /*f220*/  VIADD R151, R159.reuse, 0x800 ;  /* 0x000008009f977836 */ /* 0x040fe20000000000 */
[----:B--2---:R-:W2:Y:S01]  /*f230*/  LDSM.16.M88.4 R8, [R159] ;  /* 0x000000009f08783b */ /* 0x004ea20000000200 */
[C---:B------:R-:W-:Y:S01]  /*f240*/  VIADD R150, R159.reuse, 0x1000 ;  /* 0x000010009f967836 */ /* 0x040fe20000000000 */
[----:B------:R-:W-:Y:S01]  /*f250*/  SEL R0, R0, 0xffffffc0, !P2 ;  /* 0xffffffc000007807 */ /* 0x000fe20005000000 */
[C---:B------:R-:W-:Y:S01]  /*f260*/  VIADD R149, R159.reuse, 0x1800 ;  /* 0x000018009f957836 */ /* 0x040fe20000000000 */
[----:B------:R-:W2:Y:S01]  /*f270*/  LDSM.16.M88.4 R92, [R161+0x5000] ;  /* 0x00500000a15c783b */ /* 0x000ea20000000200 */
[----:B------:R-:W-:-:S02]  /*f280*/  VIADD R147, R159, 0x2000 ;  /* 0x000020009f937836 */ /* 0x000fc40000000000 */
[----:B------:R-:W-:Y:S01]  /*f290*/  IMAD.IADD R155, R161, 0x1, R0 ;  /* 0x00000001a19b7824 */ /* 0x000fe200078e0200 */
[----:B------:R-:W2:Y:S01]  /*f2a0*/  LDSM.16.M88.4 R36, [R159+0x800] ;  /* 0x000800009f24783b */ /* 0x000ea20000000200 */
[----:B------:R-:W-:Y:S01]  /*f2b0*/  IMAD.IADD R148, R0, 0x1, R159 ;  /* 0x0000000100947824 */ /* 0x000fe200078e029f */
[----:B------:R-:W-:Y:S01]  /*f2c0*/  SHF.R.S32.HI R0, RZ, 0x1f, R57 ;  /* 0x0000001fff007819 */ /* 0x000fe20000011439 */
[C---:B------:R-:W-:Y:S01]  /*f2d0*/  VIADD R146, R159.reuse, 0x2800 ;  /* 0x000028009f927836 */ /* 0x040fe20000000000 */
[----:B---34-:R-:W3:Y:S01]  /*f2e0*/  LDSM.16.M88.4 R4, [R155+0x4000] ;  /* 0x004000009b04783b */ /* 0x018ee20000000200 */
[C---:B------:R-:W-:Y:S01]  /*f2f0*/  VIADD R145, R159.reuse, 0x3000 ;  /* 0x000030009f917836 */ /* 0x040fe20000000000 */
[----:B------:R-:W-:Y:S01]  /*f300*/  LEA.HI R0, R0, R57, RZ, 0x2 ;  /* 0x0000003900007211 */ /* 0x000fe200078f10ff */
[----:B------:R-:W-:Y:S01]  /*f310*/  VIADD R144, R159, 0x3800 ;  /* 0x000038009f907836 */ /* 0x000fe20000000000 */
[----:B------:R-:W-:Y:S02]  /*f320*/  LDSM.16.M88.4 R84, [R157] ;  /* 0x000000009d54783b */ /* 0x000fe40000000200 */
[----:B------:R-:W-:-:S02]  /*f330*/  SHF.R.S32.HI R177, RZ, 0x2, R0 ;  /* 0x00000002ffb17819 */ /* 0x000fc40000011400 */
[----:B------:R-:W-:Y:S01]  /*f340*/  LDSM.16.M88.4 R12, [R148] ;  /* 0x00000000940c783b */ /* 0x000fe20000000200 */
[----:B------:R-:W-:Y:S02]  /*f350*/  LOP3.LUT R0, R2, R41, RZ, 0xfc, !PT ;  /* 0x0000002902007212 */ /* 0x000fe400078efcff */
[----:B------:R-:W-:Y:S01]  /*f360*/  IADD3 R103, R56, 0x1, R177 ;  /* 0x0000000138677810 */ /* 0x000fe20007ffe0b1 */
[C---:B-----5:R-:W-:Y:S01]  /*f370*/  HMMA.16816.F32 R24, R108.reuse, R32, RZ ;  /* 0x000000206c18723c */ /* 0x060fe200000018ff */
[----:B------:R-:W4:Y:S02]  /*f380*/  LDSM.16.M88.4 R28, [R159+0x1000] ;  /* 0x001000009f1c783b */ /* 0x000f240000000200 */
[----:B------:R-:W-:Y:S02]  /*f390*/  IADD3 R103, R52, R103, -R168 ;  /* 0x0000006734677210 */ /* 0x000fe40007ffe8a8 */
[----:B------:R-:W5:Y:S01]  /*f3a0*/  LDSM.16.M88.4 R60, [R155+0x4800] ;  /* 0x004800009b3c783b */ /* 0x000f620000000200 */
[C---:B------:R-:W-:Y:S02]  /*f3b0*/  HMMA.16816.F32 R32, R108.reuse, R34, RZ ;  /* 0x000000226c20723c */ /* 0x040fe400000018ff */
[----:B------:R-:W-:Y:S01]  /*f3c0*/  VIADD R103, R103, UR14 ;  /* 0x0000000e67677c36 */ /* 0x000fe20008000000 */
[----:B------:R-:W-:Y:S03]  /*f3d0*/  LDSM.16.M88.4 R72, [R162+0x2000] ;  /* 0x00200000a248783b */ /* 0x000fe60000000200 */
[----:B-1----:R-:W-:Y:S01]  /*f3e0*/  HMMA.16816.F32 R48, R108, R64, RZ ;  /* 0x000000406c30723c */ /* 0x002fe200000018ff */
[----:B------:R-:W-:Y:S01]  /*f3f0*/  LDSM.16.M88.4 R120, [R155+0x5000] ;  /* 0x005000009b78783b */ /* 0x000fe20000000200 */
[----:B------:R-:W-:-:S02]  /*f400*/  VIMNMX R2, R103, R52, PT ;  /* 0x0000003467027248 */ /* 0x000fc40003fe0100 */
[----:B------:R-:W-:Y:S01]  /*f410*/  VIADDMNMX R103, R103, 0x8, R52, PT ;  /* 0x0000000867677846 */ /* 0x000fe20003800134 */
[----:B------:R-:W-:Y:S01]  /*f420*/  LDSM.16.M88.4 R68, [R148+0x800] ;  /* 0x000800009444783b */ /* 0x000fe20000000200 */
[----:B------:R-:W-:Y:S03]  /*f430*/  HMMA.16816.F32 R64, R108, R66, RZ ;  /* 0x000000426c40723c */ /* 0x000fe600000018ff */
[----:B------:R-:W-:Y:S03]  /*f440*/  LDSM.16.M88.4 R80, [R148+0x1000] ;  /* 0x001000009450783b */ /* 0x000fe60000000200 */
[C---:B--2---:R-:W-:Y:S01]  /*f450*/  HMMA.16816.F32 R24, R20.reuse, R8, R24 ;  /* 0x000000081418723c */ /* 0x044fe20000001818 */
[----:B------:R-:W-:Y:S04]  /*f460*/  LDSM.16.M88.4 R116, [R161+0x6800] ;  /* 0x00680000a174783b */ /* 0x000fe80000000200 */
[----:B------:R-:W-:Y:S01]  /*f470*/  LDSM.16.M88.4 R112, [R155+0x6000] ;  /* 0x006000009b70783b */ /* 0x000fe20000000200 */
[----:B------:R-:W-:Y:S03]  /*f480*/  HMMA.16816.F32 R32, R20, R10, R32 ;  /* 0x0000000a1420723c */ /* 0x000fe60000001820 */
[----:B------:R-:W-:Y:S03]  /*f490*/  LDSM.16.M88.4 R8, [R161+0x5800] ;  /* 0x00580000a108783b */ /* 0x000fe60000000200 */
[----:B------:R-:W-:Y:S01]  /*f4a0*/  HMMA.16816.F32 R76, R108, R92, RZ ;  /* 0x0000005c6c4c723c */ /* 0x000fe200000018ff */
[----:B------:R-:W-:Y:S04]  /*f4b0*/  LDSM.16.M88.4 R132, [R159+0x1800] ;  /* 0x001800009f84783b */ /* 0x000fe80000000200 */
[----:B------:R-:W-:Y:S01]  /*f4c0*/  LDSM.16.M88.4 R96, [R155+0x5800] ;  /* 0x005800009b60783b */ /* 0x000fe20000000200 */
[----:B------:R-:W-:Y:S03]  /*f4d0*/  HMMA.16816.F32 R48, R20, R36, R48 ;  /* 0x000000241430723c */ /* 0x000fe60000001830 */
[----:B------:R-:W0:Y:S03]  /*f4e0*/  LDGDEPBAR ;  /* 0x00000000000079af */ /* 0x000e260000000000 */
        /* <DEDUP_REMOVED lines=9> */
[C---:B-----5:R-:W-:Y:S06]  /*f580*/  HMMA.16816.F32 R48, R16.reuse, R60, R48 ;  /* 0x0000003c1030723c */ /* 0x060fec0000001830 */
        /* <DEDUP_REMOVED lines=10> */
[----:B------:R-:W-:Y:S06]  /*f630*/  HMMA.16816.F32 R48, R84, R68, R48 ;  /* 0x000000445430723c */ /* 0x000fec0000001830 */
        /* <DEDUP_REMOVED lines=13> */
[----:B------:R-:W1:Y:S05]  /*f710*/  LDSM.16.M88.4 R20, [R159+0x3000] ;  /* 0x003000009f14783b */ /* 0x000e6a0000000200 */
        /* <DEDUP_REMOVED lines=9> */
[----:B------:R-:W-:Y:S01]  /*f7b0*/  HMMA.16816.F32 R108, R16, R98, R108 ;  /* 0x00000062106c723c */ /* 0x000fe2000000186c */
[----:B------:R-:W-:Y:S01]  /*f7c0*/  FMUL.FTZ R40, R24, UR15 ;  /* 0x0000000f18287c20 */ /* 0x000fe20008410000 */
[----:B------:R-:W-:Y:S01]  /*f7d0*/  FMUL.FTZ R44, R25, UR15 ;  /* 0x0000000f192c7c20 */ /* 0x000fe20008410000 */
[----:B------:R-:W-:Y:S01]  /*f7e0*/  FMUL.FTZ R42, R26, UR15 ;  /* 0x0000000f1a2a7c20 */ /* 0x000fe20008410000 */
[----:B------:R-:W-:-:S02]  /*f7f0*/  FMUL.FTZ R46, R27, UR15 ;  /* 0x0000000f1b2e7c20 */ /* 0x000fc40008410000 */
[----:B------:R-:W-:Y:S01]  /*f800*/  HMMA.16816.F32 R88, R16, R96, R88 ;  /* 0x000000601058723c */ /* 0x000fe20000001858 */
[----:B------:R-:W4:Y:S01]  /*f810*/  LDSM.16.M88.4 R24, [R161+0x7800] ;  /* 0x00780000a118783b */ /* 0x000f220000000200 */
[----:B------:R-:W-:Y:S03]  /*f820*/  MUFU.TANH R44, R44 ;  /* 0x0000002c002c7308 */ /* 0x000fe60000002400 */
[----:B------:R-:W5:Y:S01]  /*f830*/  LDSM.16.M88.4 R16, [R148+0x2800] ;  /* 0x002800009410783b */ /* 0x000f620000000200 */
        /* <DEDUP_REMOVED lines=22> */
[----:B------:R-:W-:Y:S05]  /*f9a0*/  MUFU.TANH R42, R42 ;  /* 0x0000002a002a7308 */ /* 0x000fea0000002400 */
[C---:B-----5:R-:W-:Y:S06]  /*f9b0*/  HMMA.16816.F32 R48, R4.reuse, R16, R48 ;  /* 0x000000100430723c */ /* 0x060fec0000001830 */
[----:B------:R-:W-:Y:S01]  /*f9c0*/  HMMA.16816.F32 R64, R4, R18, R64 ;  /* 0x000000120440723c */ /* 0x000fe20000001840 */
[----:B------:R-:W4:Y:S05]  /*f9d0*/  LDSM.16.M88.4 R16, [R155+0x7800] ;  /* 0x007800009b10783b */ /* 0x000f2a0000000200 */
[----:B------:R-:W-:Y:S01]  /*f9e0*/  HMMA.16816.F32 R92, R12, R22, R92 ;  /* 0x000000160c5c723c */ /* 0x000fe2000000185c */
[----:B------:R-:W5:Y:S01]  /*f9f0*/  LDSM.16.M88.4 R20, [R148+0x3800] ;  /* 0x003800009414783b */ /* 0x000f620000000200 */
[----:B------:R-:W-:-:S04]  /*fa00*/  DEPBAR.LE SB0, 0x0 ;  /* 0x000080000000791a */ /* 0x000fc80000000000 */
[C---:B-1----:R-:W-:Y:S06]  /*fa10*/  HMMA.16816.F32 R108, R12.reuse, R34, R108 ;  /* 0x000000220c6c723c */ /* 0x042fec000000186c */
[----:B------:R-:W-:Y:S01]  /*fa20*/  HMMA.16816.F32 R88, R12, R32, R88 ;  /* 0x000000200c58723c */ /* 0x000fe20000001858 */
[----:B------:R-:W-:Y:S01]  /*fa30*/  FMUL.FTZ R29, R48, UR15 ;  /* 0x0000000f301d7c20 */ /* 0x000fe20008410000 */
[----:B------:R-:W-:Y:S01]  /*fa40*/  FMUL.FTZ R24, R50, UR15 ;  /* 0x0000000f32187c20 */ /* 0x000fe20008410000 */
[----:B------:R-:W-:Y:S01]  /*fa50*/  FMUL.FTZ R48, R49, UR15 ;  /* 0x0000000f31307c20 */ /* 0x000fe20008410000 */
[----:B------:R-:W-:-:S02]  /*fa60*/  FMUL.FTZ R25, R51, UR15 ;  /* 0x0000000f33197c20 */ /* 0x000fc40008410000 */
        /* <DEDUP_REMOVED lines=21> */
[C---:B-----5:R-:W-:Y:S01]  /*fbc0*/  HMMA.16816.F32 R108, R4.reuse, R22, R108 ;  /* 0x00000016046c723c */ /* 0x060fe2000000186c */
[----:B------:R-:W5:Y:S02]  /*fbd0*/  MUFU.TANH R31, R31 ;  /* 0x0000001f001f7308 */ /* 0x000f640000002400 */
[C---:B------:R-:W-:Y:S02]  /*fbe0*/  VIADD R12, R16.reuse, 0x1 ;  /* 0x00000001100c7836 */ /* 0x040fe40000000000 */
[C---:B------:R-:W-:Y:S01]  /*fbf0*/  VIADD R13, R16.reuse, 0x8 ;  /* 0x00000008100d7836 */ /* 0x040fe20000000000 */
[----:B------:R-:W-:Y:S01]  /*fc00*/  HMMA.16816.F32 R88, R4, R20, R88 ;  /* 0x000000140458723c */ /* 0x000fe20000001858 */
[----:B------:R-:W-:Y:S01]  /*fc10*/  VIADD R9, R16, 0x11 ;  /* 0x0000001110097836 */ /* 0x000fe20000000000 */
[CC--:B------:R-:W-:Y:S01]  /*fc20*/  ISETP.GE.AND P5, PT, R12.reuse, R2.reuse, PT ;  /* 0x000000020c00720c */ /* 0x0c0fe20003fa6270 */
[----:B------:R-:W5:Y:S01]  /*fc30*/  MUFU.TANH R36, R36 ;  /* 0x0000002400247308 */ /* 0x000f620000002400 */
[-C--:B------:R-:W-:Y:S01]  /*fc40*/  ISETP.GE.AND P0, PT, R12, R103.reuse, PT ;  /* 0x000000670c00720c */ /* 0x080fe20003f06270 */
[C---:B------:R-:W-:Y:S01]  /*fc50*/  VIADD R12, R16.reuse, 0x9 ;  /* 0x00000009100c7836 */ /* 0x040fe20000000000 */
[CC--:B------:R-:W-:Y:S01]  /*fc60*/  ISETP.GE.AND P4, PT, R13.reuse, R2.reuse, PT ;  /* 0x000000020d00720c */ /* 0x0c0fe20003f86270 */
[C---:B------:R-:W-:Y:S01]  /*fc70*/  VIADD R8, R16.reuse, 0x18 ;  /* 0x0000001810087836 */ /* 0x040fe20000000000 */
[-C--:B------:R-:W-:Y:S01]  /*fc80*/  ISETP.GE.AND P1, PT, R13, R103.reuse, PT ;  /* 0x000000670d00720c */ /* 0x080fe20003f26270 */
[----:B------:R-:W-:Y:S01]  /*fc90*/  VIADD R13, R16, 0x10 ;  /* 0x00000010100d7836 */ /* 0x000fe20000000000 */
[CC--:B------:R-:W-:Y:S01]  /*fca0*/  ISETP.GE.AND P6, PT, R12.reuse, R2.reuse, PT ;  /* 0x000000020c00720c */ /* 0x0c0fe20003fc6270 */
[----:B------:R-:W5:Y:S01]  /*fcb0*/  MUFU.TANH R32, R32 ;  /* 0x0000002000207308 */ /* 0x000f620000002400 */
[-C--:B------:R-:W-:Y:S01]  /*fcc0*/  ISETP.GE.AND P2, PT, R12, R103.reuse, PT ;  /* 0x000000670c00720c */ /* 0x080fe20003f46270 */
[----:B------:R-:W-:Y:S01]  /*fcd0*/  FMUL.FTZ R21, R93, UR15 ;  /* 0x0000000f5d157c20 */ /* 0x000fe20008410000 */
[----:B------:R-:W-:Y:S01]  /*fce0*/  FSEL R47, R47, -INF , !P4 ;  /* 0xff8000002f2f7808 */ /* 0x000fe20006000000 */
[C---:B------:R-:W-:Y:S01]  /*fcf0*/  VIADD R4, R16.reuse, 0x28 ;  /* 0x0000002810047836 */ /* 0x040fe20000000000 */
[----:B------:R-:W-:Y:S01]  /*fd00*/  FSEL R18, R55, -INF , !P1 ;  /* 0xff80000037127808 */ /* 0x000fe20004800000 */
[----:B------:R-:W-:Y:S01]  /*fd10*/  VIADD R5, R16, 0x21 ;  /* 0x0000002110057836 */ /* 0x000fe20000000000 */
[----:B------:R-:W-:Y:S01]  /*fd20*/  FSEL R17, R44, -INF , !P5 ;  /* 0xff8000002c117808 */ /* 0x000fe20006800000 */
[----:B------:R-:W5:Y:S01]  /*fd30*/  MUFU.TANH R119, R77 ;  /* 0x0000004d00777308 */ /* 0x000f620000002400 */
[----:B------:R-:W-:Y:S01]  /*fd40*/  FSEL R46, R46, -INF , !P0 ;  /* 0xff8000002e2e7808 */ /* 0x000fe20004000000 */
[----:B------:R-:W-:Y:S01]  /*fd50*/  FMUL.FTZ R108, R108, UR15 ;  /* 0x0000000f6c6c7c20 */ /* 0x000fe20008410000 */
[CC--:B------:R-:W-:Y:S01]  /*fd60*/  ISETP.GE.AND P4, PT, R9.reuse, R2.reuse, PT ;  /* 0x000000020900720c */ /* 0x0c0fe20003f86270 */
[----:B------:R-:W-:Y:S01]  /*fd70*/  FMUL.FTZ R26, R92, UR15 ;  /* 0x0000000f5c1a7c20 */ /* 0x000fe20008410000 */
[-C--:B------:R-:W-:Y:S01]  /*fd80*/  ISETP.GE.AND P1, PT, R9, R103.reuse, PT ;  /* 0x000000670900720c */ /* 0x080fe20003f26270 */
[----:B------:R-:W-:Y:S01]  /*fd90*/  VIADD R9, R16, 0x19 ;  /* 0x0000001910097836 */ /* 0x000fe20000000000 */
[CC--:B------:R-:W-:Y:S01]  /*fda0*/  ISETP.GE.AND P5, PT, R13.reuse, R2.reuse, PT ;  /* 0x000000020d00720c */ /* 0x0c0fe20003fa6270 */
[----:B------:R-:W5:Y:S01]  /*fdb0*/  MUFU.TANH R124, R79 ;  /* 0x0000004f007c7308 */ /* 0x000f620000002400 */
[-C--:B------:R-:W-:Y:S01]  /*fdc0*/  ISETP.GE.AND P0, PT, R13, R103.reuse, PT ;  /* 0x000000670d00720c */ /* 0x080fe20003f06270 */
[----:B------:R-:W-:Y:S01]  /*fdd0*/  FMUL.FTZ R19, R94, UR15 ;  /* 0x0000000f5e137c20 */ /* 0x000fe20008410000 */
[----:B---3--:R-:W-:Y:S01]  /*fde0*/  FSEL R53, R53, -INF , !P6 ;  /* 0xff80000035357808 */ /* 0x008fe20007000000 */
[----:B------:R-:W-:Y:S01]  /*fdf0*/  FMUL.FTZ R88, R88, UR15 ;  /* 0x0000000f58587c20 */ /* 0x000fe20008410000 */
[----:B------:R-:W-:Y:S01]  /*fe00*/  FSEL R14, R28, -INF , !P2 ;  /* 0xff8000001c0e7808 */ /* 0x000fe20005000000 */
[----:B------:R-:W-:Y:S01]  /*fe10*/  FMUL.FTZ R90, R90, UR15 ;  /* 0x0000000f5a5a7c20 */ /* 0x000fe20008410000 */
[CC--:B------:R-:W-:Y:S01]  /*fe20*/  ISETP.GE.AND P6, PT, R8.reuse, R2.reuse, PT ;  /* 0x000000020800720c */ /* 0x0c0fe20003fc6270 */
[----:B------:R-:W3:Y:S01]  /*fe30*/  MUFU.TANH R121, R76 ;  /* 0x0000004c00797308 */ /* 0x000ee20000002400 */
[-C--:B------:R-:W-:Y:S01]  /*fe40*/  ISETP.GE.AND P2, PT, R8, R103.reuse, PT ;  /* 0x000000670800720c */ /* 0x080fe20003f46270 */
[----:B------:R-:W-:Y:S01]  /*fe50*/  VIADD R8, R16, 0x20 ;  /* 0x0000002010087836 */ /* 0x000fe20000000000 */
[----:B-1----:R-:W-:Y:S01]  /*fe60*/  FSEL R15, R29, -INF , !P5 ;  /* 0xff8000001d0f7808 */ /* 0x002fe20006800000 */
[----:B------:R-:W-:Y:S01]  /*fe70*/  FMUL.FTZ R20, R95, UR15 ;  /* 0x0000000f5f147c20 */ /* 0x000fe20008410000 */
[----:B--2---:R-:W-:Y:S01]  /*fe80*/  FSEL R12, R24, -INF , !P0 ;  /* 0xff800000180c7808 */ /* 0x004fe20004000000 */
[----:B------:R-:W-:Y:S01]  /*fe90*/  FMUL.FTZ R89, R89, UR15 ;  /* 0x0000000f59597c20 */ /* 0x000fe20008410000 */
[CC--:B------:R-:W-:Y:S01]  /*fea0*/  ISETP.GE.AND P5, PT, R9.reuse, R2.reuse, PT ;  /* 0x000000020900720c */ /* 0x0c0fe20003fa6270 */
[----:B------:R-:W-:Y:S01]  /*feb0*/  MUFU.TANH R21, R21 ;  /* 0x0000001500157308 */ /* 0x000fe20000002400 */
[-C--:B------:R-:W-:Y:S01]  /*fec0*/  ISETP.GE.AND P0, PT, R9, R103.reuse, PT ;  /* 0x000000670900720c */ /* 0x080fe20003f06270 */
[----:B------:R-:W-:Y:S01]  /*fed0*/  FMUL.FTZ R91, R91, UR15 ;  /* 0x0000000f5b5b7c20 */ /* 0x000fe20008410000 */
[----:B----4-:R-:W-:Y:S01]  /*fee0*/  FSEL R13, R48, -INF , !P4 ;  /* 0xff800000300d7808 */ /* 0x010fe20006000000 */
[----:B------:R-:W-:Y:S01]  /*fef0*/  FMUL.FTZ R110, R110, UR15 ;  /* 0x0000000f6e6e7c20 */ /* 0x000fe20008410000 */
[----:B------:R-:W-:Y:S01]  /*ff00*/  FSEL R10, R25, -INF , !P1 ;  /* 0xff800000190a7808 */ /* 0x000fe20004800000 */
[----:B------:R-:W-:Y:S01]  /*ff10*/  FMUL.FTZ R109, R109, UR15 ;  /* 0x0000000f6d6d7c20 */ /* 0x000fe20008410000 */
[C---:B------:R-:W-:Y:S01]  /*ff20*/  ISETP.GE.AND P4, PT, R8.reuse, R2, PT ;  /* 0x000000020800720c */ /* 0x040fe20003f86270 */
[----:B------:R-:W1:Y:S01]  /*ff30*/  MUFU.TANH R130, R78 ;  /* 0x0000004e00827308 */ /* 0x000e620000002400 */
[----:B------:R-:W-:-:S02]  /*ff40*/  ISETP.GE.AND P1, PT, R8, R103, PT ;  /* 0x000000670800720c */ /* 0x000fc40003f26270 */
[----:B------:R-:W-:Y:S02]  /*ff50*/  FSEL R9, R30, -INF , !P5 ;  /* 0xff8000001e097808 */ /* 0x000fe40006800000 */
[----:B-----5:R-:W-:Y:S02]  /*ff60*/  FSEL R8, R31, -INF , !P0 ;  /* 0xff8000001f087808 */ /* 0x020fe40004000000 */
[----:B------:R-:W-:Y:S01]  /*ff70*/  FSEL R11, R36, -INF , !P6 ;  /* 0xff800000240b7808 */ /* 0x000fe20007000000 */
[----:B------:R2:W4:Y:S01]  /*ff80*/  MUFU.TANH R115, R108 ;  /* 0x0000006c00737308 */ /* 0x0005220000002400 */
[----:B------:R-:W-:Y:S02]  /*ff90*/  FSEL R32, R32, -INF , !P2 ;  /* 0xff80000020207808 */ /* 0x000fe40005000000 */
[CC--:B------:R-:W-:Y:S02]  /*ffa0*/  ISETP.GE.AND P5, PT, R4.reuse, R2.reuse, PT ;  /* 0x000000020400720c */ /* 0x0c0fe40003fa6270 */
[-C--:B------:R-:W-:Y:S01]  /*ffb0*/  ISETP.GE.AND P0, PT, R4, R103.reuse, PT ;  /* 0x000000670400720c */ /* 0x080fe20003f06270 */
[C---:B------:R-:W-:Y:S01]  /*ffc0*/  VIADD R4, R16.reuse, 0x30 ;  /* 0x0000003010047836 */ /* 0x040fe20000000000 */
[C---:B------:R-:W-:Y:S01]  /*ffd0*/  ISETP.GE.AND P6, PT, R5.reuse, R2, PT ;  /* 0x000000020500720c */ /* 0x040fe20003fc6270 */
[----:B------:R-:W5:Y:S01]  /*ffe0*/  MUFU.TANH R118, R88 ;  /* 0x0000005800767308 */ /* 0x000f620000002400 */
[----:B------:R-:W-:Y:S01]  /*fff0*/  ISETP.GE.AND P2, PT, R5, R103, PT ;  /* 0x000000670500720c */ /* 0x000fe20003f46270 */
[----:B------:R-:W-:Y:S01]  /*10000*/  VIADD R5, R16, 0x29 ;  /* 0x0000002910057836 */ /* 0x000fe20000000000 */
[----:B------:R-:W-:-:S02]  /*10010*/  FSEL R119, R119, -INF , !P6 ;  /* 0xff80000077777808 */ /* 0x000fc40007000000 */
[----:B------:R-:W-:Y:S02]  /*10020*/  FSEL R124, R124, -INF , !P2 ;  /* 0xff8000007c7c7808 */ /* 0x000fe40005000000 */
[----:B---3--:R-:W-:Y:S01]  /*10030*/  FSEL R121, R121, -INF , !P4 ;  /* 0xff80000079797808 */ /* 0x008fe20006000000 */
[----:B------:R-:W3:Y:S01]  /*10040*/  MUFU.TANH R116, R90 ;  /* 0x0000005a00747308 */ /* 0x000ee20000002400 */
[CC--:B------:R-:W-:Y:S01]  /*10050*/  ISETP.GE.AND P6, PT, R4.reuse, R2.reuse, PT ;  /* 0x000000020400720c */ /* 0x0c0fe20003fc6270 */
[----:B--2---:R-:W-:Y:S01]  /*10060*/  FMUL.FTZ R108, R111, UR15 ;  /* 0x0000000f6f6c7c20 */ /* 0x004fe20008410000 */
[----:B------:R-:W-:Y:S01]  /*10070*/  ISETP.GE.AND P2, PT, R4, R103, PT ;  /* 0x000000670400720c */ /* 0x000fe20003f46270 */
[----:B------:R-:W-:Y:S01]  /*10080*/  VIADD R4, R16, 0x38 ;  /* 0x0000003810047836 */ /* 0x000fe20000000000 */
[----:B------:R-:W-:Y:S02]  /*10090*/  ISETP.GE.AND P4, PT, R5, R2, PT ;  /* 0x000000020500720c */ /* 0x000fe40003f86270 */
[----:B-1----:R-:W-:Y:S01]  /*100a0*/  FSEL R130, R130, -INF , !P1 ;  /* 0xff80000082827808 */ /* 0x002fe20004800000 */
[----:B------:R-:W1:Y:S01]  /*100b0*/  MUFU.TANH R26, R26 ;  /* 0x0000001a001a7308 */ /* 0x000e620000002400 */
[----:B------:R-:W-:-:S02]  /*100c0*/  FSEL R21, R21, -INF , !P4 ;  /* 0xff80000015157808 */ /* 0x000fc40006000000 */
[----:B------:R-:W-:Y:S02]  /*100d0*/  ISETP.GE.AND P4, PT, R4, R2, PT ;  /* 0x000000020400720c */ /* 0x000fe40003f86270 */
[----:B------:R-:W-:Y:S01]  /*100e0*/  ISETP.GE.AND P1, PT, R5, R103, PT ;  /* 0x000000670500720c */ /* 0x000fe20003f26270 */
[----:B------:R-:W-:Y:S01]  /*100f0*/  VIADD R5, R16, 0x31 ;  /* 0x0000003110057836 */ /* 0x000fe20000000000 */
[----:B----4-:R-:W-:Y:S01]  /*10100*/  FSEL R115, R115, -INF , !P4 ;  /* 0xff80000073737808 */ /* 0x010fe20006000000 */
[----:B------:R-:W2:Y:S01]  /*10110*/  MUFU.TANH R19, R19 ;  /* 0x0000001300137308 */ /* 0x000ea20000002400 */
[----:B------:R-:W-:Y:S02]  /*10120*/  ISETP.GT.AND P4, PT, R174, R163, PT ;  /* 0x000000a3ae00720c */ /* 0x000fe40003f84270 */
[----:B-----5:R-:W-:Y:S02]  /*10130*/  FSEL R118, R118, -INF , !P6 ;  /* 0xff80000076767808 */ /* 0x020fe40007000000 */
[----:B---3--:R-:W-:-:S02]  /*10140*/  FSEL R116, R116, -INF , !P2 ;  /* 0xff80000074747808 */ /* 0x008fc40005000000 */
[-C--:B------:R-:W-:Y:S01]  /*10150*/  ISETP.GE.AND P6, PT, R16, R2.reuse, PT ;  /* 0x000000021000720c */ /* 0x080fe20003fc6270 */
[----:B------:R-:W3:Y:S01]  /*10160*/  MUFU.TANH R20, R20 ;  /* 0x0000001400147308 */ /* 0x000ee20000002400 */
[----:B-1----:R-:W-:Y:S02]  /*10170*/  FSEL R23, R26, -INF , !P5 ;  /* 0xff8000001a177808 */ /* 0x002fe40006800000 */
[CC--:B------:R-:W-:Y:S01]  /*10180*/  ISETP.GE.AND P2, PT, R16.reuse, R103.reuse, PT ;  /* 0x000000671000720c */ /* 0x0c0fe20003f46270 */
[----:B------:R-:W-:Y:S01]  /*10190*/  VIADD R16, R16, 0x39 ;  /* 0x0000003910107836 */ /* 0x000fe20000000000 */
[----:B------:R-:W-:Y:S02]  /*101a0*/  ISETP.GE.AND P5, PT, R5, R2, PT ;  /* 0x000000020500720c */ /* 0x000fe40003fa6270 */
[----:B------:R-:W-:Y:S01]  /*101b0*/  FSEL R42, R42, -INF , !P2 ;  /* 0xff8000002a2a7808 */ /* 0x000fe20005000000 */
[----:B------:R-:W1:Y:S01]  /*101c0*/  MUFU.TANH R117, R89 ;  /* 0x0000005900757308 */ /* 0x000e620000002400 */
[----:B--2---:R-:W-:Y:S01]  /*101d0*/  FSEL R22, R19, -INF , !P0 ;  /* 0xff80000013167808 */ /* 0x004fe20004000000 */
[----:B------:R-:W-:Y:S01]  /*101e0*/  BAR.SYNC.DEFER_BLOCKING 0x0 ;  /* 0x0000000000007b1d */ /* 0x000fe20000010000 */
[----:B------:R-:W-:-:S02]  /*101f0*/  ISETP.GE.AND P0, PT, R5, R103, PT ;  /* 0x000000670500720c */ /* 0x000fc40003f06270 */
[----:B------:R-:W-:-:S03]  /*10200*/  FSEL R5, R40, -INF , !P6 ;  /* 0xff80000028057808 */ /* 0x000fc60007000000 */
        /* <DEDUP_REMOVED lines=11> */
[----:B-1----:R-:W-:Y:S02]  /*102c0*/  FSEL R110, R110, -INF , !P1 ;  /* 0xff8000006e6e7808 */ /* 0x002fe40004800000 */
[----:B--2---:R-:W-:Y:S01]  /*102d0*/  FSEL R108, R108, -INF , !P0 ;  /* 0xff8000006c6c7808 */ /* 0x004fe20004000000 */
        /* <DEDUP_REMOVED lines=62> */
.L_x_6500:
[----:B------:R-:W1:Y:S02]  /*106c0*/  LDC R4, c[0x0][0x248] ;  /* 0x00009200ff047b82 */ /* 0x000e640000000800 */
[----:B-1----:R-:W-:-:S04]  /*106d0*/  LEA R4, -R4, RZ, 0x6 ;  /* 0x000000ff04047211 */ /* 0x002fc800078e31ff */
[----:B------:R-:W-:-:S07]  /*106e0*/  SHF.R.S32.HI R3, RZ, 0x1f, R4 ;  /* 0x0000001fff037819 */ /* 0x000fce0000011404 */
.L_x_6501:
        /* <DEDUP_REMOVED lines=16> */
[C---:B------:R-:W-:Y:S01]  /*107f0*/  @P0 IADD3 R7, P2, R6.reuse, R128, RZ ;  /* 0x0000008006070210 */ /* 0x040fe20007f5e0ff */
[----:B------:R-:W-:Y:S01]  /*10800*/  @!PT LDS RZ, [RZ] ;  /* 0x00000000fffff984 */ /* 0x000fe20000000800 */
[----:B------:R-:W-:Y:S01]  /*10810*/  @!PT LDS RZ, [RZ] ;  /* 0x00000000fffff984 */ /* 0x000fe20000000800 */
[----:B------:R-:W-:Y:S01]  /*10820*/  @!PT LDS RZ, [RZ] ;  /* 0x00000000fffff984 */ /* 0x000fe20000000800 */
[----:B------:R1:W-:Y:S01]  /*10830*/  @P0 LDGSTS.E.BYPASS.LTC128B.128 [R172+0x6000], desc[UR6][R26.64+0x80] ;  /* 0x060000801aac0fae */ /* 0x0003e2000b901d46 */
[----:B------:R-:W-:Y:S02]  /*10840*/  IADD3 R4, P1, R165, R6, RZ ;  /* 0x00000006a5047210 */ /* 0x000fe40007f3e0ff */
[----:B------:R-:W-:Y:S01]  /*10850*/  @P6 LEA.HI.X R25, R6, R175, R3, 0x1, P5 ;  /* 0x000000af06196211 */ /* 0x000fe200028f0c03 */
[----:B------:R-:W-:Y:S01]  /*10860*/  @P0 IMAD.X R6, R3, 0x1, R127, P2 ;  /* 0x0000000103060824 */ /* 0x000fe200010e067f */
[C---:B------:R-:W-:Y:S01]  /*10870*/  @P0 LEA R30, P2, R7.reuse, UR12, 0x1 ;  /* 0x0000000c071e0c11 */ /* 0x040fe2000f8408ff */
[----:B------:R-:W-:Y:S01]  /*10880*/  IMAD.X R3, R164, 0x1, R3, P1 ;  /* 0x00000001a4037824 */ /* 0x000fe200008e0603 */
[----:B------:R-:W-:Y:S01]  /*10890*/  @P0 IADD3 R16, P1, R4, R128, RZ ;  /* 0x0000008004100210 */ /* 0x000fe20007f3e0ff */
[----:B------:R1:W-:Y:S01]  /*108a0*/  @!P0 STS.128 [R172+0x6000], RZ ;  /* 0x006000ffac008388 */ /* 0x0003e20000000c00 */
[----:B------:R-:W-:-:S02]  /*108b0*/  @P0 LEA.HI.X R31, R7, UR13, R6, 0x1, P2 ;  /* 0x0000000d071f0c11 */ /* 0x000fc400090f0c06 */
[----:B------:R-:W-:Y:S01]  /*108c0*/  @P0 LEA R34, P2, R16, UR12, 0x1 ;  /* 0x0000000c10220c11 */ /* 0x000fe2000f8408ff */
[----:B------:R-:W-:Y:S01]  /*108d0*/  @P0 IMAD.X R19, R3, 0x1, R127, P1 ;  /* 0x0000000103130824 */ /* 0x000fe200008e067f */
[----:B------:R-:W-:Y:S01]  /*108e0*/  IADD3 R7, P1, R165, R4, RZ ;  /* 0x00000004a5077210 */ /* 0x000fe20007f3e0ff */
[----:B------:R-:W-:Y:S01]  /*108f0*/  @!PT LDS RZ, [RZ] ;  /* 0x00000000fffff984 */ /* 0x000fe20000000800 */
[----:B------:R-:W-:Y:S01]  /*10900*/  @!PT LDS RZ, [RZ] ;  /* 0x00000000fffff984 */ /* 0x000fe20000000800 */
[----:B------:R-:W-:Y:S01]  /*10910*/  @!PT LDS RZ, [RZ] ;  /* 0x00000000fffff984 */ /* 0x000fe20000000800 */
[----:B------:R1:W-:Y:S01]  /*10920*/  @P6 LDGSTS.E.BYPASS.LTC128B.128 [R172+0x4800], desc[UR6][R24.64] ;  /* 0x0480000018ac6fae */ /* 0x0003e2000b901d46 */
[----:B------:R-:W-:Y:S02]  /*10930*/  @P6 LEA R36, P5, R4, R176, 0x1 ;  /* 0x000000b004246211 */ /* 0x000fe400078a08ff */
[----:B------:R-:W-:Y:S01]  /*10940*/  @P0 LEA.HI.X R35, R16, UR13, R19, 0x1, P2 ;  /* 0x0000000d10230c11 */ /* 0x000fe200090f0c13 */
[--C-:B------:R-:W-:Y:S01]  /*10950*/  IMAD.X R126, R164, 0x1, R3.reuse, P1 ;  /* 0x00000001a47e7824 */ /* 0x100fe200008e0603 */
[----:B------:R-:W-:Y:S01]  /*10960*/  @P0 IADD3 R128, P1, R7, R128, RZ ;  /* 0x0000008007800210 */ /* 0x000fe20007f3e0ff */
[----:B------:R1:W-:Y:S01]  /*10970*/  @!P6 STS.128 [R172+0x4800], RZ ;  /* 0x004800ffac00e388 */ /* 0x0003e20000000c00 */
[----:B------:R-:W-:-:S02]  /*10980*/  @P6 LEA.HI.X R37, R4, R175, R3, 0x1, P5 ;  /* 0x000000af04256211 */ /* 0x000fc400028f0c03 */
        /* <DEDUP_REMOVED lines=33> */
.L_x_6499:
        /* <DEDUP_REMOVED lines=68> */
[--C-:B------:R-:W-:Y:S01]  /*10fe0*/  FFMA.FTZ R0, R9, UR8, -R122.reuse ;  /* 0x0000000809007c23 */ /* 0x100fe2000801087a */
[--C-:B------:R-:W-:Y:S01]  /*10ff0*/  FFMA.FTZ R26, R10, UR8, -R111.reuse ;  /* 0x000000080a1a7c23 */ /* 0x100fe2000801086f */
[--C-:B------:R-:W-:Y:S01]  /*11000*/  FFMA.FTZ R32, R8, UR8, -R111.reuse ;  /* 0x0000000808207c23 */ /* 0x100fe2000801086f */
[--C-:B------:R-:W-:Y:S01]  /*11010*/  FFMA.FTZ R27, R15, UR8, -R122.reuse ;  /* 0x000000080f1b7c23 */ /* 0x100fe2000801087a */
[----:B------:R-:W2:Y:S01]  /*11020*/  LDSM.16.MT88.4 R8, [R153+0x8800] ;  /* 0x008800009908783b */ /* 0x000ea20000004200 */
[----:B------:R-:W3:Y:S01]  /*11030*/  MUFU.EX2 R106, R106 ;  /* 0x0000006a006a7308 */ /* 0x000ee20000000800 */
[--C-:B------:R-:W-:Y:S01]  /*11040*/  FFMA.FTZ R24, R13, UR8, -R122.reuse ;  /* 0x000000080d187c23 */ /* 0x100fe2000801087a */
[--C-:B------:R-:W-:Y:S01]  /*11050*/  FFMA.FTZ R35, R12, UR8, -R111.reuse ;  /* 0x000000080c237c23 */ /* 0x100fe2000801086f */
[----:B------:R-:W-:Y:S01]  /*11060*/  LDSM.16.MT88.4 R16, [R156+0x8800] ;  /* 0x008800009c10783b */ /* 0x000fe20000004200 */
[--C-:B------:R-:W-:Y:S01]  /*11070*/  FFMA.FTZ R120, R119, UR8, -R122.reuse ;  /* 0x0000000877787c23 */ /* 0x100fe2000801087a */
[--C-:B------:R-:W-:Y:S01]  /*11080*/  FFMA.FTZ R126, R124, UR8, -R111.reuse ;  /* 0x000000087c7e7c23 */ /* 0x100fe2000801086f */
[--C-:B------:R-:W-:Y:S01]  /*11090*/  FFMA.FTZ R121, R121, UR8, -R122.reuse ;  /* 0x0000000879797c23 */ /* 0x100fe2000801087a */
[----:B------:R-:W4:Y:S01]  /*110a0*/  LDSM.16.MT88.4 R12, [R154+0x8800] ;  /* 0x008800009a0c783b */ /* 0x000f220000004200 */
        /* <DEDUP_REMOVED lines=8> */
[----:B------:R-:W5:Y:S01]  /*11130*/  MUFU.EX2 R28, R28 ;  /* 0x0000001c001c7308 */ /* 0x000f620000000800 */
        /* <DEDUP_REMOVED lines=10> */
[----:B------:R-:W3:Y:S01]  /*111e0*/  MUFU.EX2 R109, R109 ;  /* 0x0000006d006d7308 */ /* 0x000ee20000000800 */
[----:B-----5:R-:W-:Y:S01]  /*111f0*/  F2FP.F16.F32.PACK_AB R66, R28, R29 ;  /* 0x0000001d1c42723e */ /* 0x020fe200000000ff */
[----:B------:R-:W-:-:S04]  /*11200*/  FADD.FTZ R29, R29, R106 ;  /* 0x0000006a1d1d7221 */ /* 0x000fc80000010000 */
[----:B------:R-:W-:Y:S02]  /*11210*/  FADD.FTZ R28, R28, R29 ;  /* 0x0000001d1c1c7221 */ /* 0x000fe40000010000 */
[----:B------:R-:W-:Y:S08]  /*11220*/  MUFU.EX2 R31, R31 ;  /* 0x0000001f001f7308 */ /* 0x000ff00000000800 */
[----:B------:R-:W5:Y:S01]  /*11230*/  MUFU.EX2 R30, R30 ;  /* 0x0000001e001e7308 */ /* 0x000f620000000800 */
[----:B---3--:R-:W-:Y:S01]  /*11240*/  F2FP.F16.F32.PACK_AB R65, R109, R34 ;  /* 0x000000226d41723e */ /* 0x008fe200000000ff */
[----:B------:R-:W-:-:S06]  /*11250*/  FADD.FTZ R34, R34, R109 ;  /* 0x0000006d22227221 */ /* 0x000fcc0000010000 */
[----:B------:R-:W-:Y:S08]  /*11260*/  MUFU.EX2 R27, R27 ;  /* 0x0000001b001b7308 */ /* 0x000ff00000000800 */
[----:B------:R-:W3:Y:S01]  /*11270*/  MUFU.EX2 R24, R24 ;  /* 0x0000001800187308 */ /* 0x000ee20000000800 */
[----:B-----5:R-:W-:Y:S01]  /*11280*/  F2FP.F16.F32.PACK_AB R67, R30, R31 ;  /* 0x0000001f1e43723e */ /* 0x020fe200000000ff */
        /* <DEDUP_REMOVED lines=10> */
[----:B------:R-:W5:Y:S05]  /*11330*/  MUFU.EX2 R26, R26 ;  /* 0x0000001a001a7308 */ /* 0x000f6a0000000800 */
[C---:B-1----:R-:W-:Y:S03]  /*11340*/  HMMA.16816.F32 R36, R64.reuse, R40, RZ ;  /* 0x000000284024723c */ /* 0x042fe600000018ff */
[----:B------:R-:W-:Y:S03]  /*11350*/  MUFU.EX2 R33, R33 ;  /* 0x0000002100217308 */ /* 0x000fe60000000800 */
[C---:B------:R-:W-:Y:S05]  /*11360*/  HMMA.16816.F32 R44, R64.reuse, R48, RZ ;  /* 0x00000030402c723c */ /* 0x040fea00000018ff */
[----:B------:R-:W1:Y:S01]  /*11370*/  MUFU.EX2 R32, R32 ;  /* 0x0000002000207308 */ /* 0x000e620000000800 */
[C---:B------:R-:W-:Y:S06]  /*11380*/  HMMA.16816.F32 R52, R64.reuse, R56, RZ ;  /* 0x000000384034723c */ /* 0x040fec00000018ff */
[C---:B------:R-:W-:Y:S01]  /*11390*/  HMMA.16816.F32 R92, R64.reuse, R94, RZ ;  /* 0x0000005e405c723c */ /* 0x040fe200000018ff */
[----:B------:R-:W-:Y:S05]  /*113a0*/  MUFU.EX2 R121, R121 ;  /* 0x0000007900797308 */ /* 0x000fea0000000800 */
[C---:B------:R-:W-:Y:S03]  /*113b0*/  HMMA.16816.F32 R84, R64.reuse, R86, RZ ;  /* 0x000000564054723c */ /* 0x040fe600000018ff */
[----:B------:R-:W4:Y:S03]  /*113c0*/  MUFU.EX2 R120, R120 ;  /* 0x0000007800787308 */ /* 0x000f260000000800 */
[C---:B------:R-:W-:Y:S05]  /*113d0*/  HMMA.16816.F32 R68, R64.reuse, R70, RZ ;  /* 0x000000464044723c */ /* 0x040fea00000018ff */
[----:B------:R-:W-:Y:S01]  /*113e0*/  MUFU.EX2 R119, R119 ;  /* 0x0000007700777308 */ /* 0x000fe20000000800 */
[C---:B------:R-:W-:Y:S06]  /*113f0*/  HMMA.16816.F32 R40, R64.reuse, R42, RZ ;  /* 0x0000002a4028723c */ /* 0x040fec00000018ff */
[C---:B------:R-:W-:Y:S01]  /*11400*/  HMMA.16816.F32 R48, R64.reuse, R50, RZ ;  /* 0x000000324030723c */ /* 0x040fe200000018ff */
[----:B------:R-:W-:Y:S05]  /*11410*/  MUFU.EX2 R112, R112 ;  /* 0x0000007000707308 */ /* 0x000fea0000000800 */
[C---:B------:R-:W-:Y:S03]  /*11420*/  HMMA.16816.F32 R56, R64.reuse, R58, RZ ;  /* 0x0000003a4038723c */ /* 0x040fe600000018ff */
[----:B------:R-:W-:Y:S03]  /*11430*/  MUFU.EX2 R123, R123 ;  /* 0x0000007b007b7308 */ /* 0x000fe60000000800 */
[C---:B------:R-:W-:Y:S05]  /*11440*/  HMMA.16816.F32 R60, R64.reuse, R4, RZ ;  /* 0x00000004403c723c */ /* 0x040fea00000018ff */
[----:B------:R-:W4:Y:S01]  /*11450*/  MUFU.EX2 R126, R126 ;  /* 0x0000007e007e7308 */ /* 0x000f220000000800 */
[----:B------:R-:W-:Y:S01]  /*11460*/  HMMA.16816.F32 R64, R64, R6, RZ ;  /* 0x000000064040723c */ /* 0x000fe200000018ff */
[----:B---3--:R-:W-:Y:S01]  /*11470*/  F2FP.F16.F32.PACK_AB R4, R24, R27 ;  /* 0x0000001b1804723e */ /* 0x008fe200000000ff */
[----:B------:R-:W-:Y:S01]  /*11480*/  FADD.FTZ R27, R27, R28 ;  /* 0x0000001c1b1b7221 */ /* 0x000fe20000010000 */
[----:B-----5:R-:W-:Y:S01]  /*11490*/  F2FP.F16.F32.PACK_AB R5, R26, R35 ;  /* 0x000000231a05723e */ /* 0x020fe200000000ff */
[----:B------:R-:W-:-:S02]  /*114a0*/  FADD.FTZ R35, R35, R30 ;  /* 0x0000001e23237221 */ /* 0x000fc40000010000 */
[----:B------:R-:W-:Y:S01]  /*114b0*/  FADD.FTZ R24, R24, R27 ;  /* 0x0000001b18187221 */ /* 0x000fe20000010000 */
[----:B------:R-:W-:Y:S01]  /*114c0*/  F2FP.F16.F32.PACK_AB R6, R0, R25 ;  /* 0x000000190006723e */ /* 0x000fe200000000ff */
[----:B------:R-:W-:Y:S01]  /*114d0*/  MUFU.EX2 R125, R125 ;  /* 0x0000007d007d7308 */ /* 0x000fe20000000800 */
[----:B-1----:R-:W-:Y:S01]  /*114e0*/  F2FP.F16.F32.PACK_AB R7, R32, R33 ;  /* 0x000000212007723e */ /* 0x002fe200000000ff */
[----:B------:R-:W-:Y:S01]  /*114f0*/  FADD.FTZ R26, R26, R35 ;  /* 0x000000231a1a7221 */ /* 0x000fe20000010000 */
[----:B------:R-:W-:-:S03]  /*11500*/  FADD.FTZ R25, R25, R24 ;  /* 0x0000001819197221 */ /* 0x000fc60000010000 */
[----:B------:R-:W-:Y:S01]  /*11510*/  FADD.FTZ R33, R33, R26 ;  /* 0x0000001a21217221 */ /* 0x000fe20000010000 */
[----:B------:R-:W-:Y:S01]  /*11520*/  FADD.FTZ R0, R0, R25 ;  /* 0x0000001900007221 */ /* 0x000fe20000010000 */
[----:B--2---:R-:W-:Y:S01]  /*11530*/  HMMA.16816.F32 R80, R4, R8, R80 ;  /* 0x000000080450723c */ /* 0x004fe20000001850 */
[----:B------:R-:W1:Y:S01]  /*11540*/  MUFU.EX2 R124, R124 ;  /* 0x0000007c007c7308 */ /* 0x000e620000000800 */
[----:B------:R-:W-:-:S04]  /*11550*/  FADD.FTZ R32, R32, R33 ;  /* 0x0000002120207221 */ /* 0x000fc80000010000 */
[C---:B------:R-:W-:Y:S01]  /*11560*/  HMMA.16816.F32 R76, R4.reuse, R10, R76 ;  /* 0x0000000a044c723c */ /* 0x040fe2000000184c */
[----:B------:R-:W2:Y:S02]  /*11570*/  LDSM.16.MT88.4 R8, [R154+0xa800] ;  /* 0x00a800009a08783b */ /* 0x000ea40000004200 */
[----:B------:R-:W-:Y:S03]  /*11580*/  MUFU.EX2 R118, R118 ;  /* 0x0000007600767308 */ /* 0x000fe60000000800 */
[C---:B----4-:R-:W-:Y:S05]  /*11590*/  HMMA.16816.F32 R88, R4.reuse, R12, R88 ;  /* 0x0000000c0458723c */ /* 0x050fea0000001858 */
[----:B------:R-:W3:Y:S01]  /*115a0*/  MUFU.EX2 R117, R117 ;  /* 0x0000007500757308 */ /* 0x000ee20000000800 */
[C---:B------:R-:W-:Y:S01]  /*115b0*/  HMMA.16816.F32 R84, R4.reuse, R14, R84 ;  /* 0x0000000e0454723c */ /* 0x040fe20000001854 */
[----:B------:R-:W4:Y:S05]  /*115c0*/  LDSM.16.MT88.4 R12, [R152+0x8800] ;  /* 0x00880000980c783b */ /* 0x000f2a0000004200 */
[C---:B------:R-:W-:Y:S01]  /*115d0*/  HMMA.16816.F32 R96, R4.reuse, R16, R96 ;  /* 0x000000100460723c */ /* 0x040fe20000001860 */
[----:B------:R-:W-:Y:S05]  /*115e0*/  MUFU.EX2 R115, R115 ;  /* 0x0000007300737308 */ /* 0x000fea0000000800 */
[C---:B------:R-:W-:Y:S01]  /*115f0*/  HMMA.16816.F32 R92, R4.reuse, R18, R92 ;  /* 0x00000012045c723c */ /* 0x040fe2000000185c */
[----:B------:R-:W5:Y:S02]  /*11600*/  LDSM.16.MT88.4 R16, [R156+0xa800] ;  /* 0x00a800009c10783b */ /* 0x000f640000004200 */
[----:B------:R-:W-:Y:S08]  /*11610*/  MUFU.EX2 R122, R122 ;  /* 0x0000007a007a7308 */ /* 0x000ff00000000800 */
[----:B------:R-:W-:Y:S01]  /*11620*/  MUFU.EX2 R113, R113 ;  /* 0x0000007100717308 */ /* 0x000fe20000000800 */
[C---:B--2---:R-:W-:Y:S07]  /*11630*/  HMMA.16816.F32 R44, R4.reuse, R8, R44 ;  /* 0x00000008042c723c */ /* 0x044fee000000182c */
[----:B------:R-:W2:Y:S01]  /*11640*/  MUFU.EX2 R114, R114 ;  /* 0x0000007200727308 */ /* 0x000ea20000000800 */
[C---:B------:R-:W-:Y:S01]  /*11650*/  HMMA.16816.F32 R48, R4.reuse, R10, R48 ;  /* 0x0000000a0430723c */ /* 0x040fe20000001830 */
[----:B------:R-:W1:Y:S06]  /*11660*/  LDSM.16.MT88.4 R8, [R152+0xa800] ;  /* 0x00a800009808783b */ /* 0x000e6c0000004200 */
[----:B------:R-:W-:Y:S01]  /*11670*/  MUFU.EX2 R110, R110 ;  /* 0x0000006e006e7308 */ /* 0x000fe20000000800 */
[C---:B----4-:R-:W-:Y:S06]  /*11680*/  HMMA.16816.F32 R72, R4.reuse, R12, R72 ;  /* 0x0000000c0448723c */ /* 0x050fec0000001848 */
[C---:B------:R-:W-:Y:S01]  /*11690*/  HMMA.16816.F32 R68, R4.reuse, R14, R68 ;  /* 0x0000000e0444723c */ /* 0x040fe20000001844 */
[----:B------:R-:W4:Y:S01]  /*116a0*/  LDSM.16.MT88.4 R12, [R153+0xa800] ;  /* 0x00a80000990c783b */ /* 0x000f220000004200 */
[----:B------:R-:W2:Y:S04]  /*116b0*/  MUFU.EX2 R181, R181 ;  /* 0x000000b500b57308 */ /* 0x000ea80000000800 */
[C---:B-----5:R-:W-:Y:S06]  /*116c0*/  HMMA.16816.F32 R36, R4.reuse, R16, R36 ;  /* 0x000000100424723c */ /* 0x060fec0000001824 */
[C---:B------:R-:W-:Y:S01]  /*116d0*/  HMMA.16816.F32 R40, R4.reuse, R18, R40 ;  /* 0x000000120428723c */ /* 0x040fe20000001828 */
[----:B------:R-:W-:Y:S05]  /*116e0*/  LDSM.16.MT88.4 R16, [R153+0x9000] ;  /* 0x009000009910783b */ /* 0x000fea0000004200 */
[C---:B-1----:R-:W-:Y:S06]  /*116f0*/  HMMA.16816.F32 R60, R4.reuse, R8, R60 ;  /* 0x00000008043c723c */ /* 0x042fec000000183c */
[C---:B------:R-:W-:Y:S01]  /*11700*/  HMMA.16816.F32 R64, R4.reuse, R10, R64 ;  /* 0x0000000a0440723c */ /* 0x040fe20000001840 */
[----:B------:R-:W1:Y:S05]  /*11710*/  LDSM.16.MT88.4 R8, [R156+0x9000] ;  /* 0x009000009c08783b */ /* 0x000e6a0000004200 */
        /* <DEDUP_REMOVED lines=38> */
[----:B------:R-:W4:Y:S06]  /*11980*/  LDSM.16.MT88.4 R12, [R152+0x9800] ;  /* 0x00980000980c783b */ /* 0x000f2c0000004200 */
[----:B------:R-:W-:Y:S01]  /*11990*/  F2FP.F16.F32.PACK_AB R4, R117, R118 ;  /* 0x000000767504723e */ /* 0x000fe200000000ff */
[----:B------:R-:W-:Y:S01]  /*119a0*/  FADD.FTZ R118, R118, R119 ;  /* 0x0000007776767221 */ /* 0x000fe20000010000 */
[----:B--2---:R-:W-:Y:S01]  /*119b0*/  F2FP.F16.F32.PACK_AB R5, R114, R113 ;  /* 0x000000717205723e */ /* 0x004fe200000000ff */
        /* <DEDUP_REMOVED lines=95> */
.L_x_6503:
[----:B------:R-:W1:Y:S02]  /*11fb0*/  LDC R6, c[0x0][0x250] ;  /* 0x00009400ff067b82 */ /* 0x000e640000000800 */
[----:B-1----:R-:W-:-:S04]  /*11fc0*/  LEA R6, -R6, RZ, 0x6 ;  /* 0x000000ff06067211 */ /* 0x002fc800078e31ff */
[----:B------:R-:W-:-:S07]  /*11fd0*/  SHF.R.S32.HI R0, RZ, 0x1f, R6 ;  /* 0x0000001fff007819 */ /* 0x000fce0000011406 */
.L_x_6504:
        /* <DEDUP_REMOVED lines=26> */
[----:B------:R1:W-:Y:S01]  /*12180*/  @P2 LDGSTS.E.BYPASS.LTC128B.128 [R172+0xa000], desc[UR6][R12.64+0x80] ;  /* 0x0a0000800cac2fae */ /* 0x0003e2000b901d46 */
        /* <DEDUP_REMOVED lines=12> */
[----:B------:R-:W-:Y:S01]  /*12250*/  @P2 LEA R18, P5, R6, UR10, 0x1 ;  /* 0x0000000a06122c11 */ /* 0x000fe2000f8a08ff */
[----:B------:R-:W-:Y:S01]  /*12260*/  @!P0 STS.128 [R172+0x8800], RZ ;  /* 0x008800ffac008388 */ /* 0x000fe20000000c00 */
[C---:B------:R-:W-:Y:S01]  /*12270*/  @P0 LEA R24, P4, R5.reuse, R184, 0x1 ;  /* 0x000000b805180211 */ /* 0x040fe200078808ff */
[----:B------:R-:W-:Y:S01]  /*12280*/  @P2 IMAD.X R101, R4, 0x1, R101, P1 ;  /* 0x0000000104652824 */ /* 0x000fe200008e0665 */
[----:B------:R-:W-:Y:S01]  /*12290*/  @P2 LEA.HI.X R19, R6, UR11, R7, 0x1, P5 ;  /* 0x0000000b06132c11 */ /* 0x000fe2000a8f0c07 */
[----:B------:R-:W-:Y:S01]  /*122a0*/  @!PT LDS RZ, [RZ] ;  /* 0x00000000fffff984 */ /* 0x000fe20000000800 */
[----:B------:R-:W-:Y:S01]  /*122b0*/  @!PT LDS RZ, [RZ] ;  /* 0x00000000fffff984 */ /* 0x000fe20000000800 */
[----:B------:R-:W-:Y:S01]  /*122c0*/  @!PT LDS RZ, [RZ] ;  /* 0x00000000fffff984 */ /* 0x000fe20000000800 */
[----:B------:R-:W-:Y:S01]  /*122d0*/  @P2 LDGSTS.E.BYPASS.LTC128B.128 [R172+0xa800], desc[UR6][R8.64+0x80] ;  /* 0x0a80008008ac2fae */ /* 0x000fe2000b901d46 */
[C---:B------:R-:W-:Y:S01]  /*122e0*/  @P2 LEA R26, P1, R104.reuse, UR10, 0x1 ;  /* 0x0000000a681a2c11 */ /* 0x040fe2000f8208ff */
[----:B------:R-:W-:Y:S01]  /*122f0*/  IMAD.MOV.U32 R184, RZ, RZ, R128 ;  /* 0x000000ffffb87224 */ /* 0x000fe200078e0080 */
[----:B------:R-:W-:Y:S01]  /*12300*/  @P0 LEA.HI.X R25, R5, R185, R4, 0x1, P4 ;  /* 0x000000b905190211 */ /* 0x000fe200020f0c04 */
[----:B------:R-:W-:Y:S01]  /*12310*/  @!P2 STS.128 [R172+0xa800], RZ ;  /* 0x00a800ffac00a388 */ /* 0x000fe20000000c00 */
[----:B------:R-:W-:Y:S01]  /*12320*/  @P2 LEA.HI.X R27, R104, UR11, R101, 0x1, P1 ;  /* 0x0000000b681b2c11 */ /* 0x000fe200088f0c65 */
[----:B------:R-:W-:-:S02]  /*12330*/  IMAD.MOV.U32 R185, RZ, RZ, R129 ;  /* 0x000000ffffb97224 */ /* 0x000fc400078e0081 */
        /* <DEDUP_REMOVED lines=22> */
[----:B-1----:R-:W1:Y:S04]  /*124a0*/  LDSM.16.M88.4 R12, [R161+0x4800] ;  /* 0x00480000a10c783b */ /* 0x002e680000000200 */
[----:B------:R-:W3:Y:S04]  /*124b0*/  LDSM.16.M88.4 R4, [R161+0x5000] ;  /* 0x00500000a104783b */ /* 0x000ee80000000200 */
[----:B------:R-:W4:Y:S04]  /*124c0*/  LDSM.16.M88.4 R124, [R161+0x5800] ;  /* 0x00580000a17c783b */ /* 0x000f280000000200 */
[----:B------:R-:W-:Y:S04]  /*124d0*/  LDSM.16.M88.4 R28, [R160] ;  /* 0x00000000a01c783b */ /* 0x000fe80000000200 */
[----:B------:R-:W5:Y:S04]  /*124e0*/  LDSM.16.M88.4 R120, [R159] ;  /* 0x000000009f78783b */ /* 0x000f680000000200 */
[----:B------:R-:W5:Y:S04]  /*124f0*/  LDSM.16.M88.4 R108, [R151] ;  /* 0x00000000976c783b */ /* 0x000f680000000200 */
[----:B------:R-:W5:Y:S04]  /*12500*/  LDSM.16.M88.4 R104, [R150] ;  /* 0x000000009668783b */ /* 0x000f680000000200 */
[----:B------:R-:W5:Y:S04]  /*12510*/  LDSM.16.M88.4 R32, [R149] ;  /* 0x000000009520783b */ /* 0x000f680000000200 */
[----:B------:R-:W0:Y:S01]  /*12520*/  LDGDEPBAR ;  /* 0x00000000000079af */ /* 0x000e220000000000 */
[C---:B--2---:R-:W-:Y:S06]  /*12530*/  HMMA.16816.F32 R24, R112.reuse, R20, RZ ;  /* 0x000000147018723c */ /* 0x044fec00000018ff */
[C---:B-1----:R-:W-:Y:S06]  /*12540*/  HMMA.16816.F32 R16, R112.reuse, R12, RZ ;  /* 0x0000000c7010723c */ /* 0x042fec00000018ff */
[C---:B---3--:R-:W-:Y:S06]  /*12550*/  HMMA.16816.F32 R8, R112.reuse, R4, RZ ;  /* 0x000000047008723c */ /* 0x048fec00000018ff */
[C---:B------:R-:W-:Y:S06]  /*12560*/  HMMA.16816.F32 R20, R112.reuse, R22, RZ ;  /* 0x000000167014723c */ /* 0x040fec00000018ff */
[C---:B------:R-:W-:Y:S06]  /*12570*/  HMMA.16816.F32 R12, R112.reuse, R14, RZ ;  /* 0x0000000e700c723c */ /* 0x040fec00000018ff */
[C---:B------:R-:W-:Y:S06]  /*12580*/  HMMA.16816.F32 R4, R112.reuse, R6, RZ ;  /* 0x000000067004723c */ /* 0x040fec00000018ff */
[C---:B----4-:R-:W-:Y:S06]  /*12590*/  HMMA.16816.F32 R116, R112.reuse, R124, RZ ;  /* 0x0000007c7074723c */ /* 0x050fec00000018ff */
[----:B------:R-:W-:Y:S01]  /*125a0*/  HMMA.16816.F32 R112, R112, R126, RZ ;  /* 0x0000007e7070723c */ /* 0x000fe200000018ff */
        /* <DEDUP_REMOVED lines=49> */
[C---:B------:R-:W-:Y:S06]  /*128c0*/  HMMA.16816.F32 R116, R32.reuse, R108, R116 ;  /* 0x0000006c2074723c */ /* 0x040fec0000001874 */
[----:B------:R-:W-:Y:S01]  /*128d0*/  HMMA.16816.F32 R112, R32, R110, R112 ;  /* 0x0000006e2070723c */ /* 0x000fe20000001870 */
[----:B------:R-:W2:Y:S04]  /*128e0*/  LDSM.16.M88.4 R32, [R146] ;  /* 0x000000009220783b */ /* 0x000ea80000000200 */
[----:B------:R-:W3:Y:S01]  /*128f0*/  LDSM.16.M88.4 R108, [R144] ;  /* 0x00000000906c783b */ /* 0x000ee20000000200 */
        /* <DEDUP_REMOVED lines=8> */
[----:B------:R-:W4:Y:S05]  /*12980*/  LDSM.16.M88.4 R120, [R155+0x7800] ;  /* 0x007800009b78783b */ /* 0x000f2a0000000200 */
[C---:B---3--:R-:W-:Y:S06]  /*12990*/  HMMA.16816.F32 R116, R28.reuse, R108, R116 ;  /* 0x0000006c1c74723c */ /* 0x048fec0000001874 */
[----:B------:R-:W-:Y:S01]  /*129a0*/  HMMA.16816.F32 R112, R28, R110, R112 ;  /* 0x0000006e1c70723c */ /* 0x000fe20000001870 */
[----:B------:R-:W3:Y:S04]  /*129b0*/  LDSM.16.M88.4 R28, [R155+0x7000] ;  /* 0x007000009b1c783b */ /* 0x000ee80000000200 */
[----:B------:R-:W-:Y:S01]  /*129c0*/  LDSM.16.M88.4 R108, [R157+0x2000] ;  /* 0x002000009d6c783b */ /* 0x000fe20000000200 */
[C---:B-1----:R-:W-:Y:S06]  /*129d0*/  HMMA.16816.F32 R24, R124.reuse, R104, R24 ;  /* 0x000000687c18723c */ /* 0x042fec0000001818 */
[C---:B------:R-:W-:Y:S01]  /*129e0*/  HMMA.16816.F32 R20, R124.reuse, R106, R20 ;  /* 0x0000006a7c14723c */ /* 0x040fe20000001814 */
[----:B------:R-:W1:Y:S05]  /*129f0*/  LDSM.16.M88.4 R104, [R148+0x2000] ;  /* 0x002000009468783b */ /* 0x000e6a0000000200 */
[C---:B--2---:R-:W-:Y:S06]  /*12a00*/  HMMA.16816.F32 R16, R124.reuse, R32, R16 ;  /* 0x000000207c10723c */ /* 0x044fec0000001810 */
[C---:B------:R-:W-:Y:S01]  /*12a10*/  HMMA.16816.F32 R12, R124.reuse, R34, R12 ;  /* 0x000000227c0c723c */ /* 0x040fe2000000180c */
[----:B------:R-:W2:Y:S05]  /*12a20*/  LDSM.16.M88.4 R32, [R148+0x2800] ;  /* 0x002800009420783b */ /* 0x000eaa0000000200 */
[C---:B----4-:R-:W-:Y:S06]  /*12a30*/  HMMA.16816.F32 R116, R124.reuse, R120, R116 ;  /* 0x000000787c74723c */ /* 0x050fec0000001874 */
[C---:B------:R-:W-:Y:S06]  /*12a40*/  HMMA.16816.F32 R112, R124.reuse, R122, R112 ;  /* 0x0000007a7c70723c */ /* 0x040fec0000001870 */
[C---:B---3--:R-:W-:Y:S06]  /*12a50*/  HMMA.16816.F32 R8, R124.reuse, R28, R8 ;  /* 0x0000001c7c08723c */ /* 0x048fec0000001808 */
[----:B------:R-:W-:Y:S01]  /*12a60*/  HMMA.16816.F32 R4, R124, R30, R4 ;  /* 0x0000001e7c04723c */ /* 0x000fe20000001804 */
[----:B------:R-:W3:Y:S05]  /*12a70*/  LDSM.16.M88.4 R28, [R148+0x3000] ;  /* 0x00300000941c783b */ /* 0x000eea0000000200 */
[C---:B-1----:R-:W-:Y:S06]  /*12a80*/  HMMA.16816.F32 R20, R108.reuse, R106, R20 ;  /* 0x0000006a6c14723c */ /* 0x042fec0000001814 */
[C---:B------:R-:W-:Y:S06]  /*12a90*/  HMMA.16816.F32 R24, R108.reuse, R104, R24 ;  /* 0x000000686c18723c */ /* 0x040fec0000001818 */
[C---:B--2---:R-:W-:Y:S06]  /*12aa0*/  HMMA.16816.F32 R16, R108.reuse, R32, R16 ;  /* 0x000000206c10723c */ /* 0x044fec0000001810 */
[----:B------:R-:W-:Y:S01]  /*12ab0*/  HMMA.16816.F32 R12, R108, R34, R12 ;  /* 0x000000226c0c723c */ /* 0x000fe2000000180c */
[----:B------:R-:W1:Y:S05]  /*12ac0*/  S2R R34, SR_TID.X ;  /* 0x0000000000227919 */ /* 0x000e6a0000002100 */
[----:B------:R-:W-:Y:S01]  /*12ad0*/  FMUL.FTZ R20, R20, UR15 ;  /* 0x0000000f14147c20 */ /* 0x000fe20008410000 */
[----:B------:R-:W-:Y:S01]  /*12ae0*/  FMUL.FTZ R32, R22, UR15 ;  /* 0x0000000f16207c20 */ /* 0x000fe20008410000 */
[----:B------:R-:W-:-:S04]  /*12af0*/  FMUL.FTZ R22, R23, UR15 ;  /* 0x0000000f17167c20 */ /* 0x000fc80008410000 */
[----:B------:R-:W-:Y:S01]  /*12b00*/  FMUL.FTZ R0, R24, UR15 ;  /* 0x0000000f18007c20 */ /* 0x000fe20008410000 */
[----:B------:R-:W-:Y:S01]  /*12b10*/  FMUL.FTZ R24, R26, UR15 ;  /* 0x0000000f1a187c20 */ /* 0x000fe20008410000 */
[----:B------:R-:W-:Y:S01]  /*12b20*/  FMUL.FTZ R27, R27, UR15 ;  /* 0x0000000f1b1b7c20 */ /* 0x000fe20008410000 */
[----:B------:R2:W-:Y:S01]  /*12b30*/  MUFU.TANH R26, R20 ;  /* 0x00000014001a7308 */ /* 0x0005e20000002400 */
[----:B---3--:R-:W-:Y:S02]  /*12b40*/  HMMA.16816.F32 R8, R108, R28, R8 ;  /* 0x0000001c6c08723c */ /* 0x008fe40000001808 */
[----:B------:R-:W-:Y:S01]  /*12b50*/  FMUL.FTZ R16, R16, UR15 ;  /* 0x0000000f10107c20 */ /* 0x000fe20008410000 */
[----:B------:R-:W-:-:S04]  /*12b60*/  FMUL.FTZ R17, R17, UR15 ;  /* 0x0000000f11117c20 */ /* 0x000fc80008410000 */
[----:B------:R-:W-:Y:S01]  /*12b70*/  MUFU.TANH R23, R16 ;  /* 0x0000001000177308 */ /* 0x000fe20000002400 */
[----:B------:R-:W-:Y:S01]  /*12b80*/  FMUL.FTZ R28, R25, UR15 ;  /* 0x0000000f191c7c20 */ /* 0x000fe20008410000 */
[----:B------:R-:W-:Y:S01]  /*12b90*/  FMUL.FTZ R25, R21, UR15 ;  /* 0x0000000f15197c20 */ /* 0x000fe20008410000 */
[----:B------:R-:W-:Y:S01]  /*12ba0*/  FMUL.FTZ R29, R18, UR15 ;  /* 0x0000000f121d7c20 */ /* 0x000fe20008410000 */
[----:B------:R-:W-:Y:S01]  /*12bb0*/  HMMA.16816.F32 R4, R108, R30, R4 ;  /* 0x0000001e6c04723c */ /* 0x000fe20000001804 */
[----:B------:R-:W-:Y:S01]  /*12bc0*/  FMUL.FTZ R14, R14, UR15 ;  /* 0x0000000f0e0e7c20 */ /* 0x000fe20008410000 */
[----:B------:R-:W-:Y:S01]  /*12bd0*/  FMUL.FTZ R12, R12, UR15 ;  /* 0x0000000f0c0c7c20 */ /* 0x000fe20008410000 */
[----:B------:R-:W-:Y:S01]  /*12be0*/  FMUL.FTZ R13, R13, UR15 ;  /* 0x0000000f0d0d7c20 */ /* 0x000fe20008410000 */
[----:B------:R3:W-:Y:S01]  /*12bf0*/  MUFU.TANH R21, R17 ;  /* 0x0000001100157308 */ /* 0x0007e20000002400 */
[----:B--2---:R-:W-:Y:S01]  /*12c00*/  FMUL.FTZ R20, R19, UR15 ;  /* 0x0000000f13147c20 */ /* 0x004fe20008410000 */
[----:B------:R-:W-:-:S06]  /*12c10*/  FMUL.FTZ R15, R15, UR15 ;  /* 0x0000000f0f0f7c20 */ /* 0x000fcc0008410000 */
[----:B------:R-:W-:Y:S01]  /*12c20*/  MUFU.TANH R28, R28 ;  /* 0x0000001c001c7308 */ /* 0x000fe20000002400 */
[----:B------:R-:W-:Y:S01]  /*12c30*/  FMUL.FTZ R30, R9, UR15 ;  /* 0x0000000f091e7c20 */ /* 0x000fe20008410000 */
[----:B-1----:R-:W-:Y:S02]  /*12c40*/  IMAD.SHL.U32 R9, R34, 0x2, RZ ;  /* 0x0000000222097824 */ /* 0x002fe400078e00ff */
[----:B------:R-:W-:Y:S01]  /*12c50*/  FMUL.FTZ R8, R8, UR15 ;  /* 0x0000000f08087c20 */ /* 0x000fe20008410000 */
[----:B------:R-:W-:Y:S01]  /*12c60*/  FMUL.FTZ R10, R10, UR15 ;  /* 0x0000000f0a0a7c20 */ /* 0x000fe20008410000 */
[----:B------:R-:W-:Y:S01]  /*12c70*/  FMUL.FTZ R11, R11, UR15 ;  /* 0x0000000f0b0b7c20 */ /* 0x000fe20008410000 */
[----:B------:R-:W-:Y:S01]  /*12c80*/  LOP3.LUT R9, R9, 0x6, RZ, 0xc0, !PT ;  /* 0x0000000609097812 */ /* 0x000fe200078ec0ff */
[----:B---3--:R-:W1:Y:S01]  /*12c90*/  LDSM.16.M88.4 R16, [R148+0x3800] ;  /* 0x003800009410783b */ /* 0x008e620000000200 */
[----:B------:R2:W-:Y:S01]  /*12ca0*/  MUFU.TANH R124, R14 ;  /* 0x0000000e007c7308 */ /* 0x0005e20000002400 */
[----:B------:R-:W-:-:S04]  /*12cb0*/  DEPBAR.LE SB0, 0x0 ;  /* 0x000080000000791a */ /* 0x000fc80000000000 */
[----:B------:R-:W-:Y:S01]  /*12cc0*/  FMUL.FTZ R123, R4, UR15 ;  /* 0x0000000f047b7c20 */ /* 0x000fe20008410000 */
[----:B------:R-:W-:Y:S02]  /*12cd0*/  FMUL.FTZ R121, R5, UR15 ;  /* 0x0000000f05797c20 */ /* 0x000fe40008410000 */
[----:B------:R-:W-:Y:S08]  /*12ce0*/  MUFU.TANH R27, R27 ;  /* 0x0000001b001b7308 */ /* 0x000ff00000002400 */
[----:B------:R-:W-:Y:S01]  /*12cf0*/  MUFU.TANH R22, R22 ;  /* 0x0000001600167308 */ /* 0x000fe20000002400 */
[----:B--2---:R-:W-:-:S04]  /*12d00*/  IMAD R14, R174, 0x40, R9 ;  /* 0x00000040ae0e7824 */ /* 0x004fc800078e0209 */
[C---:B------:R-:W-:Y:S02]  /*12d10*/  VIADD R9, R14.reuse, 0x1 ;  /* 0x000000010e097836 */ /* 0x040fe40000000000 */
[C---:B------:R-:W-:Y:S01]  /*12d20*/  VIADD R4, R14.reuse, 0x8 ;  /* 0x000000080e047836 */ /* 0x040fe20000000000 */
[----:B------:R-:W2:Y:S01]  /*12d30*/  MUFU.TANH R25, R25 ;  /* 0x0000001900197308 */ /* 0x000ea20000002400 */
[----:B------:R-:W-:Y:S01]  /*12d40*/  VIADD R5, R14, 0x11 ;  /* 0x000000110e057836 */ /* 0x000fe20000000000 */
[CC--:B------:R-:W-:Y:S02]  /*12d50*/  ISETP.GE.AND P5, PT, R9.reuse, R2.reuse, PT ;  /* 0x000000020900720c */ /* 0x0c0fe40003fa6270 */
[-C--:B------:R-:W-:Y:S02]  /*12d60*/  ISETP.GE.AND P6, PT, R9, R103.reuse, PT ;  /* 0x000000670900720c */ /* 0x080fe40003fc6270 */
[C---:B------:R-:W-:Y:S02]  /*12d70*/  ISETP.GE.AND P1, PT, R4.reuse, R2, PT ;  /* 0x000000020400720c */ /* 0x040fe40003f26270 */
[----:B------:R3:W-:Y:S01]  /*12d80*/  MUFU.TANH R31, R8 ;  /* 0x00000008001f7308 */ /* 0x0007e20000002400 */
[----:B------:R-:W-:Y:S01]  /*12d90*/  ISETP.GE.AND P0, PT, R4, R103, PT ;  /* 0x000000670400720c */ /* 0x000fe20003f06270 */
[----:B------:R-:W-:Y:S01]  /*12da0*/  FMUL.FTZ R4, R6, UR15 ;  /* 0x0000000f06047c20 */ /* 0x000fe20008410000 */
[C---:B------:R-:W-:Y:S01]  /*12db0*/  VIADD R6, R14.reuse, 0x19 ;  /* 0x000000190e067836 */ /* 0x040fe20000000000 */
[C---:B-1----:R-:W-:Y:S04]  /*12dc0*/  HMMA.16816.F32 R116, R108.reuse, R16, R116 ;  /* 0x000000106c74723c */ /* 0x042fe80000001874 */
[----:B------:R-:W-:Y:S02]  /*12dd0*/  MUFU.TANH R32, R32 ;  /* 0x0000002000207308 */ /* 0x000fe40000002400 */
[----:B------:R-:W-:Y:S01]  /*12de0*/  HMMA.16816.F32 R112, R108, R18, R112 ;  /* 0x000000126c70723c */ /* 0x000fe20000001870 */
[----:B------:R-:W-:Y:S01]  /*12df0*/  FMUL.FTZ R16, R7, UR15 ;  /* 0x0000000f07107c20 */ /* 0x000fe20008410000 */
[----:B------:R-:W-:-:S04]  /*12e00*/  VIADD R7, R14, 0x18 ;  /* 0x000000180e077836 */ /* 0x000fc80000000000 */
[----:B------:R-:W-:Y:S01]  /*12e10*/  MUFU.TANH R33, R12 ;  /* 0x0000000c00217308 */ /* 0x000fe20000002400 */
[----:B---3--:R-:W-:-:S05]  /*12e20*/  VIADD R8, R14, 0x9 ;  /* 0x000000090e087836 */ /* 0x008fca0000000000 */
[----:B------:R-:W-:Y:S02]  /*12e30*/  ISETP.GE.AND P4, PT, R8, R2, PT ;  /* 0x000000020800720c */ /* 0x000fe40003f86270 */
[----:B------:R1:W-:Y:S02]  /*12e40*/  MUFU.TANH R107, R13 ;  /* 0x0000000d006b7308 */ /* 0x0003e40000002400 */
[----:B--2---:R-:W-:Y:S02]  /*12e50*/  FSEL R9, R25, -INF , !P4 ;  /* 0xff80000019097808 */ /* 0x004fe40006000000 */
[----:B------:R-:W-:Y:S01]  /*12e60*/  ISETP.GE.AND P4, PT, R5, R103, PT ;  /* 0x000000670500720c */ /* 0x000fe20003f86270 */
[----:B------:R-:W-:-:S03]  /*12e70*/  FMUL.FTZ R101, R117, UR15 ;  /* 0x0000000f75657c20 */ /* 0x000fc60008410000 */
[----:B------:R-:W2:Y:S01]  /*12e80*/  MUFU.TANH R20, R20 ;  /* 0x0000001400147308 */ /* 0x000ea20000002400 */
[----:B------:R-:W-:Y:S01]  /*12e90*/  FMUL.FTZ R105, R116, UR15 ;  /* 0x0000000f74697c20 */ /* 0x000fe20008410000 */
[----:B------:R-:W-:Y:S01]  /*12ea0*/  FMUL.FTZ R104, R118, UR15 ;  /* 0x0000000f76687c20 */ /* 0x000fe20008410000 */
[----:B------:R-:W-:Y:S01]  /*12eb0*/  FMUL.FTZ R102, R119, UR15 ;  /* 0x0000000f77667c20 */ /* 0x000fe20008410000 */
[----:B------:R-:W-:Y:S01]  /*12ec0*/  FMUL.FTZ R106, R112, UR15 ;  /* 0x0000000f706a7c20 */ /* 0x000fe20008410000 */
[----:B------:R-:W-:Y:S01]  /*12ed0*/  FMUL.FTZ R34, R115, UR15 ;  /* 0x0000000f73227c20 */ /* 0x000fe20008410000 */
[----:B------:R-:W-:Y:S02]  /*12ee0*/  FMUL.FTZ R113, R113, UR15 ;  /* 0x0000000f71717c20 */ /* 0x000fe40008410000 */
[----:B------:R-:W3:Y:S01]  /*12ef0*/  MUFU.TANH R29, R29 ;  /* 0x0000001d001d7308 */ /* 0x000ee20000002400 */
[----:B-1----:R-:W-:Y:S02]  /*12f00*/  FSEL R13, R28, -INF , !P5 ;  /* 0xff8000001c0d7808 */ /* 0x002fe40006800000 */
[----:B------:R-:W-:Y:S01]  /*12f10*/  ISETP.GE.AND P5, PT, R8, R103, PT ;  /* 0x000000670800720c */ /* 0x000fe20003fa6270 */
[----:B------:R-:W-:-:S03]  /*12f20*/  VIADD R8, R14, 0x10 ;  /* 0x000000100e087836 */ /* 0x000fc60000000000 */
[----:B------:R-:W-:Y:S01]  /*12f30*/  FSEL R12, R22, -INF , !P5 ;  /* 0xff800000160c7808 */ /* 0x000fe20006800000 */
[----:B------:R1:W-:Y:S01]  /*12f40*/  MUFU.TANH R122, R10 ;  /* 0x0000000a007a7308 */ /* 0x0003e20000002400 */
[----:B------:R-:W-:Y:S02]  /*12f50*/  ISETP.GE.AND P5, PT, R7, R2, PT ;  /* 0x000000020700720c */ /* 0x000fe40003fa6270 */
[----:B--2---:R-:W-:Y:S02]  /*12f60*/  FSEL R126, R20, -INF , !P4 ;  /* 0xff800000147e7808 */ /* 0x004fe40006000000 */
[----:B------:R-:W-:Y:S01]  /*12f70*/  FSEL R111, R33, -INF , !P5 ;  /* 0xff800000216f7808 */ /* 0x000fe20006800000 */
[----:B------:R-:W-:Y:S02]  /*12f80*/  FMUL.FTZ R33, R114, UR15 ;  /* 0x0000000f72217c20 */ /* 0x000fe40008410000 */
[----:B------:R-:W2:Y:S08]  /*12f90*/  MUFU.TANH R15, R15 ;  /* 0x0000000f000f7308 */ /* 0x000eb00000002400 */
[----:B------:R4:W-:Y:S01]  /*12fa0*/  MUFU.TANH R120, R11 ;  /* 0x0000000b00787308 */ /* 0x0009e20000002400 */
[----:B-1----:R-:W-:-:S02]  /*12fb0*/  FSEL R10, R27, -INF , !P6 ;  /* 0xff8000001b0a7808 */ /* 0x002fc40007000000 */
[----:B------:R-:W-:-:S04]  /*12fc0*/  ISETP.GE.AND P6, PT, R8, R2, PT ;  /* 0x000000020800720c */ /* 0x000fc80003fc6270 */
[----:B------:R-:W-:Y:S01]  /*12fd0*/  FSEL R23, R23, -INF , !P6 ;  /* 0xff80000017177808 */ /* 0x000fe20007000000 */
[----:B------:R-:W1:Y:S01]  /*12fe0*/  MUFU.TANH R4, R4 ;  /* 0x0000000400047308 */ /* 0x000e620000002400 */
[----:B------:R-:W-:Y:S01]  /*12ff0*/  ISETP.GE.AND P6, PT, R7, R103, PT ;  /* 0x000000670700720c */ /* 0x000fe20003fc6270 */
[----:B------:R-:W-:-:S03]  /*13000*/  VIADD R7, R14, 0x20 ;  /* 0x000000200e077836 */ /* 0x000fc60000000000 */
[----:B------:R-:W-:Y:S02]  /*13010*/  FSEL R124, R124, -INF , !P6 ;  /* 0xff8000007c7c7808 */ /* 0x000fe40007000000 */
[-C--:B------:R-:W-:Y:S01]  /*13020*/  ISETP.GE.AND P4, PT, R7, R2.reuse, PT ;  /* 0x000000020700720c */ /* 0x080fe20003f86270 */
[----:B------:R-:W5:Y:S01]  /*13030*/  MUFU.TANH R30, R30 ;  /* 0x0000001e001e7308 */ /* 0x000f620000002400 */
[----:B----4-:R-:W-:Y:S02]  /*13040*/  FSEL R11, R26, -INF , !P1 ;  /* 0xff8000001a0b7808 */ /* 0x010fe40004800000 */
[----:B------:R-:W-:Y:S02]  /*13050*/  ISETP.GE.AND P1, PT, R8, R103, PT ;  /* 0x000000670800720c */ /* 0x000fe40003f26270 */
[----:B------:R-:W-:Y:S02]  /*13060*/  FSEL R8, R32, -INF , !P0 ;  /* 0xff80000020087808 */ /* 0x000fe40004000000 */
[----:B------:R-:W-:Y:S01]  /*13070*/  ISETP.GE.AND P0, PT, R5, R2, PT ;  /* 0x000000020500720c */ /* 0x000fe20003f06270 */
[----:B------:R-:W4:Y:S01]  /*13080*/  MUFU.TANH R101, R101 ;  /* 0x0000006500657308 */ /* 0x000f220000002400 */
[----:B---3--:R-:W-:-:S02]  /*13090*/  FSEL R22, R29, -INF , !P1 ;  /* 0xff8000001d167808 */ /* 0x008fc40004800000 */
[----:B------:R-:W-:Y:S02]  /*130a0*/  FSEL R21, R21, -INF , !P0 ;  /* 0xff80000015157808 */ /* 0x000fe40004000000 */
[-C--:B------:R-:W-:Y:S01]  /*130b0*/  ISETP.GE.AND P5, PT, R7, R103.reuse, PT ;  /* 0x000000670700720c */ /* 0x080fe20003fa6270 */
[----:B------:R-:W-:Y:S01]  /*130c0*/  VIADD R7, R14, 0x28 ;  /* 0x000000280e077836 */ /* 0x000fe20000000000 */
[C---:B------:R-:W-:Y:S01]  /*130d0*/  ISETP.GE.AND P1, PT, R6.reuse, R2, PT ;  /* 0x000000020600720c */ /* 0x040fe20003f26270 */
[----:B------:R-:W3:Y:S01]  /*130e0*/  MUFU.TANH R123, R123 ;  /* 0x0000007b007b7308 */ /* 0x000ee20000002400 */
[----:B------:R-:W-:Y:S01]  /*130f0*/  ISETP.GE.AND P0, PT, R6, R103, PT ;  /* 0x000000670600720c */ /* 0x000fe20003f06270 */
[----:B------:R-:W-:Y:S01]  /*13100*/  VIADD R6, R14, 0x21 ;  /* 0x000000210e067836 */ /* 0x000fe20000000000 */
[----:B------:R-:W-:Y:S02]  /*13110*/  FSEL R117, R31, -INF , !P4 ;  /* 0xff8000001f757808 */ /* 0x000fe40006000000 */
[----:B--2---:R-:W-:-:S02]  /*13120*/  FSEL R20, R15, -INF , !P0 ;  /* 0xff8000000f147808 */ /* 0x004fc40004000000 */
[----:B------:R-:W-:Y:S01]  /*13130*/  FSEL R107, R107, -INF , !P1 ;  /* 0xff8000006b6b7808 */ /* 0x000fe20004800000 */
[----:B------:R-:W2:Y:S01]  /*13140*/  MUFU.TANH R33, R33 ;  /* 0x0000002100217308 */ /* 0x000ea20000002400 */
[CC--:B------:R-:W-:Y:S02]  /*13150*/  ISETP.GE.AND P0, PT, R7.reuse, R2.reuse, PT ;  /* 0x000000020700720c */ /* 0x0c0fe40003f06270 */
[-C--:B------:R-:W-:Y:S01]  /*13160*/  ISETP.GE.AND P4, PT, R7, R103.reuse, PT ;  /* 0x000000670700720c */ /* 0x080fe20003f86270 */
[----:B------:R-:W-:Y:S01]  /*13170*/  VIADD R7, R14, 0x31 ;  /* 0x000000310e077836 */ /* 0x000fe20000000000 */
[C---:B------:R-:W-:Y:S02]  /*13180*/  ISETP.GE.AND P6, PT, R6.reuse, R2, PT ;  /* 0x000000020600720c */ /* 0x040fe40003fc6270 */
[----:B------:R-:W-:Y:S01]  /*13190*/  ISETP.GE.AND P1, PT, R6, R103, PT ;  /* 0x000000670600720c */ /* 0x000fe20003f26270 */
[----:B------:R-:W-:Y:S01]  /*131a0*/  VIADD R6, R14, 0x29 ;  /* 0x000000290e067836 */ /* 0x000fe20000000000 */
[----:B------:R-:W2:Y:S01]  /*131b0*/  MUFU.TANH R5, R16 ;  /* 0x0000001000057308 */ /* 0x000ea20000002400 */
[----:B-1----:R-:W-:Y:S01]  /*131c0*/  FSEL R118, R4, -INF , !P4 ;  /* 0xff80000004767808 */ /* 0x002fe20006000000 */
[----:B------:R-:W-:Y:S01]  /*131d0*/  VIADD R4, R14, 0x38 ;  /* 0x000000380e047836 */ /* 0x000fe20000000000 */
[----:B------:R-:W-:-:S02]  /*131e0*/  FSEL R122, R122, -INF , !P5 ;  /* 0xff8000007a7a7808 */ /* 0x000fc40006800000 */
[----:B-----5:R-:W-:Y:S02]  /*131f0*/  FSEL R119, R30, -INF , !P6 ;  /* 0xff8000001e777808 */ /* 0x020fe40007000000 */
[-C--:B------:R-:W-:Y:S01]  /*13200*/  ISETP.GE.AND P4, PT, R7, R2.reuse, PT ;  /* 0x000000020700720c */ /* 0x080fe20003f86270 */
[----:B------:R-:W1:Y:S01]  /*13210*/  MUFU.TANH R105, R105 ;  /* 0x0000006900697308 */ /* 0x000e620000002400 */
[C---:B------:R-:W-:Y:S02]  /*13220*/  ISETP.GE.AND P5, PT, R6.reuse, R2, PT ;  /* 0x000000020600720c */ /* 0x040fe40003fa6270 */
[-C--:B------:R-:W-:Y:S01]  /*13230*/  ISETP.GE.AND P6, PT, R6, R103.reuse, PT ;  /* 0x000000670600720c */ /* 0x080fe20003fc6270 */
[----:B------:R-:W-:Y:S01]  /*13240*/  VIADD R6, R14, 0x30 ;  /* 0x000000300e067836 */ /* 0x000fe20000000000 */
[----:B----4-:R-:W-:Y:S02]  /*13250*/  FSEL R101, R101, -INF , !P4 ;  /* 0xff80000065657808 */ /* 0x010fe40006000000 */
[----:B------:R-:W-:Y:S01]  /*13260*/  ISETP.GE.AND P4, PT, R4, R103, PT ;  /* 0x000000670400720c */ /* 0x000fe20003f86270 */
[----:B------:R-:W4:Y:S01]  /*13270*/  MUFU.TANH R121, R121 ;  /* 0x0000007900797308 */ /* 0x000f220000002400 */
[----:B------:R-:W-:-:S02]  /*13280*/  FSEL R120, R120, -INF , !P1 ;  /* 0xff80000078787808 */ /* 0x000fc40004800000 */
[----:B---3--:R-:W-:Y:S02]  /*13290*/  FSEL R123, R123, -INF , !P0 ;  /* 0xff8000007b7b7808 */ /* 0x008fe40004000000 */
[C---:B------:R-:W-:Y:S02]  /*132a0*/  ISETP.GE.AND P1, PT, R6.reuse, R2, PT ;  /* 0x000000020600720c */ /* 0x040fe40003f26270 */
[----:B------:R-:W-:Y:S01]  /*132b0*/  ISETP.GE.AND P0, PT, R6, R103, PT ;  /* 0x000000670600720c */ /* 0x000fe20003f06270 */
[----:B------:R-:W3:Y:S01]  /*132c0*/  MUFU.TANH R104, R104 ;  /* 0x0000006800687308 */ /* 0x000ee20000002400 */
[----:B--2---:R-:W-:Y:S02]  /*132d0*/  FSEL R33, R33, -INF , !P4 ;  /* 0xff80000021217808 */ /* 0x004fe40006000000 */
[----:B------:R-:W-:Y:S02]  /*132e0*/  ISETP.GT.AND P4, PT, R174, R163, PT ;  /* 0x000000a3ae00720c */ /* 0x000fe40003f84270 */
[----:B------:R-:W-:-:S02]  /*132f0*/  FSEL R116, R5, -INF , !P6 ;  /* 0xff80000005747808 */ /* 0x000fc40007000000 */
[----:B-1----:R-:W-:Y:S01]  /*13300*/  FSEL R105, R105, -INF , !P1 ;  /* 0xff80000069697808 */ /* 0x002fe20004800000 */
[----:B------:R-:W1:Y:S01]  /*13310*/  MUFU.TANH R102, R102 ;  /* 0x0000006600667308 */ /* 0x000e620000002400 */
[----:B----4-:R-:W-:Y:S02]  /*13320*/  FSEL R121, R121, -INF , !P5 ;  /* 0xff80000079797808 */ /* 0x010fe40006800000 */
[C---:B------:R-:W-:Y:S02]  /*13330*/  ISETP.GE.AND P6, PT, R14.reuse, R2, PT ;  /* 0x000000020e00720c */ /* 0x040fe40003fc6270 */
[CC--:B------:R-:W-:Y:S01]  /*13340*/  ISETP.GE.AND P1, PT, R14.reuse, R103.reuse, PT ;  /* 0x000000670e00720c */ /* 0x0c0fe20003f26270 */
[----:B------:R-:W-:Y:S01]  /*13350*/  VIADD R14, R14, 0x39 ;  /* 0x000000390e0e7836 */ /* 0x000fe20000000000 */
[----:B------:R-:W-:Y:S01]  /*13360*/  BAR.SYNC.DEFER_BLOCKING 0x0 ;  /* 0x0000000000007b1d */ /* 0x000fe20000010000 */
[----:B------:R-:W-:Y:S02]  /*13370*/  ISETP.GE.AND P5, PT, R7, R103, PT ;  /* 0x000000670700720c */ /* 0x000fe40003fa6270 */
[----:B---3--:R-:W-:-:S02]  /*13380*/  FSEL R104, R104, -INF , !P0 ;  /* 0xff80000068687808 */ /* 0x008fc40004000000 */
[-C--:B------:R-:W-:Y:S01]  /*13390*/  ISETP.GE.AND P0, PT, R4, R2.reuse, PT ;  /* 0x000000020400720c */ /* 0x080fe20003f06270 */
[----:B------:R-:W2:Y:S01]  /*133a0*/  MUFU.TANH R106, R106 ;  /* 0x0000006a006a7308 */ /* 0x000ea20000002400 */
[----:B-1----:R-:W-:Y:S02]  /*133b0*/  FSEL R102, R102, -INF , !P5 ;  /* 0xff80000066667808 */ /* 0x002fe40006800000 */
[----:B------:R-:W-:-:S05]  /*133c0*/  ISETP.GE.AND P5, PT, R14, R2, PT ;  /* 0x000000020e00720c */ /* 0x000fca0003fa6270 */
[----:B------:R-:W1:Y:S08]  /*133d0*/  MUFU.TANH R0, R0 ;  /* 0x0000000000007308 */ /* 0x000e700000002400 */
[----:B------:R-:W3:Y:S01]  /*133e0*/  MUFU.TANH R24, R24 ;  /* 0x0000001800187308 */ /* 0x000ee20000002400 */
[----:B--2---:R-:W-:Y:S02]  /*133f0*/  FSEL R106, R106, -INF , !P0 ;  /* 0xff8000006a6a7808 */ /* 0x004fe40004000000 */
[----:B------:R-:W-:-:S05]  /*13400*/  ISETP.GE.AND P0, PT, R14, R103, PT ;  /* 0x000000670e00720c */ /* 0x000fca0003f06270 */
[----:B------:R-:W2:Y:S01]  /*13410*/  MUFU.TANH R6, R113 ;  /* 0x0000007100067308 */ /* 0x000ea20000002400 */
[----:B-1----:R-:W-:-:S07]  /*13420*/  FSEL R15, R0, -INF , !P6 ;  /* 0xff800000000f7808 */ /* 0x002fce0007000000 */
        /* <DEDUP_REMOVED lines=67> */
.L_x_6506:
[----:B------:R-:W1:Y:S02]  /*13860*/  LDC R6, c[0x0][0x248] ;  /* 0x00009200ff067b82 */ /* 0x000e640000000800 */
[----:B-1----:R-:W-:-:S04]  /*13870*/  LEA R6, -R6, RZ, 0x6 ;  /* 0x000000ff06067211 */ /* 0x002fc800078e31ff */
[----:B------:R-:W-:-:S07]  /*13880*/  SHF.R.S32.HI R7, RZ, 0x1f, R6 ;  /* 0x0000001fff077819 */ /* 0x000fce0000011406 */
.L_x_6507:
        /* <DEDUP_REMOVED lines=69> */
.L_x_6505:
        /* <DEDUP_REMOVED lines=50> */
[----:B------:R-:W-:Y:S01]  /*14000*/  FFMA.FTZ R28, R8, UR8, -R35 ;  /* 0x00000008081c7c23 */ /* 0x000fe20008010823 */
[----:B------:R-:W-:Y:S01]  /*14010*/  FSEL R31, R27, RZ, P1 ;  /* 0x000000ff1b1f7208 */ /* 0x000fe20000800000 */
[--C-:B------:R-:W-:Y:S01]  /*14020*/  FFMA.FTZ R25, R11, UR8, -R108.reuse ;  /* 0x000000080b197c23 */ /* 0x100fe2000801086c */
[----:B------:R-:W-:Y:S01]  /*14030*/  FFMA.FTZ R2, R9, UR8, -R108 ;  /* 0x0000000809027c23 */ /* 0x000fe2000801086c */
[----:B------:R-:W-:Y:S01]  /*14040*/  FADD.FTZ R3, R3, -R4 ;  /* 0x8000000403037221 */ /* 0x000fe20000010000 */
[----:B------:R-:W1:Y:S01]  /*14050*/  LDSM.16.MT88.4 R8, [R156+0x8000] ;  /* 0x008000009c08783b */ /* 0x000e620000004200 */
[----:B------:R-:W-:Y:S01]  /*14060*/  FADD.FTZ R31, R100, -R31 ;  /* 0x8000001f641f7221 */ /* 0x000fe20000010000 */
[--C-:B------:R-:W-:Y:S01]  /*14070*/  FFMA.FTZ R32, R15, UR8, -R108.reuse ;  /* 0x000000080f207c23 */ /* 0x100fe2000801086c */
[----:B------:R-:W-:Y:S01]  /*14080*/  FMUL.FTZ R29, R3, UR8 ;  /* 0x00000008031d7c20 */ /* 0x000fe20008410000 */
[--C-:B------:R-:W-:Y:S01]  /*14090*/  FFMA.FTZ R24, R13, UR8, -R108.reuse ;  /* 0x000000080d187c23 */ /* 0x100fe2000801086c */
[--C-:B------:R-:W-:Y:S01]  /*140a0*/  FFMA.FTZ R3, R12, UR8, -R35.reuse ;  /* 0x000000080c037c23 */ /* 0x100fe20008010823 */
[----:B------:R-:W-:Y:S01]  /*140b0*/  FMUL.FTZ R31, R31, UR8 ;  /* 0x000000081f1f7c20 */ /* 0x000fe20008410000 */
[----:B------:R-:W2:Y:S01]  /*140c0*/  LDSM.16.MT88.4 R12, [R154+0x8000] ;  /* 0x008000009a0c783b */ /* 0x000ea20000004200 */
        /* <DEDUP_REMOVED lines=25> */
[----:B---3--:R-:W-:Y:S01]  /*14260*/  F2FP.F16.F32.PACK_AB R4, R24, R32 ;  /* 0x000000201804723e */ /* 0x008fe200000000ff */
[--C-:B------:R-:W-:Y:S01]  /*14270*/  FFMA.FTZ R103, R104, UR8, -R35.reuse ;  /* 0x0000000868677c23 */ /* 0x100fe20008010823 */
[--C-:B------:R-:W-:Y:S01]  /*14280*/  FFMA.FTZ R102, R102, UR8, -R35.reuse ;  /* 0x0000000866667c23 */ /* 0x100fe20008010823 */
[--C-:B------:R-:W-:Y:S01]  /*14290*/  FFMA.FTZ R33, R33, UR8, -R35.reuse ;  /* 0x0000000821217c23 */ /* 0x100fe20008010823 */
[----:B------:R-:W-:-:S03]  /*142a0*/  FFMA.FTZ R34, R34, UR8, -R35 ;  /* 0x0000000822227c23 */ /* 0x000fc60008010823 */
        /* <DEDUP_REMOVED lines=24> */
[----:B-----5:R-:W-:Y:S01]  /*14430*/  F2FP.F16.F32.PACK_AB R7, R3, R28 ;  /* 0x0000001c0307723e */ /* 0x020fe200000000ff */
        /* <DEDUP_REMOVED lines=96> */
[----:B------:R-:W1:Y:S01]  /*14a40*/  MUFU.EX2 R118, R118 ;  /* 0x0000007600767308 */ /* 0x000e620000000800 */
[----:B------:R-:W-:Y:S01]  /*14a50*/  HMMA.16816.F32 R56, R4, R10, R56 ;  /* 0x0000000a0438723c */ /* 0x000fe20000001838 */
[----:B------:R-:W5:Y:S01]  /*14a60*/  LDSM.16.MT88.4 R8, [R154+0x8800] ;  /* 0x008800009a08783b */ /* 0x000f620000004200 */
        /* <DEDUP_REMOVED lines=20> */
[----:B------:R-:W1:Y:S02]  /*14bb0*/  LDSM.16.MT88.4 R20, [R152+0xa800] ;  /* 0x00a800009814783b */ /* 0x000e640000004200 */
[----:B------:R-:W-:Y:S03]  /*14bc0*/  MUFU.EX2 R106, R106 ;  /* 0x0000006a006a7308 */ /* 0x000fe60000000800 */
[C---:B-----5:R-:W-:Y:S05]  /*14bd0*/  HMMA.16816.F32 R88, R4.reuse, R8, R88 ;  /* 0x000000080458723c */ /* 0x060fea0000001858 */
[----:B------:R-:W-:Y:S01]  /*14be0*/  MUFU.EX2 R103, R103 ;  /* 0x0000006700677308 */ /* 0x000fe20000000800 */
[C---:B------:R-:W-:Y:S01]  /*14bf0*/  HMMA.16816.F32 R84, R4.reuse, R10, R84 ;  /* 0x0000000a0454723c */ /* 0x040fe20000001854 */
[----:B------:R-:W5:Y:S05]  /*14c00*/  LDSM.16.MT88.4 R8, [R154+0xa800] ;  /* 0x00a800009a08783b */ /* 0x000f6a0000004200 */
        /* <DEDUP_REMOVED lines=9> */
[C---:B-1----:R-:W-:Y:S06]  /*14ca0*/  HMMA.16816.F32 R60, R4.reuse, R20, R60 ;  /* 0x00000014043c723c */ /* 0x042fec000000183c */
[C---:B------:R-:W-:Y:S01]  /*14cb0*/  HMMA.16816.F32 R64, R4.reuse, R22, R64 ;  /* 0x000000160440723c */ /* 0x040fe20000001840 */
[----:B------:R-:W-:Y:S05]  /*14cc0*/  LDSM.16.MT88.4 R20, [R152+0x9000] ;  /* 0x009000009814783b */ /* 0x000fea0000004200 */
[C---:B-----5:R-:W-:Y:S06]  /*14cd0*/  HMMA.16816.F32 R44, R4.reuse, R8, R44 ;  /* 0x00000008042c723c */ /* 0x060fec000000182c */
[C---:B------:R-:W-:Y:S01]  /*14ce0*/  HMMA.16816.F32 R48, R4.reuse, R10, R48 ;  /* 0x0000000a0430723c */ /* 0x040fe20000001830 */
[----:B------:R-:W1:Y:S05]  /*14cf0*/  LDSM.16.MT88.4 R8, [R153+0x9000] ;  /* 0x009000009908783b */ /* 0x000e6a0000004200 */
        /* <DEDUP_REMOVED lines=9> */
[C---:B------:R-:W-:Y:S01]  /*14d90*/  F2FP.F16.F32.PACK_AB R7, R121.reuse, R118 ;  /* 0x000000767907723e */ /* 0x040fe200000000ff */
[----:B------:R-:W-:Y:S01]  /*14da0*/  FADD.FTZ R0, R121, R0 ;  /* 0x0000000079007221 */ /* 0x000fe20000010000 */
[----:B------:R-:W-:Y:S01]  /*14db0*/  MOV R3, R26 ;  /* 0x0000001a00037202 */ /* 0x000fe20000000f00 */
[----:B------:R-:W-:-:S04]  /*14dc0*/  FADD.FTZ R115, R115, R126 ;  /* 0x0000007e73737221 */ /* 0x000fc80000010000 */
        /* <DEDUP_REMOVED lines=58> */
.L_x_6502:
        /* <DEDUP_REMOVED lines=13> */
.L_x_6512:
        /* <DEDUP_REMOVED lines=69> */
.L_x_6509:
[----:B------:R-:W-:Y:S02]  /*15690*/  IADD3 R13, P0, R167, R16, RZ ;  /* 0x00000010a70d7210 */ /* 0x000fe40007f1e0ff */
[-C--:B------:R-:W-:Y:S02]  /*156a0*/  LEA R2, P6, R16, R184.reuse, 0x1 ;  /* 0x000000b810027211 */ /* 0x080fe400078c08ff */
[----:B------:R-:W-:Y:S02]  /*156b0*/  IADD3.X R14, R166, R3, RZ, P0, !PT ;  /* 0x00000003a60e7210 */ /* 0x000fe400007fe4ff */
[-C--:B------:R-:W-:Y:S02]  /*156c0*/  LEA.HI.X R3, R16, R185.reuse, R3, 0x1, P6 ;  /* 0x000000b910037211 */ /* 0x080fe400030f0c03 */
[CC--:B------:R-:W-:Y:S02]  /*156d0*/  @P4 LEA R20, P5, R13.reuse, R184.reuse, 0x1 ;  /* 0x000000b80d144211 */ /* 0x0c0fe400078a08ff */
[CC--:B------:R-:W-:Y:S01]  /*156e0*/  @P2 LEA R18, P0, R13.reuse, R184.reuse, 0x1 ;  /* 0x000000b80d122211 */ /* 0x0c0fe200078008ff */
[----:B------:R-:W-:Y:S01]  /*156f0*/  @!PT LDS RZ, [RZ] ;  /* 0x00000000fffff984 */ /* 0x000fe20000000800 */
[----:B------:R-:W-:Y:S01]  /*15700*/  @!PT LDS RZ, [RZ] ;  /* 0x00000000fffff984 */ /* 0x000fe20000000800 */
[----:B------:R-:W-:Y:S01]  /*15710*/  @!PT LDS RZ, [RZ] ;  /* 0x00000000fffff984 */ /* 0x000fe20000000800 */
[----:B------:R-:W-:Y:S01]  /*15720*/  @P4 LDGSTS.E.BYPASS.LTC128B.128 [R172+0x8000], desc[UR6][R2.64] ;  /* 0x0800000002ac4fae */ /* 0x000fe2000b901d46 */
[CCC-:B------:R-:W-:Y:S02]  /*15730*/  @P4 LEA.HI.X R21, R13.reuse, R185.reuse, R14.reuse, 0x1, P5 ;  /* 0x000000b90d154211 */ /* 0x1c0fe400028f0c0e */
[----:B------:R-:W-:Y:S02]  /*15740*/  @P2 LEA.HI.X R19, R13, R185, R14, 0x1, P0 ;  /* 0x000000b90d132211 */ /* 0x000fe400000f0c0e */
[----:B------:R-:W-:Y:S01]  /*15750*/  @!P4 STS.128 [R172+0x8000], RZ ;  /* 0x008000ffac00c388 */ /* 0x000fe20000000c00 */
[C---:B------:R-:W-:Y:S04]  /*15760*/  IADD3 R12, P1, R167.reuse, R13, RZ ;  /* 0x0000000da70c7210 */ /* 0x040fe80007f3e0ff */
[----:B------:R-:W-:Y:S01]  /*15770*/  @!PT LDS RZ, [RZ] ;  /* 0x00000000fffff984 */ /* 0x000fe20000000800 */
[----:B------:R-:W-:Y:S01]  /*15780*/  @!PT LDS RZ, [RZ] ;  /* 0x00000000fffff984 */ /* 0x000fe20000000800 */
[----:B------:R-:W-:Y:S01]  /*15790*/  @!PT LDS RZ, [RZ] ;  /* 0x00000000fffff984 */ /* 0x000fe20000000800 */
[----:B------:R-:W-:Y:S01]  /*157a0*/  @P2 LDGSTS.E.BYPASS.LTC128B.128 [R172+0xa000], desc[UR6][R2.64+0x80] ;  /* 0x0a00008002ac2fae */ /* 0x000fe2000b901d46 */
        /* <DEDUP_REMOVED lines=10> */
[----:B------:R-:W-:Y:S02]  /*15850*/  IADD3 R13, P0, R167, R12, RZ ;  /* 0x0000000ca70d7210 */ /* 0x000fe40007f1e0ff */
[----:B------:R-:W-:Y:S02]  /*15860*/  @!P4 STS.128 [R172+0x8800], RZ ;  /* 0x008800ffac00c388 */ /* 0x000fe40000000c00 */
[CC--:B------:R-:W-:Y:S03]  /*15870*/  @P4 LEA R22, P5, R13.reuse, R184.reuse, 0x1 ;  /* 0x000000b80d164211 */ /* 0x0c0fe600078a08ff */
[----:B------:R-:W-:Y:S01]  /*15880*/  @!PT LDS RZ, [RZ] ;  /* 0x00000000fffff984 */ /* 0x000fe20000000800 */
[----:B------:R-:W-:Y:S01]  /*15890*/  @!PT LDS RZ, [RZ] ;  /* 0x00000000fffff984 */ /* 0x000fe20000000800 */
[----:B------:R-:W-:Y:S01]  /*158a0*/  @!PT LDS RZ, [RZ] ;  /* 0x00000000fffff984 */ /* 0x000fe20000000800 */
[----:B------:R-:W-:Y:S01]  /*158b0*/  @P2 LDGSTS.E.BYPASS.LTC128B.128 [R172+0xa800], desc[UR6][R18.64+0x80] ;  /* 0x0a80008012ac2fae */ /* 0x000fe2000b901d46 */
[----:B------:R-:W-:Y:S02]  /*158c0*/  IADD3.X R14, R166, R15, RZ, P0, !PT ;  /* 0x0000000fa60e7210 */ /* 0x000fe400007fe4ff */
[C---:B------:R-:W-:Y:S02]  /*158d0*/  @P2 LEA R26, P0, R13.reuse, R184, 0x1 ;  /* 0x000000b80d1a2211 */ /* 0x040fe400078008ff */
[----:B------:R-:W-:Y:S01]  /*158e0*/  @!P2 STS.128 [R172+0xa800], RZ ;  /* 0x00a800ffac00a388 */ /* 0x000fe20000000c00 */
[CCC-:B------:R-:W-:Y:S02]  /*158f0*/  @P4 LEA.HI.X R23, R13.reuse, R185.reuse, R14.reuse, 0x1, P5 ;  /* 0x000000b90d174211 */ /* 0x1c0fe400028f0c0e */
[----:B------:R-:W-:Y:S02]  /*15900*/  @P2 LEA.HI.X R27, R13, R185, R14, 0x1, P0 ;  /* 0x000000b90d1b2211 */ /* 0x000fe400000f0c0e */
[----:B------:R-:W-:Y:S01]  /*15910*/  @!PT LDS RZ, [RZ] ;  /* 0x00000000fffff984 */ /* 0x000fe20000000800 */
[----:B------:R-:W-:Y:S01]  /*15920*/  @!PT LDS RZ, [RZ] ;  /* 0x00000000fffff984 */ /* 0x000fe20000000800 */
[----:B------:R-:W-:Y:S01]  /*15930*/  @!PT LDS RZ, [RZ] ;  /* 0x00000000fffff984 */ /* 0x000fe20000000800 */
[----:B------:R-:W-:Y:S01]  /*15940*/  @P4 LDGSTS.E.BYPASS.LTC128B.128 [R172+0x9000], desc[UR6][R24.64] ;  /* 0x0900000018ac4fae */ /* 0x000fe2000b901d46 */
[----:B------:R-:W-:Y:S02]  /*15950*/  ISETP.GT.AND P0, PT, R174, R163, PT ;  /* 0x000000a3ae00720c */ /* 0x000fe40003f04270 */
[----:B------:R-:W-:Y:S02]  /*15960*/  MOV R184, R2 ;  /* 0x0000000200b87202 */ /* 0x000fe40000000f00 */
[----:B------:R-:W-:Y:S01]  /*15970*/  @!P4 STS.128 [R172+0x9000], RZ ;  /* 0x009000ffac00c388 */ /* 0x000fe20000000c00 */
[----:B------:R-:W-:Y:S04]  /*15980*/  MOV R185, R3 ;  /* 0x0000000300b97202 */ /* 0x000fe80000000f00 */
        /* <DEDUP_REMOVED lines=15> */
[----:B------:R-:W-:Y:S05]  /*15a80*/  LDSM.16.M88.4 R104, [R162] ;  /* 0x00000000a268783b */ /* 0x000fea0000000200 */
[----:B------:R-:W4:Y:S05]  /*15a90*/  LDSM.16.M88.4 R108, [R161+0x4000] ;  /* 0x00400000a16c783b */ /* 0x000f2a0000000200 */
[----:B------:R-:W5:Y:S05]  /*15aa0*/  LDSM.16.M88.4 R112, [R161+0x4800] ;  /* 0x00480000a170783b */ /* 0x000f6a0000000200 */
[----:B------:R-:W2:Y:S05]  /*15ab0*/  LDSM.16.M88.4 R116, [R161+0x5000] ;  /* 0x00500000a174783b */ /* 0x000eaa0000000200 */
[----:B------:R-:W3:Y:S05]  /*15ac0*/  LDSM.16.M88.4 R120, [R161+0x5800] ;  /* 0x00580000a178783b */ /* 0x000eea0000000200 */
[----:B------:R-:W0:Y:S05]  /*15ad0*/  LDGDEPBAR ;  /* 0x00000000000079af */ /* 0x000e2a0000000000 */
[----:B------:R-:W-:Y:S05]  /*15ae0*/  LDSM.16.M88.4 R124, [R160] ;  /* 0x00000000a07c783b */ /* 0x000fea0000000200 */
[----:B------:R-:W3:Y:S05]  /*15af0*/  LDSM.16.M88.4 R128, [R159] ;  /* 0x000000009f80783b */ /* 0x000eea0000000200 */
[----:B------:R-:W3:Y:S05]  /*15b00*/  LDSM.16.M88.4 R132, [R151] ;  /* 0x000000009784783b */ /* 0x000eea0000000200 */
[----:B------:R-:W3:Y:S01]  /*15b10*/  LDSM.16.M88.4 R136, [R150] ;  /* 0x000000009688783b */ /* 0x000ee20000000200 */
[C---:B----4-:R-:W-:Y:S04]  /*15b20*/  HMMA.16816.F32 R4, R104.reuse, R108, RZ ;  /* 0x0000006c6804723c */ /* 0x050fe800000018ff */
[----:B------:R-:W4:Y:S02]  /*15b30*/  LDSM.16.M88.4 R140, [R149] ;  /* 0x00000000958c783b */ /* 0x000f240000000200 */
[C---:B------:R-:W-:Y:S03]  /*15b40*/  HMMA.16816.F32 R8, R104.reuse, R110, RZ ;  /* 0x0000006e6808723c */ /* 0x040fe600000018ff */
[----:B------:R-:W-:Y:S03]  /*15b50*/  LDSM.16.M88.4 R108, [R155+0x4000] ;  /* 0x004000009b6c783b */ /* 0x000fe60000000200 */
[C---:B-----5:R-:W-:Y:S06]  /*15b60*/  HMMA.16816.F32 R12, R104.reuse, R112, RZ ;  /* 0x00000070680c723c */ /* 0x060fec00000018ff */
[C---:B-1----:R-:W-:Y:S01]  /*15b70*/  HMMA.16816.F32 R16, R104.reuse, R114, RZ ;  /* 0x000000726810723c */ /* 0x042fe200000018ff */
[----:B------:R-:W-:Y:S05]  /*15b80*/  LDSM.16.M88.4 R112, [R155+0x4800] ;  /* 0x004800009b70783b */ /* 0x000fea0000000200 */
[C---:B--2---:R-:W-:Y:S06]  /*15b90*/  HMMA.16816.F32 R20, R104.reuse, R116, RZ ;  /* 0x000000746814723c */ /* 0x044fec00000018ff */
[C---:B---3--:R-:W-:Y:S01]  /*15ba0*/  HMMA.16816.F32 R24, R104.reuse, R118, RZ ;  /* 0x000000766818723c */ /* 0x048fe200000018ff */
[----:B------:R-:W-:Y:S05]  /*15bb0*/  LDSM.16.M88.4 R116, [R155+0x5000] ;  /* 0x005000009b74783b */ /* 0x000fea0000000200 */
[C---:B------:R-:W-:Y:S06]  /*15bc0*/  HMMA.16816.F32 R28, R104.reuse, R120, RZ ;  /* 0x00000078681c723c */ /* 0x040fec00000018ff */
[----:B------:R-:W-:Y:S01]  /*15bd0*/  HMMA.16816.F32 R32, R104, R122, RZ ;  /* 0x0000007a6820723c */ /* 0x000fe200000018ff */
[----:B------:R-:W1:Y:S05]  /*15be0*/  LDSM.16.M88.4 R104, [R158] ;  /* 0x000000009e68783b */ /* 0x000e6a0000000200 */
[C---:B------:R-:W-:Y:S01]  /*15bf0*/  HMMA.16816.F32 R4, R124.reuse, R128, R4 ;  /* 0x000000807c04723c */ /* 0x040fe20000001804 */
[----:B------:R-:W2:Y:S05]  /*15c00*/  LDSM.16.M88.4 R120, [R155+0x5800] ;  /* 0x005800009b78783b */ /* 0x000eaa0000000200 */
[C---:B------:R-:W-:Y:S06]  /*15c10*/  HMMA.16816.F32 R8, R124.reuse, R130, R8 ;  /* 0x000000827c08723c */ /* 0x040fec0000001808 */
[C---:B------:R-:W-:Y:S06]  /*15c20*/  HMMA.16816.F32 R12, R124.reuse, R132, R12 ;  /* 0x000000847c0c723c */ /* 0x040fec000000180c */
[C---:B------:R-:W-:Y:S06]  /*15c30*/  HMMA.16816.F32 R16, R124.reuse, R134, R16 ;  /* 0x000000867c10723c */ /* 0x040fec0000001810 */
[C---:B------:R-:W-:Y:S06]  /*15c40*/  HMMA.16816.F32 R20, R124.reuse, R136, R20 ;  /* 0x000000887c14723c */ /* 0x040fec0000001814 */
[C---:B------:R-:W-:Y:S06]  /*15c50*/  HMMA.16816.F32 R24, R124.reuse, R138, R24 ;  /* 0x0000008a7c18723c */ /* 0x040fec0000001818 */
[C---:B----4-:R-:W-:Y:S06]  /*15c60*/  HMMA.16816.F32 R28, R124.reuse, R140, R28 ;  /* 0x0000008c7c1c723c */ /* 0x050fec000000181c */
[----:B------:R-:W-:Y:S01]  /*15c70*/  HMMA.16816.F32 R32, R124, R142, R32 ;  /* 0x0000008e7c20723c */ /* 0x000fe20000001820 */
[----:B------:R-:W-:Y:S05]  /*15c80*/  LDSM.16.M88.4 R124, [R148+0x1000] ;  /* 0x00100000947c783b */ /* 0x000fea0000000200 */
[C---:B-1----:R-:W-:Y:S06]  /*15c90*/  HMMA.16816.F32 R4, R104.reuse, R108, R4 ;  /* 0x0000006c6804723c */ /* 0x042fec0000001804 */
[C---:B------:R-:W-:Y:S01]  /*15ca0*/  HMMA.16816.F32 R8, R104.reuse, R110, R8 ;  /* 0x0000006e6808723c */ /* 0x040fe20000001808 */
[----:B------:R-:W-:Y:S05]  /*15cb0*/  LDSM.16.M88.4 R108, [R157] ;  /* 0x000000009d6c783b */ /* 0x000fea0000000200 */
        /* <DEDUP_REMOVED lines=8> */
[----:B------:R-:W2:Y:S05]  /*15d40*/  LDSM.16.M88.4 R104, [R148+0x1800] ;  /* 0x001800009468783b */ /* 0x000eaa0000000200 */
        /* <DEDUP_REMOVED lines=16> */
[----:B------:R-:W1:Y:S05]  /*15e50*/  LDSM.16.M88.4 R116, [R147] ;  /* 0x000000009374783b */ /* 0x000e6a0000000200 */
[C---:B------:R-:W-:Y:S06]  /*15e60*/  HMMA.16816.F32 R12, R112.reuse, R120, R12 ;  /* 0x00000078700c723c */ /* 0x040fec000000180c */
[C---:B------:R-:W-:Y:S01]  /*15e70*/  HMMA.16816.F32 R16, R112.reuse, R122, R16 ;  /* 0x0000007a7010723c */ /* 0x040fe20000001810 */
[----:B------:R-:W4:Y:S05]  /*15e80*/  LDSM.16.M88.4 R120, [R146] ;  /* 0x000000009278783b */ /* 0x000f2a0000000200 */
[C---:B---3--:R-:W-:Y:S06]  /*15e90*/  HMMA.16816.F32 R20, R112.reuse, R124, R20 ;  /* 0x0000007c7014723c */ /* 0x048fec0000001814 */
[C---:B------:R-:W-:Y:S01]  /*15ea0*/  HMMA.16816.F32 R24, R112.reuse, R126, R24 ;  /* 0x0000007e7018723c */ /* 0x040fe20000001818 */
[----:B------:R-:W3:Y:S05]  /*15eb0*/  LDSM.16.M88.4 R124, [R145] ;  /* 0x00000000917c783b */ /* 0x000eea0000000200 */
[C---:B--2---:R-:W-:Y:S06]  /*15ec0*/  HMMA.16816.F32 R28, R112.reuse, R104, R28 ;  /* 0x00000068701c723c */ /* 0x044fec000000181c */
[----:B------:R-:W-:Y:S01]  /*15ed0*/  HMMA.16816.F32 R32, R112, R106, R32 ;  /* 0x0000006a7020723c */ /* 0x000fe20000001820 */
[----:B------:R-:W2:Y:S05]  /*15ee0*/  LDSM.16.M88.4 R104, [R144] ;  /* 0x000000009068783b */ /* 0x000eaa0000000200 */
[----:B------:R-:W-:Y:S01]  /*15ef0*/  LDSM.16.M88.4 R112, [R158+0x2000] ;  /* 0x002000009e70783b */ /* 0x000fe20000000200 */
[C---:B-1----:R-:W-:Y:S06]  /*15f00*/  HMMA.16816.F32 R4, R108.reuse, R116, R4 ;  /* 0x000000746c04723c */ /* 0x042fec0000001804 */
[C---:B------:R-:W-:Y:S01]  /*15f10*/  HMMA.16816.F32 R8, R108.reuse, R118, R8 ;  /* 0x000000766c08723c */ /* 0x040fe20000001808 */
[----:B------:R-:W1:Y:S05]  /*15f20*/  LDSM.16.M88.4 R116, [R155+0x6000] ;  /* 0x006000009b74783b */ /* 0x000e6a0000000200 */
[C---:B----4-:R-:W-:Y:S06]  /*15f30*/  HMMA.16816.F32 R12, R108.reuse, R120, R12 ;  /* 0x000000786c0c723c */ /* 0x050fec000000180c */
[C---:B------:R-:W-:Y:S01]  /*15f40*/  HMMA.16816.F32 R16, R108.reuse, R122, R16 ;  /* 0x0000007a6c10723c */ /* 0x040fe20000001810 */
[----:B------:R-:W4:Y:S05]  /*15f50*/  LDSM.16.M88.4 R120, [R155+0x6800] ;  /* 0x006800009b78783b */ /* 0x000f2a0000000200 */
[C---:B---3--:R-:W-:Y:S06]  /*15f60*/  HMMA.16816.F32 R20, R108.reuse, R124, R20 ;  /* 0x0000007c6c14723c */ /* 0x048fec0000001814 */
[C---:B------:R-:W-:Y:S01]  /*15f70*/  HMMA.16816.F32 R24, R108.reuse, R126, R24 ;  /* 0x0000007e6c18723c */ /* 0x040fe20000001818 */
[----:B------:R-:W-:Y:S05]  /*15f80*/  LDSM.16.M88.4 R124, [R148+0x2000] ;  /* 0x00200000947c783b */ /* 0x000fea0000000200 */
[C---:B--2---:R-:W-:Y:S06]  /*15f90*/  HMMA.16816.F32 R28, R108.reuse, R104, R28 ;  /* 0x000000686c1c723c */ /* 0x044fec000000181c */
[----:B------:R-:W-:Y:S01]  /*15fa0*/  HMMA.16816.F32 R32, R108, R106, R32 ;  /* 0x0000006a6c20723c */ /* 0x000fe20000001820 */
[----:B------:R-:W2:Y:S05]  /*15fb0*/  LDSM.16.M88.4 R104, [R155+0x7000] ;  /* 0x007000009b68783b */ /* 0x000eaa0000000200 */
[----:B------:R-:W3:Y:S01]  /*15fc0*/  LDSM.16.M88.4 R108, [R155+0x7800] ;  /* 0x007800009b6c783b */ /* 0x000ee20000000200 */
[C---:B-1----:R-:W-:Y:S06]  /*15fd0*/  HMMA.16816.F32 R4, R112.reuse, R116, R4 ;  /* 0x000000747004723c */ /* 0x042fec0000001804 */
[C---:B------:R-:W-:Y:S01]  /*15fe0*/  HMMA.16816.F32 R8, R112.reuse, R118, R8 ;  /* 0x000000767008723c */ /* 0x040fe20000001808 */
[----:B------:R-:W1:Y:S05]  /*15ff0*/  LDSM.16.M88.4 R116, [R157+0x2000] ;  /* 0x002000009d74783b */ /* 0x000e6a0000000200 */
[C---:B----4-:R-:W-:Y:S06]  /*16000*/  HMMA.16816.F32 R12, R112.reuse, R120, R12 ;  /* 0x00000078700c723c */ /* 0x050fec000000180c */
[C---:B------:R-:W-:Y:S06]  /*16010*/  HMMA.16816.F32 R16, R112.reuse, R122, R16 ;  /* 0x0000007a7010723c */ /* 0x040fec0000001810 */
        /* <DEDUP_REMOVED lines=8> */
[C---:B--2---:R-:W-:Y:S11]  /*160a0*/  HMMA.16816.F32 R12, R116.reuse, R104, R12 ;  /* 0x00000068740c723c */ /* 0x044ff6000000180c */
[----:B------:R-:W-:Y:S01]  /*160b0*/  @!UPT UIADD3 URZ, URZ, URZ, URZ ;  /* 0x0000003f3f3ff290 */ /* 0x000fe2000fffe03f */
[----:B------:R-:W-:Y:S01]  /*160c0*/  FMUL.FTZ R208, R4, UR5 ;  /* 0x0000000504d07c20 */ /* 0x000fe20008410000 */
[----:B------:R-:W-:Y:S01]  /*160d0*/  FMUL.FTZ R206, R5, UR5 ;  /* 0x0000000505ce7c20 */ /* 0x000fe20008410000 */
[----:B------:R-:W-:Y:S01]  /*160e0*/  FMUL.FTZ R207, R6, UR5 ;  /* 0x0000000506cf7c20 */ /* 0x000fe20008410000 */
[C---:B------:R-:W-:Y:S03]  /*160f0*/  HMMA.16816.F32 R16, R116.reuse, R106, R16 ;  /* 0x0000006a7410723c */ /* 0x040fe60000001810 */
[----:B------:R-:W1:Y:S01]  /*16100*/  MUFU.TANH R208, R208 ;  /* 0x000000d000d07308 */ /* 0x000e620000002400 */
[----:B------:R-:W-:Y:S02]  /*16110*/  FMUL.FTZ R211, R7, UR5 ;  /* 0x0000000507d37c20 */ /* 0x000fe40008410000 */
[C---:B---3--:R-:W-:Y:S07]  /*16120*/  HMMA.16816.F32 R20, R116.reuse, R108, R20 ;  /* 0x0000006c7414723c */ /* 0x048fee0000001814 */
[----:B------:R-:W2:Y:S01]  /*16130*/  MUFU.TANH R206, R206 ;  /* 0x000000ce00ce7308 */ /* 0x000ea20000002400 */
[C---:B------:R-:W-:Y:S03]  /*16140*/  HMMA.16816.F32 R24, R116.reuse, R110, R24 ;  /* 0x0000006e7418723c */ /* 0x040fe60000001818 */
[----:B------:R-:W-:Y:S01]  /*16150*/  FMUL.FTZ R212, R8, UR5 ;  /* 0x0000000508d47c20 */ /* 0x000fe20008410000 */
[----:B------:R-:W-:Y:S05]  /*16160*/  FMUL.FTZ R202, R12, UR5 ;  /* 0x000000050cca7c20 */ /* 0x000fea0008410000 */
[----:B------:R-:W3:Y:S02]  /*16170*/  MUFU.TANH R207, R207 ;  /* 0x000000cf00cf7308 */ /* 0x000ee40000002400 */
[----:B------:R-:W-:Y:S01]  /*16180*/  FMUL.FTZ R204, R13, UR5 ;  /* 0x000000050dcc7c20 */ /* 0x000fe20008410000 */
[----:B------:R-:W-:Y:S01]  /*16190*/  FMUL.FTZ R205, R14, UR5 ;  /* 0x000000050ecd7c20 */ /* 0x000fe20008410000 */
[----:B------:R-:W-:Y:S01]  /*161a0*/  FMUL.FTZ R203, R15, UR5 ;  /* 0x000000050fcb7c20 */ /* 0x000fe20008410000 */
[----:B------:R-:W-:Y:S01]  /*161b0*/  FMUL.FTZ R210, R9, UR5 ;  /* 0x0000000509d27c20 */ /* 0x000fe20008410000 */
[----:B------:R-:W4:Y:S04]  /*161c0*/  LDSM.16.M88.4 R12, [R148+0x3800] ;  /* 0x00380000940c783b */ /* 0x000f280000000200 */
[----:B------:R-:W1:Y:S01]  /*161d0*/  MUFU.TANH R211, R211 ;  /* 0x000000d300d37308 */ /* 0x000e620000002400 */
[----:B------:R-:W-:Y:S04]  /*161e0*/  DEPBAR.LE SB0, 0x0 ;  /* 0x000080000000791a */ /* 0x000fe80000000000 */
[----:B------:R-:W-:Y:S01]  /*161f0*/  FMUL.FTZ R209, R10, UR5 ;  /* 0x000000050ad17c20 */ /* 0x000fe20008410000 */
[----:B------:R-:W-:Y:S01]  /*16200*/  FMUL.FTZ R213, R11, UR5 ;  /* 0x000000050bd57c20 */ /* 0x000fe20008410000 */
[----:B------:R-:W-:Y:S03]  /*16210*/  FMUL.FTZ R16, R16, UR5 ;  /* 0x0000000510107c20 */ /* 0x000fe60008410000 */
[----:B------:R-:W1:Y:S01]  /*16220*/  MUFU.TANH R212, R212 ;  /* 0x000000d400d47308 */ /* 0x000e620000002400 */
[----:B------:R-:W-:Y:S01]  /*16230*/  BAR.SYNC.DEFER_BLOCKING 0x0 ;  /* 0x0000000000007b1d */ /* 0x000fe20000010000 */
[----:B------:R-:W-:Y:S01]  /*16240*/  FMUL.FTZ R17, R17, UR5 ;  /* 0x0000000511117c20 */ /* 0x000fe20008410000 */
[----:B------:R-:W-:Y:S01]  /*16250*/  FMUL.FTZ R18, R18, UR5 ;  /* 0x0000000512127c20 */ /* 0x000fe20008410000 */
[----:B------:R-:W-:Y:S01]  /*16260*/  FMUL.FTZ R19, R19, UR5 ;  /* 0x0000000513137c20 */ /* 0x000fe20008410000 */
[----:B------:R-:W-:Y:S01]  /*16270*/  FMUL.FTZ R20, R20, UR5 ;  /* 0x0000000514147c20 */ /* 0x000fe20008410000 */
[----:B------:R-:W-:Y:S01]  /*16280*/  FMUL.FTZ R21, R21, UR5 ;  /* 0x0000000515157c20 */ /* 0x000fe20008410000 */
[----:B------:R-:W-:Y:S03]  /*16290*/  FMUL.FTZ R22, R22, UR5 ;  /* 0x0000000516167c20 */ /* 0x000fe60008410000 */
[----:B------:R-:W1:Y:S01]  /*162a0*/  MUFU.TANH R210, R210 ;  /* 0x000000d200d27308 */ /* 0x000e620000002400 */
[----:B------:R-:W-:Y:S01]  /*162b0*/  FMUL.FTZ R23, R23, UR5 ;  /* 0x0000000517177c20 */ /* 0x000fe20008410000 */
[----:B------:R-:W-:Y:S01]  /*162c0*/  FMUL.FTZ R24, R24, UR5 ;  /* 0x0000000518187c20 */ /* 0x000fe20008410000 */
[----:B------:R-:W-:Y:S01]  /*162d0*/  FMUL.FTZ R25, R25, UR5 ;  /* 0x0000000519197c20 */ /* 0x000fe20008410000 */
[----:B------:R-:W-:Y:S01]  /*162e0*/  FMUL.FTZ R26, R26, UR5 ;  /* 0x000000051a1a7c20 */ /* 0x000fe20008410000 */
[----:B------:R-:W-:Y:S05]  /*162f0*/  FMUL.FTZ R27, R27, UR5 ;  /* 0x000000051b1b7c20 */ /* 0x000fea0008410000 */
[----:B------:R-:W1:Y:S10]  /*16300*/  MUFU.TANH R209, R209 ;  /* 0x000000d100d17308 */ /* 0x000e740000002400 */
[----:B------:R-:W1:Y:S01]  /*16310*/  MUFU.TANH R213, R213 ;  /* 0x000000d500d57308 */ /* 0x000e620000002400 */
[C---:B----4-:R-:W-:Y:S09]  /*16320*/  HMMA.16816.F32 R28, R116.reuse, R12, R28 ;  /* 0x0000000c741c723c */ /* 0x050ff2000000181c */
[----:B------:R-:W4:Y:S01]  /*16330*/  MUFU.TANH R202, R202 ;  /* 0x000000ca00ca7308 */ /* 0x000f220000002400 */
[----:B------:R-:W-:Y:S09]  /*16340*/  HMMA.16816.F32 R32, R116, R14, R32 ;  /* 0x0000000e7420723c */ /* 0x000ff20000001820 */
[----:B------:R-:W1:Y:S10]  /*16350*/  MUFU.TANH R204, R204 ;  /* 0x000000cc00cc7308 */ /* 0x000e740000002400 */
        /* <DEDUP_REMOVED lines=9> */
[----:B------:R1:W1:Y:S01]  /*163f0*/  MUFU.TANH R200, R16 ;  /* 0x0000001000c87308 */ /* 0x0002620000002400 */
[----:B------:R-:W-:Y:S09]  /*16400*/  FMUL.FTZ R35, R35, UR5 ;  /* 0x0000000523237c20 */ /* 0x000ff20008410000 */
        /* <DEDUP_REMOVED lines=23> */
[----:B------:R-:W2:Y:S02]  /*16580*/  LDC R6, c[0x0][0x380] ;  /* 0x0000e000ff067b82 */ /* 0x000ea40000000800 */
[-C--:B--2---:R-:W-:Y:S04]  /*16590*/  IABS R2, R6.reuse ;  /* 0x0000000600027213 */ /* 0x084fe80000000000 */
[----:B------:R-:W2:Y:S10]  /*165a0*/  I2F.RP R7, R2 ;  /* 0x0000000200077306 */ /* 0x000eb40000209400 */
[----:B--2---:R-:W2:Y:S02]  /*165b0*/  MUFU.RCP R3, R7 ;  /* 0x0000000700037308 */ /* 0x004ea40000001000 */
[----:B--2---:R-:W-:Y:S01]  /*165c0*/  VIADD R12, R3, 0xffffffe ;  /* 0x0ffffffe030c7836 */ /* 0x004fe20000000000 */
[----:B------:R-:W-:Y:S07]  /*165d0*/  SHF.L.U32 R3, R174, 0x6, RZ ;  /* 0x00000006ae037819 */ /* 0x000fee00000006ff */
[----:B------:R-:W2:Y:S01]  /*165e0*/  F2I.FTZ.U32.TRUNC.NTZ R13, R12 ;  /* 0x0000000c000d7305 */ /* 0x000ea2000021f000 */
[----:B------:R-:W-:Y:S01]  /*165f0*/  IABS R8, R3 ;  /* 0x0000000300087213 */ /* 0x000fe20000000000 */
[C---:B------:R-:W-:Y:S01]  /*16600*/  VIADD R11, R3.reuse, 0xffffffc0 ;  /* 0xffffffc0030b7836 */ /* 0x040fe20000000000 */
[-C--:B------:R-:W-:Y:S04]  /*16610*/  LOP3.LUT R3, R3, R6.reuse, RZ, 0x3c, !PT ;  /* 0x0000000603037212 */ /* 0x080fe800078e3cff */
[----:B------:R-:W-:Y:S02]  /*16620*/  IABS R4, R11 ;  /* 0x0000000b00047213 */ /* 0x000fe40000000000 */
[----:B------:R-:W-:Y:S01]  /*16630*/  LOP3.LUT R11, R11, R6, RZ, 0x3c, !PT ;  /* 0x000000060b0b7212 */ /* 0x000fe200078e3cff */
        /* <DEDUP_REMOVED lines=19> */
[----:B------:R-:W2:Y:S01]  /*16770*/  LDC.64 R4, c[0x0][0x248] ;  /* 0x00009200ff047b82 */ /* 0x000ea20000000a00 */
        /* <DEDUP_REMOVED lines=17> */
[----:B------:R-:W3:Y:S03]  /*16890*/  LDG.E R8, desc[UR6][R12.64] ;  /* 0x000000060c087981 */ /* 0x000ee6000c1e1900 */
[----:B------:R-:W-:Y:S05]  /*168a0*/  SHF.R.S32.HI R11, RZ, 0x1f, R9 ;  /* 0x0000001fff0b7819 */ /* 0x000fea0000011409 */
[-C--:B--2---:R-:W-:Y:S04]  /*168b0*/  IMAD R10, R11, R4.reuse, RZ ;  /* 0x000000040b0a7224 */ /* 0x084fe800078e02ff */
[C---:B------:R-:W-:Y:S01]  /*168c0*/  IMAD R10, R9.reuse, R5, R10 ;  /* 0x00000005090a7224 */ /* 0x040fe200078e020a */
[----:B---3--:R-:W-:Y:S01]  /*168d0*/  IADD3 R11, -R8, R7, RZ ;  /* 0x00000007080b7210 */ /* 0x008fe20007ffe1ff */
[----:B------:R-:W-:Y:S03]  /*168e0*/  IMAD.WIDE.U32 R6, R9, R4, RZ ;  /* 0x0000000409067225 */ /* 0x000fe600078e00ff */
[----:B------:R-:W-:Y:S01]  /*168f0*/  SHF.R.S32.HI R5, RZ, 0x1f, R11 ;  /* 0x0000001fff057819 */ /* 0x000fe2000001140b */
[----:B------:R-:W-:Y:S04]  /*16900*/  IMAD.IADD R7, R7, 0x1, R10 ;  /* 0x0000000107077824 */ /* 0x000fe800078e020a */
[-C--:B----4-:R-:W-:Y:S02]  /*16910*/  IMAD R4, R5, R2.reuse, RZ ;  /* 0x0000000205047224 */ /* 0x090fe400078e02ff */
[C---:B------:R-:W-:Y:S04]  /*16920*/  IMAD.WIDE.U32 R6, R11.reuse, R2, R6 ;  /* 0x000000020b067225 */ /* 0x040fe800078e0006 */
[----:B------:R-:W-:Y:S05]  /*16930*/  IMAD R4, R11, R3, R4 ;  /* 0x000000030b047224 */ /* 0x000fea00078e0204 */
[----:B------:R-:W-:Y:S07]  /*16940*/  IADD3 R5, R7, R4, RZ ;  /* 0x0000000407057210 */ /* 0x000fee0007ffe0ff */
.L_x_6511:
        /* <DEDUP_REMOVED lines=15> */
[CC--:B-1----:R-:W-:Y:S01]  /*16a40*/  @P4 LEA R16, P6, R2.reuse, R176.reuse, 0x1 ;  /* 0x000000b002104211 */ /* 0x0c2fe200078c08ff */
[----:B------:R-:W-:Y:S01]  /*16a50*/  @!PT LDS RZ, [RZ] ;  /* 0x00000000fffff984 */ /* 0x000fe20000000800 */
[----:B------:R-:W-:Y:S01]  /*16a60*/  @!PT LDS RZ, [RZ] ;  /* 0x00000000fffff984 */ /* 0x000fe20000000800 */
[----:B------:R-:W-:Y:S01]  /*16a70*/  @!PT LDS RZ, [RZ] ;  /* 0x00000000fffff984 */ /* 0x000fe20000000800 */
[----:B------:R2:W-:Y:S01]  /*16a80*/  @P2 LDGSTS.E.BYPASS.LTC128B.128 [R172+0x6000], desc[UR6][R12.64+0x80] ;  /* 0x060000800cac2fae */ /* 0x0005e2000b901d46 */
[C---:B------:R-:W-:Y:S02]  /*16a90*/  @P2 LEA R6, P1, R2.reuse, R176, 0x1 ;  /* 0x000000b002062211 */ /* 0x040fe400078208ff */
[CCC-:B------:R-:W-:Y:S01]  /*16aa0*/  @P4 LEA.HI.X R17, R2.reuse, R175.reuse, R5.reuse, 0x1, P6 ;  /* 0x000000af02114211 */ /* 0x1c0fe200030f0c05 */
[----:B------:R2:W-:Y:S01]  /*16ab0*/  @!P2 STS.128 [R172+0x6000], RZ ;  /* 0x006000ffac00a388 */ /* 0x0005e20000000c00 */
[-CC-:B------:R-:W-:Y:S02]  /*16ac0*/  @P2 LEA.HI.X R7, R2, R175.reuse, R5.reuse, 0x1, P1 ;  /* 0x000000af02072211 */ /* 0x180fe400008f0c05 */
[----:B------:R-:W-:Y:S01]  /*16ad0*/  IADD3 R3, P0, R165, R2, RZ ;  /* 0x00000002a5037210 */ /* 0x000fe20007f1e0ff */
[----:B------:R-:W-:Y:S01]  /*16ae0*/  @!PT LDS RZ, [RZ] ;  /* 0x00000000fffff984 */ /* 0x000fe20000000800 */
[----:B------:R-:W-:Y:S01]  /*16af0*/  @!PT LDS RZ, [RZ] ;  /* 0x00000000fffff984 */ /* 0x000fe20000000800 */
[----:B------:R-:W-:Y:S01]  /*16b00*/  @!PT LDS RZ, [RZ] ;  /* 0x00000000fffff984 */ /* 0x000fe20000000800 */
[----:B------:R2:W-:Y:S03]  /*16b10*/  @P4 LDGSTS.E.BYPASS.LTC128B.128 [R172+0x4800], desc[UR6][R10.64] ;  /* 0x048000000aac4fae */ /* 0x0005e6000b901d46 */
[CC--:B------:R-:W-:Y:S01]  /*16b20*/  @P4 LEA R14, P5, R3.reuse, R176.reuse, 0x1 ;  /* 0x000000b0030e4211 */ /* 0x0c0fe200078a08ff */
        /* <DEDUP_REMOVED lines=33> */
.L_x_6510:
[----:B-1----:R-:W-:Y:S01]  /*16d40*/  FMNMX.FTZ R3, R208, R103, !PT ;  /* 0x00000067d0037209 */ /* 0x002fe20007810000 */
[----:B--2---:R-:W-:Y:S01]  /*16d50*/  LDSM.16.MT88.4 R12, [R156+0x8000] ;  /* 0x008000009c0c783b */ /* 0x004fe20000004200 */
        /* <DEDUP_REMOVED lines=162> */
[--C-:B------:R-:W-:Y:S01]  /*17780*/  FFMA.FTZ R134, R180, UR4, -R105.reuse ;  /* 0x00000004b4867c23 */ /* 0x100fe20008010869 */
[----:B------:R-:W-:Y:S01]  /*17790*/  FFMA.FTZ R105, R182, UR4, -R105 ;  /* 0x00000004b6697c23 */ /* 0x000fe20008010869 */
[C---:B------:R-:W-:Y:S03]  /*177a0*/  HMMA.16816.F32 R12, R96.reuse, R20, R12 ;  /* 0x00000014600c723c */ /* 0x040fe6000000180c */
[----:B------:R-:W-:Y:S03]  /*177b0*/  FFMA.FTZ R117, R2, R183, R117 ;  /* 0x000000b702757223 */ /* 0x000fe60000010075 */
[----:B------:R-:W-:Y:S01]  /*177c0*/  MUFU.EX2 R131, R131 ;  /* 0x0000008300837308 */ /* 0x000fe20000000800 */
[----:B------:R-:W-:Y:S01]  /*177d0*/  FFMA.FTZ R115, R0, R181, R115 ;  /* 0x000000b500737223 */ /* 0x000fe20000010073 */
[C---:B------:R-:W-:Y:S03]  /*177e0*/  HMMA.16816.F32 R16, R96.reuse, R22, R16 ;  /* 0x000000166010723c */ /* 0x040fe60000001810 */
[C---:B------:R-:W-:Y:S01]  /*177f0*/  FMUL.FTZ R20, R2.reuse, R80 ;  /* 0x0000005002147220 */ /* 0x040fe20000410000 */
[----:B------:R-:W-:Y:S03]  /*17800*/  FMUL.FTZ R21, R2, R81 ;  /* 0x0000005102157220 */ /* 0x000fe60000410000 */
[C---:B------:R-:W-:Y:S01]  /*17810*/  FMUL.FTZ R22, R0.reuse, R82 ;  /* 0x0000005200167220 */ /* 0x040fe20000410000 */
[----:B------:R-:W-:Y:S01]  /*17820*/  FMUL.FTZ R23, R0, R83 ;  /* 0x0000005300177220 */ /* 0x000fe20000410000 */
[----:B------:R-:W-:Y:S01]  /*17830*/  MUFU.EX2 R128, R128 ;  /* 0x0000008000807308 */ /* 0x000fe20000000800 */
[----:B------:R-:W-:Y:S01]  /*17840*/  LDSM.16.MT88.4 R80, [R154+0x8800] ;  /* 0x008800009a50783b */ /* 0x000fe20000004200 */
[----:B------:R-:W-:Y:S04]  /*17850*/  FADD.FTZ R112, R112, R115 ;  /* 0x0000007370707221 */ /* 0x000fe80000010000 */
[C---:B------:R-:W-:Y:S04]  /*17860*/  HMMA.16816.F32 R20, R96.reuse, R28, R20 ;  /* 0x0000001c6014723c */ /* 0x040fe80000001814 */
[----:B------:R-:W-:Y:S01]  /*17870*/  MUFU.EX2 R133, R133 ;  /* 0x0000008500857308 */ /* 0x000fe20000000800 */
[----:B------:R-:W-:Y:S01]  /*17880*/  FADD.FTZ R109, R109, R112 ;  /* 0x000000706d6d7221 */ /* 0x000fe20000010000 */
[C---:B------:R-:W-:Y:S08]  /*17890*/  HMMA.16816.F32 R24, R96.reuse, R30, R24 ;  /* 0x0000001e6018723c */ /* 0x040ff00000001818 */
[----:B------:R-:W-:Y:S03]  /*178a0*/  MUFU.EX2 R114, R114 ;  /* 0x0000007200727308 */ /* 0x000fe60000000800 */
[C---:B------:R-:W-:Y:S01]  /*178b0*/  FMUL.FTZ R28, R2.reuse, R72 ;  /* 0x00000048021c7220 */ /* 0x040fe20000410000 */
[----:B------:R-:W-:Y:S01]  /*178c0*/  FMUL.FTZ R29, R2, R73 ;  /* 0x00000049021d7220 */ /* 0x000fe20000410000 */
[C---:B------:R-:W-:Y:S01]  /*178d0*/  FMUL.FTZ R30, R0.reuse, R74 ;  /* 0x0000004a001e7220 */ /* 0x040fe20000410000 */
[----:B------:R-:W-:Y:S02]  /*178e0*/  FMUL.FTZ R31, R0, R75 ;  /* 0x0000004b001f7220 */ /* 0x000fe40000410000 */
[----:B------:R-:W2:Y:S01]  /*178f0*/  LDSM.16.MT88.4 R72, [R152+0xa000] ;  /* 0x00a000009848783b */ /* 0x000ea20000004200 */
[----:B------:R-:W-:Y:S01]  /*17900*/  FADD.FTZ R0, R113, R117 ;  /* 0x0000007571007221 */ /* 0x000fe20000010000 */
[----:B------:R-:W4:Y:S01]  /*17910*/  MUFU.EX2 R119, R119 ;  /* 0x0000007700777308 */ /* 0x000f220000000800 */
[----:B------:R-:W-:Y:S02]  /*17920*/  FADD.FTZ R108, R108, R109 ;  /* 0x0000006d6c6c7221 */ /* 0x000fe40000010000 */
[C---:B------:R-:W-:Y:S03]  /*17930*/  HMMA.16816.F32 R28, R96.reuse, R92, R28 ;  /* 0x0000005c601c723c */ /* 0x040fe6000000181c */
[----:B------:R-:W-:Y:S01]  /*17940*/  FADD.FTZ R111, R111, R0 ;  /* 0x000000006f6f7221 */ /* 0x000fe20000010000 */
[----:B------:R-:W-:Y:S03]  /*17950*/  MOV R0, R3 ;  /* 0x0000000300007202 */ /* 0x000fe60000000f00 */
[----:B------:R-:W-:Y:S01]  /*17960*/  MUFU.EX2 R121, R121 ;  /* 0x0000007900797308 */ /* 0x000fe20000000800 */
[C---:B------:R-:W-:Y:S01]  /*17970*/  HMMA.16816.F32 R32, R96.reuse, R94, R32 ;  /* 0x0000005e6020723c */ /* 0x040fe20000001820 */
[----:B------:R-:W-:Y:S02]  /*17980*/  LDSM.16.MT88.4 R92, [R156+0x9800] ;  /* 0x009800009c5c783b */ /* 0x000fe40000004200 */
[----:B------:R-:W-:Y:S03]  /*17990*/  FADD.FTZ R111, R110, R111 ;  /* 0x0000006f6e6f7221 */ /* 0x000fe60000010000 */
[C---:B---3--:R-:W-:Y:S03]  /*179a0*/  HMMA.16816.F32 R36, R96.reuse, R84, R36 ;  /* 0x000000546024723c */ /* 0x048fe60000001824 */
[----:B------:R-:W3:Y:S03]  /*179b0*/  MUFU.EX2 R116, R116 ;  /* 0x0000007400747308 */ /* 0x000ee60000000800 */
[C---:B------:R-:W-:Y:S01]  /*179c0*/  HMMA.16816.F32 R40, R96.reuse, R86, R40 ;  /* 0x000000566028723c */ /* 0x040fe20000001828 */
[----:B------:R-:W-:Y:S06]  /*179d0*/  LDSM.16.MT88.4 R84, [R153+0x8800] ;  /* 0x008800009954783b */ /* 0x000fec0000004200 */
[----:B------:R-:W-:Y:S01]  /*179e0*/  MUFU.EX2 R118, R118 ;  /* 0x0000007600767308 */ /* 0x000fe20000000800 */
[C---:B-1----:R-:W-:Y:S09]  /*179f0*/  HMMA.16816.F32 R44, R96.reuse, R76, R44 ;  /* 0x0000004c602c723c */ /* 0x042ff2000000182c */
[----:B------:R-:W1:Y:S01]  /*17a00*/  MUFU.EX2 R123, R123 ;  /* 0x0000007b007b7308 */ /* 0x000e620000000800 */
[C---:B------:R-:W-:Y:S01]  /*17a10*/  HMMA.16816.F32 R48, R96.reuse, R78, R48 ;  /* 0x0000004e6030723c */ /* 0x040fe20000001830 */
[----:B------:R-:W1:Y:S05]  /*17a20*/  LDSM.16.MT88.4 R76, [R156+0x8800] ;  /* 0x008800009c4c783b */ /* 0x000e6a0000004200 */
[C---:B-----5:R-:W-:Y:S03]  /*17a30*/  HMMA.16816.F32 R52, R96.reuse, R68, R52 ;  /* 0x000000446034723c */ /* 0x060fe60000001834 */
[----:B------:R-:W-:Y:S03]  /*17a40*/  MUFU.EX2 R120, R120 ;  /* 0x0000007800787308 */ /* 0x000fe60000000800 */
[C---:B------:R-:W-:Y:S07]  /*17a50*/  HMMA.16816.F32 R56, R96.reuse, R70, R56 ;  /* 0x000000466038723c */ /* 0x040fee0000001838 */
[----:B------:R-:W5:Y:S01]  /*17a60*/  MUFU.EX2 R125, R125 ;  /* 0x0000007d007d7308 */ /* 0x000f620000000800 */
[----:B----4-:R-:W-:Y:S01]  /*17a70*/  F2FP.F16.F32.PACK_AB R68, R119, R114 ;  /* 0x000000727744723e */ /* 0x010fe200000000ff */
[C---:B--2---:R-:W-:Y:S03]  /*17a80*/  HMMA.16816.F32 R60, R96.reuse, R72, R60 ;  /* 0x00000048603c723c */ /* 0x044fe6000000183c */
[----:B---3--:R-:W-:Y:S03]  /*17a90*/  F2FP.F16.F32.PACK_AB R69, R116, R121 ;  /* 0x000000797445723e */ /* 0x008fe600000000ff */
[----:B------:R-:W-:Y:S01]  /*17aa0*/  HMMA.16816.F32 R64, R96, R74, R64 ;  /* 0x0000004a6040723c */ /* 0x000fe20000001840 */
[----:B------:R-:W2:Y:S01]  /*17ab0*/  LDSM.16.MT88.4 R72, [R152+0x8800] ;  /* 0x008800009848783b */ /* 0x000ea20000004200 */
[----:B------:R-:W-:Y:S03]  /*17ac0*/  MUFU.EX2 R130, R130 ;  /* 0x0000008200827308 */ /* 0x000fe60000000800 */
[----:B-1----:R-:W-:Y:S01]  /*17ad0*/  F2FP.F16.F32.PACK_AB R70, R123, R118 ;  /* 0x000000767b46723e */ /* 0x002fe200000000ff */
[----:B------:R-:W-:Y:S01]  /*17ae0*/  FADD.FTZ R114, R114, R111 ;  /* 0x0000006f72727221 */ /* 0x000fe20000010000 */
[----:B------:R-:W-:Y:S01]  /*17af0*/  FADD.FTZ R121, R121, R108 ;  /* 0x0000006c79797221 */ /* 0x000fe20000010000 */
[----:B-----5:R-:W-:Y:S04]  /*17b00*/  F2FP.F16.F32.PACK_AB R71, R125, R120 ;  /* 0x000000787d47723e */ /* 0x020fe800000000ff */
[----:B------:R-:W-:Y:S01]  /*17b10*/  MUFU.EX2 R135, R135 ;  /* 0x0000008700877308 */ /* 0x000fe20000000800 */
[----:B------:R-:W-:Y:S01]  /*17b20*/  FADD.FTZ R119, R119, R114 ;  /* 0x0000007277777221 */ /* 0x000fe20000010000 */
[----:B------:R-:W-:Y:S03]  /*17b30*/  FADD.FTZ R121, R116, R121 ;  /* 0x0000007974797221 */ /* 0x000fe60000010000 */
[----:B------:R-:W-:Y:S01]  /*17b40*/  FADD.FTZ R118, R118, R119 ;  /* 0x0000007776767221 */ /* 0x000fe20000010000 */
[----:B------:R-:W-:Y:S01]  /*17b50*/  FADD.FTZ R120, R120, R121 ;  /* 0x0000007978787221 */ /* 0x000fe20000010000 */
[C---:B------:R-:W-:Y:S03]  /*17b60*/  HMMA.16816.F32 R4, R68.reuse, R76, R4 ;  /* 0x0000004c4404723c */ /* 0x040fe60000001804 */
        /* <DEDUP_REMOVED lines=13> */
[----:B------:R-:W4:Y:S05]  /*17c40*/  LDSM.16.MT88.4 R84, [R153+0xa800] ;  /* 0x00a800009954783b */ /* 0x000f2a0000004200 */
[C---:B--2---:R-:W-:Y:S06]  /*17c50*/  HMMA.16816.F32 R28, R68.reuse, R72, R28 ;  /* 0x00000048441c723c */ /* 0x044fec000000181c */
[C---:B------:R-:W-:Y:S01]  /*17c60*/  HMMA.16816.F32 R32, R68.reuse, R74, R32 ;  /* 0x0000004a4420723c */ /* 0x040fe20000001820 */
[----:B------:R-:W2:Y:S04]  /*17c70*/  LDSM.16.MT88.4 R72, [R152+0xa800] ;  /* 0x00a800009848783b */ /* 0x000ea80000004200 */
[----:B---3--:R-:W-:Y:S01]  /*17c80*/  F2FP.F16.F32.PACK_AB R105, R137, R132 ;  /* 0x000000848969723e */ /* 0x008fe200000000ff */
[C---:B-1----:R-:W-:Y:S05]  /*17c90*/  HMMA.16816.F32 R36, R68.reuse, R76, R36 ;  /* 0x0000004c4424723c */ /* 0x042fea0000001824 */
[----:B-----5:R-:W-:Y:S01]  /*17ca0*/  F2FP.F16.F32.PACK_AB R106, R139, R134 ;  /* 0x000000868b6a723e */ /* 0x020fe200000000ff */
[C---:B------:R-:W-:Y:S01]  /*17cb0*/  HMMA.16816.F32 R40, R68.reuse, R78, R40 ;  /* 0x0000004e4428723c */ /* 0x040fe20000001828 */
[----:B------:R-:W1:Y:S05]  /*17cc0*/  LDSM.16.MT88.4 R76, [R156+0x9000] ;  /* 0x009000009c4c783b */ /* 0x000e6a0000004200 */
[C---:B----4-:R-:W-:Y:S06]  /*17cd0*/  HMMA.16816.F32 R44, R68.reuse, R80, R44 ;  /* 0x00000050442c723c */ /* 0x050fec000000182c */
[C---:B------:R-:W-:Y:S01]  /*17ce0*/  HMMA.16816.F32 R48, R68.reuse, R82, R48 ;  /* 0x000000524430723c */ /* 0x040fe20000001830 */
[----:B------:R-:W3:Y:S05]  /*17cf0*/  LDSM.16.MT88.4 R80, [R154+0x9000] ;  /* 0x009000009a50783b */ /* 0x000eea0000004200 */
[C---:B------:R-:W-:Y:S06]  /*17d00*/  HMMA.16816.F32 R52, R68.reuse, R84, R52 ;  /* 0x000000544434723c */ /* 0x040fec0000001834 */
[C---:B------:R-:W-:Y:S01]  /*17d10*/  HMMA.16816.F32 R56, R68.reuse, R86, R56 ;  /* 0x000000564438723c */ /* 0x040fe20000001838 */
[----:B------:R-:W4:Y:S05]  /*17d20*/  LDSM.16.MT88.4 R84, [R153+0x9000] ;  /* 0x009000009954783b */ /* 0x000f2a0000004200 */
[C---:B--2---:R-:W-:Y:S06]  /*17d30*/  HMMA.16816.F32 R60, R68.reuse, R72, R60 ;  /* 0x00000048443c723c */ /* 0x044fec000000183c */
[----:B------:R-:W-:Y:S01]  /*17d40*/  HMMA.16816.F32 R64, R68, R74, R64 ;  /* 0x0000004a4440723c */ /* 0x000fe20000001840 */
[----:B------:R-:W2:Y:S06]  /*17d50*/  LDSM.16.MT88.4 R72, [R152+0x9000] ;  /* 0x009000009848783b */ /* 0x000eac0000004200 */
        /* <DEDUP_REMOVED lines=21> */
[C---:B------:R-:W-:Y:S01]  /*17eb0*/  HMMA.16816.F32 R24, R68.reuse, R86, R24 ;  /* 0x000000564418723c */ /* 0x040fe20000001818 */
[----:B------:R-:W-:Y:S05]  /*17ec0*/  LDSM.16.MT88.4 R84, [R152+0xb000] ;  /* 0x00b000009854783b */ /* 0x000fea0000004200 */
[C---:B--2---:R-:W-:Y:S06]  /*17ed0*/  HMMA.16816.F32 R28, R68.reuse, R72, R28 ;  /* 0x00000048441c723c */ /* 0x044fec000000181c */
[C---:B------:R-:W-:Y:S01]  /*17ee0*/  HMMA.16816.F32 R32, R68.reuse, R74, R32 ;  /* 0x0000004a4420723c */ /* 0x040fe20000001820 */
[----:B------:R-:W2:Y:S05]  /*17ef0*/  LDSM.16.MT88.4 R72, [R153+0xb000] ;  /* 0x00b000009948783b */ /* 0x000eaa0000004200 */
[C---:B-1----:R-:W-:Y:S06]  /*17f00*/  HMMA.16816.F32 R36, R68.reuse, R76, R36 ;  /* 0x0000004c4424723c */ /* 0x042fec0000001824 */
[C---:B------:R-:W-:Y:S01]  /*17f10*/  HMMA.16816.F32 R40, R68.reuse, R78, R40 ;  /* 0x0000004e4428723c */ /* 0x040fe20000001828 */
[----:B------:R-:W1:Y:S05]  /*17f20*/  LDSM.16.MT88.4 R76, [R154+0x9800] ;  /* 0x009800009a4c783b */ /* 0x000e6a0000004200 */
[C---:B---3--:R-:W-:Y:S06]  /*17f30*/  HMMA.16816.F32 R44, R68.reuse, R80, R44 ;  /* 0x00000050442c723c */ /* 0x048fec000000182c */
[C---:B------:R-:W-:Y:S05]  /*17f40*/  HMMA.16816.F32 R48, R68.reuse, R82, R48 ;  /* 0x000000524430723c */ /* 0x040fea0000001830 */
[--C-:B------:R-:W-:Y:S01]  /*17f50*/  FFMA.FTZ R80, R102, UR4, -R104.reuse ;  /* 0x0000000466507c23 */ /* 0x100fe20008010868 */
[----:B------:R-:W-:Y:S03]  /*17f60*/  FFMA.FTZ R104, R101, UR4, -R104 ;  /* 0x0000000465687c23 */ /* 0x000fe60008010868 */
[----:B------:R-:W-:Y:S01]  /*17f70*/  MUFU.EX2 R101, R80 ;  /* 0x0000005000657308 */ /* 0x000fe20000000800 */
[C---:B--2---:R-:W-:Y:S09]  /*17f80*/  HMMA.16816.F32 R52, R68.reuse, R72, R52 ;  /* 0x000000484434723c */ /* 0x044ff20000001834 */
[----:B------:R2:W3:Y:S01]  /*17f90*/  MUFU.EX2 R102, R104 ;  /* 0x0000006800667308 */ /* 0x0004e20000000800 */
[C---:B------:R-:W-:Y:S01]  /*17fa0*/  HMMA.16816.F32 R56, R68.reuse, R74, R56 ;  /* 0x0000004a4438723c */ /* 0x040fe20000001838 */
[----:B------:R-:W4:Y:S05]  /*17fb0*/  LDSM.16.MT88.4 R72, [R153+0x9800] ;  /* 0x009800009948783b */ /* 0x000f2a0000004200 */
[C---:B------:R-:W-:Y:S06]  /*17fc0*/  HMMA.16816.F32 R60, R68.reuse, R84, R60 ;  /* 0x00000054443c723c */ /* 0x040fec000000183c */
[----:B------:R-:W-:Y:S01]  /*17fd0*/  HMMA.16816.F32 R64, R68, R86, R64 ;  /* 0x000000564440723c */ /* 0x000fe20000001840 */
[----:B------:R-:W5:Y:S04]  /*17fe0*/  LDSM.16.MT88.4 R68, [R152+0x9800] ;  /* 0x009800009844783b */ /* 0x000f680000004200 */
[----:B--2---:R-:W-:Y:S01]  /*17ff0*/  F2FP.F16.F32.PACK_AB R104, R135, R130 ;  /* 0x000000828768723e */ /* 0x004fe200000000ff */
[----:B------:R-:W-:Y:S01]  /*18000*/  FADD.FTZ R130, R130, R131 ;  /* 0x0000008382827221 */ /* 0x000fe20000010000 */
[C---:B---3--:R-:W-:Y:S01]  /*18010*/  F2FP.F16.F32.PACK_AB R107, R102.reuse, R101 ;  /* 0x00000065666b723e */ /* 0x048fe200000000ff */
[----:B------:R-:W-:Y:S03]  /*18020*/  FADD.FTZ R101, R101, R132 ;  /* 0x0000008465657221 */ /* 0x000fe60000010000 */
[----:B------:R-:W-:Y:S01]  /*18030*/  FADD.FTZ R135, R135, R130 ;  /* 0x0000008287877221 */ /* 0x000fe20000010000 */
[----:B------:R-:W-:Y:S02]  /*18040*/  FADD.FTZ R181, R102, R101 ;  /* 0x0000006566b57221 */ /* 0x000fe40000010000 */
[C---:B------:R-:W-:Y:S01]  /*18050*/  HMMA.16816.F32 R96, R104.reuse, R92, R4 ;  /* 0x0000005c6860723c */ /* 0x040fe20000001804 */
[----:B------:R-:W2:Y:S04]  /*18060*/  LDSM.16.MT88.4 R4, [R156+0xb800] ;  /* 0x00b800009c04783b */ /* 0x000ea80000004200 */
[----:B------:R-:W-:Y:S01]  /*18070*/  FADD.FTZ R134, R134, R135 ;  /* 0x0000008786867221 */ /* 0x000fe20000010000 */
[C---:B------:R-:W-:Y:S03]  /*18080*/  HMMA.16816.F32 R92, R104.reuse, R94, R8 ;  /* 0x0000005e685c723c */ /* 0x040fe60000001808 */
[----:B------:R-:W3:Y:S02]  /*18090*/  LDSM.16.MT88.4 R8, [R154+0xb800] ;  /* 0x00b800009a08783b */ /* 0x000ee40000004200 */
[----:B------:R-:W-:Y:S01]  /*180a0*/  FADD.FTZ R183, R139, R134 ;  /* 0x000000868bb77221 */ /* 0x000fe20000010000 */
[C---:B-1----:R-:W-:Y:S05]  /*180b0*/  HMMA.16816.F32 R88, R104.reuse, R76, R12 ;  /* 0x0000004c6858723c */ /* 0x042fea000000180c */
[----:B------:R-:W1:Y:S01]  /*180c0*/  LDSM.16.MT88.4 R12, [R153+0xb800] ;  /* 0x00b80000990c783b */ /* 0x000e620000004200 */
[C---:B------:R-:W-:Y:S06]  /*180d0*/  HMMA.16816.F32 R84, R104.reuse, R78, R16 ;  /* 0x0000004e6854723c */ /* 0x040fec0000001810 */
[C---:B----4-:R-:W-:Y:S01]  /*180e0*/  HMMA.16816.F32 R80, R104.reuse, R72, R20 ;  /* 0x000000486850723c */ /* 0x050fe20000001814 */
[----:B------:R-:W4:Y:S05]  /*180f0*/  LDSM.16.MT88.4 R16, [R152+0xb800] ;  /* 0x00b800009810783b */ /* 0x000f2a0000004200 */
[C---:B------:R-:W-:Y:S06]  /*18100*/  HMMA.16816.F32 R76, R104.reuse, R74, R24 ;  /* 0x0000004a684c723c */ /* 0x040fec0000001818 */
[C---:B-----5:R-:W-:Y:S06]  /*18110*/  HMMA.16816.F32 R72, R104.reuse, R68, R28 ;  /* 0x000000446848723c */ /* 0x060fec000000181c */
[C---:B------:R-:W-:Y:S06]  /*18120*/  HMMA.16816.F32 R68, R104.reuse, R70, R32 ;  /* 0x000000466844723c */ /* 0x040fec0000001820 */
[C---:B--2---:R-:W-:Y:S06]  /*18130*/  HMMA.16816.F32 R36, R104.reuse, R4, R36 ;  /* 0x000000046824723c */ /* 0x044fec0000001824 */
[C---:B------:R-:W-:Y:S06]  /*18140*/  HMMA.16816.F32 R40, R104.reuse, R6, R40 ;  /* 0x000000066828723c */ /* 0x040fec0000001828 */
[C---:B---3--:R-:W-:Y:S06]  /*18150*/  HMMA.16816.F32 R44, R104.reuse, R8, R44 ;  /* 0x00000008682c723c */ /* 0x048fec000000182c */
[C---:B------:R-:W-:Y:S06]  /*18160*/  HMMA.16816.F32 R48, R104.reuse, R10, R48 ;  /* 0x0000000a6830723c */ /* 0x040fec0000001830 */
[C---:B-1----:R-:W-:Y:S06]  /*18170*/  HMMA.16816.F32 R52, R104.reuse, R12, R52 ;  /* 0x0000000c6834723c */ /* 0x042fec0000001834 */
[C---:B------:R-:W-:Y:S06]  /*18180*/  HMMA.16816.F32 R56, R104.reuse, R14, R56 ;  /* 0x0000000e6838723c */ /* 0x040fec0000001838 */
[C---:B----4-:R-:W-:Y:S06]  /*18190*/  HMMA.16816.F32 R60, R104.reuse, R16, R60 ;  /* 0x00000010683c723c */ /* 0x050fec000000183c */
[----:B------:R-:W-:Y:S01]  /*181a0*/  HMMA.16816.F32 R64, R104, R18, R64 ;  /* 0x000000126840723c */ /* 0x000fe20000001840 */
[----:B------:R-:W-:Y:S11]  /*181b0*/  @!UPT UIADD3 URZ, URZ, URZ, URZ ;  /* 0x0000003f3f3ff290 */ /* 0x000ff6000fffe03f */
[----:B------:R-:W-:Y:S01]  /*181c0*/  @!UPT UIADD3 URZ, URZ, URZ, URZ ;  /* 0x0000003f3f3ff290 */ /* 0x000fe2000fffe03f */
[----:B------:R-:W-:Y:S11]  /*181d0*/  @P0 BRA `(.L_x_6512) ;  /* 0xffffffd000180947 */ /* 0x000ff6000383ffff */
.L_x_6508:
        /* <DEDUP_REMOVED lines=213> */
.L_x_6514:
[----:B------:R-:W-:Y:S05]  /*18f30*/  BSYNC B0 ;  /* 0x0000000000007941 */ /* 0x000fea0003800000 */
.L_x_6513:
        /* <DEDUP_REMOVED lines=34> */
.L_x_6516:
[----:B------:R-:W-:Y:S05]  /*19160*/  BSYNC B0 ;  /* 0x0000000000007941 */ /* 0x000fea0003800000 */
.L_x_6515:
        /* <DEDUP_REMOVED lines=10> */
.L_x_6518:
[----:B------:R-:W-:Y:S05]  /*19210*/  BSYNC B0 ;  /* 0x0000000000007941 */ /* 0x000fea0003800000 */
.L_x_6517:
        /* <DEDUP_REMOVED lines=9> */
.L_x_6520:
[----:B------:R-:W-:Y:S05]  /*192b0*/  BSYNC B0 ;  /* 0x0000000000007941 */ /* 0x000fea0003800000 */
.L_x_6519:
        /* <DEDUP_REMOVED lines=9> */
.L_x_6522:
[----:B------:R-:W-:Y:S05]  /*19350*/  BSYNC B0 ;  /* 0x0000000000007941 */ /* 0x000fea0003800000 */
.L_x_6521:
        /* <DEDUP_REMOVED lines=9> */
.L_x_6524:
[----:B------:R-:W-:Y:S05]  /*193f0*/  BSYNC B0 ;  /* 0x0000000000007941 */ /* 0x000fea0003800000 */
.L_x_6523:
        /* <DEDUP_REMOVED lines=9> */
.L_x_6526:
[----:B------:R-:W-:Y:S05]  /*19490*/  BSYNC B0 ;  /* 0x0000000000007941 */ /* 0x000fea0003800000 */
.L_x_6525:
        /* <DEDUP_REMOVED lines=9> */
.L_x_6528:
[----:B------:R-:W-:Y:S05]  /*19530*/  BSYNC B0 ;  /* 0x0000000000007941 */ /* 0x000fea0003800000 */
.L_x_6527:
        /* <DEDUP_REMOVED lines=8> */
.L_x_6529:
        /* <DEDUP_REMOVED lines=12> */
.L_x_8411:


//--------------------- .text._ZN5flash24flash_fwd_splitkv_kernelI23Flash_fwd_kernel_traitsILi128ELi64ELi64ELi4ELb0ELb0EN7cutlass6half_tE19Flash_kernel_traitsILi128ELi64ELi64ELi4ES3_EELb1ELb0ELb0ELb1ELb1ELb0ELb0ELb0EEEvNS_16Flash_fwd_paramsE --------------------------
	.section	.text._ZN5flash24flash_fwd_splitkv_kernelI23Flash_fwd_kernel_traitsILi128ELi64ELi64ELi4ELb0ELb0EN7cutlass6half_tE19Flash_kernel_traitsILi128ELi64ELi64ELi4ES3_EELb1ELb0ELb0ELb1ELb1ELb0ELb0ELb0EEEvNS_16Flash_fwd_paramsE,"ax",@progbits
	.align	128
        .global         _ZN5flash24flash_fwd_splitkv_kernelI23Flash_fwd_kernel_traitsILi128ELi64ELi64ELi4ELb0ELb0EN7cutlass6half_tE19Flash_kernel_traitsILi128ELi64ELi64ELi4ES3_EELb1ELb0ELb0ELb1ELb1ELb0ELb0ELb0EEEvNS_16Flash_fwd_paramsE
        .type           _ZN5flash24flash_fwd_splitkv_kernelI23Flash_fwd_kernel_traitsILi128ELi64ELi64ELi4ELb0ELb0EN7cutlass6half_tE19Flash_kernel_traitsILi128ELi64ELi64ELi4ES3_EELb1ELb0ELb0ELb1ELb1ELb0ELb0ELb0EEEvNS_16Flash_fwd_paramsE,@function
        .size           _ZN5flash24flash_fwd_splitkv_kernelI23Flash_fwd_kernel_traitsILi128ELi64ELi64ELi4ELb0ELb0EN7cutlass6half_tE19Flash_kernel_traitsILi128ELi64ELi64ELi4ES3_EELb1ELb0ELb0ELb1ELb1ELb0ELb0ELb0EEEvNS_16Flash_fwd_paramsE,(.L_x_8412 - _ZN5flash24flash_fwd_splitkv_kernelI23Flash_fwd_kernel_traitsILi128ELi64ELi64ELi4ELb0ELb0EN7cutlass6half_tE19Flash_kernel_traitsILi128ELi64ELi64ELi4ES3_EELb1ELb0ELb0ELb1ELb1ELb0ELb0ELb0EEEvNS_16Flash_fwd_paramsE)
        .other          _ZN5flash24flash_fwd_splitkv_kernelI23Flash_fwd_kernel_traitsILi128ELi64ELi64ELi4ELb0ELb0EN7cutlass6half_tE19Flash_kernel_traitsILi128ELi64ELi64ELi4ES3_EELb1ELb0ELb0ELb1ELb1ELb0ELb0ELb0EEEvNS_16Flash_fwd_paramsE,@"STO_CUDA_ENTRY STV_DEFAULT"
_ZN5flash24flash_fwd_splitkv_kernelI23Flash_fwd_kernel_traitsILi128ELi64ELi64ELi4ELb0ELb0EN7cutlass6half_tE19Flash_kernel_traitsILi128ELi64ELi64ELi4ES3_EELb1ELb0ELb0ELb1ELb1ELb0ELb0ELb0EEEvNS_16Flash_fwd_paramsE:
.text._ZN5flash24flash_fwd_splitkv_kernelI23Flash_fwd_kernel_traitsILi128ELi64ELi64ELi4ELb0ELb0EN7cutlass6half_tE19Flash_kernel_traitsILi128ELi64ELi64ELi4ES3_EELb1ELb0ELb0ELb1ELb1ELb0ELb0ELb0EEEvNS_16Flash_fwd_paramsE:
        /* <DEDUP_REMOVED lines=60> */
[C---:B------:R-:W-:Y:S01]  /*03c0*/  IMAD R0, R88.reuse, UR7, R9 ;  /* 0x0000000758007c24 */ /* 0x040fe2000f8e0209 */
[C---:B------:R-:W-:Y:S01]  /*03d0*/  LOP3.LUT P4, RZ, R7.reuse, 0x7, RZ, 0xc0, !PT ;  /* 0x0000000707ff7812 */ /* 0x040fe2000788c0ff */
[----:B------:R-:W-:Y:S01]  /*03e0*/  IMAD.IADD R4, R7, 0x1, -R4 ;  /* 0x0000000107047824 */ /* 0x000fe200078e0a04 */
[----:B------:R-:W-:Y:S01]  /*03f0*/  SHF.R.S32.HI R6, RZ, 0x1f, R2 ;  /* 0x0000001fff067819 */ /* 0x000fe20000011402 */
[----:B------:R-:W-:Y:S01]  /*0400*/  IMAD R3, R3, UR4, RZ ;  /* 0x0000000403037c24 */ /* 0x000fe2000f8e02ff */
[----:B------:R-:W-:Y:S01]  /*0410*/  IADD3 R7, -R88, UR17, RZ ;  /* 0x0000001158077c10 */ /* 0x000fe2000fffe1ff */
[----:B------:R-:W-:-:S02]  /*0420*/  IMAD.SHL.U32 R4, R4, 0x8, RZ ;  /* 0x0000000804047824 */ /* 0x000fc400078e00ff */
        /* <DEDUP_REMOVED lines=9> */
[----:B------:R-:W-:-:S04]  /*04c0*/  IMAD.WIDE.U32 R8, R11, UR4, R4 ;  /* 0x000000040b087c25 */ /* 0x000fc8000f8e0004 */
[----:B------:R-:W-:Y:S01]  /*04d0*/  IMAD R0, R11, UR5, R0 ;  /* 0x000000050b007c24 */ /* 0x000fe2000f8e0200 */
[----:B------:R-:W-:Y:S01]  /*04e0*/  ULDC.64 UR4, c[0x0][0x2b0] ;  /* 0x0000ac0000047ab9 */ /* 0x000fe20000000a00 */
[----:B------:R-:W-:Y:S01]  /*04f0*/  IMAD R3, R14, UR8, R11 ;  /* 0x000000080e037c24 */ /* 0x000fe2000f8e020b */
[----:B------:R-:W-:Y:S01]  /*0500*/  USHF.L.U32 UR8, UR7, 0x5, URZ ;  /* 0x0000000507087899 */ /* 0x000fe2000800063f */
[----:B------:R-:W-:Y:S02]  /*0510*/  IMAD.IADD R9, R9, 0x1, R0 ;  /* 0x0000000109097824 */ /* 0x000fe400078e0200 */
[----:B------:R-:W-:Y:S01]  /*0520*/  IMAD R5, R6, UR6, RZ ;  /* 0x0000000606057c24 */ /* 0x000fe2000f8e02ff */
[----:B------:R-:W-:Y:S01]  /*0530*/  UIADD3 UR8, UR11, UR8, URZ ;  /* 0x000000080b087290 */ /* 0x000fe2000fffe03f */
[----:B------:R-:W-:Y:S02]  /*0540*/  IMAD R3, R3, UR17, R88 ;  /* 0x0000001103037c24 */ /* 0x000fe4000f8e0258 */
[----:B------:R-:W-:-:S02]  /*0550*/  IMAD R5, R2, UR7, R5 ;  /* 0x0000000702057c24 */ /* 0x000fc4000f8e0205 */
[C---:B------:R-:W-:Y:S01]  /*0560*/  IMAD.WIDE.U32 R8, R2.reuse, UR6, R8 ;  /* 0x0000000602087c25 */ /* 0x040fe2000f8e0008 */
[----:B------:R-:W-:Y:S01]  /*0570*/  IADD3 R4, P0, R3, R2, RZ ;  /* 0x0000000203047210 */ /* 0x000fe20007f1e0ff */
[----:B------:R-:W-:Y:S02]  /*0580*/  ULDC.64 UR6, c[0x0][0x280] ;  /* 0x0000a00000067ab9 */ /* 0x000fe40000000a00 */
[----:B------:R-:W-:Y:S01]  /*0590*/  VIADD R0, R2, 0x10 ;  /* 0x0000001002007836 */ /* 0x000fe20000000000 */
[----:B------:R-:W-:Y:S01]  /*05a0*/  LEA R10, P1, R8, UR6, 0x1 ;  /* 0x00000006080a7c11 */ /* 0x000fe2000f8208ff */
[----:B------:R-:W-:Y:S01]  /*05b0*/  IMAD.IADD R5, R9, 0x1, R5 ;  /* 0x0000000109057824 */ /* 0x000fe200078e0205 */
[----:B------:R-:W-:Y:S02]  /*05c0*/  LEA.HI.X.SX32 R3, R3, R6, 0x1, P0 ;  /* 0x0000000603037211 */ /* 0x000fe400000f0eff */
[----:B------:R-:W-:Y:S01]  /*05d0*/  ISETP.GE.OR P3, PT, R0, R7, P4 ;  /* 0x000000070000720c */ /* 0x000fe20002766670 */
[----:B------:R-:W-:Y:S01]  /*05e0*/  VIADD R0, R2, 0x20 ;  /* 0x0000002002007836 */ /* 0x000fe20000000000 */
[----:B------:R-:W-:-:S02]  /*05f0*/  LEA R12, P0, R4, UR4, 0x2 ;  /* 0x00000004040c7c11 */ /* 0x000fc4000f8010ff */
[----:B------:R-:W-:Y:S02]  /*0600*/  LEA.HI.X R11, R8, UR7, R5, 0x1, P1 ;  /* 0x00000007080b7c11 */ /* 0x000fe400088f0c05 */
        /* <DEDUP_REMOVED lines=29> */
.L_x_6530:
        /* <DEDUP_REMOVED lines=22> */
.L_x_6531:
        /* <DEDUP_REMOVED lines=37> */
[----:B-----5:R-:W1:Y:S08]  /*0b90*/  I2F.RP R15, R0 ;  /* 0x00000000000f7306 */ /* 0x020e700000209400 */
[----:B-1----:R-:W1:Y:S02]  /*0ba0*/  MUFU.RCP R12, R15 ;  /* 0x0000000f000c7308 */ /* 0x002e640000001000 */
[----:B-1----:R-:W-:-:S06]  /*0bb0*/  VIADD R12, R12, 0xffffffe ;  /* 0x0ffffffe0c0c7836 */ /* 0x002fcc0000000000 */
[----:B------:R-:W1:Y:S02]  /*0bc0*/  F2I.FTZ.U32.TRUNC.NTZ R13, R12 ;  /* 0x0000000c000d7305 */ /* 0x000e64000021f000 */
[----:B-1----:R-:W-:Y:S01]  /*0bd0*/  IADD3 R4, RZ, -R13, RZ ;  /* 0x8000000dff047210 */ /* 0x002fe20007ffe0ff */
[----:B------:R-:W-:-:S04]  /*0be0*/  IMAD.MOV.U32 R12, RZ, RZ, RZ ;  /* 0x000000ffff0c7224 */ /* 0x000fc800078e00ff */
        /* <DEDUP_REMOVED lines=13> */
[----:B------:R-:W-:Y:S02]  /*0cc0*/  @P1 IADD3 R10, R10, 0x1, RZ ;  /* 0x000000010a0a1810 */ /* 0x000fe40007ffe0ff */
[----:B------:R-:W-:-:S04]  /*0cd0*/  ISETP.NE.AND P1, PT, R2, RZ, PT ;  /* 0x000000ff0200720c */ /* 0x000fc80003f25270 */
[----:B------:R-:W-:-:S09]  /*0ce0*/  @!P0 IMAD.MOV R10, RZ, RZ, -R10 ;  /* 0x000000ffff0a8224 */ /* 0x000fd200078e0a0a */
[----:B------:R-:W-:-:S04]  /*0cf0*/  @!P1 LOP3.LUT R10, RZ, R2, RZ, 0x33, !PT ;  /* 0x00000002ff0a9212 */ /* 0x000fc800078e33ff */
[----:B------:R-:W-:Y:S02]  /*0d00*/  SHF.R.S32.HI R9, RZ, 0x1f, R10 ;  /* 0x0000001fff097819 */ /* 0x000fe4000001140a */
[----:B---3--:R-:W-:Y:S01]  /*0d10*/  SHF.R.S32.HI R15, RZ, 0x1f, R24 ;  /* 0x0000001fff0f7819 */ /* 0x008fe20000011418 */
[----:B------:R-:W-:-:S04]  /*0d20*/  IMAD.WIDE.U32 R12, R24, UR8, RZ ;  /* 0x00000008180c7c25 */ /* 0x000fc8000f8e00ff */
[C---:B------:R-:W-:Y:S02]  /*0d30*/  IMAD R3, R15.reuse, UR8, RZ ;  /* 0x000000080f037c24 */ /* 0x040fe4000f8e02ff */
[----:B------:R-:W-:Y:S02]  /*0d40*/  IMAD R15, R15, UR4, RZ ;  /* 0x000000040f0f7c24 */ /* 0x000fe4000f8e02ff */
[----:B------:R-:W-:Y:S02]  /*0d50*/  IMAD R4, R24, UR9, R3 ;  /* 0x0000000918047c24 */ /* 0x000fe4000f8e0203 */
[----:B------:R-:W-:Y:S02]  /*0d60*/  IMAD R3, R0, UR6, RZ ;  /* 0x0000000600037c24 */ /* 0x000fe4000f8e02ff */
[----:B------:R-:W-:Y:S01]  /*0d70*/  IMAD R15, R24, UR5, R15 ;  /* 0x00000005180f7c24 */ /* 0x000fe2000f8e020f */
[----:B------:R-:W-:Y:S01]  /*0d80*/  IADD3 R13, R13, R4, RZ ;  /* 0x000000040d0d7210 */ /* 0x000fe20007ffe0ff */
[----:B------:R-:W-:-:S02]  /*0d90*/  IMAD R3, R8, UR7, R3 ;  /* 0x0000000708037c24 */ /* 0x000fc4000f8e0203 */
[----:B------:R-:W-:-:S04]  /*0da0*/  IMAD.WIDE.U32 R24, R24, UR4, RZ ;  /* 0x0000000418187c25 */ /* 0x000fc8000f8e00ff */
[----:B------:R-:W-:Y:S01]  /*0db0*/  IMAD.WIDE.U32 R20, R8, UR6, R12 ;  /* 0x0000000608147c25 */ /* 0x000fe2000f8e000c */
[----:B------:R-:W-:-:S03]  /*0dc0*/  IADD3 R15, R25, R15, RZ ;  /* 0x0000000f190f7210 */ /* 0x000fc60007ffe0ff */
[----:B------:R-:W-:Y:S02]  /*0dd0*/  IMAD.IADD R21, R21, 0x1, R3 ;  /* 0x0000000115157824 */ /* 0x000fe400078e0203 */
[----:B------:R-:W-:Y:S02]  /*0de0*/  IMAD R13, R9, UR10, RZ ;  /* 0x0000000a090d7c24 */ /* 0x000fe4000f8e02ff */
[----:B------:R-:W-:-:S04]  /*0df0*/  IMAD.WIDE.U32 R20, R10, UR10, R20 ;  /* 0x0000000a0a147c25 */ /* 0x000fc8000f8e0014 */
[----:B------:R-:W-:-:S05]  /*0e00*/  IMAD R13, R10, UR11, R13 ;  /* 0x0000000b0a0d7c24 */ /* 0x000fca000f8e020d */
[----:B------:R-:W-:Y:S01]  /*0e10*/  IADD3 R13, R21, R13, RZ ;  /* 0x0000000d150d7210 */ /* 0x000fe20007ffe0ff */
[----:B------:R-:W-:Y:S06]  /*0e20*/  BRA `(.L_x_6533) ;  /* 0x0000000000e47947 */ /* 0x000fec0003800000 */
.L_x_6532:
[----:B------:R-:W1:Y:S01]  /*0e30*/  LDC R16, c[0x0][0x278] ;  /* 0x00009e00ff107b82 */ /* 0x000e620000000800 */
[----:B------:R-:W-:Y:S01]  /*0e40*/  SHF.R.S32.HI R9, RZ, 0x1f, R19 ;  /* 0x0000001fff097819 */ /* 0x000fe20000011413 */
[----:B------:R-:W-:Y:S01]  /*0e50*/  ULDC.64 UR6, c[0x0][0x248] ;  /* 0x0000920000067ab9 */ /* 0x000fe20000000a00 */
[----:B------:R-:W-:-:S05]  /*0e60*/  ULDC.64 UR8, c[0x0][0x230] ;  /* 0x00008c0000087ab9 */ /* 0x000fca0000000a00 */
[----:B------:R-:W3:Y:S01]  /*0e70*/  LDC.64 R12, c[0x0][0x250] ;  /* 0x00009400ff0c7b82 */ /* 0x000ee20000000a00 */
[----:B-1----:R-:W-:-:S04]  /*0e80*/  IABS R3, R16 ;  /* 0x0000001000037213 */ /* 0x002fc80000000000 */
[----:B------:R-:W1:Y:S01]  /*0e90*/  I2F.RP R8, R3 ;  /* 0x0000000300087306 */ /* 0x000e620000209400 */
[-C--:B---3--:R-:W-:Y:S02]  /*0ea0*/  IMAD R18, R9, R12.reuse, RZ ;  /* 0x0000000c09127224 */ /* 0x088fe400078e02ff */
[----:B------:R-:W-:-:S04]  /*0eb0*/  IMAD.WIDE.U32 R22, R19, R12, RZ ;  /* 0x0000000c13167225 */ /* 0x000fc800078e00ff */
[----:B------:R-:W-:Y:S01]  /*0ec0*/  IMAD R13, R19, R13, R18 ;  /* 0x0000000d130d7224 */ /* 0x000fe200078e0212 */
[----:B-1----:R-:W1:Y:S04]  /*0ed0*/  MUFU.RCP R4, R8 ;  /* 0x0000000800047308 */ /* 0x002e680000001000 */
[----:B------:R-:W-:Y:S02]  /*0ee0*/  IADD3 R23, R23, R13, RZ ;  /* 0x0000000d17177210 */ /* 0x000fe40007ffe0ff */
[----:B-1----:R-:W-:Y:S02]  /*0ef0*/  IADD3 R4, R4, 0xffffffe, RZ ;  /* 0x0ffffffe04047810 */ /* 0x002fe40007ffe0ff */
[----:B------:R-:W-:Y:S02]  /*0f00*/  LEA R8, R28, 0xffffffc0, 0x6 ;  /* 0xffffffc01c087811 */ /* 0x000fe400078e30ff */
[----:B------:R-:W1:Y:S02]  /*0f10*/  F2I.FTZ.U32.TRUNC.NTZ R5, R4 ;  /* 0x0000000400057305 */ /* 0x000e64000021f000 */
[----:B------:R-:W-:-:S02]  /*0f20*/  IADD3 R20, P1, R19, R8, RZ ;  /* 0x0000000813147210 */ /* 0x000fc40007f3e0ff */
        /* <DEDUP_REMOVED lines=9> */
[----:B------:R-:W-:Y:S01]  /*0fc0*/  IMAD R0, R3, R0, R2 ;  /* 0x0000000003007224 */ /* 0x000fe200078e0202 */
[----:B------:R-:W-:-:S04]  /*0fd0*/  LOP3.LUT R2, R11, R16, RZ, 0x3c, !PT ;  /* 0x000000100b027212 */ /* 0x000fc800078e3cff */
[----:B------:R-:W-:-:S13]  /*0fe0*/  ISETP.GT.U32.AND P0, PT, R3, R0, PT ;  /* 0x000000000300720c */ /* 0x000fda0003f04070 */
[-C--:B------:R-:W-:Y:S02]  /*0ff0*/  @!P0 IADD3 R0, R0, -R3.reuse, RZ ;  /* 0x8000000300008210 */ /* 0x080fe40007ffe0ff */
[----:B------:R-:W-:Y:S02]  /*1000*/  @!P0 IADD3 R10, R10, 0x1, RZ ;  /* 0x000000010a0a8810 */ /* 0x000fe40007ffe0ff */
[----:B------:R-:W-:Y:S02]  /*1010*/  ISETP.GE.U32.AND P2, PT, R0, R3, PT ;  /* 0x000000030000720c */ /* 0x000fe40003f46070 */
[----:B------:R-:W-:Y:S02]  /*1020*/  SHF.R.S32.HI R0, RZ, 0x1f, R8 ;  /* 0x0000001fff007819 */ /* 0x000fe40000011408 */
[----:B------:R-:W-:-:S03]  /*1030*/  ISETP.NE.AND P0, PT, R16, RZ, PT ;  /* 0x000000ff1000720c */ /* 0x000fc60003f05270 */
[----:B------:R-:W-:Y:S01]  /*1040*/  IMAD.X R17, R9, 0x1, R0, P1 ;  /* 0x0000000109117824 */ /* 0x000fe200008e0600 */
[----:B------:R-:W-:Y:S02]  /*1050*/  ISETP.GE.AND P1, PT, R2, RZ, PT ;  /* 0x000000ff0200720c */ /* 0x000fe40003f26270 */
[----:B------:R-:W3:Y:S01]  /*1060*/  LDC.64 R2, c[0x0][0x238] ;  /* 0x00008e00ff027b82 */ /* 0x000ee20000000a00 */
[----:B------:R-:W-:Y:S01]  /*1070*/  IMAD R17, R17, UR6, RZ ;  /* 0x0000000611117c24 */ /* 0x000fe2000f8e02ff */
[----:B-----5:R-:W-:Y:S02]  /*1080*/  SHF.R.S32.HI R9, RZ, 0x1f, R15 ;  /* 0x0000001fff097819 */ /* 0x020fe4000001140f */
[----:B------:R-:W-:Y:S01]  /*1090*/  @P2 IADD3 R10, R10, 0x1, RZ ;  /* 0x000000010a0a2810 */ /* 0x000fe20007ffe0ff */
[C---:B------:R-:W-:Y:S02]  /*10a0*/  IMAD R17, R20.reuse, UR7, R17 ;  /* 0x0000000714117c24 */ /* 0x040fe4000f8e0211 */
[----:B------:R-:W-:-:S04]  /*10b0*/  IMAD.WIDE.U32 R20, R20, UR6, RZ ;  /* 0x0000000614147c25 */ /* 0x000fc8000f8e00ff */
[----:B------:R-:W-:Y:S01]  /*10c0*/  @!P1 IADD3 R10, -R10, RZ, RZ ;  /* 0x000000ff0a0a9210 */ /* 0x000fe20007ffe1ff */
[----:B------:R-:W-:Y:S01]  /*10d0*/  IMAD.IADD R21, R21, 0x1, R17 ;  /* 0x0000000115157824 */ /* 0x000fe200078e0211 */
[----:B------:R-:W-:Y:S01]  /*10e0*/  @!P0 LOP3.LUT R10, RZ, R16, RZ, 0x33, !PT ;  /* 0x00000010ff0a8212 */ /* 0x000fe200078e33ff */
[----:B------:R-:W-:Y:S02]  /*10f0*/  IMAD R18, R9, UR8, RZ ;  /* 0x0000000809127c24 */ /* 0x000fe4000f8e02ff */
[----:B------:R-:W-:-:S04]  /*1100*/  IMAD.WIDE.U32 R20, R15, UR8, R20 ;  /* 0x000000080f147c25 */ /* 0x000fc8000f8e0014 */
[----:B------:R-:W-:Y:S02]  /*1110*/  IMAD R18, R15, UR9, R18 ;  /* 0x000000090f127c24 */ /* 0x000fe4000f8e0212 */
[----:B---3--:R-:W-:Y:S01]  /*1120*/  IMAD R12, R9, R2, RZ ;  /* 0x00000002090c7224 */ /* 0x008fe200078e02ff */
[----:B------:R-:W-:Y:S01]  /*1130*/  SHF.R.S32.HI R9, RZ, 0x1f, R10 ;  /* 0x0000001fff097819 */ /* 0x000fe2000001140a */
[----:B------:R-:W-:Y:S02]  /*1140*/  IMAD.IADD R21, R21, 0x1, R18 ;  /* 0x0000000115157824 */ /* 0x000fe400078e0212 */
[----:B------:R-:W-:Y:S02]  /*1150*/  IMAD R3, R15, R3, R12 ;  /* 0x000000030f037224 */ /* 0x000fe400078e020c */
[----:B-1----:R-:W-:Y:S02]  /*1160*/  IMAD R12, R9, R4, RZ ;  /* 0x00000004090c7224 */ /* 0x002fe400078e02ff */
[----:B------:R-:W-:-:S04]  /*1170*/  IMAD.WIDE.U32 R24, R15, R2, R22 ;  /* 0x000000020f187225 */ /* 0x000fc800078e0016 */
[----:B------:R-:W-:Y:S01]  /*1180*/  IMAD.WIDE.U32 R20, R10, R4, R20 ;  /* 0x000000040a147225 */ /* 0x000fe200078e0014 */
[----:B------:R-:W-:-:S03]  /*1190*/  IADD3 R15, R25, R3, RZ ;  /* 0x00000003190f7210 */ /* 0x000fc60007ffe0ff */
[----:B------:R-:W-:-:S05]  /*11a0*/  IMAD R5, R10, R5, R12 ;  /* 0x000000050a057224 */ /* 0x000fca00078e020c */
[----:B------:R-:W-:-:S07]  /*11b0*/  IADD3 R13, R21, R5, RZ ;  /* 0x00000005150d7210 */ /* 0x000fce0007ffe0ff */
.L_x_6533:
        /* <DEDUP_REMOVED lines=8> */
[----:B------:R-:W-:Y:S01]  /*1240*/  LOP3.LUT R4, R2, 0xfffffff8, RZ, 0xc0, !PT ;  /* 0xfffffff802047812 */ /* 0x000fe200078ec0ff */
[----:B------:R-:W-:Y:S01]  /*1250*/  ULDC.64 UR10, c[0x0][0x268] ;  /* 0x00009a00000a7ab9 */ /* 0x000fe20000000a00 */
[----:B------:R-:W-:Y:S01]  /*1260*/  SHF.R.S32.HI R22, RZ, 0x3, R2 ;  /* 0x00000003ff167819 */ /* 0x000fe20000011402 */
[----:B------:R-:W-:Y:S01]  /*1270*/  IMAD R12, R14, UR5, R3 ;  /* 0x000000050e0c7c24 */ /* 0x000fe2000f8e0203 */
[----:B------:R-:W-:Y:S01]  /*1280*/  SHF.R.S32.HI R19, RZ, 0x4, R16 ;  /* 0x00000004ff137819 */ /* 0x000fe20000011410 */
[----:B------:R-:W-:Y:S01]  /*1290*/  IMAD.IADD R5, R7, 0x1, -R4 ;  /* 0x0000000107057824 */ /* 0x000fe200078e0a04 */
[--C-:B------:R-:W-:Y:S01]  /*12a0*/  SHF.R.S32.HI R23, RZ, 0x1f, R22.reuse ;  /* 0x0000001fff177819 */ /* 0x100fe20000011416 */
[----:B------:R-:W-:Y:S01]  /*12b0*/  IMAD.SHL.U32 R21, R22, 0x40, RZ ;  /* 0x0000004016157824 */ /* 0x000fe200078e00ff */
[C---:B------:R-:W-:Y:S01]  /*12c0*/  LEA.HI R4, R16.reuse, R19, RZ, 0x1 ;  /* 0x0000001310047211 */ /* 0x040fe200078f08ff */
[----:B------:R-:W-:Y:S01]  /*12d0*/  IMAD.SHL.U32 R166, R5, 0x8, RZ ;  /* 0x0000000805a67824 */ /* 0x000fe200078e00ff */
[----:B------:R-:W-:Y:S01]  /*12e0*/  LOP3.LUT R16, R16, 0xfffffff0, RZ, 0xc0, !PT ;  /* 0xfffffff010107812 */ /* 0x000fe200078ec0ff */
[----:B------:R-:W-:Y:S01]  /*12f0*/  IMAD.WIDE R26, R27, 0x40, R22 ;  /* 0x000000401b1a7825 */ /* 0x000fe200078e0216 */
[----:B------:R-:W-:Y:S01]  /*1300*/  LOP3.LUT R21, R21, 0x1c0, RZ, 0xc0, !PT ;  /* 0x000001c015157812 */ /* 0x000fe200078ec0ff */
[----:B------:R-:W-:Y:S01]  /*1310*/  ULDC.64 UR12, c[0x0][0x210] ;  /* 0x00008400000c7ab9 */ /* 0x000fe20000000a00 */
[----:B------:R-:W-:Y:S01]  /*1320*/  SHF.R.S32.HI R167, RZ, 0x1f, R166 ;  /* 0x0000001fffa77819 */ /* 0x000fe200000114a6 */
[----:B------:R-:W-:Y:S01]  /*1330*/  IMAD.IADD R16, R7, 0x1, -R16 ;  /* 0x0000000107107824 */ /* 0x000fe200078e0a10 */
[--C-:B------:R-:W-:Y:S01]  /*1340*/  LOP3.LUT R17, R21, 0x38, R166.reuse, 0xf8, !PT ;  /* 0x0000003815117812 */ /* 0x100fe200078ef8a6 */
[----:B------:R-:W-:Y:S01]  /*1350*/  IMAD R9, R9, UR10, RZ ;  /* 0x0000000a09097c24 */ /* 0x000fe2000f8e02ff */
[----:B------:R-:W-:Y:S01]  /*1360*/  SHF.R.U32.HI R18, RZ, 0x3, R21 ;  /* 0x00000003ff127819 */ /* 0x000fe20000011615 */
[----:B------:R-:W-:Y:S01]  /*1370*/  IMAD.WIDE.U32 R32, R14, UR4, R166 ;  /* 0x000000040e207c25 */ /* 0x000fe2000f8e00a6 */
[----:B------:R-:W-:Y:S01]  /*1380*/  SHF.R.S32.HI R3, RZ, 0x1f, R16 ;  /* 0x0000001fff037819 */ /* 0x000fe20000011410 */
[----:B------:R-:W-:Y:S01]  /*1390*/  ULDC.64 UR4, c[0x0][0x258] ;  /* 0x0000960000047ab9 */ /* 0x000fe20000000a00 */
[----:B------:R-:W-:Y:S01]  /*13a0*/  LOP3.LUT R18, R17, R18, RZ, 0x3c, !PT ;  /* 0x0000001211127212 */ /* 0x000fe200078e3cff */
[----:B------:R-:W-:Y:S01]  /*13b0*/  IMAD.IADD R33, R33, 0x1, R12 ;  /* 0x0000000121217824 */ /* 0x000fe200078e020c */
[----:B------:R-:W-:Y:S01]  /*13c0*/  SHF.R.S32.HI R12, RZ, 0x1f, R11 ;  /* 0x0000001fff0c7819 */ /* 0x000fe2000001140b */
[----:B------:R-:W-:Y:S01]  /*13d0*/  IMAD.SHL.U32 R17, R5, 0x40, RZ ;  /* 0x0000004005117824 */ /* 0x000fe200078e00ff */
[C---:B------:R-:W-:Y:S01]  /*13e0*/  IADD3 R24, P0, R166.reuse, R24, RZ ;  /* 0x00000018a6187210 */ /* 0x040fe20007f1e0ff */
[----:B------:R-:W-:Y:S01]  /*13f0*/  IMAD.WIDE.U32 R32, R11, UR4, R32 ;  /* 0x000000040b207c25 */ /* 0x000fe2000f8e0020 */
[----:B------:R-:W-:-:S02]  /*1400*/  IADD3 R20, P1, R166, R20, RZ ;  /* 0x00000014a6147210 */ /* 0x000fc40007f3e0ff */
[----:B------:R-:W-:Y:S01]  /*1410*/  LEA.HI R3, R3, R16, RZ, 0x3 ;  /* 0x0000001003037211 */ /* 0x000fe200078f18ff */
[----:B------:R-:W-:Y:S01]  /*1420*/  IMAD R12, R12, UR4, RZ ;  /* 0x000000040c0c7c24 */ /* 0x000fe2000f8e02ff */
[----:B------:R-:W-:Y:S01]  /*1430*/  LOP3.LUT R17, R17, 0x1c0, RZ, 0xc0, !PT ;  /* 0x000001c011117812 */ /* 0x000fe200078ec0ff */
[----:B------:R-:W-:Y:S01]  /*1440*/  IMAD.X R25, R167, 0x1, R15, P0 ;  /* 0x00000001a7197824 */ /* 0x000fe200000e060f */
[----:B------:R-:W-:Y:S01]  /*1450*/  LOP3.LUT R15, R3, 0xfffffff8, RZ, 0xc0, !PT ;  /* 0xfffffff8030f7812 */ /* 0x000fe200078ec0ff */
[----:B------:R-:W-:Y:S01]  /*1460*/  IMAD R12, R11, UR5, R12 ;  /* 0x000000050b0c7c24 */ /* 0x000fe2000f8e020c */
[C---:B------:R-:W-:Y:S01]  /*1470*/  IADD3 R8, P0, R22.reuse, R8, RZ ;  /* 0x0000000816087210 */ /* 0x040fe20007f1e0ff */
[----:B------:R-:W-:Y:S01]  /*1480*/  IMAD.X R21, R167, 0x1, R13, P1 ;  /* 0x00000001a7157824 */ /* 0x000fe200008e060d */
[----:B------:R-:W-:Y:S01]  /*1490*/  LOP3.LUT R13, R17, 0x8, R2, 0xf8, !PT ;  /* 0x00000008110d7812 */ /* 0x000fe200078ef802 */
[----:B------:R-:W-:Y:S01]  /*14a0*/  IMAD R11, R23, UR6, RZ ;  /* 0x00000006170b7c24 */ /* 0x000fe2000f8e02ff */
[----:B------:R-:W-:Y:S01]  /*14b0*/  ULDC.64 UR4, c[0x0][0x218] ;  /* 0x0000860000047ab9 */ /* 0x000fe20000000a00 */
[----:B------:R-:W-:Y:S01]  /*14c0*/  IMAD.WIDE.U32 R20, R22, UR6, R20 ;  /* 0x0000000616147c25 */ /* 0x000fe2000f8e0014 */
[----:B------:R-:W-:-:S02]  /*14d0*/  LOP3.LUT R4, R4, 0xfffffffe, RZ, 0xc0, !PT ;  /* 0xfffffffe04047812 */ /* 0x000fc400078ec0ff */
[----:B------:R-:W-:Y:S01]  /*14e0*/  SHF.R.U32.HI R14, RZ, 0x3, R17 ;  /* 0x00000003ff0e7819 */ /* 0x000fe20000011611 */
[----:B------:R-:W-:Y:S02]  /*14f0*/  IMAD R11, R22, UR7, R11 ;  /* 0x00000007160b7c24 */ /* 0x000fe4000f8e020b */
[----:B------:R-:W-:Y:S01]  /*1500*/  IMAD.IADD R2, R16, 0x1, -R15 ;  /* 0x0000000110027824 */ /* 0x000fe200078e0a0f */
[----:B------:R-:W-:Y:S01]  /*1510*/  LOP3.LUT R13, R13, R14, RZ, 0x3c, !PT ;  /* 0x0000000e0d0d7212 */ /* 0x000fe200078e3cff */
[----:B------:R-:W-:Y:S02]  /*1520*/  IMAD R15, R27, UR14, RZ ;  /* 0x0000000e1b0f7c24 */ /* 0x000fe4000f8e02ff */
[----:B------:R-:W-:Y:S02]  /*1530*/  IMAD.IADD R33, R33, 0x1, R12 ;  /* 0x0000000121217824 */ /* 0x000fe400078e020c */
        /* <DEDUP_REMOVED lines=8> */
[----:B------:R-:W-:Y:S01]  /*15c0*/  IMAD.IADD R4, R19, 0x1, -R4 ;  /* 0x0000000113047824 */ /* 0x000fe200078e0a04 */
[----:B------:R-:W-:Y:S01]  /*15d0*/  USHF.L.U32 UR4, UR14, 0x5, URZ ;  /* 0x000000050e047899 */ /* 0x000fe2000800063f */
[----:B------:R-:W-:Y:S01]  /*15e0*/  IMAD R9, R10, UR11, R9 ;  /* 0x0000000b0a097c24 */ /* 0x000fe2000f8e0209 */
[-C--:B------:R-:W-:Y:S01]  /*15f0*/  LEA.HI R19, R30, R7.reuse, RZ, 0x6 ;  /* 0x000000071e137211 */ /* 0x080fe200078f30ff */
[----:B------:R-:W-:Y:S01]  /*1600*/  IMAD.WIDE.U32 R24, R10, UR10, R24 ;  /* 0x0000000a0a187c25 */ /* 0x000fe2000f8e0018 */
[----:B------:R-:W-:Y:S01]  /*1610*/  LEA R10, P0, R26, UR12, 0x1 ;  /* 0x0000000c1a0a7c11 */ /* 0x000fe2000f8008ff */
[----:B------:R-:W-:Y:S01]  /*1620*/  USHF.L.U64.HI UR12, UR14, 0x5, UR15 ;  /* 0x000000050e0c7899 */ /* 0x000fe2000801020f */
[----:B------:R-:W-:Y:S01]  /*1630*/  LEA.HI R30, R30, R7, RZ, 0x5 ;  /* 0x000000071e1e7211 */ /* 0x000fe200078f28ff */
[----:B------:R-:W-:Y:S01]  /*1640*/  IMAD.IADD R15, R27, 0x1, R15 ;  /* 0x000000011b0f7824 */ /* 0x000fe200078e020f */
[----:B------:R-:W-:Y:S01]  /*1650*/  USHF.L.U32 UR15, UR6, 0x5, URZ ;  /* 0x00000005060f7899 */ /* 0x000fe2000800063f */
[----:B------:R-:W-:Y:S01]  /*1660*/  IMAD.SHL.U32 R19, R19, 0x8, RZ ;  /* 0x0000000813137824 */ /* 0x000fe200078e00ff */
[----:B------:R-:W-:Y:S01]  /*1670*/  USHF.L.U64.HI UR14, UR6, 0x5, UR7 ;  /* 0x00000005060e7899 */ /* 0x000fe20008010207 */
[----:B------:R-:W-:Y:S01]  /*1680*/  IMAD.IADD R25, R25, 0x1, R9 ;  /* 0x0000000119197824 */ /* 0x000fe200078e0209 */
[----:B------:R-:W-:Y:S01]  /*1690*/  LEA.HI.X R11, R26, UR13, R15, 0x1, P0 ;  /* 0x0000000d1a0b7c11 */ /* 0x000fe200080f0c0f */
[----:B------:R-:W-:Y:S01]  /*16a0*/  ULDC.64 UR10, c[0x0][0x250] ;  /* 0x00009400000a7ab9 */ /* 0x000fe20000000a00 */
[----:B------:R-:W-:Y:S01]  /*16b0*/  IADD3 R14, P0, R10, UR4, RZ ;  /* 0x000000040a0e7c10 */ /* 0x000fe2000ff1e0ff */
[----:B------:R-:W-:Y:S01]  /*16c0*/  IMAD R9, R0, UR10, RZ ;  /* 0x0000000a00097c24 */ /* 0x000fe2000f8e02ff */
[----:B------:R-:W-:Y:S01]  /*16d0*/  LOP3.LUT R18, R18, 0x7ffffe00, R19, 0xf8, !PT ;  /* 0x7ffffe0012127812 */ /* 0x000fe200078ef813 */
[----:B------:R-:W-:Y:S01]  /*16e0*/  IMAD.WIDE.U32 R24, R8, UR10, R24 ;  /* 0x0000000a08187c25 */ /* 0x000fe2000f8e0018 */
[----:B------:R-:W-:-:S02]  /*16f0*/  IADD3.X R15, R11, UR12, RZ, P0, !PT ;  /* 0x0000000c0b0f7c10 */ /* 0x000fc400087fe4ff */
[----:B------:R-:W-:Y:S01]  /*1700*/  IADD3 R16, P0, R14, UR4, RZ ;  /* 0x000000040e107c10 */ /* 0x000fe2000ff1e0ff */
[----:B------:R-:W-:Y:S01]  /*1710*/  IMAD R9, R8, UR11, R9 ;  /* 0x0000000b08097c24 */ /* 0x000fe2000f8e0209 */
[----:B------:R-:W-:Y:S01]  /*1720*/  LEA R165, R18, UR5, 0x1 ;  /* 0x0000000512a57c11 */ /* 0x000fe2000f8e08ff */
[----:B------:R-:W-:Y:S01]  /*1730*/  IMAD.SHL.U32 R8, R2, 0x40, RZ ;  /* 0x0000004002087824 */ /* 0x000fe200078e00ff */
[----:B------:R-:W-:Y:S01]  /*1740*/  IADD3.X R17, R15, UR12, RZ, P0, !PT ;  /* 0x0000000c0f117c10 */ /* 0x000fe200087fe4ff */
[----:B------:R-:W-:Y:S01]  /*1750*/  IMAD R0, R4, 0x200, R13 ;  /* 0x0000020004007824 */ /* 0x000fe200078e020d */
[----:B------:R-:W-:Y:S01]  /*1760*/  IADD3 R18, P0, R162, UR15, RZ ;  /* 0x0000000fa2127c10 */ /* 0x000fe2000ff1e0ff */
[----:B------:R-:W-:Y:S01]  /*1770*/  @!PT LDS RZ, [RZ] ;  /* 0x00000000fffff984 */ /* 0x000fe20000000800 */
[----:B------:R-:W-:Y:S01]  /*1780*/  @!PT LDS RZ, [RZ] ;  /* 0x00000000fffff984 */ /* 0x000fe20000000800 */
[----:B------:R-:W-:Y:S01]  /*1790*/  @!PT LDS RZ, [RZ] ;  /* 0x00000000fffff984 */ /* 0x000fe20000000800 */
[----:B------:R-:W-:Y:S01]  /*17a0*/  LDGSTS.E.BYPASS.LTC128B.128 [R165], desc[UR18][R10.64] ;  /* 0x000000000aa57fae */ /* 0x000fe2000b901d52 */
[----:B------:R-:W-:Y:S01]  /*17b0*/  IADD3 R22, P1, R16, UR4, RZ ;  /* 0x0000000410167c10 */ /* 0x000fe2000ff3e0ff */
[----:B------:R-:W-:Y:S01]  /*17c0*/  IMAD.IADD R9, R25, 0x1, R9 ;  /* 0x0000000119097824 */ /* 0x000fe200078e0209 */
[----:B------:R-:W-:Y:S01]  /*17d0*/  IADD3.X R19, R163, UR14, RZ, P0, !PT ;  /* 0x0000000ea3137c10 */ /* 0x000fe200087fe4ff */
[----:B------:R1:W-:Y:S01]  /*17e0*/  LDGSTS.E.BYPASS.LTC128B.128 [R165+0x2000], desc[UR18][R10.64+0x80] ;  /* 0x020000800aa57fae */ /* 0x0003e2000b901d52 */
[----:B------:R-:W-:Y:S01]  /*17f0*/  IADD3 R20, P0, R18, UR15, RZ ;  /* 0x0000000f12147c10 */ /* 0x000fe2000ff1e0ff */
[----:B------:R-:W-:Y:S01]  /*1800*/  USHF.L.U64.HI UR11, UR10, 0x5, UR11 ;  /* 0x000000050a0b7899 */ /* 0x000fe2000801020b */
[----:B------:R-:W-:Y:S01]  /*1810*/  IADD3.X R23, R17, UR12, RZ, P1, !PT ;  /* 0x0000000c11177c10 */ /* 0x000fe20008ffe4ff */
[----:B------:R-:W-:Y:S01]  /*1820*/  LDGSTS.E.BYPASS.LTC128B.128 [R165+0x800], desc[UR18][R14.64] ;  /* 0x008000000ea57fae */ /* 0x000fe2000b901d52 */
[----:B------:R-:W-:Y:S01]  /*1830*/  IADD3.X R21, R19, UR14, RZ, P0, !PT ;  /* 0x0000000e13157c10 */ /* 0x000fe200087fe4ff */
[----:B------:R-:W-:Y:S01]  /*1840*/  ULDC.64 UR12, c[0x0][0x220] ;  /* 0x00008800000c7ab9 */ /* 0x000fe20000000a00 */
[----:B------:R-:W-:Y:S01]  /*1850*/  SHF.R.S32.HI R29, RZ, 0x5, R30 ;  /* 0x00000005ff1d7819 */ /* 0x000fe2000001141e */
[----:B------:R2:W-:Y:S01]  /*1860*/  LDGSTS.E.BYPASS.LTC128B.128 [R165+0x2800], desc[UR18][R14.64+0x80] ;  /* 0x028000800ea57fae */ /* 0x0005e2000b901d52 */
[----:B------:R-:W-:Y:S01]  /*1870*/  LEA R31, R0, UR5, 0x1 ;  /* 0x00000005001f7c11 */ /* 0x000fe2000f8e08ff */
[----:B------:R-:W-:Y:S01]  /*1880*/  UIADD3 UR4, UR5, 0x4000, URZ ;  /* 0x0000400005047890 */ /* 0x000fe2000fffe03f */
[----:B------:R-:W-:Y:S01]  /*1890*/  LOP3.LUT P1, RZ, R2, 0x2, RZ, 0xc0, !PT ;  /* 0x0000000202ff7812 */ /* 0x000fe2000782c0ff */
[----:B------:R-:W-:Y:S04]  /*18a0*/  LDGSTS.E.BYPASS.LTC128B.128 [R165+0x1000], desc[UR18][R16.64] ;  /* 0x0100000010a57fae */ /* 0x000fe8000b901d52 */
[----:B------:R-:W-:Y:S01]  /*18b0*/  LDGSTS.E.BYPASS.LTC128B.128 [R165+0x3000], desc[UR18][R16.64+0x80] ;  /* 0x0300008010a57fae */ /* 0x000fe2000b901d52 */
[----:B------:R-:W-:-:S03]  /*18c0*/  LEA R157, R0, UR4, 0x1 ;  /* 0x00000004009d7c11 */ /* 0x000fc6000f8e08ff */
[----:B------:R-:W-:Y:S02]  /*18d0*/  LDGSTS.E.BYPASS.LTC128B.128 [R165+0x1800], desc[UR18][R22.64] ;  /* 0x0180000016a57fae */ /* 0x000fe4000b901d52 */
[----:B------:R-:W-:Y:S02]  /*18e0*/  VIADD R155, R157, 0x20 ;  /* 0x000000209d9b7836 */ /* 0x000fe40000000000 */
[----:B------:R-:W-:Y:S01]  /*18f0*/  LDGSTS.E.BYPASS.LTC128B.128 [R165+0x3800], desc[UR18][R22.64+0x80] ;  /* 0x0380008016a57fae */ /* 0x000fe2000b901d52 */
[----:B-1----:R-:W-:-:S03]  /*1900*/  IMAD.SHL.U32 R11, R4, 0x8, RZ ;  /* 0x00000008040b7824 */ /* 0x002fc600078e00ff */
[----:B------:R-:W-:Y:S01]  /*1910*/  LDGSTS.E.BYPASS.LTC128B.128 [R165+0x4000], desc[UR18][R162.64] ;  /* 0x04000000a2a57fae */ /* 0x000fe2000b901d52 */
[----:B------:R-:W-:-:S03]  /*1920*/  LOP3.LUT R4, R8, 0x1c0, RZ, 0xc0, !PT ;  /* 0x000001c008047812 */ /* 0x000fc600078ec0ff */
[----:B------:R-:W-:Y:S01]  /*1930*/  LDGSTS.E.BYPASS.LTC128B.128 [R165+0x6000], desc[UR18][R162.64+0x80] ;  /* 0x06000080a2a57fae */ /* 0x000fe2000b901d52 */
[----:B------:R-:W-:Y:S02]  /*1940*/  LOP3.LUT R11, R4, 0x8, R11, 0xf8, !PT ;  /* 0x00000008040b7812 */ /* 0x000fe400078ef80b */
[----:B--2---:R-:W-:Y:S01]  /*1950*/  IADD3 R14, P0, R20, UR15, RZ ;  /* 0x0000000f140e7c10 */ /* 0x004fe2000ff1e0ff */
[----:B------:R-:W-:Y:S01]  /*1960*/  LDGSTS.E.BYPASS.LTC128B.128 [R165+0x4800], desc[UR18][R18.64] ;  /* 0x0480000012a57fae */ /* 0x000fe2000b901d52 */
[----:B------:R-:W-:Y:S02]  /*1970*/  SHF.R.U32.HI R4, RZ, 0x3, R4 ;  /* 0x00000003ff047819 */ /* 0x000fe40000011604 */
[----:B------:R-:W-:Y:S01]  /*1980*/  IADD3.X R15, R21, UR14, RZ, P0, !PT ;  /* 0x0000000e150f7c10 */ /* 0x000fe200087fe4ff */
[----:B------:R-:W-:Y:S01]  /*1990*/  LDGSTS.E.BYPASS.LTC128B.128 [R165+0x6800], desc[UR18][R18.64+0x80] ;  /* 0x0680008012a57fae */ /* 0x000fe2000b901d52 */
[----:B------:R-:W-:Y:S01]  /*19a0*/  LEA R160, P0, R24, UR12, 0x1 ;  /* 0x0000000c18a07c11 */ /* 0x000fe2000f8008ff */
[----:B------:R-:W-:-:S02]  /*19b0*/  USHF.L.U32 UR12, UR10, 0x5, URZ ;  /* 0x000000050a0c7899 */ /* 0x000fc4000800063f */
[----:B------:R-:W-:Y:S01]  /*19c0*/  LDGSTS.E.BYPASS.LTC128B.128 [R165+0x5000], desc[UR18][R20.64] ;  /* 0x0500000014a57fae */ /* 0x000fe2000b901d52 */
[----:B------:R-:W-:Y:S01]  /*19d0*/  LEA.HI.X R159, R24, UR13, R9, 0x1, P0 ;  /* 0x0000000d189f7c11 */ /* 0x000fe200080f0c09 */
[----:B------:R-:W-:Y:S01]  /*19e0*/  IMAD.SHL.U32 R9, R3, 0x40, RZ ;  /* 0x0000004003097824 */ /* 0x000fe200078e00ff */
[----:B------:R-:W-:Y:S01]  /*19f0*/  LOP3.LUT R3, R11, R4, RZ, 0x3c, !PT ;  /* 0x000000040b037212 */ /* 0x000fe200078e3cff */
[----:B------:R-:W-:Y:S01]  /*1a00*/  LDGSTS.E.BYPASS.LTC128B.128 [R165+0x7000], desc[UR18][R20.64+0x80] ;  /* 0x0700008014a57fae */ /* 0x000fe2000b901d52 */
[----:B------:R-:W-:Y:S01]  /*1a10*/  IADD3 R8, P0, R160, UR12, RZ ;  /* 0x0000000ca0087c10 */ /* 0x000fe2000ff1e0ff */
[----:B------:R-:W-:Y:S01]  /*1a20*/  IMAD.MOV.U32 R161, RZ, RZ, R159 ;  /* 0x000000ffffa17224 */ /* 0x000fe200078e009f */
[----:B------:R-:W-:Y:S01]  /*1a30*/  LOP3.LUT R4, R9, 0xfffffe00, RZ, 0xc0, !PT ;  /* 0xfffffe0009047812 */ /* 0x000fe200078ec0ff */
[----:B------:R-:W-:Y:S01]  /*1a40*/  LDGSTS.E.BYPASS.LTC128B.128 [R165+0x5800], desc[UR18][R14.64] ;  /* 0x058000000ea57fae */ /* 0x000fe2000b901d52 */
[----:B------:R-:W-:Y:S02]  /*1a50*/  IADD3.X R9, R159, UR11, RZ, P0, !PT ;  /* 0x0000000b9f097c10 */ /* 0x000fe400087fe4ff */
[----:B------:R-:W-:Y:S01]  /*1a60*/  IADD3 R12, P0, R8, UR12, RZ ;  /* 0x0000000c080c7c10 */ /* 0x000fe2000ff1e0ff */
[----:B------:R1:W-:Y:S01]  /*1a70*/  LDGSTS.E.BYPASS.LTC128B.128 [R165+0x7800], desc[UR18][R14.64+0x80] ;  /* 0x078000800ea57fae */ /* 0x0003e2000b901d52 */
[----:B------:R-:W-:-:S02]  /*1a80*/  IMAD R158, R29, 0x400, R4 ;  /* 0x000004001d9e7824 */ /* 0x000fc400078e0204 */
[----:B------:R-:W-:Y:S01]  /*1a90*/  IADD3.X R13, R9, UR11, RZ, P0, !PT ;  /* 0x0000000b090d7c10 */ /* 0x000fe200087fe4ff */
[----:B------:R-:W0:Y:S01]  /*1aa0*/  LDGDEPBAR ;  /* 0x00000000000079af */ /* 0x000e220000000000 */
[----:B------:R-:W-:-:S05]  /*1ab0*/  IMAD.IADD R158, R158, 0x1, R3 ;  /* 0x000000019e9e7824 */ /* 0x000fca00078e0203 */
[----:B------:R-:W-:Y:S02]  /*1ac0*/  LEA R158, R158, UR5, 0x1 ;  /* 0x000000059e9e7c11 */ /* 0x000fe4000f8e08ff */
[----:B-1----:R-:W-:Y:S01]  /*1ad0*/  IADD3 R14, P0, R12, UR12, RZ ;  /* 0x0000000c0c0e7c10 */ /* 0x002fe2000ff1e0ff */
[----:B------:R-:W-:-:S04]  /*1ae0*/  DEPBAR.LE SB0, 0x0 ;  /* 0x000080000000791a */ /* 0x000fc80000000000 */
[----:B------:R-:W-:Y:S01]  /*1af0*/  BAR.SYNC.DEFER_BLOCKING 0x0 ;  /* 0x0000000000007b1d */ /* 0x000fe20000010000 */
[----:B------:R-:W-:Y:S02]  /*1b00*/  IADD3.X R15, R13, UR11, RZ, P0, !PT ;  /* 0x0000000b0d0f7c10 */ /* 0x000fe400087fe4ff */
[----:B------:R-:W-:-:S13]  /*1b10*/  LOP3.LUT P0, RZ, R5, 0x2, RZ, 0xc0, !PT ;  /* 0x0000000205ff7812 */ /* 0x000fda000780c0ff */
[----:B------:R-:W-:Y:S01]  /*1b20*/  @P0 VIADD R155, R157, 0xffffffe0 ;  /* 0xffffffe09d9b0836 */ /* 0x000fe20000000000 */
[----:B------:R-:W-:-:S03]  /*1b30*/  LOP3.LUT P0, RZ, R5, 0x4, RZ, 0xc0, !PT ;  /* 0x0000000405ff7812 */ /* 0x000fc6000780c0ff */
[C---:B------:R-:W-:Y:S02]  /*1b40*/  VIADD R147, R155.reuse, 0x800 ;  /* 0x000008009b937836 */ /* 0x040fe40000000000 */
[C---:B------:R-:W-:Y:S01]  /*1b50*/  VIADD R146, R155.reuse, 0x1000 ;  /* 0x000010009b927836 */ /* 0x040fe20000000000 */
[----:B------:R-:W-:Y:S01]  /*1b60*/  @!PT LDS RZ, [RZ] ;  /* 0x00000000fffff984 */ /* 0x000fe20000000800 */
[----:B------:R-:W-:Y:S01]  /*1b70*/  @!PT LDS RZ, [RZ] ;  /* 0x00000000fffff984 */ /* 0x000fe20000000800 */
[----:B------:R-:W-:Y:S01]  /*1b80*/  @!PT LDS RZ, [RZ] ;  /* 0x00000000fffff984 */ /* 0x000fe20000000800 */
[----:B------:R-:W-:Y:S01]  /*1b90*/  LDGSTS.E.BYPASS.LTC128B.128 [R165+0x8000], desc[UR18][R160.64] ;  /* 0x08000000a0a57fae */ /* 0x000fe2000b901d52 */
[C---:B------:R-:W-:Y:S02]  /*1ba0*/  VIADD R145, R155.reuse, 0x1800 ;  /* 0x000018009b917836 */ /* 0x040fe40000000000 */
[C---:B------:R-:W-:Y:S01]  /*1bb0*/  VIADD R143, R155.reuse, 0x2000 ;  /* 0x000020009b8f7836 */ /* 0x040fe20000000000 */
[----:B------:R-:W-:Y:S01]  /*1bc0*/  LDGSTS.E.BYPASS.LTC128B.128 [R165+0xa000], desc[UR18][R160.64+0x80] ;  /* 0x0a000080a0a57fae */ /* 0x000fe2000b901d52 */
[C---:B------:R-:W-:Y:S02]  /*1bd0*/  VIADD R142, R155.reuse, 0x2800 ;  /* 0x000028009b8e7836 */ /* 0x040fe40000000000 */
[C---:B------:R-:W-:Y:S01]  /*1be0*/  VIADD R141, R155.reuse, 0x3000 ;  /* 0x000030009b8d7836 */ /* 0x040fe20000000000 */
[----:B------:R-:W-:Y:S01]  /*1bf0*/  LDGSTS.E.BYPASS.LTC128B.128 [R165+0x8800], desc[UR18][R8.64] ;  /* 0x0880000008a57fae */ /* 0x000fe2000b901d52 */
[----:B------:R-:W-:-:S03]  /*1c00*/  VIADD R140, R155, 0x3800 ;  /* 0x000038009b8c7836 */ /* 0x000fc60000000000 */
[----:B------:R1:W-:Y:S04]  /*1c10*/  LDGSTS.E.BYPASS.LTC128B.128 [R165+0xa800], desc[UR18][R8.64+0x80] ;  /* 0x0a80008008a57fae */ /* 0x0003e8000b901d52 */
[----:B------:R-:W-:Y:S04]  /*1c20*/  LDGSTS.E.BYPASS.LTC128B.128 [R165+0x9000], desc[UR18][R12.64] ;  /* 0x090000000ca57fae */ /* 0x000fe8000b901d52 */
[----:B------:R2:W-:Y:S04]  /*1c30*/  LDGSTS.E.BYPASS.LTC128B.128 [R165+0xb000], desc[UR18][R12.64+0x80] ;  /* 0x0b0000800ca57fae */ /* 0x0005e8000b901d52 */
[----:B------:R-:W-:Y:S04]  /*1c40*/  LDGSTS.E.BYPASS.LTC128B.128 [R165+0x9800], desc[UR18][R14.64] ;  /* 0x098000000ea57fae */ /* 0x000fe8000b901d52 */
[----:B------:R3:W-:Y:S04]  /*1c50*/  LDGSTS.E.BYPASS.LTC128B.128 [R165+0xb800], desc[UR18][R14.64+0x80] ;  /* 0x0b8000800ea57fae */ /* 0x0007e8000b901d52 */
[----:B------:R-:W-:Y:S04]  /*1c60*/  LDSM.16.M88.4 R44, [R158] ;  /* 0x000000009e2c783b */ /* 0x000fe80000000200 */
[----:B------:R-:W4:Y:S04]  /*1c70*/  LDSM.16.M88.4 R16, [R31+0x4000] ;  /* 0x004000001f10783b */ /* 0x000f280000000200 */
[----:B-1----:R-:W3:Y:S04]  /*1c80*/  LDSM.16.M88.4 R8, [R31+0x4800] ;  /* 0x004800001f08783b */ /* 0x002ee80000000200 */
[----:B------:R-:W1:Y:S01]  /*1c90*/  LDSM.16.M88.4 R76, [R31+0x5000] ;  /* 0x005000001f4c783b */ /* 0x000e620000000200 */
[----:B--2---:R-:W-:-:S03]  /*1ca0*/  IMAD.MOV.U32 R12, RZ, RZ, 0x20 ;  /* 0x00000020ff0c7424 */ /* 0x004fc600078e00ff */
[----:B------:R-:W2:Y:S02]  /*1cb0*/  LDSM.16.M88.4 R72, [R31+0x5800] ;  /* 0x005800001f48783b */ /* 0x000ea40000000200 */
[----:B------:R-:W-:Y:S02]  /*1cc0*/  SEL R0, R12, 0xffffffe0, !P1 ;  /* 0xffffffe00c007807 */ /* 0x000fe40004800000 */
[----:B------:R-:W-:Y:S01]  /*1cd0*/  LDSM.16.M88.4 R64, [R155+0x800] ;  /* 0x000800009b40783b */ /* 0x000fe20000000200 */
[----:B------:R-:W-:Y:S01]  /*1ce0*/  LOP3.LUT P1, RZ, R2, 0x4, RZ, 0xc0, !PT ;  /* 0x0000000402ff7812 */ /* 0x000fe2000782c0ff */
[----:B------:R-:W-:Y:S02]  /*1cf0*/  IMAD.MOV.U32 R2, RZ, RZ, 0x40 ;  /* 0x00000040ff027424 */ /* 0x000fe400078e00ff */
[----:B------:R-:W-:Y:S01]  /*1d00*/  IMAD.IADD R156, R158, 0x1, R0 ;  /* 0x000000019e9c7824 */ /* 0x000fe200078e0200 */
[----:B------:R-:W-:Y:S02]  /*1d10*/  LDSM.16.M88.4 R68, [R155] ;  /* 0x000000009b44783b */ /* 0x000fe40000000200 */
[----:B------:R-:W-:-:S02]  /*1d20*/  SEL R5, R2, 0xffffffc0, !P1 ;  /* 0xffffffc002057807 */ /* 0x000fc40004800000 */
[----:B------:R-:W5:Y:S01]  /*1d30*/  LDSM.16.M88.4 R56, [R156] ;  /* 0x000000009c38783b */ /* 0x000f620000000200 */
[----:B------:R-:W-:Y:S02]  /*1d40*/  SEL R2, R2, 0xffffffc0, !P0 ;  /* 0xffffffc002027807 */ /* 0x000fe40004000000 */
[--C-:B------:R-:W-:Y:S01]  /*1d50*/  IMAD.IADD R154, R158, 0x1, R5.reuse ;  /* 0x000000019e9a7824 */ /* 0x100fe200078e0205 */
[----:B------:R-:W5:Y:S01]  /*1d60*/  LDSM.16.M88.4 R60, [R155+0x1000] ;  /* 0x001000009b3c783b */ /* 0x000f620000000200 */
[----:B------:R-:W-:Y:S02]  /*1d70*/  IMAD.IADD R152, R156, 0x1, R5 ;  /* 0x000000019c987824 */ /* 0x000fe400078e0205 */
[----:B------:R-:W-:Y:S01]  /*1d80*/  IMAD.IADD R153, R157, 0x1, R2 ;  /* 0x000000019d997824 */ /* 0x000fe200078e0202 */
[----:B------:R-:W5:Y:S01]  /*1d90*/  LDSM.16.M88.4 R52, [R155+0x1800] ;  /* 0x001800009b34783b */ /* 0x000f620000000200 */
[----:B------:R-:W-:Y:S01]  /*1da0*/  IMAD.IADD R144, R2, 0x1, R155 ;  /* 0x0000000102907824 */ /* 0x000fe200078e029b */
[----:B------:R-:W-:-:S02]  /*1db0*/  LOP3.LUT R2, R30, 0xffffffe0, RZ, 0xc0, !PT ;  /* 0xffffffe01e027812 */ /* 0x000fc400078ec0ff */
[----:B------:R-:W-:Y:S01]  /*1dc0*/  LDSM.16.M88.4 R40, [R154] ;  /* 0x000000009a28783b */ /* 0x000fe20000000200 */
[C---:B----4-:R-:W-:Y:S02]  /*1dd0*/  HMMA.16816.F32 R20, R44.reuse, R16, RZ ;  /* 0x000000102c14723c */ /* 0x050fe400000018ff */
[----:B------:R-:W-:Y:S01]  /*1de0*/  IMAD.IADD R2, R7, 0x1, -R2 ;  /* 0x0000000107027824 */ /* 0x000fe200078e0a02 */
[----:B------:R-:W4:Y:S03]  /*1df0*/  LDSM.16.M88.4 R32, [R153+0x800] ;  /* 0x000800009920783b */ /* 0x000f260000000200 */
[C---:B---3--:R-:W-:Y:S01]  /*1e00*/  HMMA.16816.F32 R12, R44.reuse, R8, RZ ;  /* 0x000000082c0c723c */ /* 0x048fe200000018ff */
[----:B------:R-:W3:Y:S04]  /*1e10*/  LDSM.16.M88.4 R36, [R153] ;  /* 0x000000009924783b */ /* 0x000ee80000000200 */
[----:B------:R-:W3:Y:S01]  /*1e20*/  LDSM.16.M88.4 R24, [R153+0x1000] ;  /* 0x001000009918783b */ /* 0x000ee20000000200 */
[C---:B------:R-:W-:Y:S03]  /*1e30*/  HMMA.16816.F32 R8, R44.reuse, R10, RZ ;  /* 0x0000000a2c08723c */ /* 0x040fe600000018ff */
[----:B------:R-:W3:Y:S03]  /*1e40*/  LDSM.16.M88.4 R84, [R153+0x1800] ;  /* 0x001800009954783b */ /* 0x000ee60000000200 */
[C---:B------:R-:W-:Y:S01]  /*1e50*/  HMMA.16816.F32 R16, R44.reuse, R18, RZ ;  /* 0x000000122c10723c */ /* 0x040fe200000018ff */
[----:B------:R-:W0:Y:S05]  /*1e60*/  LDGDEPBAR ;  /* 0x00000000000079af */ /* 0x000e2a0000000000 */
[C---:B-1----:R-:W-:Y:S06]  /*1e70*/  HMMA.16816.F32 R80, R44.reuse, R76, RZ ;  /* 0x0000004c2c50723c */ /* 0x042fec00000018ff */
[C---:B------:R-:W-:Y:S06]  /*1e80*/  HMMA.16816.F32 R76, R44.reuse, R78, RZ ;  /* 0x0000004e2c4c723c */ /* 0x040fec00000018ff */
[----:B--2---:R-:W-:Y:S06]  /*1e90*/  HMMA.16816.F32 R48, R44, R72, RZ ;  /* 0x000000482c30723c */ /* 0x004fec00000018ff */
[----:B-----5:R-:W-:Y:S06]  /*1ea0*/  HMMA.16816.F32 R12, R56, R64, R12 ;  /* 0x00000040380c723c */ /* 0x020fec000000180c */
[----:B------:R-:W-:Y:S01]  /*1eb0*/  HMMA.16816.F32 R44, R44, R74, RZ ;  /* 0x0000004a2c2c723c */ /* 0x000fe200000018ff */
[----:B------:R-:W-:Y:S05]  /*1ec0*/  LDSM.16.M88.4 R72, [R152] ;  /* 0x000000009848783b */ /* 0x000fea0000000200 */
[C---:B------:R-:W-:Y:S01]  /*1ed0*/  HMMA.16816.F32 R8, R56.reuse, R66, R8 ;  /* 0x000000423808723c */ /* 0x040fe20000001808 */
[----:B------:R-:W1:Y:S05]  /*1ee0*/  LDSM.16.M88.4 R64, [R144+0x800] ;  /* 0x000800009040783b */ /* 0x000e6a0000000200 */
[C---:B------:R-:W-:Y:S06]  /*1ef0*/  HMMA.16816.F32 R20, R56.reuse, R68, R20 ;  /* 0x000000443814723c */ /* 0x040fec0000001814 */
[C---:B------:R-:W-:Y:S01]  /*1f00*/  HMMA.16816.F32 R16, R56.reuse, R70, R16 ;  /* 0x000000463810723c */ /* 0x040fe20000001810 */
[----:B------:R-:W-:Y:S05]  /*1f10*/  LDSM.16.M88.4 R68, [R144] ;  /* 0x000000009044783b */ /* 0x000fea0000000200 */
[C---:B------:R-:W-:Y:S06]  /*1f20*/  HMMA.16816.F32 R80, R56.reuse, R60, R80 ;  /* 0x0000003c3850723c */ /* 0x040fec0000001850 */
[C---:B------:R-:W-:Y:S01]  /*1f30*/  HMMA.16816.F32 R76, R56.reuse, R62, R76 ;  /* 0x0000003e384c723c */ /* 0x040fe2000000184c */
[----:B------:R-:W2:Y:S05]  /*1f40*/  LDSM.16.M88.4 R60, [R144+0x1000] ;  /* 0x00100000903c783b */ /* 0x000eaa0000000200 */
[----:B------:R-:W-:Y:S06]  /*1f50*/  HMMA.16816.F32 R48, R56, R52, R48 ;  /* 0x000000343830723c */ /* 0x000fec0000001830 */
[----:B----4-:R-:W-:Y:S06]  /*1f60*/  HMMA.16816.F32 R12, R40, R32, R12 ;  /* 0x00000020280c723c */ /* 0x010fec000000180c */
[----:B------:R-:W-:Y:S01]  /*1f70*/  HMMA.16816.F32 R44, R56, R54, R44 ;  /* 0x00000036382c723c */ /* 0x000fe2000000182c */
[----:B------:R-:W-:Y:S04]  /*1f80*/  LDSM.16.M88.4 R56, [R158+0x2000] ;  /* 0x002000009e38783b */ /* 0x000fe80000000200 */
[----:B------:R-:W-:Y:S01]  /*1f90*/  LDSM.16.M88.4 R52, [R31+0x6000] ;  /* 0x006000001f34783b */ /* 0x000fe20000000200 */
[C---:B------:R-:W-:Y:S03]  /*1fa0*/  HMMA.16816.F32 R8, R40.reuse, R34, R8 ;  /* 0x000000222808723c */ /* 0x040fe60000001808 */
[----:B------:R-:W4:Y:S03]  /*1fb0*/  LDSM.16.M88.4 R32, [R144+0x1800] ;  /* 0x001800009020783b */ /* 0x000f260000000200 */
[C---:B---3--:R-:W-:Y:S06]  /*1fc0*/  HMMA.16816.F32 R20, R40.reuse, R36, R20 ;  /* 0x000000242814723c */ /* 0x048fec0000001814 */
[C---:B------:R-:W-:Y:S01]  /*1fd0*/  HMMA.16816.F32 R16, R40.reuse, R38, R16 ;  /* 0x000000262810723c */ /* 0x040fe20000001810 */
[----:B------:R-:W3:Y:S05]  /*1fe0*/  LDSM.16.M88.4 R36, [R31+0x6800] ;  /* 0x006800001f24783b */ /* 0x000eea0000000200 */
[C---:B------:R-:W-:Y:S06]  /*1ff0*/  HMMA.16816.F32 R80, R40.reuse, R24, R80 ;  /* 0x000000182850723c */ /* 0x040fec0000001850 */
[C---:B------:R-:W-:Y:S01]  /*2000*/  HMMA.16816.F32 R76, R40.reuse, R26, R76 ;  /* 0x0000001a284c723c */ /* 0x040fe2000000184c */
[----:B------:R-:W5:Y:S05]  /*2010*/  LDSM.16.M88.4 R24, [R31+0x7000] ;  /* 0x007000001f18783b */ /* 0x000f6a0000000200 */
[----:B------:R-:W-:Y:S06]  /*2020*/  HMMA.16816.F32 R48, R40, R84, R48 ;  /* 0x000000542830723c */ /* 0x000fec0000001830 */
[----:B-1----:R-:W-:Y:S06]  /*2030*/  HMMA.16816.F32 R12, R72, R64, R12 ;  /* 0x00000040480c723c */ /* 0x002fec000000180c */
[----:B------:R-:W-:Y:S01]  /*2040*/  HMMA.16816.F32 R44, R40, R86, R44 ;  /* 0x00000056282c723c */ /* 0x000fe2000000182c */
[----:B------:R-:W1:Y:S05]  /*2050*/  LDSM.16.M88.4 R40, [R31+0x7800] ;  /* 0x007800001f28783b */ /* 0x000e6a0000000200 */
[C---:B------:R-:W-:Y:S01]  /*2060*/  HMMA.16816.F32 R8, R72.reuse, R66, R8 ;  /* 0x000000424808723c */ /* 0x040fe20000001808 */
[----:B------:R-:W-:Y:S05]  /*2070*/  LDSM.16.M88.4 R64, [R155+0x2800] ;  /* 0x002800009b40783b */ /* 0x000fea0000000200 */
[C---:B--2---:R-:W-:Y:S01]  /*2080*/  HMMA.16816.F32 R84, R72.reuse, R60, R80 ;  /* 0x0000003c4854723c */ /* 0x044fe20000001850 */
[----:B------:R-:W2:Y:S05]  /*2090*/  LDSM.16.M88.4 R80, [R156+0x2000] ;  /* 0x002000009c50783b */ /* 0x000eaa0000000200 */
[C---:B------:R-:W-:Y:S01]  /*20a0*/  HMMA.16816.F32 R76, R72.reuse, R62, R76 ;  /* 0x0000003e484c723c */ /* 0x040fe2000000184c */
[----:B------:R-:W2:Y:S05]  /*20b0*/  LDSM.16.M88.4 R60, [R155+0x3000] ;  /* 0x003000009b3c783b */ /* 0x000eaa0000000200 */
[----:B----4-:R-:W-:Y:S06]  /*20c0*/  HMMA.16816.F32 R48, R72, R32, R48 ;  /* 0x000000204830723c */ /* 0x010fec0000001830 */
[----:B---3--:R-:W-:Y:S06]  /*20d0*/  HMMA.16816.F32 R12, R56, R36, R12 ;  /* 0x00000024380c723c */ /* 0x008fec000000180c */
[----:B------:R-:W-:Y:S01]  /*20e0*/  HMMA.16816.F32 R44, R72, R34, R44 ;  /* 0x00000022482c723c */ /* 0x000fe2000000182c */
[----:B------:R-:W3:Y:S05]  /*20f0*/  LDSM.16.M88.4 R32, [R155+0x3800] ;  /* 0x003800009b20783b */ /* 0x000eea0000000200 */
[----:B------:R-:W-:Y:S01]  /*2100*/  HMMA.16816.F32 R8, R56, R38, R8 ;  /* 0x000000263808723c */ /* 0x000fe20000001808 */
[----:B------:R-:W-:Y:S05]  /*2110*/  LDSM.16.M88.4 R36, [R154+0x2000] ;  /* 0x002000009a24783b */ /* 0x000fea0000000200 */
[C---:B------:R-:W-:Y:S06]  /*2120*/  HMMA.16816.F32 R20, R72.reuse, R68, R20 ;  /* 0x000000444814723c */ /* 0x040fec0000001814 */
[----:B------:R-:W-:Y:S01]  /*2130*/  HMMA.16816.F32 R16, R72, R70, R16 ;  /* 0x000000464810723c */ /* 0x000fe20000001810 */
[----:B------:R-:W4:Y:S04]  /*2140*/  LDSM.16.M88.4 R68, [R155+0x2000] ;  /* 0x002000009b44783b */ /* 0x000f280000000200 */
[----:B------:R-:W-:Y:S01]  /*2150*/  LDSM.16.M88.4 R72, [R153+0x2800] ;  /* 0x002800009948783b */ /* 0x000fe20000000200 */
[C---:B-----5:R-:W-:Y:S06]  /*2160*/  HMMA.16816.F32 R84, R56.reuse, R24, R84 ;  /* 0x000000183854723c */ /* 0x060fec0000001854 */
[C---:B------:R-:W-:Y:S01]  /*2170*/  HMMA.16816.F32 R76, R56.reuse, R26, R76 ;  /* 0x0000001a384c723c */ /* 0x040fe2000000184c */
[----:B------:R-:W5:Y:S05]  /*2180*/  LDSM.16.M88.4 R24, [R153+0x3000] ;  /* 0x003000009918783b */ /* 0x000f6a0000000200 */
[----:B-1----:R-:W-:Y:S06]  /*2190*/  HMMA.16816.F32 R48, R56, R40, R48 ;  /* 0x000000283830723c */ /* 0x002fec0000001830 */
[C---:B--2---:R-:W-:Y:S06]  /*21a0*/  HMMA.16816.F32 R12, R80.reuse, R64, R12 ;  /* 0x00000040500c723c */ /* 0x044fec000000180c */
[----:B------:R-:W-:Y:S01]  /*21b0*/  HMMA.16816.F32 R64, R80, R66, R8 ;  /* 0x000000425040723c */ /* 0x000fe20000001808 */
[----:B------:R-:W1:Y:S05]  /*21c0*/  LDSM.16.M88.4 R8, [R153+0x3800] ;  /* 0x003800009908783b */ /* 0x000e6a0000000200 */
[C---:B------:R-:W-:Y:S06]  /*21d0*/  HMMA.16816.F32 R20, R56.reuse, R52, R20 ;  /* 0x000000343814723c */ /* 0x040fec0000001814 */
[----:B------:R-:W-:Y:S01]  /*21e0*/  HMMA.16816.F32 R16, R56, R54, R16 ;  /* 0x000000363810723c */ /* 0x000fe20000001810 */
[----:B------:R-:W2:Y:S05]  /*21f0*/  LDSM.16.M88.4 R52, [R153+0x2000] ;  /* 0x002000009934783b */ /* 0x000eaa0000000200 */
[----:B------:R-:W-:Y:S06]  /*2200*/  HMMA.16816.F32 R84, R80, R60, R84 ;  /* 0x0000003c5054723c */ /* 0x000fec0000001854 */
[----:B------:R-:W-:Y:S01]  /*2210*/  HMMA.16816.F32 R44, R56, R42, R44 ;  /* 0x0000002a382c723c */ /* 0x000fe2000000182c */
[----:B------:R-:W-:Y:S04]  /*2220*/  LDSM.16.M88.4 R40, [R152+0x2000] ;  /* 0x002000009828783b */ /* 0x000fe80000000200 */
[----:B------:R-:W2:Y:S01]  /*2230*/  LDSM.16.M88.4 R56, [R144+0x2000] ;  /* 0x002000009038783b */ /* 0x000ea20000000200 */
[C---:B---3--:R-:W-:Y:S06]  /*2240*/  HMMA.16816.F32 R48, R80.reuse, R32, R48 ;  /* 0x000000205030723c */ /* 0x048fec0000001830 */
[C---:B----4-:R-:W-:Y:S06]  /*2250*/  HMMA.16816.F32 R20, R80.reuse, R68, R20 ;  /* 0x000000445014723c */ /* 0x050fec0000001814 */
[C---:B------:R-:W-:Y:S06]  /*2260*/  HMMA.16816.F32 R76, R80.reuse, R62, R76 ;  /* 0x0000003e504c723c */ /* 0x040fec000000184c */
[----:B------:R-:W-:Y:S06]  /*2270*/  HMMA.16816.F32 R16, R80, R70, R16 ;  /* 0x000000465010723c */ /* 0x000fec0000001810 */
[----:B-----5:R-:W-:Y:S06]  /*2280*/  HMMA.16816.F32 R84, R36, R24, R84 ;  /* 0x000000182454723c */ /* 0x020fec0000001854 */
[----:B------:R-:W-:Y:S01]  /*2290*/  HMMA.16816.F32 R44, R80, R34, R44 ;  /* 0x00000022502c723c */ /* 0x000fe2000000182c */
[----:B------:R-:W-:Y:S01]  /*22a0*/  SHF.R.S32.HI R25, RZ, 0x1f, R2 ;  /* 0x0000001fff197819 */ /* 0x000fe20000011402 */
[----:B------:R-:W3:Y:S03]  /*22b0*/  LDSM.16.M88.4 R32, [R144+0x2800] ;  /* 0x002800009020783b */ /* 0x000ee60000000200 */
[----:B------:R-:W-:Y:S01]  /*22c0*/  LEA.HI R25, R25, R2, RZ, 0x2 ;  /* 0x0000000219197211 */ /* 0x000fe200078f10ff */
[----:B-1----:R-:W-:Y:S01]  /*22d0*/  HMMA.16816.F32 R48, R36, R8, R48 ;  /* 0x000000082430723c */ /* 0x002fe20000001830 */
[----:B------:R-:W-:-:S02]  /*22e0*/  IMAD.SHL.U32 R2, R7, 0x2, RZ ;  /* 0x0000000207027824 */ /* 0x000fc400078e00ff */
[----:B------:R-:W-:Y:S01]  /*22f0*/  SHF.R.S32.HI R164, RZ, 0x2, R25 ;  /* 0x00000002ffa47819 */ /* 0x000fe20000011419 */
[----:B------:R-:W-:Y:S02]  /*2300*/  IMAD.SHL.U32 R7, R28, 0x40, RZ ;  /* 0x000000401c077824 */ /* 0x000fe400078e00ff */
[C---:B--2---:R-:W-:Y:S01]  /*2310*/  HMMA.16816.F32 R20, R36.reuse, R52, R20 ;  /* 0x000000342414723c */ /* 0x044fe20000001814 */
[----:B------:R-:W-:Y:S01]  /*2320*/  IMAD R9, R29, 0x10, R88 ;  /* 0x000000101d097824 */ /* 0x000fe200078e0258 */
[----:B------:R-:W-:Y:S02]  /*2330*/  SHF.R.S32.HI R8, RZ, 0x1f, R30 ;  /* 0x0000001fff087819 */ /* 0x000fe4000001141e */
[----:B------:R-:W-:Y:S02]  /*2340*/  LOP3.LUT R2, R7, 0x6, R2, 0xf8, !PT ;  /* 0x0000000607027812 */ /* 0x000fe400078ef802 */
[----:B------:R-:W-:Y:S01]  /*2350*/  IADD3 R9, R9, 0x1, R164 ;  /* 0x0000000109097810 */ /* 0x000fe20007ffe0a4 */
[----:B------:R-:W-:Y:S01]  /*2360*/  HMMA.16816.F32 R76, R36, R26, R76 ;  /* 0x0000001a244c723c */ /* 0x000fe2000000184c */
[----:B------:R-:W-:Y:S01]  /*2370*/  LEA.HI R8, R8, R29, RZ, 0x2 ;  /* 0x0000001d08087211 */ /* 0x000fe200078f10ff */
[----:B------:R-:W1:Y:S01]  /*2380*/  LDSM.16.M88.4 R24, [R144+0x3000] ;  /* 0x003000009018783b */ /* 0x000e620000000200 */
[----:B------:R-:W-:-:S02]  /*2390*/  IADD3 R9, R6, -UR17, R9 ;  /* 0x8000001106097c10 */ /* 0x000fc4000fffe009 */
[----:B------:R-:W-:Y:S01]  /*23a0*/  LOP3.LUT R8, R8, 0xfffffffc, RZ, 0xc0, !PT ;  /* 0xfffffffc08087812 */ /* 0x000fe200078ec0ff */
[C---:B------:R-:W-:Y:S02]  /*23b0*/  HMMA.16816.F32 R16, R36.reuse, R54, R16 ;  /* 0x000000362410723c */ /* 0x040fe40000001810 */
[----:B------:R-:W-:Y:S02]  /*23c0*/  VIADD R9, R9, UR16 ;  /* 0x0000001009097c36 */ /* 0x000fe40008000000 */
[----:B------:R-:W-:Y:S02]  /*23d0*/  IMAD.IADD R171, R29, 0x1, -R8 ;  /* 0x000000011dab7824 */ /* 0x000fe400078e0a08 */
[C---:B------:R-:W-:Y:S01]  /*23e0*/  VIADD R8, R2.reuse, 0xffffffc0 ;  /* 0xffffffc002087836 */ /* 0x040fe20000000000 */
[C---:B------:R-:W-:Y:S01]  /*23f0*/  VIMNMX R31, R9.reuse, R6, PT ;  /* 0x00000006091f7248 */ /* 0x040fe20003fe0100 */
[----:B------:R-:W-:Y:S01]  /*2400*/  HMMA.16816.F32 R12, R36, R72, R12 ;  /* 0x00000048240c723c */ /* 0x000fe2000000180c */
[----:B------:R-:W-:Y:S01]  /*2410*/  VIADDMNMX R30, R9, 0x8, R6, PT ;  /* 0x00000008091e7846 */ /* 0x000fe20003800106 */
[----:B------:R-:W-:Y:S01]  /*2420*/  VIADD R6, R2, 0xffffffc1 ;  /* 0xffffffc102067836 */ /* 0x000fe20000000000 */
[----:B------:R-:W-:-:S02]  /*2430*/  ISETP.GE.AND P1, PT, R8, R31, PT ;  /* 0x0000001f0800720c */ /* 0x000fc40003f26270 */
[----:B------:R-:W-:Y:S01]  /*2440*/  ISETP.GE.AND P0, PT, R8, R30, PT ;  /* 0x0000001e0800720c */ /* 0x000fe20003f06270 */
[----:B------:R-:W-:Y:S01]  /*2450*/  HMMA.16816.F32 R44, R36, R10, R44 ;  /* 0x0000000a242c723c */ /* 0x000fe2000000182c */
[----:B------:R-:W2:Y:S01]  /*2460*/  LDSM.16.M88.4 R8, [R144+0x3800] ;  /* 0x003800009008783b */ /* 0x000ea20000000200 */
[----:B------:R-:W-:Y:S01]  /*2470*/  ISETP.GE.AND P5, PT, R6, R31, PT ;  /* 0x0000001f0600720c */ /* 0x000fe20003fa6270 */
[----:B------:R-:W-:-:S04]  /*2480*/  DEPBAR.LE SB0, 0x0 ;  /* 0x000080000000791a */ /* 0x000fc80000000000 */
[----:B------:R-:W-:Y:S01]  /*2490*/  HMMA.16816.F32 R64, R36, R74, R64 ;  /* 0x0000004a2440723c */ /* 0x000fe20000001840 */
[----:B------:R-:W-:Y:S01]  /*24a0*/  ISETP.GE.AND P2, PT, R6, R30, PT ;  /* 0x0000001e0600720c */ /* 0x000fe20003f46270 */
[----:B------:R-:W-:-:S04]  /*24b0*/  VIADD R6, R2, 0xffffffc8 ;  /* 0xffffffc802067836 */ /* 0x000fc80000000000 */
[C---:B------:R-:W-:Y:S01]  /*24c0*/  HMMA.16816.F32 R20, R40.reuse, R56, R20 ;  /* 0x000000382814723c */ /* 0x040fe20000001814 */
[C---:B------:R-:W-:Y:S02]  /*24d0*/  ISETP.GE.AND P4, PT, R6.reuse, R31, PT ;  /* 0x0000001f0600720c */ /* 0x040fe40003f86270 */
[----:B------:R-:W-:Y:S01]  /*24e0*/  ISETP.GE.AND P3, PT, R6, R30, PT ;  /* 0x0000001e0600720c */ /* 0x000fe20003f66270 */
[C---:B------:R-:W-:Y:S02]  /*24f0*/  VIADD R6, R2.reuse, 0xffffffd1 ;  /* 0xffffffd102067836 */ /* 0x040fe40000000000 */
[C---:B------:R-:W-:Y:S06]  /*2500*/  HMMA.16816.F32 R16, R40.reuse, R58, R16 ;  /* 0x0000003a2810723c */ /* 0x040fec0000001810 */
[C---:B---3--:R-:W-:Y:S06]  /*2510*/  HMMA.16816.F32 R12, R40.reuse, R32, R12 ;  /* 0x00000020280c723c */ /* 0x048fec000000180c */
[----:B------:R-:W-:Y:S01]  /*2520*/  HMMA.16816.F32 R64, R40, R34, R64 ;  /* 0x000000222840723c */ /* 0x000fe20000001840 */
[----:B------:R-:W-:-:S05]  /*2530*/  VIADD R32, R2, 0xffffffc9 ;  /* 0xffffffc902207836 */ /* 0x000fca0000000000 */
[C---:B-1----:R-:W-:Y:S01]  /*2540*/  HMMA.16816.F32 R84, R40.reuse, R24, R84 ;  /* 0x000000182854723c */ /* 0x042fe20000001854 */
[----:B------:R-:W-:Y:S02]  /*2550*/  FSEL R20, R20, -INF , !P1 ;  /* 0xff80000014147808 */ /* 0x000fe40004800000 */
[----:B------:R-:W-:Y:S02]  /*2560*/  FSEL R29, R22, -INF , !P0 ;  /* 0xff800000161d7808 */ /* 0x000fe40004000000 */
[C---:B------:R-:W-:Y:S01]  /*2570*/  ISETP.GE.AND P1, PT, R32.reuse, R31, PT ;  /* 0x0000001f2000720c */ /* 0x040fe20003f26270 */
[C---:B------:R-:W-:Y:S01]  /*2580*/  HMMA.16816.F32 R76, R40.reuse, R26, R76 ;  /* 0x0000001a284c723c */ /* 0x040fe2000000184c */
[----:B------:R-:W-:Y:S01]  /*2590*/  BAR.SYNC.DEFER_BLOCKING 0x0 ;  /* 0x0000000000007b1d */ /* 0x000fe20000010000 */
[----:B------:R-:W-:Y:S01]  /*25a0*/  ISETP.GE.AND P0, PT, R32, R30, PT ;  /* 0x0000001e2000720c */ /* 0x000fe20003f06270 */
[C---:B------:R-:W-:Y:S01]  /*25b0*/  VIADD R32, R2.reuse, 0xffffffd0 ;  /* 0xffffffd002207836 */ /* 0x040fe20000000000 */
[----:B------:R-:W-:Y:S01]  /*25c0*/  FSEL R22, R21, -INF , !P5 ;  /* 0xff80000015167808 */ /* 0x000fe20006800000 */
[----:B------:R-:W-:Y:S01]  /*25d0*/  VIADD R24, R2, 0xffffffd8 ;  /* 0xffffffd802187836 */ /* 0x000fe20000000000 */
[----:B------:R-:W-:Y:S01]  /*25e0*/  FSEL R16, R16, -INF , !P4 ;  /* 0xff80000010107808 */ /* 0x000fe20006000000 */
[----:B--2---:R-:W-:Y:S01]  /*25f0*/  HMMA.16816.F32 R48, R40, R8, R48 ;  /* 0x000000082830723c */ /* 0x004fe20000001830 */
[----:B------:R-:W-:-:S02]  /*2600*/  FSEL R21, R18, -INF , !P3 ;  /* 0xff80000012157808 */ /* 0x000fc40005800000 */
[----:B------:R-:W-:Y:S02]  /*2610*/  FSEL R23, R23, -INF , !P2 ;  /* 0xff80000017177808 */ /* 0x000fe40005000000 */
[CC--:B------:R-:W-:Y:S01]  /*2620*/  ISETP.GE.AND P4, PT, R6.reuse, R31.reuse, PT ;  /* 0x0000001f0600720c */ /* 0x0c0fe20003f86270 */
[----:B------:R-:W-:Y:S01]  /*2630*/  HMMA.16816.F32 R44, R40, R10, R44 ;  /* 0x0000000a282c723c */ /* 0x000fe2000000182c */
        /* <DEDUP_REMOVED lines=19> */
[----:B------:R-:W-:Y:S02]  /*2770*/  ISETP.GE.AND P3, PT, R24, R30, PT ;  /* 0x0000001e1800720c */ /* 0x000fe40003f66270 */
        /* <DEDUP_REMOVED lines=16> */
[C---:B------:R-:W-:Y:S02]  /*2880*/  ISETP.GE.AND P5, PT, R8.reuse, R31, PT ;  /* 0x0000001f0800720c */ /* 0x040fe40003fa6270 */
[-C--:B------:R-:W-:Y:S01]  /*2890*/  ISETP.GE.AND P2, PT, R8, R30.reuse, PT ;  /* 0x0000001e0800720c */ /* 0x080fe20003f46270 */
[C---:B------:R-:W-:Y:S01]  /*28a0*/  VIADD R8, R2.reuse, 0xfffffff8 ;  /* 0xfffffff802087836 */ /* 0x040fe20000000000 */
        /* <DEDUP_REMOVED lines=12> */
[-C--:B------:R-:W-:Y:S02]  /*2970*/  ISETP.GE.AND P4, PT, R8, R31.reuse, PT ;  /* 0x0000001f0800720c */ /* 0x080fe40003f86270 */
[----:B------:R-:W-:Y:S02]  /*2980*/  ISETP.GE.AND P3, PT, R2, R31, PT ;  /* 0x0000001f0200720c */ /* 0x000fe40003f66270 */
[----:B------:R-:W-:Y:S02]  /*2990*/  ISETP.GE.AND P1, PT, R8, R30, PT ;  /* 0x0000001e0800720c */ /* 0x000fe40003f26270 */
[----:B------:R-:W-:-:S02]  /*29a0*/  LOP3.LUT R2, R3, R4, RZ, 0xfc, !PT ;  /* 0x0000000403027212 */ /* 0x000fc400078efcff */
[----:B------:R-:W-:Y:S02]  /*29b0*/  FSEL R124, R49, -INF , !P5 ;  /* 0xff800000317c7808 */ /* 0x000fe40006800000 */
        /* <DEDUP_REMOVED lines=65> */
.L_x_6535:
[----:B------:R-:W-:-:S04]  /*2dd0*/  ULEA UR6, -UR6, URZ, 0x6 ;  /* 0x0000003f06067291 */ /* 0x000fc8000f8e313f */
[----:B------:R-:W-:Y:S02]  /*2de0*/  USHF.R.S32.HI UR4, URZ, 0x1f, UR6 ;  /* 0x0000001f3f047899 */ /* 0x000fe40008011406 */
[----:B------:R-:W-:-:S04]  /*2df0*/  MOV R3, UR6 ;  /* 0x0000000600037c02 */ /* 0x000fc80008000f00 */
[----:B------:R-:W-:-:S07]  /*2e00*/  MOV R4, UR4 ;  /* 0x0000000400047c02 */ /* 0x000fce0008000f00 */
.L_x_6536:
        /* <DEDUP_REMOVED lines=19> */
[----:B------:R-:W0:Y:S02]  /*2f40*/  LDGDEPBAR ;  /* 0x00000000000079af */ /* 0x000e240000000000 */
.L_x_6534:
        /* <DEDUP_REMOVED lines=28> */
[----:B-1----:R-:W-:Y:S02]  /*3110*/  FMNMX.FTZ R9, R117, R4, !PT ;  /* 0x0000000475097209 */ /* 0x002fe40007810000 */
[----:B------:R-:W-:Y:S02]  /*3120*/  FMNMX.FTZ R8, R120, R3, !PT ;  /* 0x0000000378087209 */ /* 0x000fe40007810000 */
[----:B------:R-:W-:-:S02]  /*3130*/  FMNMX.FTZ R9, R116, R9, !PT ;  /* 0x0000000974097209 */ /* 0x000fc40007810000 */
[----:B------:R-:W-:Y:S01]  /*3140*/  LEA R151, R2, UR5, 0x1 ;  /* 0x0000000502977c11 */ /* 0x000fe2000f8e08ff */
[----:B------:R-:W1:Y:S03]  /*3150*/  SHFL.BFLY PT, R7, R8, 0x2, 0x1f ;  /* 0x0c401f0008077f89 */ /* 0x000e6600000e0000 */
[-C--:B------:R-:W-:Y:S01]  /*3160*/  IADD3 R150, R0, R151.reuse, RZ ;  /* 0x0000009700967210 */ /* 0x080fe20007ffe0ff */
[----:B------:R-:W2:Y:S01]  /*3170*/  SHFL.BFLY PT, R4, R9, 0x2, 0x1f ;  /* 0x0c401f0009047f89 */ /* 0x000ea200000e0000 */
[C---:B------:R-:W-:Y:S02]  /*3180*/  IADD3 R149, R5.reuse, R151, RZ ;  /* 0x0000009705957210 */ /* 0x040fe40007ffe0ff */
        /* <DEDUP_REMOVED lines=31> */
[----:B------:R-:W1:Y:S01]  /*3380*/  LDSM.16.MT88.4 R4, [R148+0xa000] ;  /* 0x00a000009404783b */ /* 0x000e620000004200 */
        /* <DEDUP_REMOVED lines=8> */
[----:B------:R-:W5:Y:S01]  /*3410*/  LDSM.16.MT88.4 R20, [R151+0x8800] ;  /* 0x008800009714783b */ /* 0x000f620000004200 */
[--C-:B------:R-:W-:Y:S01]  /*3420*/  FFMA.FTZ R109, R108, UR4, -R123.reuse ;  /* 0x000000046c6d7c23 */ /* 0x100fe2000801087b */
[--C-:B------:R-:W-:Y:S01]  /*3430*/  FFMA.FTZ R108, R110, UR4, -R123.reuse ;  /* 0x000000046e6c7c23 */ /* 0x100fe2000801087b */
[--C-:B------:R-:W-:Y:S01]  /*3440*/  FFMA.FTZ R110, R26, UR4, -R123.reuse ;  /* 0x000000041a6e7c23 */ /* 0x100fe2000801087b */
[----:B------:R-:W5:Y:S01]  /*3450*/  LDSM.16.MT88.4 R16, [R150+0x8800] ;  /* 0x008800009610783b */ /* 0x000f620000004200 */
        /* <DEDUP_REMOVED lines=9> */
[----:B------:R-:W3:Y:S01]  /*34f0*/  MUFU.EX2 R34, R34 ;  /* 0x0000002200227308 */ /* 0x000ee20000000800 */
[----:B--2---:R-:W-:Y:S01]  /*3500*/  F2FP.F16.F32.PACK_AB R84, R104, R105 ;  /* 0x000000696854723e */ /* 0x004fe200000000ff */
        /* <DEDUP_REMOVED lines=9> */
[----:B------:R-:W2:Y:S01]  /*35a0*/  MUFU.EX2 R106, R106 ;  /* 0x0000006a006a7308 */ /* 0x000ea20000000800 */
[----:B---3--:R-:W-:Y:S01]  /*35b0*/  F2FP.F16.F32.PACK_AB R86, R34, R103 ;  /* 0x000000672256723e */ /* 0x008fe200000000ff */
[----:B------:R-:W-:-:S04]  /*35c0*/  FADD.FTZ R103, R103, R104 ;  /* 0x0000006867677221 */ /* 0x000fc80000010000 */
[----:B------:R-:W-:Y:S02]  /*35d0*/  FADD.FTZ R34, R34, R103 ;  /* 0x0000006722227221 */ /* 0x000fe40000010000 */
[----:B------:R-:W-:Y:S08]  /*35e0*/  MUFU.EX2 R102, R102 ;  /* 0x0000006600667308 */ /* 0x000ff00000000800 */
[----:B------:R-:W3:Y:S01]  /*35f0*/  MUFU.EX2 R101, R101 ;  /* 0x0000006500657308 */ /* 0x000ee20000000800 */
[----:B--2---:R-:W-:Y:S01]  /*3600*/  F2FP.F16.F32.PACK_AB R85, R106, R107 ;  /* 0x0000006b6a55723e */ /* 0x004fe200000000ff */
[----:B------:R-:W-:-:S06]  /*3610*/  FADD.FTZ R107, R107, R106 ;  /* 0x0000006a6b6b7221 */ /* 0x000fcc0000010000 */
[----:B------:R-:W-:Y:S08]  /*3620*/  MUFU.EX2 R35, R35 ;  /* 0x0000002300237308 */ /* 0x000ff00000000800 */
[----:B------:R-:W2:Y:S01]  /*3630*/  MUFU.EX2 R32, R32 ;  /* 0x0000002000207308 */ /* 0x000ea20000000800 */
[----:B---3--:R-:W-:Y:S01]  /*3640*/  F2FP.F16.F32.PACK_AB R87, R101, R102 ;  /* 0x000000666557723e */ /* 0x008fe200000000ff */
        /* <DEDUP_REMOVED lines=10> */
[----:B------:R-:W3:Y:S05]  /*36f0*/  MUFU.EX2 R30, R30 ;  /* 0x0000001e001e7308 */ /* 0x000eea0000000800 */
[C---:B------:R-:W-:Y:S03]  /*3700*/  HMMA.16816.F32 R64, R84.reuse, R68, RZ ;  /* 0x000000445440723c */ /* 0x040fe600000018ff */
[----:B------:R-:W-:Y:S03]  /*3710*/  MUFU.EX2 R29, R29 ;  /* 0x0000001d001d7308 */ /* 0x000fe60000000800 */
[C---:B------:R-:W-:Y:S05]  /*3720*/  HMMA.16816.F32 R72, R84.reuse, R92, RZ ;  /* 0x0000005c5448723c */ /* 0x040fea00000018ff */
[----:B------:R-:W5:Y:S01]  /*3730*/  MUFU.EX2 R0, R0 ;  /* 0x0000000000007308 */ /* 0x000f620000000800 */
[C---:B----4-:R-:W-:Y:S06]  /*3740*/  HMMA.16816.F32 R76, R84.reuse, R80, RZ ;  /* 0x00000050544c723c */ /* 0x050fec00000018ff */
        /* <DEDUP_REMOVED lines=11> */
[C---:B-1----:R-:W-:Y:S05]  /*3800*/  HMMA.16816.F32 R88, R84.reuse, R4, RZ ;  /* 0x000000045458723c */ /* 0x042fea00000018ff */
[----:B------:R-:W1:Y:S01]  /*3810*/  MUFU.EX2 R113, R113 ;  /* 0x0000007100717308 */ /* 0x000e620000000800 */
[----:B------:R-:W-:Y:S01]  /*3820*/  HMMA.16816.F32 R84, R84, R6, RZ ;  /* 0x000000065454723c */ /* 0x000fe200000018ff */
[----:B--2---:R-:W-:Y:S01]  /*3830*/  F2FP.F16.F32.PACK_AB R4, R32, R35 ;  /* 0x000000232004723e */ /* 0x004fe200000000ff */
[----:B------:R-:W-:Y:S01]  /*3840*/  FADD.FTZ R35, R35, R34 ;  /* 0x0000002223237221 */ /* 0x000fe20000010000 */
[----:B---3--:R-:W-:Y:S01]  /*3850*/  F2FP.F16.F32.PACK_AB R5, R30, R33 ;  /* 0x000000211e05723e */ /* 0x008fe200000000ff */
[----:B------:R-:W-:-:S02]  /*3860*/  FADD.FTZ R33, R33, R102 ;  /* 0x0000006621217221 */ /* 0x000fc40000010000 */
[----:B------:R-:W-:Y:S01]  /*3870*/  FADD.FTZ R32, R32, R35 ;  /* 0x0000002320207221 */ /* 0x000fe20000010000 */
[----:B------:R-:W-:Y:S01]  /*3880*/  F2FP.F16.F32.PACK_AB R6, R2, R31 ;  /* 0x0000001f0206723e */ /* 0x000fe200000000ff */
[----:B------:R-:W-:Y:S01]  /*3890*/  MUFU.EX2 R114, R114 ;  /* 0x0000007200727308 */ /* 0x000fe20000000800 */
[----:B-----5:R-:W-:Y:S01]  /*38a0*/  F2FP.F16.F32.PACK_AB R7, R0, R29 ;  /* 0x0000001d0007723e */ /* 0x020fe200000000ff */
[----:B------:R-:W-:Y:S01]  /*38b0*/  FADD.FTZ R30, R30, R33 ;  /* 0x000000211e1e7221 */ /* 0x000fe20000010000 */
[----:B------:R-:W-:-:S03]  /*38c0*/  FADD.FTZ R31, R31, R32 ;  /* 0x000000201f1f7221 */ /* 0x000fc60000010000 */
[----:B------:R-:W-:Y:S01]  /*38d0*/  FADD.FTZ R29, R29, R30 ;  /* 0x0000001e1d1d7221 */ /* 0x000fe20000010000 */
[----:B------:R-:W-:Y:S01]  /*38e0*/  FADD.FTZ R2, R2, R31 ;  /* 0x0000001f02027221 */ /* 0x000fe20000010000 */
[----:B------:R-:W-:Y:S01]  /*38f0*/  HMMA.16816.F32 R56, R4, R8, R56 ;  /* 0x000000080438723c */ /* 0x000fe20000001838 */
[----:B------:R-:W2:Y:S01]  /*3900*/  MUFU.EX2 R115, R115 ;  /* 0x0000007300737308 */ /* 0x000ea20000000800 */
[----:B------:R-:W-:-:S04]  /*3910*/  FADD.FTZ R29, R0, R29 ;  /* 0x0000001d001d7221 */ /* 0x000fc80000010000 */
[C---:B------:R-:W-:Y:S01]  /*3920*/  HMMA.16816.F32 R60, R4.reuse, R10, R60 ;  /* 0x0000000a043c723c */ /* 0x040fe2000000183c */
[----:B------:R-:W3:Y:S02]  /*3930*/  LDSM.16.MT88.4 R8, [R148+0xa800] ;  /* 0x00a800009408783b */ /* 0x000ee40000004200 */
[----:B------:R-:W-:Y:S03]  /*3940*/  MUFU.EX2 R125, R125 ;  /* 0x0000007d007d7308 */ /* 0x000fe60000000800 */
[C---:B------:R-:W-:Y:S05]  /*3950*/  HMMA.16816.F32 R96, R4.reuse, R20, R96 ;  /* 0x000000140460723c */ /* 0x040fea0000001860 */
[----:B------:R-:W5:Y:S01]  /*3960*/  MUFU.EX2 R124, R124 ;  /* 0x0000007c007c7308 */ /* 0x000f620000000800 */
[C---:B------:R-:W-:Y:S01]  /*3970*/  HMMA.16816.F32 R36, R4.reuse, R22, R36 ;  /* 0x000000160424723c */ /* 0x040fe20000001824 */
[----:B------:R-:W4:Y:S05]  /*3980*/  LDSM.16.MT88.4 R20, [R151+0xa800] ;  /* 0x00a800009714783b */ /* 0x000f2a0000004200 */
[C---:B------:R-:W-:Y:S01]  /*3990*/  HMMA.16816.F32 R40, R4.reuse, R16, R40 ;  /* 0x000000100428723c */ /* 0x040fe20000001828 */
[----:B------:R-:W-:Y:S05]  /*39a0*/  MUFU.EX2 R120, R126 ;  /* 0x0000007e00787308 */ /* 0x000fea0000000800 */
[C---:B------:R-:W-:Y:S01]  /*39b0*/  HMMA.16816.F32 R44, R4.reuse, R18, R44 ;  /* 0x00000012042c723c */ /* 0x040fe2000000182c */
[----:B------:R-:W1:Y:S02]  /*39c0*/  LDSM.16.MT88.4 R16, [R150+0xa800] ;  /* 0x00a800009610783b */ /* 0x000e640000004200 */
[----:B------:R-:W-:Y:S03]  /*39d0*/  MUFU.EX2 R177, R177 ;  /* 0x000000b100b17308 */ /* 0x000fe60000000800 */
[C---:B------:R-:W-:Y:S05]  /*39e0*/  HMMA.16816.F32 R48, R4.reuse, R12, R48 ;  /* 0x0000000c0430723c */ /* 0x040fea0000001830 */
[----:B------:R-:W-:Y:S01]  /*39f0*/  MUFU.EX2 R121, R121 ;  /* 0x0000007900797308 */ /* 0x000fe20000000800 */
[C---:B------:R-:W-:Y:S01]  /*3a00*/  HMMA.16816.F32 R52, R4.reuse, R14, R52 ;  /* 0x0000000e0434723c */ /* 0x040fe20000001834 */
[----:B------:R-:W2:Y:S05]  /*3a10*/  LDSM.16.MT88.4 R12, [R149+0xa800] ;  /* 0x00a80000950c783b */ /* 0x000eaa0000004200 */
[C---:B---3--:R-:W-:Y:S01]  /*3a20*/  HMMA.16816.F32 R88, R4.reuse, R8, R88 ;  /* 0x000000080458723c */ /* 0x048fe20000001858 */
[----:B------:R-:W3:Y:S05]  /*3a30*/  MUFU.EX2 R122, R122 ;  /* 0x0000007a007a7308 */ /* 0x000eea0000000800 */
[C---:B------:R-:W-:Y:S01]  /*3a40*/  HMMA.16816.F32 R84, R4.reuse, R10, R84 ;  /* 0x0000000a0454723c */ /* 0x040fe20000001854 */
[----:B------:R-:W5:Y:S02]  /*3a50*/  LDSM.16.MT88.4 R8, [R148+0x9000] ;  /* 0x009000009408783b */ /* 0x000f640000004200 */
[----:B------:R-:W-:Y:S03]  /*3a60*/  MUFU.EX2 R116, R117 ;  /* 0x0000007500747308 */ /* 0x000fe60000000800 */
[C---:B----4-:R-:W-:Y:S05]  /*3a70*/  HMMA.16816.F32 R64, R4.reuse, R20, R64 ;  /* 0x000000140440723c */ /* 0x050fea0000001840 */
[----:B------:R-:W4:Y:S01]  /*3a80*/  MUFU.EX2 R175, R175 ;  /* 0x000000af00af7308 */ /* 0x000f220000000800 */
[C---:B------:R-:W-:Y:S01]  /*3a90*/  HMMA.16816.F32 R68, R4.reuse, R22, R68 ;  /* 0x000000160444723c */ /* 0x040fe20000001844 */
[----:B------:R-:W3:Y:S05]  /*3aa0*/  LDSM.16.MT88.4 R20, [R150+0x9000] ;  /* 0x009000009614783b */ /* 0x000eea0000004200 */
        /* <DEDUP_REMOVED lines=16> */
[----:B-----5:R-:W-:Y:S01]  /*3bb0*/  HMMA.16816.F32 R56, R4, R8, R56 ;  /* 0x000000080438723c */ /* 0x020fe20000001838 */
[----:B------:R-:W-:Y:S01]  /*3bc0*/  FADD.FTZ R110, R111, R110 ;  /* 0x0000006e6f6e7221 */ /* 0x000fe20000010000 */
[----:B------:R-:W-:-:S04]  /*3bd0*/  FADD.FTZ R114, R115, R114 ;  /* 0x0000007273727221 */ /* 0x000fc80000010000 */
        /* <DEDUP_REMOVED lines=45> */
[C---:B------:R-:W-:Y:S06]  /*3eb0*/  HMMA.16816.F32 R60, R4.reuse, R26, R60 ;  /* 0x0000001a043c723c */ /* 0x040fec000000183c */
[C---:B---3--:R-:W-:Y:S06]  /*3ec0*/  HMMA.16816.F32 R64, R4.reuse, R20, R64 ;  /* 0x000000140440723c */ /* 0x048fec0000001840 */
[C---:B------:R-:W-:Y:S06]  /*3ed0*/  HMMA.16816.F32 R68, R4.reuse, R22, R68 ;  /* 0x000000160444723c */ /* 0x040fec0000001844 */
[C---:B-1----:R-:W-:Y:S06]  /*3ee0*/  HMMA.16816.F32 R72, R4.reuse, R16, R72 ;  /* 0x000000100448723c */ /* 0x042fec0000001848 */
[C---:B------:R-:W-:Y:S06]  /*3ef0*/  HMMA.16816.F32 R92, R4.reuse, R18, R92 ;  /* 0x00000012045c723c */ /* 0x040fec000000185c */
[C---:B--2---:R-:W-:Y:S06]  /*3f00*/  HMMA.16816.F32 R76, R4.reuse, R12, R76 ;  /* 0x0000000c044c723c */ /* 0x044fec000000184c */
[C---:B------:R-:W-:Y:S06]  /*3f10*/  HMMA.16816.F32 R80, R4.reuse, R14, R80 ;  /* 0x0000000e0450723c */ /* 0x040fec0000001850 */
[C---:B-----5:R-:W-:Y:S06]  /*3f20*/  HMMA.16816.F32 R88, R4.reuse, R8, R88 ;  /* 0x000000080458723c */ /* 0x060fec0000001858 */
[----:B------:R-:W-:Y:S01]  /*3f30*/  HMMA.16816.F32 R84, R4, R10, R84 ;  /* 0x0000000a0454723c */ /* 0x000fe20000001854 */
[----:B------:R-:W-:-:S08]  /*3f40*/  NOP ;  /* 0x0000000000007918 */ /* 0x000fd00000000000 */
        /* <DEDUP_REMOVED lines=10> */
.L_x_6541:
        /* <DEDUP_REMOVED lines=66> */
.L_x_6538:
        /* <DEDUP_REMOVED lines=15> */
[----:B------:R-:W-:Y:S01]  /*4500*/  ISETP.GE.AND P0, PT, R173, 0x1, PT ;  /* 0x00000001ad00780c */ /* 0x000fe20003f06270 */
[----:B------:R1:W-:Y:S04]  /*4510*/  LDGSTS.E.BYPASS.LTC128B.128 [R165+0xa800], desc[UR18][R102.64+0x80] ;  /* 0x0a80008066a57fae */ /* 0x0003e8000b901d52 */
[----:B------:R1:W-:Y:S04]  /*4520*/  LDGSTS.E.BYPASS.LTC128B.128 [R165+0x9000], desc[UR18][R2.64] ;  /* 0x0900000002a57fae */ /* 0x0003e8000b901d52 */
[----:B------:R1:W-:Y:S04]  /*4530*/  LDGSTS.E.BYPASS.LTC128B.128 [R165+0xb000], desc[UR18][R2.64+0x80] ;  /* 0x0b00008002a57fae */ /* 0x0003e8000b901d52 */
[----:B------:R1:W-:Y:S04]  /*4540*/  LDGSTS.E.BYPASS.LTC128B.128 [R165+0x9800], desc[UR18][R178.64] ;  /* 0x09800000b2a57fae */ /* 0x0003e8000b901d52 */
[----:B------:R1:W-:Y:S04]  /*4550*/  LDGSTS.E.BYPASS.LTC128B.128 [R165+0xb800], desc[UR18][R178.64+0x80] ;  /* 0x0b800080b2a57fae */ /* 0x0003e8000b901d52 */
[----:B------:R-:W-:Y:S04]  /*4560*/  LDSM.16.M88.4 R104, [R158] ;  /* 0x000000009e68783b */ /* 0x000fe80000000200 */
[----:B------:R-:W2:Y:S04]  /*4570*/  LDSM.16.M88.4 R108, [R157] ;  /* 0x000000009d6c783b */ /* 0x000ea80000000200 */
[----:B------:R-:W3:Y:S04]  /*4580*/  LDSM.16.M88.4 R112, [R157+0x800] ;  /* 0x000800009d70783b */ /* 0x000ee80000000200 */
[----:B------:R-:W4:Y:S04]  /*4590*/  LDSM.16.M88.4 R116, [R157+0x1000] ;  /* 0x001000009d74783b */ /* 0x000f280000000200 */
[----:B------:R-:W5:Y:S04]  /*45a0*/  LDSM.16.M88.4 R120, [R157+0x1800] ;  /* 0x001800009d78783b */ /* 0x000f680000000200 */
[----:B------:R-:W0:Y:S04]  /*45b0*/  LDGDEPBAR ;  /* 0x00000000000079af */ /* 0x000e280000000000 */
[----:B------:R-:W-:Y:S04]  /*45c0*/  LDSM.16.M88.4 R124, [R156] ;  /* 0x000000009c7c783b */ /* 0x000fe80000000200 */
[----:B------:R-:W1:Y:S04]  /*45d0*/  LDSM.16.M88.4 R128, [R155] ;  /* 0x000000009b80783b */ /* 0x000e680000000200 */
[----:B------:R-:W1:Y:S04]  /*45e0*/  LDSM.16.M88.4 R132, [R147] ;  /* 0x000000009384783b */ /* 0x000e680000000200 */
[----:B------:R-:W1:Y:S01]  /*45f0*/  LDSM.16.M88.4 R136, [R146] ;  /* 0x000000009288783b */ /* 0x000e620000000200 */
[C---:B--2---:R-:W-:Y:S06]  /*4600*/  HMMA.16816.F32 R4, R104.reuse, R108, RZ ;  /* 0x0000006c6804723c */ /* 0x044fec00000018ff */
[C---:B------:R-:W-:Y:S01]  /*4610*/  HMMA.16816.F32 R8, R104.reuse, R110, RZ ;  /* 0x0000006e6808723c */ /* 0x040fe200000018ff */
[----:B------:R-:W2:Y:S05]  /*4620*/  LDSM.16.M88.4 R108, [R145] ;  /* 0x00000000916c783b */ /* 0x000eaa0000000200 */
[C---:B---3--:R-:W-:Y:S06]  /*4630*/  HMMA.16816.F32 R12, R104.reuse, R112, RZ ;  /* 0x00000070680c723c */ /* 0x048fec00000018ff */
[C---:B------:R-:W-:Y:S01]  /*4640*/  HMMA.16816.F32 R16, R104.reuse, R114, RZ ;  /* 0x000000726810723c */ /* 0x040fe200000018ff */
[----:B------:R-:W-:Y:S05]  /*4650*/  LDSM.16.M88.4 R112, [R153] ;  /* 0x000000009970783b */ /* 0x000fea0000000200 */
[C---:B----4-:R-:W-:Y:S06]  /*4660*/  HMMA.16816.F32 R20, R104.reuse, R116, RZ ;  /* 0x000000746814723c */ /* 0x050fec00000018ff */
[C---:B------:R-:W-:Y:S01]  /*4670*/  HMMA.16816.F32 R24, R104.reuse, R118, RZ ;  /* 0x000000766818723c */ /* 0x040fe200000018ff */
[----:B------:R-:W-:Y:S05]  /*4680*/  LDSM.16.M88.4 R116, [R153+0x800] ;  /* 0x000800009974783b */ /* 0x000fea0000000200 */
[C---:B-----5:R-:W-:Y:S06]  /*4690*/  HMMA.16816.F32 R28, R104.reuse, R120, RZ ;  /* 0x00000078681c723c */ /* 0x060fec00000018ff */
[----:B------:R-:W-:Y:S01]  /*46a0*/  HMMA.16816.F32 R32, R104, R122, RZ ;  /* 0x0000007a6820723c */ /* 0x000fe200000018ff */
[----:B------:R-:W3:Y:S04]  /*46b0*/  LDSM.16.M88.4 R104, [R154] ;  /* 0x000000009a68783b */ /* 0x000ee80000000200 */
[----:B------:R-:W4:Y:S01]  /*46c0*/  LDSM.16.M88.4 R120, [R153+0x1000] ;  /* 0x001000009978783b */ /* 0x000f220000000200 */
[C---:B-1----:R-:W-:Y:S06]  /*46d0*/  HMMA.16816.F32 R4, R124.reuse, R128, R4 ;  /* 0x000000807c04723c */ /* 0x042fec0000001804 */
[C---:B------:R-:W-:Y:S01]  /*46e0*/  HMMA.16816.F32 R8, R124.reuse, R130, R8 ;  /* 0x000000827c08723c */ /* 0x040fe20000001808 */
[----:B------:R-:W1:Y:S05]  /*46f0*/  LDSM.16.M88.4 R128, [R153+0x1800] ;  /* 0x001800009980783b */ /* 0x000e6a0000000200 */
[C---:B------:R-:W-:Y:S06]  /*4700*/  HMMA.16816.F32 R12, R124.reuse, R132, R12 ;  /* 0x000000847c0c723c */ /* 0x040fec000000180c */
[C---:B------:R-:W-:Y:S06]  /*4710*/  HMMA.16816.F32 R16, R124.reuse, R134, R16 ;  /* 0x000000867c10723c */ /* 0x040fec0000001810 */
[C---:B------:R-:W-:Y:S06]  /*4720*/  HMMA.16816.F32 R20, R124.reuse, R136, R20 ;  /* 0x000000887c14723c */ /* 0x040fec0000001814 */
[C---:B------:R-:W-:Y:S06]  /*4730*/  HMMA.16816.F32 R24, R124.reuse, R138, R24 ;  /* 0x0000008a7c18723c */ /* 0x040fec0000001818 */
[C---:B--2---:R-:W-:Y:S06]  /*4740*/  HMMA.16816.F32 R28, R124.reuse, R108, R28 ;  /* 0x0000006c7c1c723c */ /* 0x044fec000000181c */
[----:B------:R-:W-:Y:S01]  /*4750*/  HMMA.16816.F32 R32, R124, R110, R32 ;  /* 0x0000006e7c20723c */ /* 0x000fe20000001820 */
[----:B------:R-:W-:Y:S04]  /*4760*/  LDSM.16.M88.4 R108, [R152] ;  /* 0x00000000986c783b */ /* 0x000fe80000000200 */
[----:B------:R-:W2:Y:S01]  /*4770*/  LDSM.16.M88.4 R124, [R144] ;  /* 0x00000000907c783b */ /* 0x000ea20000000200 */
        /* <DEDUP_REMOVED lines=18> */
[----:B------:R-:W-:Y:S05]  /*48a0*/  LDSM.16.M88.4 R112, [R157+0x3800] ;  /* 0x003800009d70783b */ /* 0x000fea0000000200 */
[C---:B-----5:R-:W-:Y:S06]  /*48b0*/  HMMA.16816.F32 R20, R108.reuse, R116, R20 ;  /* 0x000000746c14723c */ /* 0x060fec0000001814 */
[C---:B------:R-:W-:Y:S01]  /*48c0*/  HMMA.16816.F32 R24, R108.reuse, R118, R24 ;  /* 0x000000766c18723c */ /* 0x040fe20000001818 */
[----:B------:R-:W-:Y:S05]  /*48d0*/  LDSM.16.M88.4 R116, [R156+0x2000] ;  /* 0x002000009c74783b */ /* 0x000fea0000000200 */
[C---:B----4-:R-:W-:Y:S06]  /*48e0*/  HMMA.16816.F32 R28, R108.reuse, R120, R28 ;  /* 0x000000786c1c723c */ /* 0x050fec000000181c */
[----:B------:R-:W-:Y:S01]  /*48f0*/  HMMA.16816.F32 R32, R108, R122, R32 ;  /* 0x0000007a6c20723c */ /* 0x000fe20000001820 */
[----:B------:R-:W3:Y:S04]  /*4900*/  LDSM.16.M88.4 R108, [R157+0x3000] ;  /* 0x003000009d6c783b */ /* 0x000ee80000000200 */
[----:B------:R-:W4:Y:S01]  /*4910*/  LDSM.16.M88.4 R120, [R143] ;  /* 0x000000008f78783b */ /* 0x000f220000000200 */
        /* <DEDUP_REMOVED lines=8> */
[----:B------:R-:W-:Y:S05]  /*49a0*/  LDSM.16.M88.4 R108, [R154+0x2000] ;  /* 0x002000009a6c783b */ /* 0x000fea0000000200 */
[C---:B------:R-:W-:Y:S06]  /*49b0*/  HMMA.16816.F32 R28, R104.reuse, R112, R28 ;  /* 0x00000070681c723c */ /* 0x040fec000000181c */
[----:B------:R-:W-:Y:S01]  /*49c0*/  HMMA.16816.F32 R32, R104, R114, R32 ;  /* 0x000000726820723c */ /* 0x000fe20000001820 */
[----:B------:R-:W3:Y:S04]  /*49d0*/  LDSM.16.M88.4 R104, [R140] ;  /* 0x000000008c68783b */ /* 0x000ee80000000200 */
[----:B------:R-:W5:Y:S01]  /*49e0*/  LDSM.16.M88.4 R112, [R153+0x2000] ;  /* 0x002000009970783b */ /* 0x000f620000000200 */
        /* <DEDUP_REMOVED lines=11> */
[----:B------:R-:W-:Y:S04]  /*4aa0*/  LDSM.16.M88.4 R104, [R152+0x2000] ;  /* 0x002000009868783b */ /* 0x000fe80000000200 */
[----:B------:R-:W-:Y:S01]  /*4ab0*/  LDSM.16.M88.4 R116, [R144+0x2800] ;  /* 0x002800009074783b */ /* 0x000fe20000000200 */
[C---:B-----5:R-:W-:Y:S06]  /*4ac0*/  HMMA.16816.F32 R4, R108.reuse, R112, R4 ;  /* 0x000000706c04723c */ /* 0x060fec0000001804 */
[C---:B------:R-:W-:Y:S01]  /*4ad0*/  HMMA.16816.F32 R8, R108.reuse, R114, R8 ;  /* 0x000000726c08723c */ /* 0x040fe20000001808 */
[----:B------:R-:W3:Y:S05]  /*4ae0*/  LDSM.16.M88.4 R112, [R144+0x2000] ;  /* 0x002000009070783b */ /* 0x000eea0000000200 */
[C---:B----4-:R-:W-:Y:S06]  /*4af0*/  HMMA.16816.F32 R12, R108.reuse, R120, R12 ;  /* 0x000000786c0c723c */ /* 0x050fec000000180c */
[C---:B------:R-:W-:Y:S01]  /*4b00*/  HMMA.16816.F32 R16, R108.reuse, R122, R16 ;  /* 0x0000007a6c10723c */ /* 0x040fe20000001810 */
[----:B------:R-:W4:Y:S05]  /*4b10*/  LDSM.16.M88.4 R120, [R144+0x3000] ;  /* 0x003000009078783b */ /* 0x000f2a0000000200 */
[C---:B-1----:R-:W-:Y:S06]  /*4b20*/  HMMA.16816.F32 R20, R108.reuse, R128, R20 ;  /* 0x000000806c14723c */ /* 0x042fec0000001814 */
[C---:B------:R-:W-:Y:S01]  /*4b30*/  HMMA.16816.F32 R24, R108.reuse, R130, R24 ;  /* 0x000000826c18723c */ /* 0x040fe20000001818 */
[----:B------:R-:W1:Y:S01]  /*4b40*/  LDSM.16.M88.4 R128, [R144+0x3800] ;  /* 0x003800009080783b */ /* 0x000e620000000200 */
[----:B------:R-:W-:Y:S04]  /*4b50*/  DEPBAR.LE SB0, 0x0 ;  /* 0x000080000000791a */ /* 0x000fe80000000000 */
[C---:B--2---:R-:W-:Y:S01]  /*4b60*/  HMMA.16816.F32 R28, R108.reuse, R124, R28 ;  /* 0x0000007c6c1c723c */ /* 0x044fe2000000181c */
[----:B------:R-:W-:Y:S05]  /*4b70*/  BAR.SYNC.DEFER_BLOCKING 0x0 ;  /* 0x0000000000007b1d */ /* 0x000fea0000010000 */
[----:B------:R-:W-:Y:S06]  /*4b80*/  HMMA.16816.F32 R32, R108, R126, R32 ;  /* 0x0000007e6c20723c */ /* 0x000fec0000001820 */
[C---:B---3--:R-:W-:Y:S06]  /*4b90*/  HMMA.16816.F32 R4, R104.reuse, R112, R4 ;  /* 0x000000706804723c */ /* 0x048fec0000001804 */
[C---:B------:R-:W-:Y:S06]  /*4ba0*/  HMMA.16816.F32 R8, R104.reuse, R114, R8 ;  /* 0x000000726808723c */ /* 0x040fec0000001808 */
[C---:B------:R-:W-:Y:S06]  /*4bb0*/  HMMA.16816.F32 R12, R104.reuse, R116, R12 ;  /* 0x00000074680c723c */ /* 0x040fec000000180c */
[C---:B------:R-:W-:Y:S06]  /*4bc0*/  HMMA.16816.F32 R16, R104.reuse, R118, R16 ;  /* 0x000000766810723c */ /* 0x040fec0000001810 */
[C---:B----4-:R-:W-:Y:S06]  /*4bd0*/  HMMA.16816.F32 R20, R104.reuse, R120, R20 ;  /* 0x000000786814723c */ /* 0x050fec0000001814 */
[C---:B------:R-:W-:Y:S06]  /*4be0*/  HMMA.16816.F32 R24, R104.reuse, R122, R24 ;  /* 0x0000007a6818723c */ /* 0x040fec0000001818 */
[C---:B-1----:R-:W-:Y:S06]  /*4bf0*/  HMMA.16816.F32 R28, R104.reuse, R128, R28 ;  /* 0x00000080681c723c */ /* 0x042fec000000181c */
        /* <DEDUP_REMOVED lines=43> */
[----:B------:R-:W1:Y:S10]  /*4eb0*/  LDC R102, c[0x0][0x24c] ;  /* 0x00009300ff667b82 */ /* 0x000e740000000800 */
        /* <DEDUP_REMOVED lines=22> */
[-C--:B---3--:R-:W-:Y:S04]  /*5020*/  IMAD.WIDE.U32 R108, R103, R2.reuse, R108 ;  /* 0x00000002676c7225 */ /* 0x088fe800078e006c */
[----:B------:R-:W-:Y:S04]  /*5030*/  IMAD R100, R107, R2, RZ ;  /* 0x000000026b647224 */ /* 0x000fe800078e02ff */
[----:B------:R-:W-:Y:S05]  /*5040*/  IMAD R100, R103, R3, R100 ;  /* 0x0000000367647224 */ /* 0x000fea00078e0264 */
[----:B------:R-:W-:Y:S07]  /*5050*/  IADD3 R100, R109, R100, RZ ;  /* 0x000000646d647210 */ /* 0x000fee0007ffe0ff */
.L_x_6540:
        /* <DEDUP_REMOVED lines=19> */
[----:B------:R-:W0:Y:S02]  /*5190*/  LDGDEPBAR ;  /* 0x00000000000079af */ /* 0x000e240000000000 */
.L_x_6539:
        /* <DEDUP_REMOVED lines=94> */
[----:B------:R-:W-:Y:S01]  /*5780*/  FFMA.FTZ R134, R25, UR4, -R124 ;  /* 0x0000000419867c23 */ /* 0x000fe2000801087c */
[--C-:B------:R-:W-:Y:S01]  /*5790*/  FFMA.FTZ R135, R26, UR4, -R122.reuse ;  /* 0x000000041a877c23 */ /* 0x100fe2000801087a */
[----:B------:R-:W-:Y:S01]  /*57a0*/  FFMA.FTZ R136, R27, UR4, -R122 ;  /* 0x000000041b887c23 */ /* 0x000fe2000801087a */
[C---:B------:R-:W-:Y:S03]  /*57b0*/  FMUL.FTZ R56, R2.reuse, R56 ;  /* 0x0000003802387220 */ /* 0x040fe60000410000 */
[----:B------:R-:W-:Y:S01]  /*57c0*/  MUFU.EX2 R7, R7 ;  /* 0x0000000700077308 */ /* 0x000fe20000000800 */
[----:B------:R-:W-:Y:S01]  /*57d0*/  LDSM.16.MT88.4 R24, [R149+0x9000] ;  /* 0x009000009518783b */ /* 0x000fe20000004200 */
        /* <DEDUP_REMOVED lines=13> */
[--C-:B------:R-:W-:Y:S03]  /*58b0*/  FFMA.FTZ R126, R12, UR4, -R124.reuse ;  /* 0x000000040c7e7c23 */ /* 0x100fe6000801087c */
[----:B------:R-:W-:Y:S01]  /*58c0*/  MUFU.EX2 R103, R103 ;  /* 0x0000006700677308 */ /* 0x000fe20000000800 */
[C---:B------:R-:W-:Y:S01]  /*58d0*/  FMUL.FTZ R12, R2.reuse, R92 ;  /* 0x0000005c020c7220 */ /* 0x040fe20000410000 */
[----:B------:R-:W-:Y:S01]  /*58e0*/  FFMA.FTZ R125, R13, UR4, -R124 ;  /* 0x000000040d7d7c23 */ /* 0x000fe2000801087c */
[----:B------:R-:W-:Y:S01]  /*58f0*/  FMUL.FTZ R13, R2, R93 ;  /* 0x0000005d020d7220 */ /* 0x000fe20000410000 */
[--C-:B------:R-:W-:Y:S01]  /*5900*/  FFMA.FTZ R127, R14, UR4, -R122.reuse ;  /* 0x000000040e7f7c23 */ /* 0x100fe2000801087a */
[C---:B------:R-:W-:Y:S01]  /*5910*/  FMUL.FTZ R14, R0.reuse, R94 ;  /* 0x0000005e000e7220 */ /* 0x040fe20000410000 */
[----:B------:R-:W-:Y:S01]  /*5920*/  FFMA.FTZ R128, R15, UR4, -R122 ;  /* 0x000000040f807c23 */ /* 0x000fe2000801087a */
[----:B------:R-:W-:Y:S03]  /*5930*/  FMUL.FTZ R15, R0, R95 ;  /* 0x0000005f000f7220 */ /* 0x000fe60000410000 */
[----:B------:R-:W3:Y:S01]  /*5940*/  MUFU.EX2 R120, R120 ;  /* 0x0000007800787308 */ /* 0x000ee20000000800 */
[----:B--2---:R-:W-:Y:S01]  /*5950*/  F2FP.F16.F32.PACK_AB R98, R102, R7 ;  /* 0x000000076662723e */ /* 0x004fe200000000ff */
[----:B------:R-:W-:Y:S01]  /*5960*/  LDSM.16.MT88.4 R92, [R148+0xa000] ;  /* 0x00a00000945c783b */ /* 0x000fe20000004200 */
[C---:B------:R-:W-:Y:S01]  /*5970*/  FMUL.FTZ R68, R2.reuse, R68 ;  /* 0x0000004402447220 */ /* 0x040fe20000410000 */
[----:B------:R-:W-:Y:S01]  /*5980*/  FMUL.FTZ R69, R2, R69 ;  /* 0x0000004502457220 */ /* 0x000fe20000410000 */
        /* <DEDUP_REMOVED lines=10> */
[--C-:B------:R-:W-:Y:S01]  /*5a30*/  FFMA.FTZ R129, R16, UR4, -R124.reuse ;  /* 0x0000000410817c23 */ /* 0x100fe2000801087c */
[----:B------:R-:W-:Y:S01]  /*5a40*/  FFMA.FTZ R130, R17, UR4, -R124 ;  /* 0x0000000411827c23 */ /* 0x000fe2000801087c */
[----:B---3--:R-:W-:Y:S01]  /*5a50*/  F2FP.F16.F32.PACK_AB R99, R120, R103 ;  /* 0x000000677863723e */ /* 0x008fe200000000ff */
[--C-:B------:R-:W-:Y:S01]  /*5a60*/  FFMA.FTZ R131, R18, UR4, -R122.reuse ;  /* 0x0000000412837c23 */ /* 0x100fe2000801087a */
[----:B------:R-:W-:Y:S01]  /*5a70*/  FFMA.FTZ R132, R19, UR4, -R122 ;  /* 0x0000000413847c23 */ /* 0x000fe2000801087a */
[C---:B------:R-:W-:Y:S01]  /*5a80*/  FMUL.FTZ R80, R2.reuse, R80 ;  /* 0x0000005002507220 */ /* 0x040fe20000410000 */
[----:B------:R-:W-:Y:S01]  /*5a90*/  FMUL.FTZ R81, R2, R81 ;  /* 0x0000005102517220 */ /* 0x000fe20000410000 */
[C---:B------:R-:W-:Y:S01]  /*5aa0*/  FMUL.FTZ R82, R0.reuse, R82 ;  /* 0x0000005200527220 */ /* 0x040fe20000410000 */
[----:B------:R-:W-:Y:S01]  /*5ab0*/  FMUL.FTZ R83, R0, R83 ;  /* 0x0000005300537220 */ /* 0x000fe20000410000 */
[C---:B-1----:R-:W-:Y:S01]  /*5ac0*/  HMMA.16816.F32 R8, R96.reuse, R104, R8 ;  /* 0x000000686008723c */ /* 0x042fe20000001808 */
[----:B------:R-:W-:Y:S04]  /*5ad0*/  MUFU.EX2 R126, R126 ;  /* 0x0000007e007e7308 */ /* 0x000fe80000000800 */
[C---:B------:R-:W-:Y:S01]  /*5ae0*/  FMUL.FTZ R16, R2.reuse, R88 ;  /* 0x0000005802107220 */ /* 0x040fe20000410000 */
[C---:B------:R-:W-:Y:S01]  /*5af0*/  HMMA.16816.F32 R36, R96.reuse, R106, R36 ;  /* 0x0000006a6024723c */ /* 0x040fe20000001824 */
[----:B------:R-:W1:Y:S04]  /*5b00*/  LDSM.16.MT88.4 R104, [R151+0xa000] ;  /* 0x00a000009768783b */ /* 0x000e680000004200 */
[----:B------:R-:W2:Y:S01]  /*5b10*/  MUFU.EX2 R125, R125 ;  /* 0x0000007d007d7308 */ /* 0x000ea20000000800 */
[----:B------:R-:W-:Y:S01]  /*5b20*/  ISETP.GT.AND P0, PT, R173, RZ, PT ;  /* 0x000000ffad00720c */ /* 0x000fe20003f04270 */
[----:B------:R-:W-:Y:S01]  /*5b30*/  FMUL.FTZ R17, R2, R89 ;  /* 0x0000005902117220 */ /* 0x000fe20000410000 */
[C---:B------:R-:W-:Y:S07]  /*5b40*/  HMMA.16816.F32 R40, R96.reuse, R108, R40 ;  /* 0x0000006c6028723c */ /* 0x040fee0000001828 */
[----:B------:R-:W-:Y:S01]  /*5b50*/  MUFU.EX2 R127, R127 ;  /* 0x0000007f007f7308 */ /* 0x000fe20000000800 */
[C---:B------:R-:W-:Y:S01]  /*5b60*/  HMMA.16816.F32 R44, R96.reuse, R110, R44 ;  /* 0x0000006e602c723c */ /* 0x040fe2000000182c */
[----:B------:R-:W3:Y:S02]  /*5b70*/  LDSM.16.MT88.4 R108, [R150+0xa000] ;  /* 0x00a00000966c783b */ /* 0x000ee40000004200 */
[C---:B------:R-:W-:Y:S03]  /*5b80*/  FMUL.FTZ R18, R0.reuse, R90 ;  /* 0x0000005a00127220 */ /* 0x040fe60000410000 */
[C---:B------:R-:W-:Y:S03]  /*5b90*/  HMMA.16816.F32 R48, R96.reuse, R112, R48 ;  /* 0x000000706030723c */ /* 0x040fe60000001830 */
[----:B------:R-:W4:Y:S02]  /*5ba0*/  MUFU.EX2 R128, R128 ;  /* 0x0000008000807308 */ /* 0x000f240000000800 */
[----:B--2---:R-:W-:Y:S01]  /*5bb0*/  F2FP.F16.F32.PACK_AB R88, R125, R126 ;  /* 0x0000007e7d58723e */ /* 0x004fe200000000ff */
[C---:B------:R-:W-:Y:S01]  /*5bc0*/  HMMA.16816.F32 R52, R96.reuse, R114, R52 ;  /* 0x000000726034723c */ /* 0x040fe20000001834 */
[----:B------:R-:W2:Y:S06]  /*5bd0*/  LDSM.16.MT88.4 R112, [R149+0xa000] ;  /* 0x00a000009570783b */ /* 0x000eac0000004200 */
[----:B------:R-:W-:Y:S01]  /*5be0*/  MUFU.EX2 R129, R129 ;  /* 0x0000008100817308 */ /* 0x000fe20000000800 */
[----:B------:R-:W-:Y:S01]  /*5bf0*/  FMUL.FTZ R19, R0, R91 ;  /* 0x0000005b00137220 */ /* 0x000fe20000410000 */
[C---:B------:R-:W-:Y:S08]  /*5c00*/  HMMA.16816.F32 R56, R96.reuse, R116, R56 ;  /* 0x000000746038723c */ /* 0x040ff00000001838 */
[----:B------:R-:W5:Y:S01]  /*5c10*/  MUFU.EX2 R130, R130 ;  /* 0x0000008200827308 */ /* 0x000f620000000800 */
[C---:B------:R-:W-:Y:S01]  /*5c20*/  HMMA.16816.F32 R60, R96.reuse, R118, R60 ;  /* 0x00000076603c723c */ /* 0x040fe2000000183c */
[----:B------:R-:W-:Y:S02]  /*5c30*/  LDSM.16.MT88.4 R116, [R149+0x8800] ;  /* 0x008800009574783b */ /* 0x000fe40000004200 */
[----:B----4-:R-:W-:Y:S03]  /*5c40*/  F2FP.F16.F32.PACK_AB R89, R128, R127 ;  /* 0x0000007f8059723e */ /* 0x010fe600000000ff */
[C---:B-1----:R-:W-:Y:S03]  /*5c50*/  HMMA.16816.F32 R64, R96.reuse, R104, R64 ;  /* 0x000000686040723c */ /* 0x042fe60000001840 */
[----:B------:R-:W-:Y:S02]  /*5c60*/  MUFU.EX2 R131, R131 ;  /* 0x0000008300837308 */ /* 0x000fe40000000800 */
[----:B------:R-:W-:Y:S01]  /*5c70*/  FMUL.FTZ R84, R2, R84 ;  /* 0x0000005402547220 */ /* 0x000fe20000410000 */
[C---:B------:R-:W-:Y:S01]  /*5c80*/  HMMA.16816.F32 R68, R96.reuse, R106, R68 ;  /* 0x0000006a6044723c */ /* 0x040fe20000001844 */
[----:B------:R-:W1:Y:S06]  /*5c90*/  LDSM.16.MT88.4 R104, [R151+0x8800] ;  /* 0x008800009768783b */ /* 0x000e6c0000004200 */
[----:B------:R-:W4:Y:S01]  /*5ca0*/  MUFU.EX2 R132, R132 ;  /* 0x0000008400847308 */ /* 0x000f220000000800 */
[----:B-----5:R-:W-:Y:S01]  /*5cb0*/  F2FP.F16.F32.PACK_AB R90, R130, R129 ;  /* 0x00000081825a723e */ /* 0x020fe200000000ff */
[C---:B---3--:R-:W-:Y:S03]  /*5cc0*/  HMMA.16816.F32 R72, R96.reuse, R108, R72 ;  /* 0x0000006c6048723c */ /* 0x048fe60000001848 */
[----:B------:R-:W-:Y:S03]  /*5cd0*/  FMUL.FTZ R85, R2, R85 ;  /* 0x0000005502557220 */ /* 0x000fe60000410000 */
[C---:B------:R-:W-:Y:S01]  /*5ce0*/  HMMA.16816.F32 R12, R96.reuse, R110, R12 ;  /* 0x0000006e600c723c */ /* 0x040fe2000000180c */
[----:B------:R-:W3:Y:S01]  /*5cf0*/  LDSM.16.MT88.4 R108, [R150+0x8800] ;  /* 0x00880000966c783b */ /* 0x000ee20000004200 */
[----:B------:R-:W-:Y:S03]  /*5d00*/  MUFU.EX2 R133, R133 ;  /* 0x0000008500857308 */ /* 0x000fe60000000800 */
[----:B------:R-:W-:Y:S01]  /*5d10*/  FMUL.FTZ R86, R0, R86 ;  /* 0x0000005600567220 */ /* 0x000fe20000410000 */
[C---:B--2---:R-:W-:Y:S06]  /*5d20*/  HMMA.16816.F32 R76, R96.reuse, R112, R76 ;  /* 0x00000070604c723c */ /* 0x044fec000000184c */
[----:B------:R-:W2:Y:S01]  /*5d30*/  MUFU.EX2 R134, R134 ;  /* 0x0000008600867308 */ /* 0x000ea20000000800 */
[----:B----4-:R-:W-:Y:S01]  /*5d40*/  F2FP.F16.F32.PACK_AB R91, R132, R131 ;  /* 0x00000083845b723e */ /* 0x010fe200000000ff */
[C---:B------:R-:W-:Y:S01]  /*5d50*/  HMMA.16816.F32 R80, R96.reuse, R114, R80 ;  /* 0x000000726050723c */ /* 0x040fe20000001850 */
[----:B------:R-:W4:Y:S02]  /*5d60*/  LDSM.16.MT88.4 R112, [R148+0x8800] ;  /* 0x008800009470783b */ /* 0x000f240000004200 */
[----:B------:R-:W-:Y:S03]  /*5d70*/  FMUL.FTZ R87, R0, R87 ;  /* 0x0000005700577220 */ /* 0x000fe60000410000 */
[C---:B------:R-:W-:Y:S02]  /*5d80*/  HMMA.16816.F32 R16, R96.reuse, R92, R16 ;  /* 0x0000005c6010723c */ /* 0x040fe40000001810 */
[----:B------:R-:W-:Y:S03]  /*5d90*/  MUFU.EX2 R135, R135 ;  /* 0x0000008700877308 */ /* 0x000fe60000000800 */
[----:B------:R-:W-:Y:S01]  /*5da0*/  FFMA.FTZ R121, R2, R177, R121 ;  /* 0x000000b102797223 */ /* 0x000fe20000010079 */
[----:B------:R-:W-:Y:S01]  /*5db0*/  HMMA.16816.F32 R84, R96, R94, R84 ;  /* 0x0000005e6054723c */ /* 0x000fe20000001854 */
[----:B------:R-:W5:Y:S05]  /*5dc0*/  LDSM.16.MT88.4 R92, [R151+0xa800] ;  /* 0x00a80000975c783b */ /* 0x000f6a0000004200 */
[----:B------:R-:W2:Y:S01]  /*5dd0*/  MUFU.EX2 R136, R136 ;  /* 0x0000008800887308 */ /* 0x000ea20000000800 */
[----:B------:R-:W-:Y:S01]  /*5de0*/  MOV R101, R100 ;  /* 0x0000006400657202 */ /* 0x000fe20000000f00 */
[C---:B-1----:R-:W-:Y:S01]  /*5df0*/  HMMA.16816.F32 R8, R88.reuse, R104, R8 ;  /* 0x000000685808723c */ /* 0x042fe20000001808 */
[----:B------:R-:W1:Y:S04]  /*5e00*/  LDSM.16.MT88.4 R96, [R150+0xa800] ;  /* 0x00a800009660783b */ /* 0x000e680000004200 */
[----:B------:R-:W-:Y:S01]  /*5e10*/  FFMA.FTZ R123, R0, R175, R123 ;  /* 0x000000af007b7223 */ /* 0x000fe2000001007b */
[C---:B------:R-:W-:Y:S03]  /*5e20*/  HMMA.16816.F32 R36, R88.reuse, R106, R36 ;  /* 0x0000006a5824723c */ /* 0x040fe60000001824 */
[----:B------:R-:W1:Y:S03]  /*5e30*/  LDSM.16.MT88.4 R104, [R149+0xa800] ;  /* 0x00a800009568783b */ /* 0x000e660000004200 */
[C---:B---3--:R-:W-:Y:S05]  /*5e40*/  HMMA.16816.F32 R40, R88.reuse, R108, R40 ;  /* 0x0000006c5828723c */ /* 0x048fea0000001828 */
[----:B------:R-:W-:Y:S01]  /*5e50*/  FADD.FTZ R0, R5, R121 ;  /* 0x0000007905007221 */ /* 0x000fe20000010000 */
[C---:B------:R-:W-:Y:S01]  /*5e60*/  HMMA.16816.F32 R44, R88.reuse, R110, R44 ;  /* 0x0000006e582c723c */ /* 0x040fe2000000182c */
[----:B------:R-:W3:Y:S04]  /*5e70*/  LDSM.16.MT88.4 R108, [R148+0xa800] ;  /* 0x00a80000946c783b */ /* 0x000ee80000004200 */
[----:B------:R-:W-:Y:S01]  /*5e80*/  FADD.FTZ R6, R6, R123 ;  /* 0x0000007b06067221 */ /* 0x000fe20000010000 */
[C---:B------:R-:W-:Y:S05]  /*5e90*/  HMMA.16816.F32 R48, R88.reuse, R116, R48 ;  /* 0x000000745830723c */ /* 0x040fea0000001830 */
[----:B------:R-:W-:Y:S01]  /*5ea0*/  FADD.FTZ R5, R7, R0 ;  /* 0x0000000007057221 */ /* 0x000fe20000010000 */
[C---:B------:R-:W-:Y:S05]  /*5eb0*/  HMMA.16816.F32 R52, R88.reuse, R118, R52 ;  /* 0x000000765834723c */ /* 0x040fea0000001834 */
[--C-:B------:R-:W-:Y:S01]  /*5ec0*/  FFMA.FTZ R116, R20, UR4, -R124.reuse ;  /* 0x0000000414747c23 */ /* 0x100fe2000801087c */
[C---:B----4-:R-:W-:Y:S05]  /*5ed0*/  HMMA.16816.F32 R56, R88.reuse, R112, R56 ;  /* 0x000000705838723c */ /* 0x050fea0000001838 */
[----:B------:R-:W-:Y:S01]  /*5ee0*/  FFMA.FTZ R117, R21, UR4, -R124 ;  /* 0x0000000415757c23 */ /* 0x000fe2000801087c */
[C---:B------:R-:W-:Y:S01]  /*5ef0*/  HMMA.16816.F32 R60, R88.reuse, R114, R60 ;  /* 0x00000072583c723c */ /* 0x040fe2000000183c */
[----:B------:R-:W-:Y:S01]  /*5f00*/  LDSM.16.MT88.4 R112, [R150+0x9000] ;  /* 0x009000009670783b */ /* 0x000fe20000004200 */
[----:B------:R-:W-:Y:S03]  /*5f10*/  MUFU.EX2 R116, R116 ;  /* 0x0000007400747308 */ /* 0x000fe60000000800 */
[--C-:B------:R-:W-:Y:S01]  /*5f20*/  FFMA.FTZ R118, R22, UR4, -R122.reuse ;  /* 0x0000000416767c23 */ /* 0x100fe2000801087a */
[C---:B-----5:R-:W-:Y:S06]  /*5f30*/  HMMA.16816.F32 R64, R88.reuse, R92, R64 ;  /* 0x0000005c5840723c */ /* 0x060fec0000001840 */
[----:B------:R-:W4:Y:S01]  /*5f40*/  MUFU.EX2 R117, R117 ;  /* 0x0000007500757308 */ /* 0x000f220000000800 */
[----:B--2---:R-:W-:Y:S01]  /*5f50*/  F2FP.F16.F32.PACK_AB R22, R134, R133 ;  /* 0x000000858616723e */ /* 0x004fe200000000ff */
[C---:B------:R-:W-:Y:S01]  /*5f60*/  HMMA.16816.F32 R68, R88.reuse, R94, R68 ;  /* 0x0000005e5844723c */ /* 0x040fe20000001844 */
[----:B------:R-:W2:Y:S02]  /*5f70*/  LDSM.16.MT88.4 R92, [R151+0x9000] ;  /* 0x00900000975c783b */ /* 0x000ea40000004200 */
[----:B------:R-:W-:Y:S03]  /*5f80*/  FFMA.FTZ R119, R23, UR4, -R122 ;  /* 0x0000000417777c23 */ /* 0x000fe6000801087a */
[C---:B-1----:R-:W-:Y:S02]  /*5f90*/  HMMA.16816.F32 R72, R88.reuse, R96, R72 ;  /* 0x000000605848723c */ /* 0x042fe40000001848 */
[----:B------:R-:W-:Y:S03]  /*5fa0*/  MUFU.EX2 R118, R118 ;  /* 0x0000007600767308 */ /* 0x000fe60000000800 */
[----:B------:R-:W-:Y:S01]  /*5fb0*/  F2FP.F16.F32.PACK_AB R23, R136, R135 ;  /* 0x000000878817723e */ /* 0x000fe200000000ff */
[C---:B------:R-:W-:Y:S01]  /*5fc0*/  HMMA.16816.F32 R12, R88.reuse, R98, R12 ;  /* 0x00000062580c723c */ /* 0x040fe2000000180c */
[----:B------:R-:W1:Y:S05]  /*5fd0*/  LDSM.16.MT88.4 R96, [R148+0x9000] ;  /* 0x009000009460783b */ /* 0x000e6a0000004200 */
[----:B------:R-:W5:Y:S01]  /*5fe0*/  MUFU.EX2 R119, R119 ;  /* 0x0000007700777308 */ /* 0x000f620000000800 */
[----:B----4-:R-:W-:Y:S01]  /*5ff0*/  F2FP.F16.F32.PACK_AB R20, R117, R116 ;  /* 0x000000747514723e */ /* 0x010fe200000000ff */
[C---:B------:R-:W-:Y:S03]  /*6000*/  HMMA.16816.F32 R76, R88.reuse, R104, R76 ;  /* 0x00000068584c723c */ /* 0x040fe6000000184c */
[----:B------:R-:W-:Y:S03]  /*6010*/  FADD.FTZ R103, R103, R6 ;  /* 0x0000000667677221 */ /* 0x000fe60000010000 */
[C---:B------:R-:W-:Y:S01]  /*6020*/  HMMA.16816.F32 R80, R88.reuse, R106, R80 ;  /* 0x0000006a5850723c */ /* 0x040fe20000001850 */
[----:B------:R-:W-:Y:S04]  /*6030*/  LDSM.16.MT88.4 R104, [R149+0xb000] ;  /* 0x00b000009568783b */ /* 0x000fe80000004200 */
[----:B------:R-:W-:Y:S01]  /*6040*/  FADD.FTZ R5, R102, R5 ;  /* 0x0000000566057221 */ /* 0x000fe20000010000 */
[C---:B---3--:R-:W-:Y:S05]  /*6050*/  HMMA.16816.F32 R16, R88.reuse, R108, R16 ;  /* 0x0000006c5810723c */ /* 0x048fea0000001810 */
[----:B-----5:R-:W-:Y:S01]  /*6060*/  F2FP.F16.F32.PACK_AB R21, R119, R118 ;  /* 0x000000767715723e */ /* 0x020fe200000000ff */
[----:B------:R-:W-:Y:S01]  /*6070*/  HMMA.16816.F32 R84, R88, R110, R84 ;  /* 0x0000006e5854723c */ /* 0x000fe20000001854 */
[----:B------:R-:W3:Y:S04]  /*6080*/  LDSM.16.MT88.4 R88, [R151+0xb000] ;  /* 0x00b000009758783b */ /* 0x000ee80000004200 */
[--C-:B------:R-:W-:Y:S01]  /*6090*/  FFMA.FTZ R108, R28, UR4, -R124.reuse ;  /* 0x000000041c6c7c23 */ /* 0x100fe2000801087c */
[C---:B--2---:R-:W-:Y:S05]  /*60a0*/  HMMA.16816.F32 R8, R20.reuse, R92, R8 ;  /* 0x0000005c1408723c */ /* 0x044fea0000001808 */
[----:B------:R-:W-:Y:S01]  /*60b0*/  FFMA.FTZ R109, R29, UR4, -R124 ;  /* 0x000000041d6d7c23 */ /* 0x000fe2000801087c */
[C---:B------:R-:W-:Y:S01]  /*60c0*/  HMMA.16816.F32 R36, R20.reuse, R94, R36 ;  /* 0x0000005e1424723c */ /* 0x040fe20000001824 */
[----:B------:R-:W2:Y:S01]  /*60d0*/  LDSM.16.MT88.4 R92, [R150+0xb000] ;  /* 0x00b00000965c783b */ /* 0x000ea20000004200 */
[----:B------:R-:W-:Y:S03]  /*60e0*/  MUFU.EX2 R108, R108 ;  /* 0x0000006c006c7308 */ /* 0x000fe60000000800 */
[--C-:B------:R-:W-:Y:S01]  /*60f0*/  FFMA.FTZ R110, R30, UR4, -R122.reuse ;  /* 0x000000041e6e7c23 */ /* 0x100fe2000801087a */
[C---:B------:R-:W-:Y:S06]  /*6100*/  HMMA.16816.F32 R40, R20.reuse, R112, R40 ;  /* 0x000000701428723c */ /* 0x040fec0000001828 */
[----:B------:R-:W4:Y:S01]  /*6110*/  MUFU.EX2 R109, R109 ;  /* 0x0000006d006d7308 */ /* 0x000f220000000800 */
[----:B------:R-:W-:Y:S01]  /*6120*/  FFMA.FTZ R111, R31, UR4, -R122 ;  /* 0x000000041f6f7c23 */ /* 0x000fe2000801087a */
[C---:B------:R-:W-:Y:S01]  /*6130*/  HMMA.16816.F32 R44, R20.reuse, R114, R44 ;  /* 0x00000072142c723c */ /* 0x040fe2000000182c */
[----:B------:R-:W-:Y:S02]  /*6140*/  LDSM.16.MT88.4 R28, [R151+0x9800] ;  /* 0x00980000971c783b */ /* 0x000fe40000004200 */
[----:B------:R-:W-:Y:S03]  /*6150*/  FFMA.FTZ R112, R32, UR4, -R124 ;  /* 0x0000000420707c23 */ /* 0x000fe6000801087c */
[C---:B------:R-:W-:Y:S02]  /*6160*/  HMMA.16816.F32 R48, R20.reuse, R24, R48 ;  /* 0x000000181430723c */ /* 0x040fe40000001830 */
[----:B------:R-:W-:Y:S03]  /*6170*/  MUFU.EX2 R110, R110 ;  /* 0x0000006e006e7308 */ /* 0x000fe60000000800 */
[----:B------:R-:W-:Y:S01]  /*6180*/  FFMA.FTZ R114, R34, UR4, -R122 ;  /* 0x0000000422727c23 */ /* 0x000fe2000801087a */
[C---:B------:R-:W-:Y:S01]  /*6190*/  HMMA.16816.F32 R52, R20.reuse, R26, R52 ;  /* 0x0000001a1434723c */ /* 0x040fe20000001834 */
[----:B------:R-:W5:Y:S05]  /*61a0*/  LDSM.16.MT88.4 R24, [R148+0xb000] ;  /* 0x00b000009418783b */ /* 0x000f6a0000004200 */
[----:B------:R-:W4:Y:S01]  /*61b0*/  MUFU.EX2 R111, R111 ;  /* 0x0000006f006f7308 */ /* 0x000f220000000800 */
[----:B------:R-:W-:Y:S01]  /*61c0*/  FFMA.FTZ R124, R33, UR4, -R124 ;  /* 0x00000004217c7c23 */ /* 0x000fe2000801087c */
[C---:B-1----:R-:W-:Y:S03]  /*61d0*/  HMMA.16816.F32 R56, R20.reuse, R96, R56 ;  /* 0x000000601438723c */ /* 0x042fe60000001838 */
[----:B------:R-:W-:Y:S03]  /*61e0*/  FFMA.FTZ R122, R35, UR4, -R122 ;  /* 0x00000004237a7c23 */ /* 0x000fe6000801087a */
[C---:B------:R-:W-:Y:S01]  /*61f0*/  HMMA.16816.F32 R60, R20.reuse, R98, R60 ;  /* 0x00000062143c723c */ /* 0x040fe2000000183c */
[----:B------:R-:W-:Y:S01]  /*6200*/  LDSM.16.MT88.4 R32, [R148+0x9800] ;  /* 0x009800009420783b */ /* 0x000fe20000004200 */
[----:B------:R-:W-:Y:S03]  /*6210*/  MUFU.EX2 R112, R112 ;  /* 0x0000007000707308 */ /* 0x000fe60000000800 */
[----:B------:R-:W-:Y:S01]  /*6220*/  FADD.FTZ R120, R120, R103 ;  /* 0x0000006778787221 */ /* 0x000fe20000010000 */
[C---:B---3--:R-:W-:Y:S06]  /*6230*/  HMMA.16816.F32 R64, R20.reuse, R88, R64 ;  /* 0x000000581440723c */ /* 0x048fec0000001840 */
[----:B------:R-:W1:Y:S01]  /*6240*/  MUFU.EX2 R113, R124 ;  /* 0x0000007c00717308 */ /* 0x000e620000000800 */
[----:B------:R-:W-:Y:S01]  /*6250*/  FADD.FTZ R126, R126, R5 ;  /* 0x000000057e7e7221 */ /* 0x000fe20000010000 */
[C---:B------:R-:W-:Y:S01]  /*6260*/  HMMA.16816.F32 R68, R20.reuse, R90, R68 ;  /* 0x0000005a1444723c */ /* 0x040fe20000001844 */
[----:B------:R-:W3:Y:S02]  /*6270*/  LDSM.16.MT88.4 R88, [R150+0x9800] ;  /* 0x009800009658783b */ /* 0x000ee40000004200 */
[----:B------:R-:W-:Y:S03]  /*6280*/  FADD.FTZ R127, R127, R120 ;  /* 0x000000787f7f7221 */ /* 0x000fe60000010000 */
[C---:B--2---:R-:W-:Y:S02]  /*6290*/  HMMA.16816.F32 R72, R20.reuse, R92, R72 ;  /* 0x0000005c1448723c */ /* 0x044fe40000001848 */
[----:B------:R-:W-:Y:S03]  /*62a0*/  MUFU.EX2 R114, R114 ;  /* 0x0000007200727308 */ /* 0x000fe60000000800 */
[----:B------:R-:W-:Y:S01]  /*62b0*/  FADD.FTZ R126, R125, R126 ;  /* 0x0000007e7d7e7221 */ /* 0x000fe20000010000 */
[C---:B------:R-:W-:Y:S01]  /*62c0*/  HMMA.16816.F32 R12, R20.reuse, R94, R12 ;  /* 0x0000005e140c723c */ /* 0x040fe2000000180c */
[----:B------:R-:W2:Y:S05]  /*62d0*/  LDSM.16.MT88.4 R92, [R149+0x9800] ;  /* 0x00980000955c783b */ /* 0x000eaa0000004200 */
[----:B------:R-:W1:Y:S01]  /*62e0*/  MUFU.EX2 R115, R122 ;  /* 0x0000007a00737308 */ /* 0x000e620000000800 */
[----:B------:R-:W-:Y:S01]  /*62f0*/  FADD.FTZ R128, R128, R127 ;  /* 0x0000007f80807221 */ /* 0x000fe20000010000 */
[C---:B------:R-:W-:Y:S03]  /*6300*/  HMMA.16816.F32 R76, R20.reuse, R104, R76 ;  /* 0x00000068144c723c */ /* 0x040fe6000000184c */
[----:B------:R-:W-:Y:S03]  /*6310*/  FADD.FTZ R129, R129, R126 ;  /* 0x0000007e81817221 */ /* 0x000fe60000010000 */
[C---:B------:R-:W-:Y:S01]  /*6320*/  HMMA.16816.F32 R80, R20.reuse, R106, R80 ;  /* 0x0000006a1450723c */ /* 0x040fe20000001850 */
[----:B------:R-:W2:Y:S04]  /*6330*/  LDSM.16.MT88.4 R104, [R151+0xb800] ;  /* 0x00b800009768783b */ /* 0x000ea80000004200 */
[----:B------:R-:W-:Y:S01]  /*6340*/  FADD.FTZ R5, R131, R128 ;  /* 0x0000008083057221 */ /* 0x000fe20000010000 */
[C---:B-----5:R-:W-:Y:S05]  /*6350*/  HMMA.16816.F32 R16, R20.reuse, R24, R16 ;  /* 0x000000181410723c */ /* 0x060fea0000001810 */
[----:B------:R-:W-:Y:S01]  /*6360*/  FADD.FTZ R129, R130, R129 ;  /* 0x0000008182817221 */ /* 0x000fe20000010000 */
[----:B------:R-:W-:Y:S01]  /*6370*/  HMMA.16816.F32 R84, R20, R26, R84 ;  /* 0x0000001a1454723c */ /* 0x000fe20000001854 */
[----:B------:R-:W5:Y:S04]  /*6380*/  LDSM.16.MT88.4 R24, [R150+0xb800] ;  /* 0x00b800009618783b */ /* 0x000f680000004200 */
[----:B------:R-:W-:Y:S01]  /*6390*/  FADD.FTZ R5, R132, R5 ;  /* 0x0000000584057221 */ /* 0x000fe20000010000 */
[----:B------:R-:W-:Y:S01]  /*63a0*/  FADD.FTZ R0, R116, R129 ;  /* 0x0000008174007221 */ /* 0x000fe20000010000 */
[----:B----4-:R-:W-:Y:S04]  /*63b0*/  F2FP.F16.F32.PACK_AB R20, R109, R108 ;  /* 0x0000006c6d14723e */ /* 0x010fe800000000ff */
[----:B------:R-:W-:Y:S01]  /*63c0*/  F2FP.F16.F32.PACK_AB R21, R111, R110 ;  /* 0x0000006e6f15723e */ /* 0x000fe200000000ff */
[----:B------:R-:W-:Y:S01]  /*63d0*/  FADD.FTZ R118, R118, R5 ;  /* 0x0000000576767221 */ /* 0x000fe20000010000 */
[----:B-1----:R-:W-:Y:S01]  /*63e0*/  F2FP.F16.F32.PACK_AB R22, R113, R112 ;  /* 0x000000707116723e */ /* 0x002fe200000000ff */
[----:B------:R-:W-:Y:S01]  /*63f0*/  FADD.FTZ R0, R117, R0 ;  /* 0x0000000075007221 */ /* 0x000fe20000010000 */
[----:B------:R-:W-:Y:S01]  /*6400*/  F2FP.F16.F32.PACK_AB R23, R115, R114 ;  /* 0x000000727317723e */ /* 0x000fe200000000ff */
[----:B------:R-:W-:Y:S02]  /*6410*/  FADD.FTZ R118, R119, R118 ;  /* 0x0000007677767221 */ /* 0x000fe40000010000 */
[----:B------:R-:W-:Y:S01]  /*6420*/  FADD.FTZ R133, R133, R0 ;  /* 0x0000000085857221 */ /* 0x000fe20000010000 */
[----:B------:R-:W-:Y:S01]  /*6430*/  IADD3 R0, R173, -0x1, RZ ;  /* 0xffffffffad007810 */ /* 0x000fe20007ffe0ff */
[----:B------:R-:W-:Y:S02]  /*6440*/  FADD.FTZ R135, R135, R118 ;  /* 0x0000007687877221 */ /* 0x000fe40000010000 */
[C---:B------:R-:W-:Y:S01]  /*6450*/  HMMA.16816.F32 R96, R20.reuse, R28, R8 ;  /* 0x0000001c1460723c */ /* 0x040fe20000001808 */
[----:B------:R-:W1:Y:S02]  /*6460*/  LDSM.16.MT88.4 R8, [R149+0xb800] ;  /* 0x00b800009508783b */ /* 0x000e640000004200 */
[----:B------:R-:W-:Y:S01]  /*6470*/  FADD.FTZ R133, R134, R133 ;  /* 0x0000008586857221 */ /* 0x000fe20000010000 */
[----:B------:R-:W-:Y:S01]  /*6480*/  FADD.FTZ R135, R136, R135 ;  /* 0x0000008788877221 */ /* 0x000fe20000010000 */
[----:B------:R-:W-:Y:S01]  /*6490*/  MOV R173, R0 ;  /* 0x0000000000ad7202 */ /* 0x000fe20000000f00 */
[C---:B------:R-:W-:Y:S03]  /*64a0*/  HMMA.16816.F32 R36, R20.reuse, R30, R36 ;  /* 0x0000001e1424723c */ /* 0x040fe60000001824 */
[----:B------:R-:W4:Y:S02]  /*64b0*/  LDSM.16.MT88.4 R28, [R148+0xb800] ;  /* 0x00b80000941c783b */ /* 0x000f240000004200 */
        /* <DEDUP_REMOVED lines=16> */
[----:B------:R-:W-:Y:S01]  /*65c0*/  MOV R0, R3 ;  /* 0x0000000300007202 */ /* 0x000fe20000000f00 */
[C---:B-----5:R-:W-:Y:S06]  /*65d0*/  HMMA.16816.F32 R72, R20.reuse, R24, R72 ;  /* 0x000000181448723c */ /* 0x060fec0000001848 */
        /* <DEDUP_REMOVED lines=8> */
.L_x_6537:
        /* <DEDUP_REMOVED lines=27> */
[----:B------:R-:W-:Y:S01]  /*6810*/  LOP3.LUT R8, R8, 0xfffffff8, RZ, 0xc0, !PT ;  /* 0xfffffff808087812 */ /* 0x000fe200078ec0ff */
[----:B------:R-:W2:Y:S03]  /*6820*/  @P4 LDC R25, c[0x0][0x2e8] ;  /* 0x0000ba00ff194b82 */ /* 0x000ea60000000800 */
[----:B------:R-:W-:-:S03]  /*6830*/  IADD3 R8, R9, -R8, RZ ;  /* 0x8000000809087210 */ /* 0x000fc60007ffe0ff */
[----:B------:R-:W3:Y:S01]  /*6840*/  @P3 MUFU.RCP R11, R6 ;  /* 0x00000006000b3308 */ /* 0x000ee20000001000 */
[----:B------:R-:W-:-:S04]  /*6850*/  SHF.L.U32 R9, R8, 0x6, RZ ;  /* 0x0000000608097819 */ /* 0x000fc800000006ff */
[----:B------:R-:W-:-:S03]  /*6860*/  LOP3.LUT R9, R9, 0x1c0, RZ, 0xc0, !PT ;  /* 0x000001c009097812 */ /* 0x000fc600078ec0ff */
[----:B------:R-:W4:Y:S01]  /*6870*/  @P4 MUFU.LG2 R7, R7 ;  /* 0x0000000700074308 */ /* 0x000f220000000c00 */
        /* <DEDUP_REMOVED lines=33> */
[----:B---3--:R-:W-:Y:S01]  /*6a90*/  FMUL.FTZ R99, R11, R99 ;  /* 0x000000630b637220 */ /* 0x008fe20000410000 */
[----:B------:R-:W-:Y:S01]  /*6aa0*/  LEA.HI R9, R9, R9, RZ, 0x1d ;  /* 0x0000000909097211 */ /* 0x000fe200078fe8ff */
[C---:B------:R-:W-:Y:S01]  /*6ab0*/  FMUL.FTZ R98, R11.reuse, R98 ;  /* 0x000000620b627220 */ /* 0x040fe20000410000 */
[----:B------:R-:W-:Y:S01]  /*6ac0*/  ISETP.NE.U32.AND P0, PT, R10, 0x1, PT ;  /* 0x000000010a00780c */ /* 0x000fe20003f05070 */
[C---:B------:R-:W-:Y:S01]  /*6ad0*/  FMUL.FTZ R39, R11.reuse, R39 ;  /* 0x000000270b277220 */ /* 0x040fe20000410000 */
[----:B------:R-:W-:Y:S01]  /*6ae0*/  LEA R2, R2, R9, 0x1 ;  /* 0x0000000902027211 */ /* 0x000fe200078e08ff */
[C---:B------:R-:W-:Y:S01]  /*6af0*/  FMUL.FTZ R38, R11.reuse, R38 ;  /* 0x000000260b267220 */ /* 0x040fe20000410000 */
[----:B------:R-:W-:Y:S01]  /*6b00*/  R2P PR, R8, 0x6 ;  /* 0x0000000608007804 */ /* 0x000fe20000000000 */
[C---:B------:R-:W-:Y:S01]  /*6b10*/  FMUL.FTZ R43, R11.reuse, R43 ;  /* 0x0000002b0b2b7220 */ /* 0x040fe20000410000 */
[----:B------:R-:W-:Y:S01]  /*6b20*/  LEA R9, R2, UR4, 0x1 ;  /* 0x0000000402097c11 */ /* 0x000fe2000f8e08ff */
[C---:B------:R-:W-:Y:S01]  /*6b30*/  FMUL.FTZ R42, R11.reuse, R42 ;  /* 0x0000002a0b2a7220 */ /* 0x040fe20000410000 */
[----:B------:R-:W-:Y:S01]  /*6b40*/  MOV R2, 0x20 ;  /* 0x0000002000027802 */ /* 0x000fe20000000f00 */
        /* <DEDUP_REMOVED lines=27> */
[C---:B------:R-:W-:Y:S01]  /*6d00*/  IADD3 R11, R9.reuse, -0x10, RZ ;  /* 0xfffffff0090b7810 */ /* 0x040fe20007ffe0ff */
[----:B------:R-:W1:Y:S01]  /*6d10*/  @P3 MUFU.LG2 R6, R6 ;  /* 0x0000000600063308 */ /* 0x000e620000000c00 */
[----:B------:R-:W-:Y:S01]  /*6d20*/  SEL R2, R2, 0xffffffe0, !P1 ;  /* 0xffffffe002027807 */ /* 0x000fe20004800000 */
[----:B------:R-:W-:Y:S01]  /*6d30*/  ULDC.U8 UR4, c[0x0][0x3d8] ;  /* 0x0000f60000047ab9 */ /* 0x000fe20000000000 */
[----:B------:R-:W-:Y:S01]  /*6d40*/  @P0 IADD3 R11, R9, 0x10, RZ ;  /* 0x00000010090b0810 */ /* 0x000fe20007ffe0ff */
[----:B----4-:R-:W-:Y:S01]  /*6d50*/  @P4 FMUL.FTZ R7, R7, 0.69314718246459960938 ;  /* 0x3f31721807074820 */ /* 0x010fe20000410000 */
[----:B------:R-:W-:-:S02]  /*6d60*/  F2FP.F16.F32.PACK_AB R96, R97, R96 ;  /* 0x000000606160723e */ /* 0x000fc400000000ff */
[----:B------:R-:W-:Y:S02]  /*6d70*/  F2FP.F16.F32.PACK_AB R98, R99, R98 ;  /* 0x000000626362723e */ /* 0x000fe400000000ff */
        /* <DEDUP_REMOVED lines=8> */
[----:B------:R-:W-:Y:S01]  /*6e00*/  IADD3 R13, R9, R2, RZ ;  /* 0x00000002090d7210 */ /* 0x000fe20007ffe0ff */
[----:B-1----:R-:W-:Y:S01]  /*6e10*/  @P3 FMUL.FTZ R10, R6, 0.69314718246459960938 ;  /* 0x3f317218060a3820 */ /* 0x002fe20000410000 */
        /* <DEDUP_REMOVED lines=47> */
[----:B------:R4:W-:Y:S01]  /*7110*/  STS [R11+0x2000], R68 ;  /* 0x002000440b007388 */ /* 0x0009e20000000800 */
[----:B------:R-:W-:-:S02]  /*7120*/  ISETP.NE.AND P0, PT, RZ, UR4, PT ;  /* 0x00000004ff007c0c */ /* 0x000fc4000bf05270 */
[----:B------:R-:W-:Y:S01]  /*7130*/  MOV R8, 0x7f800000 ;  /* 0x7f80000000087802 */ /* 0x000fe20000000f00 */
[----:B------:R4:W-:Y:S01]  /*7140*/  STS [R11+0x2400], R70 ;  /* 0x002400460b007388 */ /* 0x0009e20000000800 */
[----:B--2---:R-:W-:-:S03]  /*7150*/  @P4 FFMA.FTZ R8, R100, R25, R7 ;  /* 0x0000001964084223 */ /* 0x004fc60000010007 */
[----:B------:R4:W-:Y:S04]  /*7160*/  STS [R13+0x2000], R72 ;  /* 0x002000480d007388 */ /* 0x0009e80000000800 */
[----:B------:R4:W-:Y:S04]  /*7170*/  STS [R13+0x2400], R74 ;  /* 0x0024004a0d007388 */ /* 0x0009e80000000800 */
[----:B------:R4:W-:Y:S04]  /*7180*/  STS [R15+0x2000], R92 ;  /* 0x0020005c0f007388 */ /* 0x0009e80000000800 */
[----:B------:R4:W-:Y:S01]  /*7190*/  STS [R15+0x2400], R94 ;  /* 0x0024005e0f007388 */ /* 0x0009e20000000800 */
[----:B---3--:R-:W-:Y:S01]  /*71a0*/  MOV R9, 0x7f800000 ;  /* 0x7f80000000097802 */ /* 0x008fe20000000f00 */
[----:B-1----:R-:W-:-:S02]  /*71b0*/  @P3 FFMA.FTZ R9, R3, R2, R10 ;  /* 0x0000000203093223 */ /* 0x002fc4000001000a */
[----:B------:R4:W-:Y:S04]  /*71c0*/  STS [R17+0x2000], R76 ;  /* 0x0020004c11007388 */ /* 0x0009e80000000800 */
[----:B------:R4:W-:Y:S04]  /*71d0*/  STS [R17+0x2400], R78 ;  /* 0x0024004e11007388 */ /* 0x0009e80000000800 */
[----:B------:R4:W-:Y:S04]  /*71e0*/  STS [R19+0x2000], R80 ;  /* 0x0020005013007388 */ /* 0x0009e80000000800 */
[----:B------:R4:W-:Y:S04]  /*71f0*/  STS [R19+0x2400], R82 ;  /* 0x0024005213007388 */ /* 0x0009e80000000800 */
[----:B------:R4:W-:Y:S04]  /*7200*/  STS [R21+0x2000], R88 ;  /* 0x0020005815007388 */ /* 0x0009e80000000800 */
[----:B------:R4:W-:Y:S04]  /*7210*/  STS [R21+0x2400], R90 ;  /* 0x0024005a15007388 */ /* 0x0009e80000000800 */
        /* <DEDUP_REMOVED lines=10> */
.L_x_6542:
[----:B------:R-:W-:Y:S01]  /*72c0*/  S2UR UR8, SR_CTAID.Z ;  /* 0x00000000000879c3 */ /* 0x000fe20000002700 */
[----:B------:R-:W-:Y:S01]  /*72d0*/  ULDC UR9, c[0x0][0x270] ;  /* 0x00009c0000097ab9 */ /* 0x000fe20000000800 */
[----:B------:R-:W-:-:S06]  /*72e0*/  ULDC UR6, c[0x0][0x2c4] ;  /* 0x0000b10000067ab9 */ /* 0x000fcc0000000800 */
[----:B------:R-:W1:Y:S02]  /*72f0*/  S2UR UR7, SR_CTAID.Y ;  /* 0x00000000000779c3 */ /* 0x000e640000002600 */
[----:B-1----:R-:W-:-:S04]  /*7300*/  UIMAD UR9, UR7, UR9, UR8 ;  /* 0x00000009070972a4 */ /* 0x002fc8000f8e0208 */
[----:B------:R-:W-:Y:S02]  /*7310*/  UIMAD UR9, UR9, UR6, URZ ;  /* 0x00000006090972a4 */ /* 0x000fe4000f8e023f */
.L_x_6543:
        /* <DEDUP_REMOVED lines=21> */
.L_x_6545:
[----:B------:R-:W-:Y:S05]  /*7470*/  BSYNC B0 ;  /* 0x0000000000007941 */ /* 0x000fea0003800000 */
.L_x_6544:
[----:B------:R-:W2:Y:S01]  /*7480*/  S2UR UR5, SR_CTAID.X ;  /* 0x00000000000579c3 */ /* 0x000ea20000002500 */
[----:B------:R-:W-:Y:S01]  /*7490*/  SHF.R.S32.HI R167, RZ, 0x1f, R166 ;  /* 0x0000001fffa77819 */ /* 0x000fe200000114a6 */
[----:B----4-:R-:W-:Y:S01]  /*74a0*/  LDS.128 R16, [R165+0x800] ;  /* 0x00080000a5107984 */ /* 0x010fe20000000c00 */
[----:B------:R-:W-:-:S03]  /*74b0*/  LEA.HI R0, R5, R0, RZ, 0x3 ;  /* 0x0000000005007211 */ /* 0x000fc600078f18ff */
[----:B------:R-:W-:Y:S01]  /*74c0*/  LDS.128 R20, [R165+0x2800] ;  /* 0x00280000a5147984 */ /* 0x000fe20000000c00 */
[----:B------:R-:W-:Y:S01]  /*74d0*/  SHF.R.S32.HI R0, RZ, 0x3, R0 ;  /* 0x00000003ff007819 */ /* 0x000fe20000011400 */
[----:B-1----:R-:W1:Y:S02]  /*74e0*/  LDC.64 R6, c[0x0][0x298] ;  /* 0x0000a600ff067b82 */ /* 0x002e640000000a00 */
[----:B------:R-:W-:Y:S01]  /*74f0*/  LDS.128 R32, [R165+0x1000] ;  /* 0x00100000a5207984 */ /* 0x000fe20000000c00 */
[----:B------:R-:W-:-:S03]  /*7500*/  SHF.R.S32.HI R5, RZ, 0x1f, R0 ;  /* 0x0000001fff057819 */ /* 0x000fc60000011400 */
[----:B------:R-:W-:Y:S02]  /*7510*/  LDS.128 R24, [R165+0x3000] ;  /* 0x00300000a5187984 */ /* 0x000fe40000000c00 */
[----:B------:R-:W3:Y:S02]  /*7520*/  LDC.64 R8, c[0x0][0x290] ;  /* 0x0000a400ff087b82 */ /* 0x000ee40000000a00 */
        /* <DEDUP_REMOVED lines=11> */
[----:B---3--:R-:W-:Y:S01]  /*75e0*/  IMAD R4, R8, UR4, RZ ;  /* 0x0000000408047c24 */ /* 0x008fe2000f8e02ff */
[----:B------:R-:W-:Y:S01]  /*75f0*/  IADD3 R11, R13, R11, RZ ;  /* 0x0000000b0d0b7210 */ /* 0x000fe20007ffe0ff */
[----:B------:R-:W-:Y:S01]  /*7600*/  USHF.R.S32.HI UR4, URZ, 0x1f, UR8 ;  /* 0x0000001f3f047899 */ /* 0x000fe20008011408 */
[----:B------:R-:W1:Y:S01]  /*7610*/  LDS.128 R12, [R165+0x2000] ;  /* 0x00200000a50c7984 */ /* 0x000e620000000c00 */
[----:B------:R-:W-:-:S02]  /*7620*/  IMAD R9, R9, UR7, R4 ;  /* 0x0000000709097c24 */ /* 0x000fc4000f8e0204 */
[----:B------:R-:W-:-:S04]  /*7630*/  IMAD.WIDE.U32 R40, R8, UR7, R10 ;  /* 0x0000000708287c25 */ /* 0x000fc8000f8e000a */
[----:B------:R-:W-:Y:S02]  /*7640*/  IMAD.IADD R41, R9, 0x1, R41 ;  /* 0x0000000109297824 */ /* 0x000fe400078e0229 */
[----:B------:R-:W3:Y:S01]  /*7650*/  LDS.128 R8, [R165] ;  /* 0x00000000a5087984 */ /* 0x000ee20000000c00 */
[C---:B--2---:R-:W-:Y:S01]  /*7660*/  IMAD R4, R2.reuse, UR4, RZ ;  /* 0x0000000402047c24 */ /* 0x044fe2000f8e02ff */
[----:B------:R-:W-:Y:S01]  /*7670*/  ULDC.64 UR4, c[0x0][0x280] ;  /* 0x0000a00000047ab9 */ /* 0x000fe20000000a00 */
[----:B------:R-:W-:-:S04]  /*7680*/  IMAD.WIDE.U32 R40, R2, UR8, R40 ;  /* 0x0000000802287c25 */ /* 0x000fc8000f8e0028 */
[----:B------:R-:W-:-:S05]  /*7690*/  IMAD R3, R3, UR8, R4 ;  /* 0x0000000803037c24 */ /* 0x000fca000f8e0204 */
[----:B------:R-:W-:-:S03]  /*76a0*/  IADD3 R41, R3, R41, RZ ;  /* 0x0000002903297210 */ /* 0x000fc60007ffe0ff */
[----:B------:R-:W-:-:S04]  /*76b0*/  IMAD.WIDE.U32 R2, R0, R6, R40 ;  /* 0x0000000600027225 */ /* 0x000fc800078e0028 */
[----:B------:R-:W-:Y:S01]  /*76c0*/  IMAD.SHL.U32 R0, R6, 0x20, RZ ;  /* 0x0000002006007824 */ /* 0x000fe200078e00ff */
[----:B------:R-:W-:Y:S02]  /*76d0*/  LEA R4, P1, R2, UR4, 0x1 ;  /* 0x0000000402047c11 */ /* 0x000fe4000f8208ff */
[----:B------:R-:W-:Y:S02]  /*76e0*/  IADD3 R5, R5, R3, RZ ;  /* 0x0000000305057210 */ /* 0x000fe40007ffe0ff */
[----:B------:R-:W-:Y:S02]  /*76f0*/  SHF.L.U64.HI R6, R6, 0x5, R7 ;  /* 0x0000000506067819 */ /* 0x000fe40000010207 */
[----:B------:R-:W-:Y:S02]  /*7700*/  IADD3 R40, P0, R0, R4, RZ ;  /* 0x0000000400287210 */ /* 0x000fe40007f1e0ff */
[----:B------:R-:W-:Y:S02]  /*7710*/  LEA.HI.X R5, R2, UR5, R5, 0x1, P1 ;  /* 0x0000000502057c11 */ /* 0x000fe400088f0c05 */
[----:B------:R-:W-:-:S03]  /*7720*/  IADD3 R2, P1, R40, R0, RZ ;  /* 0x0000000028027210 */ /* 0x000fc60007f3e0ff */
[----:B------:R-:W-:Y:S01]  /*7730*/  IMAD.X R41, R6, 0x1, R5, P0 ;  /* 0x0000000106297824 */ /* 0x000fe200000e0605 */
[----:B------:R-:W-:Y:S01]  /*7740*/  IADD3 R42, P0, R2, R0, RZ ;  /* 0x00000000022a7210 */ /* 0x000fe20007f1e0ff */
[----:B-1----:R-:W-:Y:S03]  /*7750*/  STG.E.128 desc[UR18][R4.64+0x80], R12 ;  /* 0x0000800c04007986 */ /* 0x002fe6000c101d12 */
[-C--:B------:R-:W-:Y:S01]  /*7760*/  IADD3.X R3, R41, R6.reuse, RZ, P1, !PT ;  /* 0x0000000629037210 */ /* 0x080fe20000ffe4ff */
[----:B---3--:R-:W-:Y:S03]  /*7770*/  STG.E.128 desc[UR18][R4.64], R8 ;  /* 0x0000000804007986 */ /* 0x008fe6000c101d12 */
[----:B------:R-:W-:Y:S01]  /*7780*/  IADD3.X R43, R3, R6, RZ, P0, !PT ;  /* 0x00000006032b7210 */ /* 0x000fe200007fe4ff */
[----:B------:R-:W-:Y:S04]  /*7790*/  STG.E.128 desc[UR18][R40.64], R16 ;  /* 0x0000001028007986 */ /* 0x000fe8000c101d12 */
[----:B------:R-:W-:Y:S04]  /*77a0*/  STG.E.128 desc[UR18][R40.64+0x80], R20 ;  /* 0x0000801428007986 */ /* 0x000fe8000c101d12 */
[----:B------:R-:W-:Y:S04]  /*77b0*/  STG.E.128 desc[UR18][R2.64], R32 ;  /* 0x0000002002007986 */ /* 0x000fe8000c101d12 */
[----:B------:R-:W-:Y:S04]  /*77c0*/  STG.E.128 desc[UR18][R2.64+0x80], R24 ;  /* 0x0000801802007986 */ /* 0x000fe8000c101d12 */
[----:B------:R-:W-:Y:S04]  /*77d0*/  STG.E.128 desc[UR18][R42.64], R28 ;  /* 0x0000001c2a007986 */ /* 0x000fe8000c101d12 */
[----:B------:R-:W-:Y:S01]  /*77e0*/  STG.E.128 desc[UR18][R42.64+0x80], R36 ;  /* 0x000080242a007986 */ /* 0x000fe2000c101d12 */
[----:B------:R-:W-:Y:S05]  /*77f0*/  EXIT ;  /* 0x000000000000794d */ /* 0x000fea0003800000 */
.L_x_6546:
        /* <DEDUP_REMOVED lines=16> */
.L_x_8412:


//--------------------- .text._ZN5flash24flash_fwd_splitkv_kernelI23Flash_fwd_kernel_traitsILi128ELi64ELi64ELi4ELb0ELb0EN7cutlass6half_tE19Flash_kernel_traitsILi128ELi64ELi64ELi4ES3_EELb1ELb0ELb0ELb1ELb1ELb1ELb0ELb0EEEvNS_16Flash_fwd_paramsE --------------------------
	.section	.text._ZN5flash24flash_fwd_splitkv_kernelI23Flash_fwd_kernel_traitsILi128ELi64ELi64ELi4ELb0ELb0EN7cutlass6half_tE19Flash_kernel_traitsILi128ELi64ELi64ELi4ES3_EELb1ELb0ELb0ELb1ELb1ELb1ELb0ELb0EEEvNS_16Flash_fwd_paramsE,"ax",@progbits
	.align	128
        .global         _ZN5flash24flash_fwd_splitkv_kernelI23Flash_fwd_kernel_traitsILi128ELi64ELi64ELi4ELb0ELb0EN7cutlass6half_tE19Flash_kernel_traitsILi128ELi64ELi64ELi4ES3_EELb1ELb0ELb0ELb1ELb1ELb1ELb0ELb0EEEvNS_16Flash_fwd_paramsE
        .type           _ZN5flash24flash_fwd_splitkv_kernelI23Flash_fwd_kernel_traitsILi128ELi64ELi64ELi4ELb0ELb0EN7cutlass6half_tE19Flash_kernel_traitsILi128ELi64ELi64ELi4ES3_EELb1ELb0ELb0ELb1ELb1ELb1ELb0ELb0EEEvNS_16Flash_fwd_paramsE,@function
        .size           _ZN5flash24flash_fwd_splitkv_kernelI23Flash_fwd_kernel_traitsILi128ELi64ELi64ELi4ELb0ELb0EN7cutlass6half_tE19Flash_kernel_traitsILi128ELi64ELi64ELi4ES3_EELb1ELb0ELb0ELb1ELb1ELb1ELb0ELb0EEEvNS_16Flash_fwd_paramsE,(.L_x_8413 - _ZN5flash24flash_fwd_splitkv_kernelI23Flash_fwd_kernel_traitsILi128ELi64ELi64ELi4ELb0ELb0EN7cutlass6half_tE19Flash_kernel_traitsILi128ELi64ELi64ELi4ES3_EELb1ELb0ELb0ELb1ELb1ELb1ELb0ELb0EEEvNS_16Flash_fwd_paramsE)
        .other          _ZN5flash24flash_fwd_splitkv_kernelI23Flash_fwd_kernel_traitsILi128ELi64ELi64ELi4ELb0ELb0EN7cutlass6half_tE19Flash_kernel_traitsILi128ELi64ELi64ELi4ES3_EELb1ELb0ELb0ELb1ELb1ELb1ELb0ELb0EEEvNS_16Flash_fwd_paramsE,@"STO_CUDA_ENTRY STV_DEFAULT"
_ZN5flash24flash_fwd_splitkv_kernelI23Flash_fwd_kernel_traitsILi128ELi64ELi64ELi4ELb0ELb0EN7cutlass6half_tE19Flash_kernel_traitsILi128ELi64ELi64ELi4ES3_EELb1ELb0ELb0ELb1ELb1ELb1ELb0ELb0EEEvNS_16Flash_fwd_paramsE:
.text._ZN5flash24flash_fwd_splitkv_kernelI23Flash_fwd_kernel_traitsILi128ELi64ELi64ELi4ELb0ELb0EN7cutlass6half_tE19Flash_kernel_traitsILi128ELi64ELi64ELi4ES3_EELb1ELb0ELb0ELb1ELb1ELb1ELb0ELb0EEEvNS_16Flash_fwd_paramsE:
        /* <DEDUP_REMOVED lines=126> */
.L_x_6547:
        /* <DEDUP_REMOVED lines=22> */
.L_x_6548:
        /* <DEDUP_REMOVED lines=79> */
.L_x_6549:
        /* <DEDUP_REMOVED lines=57> */
.L_x_6550:
        /* <DEDUP_REMOVED lines=112> */
[----:B------:R-:W-:Y:S01]  /*18c0*/  LEA R149, R0, UR4, 0x1 ;  /* 0x0000000400957c11 */ /* 0x000fe2000f8e08ff */
[----:B------:R-:W-:-:S02]  /*18d0*/  ULDC UR4, c[0x0][0x39c] ;  /* 0x0000e70000047ab9 */ /* 0x000fc40000000800 */
        /* <DEDUP_REMOVED lines=19> */
[----:B------:R1:W-:Y:S01]  /*1a10*/  LDGSTS.E.BYPASS.LTC128B.128 [R157+0x7000], desc[UR18][R20.64+0x80] ;  /* 0x07000080149d7fae */ /* 0x0003e2000b901d52 */
[----:B------:R-:W-:Y:S01]  /*1a20*/  IADD3 R8, P0, R152, UR12, RZ ;  /* 0x0000000c98087c10 */ /* 0x000fe2000ff1e0ff */
[----:B------:R-:W-:Y:S01]  /*1a30*/  IMAD.MOV.U32 R153, RZ, RZ, R151 ;  /* 0x000000ffff997224 */ /* 0x000fe200078e0097 */
[----:B------:R-:W-:Y:S01]  /*1a40*/  LOP3.LUT R4, R9, 0xfffffe00, RZ, 0xc0, !PT ;  /* 0xfffffe0009047812 */ /* 0x000fe200078ec0ff */
[----:B------:R-:W-:Y:S01]  /*1a50*/  LDGSTS.E.BYPASS.LTC128B.128 [R157+0x5800], desc[UR18][R14.64] ;  /* 0x058000000e9d7fae */ /* 0x000fe2000b901d52 */
[----:B------:R-:W-:Y:S02]  /*1a60*/  IADD3.X R9, R151, UR11, RZ, P0, !PT ;  /* 0x0000000b97097c10 */ /* 0x000fe400087fe4ff */
[----:B------:R-:W-:Y:S01]  /*1a70*/  IADD3 R12, P0, R8, UR12, RZ ;  /* 0x0000000c080c7c10 */ /* 0x000fe2000ff1e0ff */
[----:B------:R-:W-:Y:S01]  /*1a80*/  LDGSTS.E.BYPASS.LTC128B.128 [R157+0x7800], desc[UR18][R14.64+0x80] ;  /* 0x078000800e9d7fae */ /* 0x000fe2000b901d52 */
[----:B------:R-:W-:Y:S01]  /*1a90*/  IMAD R150, R29, 0x400, R4 ;  /* 0x000004001d967824 */ /* 0x000fe200078e0204 */
[----:B------:R-:W-:-:S02]  /*1aa0*/  LOP3.LUT R143, R3, R4, RZ, 0xfc, !PT ;  /* 0x00000004038f7212 */ /* 0x000fc400078efcff */
[----:B------:R-:W0:Y:S01]  /*1ab0*/  LDGDEPBAR ;  /* 0x00000000000079af */ /* 0x000e220000000000 */
[----:B------:R-:W-:Y:S01]  /*1ac0*/  IADD3.X R13, R9, UR11, RZ, P0, !PT ;  /* 0x0000000b090d7c10 */ /* 0x000fe200087fe4ff */
[----:B------:R-:W-:Y:S01]  /*1ad0*/  IMAD.IADD R150, R150, 0x1, R3 ;  /* 0x0000000196967824 */ /* 0x000fe200078e0203 */
[----:B------:R-:W-:-:S04]  /*1ae0*/  IADD3 R10, P0, R12, UR12, RZ ;  /* 0x0000000c0c0a7c10 */ /* 0x000fc8000ff1e0ff */
[----:B------:R-:W-:Y:S02]  /*1af0*/  IADD3.X R11, R13, UR11, RZ, P0, !PT ;  /* 0x0000000b0d0b7c10 */ /* 0x000fe400087fe4ff */
[----:B------:R-:W-:Y:S02]  /*1b00*/  LEA R150, R150, UR5, 0x1 ;  /* 0x0000000596967c11 */ /* 0x000fe4000f8e08ff */
[----:B------:R-:W-:Y:S01]  /*1b10*/  LOP3.LUT P0, RZ, R5, 0x2, RZ, 0xc0, !PT ;  /* 0x0000000205ff7812 */ /* 0x000fe2000780c0ff */
[----:B------:R-:W-:-:S04]  /*1b20*/  DEPBAR.LE SB0, 0x0 ;  /* 0x000080000000791a */ /* 0x000fc80000000000 */
[----:B------:R-:W-:Y:S08]  /*1b30*/  BAR.SYNC.DEFER_BLOCKING 0x0 ;  /* 0x0000000000007b1d */ /* 0x000ff00000010000 */
[----:B------:R-:W-:Y:S01]  /*1b40*/  @P0 VIADD R147, R149, 0xffffffe0 ;  /* 0xffffffe095930836 */ /* 0x000fe20000000000 */
[----:B------:R-:W-:-:S03]  /*1b50*/  LOP3.LUT P0, RZ, R5, 0x4, RZ, 0xc0, !PT ;  /* 0x0000000405ff7812 */ /* 0x000fc6000780c0ff */
[C---:B------:R-:W-:Y:S02]  /*1b60*/  VIADD R139, R147.reuse, 0x800 ;  /* 0x00000800938b7836 */ /* 0x040fe40000000000 */
[C---:B------:R-:W-:Y:S02]  /*1b70*/  VIADD R138, R147.reuse, 0x1000 ;  /* 0x00001000938a7836 */ /* 0x040fe40000000000 */
[C---:B------:R-:W-:Y:S02]  /*1b80*/  VIADD R137, R147.reuse, 0x1800 ;  /* 0x0000180093897836 */ /* 0x040fe40000000000 */
[C---:B------:R-:W-:Y:S02]  /*1b90*/  VIADD R135, R147.reuse, 0x2000 ;  /* 0x0000200093877836 */ /* 0x040fe40000000000 */
[C---:B------:R-:W-:Y:S02]  /*1ba0*/  VIADD R134, R147.reuse, 0x2800 ;  /* 0x0000280093867836 */ /* 0x040fe40000000000 */
[----:B------:R-:W-:-:S02]  /*1bb0*/  VIADD R133, R147, 0x3000 ;  /* 0x0000300093857836 */ /* 0x000fc40000000000 */
[----:B------:R-:W-:Y:S01]  /*1bc0*/  VIADD R132, R147, 0x3800 ;  /* 0x0000380093847836 */ /* 0x000fe20000000000 */
        /* <DEDUP_REMOVED lines=12> */
[----:B-1----:R-:W1:Y:S01]  /*1c90*/  LDSM.16.M88.4 R20, [R31+0x4000] ;  /* 0x004000001f14783b */ /* 0x002e620000000200 */
[----:B--2---:R-:W-:-:S03]  /*1ca0*/  IMAD.MOV.U32 R8, RZ, RZ, 0x20 ;  /* 0x00000020ff087424 */ /* 0x004fc600078e00ff */
[----:B------:R-:W-:Y:S02]  /*1cb0*/  LDSM.16.M88.4 R56, [R147] ;  /* 0x000000009338783b */ /* 0x000fe40000000200 */
[----:B------:R-:W-:Y:S02]  /*1cc0*/  SEL R0, R8, 0xffffffe0, !P1 ;  /* 0xffffffe008007807 */ /* 0x000fe40004800000 */
[----:B------:R-:W2:Y:S01]  /*1cd0*/  LDSM.16.M88.4 R44, [R31+0x4800] ;  /* 0x004800001f2c783b */ /* 0x000ea20000000200 */
[----:B------:R-:W-:Y:S01]  /*1ce0*/  LOP3.LUT P1, RZ, R2, 0x4, RZ, 0xc0, !PT ;  /* 0x0000000402ff7812 */ /* 0x000fe2000782c0ff */
[----:B------:R-:W-:Y:S02]  /*1cf0*/  IMAD.MOV.U32 R2, RZ, RZ, 0x40 ;  /* 0x00000040ff027424 */ /* 0x000fe400078e00ff */
[----:B------:R-:W-:Y:S01]  /*1d00*/  IMAD.IADD R148, R150, 0x1, R0 ;  /* 0x0000000196947824 */ /* 0x000fe200078e0200 */
[----:B------:R-:W-:Y:S02]  /*1d10*/  LDSM.16.M88.4 R68, [R31+0x5000] ;  /* 0x005000001f44783b */ /* 0x000fe40000000200 */
[----:B------:R-:W-:-:S02]  /*1d20*/  SEL R5, R2, 0xffffffc0, !P1 ;  /* 0xffffffc002057807 */ /* 0x000fc40004800000 */
[----:B------:R-:W-:Y:S01]  /*1d30*/  SEL R2, R2, 0xffffffc0, !P0 ;  /* 0xffffffc002027807 */ /* 0x000fe20004000000 */
[----:B---3--:R-:W3:Y:S02]  /*1d40*/  LDSM.16.M88.4 R8, [R148] ;  /* 0x000000009408783b */ /* 0x008ee40000000200 */
[--C-:B------:R-:W-:Y:S02]  /*1d50*/  IMAD.IADD R146, R150, 0x1, R5.reuse ;  /* 0x0000000196927824 */ /* 0x100fe400078e0205 */
[----:B------:R-:W-:Y:S01]  /*1d60*/  IMAD.IADD R145, R149, 0x1, R2 ;  /* 0x0000000195917824 */ /* 0x000fe200078e0202 */
[----:B------:R-:W-:Y:S01]  /*1d70*/  LDSM.16.M88.4 R32, [R31+0x5800] ;  /* 0x005800001f20783b */ /* 0x000fe20000000200 */
[----:B------:R-:W-:Y:S02]  /*1d80*/  IMAD.IADD R144, R148, 0x1, R5 ;  /* 0x0000000194907824 */ /* 0x000fe400078e0205 */
[----:B------:R-:W-:Y:S01]  /*1d90*/  IMAD.IADD R136, R2, 0x1, R147 ;  /* 0x0000000102887824 */ /* 0x000fe200078e0293 */
[----:B------:R-:W-:Y:S04]  /*1da0*/  LDSM.16.M88.4 R60, [R146] ;  /* 0x00000000923c783b */ /* 0x000fe80000000200 */
[----:B------:R-:W4:Y:S04]  /*1db0*/  LDSM.16.M88.4 R36, [R145] ;  /* 0x000000009124783b */ /* 0x000f280000000200 */
[----:B------:R-:W5:Y:S01]  /*1dc0*/  LDSM.16.M88.4 R12, [R147+0x800] ;  /* 0x00080000930c783b */ /* 0x000f620000000200 */
[C---:B-1----:R-:W-:Y:S03]  /*1dd0*/  HMMA.16816.F32 R24, R40.reuse, R20, RZ ;  /* 0x000000142818723c */ /* 0x042fe600000018ff */
[----:B------:R-:W-:Y:S04]  /*1de0*/  LDSM.16.M88.4 R84, [R144] ;  /* 0x000000009054783b */ /* 0x000fe80000000200 */
[----:B------:R-:W1:Y:S01]  /*1df0*/  LDSM.16.M88.4 R52, [R136] ;  /* 0x000000008834783b */ /* 0x000e620000000200 */
[C---:B------:R-:W-:Y:S03]  /*1e00*/  HMMA.16816.F32 R20, R40.reuse, R22, RZ ;  /* 0x000000162814723c */ /* 0x040fe600000018ff */
[----:B------:R-:W1:Y:S03]  /*1e10*/  LDSM.16.M88.4 R16, [R147+0x1000] ;  /* 0x001000009310783b */ /* 0x000e660000000200 */
[C---:B--2---:R-:W-:Y:S01]  /*1e20*/  HMMA.16816.F32 R48, R40.reuse, R44, RZ ;  /* 0x0000002c2830723c */ /* 0x044fe200000018ff */
[----:B------:R-:W2:Y:S04]  /*1e30*/  LDSM.16.M88.4 R76, [R147+0x1800] ;  /* 0x00180000934c783b */ /* 0x000ea80000000200 */
[----:B------:R-:W-:Y:S01]  /*1e40*/  LDSM.16.M88.4 R80, [R31+0x6000] ;  /* 0x006000001f50783b */ /* 0x000fe20000000200 */
[----:B------:R-:W-:Y:S03]  /*1e50*/  HMMA.16816.F32 R44, R40, R46, RZ ;  /* 0x0000002e282c723c */ /* 0x000fe600000018ff */
[----:B------:R-:W0:Y:S03]  /*1e60*/  LDGDEPBAR ;  /* 0x00000000000079af */ /* 0x000e260000000000 */
[C---:B---3--:R-:W-:Y:S06]  /*1e70*/  HMMA.16816.F32 R24, R8.reuse, R56, R24 ;  /* 0x000000380818723c */ /* 0x048fec0000001818 */
[----:B------:R-:W-:Y:S01]  /*1e80*/  HMMA.16816.F32 R20, R8, R58, R20 ;  /* 0x0000003a0814723c */ /* 0x000fe20000001814 */
[----:B------:R-:W-:Y:S05]  /*1e90*/  LDSM.16.M88.4 R56, [R150+0x2000] ;  /* 0x002000009638783b */ /* 0x000fea0000000200 */
[C---:B------:R-:W-:Y:S06]  /*1ea0*/  HMMA.16816.F32 R72, R40.reuse, R68, RZ ;  /* 0x000000442848723c */ /* 0x040fec00000018ff */
[----:B------:R-:W-:Y:S06]  /*1eb0*/  HMMA.16816.F32 R68, R40, R70, RZ ;  /* 0x000000462844723c */ /* 0x000fec00000018ff */
[----:B----4-:R-:W-:Y:S06]  /*1ec0*/  HMMA.16816.F32 R24, R60, R36, R24 ;  /* 0x000000243c18723c */ /* 0x010fec0000001818 */
[C---:B------:R-:W-:Y:S06]  /*1ed0*/  HMMA.16816.F32 R64, R40.reuse, R32, RZ ;  /* 0x000000202840723c */ /* 0x040fec00000018ff */
[----:B------:R-:W-:Y:S01]  /*1ee0*/  HMMA.16816.F32 R40, R40, R34, RZ ;  /* 0x000000222828723c */ /* 0x000fe200000018ff */
[----:B------:R-:W3:Y:S05]  /*1ef0*/  LDSM.16.M88.4 R32, [R145+0x800] ;  /* 0x000800009120783b */ /* 0x000eea0000000200 */
[----:B------:R-:W-:Y:S01]  /*1f00*/  HMMA.16816.F32 R20, R60, R38, R20 ;  /* 0x000000263c14723c */ /* 0x000fe20000001814 */
[----:B------:R-:W-:Y:S05]  /*1f10*/  LDSM.16.M88.4 R36, [R136+0x800] ;  /* 0x000800008824783b */ /* 0x000fea0000000200 */
[C---:B-----5:R-:W-:Y:S06]  /*1f20*/  HMMA.16816.F32 R48, R8.reuse, R12, R48 ;  /* 0x0000000c0830723c */ /* 0x060fec0000001830 */
[----:B------:R-:W-:Y:S01]  /*1f30*/  HMMA.16816.F32 R44, R8, R14, R44 ;  /* 0x0000000e082c723c */ /* 0x000fe2000000182c */
[----:B------:R-:W4:Y:S05]  /*1f40*/  LDSM.16.M88.4 R12, [R145+0x1000] ;  /* 0x00100000910c783b */ /* 0x000f2a0000000200 */
[----:B-1----:R-:W-:Y:S06]  /*1f50*/  HMMA.16816.F32 R24, R84, R52, R24 ;  /* 0x000000345418723c */ /* 0x002fec0000001818 */
[C---:B------:R-:W-:Y:S06]  /*1f60*/  HMMA.16816.F32 R72, R8.reuse, R16, R72 ;  /* 0x000000100848723c */ /* 0x040fec0000001848 */
[C---:B------:R-:W-:Y:S01]  /*1f70*/  HMMA.16816.F32 R68, R8.reuse, R18, R68 ;  /* 0x000000120844723c */ /* 0x040fe20000001844 */
[----:B------:R-:W-:Y:S05]  /*1f80*/  LDSM.16.M88.4 R16, [R145+0x1800] ;  /* 0x001800009110783b */ /* 0x000fea0000000200 */
[----:B--2---:R-:W-:Y:S06]  /*1f90*/  HMMA.16816.F32 R64, R8, R76, R64 ;  /* 0x0000004c0840723c */ /* 0x004fec0000001840 */
[----:B------:R-:W-:Y:S01]  /*1fa0*/  HMMA.16816.F32 R20, R84, R54, R20 ;  /* 0x000000365414723c */ /* 0x000fe20000001814 */
[----:B------:R-:W-:Y:S05]  /*1fb0*/  LDSM.16.M88.4 R52, [R31+0x6800] ;  /* 0x006800001f34783b */ /* 0x000fea0000000200 */
[----:B------:R-:W-:Y:S01]  /*1fc0*/  HMMA.16816.F32 R8, R8, R78, R40 ;  /* 0x0000004e0808723c */ /* 0x000fe20000001828 */
[----:B------:R-:W-:Y:S04]  /*1fd0*/  LDSM.16.M88.4 R40, [R148+0x2000] ;  /* 0x002000009428783b */ /* 0x000fe80000000200 */
[----:B------:R-:W1:Y:S01]  /*1fe0*/  LDSM.16.M88.4 R76, [R147+0x2000] ;  /* 0x00200000934c783b */ /* 0x000e620000000200 */
[----:B---3--:R-:W-:Y:S06]  /*1ff0*/  HMMA.16816.F32 R48, R60, R32, R48 ;  /* 0x000000203c30723c */ /* 0x008fec0000001830 */
[----:B------:R-:W-:Y:S06]  /*2000*/  HMMA.16816.F32 R24, R56, R80, R24 ;  /* 0x000000503818723c */ /* 0x000fec0000001818 */
[----:B------:R-:W-:Y:S01]  /*2010*/  HMMA.16816.F32 R44, R60, R34, R44 ;  /* 0x000000223c2c723c */ /* 0x000fe2000000182c */
[----:B------:R-:W-:Y:S05]  /*2020*/  LDSM.16.M88.4 R32, [R145+0x2000] ;  /* 0x002000009120783b */ /* 0x000fea0000000200 */
[----:B------:R-:W-:Y:S01]  /*2030*/  HMMA.16816.F32 R20, R56, R82, R20 ;  /* 0x000000523814723c */ /* 0x000fe20000001814 */
[----:B------:R-:W-:Y:S05]  /*2040*/  LDSM.16.M88.4 R80, [R136+0x1000] ;  /* 0x001000008850783b */ /* 0x000fea0000000200 */
[C---:B----4-:R-:W-:Y:S06]  /*2050*/  HMMA.16816.F32 R72, R60.reuse, R12, R72 ;  /* 0x0000000c3c48723c */ /* 0x050fec0000001848 */
[----:B------:R-:W-:Y:S01]  /*2060*/  HMMA.16816.F32 R68, R60, R14, R68 ;  /* 0x0000000e3c44723c */ /* 0x000fe20000001844 */
[----:B------:R-:W2:Y:S05]  /*2070*/  LDSM.16.M88.4 R12, [R146+0x2000] ;  /* 0x00200000920c783b */ /* 0x000eaa0000000200 */
[----:B------:R-:W-:Y:S06]  /*2080*/  HMMA.16816.F32 R48, R84, R36, R48 ;  /* 0x000000245430723c */ /* 0x000fec0000001830 */
[----:B-1----:R-:W-:Y:S06]  /*2090*/  HMMA.16816.F32 R24, R40, R76, R24 ;  /* 0x0000004c2818723c */ /* 0x002fec0000001818 */
[----:B------:R-:W-:Y:S06]  /*20a0*/  HMMA.16816.F32 R64, R60, R16, R64 ;  /* 0x000000103c40723c */ /* 0x000fec0000001840 */
[----:B------:R-:W-:Y:S01]  /*20b0*/  HMMA.16816.F32 R44, R84, R38, R44 ;  /* 0x00000026542c723c */ /* 0x000fe2000000182c */
[----:B------:R-:W1:Y:S05]  /*20c0*/  LDSM.16.M88.4 R36, [R147+0x2800] ;  /* 0x002800009324783b */ /* 0x000e6a0000000200 */
[----:B------:R-:W-:Y:S01]  /*20d0*/  HMMA.16816.F32 R20, R40, R78, R20 ;  /* 0x0000004e2814723c */ /* 0x000fe20000001814 */
[----:B------:R-:W-:Y:S05]  /*20e0*/  LDSM.16.M88.4 R76, [R136+0x1800] ;  /* 0x00180000884c783b */ /* 0x000fea0000000200 */
[----:B------:R-:W-:Y:S01]  /*20f0*/  HMMA.16816.F32 R60, R60, R18, R8 ;  /* 0x000000123c3c723c */ /* 0x000fe20000001808 */
[----:B------:R-:W-:Y:S04]  /*2100*/  LDSM.16.M88.4 R8, [R144+0x2000] ;  /* 0x002000009008783b */ /* 0x000fe80000000200 */
[----:B------:R-:W3:Y:S01]  /*2110*/  LDSM.16.M88.4 R16, [R136+0x2000] ;  /* 0x002000008810783b */ /* 0x000ee20000000200 */
[----:B------:R-:W-:Y:S06]  /*2120*/  HMMA.16816.F32 R48, R56, R52, R48 ;  /* 0x000000343830723c */ /* 0x000fec0000001830 */
[----:B--2---:R-:W-:Y:S06]  /*2130*/  HMMA.16816.F32 R24, R12, R32, R24 ;  /* 0x000000200c18723c */ /* 0x004fec0000001818 */
[----:B------:R-:W-:Y:S01]  /*2140*/  HMMA.16816.F32 R52, R56, R54, R44 ;  /* 0x000000363834723c */ /* 0x000fe2000000182c */
[----:B------:R-:W2:Y:S05]  /*2150*/  LDSM.16.M88.4 R44, [R145+0x2800] ;  /* 0x00280000912c783b */ /* 0x000eaa0000000200 */
[----:B------:R-:W-:Y:S01]  /*2160*/  HMMA.16816.F32 R20, R12, R34, R20 ;  /* 0x000000220c14723c */ /* 0x000fe20000001814 */
[----:B------:R-:W4:Y:S05]  /*2170*/  LDSM.16.M88.4 R32, [R31+0x7000] ;  /* 0x007000001f20783b */ /* 0x000f2a0000000200 */
[----:B------:R-:W-:Y:S06]  /*2180*/  HMMA.16816.F32 R72, R84, R80, R72 ;  /* 0x000000505448723c */ /* 0x000fec0000001848 */
[----:B-1----:R-:W-:Y:S06]  /*2190*/  HMMA.16816.F32 R48, R40, R36, R48 ;  /* 0x000000242830723c */ /* 0x002fec0000001830 */
[----:B------:R-:W-:Y:S06]  /*21a0*/  HMMA.16816.F32 R68, R84, R82, R68 ;  /* 0x000000525444723c */ /* 0x000fec0000001844 */
[----:B---3--:R-:W-:Y:S06]  /*21b0*/  HMMA.16816.F32 R24, R8, R16, R24 ;  /* 0x000000100818723c */ /* 0x008fec0000001818 */
[----:B------:R-:W-:Y:S01]  /*21c0*/  HMMA.16816.F32 R80, R84, R76, R64 ;  /* 0x0000004c5450723c */ /* 0x000fe20000001840 */
[----:B------:R-:W1:Y:S05]  /*21d0*/  LDSM.16.M88.4 R64, [R136+0x2800] ;  /* 0x002800008840783b */ /* 0x000e6a0000000200 */
[----:B------:R-:W-:Y:S01]  /*21e0*/  HMMA.16816.F32 R52, R40, R38, R52 ;  /* 0x000000262834723c */ /* 0x000fe20000001834 */
[----:B------:R-:W3:Y:S05]  /*21f0*/  LDSM.16.M88.4 R36, [R147+0x3000] ;  /* 0x003000009324783b */ /* 0x000eea0000000200 */
[----:B------:R-:W-:Y:S01]  /*2200*/  HMMA.16816.F32 R20, R8, R18, R20 ;  /* 0x000000120814723c */ /* 0x000fe20000001814 */
[----:B------:R-:W-:Y:S05]  /*2210*/  LDSM.16.M88.4 R16, [R145+0x3000] ;  /* 0x003000009110783b */ /* 0x000fea0000000200 */
[----:B--2---:R-:W-:Y:S01]  /*2220*/  HMMA.16816.F32 R48, R12, R44, R48 ;  /* 0x0000002c0c30723c */ /* 0x004fe20000001830 */
[----:B------:R-:W-:Y:S01]  /*2230*/  FMUL.FTZ R2, R24, UR4 ;  /* 0x0000000418027c20 */ /* 0x000fe20008410000 */
[----:B------:R-:W-:-:S04]  /*2240*/  FMUL.FTZ R76, R27, UR4 ;  /* 0x000000041b4c7c20 */ /* 0x000fc80008410000 */
[C---:B----4-:R-:W-:Y:S01]  /*2250*/  HMMA.16816.F32 R72, R56.reuse, R32, R72 ;  /* 0x000000203848723c */ /* 0x050fe20000001848 */
[----:B------:R-:W-:Y:S01]  /*2260*/  FMUL.FTZ R44, R25, UR4 ;  /* 0x00000004192c7c20 */ /* 0x000fe20008410000 */
[----:B------:R-:W-:Y:S01]  /*2270*/  FMUL.FTZ R45, R26, UR4 ;  /* 0x000000041a2d7c20 */ /* 0x000fe20008410000 */
[----:B------:R-:W2:Y:S01]  /*2280*/  MUFU.TANH R2, R2 ;  /* 0x0000000200027308 */ /* 0x000ea20000002400 */
[----:B------:R-:W4:Y:S02]  /*2290*/  LDSM.16.M88.4 R24, [R31+0x7800] ;  /* 0x007800001f18783b */ /* 0x000f240000000200 */
[----:B------:R-:W-:Y:S02]  /*22a0*/  HMMA.16816.F32 R68, R56, R34, R68 ;  /* 0x000000223844723c */ /* 0x000fe40000001844 */
[----:B------:R-:W5:Y:S03]  /*22b0*/  LDSM.16.M88.4 R32, [R136+0x3000] ;  /* 0x003000008820783b */ /* 0x000f660000000200 */
[----:B------:R-:W2:Y:S01]  /*22c0*/  MUFU.TANH R45, R45 ;  /* 0x0000002d002d7308 */ /* 0x000ea20000002400 */
[----:B------:R-:W-:Y:S01]  /*22d0*/  FMUL.FTZ R20, R20, UR4 ;  /* 0x0000000414147c20 */ /* 0x000fe20008410000 */
[----:B------:R-:W-:Y:S06]  /*22e0*/  HMMA.16816.F32 R52, R12, R46, R52 ;  /* 0x0000002e0c34723c */ /* 0x000fec0000001834 */
[----:B-1----:R-:W-:Y:S01]  /*22f0*/  HMMA.16816.F32 R48, R8, R64, R48 ;  /* 0x000000400830723c */ /* 0x002fe20000001830 */
[----:B------:R1:W2:Y:S01]  /*2300*/  MUFU.TANH R46, R20 ;  /* 0x00000014002e7308 */ /* 0x0002a20000002400 */
[----:B------:R-:W-:-:S04]  /*2310*/  FMUL.FTZ R47, R21, UR4 ;  /* 0x00000004152f7c20 */ /* 0x000fc80008410000 */
[----:B---3--:R-:W-:Y:S01]  /*2320*/  HMMA.16816.F32 R72, R40, R36, R72 ;  /* 0x000000242848723c */ /* 0x008fe20000001848 */
[----:B------:R-:W-:Y:S02]  /*2330*/  FMUL.FTZ R64, R23, UR4 ;  /* 0x0000000417407c20 */ /* 0x000fe40008410000 */
[----:B------:R-:W-:Y:S03]  /*2340*/  MUFU.TANH R44, R44 ;  /* 0x0000002c002c7308 */ /* 0x000fe60000002400 */
[----:B------:R-:W-:Y:S01]  /*2350*/  HMMA.16816.F32 R60, R84, R78, R60 ;  /* 0x0000004e543c723c */ /* 0x000fe2000000183c */
[----:B------:R-:W-:-:S04]  /*2360*/  FMUL.FTZ R36, R22, UR4 ;  /* 0x0000000416247c20 */ /* 0x000fc80008410000 */
[----:B------:R-:W-:Y:S01]  /*2370*/  MUFU.TANH R76, R76 ;  /* 0x0000004c004c7308 */ /* 0x000fe20000002400 */
[----:B-1----:R-:W1:Y:S01]  /*2380*/  LDSM.16.M88.4 R20, [R147+0x3800] ;  /* 0x003800009314783b */ /* 0x002e620000000200 */
[----:B------:R-:W-:Y:S05]  /*2390*/  HMMA.16816.F32 R68, R40, R38, R68 ;  /* 0x000000262844723c */ /* 0x000fea0000001844 */
[----:B------:R-:W-:Y:S01]  /*23a0*/  FMUL.FTZ R37, R48, UR4 ;  /* 0x0000000430257c20 */ /* 0x000fe20008410000 */
[----:B----4-:R-:W-:Y:S01]  /*23b0*/  HMMA.16816.F32 R80, R56, R24, R80 ;  /* 0x000000183850723c */ /* 0x010fe20000001850 */
[----:B------:R-:W3:Y:S01]  /*23c0*/  MUFU.TANH R36, R36 ;  /* 0x0000002400247308 */ /* 0x000ee20000002400 */
[----:B------:R-:W-:-:S04]  /*23d0*/  FMUL.FTZ R38, R49, UR4 ;  /* 0x0000000431267c20 */ /* 0x000fc80008410000 */
[----:B------:R-:W-:Y:S01]  /*23e0*/  HMMA.16816.F32 R72, R12, R16, R72 ;  /* 0x000000100c48723c */ /* 0x000fe20000001848 */
[----:B------:R-:W-:Y:S01]  /*23f0*/  FMUL.FTZ R24, R50, UR4 ;  /* 0x0000000432187c20 */ /* 0x000fe20008410000 */
[----:B------:R-:W-:Y:S01]  /*2400*/  FMUL.FTZ R25, R51, UR4 ;  /* 0x0000000433197c20 */ /* 0x000fe20008410000 */
[----:B------:R-:W4:Y:S03]  /*2410*/  MUFU.TANH R47, R47 ;  /* 0x0000002f002f7308 */ /* 0x000f260000002400 */
[----:B------:R-:W-:Y:S05]  /*2420*/  HMMA.16816.F32 R60, R56, R26, R60 ;  /* 0x0000001a383c723c */ /* 0x000fea000000183c */
[----:B------:R-:W4:Y:S01]  /*2430*/  MUFU.TANH R31, R64 ;  /* 0x00000040001f7308 */ /* 0x000f220000002400 */
[----:B------:R-:W-:Y:S01]  /*2440*/  HMMA.16816.F32 R68, R12, R18, R68 ;  /* 0x000000120c44723c */ /* 0x000fe20000001844 */
[----:B------:R-:W2:Y:S05]  /*2450*/  LDSM.16.M88.4 R16, [R145+0x3800] ;  /* 0x003800009110783b */ /* 0x000eaa0000000200 */
[C---:B------:R-:W-:Y:S01]  /*2460*/  HMMA.16816.F32 R52, R8.reuse, R66, R52 ;  /* 0x000000420834723c */ /* 0x040fe20000001834 */
[----:B------:R-:W4:Y:S05]  /*2470*/  MUFU.TANH R37, R37 ;  /* 0x0000002500257308 */ /* 0x000f2a0000002400 */
[----:B-----5:R-:W-:Y:S03]  /*2480*/  HMMA.16816.F32 R72, R8, R32, R72 ;  /* 0x000000200848723c */ /* 0x020fe60000001848 */
[----:B------:R-:W5:Y:S03]  /*2490*/  MUFU.TANH R24, R24 ;  /* 0x0000001800187308 */ /* 0x000f660000002400 */
[C---:B-1----:R-:W-:Y:S05]  /*24a0*/  HMMA.16816.F32 R80, R40.reuse, R20, R80 ;  /* 0x000000142850723c */ /* 0x042fea0000001850 */
[----:B------:R-:W1:Y:S01]  /*24b0*/  MUFU.TANH R38, R38 ;  /* 0x0000002600267308 */ /* 0x000e620000002400 */
[----:B------:R-:W-:Y:S01]  /*24c0*/  HMMA.16816.F32 R60, R40, R22, R60 ;  /* 0x00000016283c723c */ /* 0x000fe2000000183c */
[----:B------:R-:W-:-:S05]  /*24d0*/  LOP3.LUT R20, R30, 0xffffffe0, RZ, 0xc0, !PT ;  /* 0xffffffe01e147812 */ /* 0x000fca00078ec0ff */
[----:B------:R-:W-:Y:S01]  /*24e0*/  IMAD.IADD R20, R7, 0x1, -R20 ;  /* 0x0000000107147824 */ /* 0x000fe200078e0a14 */
[----:B------:R-:W-:Y:S01]  /*24f0*/  HMMA.16816.F32 R68, R8, R34, R68 ;  /* 0x000000220844723c */ /* 0x000fe20000001844 */
[----:B------:R-:W1:Y:S01]  /*2500*/  MUFU.TANH R25, R25 ;  /* 0x0000001900197308 */ /* 0x000e620000002400 */
[----:B------:R-:W-:Y:S01]  /*2510*/  FMUL.FTZ R27, R53, UR4 ;  /* 0x00000004351b7c20 */ /* 0x000fe20008410000 */
[----:B------:R-:W-:Y:S01]  /*2520*/  FMUL.FTZ R26, R52, UR4 ;  /* 0x00000004341a7c20 */ /* 0x000fe20008410000 */
[----:B------:R-:W-:Y:S01]  /*2530*/  SHF.R.S32.HI R21, RZ, 0x1f, R20 ;  /* 0x0000001fff157819 */ /* 0x000fe20000011414 */
[----:B------:R-:W-:Y:S01]  /*2540*/  FMUL.FTZ R72, R72, UR4 ;  /* 0x0000000448487c20 */ /* 0x000fe20008410000 */
[----:B------:R-:W-:Y:S01]  /*2550*/  FMUL.FTZ R32, R54, UR4 ;  /* 0x0000000436207c20 */ /* 0x000fe20008410000 */
[----:B------:R-:W-:Y:S01]  /*2560*/  SHF.R.S32.HI R34, RZ, 0x1f, R30 ;  /* 0x0000001fff227819 */ /* 0x000fe2000001141e */
[----:B------:R-:W-:Y:S01]  /*2570*/  IMAD R35, R29, 0x10, R88 ;  /* 0x000000101d237824 */ /* 0x000fe200078e0258 */
[----:B------:R-:W-:Y:S01]  /*2580*/  LEA.HI R156, R21, R20, RZ, 0x2 ;  /* 0x00000014159c7211 */ /* 0x000fe200078f10ff */
[----:B------:R-:W-:Y:S01]  /*2590*/  IMAD.SHL.U32 R30, R7, 0x2, RZ ;  /* 0x00000002071e7824 */ /* 0x000fe200078e00ff */
[----:B------:R-:W3:Y:S01]  /*25a0*/  LDSM.16.M88.4 R20, [R136+0x3800] ;  /* 0x003800008814783b */ /* 0x000ee20000000200 */
[C---:B--2---:R-:W-:Y:S01]  /*25b0*/  HMMA.16816.F32 R80, R12.reuse, R16, R80 ;  /* 0x000000100c50723c */ /* 0x044fe20000001850 */
[----:B------:R-:W-:Y:S01]  /*25c0*/  SHF.R.S32.HI R156, RZ, 0x2, R156 ;  /* 0x00000002ff9c7819 */ /* 0x000fe2000001149c */
[----:B------:R-:W-:Y:S01]  /*25d0*/  IMAD.SHL.U32 R7, R28, 0x40, RZ ;  /* 0x000000401c077824 */ /* 0x000fe200078e00ff */
[----:B------:R-:W-:Y:S01]  /*25e0*/  LEA.HI R34, R34, R29, RZ, 0x2 ;  /* 0x0000001d22227211 */ /* 0x000fe200078f10ff */
[----:B------:R-:W2:Y:S01]  /*25f0*/  MUFU.TANH R110, R72 ;  /* 0x00000048006e7308 */ /* 0x000ea20000002400 */
[----:B------:R-:W-:Y:S01]  /*2600*/  IADD3 R35, R35, 0x1, R156 ;  /* 0x0000000123237810 */ /* 0x000fe20007ffe09c */
[----:B------:R-:W-:Y:S01]  /*2610*/  HMMA.16816.F32 R60, R12, R18, R60 ;  /* 0x000000120c3c723c */ /* 0x000fe2000000183c */
[----:B------:R-:W-:Y:S01]  /*2620*/  LOP3.LUT R34, R34, 0xfffffffc, RZ, 0xc0, !PT ;  /* 0xfffffffc22227812 */ /* 0x000fe200078ec0ff */
[----:B------:R-:W-:Y:S01]  /*2630*/  FMUL.FTZ R33, R55, UR4 ;  /* 0x0000000437217c20 */ /* 0x000fe20008410000 */
[----:B------:R-:W-:Y:S01]  /*2640*/  IADD3 R35, R6, -UR17, R35 ;  /* 0x8000001106237c10 */ /* 0x000fe2000fffe023 */
[----:B------:R-:W-:Y:S01]  /*2650*/  FMUL.FTZ R73, R73, UR4 ;  /* 0x0000000449497c20 */ /* 0x000fe20008410000 */
[----:B------:R-:W-:Y:S01]  /*2660*/  FMUL.FTZ R75, R75, UR4 ;  /* 0x000000044b4b7c20 */ /* 0x000fe20008410000 */
[----:B------:R-:W-:Y:S01]  /*2670*/  IMAD.IADD R163, R29, 0x1, -R34 ;  /* 0x000000011da37824 */ /* 0x000fe200078e0a22 */
[----:B------:R-:W-:Y:S01]  /*2680*/  LOP3.LUT R29, R7, 0x6, R30, 0xf8, !PT ;  /* 0x00000006071d7812 */ /* 0x000fe200078ef81e */
[----:B------:R-:W-:-:S02]  /*2690*/  VIADD R35, R35, UR16 ;  /* 0x0000001023237c36 */ /* 0x000fc40008000000 */
[----:B------:R-:W-:Y:S01]  /*26a0*/  FMUL.FTZ R34, R74, UR4 ;  /* 0x000000044a227c20 */ /* 0x000fe20008410000 */
[----:B------:R-:W-:Y:S01]  /*26b0*/  MUFU.TANH R27, R27 ;  /* 0x0000001b001b7308 */ /* 0x000fe20000002400 */
[----:B------:R-:W-:Y:S01]  /*26c0*/  FMUL.FTZ R68, R68, UR4 ;  /* 0x0000000444447c20 */ /* 0x000fe20008410000 */
[----:B------:R-:W-:Y:S01]  /*26d0*/  VIADD R17, R29, 0xffffffc0 ;  /* 0xffffffc01d117836 */ /* 0x000fe20000000000 */
[----:B------:R-:W-:Y:S01]  /*26e0*/  VIMNMX R30, R35, R6, PT ;  /* 0x00000006231e7248 */ /* 0x000fe20003fe0100 */
[----:B------:R-:W-:Y:S01]  /*26f0*/  VIADD R13, R29, 0xffffffd1 ;  /* 0xffffffd11d0d7836 */ /* 0x000fe20000000000 */
[----:B------:R-:W-:Y:S01]  /*2700*/  VIADDMNMX R16, R35, 0x8, R6, PT ;  /* 0x0000000823107846 */ /* 0x000fe20003800106 */
[----:B------:R-:W-:Y:S01]  /*2710*/  VIADD R35, R29, 0xffffffc1 ;  /* 0xffffffc11d237836 */ /* 0x000fe20000000000 */
[C---:B------:R-:W-:Y:S01]  /*2720*/  ISETP.GE.AND P2, PT, R17.reuse, R30, PT ;  /* 0x0000001e1100720c */ /* 0x040fe20003f46270 */
[----:B------:R-:W2:Y:S01]  /*2730*/  MUFU.TANH R34, R34 ;  /* 0x0000002200227308 */ /* 0x000ea20000002400 */
[----:B------:R-:W-:Y:S01]  /*2740*/  ISETP.GE.AND P1, PT, R17, R16, PT ;  /* 0x000000101100720c */ /* 0x000fe20003f26270 */
[----:B------:R-:W-:Y:S01]  /*2750*/  VIADD R17, R29, 0xffffffc8 ;  /* 0xffffffc81d117836 */ /* 0x000fe20000000000 */
[----:B------:R-:W-:Y:S01]  /*2760*/  ISETP.GE.AND P0, PT, R35, R30, PT ;  /* 0x0000001e2300720c */ /* 0x000fe20003f06270 */
[----:B------:R-:W-:Y:S01]  /*2770*/  VIADD R15, R29, 0xffffffd0 ;  /* 0xffffffd01d0f7836 */ /* 0x000fe20000000000 */
[----:B------:R-:W-:Y:S01]  /*2780*/  ISETP.GE.AND P3, PT, R35, R16, PT ;  /* 0x000000102300720c */ /* 0x000fe20003f66270 */
[----:B------:R-:W-:Y:S01]  /*2790*/  FMUL.FTZ R70, R70, UR4 ;  /* 0x0000000446467c20 */ /* 0x000fe20008410000 */
[C---:B------:R-:W-:Y:S01]  /*27a0*/  ISETP.GE.AND P5, PT, R17.reuse, R30, PT ;  /* 0x0000001e1100720c */ /* 0x040fe20003fa6270 */
[----:B------:R-:W2:Y:S01]  /*27b0*/  MUFU.TANH R26, R26 ;  /* 0x0000001a001a7308 */ /* 0x000ea20000002400 */
[----:B------:R-:W-:Y:S01]  /*27c0*/  ISETP.GE.AND P4, PT, R17, R16, PT ;  /* 0x000000101100720c */ /* 0x000fe20003f86270 */
[----:B------:R-:W-:Y:S01]  /*27d0*/  VIADD R17, R29, 0xffffffc9 ;  /* 0xffffffc91d117836 */ /* 0x000fe20000000000 */
[----:B------:R-:W-:Y:S01]  /*27e0*/  FSEL R12, R2, -INF , !P2 ;  /* 0xff800000020c7808 */ /* 0x000fe20005000000 */
[----:B------:R-:W-:Y:S01]  /*27f0*/  FMUL.FTZ R69, R69, UR4 ;  /* 0x0000000445457c20 */ /* 0x000fe20008410000 */
[----:B------:R-:W-:Y:S01]  /*2800*/  FSEL R45, R45, -INF , !P1 ;  /* 0xff8000002d2d7808 */ /* 0x000fe20004800000 */
[----:B------:R-:W-:Y:S01]  /*2810*/  FMUL.FTZ R71, R71, UR4 ;  /* 0x0000000447477c20 */ /* 0x000fe20008410000 */
[----:B---3--:R-:W-:Y:S01]  /*2820*/  HMMA.16816.F32 R80, R8, R20, R80 ;  /* 0x000000140850723c */ /* 0x008fe20000001850 */
[C---:B------:R-:W-:Y:S01]  /*2830*/  ISETP.GE.AND P2, PT, R17.reuse, R30, PT ;  /* 0x0000001e1100720c */ /* 0x040fe20003f46270 */
[----:B------:R-:W3:Y:S01]  /*2840*/  MUFU.TANH R18, R68 ;  /* 0x0000004400127308 */ /* 0x000ee20000002400 */
[----:B------:R-:W-:Y:S01]  /*2850*/  ISETP.GE.AND P1, PT, R17, R16, PT ;  /* 0x000000101100720c */ /* 0x000fe20003f26270 */
[----:B------:R-:W-:-:S04]  /*2860*/  DEPBAR.LE SB0, 0x0 ;  /* 0x000080000000791a */ /* 0x000fc80000000000 */
[----:B------:R-:W-:Y:S01]  /*2870*/  HMMA.16816.F32 R60, R8, R22, R60 ;  /* 0x00000016083c723c */ /* 0x000fe2000000183c */
[----:B------:R-:W-:Y:S01]  /*2880*/  FSEL R46, R46, -INF , !P5 ;  /* 0xff8000002e2e7808 */ /* 0x000fe20006800000 */
[----:B------:R-:W3:Y:S01]  /*2890*/  MUFU.TANH R32, R32 ;  /* 0x0000002000207308 */ /* 0x000ee20000002400 */
[----:B------:R-:W-:Y:S01]  /*28a0*/  FSEL R17, R36, -INF , !P4 ;  /* 0xff80000024117808 */ /* 0x000fe20006000000 */
[----:B------:R-:W-:Y:S01]  /*28b0*/  VIADD R21, R29, 0xffffffe9 ;  /* 0xffffffe91d157836 */ /* 0x000fe20000000000 */
[C---:B------:R-:W-:Y:S02]  /*28c0*/  ISETP.GE.AND P5, PT, R13.reuse, R30, PT ;  /* 0x0000001e0d00720c */ /* 0x040fe40003fa6270 */
[----:B------:R-:W-:Y:S01]  /*28d0*/  ISETP.GE.AND P4, PT, R13, R16, PT ;  /* 0x000000100d00720c */ /* 0x000fe20003f86270 */
[C---:B------:R-:W-:Y:S01]  /*28e0*/  VIADD R13, R29.reuse, 0xffffffd8 ;  /* 0xffffffd81d0d7836 */ /* 0x040fe20000000000 */
[----:B------:R-:W-:Y:S01]  /*28f0*/  FSEL R44, R44, -INF , !P0 ;  /* 0xff8000002c2c7808 */ /* 0x000fe20004000000 */
[----:B------:R-:W-:Y:S01]  /*2900*/  VIADD R11, R29, 0xffffffe0 ;  /* 0xffffffe01d0b7836 */ /* 0x000fe20000000000 */
[----:B------:R-:W-:Y:S01]  /*2910*/  FSEL R19, R76, -INF , !P3 ;  /* 0xff8000004c137808 */ /* 0x000fe20005800000 */
[----:B------:R-:W3:Y:S01]  /*2920*/  MUFU.TANH R33, R33 ;  /* 0x0000002100217308 */ /* 0x000ee20000002400 */
[----:B------:R-:W-:Y:S01]  /*2930*/  ISETP.GE.AND P0, PT, R15, R30, PT ;  /* 0x0000001e0f00720c */ /* 0x000fe20003f06270 */
[----:B------:R-:W-:Y:S01]  /*2940*/  VIADD R23, R29, 0xffffffe8 ;  /* 0xffffffe81d177836 */ /* 0x000fe20000000000 */
[----:B------:R-:W-:Y:S01]  /*2950*/  ISETP.GE.AND P3, PT, R15, R16, PT ;  /* 0x000000100f00720c */ /* 0x000fe20003f66270 */
[----:B------:R-:W-:-:S02]  /*2960*/  VIADD R15, R29, 0xffffffd9 ;  /* 0xffffffd91d0f7836 */ /* 0x000fc40000000000 */
[----:B------:R-:W-:Y:S01]  /*2970*/  FMUL.FTZ R81, R81, UR4 ;  /* 0x0000000451517c20 */ /* 0x000fe20008410000 */
[----:B----4-:R-:W-:Y:S01]  /*2980*/  FSEL R14, R47, -INF , !P2 ;  /* 0xff8000002f0e7808 */ /* 0x010fe20005000000 */
[----:B------:R-:W-:Y:S01]  /*2990*/  FMUL.FTZ R80, R80, UR4 ;  /* 0x0000000450507c20 */ /* 0x000fe20008410000 */
[----:B------:R-:W-:Y:S01]  /*29a0*/  FSEL R31, R31, -INF , !P1 ;  /* 0xff8000001f1f7808 */ /* 0x000fe20004800000 */
[----:B------:R-:W4:Y:S01]  /*29b0*/  MUFU.TANH R124, R81 ;  /* 0x00000051007c7308 */ /* 0x000f220000002400 */
[C---:B------:R-:W-:Y:S01]  /*29c0*/  ISETP.GE.AND P2, PT, R13.reuse, R30, PT ;  /* 0x0000001e0d00720c */ /* 0x040fe20003f46270 */
[----:B------:R-:W-:Y:S01]  /*29d0*/  FMUL.FTZ R82, R82, UR4 ;  /* 0x0000000452527c20 */ /* 0x000fe20008410000 */
[----:B------:R-:W-:Y:S01]  /*29e0*/  ISETP.GE.AND P1, PT, R13, R16, PT ;  /* 0x000000100d00720c */ /* 0x000fe20003f26270 */
[----:B------:R-:W-:Y:S01]  /*29f0*/  VIADD R9, R29, 0xffffffe1 ;  /* 0xffffffe11d097836 */ /* 0x000fe20000000000 */
[----:B------:R-:W-:Y:S01]  /*2a00*/  FSEL R6, R37, -INF , !P0 ;  /* 0xff80000025067808 */ /* 0x000fe20004000000 */
[----:B------:R-:W-:Y:S01]  /*2a10*/  FMUL.FTZ R83, R83, UR4 ;  /* 0x0000000453537c20 */ /* 0x000fe20008410000 */
[----:B-----5:R-:W-:Y:S01]  /*2a20*/  FSEL R13, R24, -INF , !P3 ;  /* 0xff800000180d7808 */ /* 0x020fe20005800000 */
[----:B------:R-:W5:Y:S01]  /*2a30*/  MUFU.TANH R125, R70 ;  /* 0x00000046007d7308 */ /* 0x000f620000002400 */
[C---:B------:R-:W-:Y:S01]  /*2a40*/  ISETP.GE.AND P0, PT, R15.reuse, R30, PT ;  /* 0x0000001e0f00720c */ /* 0x040fe20003f06270 */
[----:B------:R-:W-:Y:S01]  /*2a50*/  FMUL.FTZ R60, R60, UR4 ;  /* 0x000000043c3c7c20 */ /* 0x000fe20008410000 */
[----:B------:R-:W-:Y:S01]  /*2a60*/  ISETP.GE.AND P3, PT, R15, R16, PT ;  /* 0x000000100f00720c */ /* 0x000fe20003f66270 */
[----:B------:R-:W-:Y:S01]  /*2a70*/  FMUL.FTZ R61, R61, UR4 ;  /* 0x000000043d3d7c20 */ /* 0x000fe20008410000 */
[----:B-1----:R-:W-:Y:S01]  /*2a80*/  FSEL R38, R38, -INF , !P5 ;  /* 0xff80000026267808 */ /* 0x002fe20006800000 */
[----:B------:R-:W-:Y:S01]  /*2a90*/  FMUL.FTZ R62, R62, UR4 ;  /* 0x000000043e3e7c20 */ /* 0x000fe20008410000 */
[----:B------:R-:W-:Y:S01]  /*2aa0*/  FSEL R15, R25, -INF , !P4 ;  /* 0xff800000190f7808 */ /* 0x000fe20006000000 */
[----:B------:R-:W1:Y:S01]  /*2ab0*/  MUFU.TANH R108, R73 ;  /* 0x00000049006c7308 */ /* 0x000e620000002400 */
[----:B------:R-:W-:Y:S01]  /*2ac0*/  ISETP.GE.AND P5, PT, R11, R30, PT ;  /* 0x0000001e0b00720c */ /* 0x000fe20003fa6270 */
[----:B------:R-:W-:Y:S01]  /*2ad0*/  FMUL.FTZ R63, R63, UR4 ;  /* 0x000000043f3f7c20 */ /* 0x000fe20008410000 */
[----:B------:R-:W-:-:S02]  /*2ae0*/  ISETP.GE.AND P4, PT, R11, R16, PT ;  /* 0x000000100b00720c */ /* 0x000fc40003f86270 */
[----:B--2---:R-:W-:Y:S02]  /*2af0*/  FSEL R110, R110, -INF , !P5 ;  /* 0xff8000006e6e7808 */ /* 0x004fe40006800000 */
[----:B------:R-:W-:Y:S01]  /*2b00*/  FSEL R25, R34, -INF , !P4 ;  /* 0xff80000022197808 */ /* 0x000fe20006000000 */
[----:B------:R-:W2:Y:S01]  /*2b10*/  MUFU.TANH R113, R75 ;  /* 0x0000004b00717308 */ /* 0x000ea20000002400 */
[----:B------:R-:W-:Y:S02]  /*2b20*/  FSEL R2, R27, -INF , !P0 ;  /* 0xff8000001b027808 */ /* 0x000fe40004000000 */
[C---:B------:R-:W-:Y:S02]  /*2b30*/  ISETP.GE.AND P5, PT, R21.reuse, R30, PT ;  /* 0x0000001e1500720c */ /* 0x040fe40003fa6270 */
[----:B------:R-:W-:Y:S01]  /*2b40*/  ISETP.GE.AND P4, PT, R21, R16, PT ;  /* 0x000000101500720c */ /* 0x000fe20003f86270 */
[----:B------:R-:W-:Y:S01]  /*2b50*/  VIADD R21, R29, 0xfffffff1 ;  /* 0xfffffff11d157836 */ /* 0x000fe20000000000 */
[----:B------:R-:W-:Y:S01]  /*2b60*/  ISETP.GE.AND P0, PT, R23, R30, PT ;  /* 0x0000001e1700720c */ /* 0x000fe20003f06270 */
[----:B------:R-:W2:Y:S01]  /*2b70*/  MUFU.TANH R20, R69 ;  /* 0x0000004500147308 */ /* 0x000ea20000002400 */
[----:B------:R-:W-:-:S02]  /*2b80*/  FSEL R8, R26, -INF , !P2 ;  /* 0xff8000001a087808 */ /* 0x000fc40005000000 */
[----:B---3--:R-:W-:Y:S02]  /*2b90*/  FSEL R26, R18, -INF , !P0 ;  /* 0xff800000121a7808 */ /* 0x008fe40004000000 */
[-C--:B------:R-:W-:Y:S02]  /*2ba0*/  ISETP.GE.AND P0, PT, R21, R30.reuse, PT ;  /* 0x0000001e1500720c */ /* 0x080fe40003f06270 */
[----:B------:R-:W-:Y:S01]  /*2bb0*/  FSEL R11, R32, -INF , !P1 ;  /* 0xff800000200b7808 */ /* 0x000fe20004800000 */
[----:B------:R-:W3:Y:S01]  /*2bc0*/  MUFU.TANH R115, R71 ;  /* 0x0000004700737308 */ /* 0x000ee20000002400 */
[C---:B------:R-:W-:Y:S02]  /*2bd0*/  ISETP.GE.AND P2, PT, R9.reuse, R30, PT ;  /* 0x0000001e0900720c */ /* 0x040fe40003f46270 */
[----:B------:R-:W-:Y:S02]  /*2be0*/  ISETP.GE.AND P1, PT, R9, R16, PT ;  /* 0x000000100900720c */ /* 0x000fe40003f26270 */
[----:B------:R-:W-:-:S02]  /*2bf0*/  FSEL R9, R33, -INF , !P3 ;  /* 0xff80000021097808 */ /* 0x000fc40005800000 */
[-C--:B------:R-:W-:Y:S01]  /*2c00*/  ISETP.GE.AND P3, PT, R23, R16.reuse, PT ;  /* 0x000000101700720c */ /* 0x080fe20003f66270 */
[----:B------:R-:W3:Y:S01]  /*2c10*/  MUFU.TANH R126, R80 ;  /* 0x00000050007e7308 */ /* 0x000ee20000002400 */
[----:B----4-:R-:W-:Y:S01]  /*2c20*/  FSEL R124, R124, -INF , !P0 ;  /* 0xff8000007c7c7808 */ /* 0x010fe20004000000 */
[----:B------:R-:W-:Y:S01]  /*2c30*/  VIADD R23, R29, 0xfffffff0 ;  /* 0xfffffff01d177836 */ /* 0x000fe20000000000 */
[----:B------:R-:W-:Y:S02]  /*2c40*/  ISETP.GE.AND P0, PT, R28, 0x2, PT ;  /* 0x000000021c00780c */ /* 0x000fe40003f06270 */
[----:B-----5:R-:W-:Y:S02]  /*2c50*/  FSEL R125, R125, -INF , !P3 ;  /* 0xff8000007d7d7808 */ /* 0x020fe40005800000 */
[----:B------:R-:W-:Y:S01]  /*2c60*/  ISETP.GE.AND P3, PT, R21, R16, PT ;  /* 0x000000101500720c */ /* 0x000fe20003f66270 */
[----:B------:R-:W4:Y:S01]  /*2c70*/  MUFU.TANH R121, R82 ;  /* 0x0000005200797308 */ /* 0x000f220000002400 */
[----:B-1----:R-:W-:Y:S01]  /*2c80*/  FSEL R108, R108, -INF , !P2 ;  /* 0xff8000006c6c7808 */ /* 0x002fe20005000000 */
[----:B------:R-:W-:Y:S01]  /*2c90*/  VIADD R21, R29, 0xfffffff8 ;  /* 0xfffffff81d157836 */ /* 0x000fe20000000000 */
[----:B--2---:R-:W-:Y:S01]  /*2ca0*/  FSEL R113, R113, -INF , !P1 ;  /* 0xff80000071717808 */ /* 0x004fe20004800000 */
[----:B------:R-:W-:Y:S01]  /*2cb0*/  VIADD R29, R29, 0xfffffff9 ;  /* 0xfffffff91d1d7836 */ /* 0x000fe20000000000 */
[----:B------:R-:W-:-:S02]  /*2cc0*/  ISETP.GE.AND P2, PT, R23, R30, PT ;  /* 0x0000001e1700720c */ /* 0x000fc40003f46270 */
[----:B------:R-:W-:Y:S01]  /*2cd0*/  ISETP.GE.AND P1, PT, R23, R16, PT ;  /* 0x000000101700720c */ /* 0x000fe20003f26270 */
[----:B------:R-:W1:Y:S01]  /*2ce0*/  MUFU.TANH R119, R83 ;  /* 0x0000005300777308 */ /* 0x000e620000002400 */
[----:B------:R-:W-:Y:S02]  /*2cf0*/  FSEL R24, R20, -INF , !P5 ;  /* 0xff80000014187808 */ /* 0x000fe40006800000 */
[----:B---3--:R-:W-:Y:S02]  /*2d00*/  FSEL R115, R115, -INF , !P4 ;  /* 0xff80000073737808 */ /* 0x008fe40006000000 */
[----:B------:R-:W-:Y:S02]  /*2d10*/  FSEL R126, R126, -INF , !P2 ;  /* 0xff8000007e7e7808 */ /* 0x000fe40005000000 */
[----:B------:R-:W-:Y:S01]  /*2d20*/  ISETP.GE.AND P5, PT, R21, R30, PT ;  /* 0x0000001e1500720c */ /* 0x000fe20003fa6270 */
[----:B------:R-:W2:Y:S01]  /*2d30*/  MUFU.TANH R122, R60 ;  /* 0x0000003c007a7308 */ /* 0x000ea20000002400 */
[----:B----4-:R-:W-:-:S02]  /*2d40*/  FSEL R121, R121, -INF , !P1 ;  /* 0xff80000079797808 */ /* 0x010fc40004800000 */
[----:B------:R-:W-:Y:S01]  /*2d50*/  ISETP.GE.AND P4, PT, R29, R30, PT ;  /* 0x0000001e1d00720c */ /* 0x000fe20003f86270 */
[----:B------:R-:W-:Y:S01]  /*2d60*/  BAR.SYNC.DEFER_BLOCKING 0x0 ;  /* 0x0000000000007b1d */ /* 0x000fe20000010000 */
[-C--:B------:R-:W-:Y:S02]  /*2d70*/  ISETP.GE.AND P2, PT, R21, R16.reuse, PT ;  /* 0x000000101500720c */ /* 0x080fe40003f46270 */
[----:B------:R-:W-:Y:S02]  /*2d80*/  ISETP.GE.AND P1, PT, R29, R16, PT ;  /* 0x000000101d00720c */ /* 0x000fe40003f26270 */
[----:B-1----:R-:W-:Y:S01]  /*2d90*/  FSEL R119, R119, -INF , !P3 ;  /* 0xff80000077777808 */ /* 0x002fe20005800000 */
[----:B------:R-:W1:Y:S01]  /*2da0*/  MUFU.TANH R120, R61 ;  /* 0x0000003d00787308 */ /* 0x000e620000002400 */
[----:B--2---:R-:W-:-:S07]  /*2db0*/  FSEL R122, R122, -INF , !P5 ;  /* 0xff8000007a7a7808 */ /* 0x004fce0006800000 */
[----:B------:R-:W2:Y:S08]  /*2dc0*/  MUFU.TANH R117, R62 ;  /* 0x0000003e00757308 */ /* 0x000eb00000002400 */
[----:B------:R-:W3:Y:S01]  /*2dd0*/  MUFU.TANH R116, R63 ;  /* 0x0000003f00747308 */ /* 0x000ee20000002400 */
[----:B-1----:R-:W-:Y:S02]  /*2de0*/  FSEL R120, R120, -INF , !P4 ;  /* 0xff80000078787808 */ /* 0x002fe40006000000 */
[----:B--2---:R-:W-:-:S02]  /*2df0*/  FSEL R117, R117, -INF , !P2 ;  /* 0xff80000075757808 */ /* 0x004fc40005000000 */
        /* <DEDUP_REMOVED lines=62> */
.L_x_6552:
[----:B------:R-:W-:-:S04]  /*31e0*/  ULEA UR6, -UR6, URZ, 0x6 ;  /* 0x0000003f06067291 */ /* 0x000fc8000f8e313f */
[----:B------:R-:W-:Y:S02]  /*31f0*/  USHF.R.S32.HI UR4, URZ, 0x1f, UR6 ;  /* 0x0000001f3f047899 */ /* 0x000fe40008011406 */
[----:B------:R-:W-:-:S04]  /*3200*/  MOV R3, UR6 ;  /* 0x0000000600037c02 */ /* 0x000fc80008000f00 */
[----:B------:R-:W-:-:S07]  /*3210*/  MOV R4, UR4 ;  /* 0x0000000400047c02 */ /* 0x000fce0008000f00 */
.L_x_6553:
        /* <DEDUP_REMOVED lines=20> */
.L_x_6551:
        /* <DEDUP_REMOVED lines=72> */
[----:B------:R-:W2:Y:S01]  /*37e0*/  LDSM.16.MT88.4 R8, [R140+0x8800] ;  /* 0x008800008c08783b */ /* 0x000ea20000004200 */
[--C-:B------:R-:W-:Y:S01]  /*37f0*/  FFMA.FTZ R2, R2, UR4, -R123.reuse ;  /* 0x0000000402027c23 */ /* 0x100fe2000801087b */
[----:B------:R-:W5:Y:S01]  /*3800*/  MUFU.EX2 R104, R104 ;  /* 0x0000006800687308 */ /* 0x000f620000000800 */
[--C-:B------:R-:W-:Y:S01]  /*3810*/  FFMA.FTZ R33, R13, UR4, -R118.reuse ;  /* 0x000000040d217c23 */ /* 0x100fe20008010876 */
[--C-:B------:R-:W-:Y:S01]  /*3820*/  FFMA.FTZ R30, R15, UR4, -R118.reuse ;  /* 0x000000040f1e7c23 */ /* 0x100fe20008010876 */
[----:B------:R-:W2:Y:S01]  /*3830*/  LDSM.16.MT88.4 R16, [R142+0x8800] ;  /* 0x008800008e10783b */ /* 0x000ea20000004200 */
[--C-:B------:R-:W-:Y:S01]  /*3840*/  FFMA.FTZ R109, R110, UR4, -R123.reuse ;  /* 0x000000046e6d7c23 */ /* 0x100fe2000801087b */
[--C-:B------:R-:W-:Y:S01]  /*3850*/  FFMA.FTZ R108, R108, UR4, -R123.reuse ;  /* 0x000000046c6c7c23 */ /* 0x100fe2000801087b */
[--C-:B------:R-:W-:Y:S01]  /*3860*/  FFMA.FTZ R110, R26, UR4, -R123.reuse ;  /* 0x000000041a6e7c23 */ /* 0x100fe2000801087b */
[----:B------:R-:W2:Y:S01]  /*3870*/  LDSM.16.MT88.4 R12, [R141+0x8800] ;  /* 0x008800008d0c783b */ /* 0x000ea20000004200 */
        /* <DEDUP_REMOVED lines=8> */
[----:B------:R-:W3:Y:S01]  /*3900*/  MUFU.EX2 R34, R34 ;  /* 0x0000002200227308 */ /* 0x000ee20000000800 */
[----:B-----5:R-:W-:Y:S01]  /*3910*/  F2FP.F16.F32.PACK_AB R64, R104, R105 ;  /* 0x000000696840723e */ /* 0x020fe200000000ff */
[--C-:B------:R-:W-:Y:S01]  /*3920*/  FFMA.FTZ R126, R122, UR4, -R123.reuse ;  /* 0x000000047a7e7c23 */ /* 0x100fe2000801087b */
[--C-:B------:R-:W-:Y:S01]  /*3930*/  FFMA.FTZ R122, R119, UR4, -R118.reuse ;  /* 0x00000004777a7c23 */ /* 0x100fe20008010876 */
[--C-:B------:R-:W-:Y:S01]  /*3940*/  FFMA.FTZ R119, R117, UR4, -R118.reuse ;  /* 0x0000000475777c23 */ /* 0x100fe20008010876 */
[--C-:B------:R-:W-:Y:S01]  /*3950*/  FFMA.FTZ R124, R124, UR4, -R123.reuse ;  /* 0x000000047c7c7c23 */ /* 0x100fe2000801087b */
[----:B------:R-:W-:Y:S01]  /*3960*/  FFMA.FTZ R167, R120, UR4, -R123 ;  /* 0x0000000478a77c23 */ /* 0x000fe2000801087b */
[--C-:B------:R-:W-:Y:S01]  /*3970*/  FFMA.FTZ R121, R121, UR4, -R118.reuse ;  /* 0x0000000479797c23 */ /* 0x100fe20008010876 */
[----:B------:R-:W-:Y:S01]  /*3980*/  MUFU.EX2 R107, R107 ;  /* 0x0000006b006b7308 */ /* 0x000fe20000000800 */
[----:B------:R-:W-:Y:S01]  /*3990*/  FFMA.FTZ R117, R116, UR4, -R118 ;  /* 0x0000000474757c23 */ /* 0x000fe20008010876 */
[----:B------:R-:W-:-:S06]  /*39a0*/  FADD.FTZ R104, R105, R104 ;  /* 0x0000006869687221 */ /* 0x000fcc0000010000 */
[----:B------:R-:W5:Y:S01]  /*39b0*/  MUFU.EX2 R106, R106 ;  /* 0x0000006a006a7308 */ /* 0x000f620000000800 */
[----:B---3--:R-:W-:Y:S01]  /*39c0*/  F2FP.F16.F32.PACK_AB R66, R34, R103 ;  /* 0x000000672242723e */ /* 0x008fe200000000ff */
[----:B------:R-:W-:-:S04]  /*39d0*/  FADD.FTZ R103, R103, R104 ;  /* 0x0000006867677221 */ /* 0x000fc80000010000 */
[----:B------:R-:W-:Y:S02]  /*39e0*/  FADD.FTZ R34, R34, R103 ;  /* 0x0000006722227221 */ /* 0x000fe40000010000 */
[----:B------:R-:W-:Y:S08]  /*39f0*/  MUFU.EX2 R102, R102 ;  /* 0x0000006600667308 */ /* 0x000ff00000000800 */
[----:B------:R-:W3:Y:S01]  /*3a00*/  MUFU.EX2 R101, R101 ;  /* 0x0000006500657308 */ /* 0x000ee20000000800 */
[----:B-----5:R-:W-:Y:S01]  /*3a10*/  F2FP.F16.F32.PACK_AB R65, R106, R107 ;  /* 0x0000006b6a41723e */ /* 0x020fe200000000ff */
[----:B------:R-:W-:-:S06]  /*3a20*/  FADD.FTZ R107, R107, R106 ;  /* 0x0000006a6b6b7221 */ /* 0x000fcc0000010000 */
[----:B------:R-:W-:Y:S08]  /*3a30*/  MUFU.EX2 R35, R35 ;  /* 0x0000002300237308 */ /* 0x000ff00000000800 */
[----:B------:R-:W5:Y:S01]  /*3a40*/  MUFU.EX2 R32, R32 ;  /* 0x0000002000207308 */ /* 0x000f620000000800 */
        /* <DEDUP_REMOVED lines=15> */
[----:B------:R-:W2:Y:S01]  /*3b40*/  MUFU.EX2 R0, R0 ;  /* 0x0000000000007308 */ /* 0x000ea20000000800 */
        /* <DEDUP_REMOVED lines=15> */
[----:B-----5:R-:W-:Y:S01]  /*3c40*/  F2FP.F16.F32.PACK_AB R4, R32, R35 ;  /* 0x000000232004723e */ /* 0x020fe200000000ff */
[----:B------:R-:W-:Y:S01]  /*3c50*/  FADD.FTZ R35, R35, R34 ;  /* 0x0000002223237221 */ /* 0x000fe20000010000 */
[----:B---3--:R-:W-:Y:S01]  /*3c60*/  F2FP.F16.F32.PACK_AB R5, R30, R33 ;  /* 0x000000211e05723e */ /* 0x008fe200000000ff */
[----:B------:R-:W-:-:S02]  /*3c70*/  FADD.FTZ R33, R33, R102 ;  /* 0x0000006621217221 */ /* 0x000fc40000010000 */
[----:B------:R-:W-:Y:S01]  /*3c80*/  FADD.FTZ R32, R32, R35 ;  /* 0x0000002320207221 */ /* 0x000fe20000010000 */
[----:B------:R-:W-:Y:S01]  /*3c90*/  F2FP.F16.F32.PACK_AB R6, R2, R31 ;  /* 0x0000001f0206723e */ /* 0x000fe200000000ff */
[----:B------:R-:W-:Y:S01]  /*3ca0*/  MUFU.EX2 R114, R114 ;  /* 0x0000007200727308 */ /* 0x000fe20000000800 */
[----:B--2---:R-:W-:Y:S01]  /*3cb0*/  F2FP.F16.F32.PACK_AB R7, R0, R29 ;  /* 0x0000001d0007723e */ /* 0x004fe200000000ff */
        /* <DEDUP_REMOVED lines=117> */
.L_x_6558:
        /* <DEDUP_REMOVED lines=66> */
.L_x_6555:
        /* <DEDUP_REMOVED lines=10> */
[----:B------:R-:W-:Y:S02]  /*48d0*/  IADD3.X R3, R101, UR11, RZ, P0, !PT ;  /* 0x0000000b65037c10 */ /* 0x000fe400087fe4ff */
[----:B------:R-:W-:Y:S01]  /*48e0*/  LDGSTS.E.BYPASS.LTC128B.128 [R157+0xa000], desc[UR18][R152.64+0x80] ;  /* 0x0a000080989d7fae */ /* 0x000fe2000b901d52 */
[----:B------:R-:W-:Y:S04]  /*48f0*/  IADD3 R168, P0, R2, UR12, RZ ;  /* 0x0000000c02a87c10 */ /* 0x000fe8000ff1e0ff */
[----:B------:R-:W-:Y:S01]  /*4900*/  LDGSTS.E.BYPASS.LTC128B.128 [R157+0x8800], desc[UR18][R100.64] ;  /* 0x08800000649d7fae */ /* 0x000fe2000b901d52 */
[----:B------:R-:W-:Y:S02]  /*4910*/  IADD3.X R169, R3, UR11, RZ, P0, !PT ;  /* 0x0000000b03a97c10 */ /* 0x000fe400087fe4ff */
[----:B------:R-:W-:Y:S02]  /*4920*/  ISETP.GE.AND P0, PT, R165, 0x1, PT ;  /* 0x00000001a500780c */ /* 0x000fe40003f06270 */
[----:B------:R-:W-:Y:S05]  /*4930*/  LDGSTS.E.BYPASS.LTC128B.128 [R157+0xa800], desc[UR18][R100.64+0x80] ;  /* 0x0a800080649d7fae */ /* 0x000fea000b901d52 */
[----:B------:R-:W-:Y:S05]  /*4940*/  LDGSTS.E.BYPASS.LTC128B.128 [R157+0x9000], desc[UR18][R2.64] ;  /* 0x09000000029d7fae */ /* 0x000fea000b901d52 */
[----:B------:R-:W-:Y:S05]  /*4950*/  LDGSTS.E.BYPASS.LTC128B.128 [R157+0xb000], desc[UR18][R2.64+0x80] ;  /* 0x0b000080029d7fae */ /* 0x000fea000b901d52 */
[----:B------:R-:W-:Y:S05]  /*4960*/  LDGSTS.E.BYPASS.LTC128B.128 [R157+0x9800], desc[UR18][R168.64] ;  /* 0x09800000a89d7fae */ /* 0x000fea000b901d52 */
[----:B------:R1:W-:Y:S05]  /*4970*/  LDGSTS.E.BYPASS.LTC128B.128 [R157+0xb800], desc[UR18][R168.64+0x80] ;  /* 0x0b800080a89d7fae */ /* 0x0003ea000b901d52 */
[----:B------:R-:W-:Y:S05]  /*4980*/  LDSM.16.M88.4 R104, [R150] ;  /* 0x000000009668783b */ /* 0x000fea0000000200 */
[----:B------:R-:W2:Y:S05]  /*4990*/  LDSM.16.M88.4 R108, [R149] ;  /* 0x00000000956c783b */ /* 0x000eaa0000000200 */
[----:B------:R-:W3:Y:S05]  /*49a0*/  LDSM.16.M88.4 R112, [R149+0x800] ;  /* 0x000800009570783b */ /* 0x000eea0000000200 */
[----:B------:R-:W4:Y:S05]  /*49b0*/  LDSM.16.M88.4 R116, [R149+0x1000] ;  /* 0x001000009574783b */ /* 0x000f2a0000000200 */
[----:B------:R-:W5:Y:S05]  /*49c0*/  LDSM.16.M88.4 R120, [R149+0x1800] ;  /* 0x001800009578783b */ /* 0x000f6a0000000200 */
[----:B------:R-:W0:Y:S05]  /*49d0*/  LDGDEPBAR ;  /* 0x00000000000079af */ /* 0x000e2a0000000000 */
[----:B------:R-:W-:Y:S05]  /*49e0*/  LDSM.16.M88.4 R124, [R148] ;  /* 0x00000000947c783b */ /* 0x000fea0000000200 */
[----:B------:R-:W1:Y:S01]  /*49f0*/  LDSM.16.M88.4 R128, [R147] ;  /* 0x000000009380783b */ /* 0x000e620000000200 */
[C---:B--2---:R-:W-:Y:S06]  /*4a00*/  HMMA.16816.F32 R4, R104.reuse, R108, RZ ;  /* 0x0000006c6804723c */ /* 0x044fec00000018ff */
[C---:B------:R-:W-:Y:S01]  /*4a10*/  HMMA.16816.F32 R8, R104.reuse, R110, RZ ;  /* 0x0000006e6808723c */ /* 0x040fe200000018ff */
[----:B------:R-:W2:Y:S05]  /*4a20*/  LDSM.16.M88.4 R108, [R139] ;  /* 0x000000008b6c783b */ /* 0x000eaa0000000200 */
[C---:B---3--:R-:W-:Y:S06]  /*4a30*/  HMMA.16816.F32 R12, R104.reuse, R112, RZ ;  /* 0x00000070680c723c */ /* 0x048fec00000018ff */
[C---:B------:R-:W-:Y:S01]  /*4a40*/  HMMA.16816.F32 R16, R104.reuse, R114, RZ ;  /* 0x000000726810723c */ /* 0x040fe200000018ff */
[----:B------:R-:W3:Y:S05]  /*4a50*/  LDSM.16.M88.4 R112, [R138] ;  /* 0x000000008a70783b */ /* 0x000eea0000000200 */
[C---:B----4-:R-:W-:Y:S06]  /*4a60*/  HMMA.16816.F32 R20, R104.reuse, R116, RZ ;  /* 0x000000746814723c */ /* 0x050fec00000018ff */
[C---:B------:R-:W-:Y:S01]  /*4a70*/  HMMA.16816.F32 R24, R104.reuse, R118, RZ ;  /* 0x000000766818723c */ /* 0x040fe200000018ff */
[----:B------:R-:W4:Y:S05]  /*4a80*/  LDSM.16.M88.4 R116, [R137] ;  /* 0x000000008974783b */ /* 0x000f2a0000000200 */
[C---:B-----5:R-:W-:Y:S06]  /*4a90*/  HMMA.16816.F32 R28, R104.reuse, R120, RZ ;  /* 0x00000078681c723c */ /* 0x060fec00000018ff */
[----:B------:R-:W-:Y:S01]  /*4aa0*/  HMMA.16816.F32 R32, R104, R122, RZ ;  /* 0x0000007a6820723c */ /* 0x000fe200000018ff */
[----:B------:R-:W-:Y:S05]  /*4ab0*/  LDSM.16.M88.4 R104, [R146] ;  /* 0x000000009268783b */ /* 0x000fea0000000200 */
[C---:B-1----:R-:W-:Y:S01]  /*4ac0*/  HMMA.16816.F32 R4, R124.reuse, R128, R4 ;  /* 0x000000807c04723c */ /* 0x042fe20000001804 */
[----:B------:R-:W1:Y:S05]  /*4ad0*/  LDSM.16.M88.4 R120, [R145] ;  /* 0x000000009178783b */ /* 0x000e6a0000000200 */
[C---:B------:R-:W-:Y:S01]  /*4ae0*/  HMMA.16816.F32 R8, R124.reuse, R130, R8 ;  /* 0x000000827c08723c */ /* 0x040fe20000001808 */
[----:B------:R-:W5:Y:S05]  /*4af0*/  LDSM.16.M88.4 R128, [R145+0x800] ;  /* 0x000800009180783b */ /* 0x000f6a0000000200 */
        /* <DEDUP_REMOVED lines=8> */
[----:B------:R-:W-:Y:S05]  /*4b80*/  LDSM.16.M88.4 R116, [R144] ;  /* 0x000000009074783b */ /* 0x000fea0000000200 */
[C---:B-1----:R-:W-:Y:S01]  /*4b90*/  HMMA.16816.F32 R4, R104.reuse, R120, R4 ;  /* 0x000000786804723c */ /* 0x042fe20000001804 */
[----:B------:R-:W1:Y:S05]  /*4ba0*/  LDSM.16.M88.4 R124, [R136] ;  /* 0x00000000887c783b */ /* 0x000e6a0000000200 */
[C---:B------:R-:W-:Y:S01]  /*4bb0*/  HMMA.16816.F32 R8, R104.reuse, R122, R8 ;  /* 0x0000007a6808723c */ /* 0x040fe20000001808 */
[----:B------:R-:W4:Y:S05]  /*4bc0*/  LDSM.16.M88.4 R120, [R136+0x800] ;  /* 0x000800008878783b */ /* 0x000f2a0000000200 */
[C---:B-----5:R-:W-:Y:S06]  /*4bd0*/  HMMA.16816.F32 R12, R104.reuse, R128, R12 ;  /* 0x00000080680c723c */ /* 0x060fec000000180c */
[C---:B------:R-:W-:Y:S01]  /*4be0*/  HMMA.16816.F32 R16, R104.reuse, R130, R16 ;  /* 0x000000826810723c */ /* 0x040fe20000001810 */
[----:B------:R-:W5:Y:S05]  /*4bf0*/  LDSM.16.M88.4 R128, [R136+0x1000] ;  /* 0x001000008880783b */ /* 0x000f6a0000000200 */
[C---:B--2---:R-:W-:Y:S06]  /*4c00*/  HMMA.16816.F32 R20, R104.reuse, R108, R20 ;  /* 0x0000006c6814723c */ /* 0x044fec0000001814 */
[C---:B------:R-:W-:Y:S01]  /*4c10*/  HMMA.16816.F32 R24, R104.reuse, R110, R24 ;  /* 0x0000006e6818723c */ /* 0x040fe20000001818 */
[----:B------:R-:W-:Y:S05]  /*4c20*/  LDSM.16.M88.4 R108, [R150+0x2000] ;  /* 0x00200000966c783b */ /* 0x000fea0000000200 */
[C---:B---3--:R-:W-:Y:S06]  /*4c30*/  HMMA.16816.F32 R28, R104.reuse, R112, R28 ;  /* 0x00000070681c723c */ /* 0x048fec000000181c */
[----:B------:R-:W-:Y:S01]  /*4c40*/  HMMA.16816.F32 R32, R104, R114, R32 ;  /* 0x000000726820723c */ /* 0x000fe20000001820 */
[----:B------:R-:W2:Y:S05]  /*4c50*/  LDSM.16.M88.4 R104, [R136+0x1800] ;  /* 0x001800008868783b */ /* 0x000eaa0000000200 */
[C---:B-1----:R-:W-:Y:S01]  /*4c60*/  HMMA.16816.F32 R4, R116.reuse, R124, R4 ;  /* 0x0000007c7404723c */ /* 0x042fe20000001804 */
[----:B------:R-:W1:Y:S05]  /*4c70*/  LDSM.16.M88.4 R112, [R149+0x2000] ;  /* 0x002000009570783b */ /* 0x000e6a0000000200 */
        /* <DEDUP_REMOVED lines=8> */
[C---:B--2---:R-:W-:Y:S06]  /*4d00*/  HMMA.16816.F32 R28, R116.reuse, R104, R28 ;  /* 0x00000068741c723c */ /* 0x044fec000000181c */
[----:B------:R-:W-:Y:S01]  /*4d10*/  HMMA.16816.F32 R32, R116, R106, R32 ;  /* 0x0000006a7420723c */ /* 0x000fe20000001820 */
[----:B------:R-:W-:Y:S05]  /*4d20*/  LDSM.16.M88.4 R104, [R148+0x2000] ;  /* 0x002000009468783b */ /* 0x000fea0000000200 */
[C---:B-1----:R-:W-:Y:S01]  /*4d30*/  HMMA.16816.F32 R4, R108.reuse, R112, R4 ;  /* 0x000000706c04723c */ /* 0x042fe20000001804 */
[----:B------:R-:W-:Y:S05]  /*4d40*/  LDSM.16.M88.4 R116, [R134] ;  /* 0x000000008674783b */ /* 0x000fea0000000200 */
[C---:B------:R-:W-:Y:S01]  /*4d50*/  HMMA.16816.F32 R8, R108.reuse, R114, R8 ;  /* 0x000000726c08723c */ /* 0x040fe20000001808 */
[----:B------:R-:W1:Y:S05]  /*4d60*/  LDSM.16.M88.4 R112, [R135] ;  /* 0x000000008770783b */ /* 0x000e6a0000000200 */
[C---:B---3--:R-:W-:Y:S06]  /*4d70*/  HMMA.16816.F32 R12, R108.reuse, R124, R12 ;  /* 0x0000007c6c0c723c */ /* 0x048fec000000180c */
[C---:B------:R-:W-:Y:S01]  /*4d80*/  HMMA.16816.F32 R16, R108.reuse, R126, R16 ;  /* 0x0000007e6c10723c */ /* 0x040fe20000001810 */
[----:B------:R-:W2:Y:S05]  /*4d90*/  LDSM.16.M88.4 R124, [R133] ;  /* 0x00000000857c783b */ /* 0x000eaa0000000200 */
[C---:B----4-:R-:W-:Y:S06]  /*4da0*/  HMMA.16816.F32 R20, R108.reuse, R120, R20 ;  /* 0x000000786c14723c */ /* 0x050fec0000001814 */
[C---:B------:R-:W-:Y:S01]  /*4db0*/  HMMA.16816.F32 R24, R108.reuse, R122, R24 ;  /* 0x0000007a6c18723c */ /* 0x040fe20000001818 */
[----:B------:R-:W3:Y:S05]  /*4dc0*/  LDSM.16.M88.4 R120, [R132] ;  /* 0x000000008478783b */ /* 0x000eea0000000200 */
[C---:B-----5:R-:W-:Y:S06]  /*4dd0*/  HMMA.16816.F32 R28, R108.reuse, R128, R28 ;  /* 0x000000806c1c723c */ /* 0x060fec000000181c */
[----:B------:R-:W-:Y:S01]  /*4de0*/  HMMA.16816.F32 R32, R108, R130, R32 ;  /* 0x000000826c20723c */ /* 0x000fe20000001820 */
[----:B------:R-:W-:Y:S05]  /*4df0*/  LDSM.16.M88.4 R108, [R146+0x2000] ;  /* 0x00200000926c783b */ /* 0x000fea0000000200 */
[----:B------:R-:W4:Y:S01]  /*4e00*/  LDSM.16.M88.4 R128, [R145+0x2000] ;  /* 0x002000009180783b */ /* 0x000f220000000200 */
[C---:B-1----:R-:W-:Y:S06]  /*4e10*/  HMMA.16816.F32 R4, R104.reuse, R112, R4 ;  /* 0x000000706804723c */ /* 0x042fec0000001804 */
        /* <DEDUP_REMOVED lines=8> */
[C---:B---3--:R-:W-:Y:S06]  /*4ea0*/  HMMA.16816.F32 R28, R104.reuse, R120, R28 ;  /* 0x00000078681c723c */ /* 0x048fec000000181c */
[----:B------:R-:W-:Y:S01]  /*4eb0*/  HMMA.16816.F32 R32, R104, R122, R32 ;  /* 0x0000007a6820723c */ /* 0x000fe20000001820 */
[----:B------:R-:W-:Y:S05]  /*4ec0*/  LDSM.16.M88.4 R104, [R144+0x2000] ;  /* 0x002000009068783b */ /* 0x000fea0000000200 */
[----:B------:R-:W3:Y:S01]  /*4ed0*/  LDSM.16.M88.4 R120, [R136+0x2000] ;  /* 0x002000008878783b */ /* 0x000ee20000000200 */
[C---:B----4-:R-:W-:Y:S06]  /*4ee0*/  HMMA.16816.F32 R4, R108.reuse, R128, R4 ;  /* 0x000000806c04723c */ /* 0x050fec0000001804 */
[C---:B------:R-:W-:Y:S06]  /*4ef0*/  HMMA.16816.F32 R8, R108.reuse, R130, R8 ;  /* 0x000000826c08723c */ /* 0x040fec0000001808 */
[C---:B-1----:R-:W-:Y:S06]  /*4f00*/  HMMA.16816.F32 R12, R108.reuse, R112, R12 ;  /* 0x000000706c0c723c */ /* 0x042fec000000180c */
[C---:B------:R-:W-:Y:S01]  /*4f10*/  HMMA.16816.F32 R16, R108.reuse, R114, R16 ;  /* 0x000000726c10723c */ /* 0x040fe20000001810 */
[----:B------:R-:W-:Y:S05]  /*4f20*/  LDSM.16.M88.4 R112, [R136+0x3000] ;  /* 0x003000008870783b */ /* 0x000fea0000000200 */
[C---:B-----5:R-:W-:Y:S06]  /*4f30*/  HMMA.16816.F32 R20, R108.reuse, R116, R20 ;  /* 0x000000746c14723c */ /* 0x060fec0000001814 */
[C---:B------:R-:W-:Y:S06]  /*4f40*/  HMMA.16816.F32 R24, R108.reuse, R118, R24 ;  /* 0x000000766c18723c */ /* 0x040fec0000001818 */
[C---:B--2---:R-:W-:Y:S06]  /*4f50*/  HMMA.16816.F32 R28, R108.reuse, R124, R28 ;  /* 0x0000007c6c1c723c */ /* 0x044fec000000181c */
[----:B------:R-:W-:Y:S01]  /*4f60*/  HMMA.16816.F32 R32, R108, R126, R32 ;  /* 0x0000007e6c20723c */ /* 0x000fe20000001820 */
[----:B------:R-:W1:Y:S05]  /*4f70*/  LDSM.16.M88.4 R108, [R136+0x2800] ;  /* 0x00280000886c783b */ /* 0x000e6a0000000200 */
[C---:B---3--:R-:W-:Y:S06]  /*4f80*/  HMMA.16816.F32 R4, R104.reuse, R120, R4 ;  /* 0x000000786804723c */ /* 0x048fec0000001804 */
[C---:B------:R-:W-:Y:S11]  /*4f90*/  HMMA.16816.F32 R8, R104.reuse, R122, R8 ;  /* 0x0000007a6808723c */ /* 0x040ff60000001808 */
[----:B------:R-:W-:Y:S07]  /*4fa0*/  @!UPT UIADD3 URZ, URZ, URZ, URZ ;  /* 0x0000003f3f3ff290 */ /* 0x000fee000fffe03f */
        /* <DEDUP_REMOVED lines=9> */
[C---:B-1----:R-:W-:Y:S05]  /*5040*/  HMMA.16816.F32 R12, R104.reuse, R108, R12 ;  /* 0x0000006c680c723c */ /* 0x042fea000000180c */
[----:B------:R-:W1:Y:S01]  /*5050*/  MUFU.TANH R190, R190 ;  /* 0x000000be00be7308 */ /* 0x000e620000002400 */
[C---:B------:R-:W-:Y:S01]  /*5060*/  HMMA.16816.F32 R16, R104.reuse, R110, R16 ;  /* 0x0000006e6810723c */ /* 0x040fe20000001810 */
[----:B------:R-:W3:Y:S01]  /*5070*/  LDSM.16.M88.4 R108, [R136+0x3800] ;  /* 0x00380000886c783b */ /* 0x000ee20000000200 */
[----:B------:R-:W-:Y:S07]  /*5080*/  DEPBAR.LE SB0, 0x0 ;  /* 0x000080000000791a */ /* 0x000fee0000000000 */
[----:B------:R-:W4:Y:S01]  /*5090*/  MUFU.TANH R189, R189 ;  /* 0x000000bd00bd7308 */ /* 0x000f220000002400 */
[----:B------:R-:W-:Y:S01]  /*50a0*/  BAR.SYNC.DEFER_BLOCKING 0x0 ;  /* 0x0000000000007b1d */ /* 0x000fe20000010000 */
[C---:B------:R-:W-:Y:S08]  /*50b0*/  HMMA.16816.F32 R20, R104.reuse, R112, R20 ;  /* 0x000000706814723c */ /* 0x040ff00000001814 */
        /* <DEDUP_REMOVED lines=19> */
[C---:B---3--:R-:W-:Y:S03]  /*51f0*/  HMMA.16816.F32 R28, R104.reuse, R108, R28 ;  /* 0x0000006c681c723c */ /* 0x048fe6000000181c */
        /* <DEDUP_REMOVED lines=37> */
[----:B------:R-:W-:Y:S04]  /*5450*/  ULEA UR6, -UR7, URZ, 0x6 ;  /* 0x0000003f07067291 */ /* 0x000fe8000f8e313f */
[----:B------:R-:W-:Y:S02]  /*5460*/  USHF.R.S32.HI UR5, URZ, 0x1f, UR6 ;  /* 0x0000001f3f057899 */ /* 0x000fe40008011406 */
[----:B------:R-:W-:Y:S04]  /*5470*/  MOV R8, UR6 ;  /* 0x0000000600087c02 */ /* 0x000fe80008000f00 */
[----:B------:R-:W-:Y:S01]  /*5480*/  MOV R5, UR5 ;  /* 0x0000000500057c02 */ /* 0x000fe20008000f00 */
[----:B------:R-:W-:Y:S06]  /*5490*/  @P6 BRA `(.L_x_6557) ;  /* 0x0000000000f46947 */ /* 0x000fec0003800000 */
        /* <DEDUP_REMOVED lines=11> */
[----:B------:R-:W-:Y:S02]  /*5550*/  ISETP.GE.AND P2, PT, R3, RZ, PT ;  /* 0x000000ff0300720c */ /* 0x000fe40003f46270 */
[----:B------:R-:W-:Y:S01]  /*5560*/  LOP3.LUT R11, R11, R4, RZ, 0x3c, !PT ;  /* 0x000000040b0b7212 */ /* 0x000fe200078e3cff */
[--C-:B--2---:R-:W-:Y:S03]  /*5570*/  IMAD.MOV R5, RZ, RZ, -R13.reuse ;  /* 0x000000ffff057224 */ /* 0x104fe600078e0a0d */
        /* <DEDUP_REMOVED lines=10> */
[----:B------:R-:W2:Y:S02]  /*5620*/  LDC R5, c[0x0][0x24c] ;  /* 0x00009300ff057b82 */ /* 0x000ea40000000800 */
        /* <DEDUP_REMOVED lines=26> */
[----:B------:R-:W-:Y:S04]  /*57d0*/  IMAD R4, R4, UR7, RZ ;  /* 0x0000000704047c24 */ /* 0x000fe8000f8e02ff */
[C---:B--2---:R-:W-:Y:S02]  /*57e0*/  IMAD R4, R8.reuse, R5, R4 ;  /* 0x0000000508047224 */ /* 0x044fe400078e0204 */
        /* <DEDUP_REMOVED lines=8> */
.L_x_6557:
        /* <DEDUP_REMOVED lines=20> */
.L_x_6556:
[----:B--2---:R-:W-:Y:S01]  /*59b0*/  FMNMX.FTZ R3, R192, R103, !PT ;  /* 0x00000067c0037209 */ /* 0x004fe20007810000 */
        /* <DEDUP_REMOVED lines=94> */
[----:B------:R-:W-:Y:S01]  /*5fa0*/  FMUL.FTZ R29, R2, R73 ;  /* 0x00000049021d7220 */ /* 0x000fe20000410000 */
[--C-:B------:R-:W-:Y:S01]  /*5fb0*/  FFMA.FTZ R179, R179, UR4, -R108.reuse ;  /* 0x00000004b3b37c23 */ /* 0x100fe2000801086c */
[--C-:B------:R-:W-:Y:S01]  /*5fc0*/  FFMA.FTZ R169, R169, UR4, -R108.reuse ;  /* 0x00000004a9a97c23 */ /* 0x100fe2000801086c */
[--C-:B------:R-:W-:Y:S03]  /*5fd0*/  FFMA.FTZ R102, R102, UR4, -R108.reuse ;  /* 0x0000000466667c23 */ /* 0x100fe6000801086c */
[----:B------:R-:W3:Y:S01]  /*5fe0*/  MUFU.EX2 R122, R122 ;  /* 0x0000007a007a7308 */ /* 0x000ee20000000800 */
[----:B-1----:R-:W-:Y:S01]  /*5ff0*/  F2FP.F16.F32.PACK_AB R96, R125, R129 ;  /* 0x000000817d60723e */ /* 0x002fe200000000ff */
[----:B------:R-:W1:Y:S01]  /*6000*/  LDSM.16.MT88.4 R80, [R142+0xa000] ;  /* 0x00a000008e50783b */ /* 0x000e620000004200 */
[--C-:B------:R-:W-:Y:S01]  /*6010*/  FFMA.FTZ R101, R101, UR4, -R108.reuse ;  /* 0x0000000465657c23 */ /* 0x100fe2000801086c */
[C---:B------:R-:W-:Y:S01]  /*6020*/  FMUL.FTZ R36, R2.reuse, R36 ;  /* 0x0000002402247220 */ /* 0x040fe20000410000 */
[----:B------:R-:W-:Y:S01]  /*6030*/  FMUL.FTZ R37, R2, R37 ;  /* 0x0000002502257220 */ /* 0x000fe20000410000 */
[C---:B------:R-:W-:Y:S01]  /*6040*/  FMUL.FTZ R38, R0.reuse, R38 ;  /* 0x0000002600267220 */ /* 0x040fe20000410000 */
[----:B------:R-:W-:Y:S03]  /*6050*/  FMUL.FTZ R39, R0, R39 ;  /* 0x0000002700277220 */ /* 0x000fe60000410000 */
[----:B------:R-:W-:Y:S01]  /*6060*/  MUFU.EX2 R124, R124 ;  /* 0x0000007c007c7308 */ /* 0x000fe20000000800 */
[C---:B------:R-:W-:Y:S01]  /*6070*/  FMUL.FTZ R40, R2.reuse, R40 ;  /* 0x0000002802287220 */ /* 0x040fe20000410000 */
[----:B------:R-:W-:Y:S01]  /*6080*/  LDSM.16.MT88.4 R72, [R140+0xa000] ;  /* 0x00a000008c48783b */ /* 0x000fe20000004200 */
[----:B------:R-:W-:Y:S01]  /*6090*/  FMUL.FTZ R41, R2, R41 ;  /* 0x0000002902297220 */ /* 0x000fe20000410000 */
[C---:B------:R-:W-:Y:S01]  /*60a0*/  FMUL.FTZ R42, R0.reuse, R42 ;  /* 0x0000002a002a7220 */ /* 0x040fe20000410000 */
[----:B------:R-:W-:Y:S01]  /*60b0*/  FMUL.FTZ R43, R0, R43 ;  /* 0x0000002b002b7220 */ /* 0x000fe20000410000 */
[C---:B------:R-:W-:Y:S01]  /*60c0*/  FMUL.FTZ R44, R2.reuse, R44 ;  /* 0x0000002c022c7220 */ /* 0x040fe20000410000 */
[----:B------:R-:W-:Y:S03]  /*60d0*/  FMUL.FTZ R45, R2, R45 ;  /* 0x0000002d022d7220 */ /* 0x000fe60000410000 */
[----:B------:R-:W4:Y:S01]  /*60e0*/  MUFU.EX2 R123, R123 ;  /* 0x0000007b007b7308 */ /* 0x000f220000000800 */
[----:B---3--:R-:W-:Y:S01]  /*60f0*/  F2FP.F16.F32.PACK_AB R97, R122, R127 ;  /* 0x0000007f7a61723e */ /* 0x008fe200000000ff */
[----:B------:R-:W-:Y:S01]  /*6100*/  LDSM.16.MT88.4 R92, [R143+0x9800] ;  /* 0x009800008f5c783b */ /* 0x000fe20000004200 */
[C---:B------:R-:W-:Y:S01]  /*6110*/  FMUL.FTZ R46, R0.reuse, R46 ;  /* 0x0000002e002e7220 */ /* 0x040fe20000410000 */
[----:B------:R-:W-:Y:S01]  /*6120*/  FMUL.FTZ R47, R0, R47 ;  /* 0x0000002f002f7220 */ /* 0x000fe20000410000 */
[C---:B------:R-:W-:Y:S01]  /*6130*/  FMUL.FTZ R48, R2.reuse, R48 ;  /* 0x0000003002307220 */ /* 0x040fe20000410000 */
[----:B------:R-:W-:Y:S01]  /*6140*/  FMUL.FTZ R49, R2, R49 ;  /* 0x0000003102317220 */ /* 0x000fe20000410000 */
[C---:B------:R-:W-:Y:S03]  /*6150*/  FMUL.FTZ R50, R0.reuse, R50 ;  /* 0x0000003200327220 */ /* 0x040fe60000410000 */
[----:B------:R-:W-:Y:S01]  /*6160*/  MUFU.EX2 R121, R121 ;  /* 0x0000007900797308 */ /* 0x000fe20000000800 */
[----:B------:R-:W-:Y:S01]  /*6170*/  FMUL.FTZ R51, R0, R51 ;  /* 0x0000003300337220 */ /* 0x000fe20000410000 */
[--C-:B------:R-:W-:Y:S01]  /*6180*/  FFMA.FTZ R175, R174, UR4, -R109.reuse ;  /* 0x00000004aeaf7c23 */ /* 0x100fe2000801086d */
[--C-:B------:R-:W-:Y:S01]  /*6190*/  FFMA.FTZ R174, R187, UR4, -R108.reuse ;  /* 0x00000004bbae7c23 */ /* 0x100fe2000801086c */
[--C-:B------:R-:W-:Y:S01]  /*61a0*/  FFMA.FTZ R131, R188, UR4, -R109.reuse ;  /* 0x00000004bc837c23 */ /* 0x100fe2000801086d */
[--C-:B------:R-:W-:Y:S01]  /*61b0*/  FFMA.FTZ R130, R184, UR4, -R109.reuse ;  /* 0x00000004b8827c23 */ /* 0x100fe2000801086d */
[C---:B------:R-:W-:Y:S01]  /*61c0*/  FMUL.FTZ R60, R2.reuse, R60 ;  /* 0x0000003c023c7220 */ /* 0x040fe20000410000 */
[----:B------:R-:W-:Y:S03]  /*61d0*/  FMUL.FTZ R61, R2, R61 ;  /* 0x0000003d023d7220 */ /* 0x000fe60000410000 */
[----:B------:R-:W3:Y:S01]  /*61e0*/  MUFU.EX2 R120, R120 ;  /* 0x0000007800787308 */ /* 0x000ee20000000800 */
[----:B----4-:R-:W-:Y:S01]  /*61f0*/  F2FP.F16.F32.PACK_AB R98, R123, R124 ;  /* 0x0000007c7b62723e */ /* 0x010fe200000000ff */
[C---:B------:R-:W-:Y:S01]  /*6200*/  FMUL.FTZ R62, R0.reuse, R62 ;  /* 0x0000003e003e7220 */ /* 0x040fe20000410000 */
[----:B------:R-:W-:Y:S01]  /*6210*/  FMUL.FTZ R63, R0, R63 ;  /* 0x0000003f003f7220 */ /* 0x000fe20000410000 */
[C---:B------:R-:W-:Y:S01]  /*6220*/  FMUL.FTZ R64, R2.reuse, R64 ;  /* 0x0000004002407220 */ /* 0x040fe20000410000 */
[----:B------:R-:W-:Y:S01]  /*6230*/  FMUL.FTZ R65, R2, R65 ;  /* 0x0000004102417220 */ /* 0x000fe20000410000 */
[C---:B------:R-:W-:Y:S01]  /*6240*/  FMUL.FTZ R66, R0.reuse, R66 ;  /* 0x0000004200427220 */ /* 0x040fe20000410000 */
[----:B------:R-:W-:Y:S01]  /*6250*/  FMUL.FTZ R67, R0, R67 ;  /* 0x0000004300437220 */ /* 0x000fe20000410000 */
[--C-:B------:R-:W-:Y:S01]  /*6260*/  FFMA.FTZ R187, R180, UR4, -R109.reuse ;  /* 0x00000004b4bb7c23 */ /* 0x100fe2000801086d */
[--C-:B------:R-:W-:Y:S01]  /*6270*/  FFMA.FTZ R180, R185, UR4, -R108.reuse ;  /* 0x00000004b9b47c23 */ /* 0x100fe2000801086c */
[--C-:B------:R-:W-:Y:S01]  /*6280*/  FFMA.FTZ R185, R176, UR4, -R109.reuse ;  /* 0x00000004b0b97c23 */ /* 0x100fe2000801086d */
[--C-:B------:R-:W-:Y:S01]  /*6290*/  FFMA.FTZ R176, R181, UR4, -R108.reuse ;  /* 0x00000004b5b07c23 */ /* 0x100fe2000801086c */
[--C-:B------:R-:W-:Y:S01]  /*62a0*/  FFMA.FTZ R182, R182, UR4, -R109.reuse ;  /* 0x00000004b6b67c23 */ /* 0x100fe2000801086d */
[--C-:B------:R-:W-:Y:S01]  /*62b0*/  FFMA.FTZ R178, R178, UR4, -R109.reuse ;  /* 0x00000004b2b27c23 */ /* 0x100fe2000801086d */
[--C-:B------:R-:W-:Y:S01]  /*62c0*/  FFMA.FTZ R181, R170, UR4, -R109.reuse ;  /* 0x00000004aab57c23 */ /* 0x100fe2000801086d */
[----:B------:R-:W-:Y:S01]  /*62d0*/  FFMA.FTZ R170, R171, UR4, -R108 ;  /* 0x00000004abaa7c23 */ /* 0x000fe2000801086c */
[--C-:B------:R-:W-:Y:S01]  /*62e0*/  FFMA.FTZ R172, R172, UR4, -R109.reuse ;  /* 0x00000004acac7c23 */ /* 0x100fe2000801086d */
[----:B---3--:R-:W-:Y:S01]  /*62f0*/  F2FP.F16.F32.PACK_AB R99, R120, R121 ;  /* 0x000000797863723e */ /* 0x008fe200000000ff */
[--C-:B------:R-:W-:Y:S01]  /*6300*/  FFMA.FTZ R168, R168, UR4, -R109.reuse ;  /* 0x00000004a8a87c23 */ /* 0x100fe2000801086d */
[----:B------:R-:W-:Y:S01]  /*6310*/  FFMA.FTZ R109, R153, UR4, -R109 ;  /* 0x00000004996d7c23 */ /* 0x000fe2000801086d */
[C---:B------:R-:W-:Y:S01]  /*6320*/  FMUL.FTZ R52, R2.reuse, R52 ;  /* 0x0000003402347220 */ /* 0x040fe20000410000 */
[----:B------:R-:W-:Y:S01]  /*6330*/  FMUL.FTZ R53, R2, R53 ;  /* 0x0000003502357220 */ /* 0x000fe20000410000 */
[C---:B------:R-:W-:Y:S01]  /*6340*/  FMUL.FTZ R54, R0.reuse, R54 ;  /* 0x0000003600367220 */ /* 0x040fe20000410000 */
[----:B------:R3:W-:Y:S01]  /*6350*/  MUFU.EX2 R153, R109 ;  /* 0x0000006d00997308 */ /* 0x0007e20000000800 */
[C---:B------:R-:W-:Y:S05]  /*6360*/  HMMA.16816.F32 R4, R96.reuse, R16, R4 ;  /* 0x000000106004723c */ /* 0x040fea0000001804 */
[----:B------:R-:W-:Y:S01]  /*6370*/  FMUL.FTZ R55, R0, R55 ;  /* 0x0000003700377220 */ /* 0x000fe20000410000 */
[C---:B------:R-:W-:Y:S03]  /*6380*/  HMMA.16816.F32 R8, R96.reuse, R18, R8 ;  /* 0x000000126008723c */ /* 0x040fe60000001808 */
[----:B------:R-:W-:Y:S01]  /*6390*/  MUFU.EX2 R126, R126 ;  /* 0x0000007e007e7308 */ /* 0x000fe20000000800 */
[----:B------:R-:W-:Y:S01]  /*63a0*/  ISETP.GT.AND P0, PT, R165, RZ, PT ;  /* 0x000000ffa500720c */ /* 0x000fe20003f04270 */
[C---:B------:R-:W-:Y:S01]  /*63b0*/  FMUL.FTZ R16, R2.reuse, R84 ;  /* 0x0000005402107220 */ /* 0x040fe20000410000 */
[C---:B------:R-:W-:Y:S07]  /*63c0*/  HMMA.16816.F32 R12, R96.reuse, R24, R12 ;  /* 0x00000018600c723c */ /* 0x040fee000000180c */
[----:B------:R-:W4:Y:S01]  /*63d0*/  MUFU.EX2 R131, R131 ;  /* 0x0000008300837308 */ /* 0x000f220000000800 */
[----:B---3--:R-:W-:Y:S03]  /*63e0*/  LDSM.16.MT88.4 R108, [R140+0x9800] ;  /* 0x009800008c6c783b */ /* 0x008fe60000004200 */
[----:B------:R-:W-:Y:S01]  /*63f0*/  FMUL.FTZ R17, R2, R85 ;  /* 0x0000005502117220 */ /* 0x000fe20000410000 */
[C---:B------:R-:W-:Y:S01]  /*6400*/  FMUL.FTZ R18, R0.reuse, R86 ;  /* 0x0000005600127220 */ /* 0x040fe20000410000 */
[----:B------:R-:W-:Y:S01]  /*6410*/  FMUL.FTZ R19, R0, R87 ;  /* 0x0000005700137220 */ /* 0x000fe20000410000 */
[C---:B------:R-:W-:Y:S01]  /*6420*/  FMUL.FTZ R24, R2.reuse, R76 ;  /* 0x0000004c02187220 */ /* 0x040fe20000410000 */
[C---:B------:R-:W-:Y:S01]  /*6430*/  FMUL.FTZ R25, R2.reuse, R77 ;  /* 0x0000004d02197220 */ /* 0x040fe20000410000 */
[----:B------:R-:W-:Y:S01]  /*6440*/  LDSM.16.MT88.4 R84, [R141+0x8800] ;  /* 0x008800008d54783b */ /* 0x000fe20000004200 */
[C---:B------:R-:W-:Y:S03]  /*6450*/  FMUL.FTZ R56, R2.reuse, R56 ;  /* 0x0000003802387220 */ /* 0x040fe60000410000 */
[C---:B------:R-:W-:Y:S01]  /*6460*/  HMMA.16816.F32 R16, R96.reuse, R26, R16 ;  /* 0x0000001a6010723c */ /* 0x040fe20000001810 */
[----:B------:R-:W-:Y:S02]  /*6470*/  MUFU.EX2 R128, R128 ;  /* 0x0000008000807308 */ /* 0x000fe40000000800 */
[----:B------:R-:W-:Y:S01]  /*6480*/  FMUL.FTZ R57, R2, R57 ;  /* 0x0000003902397220 */ /* 0x000fe20000410000 */
[C---:B------:R-:W-:Y:S01]  /*6490*/  FMUL.FTZ R58, R0.reuse, R58 ;  /* 0x0000003a003a7220 */ /* 0x040fe20000410000 */
[C---:B------:R-:W-:Y:S01]  /*64a0*/  FMUL.FTZ R59, R0.reuse, R59 ;  /* 0x0000003b003b7220 */ /* 0x040fe20000410000 */
[C---:B------:R-:W-:Y:S05]  /*64b0*/  HMMA.16816.F32 R20, R96.reuse, R32, R20 ;  /* 0x000000206014723c */ /* 0x040fea0000001814 */
[----:B------:R-:W3:Y:S01]  /*64c0*/  MUFU.EX2 R173, R173 ;  /* 0x000000ad00ad7308 */ /* 0x000ee20000000800 */
[C---:B------:R-:W-:Y:S01]  /*64d0*/  FMUL.FTZ R26, R0.reuse, R78 ;  /* 0x0000004e001a7220 */ /* 0x040fe20000410000 */
[----:B------:R-:W-:Y:S01]  /*64e0*/  FMUL.FTZ R27, R0, R79 ;  /* 0x0000004f001b7220 */ /* 0x000fe20000410000 */
[C---:B------:R-:W-:Y:S01]  /*64f0*/  FMUL.FTZ R32, R2.reuse, R68 ;  /* 0x0000004402207220 */ /* 0x040fe20000410000 */
[----:B------:R-:W-:Y:S02]  /*6500*/  LDSM.16.MT88.4 R76, [R143+0x8800] ;  /* 0x008800008f4c783b */ /* 0x000fe40000004200 */
[C---:B------:R-:W-:Y:S04]  /*6510*/  FMUL.FTZ R33, R2.reuse, R69 ;  /* 0x0000004502217220 */ /* 0x040fe80000410000 */
[----:B------:R-:W-:Y:S01]  /*6520*/  MUFU.EX2 R130, R130 ;  /* 0x0000008200827308 */ /* 0x000fe20000000800 */
[C---:B------:R-:W-:Y:S03]  /*6530*/  HMMA.16816.F32 R24, R96.reuse, R34, R24 ;  /* 0x000000226018723c */ /* 0x040fe60000001818 */
[----:B------:R-:W-:Y:S01]  /*6540*/  FFMA.FTZ R129, R2, R167, R129 ;  /* 0x000000a702817223 */ /* 0x000fe20000010081 */
[C---:B------:R-:W-:Y:S02]  /*6550*/  FFMA.FTZ R127, R0.reuse, R166, R127 ;  /* 0x000000a6007f7223 */ /* 0x040fe4000001007f */
[C---:B------:R-:W-:Y:S03]  /*6560*/  HMMA.16816.F32 R28, R96.reuse, R104, R28 ;  /* 0x00000068601c723c */ /* 0x040fe6000000181c */
[----:B------:R-:W5:Y:S02]  /*6570*/  MUFU.EX2 R175, R175 ;  /* 0x000000af00af7308 */ /* 0x000f640000000800 */
[C---:B------:R-:W-:Y:S01]  /*6580*/  FMUL.FTZ R34, R0.reuse, R70 ;  /* 0x0000004600227220 */ /* 0x040fe20000410000 */
[----:B------:R-:W-:Y:S01]  /*6590*/  FMUL.FTZ R35, R0, R71 ;  /* 0x0000004700237220 */ /* 0x000fe20000410000 */
[----:B------:R-:W-:Y:S01]  /*65a0*/  FADD.FTZ R129, R125, R129 ;  /* 0x000000817d817221 */ /* 0x000fe20000010000 */
[----:B------:R-:W4:Y:S05]  /*65b0*/  LDSM.16.MT88.4 R68, [R141+0xa000] ;  /* 0x00a000008d44783b */ /* 0x000f2a0000004200 */
[----:B------:R-:W-:Y:S01]  /*65c0*/  MUFU.EX2 R174, R174 ;  /* 0x000000ae00ae7308 */ /* 0x000fe20000000800 */
[----:B------:R-:W-:Y:S01]  /*65d0*/  FADD.FTZ R122, R122, R127 ;  /* 0x0000007f7a7a7221 */ /* 0x000fe20000010000 */
[----:B------:R-:W-:Y:S01]  /*65e0*/  FADD.FTZ R124, R124, R129 ;  /* 0x000000817c7c7221 */ /* 0x000fe20000010000 */
[C---:B------:R-:W-:Y:S03]  /*65f0*/  HMMA.16816.F32 R32, R96.reuse, R106, R32 ;  /* 0x0000006a6020723c */ /* 0x040fe60000001820 */
[----:B------:R-:W-:Y:S04]  /*6600*/  FADD.FTZ R121, R121, R122 ;  /* 0x0000007a79797221 */ /* 0x000fe80000010000 */
[----:B------:R-:W5:Y:S01]  /*6610*/  MUFU.EX2 R177, R177 ;  /* 0x000000b100b17308 */ /* 0x000f620000000800 */
[----:B------:R-:W-:Y:S01]  /*6620*/  FADD.FTZ R123, R123, R124 ;  /* 0x0000007c7b7b7221 */ /* 0x000fe20000010000 */
[C---:B--2---:R-:W-:Y:S03]  /*6630*/  HMMA.16816.F32 R36, R96.reuse, R88, R36 ;  /* 0x000000586024723c */ /* 0x044fe60000001824 */
[----:B------:R-:W-:Y:S03]  /*6640*/  FADD.FTZ R121, R120, R121 ;  /* 0x0000007978797221 */ /* 0x000fe60000010000 */
[C---:B------:R-:W-:Y:S01]  /*6650*/  HMMA.16816.F32 R40, R96.reuse, R90, R40 ;  /* 0x0000005a6028723c */ /* 0x040fe20000001828 */
[----:B------:R-:W-:Y:S01]  /*6660*/  LDSM.16.MT88.4 R88, [R140+0x8800] ;  /* 0x008800008c58783b */ /* 0x000fe20000004200 */
[----:B------:R-:W-:Y:S03]  /*6670*/  MUFU.EX2 R182, R182 ;  /* 0x000000b600b67308 */ /* 0x000fe60000000800 */
[----:B------:R-:W-:Y:S01]  /*6680*/  IADD3 R0, R165, -0x1, RZ ;  /* 0xffffffffa5007810 */ /* 0x000fe20007ffe0ff */
[C---:B-1----:R-:W-:Y:S06]  /*6690*/  HMMA.16816.F32 R44, R96.reuse, R80, R44 ;  /* 0x00000050602c723c */ /* 0x042fec000000182c */
[----:B------:R-:W-:Y:S01]  /*66a0*/  MUFU.EX2 R187, R187 ;  /* 0x000000bb00bb7308 */ /* 0x000fe20000000800 */
[----:B------:R-:W-:Y:S01]  /*66b0*/  MOV R165, R0 ;  /* 0x0000000000a57202 */ /* 0x000fe20000000f00 */
[C---:B------:R-:W-:Y:S01]  /*66c0*/  HMMA.16816.F32 R48, R96.reuse, R82, R48 ;  /* 0x000000526030723c */ /* 0x040fe20000001830 */
[----:B------:R-:W1:Y:S02]  /*66d0*/  LDSM.16.MT88.4 R80, [R142+0x8800] ;  /* 0x008800008e50783b */ /* 0x000e640000004200 */
[----:B------:R-:W-:Y:S05]  /*66e0*/  MOV R0, R3 ;  /* 0x0000000300007202 */ /* 0x000fea0000000f00 */
[----:B------:R-:W-:Y:S01]  /*66f0*/  MUFU.EX2 R180, R180 ;  /* 0x000000b400b47308 */ /* 0x000fe20000000800 */
[C---:B----4-:R-:W-:Y:S09]  /*6700*/  HMMA.16816.F32 R52, R96.reuse, R68, R52 ;  /* 0x000000446034723c */ /* 0x050ff20000001834 */
[----:B------:R-:W-:Y:S01]  /*6710*/  MUFU.EX2 R183, R183 ;  /* 0x000000b700b77308 */ /* 0x000fe20000000800 */
[C---:B------:R-:W-:Y:S03]  /*6720*/  HMMA.16816.F32 R56, R96.reuse, R70, R56 ;  /* 0x000000466038723c */ /* 0x040fe60000001838 */
[----:B------:R-:W-:Y:S03]  /*6730*/  F2FP.F16.F32.PACK_AB R68, R131, R126 ;  /* 0x0000007e8344723e */ /* 0x000fe600000000ff */
[C---:B------:R-:W-:Y:S03]  /*6740*/  HMMA.16816.F32 R60, R96.reuse, R72, R60 ;  /* 0x00000048603c723c */ /* 0x040fe6000000183c */
[----:B------:R-:W-:Y:S02]  /*6750*/  MUFU.EX2 R178, R178 ;  /* 0x000000b200b27308 */ /* 0x000fe40000000800 */
[----:B---3--:R-:W-:Y:S01]  /*6760*/  F2FP.F16.F32.PACK_AB R69, R173, R128 ;  /* 0x00000080ad45723e */ /* 0x008fe200000000ff */
[----:B------:R-:W-:Y:S01]  /*6770*/  HMMA.16816.F32 R64, R96, R74, R64 ;  /* 0x0000004a6040723c */ /* 0x000fe20000001840 */
[----:B------:R-:W2:Y:S06]  /*6780*/  LDSM.16.MT88.4 R72, [R143+0xa800] ;  /* 0x00a800008f48783b */ /* 0x000eac0000004200 */
[----:B------:R-:W-:Y:S01]  /*6790*/  MUFU.EX2 R185, R185 ;  /* 0x000000b900b97308 */ /* 0x000fe20000000800 */
[----:B-----5:R-:W-:Y:S03]  /*67a0*/  F2FP.F16.F32.PACK_AB R70, R175, R130 ;  /* 0x00000082af46723e */ /* 0x020fe600000000ff */
[----:B------:R-:W-:Y:S01]  /*67b0*/  FADD.FTZ R126, R126, R123 ;  /* 0x0000007b7e7e7221 */ /* 0x000fe20000010000 */
[----:B------:R-:W-:Y:S01]  /*67c0*/  F2FP.F16.F32.PACK_AB R71, R177, R174 ;  /* 0x000000aeb147723e */ /* 0x000fe200000000ff */
[----:B------:R-:W-:Y:S04]  /*67d0*/  FADD.FTZ R128, R128, R121 ;  /* 0x0000007980807221 */ /* 0x000fe80000010000 */
[----:B------:R-:W-:Y:S01]  /*67e0*/  MUFU.EX2 R176, R176 ;  /* 0x000000b000b07308 */ /* 0x000fe20000000800 */
[----:B------:R-:W-:Y:S01]  /*67f0*/  FADD.FTZ R131, R131, R126 ;  /* 0x0000007e83837221 */ /* 0x000fe20000010000 */
[----:B------:R-:W-:Y:S01]  /*6800*/  FADD.FTZ R173, R173, R128 ;  /* 0x00000080adad7221 */ /* 0x000fe20000010000 */
[C---:B------:R-:W-:Y:S07]  /*6810*/  HMMA.16816.F32 R4, R68.reuse, R76, R4 ;  /* 0x0000004c4404723c */ /* 0x040fee0000001804 */
        /* <DEDUP_REMOVED lines=9> */
[----:B------:R-:W4:Y:S01]  /*68b0*/  MUFU.EX2 R181, R181 ;  /* 0x000000b500b57308 */ /* 0x000f220000000800 */
[----:B------:R-:W-:Y:S01]  /*68c0*/  FADD.FTZ R175, R175, R130 ;  /* 0x00000082afaf7221 */ /* 0x000fe20000010000 */
[C---:B------:R-:W-:Y:S08]  /*68d0*/  HMMA.16816.F32 R20, R68.reuse, R84, R20 ;  /* 0x000000544414723c */ /* 0x040ff00000001814 */
[----:B------:R-:W-:Y:S01]  /*68e0*/  MUFU.EX2 R170, R170 ;  /* 0x000000aa00aa7308 */ /* 0x000fe20000000800 */
[C---:B------:R-:W-:Y:S01]  /*68f0*/  HMMA.16816.F32 R24, R68.reuse, R86, R24 ;  /* 0x000000564418723c */ /* 0x040fe20000001818 */
[----:B------:R-:W5:Y:S02]  /*6900*/  LDSM.16.MT88.4 R84, [R140+0xa800] ;  /* 0x00a800008c54783b */ /* 0x000f640000004200 */
[----:B------:R-:W-:Y:S03]  /*6910*/  FADD.FTZ R177, R177, R174 ;  /* 0x000000aeb1b17221 */ /* 0x000fe60000010000 */
[C---:B------:R-:W-:Y:S03]  /*6920*/  HMMA.16816.F32 R28, R68.reuse, R88, R28 ;  /* 0x00000058441c723c */ /* 0x040fe6000000181c */
[----:B------:R-:W3:Y:S02]  /*6930*/  MUFU.EX2 R169, R169 ;  /* 0x000000a900a97308 */ /* 0x000ee40000000800 */
[----:B----4-:R-:W-:Y:S01]  /*6940*/  F2FP.F16.F32.PACK_AB R104, R181, R172 ;  /* 0x000000acb568723e */ /* 0x010fe200000000ff */
[C---:B------:R-:W-:Y:S01]  /*6950*/  HMMA.16816.F32 R32, R68.reuse, R90, R32 ;  /* 0x0000005a4420723c */ /* 0x040fe20000001820 */
[----:B------:R-:W-:Y:S06]  /*6960*/  LDSM.16.MT88.4 R88, [R142+0x9000] ;  /* 0x009000008e58783b */ /* 0x000fec0000004200 */
[----:B------:R-:W4:Y:S01]  /*6970*/  MUFU.EX2 R168, R168 ;  /* 0x000000a800a87308 */ /* 0x000f220000000800 */
[C---:B--2---:R-:W-:Y:S09]  /*6980*/  HMMA.16816.F32 R36, R68.reuse, R72, R36 ;  /* 0x000000484424723c */ /* 0x044ff20000001824 */
[----:B------:R-:W-:Y:S01]  /*6990*/  MUFU.EX2 R102, R102 ;  /* 0x0000006600667308 */ /* 0x000fe20000000800 */
[C---:B------:R-:W-:Y:S01]  /*69a0*/  HMMA.16816.F32 R40, R68.reuse, R74, R40 ;  /* 0x0000004a4428723c */ /* 0x040fe20000001828 */
[----:B------:R-:W2:Y:S02]  /*69b0*/  LDSM.16.MT88.4 R72, [R143+0x9000] ;  /* 0x009000008f48783b */ /* 0x000ea40000004200 */
[----:B---3--:R-:W-:Y:S03]  /*69c0*/  F2FP.F16.F32.PACK_AB R105, R169, R170 ;  /* 0x000000aaa969723e */ /* 0x008fe600000000ff */
[C---:B------:R-:W-:Y:S03]  /*69d0*/  HMMA.16816.F32 R44, R68.reuse, R76, R44 ;  /* 0x0000004c442c723c */ /* 0x040fe6000000182c */
[----:B------:R-:W3:Y:S02]  /*69e0*/  MUFU.EX2 R101, R101 ;  /* 0x0000006500657308 */ /* 0x000ee40000000800 */
[----:B----4-:R-:W-:Y:S01]  /*69f0*/  F2FP.F16.F32.PACK_AB R106, R153, R168 ;  /* 0x000000a8996a723e */ /* 0x010fe200000000ff */
[C---:B------:R-:W-:Y:S01]  /*6a00*/  HMMA.16816.F32 R48, R68.reuse, R78, R48 ;  /* 0x0000004e4430723c */ /* 0x040fe20000001830 */
[----:B------:R-:W4:Y:S05]  /*6a10*/  LDSM.16.MT88.4 R76, [R141+0x9000] ;  /* 0x009000008d4c783b */ /* 0x000f2a0000004200 */
[C---:B-1----:R-:W-:Y:S06]  /*6a20*/  HMMA.16816.F32 R52, R68.reuse, R80, R52 ;  /* 0x000000504434723c */ /* 0x042fec0000001834 */
[C---:B------:R-:W-:Y:S01]  /*6a30*/  HMMA.16816.F32 R56, R68.reuse, R82, R56 ;  /* 0x000000524438723c */ /* 0x040fe20000001838 */
[----:B------:R-:W1:Y:S04]  /*6a40*/  LDSM.16.MT88.4 R80, [R140+0x9000] ;  /* 0x009000008c50783b */ /* 0x000e680000004200 */
[----:B---3--:R-:W-:Y:S01]  /*6a50*/  F2FP.F16.F32.PACK_AB R107, R101, R102 ;  /* 0x00000066656b723e */ /* 0x008fe200000000ff */
[C---:B-----5:R-:W-:Y:S06]  /*6a60*/  HMMA.16816.F32 R60, R68.reuse, R84, R60 ;  /* 0x00000054443c723c */ /* 0x060fec000000183c */
[----:B------:R-:W-:Y:S01]  /*6a70*/  HMMA.16816.F32 R64, R68, R86, R64 ;  /* 0x000000564440723c */ /* 0x000fe20000001840 */
[----:B------:R-:W3:Y:S06]  /*6a80*/  LDSM.16.MT88.4 R84, [R143+0xb000] ;  /* 0x00b000008f54783b */ /* 0x000eec0000004200 */
        /* <DEDUP_REMOVED lines=10> */
[C---:B--2---:R-:W-:Y:S03]  /*6b30*/  HMMA.16816.F32 R4, R68.reuse, R72, R4 ;  /* 0x000000484404723c */ /* 0x044fe60000001804 */
[----:B------:R-:W-:Y:S01]  /*6b40*/  FADD.FTZ R185, R185, R178 ;  /* 0x000000b2b9b97221 */ /* 0x000fe20000010000 */
[----:B------:R-:W-:Y:S02]  /*6b50*/  FADD.FTZ R179, R179, R176 ;  /* 0x000000b0b3b37221 */ /* 0x000fe40000010000 */
[C---:B------:R-:W-:Y:S01]  /*6b60*/  HMMA.16816.F32 R8, R68.reuse, R74, R8 ;  /* 0x0000004a4408723c */ /* 0x040fe20000001808 */
[----:B------:R-:W2:Y:S04]  /*6b70*/  LDSM.16.MT88.4 R72, [R142+0xb000] ;  /* 0x00b000008e48783b */ /* 0x000ea80000004200 */
[----:B------:R-:W-:Y:S01]  /*6b80*/  FADD.FTZ R172, R172, R185 ;  /* 0x000000b9acac7221 */ /* 0x000fe20000010000 */
[C---:B------:R-:W-:Y:S05]  /*6b90*/  HMMA.16816.F32 R12, R68.reuse, R88, R12 ;  /* 0x00000058440c723c */ /* 0x040fea000000180c */
[----:B------:R-:W-:Y:S01]  /*6ba0*/  FADD.FTZ R170, R170, R179 ;  /* 0x000000b3aaaa7221 */ /* 0x000fe20000010000 */
[C---:B------:R-:W-:Y:S01]  /*6bb0*/  HMMA.16816.F32 R16, R68.reuse, R90, R16 ;  /* 0x0000005a4410723c */ /* 0x040fe20000001810 */
[----:B------:R-:W5:Y:S04]  /*6bc0*/  LDSM.16.MT88.4 R88, [R141+0xb000] ;  /* 0x00b000008d58783b */ /* 0x000f680000004200 */
        /* <DEDUP_REMOVED lines=8> */
[C---:B------:R-:W-:Y:S05]  /*6c50*/  HMMA.16816.F32 R32, R68.reuse, R82, R32 ;  /* 0x000000524420723c */ /* 0x040fea0000001820 */
[----:B------:R-:W-:Y:S01]  /*6c60*/  FADD.FTZ R167, R153, R168 ;  /* 0x000000a899a77221 */ /* 0x000fe20000010000 */
[C---:B---3--:R-:W-:Y:S05]  /*6c70*/  HMMA.16816.F32 R36, R68.reuse, R84, R36 ;  /* 0x000000544424723c */ /* 0x048fea0000001824 */
[----:B------:R-:W-:Y:S01]  /*6c80*/  FADD.FTZ R166, R101, R102 ;  /* 0x0000006665a67221 */ /* 0x000fe20000010000 */
[C---:B------:R-:W-:Y:S01]  /*6c90*/  HMMA.16816.F32 R40, R68.reuse, R86, R40 ;  /* 0x000000564428723c */ /* 0x040fe20000001828 */
[----:B------:R-:W1:Y:S05]  /*6ca0*/  LDSM.16.MT88.4 R84, [R142+0x9800] ;  /* 0x009800008e54783b */ /* 0x000e6a0000004200 */
[C---:B--2---:R-:W-:Y:S06]  /*6cb0*/  HMMA.16816.F32 R44, R68.reuse, R72, R44 ;  /* 0x00000048442c723c */ /* 0x044fec000000182c */
[C---:B------:R-:W-:Y:S01]  /*6cc0*/  HMMA.16816.F32 R48, R68.reuse, R74, R48 ;  /* 0x0000004a4430723c */ /* 0x040fe20000001830 */
[----:B------:R-:W2:Y:S05]  /*6cd0*/  LDSM.16.MT88.4 R72, [R141+0x9800] ;  /* 0x009800008d48783b */ /* 0x000eaa0000004200 */
[C---:B-----5:R-:W-:Y:S06]  /*6ce0*/  HMMA.16816.F32 R52, R68.reuse, R88, R52 ;  /* 0x000000584434723c */ /* 0x060fec0000001834 */
[C---:B------:R-:W-:Y:S06]  /*6cf0*/  HMMA.16816.F32 R56, R68.reuse, R90, R56 ;  /* 0x0000005a4438723c */ /* 0x040fec0000001838 */
[C---:B----4-:R-:W-:Y:S06]  /*6d00*/  HMMA.16816.F32 R60, R68.reuse, R76, R60 ;  /* 0x0000004c443c723c */ /* 0x050fec000000183c */
[----:B------:R-:W-:Y:S06]  /*6d10*/  HMMA.16816.F32 R64, R68, R78, R64 ;  /* 0x0000004e4440723c */ /* 0x000fec0000001840 */
[C---:B------:R-:W-:Y:S01]  /*6d20*/  HMMA.16816.F32 R96, R104.reuse, R92, R4 ;  /* 0x0000005c6860723c */ /* 0x040fe20000001804 */
[----:B------:R-:W3:Y:S05]  /*6d30*/  LDSM.16.MT88.4 R4, [R141+0xb800] ;  /* 0x00b800008d04783b */ /* 0x000eea0000004200 */
[C---:B------:R-:W-:Y:S03]  /*6d40*/  HMMA.16816.F32 R92, R104.reuse, R94, R8 ;  /* 0x0000005e685c723c */ /* 0x040fe60000001808 */
[----:B------:R-:W4:Y:S03]  /*6d50*/  LDSM.16.MT88.4 R8, [R140+0xb800] ;  /* 0x00b800008c08783b */ /* 0x000f260000004200 */
[C---:B-1----:R-:W-:Y:S06]  /*6d60*/  HMMA.16816.F32 R88, R104.reuse, R84, R12 ;  /* 0x000000546858723c */ /* 0x042fec000000180c */
        /* <DEDUP_REMOVED lines=15> */
[----:B------:R-:W-:Y:S11]  /*6e60*/  @P0 BRA `(.L_x_6558) ;  /* 0xffffffd400680947 */ /* 0x000ff6000383ffff */
.L_x_6554:
        /* <DEDUP_REMOVED lines=198> */
.L_x_6559:
[----:B------:R-:W-:Y:S01]  /*7ad0*/  S2UR UR8, SR_CTAID.Z ;  /* 0x00000000000879c3 */ /* 0x000fe20000002700 */
[----:B------:R-:W-:Y:S01]  /*7ae0*/  ULDC UR9, c[0x0][0x270] ;  /* 0x00009c0000097ab9 */ /* 0x000fe20000000800 */
[----:B------:R-:W-:-:S06]  /*7af0*/  ULDC UR6, c[0x0][0x2c4] ;  /* 0x0000b10000067ab9 */ /* 0x000fcc0000000800 */
[----:B------:R-:W1:Y:S02]  /*7b00*/  S2UR UR7, SR_CTAID.Y ;  /* 0x00000000000779c3 */ /* 0x000e640000002600 */
[----:B-1----:R-:W-:-:S04]  /*7b10*/  UIMAD UR9, UR7, UR9, UR8 ;  /* 0x00000009070972a4 */ /* 0x002fc8000f8e0208 */
[----:B------:R-:W-:Y:S02]  /*7b20*/  UIMAD UR9, UR9, UR6, URZ ;  /* 0x00000006090972a4 */ /* 0x000fe4000f8e023f */
.L_x_6560:
        /* <DEDUP_REMOVED lines=21> */
.L_x_6562:
[----:B------:R-:W-:Y:S05]  /*7c80*/  BSYNC B0 ;  /* 0x0000000000007941 */ /* 0x000fea0003800000 */
.L_x_6561:
        /* <DEDUP_REMOVED lines=56> */
.L_x_6563:
        /* <DEDUP_REMOVED lines=15> */
.L_x_8413:


//--------------------- .text._ZN5flash24flash_fwd_splitkv_kernelI23Flash_fwd_kernel_traitsILi128ELi64ELi64ELi4ELb0ELb0EN7cutlass6half_tE19Flash_kernel_traitsILi128ELi64ELi64ELi4ES3_EELb1ELb0ELb0ELb1ELb1ELb0ELb1ELb0EEEvNS_16Flash_fwd_paramsE --------------------------
	.section	.text._ZN5flash24flash_fwd_splitkv_kernelI23Flash_fwd_kernel_traitsILi128ELi64ELi64ELi4ELb0ELb0EN7cutlass6half_tE19Flash_kernel_traitsILi128ELi64ELi64ELi4ES3_EELb1ELb0ELb0ELb1ELb1ELb0ELb1ELb0EEEvNS_16Flash_fwd_paramsE,"ax",@progbits
	.align	128
        .global         _ZN5flash24flash_fwd_splitkv_kernelI23Flash_fwd_kernel_traitsILi128ELi64ELi64ELi4ELb0ELb0EN7cutlass6half_tE19Flash_kernel_traitsILi128ELi64ELi64ELi4ES3_EELb1ELb0ELb0ELb1ELb1ELb0ELb1ELb0EEEvNS_16Flash_fwd_paramsE
        .type           _ZN5flash24flash_fwd_splitkv_kernelI23Flash_fwd_kernel_traitsILi128ELi64ELi64ELi4ELb0ELb0EN7cutlass6half_tE19Flash_kernel_traitsILi128ELi64ELi64ELi4ES3_EELb1ELb0ELb0ELb1ELb1ELb0ELb1ELb0EEEvNS_16Flash_fwd_paramsE,@function
        .size           _ZN5flash24flash_fwd_splitkv_kernelI23Flash_fwd_kernel_traitsILi128ELi64ELi64ELi4ELb0ELb0EN7cutlass6half_tE19Flash_kernel_traitsILi128ELi64ELi64ELi4ES3_EELb1ELb0ELb0ELb1ELb1ELb0ELb1ELb0EEEvNS_16Flash_fwd_paramsE,(.L_x_8414 - _ZN5flash24flash_fwd_splitkv_kernelI23Flash_fwd_kernel_traitsILi128ELi64ELi64ELi4ELb0ELb0EN7cutlass6half_tE19Flash_kernel_traitsILi128ELi64ELi64ELi4ES3_EELb1ELb0ELb0ELb1ELb1ELb0ELb1ELb0EEEvNS_16Flash_fwd_paramsE)
        .other          _ZN5flash24flash_fwd_splitkv_kernelI23Flash_fwd_kernel_traitsILi128ELi64ELi64ELi4ELb0ELb0EN7cutlass6half_tE19Flash_kernel_traitsILi128ELi64ELi64ELi4ES3_EELb1ELb0ELb0ELb1ELb1ELb0ELb1ELb0EEEvNS_16Flash_fwd_paramsE,@"STO_CUDA_ENTRY STV_DEFAULT"
_ZN5flash24flash_fwd_splitkv_kernelI23Flash_fwd_kernel_traitsILi128ELi64ELi64ELi4ELb0ELb0EN7cutlass6half_tE19Flash_kernel_traitsILi128ELi64ELi64ELi4ES3_EELb1ELb0ELb0ELb1ELb1ELb0ELb1ELb0EEEvNS_16Flash_fwd_paramsE:
.text._ZN5flash24flash_fwd_splitkv_kernelI23Flash_fwd_kernel_traitsILi128ELi64ELi64ELi4ELb0ELb0EN7cutlass6half_tE19Flash_kernel_traitsILi128ELi64ELi64ELi4ES3_EELb1ELb0ELb0ELb1ELb1ELb0ELb1ELb0EEEvNS_16Flash_fwd_paramsE:
[----:B------:R-:W-:Y:S08]  /*0000*/  LDC R1, c[0x0][0x28] ;  /* 0x00000a00ff017b82 */ /* 0x000ff00000000800 */
[----:B------:R-:W1:Y:S01]  /*0010*/  LDC R7, c[0x0][0x270] ;  /* 0x00009c00ff077b82 */ /* 0x000e620000000800 */
[----:B------:R-:W-:-:S07]  /*0020*/  ULDC.64 UR18, c[0x0][0x208] ;  /* 0x0000820000127ab9 */ /* 0x000fce0000000a00 */
[----:B------:R-:W2:Y:S08]  /*0030*/  S2UR UR4, SR_CTAID.Z ;  /* 0x00000000000479c3 */ /* 0x000eb00000002700 */
[----:B------:R-:W3:Y:S08]  /*0040*/  LDC.64 R2, c[0x0][0x308] ;  /* 0x0000c200ff027b82 */ /* 0x000ef00000000a00 */
[----:B------:R-:W4:Y:S01]  /*0050*/  LDC.64 R4, c[0x0][0x300] ;  /* 0x0000c000ff047b82 */ /* 0x000f220000000a00 */
[----:B-1----:R-:W1:Y:S01]  /*0060*/  I2F.U32.RP R6, R7 ;  /* 0x0000000700067306 */ /* 0x002e620000209000 */
[----:B------:R-:W-:Y:S01]  /*0070*/  ISETP.NE.U32.AND P2, PT, R7, RZ, PT ;  /* 0x000000ff0700720c */ /* 0x000fe20003f45070 */
[----:B------:R-:W2:Y:S01]  /*0080*/  S2R R27, SR_CTAID.X ;  /* 0x00000000001b7919 */ /* 0x000ea20000002500 */
[----:B------:R-:W-:Y:S01]  /*0090*/  IMAD.MOV.U32 R17, RZ, RZ, RZ ;  /* 0x000000ffff117224 */ /* 0x000fe200078e00ff */
[----:B------:R-:W-:-:S04]  /*00a0*/  ULDC UR17, c[0x0][0x2c4] ;  /* 0x0000b10000117ab9 */ /* 0x000fc80000000800 */
        /* <DEDUP_REMOVED lines=22> */
[----:B-1----:R-:W-:Y:S01]  /*0210*/  @P0 IMAD.WIDE R2, R164, 0x4, R2 ;  /* 0x00000004a4020825 */ /* 0x002fe200078e0202 */
[----:B------:R-:W-:-:S03]  /*0220*/  SHF.L.U32 R88, R27, 0x6, RZ ;  /* 0x000000061b587819 */ /* 0x000fc600000006ff */
[----:B----4-:R-:W-:Y:S01]  /*0230*/  @P1 IMAD.WIDE R4, R164, 0x4, R4 ;  /* 0x00000004a4041825 */ /* 0x010fe200078e0204 */
[----:B------:R1:W5:Y:S04]  /*0240*/  @P0 LDG.E R30, desc[UR18][R2.64] ;  /* 0x00000012021e0981 */ /* 0x000368000c1e1900 */
[----:B------:R1:W5:Y:S01]  /*0250*/  @P1 LDG.E R17, desc[UR18][R4.64] ;  /* 0x0000001204111981 */ /* 0x000362000c1e1900 */
[----:B------:R-:W-:Y:S01]  /*0260*/  ISETP.GE.AND P1, PT, R88, UR17, PT ;  /* 0x0000001158007c0c */ /* 0x000fe2000bf26270 */
[----:B------:R-:W-:-:S04]  /*0270*/  IMAD.MOV R10, RZ, RZ, -R164 ;  /* 0x000000ffff0a7224 */ /* 0x000fc800078e0aa4 */
[----:B------:R-:W-:-:S08]  /*0280*/  IMAD R10, R7, R10, UR4 ;  /* 0x00000004070a7e24 */ /* 0x000fd0000f8e020a */
[----:B------:R-:W-:Y:S05]  /*0290*/  @P1 EXIT ;  /* 0x000000000000194d */ /* 0x000fea0003800000 */
[----:B------:R-:W2:Y:S01]  /*02a0*/  LDC R0, c[0x0][0x10] ;  /* 0x00000400ff007b82 */ /* 0x000ea20000000800 */
[----:B------:R-:W3:Y:S01]  /*02b0*/  S2R R9, SR_CTAID.Y ;  /* 0x0000000000097919 */ /* 0x000ee20000002600 */
[----:B-----5:R-:W-:Y:S01]  /*02c0*/  @P0 IMAD.IADD R30, R30, 0x1, -R17 ;  /* 0x000000011e1e0824 */ /* 0x020fe200078e0a11 */
[----:B------:R-:W-:-:S05]  /*02d0*/  ULDC UR16, c[0x0][0x398] ;  /* 0x0000e60000107ab9 */ /* 0x000fca0000000800 */
[----:B-1----:R-:W1:Y:S01]  /*02e0*/  LDC R2, c[0x0][0x2c8] ;  /* 0x0000b200ff027b82 */ /* 0x002e620000000800 */
[-C--:B--2---:R-:W-:Y:S02]  /*02f0*/  IABS R8, R0.reuse ;  /* 0x0000000000087213 */ /* 0x084fe40000000000 */
[----:B------:R-:W-:Y:S02]  /*0300*/  IABS R11, R0 ;  /* 0x00000000000b7213 */ /* 0x000fe40000000000 */
[----:B------:R-:W2:Y:S03]  /*0310*/  I2F.RP R6, R8 ;  /* 0x0000000800067306 */ /* 0x000ea60000209400 */
[----:B------:R-:W-:Y:S02]  /*0320*/  IMAD.MOV R11, RZ, RZ, -R11 ;  /* 0x000000ffff0b7224 */ /* 0x000fe400078e0a0b */
[----:B-1----:R-:W-:-:S05]  /*0330*/  VIADD R2, R2, 0x3f ;  /* 0x0000003f02027836 */ /* 0x002fca0000000000 */
[----:B------:R-:W-:-:S04]  /*0340*/  SHF.R.S32.HI R13, RZ, 0x1f, R2 ;  /* 0x0000001fff0d7819 */ /* 0x000fc80000011402 */
[----:B------:R-:W-:Y:S01]  /*0350*/  LEA.HI R13, R13, R2, RZ, 0x6 ;  /* 0x000000020d0d7211 */ /* 0x000fe200078f30ff */
[----:B--2---:R-:W1:Y:S03]  /*0360*/  MUFU.RCP R4, R6 ;  /* 0x0000000600047308 */ /* 0x004e660000001000 */
[----:B------:R-:W-:-:S05]  /*0370*/  LEA.HI.SX32 R13, R13, R0, 0x1a ;  /* 0x000000000d0d7211 */ /* 0x000fca00078fd2ff */
[----:B------:R-:W-:-:S05]  /*0380*/  VIADD R13, R13, 0xffffffff ;  /* 0xffffffff0d0d7836 */ /* 0x000fca0000000000 */
[----:B------:R-:W-:Y:S02]  /*0390*/  IABS R2, R13 ;  /* 0x0000000d00027213 */ /* 0x000fe40000000000 */
[----:B------:R-:W-:Y:S01]  /*03a0*/  LOP3.LUT R13, R13, R0, RZ, 0x3c, !PT ;  /* 0x000000000d0d7212 */ /* 0x000fe200078e3cff */
[----:B-1----:R-:W-:-:S04]  /*03b0*/  VIADD R4, R4, 0xffffffe ;  /* 0x0ffffffe04047836 */ /* 0x002fc80000000000 */
        /* <DEDUP_REMOVED lines=10> */
[----:B-1----:R-:W-:-:S11]  /*0460*/  @!P0 ISETP.NE.U32.AND P1, PT, R4, RZ, PT ;  /* 0x000000ff0400820c */ /* 0x002fd60003f25070 */
[----:B------:R-:W-:Y:S01]  /*0470*/  @!P2 IMAD.IADD R11, R11, 0x1, -R8 ;  /* 0x000000010b0ba824 */ /* 0x000fe200078e0a08 */
[----:B------:R-:W-:Y:S01]  /*0480*/  @!P0 ISETP.NE.AND.EX P1, PT, R5, RZ, PT, P1 ;  /* 0x000000ff0500820c */ /* 0x000fe20003f25310 */
[----:B------:R-:W-:-:S03]  /*0490*/  @!P2 VIADD R6, R6, 0x1 ;  /* 0x000000010606a836 */ /* 0x000fc60000000000 */
[----:B------:R-:W-:Y:S02]  /*04a0*/  ISETP.GE.U32.AND P3, PT, R11, R8, PT ;  /* 0x000000080b00720c */ /* 0x000fe40003f66070 */
        /* <DEDUP_REMOVED lines=13> */
[----:B------:R-:W-:Y:S02]  /*0580*/  SHF.R.S32.HI R5, RZ, 0x1f, R2 ;  /* 0x0000001fff057819 */ /* 0x000fe40000011402 */
[----:B------:R-:W-:Y:S01]  /*0590*/  SHF.R.S32.HI R3, RZ, 0x6, R3 ;  /* 0x00000006ff037819 */ /* 0x000fe20000011403 */
[----:B---3--:R-:W-:Y:S01]  /*05a0*/  IMAD R159, R6, R9, RZ ;  /* 0x00000009069f7224 */ /* 0x008fe200078e02ff */
[----:B------:R-:W-:-:S04]  /*05b0*/  LEA.HI R5, R5, R2, RZ, 0x6 ;  /* 0x0000000205057211 */ /* 0x000fc800078f30ff */
[----:B------:R-:W-:Y:S02]  /*05c0*/  SHF.R.S32.HI R5, RZ, 0x6, R5 ;  /* 0x00000006ff057819 */ /* 0x000fe40000011405 */
[----:B------:R-:W-:Y:S02]  /*05d0*/  VIADDMNMX R28, R159, R6, R3, PT ;  /* 0x000000069f1c7246 */ /* 0x000fe40003800103 */
[----:B------:R-:W1:Y:S02]  /*05e0*/  S2R R6, SR_TID.X ;  /* 0x0000000000067919 */ /* 0x000e640000002100 */
[----:B------:R-:W-:-:S04]  /*05f0*/  VIMNMX R28, R28, R5, PT ;  /* 0x000000051c1c7248 */ /* 0x000fc80003fe0100 */
[----:B------:R-:W-:-:S13]  /*0600*/  ISETP.GE.AND P0, PT, R159, R28, PT ;  /* 0x0000001c9f00720c */ /* 0x000fda0003f06270 */
[----:B------:R-:W-:Y:S05]  /*0610*/  @!P0 BRA `(.L_x_6564) ;  /* 0x0000000400308947 */ /* 0x000fea0003800000 */
[----:B------:R-:W2:Y:S01]  /*0620*/  LDC R2, c[0x0][0x2c0] ;  /* 0x0000b000ff027b82 */ /* 0x000ea20000000800 */
        /* <DEDUP_REMOVED lines=10> */
[----:B--2---:R-:W-:Y:S01]  /*06d0*/  IMAD R2, R9, R2, R164 ;  /* 0x0000000209027224 */ /* 0x004fe200078e02a4 */
[----:B------:R-:W-:-:S03]  /*06e0*/  SHF.R.S32.HI R9, RZ, 0x1f, R8 ;  /* 0x0000001fff097819 */ /* 0x000fc60000011408 */
[----:B------:R-:W-:Y:S02]  /*06f0*/  IMAD R7, R2, R7, R10 ;  /* 0x0000000702077224 */ /* 0x000fe400078e020a */
[----:B------:R-:W-:-:S04]  /*0700*/  IMAD.WIDE R8, R0, 0x80, R8 ;  /* 0x0000008000087825 */ /* 0x000fc800078e0208 */
[----:B------:R-:W-:Y:S01]  /*0710*/  IMAD R3, R7, UR17, R88 ;  /* 0x0000001107037c24 */ /* 0x000fe2000f8e0258 */
[----:B------:R-:W-:Y:S01]  /*0720*/  IADD3 R7, -R88, UR17, RZ ;  /* 0x0000001158077c10 */ /* 0x000fe2000fffe1ff */
[C---:B------:R-:W-:Y:S02]  /*0730*/  VIADD R10, R0.reuse, 0x18 ;  /* 0x00000018000a7836 */ /* 0x040fe40000000000 */
[----:B------:R-:W-:Y:S01]  /*0740*/  IMAD R5, R3, UR4, RZ ;  /* 0x0000000403057c24 */ /* 0x000fe2000f8e02ff */
[----:B------:R-:W-:Y:S01]  /*0750*/  ULDC.64 UR4, c[0x0][0x288] ;  /* 0x0000a20000047ab9 */ /* 0x000fe20000000a00 */
[-C--:B------:R-:W-:Y:S02]  /*0760*/  ISETP.GE.OR P5, PT, R0, R7.reuse, P6 ;  /* 0x000000070000720c */ /* 0x080fe400037a6670 */
[----:B------:R-:W-:Y:S01]  /*0770*/  ISETP.GE.OR P4, PT, R6, R7, P6 ;  /* 0x000000070600720c */ /* 0x000fe20003786670 */
[----:B------:R-:W-:Y:S01]  /*0780*/  VIADD R6, R0, 0x20 ;  /* 0x0000002000067836 */ /* 0x000fe20000000000 */
[----:B------:R-:W-:-:S02]  /*0790*/  IADD3 R2, P0, R5, R8, RZ ;  /* 0x0000000805027210 */ /* 0x000fc40007f1e0ff */
[----:B------:R-:W-:Y:S01]  /*07a0*/  ISETP.GE.OR P3, PT, R4, R7, P6 ;  /* 0x000000070400720c */ /* 0x000fe20003766670 */
[----:B------:R-:W-:Y:S01]  /*07b0*/  VIADD R4, R0, 0x28 ;  /* 0x0000002800047836 */ /* 0x000fe20000000000 */
[----:B------:R-:W-:Y:S02]  /*07c0*/  LEA.HI.X.SX32 R5, R5, R9, 0x1, P0 ;  /* 0x0000000905057211 */ /* 0x000fe400000f0eff */
[----:B------:R-:W-:Y:S02]  /*07d0*/  LEA R12, P0, R2, UR4, 0x2 ;  /* 0x00000004020c7c11 */ /* 0x000fe4000f8010ff */
[-C--:B------:R-:W-:Y:S01]  /*07e0*/  ISETP.GE.OR P2, PT, R10, R7.reuse, P6 ;  /* 0x000000070a00720c */ /* 0x080fe20003746670 */
[----:B------:R-:W-:Y:S01]  /*07f0*/  @!P5 IMAD.MOV.U32 R11, RZ, RZ, -0x800000 ;  /* 0xff800000ff0bd424 */ /* 0x000fe200078e00ff */
[----:B------:R-:W-:Y:S01]  /*0800*/  LEA.HI.X R13, R2, UR5, R5, 0x2, P0 ;  /* 0x00000005020d7c11 */ /* 0x000fe200080f1405 */
[----:B------:R-:W-:Y:S01]  /*0810*/  ULDC.64 UR4, c[0x0][0x2b8] ;  /* 0x0000ae0000047ab9 */ /* 0x000fe20000000a00 */
[----:B------:R-:W-:Y:S01]  /*0820*/  SHF.R.S32.HI R5, RZ, 0x1f, R3 ;  /* 0x0000001fff057819 */ /* 0x000fe20000011403 */
[----:B------:R-:W-:Y:S01]  /*0830*/  @!P4 IMAD.MOV.U32 R15, RZ, RZ, -0x800000 ;  /* 0xff800000ff0fc424 */ /* 0x000fe200078e00ff */
[----:B------:R-:W-:Y:S01]  /*0840*/  IADD3 R3, P0, R3, R0, RZ ;  /* 0x0000000003037210 */ /* 0x000fe20007f1e0ff */
[----:B------:R1:W-:Y:S01]  /*0850*/  STG.E.128 desc[UR18][R12.64], RZ ;  /* 0x000000ff0c007986 */ /* 0x0003e2000c101d12 */
[----:B------:R-:W-:Y:S01]  /*0860*/  ISETP.GE.OR P1, PT, R6, R7, P6 ;  /* 0x000000070600720c */ /* 0x000fe20003726670 */
[----:B------:R-:W-:Y:S01]  /*0870*/  @!P3 IMAD.MOV.U32 R6, RZ, RZ, -0x800000 ;  /* 0xff800000ff06b424 */ /* 0x000fe200078e00ff */
        /* <DEDUP_REMOVED lines=38> */
.L_x_6564:
[----:B------:R-:W2:Y:S01]  /*0ae0*/  LDC.64 R2, c[0x0][0x368] ;  /* 0x0000da00ff027b82 */ /* 0x000ea20000000a00 */
[----:B------:R-:W-:Y:S01]  /*0af0*/  IMAD.MOV.U32 R12, RZ, RZ, R164 ;  /* 0x000000ffff0c7224 */ /* 0x000fe200078e00a4 */
[----:B------:R-:W-:Y:S01]  /*0b00*/  ULDC.64 UR4, c[0x0][0x370] ;  /* 0x0000dc0000047ab9 */ /* 0x000fe20000000a00 */
[----:B--2---:R-:W-:-:S04]  /*0b10*/  ISETP.NE.U32.AND P0, PT, R2, RZ, PT ;  /* 0x000000ff0200720c */ /* 0x004fc80003f05070 */
[----:B------:R-:W-:-:S13]  /*0b20*/  ISETP.NE.AND.EX P0, PT, R3, RZ, PT, P0 ;  /* 0x000000ff0300720c */ /* 0x000fda0003f05300 */
[----:B------:R-:W2:Y:S02]  /*0b30*/  @P0 LDC.64 R2, c[0x0][0x368] ;  /* 0x0000da00ff020b82 */ /* 0x000ea40000000a00 */
[----:B--2---:R-:W-:-:S05]  /*0b40*/  @P0 IMAD.WIDE R2, R164, 0x4, R2 ;  /* 0x00000004a4020825 */ /* 0x004fca00078e0202 */
[----:B------:R2:W5:Y:S01]  /*0b50*/  @P0 LDG.E R12, desc[UR18][R2.64] ;  /* 0x00000012020c0981 */ /* 0x000562000c1e1900 */
[----:B------:R-:W-:Y:S02]  /*0b60*/  ISETP.NE.U32.AND P0, PT, RZ, UR4, PT ;  /* 0x00000004ff007c0c */ /* 0x000fe4000bf05070 */
[----:B------:R-:W-:Y:S02]  /*0b70*/  CS2R R166, SRZ ;  /* 0x0000000000a67805 */ /* 0x000fe4000001ff00 */
[----:B------:R-:W-:Y:S02]  /*0b80*/  PLOP3.LUT P6, PT, PT, PT, PT, 0x80, 0x0 ;  /* 0x000000000000781c */ /* 0x000fe40003fcf070 */
[----:B------:R-:W-:-:S13]  /*0b90*/  ISETP.NE.AND.EX P0, PT, RZ, UR5, PT, P0 ;  /* 0x00000005ff007c0c */ /* 0x000fda000bf05300 */
[----:B------:R-:W-:Y:S05]  /*0ba0*/  @!P0 BRA `(.L_x_6565) ;  /* 0x0000000000248947 */ /* 0x000fea0003800000 */
[----:B--2---:R-:W2:Y:S01]  /*0bb0*/  LDC.64 R2, c[0x0][0x378] ;  /* 0x0000de00ff027b82 */ /* 0x004ea20000000a00 */
[----:B------:R-:W-:Y:S02]  /*0bc0*/  SHF.R.S32.HI R5, RZ, 0x1f, R164 ;  /* 0x0000001fff057819 */ /* 0x000fe400000114a4 */
[----:B------:R-:W-:-:S03]  /*0bd0*/  PLOP3.LUT P6, PT, PT, PT, PT, 0x8, 0x0 ;  /* 0x000000000000781c */ /* 0x000fc60003fce170 */
[-C--:B--2---:R-:W-:Y:S02]  /*0be0*/  IMAD R0, R5, R2.reuse, RZ ;  /* 0x0000000205007224 */ /* 0x084fe400078e02ff */
[----:B------:R-:W-:-:S04]  /*0bf0*/  IMAD.WIDE.U32 R4, R164, R2, RZ ;  /* 0x00000002a4047225 */ /* 0x000fc800078e00ff */
[----:B------:R-:W-:Y:S01]  /*0c00*/  IMAD R3, R164, R3, R0 ;  /* 0x00000003a4037224 */ /* 0x000fe200078e0200 */
[----:B------:R-:W-:-:S04]  /*0c10*/  LEA R166, P0, R4, UR4, 0x2 ;  /* 0x0000000404a67c11 */ /* 0x000fc8000f8010ff */
[----:B------:R-:W-:-:S04]  /*0c20*/  IADD3 R3, R5, R3, RZ ;  /* 0x0000000305037210 */ /* 0x000fc80007ffe0ff */
[----:B------:R-:W-:-:S07]  /*0c30*/  LEA.HI.X R167, R4, UR5, R3, 0x2, P0 ;  /* 0x0000000504a77c11 */ /* 0x000fce00080f1403 */
.L_x_6565:
[----:B------:R-:W-:Y:S05]  /*0c40*/  @P6 BRA `(.L_x_6566) ;  /* 0x0000000400386947 */ /* 0x000fea0003800000 */
[----:B------:R-:W3:Y:S01]  /*0c50*/  LDC R0, c[0x0][0x380] ;  /* 0x0000e000ff007b82 */ /* 0x000ee20000000800 */
[----:B------:R-:W-:Y:S01]  /*0c60*/  LEA R7, R28, 0xffffffc0, 0x6 ;  /* 0xffffffc01c077811 */ /* 0x000fe200078e30ff */
[----:B------:R-:W-:Y:S01]  /*0c70*/  ULDC.64 UR8, c[0x0][0x230] ;  /* 0x00008c0000087ab9 */ /* 0x000fe20000000a00 */
[----:B------:R-:W-:Y:S01]  /*0c80*/  ULDC.64 UR6, c[0x0][0x248] ;  /* 0x0000920000067ab9 */ /* 0x000fe20000000a00 */
[----:B------:R-:W-:Y:S01]  /*0c90*/  ULDC.64 UR4, c[0x0][0x238] ;  /* 0x00008e0000047ab9 */ /* 0x000fe20000000a00 */
[----:B--2---:R-:W-:Y:S01]  /*0ca0*/  IABS R2, R7 ;  /* 0x0000000700027213 */ /* 0x004fe20000000000 */
[----:B------:R-:W-:Y:S01]  /*0cb0*/  ULDC.64 UR10, c[0x0][0x260] ;  /* 0x00009800000a7ab9 */ /* 0x000fe20000000a00 */
[----:B---3--:R-:W-:-:S04]  /*0cc0*/  IABS R4, R0 ;  /* 0x0000000000047213 */ /* 0x008fc80000000000 */
[----:B------:R-:W2:Y:S08]  /*0cd0*/  I2F.RP R5, R4 ;  /* 0x0000000400057306 */ /* 0x000eb00000209400 */
[----:B--2---:R-:W2:Y:S02]  /*0ce0*/  MUFU.RCP R8, R5 ;  /* 0x0000000500087308 */ /* 0x004ea40000001000 */
[----:B--2---:R-:W-:-:S06]  /*0cf0*/  IADD3 R8, R8, 0xffffffe, RZ ;  /* 0x0ffffffe08087810 */ /* 0x004fcc0007ffe0ff */
[----:B------:R-:W2:Y:S02]  /*0d00*/  F2I.FTZ.U32.TRUNC.NTZ R9, R8 ;  /* 0x0000000800097305 */ /* 0x000ea4000021f000 */
[----:B--2---:R-:W-:Y:S01]  /*0d10*/  IMAD.MOV R3, RZ, RZ, -R9 ;  /* 0x000000ffff037224 */ /* 0x004fe200078e0a09 */
        /* <DEDUP_REMOVED lines=13> */
[----:B------:R-:W2:Y:S11]  /*0df0*/  LDC R3, c[0x0][0x278] ;  /* 0x00009e00ff037b82 */ /* 0x000eb60000000800 */
[----:B------:R-:W-:-:S05]  /*0e00*/  @P2 IADD3 R5, R5, 0x1, RZ ;  /* 0x0000000105052810 */ /* 0x000fca0007ffe0ff */
[----:B------:R-:W-:Y:S01]  /*0e10*/  @!P0 IMAD.MOV R5, RZ, RZ, -R5 ;  /* 0x000000ffff058224 */ /* 0x000fe200078e0a05 */
[----:B------:R-:W-:-:S05]  /*0e20*/  @!P1 LOP3.LUT R5, RZ, R0, RZ, 0x33, !PT ;  /* 0x00000000ff059212 */ /* 0x000fca00078e33ff */
[----:B------:R-:W-:-:S06]  /*0e30*/  IMAD.WIDE R24, R5, 0x4, R166 ;  /* 0x0000000405187825 */ /* 0x000fcc00078e02a6 */
[----:B------:R-:W3:Y:S01]  /*0e40*/  LDG.E R24, desc[UR18][R24.64] ;  /* 0x0000001218187981 */ /* 0x000ee2000c1e1900 */
[----:B--2---:R-:W-:Y:S01]  /*0e50*/  IABS R2, R3 ;  /* 0x0000000300027213 */ /* 0x004fe20000000000 */
[----:B------:R-:W-:-:S03]  /*0e60*/  IMAD.MOV R5, RZ, RZ, -R5 ;  /* 0x000000ffff057224 */ /* 0x000fc600078e0a05 */
[----:B------:R-:W2:Y:S01]  /*0e70*/  I2F.RP R9, R2 ;  /* 0x0000000200097306 */ /* 0x000ea20000209400 */
[----:B------:R-:W-:-:S05]  /*0e80*/  IMAD R7, R0, R5, R7 ;  /* 0x0000000500077224 */ /* 0x000fca00078e0207 */
[----:B------:R-:W-:Y:S02]  /*0e90*/  SHF.R.S32.HI R0, RZ, 0x1f, R7 ;  /* 0x0000001fff007819 */ /* 0x000fe40000011407 */
[----:B--2--5:R-:W2:Y:S02]  /*0ea0*/  MUFU.RCP R12, R9 ;  /* 0x00000009000c7308 */ /* 0x024ea40000001000 */
        /* <DEDUP_REMOVED lines=21> */
[----:B------:R-:W-:-:S03]  /*1000*/  IMAD R3, R7, UR7, R2 ;  /* 0x0000000707037c24 */ /* 0x000fc6000f8e0202 */
[----:B------:R-:W-:Y:S02]  /*1010*/  SHF.R.S32.HI R9, RZ, 0x1f, R8 ;  /* 0x0000001fff097819 */ /* 0x000fe40000011408 */
        /* <DEDUP_REMOVED lines=8> */
[----:B------:R-:W-:-:S04]  /*10a0*/  IMAD.WIDE.U32 R4, R7, UR6, R12 ;  /* 0x0000000607047c25 */ /* 0x000fc8000f8e000c */
        /* <DEDUP_REMOVED lines=8> */
.L_x_6566:
[----:B------:R-:W2:Y:S01]  /*1130*/  LDC R13, c[0x0][0x278] ;  /* 0x00009e00ff0d7b82 */ /* 0x000ea20000000800 */
[----:B------:R-:W-:Y:S01]  /*1140*/  SHF.R.S32.HI R19, RZ, 0x1f, R17 ;  /* 0x0000001fff137819 */ /* 0x000fe20000011411 */
[----:B------:R-:W-:Y:S01]  /*1150*/  ULDC.64 UR6, c[0x0][0x248] ;  /* 0x0000920000067ab9 */ /* 0x000fe20000000a00 */
[----:B------:R-:W-:-:S05]  /*1160*/  ULDC.64 UR8, c[0x0][0x230] ;  /* 0x00008c0000087ab9 */ /* 0x000fca0000000a00 */
[----:B------:R-:W3:Y:S01]  /*1170*/  LDC.64 R8, c[0x0][0x250] ;  /* 0x00009400ff087b82 */ /* 0x000ee20000000a00 */
[----:B--2---:R-:W-:-:S04]  /*1180*/  IABS R3, R13 ;  /* 0x0000000d00037213 */ /* 0x004fc80000000000 */
[----:B------:R-:W2:Y:S01]  /*1190*/  I2F.RP R7, R3 ;  /* 0x0000000300077306 */ /* 0x000ea20000209400 */
[----:B---3--:R-:W-:-:S04]  /*11a0*/  IMAD R14, R19, R8, RZ ;  /* 0x00000008130e7224 */ /* 0x008fc800078e02ff */
[----:B------:R-:W-:-:S03]  /*11b0*/  IMAD R9, R17, R9, R14 ;  /* 0x0000000911097224 */ /* 0x000fc600078e020e */
[----:B--2---:R-:W2:Y:S02]  /*11c0*/  MUFU.RCP R4, R7 ;  /* 0x0000000700047308 */ /* 0x004ea40000001000 */
[----:B--2---:R-:W-:Y:S02]  /*11d0*/  IADD3 R4, R4, 0xffffffe, RZ ;  /* 0x0ffffffe04047810 */ /* 0x004fe40007ffe0ff */
[----:B------:R-:W-:-:S04]  /*11e0*/  LEA R7, R28, 0xffffffc0, 0x6 ;  /* 0xffffffc01c077811 */ /* 0x000fc800078e30ff */
[----:B------:R-:W2:Y:S01]  /*11f0*/  F2I.FTZ.U32.TRUNC.NTZ R5, R4 ;  /* 0x0000000400057305 */ /* 0x000ea2000021f000 */
[----:B------:R-:W-:Y:S02]  /*1200*/  IADD3 R18, P1, R17, R7, RZ ;  /* 0x0000000711127210 */ /* 0x000fe40007f3e0ff */
[----:B--2---:R-:W-:Y:S01]  /*1210*/  IADD3 R0, RZ, -R5, RZ ;  /* 0x80000005ff007210 */ /* 0x004fe20007ffe0ff */
[----:B------:R-:W-:-:S04]  /*1220*/  IMAD.MOV.U32 R4, RZ, RZ, RZ ;  /* 0x000000ffff047224 */ /* 0x000fc800078e00ff */
[----:B------:R-:W-:Y:S01]  /*1230*/  IMAD R2, R0, R3, RZ ;  /* 0x0000000300027224 */ /* 0x000fe200078e02ff */
[----:B------:R-:W-:-:S03]  /*1240*/  IABS R0, R10 ;  /* 0x0000000a00007213 */ /* 0x000fc60000000000 */
[----:B------:R-:W-:Y:S01]  /*1250*/  IMAD.HI.U32 R5, R5, R2, R4 ;  /* 0x0000000205057227 */ /* 0x000fe200078e0004 */
[----:B------:R-:W-:-:S05]  /*1260*/  MOV R2, R0 ;  /* 0x0000000000027202 */ /* 0x000fca0000000f00 */
[----:B------:R-:W-:Y:S02]  /*1270*/  IMAD.HI.U32 R11, R5, R2, RZ ;  /* 0x00000002050b7227 */ /* 0x000fe400078e00ff */
[----:B------:R-:W2:Y:S02]  /*1280*/  LDC.64 R4, c[0x0][0x260] ;  /* 0x00009800ff047b82 */ /* 0x000ea40000000a00 */
        /* <DEDUP_REMOVED lines=12> */
[----:B------:R-:W-:Y:S02]  /*1350*/  IMAD R15, R15, UR6, RZ ;  /* 0x000000060f0f7c24 */ /* 0x000fe4000f8e02ff */
[----:B------:R-:W-:Y:S02]  /*1360*/  @P2 IADD3 R11, R11, 0x1, RZ ;  /* 0x000000010b0b2810 */ /* 0x000fe40007ffe0ff */
[C---:B------:R-:W-:Y:S01]  /*1370*/  IMAD R16, R18.reuse, UR7, R15 ;  /* 0x0000000712107c24 */ /* 0x040fe2000f8e020f */
[----:B-----5:R-:W-:Y:S01]  /*1380*/  SHF.R.S32.HI R15, RZ, 0x1f, R12 ;  /* 0x0000001fff0f7819 */ /* 0x020fe2000001140c */
[----:B------:R-:W-:-:S04]  /*1390*/  IMAD.WIDE.U32 R18, R18, UR6, RZ ;  /* 0x0000000612127c25 */ /* 0x000fc8000f8e00ff */
[----:B------:R-:W-:Y:S01]  /*13a0*/  IMAD.IADD R21, R19, 0x1, R16 ;  /* 0x0000000113157824 */ /* 0x000fe200078e0210 */
[----:B------:R-:W-:Y:S01]  /*13b0*/  MOV R20, R18 ;  /* 0x0000001200147202 */ /* 0x000fe20000000f00 */
[----:B------:R-:W-:Y:S01]  /*13c0*/  IMAD R19, R15, UR8, RZ ;  /* 0x000000080f137c24 */ /* 0x000fe2000f8e02ff */
[----:B------:R-:W-:Y:S01]  /*13d0*/  @!P1 IADD3 R11, -R11, RZ, RZ ;  /* 0x000000ff0b0b9210 */ /* 0x000fe20007ffe1ff */
[----:B------:R-:W-:Y:S01]  /*13e0*/  IMAD.WIDE.U32 R16, R17, R8, RZ ;  /* 0x0000000811107225 */ /* 0x000fe200078e00ff */
[----:B------:R-:W-:-:S03]  /*13f0*/  @!P0 LOP3.LUT R11, RZ, R13, RZ, 0x33, !PT ;  /* 0x0000000dff0b8212 */ /* 0x000fc600078e33ff */
[C---:B------:R-:W-:Y:S02]  /*1400*/  IMAD R19, R12.reuse, UR9, R19 ;  /* 0x000000090c137c24 */ /* 0x040fe4000f8e0213 */
[----:B------:R-:W-:-:S04]  /*1410*/  IMAD.WIDE.U32 R20, R12, UR8, R20 ;  /* 0x000000080c147c25 */ /* 0x000fc8000f8e0014 */
[----:B------:R-:W-:Y:S01]  /*1420*/  IMAD.IADD R17, R17, 0x1, R9 ;  /* 0x0000000111117824 */ /* 0x000fe200078e0209 */
[----:B------:R-:W-:Y:S01]  /*1430*/  SHF.R.S32.HI R9, RZ, 0x1f, R11 ;  /* 0x0000001fff097819 */ /* 0x000fe2000001140b */
[-C--:B---3--:R-:W-:Y:S01]  /*1440*/  IMAD R15, R15, R2.reuse, RZ ;  /* 0x000000020f0f7224 */ /* 0x088fe200078e02ff */
[----:B------:R-:W-:Y:S01]  /*1450*/  IADD3 R21, R21, R19, RZ ;  /* 0x0000001315157210 */ /* 0x000fe20007ffe0ff */
[----:B------:R-:W-:-:S04]  /*1460*/  IMAD.WIDE.U32 R24, R12, R2, R16 ;  /* 0x000000020c187225 */ /* 0x000fc800078e0010 */
[-C--:B--2---:R-:W-:Y:S02]  /*1470*/  IMAD R8, R9, R4.reuse, RZ ;  /* 0x0000000409087224 */ /* 0x084fe400078e02ff */
[----:B------:R-:W-:Y:S02]  /*1480*/  IMAD R15, R12, R3, R15 ;  /* 0x000000030c0f7224 */ /* 0x000fe400078e020f */
[----:B------:R-:W-:-:S03]  /*1490*/  IMAD.WIDE.U32 R20, R11, R4, R20 ;  /* 0x000000040b147225 */ /* 0x000fc600078e0014 */
[----:B------:R-:W-:Y:S01]  /*14a0*/  IADD3 R15, R25, R15, RZ ;  /* 0x0000000f190f7210 */ /* 0x000fe20007ffe0ff */
[----:B------:R-:W-:Y:S01]  /*14b0*/  IMAD R5, R11, R5, R8 ;  /* 0x000000050b057224 */ /* 0x000fe200078e0208 */
[----:B------:R-:W-:Y:S01]  /*14c0*/  MOV R8, R11 ;  /* 0x0000000b00087202 */ /* 0x000fe20000000f00 */
[----:B------:R-:W-:-:S03]  /*14d0*/  IMAD.MOV.U32 R14, RZ, RZ, R20 ;  /* 0x000000ffff0e7224 */ /* 0x000fc600078e0014 */
[----:B------:R-:W-:-:S07]  /*14e0*/  IADD3 R2, R21, R5, RZ ;  /* 0x0000000515027210 */ /* 0x000fce0007ffe0ff */
.L_x_6567:
[----:B-1----:R-:W-:Y:S01]  /*14f0*/  SHF.R.S32.HI R29, RZ, 0x1f, R6 ;  /* 0x0000001fff1d7819 */ /* 0x002fe20000011406 */
        /* <DEDUP_REMOVED lines=10> */
[----:B------:R-:W-:Y:S01]  /*15a0*/  IMAD R9, R9, UR10, RZ ;  /* 0x0000000a09097c24 */ /* 0x000fe2000f8e02ff */
[----:B------:R-:W-:Y:S01]  /*15b0*/  SHF.R.S32.HI R4, RZ, 0x4, R13 ;  /* 0x00000004ff047819 */ /* 0x000fe2000001140d */
[----:B------:R-:W-:Y:S01]  /*15c0*/  IMAD.SHL.U32 R165, R22, 0x40, RZ ;  /* 0x0000004016a57824 */ /* 0x000fe200078e00ff */
[----:B------:R-:W-:Y:S01]  /*15d0*/  SHF.R.S32.HI R23, RZ, 0x1f, R22 ;  /* 0x0000001fff177819 */ /* 0x000fe20000011416 */
[C---:B------:R-:W-:Y:S01]  /*15e0*/  IMAD.IADD R5, R6.reuse, 0x1, -R5 ;  /* 0x0000000106057824 */ /* 0x040fe200078e0a05 */
[C---:B------:R-:W-:Y:S01]  /*15f0*/  LEA.HI R11, R13.reuse, R4, RZ, 0x1 ;  /* 0x000000040d0b7211 */ /* 0x040fe200078f08ff */
[----:B------:R-:W-:Y:S01]  /*1600*/  ULDC.64 UR12, c[0x0][0x210] ;  /* 0x00008400000c7ab9 */ /* 0x000fe20000000a00 */
[----:B------:R-:W-:Y:S01]  /*1610*/  LOP3.LUT R13, R13, 0xfffffff0, RZ, 0xc0, !PT ;  /* 0xfffffff00d0d7812 */ /* 0x000fe200078ec0ff */
[----:B------:R-:W-:Y:S01]  /*1620*/  IMAD.SHL.U32 R32, R5, 0x8, RZ ;  /* 0x0000000805207824 */ /* 0x000fe200078e00ff */
[----:B------:R-:W-:Y:S01]  /*1630*/  LOP3.LUT R165, R165, 0x1c0, RZ, 0xc0, !PT ;  /* 0x000001c0a5a57812 */ /* 0x000fe200078ec0ff */
[----:B------:R-:W-:Y:S01]  /*1640*/  IMAD R17, R23, UR6, RZ ;  /* 0x0000000617117c24 */ /* 0x000fe2000f8e02ff */
[----:B------:R-:W-:Y:S01]  /*1650*/  LOP3.LUT R11, R11, 0xfffffffe, RZ, 0xc0, !PT ;  /* 0xfffffffe0b0b7812 */ /* 0x000fe200078ec0ff */
[----:B------:R-:W-:Y:S01]  /*1660*/  IMAD.IADD R13, R6, 0x1, -R13 ;  /* 0x00000001060d7824 */ /* 0x000fe200078e0a0d */
[----:B------:R-:W-:Y:S01]  /*1670*/  LOP3.LUT R16, R165, 0x38, R32, 0xf8, !PT ;  /* 0x00000038a5107812 */ /* 0x000fe200078ef820 */
[----:B------:R-:W-:Y:S01]  /*1680*/  IMAD.WIDE R26, R27, 0x40, R22 ;  /* 0x000000401b1a7825 */ /* 0x000fe200078e0216 */
[----:B------:R-:W-:-:S02]  /*1690*/  SHF.R.U32.HI R165, RZ, 0x3, R165 ;  /* 0x00000003ffa57819 */ /* 0x000fc400000116a5 */
[----:B------:R-:W-:Y:S01]  /*16a0*/  SHF.R.S32.HI R20, RZ, 0x1f, R13 ;  /* 0x0000001fff147819 */ /* 0x000fe2000001140d */
[----:B------:R-:W-:Y:S01]  /*16b0*/  IMAD R17, R22, UR7, R17 ;  /* 0x0000000716117c24 */ /* 0x000fe2000f8e0211 */
[----:B------:R-:W-:Y:S01]  /*16c0*/  IADD3 R24, P0, R32, R24, RZ ;  /* 0x0000001820187210 */ /* 0x000fe20007f1e0ff */
[----:B------:R-:W-:Y:S01]  /*16d0*/  IMAD.IADD R4, R4, 0x1, -R11 ;  /* 0x0000000104047824 */ /* 0x000fe200078e0a0b */
[--C-:B------:R-:W-:Y:S01]  /*16e0*/  SHF.R.S32.HI R33, RZ, 0x1f, R32.reuse ;  /* 0x0000001fff217819 */ /* 0x100fe20000011420 */
[----:B------:R-:W-:Y:S01]  /*16f0*/  IMAD.SHL.U32 R11, R5, 0x40, RZ ;  /* 0x00000040050b7824 */ /* 0x000fe200078e00ff */
[----:B------:R-:W-:Y:S01]  /*1700*/  LOP3.LUT R165, R16, R165, RZ, 0x3c, !PT ;  /* 0x000000a510a57212 */ /* 0x000fe200078e3cff */
[----:B------:R-:W-:Y:S01]  /*1710*/  IMAD R16, R164, UR5, R3 ;  /* 0x00000005a4107c24 */ /* 0x000fe2000f8e0203 */
[----:B------:R-:W-:Y:S01]  /*1720*/  IADD3 R14, P1, R32, R14, RZ ;  /* 0x0000000e200e7210 */ /* 0x000fe20007f3e0ff */
[----:B------:R-:W-:Y:S01]  /*1730*/  IMAD.X R25, R33, 0x1, R15, P0 ;  /* 0x0000000121197824 */ /* 0x000fe200000e060f */
[----:B------:R-:W-:Y:S01]  /*1740*/  LEA.HI R3, R20, R13, RZ, 0x3 ;  /* 0x0000000d14037211 */ /* 0x000fe200078f18ff */
[----:B------:R-:W-:Y:S01]  /*1750*/  IMAD.WIDE.U32 R20, R164, UR4, R32 ;  /* 0x00000004a4147c25 */ /* 0x000fe2000f8e0020 */
[----:B------:R-:W-:Y:S01]  /*1760*/  ULDC.64 UR4, c[0x0][0x258] ;  /* 0x0000960000047ab9 */ /* 0x000fe20000000a00 */
[----:B------:R-:W-:-:S02]  /*1770*/  IADD3 R7, P0, R22, R7, RZ ;  /* 0x0000000716077210 */ /* 0x000fc40007f1e0ff */
[----:B------:R-:W-:Y:S01]  /*1780*/  IMAD.X R15, R33, 0x1, R2, P1 ;  /* 0x00000001210f7824 */ /* 0x000fe200008e0602 */
[----:B------:R-:W-:Y:S01]  /*1790*/  LOP3.LUT R2, R3, 0xfffffff8, RZ, 0xc0, !PT ;  /* 0xfffffff803027812 */ /* 0x000fe200078ec0ff */
[----:B------:R-:W-:Y:S01]  /*17a0*/  IMAD.IADD R21, R21, 0x1, R16 ;  /* 0x0000000115157824 */ /* 0x000fe200078e0210 */
[----:B------:R-:W-:Y:S01]  /*17b0*/  LOP3.LUT R11, R11, 0x1c0, RZ, 0xc0, !PT ;  /* 0x000001c00b0b7812 */ /* 0x000fe200078ec0ff */
[----:B------:R-:W-:Y:S01]  /*17c0*/  IMAD.WIDE.U32 R14, R22, UR6, R14 ;  /* 0x00000006160e7c25 */ /* 0x000fe2000f8e000e */
[----:B------:R-:W-:Y:S02]  /*17d0*/  LEA.HI R18, R29, R6, RZ, 0x6 ;  /* 0x000000061d127211 */ /* 0x000fe400078f30ff */
[----:B------:R-:W-:Y:S01]  /*17e0*/  LOP3.LUT R12, R11, 0x8, R12, 0xf8, !PT ;  /* 0x000000080b0c7812 */ /* 0x000fe200078ef80c */
[----:B------:R-:W-:Y:S01]  /*17f0*/  IMAD.IADD R2, R13, 0x1, -R2 ;  /* 0x000000010d027824 */ /* 0x000fe200078e0a02 */
[----:B------:R-:W-:Y:S01]  /*1800*/  SHF.R.S32.HI R13, RZ, 0x1f, R10 ;  /* 0x0000001fff0d7819 */ /* 0x000fe2000001140a */
[----:B------:R-:W-:Y:S01]  /*1810*/  IMAD.WIDE.U32 R20, R10, UR4, R20 ;  /* 0x000000040a147c25 */ /* 0x000fe2000f8e0014 */
[----:B------:R-:W-:-:S02]  /*1820*/  SHF.R.U32.HI R11, RZ, 0x3, R11 ;  /* 0x00000003ff0b7819 */ /* 0x000fc4000001160b */
[----:B------:R-:W-:Y:S01]  /*1830*/  LEA.HI R29, R29, R6, RZ, 0x5 ;  /* 0x000000061d1d7211 */ /* 0x000fe200078f28ff */
[----:B------:R-:W-:Y:S01]  /*1840*/  IMAD R13, R13, UR4, RZ ;  /* 0x000000040d0d7c24 */ /* 0x000fe2000f8e02ff */
[----:B------:R-:W-:Y:S01]  /*1850*/  LOP3.LUT R11, R12, R11, RZ, 0x3c, !PT ;  /* 0x0000000b0c0b7212 */ /* 0x000fe200078e3cff */
[----:B------:R-:W-:Y:S02]  /*1860*/  IMAD.X R0, R23, 0x1, R0, P0 ;  /* 0x0000000117007824 */ /* 0x000fe400000e0600 */
[----:B------:R-:W-:Y:S01]  /*1870*/  IMAD R13, R10, UR5, R13 ;  /* 0x000000050a0d7c24 */ /* 0x000fe2000f8e020d */
[----:B------:R-:W-:Y:S01]  /*1880*/  ULDC.64 UR4, c[0x0][0x218] ;  /* 0x0000860000047ab9 */ /* 0x000fe20000000a00 */
[----:B------:R-:W-:Y:S01]  /*1890*/  IMAD.IADD R17, R15, 0x1, R17 ;  /* 0x000000010f117824 */ /* 0x000fe200078e0211 */
[C---:B------:R-:W-:Y:S01]  /*18a0*/  LEA R162, P0, R14.reuse, UR4, 0x1 ;  /* 0x000000040ea27c11 */ /* 0x040fe2000f8008ff */
[----:B------:R-:W-:Y:S01]  /*18b0*/  IMAD.IADD R21, R21, 0x1, R13 ;  /* 0x0000000115157824 */ /* 0x000fe200078e020d */
[----:B------:R-:W-:Y:S01]  /*18c0*/  UMOV UR4, 0x400 ;  /* 0x0000040000047882 */ /* 0x000fe20000000000 */
[----:B------:R-:W-:Y:S01]  /*18d0*/  IMAD R13, R27, UR14, RZ ;  /* 0x0000000e1b0d7c24 */ /* 0x000fe2000f8e02ff */
[----:B------:R-:W-:Y:S01]  /*18e0*/  LEA.HI.X R163, R14, UR5, R17, 0x1, P0 ;  /* 0x000000050ea37c11 */ /* 0x000fe200080f0c11 */
[----:B------:R-:W-:Y:S01]  /*18f0*/  IMAD.WIDE.U32 R20, R26, UR14, R20 ;  /* 0x0000000e1a147c25 */ /* 0x000fe2000f8e0014 */
[----:B-1----:R-:W-:-:S02]  /*1900*/  ULEA UR5, UR20, UR4, 0x18 ;  /* 0x0000000414057291 */ /* 0x002fc4000f8ec03f */
[----:B------:R-:W-:Y:S01]  /*1910*/  USHF.L.U32 UR4, UR14, 0x5, URZ ;  /* 0x000000050e047899 */ /* 0x000fe2000800063f */
[----:B------:R-:W-:Y:S02]  /*1920*/  IMAD R13, R26, UR15, R13 ;  /* 0x0000000f1a0d7c24 */ /* 0x000fe4000f8e020d */
[C---:B------:R-:W-:Y:S02]  /*1930*/  IMAD R9, R8.reuse, UR11, R9 ;  /* 0x0000000b08097c24 */ /* 0x040fe4000f8e0209 */
[----:B------:R-:W-:Y:S01]  /*1940*/  IMAD.WIDE.U32 R24, R8, UR10, R24 ;  /* 0x0000000a08187c25 */ /* 0x000fe2000f8e0018 */
[----:B------:R-:W-:Y:S01]  /*1950*/  LEA R8, P0, R20, UR12, 0x1 ;  /* 0x0000000c14087c11 */ /* 0x000fe2000f8008ff */
[----:B------:R-:W-:Y:S02]  /*1960*/  USHF.L.U64.HI UR12, UR14, 0x5, UR15 ;  /* 0x000000050e0c7899 */ /* 0x000fe4000801020f */
[----:B------:R-:W-:Y:S01]  /*1970*/  IMAD.IADD R13, R21, 0x1, R13 ;  /* 0x00000001150d7824 */ /* 0x000fe200078e020d */
[----:B------:R-:W-:Y:S01]  /*1980*/  USHF.L.U32 UR15, UR6, 0x5, URZ ;  /* 0x00000005060f7899 */ /* 0x000fe2000800063f */
[----:B------:R-:W-:Y:S01]  /*1990*/  IMAD.IADD R25, R25, 0x1, R9 ;  /* 0x0000000119197824 */ /* 0x000fe200078e0209 */
[----:B------:R-:W-:Y:S01]  /*19a0*/  USHF.L.U64.HI UR14, UR6, 0x5, UR7 ;  /* 0x00000005060e7899 */ /* 0x000fe20008010207 */
[----:B------:R-:W-:Y:S01]  /*19b0*/  IMAD.SHL.U32 R18, R18, 0x8, RZ ;  /* 0x0000000812127824 */ /* 0x000fe200078e00ff */
        /* <DEDUP_REMOVED lines=10> */
[C---:B------:R-:W-:Y:S01]  /*1a60*/  IMAD R0, R4.reuse, 0x200, R11 ;  /* 0x0000020004007824 */ /* 0x040fe200078e020b */
[----:B------:R-:W-:Y:S01]  /*1a70*/  IADD3.X R15, R13, UR12, RZ, P0, !PT ;  /* 0x0000000c0d0f7c10 */ /* 0x000fe200087fe4ff */
[----:B------:R-:W-:Y:S01]  /*1a80*/  IMAD.SHL.U32 R7, R4, 0x8, RZ ;  /* 0x0000000804077824 */ /* 0x000fe200078e00ff */
        /* <DEDUP_REMOVED lines=15> */
[----:B------:R-:W-:Y:S01]  /*1b80*/  LEA R31, R0, UR5, 0x1 ;  /* 0x00000005001f7c11 */ /* 0x000fe2000f8e08ff */
[----:B------:R2:W-:Y:S01]  /*1b90*/  LDGSTS.E.BYPASS.LTC128B.128 [R165+0x2800], desc[UR18][R12.64+0x80] ;  /* 0x028000800ca57fae */ /* 0x0005e2000b901d52 */
[----:B------:R-:W-:Y:S01]  /*1ba0*/  UIADD3 UR4, UR5, 0x4000, URZ ;  /* 0x0000400005047890 */ /* 0x000fe2000fffe03f */
[----:B------:R-:W-:-:S02]  /*1bb0*/  LOP3.LUT P1, RZ, R2, 0x2, RZ, 0xc0, !PT ;  /* 0x0000000202ff7812 */ /* 0x000fc4000782c0ff */
[----:B------:R-:W-:Y:S03]  /*1bc0*/  LDGSTS.E.BYPASS.LTC128B.128 [R165+0x1000], desc[UR18][R14.64] ;  /* 0x010000000ea57fae */ /* 0x000fe6000b901d52 */
[----:B------:R-:W-:Y:S01]  /*1bd0*/  LEA R157, R0, UR4, 0x1 ;  /* 0x00000004009d7c11 */ /* 0x000fe2000f8e08ff */
[----:B------:R-:W-:Y:S04]  /*1be0*/  LDGSTS.E.BYPASS.LTC128B.128 [R165+0x3000], desc[UR18][R14.64+0x80] ;  /* 0x030000800ea57fae */ /* 0x000fe8000b901d52 */
[----:B------:R-:W-:Y:S01]  /*1bf0*/  LDGSTS.E.BYPASS.LTC128B.128 [R165+0x1800], desc[UR18][R20.64] ;  /* 0x0180000014a57fae */ /* 0x000fe2000b901d52 */
[----:B------:R-:W-:-:S03]  /*1c00*/  VIADD R155, R157, 0x20 ;  /* 0x000000209d9b7836 */ /* 0x000fc60000000000 */
[----:B------:R-:W-:Y:S01]  /*1c10*/  LDGSTS.E.BYPASS.LTC128B.128 [R165+0x3800], desc[UR18][R20.64+0x80] ;  /* 0x0380008014a57fae */ /* 0x000fe2000b901d52 */
[----:B-1----:R-:W-:-:S03]  /*1c20*/  IMAD.SHL.U32 R8, R2, 0x40, RZ ;  /* 0x0000004002087824 */ /* 0x002fc600078e00ff */
[----:B------:R-:W-:Y:S01]  /*1c30*/  LDGSTS.E.BYPASS.LTC128B.128 [R165+0x4000], desc[UR18][R162.64] ;  /* 0x04000000a2a57fae */ /* 0x000fe2000b901d52 */
[----:B------:R-:W-:-:S03]  /*1c40*/  IMAD.SHL.U32 R9, R3, 0x40, RZ ;  /* 0x0000004003097824 */ /* 0x000fc600078e00ff */
[----:B------:R-:W-:Y:S01]  /*1c50*/  LDGSTS.E.BYPASS.LTC128B.128 [R165+0x6000], desc[UR18][R162.64+0x80] ;  /* 0x06000080a2a57fae */ /* 0x000fe2000b901d52 */
[----:B------:R-:W-:Y:S02]  /*1c60*/  LOP3.LUT R4, R8, 0x1c0, RZ, 0xc0, !PT ;  /* 0x000001c008047812 */ /* 0x000fe400078ec0ff */
[----:B--2---:R-:W-:Y:S01]  /*1c70*/  IADD3 R12, P0, R18, UR15, RZ ;  /* 0x0000000f120c7c10 */ /* 0x004fe2000ff1e0ff */
[----:B------:R-:W-:Y:S01]  /*1c80*/  LDGSTS.E.BYPASS.LTC128B.128 [R165+0x4800], desc[UR18][R16.64] ;  /* 0x0480000010a57fae */ /* 0x000fe2000b901d52 */
[----:B------:R-:W-:Y:S02]  /*1c90*/  LOP3.LUT R7, R4, 0x8, R7, 0xf8, !PT ;  /* 0x0000000804077812 */ /* 0x000fe400078ef807 */
[----:B------:R-:W-:Y:S01]  /*1ca0*/  IADD3.X R13, R19, UR14, RZ, P0, !PT ;  /* 0x0000000e130d7c10 */ /* 0x000fe200087fe4ff */
[----:B------:R-:W-:Y:S01]  /*1cb0*/  LDGSTS.E.BYPASS.LTC128B.128 [R165+0x6800], desc[UR18][R16.64+0x80] ;  /* 0x0680008010a57fae */ /* 0x000fe2000b901d52 */
[C---:B------:R-:W-:Y:S01]  /*1cc0*/  LEA R160, P0, R24.reuse, UR12, 0x1 ;  /* 0x0000000c18a07c11 */ /* 0x040fe2000f8008ff */
[----:B------:R-:W-:Y:S01]  /*1cd0*/  USHF.L.U32 UR12, UR10, 0x5, URZ ;  /* 0x000000050a0c7899 */ /* 0x000fe2000800063f */
[----:B------:R-:W-:Y:S01]  /*1ce0*/  SHF.R.U32.HI R4, RZ, 0x3, R4 ;  /* 0x00000003ff047819 */ /* 0x000fe20000011604 */
[----:B------:R-:W-:Y:S01]  /*1cf0*/  LDGSTS.E.BYPASS.LTC128B.128 [R165+0x5000], desc[UR18][R18.64] ;  /* 0x0500000012a57fae */ /* 0x000fe2000b901d52 */
[----:B------:R-:W-:-:S02]  /*1d00*/  LEA.HI.X R161, R24, UR13, R161, 0x1, P0 ;  /* 0x0000000d18a17c11 */ /* 0x000fc400080f0ca1 */
[----:B------:R-:W-:Y:S01]  /*1d10*/  LOP3.LUT R3, R7, R4, RZ, 0x3c, !PT ;  /* 0x0000000407037212 */ /* 0x000fe200078e3cff */
[----:B------:R-:W-:Y:S01]  /*1d20*/  LDGSTS.E.BYPASS.LTC128B.128 [R165+0x7000], desc[UR18][R18.64+0x80] ;  /* 0x0700008012a57fae */ /* 0x000fe2000b901d52 */
[----:B------:R-:W-:Y:S02]  /*1d30*/  IADD3 R8, P0, R160, UR12, RZ ;  /* 0x0000000ca0087c10 */ /* 0x000fe4000ff1e0ff */
[----:B------:R-:W-:Y:S01]  /*1d40*/  SHF.R.S32.HI R7, RZ, 0x5, R29 ;  /* 0x00000005ff077819 */ /* 0x000fe2000001141d */
[----:B------:R-:W-:Y:S01]  /*1d50*/  LDGSTS.E.BYPASS.LTC128B.128 [R165+0x5800], desc[UR18][R12.64] ;  /* 0x058000000ca57fae */ /* 0x000fe2000b901d52 */
[----:B------:R-:W-:Y:S02]  /*1d60*/  LOP3.LUT R4, R9, 0xfffffe00, RZ, 0xc0, !PT ;  /* 0xfffffe0009047812 */ /* 0x000fe400078ec0ff */
[----:B------:R-:W-:Y:S01]  /*1d70*/  IADD3.X R9, R161, UR11, RZ, P0, !PT ;  /* 0x0000000ba1097c10 */ /* 0x000fe200087fe4ff */
[----:B------:R1:W-:Y:S02]  /*1d80*/  LDGSTS.E.BYPASS.LTC128B.128 [R165+0x7800], desc[UR18][R12.64+0x80] ;  /* 0x078000800ca57fae */ /* 0x0003e4000b901d52 */
[----:B------:R-:W-:-:S02]  /*1d90*/  IMAD R158, R7, 0x400, R4 ;  /* 0x00000400079e7824 */ /* 0x000fc400078e0204 */
[----:B------:R-:W0:Y:S02]  /*1da0*/  LDGDEPBAR ;  /* 0x00000000000079af */ /* 0x000e240000000000 */
[----:B------:R-:W-:-:S05]  /*1db0*/  IMAD.IADD R158, R158, 0x1, R3 ;  /* 0x000000019e9e7824 */ /* 0x000fca00078e0203 */
[----:B------:R-:W-:Y:S02]  /*1dc0*/  LEA R158, R158, UR5, 0x1 ;  /* 0x000000059e9e7c11 */ /* 0x000fe4000f8e08ff */
[----:B-1----:R-:W-:Y:S01]  /*1dd0*/  IADD3 R12, P0, R8, UR12, RZ ;  /* 0x0000000c080c7c10 */ /* 0x002fe2000ff1e0ff */
[----:B------:R-:W-:-:S04]  /*1de0*/  DEPBAR.LE SB0, 0x0 ;  /* 0x000080000000791a */ /* 0x000fc80000000000 */
[----:B------:R-:W-:Y:S01]  /*1df0*/  BAR.SYNC.DEFER_BLOCKING 0x0 ;  /* 0x0000000000007b1d */ /* 0x000fe20000010000 */
[----:B------:R-:W-:Y:S02]  /*1e00*/  IADD3.X R13, R9, UR11, RZ, P0, !PT ;  /* 0x0000000b090d7c10 */ /* 0x000fe400087fe4ff */
[----:B------:R-:W-:-:S04]  /*1e10*/  IADD3 R10, P0, R12, UR12, RZ ;  /* 0x0000000c0c0a7c10 */ /* 0x000fc8000ff1e0ff */
[----:B------:R-:W-:Y:S02]  /*1e20*/  IADD3.X R11, R13, UR11, RZ, P0, !PT ;  /* 0x0000000b0d0b7c10 */ /* 0x000fe400087fe4ff */
[----:B------:R-:W-:-:S13]  /*1e30*/  LOP3.LUT P0, RZ, R5, 0x2, RZ, 0xc0, !PT ;  /* 0x0000000205ff7812 */ /* 0x000fda000780c0ff */
[----:B------:R-:W-:Y:S01]  /*1e40*/  @P0 VIADD R155, R157, 0xffffffe0 ;  /* 0xffffffe09d9b0836 */ /* 0x000fe20000000000 */
[----:B------:R-:W-:Y:S01]  /*1e50*/  LOP3.LUT P0, RZ, R5, 0x4, RZ, 0xc0, !PT ;  /* 0x0000000405ff7812 */ /* 0x000fe2000780c0ff */
[----:B------:R-:W-:Y:S01]  /*1e60*/  @!PT LDS RZ, [RZ] ;  /* 0x00000000fffff984 */ /* 0x000fe20000000800 */
[----:B------:R-:W-:Y:S01]  /*1e70*/  @!PT LDS RZ, [RZ] ;  /* 0x00000000fffff984 */ /* 0x000fe20000000800 */
[----:B------:R-:W-:Y:S01]  /*1e80*/  @!PT LDS RZ, [RZ] ;  /* 0x00000000fffff984 */ /* 0x000fe20000000800 */
[----:B------:R-:W-:Y:S01]  /*1e90*/  LDGSTS.E.BYPASS.LTC128B.128 [R165+0x8000], desc[UR18][R160.64] ;  /* 0x08000000a0a57fae */ /* 0x000fe2000b901d52 */
[----:B------:R-:W-:Y:S02]  /*1ea0*/  IMAD.MOV.U32 R5, RZ, RZ, 0x40 ;  /* 0x00000040ff057424 */ /* 0x000fe400078e00ff */
[C---:B------:R-:W-:Y:S01]  /*1eb0*/  VIADD R147, R155.reuse, 0x800 ;  /* 0x000008009b937836 */ /* 0x040fe20000000000 */
[----:B------:R-:W-:Y:S01]  /*1ec0*/  LDGSTS.E.BYPASS.LTC128B.128 [R165+0xa000], desc[UR18][R160.64+0x80] ;  /* 0x0a000080a0a57fae */ /* 0x000fe2000b901d52 */
[C---:B------:R-:W-:Y:S02]  /*1ed0*/  VIADD R146, R155.reuse, 0x1000 ;  /* 0x000010009b927836 */ /* 0x040fe40000000000 */
[C---:B------:R-:W-:Y:S01]  /*1ee0*/  VIADD R145, R155.reuse, 0x1800 ;  /* 0x000018009b917836 */ /* 0x040fe20000000000 */
[----:B------:R-:W-:Y:S01]  /*1ef0*/  LDGSTS.E.BYPASS.LTC128B.128 [R165+0x8800], desc[UR18][R8.64] ;  /* 0x0880000008a57fae */ /* 0x000fe2000b901d52 */
[----:B------:R-:W-:-:S02]  /*1f00*/  VIADD R143, R155, 0x2000 ;  /* 0x000020009b8f7836 */ /* 0x000fc40000000000 */
[C---:B------:R-:W-:Y:S01]  /*1f10*/  VIADD R142, R155.reuse, 0x2800 ;  /* 0x000028009b8e7836 */ /* 0x040fe20000000000 */
[----:B------:R1:W-:Y:S01]  /*1f20*/  LDGSTS.E.BYPASS.LTC128B.128 [R165+0xa800], desc[UR18][R8.64+0x80] ;  /* 0x0a80008008a57fae */ /* 0x0003e2000b901d52 */
[C---:B------:R-:W-:Y:S02]  /*1f30*/  VIADD R141, R155.reuse, 0x3000 ;  /* 0x000030009b8d7836 */ /* 0x040fe40000000000 */
[----:B------:R-:W-:Y:S01]  /*1f40*/  VIADD R140, R155, 0x3800 ;  /* 0x000038009b8c7836 */ /* 0x000fe20000000000 */
[----:B------:R-:W-:Y:S04]  /*1f50*/  LDGSTS.E.BYPASS.LTC128B.128 [R165+0x9000], desc[UR18][R12.64] ;  /* 0x090000000ca57fae */ /* 0x000fe8000b901d52 */
[----:B------:R2:W-:Y:S04]  /*1f60*/  LDGSTS.E.BYPASS.LTC128B.128 [R165+0xb000], desc[UR18][R12.64+0x80] ;  /* 0x0b0000800ca57fae */ /* 0x0005e8000b901d52 */
[----:B------:R-:W-:Y:S04]  /*1f70*/  LDGSTS.E.BYPASS.LTC128B.128 [R165+0x9800], desc[UR18][R10.64] ;  /* 0x098000000aa57fae */ /* 0x000fe8000b901d52 */
[----:B------:R3:W-:Y:S04]  /*1f80*/  LDGSTS.E.BYPASS.LTC128B.128 [R165+0xb800], desc[UR18][R10.64+0x80] ;  /* 0x0b8000800aa57fae */ /* 0x0007e8000b901d52 */
[----:B------:R-:W-:Y:S04]  /*1f90*/  LDSM.16.M88.4 R24, [R158] ;  /* 0x000000009e18783b */ /* 0x000fe80000000200 */
[----:B------:R-:W4:Y:S01]  /*1fa0*/  LDSM.16.M88.4 R44, [R31+0x4800] ;  /* 0x004800001f2c783b */ /* 0x000f220000000200 */
[----:B-1----:R-:W-:-:S03]  /*1fb0*/  IMAD.MOV.U32 R8, RZ, RZ, 0x20 ;  /* 0x00000020ff087424 */ /* 0x002fc600078e00ff */
[----:B------:R-:W3:Y:S04]  /*1fc0*/  LDSM.16.M88.4 R76, [R31+0x4000] ;  /* 0x004000001f4c783b */ /* 0x000ee80000000200 */
[----:B------:R-:W1:Y:S01]  /*1fd0*/  LDSM.16.M88.4 R36, [R31+0x5000] ;  /* 0x005000001f24783b */ /* 0x000e620000000200 */
[----:B------:R-:W-:Y:S02]  /*1fe0*/  SEL R0, R8, 0xffffffe0, !P1 ;  /* 0xffffffe008007807 */ /* 0x000fe40004800000 */
[----:B------:R-:W-:Y:S01]  /*1ff0*/  LOP3.LUT P1, RZ, R2, 0x4, RZ, 0xc0, !PT ;  /* 0x0000000402ff7812 */ /* 0x000fe2000782c0ff */
[----:B--2---:R-:W2:Y:S01]  /*2000*/  LDSM.16.M88.4 R12, [R31+0x5800] ;  /* 0x005800001f0c783b */ /* 0x004ea20000000200 */
[C---:B------:R-:W-:Y:S01]  /*2010*/  SEL R2, R5.reuse, 0xffffffc0, !P0 ;  /* 0xffffffc005027807 */ /* 0x040fe20004000000 */
[----:B------:R-:W-:Y:S01]  /*2020*/  IMAD.IADD R156, R158, 0x1, R0 ;  /* 0x000000019e9c7824 */ /* 0x000fe200078e0200 */
[----:B------:R-:W-:Y:S01]  /*2030*/  SEL R5, R5, 0xffffffc0, !P1 ;  /* 0xffffffc005057807 */ /* 0x000fe20004800000 */
[----:B------:R-:W-:Y:S02]  /*2040*/  LDSM.16.M88.4 R60, [R155+0x800] ;  /* 0x000800009b3c783b */ /* 0x000fe40000000200 */
[----:B------:R-:W-:-:S02]  /*2050*/  IMAD.IADD R153, R157, 0x1, R2 ;  /* 0x000000019d997824 */ /* 0x000fc400078e0202 */
[----:B------:R-:W5:Y:S01]  /*2060*/  LDSM.16.M88.4 R64, [R156] ;  /* 0x000000009c40783b */ /* 0x000f620000000200 */
[----:B------:R-:W-:Y:S02]  /*2070*/  IMAD.IADD R154, R158, 0x1, R5 ;  /* 0x000000019e9a7824 */ /* 0x000fe400078e0205 */
[----:B------:R-:W-:Y:S01]  /*2080*/  IMAD.IADD R144, R2, 0x1, R155 ;  /* 0x0000000102907824 */ /* 0x000fe200078e029b */
[----:B------:R-:W5:Y:S01]  /*2090*/  LDSM.16.M88.4 R52, [R155+0x1800] ;  /* 0x001800009b34783b */ /* 0x000f620000000200 */
[----:B------:R-:W-:Y:S01]  /*20a0*/  IMAD.IADD R152, R156, 0x1, R5 ;  /* 0x000000019c987824 */ /* 0x000fe200078e0205 */
[----:B------:R-:W-:Y:S02]  /*20b0*/  SHF.R.S32.HI R2, RZ, 0x1f, R29 ;  /* 0x0000001fff027819 */ /* 0x000fe4000001141d */
[----:B------:R-:W5:Y:S02]  /*20c0*/  LDSM.16.M88.4 R68, [R155] ;  /* 0x000000009b44783b */ /* 0x000f640000000200 */
[----:B------:R-:W-:-:S02]  /*20d0*/  LEA.HI R2, R2, R7, RZ, 0x2 ;  /* 0x0000000702027211 */ /* 0x000fc400078f10ff */
[----:B------:R-:W-:Y:S04]  /*20e0*/  LDSM.16.M88.4 R20, [R154] ;  /* 0x000000009a14783b */ /* 0x000fe80000000200 */
[----:B------:R-:W-:Y:S01]  /*20f0*/  LDSM.16.M88.4 R56, [R155+0x1000] ;  /* 0x001000009b38783b */ /* 0x000fe20000000200 */
[C---:B----4-:R-:W-:Y:S03]  /*2100*/  HMMA.16816.F32 R48, R24.reuse, R44, RZ ;  /* 0x0000002c1830723c */ /* 0x050fe600000018ff */
[----:B------:R-:W-:Y:S04]  /*2110*/  LDSM.16.M88.4 R16, [R153] ;  /* 0x000000009910783b */ /* 0x000fe80000000200 */
[----:B------:R-:W-:Y:S01]  /*2120*/  LDSM.16.M88.4 R72, [R152] ;  /* 0x000000009848783b */ /* 0x000fe20000000200 */
[C---:B---3--:R-:W-:Y:S03]  /*2130*/  HMMA.16816.F32 R8, R24.reuse, R76, RZ ;  /* 0x0000004c1808723c */ /* 0x048fe600000018ff */
[----:B------:R-:W-:Y:S03]  /*2140*/  LDSM.16.M88.4 R84, [R153+0x1000] ;  /* 0x001000009954783b */ /* 0x000fe60000000200 */
[C---:B-1----:R-:W-:Y:S01]  /*2150*/  HMMA.16816.F32 R40, R24.reuse, R36, RZ ;  /* 0x000000241828723c */ /* 0x042fe200000018ff */
[----:B------:R-:W-:Y:S04]  /*2160*/  LDSM.16.M88.4 R80, [R153+0x1800] ;  /* 0x001800009950783b */ /* 0x000fe80000000200 */
[----:B------:R-:W0:Y:S01]  /*2170*/  LDGDEPBAR ;  /* 0x00000000000079af */ /* 0x000e220000000000 */
[C---:B------:R-:W-:Y:S06]  /*2180*/  HMMA.16816.F32 R76, R24.reuse, R78, RZ ;  /* 0x0000004e184c723c */ /* 0x040fec00000018ff */
[C---:B------:R-:W-:Y:S06]  /*2190*/  HMMA.16816.F32 R44, R24.reuse, R46, RZ ;  /* 0x0000002e182c723c */ /* 0x040fec00000018ff */
[C---:B------:R-:W-:Y:S06]  /*21a0*/  HMMA.16816.F32 R36, R24.reuse, R38, RZ ;  /* 0x000000261824723c */ /* 0x040fec00000018ff */
[C---:B--2---:R-:W-:Y:S06]  /*21b0*/  HMMA.16816.F32 R32, R24.reuse, R12, RZ ;  /* 0x0000000c1820723c */ /* 0x044fec00000018ff */
[----:B------:R-:W-:Y:S01]  /*21c0*/  HMMA.16816.F32 R24, R24, R14, RZ ;  /* 0x0000000e1818723c */ /* 0x000fe200000018ff */
[----:B------:R-:W1:Y:S05]  /*21d0*/  LDSM.16.M88.4 R12, [R153+0x800] ;  /* 0x00080000990c783b */ /* 0x000e6a0000000200 */
[C---:B-----5:R-:W-:Y:S06]  /*21e0*/  HMMA.16816.F32 R48, R64.reuse, R60, R48 ;  /* 0x0000003c4030723c */ /* 0x060fec0000001830 */
[C---:B------:R-:W-:Y:S01]  /*21f0*/  HMMA.16816.F32 R44, R64.reuse, R62, R44 ;  /* 0x0000003e402c723c */ /* 0x040fe2000000182c */
[----:B------:R-:W-:Y:S05]  /*2200*/  LDSM.16.M88.4 R60, [R144+0x1000] ;  /* 0x00100000903c783b */ /* 0x000fea0000000200 */
[C---:B------:R-:W-:Y:S06]  /*2210*/  HMMA.16816.F32 R32, R64.reuse, R52, R32 ;  /* 0x000000344020723c */ /* 0x040fec0000001820 */
[C---:B------:R-:W-:Y:S06]  /*2220*/  HMMA.16816.F32 R8, R64.reuse, R68, R8 ;  /* 0x000000444008723c */ /* 0x040fec0000001808 */
[C---:B------:R-:W-:Y:S01]  /*2230*/  HMMA.16816.F32 R76, R64.reuse, R70, R76 ;  /* 0x00000046404c723c */ /* 0x040fe2000000184c */
[----:B------:R-:W-:Y:S05]  /*2240*/  LDSM.16.M88.4 R68, [R144] ;  /* 0x000000009044783b */ /* 0x000fea0000000200 */
[----:B------:R-:W-:Y:S01]  /*2250*/  HMMA.16816.F32 R52, R64, R54, R24 ;  /* 0x000000364034723c */ /* 0x000fe20000001818 */
[----:B------:R-:W2:Y:S05]  /*2260*/  LDSM.16.M88.4 R24, [R144+0x800] ;  /* 0x000800009018783b */ /* 0x000eaa0000000200 */
[----:B-1----:R-:W-:Y:S06]  /*2270*/  HMMA.16816.F32 R48, R20, R12, R48 ;  /* 0x0000000c1430723c */ /* 0x002fec0000001830 */
[C---:B------:R-:W-:Y:S06]  /*2280*/  HMMA.16816.F32 R40, R64.reuse, R56, R40 ;  /* 0x000000384028723c */ /* 0x040fec0000001828 */
[----:B------:R-:W-:Y:S01]  /*2290*/  HMMA.16816.F32 R36, R64, R58, R36 ;  /* 0x0000003a4024723c */ /* 0x000fe20000001824 */
[----:B------:R-:W-:Y:S04]  /*22a0*/  LDSM.16.M88.4 R64, [R158+0x2000] ;  /* 0x002000009e40783b */ /* 0x000fe80000000200 */
[----:B------:R-:W-:Y:S01]  /*22b0*/  LDSM.16.M88.4 R56, [R144+0x1800] ;  /* 0x001800009038783b */ /* 0x000fe20000000200 */
[C---:B------:R-:W-:Y:S03]  /*22c0*/  HMMA.16816.F32 R44, R20.reuse, R14, R44 ;  /* 0x0000000e142c723c */ /* 0x040fe6000000182c */
[----:B------:R-:W1:Y:S03]  /*22d0*/  LDSM.16.M88.4 R12, [R31+0x6800] ;  /* 0x006800001f0c783b */ /* 0x000e660000000200 */
[C---:B------:R-:W-:Y:S06]  /*22e0*/  HMMA.16816.F32 R8, R20.reuse, R16, R8 ;  /* 0x000000101408723c */ /* 0x040fec0000001808 */
[----:B------:R-:W-:Y:S01]  /*22f0*/  HMMA.16816.F32 R76, R20, R18, R76 ;  /* 0x00000012144c723c */ /* 0x000fe2000000184c */
[----:B------:R-:W3:Y:S05]  /*2300*/  LDSM.16.M88.4 R16, [R31+0x6000] ;  /* 0x006000001f10783b */ /* 0x000eea0000000200 */
[----:B--2---:R-:W-:Y:S06]  /*2310*/  HMMA.16816.F32 R48, R72, R24, R48 ;  /* 0x000000184830723c */ /* 0x004fec0000001830 */
[C---:B------:R-:W-:Y:S06]  /*2320*/  HMMA.16816.F32 R40, R20.reuse, R84, R40 ;  /* 0x000000541428723c */ /* 0x040fec0000001828 */
[----:B------:R-:W-:Y:S06]  /*2330*/  HMMA.16816.F32 R36, R20, R86, R36 ;  /* 0x000000561424723c */ /* 0x000fec0000001824 */
[C---:B------:R-:W-:Y:S01]  /*2340*/  HMMA.16816.F32 R44, R72.reuse, R26, R44 ;  /* 0x0000001a482c723c */ /* 0x040fe2000000182c */
[----:B------:R-:W-:Y:S05]  /*2350*/  LDSM.16.M88.4 R24, [R155+0x2800] ;  /* 0x002800009b18783b */ /* 0x000fea0000000200 */
[C---:B------:R-:W-:Y:S06]  /*2360*/  HMMA.16816.F32 R8, R72.reuse, R68, R8 ;  /* 0x000000444808723c */ /* 0x040fec0000001808 */
[----:B------:R-:W-:Y:S01]  /*2370*/  HMMA.16816.F32 R84, R72, R70, R76 ;  /* 0x000000464854723c */ /* 0x000fe2000000184c */
[----:B------:R-:W2:Y:S04]  /*2380*/  LDSM.16.M88.4 R76, [R156+0x2000] ;  /* 0x002000009c4c783b */ /* 0x000ea80000000200 */
[----:B------:R-:W-:Y:S01]  /*2390*/  LDSM.16.M88.4 R68, [R155+0x2000] ;  /* 0x002000009b44783b */ /* 0x000fe20000000200 */
[C---:B------:R-:W-:Y:S06]  /*23a0*/  HMMA.16816.F32 R32, R20.reuse, R80, R32 ;  /* 0x000000501420723c */ /* 0x040fec0000001820 */
[----:B------:R-:W-:Y:S01]  /*23b0*/  HMMA.16816.F32 R52, R20, R82, R52 ;  /* 0x000000521434723c */ /* 0x000fe20000001834 */
[----:B------:R-:W4:Y:S04]  /*23c0*/  LDSM.16.M88.4 R80, [R31+0x7000] ;  /* 0x007000001f50783b */ /* 0x000f280000000200 */
[----:B------:R5:W4:Y:S01]  /*23d0*/  LDSM.16.M88.4 R20, [R31+0x7800] ;  /* 0x007800001f14783b */ /* 0x000b220000000200 */
[----:B-1----:R-:W-:Y:S06]  /*23e0*/  HMMA.16816.F32 R48, R64, R12, R48 ;  /* 0x0000000c4030723c */ /* 0x002fec0000001830 */
[C---:B------:R-:W-:Y:S06]  /*23f0*/  HMMA.16816.F32 R40, R72.reuse, R60, R40 ;  /* 0x0000003c4828723c */ /* 0x040fec0000001828 */
[----:B------:R-:W-:Y:S01]  /*2400*/  HMMA.16816.F32 R36, R72, R62, R36 ;  /* 0x0000003e4824723c */ /* 0x000fe20000001824 */
[----:B------:R-:W-:Y:S05]  /*2410*/  LDSM.16.M88.4 R60, [R155+0x3800] ;  /* 0x003800009b3c783b */ /* 0x000fea0000000200 */
[----:B------:R-:W-:Y:S01]  /*2420*/  HMMA.16816.F32 R44, R64, R14, R44 ;  /* 0x0000000e402c723c */ /* 0x000fe2000000182c */
[----:B------:R-:W-:Y:S01]  /*2430*/  LDSM.16.M88.4 R12, [R153+0x2800] ;  /* 0x00280000990c783b */ /* 0x000fe20000000200 */
[----:B-----5:R-:W-:-:S04]  /*2440*/  LOP3.LUT R31, R29, 0xffffffe0, RZ, 0xc0, !PT ;  /* 0xffffffe01d1f7812 */ /* 0x020fc800078ec0ff */
[----:B---3--:R-:W-:Y:S01]  /*2450*/  HMMA.16816.F32 R8, R64, R16, R8 ;  /* 0x000000104008723c */ /* 0x008fe20000001808 */
[C---:B------:R-:W-:Y:S02]  /*2460*/  IMAD.IADD R31, R6.reuse, 0x1, -R31 ;  /* 0x00000001061f7824 */ /* 0x040fe400078e0a1f */
[----:B------:R-:W-:-:S03]  /*2470*/  IMAD.SHL.U32 R6, R6, 0x2, RZ ;  /* 0x0000000206067824 */ /* 0x000fc600078e00ff */
[----:B------:R-:W-:Y:S01]  /*2480*/  HMMA.16816.F32 R84, R64, R18, R84 ;  /* 0x000000124054723c */ /* 0x000fe20000001854 */
[----:B------:R-:W1:Y:S01]  /*2490*/  LDSM.16.M88.4 R16, [R154+0x2000] ;  /* 0x002000009a10783b */ /* 0x000e620000000200 */
[----:B------:R-:W-:-:S04]  /*24a0*/  SHF.R.S32.HI R168, RZ, 0x1f, R31 ;  /* 0x0000001fffa87819 */ /* 0x000fc8000001141f */
[----:B------:R-:W-:Y:S01]  /*24b0*/  HMMA.16816.F32 R32, R72, R56, R32 ;  /* 0x000000384820723c */ /* 0x000fe20000001820 */
[----:B------:R-:W-:-:S04]  /*24c0*/  LEA.HI R168, R168, R31, RZ, 0x2 ;  /* 0x0000001fa8a87211 */ /* 0x000fc800078f10ff */
[----:B------:R-:W-:Y:S01]  /*24d0*/  SHF.R.S32.HI R168, RZ, 0x2, R168 ;  /* 0x00000002ffa87819 */ /* 0x000fe200000114a8 */
[----:B------:R-:W-:Y:S01]  /*24e0*/  HMMA.16816.F32 R52, R72, R58, R52 ;  /* 0x0000003a4834723c */ /* 0x000fe20000001834 */
[----:B------:R-:W3:Y:S04]  /*24f0*/  LDSM.16.M88.4 R72, [R155+0x3000] ;  /* 0x003000009b48783b */ /* 0x000ee80000000200 */
[----:B------:R-:W5:Y:S01]  /*2500*/  LDSM.16.M88.4 R56, [R153+0x2000] ;  /* 0x002000009938783b */ /* 0x000f620000000200 */
[----:B--2---:R-:W-:Y:S06]  /*2510*/  HMMA.16816.F32 R48, R76, R24, R48 ;  /* 0x000000184c30723c */ /* 0x004fec0000001830 */
[C---:B----4-:R-:W-:Y:S06]  /*2520*/  HMMA.16816.F32 R40, R64.reuse, R80, R40 ;  /* 0x000000504028723c */ /* 0x050fec0000001828 */
[----:B------:R-:W-:Y:S06]  /*2530*/  HMMA.16816.F32 R36, R64, R82, R36 ;  /* 0x000000524024723c */ /* 0x000fec0000001824 */
[C---:B------:R-:W-:Y:S01]  /*2540*/  HMMA.16816.F32 R44, R76.reuse, R26, R44 ;  /* 0x0000001a4c2c723c */ /* 0x040fe2000000182c */
[----:B------:R-:W2:Y:S05]  /*2550*/  LDSM.16.M88.4 R24, [R153+0x3000] ;  /* 0x003000009918783b */ /* 0x000eaa0000000200 */
[C---:B------:R-:W-:Y:S06]  /*2560*/  HMMA.16816.F32 R8, R76.reuse, R68, R8 ;  /* 0x000000444c08723c */ /* 0x040fec0000001808 */
[----:B------:R-:W-:Y:S06]  /*2570*/  HMMA.16816.F32 R84, R76, R70, R84 ;  /* 0x000000464c54723c */ /* 0x000fec0000001854 */
[C---:B------:R-:W-:Y:S06]  /*2580*/  HMMA.16816.F32 R32, R64.reuse, R20, R32 ;  /* 0x000000144020723c */ /* 0x040fec0000001820 */
[----:B------:R-:W-:Y:S01]  /*2590*/  HMMA.16816.F32 R52, R64, R22, R52 ;  /* 0x000000164034723c */ /* 0x000fe20000001834 */
[----:B------:R-:W-:Y:S04]  /*25a0*/  LDSM.16.M88.4 R20, [R152+0x2000] ;  /* 0x002000009814783b */ /* 0x000fe80000000200 */
[----:B------:R-:W4:Y:S01]  /*25b0*/  LDSM.16.M88.4 R64, [R144+0x2000] ;  /* 0x002000009040783b */ /* 0x000f220000000200 */
[----:B-1----:R-:W-:Y:S06]  /*25c0*/  HMMA.16816.F32 R48, R16, R12, R48 ;  /* 0x0000000c1030723c */ /* 0x002fec0000001830 */
[----:B---3--:R-:W-:Y:S01]  /*25d0*/  HMMA.16816.F32 R40, R76, R72, R40 ;  /* 0x000000484c28723c */ /* 0x008fe20000001828 */
[----:B------:R-:W-:-:S05]  /*25e0*/  IMAD R13, R7, 0x10, R88 ;  /* 0x00000010070d7824 */ /* 0x000fca00078e0258 */
[----:B------:R-:W-:Y:S01]  /*25f0*/  HMMA.16816.F32 R36, R76, R74, R36 ;  /* 0x0000004a4c24723c */ /* 0x000fe20000001824 */
[----:B------:R-:W-:-:S04]  /*2600*/  IADD3 R31, R13, 0x1, R168 ;  /* 0x000000010d1f7810 */ /* 0x000fc80007ffe0a8 */
[----:B------:R-:W-:Y:S01]  /*2610*/  IADD3 R31, R30, -UR17, R31 ;  /* 0x800000111e1f7c10 */ /* 0x000fe2000fffe01f */
[C---:B------:R-:W-:Y:S01]  /*2620*/  HMMA.16816.F32 R44, R16.reuse, R14, R44 ;  /* 0x0000000e102c723c */ /* 0x040fe2000000182c */
[----:B------:R-:W1:Y:S03]  /*2630*/  LDSM.16.M88.4 R12, [R153+0x3800] ;  /* 0x00380000990c783b */ /* 0x000e660000000200 */
[----:B------:R-:W-:Y:S02]  /*2640*/  VIADD R31, R31, UR16 ;  /* 0x000000101f1f7c36 */ /* 0x000fe40008000000 */
[C---:B-----5:R-:W-:Y:S06]  /*2650*/  HMMA.16816.F32 R8, R16.reuse, R56, R8 ;  /* 0x000000381008723c */ /* 0x060fec0000001808 */
[----:B------:R-:W-:Y:S01]  /*2660*/  HMMA.16816.F32 R84, R16, R58, R84 ;  /* 0x0000003a1054723c */ /* 0x000fe20000001854 */
[----:B------:R-:W3:Y:S05]  /*2670*/  LDSM.16.M88.4 R56, [R144+0x2800] ;  /* 0x002800009038783b */ /* 0x000eea0000000200 */
[C---:B------:R-:W-:Y:S06]  /*2680*/  HMMA.16816.F32 R32, R76.reuse, R60, R32 ;  /* 0x0000003c4c20723c */ /* 0x040fec0000001820 */
[----:B------:R-:W-:Y:S01]  /*2690*/  HMMA.16816.F32 R52, R76, R62, R52 ;  /* 0x0000003e4c34723c */ /* 0x000fe20000001834 */
[----:B------:R-:W-:-:S04]  /*26a0*/  VIADD R60, R28, 0xffffffff ;  /* 0xffffffff1c3c7836 */ /* 0x000fc80000000000 */
[C---:B------:R-:W-:Y:S01]  /*26b0*/  IMAD.SHL.U32 R29, R60.reuse, 0x40, RZ ;  /* 0x000000403c1d7824 */ /* 0x040fe200078e00ff */
[----:B------:R-:W-:Y:S01]  /*26c0*/  ISETP.GT.AND P0, PT, R60, R159, PT ;  /* 0x0000009f3c00720c */ /* 0x000fe20003f04270 */
[C---:B--2---:R-:W-:Y:S01]  /*26d0*/  HMMA.16816.F32 R40, R16.reuse, R24, R40 ;  /* 0x000000181028723c */ /* 0x044fe20000001828 */
[----:B------:R-:W2:Y:S05]  /*26e0*/  LDSM.16.M88.4 R60, [R144+0x3000] ;  /* 0x00300000903c783b */ /* 0x000eaa0000000200 */
[----:B------:R-:W-:Y:S01]  /*26f0*/  HMMA.16816.F32 R36, R16, R26, R36 ;  /* 0x0000001a1024723c */ /* 0x000fe20000001824 */
[----:B------:R-:W5:Y:S01]  /*2700*/  LDSM.16.M88.4 R24, [R144+0x3800] ;  /* 0x003800009018783b */ /* 0x000f620000000200 */
[----:B------:R-:W-:-:S04]  /*2710*/  DEPBAR.LE SB0, 0x0 ;  /* 0x000080000000791a */ /* 0x000fc80000000000 */
[C---:B----4-:R-:W-:Y:S06]  /*2720*/  HMMA.16816.F32 R8, R20.reuse, R64, R8 ;  /* 0x000000401408723c */ /* 0x050fec0000001808 */
[----:B------:R-:W-:Y:S01]  /*2730*/  HMMA.16816.F32 R84, R20, R66, R84 ;  /* 0x000000421454723c */ /* 0x000fe20000001854 */
[----:B------:R-:W-:Y:S02]  /*2740*/  LOP3.LUT R65, R29, 0x6, R6, 0xf8, !PT ;  /* 0x000000061d417812 */ /* 0x000fe400078ef806 */
[C---:B------:R-:W-:Y:S02]  /*2750*/  VIMNMX R64, R31.reuse, R30, PT ;  /* 0x0000001e1f407248 */ /* 0x040fe40003fe0100 */
[----:B------:R-:W-:Y:S01]  /*2760*/  LOP3.LUT R6, R2, 0xfffffffc, RZ, 0xc0, !PT ;  /* 0xfffffffc02067812 */ /* 0x000fe200078ec0ff */
[----:B-1----:R-:W-:Y:S01]  /*2770*/  HMMA.16816.F32 R32, R16, R12, R32 ;  /* 0x0000000c1020723c */ /* 0x002fe20000001820 */
[----:B------:R-:W-:-:S02]  /*2780*/  VIADDMNMX R2, R31, 0x8, R30, PT ;  /* 0x000000081f027846 */ /* 0x000fc4000380011e */
[-C--:B------:R-:W-:Y:S01]  /*2790*/  ISETP.GE.AND P1, PT, R65, R64.reuse, PT ;  /* 0x000000404100720c */ /* 0x080fe20003f26270 */
[----:B------:R-:W-:Y:S01]  /*27a0*/  IMAD.IADD R169, R7, 0x1, -R6 ;  /* 0x0000000107a97824 */ /* 0x000fe200078e0a06 */
[C---:B------:R-:W-:Y:S01]  /*27b0*/  LOP3.LUT R31, R65.reuse, 0x1, RZ, 0xfc, !PT ;  /* 0x00000001411f7812 */ /* 0x040fe200078efcff */
[----:B---3--:R-:W-:Y:S01]  /*27c0*/  HMMA.16816.F32 R48, R20, R56, R48 ;  /* 0x000000381430723c */ /* 0x008fe20000001830 */
[----:B------:R-:W-:Y:S02]  /*27d0*/  LOP3.LUT R7, R65, 0x8, RZ, 0xfc, !PT ;  /* 0x0000000841077812 */ /* 0x000fe400078efcff */
[C---:B------:R-:W-:Y:S02]  /*27e0*/  ISETP.GE.AND P3, PT, R31.reuse, R64, PT ;  /* 0x000000401f00720c */ /* 0x040fe40003f66270 */
[----:B------:R-:W-:Y:S01]  /*27f0*/  ISETP.GE.AND P5, PT, R31, R2, PT ;  /* 0x000000021f00720c */ /* 0x000fe20003fa6270 */
[----:B------:R-:W-:Y:S01]  /*2800*/  HMMA.16816.F32 R52, R16, R14, R52 ;  /* 0x0000000e1034723c */ /* 0x000fe20000001834 */
[----:B------:R-:W-:-:S02]  /*2810*/  FSEL R30, R8, -INF , !P1 ;  /* 0xff800000081e7808 */ /* 0x000fc40004800000 */
[C---:B------:R-:W-:Y:S02]  /*2820*/  ISETP.GE.AND P1, PT, R65.reuse, R2, PT ;  /* 0x000000024100720c */ /* 0x040fe40003f26270 */
[----:B------:R-:W-:Y:S01]  /*2830*/  LOP3.LUT R31, R65, 0x9, RZ, 0xfc, !PT ;  /* 0x00000009411f7812 */ /* 0x000fe200078efcff */
[C---:B------:R-:W-:Y:S01]  /*2840*/  HMMA.16816.F32 R44, R20.reuse, R58, R44 ;  /* 0x0000003a142c723c */ /* 0x040fe2000000182c */
[C---:B------:R-:W-:Y:S02]  /*2850*/  ISETP.GE.AND P4, PT, R7.reuse, R64, PT ;  /* 0x000000400700720c */ /* 0x040fe40003f86270 */
[----:B------:R-:W-:Y:S02]  /*2860*/  ISETP.GE.AND P2, PT, R7, R2, PT ;  /* 0x000000020700720c */ /* 0x000fe40003f46270 */
[----:B------:R-:W-:Y:S01]  /*2870*/  FSEL R7, R10, -INF , !P1 ;  /* 0xff8000000a077808 */ /* 0x000fe20004800000 */
[----:B--2---:R-:W-:Y:S01]  /*2880*/  HMMA.16816.F32 R40, R20, R60, R40 ;  /* 0x0000003c1428723c */ /* 0x004fe20000001828 */
[----:B------:R-:W-:-:S02]  /*2890*/  FSEL R56, R9, -INF , !P3 ;  /* 0xff80000009387808 */ /* 0x000fc40005800000 */
[C---:B------:R-:W-:Y:S02]  /*28a0*/  ISETP.GE.AND P1, PT, R31.reuse, R64, PT ;  /* 0x000000401f00720c */ /* 0x040fe40003f26270 */
[----:B------:R-:W-:Y:S01]  /*28b0*/  ISETP.GE.AND P3, PT, R31, R2, PT ;  /* 0x000000021f00720c */ /* 0x000fe20003f66270 */
[C---:B------:R-:W-:Y:S01]  /*28c0*/  HMMA.16816.F32 R36, R20.reuse, R62, R36 ;  /* 0x0000003e1424723c */ /* 0x040fe20000001824 */
[----:B------:R-:W-:Y:S02]  /*28d0*/  LOP3.LUT R9, R65, 0x10, RZ, 0xfc, !PT ;  /* 0x0000001041097812 */ /* 0x000fe400078efcff */
[----:B------:R-:W-:Y:S02]  /*28e0*/  FSEL R31, R11, -INF , !P5 ;  /* 0xff8000000b1f7808 */ /* 0x000fe40006800000 */
[----:B------:R-:W-:Y:S01]  /*28f0*/  LOP3.LUT R11, R65, 0x11, RZ, 0xfc, !PT ;  /* 0x00000011410b7812 */ /* 0x000fe200078efcff */
[----:B-----5:R-:W-:Y:S01]  /*2900*/  HMMA.16816.F32 R32, R20, R24, R32 ;  /* 0x000000181420723c */ /* 0x020fe20000001820 */
[----:B------:R-:W-:-:S02]  /*2910*/  FSEL R84, R84, -INF , !P4 ;  /* 0xff80000054547808 */ /* 0x000fc40006000000 */
[C---:B------:R-:W-:Y:S02]  /*2920*/  ISETP.GE.AND P5, PT, R9.reuse, R64, PT ;  /* 0x000000400900720c */ /* 0x040fe40003fa6270 */
[----:B------:R-:W-:Y:S01]  /*2930*/  ISETP.GE.AND P4, PT, R9, R2, PT ;  /* 0x000000020900720c */ /* 0x000fe20003f86270 */
[----:B------:R-:W-:Y:S01]  /*2940*/  HMMA.16816.F32 R52, R20, R26, R52 ;  /* 0x0000001a1434723c */ /* 0x000fe20000001834 */
[----:B------:R-:W-:Y:S02]  /*2950*/  FSEL R57, R86, -INF , !P2 ;  /* 0xff80000056397808 */ /* 0x000fe40005000000 */
[----:B------:R-:W-:Y:S02]  /*2960*/  FSEL R12, R85, -INF , !P1 ;  /* 0xff800000550c7808 */ /* 0x000fe40004800000 */
[----:B------:R-:W-:Y:S01]  /*2970*/  LOP3.LUT R9, R65, 0x18, RZ, 0xfc, !PT ;  /* 0x0000001841097812 */ /* 0x000fe200078efcff */
[----:B------:R-:W-:Y:S01]  /*2980*/  BAR.SYNC.DEFER_BLOCKING 0x0 ;  /* 0x0000000000007b1d */ /* 0x000fe20000010000 */
[----:B------:R-:W-:-:S02]  /*2990*/  ISETP.GE.AND P2, PT, R11, R64, PT ;  /* 0x000000400b00720c */ /* 0x000fc40003f46270 */
[----:B------:R-:W-:Y:S02]  /*29a0*/  ISETP.GE.AND P1, PT, R11, R2, PT ;  /* 0x000000020b00720c */ /* 0x000fe40003f26270 */
[----:B------:R-:W-:Y:S02]  /*29b0*/  LOP3.LUT R11, R65, 0x19, RZ, 0xfc, !PT ;  /* 0x00000019410b7812 */ /* 0x000fe400078efcff */
[----:B------:R-:W-:Y:S02]  /*29c0*/  FSEL R87, R87, -INF , !P3 ;  /* 0xff80000057577808 */ /* 0x000fe40005800000 */
[----:B------:R-:W-:Y:S02]  /*29d0*/  FSEL R48, R48, -INF , !P5 ;  /* 0xff80000030307808 */ /* 0x000fe40006800000 */
[C---:B------:R-:W-:Y:S02]  /*29e0*/  ISETP.GE.AND P3, PT, R9.reuse, R64, PT ;  /* 0x000000400900720c */ /* 0x040fe40003f66270 */
[----:B------:R-:W-:-:S02]  /*29f0*/  ISETP.GE.AND P5, PT, R9, R2, PT ;  /* 0x000000020900720c */ /* 0x000fc40003fa6270 */
[----:B------:R-:W-:Y:S02]  /*2a00*/  FSEL R9, R50, -INF , !P4 ;  /* 0xff80000032097808 */ /* 0x000fe40006000000 */
[----:B------:R-:W-:Y:S02]  /*2a10*/  LOP3.LUT R13, R65, 0x20, RZ, 0xfc, !PT ;  /* 0x00000020410d7812 */ /* 0x000fe400078efcff */
[----:B------:R-:W-:Y:S02]  /*2a20*/  ISETP.GE.AND P4, PT, R11, R64, PT ;  /* 0x000000400b00720c */ /* 0x000fe40003f86270 */
[----:B------:R-:W-:Y:S02]  /*2a30*/  FSEL R10, R49, -INF , !P2 ;  /* 0xff800000310a7808 */ /* 0x000fe40005000000 */
[----:B------:R-:W-:Y:S02]  /*2a40*/  ISETP.GE.AND P2, PT, R11, R2, PT ;  /* 0x000000020b00720c */ /* 0x000fe40003f46270 */
[----:B------:R-:W-:-:S02]  /*2a50*/  LOP3.LUT R15, R65, 0x21, RZ, 0xfc, !PT ;  /* 0x00000021410f7812 */ /* 0x000fc400078efcff */
[----:B------:R-:W-:Y:S02]  /*2a60*/  FSEL R11, R51, -INF , !P1 ;  /* 0xff800000330b7808 */ /* 0x000fe40004800000 */
[----:B------:R-:W-:Y:S02]  /*2a70*/  FSEL R6, R44, -INF , !P3 ;  /* 0xff8000002c067808 */ /* 0x000fe40005800000 */
[C---:B------:R-:W-:Y:S02]  /*2a80*/  ISETP.GE.AND P1, PT, R13.reuse, R64, PT ;  /* 0x000000400d00720c */ /* 0x040fe40003f26270 */
[----:B------:R-:W-:Y:S02]  /*2a90*/  ISETP.GE.AND P3, PT, R13, R2, PT ;  /* 0x000000020d00720c */ /* 0x000fe40003f66270 */
[----:B------:R-:W-:Y:S02]  /*2aa0*/  FSEL R13, R46, -INF , !P5 ;  /* 0xff8000002e0d7808 */ /* 0x000fe40006800000 */
[----:B------:R-:W-:-:S02]  /*2ab0*/  FSEL R8, R45, -INF , !P4 ;  /* 0xff8000002d087808 */ /* 0x000fc40006000000 */
[C---:B------:R-:W-:Y:S02]  /*2ac0*/  ISETP.GE.AND P5, PT, R15.reuse, R64, PT ;  /* 0x000000400f00720c */ /* 0x040fe40003fa6270 */
[----:B------:R-:W-:Y:S02]  /*2ad0*/  ISETP.GE.AND P4, PT, R15, R2, PT ;  /* 0x000000020f00720c */ /* 0x000fe40003f86270 */
[C---:B------:R-:W-:Y:S02]  /*2ae0*/  LOP3.LUT R15, R65.reuse, 0x28, RZ, 0xfc, !PT ;  /* 0x00000028410f7812 */ /* 0x040fe400078efcff */
[----:B------:R-:W-:Y:S02]  /*2af0*/  LOP3.LUT R19, R65, 0x29, RZ, 0xfc, !PT ;  /* 0x0000002941137812 */ /* 0x000fe400078efcff */
[----:B------:R-:W-:Y:S02]  /*2b00*/  FSEL R17, R47, -INF , !P2 ;  /* 0xff8000002f117808 */ /* 0x000fe40005000000 */
[----:B------:R-:W-:-:S02]  /*2b10*/  FSEL R108, R40, -INF , !P1 ;  /* 0xff800000286c7808 */ /* 0x000fc40004800000 */
[C---:B------:R-:W-:Y:S02]  /*2b20*/  ISETP.GE.AND P2, PT, R15.reuse, R64, PT ;  /* 0x000000400f00720c */ /* 0x040fe40003f46270 */
[----:B------:R-:W-:Y:S02]  /*2b30*/  ISETP.GE.AND P1, PT, R15, R2, PT ;  /* 0x000000020f00720c */ /* 0x000fe40003f26270 */
[----:B------:R-:W-:Y:S02]  /*2b40*/  FSEL R113, R42, -INF , !P3 ;  /* 0xff8000002a717808 */ /* 0x000fe40005800000 */
[----:B------:R-:W-:Y:S02]  /*2b50*/  FSEL R110, R41, -INF , !P5 ;  /* 0xff800000296e7808 */ /* 0x000fe40006800000 */
[C---:B------:R-:W-:Y:S02]  /*2b60*/  ISETP.GE.AND P3, PT, R19.reuse, R64, PT ;  /* 0x000000401300720c */ /* 0x040fe40003f66270 */
[----:B------:R-:W-:-:S02]  /*2b70*/  ISETP.GE.AND P5, PT, R19, R2, PT ;  /* 0x000000021300720c */ /* 0x000fc40003fa6270 */
[C---:B------:R-:W-:Y:S02]  /*2b80*/  LOP3.LUT R15, R65.reuse, 0x30, RZ, 0xfc, !PT ;  /* 0x00000030410f7812 */ /* 0x040fe400078efcff */
        /* <DEDUP_REMOVED lines=8> */
[----:B------:R-:W-:Y:S02]  /*2c10*/  LOP3.LUT R65, R65, 0x39, RZ, 0xfc, !PT ;  /* 0x0000003941417812 */ /* 0x000fe400078efcff */
[----:B------:R-:W-:Y:S02]  /*2c20*/  FSEL R26, R37, -INF , !P3 ;  /* 0xff800000251a7808 */ /* 0x000fe40005800000 */
[----:B------:R-:W-:-:S02]  /*2c30*/  FSEL R25, R39, -INF , !P5 ;  /* 0xff80000027197808 */ /* 0x000fc40006800000 */
[----:B------:R-:W-:Y:S02]  /*2c40*/  FSEL R24, R32, -INF , !P4 ;  /* 0xff80000020187808 */ /* 0x000fe40006000000 */
[----:B------:R-:W-:Y:S02]  /*2c50*/  FSEL R121, R34, -INF , !P2 ;  /* 0xff80000022797808 */ /* 0x000fe40005000000 */
[----:B------:R-:W-:Y:S02]  /*2c60*/  FSEL R124, R33, -INF , !P1 ;  /* 0xff800000217c7808 */ /* 0x000fe40004800000 */
[----:B------:R-:W-:Y:S02]  /*2c70*/  ISETP.GE.AND P3, PT, R19, R2, PT ;  /* 0x000000021300720c */ /* 0x000fe40003f66270 */
[-C--:B------:R-:W-:Y:S02]  /*2c80*/  ISETP.GE.AND P5, PT, R15, R64.reuse, PT ;  /* 0x000000400f00720c */ /* 0x080fe40003fa6270 */
[----:B------:R-:W-:-:S02]  /*2c90*/  ISETP.GE.AND P4, PT, R65, R64, PT ;  /* 0x000000404100720c */ /* 0x000fc40003f86270 */
[-C--:B------:R-:W-:Y:S02]  /*2ca0*/  ISETP.GE.AND P2, PT, R15, R2.reuse, PT ;  /* 0x000000020f00720c */ /* 0x080fe40003f46270 */
[----:B------:R-:W-:Y:S02]  /*2cb0*/  ISETP.GE.AND P1, PT, R65, R2, PT ;  /* 0x000000024100720c */ /* 0x000fe40003f26270 */
[----:B------:R-:W-:Y:S02]  /*2cc0*/  LOP3.LUT R2, R3, R4, RZ, 0xfc, !PT ;  /* 0x0000000403027212 */ /* 0x000fe400078efcff */
[----:B------:R-:W-:Y:S02]  /*2cd0*/  FSEL R119, R35, -INF , !P3 ;  /* 0xff80000023777808 */ /* 0x000fe40005800000 */
[----:B------:R-:W-:Y:S02]  /*2ce0*/  FSEL R122, R52, -INF , !P5 ;  /* 0xff800000347a7808 */ /* 0x000fe40006800000 */
[----:B------:R-:W-:-:S02]  /*2cf0*/  FSEL R120, R53, -INF , !P4 ;  /* 0xff80000035787808 */ /* 0x000fc40006000000 */
        /* <DEDUP_REMOVED lines=61> */
.L_x_6569:
[----:B------:R-:W-:-:S04]  /*30d0*/  ULEA UR6, -UR6, URZ, 0x6 ;  /* 0x0000003f06067291 */ /* 0x000fc8000f8e313f */
[----:B------:R-:W-:Y:S02]  /*30e0*/  USHF.R.S32.HI UR4, URZ, 0x1f, UR6 ;  /* 0x0000001f3f047899 */ /* 0x000fe40008011406 */
[----:B------:R-:W-:-:S04]  /*30f0*/  MOV R18, UR6 ;  /* 0x0000000600127c02 */ /* 0x000fc80008000f00 */
[----:B------:R-:W-:-:S07]  /*3100*/  MOV R4, UR4 ;  /* 0x0000000400047c02 */ /* 0x000fce0008000f00 */
.L_x_6570:
        /* <DEDUP_REMOVED lines=20> */
.L_x_6568:
        /* <DEDUP_REMOVED lines=77> */
[----:B------:R-:W2:Y:S01]  /*3720*/  LDSM.16.MT88.4 R12, [R150+0x8800] ;  /* 0x00880000960c783b */ /* 0x000ea20000004200 */
[--C-:B------:R-:W-:Y:S01]  /*3730*/  FFMA.FTZ R109, R110, UR4, -R123.reuse ;  /* 0x000000046e6d7c23 */ /* 0x100fe2000801087b */
[--C-:B------:R-:W-:Y:S01]  /*3740*/  FFMA.FTZ R110, R112, UR4, -R123.reuse ;  /* 0x00000004706e7c23 */ /* 0x100fe2000801087b */
[--C-:B------:R-:W-:Y:S01]  /*3750*/  FFMA.FTZ R112, R113, UR4, -R118.reuse ;  /* 0x0000000471707c23 */ /* 0x100fe20008010876 */
[----:B------:R-:W2:Y:S01]  /*3760*/  LDSM.16.MT88.4 R16, [R149+0x8800] ;  /* 0x008800009510783b */ /* 0x000ea20000004200 */
        /* <DEDUP_REMOVED lines=10> */
[----:B-----5:R-:W-:Y:S01]  /*3810*/  F2FP.F16.F32.PACK_AB R84, R104, R105 ;  /* 0x000000696854723e */ /* 0x020fe200000000ff */
[--C-:B------:R-:W-:Y:S01]  /*3820*/  FFMA.FTZ R124, R124, UR4, -R123.reuse ;  /* 0x000000047c7c7c23 */ /* 0x100fe2000801087b */
[----:B------:R-:W-:Y:S01]  /*3830*/  FFMA.FTZ R122, R122, UR4, -R123 ;  /* 0x000000047a7a7c23 */ /* 0x000fe2000801087b */
[--C-:B------:R-:W-:Y:S01]  /*3840*/  FFMA.FTZ R120, R121, UR4, -R118.reuse ;  /* 0x0000000479787c23 */ /* 0x100fe20008010876 */
[--C-:B------:R-:W-:Y:S01]  /*3850*/  FFMA.FTZ R119, R119, UR4, -R118.reuse ;  /* 0x0000000477777c23 */ /* 0x100fe20008010876 */
[--C-:B------:R-:W-:Y:S01]  /*3860*/  FFMA.FTZ R173, R116, UR4, -R118.reuse ;  /* 0x0000000474ad7c23 */ /* 0x100fe20008010876 */
[----:B------:R-:W-:Y:S01]  /*3870*/  FFMA.FTZ R117, R117, UR4, -R118 ;  /* 0x0000000475757c23 */ /* 0x000fe20008010876 */
[----:B------:R-:W-:Y:S01]  /*3880*/  MUFU.EX2 R106, R106 ;  /* 0x0000006a006a7308 */ /* 0x000fe20000000800 */
[----:B------:R-:W-:-:S07]  /*3890*/  FADD.FTZ R104, R105, R104 ;  /* 0x0000006869687221 */ /* 0x000fce0000010000 */
        /* <DEDUP_REMOVED lines=72> */
[C---:B---3--:R-:W-:Y:S01]  /*3d20*/  HMMA.16816.F32 R64, R4.reuse, R8, R64 ;  /* 0x000000080440723c */ /* 0x048fe20000001840 */
[----:B------:R-:W3:Y:S05]  /*3d30*/  MUFU.EX2 R119, R119 ;  /* 0x0000007700777308 */ /* 0x000eea0000000800 */
[C---:B------:R-:W-:Y:S01]  /*3d40*/  HMMA.16816.F32 R68, R4.reuse, R10, R68 ;  /* 0x0000000a0444723c */ /* 0x040fe20000001844 */
[----:B------:R-:W2:Y:S02]  /*3d50*/  LDSM.16.MT88.4 R8, [R148+0xa800] ;  /* 0x00a800009408783b */ /* 0x000ea40000004200 */
[----:B------:R-:W-:Y:S03]  /*3d60*/  MUFU.EX2 R116, R117 ;  /* 0x0000007500747308 */ /* 0x000fe60000000800 */
[C---:B----4-:R-:W-:Y:S05]  /*3d70*/  HMMA.16816.F32 R92, R4.reuse, R12, R92 ;  /* 0x0000000c045c723c */ /* 0x050fea000000185c */
[----:B------:R-:W4:Y:S01]  /*3d80*/  MUFU.EX2 R173, R173 ;  /* 0x000000ad00ad7308 */ /* 0x000f220000000800 */
[C---:B------:R-:W-:Y:S01]  /*3d90*/  HMMA.16816.F32 R72, R4.reuse, R14, R72 ;  /* 0x0000000e0448723c */ /* 0x040fe20000001848 */
[----:B------:R-:W5:Y:S05]  /*3da0*/  LDSM.16.MT88.4 R12, [R151+0x9000] ;  /* 0x00900000970c783b */ /* 0x000f6a0000004200 */
[C---:B-1----:R-:W-:Y:S06]  /*3db0*/  HMMA.16816.F32 R76, R4.reuse, R16, R76 ;  /* 0x00000010044c723c */ /* 0x042fec000000184c */
[C---:B------:R-:W-:Y:S01]  /*3dc0*/  HMMA.16816.F32 R80, R4.reuse, R18, R80 ;  /* 0x000000120450723c */ /* 0x040fe20000001850 */
[----:B------:R-:W-:Y:S05]  /*3dd0*/  LDSM.16.MT88.4 R16, [R149+0x9000] ;  /* 0x009000009510783b */ /* 0x000fea0000004200 */
[C---:B--2---:R-:W-:Y:S06]  /*3de0*/  HMMA.16816.F32 R88, R4.reuse, R8, R88 ;  /* 0x000000080458723c */ /* 0x044fec0000001858 */
[----:B------:R-:W-:Y:S01]  /*3df0*/  HMMA.16816.F32 R84, R4, R10, R84 ;  /* 0x0000000a0454723c */ /* 0x000fe20000001854 */
[----:B------:R-:W1:Y:S06]  /*3e00*/  LDSM.16.MT88.4 R8, [R148+0x9000] ;  /* 0x009000009408783b */ /* 0x000e6c0000004200 */
        /* <DEDUP_REMOVED lines=34> */
[----:B------:R-:W-:Y:S01]  /*4030*/  HMMA.16816.F32 R80, R4, R22, R80 ;  /* 0x000000160450723c */ /* 0x000fe20000001850 */
[----:B------:R-:W1:Y:S06]  /*4040*/  LDSM.16.MT88.4 R20, [R151+0xb800] ;  /* 0x00b800009714783b */ /* 0x000e6c0000004200 */
[----:B------:R-:W-:Y:S01]  /*4050*/  F2FP.F16.F32.PACK_AB R4, R124, R125 ;  /* 0x0000007d7c04723e */ /* 0x000fe200000000ff */
[----:B------:R-:W-:Y:S01]  /*4060*/  FADD.FTZ R125, R125, R110 ;  /* 0x0000006e7d7d7221 */ /* 0x000fe20000010000 */
[----:B---3--:R-:W-:Y:S01]  /*4070*/  F2FP.F16.F32.PACK_AB R5, R119, R120 ;  /* 0x000000787705723e */ /* 0x008fe200000000ff */
[----:B------:R-:W-:Y:S01]  /*4080*/  FADD.FTZ R120, R120, R115 ;  /* 0x0000007378787221 */ /* 0x000fe20000010000 */
[----:B------:R-:W-:Y:S01]  /*4090*/  F2FP.F16.F32.PACK_AB R6, R175, R122 ;  /* 0x0000007aaf06723e */ /* 0x000fe200000000ff */
[----:B------:R-:W-:Y:S01]  /*40a0*/  FADD.FTZ R125, R124, R125 ;  /* 0x0000007d7c7d7221 */ /* 0x000fe20000010000 */
[----:B----4-:R-:W-:Y:S01]  /*40b0*/  F2FP.F16.F32.PACK_AB R7, R173, R116 ;  /* 0x00000074ad07723e */ /* 0x010fe200000000ff */
[----:B------:R-:W-:-:S02]  /*40c0*/  FADD.FTZ R119, R119, R120 ;  /* 0x0000007877777221 */ /* 0x000fc40000010000 */
[----:B------:R-:W-:Y:S02]  /*40d0*/  FADD.FTZ R122, R122, R125 ;  /* 0x0000007d7a7a7221 */ /* 0x000fe40000010000 */
[----:B------:R-:W-:Y:S02]  /*40e0*/  FADD.FTZ R116, R116, R119 ;  /* 0x0000007774747221 */ /* 0x000fe40000010000 */
[----:B-----5:R-:W-:Y:S01]  /*40f0*/  HMMA.16816.F32 R96, R4, R16, R96 ;  /* 0x000000100460723c */ /* 0x020fe20000001860 */
[----:B------:R-:W-:Y:S01]  /*4100*/  FADD.FTZ R175, R175, R122 ;  /* 0x0000007aafaf7221 */ /* 0x000fe20000010000 */
[----:B------:R-:W-:-:S04]  /*4110*/  FADD.FTZ R173, R173, R116 ;  /* 0x00000074adad7221 */ /* 0x000fc80000010000 */
        /* <DEDUP_REMOVED lines=29> */
.L_x_6575:
        /* <DEDUP_REMOVED lines=66> */
.L_x_6572:
        /* <DEDUP_REMOVED lines=15> */
[----:B------:R-:W-:Y:S01]  /*4800*/  ISETP.GT.AND P0, PT, R172, R159, PT ;  /* 0x0000009fac00720c */ /* 0x000fe20003f04270 */
        /* <DEDUP_REMOVED lines=37> */
[----:B------:R-:W-:Y:S01]  /*4a60*/  LDSM.16.M88.4 R124, [R144+0x800] ;  /* 0x00080000907c783b */ /* 0x000fe20000000200 */
[C---:B---3--:R-:W-:Y:S06]  /*4a70*/  HMMA.16816.F32 R4, R104.reuse, R112, R4 ;  /* 0x000000706804723c */ /* 0x048fec0000001804 */
[C---:B------:R-:W-:Y:S01]  /*4a80*/  HMMA.16816.F32 R8, R104.reuse, R114, R8 ;  /* 0x000000726808723c */ /* 0x040fe20000001808 */
[----:B------:R-:W2:Y:S05]  /*4a90*/  LDSM.16.M88.4 R112, [R144] ;  /* 0x000000009070783b */ /* 0x000eaa0000000200 */
[C---:B------:R-:W-:Y:S06]  /*4aa0*/  HMMA.16816.F32 R12, R104.reuse, R116, R12 ;  /* 0x00000074680c723c */ /* 0x040fec000000180c */
[C---:B------:R-:W-:Y:S01]  /*4ab0*/  HMMA.16816.F32 R16, R104.reuse, R118, R16 ;  /* 0x000000766810723c */ /* 0x040fe20000001810 */
[----:B------:R-:W3:Y:S05]  /*4ac0*/  LDSM.16.M88.4 R116, [R144+0x1000] ;  /* 0x001000009074783b */ /* 0x000eea0000000200 */
[C---:B----4-:R-:W-:Y:S06]  /*4ad0*/  HMMA.16816.F32 R20, R104.reuse, R120, R20 ;  /* 0x000000786814723c */ /* 0x050fec0000001814 */
[C---:B------:R-:W-:Y:S01]  /*4ae0*/  HMMA.16816.F32 R24, R104.reuse, R122, R24 ;  /* 0x0000007a6818723c */ /* 0x040fe20000001818 */
[----:B------:R-:W4:Y:S05]  /*4af0*/  LDSM.16.M88.4 R120, [R144+0x1800] ;  /* 0x001800009078783b */ /* 0x000f2a0000000200 */
[C---:B-1----:R-:W-:Y:S06]  /*4b00*/  HMMA.16816.F32 R28, R104.reuse, R128, R28 ;  /* 0x00000080681c723c */ /* 0x042fec000000181c */
[----:B------:R-:W-:Y:S01]  /*4b10*/  HMMA.16816.F32 R32, R104, R130, R32 ;  /* 0x000000826820723c */ /* 0x000fe20000001820 */
[----:B------:R-:W-:Y:S04]  /*4b20*/  LDSM.16.M88.4 R104, [R158+0x2000] ;  /* 0x002000009e68783b */ /* 0x000fe80000000200 */
[----:B------:R-:W-:Y:S01]  /*4b30*/  LDSM.16.M88.4 R128, [R157+0x2800] ;  /* 0x002800009d80783b */ /* 0x000fe20000000200 */
[C---:B--2---:R-:W-:Y:S06]  /*4b40*/  HMMA.16816.F32 R4, R108.reuse, R112, R4 ;  /* 0x000000706c04723c */ /* 0x044fec0000001804 */
[C---:B------:R-:W-:Y:S01]  /*4b50*/  HMMA.16816.F32 R8, R108.reuse, R114, R8 ;  /* 0x000000726c08723c */ /* 0x040fe20000001808 */
[----:B------:R-:W1:Y:S05]  /*4b60*/  LDSM.16.M88.4 R112, [R157+0x2000] ;  /* 0x002000009d70783b */ /* 0x000e6a0000000200 */
        /* <DEDUP_REMOVED lines=8> */
[----:B------:R-:W-:Y:S04]  /*4bf0*/  LDSM.16.M88.4 R108, [R156+0x2000] ;  /* 0x002000009c6c783b */ /* 0x000fe80000000200 */
[----:B------:R-:W-:Y:S01]  /*4c00*/  LDSM.16.M88.4 R120, [R142] ;  /* 0x000000008e78783b */ /* 0x000fe20000000200 */
        /* <DEDUP_REMOVED lines=11> */
[----:B------:R-:W-:Y:S04]  /*4cc0*/  LDSM.16.M88.4 R104, [R154+0x2000] ;  /* 0x002000009a68783b */ /* 0x000fe80000000200 */
[----:B------:R-:W-:Y:S01]  /*4cd0*/  LDSM.16.M88.4 R116, [R153+0x2800] ;  /* 0x002800009974783b */ /* 0x000fe20000000200 */
[C---:B-1----:R-:W-:Y:S06]  /*4ce0*/  HMMA.16816.F32 R4, R108.reuse, R112, R4 ;  /* 0x000000706c04723c */ /* 0x042fec0000001804 */
[C---:B------:R-:W-:Y:S01]  /*4cf0*/  HMMA.16816.F32 R8, R108.reuse, R114, R8 ;  /* 0x000000726c08723c */ /* 0x040fe20000001808 */
[----:B------:R-:W1:Y:S05]  /*4d00*/  LDSM.16.M88.4 R112, [R153+0x2000] ;  /* 0x002000009970783b */ /* 0x000e6a0000000200 */
[C---:B------:R-:W-:Y:S06]  /*4d10*/  HMMA.16816.F32 R12, R108.reuse, R120, R12 ;  /* 0x000000786c0c723c */ /* 0x040fec000000180c */
[C---:B------:R-:W-:Y:S01]  /*4d20*/  HMMA.16816.F32 R16, R108.reuse, R122, R16 ;  /* 0x0000007a6c10723c */ /* 0x040fe20000001810 */
[----:B------:R-:W3:Y:S05]  /*4d30*/  LDSM.16.M88.4 R120, [R153+0x3000] ;  /* 0x003000009978783b */ /* 0x000eea0000000200 */
[C---:B----4-:R-:W-:Y:S06]  /*4d40*/  HMMA.16816.F32 R20, R108.reuse, R128, R20 ;  /* 0x000000806c14723c */ /* 0x050fec0000001814 */
[C---:B------:R-:W-:Y:S01]  /*4d50*/  HMMA.16816.F32 R24, R108.reuse, R130, R24 ;  /* 0x000000826c18723c */ /* 0x040fe20000001818 */
[----:B------:R-:W4:Y:S05]  /*4d60*/  LDSM.16.M88.4 R128, [R153+0x3800] ;  /* 0x003800009980783b */ /* 0x000f2a0000000200 */
[C---:B--2---:R-:W-:Y:S06]  /*4d70*/  HMMA.16816.F32 R28, R108.reuse, R124, R28 ;  /* 0x0000007c6c1c723c */ /* 0x044fec000000181c */
        /* <DEDUP_REMOVED lines=8> */
[----:B------:R-:W2:Y:S05]  /*4e00*/  LDSM.16.M88.4 R116, [R144+0x2800] ;  /* 0x002800009074783b */ /* 0x000eaa0000000200 */
[C---:B---3--:R-:W-:Y:S06]  /*4e10*/  HMMA.16816.F32 R20, R104.reuse, R120, R20 ;  /* 0x000000786814723c */ /* 0x048fec0000001814 */
[C---:B------:R-:W-:Y:S01]  /*4e20*/  HMMA.16816.F32 R24, R104.reuse, R122, R24 ;  /* 0x0000007a6818723c */ /* 0x040fe20000001818 */
[----:B------:R-:W3:Y:S01]  /*4e30*/  LDSM.16.M88.4 R120, [R144+0x3000] ;  /* 0x003000009078783b */ /* 0x000ee20000000200 */
[----:B------:R-:W-:Y:S04]  /*4e40*/  DEPBAR.LE SB0, 0x0 ;  /* 0x000080000000791a */ /* 0x000fe80000000000 */
[C---:B----4-:R-:W-:Y:S01]  /*4e50*/  HMMA.16816.F32 R28, R104.reuse, R128, R28 ;  /* 0x00000080681c723c */ /* 0x050fe2000000181c */
[----:B------:R-:W-:Y:S05]  /*4e60*/  BAR.SYNC.DEFER_BLOCKING 0x0 ;  /* 0x0000000000007b1d */ /* 0x000fea0000010000 */
[----:B------:R-:W-:Y:S06]  /*4e70*/  HMMA.16816.F32 R32, R104, R130, R32 ;  /* 0x000000826820723c */ /* 0x000fec0000001820 */
[C---:B-1----:R-:W-:Y:S06]  /*4e80*/  HMMA.16816.F32 R4, R108.reuse, R112, R4 ;  /* 0x000000706c04723c */ /* 0x042fec0000001804 */
[C---:B------:R-:W-:Y:S06]  /*4e90*/  HMMA.16816.F32 R8, R108.reuse, R114, R8 ;  /* 0x000000726c08723c */ /* 0x040fec0000001808 */
[C---:B--2---:R-:W-:Y:S06]  /*4ea0*/  HMMA.16816.F32 R12, R108.reuse, R116, R12 ;  /* 0x000000746c0c723c */ /* 0x044fec000000180c */
[C---:B------:R-:W-:Y:S06]  /*4eb0*/  HMMA.16816.F32 R16, R108.reuse, R118, R16 ;  /* 0x000000766c10723c */ /* 0x040fec0000001810 */
[C---:B---3--:R-:W-:Y:S06]  /*4ec0*/  HMMA.16816.F32 R20, R108.reuse, R120, R20 ;  /* 0x000000786c14723c */ /* 0x048fec0000001814 */
[C---:B------:R-:W-:Y:S06]  /*4ed0*/  HMMA.16816.F32 R24, R108.reuse, R122, R24 ;  /* 0x0000007a6c18723c */ /* 0x040fec0000001818 */
[C---:B------:R-:W-:Y:S06]  /*4ee0*/  HMMA.16816.F32 R28, R108.reuse, R124, R28 ;  /* 0x0000007c6c1c723c */ /* 0x040fec000000181c */
        /* <DEDUP_REMOVED lines=70> */
.L_x_6574:
        /* <DEDUP_REMOVED lines=20> */
.L_x_6573:
        /* <DEDUP_REMOVED lines=106> */
[----:B------:R-:W2:Y:S01]  /*5b30*/  MUFU.EX2 R102, R102 ;  /* 0x0000006600667308 */ /* 0x000ea20000000800 */
[----:B---3--:R-:W-:Y:S01]  /*5b40*/  F2FP.F16.F32.PACK_AB R97, R6, R123 ;  /* 0x0000007b0661723e */ /* 0x008fe200000000ff */
[C---:B------:R-:W-:Y:S01]  /*5b50*/  FMUL.FTZ R66, R0.reuse, R66 ;  /* 0x0000004200427220 */ /* 0x040fe20000410000 */
[----:B------:R-:W-:Y:S01]  /*5b60*/  FMUL.FTZ R67, R0, R67 ;  /* 0x0000004300437220 */ /* 0x000fe20000410000 */
[C---:B------:R-:W-:Y:S01]  /*5b70*/  FMUL.FTZ R68, R2.reuse, R68 ;  /* 0x0000004402447220 */ /* 0x040fe20000410000 */
[----:B------:R-:W-:Y:S01]  /*5b80*/  FMUL.FTZ R69, R2, R69 ;  /* 0x0000004502457220 */ /* 0x000fe20000410000 */
[C---:B------:R-:W-:Y:S01]  /*5b90*/  FMUL.FTZ R70, R0.reuse, R70 ;  /* 0x0000004600467220 */ /* 0x040fe20000410000 */
[----:B------:R-:W-:Y:S03]  /*5ba0*/  FMUL.FTZ R71, R0, R71 ;  /* 0x0000004700477220 */ /* 0x000fe60000410000 */
[----:B------:R-:W-:Y:S01]  /*5bb0*/  MUFU.EX2 R103, R103 ;  /* 0x0000006700677308 */ /* 0x000fe20000000800 */
[----:B------:R-:W-:Y:S01]  /*5bc0*/  FFMA.FTZ R126, R13, UR4, -R124 ;  /* 0x000000040d7e7c23 */ /* 0x000fe2000801087c */
[----:B------:R-:W-:Y:S01]  /*5bd0*/  FMUL.FTZ R13, R2, R93 ;  /* 0x0000005d020d7220 */ /* 0x000fe20000410000 */
[--C-:B------:R-:W-:Y:S01]  /*5be0*/  FFMA.FTZ R127, R14, UR4, -R122.reuse ;  /* 0x000000040e7f7c23 */ /* 0x100fe2000801087a */
[C---:B------:R-:W-:Y:S01]  /*5bf0*/  FMUL.FTZ R14, R0.reuse, R94 ;  /* 0x0000005e000e7220 */ /* 0x040fe20000410000 */
[----:B------:R-:W-:Y:S01]  /*5c00*/  FFMA.FTZ R128, R15, UR4, -R122 ;  /* 0x000000040f807c23 */ /* 0x000fe2000801087a */
[----:B------:R-:W-:Y:S01]  /*5c10*/  FMUL.FTZ R15, R0, R95 ;  /* 0x0000005f000f7220 */ /* 0x000fe20000410000 */
[----:B------:R-:W-:Y:S03]  /*5c20*/  FMUL.FTZ R72, R2, R72 ;  /* 0x0000004802487220 */ /* 0x000fe60000410000 */
[----:B------:R-:W3:Y:S01]  /*5c30*/  MUFU.EX2 R120, R120 ;  /* 0x0000007800787308 */ /* 0x000ee20000000800 */
[----:B--2---:R-:W-:Y:S01]  /*5c40*/  F2FP.F16.F32.PACK_AB R98, R102, R7 ;  /* 0x000000076662723e */ /* 0x004fe200000000ff */
[----:B------:R-:W-:Y:S01]  /*5c50*/  LDSM.16.MT88.4 R92, [R148+0xa000] ;  /* 0x00a00000945c783b */ /* 0x000fe20000004200 */
        /* <DEDUP_REMOVED lines=13> */
[----:B------:R-:W-:Y:S01]  /*5d30*/  FMUL.FTZ R82, R0, R82 ;  /* 0x0000005200527220 */ /* 0x000fe20000410000 */
[----:B---3--:R-:W-:Y:S01]  /*5d40*/  F2FP.F16.F32.PACK_AB R99, R120, R103 ;  /* 0x000000677863723e */ /* 0x008fe200000000ff */
[----:B------:R-:W-:Y:S01]  /*5d50*/  FMUL.FTZ R83, R0, R83 ;  /* 0x0000005300537220 */ /* 0x000fe20000410000 */
[----:B------:R-:W-:Y:S01]  /*5d60*/  MUFU.EX2 R125, R125 ;  /* 0x0000007d007d7308 */ /* 0x000fe20000000800 */
[C---:B------:R-:W-:Y:S01]  /*5d70*/  FMUL.FTZ R16, R2.reuse, R88 ;  /* 0x0000005802107220 */ /* 0x040fe20000410000 */
[----:B------:R-:W-:Y:S01]  /*5d80*/  FMUL.FTZ R17, R2, R89 ;  /* 0x0000005902117220 */ /* 0x000fe20000410000 */
[C---:B------:R-:W-:Y:S01]  /*5d90*/  FMUL.FTZ R18, R0.reuse, R90 ;  /* 0x0000005a00127220 */ /* 0x040fe20000410000 */
[----:B------:R-:W-:Y:S01]  /*5da0*/  FMUL.FTZ R19, R0, R91 ;  /* 0x0000005b00137220 */ /* 0x000fe20000410000 */
[C---:B-1----:R-:W-:Y:S05]  /*5db0*/  HMMA.16816.F32 R8, R96.reuse, R104, R8 ;  /* 0x000000686008723c */ /* 0x042fea0000001808 */
[----:B------:R-:W1:Y:S01]  /*5dc0*/  MUFU.EX2 R126, R126 ;  /* 0x0000007e007e7308 */ /* 0x000e620000000800 */
[----:B------:R-:W-:Y:S01]  /*5dd0*/  FMUL.FTZ R84, R2, R84 ;  /* 0x0000005402547220 */ /* 0x000fe20000410000 */
[C---:B------:R-:W-:Y:S01]  /*5de0*/  HMMA.16816.F32 R36, R96.reuse, R106, R36 ;  /* 0x0000006a6024723c */ /* 0x040fe20000001824 */
[----:B------:R-:W2:Y:S02]  /*5df0*/  LDSM.16.MT88.4 R104, [R148+0x8000] ;  /* 0x008000009468783b */ /* 0x000ea40000004200 */
[----:B------:R-:W-:Y:S05]  /*5e00*/  ISETP.GT.AND P0, PT, R172, R159, PT ;  /* 0x0000009fac00720c */ /* 0x000fea0003f04270 */
[----:B------:R-:W-:Y:S01]  /*5e10*/  MUFU.EX2 R127, R127 ;  /* 0x0000007f007f7308 */ /* 0x000fe20000000800 */
[C---:B------:R-:W-:Y:S03]  /*5e20*/  HMMA.16816.F32 R40, R96.reuse, R108, R40 ;  /* 0x0000006c6028723c */ /* 0x040fe60000001828 */
[----:B------:R-:W-:Y:S03]  /*5e30*/  FMUL.FTZ R85, R2, R85 ;  /* 0x0000005502557220 */ /* 0x000fe60000410000 */
[C---:B------:R-:W-:Y:S01]  /*5e40*/  HMMA.16816.F32 R44, R96.reuse, R110, R44 ;  /* 0x0000006e602c723c */ /* 0x040fe2000000182c */
[----:B------:R-:W3:Y:S02]  /*5e50*/  LDSM.16.MT88.4 R108, [R150+0xa000] ;  /* 0x00a00000966c783b */ /* 0x000ee40000004200 */
[----:B------:R-:W4:Y:S02]  /*5e60*/  MUFU.EX2 R128, R128 ;  /* 0x0000008000807308 */ /* 0x000f240000000800 */
[----:B-1----:R-:W-:Y:S01]  /*5e70*/  F2FP.F16.F32.PACK_AB R88, R126, R125 ;  /* 0x0000007d7e58723e */ /* 0x002fe200000000ff */
[C---:B------:R-:W-:Y:S07]  /*5e80*/  HMMA.16816.F32 R48, R96.reuse, R112, R48 ;  /* 0x000000706030723c */ /* 0x040fee0000001830 */
[----:B------:R-:W-:Y:S01]  /*5e90*/  MUFU.EX2 R129, R129 ;  /* 0x0000008100817308 */ /* 0x000fe20000000800 */
[C---:B------:R-:W-:Y:S01]  /*5ea0*/  FMUL.FTZ R86, R0.reuse, R86 ;  /* 0x0000005600567220 */ /* 0x040fe20000410000 */
[C---:B------:R-:W-:Y:S01]  /*5eb0*/  HMMA.16816.F32 R52, R96.reuse, R114, R52 ;  /* 0x000000726034723c */ /* 0x040fe20000001834 */
[----:B------:R-:W-:Y:S02]  /*5ec0*/  LDSM.16.MT88.4 R112, [R150+0x8800] ;  /* 0x008800009670783b */ /* 0x000fe40000004200 */
[----:B------:R-:W-:Y:S05]  /*5ed0*/  FMUL.FTZ R87, R0, R87 ;  /* 0x0000005700577220 */ /* 0x000fea0000410000 */
[----:B------:R-:W1:Y:S03]  /*5ee0*/  MUFU.EX2 R130, R130 ;  /* 0x0000008200827308 */ /* 0x000e660000000800 */
[----:B----4-:R-:W-:Y:S01]  /*5ef0*/  F2FP.F16.F32.PACK_AB R89, R128, R127 ;  /* 0x0000007f8059723e */ /* 0x010fe200000000ff */
[----:B------:R-:W-:Y:S01]  /*5f00*/  FFMA.FTZ R121, R2, R175, R121 ;  /* 0x000000af02797223 */ /* 0x000fe20000010079 */
[----:B------:R-:W-:Y:S01]  /*5f10*/  MOV R101, R100 ;  /* 0x0000006400657202 */ /* 0x000fe20000000f00 */
[----:B------:R-:W-:Y:S02]  /*5f20*/  FFMA.FTZ R123, R0, R173, R123 ;  /* 0x000000ad007b7223 */ /* 0x000fe4000001007b */
[----:B------:R-:W-:Y:S02]  /*5f30*/  FADD.FTZ R0, R5, R121 ;  /* 0x0000007905007221 */ /* 0x000fe40000010000 */
[----:B------:R-:W-:Y:S01]  /*5f40*/  MUFU.EX2 R131, R131 ;  /* 0x0000008300837308 */ /* 0x000fe20000000800 */
[----:B------:R-:W-:Y:S01]  /*5f50*/  FADD.FTZ R6, R6, R123 ;  /* 0x0000007b06067221 */ /* 0x000fe20000010000 */
[C---:B--2---:R-:W-:Y:S03]  /*5f60*/  HMMA.16816.F32 R56, R96.reuse, R104, R56 ;  /* 0x000000686038723c */ /* 0x044fe60000001838 */
[----:B------:R-:W-:Y:S01]  /*5f70*/  FADD.FTZ R7, R7, R0 ;  /* 0x0000000007077221 */ /* 0x000fe20000010000 */
[----:B------:R-:W-:Y:S04]  /*5f80*/  FADD.FTZ R103, R103, R6 ;  /* 0x0000000667677221 */ /* 0x000fe80000010000 */
[----:B------:R-:W2:Y:S01]  /*5f90*/  MUFU.EX2 R132, R132 ;  /* 0x0000008400847308 */ /* 0x000ea20000000800 */
[C---:B------:R-:W-:Y:S01]  /*5fa0*/  HMMA.16816.F32 R60, R96.reuse, R106, R60 ;  /* 0x0000006a603c723c */ /* 0x040fe2000000183c */
[----:B------:R-:W4:Y:S02]  /*5fb0*/  LDSM.16.MT88.4 R104, [R149+0xa000] ;  /* 0x00a000009568783b */ /* 0x000f240000004200 */
[----:B-1----:R-:W-:Y:S03]  /*5fc0*/  F2FP.F16.F32.PACK_AB R90, R130, R129 ;  /* 0x00000081825a723e */ /* 0x002fe600000000ff */
[C---:B------:R-:W-:Y:S05]  /*5fd0*/  HMMA.16816.F32 R64, R96.reuse, R116, R64 ;  /* 0x000000746040723c */ /* 0x040fea0000001840 */
[----:B------:R-:W-:Y:S01]  /*5fe0*/  IADD3 R0, R172, -0x1, RZ ;  /* 0xffffffffac007810 */ /* 0x000fe20007ffe0ff */
[C---:B------:R-:W-:Y:S01]  /*5ff0*/  HMMA.16816.F32 R68, R96.reuse, R118, R68 ;  /* 0x000000766044723c */ /* 0x040fe20000001844 */
[----:B------:R-:W-:Y:S04]  /*6000*/  LDSM.16.MT88.4 R116, [R148+0x8800] ;  /* 0x008800009474783b */ /* 0x000fe80000004200 */
[----:B--2---:R-:W-:Y:S01]  /*6010*/  F2FP.F16.F32.PACK_AB R91, R132, R131 ;  /* 0x00000083845b723e */ /* 0x004fe200000000ff */
[C---:B---3--:R-:W-:Y:S05]  /*6020*/  HMMA.16816.F32 R12, R96.reuse, R108, R12 ;  /* 0x0000006c600c723c */ /* 0x048fea000000180c */
[----:B------:R-:W-:Y:S01]  /*6030*/  MOV R172, R0 ;  /* 0x0000000000ac7202 */ /* 0x000fe20000000f00 */
[C---:B------:R-:W-:Y:S01]  /*6040*/  HMMA.16816.F32 R72, R96.reuse, R110, R72 ;  /* 0x0000006e6048723c */ /* 0x040fe20000001848 */
[----:B------:R-:W1:Y:S04]  /*6050*/  LDSM.16.MT88.4 R108, [R151+0x8800] ;  /* 0x00880000976c783b */ /* 0x000e680000004200 */
[----:B------:R-:W-:Y:S01]  /*6060*/  FADD.FTZ R102, R102, R7 ;  /* 0x0000000766667221 */ /* 0x000fe20000010000 */
[----:B------:R-:W-:Y:S01]  /*6070*/  FADD.FTZ R120, R120, R103 ;  /* 0x0000006778787221 */ /* 0x000fe20000010000 */
[----:B------:R-:W-:Y:S04]  /*6080*/  MOV R0, R3 ;  /* 0x0000000300007202 */ /* 0x000fe80000000f00 */
[----:B------:R-:W-:Y:S01]  /*6090*/  FADD.FTZ R125, R125, R102 ;  /* 0x000000667d7d7221 */ /* 0x000fe20000010000 */
[----:B------:R-:W-:Y:S03]  /*60a0*/  FADD.FTZ R127, R127, R120 ;  /* 0x000000787f7f7221 */ /* 0x000fe60000010000 */
[----:B------:R-:W-:Y:S01]  /*60b0*/  FADD.FTZ R126, R126, R125 ;  /* 0x0000007d7e7e7221 */ /* 0x000fe20000010000 */
[----:B------:R-:W-:Y:S01]  /*60c0*/  FADD.FTZ R128, R128, R127 ;  /* 0x0000007f80807221 */ /* 0x000fe20000010000 */
[C---:B----4-:R-:W-:Y:S03]  /*60d0*/  HMMA.16816.F32 R76, R96.reuse, R104, R76 ;  /* 0x00000068604c723c */ /* 0x050fe6000000184c */
[----:B------:R-:W-:Y:S01]  /*60e0*/  FADD.FTZ R129, R129, R126 ;  /* 0x0000007e81817221 */ /* 0x000fe20000010000 */
[----:B------:R-:W-:Y:S02]  /*60f0*/  FADD.FTZ R5, R131, R128 ;  /* 0x0000008083057221 */ /* 0x000fe40000010000 */
[C---:B------:R-:W-:Y:S01]  /*6100*/  HMMA.16816.F32 R80, R96.reuse, R106, R80 ;  /* 0x0000006a6050723c */ /* 0x040fe20000001850 */
[----:B------:R-:W2:Y:S04]  /*6110*/  LDSM.16.MT88.4 R104, [R149+0x8800] ;  /* 0x008800009568783b */ /* 0x000ea80000004200 */
[----:B------:R-:W-:Y:S01]  /*6120*/  FADD.FTZ R129, R130, R129 ;  /* 0x0000008182817221 */ /* 0x000fe20000010000 */
[C---:B------:R-:W-:Y:S05]  /*6130*/  HMMA.16816.F32 R16, R96.reuse, R92, R16 ;  /* 0x0000005c6010723c */ /* 0x040fea0000001810 */
[----:B------:R-:W-:Y:S01]  /*6140*/  FADD.FTZ R5, R132, R5 ;  /* 0x0000000584057221 */ /* 0x000fe20000010000 */
[----:B------:R-:W-:Y:S01]  /*6150*/  HMMA.16816.F32 R84, R96, R94, R84 ;  /* 0x0000005e6054723c */ /* 0x000fe20000001854 */
[----:B------:R-:W3:Y:S05]  /*6160*/  LDSM.16.MT88.4 R92, [R151+0xa800] ;  /* 0x00a80000975c783b */ /* 0x000eea0000004200 */
[C---:B-1----:R-:W-:Y:S03]  /*6170*/  HMMA.16816.F32 R8, R88.reuse, R108, R8 ;  /* 0x0000006c5808723c */ /* 0x042fe60000001808 */
[----:B------:R-:W1:Y:S03]  /*6180*/  LDSM.16.MT88.4 R96, [R150+0xa800] ;  /* 0x00a800009660783b */ /* 0x000e660000004200 */
[C---:B------:R-:W-:Y:S05]  /*6190*/  HMMA.16816.F32 R36, R88.reuse, R110, R36 ;  /* 0x0000006e5824723c */ /* 0x040fea0000001824 */
[----:B------:R-:W4:Y:S01]  /*61a0*/  LDSM.16.MT88.4 R108, [R149+0xa800] ;  /* 0x00a80000956c783b */ /* 0x000f220000004200 */
[C---:B------:R-:W-:Y:S06]  /*61b0*/  HMMA.16816.F32 R40, R88.reuse, R112, R40 ;  /* 0x000000705828723c */ /* 0x040fec0000001828 */
[C---:B------:R-:W-:Y:S05]  /*61c0*/  HMMA.16816.F32 R44, R88.reuse, R114, R44 ;  /* 0x00000072582c723c */ /* 0x040fea000000182c */
        /* <DEDUP_REMOVED lines=8> */
[----:B------:R-:W5:Y:S01]  /*6250*/  MUFU.EX2 R113, R113 ;  /* 0x0000007100717308 */ /* 0x000f620000000800 */
[----:B------:R-:W-:Y:S01]  /*6260*/  FFMA.FTZ R115, R23, UR4, -R122 ;  /* 0x0000000417737c23 */ /* 0x000fe2000801087a */
[C---:B------:R-:W-:Y:S03]  /*6270*/  HMMA.16816.F32 R60, R88.reuse, R118, R60 ;  /* 0x00000076583c723c */ /* 0x040fe6000000183c */
[--C-:B------:R-:W-:Y:S03]  /*6280*/  FFMA.FTZ R116, R24, UR4, -R124.reuse ;  /* 0x0000000418747c23 */ /* 0x100fe6000801087c */
[C---:B---3--:R-:W-:Y:S02]  /*6290*/  HMMA.16816.F32 R64, R88.reuse, R92, R64 ;  /* 0x0000005c5840723c */ /* 0x048fe40000001840 */
[----:B------:R-:W-:Y:S03]  /*62a0*/  MUFU.EX2 R114, R114 ;  /* 0x0000007200727308 */ /* 0x000fe60000000800 */
[----:B------:R-:W-:Y:S01]  /*62b0*/  FFMA.FTZ R117, R25, UR4, -R124 ;  /* 0x0000000419757c23 */ /* 0x000fe2000801087c */
[C---:B------:R-:W-:Y:S01]  /*62c0*/  HMMA.16816.F32 R68, R88.reuse, R94, R68 ;  /* 0x0000005e5844723c */ /* 0x040fe20000001844 */
[----:B------:R-:W3:Y:S05]  /*62d0*/  LDSM.16.MT88.4 R92, [R151+0x9000] ;  /* 0x00900000975c783b */ /* 0x000eea0000004200 */
[----:B------:R-:W2:Y:S01]  /*62e0*/  MUFU.EX2 R115, R115 ;  /* 0x0000007300737308 */ /* 0x000ea20000000800 */
[--C-:B------:R-:W-:Y:S01]  /*62f0*/  FFMA.FTZ R118, R26, UR4, -R122.reuse ;  /* 0x000000041a767c23 */ /* 0x100fe2000801087a */
[C---:B-1----:R-:W-:Y:S03]  /*6300*/  HMMA.16816.F32 R12, R88.reuse, R96, R12 ;  /* 0x00000060580c723c */ /* 0x042fe6000000180c */
[----:B------:R-:W-:Y:S03]  /*6310*/  FFMA.FTZ R119, R27, UR4, -R122 ;  /* 0x000000041b777c23 */ /* 0x000fe6000801087a */
[C---:B------:R-:W-:Y:S01]  /*6320*/  HMMA.16816.F32 R72, R88.reuse, R98, R72 ;  /* 0x000000625848723c */ /* 0x040fe20000001848 */
[----:B------:R-:W1:Y:S01]  /*6330*/  LDSM.16.MT88.4 R96, [R150+0x9000] ;  /* 0x009000009660783b */ /* 0x000e620000004200 */
[----:B------:R-:W-:Y:S03]  /*6340*/  MUFU.EX2 R116, R116 ;  /* 0x0000007400747308 */ /* 0x000fe60000000800 */
[----:B-----5:R-:W-:Y:S01]  /*6350*/  F2FP.F16.F32.PACK_AB R20, R113, R112 ;  /* 0x000000707114723e */ /* 0x020fe200000000ff */
[C---:B----4-:R-:W-:Y:S03]  /*6360*/  HMMA.16816.F32 R76, R88.reuse, R108, R76 ;  /* 0x0000006c584c723c */ /* 0x050fe6000000184c */
[----:B------:R-:W-:Y:S03]  /*6370*/  LDSM.16.MT88.4 R24, [R148+0x9000] ;  /* 0x009000009418783b */ /* 0x000fe60000004200 */
[----:B------:R-:W4:Y:S01]  /*6380*/  MUFU.EX2 R117, R117 ;  /* 0x0000007500757308 */ /* 0x000f220000000800 */
[----:B--2---:R-:W-:Y:S01]  /*6390*/  F2FP.F16.F32.PACK_AB R21, R115, R114 ;  /* 0x000000727315723e */ /* 0x004fe200000000ff */
[C---:B------:R-:W-:Y:S03]  /*63a0*/  HMMA.16816.F32 R80, R88.reuse, R110, R80 ;  /* 0x0000006e5850723c */ /* 0x040fe60000001850 */
[----:B------:R-:W2:Y:S03]  /*63b0*/  LDSM.16.MT88.4 R108, [R149+0x9000] ;  /* 0x00900000956c783b */ /* 0x000ea60000004200 */
[C---:B------:R-:W-:Y:S02]  /*63c0*/  HMMA.16816.F32 R16, R88.reuse, R104, R16 ;  /* 0x000000685810723c */ /* 0x040fe40000001810 */
[----:B------:R-:W-:Y:S03]  /*63d0*/  MUFU.EX2 R118, R118 ;  /* 0x0000007600767308 */ /* 0x000fe60000000800 */
[----:B------:R-:W-:Y:S01]  /*63e0*/  FADD.FTZ R112, R112, R129 ;  /* 0x0000008170707221 */ /* 0x000fe20000010000 */
[----:B------:R-:W-:Y:S01]  /*63f0*/  HMMA.16816.F32 R84, R88, R106, R84 ;  /* 0x0000006a5854723c */ /* 0x000fe20000001854 */
[----:B------:R-:W5:Y:S05]  /*6400*/  LDSM.16.MT88.4 R88, [R151+0xb000] ;  /* 0x00b000009758783b */ /* 0x000f6a0000004200 */
[----:B------:R-:W3:Y:S01]  /*6410*/  MUFU.EX2 R119, R119 ;  /* 0x0000007700777308 */ /* 0x000ee20000000800 */
[----:B----4-:R-:W-:Y:S01]  /*6420*/  F2FP.F16.F32.PACK_AB R22, R117, R116 ;  /* 0x000000747516723e */ /* 0x010fe200000000ff */
[--C-:B------:R-:W-:Y:S03]  /*6430*/  FFMA.FTZ R104, R28, UR4, -R124.reuse ;  /* 0x000000041c687c23 */ /* 0x100fe6000801087c */
[----:B------:R-:W-:Y:S01]  /*6440*/  FFMA.FTZ R105, R29, UR4, -R124 ;  /* 0x000000041d697c23 */ /* 0x000fe2000801087c */
[--C-:B------:R-:W-:Y:S01]  /*6450*/  FFMA.FTZ R106, R30, UR4, -R122.reuse ;  /* 0x000000041e6a7c23 */ /* 0x100fe2000801087a */
[----:B------:R-:W-:Y:S03]  /*6460*/  FFMA.FTZ R107, R31, UR4, -R122 ;  /* 0x000000041f6b7c23 */ /* 0x000fe6000801087a */
[----:B------:R-:W-:Y:S01]  /*6470*/  MUFU.EX2 R104, R104 ;  /* 0x0000006800687308 */ /* 0x000fe20000000800 */
[----:B------:R-:W-:Y:S01]  /*6480*/  LDSM.16.MT88.4 R28, [R151+0x9800] ;  /* 0x00980000971c783b */ /* 0x000fe20000004200 */
[----:B------:R-:W-:Y:S01]  /*6490*/  FADD.FTZ R114, R114, R5 ;  /* 0x0000000572727221 */ /* 0x000fe20000010000 */
[----:B------:R-:W-:Y:S03]  /*64a0*/  FADD.FTZ R113, R113, R112 ;  /* 0x0000007071717221 */ /* 0x000fe60000010000 */
[----:B------:R-:W-:Y:S01]  /*64b0*/  FADD.FTZ R115, R115, R114 ;  /* 0x0000007273737221 */ /* 0x000fe20000010000 */
[----:B------:R-:W-:Y:S01]  /*64c0*/  FADD.FTZ R116, R116, R113 ;  /* 0x0000007174747221 */ /* 0x000fe20000010000 */
[----:B---3--:R-:W-:Y:S02]  /*64d0*/  F2FP.F16.F32.PACK_AB R23, R119, R118 ;  /* 0x000000767717723e */ /* 0x008fe400000000ff */
[----:B------:R-:W3:Y:S01]  /*64e0*/  MUFU.EX2 R105, R105 ;  /* 0x0000006900697308 */ /* 0x000ee20000000800 */
[----:B------:R-:W-:Y:S01]  /*64f0*/  FADD.FTZ R118, R118, R115 ;  /* 0x0000007376767221 */ /* 0x000fe20000010000 */
[----:B------:R-:W-:Y:S03]  /*6500*/  FADD.FTZ R117, R117, R116 ;  /* 0x0000007475757221 */ /* 0x000fe60000010000 */
[----:B------:R-:W-:Y:S01]  /*6510*/  FADD.FTZ R119, R119, R118 ;  /* 0x0000007677777221 */ /* 0x000fe20000010000 */
[C---:B------:R-:W-:Y:S04]  /*6520*/  HMMA.16816.F32 R8, R20.reuse, R92, R8 ;  /* 0x0000005c1408723c */ /* 0x040fe80000001808 */
[----:B------:R-:W-:Y:S02]  /*6530*/  MUFU.EX2 R106, R106 ;  /* 0x0000006a006a7308 */ /* 0x000fe40000000800 */
[C---:B------:R-:W-:Y:S01]  /*6540*/  HMMA.16816.F32 R36, R20.reuse, R94, R36 ;  /* 0x0000005e1424723c */ /* 0x040fe20000001824 */
[----:B------:R-:W4:Y:S07]  /*6550*/  LDSM.16.MT88.4 R92, [R150+0xb000] ;  /* 0x00b00000965c783b */ /* 0x000f2e0000004200 */
[----:B------:R-:W3:Y:S01]  /*6560*/  MUFU.EX2 R107, R107 ;  /* 0x0000006b006b7308 */ /* 0x000ee20000000800 */
[C---:B-1----:R-:W-:Y:S06]  /*6570*/  HMMA.16816.F32 R40, R20.reuse, R96, R40 ;  /* 0x000000601428723c */ /* 0x042fec0000001828 */
[C---:B------:R-:W-:Y:S01]  /*6580*/  HMMA.16816.F32 R44, R20.reuse, R98, R44 ;  /* 0x00000062142c723c */ /* 0x040fe2000000182c */
[----:B------:R-:W1:Y:S05]  /*6590*/  LDSM.16.MT88.4 R96, [R149+0xb000] ;  /* 0x00b000009560783b */ /* 0x000e6a0000004200 */
[C---:B--2---:R-:W-:Y:S06]  /*65a0*/  HMMA.16816.F32 R48, R20.reuse, R108, R48 ;  /* 0x0000006c1430723c */ /* 0x044fec0000001830 */
[C---:B------:R-:W-:Y:S05]  /*65b0*/  HMMA.16816.F32 R52, R20.reuse, R110, R52 ;  /* 0x0000006e1434723c */ /* 0x040fea0000001834 */
[----:B------:R-:W-:Y:S01]  /*65c0*/  FFMA.FTZ R108, R32, UR4, -R124 ;  /* 0x00000004206c7c23 */ /* 0x000fe2000801087c */
[C---:B------:R-:W-:Y:S05]  /*65d0*/  HMMA.16816.F32 R56, R20.reuse, R24, R56 ;  /* 0x000000181438723c */ /* 0x040fea0000001838 */
[----:B------:R-:W-:Y:S01]  /*65e0*/  FFMA.FTZ R110, R34, UR4, -R122 ;  /* 0x00000004226e7c23 */ /* 0x000fe2000801087a */
[C---:B------:R-:W-:Y:S01]  /*65f0*/  HMMA.16816.F32 R60, R20.reuse, R26, R60 ;  /* 0x0000001a143c723c */ /* 0x040fe2000000183c */
[----:B------:R-:W2:Y:S01]  /*6600*/  LDSM.16.MT88.4 R24, [R148+0xb000] ;  /* 0x00b000009418783b */ /* 0x000ea20000004200 */
[----:B------:R-:W-:Y:S03]  /*6610*/  MUFU.EX2 R108, R108 ;  /* 0x0000006c006c7308 */ /* 0x000fe60000000800 */
[----:B------:R-:W-:Y:S01]  /*6620*/  FFMA.FTZ R124, R33, UR4, -R124 ;  /* 0x00000004217c7c23 */ /* 0x000fe2000801087c */
[C---:B-----5:R-:W-:Y:S06]  /*6630*/  HMMA.16816.F32 R64, R20.reuse, R88, R64 ;  /* 0x000000581440723c */ /* 0x060fec0000001840 */
[----:B------:R-:W5:Y:S01]  /*6640*/  MUFU.EX2 R109, R124 ;  /* 0x0000007c006d7308 */ /* 0x000f620000000800 */
[----:B------:R-:W-:Y:S01]  /*6650*/  FFMA.FTZ R122, R35, UR4, -R122 ;  /* 0x00000004237a7c23 */ /* 0x000fe2000801087a */
[C---:B------:R-:W-:Y:S01]  /*6660*/  HMMA.16816.F32 R68, R20.reuse, R90, R68 ;  /* 0x0000005a1444723c */ /* 0x040fe20000001844 */
[----:B------:R-:W5:Y:S05]  /*6670*/  LDSM.16.MT88.4 R32, [R150+0x9800] ;  /* 0x009800009620783b */ /* 0x000f6a0000004200 */
[C---:B----4-:R-:W-:Y:S02]  /*6680*/  HMMA.16816.F32 R12, R20.reuse, R92, R12 ;  /* 0x0000005c140c723c */ /* 0x050fe4000000180c */
[----:B------:R-:W-:Y:S01]  /*6690*/  MUFU.EX2 R110, R110 ;  /* 0x0000006e006e7308 */ /* 0x000fe20000000800 */
[----:B------:R-:W4:Y:S03]  /*66a0*/  LDSM.16.MT88.4 R88, [R149+0x9800] ;  /* 0x009800009558783b */ /* 0x000f260000004200 */
[C---:B------:R-:W-:Y:S06]  /*66b0*/  HMMA.16816.F32 R72, R20.reuse, R94, R72 ;  /* 0x0000005e1448723c */ /* 0x040fec0000001848 */
[----:B------:R-:W5:Y:S01]  /*66c0*/  MUFU.EX2 R111, R122 ;  /* 0x0000007a006f7308 */ /* 0x000f620000000800 */
[----:B------:R-:W4:Y:S01]  /*66d0*/  LDSM.16.MT88.4 R92, [R148+0x9800] ;  /* 0x00980000945c783b */ /* 0x000f220000004200 */
[C---:B-1----:R-:W-:Y:S06]  /*66e0*/  HMMA.16816.F32 R76, R20.reuse, R96, R76 ;  /* 0x00000060144c723c */ /* 0x042fec000000184c */
[C---:B------:R-:W-:Y:S06]  /*66f0*/  HMMA.16816.F32 R80, R20.reuse, R98, R80 ;  /* 0x000000621450723c */ /* 0x040fec0000001850 */
[C---:B--2---:R-:W-:Y:S06]  /*6700*/  HMMA.16816.F32 R16, R20.reuse, R24, R16 ;  /* 0x000000181410723c */ /* 0x044fec0000001810 */
[----:B------:R-:W-:Y:S01]  /*6710*/  HMMA.16816.F32 R84, R20, R26, R84 ;  /* 0x0000001a1454723c */ /* 0x000fe20000001854 */
[----:B------:R-:W1:Y:S06]  /*6720*/  LDSM.16.MT88.4 R24, [R151+0xb800] ;  /* 0x00b800009718783b */ /* 0x000e6c0000004200 */
[----:B---3--:R-:W-:Y:S01]  /*6730*/  F2FP.F16.F32.PACK_AB R20, R105, R104 ;  /* 0x000000686914723e */ /* 0x008fe200000000ff */
[----:B------:R-:W-:Y:S03]  /*6740*/  FADD.FTZ R104, R104, R117 ;  /* 0x0000007568687221 */ /* 0x000fe60000010000 */
[----:B------:R-:W-:Y:S01]  /*6750*/  F2FP.F16.F32.PACK_AB R21, R107, R106 ;  /* 0x0000006a6b15723e */ /* 0x000fe200000000ff */
[----:B------:R-:W-:Y:S01]  /*6760*/  FADD.FTZ R106, R106, R119 ;  /* 0x000000776a6a7221 */ /* 0x000fe20000010000 */
[----:B-----5:R-:W-:Y:S01]  /*6770*/  F2FP.F16.F32.PACK_AB R22, R109, R108 ;  /* 0x0000006c6d16723e */ /* 0x020fe200000000ff */
[----:B------:R-:W-:Y:S01]  /*6780*/  FADD.FTZ R105, R105, R104 ;  /* 0x0000006869697221 */ /* 0x000fe20000010000 */
[----:B------:R-:W-:Y:S01]  /*6790*/  F2FP.F16.F32.PACK_AB R23, R111, R110 ;  /* 0x0000006e6f17723e */ /* 0x000fe200000000ff */
        /* <DEDUP_REMOVED lines=9> */
[C---:B------:R-:W-:Y:S06]  /*6830*/  HMMA.16816.F32 R40, R20.reuse, R32, R40 ;  /* 0x000000201428723c */ /* 0x040fec0000001828 */
[C---:B------:R-:W-:Y:S01]  /*6840*/  HMMA.16816.F32 R44, R20.reuse, R34, R44 ;  /* 0x00000022142c723c */ /* 0x040fe2000000182c */
[----:B------:R-:W5:Y:S05]  /*6850*/  LDSM.16.MT88.4 R32, [R148+0xb800] ;  /* 0x00b800009420783b */ /* 0x000f6a0000004200 */
[C---:B----4-:R-:W-:Y:S06]  /*6860*/  HMMA.16816.F32 R48, R20.reuse, R88, R48 ;  /* 0x000000581430723c */ /* 0x050fec0000001830 */
[C---:B------:R-:W-:Y:S06]  /*6870*/  HMMA.16816.F32 R52, R20.reuse, R90, R52 ;  /* 0x0000005a1434723c */ /* 0x040fec0000001834 */
[C---:B------:R-:W-:Y:S06]  /*6880*/  HMMA.16816.F32 R56, R20.reuse, R92, R56 ;  /* 0x0000005c1438723c */ /* 0x040fec0000001838 */
[C---:B------:R-:W-:Y:S06]  /*6890*/  HMMA.16816.F32 R60, R20.reuse, R94, R60 ;  /* 0x0000005e143c723c */ /* 0x040fec000000183c */
[C---:B-1----:R-:W-:Y:S06]  /*68a0*/  HMMA.16816.F32 R64, R20.reuse, R24, R64 ;  /* 0x000000181440723c */ /* 0x042fec0000001840 */
[C---:B------:R-:W-:Y:S06]  /*68b0*/  HMMA.16816.F32 R68, R20.reuse, R26, R68 ;  /* 0x0000001a1444723c */ /* 0x040fec0000001844 */
[C---:B--2---:R-:W-:Y:S06]  /*68c0*/  HMMA.16816.F32 R92, R20.reuse, R8, R12 ;  /* 0x00000008145c723c */ /* 0x044fec000000180c */
[C---:B------:R-:W-:Y:S06]  /*68d0*/  HMMA.16816.F32 R72, R20.reuse, R10, R72 ;  /* 0x0000000a1448723c */ /* 0x040fec0000001848 */
[C---:B---3--:R-:W-:Y:S06]  /*68e0*/  HMMA.16816.F32 R76, R20.reuse, R28, R76 ;  /* 0x0000001c144c723c */ /* 0x048fec000000184c */
[C---:B------:R-:W-:Y:S06]  /*68f0*/  HMMA.16816.F32 R80, R20.reuse, R30, R80 ;  /* 0x0000001e1450723c */ /* 0x040fec0000001850 */
[C---:B-----5:R-:W-:Y:S06]  /*6900*/  HMMA.16816.F32 R88, R20.reuse, R32, R16 ;  /* 0x000000201458723c */ /* 0x060fec0000001810 */
[----:B------:R-:W-:Y:S01]  /*6910*/  HMMA.16816.F32 R84, R20, R34, R84 ;  /* 0x000000221454723c */ /* 0x000fe20000001854 */
[----:B------:R-:W-:Y:S11]  /*6920*/  @!UPT UIADD3 URZ, URZ, URZ, URZ ;  /* 0x0000003f3f3ff290 */ /* 0x000ff6000fffe03f */
[----:B------:R-:W-:Y:S01]  /*6930*/  @!UPT UIADD3 URZ, URZ, URZ, URZ ;  /* 0x0000003f3f3ff290 */ /* 0x000fe2000fffe03f */
[----:B------:R-:W-:Y:S11]  /*6940*/  @P0 BRA `(.L_x_6575) ;  /* 0xffffffd800680947 */ /* 0x000ff6000383ffff */
.L_x_6571:
        /* <DEDUP_REMOVED lines=9> */
[----:B------:R-:W5:Y:S01]  /*69e0*/  S2R R15, SR_TID.X ;  /* 0x00000000000f7919 */ /* 0x000f620000002100 */
[----:B------:R-:W-:Y:S01]  /*69f0*/  BAR.SYNC.DEFER_BLOCKING 0x0 ;  /* 0x0000000000007b1d */ /* 0x000fe20000010000 */
[----:B-1----:R-:W-:Y:S01]  /*6a00*/  FADD.FTZ R7, R2, R175 ;  /* 0x000000af02077221 */ /* 0x002fe20000010000 */
[----:B--2---:R-:W-:Y:S01]  /*6a10*/  ULEA UR4, UR4, UR5, 0x18 ;  /* 0x0000000504047291 */ /* 0x004fe2000f8ec03f */
[----:B---3--:R-:W-:-:S03]  /*6a20*/  FADD.FTZ R0, R0, R173 ;  /* 0x000000ad00007221 */ /* 0x008fc60000010000 */
[----:B------:R-:W1:Y:S04]  /*6a30*/  SHFL.BFLY PT, R6, R7, 0x1, 0x1f ;  /* 0x0c201f0007067f89 */ /* 0x000e6800000e0000 */
[----:B------:R-:W2:Y:S01]  /*6a40*/  SHFL.BFLY PT, R5, R0, 0x1, 0x1f ;  /* 0x0c201f0000057f89 */ /* 0x000ea200000e0000 */
[----:B----4-:R-:W-:-:S04]  /*6a50*/  SHF.R.S32.HI R11, RZ, 0x1f, R4 ;  /* 0x0000001fff0b7819 */ /* 0x010fc80000011404 */
[CC--:B------:R-:W-:Y:S02]  /*6a60*/  LEA.HI R13, R11.reuse, R4.reuse, RZ, 0x2 ;  /* 0x000000040b0d7211 */ /* 0x0c0fe400078f10ff */
[CC--:B------:R-:W-:Y:S02]  /*6a70*/  LEA.HI R2, R11.reuse, R4.reuse, RZ, 0x5 ;  /* 0x000000040b027211 */ /* 0x0c0fe400078f28ff */
[--C-:B------:R-:W-:Y:S02]  /*6a80*/  SHF.R.S32.HI R12, RZ, 0x2, R13.reuse ;  /* 0x00000002ff0c7819 */ /* 0x100fe4000001140d */
[----:B------:R-:W-:Y:S02]  /*6a90*/  LEA.HI R11, R11, R4, RZ, 0x4 ;  /* 0x000000040b0b7211 */ /* 0x000fe400078f20ff */
[----:B------:R-:W-:Y:S01]  /*6aa0*/  SHF.R.S32.HI R10, RZ, 0x5, R2 ;  /* 0x00000005ff0a7819 */ /* 0x000fe20000011402 */
[----:B-1----:R-:W-:Y:S01]  /*6ab0*/  FADD.FTZ R6, R7, R6 ;  /* 0x0000000607067221 */ /* 0x002fe20000010000 */
[----:B------:R-:W-:-:S02]  /*6ac0*/  SHF.R.S32.HI R7, RZ, 0x1f, R13 ;  /* 0x0000001fff077819 */ /* 0x000fc4000001140d */
[----:B------:R-:W-:Y:S01]  /*6ad0*/  LOP3.LUT R13, R13, 0x1ffffffc, RZ, 0xc0, !PT ;  /* 0x1ffffffc0d0d7812 */ /* 0x000fe200078ec0ff */
[----:B--2---:R-:W-:Y:S01]  /*6ae0*/  FADD.FTZ R5, R0, R5 ;  /* 0x0000000500057221 */ /* 0x004fe20000010000 */
[----:B------:R-:W-:Y:S02]  /*6af0*/  FSETP.NE.FTZ.AND P4, PT, R6, RZ, PT ;  /* 0x000000ff0600720b */ /* 0x000fe40003f95000 */
[----:B-----5:R-:W-:Y:S02]  /*6b00*/  SHF.R.S32.HI R0, RZ, 0x1f, R15 ;  /* 0x0000001fff007819 */ /* 0x020fe4000001140f */
[----:B------:R-:W-:Y:S02]  /*6b10*/  FSETP.NE.FTZ.AND P3, PT, R5, RZ, PT ;  /* 0x000000ff0500720b */ /* 0x000fe40003f75000 */
[----:B------:R-:W-:Y:S02]  /*6b20*/  LEA.HI R7, R7, R12, RZ, 0x3 ;  /* 0x0000000c07077211 */ /* 0x000fe400078f18ff */
[----:B------:R-:W-:-:S02]  /*6b30*/  LEA.HI R0, R0, R15, RZ, 0x4 ;  /* 0x0000000f00007211 */ /* 0x000fc400078f20ff */
[----:B------:R-:W-:Y:S02]  /*6b40*/  LOP3.LUT R7, R7, 0xfffffff8, RZ, 0xc0, !PT ;  /* 0xfffffff807077812 */ /* 0x000fe400078ec0ff */
[----:B------:R-:W-:Y:S01]  /*6b50*/  LOP3.LUT R0, R0, 0xfffffff0, RZ, 0xc0, !PT ;  /* 0xfffffff000007812 */ /* 0x000fe200078ec0ff */
[----:B------:R-:W1:Y:S01]  /*6b60*/  @P4 MUFU.RCP R9, R6 ;  /* 0x0000000600094308 */ /* 0x000e620000001000 */
[----:B------:R-:W-:Y:S02]  /*6b70*/  IADD3 R7, R12, -R7, RZ ;  /* 0x800000070c077210 */ /* 0x000fe40007ffe0ff */
[----:B------:R-:W-:Y:S02]  /*6b80*/  IADD3 R0, -R0, R15, RZ ;  /* 0x0000000f00007210 */ /* 0x000fe40007ffe1ff */
[----:B------:R-:W-:Y:S02]  /*6b90*/  SHF.L.U32 R15, R7, 0x6, RZ ;  /* 0x00000006070f7819 */ /* 0x000fe400000006ff */
[----:B------:R-:W-:Y:S01]  /*6ba0*/  IADD3 R13, -R13, R4, RZ ;  /* 0x000000040d0d7210 */ /* 0x000fe20007ffe1ff */
[----:B------:R-:W2:Y:S01]  /*6bb0*/  @P3 MUFU.RCP R8, R5 ;  /* 0x0000000500083308 */ /* 0x000ea20000001000 */
[----:B------:R-:W-:-:S02]  /*6bc0*/  LOP3.LUT R12, R7, 0x1, RZ, 0xc0, !PT ;  /* 0x00000001070c7812 */ /* 0x000fc400078ec0ff */
[----:B------:R-:W-:Y:S02]  /*6bd0*/  SHF.R.S32.HI R11, RZ, 0x4, R11 ;  /* 0x00000004ff0b7819 */ /* 0x000fe4000001140b */
[----:B------:R-:W-:Y:S02]  /*6be0*/  LOP3.LUT R15, R15, 0x1c0, RZ, 0xc0, !PT ;  /* 0x000001c00f0f7812 */ /* 0x000fe400078ec0ff */
[----:B------:R-:W-:Y:S01]  /*6bf0*/  LEA R10, R10, R13, 0x9 ;  /* 0x0000000d0a0a7211 */ /* 0x000fe200078e48ff */
[----:B------:R-:W3:Y:S01]  /*6c00*/  @P4 MUFU.LG2 R6, R6 ;  /* 0x0000000600064308 */ /* 0x000ee20000000c00 */
[----:B------:R-:W-:Y:S01]  /*6c10*/  ISETP.NE.U32.AND P0, PT, R12, 0x1, PT ;  /* 0x000000010c00780c */ /* 0x000fe20003f05070 */
[----:B-1----:R-:W-:Y:S01]  /*6c20*/  FMUL.FTZ R96, R9, R96 ;  /* 0x0000006009607220 */ /* 0x002fe20000410000 */
[----:B------:R-:W-:Y:S01]  /*6c30*/  SHF.L.U32 R13, R11, 0x6, RZ ;  /* 0x000000060b0d7819 */ /* 0x000fe200000006ff */
[C---:B------:R-:W-:Y:S01]  /*6c40*/  FMUL.FTZ R97, R9.reuse, R97 ;  /* 0x0000006109617220 */ /* 0x040fe20000410000 */
[----:B------:R-:W-:Y:S01]  /*6c50*/  LEA.HI R12, R0, R0, RZ, 0x1 ;  /* 0x00000000000c7211 */ /* 0x000fe200078f08ff */
[----:B------:R-:W-:Y:S01]  /*6c60*/  FMUL.FTZ R36, R9, R36 ;  /* 0x0000002409247220 */ /* 0x000fe20000410000 */
[----:B------:R-:W-:Y:S01]  /*6c70*/  LEA.HI R15, R15, R15, RZ, 0x1d ;  /* 0x0000000f0f0f7211 */ /* 0x000fe200078fe8ff */
[----:B------:R-:W-:Y:S01]  /*6c80*/  FMUL.FTZ R37, R9, R37 ;  /* 0x0000002509257220 */ /* 0x000fe20000410000 */
[----:B------:R-:W-:Y:S01]  /*6c90*/  LOP3.LUT R13, R13, 0x1c0, RZ, 0xc0, !PT ;  /* 0x000001c00d0d7812 */ /* 0x000fe200078ec0ff */
[C---:B------:R-:W-:Y:S01]  /*6ca0*/  FMUL.FTZ R40, R9.reuse, R40 ;  /* 0x0000002809287220 */ /* 0x040fe20000410000 */
[----:B------:R-:W-:Y:S01]  /*6cb0*/  SHF.L.U32 R14, R12, 0x2, RZ ;  /* 0x000000020c0e7819 */ /* 0x000fe200000006ff */
        /* <DEDUP_REMOVED lines=84> */
[-C--:B------:R-:W-:Y:S02]  /*7200*/  IADD3 R17, R13, R12.reuse, RZ ;  /* 0x0000000c0d117210 */ /* 0x080fe40007ffe0ff */
[----:B------:R-:W-:Y:S01]  /*7210*/  IADD3 R12, R15, R12, RZ ;  /* 0x0000000c0f0c7210 */ /* 0x000fe20007ffe0ff */
        /* <DEDUP_REMOVED lines=20> */
[----:B------:R5:W-:Y:S04]  /*7360*/  STS.64 [R14+0x4800], R78 ;  /* 0x0048004e0e007388 */ /* 0x000be80000000a00 */
[----:B------:R3:W-:Y:S01]  /*7370*/  STS.64 [R16+0x4000], R80 ;  /* 0x0040005010007388 */ /* 0x0007e20000000a00 */
[----:B--2---:R-:W-:-:S03]  /*7380*/  LEA R92, R8, UR4, 0x2 ;  /* 0x00000004085c7c11 */ /* 0x004fc6000f8e10ff */
[----:B------:R2:W-:Y:S01]  /*7390*/  STS.64 [R16+0x4800], R82 ;  /* 0x0048005210007388 */ /* 0x0005e20000000a00 */
[----:B------:R-:W2:Y:S03]  /*73a0*/  LDC.64 R8, c[0x0][0x2c0] ;  /* 0x0000b000ff087b82 */ /* 0x000ea60000000a00 */
[----:B------:R2:W-:Y:S04]  /*73b0*/  STS.64 [R17+0x4000], R88 ;  /* 0x0040005811007388 */ /* 0x0005e80000000a00 */
[----:B------:R2:W-:Y:S01]  /*73c0*/  STS.64 [R17+0x4800], R90 ;  /* 0x0048005a11007388 */ /* 0x0005e20000000a00 */
[----:B------:R-:W2:Y:S03]  /*73d0*/  S2UR UR4, SR_CTAID.Z ;  /* 0x00000000000479c3 */ /* 0x000ea60000002700 */
[----:B------:R2:W-:Y:S04]  /*73e0*/  STS.64 [R12+0x4000], R84 ;  /* 0x004000540c007388 */ /* 0x0005e80000000a00 */
[----:B------:R2:W-:Y:S01]  /*73f0*/  STS.64 [R12+0x4800], R86 ;  /* 0x004800560c007388 */ /* 0x0005e20000000a00 */
[----:B----4-:R-:W2:Y:S01]  /*7400*/  LDC R76, c[0x0][0x270] ;  /* 0x00009c00ff4c7b82 */ /* 0x010ea20000000800 */
[----:B-----5:R-:W-:-:S07]  /*7410*/  LOP3.LUT R79, R2, 0xffffffe0, RZ, 0xc0, !PT ;  /* 0xffffffe0024f7812 */ /* 0x020fce00078ec0ff */
[----:B------:R-:W-:Y:S01]  /*7420*/  BAR.SYNC.DEFER_BLOCKING 0x0 ;  /* 0x0000000000007b1d */ /* 0x000fe20000010000 */
[----:B------:R-:W-:Y:S01]  /*7430*/  IADD3 R79, -R79, R4, RZ ;  /* 0x000000044f4f7210 */ /* 0x000fe20007ffe1ff */
[----:B---3--:R-:W-:Y:S01]  /*7440*/  @P4 FMUL.FTZ R81, R6, 0.69314718246459960938 ;  /* 0x3f31721806514820 */ /* 0x008fe20000410000 */
[----:B-1----:R-:W-:-:S05]  /*7450*/  @P3 FMUL.FTZ R6, R5, 0.69314718246459960938 ;  /* 0x3f31721805063820 */ /* 0x002fca0000410000 */
[----:B------:R-:W1:Y:S01]  /*7460*/  @P4 LDC R77, c[0x0][0x2e8] ;  /* 0x0000ba00ff4d4b82 */ /* 0x000e620000000800 */
[----:B------:R-:W-:Y:S01]  /*7470*/  LOP3.LUT P0, RZ, R79, 0x3, RZ, 0xc0, !PT ;  /* 0x000000034fff7812 */ /* 0x000fe2000780c0ff */
[----:B------:R-:W3:Y:S01]  /*7480*/  S2R R7, SR_CTAID.Y ;  /* 0x0000000000077919 */ /* 0x000ee20000002600 */
[----:B------:R-:W-:Y:S02]  /*7490*/  IADD3 R79, -R164, RZ, RZ ;  /* 0x000000ffa44f7210 */ /* 0x000fe40007ffe1ff */
[----:B------:R-:W-:Y:S01]  /*74a0*/  SHF.L.U32 R80, R0, 0x2, RZ ;  /* 0x0000000200507819 */ /* 0x000fe200000006ff */
[----:B------:R-:W4:Y:S01]  /*74b0*/  S2R R10, SR_CTAID.X ;  /* 0x00000000000a7919 */ /* 0x000f220000002500 */
[----:B------:R-:W-:Y:S01]  /*74c0*/  MOV R4, 0xff800000 ;  /* 0xff80000000047802 */ /* 0x000fe20000000f00 */
[----:B------:R-:W5:Y:S01]  /*74d0*/  @P3 LDC R78, c[0x0][0x2e8] ;  /* 0x0000ba00ff4e3b82 */ /* 0x000f620000000800 */
[----:B--2---:R-:W-:Y:S01]  /*74e0*/  IMAD R79, R76, R79, UR4 ;  /* 0x000000044c4f7e24 */ /* 0x004fe2000f8e024f */
[----:B------:R2:W2:Y:S04]  /*74f0*/  LDS.128 R72, [R92] ;  /* 0x000000005c487984 */ /* 0x0004a80000000c00 */
[----:B------:R2:W2:Y:S01]  /*7500*/  LDS.128 R68, [R92+0x800] ;  /* 0x000800005c447984 */ /* 0x0004a20000000c00 */
[----:B-1----:R-:W-:Y:S01]  /*7510*/  @P4 FFMA.FTZ R4, R100, R77, R81 ;  /* 0x0000004d64044223 */ /* 0x002fe20000010051 */
[----:B------:R-:W-:-:S02]  /*7520*/  SHF.R.S32.HI R81, RZ, 0x1f, R80 ;  /* 0x0000001fff517819 */ /* 0x000fc40000011450 */
[----:B------:R1:W1:Y:S04]  /*7530*/  LDS.128 R64, [R92+0x1000] ;  /* 0x001000005c407984 */ /* 0x0002680000000c00 */
[----:B------:R1:W1:Y:S04]  /*7540*/  LDS.128 R60, [R92+0x1800] ;  /* 0x001800005c3c7984 */ /* 0x0002680000000c00 */
[----:B------:R1:W1:Y:S01]  /*7550*/  LDS.128 R56, [R92+0x2000] ;  /* 0x002000005c387984 */ /* 0x0002620000000c00 */
[----:B---3--:R-:W-:Y:S01]  /*7560*/  IMAD R7, R7, R8, R164 ;  /* 0x0000000807077224 */ /* 0x008fe200078e02a4 */
[----:B------:R-:W-:Y:S01]  /*7570*/  MOV R8, 0xff800000 ;  /* 0xff80000000087802 */ /* 0x000fe20000000f00 */
[----:B-----5:R-:W-:Y:S01]  /*7580*/  @P3 FFMA.FTZ R8, R3, R78, R6 ;  /* 0x0000004e03083223 */ /* 0x020fe20000010006 */
[----:B------:R3:W1:Y:S01]  /*7590*/  LDS.128 R52, [R92+0x2800] ;  /* 0x002800005c347984 */ /* 0x0006620000000c00 */
        /* <DEDUP_REMOVED lines=13> */
[----:B--2---:R-:W-:Y:S05]  /*7670*/  @P0 BRA `(.L_x_6577) ;  /* 0x0000000000300947 */ /* 0x004fea0003800000 */
        /* <DEDUP_REMOVED lines=12> */
.L_x_6577:
[----:B------:R-:W-:Y:S05]  /*7740*/  BSYNC B0 ;  /* 0x0000000000007941 */ /* 0x000fea0003800000 */
.L_x_6576:
[----:B------:R-:W-:Y:S01]  /*7750*/  ULDC UR4, c[0x0][0x2dc] ;  /* 0x0000b70000047ab9 */ /* 0x000fe20000000800 */
[----:B------:R-:W-:-:S04]  /*7760*/  IMAD.WIDE R80, R11, 0x80, R80 ;  /* 0x000000800b507825 */ /* 0x000fc800078e0250 */
[----:B------:R-:W-:Y:S01]  /*7770*/  IMAD R2, R2, UR4, RZ ;  /* 0x0000000402027c24 */ /* 0x000fe2000f8e02ff */
[----:B------:R-:W-:-:S04]  /*7780*/  ULDC.64 UR4, c[0x0][0x288] ;  /* 0x0000a20000047ab9 */ /* 0x000fc80000000a00 */
[----:B------:R-:W-:-:S04]  /*7790*/  IADD3 R0, P0, R2, R80, RZ ;  /* 0x0000005002007210 */ /* 0x000fc80007f1e0ff */
[----:B------:R-:W-:Y:S02]  /*77a0*/  LEA.HI.X.SX32 R3, R2, R81, 0x1, P0 ;  /* 0x0000005102037211 */ /* 0x000fe400000f0eff */
[----:B------:R-:W-:-:S04]  /*77b0*/  LEA R2, P0, R0, UR4, 0x2 ;  /* 0x0000000400027c11 */ /* 0x000fc8000f8010ff */
[----:B------:R-:W-:-:S05]  /*77c0*/  LEA.HI.X R3, R0, UR5, R3, 0x2, P0 ;  /* 0x0000000500037c11 */ /* 0x000fca00080f1403 */
[----:B------:R-:W-:Y:S04]  /*77d0*/  STG.E.128 desc[UR18][R2.64], R72 ;  /* 0x0000004802007986 */ /* 0x000fe8000c101d12 */
[----:B------:R-:W-:Y:S04]  /*77e0*/  STG.E.128 desc[UR18][R2.64+0x1000], R68 ;  /* 0x0010004402007986 */ /* 0x000fe8000c101d12 */
[----:B-1----:R-:W-:Y:S04]  /*77f0*/  STG.E.128 desc[UR18][R2.64+0x2000], R64 ;  /* 0x0020004002007986 */ /* 0x002fe8000c101d12 */
        /* <DEDUP_REMOVED lines=14> */
.L_x_6578:
        /* <DEDUP_REMOVED lines=10> */
.L_x_8414:


//--------------------- .text._ZN5flash24flash_fwd_splitkv_kernelI23Flash_fwd_kernel_traitsILi128ELi64ELi64ELi4ELb0ELb0EN7cutlass6half_tE19Flash_kernel_traitsILi128ELi64ELi64ELi4ES3_EELb1ELb0ELb0ELb1ELb1ELb1ELb1ELb0EEEvNS_16Flash_fwd_paramsE --------------------------
	.section	.text._ZN5flash24flash_fwd_splitkv_kernelI23Flash_fwd_kernel_traitsILi128ELi64ELi64ELi4ELb0ELb0EN7cutlass6half_tE19Flash_kernel_traitsILi128ELi64ELi64ELi4ES3_EELb1ELb0ELb0ELb1ELb1ELb1ELb1ELb0EEEvNS_16Flash_fwd_paramsE,"ax",@progbits
	.align	128
        .global         _ZN5flash24flash_fwd_splitkv_kernelI23Flash_fwd_kernel_traitsILi128ELi64ELi64ELi4ELb0ELb0EN7cutlass6half_tE19Flash_kernel_traitsILi128ELi64ELi64ELi4ES3_EELb1ELb0ELb0ELb1ELb1ELb1ELb1ELb0EEEvNS_16Flash_fwd_paramsE
        .type           _ZN5flash24flash_fwd_splitkv_kernelI23Flash_fwd_kernel_traitsILi128ELi64ELi64ELi4ELb0ELb0EN7cutlass6half_tE19Flash_kernel_traitsILi128ELi64ELi64ELi4ES3_EELb1ELb0ELb0ELb1ELb1ELb1ELb1ELb0EEEvNS_16Flash_fwd_paramsE,@function
        .size           _ZN5flash24flash_fwd_splitkv_kernelI23Flash_fwd_kernel_traitsILi128ELi64ELi64ELi4ELb0ELb0EN7cutlass6half_tE19Flash_kernel_traitsILi128ELi64ELi64ELi4ES3_EELb1ELb0ELb0ELb1ELb1ELb1ELb1ELb0EEEvNS_16Flash_fwd_paramsE,(.L_x_8415 - _ZN5flash24flash_fwd_splitkv_kernelI23Flash_fwd_kernel_traitsILi128ELi64ELi64ELi4ELb0ELb0EN7cutlass6half_tE19Flash_kernel_traitsILi128ELi64ELi64ELi4ES3_EELb1ELb0ELb0ELb1ELb1ELb1ELb1ELb0EEEvNS_16Flash_fwd_paramsE)
        .other          _ZN5flash24flash_fwd_splitkv_kernelI23Flash_fwd_kernel_traitsILi128ELi64ELi64ELi4ELb0ELb0EN7cutlass6half_tE19Flash_kernel_traitsILi128ELi64ELi64ELi4ES3_EELb1ELb0ELb0ELb1ELb1ELb1ELb1ELb0EEEvNS_16Flash_fwd_paramsE,@"STO_CUDA_ENTRY STV_DEFAULT"
_ZN5flash24flash_fwd_splitkv_kernelI23Flash_fwd_kernel_traitsILi128ELi64ELi64ELi4ELb0ELb0EN7cutlass6half_tE19Flash_kernel_traitsILi128ELi64ELi64ELi4ES3_EELb1ELb0ELb0ELb1ELb1ELb1ELb1ELb0EEEvNS_16Flash_fwd_paramsE:
.text._ZN5flash24flash_fwd_splitkv_kernelI23Flash_fwd_kernel_traitsILi128ELi64ELi64ELi4ELb0ELb0EN7cutlass6half_tE19Flash_kernel_traitsILi128ELi64ELi64ELi4ES3_EELb1ELb0ELb0ELb1ELb1ELb1ELb1ELb0EEEvNS_16Flash_fwd_paramsE:
        /* <DEDUP_REMOVED lines=44> */
[----:B------:R-:W-:Y:S01]  /*02c0*/  ULDC UR16, c[0x0][0x398] ;  /* 0x0000e60000107ab9 */ /* 0x000fe20000000800 */
[----:B------:R-:W4:Y:S05]  /*02d0*/  S2R R29, SR_TID.X ;  /* 0x00000000001d7919 */ /* 0x000f2a0000002100 */
[----:B-1----:R-:W1:Y:S01]  /*02e0*/  LDC R2, c[0x0][0x2c8] ;  /* 0x0000b200ff027b82 */ /* 0x002e620000000800 */
[-C--:B--2---:R-:W-:Y:S02]  /*02f0*/  IABS R6, R0.reuse ;  /* 0x0000000000067213 */ /* 0x084fe40000000000 */
[----:B------:R-:W-:-:S02]  /*0300*/  IABS R11, R0 ;  /* 0x00000000000b7213 */ /* 0x000fc40000000000 */
        /* <DEDUP_REMOVED lines=45> */
[----:B------:R-:W-:-:S04]  /*05e0*/  VIADDMNMX R28, R159, R8, R3, PT ;  /* 0x000000089f1c7246 */ /* 0x000fc80003800103 */
[----:B------:R-:W-:-:S04]  /*05f0*/  VIMNMX R28, R28, R5, PT ;  /* 0x000000051c1c7248 */ /* 0x000fc80003fe0100 */
[----:B------:R-:W-:-:S13]  /*0600*/  ISETP.GE.AND P0, PT, R159, R28, PT ;  /* 0x0000001c9f00720c */ /* 0x000fda0003f06270 */
[----:B----4-:R-:W-:Y:S05]  /*0610*/  @!P0 BRA `(.L_x_6579) ;  /* 0x0000000400308947 */ /* 0x010fea0003800000 */
[----:B------:R-:W1:Y:S01]  /*0620*/  LDC R2, c[0x0][0x2c0] ;  /* 0x0000b000ff027b82 */ /* 0x000e620000000800 */
[----:B------:R-:W-:Y:S01]  /*0630*/  SHF.R.S32.HI R0, RZ, 0x1f, R29 ;  /* 0x0000001fff007819 */ /* 0x000fe2000001141d */
        /* <DEDUP_REMOVED lines=9> */
[----:B-1----:R-:W-:Y:S01]  /*06d0*/  IMAD R2, R9, R2, R164 ;  /* 0x0000000209027224 */ /* 0x002fe200078e02a4 */
[----:B------:R-:W-:-:S03]  /*06e0*/  SHF.R.S32.HI R9, RZ, 0x1f, R8 ;  /* 0x0000001fff097819 */ /* 0x000fc60000011408 */
[----:B------:R-:W-:Y:S01]  /*06f0*/  IMAD R3, R2, R7, R10 ;  /* 0x0000000702037224 */ /* 0x000fe200078e020a */
[----:B------:R-:W-:Y:S01]  /*0700*/  IADD3 R7, -R100, UR17, RZ ;  /* 0x0000001164077c10 */ /* 0x000fe2000fffe1ff */
[----:B------:R-:W-:-:S03]  /*0710*/  IMAD.WIDE R8, R0, 0x80, R8 ;  /* 0x0000008000087825 */ /* 0x000fc600078e0208 */
[-C--:B------:R-:W-:Y:S01]  /*0720*/  ISETP.GE.OR P5, PT, R0, R7.reuse, P6 ;  /* 0x000000070000720c */ /* 0x080fe200037a6670 */
[----:B------:R-:W-:Y:S01]  /*0730*/  IMAD R3, R3, UR17, R100 ;  /* 0x0000001103037c24 */ /* 0x000fe2000f8e0264 */
[-C--:B------:R-:W-:Y:S01]  /*0740*/  ISETP.GE.OR P4, PT, R6, R7.reuse, P6 ;  /* 0x000000070600720c */ /* 0x080fe20003786670 */
[----:B------:R-:W-:Y:S01]  /*0750*/  VIADD R10, R0, 0x18 ;  /* 0x00000018000a7836 */ /* 0x000fe20000000000 */
[-C--:B------:R-:W-:Y:S01]  /*0760*/  ISETP.GE.OR P3, PT, R4, R7.reuse, P6 ;  /* 0x000000070400720c */ /* 0x080fe20003766670 */
[----:B------:R-:W-:Y:S01]  /*0770*/  IMAD R5, R3, UR4, RZ ;  /* 0x0000000403057c24 */ /* 0x000fe2000f8e02ff */
[----:B------:R-:W-:Y:S01]  /*0780*/  ULDC.64 UR4, c[0x0][0x288] ;  /* 0x0000a20000047ab9 */ /* 0x000fe20000000a00 */
[----:B------:R-:W-:Y:S01]  /*0790*/  VIADD R6, R0, 0x20 ;  /* 0x0000002000067836 */ /* 0x000fe20000000000 */
[----:B------:R-:W-:Y:S01]  /*07a0*/  ISETP.GE.OR P2, PT, R10, R7, P6 ;  /* 0x000000070a00720c */ /* 0x000fe20003746670 */
[----:B------:R-:W-:Y:S01]  /*07b0*/  VIADD R4, R0, 0x28 ;  /* 0x0000002800047836 */ /* 0x000fe20000000000 */
[----:B------:R-:W-:-:S02]  /*07c0*/  IADD3 R2, P0, R5, R8, RZ ;  /* 0x0000000805027210 */ /* 0x000fc40007f1e0ff */
[----:B------:R-:W-:Y:S01]  /*07d0*/  ISETP.GE.OR P1, PT, R6, R7, P6 ;  /* 0x000000070600720c */ /* 0x000fe20003726670 */
[----:B------:R-:W-:Y:S01]  /*07e0*/  @!P5 IMAD.MOV.U32 R11, RZ, RZ, -0x800000 ;  /* 0xff800000ff0bd424 */ /* 0x000fe200078e00ff */
[----:B------:R-:W-:Y:S01]  /*07f0*/  LEA.HI.X.SX32 R5, R5, R9, 0x1, P0 ;  /* 0x0000000905057211 */ /* 0x000fe200000f0eff */
[----:B------:R-:W-:Y:S01]  /*0800*/  @!P4 IMAD.MOV.U32 R15, RZ, RZ, -0x800000 ;  /* 0xff800000ff0fc424 */ /* 0x000fe200078e00ff */
[----:B------:R-:W-:Y:S01]  /*0810*/  LEA R12, P0, R2, UR4, 0x2 ;  /* 0x00000004020c7c11 */ /* 0x000fe2000f8010ff */
[----:B------:R-:W-:-:S03]  /*0820*/  @!P3 IMAD.MOV.U32 R6, RZ, RZ, -0x800000 ;  /* 0xff800000ff06b424 */ /* 0x000fc600078e00ff */
[----:B------:R-:W-:Y:S01]  /*0830*/  LEA.HI.X R13, R2, UR5, R5, 0x2, P0 ;  /* 0x00000005020d7c11 */ /* 0x000fe200080f1405 */
[----:B------:R-:W-:Y:S01]  /*0840*/  ULDC.64 UR4, c[0x0][0x2b8] ;  /* 0x0000ae0000047ab9 */ /* 0x000fe20000000a00 */
[----:B------:R-:W-:Y:S02]  /*0850*/  SHF.R.S32.HI R5, RZ, 0x1f, R3 ;  /* 0x0000001fff057819 */ /* 0x000fe40000011403 */
        /* <DEDUP_REMOVED lines=40> */
.L_x_6579:
        /* <DEDUP_REMOVED lines=22> */
.L_x_6580:
[----:B------:R-:W-:Y:S05]  /*0c40*/  @P6 BRA `(.L_x_6581) ;  /* 0x0000000400386947 */ /* 0x000fea0003800000 */
[----:B------:R-:W2:Y:S01]  /*0c50*/  LDC R0, c[0x0][0x380] ;  /* 0x0000e000ff007b82 */ /* 0x000ea20000000800 */
[----:B------:R-:W-:Y:S01]  /*0c60*/  LEA R7, R28, 0xffffffc0, 0x6 ;  /* 0xffffffc01c077811 */ /* 0x000fe200078e30ff */
[----:B------:R-:W-:Y:S01]  /*0c70*/  ULDC.64 UR8, c[0x0][0x230] ;  /* 0x00008c0000087ab9 */ /* 0x000fe20000000a00 */
[----:B------:R-:W-:Y:S01]  /*0c80*/  ULDC.64 UR6, c[0x0][0x248] ;  /* 0x0000920000067ab9 */ /* 0x000fe20000000a00 */
[----:B------:R-:W-:Y:S01]  /*0c90*/  ULDC.64 UR4, c[0x0][0x238] ;  /* 0x00008e0000047ab9 */ /* 0x000fe20000000a00 */
[----:B-1----:R-:W-:Y:S01]  /*0ca0*/  IABS R2, R7 ;  /* 0x0000000700027213 */ /* 0x002fe20000000000 */
[----:B------:R-:W-:Y:S01]  /*0cb0*/  ULDC.64 UR10, c[0x0][0x260] ;  /* 0x00009800000a7ab9 */ /* 0x000fe20000000a00 */
[----:B--2---:R-:W-:-:S04]  /*0cc0*/  IABS R4, R0 ;  /* 0x0000000000047213 */ /* 0x004fc80000000000 */
        /* <DEDUP_REMOVED lines=23> */
[----:B------:R-:W2:Y:S01]  /*0e40*/  LDG.E R24, desc[UR18][R24.64] ;  /* 0x0000001218187981 */ /* 0x000ea2000c1e1900 */
        /* <DEDUP_REMOVED lines=29> */
[----:B--2---:R-:W-:Y:S01]  /*1020*/  SHF.R.S32.HI R15, RZ, 0x1f, R24 ;  /* 0x0000001fff0f7819 */ /* 0x004fe20000011418 */
        /* <DEDUP_REMOVED lines=16> */
.L_x_6581:
[----:B------:R-:W1:Y:S01]  /*1130*/  LDC R13, c[0x0][0x278] ;  /* 0x00009e00ff0d7b82 */ /* 0x000e620000000800 */
[----:B------:R-:W-:Y:S01]  /*1140*/  SHF.R.S32.HI R19, RZ, 0x1f, R17 ;  /* 0x0000001fff137819 */ /* 0x000fe20000011411 */
[----:B------:R-:W-:Y:S01]  /*1150*/  ULDC.64 UR6, c[0x0][0x248] ;  /* 0x0000920000067ab9 */ /* 0x000fe20000000a00 */
[----:B------:R-:W-:-:S05]  /*1160*/  ULDC.64 UR8, c[0x0][0x230] ;  /* 0x00008c0000087ab9 */ /* 0x000fca0000000a00 */
[----:B------:R-:W2:Y:S01]  /*1170*/  LDC.64 R8, c[0x0][0x250] ;  /* 0x00009400ff087b82 */ /* 0x000ea20000000a00 */
[----:B-1----:R-:W-:-:S04]  /*1180*/  IABS R3, R13 ;  /* 0x0000000d00037213 */ /* 0x002fc80000000000 */
[----:B------:R-:W1:Y:S01]  /*1190*/  I2F.RP R7, R3 ;  /* 0x0000000300077306 */ /* 0x000e620000209400 */
[----:B--2---:R-:W-:-:S04]  /*11a0*/  IMAD R14, R19, R8, RZ ;  /* 0x00000008130e7224 */ /* 0x004fc800078e02ff */
[----:B------:R-:W-:-:S03]  /*11b0*/  IMAD R9, R17, R9, R14 ;  /* 0x0000000911097224 */ /* 0x000fc600078e020e */
[----:B-1----:R-:W1:Y:S02]  /*11c0*/  MUFU.RCP R4, R7 ;  /* 0x0000000700047308 */ /* 0x002e640000001000 */
[----:B-1----:R-:W-:Y:S02]  /*11d0*/  IADD3 R4, R4, 0xffffffe, RZ ;  /* 0x0ffffffe04047810 */ /* 0x002fe40007ffe0ff */
[----:B------:R-:W-:-:S04]  /*11e0*/  LEA R7, R28, 0xffffffc0, 0x6 ;  /* 0xffffffc01c077811 */ /* 0x000fc800078e30ff */
[----:B------:R-:W1:Y:S01]  /*11f0*/  F2I.FTZ.U32.TRUNC.NTZ R5, R4 ;  /* 0x0000000400057305 */ /* 0x000e62000021f000 */
[----:B------:R-:W-:Y:S02]  /*1200*/  IADD3 R18, P1, R17, R7, RZ ;  /* 0x0000000711127210 */ /* 0x000fe40007f3e0ff */
        /* <DEDUP_REMOVED lines=19> */
[----:B------:R-:W2:Y:S01]  /*1340*/  LDC.64 R2, c[0x0][0x238] ;  /* 0x00008e00ff027b82 */ /* 0x000ea20000000a00 */
        /* <DEDUP_REMOVED lines=15> */
[-C--:B--2---:R-:W-:Y:S01]  /*1440*/  IMAD R15, R15, R2.reuse, RZ ;  /* 0x000000020f0f7224 */ /* 0x084fe200078e02ff */
[----:B------:R-:W-:Y:S01]  /*1450*/  IADD3 R21, R21, R19, RZ ;  /* 0x0000001315157210 */ /* 0x000fe20007ffe0ff */
[----:B------:R-:W-:-:S04]  /*1460*/  IMAD.WIDE.U32 R24, R12, R2, R16 ;  /* 0x000000020c187225 */ /* 0x000fc800078e0010 */
[-C--:B-1----:R-:W-:Y:S02]  /*1470*/  IMAD R8, R9, R4.reuse, RZ ;  /* 0x0000000409087224 */ /* 0x082fe400078e02ff */
[----:B------:R-:W-:Y:S02]  /*1480*/  IMAD R15, R12, R3, R15 ;  /* 0x000000030c0f7224 */ /* 0x000fe400078e020f */
[----:B------:R-:W-:-:S03]  /*1490*/  IMAD.WIDE.U32 R20, R11, R4, R20 ;  /* 0x000000040b147225 */ /* 0x000fc600078e0014 */
[----:B------:R-:W-:Y:S01]  /*14a0*/  IADD3 R15, R25, R15, RZ ;  /* 0x0000000f190f7210 */ /* 0x000fe20007ffe0ff */
[----:B------:R-:W-:Y:S01]  /*14b0*/  IMAD R5, R11, R5, R8 ;  /* 0x000000050b057224 */ /* 0x000fe200078e0208 */
[----:B------:R-:W-:Y:S01]  /*14c0*/  MOV R8, R11 ;  /* 0x0000000b00087202 */ /* 0x000fe20000000f00 */
[----:B------:R-:W-:-:S03]  /*14d0*/  IMAD.MOV.U32 R14, RZ, RZ, R20 ;  /* 0x000000ffff0e7224 */ /* 0x000fc600078e0014 */
[----:B------:R-:W-:-:S07]  /*14e0*/  IADD3 R2, R21, R5, RZ ;  /* 0x0000000515027210 */ /* 0x000fce0007ffe0ff */
.L_x_6582:
[----:B------:R-:W-:Y:S01]  /*14f0*/  SHF.R.S32.HI R30, RZ, 0x1f, R29 ;  /* 0x0000001fff1e7819 */ /* 0x000fe2000001141d */
        /* <DEDUP_REMOVED lines=13> */
[----:B------:R-:W-:Y:S01]  /*15d0*/  LOP3.LUT R18, R13, 0xfffffff0, RZ, 0xc0, !PT ;  /* 0xfffffff00d127812 */ /* 0x000fe200078ec0ff */
[----:B------:R-:W-:Y:S01]  /*15e0*/  IMAD.IADD R5, R29, 0x1, -R16 ;  /* 0x000000011d057824 */ /* 0x000fe200078e0a10 */
[----:B------:R-:W-:Y:S01]  /*15f0*/  LEA.HI R11, R13, R4, RZ, 0x1 ;  /* 0x000000040d0b7211 */ /* 0x000fe200078f08ff */
[----:B------:R-:W-:Y:S01]  /*1600*/  ULDC.64 UR12, c[0x0][0x210] ;  /* 0x00008400000c7ab9 */ /* 0x000fe20000000a00 */
[----:B------:R-:W-:Y:S01]  /*1610*/  LOP3.LUT R165, R165, 0x1c0, RZ, 0xc0, !PT ;  /* 0x000001c0a5a57812 */ /* 0x000fe200078ec0ff */
[----:B------:R-:W-:Y:S01]  /*1620*/  IMAD.SHL.U32 R32, R5, 0x8, RZ ;  /* 0x0000000805207824 */ /* 0x000fe200078e00ff */
[----:B------:R-:W-:Y:S01]  /*1630*/  SHF.R.S32.HI R23, RZ, 0x1f, R22 ;  /* 0x0000001fff177819 */ /* 0x000fe20000011416 */
[----:B------:R-:W-:Y:S01]  /*1640*/  IMAD.IADD R13, R29, 0x1, -R18 ;  /* 0x000000011d0d7824 */ /* 0x000fe200078e0a12 */
[----:B------:R-:W-:Y:S01]  /*1650*/  LOP3.LUT R11, R11, 0xfffffffe, RZ, 0xc0, !PT ;  /* 0xfffffffe0b0b7812 */ /* 0x000fe200078ec0ff */
[----:B------:R-:W-:Y:S01]  /*1660*/  IMAD R9, R8, UR11, R9 ;  /* 0x0000000b08097c24 */ /* 0x000fe2000f8e0209 */
[----:B------:R-:W-:Y:S01]  /*1670*/  LOP3.LUT R16, R165, 0x38, R32, 0xf8, !PT ;  /* 0x00000038a5107812 */ /* 0x000fe200078ef820 */
[----:B------:R-:W-:Y:S01]  /*1680*/  IMAD R17, R23, UR6, RZ ;  /* 0x0000000617117c24 */ /* 0x000fe2000f8e02ff */
[----:B------:R-:W-:Y:S01]  /*1690*/  SHF.R.U32.HI R165, RZ, 0x3, R165 ;  /* 0x00000003ffa57819 */ /* 0x000fe200000116a5 */
[----:B------:R-:W-:Y:S01]  /*16a0*/  IMAD.WIDE R26, R27, 0x40, R22 ;  /* 0x000000401b1a7825 */ /* 0x000fe200078e0216 */
[----:B------:R-:W-:-:S02]  /*16b0*/  SHF.R.S32.HI R20, RZ, 0x1f, R13 ;  /* 0x0000001fff147819 */ /* 0x000fc4000001140d */
[----:B------:R-:W-:Y:S01]  /*16c0*/  IADD3 R24, P0, R32, R24, RZ ;  /* 0x0000001820187210 */ /* 0x000fe20007f1e0ff */
[----:B------:R-:W-:Y:S01]  /*16d0*/  IMAD R17, R22, UR7, R17 ;  /* 0x0000000716117c24 */ /* 0x000fe2000f8e0211 */
[--C-:B------:R-:W-:Y:S01]  /*16e0*/  SHF.R.S32.HI R33, RZ, 0x1f, R32.reuse ;  /* 0x0000001fff217819 */ /* 0x100fe20000011420 */
[----:B------:R-:W-:Y:S01]  /*16f0*/  IMAD.IADD R4, R4, 0x1, -R11 ;  /* 0x0000000104047824 */ /* 0x000fe200078e0a0b */
        /* <DEDUP_REMOVED lines=11> */
[-C--:B------:R-:W-:Y:S01]  /*17b0*/  LEA.HI R18, R30, R29.reuse, RZ, 0x6 ;  /* 0x0000001d1e127211 */ /* 0x080fe200078f30ff */
[----:B------:R-:W-:Y:S01]  /*17c0*/  IMAD.WIDE.U32 R14, R22, UR6, R14 ;  /* 0x00000006160e7c25 */ /* 0x000fe2000f8e000e */
[----:B------:R-:W-:-:S03]  /*17d0*/  LEA.HI R30, R30, R29, RZ, 0x5 ;  /* 0x0000001d1e1e7211 */ /* 0x000fc600078f28ff */
[----:B------:R-:W-:Y:S01]  /*17e0*/  IMAD.IADD R2, R13, 0x1, -R2 ;  /* 0x000000010d027824 */ /* 0x000fe200078e0a02 */
[----:B------:R-:W-:Y:S01]  /*17f0*/  SHF.R.S32.HI R13, RZ, 0x1f, R10 ;  /* 0x0000001fff0d7819 */ /* 0x000fe2000001140a */
[----:B------:R-:W-:-:S04]  /*1800*/  IMAD.WIDE.U32 R20, R10, UR4, R20 ;  /* 0x000000040a147c25 */ /* 0x000fc8000f8e0014 */
[----:B------:R-:W-:Y:S02]  /*1810*/  IMAD R13, R13, UR4, RZ ;  /* 0x000000040d0d7c24 */ /* 0x000fe4000f8e02ff */
[----:B------:R-:W-:Y:S02]  /*1820*/  IMAD.SHL.U32 R11, R5, 0x40, RZ ;  /* 0x00000040050b7824 */ /* 0x000fe400078e00ff */
[----:B------:R-:W-:Y:S01]  /*1830*/  IMAD R13, R10, UR5, R13 ;  /* 0x000000050a0d7c24 */ /* 0x000fe2000f8e020d */
[----:B------:R-:W-:Y:S01]  /*1840*/  ULDC.64 UR4, c[0x0][0x218] ;  /* 0x0000860000047ab9 */ /* 0x000fe20000000a00 */
[----:B------:R-:W-:Y:S01]  /*1850*/  IMAD.X R0, R23, 0x1, R0, P0 ;  /* 0x0000000117007824 */ /* 0x000fe200000e0600 */
[----:B------:R-:W-:Y:S01]  /*1860*/  LEA R162, P0, R14, UR4, 0x1 ;  /* 0x000000040ea27c11 */ /* 0x000fe2000f8008ff */
[----:B------:R-:W-:Y:S01]  /*1870*/  IMAD.IADD R21, R21, 0x1, R13 ;  /* 0x0000000115157824 */ /* 0x000fe200078e020d */
[----:B------:R-:W-:Y:S01]  /*1880*/  LOP3.LUT R11, R11, 0x1c0, RZ, 0xc0, !PT ;  /* 0x000001c00b0b7812 */ /* 0x000fe200078ec0ff */
[----:B------:R-:W-:Y:S01]  /*1890*/  IMAD R13, R27, UR14, RZ ;  /* 0x0000000e1b0d7c24 */ /* 0x000fe2000f8e02ff */
[----:B------:R-:W-:Y:S01]  /*18a0*/  UMOV UR4, 0x400 ;  /* 0x0000040000047882 */ /* 0x000fe20000000000 */
[----:B------:R-:W-:Y:S01]  /*18b0*/  IMAD.IADD R17, R15, 0x1, R17 ;  /* 0x000000010f117824 */ /* 0x000fe200078e0211 */
[----:B------:R-:W-:Y:S01]  /*18c0*/  LOP3.LUT R12, R11, 0x8, R12, 0xf8, !PT ;  /* 0x000000080b0c7812 */ /* 0x000fe200078ef80c */
[C---:B------:R-:W-:Y:S01]  /*18d0*/  IMAD R13, R26.reuse, UR15, R13 ;  /* 0x0000000f1a0d7c24 */ /* 0x040fe2000f8e020d */
[----:B------:R-:W-:Y:S01]  /*18e0*/  SHF.R.U32.HI R11, RZ, 0x3, R11 ;  /* 0x00000003ff0b7819 */ /* 0x000fe2000001160b */
[----:B------:R-:W-:Y:S01]  /*18f0*/  IMAD.WIDE.U32 R20, R26, UR14, R20 ;  /* 0x0000000e1a147c25 */ /* 0x000fe2000f8e0014 */
[----:B------:R-:W-:Y:S01]  /*1900*/  LEA.HI.X R163, R14, UR5, R17, 0x1, P0 ;  /* 0x000000050ea37c11 */ /* 0x000fe200080f0c11 */
[----:B-1----:R-:W-:Y:S01]  /*1910*/  ULEA UR5, UR20, UR4, 0x18 ;  /* 0x0000000414057291 */ /* 0x002fe2000f8ec03f */
[----:B------:R-:W-:Y:S01]  /*1920*/  LOP3.LUT R11, R12, R11, RZ, 0x3c, !PT ;  /* 0x0000000b0c0b7212 */ /* 0x000fe200078e3cff */
[----:B------:R-:W-:Y:S01]  /*1930*/  IMAD.WIDE.U32 R24, R8, UR10, R24 ;  /* 0x0000000a08187c25 */ /* 0x000fe2000f8e0018 */
[----:B------:R-:W-:Y:S01]  /*1940*/  USHF.L.U32 UR4, UR14, 0x5, URZ ;  /* 0x000000050e047899 */ /* 0x000fe2000800063f */
[----:B------:R-:W-:Y:S01]  /*1950*/  LEA R8, P0, R20, UR12, 0x1 ;  /* 0x0000000c14087c11 */ /* 0x000fe2000f8008ff */
[----:B------:R-:W-:Y:S01]  /*1960*/  USHF.L.U64.HI UR12, UR14, 0x5, UR15 ;  /* 0x000000050e0c7899 */ /* 0x000fe2000801020f */
        /* <DEDUP_REMOVED lines=39> */
[----:B------:R-:W-:Y:S01]  /*1be0*/  LDGSTS.E.BYPASS.LTC128B.128 [R165+0x3000], desc[UR18][R14.64+0x80] ;  /* 0x030000800ea57fae */ /* 0x000fe2000b901d52 */
[----:B------:R-:W-:-:S03]  /*1bf0*/  ULDC UR4, c[0x0][0x39c] ;  /* 0x0000e70000047ab9 */ /* 0x000fc60000000800 */
        /* <DEDUP_REMOVED lines=25> */
[----:B------:R1:W-:Y:S01]  /*1d90*/  LDGSTS.E.BYPASS.LTC128B.128 [R165+0x7800], desc[UR18][R12.64+0x80] ;  /* 0x078000800ca57fae */ /* 0x0003e2000b901d52 */
[----:B------:R-:W-:Y:S01]  /*1da0*/  LOP3.LUT R151, R3, R4, RZ, 0xfc, !PT ;  /* 0x0000000403977212 */ /* 0x000fe200078efcff */
        /* <DEDUP_REMOVED lines=29> */
[----:B------:R-:W-:Y:S04]  /*1f80*/  LDGSTS.E.BYPASS.LTC128B.128 [R165+0xb000], desc[UR18][R12.64+0x80] ;  /* 0x0b0000800ca57fae */ /* 0x000fe8000b901d52 */
[----:B------:R-:W-:Y:S04]  /*1f90*/  LDGSTS.E.BYPASS.LTC128B.128 [R165+0x9800], desc[UR18][R10.64] ;  /* 0x098000000aa57fae */ /* 0x000fe8000b901d52 */
[----:B------:R2:W-:Y:S04]  /*1fa0*/  LDGSTS.E.BYPASS.LTC128B.128 [R165+0xb800], desc[UR18][R10.64+0x80] ;  /* 0x0b8000800aa57fae */ /* 0x0005e8000b901d52 */
[----:B------:R-:W-:Y:S04]  /*1fb0*/  LDSM.16.M88.4 R16, [R158] ;  /* 0x000000009e10783b */ /* 0x000fe80000000200 */
[----:B------:R-:W3:Y:S01]  /*1fc0*/  LDSM.16.M88.4 R32, [R31+0x4000] ;  /* 0x004000001f20783b */ /* 0x000ee20000000200 */
[----:B-1----:R-:W-:-:S03]  /*1fd0*/  IMAD.MOV.U32 R8, RZ, RZ, 0x20 ;  /* 0x00000020ff087424 */ /* 0x002fc600078e00ff */
[----:B------:R-:W-:Y:S02]  /*1fe0*/  LDSM.16.M88.4 R60, [R155] ;  /* 0x000000009b3c783b */ /* 0x000fe40000000200 */
[----:B------:R-:W-:Y:S02]  /*1ff0*/  SEL R0, R8, 0xffffffe0, !P1 ;  /* 0xffffffe008007807 */ /* 0x000fe40004800000 */
[----:B------:R-:W1:Y:S01]  /*2000*/  LDSM.16.M88.4 R52, [R31+0x4800] ;  /* 0x004800001f34783b */ /* 0x000e620000000200 */
[----:B------:R-:W-:Y:S02]  /*2010*/  LOP3.LUT P1, RZ, R2, 0x4, RZ, 0xc0, !PT ;  /* 0x0000000402ff7812 */ /* 0x000fe4000782c0ff */
[C---:B------:R-:W-:Y:S01]  /*2020*/  SEL R2, R5.reuse, 0xffffffc0, !P0 ;  /* 0xffffffc005027807 */ /* 0x040fe20004000000 */
[----:B------:R-:W-:Y:S01]  /*2030*/  IMAD.IADD R156, R158, 0x1, R0 ;  /* 0x000000019e9c7824 */ /* 0x000fe200078e0200 */
[----:B------:R-:W4:Y:S01]  /*2040*/  LDSM.16.M88.4 R68, [R31+0x5000] ;  /* 0x005000001f44783b */ /* 0x000f220000000200 */
[----:B------:R-:W-:-:S02]  /*2050*/  SEL R5, R5, 0xffffffc0, !P1 ;  /* 0xffffffc005057807 */ /* 0x000fc40004800000 */
[----:B------:R-:W-:Y:S01]  /*2060*/  IMAD.IADD R153, R157, 0x1, R2 ;  /* 0x000000019d997824 */ /* 0x000fe200078e0202 */
[----:B------:R-:W5:Y:S01]  /*2070*/  LDSM.16.M88.4 R88, [R156] ;  /* 0x000000009c58783b */ /* 0x000f620000000200 */
[----:B------:R-:W-:Y:S02]  /*2080*/  IMAD.IADD R144, R2, 0x1, R155 ;  /* 0x0000000102907824 */ /* 0x000fe400078e029b */
[--C-:B------:R-:W-:Y:S01]  /*2090*/  IMAD.IADD R154, R158, 0x1, R5.reuse ;  /* 0x000000019e9a7824 */ /* 0x100fe200078e0205 */
[----:B------:R-:W5:Y:S01]  /*20a0*/  LDSM.16.M88.4 R40, [R31+0x5800] ;  /* 0x005800001f28783b */ /* 0x000f620000000200 */
[----:B------:R-:W-:-:S03]  /*20b0*/  IMAD.IADD R152, R156, 0x1, R5 ;  /* 0x000000019c987824 */ /* 0x000fc600078e0205 */
[----:B------:R-:W-:Y:S04]  /*20c0*/  LDSM.16.M88.4 R20, [R154] ;  /* 0x000000009a14783b */ /* 0x000fe80000000200 */
[----:B--2---:R-:W2:Y:S04]  /*20d0*/  LDSM.16.M88.4 R8, [R153] ;  /* 0x000000009908783b */ /* 0x004ea80000000200 */
[----:B------:R-:W2:Y:S04]  /*20e0*/  LDSM.16.M88.4 R12, [R155+0x800] ;  /* 0x000800009b0c783b */ /* 0x000ea80000000200 */
[----:B------:R-:W2:Y:S01]  /*20f0*/  LDSM.16.M88.4 R24, [R155+0x1000] ;  /* 0x001000009b18783b */ /* 0x000ea20000000200 */
[C---:B---3--:R-:W-:Y:S03]  /*2100*/  HMMA.16816.F32 R36, R16.reuse, R32, RZ ;  /* 0x000000201024723c */ /* 0x048fe600000018ff */
[----:B------:R-:W-:Y:S03]  /*2110*/  LDSM.16.M88.4 R84, [R152] ;  /* 0x000000009854783b */ /* 0x000fe60000000200 */
[C---:B------:R-:W-:Y:S01]  /*2120*/  HMMA.16816.F32 R32, R16.reuse, R34, RZ ;  /* 0x000000221020723c */ /* 0x040fe200000018ff */
[----:B------:R-:W3:Y:S04]  /*2130*/  LDSM.16.M88.4 R48, [R144] ;  /* 0x000000009030783b */ /* 0x000ee80000000200 */
[----:B------:R-:W-:Y:S01]  /*2140*/  LDSM.16.M88.4 R56, [R155+0x1800] ;  /* 0x001800009b38783b */ /* 0x000fe20000000200 */
[C---:B-1----:R-:W-:Y:S03]  /*2150*/  HMMA.16816.F32 R44, R16.reuse, R52, RZ ;  /* 0x00000034102c723c */ /* 0x042fe600000018ff */
[----:B------:R-:W-:Y:S03]  /*2160*/  LDSM.16.M88.4 R92, [R31+0x6800] ;  /* 0x006800001f5c783b */ /* 0x000fe60000000200 */
[C---:B------:R-:W-:Y:S01]  /*2170*/  HMMA.16816.F32 R52, R16.reuse, R54, RZ ;  /* 0x000000361034723c */ /* 0x040fe200000018ff */
[----:B------:R-:W-:Y:S04]  /*2180*/  LDSM.16.M88.4 R96, [R153+0x1800] ;  /* 0x001800009960783b */ /* 0x000fe80000000200 */
[----:B------:R-:W-:Y:S01]  /*2190*/  LDSM.16.M88.4 R80, [R144+0x1000] ;  /* 0x001000009050783b */ /* 0x000fe20000000200 */
[----:B----4-:R-:W-:Y:S03]  /*21a0*/  HMMA.16816.F32 R72, R16, R68, RZ ;  /* 0x000000441048723c */ /* 0x010fe600000018ff */
[----:B------:R-:W-:Y:S03]  /*21b0*/  LDSM.16.M88.4 R76, [R144+0x1800] ;  /* 0x00180000904c783b */ /* 0x000fe60000000200 */
[----:B-----5:R-:W-:Y:S01]  /*21c0*/  HMMA.16816.F32 R32, R88, R62, R32 ;  /* 0x0000003e5820723c */ /* 0x020fe20000001820 */
[----:B------:R-:W0:Y:S05]  /*21d0*/  LDGDEPBAR ;  /* 0x00000000000079af */ /* 0x000e2a0000000000 */
[----:B------:R-:W-:Y:S06]  /*21e0*/  HMMA.16816.F32 R68, R16, R70, RZ ;  /* 0x000000461044723c */ /* 0x000fec00000018ff */
[----:B------:R-:W-:Y:S01]  /*21f0*/  HMMA.16816.F32 R36, R88, R60, R36 ;  /* 0x0000003c5824723c */ /* 0x000fe20000001824 */
[----:B------:R-:W-:Y:S05]  /*2200*/  LDSM.16.M88.4 R60, [R158+0x2000] ;  /* 0x002000009e3c783b */ /* 0x000fea0000000200 */
[C---:B------:R-:W-:Y:S06]  /*2210*/  HMMA.16816.F32 R64, R16.reuse, R40, RZ ;  /* 0x000000281040723c */ /* 0x040fec00000018ff */
[----:B------:R-:W-:Y:S01]  /*2220*/  HMMA.16816.F32 R16, R16, R42, RZ ;  /* 0x0000002a1010723c */ /* 0x000fe200000018ff */
[----:B------:R-:W1:Y:S05]  /*2230*/  LDSM.16.M88.4 R40, [R153+0x800] ;  /* 0x000800009928783b */ /* 0x000e6a0000000200 */
[----:B--2---:R-:W-:Y:S06]  /*2240*/  HMMA.16816.F32 R32, R20, R10, R32 ;  /* 0x0000000a1420723c */ /* 0x004fec0000001820 */
[C---:B------:R-:W-:Y:S06]  /*2250*/  HMMA.16816.F32 R44, R88.reuse, R12, R44 ;  /* 0x0000000c582c723c */ /* 0x040fec000000182c */
[C---:B------:R-:W-:Y:S01]  /*2260*/  HMMA.16816.F32 R52, R88.reuse, R14, R52 ;  /* 0x0000000e5834723c */ /* 0x040fe20000001834 */
[----:B------:R-:W-:Y:S05]  /*2270*/  LDSM.16.M88.4 R12, [R153+0x1000] ;  /* 0x00100000990c783b */ /* 0x000fea0000000200 */
[C---:B------:R-:W-:Y:S06]  /*2280*/  HMMA.16816.F32 R72, R88.reuse, R24, R72 ;  /* 0x000000185848723c */ /* 0x040fec0000001848 */
[----:B------:R-:W-:Y:S01]  /*2290*/  HMMA.16816.F32 R68, R88, R26, R68 ;  /* 0x0000001a5844723c */ /* 0x000fe20000001844 */
[----:B------:R-:W2:Y:S05]  /*22a0*/  LDSM.16.M88.4 R24, [R31+0x6000] ;  /* 0x006000001f18783b */ /* 0x000eaa0000000200 */
[----:B------:R-:W-:Y:S01]  /*22b0*/  HMMA.16816.F32 R36, R20, R8, R36 ;  /* 0x000000081424723c */ /* 0x000fe20000001824 */
[----:B------:R-:W4:Y:S05]  /*22c0*/  LDSM.16.M88.4 R8, [R144+0x800] ;  /* 0x000800009008783b */ /* 0x000f2a0000000200 */
[----:B---3--:R-:W-:Y:S06]  /*22d0*/  HMMA.16816.F32 R32, R84, R50, R32 ;  /* 0x000000325420723c */ /* 0x008fec0000001820 */
[C---:B-1----:R-:W-:Y:S06]  /*22e0*/  HMMA.16816.F32 R44, R20.reuse, R40, R44 ;  /* 0x00000028142c723c */ /* 0x042fec000000182c */
[----:B------:R-:W-:Y:S01]  /*22f0*/  HMMA.16816.F32 R52, R20, R42, R52 ;  /* 0x0000002a1434723c */ /* 0x000fe20000001834 */
[----:B------:R-:W-:Y:S05]  /*2300*/  LDSM.16.M88.4 R40, [R153+0x2000] ;  /* 0x002000009928783b */ /* 0x000fea0000000200 */
[C---:B------:R-:W-:Y:S06]  /*2310*/  HMMA.16816.F32 R64, R88.reuse, R56, R64 ;  /* 0x000000385840723c */ /* 0x040fec0000001840 */
[----:B------:R-:W-:Y:S01]  /*2320*/  HMMA.16816.F32 R88, R88, R58, R16 ;  /* 0x0000003a5858723c */ /* 0x000fe20000001810 */
[----:B------:R-:W-:Y:S04]  /*2330*/  LDSM.16.M88.4 R16, [R156+0x2000] ;  /* 0x002000009c10783b */ /* 0x000fe80000000200 */
[----:B------:R-:W1:Y:S01]  /*2340*/  LDSM.16.M88.4 R56, [R155+0x2000] ;  /* 0x002000009b38783b */ /* 0x000e620000000200 */
[----:B------:R-:W-:Y:S03]  /*2350*/  HMMA.16816.F32 R36, R84, R48, R36 ;  /* 0x000000305424723c */ /* 0x000fe60000001824 */
[----:B------:R-:W-:Y:S03]  /*2360*/  LDSM.16.M88.4 R48, [R155+0x2800] ;  /* 0x002800009b30783b */ /* 0x000fe60000000200 */
[----:B--2---:R-:W-:Y:S06]  /*2370*/  HMMA.16816.F32 R32, R60, R26, R32 ;  /* 0x0000001a3c20723c */ /* 0x004fec0000001820 */
[C---:B----4-:R-:W-:Y:S06]  /*2380*/  HMMA.16816.F32 R44, R84.reuse, R8, R44 ;  /* 0x00000008542c723c */ /* 0x050fec000000182c */
[----:B------:R-:W-:Y:S01]  /*2390*/  HMMA.16816.F32 R52, R84, R10, R52 ;  /* 0x0000000a5434723c */ /* 0x000fe20000001834 */
[----:B------:R-:W-:Y:S05]  /*23a0*/  LDSM.16.M88.4 R8, [R152+0x2000] ;  /* 0x002000009808783b */ /* 0x000fea0000000200 */
[C---:B------:R-:W-:Y:S06]  /*23b0*/  HMMA.16816.F32 R72, R20.reuse, R12, R72 ;  /* 0x0000000c1448723c */ /* 0x040fec0000001848 */
[----:B------:R-:W-:Y:S01]  /*23c0*/  HMMA.16816.F32 R68, R20, R14, R68 ;  /* 0x0000000e1444723c */ /* 0x000fe20000001844 */
[----:B------:R-:W2:Y:S05]  /*23d0*/  LDSM.16.M88.4 R12, [R154+0x2000] ;  /* 0x002000009a0c783b */ /* 0x000eaa0000000200 */
[----:B------:R-:W-:Y:S01]  /*23e0*/  HMMA.16816.F32 R36, R60, R24, R36 ;  /* 0x000000183c24723c */ /* 0x000fe20000001824 */
[----:B------:R-:W3:Y:S05]  /*23f0*/  LDSM.16.M88.4 R24, [R144+0x2000] ;  /* 0x002000009018783b */ /* 0x000eea0000000200 */
        /* <DEDUP_REMOVED lines=8> */
[----:B------:R-:W4:Y:S05]  /*2480*/  LDSM.16.M88.4 R20, [R153+0x2800] ;  /* 0x002800009914783b */ /* 0x000f2a0000000200 */
[----:B--2---:R-:W-:Y:S06]  /*2490*/  HMMA.16816.F32 R32, R12, R42, R32 ;  /* 0x0000002a0c20723c */ /* 0x004fec0000001820 */
[C---:B------:R-:W-:Y:S06]  /*24a0*/  HMMA.16816.F32 R72, R84.reuse, R80, R72 ;  /* 0x000000505448723c */ /* 0x040fec0000001848 */
[----:B------:R-:W-:Y:S06]  /*24b0*/  HMMA.16816.F32 R68, R84, R82, R68 ;  /* 0x000000525444723c */ /* 0x000fec0000001844 */
[C---:B------:R-:W-:Y:S06]  /*24c0*/  HMMA.16816.F32 R44, R16.reuse, R48, R44 ;  /* 0x00000030102c723c */ /* 0x040fec000000182c */
[----:B------:R-:W-:Y:S06]  /*24d0*/  HMMA.16816.F32 R52, R16, R50, R52 ;  /* 0x000000321034723c */ /* 0x000fec0000001834 */
[----:B------:R-:W-:Y:S01]  /*24e0*/  HMMA.16816.F32 R36, R12, R40, R36 ;  /* 0x000000280c24723c */ /* 0x000fe20000001824 */
[----:B------:R-:W2:Y:S01]  /*24f0*/  LDSM.16.M88.4 R40, [R155+0x3000] ;  /* 0x003000009b28783b */ /* 0x000ea20000000200 */
[----:B------:R-:W-:-:S04]  /*2500*/  VIADD R50, R28, 0xffffffff ;  /* 0xffffffff1c327836 */ /* 0x000fc80000000000 */
[----:B------:R-:W-:Y:S01]  /*2510*/  HMMA.16816.F32 R80, R84, R76, R64 ;  /* 0x0000004c5450723c */ /* 0x000fe20000001840 */
[----:B------:R-:W5:Y:S01]  /*2520*/  LDSM.16.M88.4 R64, [R144+0x2800] ;  /* 0x002800009040783b */ /* 0x000f620000000200 */
[----:B------:R-:W-:-:S04]  /*2530*/  ISETP.GT.AND P0, PT, R50, R159, PT ;  /* 0x0000009f3200720c */ /* 0x000fc80003f04270 */
[----:B---3--:R-:W-:Y:S06]  /*2540*/  HMMA.16816.F32 R32, R8, R26, R32 ;  /* 0x0000001a0820723c */ /* 0x008fec0000001820 */
[C---:B-1----:R-:W-:Y:S06]  /*2550*/  HMMA.16816.F32 R72, R60.reuse, R56, R72 ;  /* 0x000000383c48723c */ /* 0x042fec0000001848 */
[----:B------:R-:W-:Y:S06]  /*2560*/  HMMA.16816.F32 R68, R60, R58, R68 ;  /* 0x0000003a3c44723c */ /* 0x000fec0000001844 */
[C---:B----4-:R-:W-:Y:S06]  /*2570*/  HMMA.16816.F32 R44, R12.reuse, R20, R44 ;  /* 0x000000140c2c723c */ /* 0x050fec000000182c */
[----:B------:R-:W-:Y:S01]  /*2580*/  HMMA.16816.F32 R52, R12, R22, R52 ;  /* 0x000000160c34723c */ /* 0x000fe20000001834 */
[----:B------:R-:W1:Y:S01]  /*2590*/  LDSM.16.M88.4 R20, [R155+0x3800] ;  /* 0x003800009b14783b */ /* 0x000e620000000200 */
[----:B------:R-:W-:Y:S01]  /*25a0*/  FMUL.FTZ R32, R32, UR4 ;  /* 0x0000000420207c20 */ /* 0x000fe20008410000 */
[----:B------:R-:W-:-:S03]  /*25b0*/  FMUL.FTZ R49, R33, UR4 ;  /* 0x0000000421317c20 */ /* 0x000fc60008410000 */
[----:B------:R-:W-:Y:S03]  /*25c0*/  HMMA.16816.F32 R88, R84, R78, R88 ;  /* 0x0000004e5458723c */ /* 0x000fe60000001858 */
[----:B------:R-:W-:Y:S03]  /*25d0*/  MUFU.TANH R49, R49 ;  /* 0x0000003100317308 */ /* 0x000fe60000002400 */
[----:B------:R-:W-:Y:S01]  /*25e0*/  HMMA.16816.F32 R36, R8, R24, R36 ;  /* 0x000000180824723c */ /* 0x000fe20000001824 */
[----:B------:R-:W3:Y:S05]  /*25f0*/  LDSM.16.M88.4 R24, [R153+0x3000] ;  /* 0x003000009918783b */ /* 0x000eea0000000200 */
[----:B------:R-:W-:Y:S06]  /*2600*/  HMMA.16816.F32 R80, R60, R92, R80 ;  /* 0x0000005c3c50723c */ /* 0x000fec0000001850 */
[C---:B--2---:R-:W-:Y:S01]  /*2610*/  HMMA.16816.F32 R72, R16.reuse, R40, R72 ;  /* 0x000000281048723c */ /* 0x044fe20000001848 */
[----:B------:R2:W-:Y:S05]  /*2620*/  MUFU.TANH R41, R32 ;  /* 0x0000002000297308 */ /* 0x0005ea0000002400 */
[----:B------:R-:W-:Y:S06]  /*2630*/  HMMA.16816.F32 R68, R16, R42, R68 ;  /* 0x0000002a1044723c */ /* 0x000fec0000001844 */
[----:B------:R-:W-:Y:S01]  /*2640*/  HMMA.16816.F32 R88, R60, R94, R88 ;  /* 0x0000005e3c58723c */ /* 0x000fe20000001858 */
[----:B------:R-:W-:Y:S01]  /*2650*/  FMUL.FTZ R42, R34, UR4 ;  /* 0x00000004222a7c20 */ /* 0x000fe20008410000 */
[----:B------:R-:W-:Y:S01]  /*2660*/  FMUL.FTZ R43, R35, UR4 ;  /* 0x00000004232b7c20 */ /* 0x000fe20008410000 */
[----:B------:R-:W-:Y:S01]  /*2670*/  FMUL.FTZ R37, R37, UR4 ;  /* 0x0000000425257c20 */ /* 0x000fe20008410000 */
[----:B------:R-:W-:Y:S01]  /*2680*/  FMUL.FTZ R2, R36, UR4 ;  /* 0x0000000424027c20 */ /* 0x000fe20008410000 */
[----:B------:R-:W-:Y:S01]  /*2690*/  FMUL.FTZ R31, R38, UR4 ;  /* 0x00000004261f7c20 */ /* 0x000fe20008410000 */
[----:B-----5:R-:W-:Y:S01]  /*26a0*/  HMMA.16816.F32 R44, R8, R64, R44 ;  /* 0x00000040082c723c */ /* 0x020fe2000000182c */
[----:B--2---:R-:W2:Y:S01]  /*26b0*/  LDSM.16.M88.4 R32, [R153+0x3800] ;  /* 0x003800009920783b */ /* 0x004ea20000000200 */
[----:B------:R4:W-:Y:S01]  /*26c0*/  MUFU.TANH R48, R37 ;  /* 0x0000002500307308 */ /* 0x0009e20000002400 */
[----:B------:R-:W-:-:S03]  /*26d0*/  FMUL.FTZ R40, R39, UR4 ;  /* 0x0000000427287c20 */ /* 0x000fc60008410000 */
[----:B-1----:R-:W-:Y:S04]  /*26e0*/  HMMA.16816.F32 R80, R16, R20, R80 ;  /* 0x000000141050723c */ /* 0x002fe80000001850 */
[----:B------:R-:W1:Y:S02]  /*26f0*/  MUFU.TANH R2, R2 ;  /* 0x0000000200027308 */ /* 0x000e640000002400 */
[----:B---3--:R-:W-:Y:S06]  /*2700*/  HMMA.16816.F32 R72, R12, R24, R72 ;  /* 0x000000180c48723c */ /* 0x008fec0000001848 */
[----:B------:R-:W-:Y:S01]  /*2710*/  HMMA.16816.F32 R88, R16, R22, R88 ;  /* 0x000000161058723c */ /* 0x000fe20000001858 */
[----:B----4-:R-:W3:Y:S01]  /*2720*/  LDSM.16.M88.4 R36, [R144+0x3000] ;  /* 0x003000009024783b */ /* 0x010ee20000000200 */
[----:B------:R-:W-:Y:S01]  /*2730*/  LOP3.LUT R24, R30, 0xffffffe0, RZ, 0xc0, !PT ;  /* 0xffffffe01e187812 */ /* 0x000fe200078ec0ff */
[----:B------:R-:W4:Y:S01]  /*2740*/  MUFU.TANH R31, R31 ;  /* 0x0000001f001f7308 */ /* 0x000f220000002400 */
[----:B------:R-:W-:-:S02]  /*2750*/  SHF.R.S32.HI R30, RZ, 0x1f, R30 ;  /* 0x0000001fff1e7819 */ /* 0x000fc4000001141e */
[----:B------:R-:W-:Y:S01]  /*2760*/  FMUL.FTZ R21, R47, UR4 ;  /* 0x000000042f157c20 */ /* 0x000fe20008410000 */
[----:B------:R-:W-:Y:S01]  /*2770*/  HMMA.16816.F32 R68, R12, R26, R68 ;  /* 0x0000001a0c44723c */ /* 0x000fe20000001844 */
[----:B------:R-:W-:Y:S01]  /*2780*/  IMAD.IADD R47, R29, 0x1, -R24 ;  /* 0x000000011d2f7824 */ /* 0x000fe200078e0a18 */
[----:B------:R-:W-:Y:S01]  /*2790*/  LEA.HI R30, R30, R7, RZ, 0x2 ;  /* 0x000000071e1e7211 */ /* 0x000fe200078f10ff */
[----:B------:R-:W5:Y:S01]  /*27a0*/  LDSM.16.M88.4 R24, [R144+0x3800] ;  /* 0x003800009018783b */ /* 0x000f620000000200 */
[----:B------:R-:W4:Y:S01]  /*27b0*/  MUFU.TANH R40, R40 ;  /* 0x0000002800287308 */ /* 0x000f220000002400 */
[----:B------:R-:W-:Y:S01]  /*27c0*/  FMUL.FTZ R45, R45, UR4 ;  /* 0x000000042d2d7c20 */ /* 0x000fe20008410000 */
[----:B------:R-:W-:Y:S01]  /*27d0*/  SHF.R.S32.HI R168, RZ, 0x1f, R47 ;  /* 0x0000001fffa87819 */ /* 0x000fe2000001142f */
[----:B------:R-:W-:Y:S01]  /*27e0*/  HMMA.16816.F32 R52, R8, R66, R52 ;  /* 0x000000420834723c */ /* 0x000fe20000001834 */
[----:B------:R-:W-:Y:S01]  /*27f0*/  LOP3.LUT R30, R30, 0xfffffffc, RZ, 0xc0, !PT ;  /* 0xfffffffc1e1e7812 */ /* 0x000fe200078ec0ff */
[----:B------:R-:W-:Y:S01]  /*2800*/  FMUL.FTZ R20, R46, UR4 ;  /* 0x000000042e147c20 */ /* 0x000fe20008410000 */
[----:B------:R-:W-:Y:S01]  /*2810*/  LEA.HI R168, R168, R47, RZ, 0x2 ;  /* 0x0000002fa8a87211 */ /* 0x000fe200078f10ff */
[----:B------:R-:W-:Y:S01]  /*2820*/  FMUL.FTZ R44, R44, UR4 ;  /* 0x000000042c2c7c20 */ /* 0x000fe20008410000 */
[----:B------:R-:W4:Y:S01]  /*2830*/  MUFU.TANH R42, R42 ;  /* 0x0000002a002a7308 */ /* 0x000f220000002400 */
[----:B------:R-:W-:Y:S01]  /*2840*/  IMAD.IADD R169, R7, 0x1, -R30 ;  /* 0x0000000107a97824 */ /* 0x000fe200078e0a1e */
[----:B------:R-:W-:Y:S01]  /*2850*/  SHF.R.S32.HI R168, RZ, 0x2, R168 ;  /* 0x00000002ffa87819 */ /* 0x000fe200000114a8 */
[----:B------:R-:W-:-:S04]  /*2860*/  DEPBAR.LE SB0, 0x0 ;  /* 0x000080000000791a */ /* 0x000fc80000000000 */
[C---:B--2---:R-:W-:Y:S01]  /*2870*/  HMMA.16816.F32 R80, R12.reuse, R32, R80 ;  /* 0x000000200c50723c */ /* 0x044fe20000001850 */
[----:B------:R-:W2:Y:S05]  /*2880*/  MUFU.TANH R43, R43 ;  /* 0x0000002b002b7308 */ /* 0x000eaa0000002400 */
[----:B------:R-:W-:Y:S01]  /*2890*/  HMMA.16816.F32 R88, R12, R34, R88 ;  /* 0x000000220c58723c */ /* 0x000fe20000001858 */
[----:B------:R-:W-:Y:S02]  /*28a0*/  IMAD R33, R7, 0x10, R100 ;  /* 0x0000001007217824 */ /* 0x000fe400078e0264 */
[----:B------:R-:W-:Y:S03]  /*28b0*/  MUFU.TANH R45, R45 ;  /* 0x0000002d002d7308 */ /* 0x000fe60000002400 */
[----:B------:R-:W-:Y:S01]  /*28c0*/  IADD3 R33, R33, 0x1, R168 ;  /* 0x0000000121217810 */ /* 0x000fe20007ffe0a8 */
[----:B------:R-:W-:Y:S01]  /*28d0*/  FMUL.FTZ R52, R52, UR4 ;  /* 0x0000000434347c20 */ /* 0x000fe20008410000 */
[----:B------:R-:W-:Y:S01]  /*28e0*/  FMUL.FTZ R46, R54, UR4 ;  /* 0x00000004362e7c20 */ /* 0x000fe20008410000 */
[----:B---3--:R-:W-:Y:S01]  /*28f0*/  HMMA.16816.F32 R68, R8, R38, R68 ;  /* 0x000000260844723c */ /* 0x008fe20000001844 */
[----:B------:R-:W-:Y:S01]  /*2900*/  IADD3 R33, R6, -UR17, R33 ;  /* 0x8000001106217c10 */ /* 0x000fe2000fffe021 */
[----:B------:R-:W3:Y:S01]  /*2910*/  MUFU.TANH R20, R20 ;  /* 0x0000001400147308 */ /* 0x000ee20000002400 */
[----:B------:R-:W-:-:S03]  /*2920*/  FMUL.FTZ R55, R55, UR4 ;  /* 0x0000000437377c20 */ /* 0x000fc60008410000 */
[C---:B------:R-:W-:Y:S01]  /*2930*/  HMMA.16816.F32 R72, R8.reuse, R36, R72 ;  /* 0x000000240848723c */ /* 0x040fe20000001848 */
[----:B------:R-:W-:Y:S02]  /*2940*/  IMAD.SHL.U32 R38, R29, 0x2, RZ ;  /* 0x000000021d267824 */ /* 0x000fe400078e00ff */
[----:B------:R-:W-:Y:S01]  /*2950*/  IMAD.SHL.U32 R29, R50, 0x40, RZ ;  /* 0x00000040321d7824 */ /* 0x000fe200078e00ff */
[----:B------:R-:W3:Y:S01]  /*2960*/  MUFU.TANH R44, R44 ;  /* 0x0000002c002c7308 */ /* 0x000ee20000002400 */
[----:B------:R-:W-:Y:S01]  /*2970*/  VIADD R7, R33, UR16 ;  /* 0x0000001021077c36 */ /* 0x000fe20008000000 */
[----:B-----5:R-:W-:Y:S01]  /*2980*/  HMMA.16816.F32 R80, R8, R24, R80 ;  /* 0x000000180850723c */ /* 0x020fe20000001850 */
[----:B------:R-:W-:Y:S01]  /*2990*/  FMUL.FTZ R36, R53, UR4 ;  /* 0x0000000435247c20 */ /* 0x000fe20008410000 */
[----:B------:R-:W-:Y:S02]  /*29a0*/  LOP3.LUT R30, R29, 0x6, R38, 0xf8, !PT ;  /* 0x000000061d1e7812 */ /* 0x000fe400078ef826 */
[----:B------:R-:W-:-:S02]  /*29b0*/  VIMNMX R33, R7, R6, PT ;  /* 0x0000000607217248 */ /* 0x000fc40003fe0100 */
[C---:B------:R-:W-:Y:S01]  /*29c0*/  LOP3.LUT R16, R30.reuse, 0x1, RZ, 0xfc, !PT ;  /* 0x000000011e107812 */ /* 0x040fe200078efcff */
[----:B------:R-:W-:Y:S01]  /*29d0*/  HMMA.16816.F32 R88, R8, R26, R88 ;  /* 0x0000001a0858723c */ /* 0x000fe20000001858 */
[----:B------:R-:W-:Y:S01]  /*29e0*/  VIADDMNMX R23, R7, 0x8, R6, PT ;  /* 0x0000000807177846 */ /* 0x000fe20003800106 */
[----:B------:R-:W5:Y:S01]  /*29f0*/  MUFU.TANH R21, R21 ;  /* 0x0000001500157308 */ /* 0x000f620000002400 */
[-C--:B------:R-:W-:Y:S02]  /*2a00*/  ISETP.GE.AND P1, PT, R30, R33.reuse, PT ;  /* 0x000000211e00720c */ /* 0x080fe40003f26270 */
[C---:B------:R-:W-:Y:S01]  /*2a10*/  ISETP.GE.AND P3, PT, R16.reuse, R33, PT ;  /* 0x000000211000720c */ /* 0x040fe20003f66270 */
[----:B------:R-:W-:Y:S01]  /*2a20*/  FMUL.FTZ R22, R69, UR4 ;  /* 0x0000000445167c20 */ /* 0x000fe20008410000 */
[-C--:B------:R-:W-:Y:S01]  /*2a30*/  ISETP.GE.AND P5, PT, R16, R23.reuse, PT ;  /* 0x000000171000720c */ /* 0x080fe20003fa6270 */
[----:B------:R-:W-:Y:S01]  /*2a40*/  FMUL.FTZ R24, R70, UR4 ;  /* 0x0000000446187c20 */ /* 0x000fe20008410000 */
[----:B-1----:R-:W-:Y:S01]  /*2a50*/  FSEL R16, R2, -INF , !P1 ;  /* 0xff80000002107808 */ /* 0x002fe20004800000 */
[----:B------:R-:W1:Y:S01]  /*2a60*/  MUFU.TANH R37, R52 ;  /* 0x0000003400257308 */ /* 0x000e620000002400 */
[----:B------:R-:W-:Y:S01]  /*2a70*/  ISETP.GE.AND P1, PT, R30, R23, PT ;  /* 0x000000171e00720c */ /* 0x000fe20003f26270 */
[----:B------:R-:W-:Y:S01]  /*2a80*/  FMUL.FTZ R72, R72, UR4 ;  /* 0x0000000448487c20 */ /* 0x000fe20008410000 */
[C---:B------:R-:W-:Y:S01]  /*2a90*/  LOP3.LUT R6, R30.reuse, 0x8, RZ, 0xfc, !PT ;  /* 0x000000081e067812 */ /* 0x040fe200078efcff */
[----:B------:R-:W-:Y:S01]  /*2aa0*/  FMUL.FTZ R73, R73, UR4 ;  /* 0x0000000449497c20 */ /* 0x000fe20008410000 */
[----:B------:R-:W-:Y:S01]  /*2ab0*/  LOP3.LUT R2, R30, 0x9, RZ, 0xfc, !PT ;  /* 0x000000091e027812 */ /* 0x000fe200078efcff */
[----:B------:R-:W-:Y:S01]  /*2ac0*/  FMUL.FTZ R74, R74, UR4 ;  /* 0x000000044a4a7c20 */ /* 0x000fe20008410000 */
[----:B----4-:R-:W-:Y:S01]  /*2ad0*/  FSEL R31, R31, -INF , !P1 ;  /* 0xff8000001f1f7808 */ /* 0x010fe20004800000 */
[----:B------:R-:W-:Y:S01]  /*2ae0*/  MUFU.TANH R36, R36 ;  /* 0x0000002400247308 */ /* 0x000fe20000002400 */
[----:B------:R-:W-:Y:S01]  /*2af0*/  FSEL R48, R48, -INF , !P3 ;  /* 0xff80000030307808 */ /* 0x000fe20005800000 */
[----:B------:R-:W-:Y:S01]  /*2b00*/  FMUL.FTZ R75, R75, UR4 ;  /* 0x000000044b4b7c20 */ /* 0x000fe20008410000 */
[-C--:B------:R-:W-:Y:S01]  /*2b10*/  ISETP.GE.AND P4, PT, R6, R33.reuse, PT ;  /* 0x000000210600720c */ /* 0x080fe20003f86270 */
[----:B------:R-:W-:Y:S01]  /*2b20*/  FMUL.FTZ R68, R68, UR4 ;  /* 0x0000000444447c20 */ /* 0x000fe20008410000 */
[C---:B------:R-:W-:Y:S01]  /*2b30*/  ISETP.GE.AND P1, PT, R2.reuse, R33, PT ;  /* 0x000000210200720c */ /* 0x040fe20003f26270 */
[----:B------:R-:W-:Y:S01]  /*2b40*/  FMUL.FTZ R25, R71, UR4 ;  /* 0x0000000447197c20 */ /* 0x000fe20008410000 */
[-C--:B------:R-:W-:Y:S01]  /*2b50*/  ISETP.GE.AND P3, PT, R2, R23.reuse, PT ;  /* 0x000000170200720c */ /* 0x080fe20003f66270 */
[----:B------:R-:W4:Y:S01]  /*2b60*/  MUFU.TANH R46, R46 ;  /* 0x0000002e002e7308 */ /* 0x000f220000002400 */
[----:B------:R-:W-:Y:S01]  /*2b70*/  LOP3.LUT R2, R30, 0x10, RZ, 0xfc, !PT ;  /* 0x000000101e027812 */ /* 0x000fe200078efcff */
[----:B------:R-:W-:Y:S01]  /*2b80*/  FMUL.FTZ R80, R80, UR4 ;  /* 0x0000000450507c20 */ /* 0x000fe20008410000 */
[----:B------:R-:W-:Y:S01]  /*2b90*/  FSEL R19, R40, -INF , !P5 ;  /* 0xff80000028137808 */ /* 0x000fe20006800000 */
[----:B------:R-:W-:Y:S01]  /*2ba0*/  FMUL.FTZ R81, R81, UR4 ;  /* 0x0000000451517c20 */ /* 0x000fe20008410000 */
[----:B------:R-:W-:Y:S01]  /*2bb0*/  FSEL R14, R41, -INF , !P4 ;  /* 0xff800000290e7808 */ /* 0x000fe20006000000 */
[----:B------:R-:W-:Y:S01]  /*2bc0*/  FMUL.FTZ R82, R82, UR4 ;  /* 0x0000000452527c20 */ /* 0x000fe20008410000 */
[----:B------:R-:W-:Y:S01]  /*2bd0*/  ISETP.GE.AND P2, PT, R6, R23, PT ;  /* 0x000000170600720c */ /* 0x000fe20003f46270 */
[----:B------:R-:W4:Y:S01]  /*2be0*/  MUFU.TANH R108, R72 ;  /* 0x00000048006c7308 */ /* 0x000f220000002400 */
[C---:B------:R-:W-:Y:S01]  /*2bf0*/  ISETP.GE.AND P5, PT, R2.reuse, R33, PT ;  /* 0x000000210200720c */ /* 0x040fe20003fa6270 */
[----:B------:R-:W-:Y:S01]  /*2c00*/  FMUL.FTZ R83, R83, UR4 ;  /* 0x0000000453537c20 */ /* 0x000fe20008410000 */
[----:B------:R-:W-:Y:S01]  /*2c10*/  ISETP.GE.AND P4, PT, R2, R23, PT ;  /* 0x000000170200720c */ /* 0x000fe20003f86270 */
[----:B------:R-:W-:Y:S01]  /*2c20*/  FMUL.FTZ R88, R88, UR4 ;  /* 0x0000000458587c20 */ /* 0x000fe20008410000 */
[----:B------:R-:W-:Y:S01]  /*2c30*/  LOP3.LUT R2, R30, 0x11, RZ, 0xfc, !PT ;  /* 0x000000111e027812 */ /* 0x000fe200078efcff */
[----:B------:R-:W-:Y:S01]  /*2c40*/  FMUL.FTZ R89, R89, UR4 ;  /* 0x0000000459597c20 */ /* 0x000fe20008410000 */
[----:B------:R-:W-:Y:S01]  /*2c50*/  FSEL R7, R42, -INF , !P2 ;  /* 0xff8000002a077808 */ /* 0x000fe20005000000 */
[----:B------:R-:W-:Y:S01]  /*2c60*/  MUFU.TANH R112, R73 ;  /* 0x0000004900707308 */ /* 0x000fe20000002400 */
[----:B------:R-:W-:Y:S01]  /*2c70*/  FSEL R18, R49, -INF , !P1 ;  /* 0xff80000031127808 */ /* 0x000fe20004800000 */
[----:B------:R-:W-:Y:S01]  /*2c80*/  FMUL.FTZ R90, R90, UR4 ;  /* 0x000000045a5a7c20 */ /* 0x000fe20008410000 */
[C---:B------:R-:W-:Y:S01]  /*2c90*/  ISETP.GE.AND P2, PT, R2.reuse, R33, PT ;  /* 0x000000210200720c */ /* 0x040fe20003f46270 */
[----:B------:R-:W-:Y:S01]  /*2ca0*/  FMUL.FTZ R91, R91, UR4 ;  /* 0x000000045b5b7c20 */ /* 0x000fe20008410000 */
[----:B------:R-:W-:-:S02]  /*2cb0*/  ISETP.GE.AND P1, PT, R2, R23, PT ;  /* 0x000000170200720c */ /* 0x000fc40003f26270 */
[C---:B------:R-:W-:Y:S01]  /*2cc0*/  LOP3.LUT R6, R30.reuse, 0x18, RZ, 0xfc, !PT ;  /* 0x000000181e067812 */ /* 0x040fe200078efcff */
[----:B------:R-:W4:Y:S01]  /*2cd0*/  MUFU.TANH R115, R74 ;  /* 0x0000004a00737308 */ /* 0x000f220000002400 */
[----:B------:R-:W-:Y:S02]  /*2ce0*/  LOP3.LUT R2, R30, 0x19, RZ, 0xfc, !PT ;  /* 0x000000191e027812 */ /* 0x000fe400078efcff */
[----:B--2---:R-:W-:Y:S02]  /*2cf0*/  FSEL R43, R43, -INF , !P3 ;  /* 0xff8000002b2b7808 */ /* 0x004fe40005800000 */
[----:B---3--:R-:W-:Y:S02]  /*2d00*/  FSEL R15, R20, -INF , !P4 ;  /* 0xff800000140f7808 */ /* 0x008fe40006000000 */
[----:B------:R-:W-:Y:S01]  /*2d10*/  FSEL R12, R45, -INF , !P2 ;  /* 0xff8000002d0c7808 */ /* 0x000fe20005000000 */
[----:B------:R-:W2:Y:S01]  /*2d20*/  MUFU.TANH R32, R55 ;  /* 0x0000003700207308 */ /* 0x000ea20000002400 */
[----:B------:R-:W-:-:S02]  /*2d30*/  ISETP.GE.AND P3, PT, R6, R33, PT ;  /* 0x000000210600720c */ /* 0x000fc40003f66270 */
[C---:B------:R-:W-:Y:S02]  /*2d40*/  ISETP.GE.AND P4, PT, R2.reuse, R33, PT ;  /* 0x000000210200720c */ /* 0x040fe40003f86270 */
[-C--:B------:R-:W-:Y:S02]  /*2d50*/  ISETP.GE.AND P2, PT, R2, R23.reuse, PT ;  /* 0x000000170200720c */ /* 0x080fe40003f46270 */
[----:B------:R-:W-:Y:S01]  /*2d60*/  FSEL R44, R44, -INF , !P5 ;  /* 0xff8000002c2c7808 */ /* 0x000fe20006800000 */
[----:B------:R-:W-:Y:S01]  /*2d70*/  MUFU.TANH R22, R22 ;  /* 0x0000001600167308 */ /* 0x000fe20000002400 */
[----:B------:R-:W-:Y:S02]  /*2d80*/  LOP3.LUT R2, R30, 0x20, RZ, 0xfc, !PT ;  /* 0x000000201e027812 */ /* 0x000fe400078efcff */
[----:B------:R-:W-:Y:S02]  /*2d90*/  ISETP.GE.AND P5, PT, R6, R23, PT ;  /* 0x000000170600720c */ /* 0x000fe40003fa6270 */
[----:B------:R-:W-:-:S02]  /*2da0*/  LOP3.LUT R8, R30, 0x21, RZ, 0xfc, !PT ;  /* 0x000000211e087812 */ /* 0x000fc400078efcff */
[----:B-----5:R-:W-:Y:S01]  /*2db0*/  FSEL R9, R21, -INF , !P1 ;  /* 0xff80000015097808 */ /* 0x020fe20004800000 */
[----:B------:R-:W3:Y:S01]  /*2dc0*/  MUFU.TANH R24, R24 ;  /* 0x0000001800187308 */ /* 0x000ee20000002400 */
[----:B-1----:R-:W-:Y:S02]  /*2dd0*/  FSEL R6, R37, -INF , !P3 ;  /* 0xff80000025067808 */ /* 0x002fe40005800000 */
[C---:B------:R-:W-:Y:S02]  /*2de0*/  ISETP.GE.AND P1, PT, R2.reuse, R33, PT ;  /* 0x000000210200720c */ /* 0x040fe40003f26270 */
[----:B------:R-:W-:Y:S02]  /*2df0*/  ISETP.GE.AND P3, PT, R2, R23, PT ;  /* 0x000000170200720c */ /* 0x000fe40003f66270 */
[----:B----4-:R-:W-:Y:S01]  /*2e00*/  FSEL R13, R46, -INF , !P5 ;  /* 0xff8000002e0d7808 */ /* 0x010fe20006800000 */
[----:B------:R-:W1:Y:S01]  /*2e10*/  MUFU.TANH R113, R75 ;  /* 0x0000004b00717308 */ /* 0x000e620000002400 */
[----:B------:R-:W-:-:S02]  /*2e20*/  FSEL R2, R36, -INF , !P4 ;  /* 0xff80000024027808 */ /* 0x000fc40006000000 */
[C---:B------:R-:W-:Y:S02]  /*2e30*/  ISETP.GE.AND P5, PT, R8.reuse, R33, PT ;  /* 0x000000210800720c */ /* 0x040fe40003fa6270 */
[----:B------:R-:W-:Y:S02]  /*2e40*/  ISETP.GE.AND P4, PT, R8, R23, PT ;  /* 0x000000170800720c */ /* 0x000fe40003f86270 */
[C---:B------:R-:W-:Y:S01]  /*2e50*/  LOP3.LUT R10, R30.reuse, 0x28, RZ, 0xfc, !PT ;  /* 0x000000281e0a7812 */ /* 0x040fe200078efcff */
[----:B------:R-:W4:Y:S01]  /*2e60*/  MUFU.TANH R110, R68 ;  /* 0x00000044006e7308 */ /* 0x000f220000002400 */
[----:B------:R-:W-:Y:S02]  /*2e70*/  LOP3.LUT R8, R30, 0x29, RZ, 0xfc, !PT ;  /* 0x000000291e087812 */ /* 0x000fe400078efcff */
[----:B------:R-:W-:Y:S02]  /*2e80*/  FSEL R108, R108, -INF , !P1 ;  /* 0xff8000006c6c7808 */ /* 0x000fe40004800000 */
[----:B------:R-:W-:-:S02]  /*2e90*/  FSEL R115, R115, -INF , !P3 ;  /* 0xff80000073737808 */ /* 0x000fc40005800000 */
[----:B------:R-:W-:Y:S01]  /*2ea0*/  FSEL R112, R112, -INF , !P5 ;  /* 0xff80000070707808 */ /* 0x000fe20006800000 */
[----:B------:R-:W5:Y:S01]  /*2eb0*/  MUFU.TANH R25, R25 ;  /* 0x0000001900197308 */ /* 0x000f620000002400 */
[----:B--2---:R-:W-:Y:S02]  /*2ec0*/  FSEL R17, R32, -INF , !P2 ;  /* 0xff80000020117808 */ /* 0x004fe40005000000 */
[----:B------:R-:W-:Y:S02]  /*2ed0*/  ISETP.GE.AND P1, PT, R10, R23, PT ;  /* 0x000000170a00720c */ /* 0x000fe40003f26270 */
[C---:B------:R-:W-:Y:S02]  /*2ee0*/  ISETP.GE.AND P3, PT, R8.reuse, R33, PT ;  /* 0x000000210800720c */ /* 0x040fe40003f66270 */
[----:B------:R-:W-:Y:S01]  /*2ef0*/  ISETP.GE.AND P5, PT, R8, R23, PT ;  /* 0x000000170800720c */ /* 0x000fe20003fa6270 */
[----:B------:R-:W2:Y:S01]  /*2f00*/  MUFU.TANH R20, R80 ;  /* 0x0000005000147308 */ /* 0x000ea20000002400 */
[----:B------:R-:W-:-:S02]  /*2f10*/  ISETP.GE.AND P2, PT, R10, R33, PT ;  /* 0x000000210a00720c */ /* 0x000fc40003f46270 */
[C---:B------:R-:W-:Y:S02]  /*2f20*/  LOP3.LUT R8, R30.reuse, 0x31, RZ, 0xfc, !PT ;  /* 0x000000311e087812 */ /* 0x040fe400078efcff */
[----:B------:R-:W-:Y:S02]  /*2f30*/  LOP3.LUT R10, R30, 0x30, RZ, 0xfc, !PT ;  /* 0x000000301e0a7812 */ /* 0x000fe400078efcff */
[----:B---3--:R-:W-:Y:S01]  /*2f40*/  FSEL R27, R24, -INF , !P1 ;  /* 0xff800000181b7808 */ /* 0x008fe20004800000 */
[----:B------:R-:W3:Y:S01]  /*2f50*/  MUFU.TANH R124, R81 ;  /* 0x00000051007c7308 */ /* 0x000ee20000002400 */
[----:B------:R-:W-:Y:S02]  /*2f60*/  FSEL R26, R22, -INF , !P3 ;  /* 0xff800000161a7808 */ /* 0x000fe40005800000 */
[----:B-1----:R-:W-:Y:S02]  /*2f70*/  FSEL R113, R113, -INF , !P4 ;  /* 0xff80000071717808 */ /* 0x002fe40006000000 */
[----:B----4-:R-:W-:-:S02]  /*2f80*/  FSEL R110, R110, -INF , !P2 ;  /* 0xff8000006e6e7808 */ /* 0x010fc40005000000 */
[C---:B------:R-:W-:Y:S01]  /*2f90*/  ISETP.GE.AND P1, PT, R8.reuse, R33, PT ;  /* 0x000000210800720c */ /* 0x040fe20003f26270 */
[----:B------:R-:W1:Y:S01]  /*2fa0*/  MUFU.TANH R121, R82 ;  /* 0x0000005200797308 */ /* 0x000e620000002400 */
[----:B------:R-:W-:Y:S02]  /*2fb0*/  ISETP.GE.AND P3, PT, R8, R23, PT ;  /* 0x000000170800720c */ /* 0x000fe40003f66270 */
[C---:B------:R-:W-:Y:S02]  /*2fc0*/  ISETP.GE.AND P4, PT, R10.reuse, R33, PT ;  /* 0x000000210a00720c */ /* 0x040fe40003f86270 */
[----:B------:R-:W-:Y:S02]  /*2fd0*/  ISETP.GE.AND P2, PT, R10, R23, PT ;  /* 0x000000170a00720c */ /* 0x000fe40003f46270 */
[C---:B------:R-:W-:Y:S01]  /*2fe0*/  LOP3.LUT R8, R30.reuse, 0x38, RZ, 0xfc, !PT ;  /* 0x000000381e087812 */ /* 0x040fe200078efcff */
[----:B------:R-:W4:Y:S01]  /*2ff0*/  MUFU.TANH R119, R83 ;  /* 0x0000005300777308 */ /* 0x000f220000002400 */
[----:B------:R-:W-:-:S02]  /*3000*/  LOP3.LUT R30, R30, 0x39, RZ, 0xfc, !PT ;  /* 0x000000391e1e7812 */ /* 0x000fc400078efcff */
[----:B-----5:R-:W-:Y:S02]  /*3010*/  FSEL R25, R25, -INF , !P5 ;  /* 0xff80000019197808 */ /* 0x020fe40006800000 */
[----:B--2---:R-:W-:Y:S02]  /*3020*/  FSEL R24, R20, -INF , !P4 ;  /* 0xff80000014187808 */ /* 0x004fe40006000000 */
[----:B---3--:R-:W-:Y:S01]  /*3030*/  FSEL R124, R124, -INF , !P1 ;  /* 0xff8000007c7c7808 */ /* 0x008fe20004800000 */
[----:B------:R-:W2:Y:S01]  /*3040*/  MUFU.TANH R122, R88 ;  /* 0x00000058007a7308 */ /* 0x000ea20000002400 */
[----:B-1----:R-:W-:Y:S02]  /*3050*/  FSEL R121, R121, -INF , !P2 ;  /* 0xff80000079797808 */ /* 0x002fe40005000000 */
[-C--:B------:R-:W-:Y:S02]  /*3060*/  ISETP.GE.AND P5, PT, R8, R33.reuse, PT ;  /* 0x000000210800720c */ /* 0x080fe40003fa6270 */
[----:B------:R-:W-:Y:S01]  /*3070*/  ISETP.GE.AND P4, PT, R30, R33, PT ;  /* 0x000000211e00720c */ /* 0x000fe20003f86270 */
[----:B------:R-:W-:Y:S01]  /*3080*/  BAR.SYNC.DEFER_BLOCKING 0x0 ;  /* 0x0000000000007b1d */ /* 0x000fe20000010000 */
[----:B------:R-:W-:-:S02]  /*3090*/  ISETP.GE.AND P2, PT, R8, R23, PT ;  /* 0x000000170800720c */ /* 0x000fc40003f46270 */
[----:B------:R-:W-:Y:S02]  /*30a0*/  ISETP.GE.AND P1, PT, R30, R23, PT ;  /* 0x000000171e00720c */ /* 0x000fe40003f26270 */
[----:B----4-:R-:W-:Y:S01]  /*30b0*/  FSEL R119, R119, -INF , !P3 ;  /* 0xff80000077777808 */ /* 0x010fe20005800000 */
        /* <DEDUP_REMOVED lines=66> */
.L_x_6584:
[----:B------:R-:W-:-:S04]  /*34e0*/  ULEA UR6, -UR6, URZ, 0x6 ;  /* 0x0000003f06067291 */ /* 0x000fc8000f8e313f */
[----:B------:R-:W-:Y:S02]  /*34f0*/  USHF.R.S32.HI UR4, URZ, 0x1f, UR6 ;  /* 0x0000001f3f047899 */ /* 0x000fe40008011406 */
[----:B------:R-:W-:-:S04]  /*3500*/  MOV R20, UR6 ;  /* 0x0000000600147c02 */ /* 0x000fc80008000f00 */
[----:B------:R-:W-:-:S07]  /*3510*/  MOV R4, UR4 ;  /* 0x0000000400047c02 */ /* 0x000fce0008000f00 */
.L_x_6585:
        /* <DEDUP_REMOVED lines=20> */
.L_x_6583:
        /* <DEDUP_REMOVED lines=92> */
[----:B------:R-:W-:Y:S01]  /*3c20*/  LDSM.16.MT88.4 R24, [R150+0xb000] ;  /* 0x00b000009618783b */ /* 0x000fe20000004200 */
        /* <DEDUP_REMOVED lines=83> */
[----:B------:R-:W1:Y:S02]  /*4160*/  LDSM.16.MT88.4 R8, [R148+0xa800] ;  /* 0x00a800009408783b */ /* 0x000e640000004200 */
[----:B------:R-:W-:Y:S03]  /*4170*/  MUFU.EX2 R116, R117 ;  /* 0x0000007500747308 */ /* 0x000fe60000000800 */
[C---:B-----5:R-:W-:Y:S05]  /*4180*/  HMMA.16816.F32 R44, R4.reuse, R12, R44 ;  /* 0x0000000c042c723c */ /* 0x060fea000000182c */
[----:B------:R-:W5:Y:S01]  /*4190*/  MUFU.EX2 R173, R173 ;  /* 0x000000ad00ad7308 */ /* 0x000f620000000800 */
[C---:B------:R-:W-:Y:S01]  /*41a0*/  HMMA.16816.F32 R48, R4.reuse, R14, R48 ;  /* 0x0000000e0430723c */ /* 0x040fe20000001830 */
[----:B------:R-:W4:Y:S05]  /*41b0*/  LDSM.16.MT88.4 R12, [R151+0x9000] ;  /* 0x00900000970c783b */ /* 0x000f2a0000004200 */
[C---:B--2---:R-:W-:Y:S06]  /*41c0*/  HMMA.16816.F32 R52, R4.reuse, R16, R52 ;  /* 0x000000100434723c */ /* 0x044fec0000001834 */
[C---:B------:R-:W-:Y:S01]  /*41d0*/  HMMA.16816.F32 R56, R4.reuse, R18, R56 ;  /* 0x000000120438723c */ /* 0x040fe20000001838 */
[----:B------:R-:W-:Y:S05]  /*41e0*/  LDSM.16.MT88.4 R16, [R149+0x9000] ;  /* 0x009000009510783b */ /* 0x000fea0000004200 */
[C---:B-1----:R-:W-:Y:S06]  /*41f0*/  HMMA.16816.F32 R60, R4.reuse, R8, R60 ;  /* 0x00000008043c723c */ /* 0x042fec000000183c */
        /* <DEDUP_REMOVED lines=12> */
[----:B----4-:R-:W-:Y:S01]  /*42c0*/  HMMA.16816.F32 R96, R4, R12, R96 ;  /* 0x0000000c0460723c */ /* 0x010fe20000001860 */
        /* <DEDUP_REMOVED lines=31> */
[----:B-----5:R-:W-:Y:S01]  /*44c0*/  F2FP.F16.F32.PACK_AB R7, R173, R116 ;  /* 0x00000074ad07723e */ /* 0x020fe200000000ff */
[----:B------:R-:W-:-:S02]  /*44d0*/  FADD.FTZ R119, R119, R120 ;  /* 0x0000007877777221 */ /* 0x000fc40000010000 */
[----:B------:R-:W-:Y:S02]  /*44e0*/  FADD.FTZ R122, R122, R125 ;  /* 0x0000007d7a7a7221 */ /* 0x000fe40000010000 */
[----:B------:R-:W-:Y:S02]  /*44f0*/  FADD.FTZ R116, R116, R119 ;  /* 0x0000007774747221 */ /* 0x000fe40000010000 */
        /* <DEDUP_REMOVED lines=33> */
.L_x_6590:
        /* <DEDUP_REMOVED lines=66> */
.L_x_6587:
        /* <DEDUP_REMOVED lines=8> */
[----:B------:R-:W-:Y:S02]  /*4bb0*/  IADD3 R2, P0, R100, UR12, RZ ;  /* 0x0000000c64027c10 */ /* 0x000fe4000ff1e0ff */
[----:B------:R-:W-:Y:S02]  /*4bc0*/  LDGSTS.E.BYPASS.LTC128B.128 [R165+0xa000], desc[UR18][R160.64+0x80] ;  /* 0x0a000080a0a57fae */ /* 0x000fe4000b901d52 */
[----:B------:R-:W-:Y:S03]  /*4bd0*/  IADD3.X R3, R101, UR11, RZ, P0, !PT ;  /* 0x0000000b65037c10 */ /* 0x000fe600087fe4ff */
[----:B------:R-:W-:Y:S01]  /*4be0*/  LDGSTS.E.BYPASS.LTC128B.128 [R165+0x8800], desc[UR18][R100.64] ;  /* 0x0880000064a57fae */ /* 0x000fe2000b901d52 */
[----:B------:R-:W-:Y:S04]  /*4bf0*/  IADD3 R176, P0, R2, UR12, RZ ;  /* 0x0000000c02b07c10 */ /* 0x000fe8000ff1e0ff */
[----:B------:R-:W-:Y:S01]  /*4c00*/  LDGSTS.E.BYPASS.LTC128B.128 [R165+0xa800], desc[UR18][R100.64+0x80] ;  /* 0x0a80008064a57fae */ /* 0x000fe2000b901d52 */
[----:B------:R-:W-:Y:S02]  /*4c10*/  IADD3.X R177, R3, UR11, RZ, P0, !PT ;  /* 0x0000000b03b17c10 */ /* 0x000fe400087fe4ff */
[----:B------:R-:W-:Y:S02]  /*4c20*/  ISETP.GT.AND P0, PT, R172, R159, PT ;  /* 0x0000009fac00720c */ /* 0x000fe40003f04270 */
        /* <DEDUP_REMOVED lines=11> */
[----:B------:R-:W1:Y:S05]  /*4ce0*/  LDSM.16.M88.4 R128, [R155] ;  /* 0x000000009b80783b */ /* 0x000e6a0000000200 */
[----:B------:R-:W1:Y:S05]  /*4cf0*/  LDSM.16.M88.4 R132, [R147] ;  /* 0x000000009384783b */ /* 0x000e6a0000000200 */
        /* <DEDUP_REMOVED lines=12> */
[----:B------:R-:W3:Y:S05]  /*4dc0*/  LDSM.16.M88.4 R104, [R154] ;  /* 0x000000009a68783b */ /* 0x000eea0000000200 */
[C---:B-1----:R-:W-:Y:S01]  /*4dd0*/  HMMA.16816.F32 R4, R124.reuse, R128, R4 ;  /* 0x000000807c04723c */ /* 0x042fe20000001804 */
[----:B------:R-:W1:Y:S05]  /*4de0*/  LDSM.16.M88.4 R120, [R153+0x1000] ;  /* 0x001000009978783b */ /* 0x000e6a0000000200 */
[C---:B------:R-:W-:Y:S01]  /*4df0*/  HMMA.16816.F32 R8, R124.reuse, R130, R8 ;  /* 0x000000827c08723c */ /* 0x040fe20000001808 */
[----:B------:R-:W4:Y:S05]  /*4e00*/  LDSM.16.M88.4 R128, [R153+0x1800] ;  /* 0x001800009980783b */ /* 0x000f2a0000000200 */
[C---:B------:R-:W-:Y:S06]  /*4e10*/  HMMA.16816.F32 R12, R124.reuse, R132, R12 ;  /* 0x000000847c0c723c */ /* 0x040fec000000180c */
[C---:B------:R-:W-:Y:S06]  /*4e20*/  HMMA.16816.F32 R16, R124.reuse, R134, R16 ;  /* 0x000000867c10723c */ /* 0x040fec0000001810 */
[C---:B------:R-:W-:Y:S06]  /*4e30*/  HMMA.16816.F32 R20, R124.reuse, R136, R20 ;  /* 0x000000887c14723c */ /* 0x040fec0000001814 */
[C---:B------:R-:W-:Y:S06]  /*4e40*/  HMMA.16816.F32 R24, R124.reuse, R138, R24 ;  /* 0x0000008a7c18723c */ /* 0x040fec0000001818 */
[C---:B--2---:R-:W-:Y:S06]  /*4e50*/  HMMA.16816.F32 R28, R124.reuse, R108, R28 ;  /* 0x0000006c7c1c723c */ /* 0x044fec000000181c */
[----:B------:R-:W-:Y:S01]  /*4e60*/  HMMA.16816.F32 R32, R124, R110, R32 ;  /* 0x0000006e7c20723c */ /* 0x000fe20000001820 */
[----:B------:R-:W-:Y:S05]  /*4e70*/  LDSM.16.M88.4 R108, [R152] ;  /* 0x00000000986c783b */ /* 0x000fea0000000200 */
[C---:B---3--:R-:W-:Y:S01]  /*4e80*/  HMMA.16816.F32 R4, R104.reuse, R112, R4 ;  /* 0x000000706804723c */ /* 0x048fe20000001804 */
[----:B------:R-:W-:Y:S05]  /*4e90*/  LDSM.16.M88.4 R124, [R144+0x1000] ;  /* 0x00100000907c783b */ /* 0x000fea0000000200 */
[C---:B------:R-:W-:Y:S01]  /*4ea0*/  HMMA.16816.F32 R8, R104.reuse, R114, R8 ;  /* 0x000000726808723c */ /* 0x040fe20000001808 */
[----:B------:R-:W2:Y:S05]  /*4eb0*/  LDSM.16.M88.4 R112, [R144] ;  /* 0x000000009070783b */ /* 0x000eaa0000000200 */
[C---:B------:R-:W-:Y:S06]  /*4ec0*/  HMMA.16816.F32 R12, R104.reuse, R116, R12 ;  /* 0x00000074680c723c */ /* 0x040fec000000180c */
[C---:B------:R-:W-:Y:S01]  /*4ed0*/  HMMA.16816.F32 R16, R104.reuse, R118, R16 ;  /* 0x000000766810723c */ /* 0x040fe20000001810 */
[----:B------:R-:W3:Y:S05]  /*4ee0*/  LDSM.16.M88.4 R116, [R144+0x800] ;  /* 0x000800009074783b */ /* 0x000eea0000000200 */
[C---:B-1----:R-:W-:Y:S06]  /*4ef0*/  HMMA.16816.F32 R20, R104.reuse, R120, R20 ;  /* 0x000000786814723c */ /* 0x042fec0000001814 */
[C---:B------:R-:W-:Y:S01]  /*4f00*/  HMMA.16816.F32 R24, R104.reuse, R122, R24 ;  /* 0x0000007a6818723c */ /* 0x040fe20000001818 */
[----:B------:R-:W1:Y:S05]  /*4f10*/  LDSM.16.M88.4 R120, [R144+0x1800] ;  /* 0x001800009078783b */ /* 0x000e6a0000000200 */
[C---:B----4-:R-:W-:Y:S06]  /*4f20*/  HMMA.16816.F32 R28, R104.reuse, R128, R28 ;  /* 0x00000080681c723c */ /* 0x050fec000000181c */
[----:B------:R-:W-:Y:S01]  /*4f30*/  HMMA.16816.F32 R32, R104, R130, R32 ;  /* 0x000000826820723c */ /* 0x000fe20000001820 */
[----:B------:R-:W-:Y:S05]  /*4f40*/  LDSM.16.M88.4 R104, [R158+0x2000] ;  /* 0x002000009e68783b */ /* 0x000fea0000000200 */
[C---:B--2---:R-:W-:Y:S01]  /*4f50*/  HMMA.16816.F32 R4, R108.reuse, R112, R4 ;  /* 0x000000706c04723c */ /* 0x044fe20000001804 */
[----:B------:R-:W-:Y:S05]  /*4f60*/  LDSM.16.M88.4 R128, [R157+0x3000] ;  /* 0x003000009d80783b */ /* 0x000fea0000000200 */
        /* <DEDUP_REMOVED lines=8> */
[C---:B-1----:R-:W-:Y:S06]  /*4ff0*/  HMMA.16816.F32 R28, R108.reuse, R120, R28 ;  /* 0x000000786c1c723c */ /* 0x042fec000000181c */
[----:B------:R-:W-:Y:S01]  /*5000*/  HMMA.16816.F32 R32, R108, R122, R32 ;  /* 0x0000007a6c20723c */ /* 0x000fe20000001820 */
[----:B------:R-:W-:Y:S05]  /*5010*/  LDSM.16.M88.4 R108, [R156+0x2000] ;  /* 0x002000009c6c783b */ /* 0x000fea0000000200 */
[C---:B--2---:R-:W-:Y:S01]  /*5020*/  HMMA.16816.F32 R4, R104.reuse, R112, R4 ;  /* 0x000000706804723c */ /* 0x044fe20000001804 */
[----:B------:R-:W-:Y:S05]  /*5030*/  LDSM.16.M88.4 R120, [R141] ;  /* 0x000000008d78783b */ /* 0x000fea0000000200 */
[C---:B------:R-:W-:Y:S01]  /*5040*/  HMMA.16816.F32 R8, R104.reuse, R114, R8 ;  /* 0x000000726808723c */ /* 0x040fe20000001808 */
[----:B------:R-:W1:Y:S05]  /*5050*/  LDSM.16.M88.4 R112, [R143] ;  /* 0x000000008f70783b */ /* 0x000e6a0000000200 */
[C---:B---3--:R-:W-:Y:S06]  /*5060*/  HMMA.16816.F32 R12, R104.reuse, R116, R12 ;  /* 0x00000074680c723c */ /* 0x048fec000000180c */
[C---:B------:R-:W-:Y:S01]  /*5070*/  HMMA.16816.F32 R16, R104.reuse, R118, R16 ;  /* 0x000000766810723c */ /* 0x040fe20000001810 */
[----:B------:R-:W2:Y:S05]  /*5080*/  LDSM.16.M88.4 R116, [R142] ;  /* 0x000000008e74783b */ /* 0x000eaa0000000200 */
[C---:B------:R-:W-:Y:S06]  /*5090*/  HMMA.16816.F32 R20, R104.reuse, R128, R20 ;  /* 0x000000806814723c */ /* 0x040fec0000001814 */
[C---:B------:R-:W-:Y:S01]  /*50a0*/  HMMA.16816.F32 R24, R104.reuse, R130, R24 ;  /* 0x000000826818723c */ /* 0x040fe20000001818 */
[----:B------:R-:W3:Y:S05]  /*50b0*/  LDSM.16.M88.4 R128, [R140] ;  /* 0x000000008c80783b */ /* 0x000eea0000000200 */
[C---:B----4-:R-:W-:Y:S06]  /*50c0*/  HMMA.16816.F32 R28, R104.reuse, R124, R28 ;  /* 0x0000007c681c723c */ /* 0x050fec000000181c */
[----:B------:R-:W-:Y:S01]  /*50d0*/  HMMA.16816.F32 R32, R104, R126, R32 ;  /* 0x0000007e6820723c */ /* 0x000fe20000001820 */
[----:B------:R-:W-:Y:S05]  /*50e0*/  LDSM.16.M88.4 R104, [R154+0x2000] ;  /* 0x002000009a68783b */ /* 0x000fea0000000200 */
        /* <DEDUP_REMOVED lines=19> */
[C---:B--2---:R-:W-:Y:S06]  /*5220*/  HMMA.16816.F32 R20, R104.reuse, R116, R20 ;  /* 0x000000746814723c */ /* 0x044fec0000001814 */
[C---:B------:R-:W-:Y:S06]  /*5230*/  HMMA.16816.F32 R24, R104.reuse, R118, R24 ;  /* 0x000000766818723c */ /* 0x040fec0000001818 */
[C---:B-----5:R-:W-:Y:S06]  /*5240*/  HMMA.16816.F32 R28, R104.reuse, R120, R28 ;  /* 0x00000078681c723c */ /* 0x060fec000000181c */
        /* <DEDUP_REMOVED lines=145> */
.L_x_6589:
        /* <DEDUP_REMOVED lines=20> */
.L_x_6588:
        /* <DEDUP_REMOVED lines=159> */
[----:B------:R-:W-:Y:S01]  /*6690*/  ISETP.GT.AND P0, PT, R172, R159, PT ;  /* 0x0000009fac00720c */ /* 0x000fe20003f04270 */
[C---:B------:R-:W-:Y:S03]  /*66a0*/  FMUL.FTZ R12, R2.reuse, R88 ;  /* 0x00000058020c7220 */ /* 0x040fe60000410000 */
[----:B------:R-:W-:Y:S01]  /*66b0*/  FMUL.FTZ R13, R2, R89 ;  /* 0x00000059020d7220 */ /* 0x000fe20000410000 */
[C---:B------:R-:W-:Y:S01]  /*66c0*/  FMUL.FTZ R14, R0.reuse, R90 ;  /* 0x0000005a000e7220 */ /* 0x040fe20000410000 */
[----:B------:R-:W-:Y:S02]  /*66d0*/  FMUL.FTZ R15, R0, R91 ;  /* 0x0000005b000f7220 */ /* 0x000fe40000410000 */
[----:B------:R-:W-:Y:S01]  /*66e0*/  LDSM.16.MT88.4 R88, [R148+0x8800] ;  /* 0x008800009458783b */ /* 0x000fe20000004200 */
        /* <DEDUP_REMOVED lines=30> */
[----:B------:R-:W-:Y:S02]  /*68d0*/  FADD.FTZ R117, R117, R118 ;  /* 0x0000007675757221 */ /* 0x000fe40000010000 */
[C---:B------:R-:W-:Y:S03]  /*68e0*/  HMMA.16816.F32 R28, R96.reuse, R92, R28 ;  /* 0x0000005c601c723c */ /* 0x040fe6000000181c */
[----:B------:R-:W-:Y:S01]  /*68f0*/  FADD.FTZ R0, R119, R0 ;  /* 0x0000000077007221 */ /* 0x000fe20000010000 */
[----:B------:R-:W-:Y:S03]  /*6900*/  FADD.FTZ R116, R116, R117 ;  /* 0x0000007574747221 */ /* 0x000fe60000010000 */
[----:B------:R-:W-:Y:S01]  /*6910*/  MUFU.EX2 R132, R132 ;  /* 0x0000008400847308 */ /* 0x000fe20000000800 */
[C---:B------:R-:W-:Y:S01]  /*6920*/  HMMA.16816.F32 R32, R96.reuse, R94, R32 ;  /* 0x0000005e6020723c */ /* 0x040fe20000001820 */
[----:B------:R-:W-:Y:S05]  /*6930*/  LDSM.16.MT88.4 R92, [R151+0x9800] ;  /* 0x00980000975c783b */ /* 0x000fea0000004200 */
[C---:B---3--:R-:W-:Y:S03]  /*6940*/  HMMA.16816.F32 R36, R96.reuse, R84, R36 ;  /* 0x000000546024723c */ /* 0x048fe60000001824 */
[----:B------:R-:W-:Y:S03]  /*6950*/  MUFU.EX2 R137, R137 ;  /* 0x0000008900897308 */ /* 0x000fe60000000800 */
        /* <DEDUP_REMOVED lines=22> */
[----:B------:R-:W-:Y:S01]  /*6ac0*/  IADD3 R0, R172, -0x1, RZ ;  /* 0xffffffffac007810 */ /* 0x000fe20007ffe0ff */
[----:B------:R-:W-:Y:S01]  /*6ad0*/  FADD.FTZ R127, R122, R127 ;  /* 0x0000007f7a7f7221 */ /* 0x000fe20000010000 */
[----:B------:R-:W-:Y:S02]  /*6ae0*/  FADD.FTZ R129, R124, R129 ;  /* 0x000000817c817221 */ /* 0x000fe40000010000 */
[----:B------:R-:W-:Y:S01]  /*6af0*/  MOV R172, R0 ;  /* 0x0000000000ac7202 */ /* 0x000fe20000000f00 */
        /* <DEDUP_REMOVED lines=11> */
[----:B------:R-:W4:Y:S02]  /*6bb0*/  LDSM.16.MT88.4 R80, [R149+0xa800] ;  /* 0x00a800009550783b */ /* 0x000f240000004200 */
[----:B------:R-:W-:Y:S03]  /*6bc0*/  FADD.FTZ R133, R133, R128 ;  /* 0x0000008085857221 */ /* 0x000fe60000010000 */
[C---:B------:R-:W-:Y:S03]  /*6bd0*/  HMMA.16816.F32 R20, R68.reuse, R84, R20 ;  /* 0x000000544414723c */ /* 0x040fe60000001814 */
[----:B------:R3:W5:Y:S02]  /*6be0*/  MUFU.EX2 R179, R105 ;  /* 0x0000006900b37308 */ /* 0x0007640000000800 */
[----:B------:R-:W-:Y:S01]  /*6bf0*/  MOV R0, R3 ;  /* 0x0000000300007202 */ /* 0x000fe20000000f00 */
[C---:B------:R-:W-:Y:S01]  /*6c00*/  HMMA.16816.F32 R24, R68.reuse, R86, R24 ;  /* 0x000000564418723c */ /* 0x040fe20000001818 */
[----:B------:R-:W4:Y:S06]  /*6c10*/  LDSM.16.MT88.4 R84, [R148+0xa800] ;  /* 0x00a800009454783b */ /* 0x000f2c0000004200 */
[----:B------:R-:W-:Y:S01]  /*6c20*/  MUFU.EX2 R102, R102 ;  /* 0x0000006600667308 */ /* 0x000fe20000000800 */
[C---:B------:R-:W-:Y:S09]  /*6c30*/  HMMA.16816.F32 R28, R68.reuse, R88, R28 ;  /* 0x00000058441c723c */ /* 0x040ff2000000181c */
[----:B------:R1:W1:Y:S01]  /*6c40*/  MUFU.EX2 R101, R104 ;  /* 0x0000006800657308 */ /* 0x0002620000000800 */
[C---:B------:R-:W-:Y:S01]  /*6c50*/  HMMA.16816.F32 R32, R68.reuse, R90, R32 ;  /* 0x0000005a4420723c */ /* 0x040fe20000001820 */
[----:B------:R-:W-:Y:S02]  /*6c60*/  LDSM.16.MT88.4 R88, [R148+0x9000] ;  /* 0x009000009458783b */ /* 0x000fe40000004200 */
[----:B---3--:R-:W-:Y:S03]  /*6c70*/  F2FP.F16.F32.PACK_AB R105, R177, R178 ;  /* 0x000000b2b169723e */ /* 0x008fe600000000ff */
[C---:B--2---:R-:W-:Y:S05]  /*6c80*/  HMMA.16816.F32 R36, R68.reuse, R72, R36 ;  /* 0x000000484424723c */ /* 0x044fea0000001824 */
[----:B-----5:R-:W-:Y:S01]  /*6c90*/  F2FP.F16.F32.PACK_AB R106, R179, R176 ;  /* 0x000000b0b36a723e */ /* 0x020fe200000000ff */
[C---:B------:R-:W-:Y:S01]  /*6ca0*/  HMMA.16816.F32 R40, R68.reuse, R74, R40 ;  /* 0x0000004a4428723c */ /* 0x040fe20000001828 */
[----:B------:R-:W2:Y:S04]  /*6cb0*/  LDSM.16.MT88.4 R72, [R151+0x9000] ;  /* 0x009000009748783b */ /* 0x000ea80000004200 */
[----:B-1----:R-:W-:Y:S01]  /*6cc0*/  F2FP.F16.F32.PACK_AB R104, R183, R138 ;  /* 0x0000008ab768723e */ /* 0x002fe200000000ff */
[C---:B------:R-:W-:Y:S05]  /*6cd0*/  HMMA.16816.F32 R44, R68.reuse, R76, R44 ;  /* 0x0000004c442c723c */ /* 0x040fea000000182c */
[----:B------:R-:W-:Y:S01]  /*6ce0*/  F2FP.F16.F32.PACK_AB R107, R101, R102 ;  /* 0x00000066656b723e */ /* 0x000fe200000000ff */
[C---:B------:R-:W-:Y:S01]  /*6cf0*/  HMMA.16816.F32 R48, R68.reuse, R78, R48 ;  /* 0x0000004e4430723c */ /* 0x040fe20000001830 */
[----:B------:R-:W1:Y:S05]  /*6d00*/  LDSM.16.MT88.4 R76, [R150+0x9000] ;  /* 0x00900000964c783b */ /* 0x000e6a0000004200 */
[C---:B----4-:R-:W-:Y:S06]  /*6d10*/  HMMA.16816.F32 R52, R68.reuse, R80, R52 ;  /* 0x000000504434723c */ /* 0x050fec0000001834 */
        /* <DEDUP_REMOVED lines=34> */
[----:B------:R-:W-:Y:S01]  /*6f40*/  FADD.FTZ R175, R179, R176 ;  /* 0x000000b0b3af7221 */ /* 0x000fe20000010000 */
[C---:B----4-:R-:W-:Y:S05]  /*6f50*/  HMMA.16816.F32 R36, R68.reuse, R84, R36 ;  /* 0x000000544424723c */ /* 0x050fea0000001824 */
[----:B------:R-:W-:Y:S01]  /*6f60*/  FADD.FTZ R173, R101, R102 ;  /* 0x0000006665ad7221 */ /* 0x000fe20000010000 */
[C---:B------:R-:W-:Y:S01]  /*6f70*/  HMMA.16816.F32 R40, R68.reuse, R86, R40 ;  /* 0x000000564428723c */ /* 0x040fe20000001828 */
[----:B------:R-:W4:Y:S05]  /*6f80*/  LDSM.16.MT88.4 R84, [R150+0x9800] ;  /* 0x009800009654783b */ /* 0x000f2a0000004200 */
[C---:B--2---:R-:W-:Y:S06]  /*6f90*/  HMMA.16816.F32 R44, R68.reuse, R72, R44 ;  /* 0x00000048442c723c */ /* 0x044fec000000182c */
[C---:B------:R-:W-:Y:S06]  /*6fa0*/  HMMA.16816.F32 R48, R68.reuse, R74, R48 ;  /* 0x0000004a4430723c */ /* 0x040fec0000001830 */
[C---:B-1----:R-:W-:Y:S06]  /*6fb0*/  HMMA.16816.F32 R52, R68.reuse, R76, R52 ;  /* 0x0000004c4434723c */ /* 0x042fec0000001834 */
[C---:B------:R-:W-:Y:S01]  /*6fc0*/  HMMA.16816.F32 R56, R68.reuse, R78, R56 ;  /* 0x0000004e4438723c */ /* 0x040fe20000001838 */
[----:B------:R-:W1:Y:S05]  /*6fd0*/  LDSM.16.MT88.4 R76, [R149+0x9800] ;  /* 0x00980000954c783b */ /* 0x000e6a0000004200 */
[C---:B---3--:R-:W-:Y:S06]  /*6fe0*/  HMMA.16816.F32 R60, R68.reuse, R80, R60 ;  /* 0x00000050443c723c */ /* 0x048fec000000183c */
[----:B------:R-:W-:Y:S06]  /*6ff0*/  HMMA.16816.F32 R64, R68, R82, R64 ;  /* 0x000000524440723c */ /* 0x000fec0000001840 */
[C---:B------:R-:W-:Y:S01]  /*7000*/  HMMA.16816.F32 R96, R104.reuse, R92, R4 ;  /* 0x0000005c6860723c */ /* 0x040fe20000001804 */
[----:B------:R-:W2:Y:S05]  /*7010*/  LDSM.16.MT88.4 R4, [R150+0xb800] ;  /* 0x00b800009604783b */ /* 0x000eaa0000004200 */
[C---:B------:R-:W-:Y:S03]  /*7020*/  HMMA.16816.F32 R92, R104.reuse, R94, R8 ;  /* 0x0000005e685c723c */ /* 0x040fe60000001808 */
[----:B------:R-:W3:Y:S03]  /*7030*/  LDSM.16.MT88.4 R8, [R149+0xb800] ;  /* 0x00b800009508783b */ /* 0x000ee60000004200 */
[C---:B----4-:R-:W-:Y:S05]  /*7040*/  HMMA.16816.F32 R88, R104.reuse, R84, R12 ;  /* 0x000000546858723c */ /* 0x050fea000000180c */
[----:B------:R-:W4:Y:S01]  /*7050*/  LDSM.16.MT88.4 R12, [R148+0xb800] ;  /* 0x00b80000940c783b */ /* 0x000f220000004200 */
        /* <DEDUP_REMOVED lines=16> */
.L_x_6586:
        /* <DEDUP_REMOVED lines=144> */
[----:B------:R2:W-:Y:S04]  /*7a60*/  STS.64 [R14], R80 ;  /* 0x000000500e007388 */ /* 0x0005e80000000a00 */
[----:B------:R-:W-:Y:S04]  /*7a70*/  STS.64 [R14+0x800], R82 ;  /* 0x000800520e007388 */ /* 0x000fe80000000a00 */
[----:B------:R-:W-:Y:S04]  /*7a80*/  STS.64 [R16], R76 ;  /* 0x0000004c10007388 */ /* 0x000fe80000000a00 */
[----:B------:R-:W-:Y:S04]  /*7a90*/  STS.64 [R16+0x800], R78 ;  /* 0x0008004e10007388 */ /* 0x000fe80000000a00 */
[----:B------:R-:W-:Y:S04]  /*7aa0*/  STS.64 [R17], R72 ;  /* 0x0000004811007388 */ /* 0x000fe80000000a00 */
[----:B------:R-:W-:Y:S04]  /*7ab0*/  STS.64 [R17+0x800], R74 ;  /* 0x0008004a11007388 */ /* 0x000fe80000000a00 */
[----:B------:R-:W-:Y:S01]  /*7ac0*/  STS.64 [R12], R68 ;  /* 0x000000440c007388 */ /* 0x000fe20000000a00 */
[----:B--2---:R-:W-:-:S03]  /*7ad0*/  LEA R80, R8, UR4, 0x2 ;  /* 0x0000000408507c11 */ /* 0x004fc6000f8e10ff */
[----:B------:R-:W-:Y:S01]  /*7ae0*/  STS.64 [R12+0x800], R70 ;  /* 0x000800460c007388 */ /* 0x000fe20000000a00 */
[----:B------:R-:W2:Y:S01]  /*7af0*/  S2UR UR4, SR_CTAID.Z ;  /* 0x00000000000479c3 */ /* 0x000ea20000002700 */
[----:B---3--:R-:W-:Y:S01]  /*7b00*/  @P4 FMUL.FTZ R81, R6, 0.69314718246459960938 ;  /* 0x3f31721806514820 */ /* 0x008fe20000410000 */
[----:B-1----:R-:W-:Y:S01]  /*7b10*/  @P3 FMUL.FTZ R6, R5, 0.69314718246459960938 ;  /* 0x3f31721805063820 */ /* 0x002fe20000410000 */
[----:B------:R-:W-:Y:S04]  /*7b20*/  STS.64 [R10+0x4000], R36 ;  /* 0x004000240a007388 */ /* 0x000fe80000000a00 */
[----:B------:R1:W-:Y:S01]  /*7b30*/  STS.64 [R10+0x4800], R38 ;  /* 0x004800260a007388 */ /* 0x0003e20000000a00 */
[----:B------:R-:W3:Y:S03]  /*7b40*/  S2R R7, SR_CTAID.Y ;  /* 0x0000000000077919 */ /* 0x000ee60000002600 */
[----:B------:R-:W-:Y:S04]  /*7b50*/  STS.64 [R9+0x4000], R40 ;  /* 0x0040002809007388 */ /* 0x000fe80000000a00 */
[----:B------:R4:W-:Y:S04]  /*7b60*/  STS.64 [R9+0x4800], R42 ;  /* 0x0048002a09007388 */ /* 0x0009e80000000a00 */
[----:B------:R-:W-:Y:S04]  /*7b70*/  STS.64 [R13+0x4000], R44 ;  /* 0x0040002c0d007388 */ /* 0x000fe80000000a00 */
[----:B------:R-:W-:Y:S04]  /*7b80*/  STS.64 [R13+0x4800], R46 ;  /* 0x0048002e0d007388 */ /* 0x000fe80000000a00 */
[----:B------:R-:W-:Y:S04]  /*7b90*/  STS.64 [R15+0x4000], R48 ;  /* 0x004000300f007388 */ /* 0x000fe80000000a00 */
[----:B------:R-:W-:Y:S01]  /*7ba0*/  STS.64 [R15+0x4800], R50 ;  /* 0x004800320f007388 */ /* 0x000fe20000000a00 */
[----:B-1----:R-:W1:Y:S03]  /*7bb0*/  S2R R10, SR_CTAID.X ;  /* 0x00000000000a7919 */ /* 0x002e660000002500 */
[----:B------:R-:W-:Y:S01]  /*7bc0*/  STS.64 [R14+0x4000], R52 ;  /* 0x004000340e007388 */ /* 0x000fe20000000a00 */
[----:B----4-:R-:W3:Y:S03]  /*7bd0*/  LDC.64 R8, c[0x0][0x2c0] ;  /* 0x0000b000ff087b82 */ /* 0x010ee60000000a00 */
[----:B------:R-:W-:Y:S04]  /*7be0*/  STS.64 [R14+0x4800], R54 ;  /* 0x004800360e007388 */ /* 0x000fe80000000a00 */
[----:B------:R-:W-:Y:S04]  /*7bf0*/  STS.64 [R16+0x4000], R56 ;  /* 0x0040003810007388 */ /* 0x000fe80000000a00 */
[----:B------:R-:W-:Y:S04]  /*7c00*/  STS.64 [R16+0x4800], R58 ;  /* 0x0048003a10007388 */ /* 0x000fe80000000a00 */
[----:B------:R-:W-:Y:S04]  /*7c10*/  STS.64 [R17+0x4000], R60 ;  /* 0x0040003c11007388 */ /* 0x000fe80000000a00 */
[----:B------:R-:W-:Y:S04]  /*7c20*/  STS.64 [R17+0x4800], R62 ;  /* 0x0048003e11007388 */ /* 0x000fe80000000a00 */
[----:B------:R4:W-:Y:S01]  /*7c30*/  STS.64 [R12+0x4000], R64 ;  /* 0x004000400c007388 */ /* 0x0009e20000000a00 */
[----:B---3--:R-:W-:-:S03]  /*7c40*/  IMAD R7, R7, R8, R164 ;  /* 0x0000000807077224 */ /* 0x008fc600078e02a4 */
[----:B------:R3:W-:Y:S01]  /*7c50*/  STS.64 [R12+0x4800], R66 ;  /* 0x004800420c007388 */ /* 0x0007e20000000a00 */
[----:B------:R-:W-:Y:S01]  /*7c60*/  MOV R8, 0xff800000 ;  /* 0xff80000000087802 */ /* 0x000fe20000000f00 */
[----:B------:R-:W-:Y:S08]  /*7c70*/  BAR.SYNC.DEFER_BLOCKING 0x0 ;  /* 0x0000000000007b1d */ /* 0x000ff00000010000 */
[----:B----4-:R-:W2:Y:S01]  /*7c80*/  LDC R64, c[0x0][0x270] ;  /* 0x00009c00ff407b82 */ /* 0x010ea20000000800 */
[----:B---3--:R-:W-:Y:S01]  /*7c90*/  LOP3.LUT R67, R2, 0xffffffe0, RZ, 0xc0, !PT ;  /* 0xffffffe002437812 */ /* 0x008fe200078ec0ff */
[----:B------:R-:W3:Y:S01]  /*7ca0*/  LDS.128 R76, [R80] ;  /* 0x00000000504c7984 */ /* 0x000ee20000000c00 */
[----:B-1----:R-:W-:-:S05]  /*7cb0*/  SHF.L.U32 R2, R10, 0x6, RZ ;  /* 0x000000060a027819 */ /* 0x002fca00000006ff */
[----:B------:R-:W1:Y:S01]  /*7cc0*/  @P4 LDC R65, c[0x0][0x2e8] ;  /* 0x0000ba00ff414b82 */ /* 0x000e620000000800 */
[----:B------:R-:W-:Y:S01]  /*7cd0*/  IADD3 R67, -R67, R4, RZ ;  /* 0x0000000443437210 */ /* 0x000fe20007ffe1ff */
[----:B------:R-:W4:Y:S01]  /*7ce0*/  LDS.128 R72, [R80+0x800] ;  /* 0x0008000050487984 */ /* 0x000f220000000c00 */
[----:B------:R-:W-:Y:S02]  /*7cf0*/  MOV R4, 0xff800000 ;  /* 0xff80000000047802 */ /* 0x000fe40000000f00 */
[----:B------:R-:W-:Y:S01]  /*7d00*/  LOP3.LUT P0, RZ, R67, 0x3, RZ, 0xc0, !PT ;  /* 0x0000000343ff7812 */ /* 0x000fe2000780c0ff */
[----:B------:R-:W1:Y:S01]  /*7d10*/  LDS.128 R68, [R80+0x1000] ;  /* 0x0010000050447984 */ /* 0x000e620000000c00 */
[----:B------:R-:W-:Y:S01]  /*7d20*/  IADD3 R67, -R164, RZ, RZ ;  /* 0x000000ffa4437210 */ /* 0x000fe20007ffe1ff */
[----:B------:R-:W5:Y:S02]  /*7d30*/  @P3 LDC R66, c[0x0][0x2e8] ;  /* 0x0000ba00ff423b82 */ /* 0x000f640000000800 */
[----:B------:R-:W3:Y:S04]  /*7d40*/  LDS.128 R60, [R80+0x1800] ;  /* 0x00180000503c7984 */ /* 0x000ee80000000c00 */
[----:B------:R-:W3:Y:S01]  /*7d50*/  LDS.128 R56, [R80+0x2000] ;  /* 0x0020000050387984 */ /* 0x000ee20000000c00 */
[----:B--2---:R-:W-:-:S03]  /*7d60*/  IMAD R67, R64, R67, UR4 ;  /* 0x0000000440437e24 */ /* 0x004fc6000f8e0243 */
[----:B------:R-:W2:Y:S01]  /*7d70*/  LDS.128 R52, [R80+0x2800] ;  /* 0x0028000050347984 */ /* 0x000ea20000000c00 */
[----:B------:R-:W-:-:S03]  /*7d80*/  IMAD R7, R7, R64, R67 ;  /* 0x0000004007077224 */ /* 0x000fc600078e0243 */
[----:B------:R-:W2:Y:S01]  /*7d90*/  LDS.128 R48, [R80+0x3000] ;  /* 0x0030000050307984 */ /* 0x000ea20000000c00 */
[----:B-1----:R-:W-:Y:S01]  /*7da0*/  @P4 FFMA.FTZ R4, R100, R65, R81 ;  /* 0x0000004164044223 */ /* 0x002fe20000010051 */
[----:B------:R-:W-:Y:S02]  /*7db0*/  IMAD R2, R7, R9, R2 ;  /* 0x0000000907027224 */ /* 0x000fe400078e0202 */
[----:B------:R-:W1:Y:S04]  /*7dc0*/  LDS.128 R44, [R80+0x3800] ;  /* 0x00380000502c7984 */ /* 0x000e680000000c00 */
[----:B------:R-:W1:Y:S01]  /*7dd0*/  LDS.128 R40, [R80+0x4000] ;  /* 0x0040000050287984 */ /* 0x000e620000000c00 */
[----:B-----5:R-:W-:-:S03]  /*7de0*/  @P3 FFMA.FTZ R8, R3, R66, R6 ;  /* 0x0000004203083223 */ /* 0x020fc60000010006 */
[----:B------:R-:W1:Y:S04]  /*7df0*/  LDS.128 R36, [R80+0x4800] ;  /* 0x0048000050247984 */ /* 0x000e680000000c00 */
[----:B------:R-:W1:Y:S04]  /*7e00*/  LDS.128 R32, [R80+0x5000] ;  /* 0x0050000050207984 */ /* 0x000e680000000c00 */
[----:B------:R-:W1:Y:S04]  /*7e10*/  LDS.128 R28, [R80+0x5800] ;  /* 0x00580000501c7984 */ /* 0x000e680000000c00 */
[----:B------:R-:W1:Y:S04]  /*7e20*/  LDS.128 R24, [R80+0x6000] ;  /* 0x0060000050187984 */ /* 0x000e680000000c00 */
[----:B------:R-:W1:Y:S04]  /*7e30*/  LDS.128 R20, [R80+0x6800] ;  /* 0x0068000050147984 */ /* 0x000e680000000c00 */
[----:B------:R-:W1:Y:S04]  /*7e40*/  LDS.128 R16, [R80+0x7000] ;  /* 0x0070000050107984 */ /* 0x000e680000000c00 */
[----:B------:R5:W1:Y:S02]  /*7e50*/  LDS.128 R12, [R80+0x7800] ;  /* 0x00780000500c7984 */ /* 0x000a640000000c00 */
[----:B-----5:R-:W-:-:S04]  /*7e60*/  SHF.L.U32 R80, R0, 0x2, RZ ;  /* 0x0000000200507819 */ /* 0x020fc800000006ff */
[----:B------:R-:W-:Y:S01]  /*7e70*/  SHF.R.S32.HI R81, RZ, 0x1f, R80 ;  /* 0x0000001fff517819 */ /* 0x000fe20000011450 */
[----:B--234-:R-:W-:Y:S06]  /*7e80*/  @P0 BRA `(.L_x_6592) ;  /* 0x0000000000300947 */ /* 0x01cfec0003800000 */
        /* <DEDUP_REMOVED lines=12> */
.L_x_6592:
[----:B------:R-:W-:Y:S05]  /*7f50*/  BSYNC B0 ;  /* 0x0000000000007941 */ /* 0x000fea0003800000 */
.L_x_6591:
        /* <DEDUP_REMOVED lines=14> */
[----:B------:R-:W-:Y:S04]  /*8040*/  STG.E.128 desc[UR18][R2.64+0x6000], R48 ;  /* 0x0060003002007986 */ /* 0x000fe8000c101d12 */
        /* <DEDUP_REMOVED lines=10> */
.L_x_6593:
        /* <DEDUP_REMOVED lines=9> */
.L_x_8415:


//--------------------- .text._ZN5flash24flash_fwd_splitkv_kernelI23Flash_fwd_kernel_traitsILi128ELi64ELi64ELi4ELb0ELb0EN7cutlass6half_tE19Flash_kernel_traitsILi128ELi64ELi64ELi4ES3_EELb1ELb0ELb0ELb0ELb1ELb0ELb0ELb0EEEvNS_16Flash_fwd_paramsE --------------------------
	.section	.text._ZN5flash24flash_fwd_splitkv_kernelI23Flash_fwd_kernel_traitsILi128ELi64ELi64ELi4ELb0ELb0EN7cutlass6half_tE19Flash_kernel_traitsILi128ELi64ELi64ELi4ES3_EELb1ELb0ELb0ELb0ELb1ELb0ELb0ELb0EEEvNS_16Flash_fwd_paramsE,"ax",@progbits
	.align	128
        .global         _ZN5flash24flash_fwd_splitkv_kernelI23Flash_fwd_kernel_traitsILi128ELi64ELi64ELi4ELb0ELb0EN7cutlass6half_tE19Flash_kernel_traitsILi128ELi64ELi64ELi4ES3_EELb1ELb0ELb0ELb0ELb1ELb0ELb0ELb0EEEvNS_16Flash_fwd_paramsE
        .type           _ZN5flash24flash_fwd_splitkv_kernelI23Flash_fwd_kernel_traitsILi128ELi64ELi64ELi4ELb0ELb0EN7cutlass6half_tE19Flash_kernel_traitsILi128ELi64ELi64ELi4ES3_EELb1ELb0ELb0ELb0ELb1ELb0ELb0ELb0EEEvNS_16Flash_fwd_paramsE,@function
        .size           _ZN5flash24flash_fwd_splitkv_kernelI23Flash_fwd_kernel_traitsILi128ELi64ELi64ELi4ELb0ELb0EN7cutlass6half_tE19Flash_kernel_traitsILi128ELi64ELi64ELi4ES3_EELb1ELb0ELb0ELb0ELb1ELb0ELb0ELb0EEEvNS_16Flash_fwd_paramsE,(.L_x_8416 - _ZN5flash24flash_fwd_splitkv_kernelI23Flash_fwd_kernel_traitsILi128ELi64ELi64ELi4ELb0ELb0EN7cutlass6half_tE19Flash_kernel_traitsILi128ELi64ELi64ELi4ES3_EELb1ELb0ELb0ELb0ELb1ELb0ELb0ELb0EEEvNS_16Flash_fwd_paramsE)
        .other          _ZN5flash24flash_fwd_splitkv_kernelI23Flash_fwd_kernel_traitsILi128ELi64ELi64ELi4ELb0ELb0EN7cutlass6half_tE19Flash_kernel_traitsILi128ELi64ELi64ELi4ES3_EELb1ELb0ELb0ELb0ELb1ELb0ELb0ELb0EEEvNS_16Flash_fwd_paramsE,@"STO_CUDA_ENTRY STV_DEFAULT"
_ZN5flash24flash_fwd_splitkv_kernelI23Flash_fwd_kernel_traitsILi128ELi64ELi64ELi4ELb0ELb0EN7cutlass6half_tE19Flash_kernel_traitsILi128ELi64ELi64ELi4ES3_EELb1ELb0ELb0ELb0ELb1ELb0ELb0ELb0EEEvNS_16Flash_fwd_paramsE:
.text._ZN5flash24flash_fwd_splitkv_kernelI23Flash_fwd_kernel_traitsILi128ELi64ELi64ELi4ELb0ELb0EN7cutlass6half_tE19Flash_kernel_traitsILi128ELi64ELi64ELi4ES3_EELb1ELb0ELb0ELb0ELb1ELb0ELb0ELb0EEEvNS_16Flash_fwd_paramsE:
        /* <DEDUP_REMOVED lines=27> */
[----:B------:R-:W3:Y:S01]  /*01b0*/  S2R R28, SR_CTAID.Z ;  /* 0x00000000001c7919 */ /* 0x000ee20000002700 */
[----:B------:R-:W1:Y:S07]  /*01c0*/  S2R R33, SR_TID.X ;  /* 0x0000000000217919 */ /* 0x000e6e0000002100 */
        /* <DEDUP_REMOVED lines=10> */
.L_x_6594:
[----:B------:R-:W1:Y:S02]  /*0270*/  LDC R0, c[0x0][0x2c8] ;  /* 0x0000b200ff007b82 */ /* 0x000e640000000800 */
.L_x_6595:
[----:B------:R-:W3:Y:S02]  /*0280*/  LDC.64 R2, c[0x0][0x308] ;  /* 0x0000c200ff027b82 */ /* 0x000ee40000000a00 */
[----:B---3--:R-:W-:-:S04]  /*0290*/  ISETP.NE.U32.AND P1, PT, R2, RZ, PT ;  /* 0x000000ff0200720c */ /* 0x008fc80003f25070 */
[----:B------:R-:W-:-:S13]  /*02a0*/  ISETP.NE.AND.EX P1, PT, R3, RZ, PT, P1 ;  /* 0x000000ff0300720c */ /* 0x000fda0003f25310 */
[----:B------:R-:W3:Y:S01]  /*02b0*/  @P1 LDC.64 R2, c[0x0][0x308] ;  /* 0x0000c200ff021b82 */ /* 0x000ee20000000a00 */
[----:B------:R-:W-:-:S07]  /*02c0*/  IMAD.SHL.U32 R95, R47, 0x40, RZ ;  /* 0x000000402f5f7824 */ /* 0x000fce00078e00ff */
[----:B--2---:R-:W2:Y:S01]  /*02d0*/  @!P1 LDC R4, c[0x0][0x2cc] ;  /* 0x0000b300ff049b82 */ /* 0x004ea20000000800 */
[----:B---3--:R-:W-:-:S07]  /*02e0*/  @P1 IMAD.WIDE R6, R13, 0x4, R2 ;  /* 0x000000040d061825 */ /* 0x008fce00078e0202 */
[----:B------:R-:W3:Y:S01]  /*02f0*/  @!P1 LDC.64 R2, c[0x0][0x318] ;  /* 0x0000c600ff029b82 */ /* 0x000ee20000000a00 */
[----:B------:R1:W5:Y:S01]  /*0300*/  @P1 LDG.E R6, desc[UR10][R6.64] ;  /* 0x0000000a06061981 */ /* 0x000362000c1e1900 */
[----:B----4-:R-:W-:-:S13]  /*0310*/  ISETP.GT.AND P0, PT, R94, R95, PT ;  /* 0x0000005f5e00720c */ /* 0x010fda0003f04270 */
[----:B--2---:R-:W-:Y:S05]  /*0320*/  @!P0 EXIT ;  /* 0x000000000000894d */ /* 0x004fea0003800000 */
[----:B------:R-:W2:Y:S01]  /*0330*/  LDC R92, c[0x0][0x398] ;  /* 0x0000e600ff5c7b82 */ /* 0x000ea20000000800 */
[----:B---3--:R-:W-:Y:S01]  /*0340*/  @!P1 ISETP.NE.U32.AND P0, PT, R2, RZ, PT ;  /* 0x000000ff0200920c */ /* 0x008fe20003f05070 */
[----:B-1---5:R-:W-:Y:S01]  /*0350*/  @P1 IMAD.IADD R7, R6, 0x1, -R15 ;  /* 0x0000000106071824 */ /* 0x022fe200078e0a0f */
[----:B------:R-:W-:Y:S02]  /*0360*/  ULDC UR5, c[0x0][0x2c8] ;  /* 0x0000b20000057ab9 */ /* 0x000fe40000000800 */
        /* <DEDUP_REMOVED lines=18> */
[----:B------:R-:W-:Y:S05]  /*0490*/  @P0 BRA `(.L_x_6596) ;  /* 0x0000000400ec0947 */ /* 0x000fea0003800000 */
        /* <DEDUP_REMOVED lines=12> */
[----:B------:R-:W-:Y:S02]  /*0560*/  IMAD.IADD R33, R33, 0x1, -R10 ;  /* 0x0000000121217824 */ /* 0x000fe400078e0a0a */
[----:B------:R-:W-:Y:S02]  /*0570*/  VIADD R10, R6, 0x10 ;  /* 0x00000010060a7836 */ /* 0x000fe40000000000 */
[----:B------:R-:W-:-:S05]  /*0580*/  IMAD.SHL.U32 R16, R33, 0x8, RZ ;  /* 0x0000000821107824 */ /* 0x000fca00078e00ff */
[----:B------:R-:W-:Y:S01]  /*0590*/  SHF.R.S32.HI R17, RZ, 0x1f, R16 ;  /* 0x0000001fff117819 */ /* 0x000fe20000011410 */
[----:B-1----:R-:W-:-:S04]  /*05a0*/  @P0 IMAD.WIDE.U32 R8, R150, R4, RZ ;  /* 0x0000000496080225 */ /* 0x002fc800078e00ff */
[----:B------:R-:W-:Y:S02]  /*05b0*/  @P0 IMAD R150, R150, R5, R9 ;  /* 0x0000000596960224 */ /* 0x000fe400078e0209 */
[----:B------:R-:W-:-:S04]  /*05c0*/  IMAD.WIDE.U32 R16, R95, R4, R16 ;  /* 0x000000045f107225 */ /* 0x000fc800078e0010 */
[-C--:B--2---:R-:W-:Y:S01]  /*05d0*/  @!P0 IMAD R0, R7, R2.reuse, RZ ;  /* 0x0000000207008224 */ /* 0x084fe200078e02ff */
[----:B------:R-:W-:Y:S01]  /*05e0*/  SHF.R.S32.HI R7, RZ, 0x1f, R95 ;  /* 0x0000001fff077819 */ /* 0x000fe2000001145f */
[----:B------:R-:W-:-:S04]  /*05f0*/  @!P0 IMAD.WIDE.U32 R14, R13, R2, RZ ;  /* 0x000000020d0e8225 */ /* 0x000fc800078e00ff */
[----:B------:R-:W-:Y:S01]  /*0600*/  @!P0 IMAD R0, R13, R3, R0 ;  /* 0x000000030d008224 */ /* 0x000fe200078e0200 */
[----:B------:R-:W-:Y:S01]  /*0610*/  @!P0 MOV R8, R14 ;  /* 0x0000000e00088202 */ /* 0x000fe20000000f00 */
[----:B------:R-:W-:Y:S02]  /*0620*/  IMAD.IADD R3, R94, 0x1, -R95 ;  /* 0x000000015e037824 */ /* 0x000fe400078e0a5f */
[----:B------:R-:W-:Y:S01]  /*0630*/  @!P0 IMAD.IADD R150, R15, 0x1, R0 ;  /* 0x000000010f968824 */ /* 0x000fe200078e0200 */
[----:B------:R-:W-:Y:S01]  /*0640*/  IADD3 R8, P0, R8, R16, RZ ;  /* 0x0000001008087210 */ /* 0x000fe20007f1e0ff */
[----:B------:R-:W-:Y:S01]  /*0650*/  IMAD R0, R7, R4, RZ ;  /* 0x0000000407007224 */ /* 0x000fe200078e02ff */
[----:B------:R-:W-:Y:S01]  /*0660*/  SHF.R.S32.HI R7, RZ, 0x1f, R28 ;  /* 0x0000001fff077819 */ /* 0x000fe2000001141c */
[----:B------:R-:W-:Y:S01]  /*0670*/  VIADD R2, R6, 0x20 ;  /* 0x0000002006027836 */ /* 0x000fe20000000000 */
[C---:B------:R-:W-:Y:S01]  /*0680*/  ISETP.GE.AND P2, PT, R10.reuse, R3, PT ;  /* 0x000000030a00720c */ /* 0x040fe20003f46270 */
[----:B------:R-:W-:Y:S01]  /*0690*/  IMAD R9, R95, R5, R0 ;  /* 0x000000055f097224 */ /* 0x000fe200078e0200 */
[-C--:B------:R-:W-:Y:S01]  /*06a0*/  ISETP.GE.OR P4, PT, R10, R3.reuse, P6 ;  /* 0x000000030a00720c */ /* 0x080fe20003786670 */
[----:B------:R-:W-:Y:S01]  /*06b0*/  IMAD R7, R7, UR4, RZ ;  /* 0x0000000407077c24 */ /* 0x000fe2000f8e02ff */
[----:B------:R-:W-:Y:S01]  /*06c0*/  ISETP.GE.AND P1, PT, R2, R3, PT ;  /* 0x000000030200720c */ /* 0x000fe20003f26270 */
[----:B------:R-:W-:Y:S01]  /*06d0*/  IMAD R0, R13, UR6, R28 ;  /* 0x000000060d007c24 */ /* 0x000fe2000f8e021c */
[----:B------:R-:W-:Y:S01]  /*06e0*/  IADD3.X R9, R150, R17, R9, P0, !PT ;  /* 0x0000001196097210 */ /* 0x000fe200007fe409 */
[----:B------:R-:W-:Y:S01]  /*06f0*/  IMAD R7, R28, UR5, R7 ;  /* 0x000000051c077c24 */ /* 0x000fe2000f8e0207 */
[----:B------:R-:W-:-:S02]  /*0700*/  ISETP.GE.AND P0, PT, R6, R3, PT ;  /* 0x000000030600720c */ /* 0x000fc40003f06270 */
[-C--:B------:R-:W-:Y:S01]  /*0710*/  ISETP.GE.OR P3, PT, R2, R3.reuse, P6 ;  /* 0x000000030200720c */ /* 0x080fe20003766670 */
[----:B------:R-:W-:Y:S01]  /*0720*/  IMAD.WIDE.U32 R28, R28, UR4, R8 ;  /* 0x000000041c1c7c25 */ /* 0x000fe2000f8e0008 */
[----:B------:R-:W-:Y:S01]  /*0730*/  ULDC UR4, c[0x0][0x2c4] ;  /* 0x0000b10000047ab9 */ /* 0x000fe20000000800 */
[----:B------:R-:W-:Y:S02]  /*0740*/  ISETP.GE.OR P5, PT, R6, R3, P6 ;  /* 0x000000030600720c */ /* 0x000fe400037a6670 */
[----:B------:R-:W-:Y:S01]  /*0750*/  IMAD R95, R0, UR4, R95 ;  /* 0x00000004005f7c24 */ /* 0x000fe2000f8e025f */
[----:B------:R-:W-:Y:S02]  /*0760*/  SHF.R.S32.HI R9, RZ, 0x1f, R6 ;  /* 0x0000001fff097819 */ /* 0x000fe40000011406 */
[----:B------:R-:W-:-:S03]  /*0770*/  IADD3 R13, R29, R7, RZ ;  /* 0x000000071d0d7210 */ /* 0x000fc60007ffe0ff */
[----:B------:R-:W-:Y:S05]  /*0780*/  @P0 BRA `(.L_x_6598) ;  /* 0x0000000000280947 */ /* 0x000fea0003800000 */
        /* <DEDUP_REMOVED lines=10> */
.L_x_6598:
[----:B------:R-:W-:Y:S05]  /*0830*/  BSYNC B0 ;  /* 0x0000000000007941 */ /* 0x000fea0003800000 */
.L_x_6597:
[----:B------:R-:W-:Y:S01]  /*0840*/  BSSY B0, `(.L_x_6599) ;  /* 0x0000011000007945 */ /* 0x000fe20003800000 */
[----:B------:R-:W-:Y:S02]  /*0850*/  IADD3 R2, P0, R95, R6, RZ ;  /* 0x000000065f027210 */ /* 0x000fe40007f1e0ff */
[----:B------:R-:W-:Y:S01]  /*0860*/  IADD3 R8, R6, 0x30, RZ ;  /* 0x0000003006087810 */ /* 0x000fe20007ffe0ff */
        /* <DEDUP_REMOVED lines=9> */
[----:B-1----:R-:W-:Y:S02]  /*0900*/  LEA R14, P2, R10, UR4, 0x1 ;  /* 0x000000040a0e7c11 */ /* 0x002fe4000f8408ff */
[----:B------:R-:W-:-:S04]  /*0910*/  IADD3 R7, R11, R0, RZ ;  /* 0x000000000b077210 */ /* 0x000fc80007ffe0ff */
[----:B------:R-:W-:-:S05]  /*0920*/  LEA.HI.X R15, R10, UR5, R7, 0x1, P2 ;  /* 0x000000050a0f7c11 */ /* 0x000fca00090f0c07 */
[----:B------:R2:W-:Y:S04]  /*0930*/  STG.E.128 desc[UR10][R14.64], RZ ;  /* 0x000000ff0e007986 */ /* 0x0005e8000c101d0a */
[----:B------:R2:W-:Y:S02]  /*0940*/  STG.E.128 desc[UR10][R14.64+0x80], RZ ;  /* 0x000080ff0e007986 */ /* 0x0005e4000c101d0a */
.L_x_6600:
[----:B------:R-:W-:Y:S05]  /*0950*/  BSYNC B0 ;  /* 0x0000000000007941 */ /* 0x000fea0003800000 */
.L_x_6599:
[----:B------:R-:W-:Y:S01]  /*0960*/  BSSY B0, `(.L_x_6601) ;  /* 0x0000010000007945 */ /* 0x000fe20003800000 */
[----:B------:R-:W-:-:S03]  /*0970*/  ISETP.GE.AND P2, PT, R8, R3, PT ;  /* 0x000000030800720c */ /* 0x000fc60003f46270 */
[----:B------:R-:W-:Y:S10]  /*0980*/  @P1 BRA `(.L_x_6602) ;  /* 0x0000000000341947 */ /* 0x000ff40003800000 */
        /* <DEDUP_REMOVED lines=8> */
[----:B-12---:R-:W-:Y:S02]  /*0a10*/  LEA R14, P1, R10, UR4, 0x1 ;  /* 0x000000040a0e7c11 */ /* 0x006fe4000f8208ff */
[----:B------:R-:W-:-:S04]  /*0a20*/  IADD3 R7, R11, R0, RZ ;  /* 0x000000000b077210 */ /* 0x000fc80007ffe0ff */
[----:B------:R-:W-:-:S05]  /*0a30*/  LEA.HI.X R15, R10, UR5, R7, 0x1, P1 ;  /* 0x000000050a0f7c11 */ /* 0x000fca00088f0c07 */
[----:B------:R3:W-:Y:S04]  /*0a40*/  STG.E.128 desc[UR10][R14.64], RZ ;  /* 0x000000ff0e007986 */ /* 0x0007e8000c101d0a */
[----:B------:R3:W-:Y:S02]  /*0a50*/  STG.E.128 desc[UR10][R14.64+0x80], RZ ;  /* 0x000080ff0e007986 */ /* 0x0007e4000c101d0a */
.L_x_6602:
[----:B------:R-:W-:Y:S05]  /*0a60*/  BSYNC B0 ;  /* 0x0000000000007941 */ /* 0x000fea0003800000 */
.L_x_6601:
        /* <DEDUP_REMOVED lines=14> */
.L_x_6604:
[----:B------:R-:W-:Y:S05]  /*0b50*/  BSYNC B0 ;  /* 0x0000000000007941 */ /* 0x000fea0003800000 */
.L_x_6603:
        /* <DEDUP_REMOVED lines=15> */
.L_x_6596:
        /* <DEDUP_REMOVED lines=24> */
.L_x_6605:
[----:B------:R-:W-:Y:S05]  /*0dd0*/  @!P0 BRA `(.L_x_6606) ;  /* 0x0000000400408947 */ /* 0x000fea0003800000 */
[----:B------:R-:W1:Y:S01]  /*0de0*/  LDC R10, c[0x0][0x380] ;  /* 0x0000e000ff0a7b82 */ /* 0x000e620000000800 */
[----:B------:R-:W-:-:S07]  /*0df0*/  LEA R41, R103, 0xffffffc0, 0x6 ;  /* 0xffffffc067297811 */ /* 0x000fce00078e30ff */
[----:B------:R-:W2:Y:S01]  /*0e00*/  LDC R11, c[0x0][0x278] ;  /* 0x00009e00ff0b7b82 */ /* 0x000ea20000000800 */
[----:B------:R-:W-:Y:S01]  /*0e10*/  IABS R0, R41 ;  /* 0x0000002900007213 */ /* 0x000fe20000000000 */
[----:B------:R-:W-:Y:S01]  /*0e20*/  IMAD.MOV.U32 R8, RZ, RZ, RZ ;  /* 0x000000ffff087224 */ /* 0x000fe200078e00ff */
        /* <DEDUP_REMOVED lines=26> */
[----:B--2---:R-:W-:-:S04]  /*0fd0*/  IABS R2, R11 ;  /* 0x0000000b00027213 */ /* 0x004fc80000000000 */
[----:B------:R-:W2:Y:S08]  /*0fe0*/  I2F.RP R6, R2 ;  /* 0x0000000200067306 */ /* 0x000eb00000209400 */
[----:B--2---:R-:W2:Y:S02]  /*0ff0*/  MUFU.RCP R9, R6 ;  /* 0x0000000600097308 */ /* 0x004ea40000001000 */
[----:B--2---:R-:W-:Y:S01]  /*1000*/  VIADD R9, R9, 0xffffffe ;  /* 0x0ffffffe09097836 */ /* 0x004fe20000000000 */
[----:B------:R-:W-:-:S05]  /*1010*/  IADD3 R6, -R15, RZ, RZ ;  /* 0x000000ff0f067210 */ /* 0x000fca0007ffe1ff */
[----:B------:R-:W2:Y:S01]  /*1020*/  F2I.FTZ.U32.TRUNC.NTZ R9, R9 ;  /* 0x0000000900097305 */ /* 0x000ea2000021f000 */
[----:B------:R-:W-:-:S05]  /*1030*/  IMAD R41, R10, R6, R41 ;  /* 0x000000060a297224 */ /* 0x000fca00078e0229 */
[----:B------:R-:W-:Y:S02]  /*1040*/  SHF.R.S32.HI R35, RZ, 0x1f, R41 ;  /* 0x0000001fff237819 */ /* 0x000fe40000011429 */
[----:B--2---:R-:W-:-:S05]  /*1050*/  IADD3 R0, RZ, -R9, RZ ;  /* 0x80000009ff007210 */ /* 0x004fca0007ffe0ff */
[----:B------:R-:W-:Y:S01]  /*1060*/  IMAD R3, R0, R2, RZ ;  /* 0x0000000200037224 */ /* 0x000fe200078e02ff */
[----:B------:R-:W-:-:S03]  /*1070*/  IABS R0, R28 ;  /* 0x0000001c00007213 */ /* 0x000fc60000000000 */
[----:B------:R-:W-:Y:S01]  /*1080*/  IMAD.HI.U32 R8, R9, R3, R8 ;  /* 0x0000000309087227 */ /* 0x000fe200078e0008 */
[----:B-1----:R-:W-:-:S05]  /*1090*/  MOV R5, R0 ;  /* 0x0000000000057202 */ /* 0x002fca0000000f00 */
        /* <DEDUP_REMOVED lines=19> */
[----:B--2---:R-:W-:Y:S02]  /*11d0*/  IMAD R5, R5, R2, RZ ;  /* 0x0000000205057224 */ /* 0x004fe400078e02ff */
[C---:B------:R-:W-:Y:S01]  /*11e0*/  IMAD R6, R4.reuse, UR5, R17 ;  /* 0x0000000504067c24 */ /* 0x040fe2000f8e0211 */
[----:B------:R-:W-:Y:S01]  /*11f0*/  ULDC.64 UR4, c[0x0][0x260] ;  /* 0x0000980000047ab9 */ /* 0x000fe20000000a00 */
[----:B------:R-:W-:Y:S02]  /*1200*/  IMAD R3, R4, R3, R5 ;  /* 0x0000000304037224 */ /* 0x000fe400078e0205 */
[----:B------:R-:W-:Y:S02]  /*1210*/  IMAD.IADD R15, R15, 0x1, R6 ;  /* 0x000000010f0f7824 */ /* 0x000fe400078e0206 */
[----:B-1----:R-:W-:-:S02]  /*1220*/  IMAD R6, R35, R8, RZ ;  /* 0x0000000823067224 */ /* 0x002fc400078e02ff */
[----:B------:R-:W-:-:S04]  /*1230*/  IMAD.WIDE.U32 R10, R41, R8, R14 ;  /* 0x00000008290a7225 */ /* 0x000fc800078e000e */
[----:B------:R-:W-:Y:S02]  /*1240*/  IMAD R6, R41, R9, R6 ;  /* 0x0000000929067224 */ /* 0x000fe400078e0206 */
[----:B------:R-:W-:Y:S02]  /*1250*/  IMAD.MOV.U32 R14, RZ, RZ, R10 ;  /* 0x000000ffff0e7224 */ /* 0x000fe400078e000a */
[----:B------:R-:W-:Y:S01]  /*1260*/  IMAD.WIDE.U32 R26, R4, R2, RZ ;  /* 0x00000002041a7225 */ /* 0x000fe200078e00ff */
[----:B------:R-:W-:-:S03]  /*1270*/  IADD3 R15, R11, R6, RZ ;  /* 0x000000060b0f7210 */ /* 0x000fc60007ffe0ff */
[----:B------:R-:W-:Y:S02]  /*1280*/  IMAD R11, R25, UR4, RZ ;  /* 0x00000004190b7c24 */ /* 0x000fe4000f8e02ff */
[----:B------:R-:W-:Y:S01]  /*1290*/  IMAD.WIDE.U32 R38, R0, UR4, R14 ;  /* 0x0000000400267c25 */ /* 0x000fe2000f8e000e */
[----:B------:R-:W-:-:S03]  /*12a0*/  IADD3 R14, R27, R3, RZ ;  /* 0x000000031b0e7210 */ /* 0x000fc60007ffe0ff */
[----:B------:R-:W-:-:S05]  /*12b0*/  IMAD R11, R0, UR5, R11 ;  /* 0x00000005000b7c24 */ /* 0x000fca000f8e020b */
[----:B------:R-:W-:Y:S01]  /*12c0*/  IADD3 R12, R39, R11, RZ ;  /* 0x0000000b270c7210 */ /* 0x000fe20007ffe0ff */
[----:B------:R-:W-:Y:S06]  /*12d0*/  BRA `(.L_x_6607) ;  /* 0x0000000400347947 */ /* 0x000fec0003800000 */
.L_x_6606:
[----:B------:R-:W1:Y:S01]  /*12e0*/  LDC R17, c[0x0][0x278] ;  /* 0x00009e00ff117b82 */ /* 0x000e620000000800 */
[----:B------:R-:W-:Y:S02]  /*12f0*/  MOV R4, RZ ;  /* 0x000000ff00047202 */ /* 0x000fe40000000f00 */
[----:B------:R-:W-:Y:S02]  /*1300*/  ISETP.NE.AND P4, PT, R12, -0x1, PT ;  /* 0xffffffff0c00780c */ /* 0x000fe40003f85270 */
[----:B------:R-:W-:-:S04]  /*1310*/  LEA R41, R103, 0xffffffc0, 0x6 ;  /* 0xffffffc067297811 */ /* 0x000fc800078e30ff */
[----:B------:R-:W-:-:S07]  /*1320*/  SHF.R.S32.HI R35, RZ, 0x1f, R41 ;  /* 0x0000001fff237819 */ /* 0x000fce0000011429 */
[----:B------:R-:W-:Y:S01]  /*1330*/  @P4 IMAD.IADD R18, R15, 0x1, R12 ;  /* 0x000000010f124824 */ /* 0x000fe200078e020c */
[-C--:B-1----:R-:W-:Y:S02]  /*1340*/  IABS R3, R17.reuse ;  /* 0x0000001100037213 */ /* 0x082fe40000000000 */
[----:B------:R-:W-:Y:S02]  /*1350*/  LOP3.LUT R10, R28, R17, RZ, 0x3c, !PT ;  /* 0x000000111c0a7212 */ /* 0x000fe400078e3cff */
[----:B------:R-:W1:Y:S02]  /*1360*/  I2F.RP R9, R3 ;  /* 0x0000000300097306 */ /* 0x000e640000209400 */
[----:B------:R-:W-:-:S06]  /*1370*/  ISETP.GE.AND P2, PT, R10, RZ, PT ;  /* 0x000000ff0a00720c */ /* 0x000fcc0003f46270 */
        /* <DEDUP_REMOVED lines=12> */
[----:B------:R-:W2:Y:S01]  /*1440*/  @P4 LDC.64 R4, c[0x0][0x250] ;  /* 0x00009400ff044b82 */ /* 0x000ea20000000a00 */
[C---:B-1----:R-:W-:Y:S02]  /*1450*/  @P4 IMAD R11, R18.reuse, R9, RZ ;  /* 0x00000009120b4224 */ /* 0x042fe400078e02ff */
[----:B------:R-:W-:Y:S01]  /*1460*/  ISETP.GT.U32.AND P1, PT, R3, R2, PT ;  /* 0x000000020300720c */ /* 0x000fe20003f24070 */
[----:B------:R-:W-:-:S05]  /*1470*/  @P4 IMAD.WIDE.U32 R18, R18, R8, RZ ;  /* 0x0000000812124225 */ /* 0x000fca00078e00ff */
[----:B------:R-:W-:Y:S02]  /*1480*/  @P4 IADD3 R11, R19, R11, RZ ;  /* 0x0000000b130b4210 */ /* 0x000fe40007ffe0ff */
[----:B------:R-:W-:-:S05]  /*1490*/  @P4 MOV R14, R18 ;  /* 0x00000012000e4202 */ /* 0x000fca0000000f00 */
[-C--:B------:R-:W-:Y:S02]  /*14a0*/  @!P1 IADD3 R2, R2, -R3.reuse, RZ ;  /* 0x8000000302029210 */ /* 0x080fe40007ffe0ff */
[----:B------:R-:W-:Y:S02]  /*14b0*/  @!P1 IADD3 R0, R0, 0x1, RZ ;  /* 0x0000000100009810 */ /* 0x000fe40007ffe0ff */
[----:B------:R-:W-:Y:S02]  /*14c0*/  ISETP.GE.U32.AND P3, PT, R2, R3, PT ;  /* 0x000000030200720c */ /* 0x000fe40003f66070 */
[----:B------:R-:W1:Y:S01]  /*14d0*/  LDC.64 R2, c[0x0][0x260] ;  /* 0x00009800ff027b82 */ /* 0x000e620000000a00 */
[----:B------:R-:W-:-:S10]  /*14e0*/  ISETP.NE.AND P1, PT, R17, RZ, PT ;  /* 0x000000ff1100720c */ /* 0x000fd40003f25270 */
[----:B------:R-:W-:-:S04]  /*14f0*/  @P3 VIADD R0, R0, 0x1 ;  /* 0x0000000100003836 */ /* 0x000fc80000000000 */
[----:B------:R-:W-:Y:S01]  /*1500*/  @!P2 IMAD.MOV R0, RZ, RZ, -R0 ;  /* 0x000000ffff00a224 */ /* 0x000fe200078e0a00 */
[----:B--2---:R-:W-:Y:S06]  /*1510*/  @P4 BRA `(.L_x_6608) ;  /* 0x0000000000344947 */ /* 0x004fec0003800000 */
[----:B------:R-:W2:Y:S01]  /*1520*/  LDC.64 R8, c[0x0][0x248] ;  /* 0x00009200ff087b82 */ /* 0x000ea20000000a00 */
[----:B------:R-:W-:-:S07]  /*1530*/  SHF.R.S32.HI R19, RZ, 0x1f, R15 ;  /* 0x0000001fff137819 */ /* 0x000fce000001140f */
[----:B------:R-:W3:Y:S01]  /*1540*/  LDC.64 R10, c[0x0][0x230] ;  /* 0x00008c00ff0a7b82 */ /* 0x000ee20000000a00 */
[-C--:B--2---:R-:W-:Y:S01]  /*1550*/  IMAD R16, R19, R8.reuse, RZ ;  /* 0x0000000813107224 */ /* 0x084fe200078e02ff */
        /* <DEDUP_REMOVED lines=9> */
.L_x_6608:
        /* <DEDUP_REMOVED lines=8> */
[----:B-1----:R-:W-:Y:S01]  /*1670*/  IMAD R10, R25, R2, RZ ;  /* 0x00000002190a7224 */ /* 0x002fe200078e02ff */
[----:B------:R-:W-:Y:S01]  /*1680*/  IADD3 R17, R17, R11, RZ ;  /* 0x0000000b11117210 */ /* 0x000fe20007ffe0ff */
[----:B------:R-:W-:-:S04]  /*1690*/  @P4 IMAD.WIDE.U32 R26, R12, R4, RZ ;  /* 0x000000040c1a4225 */ /* 0x000fc800078e00ff */
        /* <DEDUP_REMOVED lines=17> */
.L_x_6607:
[----:B------:R-:W-:Y:S01]  /*17b0*/  ISETP.NE.AND P1, PT, R150, -0x1, PT ;  /* 0xffffffff9600780c */ /* 0x000fe20003f25270 */
[----:B------:R-:W-:Y:S01]  /*17c0*/  VIADD R151, R103, 0xffffffff ;  /* 0xffffffff67977836 */ /* 0x000fe20000000000 */
[----:B------:R-:W-:Y:S01]  /*17d0*/  SHF.R.S32.HI R96, RZ, 0x1f, R33 ;  /* 0x0000001fff607819 */ /* 0x000fe20000011421 */
[----:B------:R-:W-:Y:S01]  /*17e0*/  IMAD.IADD R146, R94, 0x1, -R95 ;  /* 0x000000015e927824 */ /* 0x000fe200078e0a5f */
[----:B------:R-:W-:Y:S01]  /*17f0*/  SHF.R.S32.HI R49, RZ, 0x1f, R28 ;  /* 0x0000001fff317819 */ /* 0x000fe2000001141c */
[----:B------:R-:W-:Y:S01]  /*1800*/  ULDC.64 UR4, c[0x0][0x258] ;  /* 0x0000960000047ab9 */ /* 0x000fe20000000a00 */
[----:B------:R-:W-:Y:S01]  /*1810*/  ULDC.64 UR6, c[0x0][0x268] ;  /* 0x00009a0000067ab9 */ /* 0x000fe20000000a00 */
[----:B------:R-:W-:Y:S01]  /*1820*/  ULDC.64 UR8, c[0x0][0x220] ;  /* 0x0000880000087ab9 */ /* 0x000fe20000000a00 */
[----:B------:R-:W-:Y:S02]  /*1830*/  IMAD R25, R25, UR6, RZ ;  /* 0x0000000619197c24 */ /* 0x000fe4000f8e02ff */
[----:B------:R-:W-:-:S03]  /*1840*/  IMAD R49, R49, UR4, RZ ;  /* 0x0000000431317c24 */ /* 0x000fc6000f8e02ff */
[----:B------:R-:W1:Y:S01]  /*1850*/  @P1 LDC.64 R4, c[0x0][0x240] ;  /* 0x00009000ff041b82 */ /* 0x000e620000000a00 */
[----:B------:R-:W-:Y:S01]  /*1860*/  @!P1 SHF.R.S32.HI R11, RZ, 0x1f, R13 ;  /* 0x0000001fff0b9819 */ /* 0x000fe2000001140d */
[----:B------:R-:W-:Y:S01]  /*1870*/  IMAD R49, R28, UR5, R49 ;  /* 0x000000051c317c24 */ /* 0x000fe2000f8e0231 */
[----:B------:R-:W-:-:S05]  /*1880*/  UMOV UR5, 0x400 ;  /* 0x0000040000057882 */ /* 0x000fca0000000000 */
[----:B------:R-:W2:Y:S01]  /*1890*/  @!P1 LDC.64 R2, c[0x0][0x228] ;  /* 0x00008a00ff029b82 */ /* 0x000ea20000000a00 */
[----:B-1----:R-:W-:Y:S01]  /*18a0*/  @P1 IMAD.WIDE.U32 R44, R150, R4, RZ ;  /* 0x00000004962c1225 */ /* 0x002fe200078e00ff */
[----:B------:R-:W-:-:S03]  /*18b0*/  LEA.HI R4, R96, R33, RZ, 0x3 ;  /* 0x0000002160047211 */ /* 0x000fc600078f18ff */
[----:B------:R-:W-:Y:S01]  /*18c0*/  @P1 IMAD R20, R150, R5, R45 ;  /* 0x0000000596141224 */ /* 0x000fe200078e022d */
[----:B------:R-:W-:Y:S02]  /*18d0*/  SHF.R.S32.HI R16, RZ, 0x3, R4 ;  /* 0x00000003ff107819 */ /* 0x000fe40000011404 */
[----:B------:R-:W-:Y:S01]  /*18e0*/  LOP3.LUT R4, R4, 0xfffffff8, RZ, 0xc0, !PT ;  /* 0xfffffff804047812 */ /* 0x000fe200078ec0ff */
[----:B--2--5:R-:W-:Y:S01]  /*18f0*/  @!P1 IMAD R6, R11, R2, RZ ;  /* 0x000000020b069224 */ /* 0x024fe200078e02ff */
[----:B------:R-:W-:Y:S01]  /*1900*/  ISETP.GE.AND P3, PT, R16, R146, PT ;  /* 0x000000921000720c */ /* 0x000fe20003f66270 */
[----:B------:R-:W-:Y:S01]  /*1910*/  @!P1 IMAD.WIDE.U32 R10, R13, R2, RZ ;  /* 0x000000020d0a9225 */ /* 0x000fe200078e00ff */
[----:B------:R-:W-:-:S03]  /*1920*/  SHF.R.S32.HI R17, RZ, 0x1f, R16 ;  /* 0x0000001fff117819 */ /* 0x000fc60000011410 */
[----:B------:R-:W-:Y:S02]  /*1930*/  IMAD.SHL.U32 R2, R151, 0x40, RZ ;  /* 0x0000004097027824 */ /* 0x000fe400078e00ff */
[----:B------:R-:W-:Y:S02]  /*1940*/  @!P1 IMAD R3, R13, R3, R6 ;  /* 0x000000030d039224 */ /* 0x000fe400078e0206 */
[----:B------:R-:W-:Y:S02]  /*1950*/  IMAD.IADD R18, R7, 0x1, -R2 ;  /* 0x0000000107127824 */ /* 0x000fe400078e0a02 */
[----:B------:R-:W-:Y:S02]  /*1960*/  @!P1 IMAD.IADD R20, R11, 0x1, R3 ;  /* 0x000000010b149824 */ /* 0x000fe400078e0203 */
[----:B------:R-:W-:Y:S01]  /*1970*/  IMAD.IADD R3, R33, 0x1, -R4 ;  /* 0x0000000121037824 */ /* 0x000fe200078e0a04 */
[C---:B------:R-:W-:Y:S01]  /*1980*/  ISETP.GE.AND P5, PT, R16.reuse, R18, PT ;  /* 0x000000121000720c */ /* 0x040fe20003fa6270 */
[----:B------:R-:W-:Y:S01]  /*1990*/  VIADD R23, R16, 0x10 ;  /* 0x0000001010177836 */ /* 0x000fe20000000000 */
[----:B------:R-:W1:Y:S01]  /*19a0*/  @!P3 LDC.64 R4, c[0x0][0x210] ;  /* 0x00008400ff04bb82 */ /* 0x000e620000000a00 */
[----:B------:R-:W-:-:S02]  /*19b0*/  @!P1 IMAD.MOV.U32 R44, RZ, RZ, R10 ;  /* 0x000000ffff2c9224 */ /* 0x000fc400078e000a */
[----:B------:R-:W-:Y:S01]  /*19c0*/  IMAD.SHL.U32 R154, R3, 0x8, RZ ;  /* 0x00000008039a7824 */ /* 0x000fe200078e00ff */
[----:B------:R-:W-:Y:S01]  /*19d0*/  ISETP.GE.AND P1, PT, R23, R146, PT ;  /* 0x000000921700720c */ /* 0x000fe20003f26270 */
[C---:B------:R-:W-:Y:S02]  /*19e0*/  VIADD R19, R16.reuse, 0x30 ;  /* 0x0000003010137836 */ /* 0x040fe40000000000 */
[----:B------:R-:W-:Y:S01]  /*19f0*/  VIADD R21, R16, 0x20 ;  /* 0x0000002010157836 */ /* 0x000fe20000000000 */
[----:B------:R-:W2:Y:S01]  /*1a00*/  @!P3 LDC.64 R10, c[0x0][0x240] ;  /* 0x00009000ff0abb82 */ /* 0x000ea20000000a00 */
[----:B------:R-:W-:Y:S01]  /*1a10*/  IADD3 R26, P4, R154, R26, RZ ;  /* 0x0000001a9a1a7210 */ /* 0x000fe20007f9e0ff */
[----:B------:R-:W-:Y:S01]  /*1a20*/  IMAD.WIDE R46, R47, 0x40, R16 ;  /* 0x000000402f2e7825 */ /* 0x000fe200078e0210 */
[----:B------:R-:W-:Y:S01]  /*1a30*/  SHF.R.S32.HI R15, RZ, 0x1f, R154 ;  /* 0x0000001fff0f7819 */ /* 0x000fe2000001149a */
[----:B------:R-:W3:Y:S01]  /*1a40*/  @!P5 S2R R6, SR_CgaCtaId ;  /* 0x000000000006d919 */ /* 0x000ee20000008800 */
[----:B------:R-:W-:-:S02]  /*1a50*/  ISETP.GE.AND P2, PT, R19, R146, PT ;  /* 0x000000921300720c */ /* 0x000fc40003f46270 */
[----:B------:R-:W-:Y:S01]  /*1a60*/  ISETP.GE.AND P6, PT, R21, R146, PT ;  /* 0x000000921500720c */ /* 0x000fe20003fc6270 */
[----:B------:R-:W-:Y:S01]  /*1a70*/  IMAD.X R27, R15, 0x1, R14, P4 ;  /* 0x000000010f1b7824 */ /* 0x000fe200020e060e */
[----:B------:R-:W-:Y:S01]  /*1a80*/  IADD3 R44, P4, R154, R44, RZ ;  /* 0x0000002c9a2c7210 */ /* 0x000fe20007f9e0ff */
[----:B------:R-:W4:Y:S01]  /*1a90*/  @!P1 S2R R43, SR_CgaCtaId ;  /* 0x00000000002b9919 */ /* 0x000f220000008800 */
[----:B------:R-:W-:-:S04]  /*1aa0*/  IMAD.WIDE.U32 R26, R0, UR6, R26 ;  /* 0x00000006001a7c25 */ /* 0x000fc8000f8e001a */
[----:B------:R-:W-:Y:S01]  /*1ab0*/  IMAD.X R45, R15, 0x1, R20, P4 ;  /* 0x000000010f2d7824 */ /* 0x000fe200020e0614 */
[----:B------:R-:W-:Y:S02]  /*1ac0*/  IADD3 R38, P4, R154, R38, RZ ;  /* 0x000000269a267210 */ /* 0x000fe40007f9e0ff */
[----:B------:R-:W4:Y:S01]  /*1ad0*/  @!P2 S2R R31, SR_CgaCtaId ;  /* 0x00000000001fa919 */ /* 0x000f220000008800 */
[----:B------:R-:W-:Y:S01]  /*1ae0*/  IMAD.WIDE.U32 R28, R28, UR4, R44 ;  /* 0x000000041c1c7c25 */ /* 0x000fe2000f8e002c */
[----:B------:R-:W1:Y:S01]  /*1af0*/  S2UR UR4, SR_CgaCtaId ;  /* 0x00000000000479c3 */ /* 0x000e620000008800 */
[----:B------:R-:W4:Y:S02]  /*1b00*/  @!P6 S2R R37, SR_CgaCtaId ;  /* 0x000000000025e919 */ /* 0x000f240000008800 */
[----:B--2---:R-:W-:Y:S02]  /*1b10*/  @!P3 IMAD R13, R47, R10, RZ ;  /* 0x0000000a2f0db224 */ /* 0x004fe400078e02ff */
[----:B------:R-:W-:Y:S01]  /*1b20*/  IMAD.IADD R49, R29, 0x1, R49 ;  /* 0x000000011d317824 */ /* 0x000fe200078e0231 */
[----:B------:R-:W-:Y:S01]  /*1b30*/  @!P5 MOV R29, 0x400 ;  /* 0x00000400001dd802 */ /* 0x000fe20000000f00 */
[----:B------:R-:W-:-:S02]  /*1b40*/  @!P3 IMAD.MOV.U32 R48, RZ, RZ, R28 ;  /* 0x000000ffff30b224 */ /* 0x000fc400078e001c */
[----:B------:R-:W-:Y:S02]  /*1b50*/  IMAD.X R39, R15, 0x1, R12, P4 ;  /* 0x000000010f277824 */ /* 0x000fe400020e060c */
[----:B------:R-:W-:Y:S01]  /*1b60*/  IMAD.SHL.U32 R12, R16, 0x40, RZ ;  /* 0x00000040100c7824 */ /* 0x000fe200078e00ff */
[----:B------:R-:W2:Y:S01]  /*1b70*/  @!P1 LDC.64 R14, c[0x0][0x240] ;  /* 0x00009000ff0e9b82 */ /* 0x000ea20000000a00 */
[C---:B------:R-:W-:Y:S02]  /*1b80*/  @!P3 IMAD R13, R46.reuse, R11, R13 ;  /* 0x0000000b2e0db224 */ /* 0x040fe400078e020d */
[----:B------:R-:W-:Y:S01]  /*1b90*/  @!P3 IMAD.WIDE.U32 R44, R46, R10, R48 ;  /* 0x0000000a2e2cb225 */ /* 0x000fe200078e0030 */
[----:B------:R-:W-:Y:S02]  /*1ba0*/  LOP3.LUT R11, R12, 0x1c0, RZ, 0xc0, !PT ;  /* 0x000001c00c0b7812 */ /* 0x000fe400078ec0ff */
[----:B---3--:R-:W-:Y:S01]  /*1bb0*/  @!P5 LEA R29, R6, R29, 0x18 ;  /* 0x0000001d061dd211 */ /* 0x008fe200078ec0ff */
[----:B------:R-:W-:Y:S01]  /*1bc0*/  @!P3 IMAD.IADD R10, R45, 0x1, R13 ;  /* 0x000000012d0ab824 */ /* 0x000fe200078e020d */
[C---:B-1----:R-:W-:Y:S01]  /*1bd0*/  @!P3 LEA R50, P4, R44.reuse, R4, 0x1 ;  /* 0x000000042c32b211 */ /* 0x042fe200078808ff */
[----:B------:R-:W-:Y:S01]  /*1be0*/  @!P1 IMAD.MOV.U32 R52, RZ, RZ, R28 ;  /* 0x000000ffff349224 */ /* 0x000fe200078e001c */
[----:B------:R-:W-:Y:S01]  /*1bf0*/  LOP3.LUT R20, R11, 0x38, R154, 0xf8, !PT ;  /* 0x000000380b147812 */ /* 0x000fe200078ef89a */
[----:B------:R-:W-:Y:S01]  /*1c00*/  @!P1 IMAD.MOV.U32 R53, RZ, RZ, R49 ;  /* 0x000000ffff359224 */ /* 0x000fe200078e0031 */
[----:B------:R-:W-:Y:S01]  /*1c10*/  SHF.R.U32.HI R11, RZ, 0x3, R11 ;  /* 0x00000003ff0b7819 */ /* 0x000fe2000001160b */
[----:B------:R-:W-:Y:S01]  /*1c20*/  ULEA UR4, UR4, UR5, 0x18 ;  /* 0x0000000504047291 */ /* 0x000fe2000f8ec03f */
[----:B------:R-:W-:Y:S01]  /*1c30*/  @!P3 LEA.HI.X R51, R44, R5, R10, 0x1, P4 ;  /* 0x000000052c33b211 */ /* 0x000fe200020f0c0a */
[----:B------:R-:W-:Y:S01]  /*1c40*/  @!P2 IMAD.MOV.U32 R48, RZ, RZ, R28 ;  /* 0x000000ffff30a224 */ /* 0x000fe200078e001c */
[----:B------:R-:W1:Y:S01]  /*1c50*/  @!P1 LDC.64 R4, c[0x0][0x210] ;  /* 0x00008400ff049b82 */ /* 0x000e620000000a00 */
[----:B------:R-:W-:Y:S01]  /*1c60*/  LOP3.LUT R6, R20, R11, RZ, 0x3c, !PT ;  /* 0x0000000b14067212 */ /* 0x000fe200078e3cff */
[----:B------:R-:W-:Y:S01]  /*1c70*/  IMAD.WIDE.U32 R38, R16, R8, R38 ;  /* 0x0000000810267225 */ /* 0x000fe200078e0026 */
[----:B------:R-:W-:-:S02]  /*1c80*/  LEA.HI R11, R96, R33, RZ, 0x6 ;  /* 0x00000021600b7211 */ /* 0x000fc400078f30ff */
[----:B------:R-:W-:Y:S01]  /*1c90*/  @!P1 MOV R12, 0x400 ;  /* 0x00000400000c9802 */ /* 0x000fe20000000f00 */
[----:B------:R-:W-:Y:S01]  /*1ca0*/  IMAD.MOV.U32 R149, RZ, RZ, R38 ;  /* 0x000000ffff957224 */ /* 0x000fe200078e0026 */
[----:B------:R-:W-:Y:S01]  /*1cb0*/  @!P1 IADD3 R24, P4, R46, 0x10, RZ ;  /* 0x000000102e189810 */ /* 0x000fe20007f9e0ff */
[----:B------:R-:W-:Y:S01]  /*1cc0*/  IMAD.SHL.U32 R11, R11, 0x8, RZ ;  /* 0x000000080b0b7824 */ /* 0x000fe200078e00ff */
[----:B----4-:R-:W-:Y:S02]  /*1cd0*/  @!P1 LEA R43, R43, R12, 0x18 ;  /* 0x0000000c2b2b9211 */ /* 0x010fe400078ec0ff */
[----:B------:R-:W-:Y:S01]  /*1ce0*/  @!P6 MOV R12, 0x400 ;  /* 0x00000400000ce802 */ /* 0x000fe20000000f00 */
[----:B------:R-:W-:Y:S01]  /*1cf0*/  @!P1 IMAD.X R45, RZ, RZ, R47, P4 ;  /* 0x000000ffff2d9224 */ /* 0x000fe200020e062f */
[----:B------:R-:W-:Y:S01]  /*1d00*/  @!P2 MOV R10, 0x400 ;  /* 0x00000400000aa802 */ /* 0x000fe20000000f00 */
[----:B--2---:R-:W-:Y:S01]  /*1d10*/  @!P1 IMAD.WIDE.U32 R52, R24, R14, R52 ;  /* 0x0000000e18349225 */ /* 0x004fe200078e0034 */
[----:B------:R-:W-:-:S02]  /*1d20*/  LOP3.LUT R6, R6, 0xfffffe00, R11, 0xf8, !PT ;  /* 0xfffffe0006067812 */ /* 0x000fc400078ef80b */
[----:B------:R-:W-:Y:S01]  /*1d30*/  @!P2 LEA R31, R31, R10, 0x18 ;  /* 0x0000000a1f1fa211 */ /* 0x000fe200078ec0ff */
[----:B------:R-:W-:Y:S01]  /*1d40*/  @!P1 IMAD R10, R45, R14, RZ ;  /* 0x0000000e2d0a9224 */ /* 0x000fe200078e02ff */
[----:B------:R-:W-:Y:S01]  /*1d50*/  @!P6 LEA R37, R37, R12, 0x18 ;  /* 0x0000000c2525e211 */ /* 0x000fe200078ec0ff */
[C---:B------:R-:W-:Y:S01]  /*1d60*/  @!P1 IMAD R43, R6.reuse, 0x2, R43 ;  /* 0x00000002062b9824 */ /* 0x040fe200078e022b */
[----:B------:R-:W2:Y:S01]  /*1d70*/  @!P6 LDC.64 R12, c[0x0][0x240] ;  /* 0x00009000ff0ceb82 */ /* 0x000ea20000000a00 */
[----:B------:R-:W-:Y:S01]  /*1d80*/  LEA R153, R6, UR4, 0x1 ;  /* 0x0000000406997c11 */ /* 0x000fe2000f8e08ff */
[----:B------:R-:W-:Y:S01]  /*1d90*/  @!P1 IMAD R15, R24, R15, R10 ;  /* 0x0000000f180f9224 */ /* 0x000fe200078e020a */
[----:B------:R-:W-:Y:S01]  /*1da0*/  @!P6 IADD3 R22, P4, R46, 0x20, RZ ;  /* 0x000000202e16e810 */ /* 0x000fe20007f9e0ff */
[----:B------:R-:W-:Y:S02]  /*1db0*/  @!P6 IMAD R37, R6, 0x2, R37 ;  /* 0x000000020625e824 */ /* 0x000fe400078e0225 */
[----:B------:R-:W-:Y:S01]  /*1dc0*/  @!PT LDS RZ, [RZ] ;  /* 0x00000000fffff984 */ /* 0x000fe20000000800 */
[----:B------:R-:W-:Y:S01]  /*1dd0*/  @!PT LDS RZ, [RZ] ;  /* 0x00000000fffff984 */ /* 0x000fe20000000800 */
[----:B------:R-:W-:Y:S01]  /*1de0*/  @!PT LDS RZ, [RZ] ;  /* 0x00000000fffff984 */ /* 0x000fe20000000800 */
[----:B------:R-:W-:Y:S01]  /*1df0*/  @!P3 LDGSTS.E.BYPASS.LTC128B.128 [R153], desc[UR10][R50.64] ;  /* 0x000000003299bfae */ /* 0x000fe2000b901d4a */
[----:B------:R-:W-:Y:S01]  /*1e00*/  @!P1 IMAD.IADD R24, R53, 0x1, R15 ;  /* 0x0000000135189824 */ /* 0x000fe200078e020f */
[----:B------:R-:W3:Y:S01]  /*1e10*/  @!P2 LDC.64 R10, c[0x0][0x240] ;  /* 0x00009000ff0aab82 */ /* 0x000ee20000000a00 */
[----:B------:R-:W-:Y:S01]  /*1e20*/  @!P6 IMAD.X R45, RZ, RZ, R47, P4 ;  /* 0x000000ffff2de224 */ /* 0x000fe200020e062f */
[----:B------:R4:W-:Y:S01]  /*1e30*/  @!P3 LDGSTS.E.BYPASS.LTC128B.128 [R153+0x2000], desc[UR10][R50.64+0x80] ;  /* 0x020000803299bfae */ /* 0x0009e2000b901d4a */
[----:B-1----:R-:W-:Y:S01]  /*1e40*/  @!P1 LEA R54, P3, R52, R4, 0x1 ;  /* 0x0000000434369211 */ /* 0x002fe200078608ff */
[----:B------:R-:W-:Y:S01]  /*1e50*/  @!P2 IMAD R31, R6, 0x2, R31 ;  /* 0x00000002061fa824 */ /* 0x000fe200078e021f */
[----:B------:R-:W-:Y:S01]  /*1e60*/  @!P2 IADD3 R20, P4, R46, 0x30, RZ ;  /* 0x000000302e14a810 */ /* 0x000fe20007f9e0ff */
[----:B------:R-:W-:Y:S01]  /*1e70*/  @!P5 IMAD R29, R6, 0x2, R29 ;  /* 0x00000002061dd824 */ /* 0x000fe200078e021d */
[----:B------:R-:W-:Y:S01]  /*1e80*/  @!P1 LEA.HI.X R55, R52, R5, R24, 0x1, P3 ;  /* 0x0000000534379211 */ /* 0x000fe200018f0c18 */
[----:B------:R-:W1:Y:S01]  /*1e90*/  @!P6 LDC.64 R14, c[0x0][0x210] ;  /* 0x00008400ff0eeb82 */ /* 0x000e620000000a00 */
[----:B------:R-:W-:Y:S01]  /*1ea0*/  ISETP.GE.AND P3, PT, R23, R18, PT ;  /* 0x000000121700720c */ /* 0x000fe20003f66270 */
[----:B------:R-:W-:-:S02]  /*1eb0*/  @!P2 IMAD.X R47, RZ, RZ, R47, P4 ;  /* 0x000000ffff2fa224 */ /* 0x000fc400020e062f */
[----:B------:R-:W-:Y:S04]  /*1ec0*/  @!P1 LDGSTS.E.BYPASS.LTC128B.128 [R43+0x800], desc[UR10][R54.64] ;  /* 0x00800000362b9fae */ /* 0x000fe8000b901d4a */
[----:B------:R-:W1:Y:S01]  /*1ed0*/  @!P2 LDC.64 R4, c[0x0][0x210] ;  /* 0x00008400ff04ab82 */ /* 0x000e620000000a00 */
[----:B------:R1:W-:Y:S01]  /*1ee0*/  @!P1 LDGSTS.E.BYPASS.LTC128B.128 [R43+0x2800], desc[UR10][R54.64+0x80] ;  /* 0x02800080362b9fae */ /* 0x0003e2000b901d4a */
[----:B------:R-:W-:Y:S01]  /*1ef0*/  IADD3 R34, P1, R16, R41, RZ ;  /* 0x0000002910227210 */ /* 0x000fe20007f3e0ff */
[----:B--2---:R-:W-:Y:S02]  /*1f00*/  @!P6 IMAD R24, R45, R12, RZ ;  /* 0x0000000c2d18e224 */ /* 0x004fe400078e02ff */
[----:B------:R-:W-:-:S04]  /*1f10*/  IMAD.WIDE.U32 R44, R8, 0x20, RZ ;  /* 0x00000020082c7825 */ /* 0x000fc800078e00ff */
[----:B------:R-:W-:Y:S01]  /*1f20*/  IMAD.X R35, R17, 0x1, R35, P1 ;  /* 0x0000000111237824 */ /* 0x000fe200008e0623 */
[----:B------:R-:W-:Y:S01]  /*1f30*/  ISETP.GE.AND P1, PT, R21, R18, PT ;  /* 0x000000121500720c */ /* 0x000fe20003f26270 */
[----:B------:R-:W-:Y:S02]  /*1f40*/  IMAD R17, R17, R8, RZ ;  /* 0x0000000811117224 */ /* 0x000fe400078e02ff */
[----:B----4-:R-:W-:Y:S02]  /*1f50*/  @!P6 IMAD.MOV.U32 R50, RZ, RZ, R28 ;  /* 0x000000ffff32e224 */ /* 0x010fe400078e001c */
[----:B------:R-:W-:Y:S02]  /*1f60*/  @!P6 IMAD.MOV.U32 R51, RZ, RZ, R49 ;  /* 0x000000ffff33e224 */ /* 0x000fe400078e0031 */
[C---:B------:R-:W-:Y:S02]  /*1f70*/  @!P6 IMAD R24, R22.reuse, R13, R24 ;  /* 0x0000000d1618e224 */ /* 0x040fe400078e0218 */
[----:B------:R-:W-:-:S02]  /*1f80*/  @!P6 IMAD.WIDE.U32 R50, R22, R12, R50 ;  /* 0x0000000c1632e225 */ /* 0x000fc400078e0032 */
[----:B------:R-:W2:Y:S02]  /*1f90*/  @!P5 LDC.64 R12, c[0x0][0x218] ;  /* 0x00008600ff0cdb82 */ /* 0x000ea40000000a00 */
[----:B---3--:R-:W-:Y:S01]  /*1fa0*/  @!P2 IMAD R22, R47, R10, RZ ;  /* 0x0000000a2f16a224 */ /* 0x008fe200078e02ff */
[----:B-1----:R-:W-:Y:S01]  /*1fb0*/  @!P6 LEA R14, P4, R50, R14, 0x1 ;  /* 0x0000000e320ee211 */ /* 0x002fe200078808ff */
[----:B------:R-:W-:Y:S02]  /*1fc0*/  IMAD R160, R16, R9, R17 ;  /* 0x0000000910a07224 */ /* 0x000fe400078e0211 */
[----:B------:R-:W1:Y:S01]  /*1fd0*/  @!P3 S2R R17, SR_CgaCtaId ;  /* 0x000000000011b919 */ /* 0x000e620000008800 */
[C---:B------:R-:W-:Y:S02]  /*1fe0*/  @!P2 IMAD R22, R20.reuse, R11, R22 ;  /* 0x0000000b1416a224 */ /* 0x040fe400078e0216 */
[----:B------:R-:W-:Y:S02]  /*1ff0*/  @!P2 IMAD.WIDE.U32 R48, R20, R10, R48 ;  /* 0x0000000a1430a225 */ /* 0x000fe400078e0030 */
[----:B------:R-:W3:Y:S02]  /*2000*/  @!P3 LDC.64 R10, c[0x0][0x218] ;  /* 0x00008600ff0abb82 */ /* 0x000ee40000000a00 */
[----:B------:R-:W-:-:S02]  /*2010*/  @!P6 IMAD.IADD R24, R51, 0x1, R24 ;  /* 0x000000013318e824 */ /* 0x000fc400078e0218 */
[----:B------:R-:W-:Y:S02]  /*2020*/  @!P2 IMAD.IADD R22, R49, 0x1, R22 ;  /* 0x000000013116a824 */ /* 0x000fe400078e0216 */
[----:B------:R-:W-:Y:S01]  /*2030*/  IMAD.IADD R160, R39, 0x1, R160 ;  /* 0x0000000127a07824 */ /* 0x000fe200078e02a0 */
[----:B------:R-:W-:Y:S02]  /*2040*/  @!P6 LEA.HI.X R15, R50, R15, R24, 0x1, P4 ;  /* 0x0000000f320fe211 */ /* 0x000fe400020f0c18 */
[----:B------:R-:W-:-:S03]  /*2050*/  @!P2 LEA R40, P4, R48, R4, 0x1 ;  /* 0x000000043028a211 */ /* 0x000fc600078808ff */
[----:B------:R-:W-:Y:S01]  /*2060*/  @!P6 LDGSTS.E.BYPASS.LTC128B.128 [R37+0x1000], desc[UR10][R14.64] ;  /* 0x010000000e25efae */ /* 0x000fe2000b901d4a */
[----:B------:R-:W-:Y:S02]  /*2070*/  @!P2 LEA.HI.X R41, R48, R5, R22, 0x1, P4 ;  /* 0x000000053029a211 */ /* 0x000fe400020f0c16 */
[----:B------:R-:W4:Y:S01]  /*2080*/  @!P1 LDC.64 R4, c[0x0][0x218] ;  /* 0x00008600ff049b82 */ /* 0x000f220000000a00 */
[----:B------:R1:W-:Y:S01]  /*2090*/  @!P6 LDGSTS.E.BYPASS.LTC128B.128 [R37+0x3000], desc[UR10][R14.64+0x80] ;  /* 0x030000800e25efae */ /* 0x0003e2000b901d4a */
[----:B--2---:R-:W-:Y:S02]  /*20a0*/  @!P5 LEA R38, P4, R149, R12, 0x1 ;  /* 0x0000000c9526d211 */ /* 0x004fe400078808ff */
[----:B------:R-:W-:Y:S01]  /*20b0*/  ISETP.GE.AND P6, PT, R19, R18, PT ;  /* 0x000000121300720c */ /* 0x000fe20003fc6270 */
[----:B------:R-:W-:Y:S01]  /*20c0*/  @!P2 LDGSTS.E.BYPASS.LTC128B.128 [R31+0x1800], desc[UR10][R40.64] ;  /* 0x01800000281fafae */ /* 0x000fe2000b901d4a */
[----:B------:R-:W-:-:S03]  /*20d0*/  @!P5 LEA.HI.X R39, R149, R13, R160, 0x1, P4 ;  /* 0x0000000d9527d211 */ /* 0x000fc600020f0ca0 */
[----:B------:R-:W-:Y:S01]  /*20e0*/  @!P2 LDGSTS.E.BYPASS.LTC128B.128 [R31+0x3800], desc[UR10][R40.64+0x80] ;  /* 0x03800080281fafae */ /* 0x000fe2000b901d4a */
[----:B------:R-:W-:-:S03]  /*20f0*/  @!P3 LEA R12, P2, R8, R149, 0x4 ;  /* 0x00000095080cb211 */ /* 0x000fc600078420ff */
[----:B------:R-:W-:Y:S01]  /*2100*/  @!P5 LDGSTS.E.BYPASS.LTC128B.128 [R29+0x4000], desc[UR10][R38.64] ;  /* 0x04000000261ddfae */ /* 0x000fe2000b901d4a */
[----:B---3--:R-:W-:Y:S02]  /*2110*/  @!P3 LEA R42, P4, R12, R10, 0x1 ;  /* 0x0000000a0c2ab211 */ /* 0x008fe400078808ff */
[----:B------:R-:W-:Y:S01]  /*2120*/  @!P3 MOV R10, 0x400 ;  /* 0x00000400000ab802 */ /* 0x000fe20000000f00 */
[----:B------:R-:W-:Y:S01]  /*2130*/  @!P5 LDGSTS.E.BYPASS.LTC128B.128 [R29+0x6000], desc[UR10][R38.64+0x80] ;  /* 0x06000080261ddfae */ /* 0x000fe2000b901d4a */
[----:B------:R-:W-:Y:S02]  /*2140*/  @!P3 LEA.HI.X R13, R8, R160, R9, 0x4, P2 ;  /* 0x000000a0080db211 */ /* 0x000fe400010f2409 */
[----:B-1----:R-:W-:Y:S02]  /*2150*/  @!P3 LEA R17, R17, R10, 0x18 ;  /* 0x0000000a1111b211 */ /* 0x002fe400078ec0ff */
[----:B------:R-:W-:Y:S02]  /*2160*/  @!P3 LEA.HI.X R43, R12, R11, R13, 0x1, P4 ;  /* 0x0000000b0c2bb211 */ /* 0x000fe400020f0c0d */
[----:B------:R-:W1:Y:S01]  /*2170*/  @!P1 S2R R13, SR_CgaCtaId ;  /* 0x00000000000d9919 */ /* 0x000e620000008800 */
[----:B------:R-:W-:Y:S01]  /*2180*/  @!P3 IMAD R17, R6, 0x2, R17 ;  /* 0x000000020611b824 */ /* 0x000fe200078e0211 */
[----:B------:R-:W-:Y:S01]  /*2190*/  ISETP.GE.AND P4, PT, R23, R18, PT ;  /* 0x000000121700720c */ /* 0x000fe20003f86270 */
[----:B------:R-:W-:Y:S01]  /*21a0*/  IMAD.SHL.U32 R15, R9, 0x20, RZ ;  /* 0x00000020090f7824 */ /* 0x000fe200078e00ff */
[----:B------:R-:W-:Y:S01]  /*21b0*/  @!P1 IADD3 R14, P2, R149, R44, RZ ;  /* 0x0000002c950e9210 */ /* 0x000fe20007f5e0ff */
[----:B------:R-:W2:Y:S01]  /*21c0*/  @!P6 S2R R12, SR_CgaCtaId ;  /* 0x00000000000ce919 */ /* 0x000ea20000008800 */
[C---:B------:R-:W-:Y:S01]  /*21d0*/  ISETP.GE.AND P5, PT, R16.reuse, R18, PT ;  /* 0x000000121000720c */ /* 0x040fe20003fa6270 */
[----:B------:R-:W-:Y:S01]  /*21e0*/  IMAD.SHL.U32 R16, R16, 0x8, RZ ;  /* 0x0000000810107824 */ /* 0x000fe200078e00ff */
[----:B------:R-:W-:Y:S01]  /*21f0*/  @!P1 IADD3.X R15, R160, R45, R15, P2, !PT ;  /* 0x0000002da00f9210 */ /* 0x000fe200017fe40f */
[----:B------:R-:W-:Y:S01]  /*2200*/  @!P3 LDGSTS.E.BYPASS.LTC128B.128 [R17+0x4800], desc[UR10][R42.64] ;  /* 0x048000002a11bfae */ /* 0x000fe2000b901d4a */
[----:B----4-:R-:W-:-:S02]  /*2210*/  @!P1 LEA R20, P2, R14, R4, 0x1 ;  /* 0x000000040e149211 */ /* 0x010fc400078408ff */
[----:B------:R-:W-:Y:S01]  /*2220*/  LEA.HI R4, R96, R33, RZ, 0x4 ;  /* 0x0000002160047211 */ /* 0x000fe200078f20ff */
[----:B------:R3:W-:Y:S01]  /*2230*/  @!P3 LDGSTS.E.BYPASS.LTC128B.128 [R17+0x6800], desc[UR10][R42.64+0x80] ;  /* 0x068000802a11bfae */ /* 0x0007e2000b901d4a */
[-C--:B------:R-:W-:Y:S02]  /*2240*/  ISETP.GE.AND P3, PT, R21, R18.reuse, PT ;  /* 0x000000121500720c */ /* 0x080fe40003f66270 */
[----:B------:R-:W-:Y:S02]  /*2250*/  LOP3.LUT R10, R4, 0xfffffff0, RZ, 0xc0, !PT ;  /* 0xfffffff0040a7812 */ /* 0x000fe400078ec0ff */
[----:B------:R-:W-:Y:S02]  /*2260*/  @!P1 LEA.HI.X R21, R14, R5, R15, 0x1, P2 ;  /* 0x000000050e159211 */ /* 0x000fe400010f0c0f */
[----:B------:R-:W-:Y:S01]  /*2270*/  ISETP.GE.AND P2, PT, R19, R18, PT ;  /* 0x000000121300720c */ /* 0x000fe20003f46270 */
[----:B------:R-:W-:Y:S01]  /*2280*/  IMAD.IADD R18, R33, 0x1, -R10 ;  /* 0x0000000121127824 */ /* 0x000fe200078e0a0a */
[----:B------:R-:W-:Y:S01]  /*2290*/  SHF.R.S32.HI R15, RZ, 0x4, R4 ;  /* 0x00000004ff0f7819 */ /* 0x000fe20000011404 */
[----:B------:R-:W4:Y:S01]  /*22a0*/  LDC.64 R10, c[0x0][0x250] ;  /* 0x00009400ff0a7b82 */ /* 0x000f220000000a00 */
[----:B------:R-:W-:-:S02]  /*22b0*/  @!P6 MOV R23, 0x400 ;  /* 0x000004000017e802 */ /* 0x000fc40000000f00 */
[----:B------:R-:W-:Y:S02]  /*22c0*/  SHF.R.S32.HI R5, RZ, 0x1f, R18 ;  /* 0x0000001fff057819 */ /* 0x000fe40000011412 */
[----:B------:R-:W-:Y:S02]  /*22d0*/  LEA.HI R22, R4, R15, RZ, 0x1 ;  /* 0x0000000f04167211 */ /* 0x000fe400078f08ff */
[----:B------:R-:W-:Y:S02]  /*22e0*/  LEA.HI R14, R5, R18, RZ, 0x3 ;  /* 0x00000012050e7211 */ /* 0x000fe400078f18ff */
[----:B------:R-:W4:Y:S01]  /*22f0*/  @!P6 LDC.64 R4, c[0x0][0x218] ;  /* 0x00008600ff04eb82 */ /* 0x000f220000000a00 */
[----:B------:R-:W-:Y:S02]  /*2300*/  LOP3.LUT R22, R22, 0xfffffffe, RZ, 0xc0, !PT ;  /* 0xfffffffe16167812 */ /* 0x000fe400078ec0ff */
[----:B------:R-:W-:Y:S02]  /*2310*/  LOP3.LUT R19, R14, 0xfffffff8, RZ, 0xc0, !PT ;  /* 0xfffffff80e137812 */ /* 0x000fe400078ec0ff */
[----:B------:R-:W-:Y:S01]  /*2320*/  LEA.HI R96, R96, R33, RZ, 0x5 ;  /* 0x0000002160607211 */ /* 0x000fe200078f28ff */
[----:B------:R-:W-:-:S02]  /*2330*/  IMAD.IADD R15, R15, 0x1, -R22 ;  /* 0x000000010f0f7824 */ /* 0x000fc400078e0a16 */
[----:B---3--:R-:W-:Y:S01]  /*2340*/  IMAD R17, R0, UR7, R25 ;  /* 0x0000000700117c24 */ /* 0x008fe2000f8e0219 */
[----:B------:R-:W-:Y:S01]  /*2350*/  @!P1 MOV R0, 0x400 ;  /* 0x0000040000009802 */ /* 0x000fe20000000f00 */
[----:B------:R-:W-:Y:S01]  /*2360*/  @!P6 IMAD.MOV.U32 R22, RZ, RZ, R149 ;  /* 0x000000ffff16e224 */ /* 0x000fe200078e0095 */
[----:B------:R-:W-:Y:S01]  /*2370*/  SHF.R.S32.HI R93, RZ, 0x5, R96 ;  /* 0x00000005ff5d7819 */ /* 0x000fe20000011460 */
[----:B------:R-:W-:Y:S01]  /*2380*/  IMAD.IADD R27, R27, 0x1, R17 ;  /* 0x000000011b1b7824 */ /* 0x000fe200078e0211 */
[----:B-1----:R-:W-:Y:S01]  /*2390*/  @!P1 LEA R17, R13, R0, 0x18 ;  /* 0x000000000d119211 */ /* 0x002fe200078ec0ff */
[----:B------:R-:W-:Y:S01]  /*23a0*/  IMAD.IADD R0, R18, 0x1, -R19 ;  /* 0x0000000112007824 */ /* 0x000fe200078e0a13 */
[----:B--2---:R-:W-:Y:S01]  /*23b0*/  @!P6 LEA R13, R12, R23, 0x18 ;  /* 0x000000170c0de211 */ /* 0x004fe200078ec0ff */
[----:B------:R-:W-:Y:S01]  /*23c0*/  IMAD.SHL.U32 R12, R3, 0x40, RZ ;  /* 0x00000040030c7824 */ /* 0x000fe200078e00ff */
[----:B------:R-:W-:Y:S01]  /*23d0*/  LOP3.LUT R96, R96, 0xffffffe0, RZ, 0xc0, !PT ;  /* 0xffffffe060607812 */ /* 0x000fe200078ec0ff */
[----:B------:R-:W-:-:S02]  /*23e0*/  @!P6 IMAD.MOV.U32 R23, RZ, RZ, R160 ;  /* 0x000000ffff17e224 */ /* 0x000fc400078e00a0 */
[----:B------:R-:W-:Y:S01]  /*23f0*/  @!P1 IMAD R17, R6, 0x2, R17 ;  /* 0x0000000206119824 */ /* 0x000fe200078e0211 */
[----:B------:R-:W-:Y:S01]  /*2400*/  LOP3.LUT R19, R12, 0x1c0, RZ, 0xc0, !PT ;  /* 0x000001c00c137812 */ /* 0x000fe200078ec0ff */
[----:B------:R-:W-:Y:S02]  /*2410*/  @!P6 IMAD R12, R9, 0x30, RZ ;  /* 0x00000030090ce824 */ /* 0x000fe400078e02ff */
[----:B------:R-:W-:Y:S01]  /*2420*/  @!P6 IMAD.WIDE.U32 R22, R8, 0x30, R22 ;  /* 0x000000300816e825 */ /* 0x000fe200078e0016 */
[----:B------:R-:W-:Y:S01]  /*2430*/  @!P1 LDGSTS.E.BYPASS.LTC128B.128 [R17+0x5000], desc[UR10][R20.64] ;  /* 0x0500000014119fae */ /* 0x000fe2000b901d4a */
[----:B------:R-:W-:Y:S02]  /*2440*/  LOP3.LUT R16, R19, 0x8, R16, 0xf8, !PT ;  /* 0x0000000813107812 */ /* 0x000fe400078ef810 */
[----:B------:R-:W-:Y:S01]  /*2450*/  @!P6 IMAD.IADD R12, R23, 0x1, R12 ;  /* 0x00000001170ce824 */ /* 0x000fe200078e020c */
[----:B------:R1:W-:Y:S01]  /*2460*/  @!P1 LDGSTS.E.BYPASS.LTC128B.128 [R17+0x7000], desc[UR10][R20.64+0x80] ;  /* 0x0700008014119fae */ /* 0x0003e2000b901d4a */
[----:B----4-:R-:W-:Y:S01]  /*2470*/  @!P6 LEA R4, P1, R22, R4, 0x1 ;  /* 0x000000041604e211 */ /* 0x010fe200078208ff */
[----:B------:R-:W-:Y:S01]  /*2480*/  @!P6 IMAD R25, R6, 0x2, R13 ;  /* 0x000000020619e824 */ /* 0x000fe200078e020d */
[----:B------:R-:W-:Y:S01]  /*2490*/  SHF.R.U32.HI R19, RZ, 0x3, R19 ;  /* 0x00000003ff137819 */ /* 0x000fe20000011613 */
[----:B------:R-:W-:Y:S01]  /*24a0*/  IMAD R35, R35, R10, RZ ;  /* 0x0000000a23237224 */ /* 0x000fe200078e02ff */
[----:B------:R-:W-:Y:S01]  /*24b0*/  @!P6 LEA.HI.X R5, R22, R5, R12, 0x1, P1 ;  /* 0x000000051605e211 */ /* 0x000fe200008f0c0c */
[----:B------:R-:W-:Y:S01]  /*24c0*/  IMAD.SHL.U32 R6, R15, 0x8, RZ ;  /* 0x000000080f067824 */ /* 0x000fe200078e00ff */
[----:B------:R-:W-:Y:S01]  /*24d0*/  LOP3.LUT R16, R16, R19, RZ, 0x3c, !PT ;  /* 0x0000001310107212 */ /* 0x000fe200078e3cff */
[----:B------:R-:W-:-:S02]  /*24e0*/  IMAD R23, R34, R11, R35 ;  /* 0x0000000b22177224 */ /* 0x000fc400078e0223 */
[----:B------:R-:W-:Y:S01]  /*24f0*/  @!P6 LDGSTS.E.BYPASS.LTC128B.128 [R25+0x5800], desc[UR10][R4.64] ;  /* 0x058000000419efae */ /* 0x000fe2000b901d4a */
[----:B------:R-:W-:-:S03]  /*2500*/  IMAD.WIDE.U32 R34, R34, R10, R26 ;  /* 0x0000000a22227225 */ /* 0x000fc600078e001a */
[----:B------:R2:W-:Y:S01]  /*2510*/  @!P6 LDGSTS.E.BYPASS.LTC128B.128 [R25+0x7800], desc[UR10][R4.64+0x80] ;  /* 0x078000800419efae */ /* 0x0005e2000b901d4a */
[----:B------:R-:W-:Y:S01]  /*2520*/  IMAD.IADD R32, R35, 0x1, R23 ;  /* 0x0000000123207824 */ /* 0x000fe200078e0217 */
[----:B------:R-:W-:Y:S01]  /*2530*/  LEA R148, P1, R34, UR8, 0x1 ;  /* 0x0000000822947c11 */ /* 0x000fe2000f8208ff */
[----:B------:R-:W-:Y:S01]  /*2540*/  IMAD R144, R15, 0x200, R16 ;  /* 0x000002000f907824 */ /* 0x000fe200078e0210 */
[----:B------:R-:W0:Y:S01]  /*2550*/  LDGDEPBAR ;  /* 0x00000000000079af */ /* 0x000e220000000000 */
[----:B------:R-:W-:Y:S01]  /*2560*/  IMAD.WIDE.U32 R12, R10, 0x20, RZ ;  /* 0x000000200a0c7825 */ /* 0x000fe200078e00ff */
[----:B------:R-:W-:Y:S02]  /*2570*/  LEA.HI.X R147, R34, UR9, R32, 0x1, P1 ;  /* 0x0000000922937c11 */ /* 0x000fe400088f0c20 */
[----:B------:R-:W-:Y:S01]  /*2580*/  LEA R144, R144, UR4, 0x1 ;  /* 0x0000000490907c11 */ /* 0x000fe2000f8e08ff */
[----:B------:R-:W-:Y:S01]  /*2590*/  @!P2 IMAD R16, R11, 0x60, RZ ;  /* 0x000000600b10a824 */ /* 0x000fe200078e02ff */
[----:B------:R-:W-:Y:S01]  /*25a0*/  @!P4 IADD3 R12, P1, R148, R12, RZ ;  /* 0x0000000c940cc210 */ /* 0x000fe20007f3e0ff */
[----:B-1----:R-:W-:-:S02]  /*25b0*/  IMAD.SHL.U32 R17, R0, 0x40, RZ ;  /* 0x0000004000117824 */ /* 0x002fc400078e00ff */
[----:B------:R-:W-:-:S03]  /*25c0*/  VIADD R142, R144, 0x4020 ;  /* 0x00004020908e7836 */ /* 0x000fc60000000000 */
[----:B------:R-:W-:-:S04]  /*25d0*/  LOP3.LUT R15, R17, 0x1c0, RZ, 0xc0, !PT ;  /* 0x000001c0110f7812 */ /* 0x000fc800078ec0ff */
[----:B------:R-:W-:Y:S01]  /*25e0*/  LOP3.LUT R6, R15, 0x8, R6, 0xf8, !PT ;  /* 0x000000080f067812 */ /* 0x000fe200078ef806 */
[----:B--2---:R-:W-:Y:S01]  /*25f0*/  @!P2 IMAD.MOV.U32 R4, RZ, RZ, R148 ;  /* 0x000000ffff04a224 */ /* 0x004fe200078e0094 */
[----:B------:R-:W-:-:S04]  /*2600*/  DEPBAR.LE SB0, 0x0 ;  /* 0x000080000000791a */ /* 0x000fc80000000000 */
[----:B------:R-:W-:Y:S01]  /*2610*/  BAR.SYNC.DEFER_BLOCKING 0x0 ;  /* 0x0000000000007b1d */ /* 0x000fe20000010000 */
[----:B------:R-:W-:Y:S02]  /*2620*/  @!P2 IMAD.MOV.U32 R5, RZ, RZ, R147 ;  /* 0x000000ffff05a224 */ /* 0x000fe400078e0093 */
[----:B------:R-:W-:Y:S01]  /*2630*/  @!P2 IMAD.WIDE.U32 R18, R10, 0x60, R4 ;  /* 0x000000600a12a825 */ /* 0x000fe200078e0004 */
[----:B------:R-:W-:-:S03]  /*2640*/  SHF.R.U32.HI R5, RZ, 0x3, R15 ;  /* 0x00000003ff057819 */ /* 0x000fc6000001160f */
[----:B------:R-:W-:Y:S01]  /*2650*/  IMAD.SHL.U32 R4, R11, 0x20, RZ ;  /* 0x000000200b047824 */ /* 0x000fe200078e00ff */
[----:B------:R-:W-:Y:S01]  /*2660*/  LOP3.LUT R5, R6, R5, RZ, 0x3c, !PT ;  /* 0x0000000506057212 */ /* 0x000fe200078e3cff */
[----:B------:R-:W-:Y:S02]  /*2670*/  IMAD.SHL.U32 R6, R14, 0x40, RZ ;  /* 0x000000400e067824 */ /* 0x000fe400078e00ff */
[----:B------:R-:W-:Y:S01]  /*2680*/  @!P2 IMAD.IADD R17, R19, 0x1, R16 ;  /* 0x000000011311a824 */ /* 0x000fe200078e0210 */
[----:B------:R-:W-:Y:S01]  /*2690*/  @!P4 IADD3.X R13, R147, R13, R4, P1, !PT ;  /* 0x0000000d930dc210 */ /* 0x000fe20000ffe404 */
[----:B------:R-:W-:Y:S01]  /*26a0*/  @!P2 IMAD.MOV.U32 R16, RZ, RZ, R18 ;  /* 0x000000ffff10a224 */ /* 0x000fe200078e0012 */
[----:B------:R-:W-:Y:S01]  /*26b0*/  LOP3.LUT R6, R6, 0xfffffe00, RZ, 0xc0, !PT ;  /* 0xfffffe0006067812 */ /* 0x000fe200078ec0ff */
[----:B------:R-:W-:Y:S01]  /*26c0*/  @!P5 IMAD.MOV.U32 R18, RZ, RZ, R148 ;  /* 0x000000ffff12d224 */ /* 0x000fe200078e0094 */
[----:B------:R-:W-:Y:S01]  /*26d0*/  @!P3 LEA R14, P1, R10, R148, 0x6 ;  /* 0x000000940a0eb211 */ /* 0x000fe200078230ff */
[----:B------:R-:W-:-:S02]  /*26e0*/  @!P5 IMAD.MOV.U32 R19, RZ, RZ, R147 ;  /* 0x000000ffff13d224 */ /* 0x000fc400078e0093 */
[----:B------:R-:W-:Y:S01]  /*26f0*/  IMAD R4, R93, 0x400, R6 ;  /* 0x000004005d047824 */ /* 0x000fe200078e0206 */
[----:B------:R-:W-:Y:S01]  /*2700*/  @!P3 LEA.HI.X R15, R10, R147, R11, 0x6, P1 ;  /* 0x000000930a0fb211 */ /* 0x000fe200008f340b */
[----:B------:R-:W-:Y:S02]  /*2710*/  @P5 STS.128 [R153+0x8000], RZ ;  /* 0x008000ff99005388 */ /* 0x000fe40000000c00 */
[----:B------:R-:W-:Y:S02]  /*2720*/  IMAD.IADD R145, R5, 0x1, R4 ;  /* 0x0000000105917824 */ /* 0x000fe400078e0204 */
[----:B------:R-:W-:Y:S01]  /*2730*/  IMAD.MOV.U32 R4, RZ, RZ, 0x10 ;  /* 0x00000010ff047424 */ /* 0x000fe200078e00ff */
[----:B------:R-:W-:Y:S01]  /*2740*/  @P5 STS.128 [R153+0xa000], RZ ;  /* 0x00a000ff99005388 */ /* 0x000fe20000000c00 */
[----:B------:R-:W-:Y:S01]  /*2750*/  IMAD.IADD R5, R6, 0x1, R5 ;  /* 0x0000000106057824 */ /* 0x000fe200078e0205 */
[----:B------:R-:W-:Y:S02]  /*2760*/  LEA R145, R145, UR4, 0x1 ;  /* 0x0000000491917c11 */ /* 0x000fe4000f8e08ff */
        /* <DEDUP_REMOVED lines=27> */
[----:B------:R-:W-:-:S02]  /*2920*/  IMAD.MOV.U32 R0, RZ, RZ, 0x20 ;  /* 0x00000020ff007424 */ /* 0x000fc400078e00ff */
[----:B------:R-:W-:Y:S02]  /*2930*/  LDSM.16.M88.4 R48, [R145] ;  /* 0x000000009130783b */ /* 0x000fe40000000200 */
[----:B------:R-:W-:Y:S02]  /*2940*/  SEL R4, R4, 0xfffffff0, !P1 ;  /* 0xfffffff004047807 */ /* 0x000fe40004800000 */
[----:B------:R-:W3:Y:S01]  /*2950*/  LDSM.16.M88.4 R20, [R144+0x4000] ;  /* 0x004000009014783b */ /* 0x000ee20000000200 */
[----:B------:R-:W-:Y:S02]  /*2960*/  SEL R0, R0, 0xffffffe0, !P2 ;  /* 0xffffffe000007807 */ /* 0x000fe40005000000 */
[----:B------:R-:W-:Y:S01]  /*2970*/  R2P PR, R3, 0x6 ;  /* 0x0000000603007804 */ /* 0x000fe20000000000 */
[----:B-1----:R-:W2:Y:S01]  /*2980*/  LDSM.16.M88.4 R12, [R144+0x4800] ;  /* 0x00480000900c783b */ /* 0x002ea20000000200 */
[----:B------:R-:W-:Y:S02]  /*2990*/  VIADD R3, R144, 0x4000 ;  /* 0x0000400090037836 */ /* 0x000fe40000000000 */
[--C-:B------:R-:W-:Y:S01]  /*29a0*/  IMAD R143, R4, 0x2, R145.reuse ;  /* 0x00000002048f7824 */ /* 0x100fe200078e0291 */
[----:B------:R-:W1:Y:S01]  /*29b0*/  LDSM.16.M88.4 R80, [R144+0x5000] ;  /* 0x005000009050783b */ /* 0x000e620000000200 */
[----:B------:R-:W-:-:S02]  /*29c0*/  IMAD R141, R0, 0x2, R145 ;  /* 0x00000002008d7824 */ /* 0x000fc400078e0291 */
[----:B------:R-:W-:Y:S01]  /*29d0*/  IMAD R140, R0, 0x2, R143 ;  /* 0x00000002008c7824 */ /* 0x000fe200078e028f */
[----:B------:R-:W4:Y:S04]  /*29e0*/  LDSM.16.M88.4 R76, [R144+0x5800] ;  /* 0x00580000904c783b */ /* 0x000f280000000200 */
[----:B------:R-:W-:Y:S01]  /*29f0*/  @P1 VIADD R142, R3, 0xffffffe0 ;  /* 0xffffffe0038e1836 */ /* 0x000fe20000000000 */
[----:B------:R-:W-:Y:S01]  /*2a00*/  LDSM.16.M88.4 R60, [R143] ;  /* 0x000000008f3c783b */ /* 0x000fe20000000200 */
[----:B------:R-:W-:Y:S02]  /*2a10*/  IMAD.MOV.U32 R3, RZ, RZ, 0x40 ;  /* 0x00000040ff037424 */ /* 0x000fe400078e00ff */
[C---:B------:R-:W-:Y:S01]  /*2a20*/  VIADD R134, R142.reuse, 0x800 ;  /* 0x000008008e867836 */ /* 0x040fe20000000000 */
[----:B------:R-:W4:Y:S01]  /*2a30*/  LDSM.16.M88.4 R72, [R142] ;  /* 0x000000008e48783b */ /* 0x000f220000000200 */
[C---:B------:R-:W-:Y:S01]  /*2a40*/  VIADD R133, R142.reuse, 0x1000 ;  /* 0x000010008e857836 */ /* 0x040fe20000000000 */
[----:B------:R-:W-:Y:S01]  /*2a50*/  SEL R3, R3, 0xffffffc0, !P2 ;  /* 0xffffffc003037807 */ /* 0x000fe20005000000 */
[C---:B------:R-:W-:Y:S01]  /*2a60*/  VIADD R132, R142.reuse, 0x1800 ;  /* 0x000018008e847836 */ /* 0x040fe20000000000 */
[----:B------:R-:W4:Y:S01]  /*2a70*/  LDSM.16.M88.4 R68, [R142+0x800] ;  /* 0x000800008e44783b */ /* 0x000f220000000200 */
[----:B------:R-:W-:-:S02]  /*2a80*/  VIADD R130, R142, 0x2000 ;  /* 0x000020008e827836 */ /* 0x000fc40000000000 */
[----:B------:R-:W-:Y:S01]  /*2a90*/  IMAD.IADD R138, R144, 0x1, R3 ;  /* 0x00000001908a7824 */ /* 0x000fe200078e0203 */
[----:B------:R-:W4:Y:S01]  /*2aa0*/  LDSM.16.M88.4 R64, [R142+0x1000] ;  /* 0x001000008e40783b */ /* 0x000f220000000200 */
[----:B------:R-:W-:Y:S02]  /*2ab0*/  IMAD.IADD R131, R3, 0x1, R142 ;  /* 0x0000000103837824 */ /* 0x000fe400078e028e */
[C---:B------:R-:W-:Y:S01]  /*2ac0*/  IMAD.IADD R3, R33.reuse, 0x1, -R96 ;  /* 0x0000000121037824 */ /* 0x040fe200078e0a60 */
[----:B------:R-:W4:Y:S01]  /*2ad0*/  LDSM.16.M88.4 R56, [R142+0x1800] ;  /* 0x001800008e38783b */ /* 0x000f220000000200 */
[----:B------:R-:W-:Y:S02]  /*2ae0*/  IMAD.SHL.U32 R33, R33, 0x2, RZ ;  /* 0x0000000221217824 */ /* 0x000fe400078e00ff */
[C---:B------:R-:W-:Y:S01]  /*2af0*/  VIADD R129, R142.reuse, 0x2800 ;  /* 0x000028008e817836 */ /* 0x040fe20000000000 */
[----:B------:R-:W-:Y:S01]  /*2b00*/  LDSM.16.M88.4 R44, [R141] ;  /* 0x000000008d2c783b */ /* 0x000fe20000000200 */
[C---:B------:R-:W-:Y:S01]  /*2b10*/  VIADD R128, R142.reuse, 0x3000 ;  /* 0x000030008e807836 */ /* 0x040fe20000000000 */
[----:B------:R-:W-:Y:S01]  /*2b20*/  LOP3.LUT R33, R33, 0x6, RZ, 0xc0, !PT ;  /* 0x0000000621217812 */ /* 0x000fe200078ec0ff */
[----:B---3--:R-:W-:Y:S01]  /*2b30*/  HMMA.16816.F32 R24, R48, R20, RZ ;  /* 0x000000143018723c */ /* 0x008fe200000018ff */
[----:B------:R-:W3:Y:S01]  /*2b40*/  LDSM.16.M88.4 R40, [R138+0x4000] ;  /* 0x004000008a28783b */ /* 0x000ee20000000200 */
[----:B------:R-:W-:-:S03]  /*2b50*/  VIADD R102, R142, 0x3800 ;  /* 0x000038008e667836 */ /* 0x000fc60000000000 */
[----:B------:R-:W3:Y:S01]  /*2b60*/  LDSM.16.M88.4 R36, [R138+0x4800] ;  /* 0x004800008a24783b */ /* 0x000ee20000000200 */
[C---:B------:R-:W-:Y:S03]  /*2b70*/  HMMA.16816.F32 R20, R48.reuse, R22, RZ ;  /* 0x000000163014723c */ /* 0x040fe600000018ff */
[----:B------:R-:W3:Y:S03]  /*2b80*/  LDSM.16.M88.4 R28, [R138+0x5000] ;  /* 0x005000008a1c783b */ /* 0x000ee60000000200 */
[C---:B--2---:R-:W-:Y:S01]  /*2b90*/  HMMA.16816.F32 R16, R48.reuse, R12, RZ ;  /* 0x0000000c3010723c */ /* 0x044fe200000018ff */
[----:B------:R-:W2:Y:S04]  /*2ba0*/  LDSM.16.M88.4 R88, [R138+0x5800] ;  /* 0x005800008a58783b */ /* 0x000ea80000000200 */
[----:B------:R-:W0:Y:S01]  /*2bb0*/  LDGDEPBAR ;  /* 0x00000000000079af */ /* 0x000e220000000000 */
[C---:B-1----:R-:W-:Y:S06]  /*2bc0*/  HMMA.16816.F32 R84, R48.reuse, R80, RZ ;  /* 0x000000503054723c */ /* 0x042fec00000018ff */
[C---:B------:R-:W-:Y:S06]  /*2bd0*/  HMMA.16816.F32 R12, R48.reuse, R14, RZ ;  /* 0x0000000e300c723c */ /* 0x040fec00000018ff */
[C---:B------:R-:W-:Y:S06]  /*2be0*/  HMMA.16816.F32 R80, R48.reuse, R82, RZ ;  /* 0x000000523050723c */ /* 0x040fec00000018ff */
[C---:B----4-:R-:W-:Y:S06]  /*2bf0*/  HMMA.16816.F32 R52, R48.reuse, R76, RZ ;  /* 0x0000004c3034723c */ /* 0x050fec00000018ff */
[----:B------:R-:W-:Y:S01]  /*2c00*/  HMMA.16816.F32 R48, R48, R78, RZ ;  /* 0x0000004e3030723c */ /* 0x000fe200000018ff */
[----:B------:R-:W-:Y:S05]  /*2c10*/  LDSM.16.M88.4 R76, [R140] ;  /* 0x000000008c4c783b */ /* 0x000fea0000000200 */
[C---:B------:R-:W-:Y:S06]  /*2c20*/  HMMA.16816.F32 R24, R60.reuse, R72, R24 ;  /* 0x000000483c18723c */ /* 0x040fec0000001818 */
[C---:B------:R-:W-:Y:S01]  /*2c30*/  HMMA.16816.F32 R20, R60.reuse, R74, R20 ;  /* 0x0000004a3c14723c */ /* 0x040fe20000001814 */
[----:B------:R-:W1:Y:S05]  /*2c40*/  LDSM.16.M88.4 R72, [R131] ;  /* 0x000000008348783b */ /* 0x000e6a0000000200 */
        /* <DEDUP_REMOVED lines=10> */
[C---:B---3--:R-:W-:Y:S06]  /*2cf0*/  HMMA.16816.F32 R24, R44.reuse, R40, R24 ;  /* 0x000000282c18723c */ /* 0x048fec0000001818 */
[C---:B------:R-:W-:Y:S01]  /*2d00*/  HMMA.16816.F32 R20, R44.reuse, R42, R20 ;  /* 0x0000002a2c14723c */ /* 0x040fe20000001814 */
[----:B------:R-:W-:Y:S05]  /*2d10*/  LDSM.16.M88.4 R40, [R145+0x2000] ;  /* 0x002000009128783b */ /* 0x000fea0000000200 */
[C---:B------:R-:W-:Y:S06]  /*2d20*/  HMMA.16816.F32 R16, R44.reuse, R36, R16 ;  /* 0x000000242c10723c */ /* 0x040fec0000001810 */
[C---:B------:R-:W-:Y:S01]  /*2d30*/  HMMA.16816.F32 R12, R44.reuse, R38, R12 ;  /* 0x000000262c0c723c */ /* 0x040fe2000000180c */
[----:B------:R-:W3:Y:S05]  /*2d40*/  LDSM.16.M88.4 R36, [R144+0x6000] ;  /* 0x006000009024783b */ /* 0x000eea0000000200 */
[C---:B------:R-:W-:Y:S06]  /*2d50*/  HMMA.16816.F32 R84, R44.reuse, R28, R84 ;  /* 0x0000001c2c54723c */ /* 0x040fec0000001854 */
[C---:B------:R-:W-:Y:S01]  /*2d60*/  HMMA.16816.F32 R80, R44.reuse, R30, R80 ;  /* 0x0000001e2c50723c */ /* 0x040fe20000001850 */
[----:B------:R-:W3:Y:S05]  /*2d70*/  LDSM.16.M88.4 R28, [R144+0x6800] ;  /* 0x00680000901c783b */ /* 0x000eea0000000200 */
[C---:B--2---:R-:W-:Y:S06]  /*2d80*/  HMMA.16816.F32 R52, R44.reuse, R88, R52 ;  /* 0x000000582c34723c */ /* 0x044fec0000001834 */
[----:B------:R-:W-:Y:S01]  /*2d90*/  HMMA.16816.F32 R48, R44, R90, R48 ;  /* 0x0000005a2c30723c */ /* 0x000fe20000001830 */
[----:B------:R-:W2:Y:S05]  /*2da0*/  LDSM.16.M88.4 R44, [R144+0x7000] ;  /* 0x00700000902c783b */ /* 0x000eaa0000000200 */
[C---:B-1----:R-:W-:Y:S06]  /*2db0*/  HMMA.16816.F32 R24, R76.reuse, R72, R24 ;  /* 0x000000484c18723c */ /* 0x042fec0000001818 */
[C---:B------:R-:W-:Y:S06]  /*2dc0*/  HMMA.16816.F32 R20, R76.reuse, R74, R20 ;  /* 0x0000004a4c14723c */ /* 0x040fec0000001814 */
[C---:B----4-:R-:W-:Y:S06]  /*2dd0*/  HMMA.16816.F32 R16, R76.reuse, R68, R16 ;  /* 0x000000444c10723c */ /* 0x050fec0000001810 */
[C---:B------:R-:W-:Y:S01]  /*2de0*/  HMMA.16816.F32 R12, R76.reuse, R70, R12 ;  /* 0x000000464c0c723c */ /* 0x040fe2000000180c */
[----:B------:R-:W-:Y:S05]  /*2df0*/  LDSM.16.M88.4 R68, [R143+0x2000] ;  /* 0x002000008f44783b */ /* 0x000fea0000000200 */
[C---:B------:R-:W-:Y:S06]  /*2e00*/  HMMA.16816.F32 R84, R76.reuse, R64, R84 ;  /* 0x000000404c54723c */ /* 0x040fec0000001854 */
[C---:B------:R-:W-:Y:S01]  /*2e10*/  HMMA.16816.F32 R80, R76.reuse, R66, R80 ;  /* 0x000000424c50723c */ /* 0x040fe20000001850 */
[----:B------:R-:W1:Y:S05]  /*2e20*/  LDSM.16.M88.4 R64, [R142+0x2000] ;  /* 0x002000008e40783b */ /* 0x000e6a0000000200 */
[C---:B------:R-:W-:Y:S06]  /*2e30*/  HMMA.16816.F32 R52, R76.reuse, R56, R52 ;  /* 0x000000384c34723c */ /* 0x040fec0000001834 */
[----:B------:R-:W-:Y:S01]  /*2e40*/  HMMA.16816.F32 R48, R76, R58, R48 ;  /* 0x0000003a4c30723c */ /* 0x000fe20000001830 */
[----:B------:R-:W4:Y:S04]  /*2e50*/  LDSM.16.M88.4 R56, [R142+0x2800] ;  /* 0x002800008e38783b */ /* 0x000f280000000200 */
[----:B------:R-:W-:Y:S01]  /*2e60*/  LDSM.16.M88.4 R76, [R142+0x3800] ;  /* 0x003800008e4c783b */ /* 0x000fe20000000200 */
[C---:B---3--:R-:W-:Y:S06]  /*2e70*/  HMMA.16816.F32 R24, R40.reuse, R36, R24 ;  /* 0x000000242818723c */ /* 0x048fec0000001818 */
[C---:B------:R-:W-:Y:S01]  /*2e80*/  HMMA.16816.F32 R20, R40.reuse, R38, R20 ;  /* 0x000000262814723c */ /* 0x040fe20000001814 */
[----:B------:R-:W3:Y:S05]  /*2e90*/  LDSM.16.M88.4 R36, [R142+0x3000] ;  /* 0x003000008e24783b */ /* 0x000eea0000000200 */
[C---:B------:R-:W-:Y:S06]  /*2ea0*/  HMMA.16816.F32 R16, R40.reuse, R28, R16 ;  /* 0x0000001c2810723c */ /* 0x040fec0000001810 */
[C---:B------:R-:W-:Y:S01]  /*2eb0*/  HMMA.16816.F32 R72, R40.reuse, R30, R12 ;  /* 0x0000001e2848723c */ /* 0x040fe2000000180c */
[----:B------:R-:W-:Y:S04]  /*2ec0*/  LDSM.16.M88.4 R12, [R141+0x2000] ;  /* 0x002000008d0c783b */ /* 0x000fe80000000200 */
[----:B------:R-:W3:Y:S01]  /*2ed0*/  LDSM.16.M88.4 R28, [R138+0x6000] ;  /* 0x006000008a1c783b */ /* 0x000ee20000000200 */
[C---:B--2---:R-:W-:Y:S06]  /*2ee0*/  HMMA.16816.F32 R84, R40.reuse, R44, R84 ;  /* 0x0000002c2854723c */ /* 0x044fec0000001854 */
[----:B------:R-:W-:Y:S01]  /*2ef0*/  HMMA.16816.F32 R80, R40, R46, R80 ;  /* 0x0000002e2850723c */ /* 0x000fe20000001850 */
[----:B------:R-:W2:Y:S05]  /*2f00*/  LDSM.16.M88.4 R44, [R138+0x6800] ;  /* 0x006800008a2c783b */ /* 0x000eaa0000000200 */
[C---:B-1----:R-:W-:Y:S06]  /*2f10*/  HMMA.16816.F32 R24, R68.reuse, R64, R24 ;  /* 0x000000404418723c */ /* 0x042fec0000001818 */
[----:B------:R-:W-:Y:S06]  /*2f20*/  HMMA.16816.F32 R20, R68, R66, R20 ;  /* 0x000000424414723c */ /* 0x000fec0000001814 */
[C---:B------:R-:W-:Y:S06]  /*2f30*/  HMMA.16816.F32 R52, R40.reuse, R60, R52 ;  /* 0x0000003c2834723c */ /* 0x040fec0000001834 */
[----:B------:R-:W-:Y:S01]  /*2f40*/  HMMA.16816.F32 R48, R40, R62, R48 ;  /* 0x0000003e2830723c */ /* 0x000fe20000001830 */
[----:B------:R-:W-:Y:S04]  /*2f50*/  LDSM.16.M88.4 R60, [R131+0x2000] ;  /* 0x00200000833c783b */ /* 0x000fe80000000200 */
[----:B------:R-:W-:Y:S01]  /*2f60*/  LDSM.16.M88.4 R40, [R138+0x7000] ;  /* 0x007000008a28783b */ /* 0x000fe20000000200 */
[C---:B----4-:R-:W-:Y:S06]  /*2f70*/  HMMA.16816.F32 R16, R68.reuse, R56, R16 ;  /* 0x000000384410723c */ /* 0x050fec0000001810 */
[C---:B------:R-:W-:Y:S01]  /*2f80*/  HMMA.16816.F32 R72, R68.reuse, R58, R72 ;  /* 0x0000003a4448723c */ /* 0x040fe20000001848 */
[----:B------:R-:W1:Y:S05]  /*2f90*/  LDSM.16.M88.4 R56, [R140+0x2000] ;  /* 0x002000008c38783b */ /* 0x000e6a0000000200 */
[C---:B---3--:R-:W-:Y:S06]  /*2fa0*/  HMMA.16816.F32 R84, R68.reuse, R36, R84 ;  /* 0x000000244454723c */ /* 0x048fec0000001854 */
[----:B------:R-:W-:Y:S06]  /*2fb0*/  HMMA.16816.F32 R80, R68, R38, R80 ;  /* 0x000000264450723c */ /* 0x000fec0000001850 */
[C---:B------:R-:W-:Y:S01]  /*2fc0*/  HMMA.16816.F32 R36, R12.reuse, R28, R24 ;  /* 0x0000001c0c24723c */ /* 0x040fe20000001818 */
[----:B------:R-:W-:Y:S05]  /*2fd0*/  LDSM.16.M88.4 R24, [R138+0x7800] ;  /* 0x007800008a18783b */ /* 0x000fea0000000200 */
[C---:B------:R-:W-:Y:S01]  /*2fe0*/  HMMA.16816.F32 R28, R12.reuse, R30, R20 ;  /* 0x0000001e0c1c723c */ /* 0x040fe20000001814 */
[----:B------:R-:W3:Y:S05]  /*2ff0*/  LDSM.16.M88.4 R20, [R131+0x2800] ;  /* 0x002800008314783b */ /* 0x000eea0000000200 */
[C---:B--2---:R-:W-:Y:S06]  /*3000*/  HMMA.16816.F32 R16, R12.reuse, R44, R16 ;  /* 0x0000002c0c10723c */ /* 0x044fec0000001810 */
[----:B------:R-:W-:Y:S01]  /*3010*/  HMMA.16816.F32 R72, R12, R46, R72 ;  /* 0x0000002e0c48723c */ /* 0x000fe20000001848 */
[----:B------:R-:W-:-:S04]  /*3020*/  SHF.R.S32.HI R44, RZ, 0x1f, R3 ;  /* 0x0000001fff2c7819 */ /* 0x000fc80000011403 */
[----:B------:R-:W-:Y:S01]  /*3030*/  LEA.HI R44, R44, R3, RZ, 0x2 ;  /* 0x000000032c2c7211 */ /* 0x000fe200078f10ff */
[----:B------:R-:W-:Y:S01]  /*3040*/  IMAD R3, R93, 0x10, R95 ;  /* 0x000000105d037824 */ /* 0x000fe200078e025f */
[----:B-1----:R-:W-:Y:S02]  /*3050*/  HMMA.16816.F32 R36, R56, R60, R36 ;  /* 0x0000003c3824723c */ /* 0x002fe40000001824 */
[----:B------:R-:W-:-:S04]  /*3060*/  SHF.R.S32.HI R152, RZ, 0x2, R44 ;  /* 0x00000002ff987819 */ /* 0x000fc8000001142c */
[----:B------:R-:W-:Y:S01]  /*3070*/  IADD3 R3, R3, 0x1, R152 ;  /* 0x0000000103037810 */ /* 0x000fe20007ffe098 */
[C---:B------:R-:W-:Y:S03]  /*3080*/  HMMA.16816.F32 R84, R12.reuse, R40, R84 ;  /* 0x000000280c54723c */ /* 0x040fe60000001854 */
[----:B------:R-:W-:Y:S01]  /*3090*/  IADD3 R45, R7, R3, -R94 ;  /* 0x00000003072d7210 */ /* 0x000fe20007ffe85e */
[----:B------:R-:W-:Y:S02]  /*30a0*/  IMAD.IADD R3, R2, 0x1, R33 ;  /* 0x0000000102037824 */ /* 0x000fe400078e0221 */
[----:B------:R-:W-:Y:S01]  /*30b0*/  HMMA.16816.F32 R80, R12, R42, R80 ;  /* 0x0000002a0c50723c */ /* 0x000fe20000001850 */
[----:B------:R-:W1:Y:S01]  /*30c0*/  LDSM.16.M88.4 R40, [R131+0x3000] ;  /* 0x003000008328783b */ /* 0x000e620000000200 */
[----:B------:R-:W-:Y:S02]  /*30d0*/  IMAD.IADD R92, R45, 0x1, R92 ;  /* 0x000000012d5c7824 */ /* 0x000fe400078e025c */
[----:B------:R-:W-:Y:S01]  /*30e0*/  VIADD R33, R3, 0x1 ;  /* 0x0000000103217836 */ /* 0x000fe20000000000 */
[----:B------:R-:W2:Y:S01]  /*30f0*/  LDSM.16.M88.4 R44, [R131+0x3800] ;  /* 0x00380000832c783b */ /* 0x000ea20000000200 */
[----:B------:R-:W-:Y:S01]  /*3100*/  HMMA.16816.F32 R52, R68, R76, R52 ;  /* 0x0000004c4434723c */ /* 0x000fe20000001834 */
[----:B------:R-:W-:Y:S01]  /*3110*/  VIMNMX R162, R92, R7, PT ;  /* 0x000000075ca27248 */ /* 0x000fe20003fe0100 */
[----:B------:R-:W-:-:S04]  /*3120*/  DEPBAR.LE SB0, 0x0 ;  /* 0x000080000000791a */ /* 0x000fc80000000000 */
[C---:B------:R-:W-:Y:S01]  /*3130*/  HMMA.16816.F32 R28, R56.reuse, R62, R28 ;  /* 0x0000003e381c723c */ /* 0x040fe2000000181c */
[CC--:B------:R-:W-:Y:S02]  /*3140*/  ISETP.GE.AND P1, PT, R3.reuse, R162.reuse, PT ;  /* 0x000000a20300720c */ /* 0x0c0fe40003f26270 */
[----:B------:R-:W-:Y:S01]  /*3150*/  VIADDMNMX R161, R92, 0x8, R7, PT ;  /* 0x000000085ca17846 */ /* 0x000fe20003800107 */
[----:B------:R-:W-:Y:S01]  /*3160*/  VIADD R7, R3, 0x8 ;  /* 0x0000000803077836 */ /* 0x000fe20000000000 */
[-C--:B------:R-:W-:Y:S01]  /*3170*/  ISETP.GE.AND P2, PT, R33, R162.reuse, PT ;  /* 0x000000a22100720c */ /* 0x080fe20003f46270 */
[----:B---3--:R-:W-:Y:S01]  /*3180*/  HMMA.16816.F32 R16, R56, R20, R16 ;  /* 0x000000143810723c */ /* 0x008fe20000001810 */
[----:B------:R-:W-:Y:S02]  /*3190*/  FSEL R36, R36, -INF , !P1 ;  /* 0xff80000024247808 */ /* 0x000fe40004800000 */
[----:B------:R-:W-:Y:S02]  /*31a0*/  ISETP.GE.AND P5, PT, R7, R162, PT ;  /* 0x000000a20700720c */ /* 0x000fe40003fa6270 */
[-C--:B------:R-:W-:Y:S01]  /*31b0*/  ISETP.GE.AND P3, PT, R33, R161.reuse, PT ;  /* 0x000000a12100720c */ /* 0x080fe20003f66270 */
[----:B------:R-:W-:Y:S01]  /*31c0*/  HMMA.16816.F32 R48, R68, R78, R48 ;  /* 0x0000004e4430723c */ /* 0x000fe20000001830 */
[----:B------:R-:W-:Y:S01]  /*31d0*/  VIADD R20, R3, 0x9 ;  /* 0x0000000903147836 */ /* 0x000fe20000000000 */
[----:B------:R-:W-:Y:S01]  /*31e0*/  ISETP.GE.AND P4, PT, R7, R161, PT ;  /* 0x000000a10700720c */ /* 0x000fe20003f86270 */
[----:B------:R-:W-:Y:S01]  /*31f0*/  VIADD R21, R3, 0x11 ;  /* 0x0000001103157836 */ /* 0x000fe20000000000 */
[----:B------:R-:W-:-:S02]  /*3200*/  FSEL R39, R39, -INF , !P3 ;  /* 0xff80000027277808 */ /* 0x000fc40005800000 */
[----:B------:R-:W-:Y:S01]  /*3210*/  HMMA.16816.F32 R72, R56, R22, R72 ;  /* 0x000000163848723c */ /* 0x000fe20000001848 */
[C---:B------:R-:W-:Y:S02]  /*3220*/  ISETP.GE.AND P6, PT, R20.reuse, R162, PT ;  /* 0x000000a21400720c */ /* 0x040fe40003fc6270 */
[-C--:B------:R-:W-:Y:S02]  /*3230*/  ISETP.GE.AND P1, PT, R20, R161.reuse, PT ;  /* 0x000000a11400720c */ /* 0x080fe40003f26270 */
[----:B------:R-:W-:Y:S01]  /*3240*/  FSEL R20, R37, -INF , !P2 ;  /* 0xff80000025147808 */ /* 0x000fe20005000000 */
[----:B------:R-:W-:Y:S01]  /*3250*/  HMMA.16816.F32 R52, R12, R24, R52 ;  /* 0x000000180c34723c */ /* 0x000fe20000001834 */
[C---:B------:R-:W-:Y:S01]  /*3260*/  VIADD R22, R3.reuse, 0x10 ;  /* 0x0000001003167836 */ /* 0x040fe20000000000 */
[C---:B------:R-:W-:Y:S01]  /*3270*/  ISETP.GE.AND P2, PT, R3.reuse, R161, PT ;  /* 0x000000a10300720c */ /* 0x040fe20003f46270 */
[----:B------:R-:W-:Y:S01]  /*3280*/  VIADD R23, R3, 0x19 ;  /* 0x0000001903177836 */ /* 0x000fe20000000000 */
[----:B------:R-:W-:-:S02]  /*3290*/  FSEL R28, R28, -INF , !P5 ;  /* 0xff8000001c1c7808 */ /* 0x000fc40006800000 */
[----:B------:R-:W-:Y:S01]  /*32a0*/  FSEL R7, R38, -INF , !P2 ;  /* 0xff80000026077808 */ /* 0x000fe20005000000 */
[----:B------:R-:W-:Y:S01]  /*32b0*/  VIADD R24, R3, 0x18 ;  /* 0x0000001803187836 */ /* 0x000fe20000000000 */
[CC--:B------:R-:W-:Y:S01]  /*32c0*/  ISETP.GE.AND P5, PT, R22.reuse, R162.reuse, PT ;  /* 0x000000a21600720c */ /* 0x0c0fe20003fa6270 */
[----:B-1----:R-:W-:Y:S01]  /*32d0*/  HMMA.16816.F32 R84, R56, R40, R84 ;  /* 0x000000283854723c */ /* 0x002fe20000001854 */
[----:B------:R-:W-:Y:S01]  /*32e0*/  BAR.SYNC.DEFER_BLOCKING 0x0 ;  /* 0x0000000000007b1d */ /* 0x000fe20000010000 */
[-C--:B------:R-:W-:Y:S02]  /*32f0*/  ISETP.GE.AND P2, PT, R22, R161.reuse, PT ;  /* 0x000000a11600720c */ /* 0x080fe40003f46270 */
[----:B------:R-:W-:Y:S02]  /*3300*/  FSEL R22, R29, -INF , !P6 ;  /* 0xff8000001d167808 */ /* 0x000fe40007000000 */
[C---:B------:R-:W-:Y:S01]  /*3310*/  ISETP.GE.AND P6, PT, R21.reuse, R162, PT ;  /* 0x000000a21500720c */ /* 0x040fe20003fc6270 */
[----:B------:R-:W-:Y:S01]  /*3320*/  HMMA.16816.F32 R48, R12, R26, R48 ;  /* 0x0000001a0c30723c */ /* 0x000fe20000001830 */
[----:B------:R-:W-:-:S02]  /*3330*/  ISETP.GE.AND P3, PT, R21, R161, PT ;  /* 0x000000a11500720c */ /* 0x000fc40003f66270 */
[----:B------:R-:W-:Y:S02]  /*3340*/  FSEL R21, R30, -INF , !P4 ;  /* 0xff8000001e157808 */ /* 0x000fe40006000000 */
[----:B------:R-:W-:Y:S01]  /*3350*/  FSEL R31, R31, -INF , !P1 ;  /* 0xff8000001f1f7808 */ /* 0x000fe20004800000 */
[C---:B------:R-:W-:Y:S01]  /*3360*/  HMMA.16816.F32 R80, R56.reuse, R42, R80 ;  /* 0x0000002a3850723c */ /* 0x040fe20000001850 */
[C---:B------:R-:W-:Y:S01]  /*3370*/  ISETP.GE.AND P4, PT, R24.reuse, R162, PT ;  /* 0x000000a21800720c */ /* 0x040fe20003f86270 */
[C---:B------:R-:W-:Y:S01]  /*3380*/  VIADD R14, R3.reuse, 0x21 ;  /* 0x00000021030e7836 */ /* 0x040fe20000000000 */
[----:B------:R-:W-:Y:S01]  /*3390*/  ISETP.GE.AND P1, PT, R24, R161, PT ;  /* 0x000000a11800720c */ /* 0x000fe20003f26270 */
[----:B------:R-:W-:Y:S01]  /*33a0*/  VIADD R15, R3, 0x28 ;  /* 0x00000028030f7836 */ /* 0x000fe20000000000 */
[----:B------:R-:W-:Y:S01]  /*33b0*/  FSEL R24, R16, -INF , !P5 ;  /* 0xff80000010187808 */ /* 0x000fe20006800000 */
[----:B--2---:R-:W-:Y:S01]  /*33c0*/  HMMA.16816.F32 R52, R56, R44, R52 ;  /* 0x0000002c3834723c */ /* 0x004fe20000001834 */
[----:B------:R-:W-:Y:S01]  /*33d0*/  FSEL R16, R17, -INF , !P6 ;  /* 0xff80000011107808 */ /* 0x000fe20007000000 */
[----:B------:R-:W-:Y:S01]  /*33e0*/  VIADD R17, R3, 0x20 ;  /* 0x0000002003117836 */ /* 0x000fe20000000000 */
[----:B------:R-:W-:-:S02]  /*33f0*/  FSEL R72, R72, -INF , !P4 ;  /* 0xff80000048487808 */ /* 0x000fc40006000000 */
[----:B------:R-:W-:Y:S02]  /*3400*/  FSEL R13, R18, -INF , !P2 ;  /* 0xff800000120d7808 */ /* 0x000fe40005000000 */
[CC--:B------:R-:W-:Y:S02]  /*3410*/  ISETP.GE.AND P4, PT, R17.reuse, R162.reuse, PT ;  /* 0x000000a21100720c */ /* 0x0c0fe40003f86270 */
[----:B------:R-:W-:Y:S02]  /*3420*/  ISETP.GE.AND P2, PT, R17, R161, PT ;  /* 0x000000a11100720c */ /* 0x000fe40003f46270 */
[----:B------:R-:W-:Y:S01]  /*3430*/  FSEL R17, R74, -INF , !P1 ;  /* 0xff8000004a117808 */ /* 0x000fe20004800000 */
[----:B------:R-:W-:Y:S01]  /*3440*/  HMMA.16816.F32 R48, R56, R46, R48 ;  /* 0x0000002e3830723c */ /* 0x000fe20000001830 */
[----:B------:R-:W-:Y:S02]  /*3450*/  ISETP.GT.AND P1, PT, R103, 0x1, PT ;  /* 0x000000016700780c */ /* 0x000fe40003f24270 */
[----:B------:R-:W-:-:S02]  /*3460*/  ISETP.GE.AND P5, PT, R23, R162, PT ;  /* 0x000000a21700720c */ /* 0x000fc40003fa6270 */
[-C--:B------:R-:W-:Y:S02]  /*3470*/  ISETP.GE.AND P6, PT, R23, R161.reuse, PT ;  /* 0x000000a11700720c */ /* 0x080fe40003fc6270 */
[----:B------:R-:W-:Y:S02]  /*3480*/  FSEL R19, R19, -INF , !P3 ;  /* 0xff80000013137808 */ /* 0x000fe40005800000 */
[----:B------:R-:W-:Y:S02]  /*3490*/  FSEL R12, R73, -INF , !P5 ;  /* 0xff800000490c7808 */ /* 0x000fe40006800000 */
[CC--:B------:R-:W-:Y:S02]  /*34a0*/  ISETP.GE.AND P3, PT, R14.reuse, R162.reuse, PT ;  /* 0x000000a20e00720c */ /* 0x0c0fe40003f66270 */
[----:B------:R-:W-:Y:S01]  /*34b0*/  ISETP.GE.AND P5, PT, R14, R161, PT ;  /* 0x000000a10e00720c */ /* 0x000fe20003fa6270 */
[----:B------:R-:W1:Y:S01]  /*34c0*/  @!P1 LDC.64 R100, c[0x0][0x218] ;  /* 0x00008600ff649b82 */ /* 0x000e620000000a00 */
[----:B------:R-:W-:Y:S01]  /*34d0*/  FSEL R75, R75, -INF , !P6 ;  /* 0xff8000004b4b7808 */ /* 0x000fe20007000000 */
[----:B------:R-:W-:Y:S01]  /*34e0*/  VIADD R14, R3, 0x29 ;  /* 0x00000029030e7836 */ /* 0x000fe20000000000 */
[----:B------:R-:W-:-:S02]  /*34f0*/  ISETP.GE.AND P6, PT, R15, R162, PT ;  /* 0x000000a20f00720c */ /* 0x000fc40003fc6270 */
[----:B------:R-:W-:Y:S02]  /*3500*/  FSEL R168, R84, -INF , !P4 ;  /* 0xff80000054a87808 */ /* 0x000fe40006000000 */
        /* <DEDUP_REMOVED lines=12> */
[----:B------:R-:W-:Y:S01]  /*35d0*/  FSEL R167, R87, -INF , !P5 ;  /* 0xff80000057a77808 */ /* 0x000fe20006800000 */
[----:B------:R-:W-:Y:S01]  /*35e0*/  VIADD R3, R3, 0x39 ;  /* 0x0000003903037836 */ /* 0x000fe20000000000 */
[----:B------:R-:W-:Y:S02]  /*35f0*/  FSEL R165, R82, -INF , !P4 ;  /* 0xff80000052a57808 */ /* 0x000fe40006000000 */
[----:B------:R-:W-:-:S02]  /*3600*/  ISETP.GE.AND P5, PT, R14, R162, PT ;  /* 0x000000a20e00720c */ /* 0x000fc40003fa6270 */
[----:B------:R-:W-:Y:S02]  /*3610*/  ISETP.GE.AND P4, PT, R14, R161, PT ;  /* 0x000000a10e00720c */ /* 0x000fe40003f86270 */
[----:B------:R-:W-:Y:S02]  /*3620*/  FSEL R163, R83, -INF , !P6 ;  /* 0xff80000053a37808 */ /* 0x000fe40007000000 */
[----:B------:R-:W-:Y:S02]  /*3630*/  FSEL R124, R52, -INF , !P3 ;  /* 0xff800000347c7808 */ /* 0x000fe40005800000 */
[----:B------:R-:W-:Y:S02]  /*3640*/  FSEL R123, R53, -INF , !P5 ;  /* 0xff800000357b7808 */ /* 0x000fe40006800000 */
[----:B------:R-:W-:Y:S02]  /*3650*/  FSEL R118, R54, -INF , !P2 ;  /* 0xff80000036767808 */ /* 0x000fe40005000000 */
[----:B------:R-:W-:-:S02]  /*3660*/  FSEL R121, R55, -INF , !P4 ;  /* 0xff80000037797808 */ /* 0x000fc40006000000 */
[CC--:B------:R-:W-:Y:S02]  /*3670*/  ISETP.GE.AND P6, PT, R15.reuse, R162.reuse, PT ;  /* 0x000000a20f00720c */ /* 0x0c0fe40003fc6270 */
[-C--:B------:R-:W-:Y:S02]  /*3680*/  ISETP.GE.AND P3, PT, R15, R161.reuse, PT ;  /* 0x000000a10f00720c */ /* 0x080fe40003f66270 */
[C---:B------:R-:W-:Y:S02]  /*3690*/  ISETP.GE.AND P5, PT, R3.reuse, R162, PT ;  /* 0x000000a20300720c */ /* 0x040fe40003fa6270 */
[----:B------:R-:W-:Y:S02]  /*36a0*/  ISETP.GE.AND P2, PT, R3, R161, PT ;  /* 0x000000a10300720c */ /* 0x000fe40003f46270 */
[----:B-1----:R-:W-:Y:S02]  /*36b0*/  @!P1 LEA R158, P4, R149, R100, 0x1 ;  /* 0x00000064959e9211 */ /* 0x002fe400078808ff */
[----:B------:R-:W-:-:S02]  /*36c0*/  FSEL R126, R48, -INF , !P6 ;  /* 0xff800000307e7808 */ /* 0x000fc40007000000 */
[----:B------:R-:W-:Y:S02]  /*36d0*/  FSEL R125, R49, -INF , !P5 ;  /* 0xff800000317d7808 */ /* 0x000fe40006800000 */
[----:B------:R-:W-:Y:S02]  /*36e0*/  FSEL R120, R50, -INF , !P3 ;  /* 0xff80000032787808 */ /* 0x000fe40005800000 */
[----:B------:R-:W-:Y:S02]  /*36f0*/  FSEL R119, R51, -INF , !P2 ;  /* 0xff80000033777808 */ /* 0x000fe40005000000 */
[----:B------:R-:W-:Y:S01]  /*3700*/  @!P1 LEA.HI.X R159, R149, R101, R160, 0x1, P4 ;  /* 0x00000065959f9211 */ /* 0x000fe200020f0ca0 */
        /* <DEDUP_REMOVED lines=61> */
.L_x_6610:
[----:B------:R-:W-:-:S04]  /*3ae0*/  LEA R2, -R8, RZ, 0x6 ;  /* 0x000000ff08027211 */ /* 0x000fc800078e31ff */
[----:B------:R-:W-:-:S07]  /*3af0*/  SHF.R.S32.HI R15, RZ, 0x1f, R2 ;  /* 0x0000001fff0f7819 */ /* 0x000fce0000011402 */
.L_x_6611:
[----:B------:R-:W1:Y:S01]  /*3b00*/  LDC.64 R100, c[0x0][0x218] ;  /* 0x00008600ff647b82 */ /* 0x000e620000000a00 */
[----:B------:R-:W-:Y:S01]  /*3b10*/  IADD3 R149, P1, R2, R149, RZ ;  /* 0x0000009502957210 */ /* 0x000fe20007f3e0ff */
[C---:B------:R-:W-:Y:S01]  /*3b20*/  IMAD.SHL.U32 R3, R8.reuse, 0x20, RZ ;  /* 0x0000002008037824 */ /* 0x040fe200078e00ff */
[----:B------:R-:W-:-:S03]  /*3b30*/  SHF.L.U64.HI R2, R8, 0x5, R9 ;  /* 0x0000000508027819 */ /* 0x000fc60000010209 */
[----:B------:R-:W-:Y:S01]  /*3b40*/  IMAD.X R160, R15, 0x1, R160, P1 ;  /* 0x000000010fa07824 */ /* 0x000fe200008e06a0 */
[----:B-1----:R-:W-:-:S04]  /*3b50*/  LEA R158, P2, R149, R100, 0x1 ;  /* 0x00000064959e7211 */ /* 0x002fc800078408ff */
[----:B------:R-:W-:Y:S02]  /*3b60*/  IADD3 R26, P1, R3, R158, RZ ;  /* 0x0000009e031a7210 */ /* 0x000fe40007f3e0ff */
[----:B------:R-:W-:Y:S02]  /*3b70*/  LEA.HI.X R159, R149, R101, R160, 0x1, P2 ;  /* 0x00000065959f7211 */ /* 0x000fe400010f0ca0 */
[----:B------:R-:W-:-:S03]  /*3b80*/  IADD3 R14, P2, R26, R3, RZ ;  /* 0x000000031a0e7210 */ /* 0x000fc60007f5e0ff */
[----:B------:R-:W-:Y:S01]  /*3b90*/  IMAD.X R27, R2, 0x1, R159, P1 ;  /* 0x00000001021b7824 */ /* 0x000fe200008e069f */
[----:B------:R-:W-:Y:S01]  /*3ba0*/  IADD3 R40, P1, R14, R3, RZ ;  /* 0x000000030e287210 */ /* 0x000fe20007f3e0ff */
[----:B------:R-:W-:Y:S01]  /*3bb0*/  @!PT LDS RZ, [RZ] ;  /* 0x00000000fffff984 */ /* 0x000fe20000000800 */
[----:B------:R-:W-:Y:S01]  /*3bc0*/  @!PT LDS RZ, [RZ] ;  /* 0x00000000fffff984 */ /* 0x000fe20000000800 */
[----:B------:R-:W-:Y:S01]  /*3bd0*/  @!PT LDS RZ, [RZ] ;  /* 0x00000000fffff984 */ /* 0x000fe20000000800 */
[----:B------:R1:W-:Y:S02]  /*3be0*/  LDGSTS.E.BYPASS.LTC128B.128 [R153+0x4000], desc[UR10][R158.64] ;  /* 0x040000009e997fae */ /* 0x0003e4000b901d4a */
[--C-:B------:R-:W-:Y:S02]  /*3bf0*/  IMAD.X R15, R27, 0x1, R2.reuse, P2 ;  /* 0x000000011b0f7824 */ /* 0x100fe400010e0602 */
        /* <DEDUP_REMOVED lines=8> */
[----:B------:R-:W0:Y:S02]  /*3c80*/  LDGDEPBAR ;  /* 0x00000000000079af */ /* 0x000e240000000000 */
.L_x_6609:
        /* <DEDUP_REMOVED lines=22> */
[----:B------:R-:W-:Y:S02]  /*3df0*/  LEA R139, R5, UR4, 0x1 ;  /* 0x00000004058b7c11 */ /* 0x000fe4000f8e08ff */
        /* <DEDUP_REMOVED lines=12> */
[----:B------:R-:W-:-:S02]  /*3ec0*/  LEA R135, R0, R137, 0x1 ;  /* 0x0000008900877211 */ /* 0x000fc400078e08ff */
[----:B-1----:R-:W-:Y:S01]  /*3ed0*/  FMNMX.FTZ R15, R121, R6, !PT ;  /* 0x00000006790f7209 */ /* 0x002fe20007810000 */
[----:B------:R-:W1:Y:S03]  /*3ee0*/  SHFL.BFLY PT, R2, R23, 0x2, 0x1f ;  /* 0x0c401f0017027f89 */ /* 0x000e6600000e0000 */
[----:B------:R-:W-:Y:S01]  /*3ef0*/  FMNMX.FTZ R6, R120, R15, !PT ;  /* 0x0000000f78067209 */ /* 0x000fe20007810000 */
[----:B------:R-:W-:Y:S04]  /*3f00*/  LDSM.16.MT88.4 R60, [R135+0x8000] ;  /* 0x00800000873c783b */ /* 0x000fe80000004200 */
[----:B------:R-:W-:Y:S01]  /*3f10*/  LDSM.16.MT88.4 R80, [R136+0xa000] ;  /* 0x00a000008850783b */ /* 0x000fe20000004200 */
[----:B-1----:R-:W-:-:S02]  /*3f20*/  FMNMX.FTZ R2, R23, R2, !PT ;  /* 0x0000000217027209 */ /* 0x002fc40007810000 */
[----:B------:R-:W-:-:S03]  /*3f30*/  FMNMX.FTZ R23, R119, R6, !PT ;  /* 0x0000000677177209 */ /* 0x000fc60007810000 */
[----:B------:R-:W1:Y:S04]  /*3f40*/  SHFL.BFLY PT, R3, R2, 0x1, 0x1f ;  /* 0x0c201f0002037f89 */ /* 0x000e6800000e0000 */
[----:B------:R-:W2:Y:S01]  /*3f50*/  SHFL.BFLY PT, R6, R23, 0x2, 0x1f ;  /* 0x0c401f0017067f89 */ /* 0x000ea200000e0000 */
[----:B-1----:R-:W-:Y:S02]  /*3f60*/  FMNMX.FTZ R3, R2, R3, !PT ;  /* 0x0000000302037209 */ /* 0x002fe40007810000 */
[----:B--2---:R-:W-:-:S03]  /*3f70*/  FMNMX.FTZ R6, R23, R6, !PT ;  /* 0x0000000617067209 */ /* 0x004fc60007810000 */
[C---:B------:R-:W-:Y:S01]  /*3f80*/  FMUL.FTZ R127, R3.reuse, UR6 ;  /* 0x00000006037f7c20 */ /* 0x040fe20008410000 */
[----:B------:R-:W-:Y:S01]  /*3f90*/  FSETP.NEU.FTZ.AND P1, PT, R3, -INF , PT ;  /* 0xff8000000300780b */ /* 0x000fe20003f3d000 */
[----:B------:R-:W1:Y:S03]  /*3fa0*/  SHFL.BFLY PT, R15, R6, 0x1, 0x1f ;  /* 0x0c201f00060f7f89 */ /* 0x000e6600000e0000 */
        /* <DEDUP_REMOVED lines=15> */
[----:B------:R-:W2:Y:S01]  /*40a0*/  MUFU.EX2 R114, R114 ;  /* 0x0000007200727308 */ /* 0x000ea20000000800 */
[----:B-1----:R-:W-:-:S04]  /*40b0*/  FMNMX.FTZ R2, R6, R15, !PT ;  /* 0x0000000f06027209 */ /* 0x002fc80007810000 */
[C---:B------:R-:W-:Y:S01]  /*40c0*/  FSETP.NEU.FTZ.AND P1, PT, R2.reuse, -INF , PT ;  /* 0xff8000000200780b */ /* 0x040fe20003f3d000 */
[----:B------:R-:W-:Y:S02]  /*40d0*/  FMUL.FTZ R122, R2, UR6 ;  /* 0x00000006027a7c20 */ /* 0x000fe40008410000 */
[----:B------:R-:W-:Y:S03]  /*40e0*/  MUFU.EX2 R112, R112 ;  /* 0x0000007000707308 */ /* 0x000fe60000000800 */
[----:B------:R-:W-:Y:S02]  /*40f0*/  FSEL R122, R122, RZ, P1 ;  /* 0x000000ff7a7a7208 */ /* 0x000fe40000800000 */
[----:B------:R-:W-:-:S03]  /*4100*/  ISETP.GE.AND P1, PT, R103, 0x2, PT ;  /* 0x000000026700780c */ /* 0x000fc60003f26270 */
[----:B------:R-:W1:Y:S01]  /*4110*/  MUFU.EX2 R109, R109 ;  /* 0x0000006d006d7308 */ /* 0x000e620000000800 */
[--C-:B------:R-:W-:Y:S01]  /*4120*/  FFMA.FTZ R116, R39, UR6, -R122.reuse ;  /* 0x0000000627747c23 */ /* 0x100fe2000801087a */
[--C-:B------:R-:W-:Y:S01]  /*4130*/  FFMA.FTZ R117, R7, UR6, -R122.reuse ;  /* 0x0000000607757c23 */ /* 0x100fe2000801087a */
[----:B------:R-:W3:Y:S01]  /*4140*/  LDSM.16.MT88.4 R36, [R139+0x8000] ;  /* 0x008000008b24783b */ /* 0x000ee20000004200 */
[--C-:B------:R-:W-:Y:S01]  /*4150*/  FFMA.FTZ R113, R21, UR6, -R122.reuse ;  /* 0x0000000615717c23 */ /* 0x100fe2000801087a */
[--C-:B------:R-:W-:Y:S01]  /*4160*/  FFMA.FTZ R110, R31, UR6, -R122.reuse ;  /* 0x000000061f6e7c23 */ /* 0x100fe2000801087a */
[--C-:B------:R-:W-:Y:S01]  /*4170*/  FFMA.FTZ R111, R13, UR6, -R122.reuse ;  /* 0x000000060d6f7c23 */ /* 0x100fe2000801087a */
[----:B--2---:R-:W-:Y:S01]  /*4180*/  F2FP.F16.F32.PACK_AB R84, R114, R115 ;  /* 0x000000737254723e */ /* 0x004fe200000000ff */
[----:B------:R-:W-:Y:S01]  /*4190*/  MUFU.EX2 R117, R117 ;  /* 0x0000007500757308 */ /* 0x000fe20000000800 */
[----:B------:R-:W2:Y:S01]  /*41a0*/  LDSM.16.MT88.4 R12, [R139+0x8800] ;  /* 0x008800008b0c783b */ /* 0x000ea20000004200 */
[--C-:B------:R-:W-:Y:S01]  /*41b0*/  FFMA.FTZ R106, R19, UR6, -R122.reuse ;  /* 0x00000006136a7c23 */ /* 0x100fe2000801087a */
[--C-:B------:R-:W-:Y:S01]  /*41c0*/  FFMA.FTZ R107, R17, UR6, -R122.reuse ;  /* 0x00000006116b7c23 */ /* 0x100fe2000801087a */
[--C-:B------:R-:W-:Y:S01]  /*41d0*/  FFMA.FTZ R75, R75, UR6, -R122.reuse ;  /* 0x000000064b4b7c23 */ /* 0x100fe2000801087a */
[----:B------:R-:W4:Y:S01]  /*41e0*/  LDSM.16.MT88.4 R16, [R135+0xa000] ;  /* 0x00a000008710783b */ /* 0x000f220000004200 */
[--C-:B------:R-:W-:Y:S01]  /*41f0*/  FFMA.FTZ R118, R118, UR6, -R122.reuse ;  /* 0x0000000676767c23 */ /* 0x100fe2000801087a */
[--C-:B------:R-:W-:Y:S01]  /*4200*/  FFMA.FTZ R121, R121, UR6, -R122.reuse ;  /* 0x0000000679797c23 */ /* 0x100fe2000801087a */
[----:B------:R-:W5:Y:S01]  /*4210*/  MUFU.EX2 R116, R116 ;  /* 0x0000007400747308 */ /* 0x000f620000000800 */
[----:B-1----:R-:W-:Y:S01]  /*4220*/  F2FP.F16.F32.PACK_AB R86, R109, R112 ;  /* 0x000000706d56723e */ /* 0x002fe200000000ff */
[----:B------:R-:W1:Y:S01]  /*4230*/  LDSM.16.MT88.4 R20, [R137+0x8800] ;  /* 0x008800008914783b */ /* 0x000e620000004200 */
[----:B------:R-:W-:Y:S01]  /*4240*/  FFMA.FTZ R120, R120, UR6, -R122 ;  /* 0x0000000678787c23 */ /* 0x000fe2000801087a */
[----:B------:R-:W-:-:S02]  /*4250*/  FADD.FTZ R115, R115, R114 ;  /* 0x0000007273737221 */ /* 0x000fc40000010000 */
[----:B------:R-:W-:Y:S02]  /*4260*/  LDSM.16.MT88.4 R28, [R136+0x8800] ;  /* 0x00880000881c783b */ /* 0x000fe40000004200 */
[----:B------:R-:W-:Y:S01]  /*4270*/  MUFU.EX2 R113, R113 ;  /* 0x0000007100717308 */ /* 0x000fe20000000800 */
[----:B------:R-:W-:-:S04]  /*4280*/  FADD.FTZ R112, R112, R115 ;  /* 0x0000007370707221 */ /* 0x000fc80000010000 */
[----:B------:R-:W-:-:S03]  /*4290*/  FADD.FTZ R109, R109, R112 ;  /* 0x000000706d6d7221 */ /* 0x000fc60000010000 */
        /* <DEDUP_REMOVED lines=11> */
[----:B------:R-:W3:Y:S01]  /*4350*/  MUFU.EX2 R33, R33 ;  /* 0x0000002100217308 */ /* 0x000ee20000000800 */
[C---:B-----5:R-:W-:Y:S01]  /*4360*/  F2FP.F16.F32.PACK_AB R4, R105.reuse, R108 ;  /* 0x0000006c6904723e */ /* 0x060fe200000000ff */
[----:B------:R-:W-:Y:S01]  /*4370*/  FADD.FTZ R108, R108, R109 ;  /* 0x0000006d6c6c7221 */ /* 0x000fe20000010000 */
[----:B------:R-:W-:Y:S03]  /*4380*/  HMMA.16816.F32 R64, R84, R68, RZ ;  /* 0x000000445440723c */ /* 0x000fe600000018ff */
[----:B------:R-:W-:-:S02]  /*4390*/  FADD.FTZ R105, R105, R108 ;  /* 0x0000006c69697221 */ /* 0x000fc40000010000 */
[----:B------:R-:W-:Y:S01]  /*43a0*/  MUFU.EX2 R111, R111 ;  /* 0x0000006f006f7308 */ /* 0x000fe20000000800 */
[C---:B------:R-:W-:Y:S06]  /*43b0*/  HMMA.16816.F32 R68, R84.reuse, R70, RZ ;  /* 0x000000465444723c */ /* 0x040fec00000018ff */
[----:B------:R-:W-:Y:S01]  /*43c0*/  HMMA.16816.F32 R40, R84, R44, RZ ;  /* 0x0000002c5428723c */ /* 0x000fe200000018ff */
[----:B------:R-:W5:Y:S01]  /*43d0*/  MUFU.EX2 R106, R106 ;  /* 0x0000006a006a7308 */ /* 0x000f620000000800 */
[----:B---3--:R-:W-:Y:S01]  /*43e0*/  F2FP.F16.F32.PACK_AB R6, R33, R104 ;  /* 0x000000682106723e */ /* 0x008fe200000000ff */
[----:B------:R-:W-:-:S03]  /*43f0*/  FADD.FTZ R104, R104, R105 ;  /* 0x0000006968687221 */ /* 0x000fc60000010000 */
[C---:B------:R-:W-:Y:S01]  /*4400*/  HMMA.16816.F32 R48, R84.reuse, R52, RZ ;  /* 0x000000345430723c */ /* 0x040fe200000018ff */
[----:B------:R-:W-:Y:S02]  /*4410*/  FADD.FTZ R33, R33, R104 ;  /* 0x0000006821217221 */ /* 0x000fe40000010000 */
        /* <DEDUP_REMOVED lines=11> */
[----:B------:R-:W-:Y:S01]  /*44d0*/  MUFU.EX2 R123, R123 ;  /* 0x0000007b007b7308 */ /* 0x000fe20000000800 */
[----:B------:R-:W-:-:S02]  /*44e0*/  FADD.FTZ R107, R107, R106 ;  /* 0x0000006a6b6b7221 */ /* 0x000fc40000010000 */
[----:B------:R-:W-:Y:S02]  /*44f0*/  HMMA.16816.F32 R72, R84, R76, RZ ;  /* 0x0000004c5448723c */ /* 0x000fe400000018ff */
[----:B------:R-:W-:-:S04]  /*4500*/  FADD.FTZ R0, R0, R107 ;  /* 0x0000006b00007221 */ /* 0x000fc80000010000 */
[C---:B--2---:R-:W-:Y:S01]  /*4510*/  HMMA.16816.F32 R96, R4.reuse, R12, R96 ;  /* 0x0000000c0460723c */ /* 0x044fe20000001860 */
[----:B------:R-:W-:Y:S05]  /*4520*/  MUFU.EX2 R126, R126 ;  /* 0x0000007e007e7308 */ /* 0x000fea0000000800 */
[----:B------:R-:W-:Y:S01]  /*4530*/  HMMA.16816.F32 R36, R4, R14, R36 ;  /* 0x0000000e0424723c */ /* 0x000fe20000001824 */
[----:B------:R-:W2:Y:S02]  /*4540*/  LDSM.16.MT88.4 R12, [R139+0xa800] ;  /* 0x00a800008b0c783b */ /* 0x000ea40000004200 */
[----:B------:R-:W-:Y:S03]  /*4550*/  MUFU.EX2 R171, R171 ;  /* 0x000000ab00ab7308 */ /* 0x000fe60000000800 */
[C---:B------:R-:W-:Y:S05]  /*4560*/  HMMA.16816.F32 R60, R84.reuse, R62, RZ ;  /* 0x0000003e543c723c */ /* 0x040fea00000018ff */
[----:B------:R-:W-:Y:S01]  /*4570*/  MUFU.EX2 R118, R118 ;  /* 0x0000007600767308 */ /* 0x000fe20000000800 */
[C---:B------:R-:W-:Y:S06]  /*4580*/  HMMA.16816.F32 R76, R84.reuse, R78, RZ ;  /* 0x0000004e544c723c */ /* 0x040fec00000018ff */
[C---:B------:R-:W-:Y:S01]  /*4590*/  HMMA.16816.F32 R80, R84.reuse, R82, RZ ;  /* 0x000000525450723c */ /* 0x040fe200000018ff */
[----:B------:R-:W-:Y:S05]  /*45a0*/  MUFU.EX2 R121, R121 ;  /* 0x0000007900797308 */ /* 0x000fea0000000800 */
[C---:B----4-:R-:W-:Y:S03]  /*45b0*/  HMMA.16816.F32 R88, R84.reuse, R16, RZ ;  /* 0x000000105458723c */ /* 0x050fe600000018ff */
[----:B------:R-:W-:Y:S03]  /*45c0*/  MUFU.EX2 R120, R120 ;  /* 0x0000007800787308 */ /* 0x000fe60000000800 */
[----:B------:R-:W-:Y:S01]  /*45d0*/  HMMA.16816.F32 R84, R84, R18, RZ ;  /* 0x000000125454723c */ /* 0x000fe200000018ff */
[----:B------:R-:W3:Y:S05]  /*45e0*/  LDSM.16.MT88.4 R16, [R136+0xa800] ;  /* 0x00a800008810783b */ /* 0x000eea0000004200 */
[C---:B-1----:R-:W-:Y:S06]  /*45f0*/  HMMA.16816.F32 R40, R4.reuse, R20, R40 ;  /* 0x000000140428723c */ /* 0x042fec0000001828 */
[C---:B--2---:R-:W-:Y:S06]  /*4600*/  HMMA.16816.F32 R64, R4.reuse, R12, R64 ;  /* 0x0000000c0440723c */ /* 0x044fec0000001840 */
[C---:B------:R-:W-:Y:S01]  /*4610*/  HMMA.16816.F32 R68, R4.reuse, R14, R68 ;  /* 0x0000000e0444723c */ /* 0x040fe20000001844 */
[----:B------:R-:W1:Y:S05]  /*4620*/  LDSM.16.MT88.4 R12, [R135+0xa800] ;  /* 0x00a80000870c783b */ /* 0x000e6a0000004200 */
[C---:B------:R-:W-:Y:S01]  /*4630*/  HMMA.16816.F32 R44, R4.reuse, R22, R44 ;  /* 0x00000016042c723c */ /* 0x040fe2000000182c */
[----:B------:R-:W2:Y:S05]  /*4640*/  LDSM.16.MT88.4 R20, [R137+0xa800] ;  /* 0x00a800008914783b */ /* 0x000eaa0000004200 */
[C---:B------:R-:W-:Y:S06]  /*4650*/  HMMA.16816.F32 R48, R4.reuse, R28, R48 ;  /* 0x0000001c0430723c */ /* 0x040fec0000001830 */
[----:B------:R-:W-:Y:S01]  /*4660*/  HMMA.16816.F32 R52, R4, R30, R52 ;  /* 0x0000001e0434723c */ /* 0x000fe20000001834 */
[--C-:B------:R-:W-:Y:S01]  /*4670*/  FFMA.FTZ R29, R166, UR6, -R127.reuse ;  /* 0x00000006a61d7c23 */ /* 0x100fe2000801087f */
[----:B------:R-:W-:-:S04]  /*4680*/  FFMA.FTZ R28, R164, UR6, -R127 ;  /* 0x00000006a41c7c23 */ /* 0x000fc8000801087f */
[C---:B---3--:R-:W-:Y:S01]  /*4690*/  HMMA.16816.F32 R92, R4.reuse, R16, R92 ;  /* 0x00000010045c723c */ /* 0x048fe2000000185c */
[--C-:B------:R-:W-:Y:S01]  /*46a0*/  FFMA.FTZ R30, R168, UR6, -R127.reuse ;  /* 0x00000006a81e7c23 */ /* 0x100fe2000801087f */
[--C-:B------:R-:W-:Y:S01]  /*46b0*/  FFMA.FTZ R31, R169, UR6, -R122.reuse ;  /* 0x00000006a91f7c23 */ /* 0x100fe2000801087a */
[----:B------:R-:W-:Y:S01]  /*46c0*/  MUFU.EX2 R29, R29 ;  /* 0x0000001d001d7308 */ /* 0x000fe20000000800 */
[--C-:B------:R-:W-:Y:S02]  /*46d0*/  FFMA.FTZ R169, R119, UR6, -R122.reuse ;  /* 0x0000000677a97c23 */ /* 0x100fe4000801087a */
[C---:B------:R-:W-:Y:S01]  /*46e0*/  HMMA.16816.F32 R80, R4.reuse, R18, R80 ;  /* 0x000000120450723c */ /* 0x040fe20000001850 */
[----:B------:R-:W3:Y:S04]  /*46f0*/  LDSM.16.MT88.4 R16, [R139+0x9000] ;  /* 0x009000008b10783b */ /* 0x000ee80000004200 */
[----:B------:R-:W4:Y:S01]  /*4700*/  MUFU.EX2 R30, R30 ;  /* 0x0000001e001e7308 */ /* 0x000f220000000800 */
[C---:B------:R-:W-:Y:S06]  /*4710*/  HMMA.16816.F32 R56, R4.reuse, R24, R56 ;  /* 0x000000180438723c */ /* 0x040fec0000001838 */
[C---:B-1----:R-:W-:Y:S01]  /*4720*/  HMMA.16816.F32 R88, R4.reuse, R12, R88 ;  /* 0x0000000c0458723c */ /* 0x042fe20000001858 */
[----:B------:R-:W-:Y:S01]  /*4730*/  FFMA.FTZ R25, R170, UR6, -R127 ;  /* 0x00000006aa197c23 */ /* 0x000fe2000801087f */
[--C-:B------:R-:W-:Y:S01]  /*4740*/  FFMA.FTZ R24, R163, UR6, -R122.reuse ;  /* 0x00000006a3187c23 */ /* 0x100fe2000801087a */
[----:B------:R-:W-:Y:S03]  /*4750*/  MUFU.EX2 R28, R28 ;  /* 0x0000001c001c7308 */ /* 0x000fe60000000800 */
[C---:B------:R-:W-:Y:S01]  /*4760*/  HMMA.16816.F32 R84, R4.reuse, R14, R84 ;  /* 0x0000000e0454723c */ /* 0x040fe20000001854 */
[----:B------:R-:W1:Y:S04]  /*4770*/  LDSM.16.MT88.4 R12, [R137+0x9000] ;  /* 0x00900000890c783b */ /* 0x000e680000004200 */
[----:B------:R-:W5:Y:S01]  /*4780*/  MUFU.EX2 R25, R25 ;  /* 0x0000001900197308 */ /* 0x000f620000000800 */
[C---:B------:R-:W-:Y:S06]  /*4790*/  HMMA.16816.F32 R60, R4.reuse, R26, R60 ;  /* 0x0000001a043c723c */ /* 0x040fec000000183c */
[C---:B--2---:R-:W-:Y:S01]  /*47a0*/  HMMA.16816.F32 R72, R4.reuse, R20, R72 ;  /* 0x000000140448723c */ /* 0x044fe20000001848 */
[--C-:B------:R-:W-:Y:S01]  /*47b0*/  FFMA.FTZ R26, R167, UR6, -R122.reuse ;  /* 0x00000006a71a7c23 */ /* 0x100fe2000801087a */
[----:B------:R-:W-:Y:S01]  /*47c0*/  FFMA.FTZ R27, R165, UR6, -R122 ;  /* 0x00000006a51b7c23 */ /* 0x000fe2000801087a */
[----:B------:R-:W-:Y:S03]  /*47d0*/  MUFU.EX2 R31, R31 ;  /* 0x0000001f001f7308 */ /* 0x000fe60000000800 */
[----:B------:R-:W-:Y:S01]  /*47e0*/  HMMA.16816.F32 R76, R4, R22, R76 ;  /* 0x00000016044c723c */ /* 0x000fe2000000184c */
[----:B------:R-:W2:Y:S04]  /*47f0*/  LDSM.16.MT88.4 R20, [R136+0x9000] ;  /* 0x009000008814783b */ /* 0x000ea80000004200 */
[----:B------:R-:W3:Y:S02]  /*4800*/  MUFU.EX2 R26, R26 ;  /* 0x0000001a001a7308 */ /* 0x000ee40000000800 */
[----:B----4-:R-:W-:Y:S01]  /*4810*/  F2FP.F16.F32.PACK_AB R4, R29, R30 ;  /* 0x0000001e1d04723e */ /* 0x010fe200000000ff */
[----:B------:R-:W-:Y:S01]  /*4820*/  FADD.FTZ R30, R30, R33 ;  /* 0x000000211e1e7221 */ /* 0x000fe20000010000 */
[----:B-----5:R-:W-:-:S03]  /*4830*/  F2FP.F16.F32.PACK_AB R6, R25, R28 ;  /* 0x0000001c1906723e */ /* 0x020fc600000000ff */
[----:B------:R-:W-:Y:S01]  /*4840*/  FADD.FTZ R29, R29, R30 ;  /* 0x0000001e1d1d7221 */ /* 0x000fe20000010000 */
[----:B------:R-:W-:Y:S03]  /*4850*/  MUFU.EX2 R27, R27 ;  /* 0x0000001b001b7308 */ /* 0x000fe60000000800 */
[----:B------:R-:W-:-:S04]  /*4860*/  FADD.FTZ R28, R28, R29 ;  /* 0x0000001d1c1c7221 */ /* 0x000fc80000010000 */
[----:B------:R-:W-:Y:S01]  /*4870*/  FADD.FTZ R25, R25, R28 ;  /* 0x0000001c19197221 */ /* 0x000fe20000010000 */
[----:B------:R-:W4:Y:S01]  /*4880*/  MUFU.EX2 R24, R24 ;  /* 0x0000001800187308 */ /* 0x000f220000000800 */
[----:B---3--:R-:W-:Y:S01]  /*4890*/  F2FP.F16.F32.PACK_AB R5, R26, R31 ;  /* 0x0000001f1a05723e */ /* 0x008fe200000000ff */
[----:B------:R-:W-:-:S04]  /*48a0*/  FADD.FTZ R31, R31, R0 ;  /* 0x000000001f1f7221 */ /* 0x000fc80000010000 */
[----:B------:R-:W-:Y:S02]  /*48b0*/  FADD.FTZ R26, R26, R31 ;  /* 0x0000001f1a1a7221 */ /* 0x000fe40000010000 */
[----:B------:R-:W3:Y:S01]  /*48c0*/  MUFU.EX2 R169, R169 ;  /* 0x000000a900a97308 */ /* 0x000ee20000000800 */
[----:B----4-:R-:W-:Y:S01]  /*48d0*/  F2FP.F16.F32.PACK_AB R7, R24, R27 ;  /* 0x0000001b1807723e */ /* 0x010fe200000000ff */
[----:B------:R-:W-:-:S04]  /*48e0*/  FADD.FTZ R27, R27, R26 ;  /* 0x0000001a1b1b7221 */ /* 0x000fc80000010000 */
[----:B------:R-:W-:Y:S02]  /*48f0*/  FADD.FTZ R27, R24, R27 ;  /* 0x0000001b181b7221 */ /* 0x000fe40000010000 */
        /* <DEDUP_REMOVED lines=30> */
[----:B---3--:R-:W-:Y:S01]  /*4ae0*/  F2FP.F16.F32.PACK_AB R7, R169, R120 ;  /* 0x00000078a907723e */ /* 0x008fe200000000ff */
[----:B------:R-:W-:-:S02]  /*4af0*/  FADD.FTZ R121, R121, R118 ;  /* 0x0000007679797221 */ /* 0x000fc40000010000 */
[----:B------:R-:W-:Y:S02]  /*4b00*/  FADD.FTZ R126, R126, R123 ;  /* 0x0000007b7e7e7221 */ /* 0x000fe40000010000 */
[----:B------:R-:W-:Y:S02]  /*4b10*/  FADD.FTZ R120, R120, R121 ;  /* 0x0000007978787221 */ /* 0x000fe40000010000 */
[----:B--2---:R-:W-:Y:S01]  /*4b20*/  HMMA.16816.F32 R48, R4, R20, R48 ;  /* 0x000000140430723c */ /* 0x004fe20000001830 */
[----:B------:R-:W-:Y:S01]  /*4b30*/  FADD.FTZ R171, R171, R126 ;  /* 0x0000007eabab7221 */ /* 0x000fe20000010000 */
[----:B------:R-:W-:-:S04]  /*4b40*/  FADD.FTZ R169, R169, R120 ;  /* 0x00000078a9a97221 */ /* 0x000fc80000010000 */
        /* <DEDUP_REMOVED lines=11> */
[C---:B------:R-:W-:Y:S01]  /*4c00*/  HMMA.16816.F32 R60, R4.reuse, R18, R60 ;  /* 0x00000012043c723c */ /* 0x040fe2000000183c */
[----:B------:R-:W2:Y:S05]  /*4c10*/  LDSM.16.MT88.4 R16, [R136+0xb800] ;  /* 0x00b800008810783b */ /* 0x000eaa0000004200 */
[C---:B-1----:R-:W-:Y:S06]  /*4c20*/  HMMA.16816.F32 R64, R4.reuse, R12, R64 ;  /* 0x0000000c0440723c */ /* 0x042fec0000001840 */
[C---:B------:R-:W-:Y:S01]  /*4c30*/  HMMA.16816.F32 R68, R4.reuse, R14, R68 ;  /* 0x0000000e0444723c */ /* 0x040fe20000001844 */
[----:B------:R-:W1:Y:S05]  /*4c40*/  LDSM.16.MT88.4 R12, [R135+0xb800] ;  /* 0x00b80000870c783b */ /* 0x000e6a0000004200 */
        /* <DEDUP_REMOVED lines=70> */
.L_x_6613:
[----:B------:R-:W-:-:S04]  /*50b0*/  LEA R0, -R10, RZ, 0x6 ;  /* 0x000000ff0a007211 */ /* 0x000fc800078e31ff */
[----:B------:R-:W-:-:S07]  /*50c0*/  SHF.R.S32.HI R7, RZ, 0x1f, R0 ;  /* 0x0000001fff077819 */ /* 0x000fce0000011400 */
.L_x_6614:
[----:B------:R-:W-:Y:S01]  /*50d0*/  LEA R148, P2, R0, R148, 0x1 ;  /* 0x0000009400947211 */ /* 0x000fe200078408ff */
[----:B------:R-:W-:Y:S01]  /*50e0*/  IMAD.SHL.U32 R5, R10, 0x20, RZ ;  /* 0x000000200a057824 */ /* 0x000fe200078e00ff */
[C---:B------:R-:W-:Y:S02]  /*50f0*/  IADD3 R34, P1, R0.reuse, R34, RZ ;  /* 0x0000002200227210 */ /* 0x040fe40007f3e0ff */
[----:B------:R-:W-:Y:S01]  /*5100*/  LEA.HI.X R147, R0, R147, R7, 0x1, P2 ;  /* 0x0000009300937211 */ /* 0x000fe200010f0c07 */
[----:B------:R-:W-:Y:S01]  /*5110*/  IMAD.MOV.U32 R16, RZ, RZ, R148 ;  /* 0x000000ffff107224 */ /* 0x000fe200078e0094 */
[----:B------:R-:W-:Y:S01]  /*5120*/  IADD3 R12, P2, R5, R148, RZ ;  /* 0x00000094050c7210 */ /* 0x000fe20007f5e0ff */
[----:B------:R-:W-:Y:S01]  /*5130*/  IMAD.X R7, R7, 0x1, R32, P1 ;  /* 0x0000000107077824 */ /* 0x000fe200008e0620 */
[----:B------:R-:W-:Y:S01]  /*5140*/  SHF.L.U64.HI R0, R10, 0x5, R11 ;  /* 0x000000050a007819 */ /* 0x000fe2000001020b */
[----:B------:R-:W-:Y:S01]  /*5150*/  IMAD.MOV.U32 R17, RZ, RZ, R147 ;  /* 0x000000ffff117224 */ /* 0x000fe200078e0093 */
[----:B------:R-:W-:-:S02]  /*5160*/  LEA R20, P3, R34, UR8, 0x1 ;  /* 0x0000000822147c11 */ /* 0x000fc4000f8608ff */
[-C--:B------:R-:W-:Y:S01]  /*5170*/  IADD3 R14, P1, R12, R5.reuse, RZ ;  /* 0x000000050c0e7210 */ /* 0x080fe20007f3e0ff */
[----:B------:R-:W-:Y:S01]  /*5180*/  IMAD.X R13, R0, 0x1, R147, P2 ;  /* 0x00000001000d7824 */ /* 0x000fe200010e0693 */
[----:B------:R-:W-:Y:S01]  /*5190*/  LEA.HI.X R21, R34, UR9, R7, 0x1, P3 ;  /* 0x0000000922157c11 */ /* 0x000fe200098f0c07 */
[----:B------:R-:W-:Y:S01]  /*51a0*/  @!PT LDS RZ, [RZ] ;  /* 0x00000000fffff984 */ /* 0x000fe20000000800 */
[----:B------:R-:W-:Y:S01]  /*51b0*/  @!PT LDS RZ, [RZ] ;  /* 0x00000000fffff984 */ /* 0x000fe20000000800 */
[----:B------:R-:W-:Y:S01]  /*51c0*/  @!PT LDS RZ, [RZ] ;  /* 0x00000000fffff984 */ /* 0x000fe20000000800 */
[----:B------:R1:W-:Y:S01]  /*51d0*/  LDGSTS.E.BYPASS.LTC128B.128 [R153+0x8000], desc[UR10][R16.64] ;  /* 0x0800000010997fae */ /* 0x0003e2000b901d4a */
[----:B------:R-:W-:Y:S01]  /*51e0*/  IADD3 R112, P2, R14, R5, RZ ;  /* 0x000000050e707210 */ /* 0x000fe20007f5e0ff */
[--C-:B------:R-:W-:Y:S01]  /*51f0*/  IMAD.X R15, R13, 0x1, R0.reuse, P1 ;  /* 0x000000010d0f7824 */ /* 0x100fe200008e0600 */
[----:B------:R-:W-:Y:S01]  /*5200*/  ISETP.GE.AND P1, PT, R103, 0x3, PT ;  /* 0x000000036700780c */ /* 0x000fe20003f26270 */
[----:B------:R-:W-:Y:S02]  /*5210*/  LDGSTS.E.BYPASS.LTC128B.128 [R153+0xa000], desc[UR10][R20.64+0x80] ;  /* 0x0a00008014997fae */ /* 0x000fe4000b901d4a */
[----:B------:R-:W-:Y:S02]  /*5220*/  IMAD.X R113, R15, 0x1, R0, P2 ;  /* 0x000000010f717824 */ /* 0x000fe400010e0600 */
        /* <DEDUP_REMOVED lines=74> */
[----:B------:R-:W3:Y:S05]  /*56d0*/  LDSM.16.M88.4 R116, [R129] ;  /* 0x000000008174783b */ /* 0x000eea0000000200 */
[C---:B--2---:R-:W-:Y:S06]  /*56e0*/  HMMA.16816.F32 R12, R108.reuse, R112, R12 ;  /* 0x000000706c0c723c */ /* 0x044fec000000180c */
[----:B------:R-:W-:Y:S01]  /*56f0*/  HMMA.16816.F32 R4, R108, R114, R4 ;  /* 0x000000726c04723c */ /* 0x000fe20000001804 */
[----:B------:R-:W2:Y:S04]  /*5700*/  LDSM.16.M88.4 R112, [R128] ;  /* 0x000000008070783b */ /* 0x000ea80000000200 */
[----:B------:R-:W4:Y:S01]  /*5710*/  LDSM.16.M88.4 R108, [R102] ;  /* 0x00000000666c783b */ /* 0x000f220000000200 */
        /* <DEDUP_REMOVED lines=26> */
[----:B------:R-:W-:Y:S01]  /*58c0*/  HMMA.16816.F32 R32, R120, R114, R32 ;  /* 0x000000727820723c */ /* 0x000fe20000001820 */
[----:B------:R-:W1:Y:S01]  /*58d0*/  LDSM.16.M88.4 R112, [R131+0x3000] ;  /* 0x003000008370783b */ /* 0x000e620000000200 */
[----:B------:R-:W-:-:S04]  /*58e0*/  DEPBAR.LE SB0, 0x0 ;  /* 0x000080000000791a */ /* 0x000fc80000000000 */
[C---:B--2---:R-:W-:Y:S06]  /*58f0*/  HMMA.16816.F32 R12, R120.reuse, R108, R12 ;  /* 0x0000006c780c723c */ /* 0x044fec000000180c */
[C---:B------:R-:W-:Y:S06]  /*5900*/  HMMA.16816.F32 R4, R120.reuse, R110, R4 ;  /* 0x0000006e7804723c */ /* 0x040fec0000001804 */
[C---:B---3--:R-:W-:Y:S06]  /*5910*/  HMMA.16816.F32 R28, R120.reuse, R116, R28 ;  /* 0x00000074781c723c */ /* 0x048fec000000181c */
[C---:B------:R-:W-:Y:S06]  /*5920*/  HMMA.16816.F32 R24, R120.reuse, R118, R24 ;  /* 0x000000767818723c */ /* 0x040fec0000001818 */
[C---:B-1----:R-:W-:Y:S06]  /*5930*/  HMMA.16816.F32 R20, R120.reuse, R112, R20 ;  /* 0x000000707814723c */ /* 0x042fec0000001814 */
[----:B------:R-:W-:Y:S01]  /*5940*/  HMMA.16816.F32 R16, R120, R114, R16 ;  /* 0x000000727810723c */ /* 0x000fe20000001810 */
[----:B------:R-:W-:-:S05]  /*5950*/  LOP3.LUT R112, R0, 0x6, RZ, 0xc0, !PT ;  /* 0x0000000600707812 */ /* 0x000fca00078ec0ff */
[----:B------:R-:W-:-:S04]  /*5960*/  IMAD R112, R151, 0x40, R112 ;  /* 0x0000004097707824 */ /* 0x000fc800078e0270 */
[C---:B------:R-:W-:Y:S01]  /*5970*/  VIADD R0, R112.reuse, 0x1 ;  /* 0x0000000170007836 */ /* 0x040fe20000000000 */
[----:B------:R-:W-:Y:S01]  /*5980*/  BAR.SYNC.DEFER_BLOCKING 0x0 ;  /* 0x0000000000007b1d */ /* 0x000fe20000010000 */
[CC--:B------:R-:W-:Y:S01]  /*5990*/  ISETP.GE.AND P2, PT, R112.reuse, R162.reuse, PT ;  /* 0x000000a27000720c */ /* 0x0c0fe20003f46270 */
[C---:B------:R-:W-:Y:S01]  /*59a0*/  VIADD R103, R112.reuse, 0x9 ;  /* 0x0000000970677836 */ /* 0x040fe20000000000 */
[-C--:B------:R-:W-:Y:S02]  /*59b0*/  ISETP.GE.AND P3, PT, R112, R161.reuse, PT ;  /* 0x000000a17000720c */ /* 0x080fe40003f66270 */
[C---:B------:R-:W-:Y:S02]  /*59c0*/  ISETP.GE.AND P4, PT, R0.reuse, R162, PT ;  /* 0x000000a20000720c */ /* 0x040fe40003f86270 */
[----:B------:R-:W-:Y:S01]  /*59d0*/  ISETP.GE.AND P6, PT, R0, R161, PT ;  /* 0x000000a10000720c */ /* 0x000fe20003fc6270 */
[----:B------:R-:W-:Y:S01]  /*59e0*/  VIADD R0, R112, 0x8 ;  /* 0x0000000870007836 */ /* 0x000fe20000000000 */
[----:B------:R-:W-:Y:S01]  /*59f0*/  FSEL R163, R104, -INF , !P2 ;  /* 0xff80000068a37808 */ /* 0x000fe20005000000 */
[----:B------:R-:W-:Y:S01]  /*5a00*/  VIADD R104, R112, 0x10 ;  /* 0x0000001070687836 */ /* 0x000fe20000000000 */
[----:B------:R-:W-:-:S02]  /*5a10*/  FSEL R127, R105, -INF , !P4 ;  /* 0xff800000697f7808 */ /* 0x000fc40006000000 */
[CC--:B------:R-:W-:Y:S02]  /*5a20*/  ISETP.GE.AND P2, PT, R0.reuse, R161.reuse, PT ;  /* 0x000000a10000720c */ /* 0x0c0fe40003f46270 */
[-C--:B------:R-:W-:Y:S02]  /*5a30*/  ISETP.GE.AND P5, PT, R0, R162.reuse, PT ;  /* 0x000000a20000720c */ /* 0x080fe40003fa6270 */
[----:B------:R-:W-:Y:S02]  /*5a40*/  FSEL R0, R106, -INF , !P3 ;  /* 0xff8000006a007808 */ /* 0x000fe40005800000 */
[C---:B------:R-:W-:Y:S02]  /*5a50*/  ISETP.GE.AND P3, PT, R103.reuse, R162, PT ;  /* 0x000000a26700720c */ /* 0x040fe40003f66270 */
[----:B------:R-:W-:Y:S01]  /*5a60*/  ISETP.GE.AND P4, PT, R103, R161, PT ;  /* 0x000000a16700720c */ /* 0x000fe20003f86270 */
[----:B------:R-:W-:Y:S01]  /*5a70*/  VIADD R103, R112, 0x11 ;  /* 0x0000001170677836 */ /* 0x000fe20000000000 */
[----:B------:R-:W-:Y:S01]  /*5a80*/  FSEL R168, R34, -INF , !P2 ;  /* 0xff80000022a87808 */ /* 0x000fe20005000000 */
[----:B------:R-:W-:Y:S01]  /*5a90*/  VIADD R34, R112, 0x18 ;  /* 0x0000001870227836 */ /* 0x000fe20000000000 */
[----:B------:R-:W-:-:S02]  /*5aa0*/  FSEL R166, R107, -INF , !P6 ;  /* 0xff8000006ba67808 */ /* 0x000fc40007000000 */
[----:B------:R-:W-:Y:S01]  /*5ab0*/  FSEL R165, R32, -INF , !P5 ;  /* 0xff80000020a57808 */ /* 0x000fe20006800000 */
[----:B------:R-:W-:Y:S01]  /*5ac0*/  VIADD R32, R112, 0x19 ;  /* 0x0000001970207836 */ /* 0x000fe20000000000 */
[CC--:B------:R-:W-:Y:S02]  /*5ad0*/  ISETP.GE.AND P6, PT, R104.reuse, R162.reuse, PT ;  /* 0x000000a26800720c */ /* 0x0c0fe40003fc6270 */
[----:B------:R-:W-:Y:S02]  /*5ae0*/  ISETP.GE.AND P5, PT, R104, R161, PT ;  /* 0x000000a16800720c */ /* 0x000fe40003fa6270 */
[----:B------:R-:W-:Y:S02]  /*5af0*/  FSEL R114, R35, -INF , !P4 ;  /* 0xff80000023727808 */ /* 0x000fe40006000000 */
[----:B------:R-:W-:Y:S02]  /*5b00*/  ISETP.GE.AND P2, PT, R103, R162, PT ;  /* 0x000000a26700720c */ /* 0x000fe40003f46270 */
[----:B------:R-:W-:-:S02]  /*5b10*/  FSEL R33, R33, -INF , !P3 ;  /* 0xff80000021217808 */ /* 0x000fc40005800000 */
[----:B------:R-:W-:Y:S02]  /*5b20*/  ISETP.GE.AND P4, PT, R34, R162, PT ;  /* 0x000000a22200720c */ /* 0x000fe40003f86270 */
[----:B------:R-:W-:Y:S01]  /*5b30*/  FSEL R125, R28, -INF , !P6 ;  /* 0xff8000001c7d7808 */ /* 0x000fe20007000000 */
[----:B------:R-:W-:Y:S01]  /*5b40*/  VIADD R28, R112, 0x21 ;  /* 0x00000021701c7836 */ /* 0x000fe20000000000 */
[----:B------:R-:W-:Y:S01]  /*5b50*/  FSEL R116, R30, -INF , !P5 ;  /* 0xff8000001e747808 */ /* 0x000fe20006800000 */
[----:B------:R-:W-:Y:S01]  /*5b60*/  VIADD R30, R112, 0x20 ;  /* 0x00000020701e7836 */ /* 0x000fe20000000000 */
[-C--:B------:R-:W-:Y:S02]  /*5b70*/  ISETP.GE.AND P3, PT, R103, R161.reuse, PT ;  /* 0x000000a16700720c */ /* 0x080fe40003f66270 */
[----:B------:R-:W-:Y:S02]  /*5b80*/  ISETP.GE.AND P6, PT, R34, R161, PT ;  /* 0x000000a12200720c */ /* 0x000fe40003fc6270 */
[----:B------:R-:W-:-:S02]  /*5b90*/  FSEL R113, R29, -INF , !P2 ;  /* 0xff8000001d717808 */ /* 0x000fc40005000000 */
[----:B------:R-:W-:Y:S01]  /*5ba0*/  FSEL R117, R24, -INF , !P4 ;  /* 0xff80000018757808 */ /* 0x000fe20006000000 */
[----:B------:R-:W-:Y:S01]  /*5bb0*/  VIADD R24, R112, 0x28 ;  /* 0x0000002870187836 */ /* 0x000fe20000000000 */
[CC--:B------:R-:W-:Y:S02]  /*5bc0*/  ISETP.GE.AND P5, PT, R32.reuse, R162.reuse, PT ;  /* 0x000000a22000720c */ /* 0x0c0fe40003fa6270 */
[----:B------:R-:W-:Y:S02]  /*5bd0*/  ISETP.GE.AND P2, PT, R32, R161, PT ;  /* 0x000000a12000720c */ /* 0x000fe40003f46270 */
[----:B------:R-:W-:Y:S02]  /*5be0*/  FSEL R118, R31, -INF , !P3 ;  /* 0xff8000001f767808 */ /* 0x000fe40005800000 */
[----:B------:R-:W-:Y:S02]  /*5bf0*/  FSEL R26, R26, -INF , !P6 ;  /* 0xff8000001a1a7808 */ /* 0x000fe40007000000 */
[----:B------:R-:W-:-:S02]  /*5c00*/  ISETP.GE.AND P3, PT, R30, R162, PT ;  /* 0x000000a21e00720c */ /* 0x000fc40003f66270 */
[CC--:B------:R-:W-:Y:S02]  /*5c10*/  ISETP.GE.AND P6, PT, R28.reuse, R162.reuse, PT ;  /* 0x000000a21c00720c */ /* 0x0c0fe40003fc6270 */
[----:B------:R-:W-:Y:S02]  /*5c20*/  FSEL R115, R25, -INF , !P5 ;  /* 0xff80000019737808 */ /* 0x000fe40006800000 */
[----:B------:R-:W-:Y:S02]  /*5c30*/  FSEL R164, R27, -INF , !P2 ;  /* 0xff8000001ba47808 */ /* 0x000fe40005000000 */
[-C--:B------:R-:W-:Y:S01]  /*5c40*/  ISETP.GE.AND P5, PT, R28, R161.reuse, PT ;  /* 0x000000a11c00720c */ /* 0x080fe20003fa6270 */
[----:B------:R-:W-:Y:S01]  /*5c50*/  VIADD R28, R112, 0x29 ;  /* 0x00000029701c7836 */ /* 0x000fe20000000000 */
[----:B------:R-:W-:Y:S02]  /*5c60*/  ISETP.GE.AND P2, PT, R24, R162, PT ;  /* 0x000000a21800720c */ /* 0x000fe40003f46270 */
[----:B------:R-:W-:Y:S01]  /*5c70*/  FSEL R25, R20, -INF , !P3 ;  /* 0xff80000014197808 */ /* 0x000fe20005800000 */
[C---:B------:R-:W-:Y:S01]  /*5c80*/  VIADD R20, R112.reuse, 0x30 ;  /* 0x0000003070147836 */ /* 0x040fe20000000000 */
[----:B------:R-:W-:Y:S01]  /*5c90*/  FSEL R27, R21, -INF , !P6 ;  /* 0xff800000151b7808 */ /* 0x000fe20007000000 */
[----:B------:R-:W-:Y:S01]  /*5ca0*/  VIADD R21, R112, 0x31 ;  /* 0x0000003170157836 */ /* 0x000fe20000000000 */
[----:B------:R-:W-:-:S02]  /*5cb0*/  ISETP.GE.AND P4, PT, R30, R161, PT ;  /* 0x000000a11e00720c */ /* 0x000fc40003f86270 */
[----:B------:R-:W-:Y:S02]  /*5cc0*/  ISETP.GE.AND P3, PT, R24, R161, PT ;  /* 0x000000a11800720c */ /* 0x000fe40003f66270 */
[----:B------:R-:W-:Y:S01]  /*5cd0*/  FSEL R121, R16, -INF , !P2 ;  /* 0xff80000010797808 */ /* 0x000fe20005000000 */
[----:B------:R-:W-:Y:S01]  /*5ce0*/  VIADD R16, R112, 0x38 ;  /* 0x0000003870107836 */ /* 0x000fe20000000000 */
[----:B------:R-:W-:Y:S01]  /*5cf0*/  FSEL R24, R22, -INF , !P4 ;  /* 0xff80000016187808 */ /* 0x000fe20006000000 */
[----:B------:R-:W-:Y:S01]  /*5d00*/  VIADD R112, R112, 0x39 ;  /* 0x0000003970707836 */ /* 0x000fe20000000000 */
[----:B------:R-:W-:Y:S02]  /*5d10*/  FSEL R126, R23, -INF , !P5 ;  /* 0xff800000177e7808 */ /* 0x000fe40006800000 */
[----:B------:R-:W-:Y:S02]  /*5d20*/  FSEL R124, R18, -INF , !P3 ;  /* 0xff800000127c7808 */ /* 0x000fe40005800000 */
[----:B------:R-:W-:-:S02]  /*5d30*/  ISETP.GE.AND P4, PT, R28, R162, PT ;  /* 0x000000a21c00720c */ /* 0x000fc40003f86270 */
[-C--:B------:R-:W-:Y:S02]  /*5d40*/  ISETP.GE.AND P6, PT, R28, R161.reuse, PT ;  /* 0x000000a11c00720c */ /* 0x080fe40003fc6270 */
[CC--:B------:R-:W-:Y:S02]  /*5d50*/  ISETP.GE.AND P5, PT, R20.reuse, R162.reuse, PT ;  /* 0x000000a21400720c */ /* 0x0c0fe40003fa6270 */
[----:B------:R-:W-:Y:S02]  /*5d60*/  ISETP.GE.AND P2, PT, R20, R161, PT ;  /* 0x000000a11400720c */ /* 0x000fe40003f46270 */
[----:B------:R-:W-:Y:S02]  /*5d70*/  ISETP.GE.AND P3, PT, R21, R162, PT ;  /* 0x000000a21500720c */ /* 0x000fe40003f66270 */
        /* <DEDUP_REMOVED lines=77> */
.L_x_6616:
[----:B------:R-:W-:-:S04]  /*6250*/  LEA R4, -R8, RZ, 0x6 ;  /* 0x000000ff08047211 */ /* 0x000fc800078e31ff */
[----:B------:R-:W-:-:S07]  /*6260*/  SHF.R.S32.HI R7, RZ, 0x1f, R4 ;  /* 0x0000001fff077819 */ /* 0x000fce0000011404 */
.L_x_6617:
        /* <DEDUP_REMOVED lines=24> */
.L_x_6615:
        /* <DEDUP_REMOVED lines=54> */
[----:B------:R-:W-:Y:S01]  /*6750*/  FMUL.FTZ R33, R2, UR6 ;  /* 0x0000000602217c20 */ /* 0x000fe20008410000 */
[--C-:B------:R-:W-:Y:S01]  /*6760*/  FFMA.FTZ R34, R0, UR6, -R101.reuse ;  /* 0x0000000600227c23 */ /* 0x100fe20008010865 */
[--C-:B------:R-:W-:Y:S01]  /*6770*/  FFMA.FTZ R100, R163, UR6, -R112.reuse ;  /* 0x00000006a3647c23 */ /* 0x100fe20008010870 */
[--C-:B------:R-:W-:Y:S01]  /*6780*/  FFMA.FTZ R30, R127, UR6, -R112.reuse ;  /* 0x000000067f1e7c23 */ /* 0x100fe20008010870 */
[--C-:B------:R-:W-:Y:S01]  /*6790*/  FFMA.FTZ R29, R165, UR6, -R112.reuse ;  /* 0x00000006a51d7c23 */ /* 0x100fe20008010870 */
[--C-:B------:R-:W-:Y:S01]  /*67a0*/  FFMA.FTZ R0, R166, UR6, -R101.reuse ;  /* 0x00000006a6007c23 */ /* 0x100fe20008010865 */
[----:B------:R-:W-:Y:S01]  /*67b0*/  FMUL.FTZ R35, R35, UR6 ;  /* 0x0000000623237c20 */ /* 0x000fe20008410000 */
        /* <DEDUP_REMOVED lines=26> */
[----:B------:R-:W2:Y:S01]  /*6960*/  MUFU.EX2 R28, R28 ;  /* 0x0000001c001c7308 */ /* 0x000ea20000000800 */
[----:B-1----:R-:W-:Y:S01]  /*6970*/  F2FP.F16.F32.PACK_AB R4, R30, R100 ;  /* 0x000000641e04723e */ /* 0x002fe200000000ff */
[----:B------:R-:W-:-:S06]  /*6980*/  FFMA.FTZ R105, R105, UR6, -R112 ;  /* 0x0000000669697c23 */ /* 0x000fcc0008010870 */
[----:B------:R-:W-:Y:S08]  /*6990*/  MUFU.EX2 R34, R34 ;  /* 0x0000002200227308 */ /* 0x000ff00000000800 */
[----:B------:R-:W1:Y:S01]  /*69a0*/  MUFU.EX2 R0, R0 ;  /* 0x0000000000007308 */ /* 0x000e620000000800 */
[----:B--2---:R-:W-:-:S07]  /*69b0*/  F2FP.F16.F32.PACK_AB R6, R28, R29 ;  /* 0x0000001d1c06723e */ /* 0x004fce00000000ff */
[----:B------:R-:W-:Y:S08]  /*69c0*/  MUFU.EX2 R3, R168 ;  /* 0x000000a800037308 */ /* 0x000ff00000000800 */
[----:B------:R-:W2:Y:S01]  /*69d0*/  MUFU.EX2 R35, R35 ;  /* 0x0000002300237308 */ /* 0x000ea20000000800 */
[----:B-1----:R-:W-:-:S07]  /*69e0*/  F2FP.F16.F32.PACK_AB R5, R0, R34 ;  /* 0x000000220005723e */ /* 0x002fce00000000ff */
[----:B------:R-:W1:Y:S08]  /*69f0*/  MUFU.EX2 R33, R33 ;  /* 0x0000002100217308 */ /* 0x000e700000000800 */
[----:B------:R-:W3:Y:S01]  /*6a00*/  MUFU.EX2 R2, R2 ;  /* 0x0000000200027308 */ /* 0x000ee20000000800 */
        /* <DEDUP_REMOVED lines=16> */
[----:B---3--:R-:W-:Y:S01]  /*6b10*/  F2FP.F16.F32.PACK_AB R7, R2, R3 ;  /* 0x000000030207723e */ /* 0x008fe200000000ff */
        /* <DEDUP_REMOVED lines=53> */
[C---:B-1----:R-:W-:Y:S01]  /*6e70*/  HMMA.16816.F32 R56, R4.reuse, R16, R56 ;  /* 0x000000100438723c */ /* 0x042fe20000001838 */
[-C--:B------:R-:W-:Y:S01]  /*6e80*/  FMUL.FTZ R82, R82, R33.reuse ;  /* 0x0000002152527220 */ /* 0x080fe20000410000 */
[----:B------:R-:W-:Y:S01]  /*6e90*/  FMUL.FTZ R83, R83, R33 ;  /* 0x0000002153537220 */ /* 0x000fe20000410000 */
[----:B------:R-:W-:Y:S01]  /*6ea0*/  FFMA.FTZ R35, R171, R35, R100 ;  /* 0x00000023ab237223 */ /* 0x000fe20000010064 */
[----:B------:R-:W-:Y:S01]  /*6eb0*/  FFMA.FTZ R33, R169, R33, R34 ;  /* 0x00000021a9217223 */ /* 0x000fe20000010022 */
[----:B------:R-:W1:Y:S01]  /*6ec0*/  MUFU.EX2 R114, R114 ;  /* 0x0000007200727308 */ /* 0x000e620000000800 */
        /* <DEDUP_REMOVED lines=8> */
[----:B------:R-:W-:Y:S01]  /*6f50*/  HMMA.16816.F32 R52, R4, R14, R52 ;  /* 0x0000000e0434723c */ /* 0x000fe20000001834 */
[----:B------:R-:W2:Y:S01]  /*6f60*/  LDSM.16.MT88.4 R12, [R139+0xa000] ;  /* 0x00a000008b0c783b */ /* 0x000ea20000004200 */
[----:B------:R-:W-:Y:S01]  /*6f70*/  FADD.FTZ R28, R28, R29 ;  /* 0x0000001d1c1c7221 */ /* 0x000fe20000010000 */
[----:B------:R-:W-:Y:S01]  /*6f80*/  MUFU.EX2 R120, R120 ;  /* 0x0000007800787308 */ /* 0x000fe20000000800 */
[----:B------:R-:W-:-:S07]  /*6f90*/  FADD.FTZ R2, R2, R3 ;  /* 0x0000000302027221 */ /* 0x000fce0000010000 */
[----:B------:R-:W-:Y:S08]  /*6fa0*/  MUFU.EX2 R118, R118 ;  /* 0x0000007600767308 */ /* 0x000ff00000000800 */
[----:B------:R-:W4:Y:S08]  /*6fb0*/  MUFU.EX2 R117, R117 ;  /* 0x0000007500757308 */ /* 0x000f300000000800 */
        /* <DEDUP_REMOVED lines=9> */
[----:B------:R-:W-:Y:S08]  /*7050*/  MUFU.EX2 R162, R162 ;  /* 0x000000a200a27308 */ /* 0x000ff00000000800 */
[----:B------:R-:W-:Y:S08]  /*7060*/  MUFU.EX2 R125, R125 ;  /* 0x0000007d007d7308 */ /* 0x000ff00000000800 */
[----:B------:R-:W-:Y:S01]  /*7070*/  MUFU.EX2 R126, R126 ;  /* 0x0000007e007e7308 */ /* 0x000fe20000000800 */
[C---:B---3--:R-:W-:Y:S07]  /*7080*/  HMMA.16816.F32 R88, R4.reuse, R16, R88 ;  /* 0x000000100458723c */ /* 0x048fee0000001858 */
[----:B------:R-:W-:Y:S01]  /*7090*/  MUFU.EX2 R119, R119 ;  /* 0x0000007700777308 */ /* 0x000fe20000000800 */
[C---:B------:R-:W-:Y:S01]  /*70a0*/  HMMA.16816.F32 R84, R4.reuse, R18, R84 ;  /* 0x000000120454723c */ /* 0x040fe20000001854 */
[----:B------:R-:W3:Y:S06]  /*70b0*/  LDSM.16.MT88.4 R16, [R137+0x8800] ;  /* 0x008800008910783b */ /* 0x000eec0000004200 */
[----:B------:R-:W-:Y:S01]  /*70c0*/  MUFU.EX2 R122, R122 ;  /* 0x0000007a007a7308 */ /* 0x000fe20000000800 */
[C---:B--2---:R-:W-:Y:S07]  /*70d0*/  HMMA.16816.F32 R92, R4.reuse, R12, R92 ;  /* 0x0000000c045c723c */ /* 0x044fee000000185c */
[----:B------:R-:W-:Y:S01]  /*70e0*/  MUFU.EX2 R105, R105 ;  /* 0x0000006900697308 */ /* 0x000fe20000000800 */
[----:B------:R-:W-:Y:S01]  /*70f0*/  HMMA.16816.F32 R80, R4, R14, R80 ;  /* 0x0000000e0450723c */ /* 0x000fe20000001850 */
[----:B------:R-:W-:Y:S01]  /*7100*/  FFMA.FTZ R12, R115, UR6, -R112 ;  /* 0x00000006730c7c23 */ /* 0x000fe20008010870 */
[--C-:B------:R-:W-:Y:S01]  /*7110*/  FFMA.FTZ R115, R116, UR6, -R101.reuse ;  /* 0x0000000674737c23 */ /* 0x100fe20008010865 */
[----:B------:R-:W-:-:S04]  /*7120*/  FFMA.FTZ R101, R103, UR6, -R101 ;  /* 0x0000000667657c23 */ /* 0x000fc80008010865 */
[----:B------:R-:W2:Y:S01]  /*7130*/  MUFU.EX2 R116, R12 ;  /* 0x0000000c00747308 */ /* 0x000ea20000000800 */
[----:B-1----:R-:W-:Y:S01]  /*7140*/  F2FP.F16.F32.PACK_AB R4, R114, R111 ;  /* 0x0000006f7204723e */ /* 0x002fe200000000ff */
[----:B------:R-:W-:Y:S01]  /*7150*/  FADD.FTZ R111, R111, R28 ;  /* 0x0000001c6f6f7221 */ /* 0x000fe20000010000 */
[----:B----4-:R-:W-:-:S03]  /*7160*/  F2FP.F16.F32.PACK_AB R7, R117, R118 ;  /* 0x000000767507723e */ /* 0x010fc600000000ff */
[----:B------:R-:W-:Y:S02]  /*7170*/  FADD.FTZ R114, R114, R111 ;  /* 0x0000006f72727221 */ /* 0x000fe40000010000 */
[----:B------:R-:W1:Y:S08]  /*7180*/  MUFU.EX2 R115, R115 ;  /* 0x0000007300737308 */ /* 0x000e700000000800 */
[----:B------:R-:W4:Y:S01]  /*7190*/  MUFU.EX2 R124, R124 ;  /* 0x0000007c007c7308 */ /* 0x000f220000000800 */
[----:B--2---:R-:W-:Y:S01]  /*71a0*/  F2FP.F16.F32.PACK_AB R6, R116, R113 ;  /* 0x000000717406723e */ /* 0x004fe200000000ff */
[----:B------:R-:W2:Y:S01]  /*71b0*/  LDSM.16.MT88.4 R12, [R136+0x8800] ;  /* 0x00880000880c783b */ /* 0x000ea20000004200 */
[----:B------:R-:W-:-:S04]  /*71c0*/  FADD.FTZ R113, R113, R114 ;  /* 0x0000007271717221 */ /* 0x000fc80000010000 */
[----:B------:R-:W-:Y:S01]  /*71d0*/  FADD.FTZ R116, R116, R113 ;  /* 0x0000007174747221 */ /* 0x000fe20000010000 */
[----:B------:R-:W-:Y:S01]  /*71e0*/  MUFU.EX2 R107, R107 ;  /* 0x0000006b006b7308 */ /* 0x000fe20000000800 */
[----:B-1----:R-:W-:Y:S01]  /*71f0*/  F2FP.F16.F32.PACK_AB R5, R120, R115 ;  /* 0x000000737805723e */ /* 0x002fe200000000ff */
[----:B------:R-:W-:Y:S01]  /*7200*/  FADD.FTZ R3, R115, R2 ;  /* 0x0000000273037221 */ /* 0x000fe20000010000 */
[----:B------:R-:W-:-:S03]  /*7210*/  MOV R2, R31 ;  /* 0x0000001f00027202 */ /* 0x000fc60000000f00 */
[----:B------:R-:W-:Y:S02]  /*7220*/  FADD.FTZ R3, R120, R3 ;  /* 0x0000000378037221 */ /* 0x000fe40000010000 */
[----:B------:R-:W-:Y:S01]  /*7230*/  HMMA.16816.F32 R96, R4, R20, R96 ;  /* 0x000000140460723c */ /* 0x000fe20000001860 */
[----:B------:R-:W-:Y:S01]  /*7240*/  MUFU.EX2 R110, R110 ;  /* 0x0000006e006e7308 */ /* 0x000fe20000000800 */
[----:B------:R-:W-:-:S04]  /*7250*/  FADD.FTZ R0, R118, R3 ;  /* 0x0000000376007221 */ /* 0x000fc80000010000 */
[C---:B------:R-:W-:Y:S01]  /*7260*/  HMMA.16816.F32 R36, R4.reuse, R22, R36 ;  /* 0x000000160424723c */ /* 0x040fe20000001824 */
[----:B------:R-:W1:Y:S01]  /*7270*/  LDSM.16.MT88.4 R20, [R135+0x8800] ;  /* 0x008800008714783b */ /* 0x000e620000004200 */
[----:B------:R-:W-:Y:S01]  /*7280*/  FADD.FTZ R0, R117, R0 ;  /* 0x0000000075007221 */ /* 0x000fe20000010000 */
[----:B------:R-:W-:Y:S03]  /*7290*/  MUFU.EX2 R108, R108 ;  /* 0x0000006c006c7308 */ /* 0x000fe60000000800 */
[C---:B---3--:R-:W-:Y:S05]  /*72a0*/  HMMA.16816.F32 R40, R4.reuse, R16, R40 ;  /* 0x000000100428723c */ /* 0x048fea0000001828 */
[----:B------:R-:W3:Y:S01]  /*72b0*/  MUFU.EX2 R109, R109 ;  /* 0x0000006d006d7308 */ /* 0x000ee20000000800 */
[C---:B------:R-:W-:Y:S01]  /*72c0*/  HMMA.16816.F32 R44, R4.reuse, R18, R44 ;  /* 0x00000012042c723c */ /* 0x040fe2000000182c */
[----:B------:R-:W5:Y:S05]  /*72d0*/  LDSM.16.MT88.4 R16, [R139+0xa800] ;  /* 0x00a800008b10783b */ /* 0x000f6a0000004200 */
[C---:B------:R-:W-:Y:S01]  /*72e0*/  HMMA.16816.F32 R92, R4.reuse, R24, R92 ;  /* 0x00000018045c723c */ /* 0x040fe2000000185c */
[----:B------:R-:W-:Y:S05]  /*72f0*/  MUFU.EX2 R104, R104 ;  /* 0x0000006800687308 */ /* 0x000fea0000000800 */
[C---:B--2---:R-:W-:Y:S03]  /*7300*/  HMMA.16816.F32 R48, R4.reuse, R12, R48 ;  /* 0x0000000c0430723c */ /* 0x044fe60000001830 */
[----:B------:R-:W2:Y:S03]  /*7310*/  MUFU.EX2 R101, R101 ;  /* 0x0000006500657308 */ /* 0x000ea60000000800 */
[C---:B------:R-:W-:Y:S01]  /*7320*/  HMMA.16816.F32 R52, R4.reuse, R14, R52 ;  /* 0x0000000e0434723c */ /* 0x040fe20000001834 */
[----:B------:R-:W4:Y:S05]  /*7330*/  LDSM.16.MT88.4 R12, [R137+0xa800] ;  /* 0x00a80000890c783b */ /* 0x000f2a0000004200 */
[C---:B------:R-:W-:Y:S01]  /*7340*/  HMMA.16816.F32 R80, R4.reuse, R26, R80 ;  /* 0x0000001a0450723c */ /* 0x040fe20000001850 */
[----:B------:R-:W-:Y:S05]  /*7350*/  LDSM.16.MT88.4 R24, [R136+0x9000] ;  /* 0x009000008818783b */ /* 0x000fea0000004200 */
        /* <DEDUP_REMOVED lines=27> */
[C---:B----4-:R-:W-:Y:S06]  /*7510*/  HMMA.16816.F32 R40, R4.reuse, R12, R40 ;  /* 0x0000000c0428723c */ /* 0x050fec0000001828 */
[C---:B------:R-:W-:Y:S01]  /*7520*/  HMMA.16816.F32 R44, R4.reuse, R14, R44 ;  /* 0x0000000e042c723c */ /* 0x040fe2000000182c */
[----:B------:R-:W4:Y:S05]  /*7530*/  LDSM.16.MT88.4 R12, [R137+0xb000] ;  /* 0x00b00000890c783b */ /* 0x000f2a0000004200 */
[C---:B-1----:R-:W-:Y:S06]  /*7540*/  HMMA.16816.F32 R56, R4.reuse, R20, R56 ;  /* 0x000000140438723c */ /* 0x042fec0000001838 */
[C---:B------:R-:W-:Y:S01]  /*7550*/  HMMA.16816.F32 R60, R4.reuse, R22, R60 ;  /* 0x00000016043c723c */ /* 0x040fe2000000183c */
[----:B------:R-:W1:Y:S05]  /*7560*/  LDSM.16.MT88.4 R20, [R136+0xb000] ;  /* 0x00b000008814783b */ /* 0x000e6a0000004200 */
[C---:B------:R-:W-:Y:S06]  /*7570*/  HMMA.16816.F32 R48, R4.reuse, R24, R48 ;  /* 0x000000180430723c */ /* 0x040fec0000001830 */
[C---:B------:R-:W-:Y:S01]  /*7580*/  HMMA.16816.F32 R52, R4.reuse, R26, R52 ;  /* 0x0000001a0434723c */ /* 0x040fe20000001834 */
[----:B------:R-:W-:Y:S05]  /*7590*/  LDSM.16.MT88.4 R24, [R139+0x9800] ;  /* 0x009800008b18783b */ /* 0x000fea0000004200 */
[C---:B-----5:R-:W-:Y:S06]  /*75a0*/  HMMA.16816.F32 R64, R4.reuse, R16, R64 ;  /* 0x000000100440723c */ /* 0x060fec0000001840 */
[C---:B------:R-:W-:Y:S01]  /*75b0*/  HMMA.16816.F32 R68, R4.reuse, R18, R68 ;  /* 0x000000120444723c */ /* 0x040fe20000001844 */
[----:B------:R-:W5:Y:S05]  /*75c0*/  LDSM.16.MT88.4 R16, [R135+0xb000] ;  /* 0x00b000008710783b */ /* 0x000f6a0000004200 */
[C---:B----4-:R-:W-:Y:S06]  /*75d0*/  HMMA.16816.F32 R72, R4.reuse, R12, R72 ;  /* 0x0000000c0448723c */ /* 0x050fec0000001848 */
[C---:B------:R-:W-:Y:S01]  /*75e0*/  HMMA.16816.F32 R76, R4.reuse, R14, R76 ;  /* 0x0000000e044c723c */ /* 0x040fe2000000184c */
[----:B------:R-:W-:Y:S05]  /*75f0*/  LDSM.16.MT88.4 R12, [R135+0x9800] ;  /* 0x00980000870c783b */ /* 0x000fea0000004200 */
[C---:B-1----:R-:W-:Y:S06]  /*7600*/  HMMA.16816.F32 R92, R4.reuse, R20, R92 ;  /* 0x00000014045c723c */ /* 0x042fec000000185c */
[C---:B------:R-:W-:Y:S01]  /*7610*/  HMMA.16816.F32 R80, R4.reuse, R22, R80 ;  /* 0x000000160450723c */ /* 0x040fe20000001850 */
[----:B------:R-:W1:Y:S05]  /*7620*/  LDSM.16.MT88.4 R20, [R137+0x9800] ;  /* 0x009800008914783b */ /* 0x000e6a0000004200 */
[C---:B-----5:R-:W-:Y:S06]  /*7630*/  HMMA.16816.F32 R88, R4.reuse, R16, R88 ;  /* 0x000000100458723c */ /* 0x060fec0000001858 */
        /* <DEDUP_REMOVED lines=9> */
[----:B------:R-:W-:Y:S01]  /*76d0*/  FADD.FTZ R109, R109, R108 ;  /* 0x0000006c6d6d7221 */ /* 0x000fe20000010000 */
[----:B------:R-:W-:Y:S01]  /*76e0*/  MOV R3, R32 ;  /* 0x0000002000037202 */ /* 0x000fe20000000f00 */
[----:B------:R-:W-:-:S02]  /*76f0*/  FADD.FTZ R107, R107, R124 ;  /* 0x0000007c6b6b7221 */ /* 0x000fc40000010000 */
[----:B------:R-:W-:Y:S02]  /*7700*/  FADD.FTZ R104, R104, R109 ;  /* 0x0000006d68687221 */ /* 0x000fe40000010000 */
[----:B------:R-:W-:Y:S01]  /*7710*/  HMMA.16816.F32 R96, R4, R24, R96 ;  /* 0x000000180460723c */ /* 0x000fe20000001860 */
[----:B------:R-:W-:Y:S01]  /*7720*/  FADD.FTZ R171, R110, R107 ;  /* 0x0000006b6eab7221 */ /* 0x000fe20000010000 */
[----:B------:R-:W-:-:S04]  /*7730*/  FADD.FTZ R169, R101, R104 ;  /* 0x0000006865a97221 */ /* 0x000fc80000010000 */
[C---:B------:R-:W-:Y:S01]  /*7740*/  HMMA.16816.F32 R36, R4.reuse, R26, R36 ;  /* 0x0000001a0424723c */ /* 0x040fe20000001824 */
[----:B------:R-:W2:Y:S05]  /*7750*/  LDSM.16.MT88.4 R24, [R139+0xb800] ;  /* 0x00b800008b18783b */ /* 0x000eaa0000004200 */
[C---:B-1----:R-:W-:Y:S06]  /*7760*/  HMMA.16816.F32 R40, R4.reuse, R20, R40 ;  /* 0x000000140428723c */ /* 0x042fec0000001828 */
        /* <DEDUP_REMOVED lines=17> */
.L_x_6612:
[----:B------:R-:W-:-:S13]  /*7880*/  ISETP.GE.AND P1, PT, R151, 0x1, PT ;  /* 0x000000019700780c */ /* 0x000fda0003f26270 */
[----:B------:R-:W-:Y:S05]  /*7890*/  @!P1 BRA `(.L_x_6618) ;  /* 0x0000002400c49947 */ /* 0x000fea0003800000 */
[C---:B------:R-:W-:Y:S01]  /*78a0*/  IMAD.U32 R167, R10.reuse, -0x40, RZ ;  /* 0xffffffc00aa77824 */ /* 0x040fe200078e00ff */
[----:B------:R-:W-:Y:S01]  /*78b0*/  SHF.L.U64.HI R162, R10, 0x5, R11 ;  /* 0x000000050aa27819 */ /* 0x000fe2000001020b */
[C---:B------:R-:W-:Y:S01]  /*78c0*/  IMAD.U32 R165, R8.reuse, -0x40, RZ ;  /* 0xffffffc008a57824 */ /* 0x040fe200078e00ff */
[----:B------:R-:W-:Y:S01]  /*78d0*/  SHF.L.U64.HI R160, R8, 0x5, R9 ;  /* 0x0000000508a07819 */ /* 0x000fe20000010209 */
[----:B------:R-:W-:Y:S01]  /*78e0*/  IMAD.SHL.U32 R163, R10, 0x20, RZ ;  /* 0x000000200aa37824 */ /* 0x000fe200078e00ff */
[----:B------:R-:W-:Y:S01]  /*78f0*/  SHF.L.U32 R161, R8, 0x5, RZ ;  /* 0x0000000508a17819 */ /* 0x000fe200000006ff */
[----:B------:R-:W-:Y:S01]  /*7900*/  IMAD.MOV.U32 R101, RZ, RZ, R2 ;  /* 0x000000ffff657224 */ /* 0x000fe200078e0002 */
[----:B------:R-:W-:Y:S01]  /*7910*/  MOV R0, R3 ;  /* 0x0000000300007202 */ /* 0x000fe20000000f00 */
[----:B------:R-:W-:Y:S01]  /*7920*/  ULDC UR4, c[0x0][0x2ec] ;  /* 0x0000bb0000047ab9 */ /* 0x000fe20000000800 */
[----:B------:R-:W-:Y:S02]  /*7930*/  SHF.R.S32.HI R166, RZ, 0x1f, R167 ;  /* 0x0000001fffa67819 */ /* 0x000fe400000114a7 */
[----:B------:R-:W-:-:S07]  /*7940*/  SHF.R.S32.HI R164, RZ, 0x1f, R165 ;  /* 0x0000001fffa47819 */ /* 0x000fce00000114a5 */
.L_x_6622:
        /* <DEDUP_REMOVED lines=66> */
.L_x_6619:
[C---:B------:R-:W-:Y:S04]  /*7d70*/  LEA R148, P1, R10.reuse, R148, 0x1 ;  /* 0x000000940a947211 */ /* 0x040fe800078208ff */
[----:B------:R-:W-:Y:S02]  /*7d80*/  LEA.HI.X R147, R10, R147, R2, 0x1, P1 ;  /* 0x000000930a937211 */ /* 0x000fe400008f0c02 */
[-C--:B------:R-:W-:Y:S03]  /*7d90*/  IADD3 R172, P1, R148, R163.reuse, RZ ;  /* 0x000000a394ac7210 */ /* 0x080fe60007f3e0ff */
[----:B------:R-:W-:Y:S02]  /*7da0*/  IMAD.MOV.U32 R149, RZ, RZ, R147 ;  /* 0x000000ffff957224 */ /* 0x000fe400078e0093 */
[--C-:B------:R-:W-:Y:S01]  /*7db0*/  IMAD.X R173, R147, 0x1, R162.reuse, P1 ;  /* 0x0000000193ad7824 */ /* 0x100fe200008e06a2 */
[-C--:B------:R-:W-:Y:S02]  /*7dc0*/  IADD3 R2, P1, R172, R163.reuse, RZ ;  /* 0x000000a3ac027210 */ /* 0x080fe40007f3e0ff */
[----:B------:R-:W-:Y:S01]  /*7dd0*/  @!PT LDS RZ, [RZ] ;  /* 0x00000000fffff984 */ /* 0x000fe20000000800 */
[----:B------:R-:W-:Y:S01]  /*7de0*/  @!PT LDS RZ, [RZ] ;  /* 0x00000000fffff984 */ /* 0x000fe20000000800 */
[----:B------:R-:W-:Y:S01]  /*7df0*/  @!PT LDS RZ, [RZ] ;  /* 0x00000000fffff984 */ /* 0x000fe20000000800 */
[----:B------:R1:W-:Y:S03]  /*7e00*/  LDGSTS.E.BYPASS.LTC128B.128 [R153+0x8000], desc[UR10][R148.64] ;  /* 0x0800000094997fae */ /* 0x0003e6000b901d4a */
[--C-:B------:R-:W-:Y:S01]  /*7e10*/  IMAD.X R3, R173, 0x1, R162.reuse, P1 ;  /* 0x00000001ad037824 */ /* 0x100fe200008e06a2 */
[----:B------:R1:W-:Y:S01]  /*7e20*/  LDGSTS.E.BYPASS.LTC128B.128 [R153+0xa000], desc[UR10][R148.64+0x80] ;  /* 0x0a00008094997fae */ /* 0x0003e2000b901d4a */
[----:B------:R-:W-:Y:S03]  /*7e30*/  IADD3 R174, P1, R2, R163, RZ ;  /* 0x000000a302ae7210 */ /* 0x000fe60007f3e0ff */
[----:B------:R1:W-:Y:S02]  /*7e40*/  LDGSTS.E.BYPASS.LTC128B.128 [R153+0x8800], desc[UR10][R172.64] ;  /* 0x08800000ac997fae */ /* 0x0003e4000b901d4a */
[----:B------:R-:W-:Y:S01]  /*7e50*/  IMAD.X R175, R3, 0x1, R162, P1 ;  /* 0x0000000103af7824 */ /* 0x000fe200008e06a2 */
[----:B------:R-:W-:Y:S01]  /*7e60*/  ISETP.GE.AND P1, PT, R151, 0x2, PT ;  /* 0x000000029700780c */ /* 0x000fe20003f26270 */
[----:B------:R1:W-:Y:S04]  /*7e70*/  LDGSTS.E.BYPASS.LTC128B.128 [R153+0xa800], desc[UR10][R172.64+0x80] ;  /* 0x0a800080ac997fae */ /* 0x0003e8000b901d4a */
[----:B------:R1:W-:Y:S04]  /*7e80*/  LDGSTS.E.BYPASS.LTC128B.128 [R153+0x9000], desc[UR10][R2.64] ;  /* 0x0900000002997fae */ /* 0x0003e8000b901d4a */
[----:B------:R1:W-:Y:S04]  /*7e90*/  LDGSTS.E.BYPASS.LTC128B.128 [R153+0xb000], desc[UR10][R2.64+0x80] ;  /* 0x0b00008002997fae */ /* 0x0003e8000b901d4a */
[----:B------:R1:W-:Y:S04]  /*7ea0*/  LDGSTS.E.BYPASS.LTC128B.128 [R153+0x9800], desc[UR10][R174.64] ;  /* 0x09800000ae997fae */ /* 0x0003e8000b901d4a */
[----:B------:R1:W-:Y:S04]  /*7eb0*/  LDGSTS.E.BYPASS.LTC128B.128 [R153+0xb800], desc[UR10][R174.64+0x80] ;  /* 0x0b800080ae997fae */ /* 0x0003e8000b901d4a */
        /* <DEDUP_REMOVED lines=27> */
[C---:B------:R-:W-:Y:S06]  /*8070*/  HMMA.16816.F32 R24, R108.reuse, R126, R24 ;  /* 0x0000007e6c18723c */ /* 0x040fec0000001818 */
        /* <DEDUP_REMOVED lines=94> */
[-C--:B------:R-:W-:Y:S02]  /*8660*/  LOP3.LUT R109, R109, R100.reuse, RZ, 0x3c, !PT ;  /* 0x000000646d6d7212 */ /* 0x080fe400078e3cff */
[----:B------:R-:W-:Y:S02]  /*8670*/  ISETP.GE.AND P1, PT, R107, RZ, PT ;  /* 0x000000ff6b00720c */ /* 0x000fe40003f26270 */
[----:B------:R-:W-:Y:S02]  /*8680*/  ISETP.GE.AND P3, PT, R109, RZ, PT ;  /* 0x000000ff6d00720c */ /* 0x000fe40003f66270 */
[----:B------:R-:W-:Y:S03]  /*8690*/  LOP3.LUT R107, RZ, R100, RZ, 0x33, !PT ;  /* 0x00000064ff6b7212 */ /* 0x000fe600078e33ff */
        /* <DEDUP_REMOVED lines=22> */
[----:B------:R-:W1:Y:S07]  /*8800*/  LDC.64 R104, c[0x0][0x248] ;  /* 0x00009200ff687b82 */ /* 0x000e6e0000000a00 */
        /* <DEDUP_REMOVED lines=26> */
.L_x_6621:
[C---:B------:R-:W-:Y:S04]  /*89b0*/  LEA R158, P1, R108.reuse, R158, 0x1 ;  /* 0x0000009e6c9e7211 */ /* 0x040fe800078208ff */
[----:B------:R-:W-:Y:S02]  /*89c0*/  LEA.HI.X R159, R108, R159, R100, 0x1, P1 ;  /* 0x0000009f6c9f7211 */ /* 0x000fe400008f0c64 */
[-C--:B------:R-:W-:Y:S03]  /*89d0*/  IADD3 R104, P1, R158, R161.reuse, RZ ;  /* 0x000000a19e687210 */ /* 0x080fe60007f3e0ff */
[----:B------:R-:W-:Y:S01]  /*89e0*/  @!PT LDS RZ, [RZ] ;  /* 0x00000000fffff984 */ /* 0x000fe20000000800 */
[----:B------:R-:W-:Y:S01]  /*89f0*/  @!PT LDS RZ, [RZ] ;  /* 0x00000000fffff984 */ /* 0x000fe20000000800 */
[----:B------:R-:W-:Y:S01]  /*8a00*/  @!PT LDS RZ, [RZ] ;  /* 0x00000000fffff984 */ /* 0x000fe20000000800 */
[----:B------:R1:W-:Y:S02]  /*8a10*/  LDGSTS.E.BYPASS.LTC128B.128 [R153+0x4000], desc[UR10][R158.64] ;  /* 0x040000009e997fae */ /* 0x0003e4000b901d4a */
[--C-:B------:R-:W-:Y:S01]  /*8a20*/  IMAD.X R105, R159, 0x1, R160.reuse, P1 ;  /* 0x000000019f697824 */ /* 0x100fe200008e06a0 */
[-C--:B------:R-:W-:Y:S01]  /*8a30*/  IADD3 R2, P1, R104, R161.reuse, RZ ;  /* 0x000000a168027210 */ /* 0x080fe20007f3e0ff */
[----:B------:R1:W-:Y:S04]  /*8a40*/  LDGSTS.E.BYPASS.LTC128B.128 [R153+0x6000], desc[UR10][R158.64+0x80] ;  /* 0x060000809e997fae */ /* 0x0003e8000b901d4a */
[----:B------:R1:W-:Y:S01]  /*8a50*/  LDGSTS.E.BYPASS.LTC128B.128 [R153+0x4800], desc[UR10][R104.64] ;  /* 0x0480000068997fae */ /* 0x0003e2000b901d4a */
[--C-:B------:R-:W-:Y:S01]  /*8a60*/  IMAD.X R3, R105, 0x1, R160.reuse, P1 ;  /* 0x0000000169037824 */ /* 0x100fe200008e06a0 */
[----:B------:R-:W-:Y:S02]  /*8a70*/  IADD3 R106, P1, R2, R161, RZ ;  /* 0x000000a1026a7210 */ /* 0x000fe40007f3e0ff */
[----:B------:R1:W-:Y:S03]  /*8a80*/  LDGSTS.E.BYPASS.LTC128B.128 [R153+0x6800], desc[UR10][R104.64+0x80] ;  /* 0x0680008068997fae */ /* 0x0003e6000b901d4a */
[----:B------:R-:W-:Y:S01]  /*8a90*/  IMAD.X R107, R3, 0x1, R160, P1 ;  /* 0x00000001036b7824 */ /* 0x000fe200008e06a0 */
[----:B------:R1:W-:Y:S04]  /*8aa0*/  LDGSTS.E.BYPASS.LTC128B.128 [R153+0x5000], desc[UR10][R2.64] ;  /* 0x0500000002997fae */ /* 0x0003e8000b901d4a */
[----:B------:R1:W-:Y:S04]  /*8ab0*/  LDGSTS.E.BYPASS.LTC128B.128 [R153+0x7000], desc[UR10][R2.64+0x80] ;  /* 0x0700008002997fae */ /* 0x0003e8000b901d4a */
[----:B------:R1:W-:Y:S04]  /*8ac0*/  LDGSTS.E.BYPASS.LTC128B.128 [R153+0x5800], desc[UR10][R106.64] ;  /* 0x058000006a997fae */ /* 0x0003e8000b901d4a */
[----:B------:R1:W-:Y:S04]  /*8ad0*/  LDGSTS.E.BYPASS.LTC128B.128 [R153+0x7800], desc[UR10][R106.64+0x80] ;  /* 0x078000806a997fae */ /* 0x0003e8000b901d4a */
[----:B------:R-:W0:Y:S02]  /*8ae0*/  LDGDEPBAR ;  /* 0x00000000000079af */ /* 0x000e240000000000 */
.L_x_6620:
        /* <DEDUP_REMOVED lines=45> */
[C---:B------:R-:W-:Y:S01]  /*8dc0*/  FADD.FTZ R0, -R3.reuse, R0 ;  /* 0x0000000003007221 */ /* 0x040fe20000010100 */
[----:B------:R-:W-:Y:S03]  /*8dd0*/  FMUL.FTZ R120, R3, UR4 ;  /* 0x0000000403787c20 */ /* 0x000fe60008410000 */
[----:B------:R-:W-:Y:S01]  /*8de0*/  FMUL.FTZ R100, R0, UR4 ;  /* 0x0000000400647c20 */ /* 0x000fe20008410000 */
[----:B------:R-:W-:Y:S01]  /*8df0*/  FADD.FTZ R0, -R2, R101 ;  /* 0x0000006502007221 */ /* 0x000fe20000010100 */
[----:B------:R-:W-:Y:S02]  /*8e00*/  FSEL R120, R120, RZ, P1 ;  /* 0x000000ff78787208 */ /* 0x000fe40000800000 */
[----:B------:R-:W-:Y:S01]  /*8e10*/  FSETP.NEU.FTZ.AND P1, PT, R2, -INF , PT ;  /* 0xff8000000200780b */ /* 0x000fe20003f3d000 */
[----:B------:R-:W-:Y:S01]  /*8e20*/  FMUL.FTZ R101, R0, UR4 ;  /* 0x0000000400657c20 */ /* 0x000fe20008410000 */
[----:B------:R-:W2:Y:S01]  /*8e30*/  MUFU.EX2 R100, R100 ;  /* 0x0000006400647308 */ /* 0x000ea20000000800 */
[--C-:B------:R-:W-:Y:S01]  /*8e40*/  FFMA.FTZ R117, R4, UR4, -R120.reuse ;  /* 0x0000000404757c23 */ /* 0x100fe20008010878 */
[----:B------:R-:W-:Y:S01]  /*8e50*/  FSEL R119, R119, RZ, P1 ;  /* 0x000000ff77777208 */ /* 0x000fe20000800000 */
[--C-:B------:R-:W-:Y:S01]  /*8e60*/  FFMA.FTZ R5, R5, UR4, -R120.reuse ;  /* 0x0000000405057c23 */ /* 0x100fe20008010878 */
[--C-:B------:R-:W-:Y:S01]  /*8e70*/  FFMA.FTZ R116, R9, UR4, -R120.reuse ;  /* 0x0000000409747c23 */ /* 0x100fe20008010878 */
[--C-:B------:R-:W-:Y:S01]  /*8e80*/  FFMA.FTZ R13, R13, UR4, -R120.reuse ;  /* 0x000000040d0d7c23 */ /* 0x100fe20008010878 */
[--C-:B------:R-:W-:Y:S01]  /*8e90*/  FFMA.FTZ R121, R12, UR4, -R120.reuse ;  /* 0x000000040c797c23 */ /* 0x100fe20008010878 */
[--C-:B------:R-:W-:Y:S03]  /*8ea0*/  FFMA.FTZ R103, R6, UR4, -R119.reuse ;  /* 0x0000000406677c23 */ /* 0x100fe60008010877 */
[----:B------:R3:W4:Y:S01]  /*8eb0*/  MUFU.EX2 R0, R101 ;  /* 0x0000006500007308 */ /* 0x0007220000000800 */
        /* <DEDUP_REMOVED lines=14> */
[----:B------:R-:W-:Y:S03]  /*8fa0*/  FMUL.FTZ R44, R100, R44 ;  /* 0x0000002c642c7220 */ /* 0x000fe60000410000 */
[----:B------:R-:W2:Y:S01]  /*8fb0*/  MUFU.EX2 R5, R5 ;  /* 0x0000000500057308 */ /* 0x000ea20000000800 */
[--C-:B---3--:R-:W-:Y:S01]  /*8fc0*/  FFMA.FTZ R101, R10, UR4, -R119.reuse ;  /* 0x000000040a657c23 */ /* 0x108fe20008010877 */
[C---:B----4-:R-:W-:Y:S01]  /*8fd0*/  FMUL.FTZ R10, R0.reuse, R98 ;  /* 0x00000062000a7220 */ /* 0x050fe20000410000 */
[C---:B------:R-:W-:Y:S01]  /*8fe0*/  FMUL.FTZ R11, R0.reuse, R99 ;  /* 0x00000063000b7220 */ /* 0x040fe20000410000 */
[C---:B------:R-:W-:Y:S01]  /*8ff0*/  FMUL.FTZ R38, R0.reuse, R38 ;  /* 0x0000002600267220 */ /* 0x040fe20000410000 */
[C---:B------:R-:W-:Y:S01]  /*9000*/  FMUL.FTZ R39, R0.reuse, R39 ;  /* 0x0000002700277220 */ /* 0x040fe20000410000 */
[C---:B------:R-:W-:Y:S01]  /*9010*/  FMUL.FTZ R42, R0.reuse, R42 ;  /* 0x0000002a002a7220 */ /* 0x040fe20000410000 */
[----:B------:R-:W-:Y:S03]  /*9020*/  FMUL.FTZ R43, R0, R43 ;  /* 0x0000002b002b7220 */ /* 0x000fe60000410000 */
        /* <DEDUP_REMOVED lines=44> */
[----:B------:R-:W-:Y:S01]  /*92f0*/  FMUL.FTZ R12, R100, R92 ;  /* 0x0000005c640c7220 */ /* 0x000fe20000410000 */
[----:B------:R-:W-:Y:S01]  /*9300*/  FMUL.FTZ R15, R0, R95 ;  /* 0x0000005f000f7220 */ /* 0x000fe20000410000 */
[C---:B------:R-:W-:Y:S01]  /*9310*/  FMUL.FTZ R80, R100.reuse, R80 ;  /* 0x0000005064507220 */ /* 0x040fe20000410000 */
[----:B------:R-:W-:Y:S01]  /*9320*/  FMUL.FTZ R81, R100, R81 ;  /* 0x0000005164517220 */ /* 0x000fe20000410000 */
[C---:B------:R-:W-:Y:S01]  /*9330*/  FMUL.FTZ R82, R0.reuse, R82 ;  /* 0x0000005200527220 */ /* 0x040fe20000410000 */
[----:B------:R-:W-:Y:S01]  /*9340*/  FMUL.FTZ R83, R0, R83 ;  /* 0x0000005300537220 */ /* 0x000fe20000410000 */
[----:B------:R-:W-:Y:S01]  /*9350*/  MUFU.EX2 R121, R121 ;  /* 0x0000007900797308 */ /* 0x000fe20000000800 */
[----:B------:R-:W-:Y:S01]  /*9360*/  FMUL.FTZ R17, R100, R89 ;  /* 0x0000005964117220 */ /* 0x000fe20000410000 */
[----:B------:R-:W-:Y:S01]  /*9370*/  FMUL.FTZ R19, R0, R91 ;  /* 0x0000005b00137220 */ /* 0x000fe20000410000 */
        /* <DEDUP_REMOVED lines=8> */
[----:B------:R-:W-:Y:S01]  /*9400*/  FFMA.FTZ R149, R32, UR4, -R120 ;  /* 0x0000000420957c23 */ /* 0x000fe20008010878 */
[----:B------:R-:W-:Y:S01]  /*9410*/  LDSM.16.MT88.4 R24, [R136+0x9000] ;  /* 0x009000008818783b */ /* 0x000fe20000004200 */
[----:B------:R-:W-:Y:S01]  /*9420*/  FFMA.FTZ R170, R34, UR4, -R119 ;  /* 0x0000000422aa7c23 */ /* 0x000fe20008010877 */
[C---:B-1----:R-:W-:Y:S01]  /*9430*/  HMMA.16816.F32 R8, R96.reuse, R104, R8 ;  /* 0x000000686008723c */ /* 0x042fe20000001808 */
[----:B------:R-:W-:Y:S04]  /*9440*/  MUFU.EX2 R122, R122 ;  /* 0x0000007a007a7308 */ /* 0x000fe80000000800 */
[----:B------:R-:W-:Y:S01]  /*9450*/  FFMA.FTZ R117, R100, R171, R117 ;  /* 0x000000ab64757223 */ /* 0x000fe20000010075 */
[C---:B------:R-:W-:Y:S01]  /*9460*/  HMMA.16816.F32 R36, R96.reuse, R106, R36 ;  /* 0x0000006a6024723c */ /* 0x040fe20000001824 */
[----:B------:R-:W1:Y:S04]  /*9470*/  LDSM.16.MT88.4 R104, [R135+0x8000] ;  /* 0x008000008768783b */ /* 0x000e680000004200 */
[----:B------:R-:W-:Y:S01]  /*9480*/  MUFU.EX2 R124, R124 ;  /* 0x0000007c007c7308 */ /* 0x000fe20000000800 */
[----:B------:R-:W-:Y:S01]  /*9490*/  ISETP.GT.AND P1, PT, R151, 0x1, PT ;  /* 0x000000019700780c */ /* 0x000fe20003f24270 */
[----:B------:R-:W-:Y:S01]  /*94a0*/  FFMA.FTZ R103, R0, R169, R103 ;  /* 0x000000a900677223 */ /* 0x000fe20000010067 */
[C---:B------:R-:W-:Y:S07]  /*94b0*/  HMMA.16816.F32 R40, R96.reuse, R108, R40 ;  /* 0x0000006c6028723c */ /* 0x040fee0000001828 */
        /* <DEDUP_REMOVED lines=8> */
[----:B------:R-:W3:Y:S06]  /*9540*/  LDSM.16.MT88.4 R112, [R137+0xa000] ;  /* 0x00a000008970783b */ /* 0x000eec0000004200 */
[----:B------:R-:W-:Y:S01]  /*9550*/  MUFU.EX2 R168, R168 ;  /* 0x000000a800a87308 */ /* 0x000fe20000000800 */
[----:B------:R-:W-:Y:S03]  /*9560*/  FADD.FTZ R118, R118, R101 ;  /* 0x0000006576767221 */ /* 0x000fe60000010000 */
[----:B------:R-:W-:Y:S06]  /*9570*/  MOV R101, R2 ;  /* 0x0000000200657202 */ /* 0x000fec0000000f00 */
[----:B------:R-:W-:Y:S01]  /*9580*/  MUFU.EX2 R127, R127 ;  /* 0x0000007f007f7308 */ /* 0x000fe20000000800 */
[C---:B-1----:R-:W-:Y:S09]  /*9590*/  HMMA.16816.F32 R56, R96.reuse, R104, R56 ;  /* 0x000000686038723c */ /* 0x042ff20000001838 */
[----:B------:R-:W-:Y:S01]  /*95a0*/  MUFU.EX2 R149, R149 ;  /* 0x0000009500957308 */ /* 0x000fe20000000800 */
[C---:B------:R-:W-:Y:S01]  /*95b0*/  HMMA.16816.F32 R60, R96.reuse, R106, R60 ;  /* 0x0000006a603c723c */ /* 0x040fe2000000183c */
[----:B------:R-:W1:Y:S08]  /*95c0*/  LDSM.16.MT88.4 R104, [R136+0xa000] ;  /* 0x00a000008868783b */ /* 0x000e700000004200 */
[----:B------:R-:W-:Y:S01]  /*95d0*/  MUFU.EX2 R170, R170 ;  /* 0x000000aa00aa7308 */ /* 0x000fe20000000800 */
[C---:B--2---:R-:W-:Y:S06]  /*95e0*/  HMMA.16816.F32 R64, R96.reuse, R108, R64 ;  /* 0x0000006c6040723c */ /* 0x044fec0000001840 */
        /* <DEDUP_REMOVED lines=13> */
[----:B------:R-:W3:Y:S05]  /*96c0*/  LDSM.16.MT88.4 R92, [R139+0x8800] ;  /* 0x008800008b5c783b */ /* 0x000eea0000004200 */
[C---:B-1----:R-:W-:Y:S02]  /*96d0*/  HMMA.16816.F32 R12, R96.reuse, R104, R12 ;  /* 0x00000068600c723c */ /* 0x042fe4000000180c */
[----:B------:R-:W1:Y:S01]  /*96e0*/  MUFU.EX2 R115, R115 ;  /* 0x0000007300737308 */ /* 0x000e620000000800 */
[--C-:B-----5:R-:W-:Y:S01]  /*96f0*/  FFMA.FTZ R123, R18, UR4, -R119.reuse ;  /* 0x00000004127b7c23 */ /* 0x120fe20008010877 */
[----:B------:R-:W-:Y:S01]  /*9700*/  FMUL.FTZ R18, R0, R90 ;  /* 0x0000005a00127220 */ /* 0x000fe20000410000 */
[----:B------:R-:W-:Y:S01]  /*9710*/  MOV R0, R3 ;  /* 0x0000000300007202 */ /* 0x000fe20000000f00 */
[C---:B------:R-:W-:Y:S01]  /*9720*/  HMMA.16816.F32 R80, R96.reuse, R106, R80 ;  /* 0x0000006a6050723c */ /* 0x040fe20000001850 */
[----:B------:R-:W4:Y:S05]  /*9730*/  LDSM.16.MT88.4 R104, [R137+0x8800] ;  /* 0x008800008968783b */ /* 0x000f2a0000004200 */
[----:B------:R-:W5:Y:S01]  /*9740*/  MUFU.EX2 R123, R123 ;  /* 0x0000007b007b7308 */ /* 0x000f620000000800 */
[----:B--2---:R-:W-:Y:S01]  /*9750*/  F2FP.F16.F32.PACK_AB R89, R114, R113 ;  /* 0x000000717259723e */ /* 0x004fe200000000ff */
[C---:B------:R-:W-:Y:S03]  /*9760*/  HMMA.16816.F32 R16, R96.reuse, R108, R16 ;  /* 0x0000006c6010723c */ /* 0x040fe60000001810 */
[----:B------:R-:W-:Y:S03]  /*9770*/  FADD.FTZ R113, R113, R118 ;  /* 0x0000007671717221 */ /* 0x000fe60000010000 */
[----:B------:R-:W-:Y:S01]  /*9780*/  HMMA.16816.F32 R84, R96, R110, R84 ;  /* 0x0000006e6054723c */ /* 0x000fe20000001854 */
[----:B------:R-:W2:Y:S04]  /*9790*/  LDSM.16.MT88.4 R96, [R136+0x8800] ;  /* 0x008800008860783b */ /* 0x000ea80000004200 */
[----:B-1----:R-:W-:Y:S01]  /*97a0*/  F2FP.F16.F32.PACK_AB R90, R122, R115 ;  /* 0x000000737a5a723e */ /* 0x002fe200000000ff */
[--C-:B------:R-:W-:Y:S01]  /*97b0*/  FFMA.FTZ R108, R20, UR4, -R120.reuse ;  /* 0x00000004146c7c23 */ /* 0x100fe20008010878 */
[--C-:B------:R-:W-:Y:S01]  /*97c0*/  FFMA.FTZ R109, R21, UR4, -R120.reuse ;  /* 0x00000004156d7c23 */ /* 0x100fe20008010878 */
        /* <DEDUP_REMOVED lines=10> */
[----:B------:R-:W3:Y:S05]  /*9870*/  LDSM.16.MT88.4 R92, [R135+0x8800] ;  /* 0x00880000875c783b */ /* 0x000eea0000004200 */
[C---:B----4-:R-:W-:Y:S03]  /*9880*/  HMMA.16816.F32 R40, R88.reuse, R104, R40 ;  /* 0x000000685828723c */ /* 0x050fe60000001828 */
[----:B------:R-:W-:Y:S03]  /*9890*/  MUFU.EX2 R110, R110 ;  /* 0x0000006e006e7308 */ /* 0x000fe60000000800 */
[C---:B------:R-:W-:Y:S01]  /*98a0*/  HMMA.16816.F32 R44, R88.reuse, R106, R44 ;  /* 0x0000006a582c723c */ /* 0x040fe2000000182c */
[----:B------:R-:W4:Y:S06]  /*98b0*/  LDSM.16.MT88.4 R104, [R139+0xa800] ;  /* 0x00a800008b68783b */ /* 0x000f2c0000004200 */
[----:B------:R-:W5:Y:S01]  /*98c0*/  MUFU.EX2 R111, R111 ;  /* 0x0000006f006f7308 */ /* 0x000f620000000800 */
[----:B-1----:R-:W-:Y:S01]  /*98d0*/  F2FP.F16.F32.PACK_AB R20, R109, R108 ;  /* 0x0000006c6d14723e */ /* 0x002fe200000000ff */
[C---:B--2---:R-:W-:Y:S06]  /*98e0*/  HMMA.16816.F32 R48, R88.reuse, R96, R48 ;  /* 0x000000605830723c */ /* 0x044fec0000001830 */
[C---:B------:R-:W-:Y:S01]  /*98f0*/  HMMA.16816.F32 R52, R88.reuse, R98, R52 ;  /* 0x000000625834723c */ /* 0x040fe20000001834 */
[----:B------:R-:W1:Y:S04]  /*9900*/  LDSM.16.MT88.4 R96, [R137+0xa800] ;  /* 0x00a800008960783b */ /* 0x000e680000004200 */
[----:B-----5:R-:W-:Y:S01]  /*9910*/  F2FP.F16.F32.PACK_AB R21, R111, R110 ;  /* 0x0000006e6f15723e */ /* 0x020fe200000000ff */
[C---:B---3--:R-:W-:Y:S06]  /*9920*/  HMMA.16816.F32 R56, R88.reuse, R92, R56 ;  /* 0x0000005c5838723c */ /* 0x048fec0000001838 */
        /* <DEDUP_REMOVED lines=46> */
[C---:B------:R-:W-:Y:S05]  /*9c10*/  HMMA.16816.F32 R80, R20.reuse, R90, R80 ;  /* 0x0000005a1450723c */ /* 0x040fea0000001850 */
[----:B------:R-:W-:Y:S01]  /*9c20*/  FADD.FTZ R88, R5, R117 ;  /* 0x0000007505587221 */ /* 0x000fe20000010000 */
[----:B------:R-:W-:Y:S05]  /*9c30*/  FADD.FTZ R5, R123, R114 ;  /* 0x000000727b057221 */ /* 0x000fea0000010000 */
[----:B------:R-:W-:Y:S01]  /*9c40*/  FADD.FTZ R7, R7, R88 ;  /* 0x0000005807077221 */ /* 0x000fe20000010000 */
[----:B------:R-:W-:Y:S03]  /*9c50*/  FADD.FTZ R5, R124, R5 ;  /* 0x000000057c057221 */ /* 0x000fe60000010000 */
[----:B------:R-:W-:Y:S01]  /*9c60*/  FADD.FTZ R116, R116, R7 ;  /* 0x0000000774747221 */ /* 0x000fe20000010000 */
[----:B------:R-:W-:Y:S01]  /*9c70*/  FADD.FTZ R110, R110, R5 ;  /* 0x000000056e6e7221 */ /* 0x000fe20000010000 */
[C---:B--2---:R-:W-:Y:S03]  /*9c80*/  HMMA.16816.F32 R16, R20.reuse, R92, R16 ;  /* 0x0000005c1410723c */ /* 0x044fe60000001810 */
[----:B------:R-:W-:Y:S01]  /*9c90*/  IADD3 R5, R151, -0x1, RZ ;  /* 0xffffffff97057810 */ /* 0x000fe20007ffe0ff */
[----:B------:R-:W-:Y:S01]  /*9ca0*/  FADD.FTZ R121, R121, R116 ;  /* 0x0000007479797221 */ /* 0x000fe20000010000 */
[----:B------:R-:W-:Y:S01]  /*9cb0*/  FADD.FTZ R111, R111, R110 ;  /* 0x0000006e6f6f7221 */ /* 0x000fe20000010000 */
[----:B------:R-:W-:Y:S05]  /*9cc0*/  HMMA.16816.F32 R84, R20, R94, R84 ;  /* 0x0000005e1454723c */ /* 0x000fea0000001854 */
[----:B------:R-:W-:Y:S01]  /*9cd0*/  FADD.FTZ R112, R112, R121 ;  /* 0x0000007970707221 */ /* 0x000fe20000010000 */
[----:B------:R-:W-:Y:S01]  /*9ce0*/  FADD.FTZ R168, R168, R111 ;  /* 0x0000006fa8a87221 */ /* 0x000fe20000010000 */
[----:B------:R-:W-:Y:S04]  /*9cf0*/  F2FP.F16.F32.PACK_AB R20, R105, R104 ;  /* 0x000000686914723e */ /* 0x000fe800000000ff */
[----:B------:R-:W-:Y:S01]  /*9d00*/  F2FP.F16.F32.PACK_AB R21, R107, R106 ;  /* 0x0000006a6b15723e */ /* 0x000fe200000000ff */
[----:B------:R-:W-:Y:S01]  /*9d10*/  FADD.FTZ R115, R115, R112 ;  /* 0x0000007073737221 */ /* 0x000fe20000010000 */
[----:B-----5:R-:W-:Y:S01]  /*9d20*/  F2FP.F16.F32.PACK_AB R22, R120, R149 ;  /* 0x000000957816723e */ /* 0x020fe200000000ff */
[----:B------:R-:W-:Y:S01]  /*9d30*/  FADD.FTZ R127, R127, R168 ;  /* 0x000000a87f7f7221 */ /* 0x000fe20000010000 */
[----:B---3--:R-:W-:Y:S01]  /*9d40*/  F2FP.F16.F32.PACK_AB R23, R119, R170 ;  /* 0x000000aa7717723e */ /* 0x008fe200000000ff */
[----:B------:R-:W-:Y:S01]  /*9d50*/  FADD.FTZ R115, R122, R115 ;  /* 0x000000737a737221 */ /* 0x000fe20000010000 */
[----:B------:R-:W-:Y:S01]  /*9d60*/  MOV R151, R5 ;  /* 0x0000000500977202 */ /* 0x000fe20000000f00 */
[----:B------:R-:W-:Y:S02]  /*9d70*/  FADD.FTZ R106, R106, R127 ;  /* 0x0000007f6a6a7221 */ /* 0x000fe40000010000 */
[----:B------:R-:W-:Y:S02]  /*9d80*/  FADD.FTZ R6, R108, R115 ;  /* 0x000000736c067221 */ /* 0x000fe40000010000 */
[C---:B------:R-:W-:Y:S01]  /*9d90*/  HMMA.16816.F32 R96, R20.reuse, R28, R8 ;  /* 0x0000001c1460723c */ /* 0x040fe20000001808 */
[----:B------:R-:W2:Y:S02]  /*9da0*/  LDSM.16.MT88.4 R8, [R135+0x9800] ;  /* 0x009800008708783b */ /* 0x000ea40000004200 */
[----:B------:R-:W-:Y:S01]  /*9db0*/  FADD.FTZ R6, R109, R6 ;  /* 0x000000066d067221 */ /* 0x000fe20000010000 */
[----:B------:R-:W-:Y:S02]  /*9dc0*/  FADD.FTZ R107, R107, R106 ;  /* 0x0000006a6b6b7221 */ /* 0x000fe40000010000 */
[C---:B------:R-:W-:Y:S03]  /*9dd0*/  HMMA.16816.F32 R36, R20.reuse, R30, R36 ;  /* 0x0000001e1424723c */ /* 0x040fe60000001824 */
[----:B------:R-:W3:Y:S02]  /*9de0*/  LDSM.16.MT88.4 R28, [R139+0xb800] ;  /* 0x00b800008b1c783b */ /* 0x000ee40000004200 */
        /* <DEDUP_REMOVED lines=9> */
[----:B------:R-:W4:Y:S04]  /*9e80*/  LDSM.16.MT88.4 R32, [R136+0xb800] ;  /* 0x00b800008820783b */ /* 0x000f280000004200 */
[----:B------:R-:W-:Y:S01]  /*9e90*/  FADD.FTZ R149, R149, R104 ;  /* 0x0000006895957221 */ /* 0x000fe20000010000 */
[----:B------:R-:W-:Y:S01]  /*9ea0*/  FADD.FTZ R170, R170, R107 ;  /* 0x0000006baaaa7221 */ /* 0x000fe20000010000 */
[C---:B--2---:R-:W-:Y:S04]  /*9eb0*/  HMMA.16816.F32 R56, R20.reuse, R8, R56 ;  /* 0x000000081438723c */ /* 0x044fe80000001838 */
[----:B------:R-:W-:Y:S01]  /*9ec0*/  FADD.FTZ R171, R120, R149 ;  /* 0x0000009578ab7221 */ /* 0x000fe20000010000 */
[----:B------:R-:W-:Y:S01]  /*9ed0*/  FADD.FTZ R169, R119, R170 ;  /* 0x000000aa77a97221 */ /* 0x000fe20000010000 */
        /* <DEDUP_REMOVED lines=13> */
.L_x_6618:
        /* <DEDUP_REMOVED lines=91> */
[----:B---3--:R-:W-:Y:S01]  /*a560*/  @P4 FMUL.FTZ R12, R5, 0.69314718246459960938 ;  /* 0x3f317218050c4820 */ /* 0x008fe20000410000 */
[----:B------:R-:W-:-:S02]  /*a570*/  LOP3.LUT R7, R6, 0x3ffffffc, RZ, 0xc0, !PT ;  /* 0x3ffffffc06077812 */ /* 0x000fc400078ec0ff */
[----:B------:R-:W-:Y:S02]  /*a580*/  SHF.L.U32 R10, R8, 0x6, RZ ;  /* 0x00000006080a7819 */ /* 0x000fe400000006ff */
[----:B------:R-:W-:Y:S02]  /*a590*/  SHF.R.S32.HI R6, RZ, 0x5, R9 ;  /* 0x00000005ff067819 */ /* 0x000fe40000011409 */
[----:B------:R-:W-:Y:S02]  /*a5a0*/  IADD3 R7, -R7, R0, RZ ;  /* 0x0000000007077210 */ /* 0x000fe40007ffe1ff */
[----:B------:R-:W-:Y:S02]  /*a5b0*/  LOP3.LUT R10, R10, 0x1c0, RZ, 0xc0, !PT ;  /* 0x000001c00a0a7812 */ /* 0x000fe400078ec0ff */
[----:B------:R-:W-:Y:S02]  /*a5c0*/  LOP3.LUT R11, R8, 0x1, RZ, 0xc0, !PT ;  /* 0x00000001080b7812 */ /* 0x000fe400078ec0ff */
[----:B------:R-:W-:-:S02]  /*a5d0*/  LEA R7, R6, R7, 0x9 ;  /* 0x0000000706077211 */ /* 0x000fc400078e48ff */
[----:B------:R-:W-:Y:S02]  /*a5e0*/  LEA.HI R10, R10, R10, RZ, 0x1d ;  /* 0x0000000a0a0a7211 */ /* 0x000fe400078fe8ff */
[----:B------:R-:W-:Y:S02]  /*a5f0*/  ISETP.NE.U32.AND P0, PT, R11, 0x1, PT ;  /* 0x000000010b00780c */ /* 0x000fe40003f05070 */
[----:B------:R-:W-:Y:S02]  /*a600*/  LEA R7, R7, R10, 0x1 ;  /* 0x0000000a07077211 */ /* 0x000fe400078e08ff */
[----:B------:R-:W-:Y:S02]  /*a610*/  R2P PR, R8, 0x6 ;  /* 0x0000000608007804 */ /* 0x000fe40000000000 */
[----:B------:R-:W-:Y:S01]  /*a620*/  LEA R7, R7, UR4, 0x1 ;  /* 0x0000000407077c11 */ /* 0x000fe2000f8e08ff */
        /* <DEDUP_REMOVED lines=70> */
[----:B------:R-:W-:Y:S04]  /*aa90*/  STS [R15+0x2400], R74 ;  /* 0x0024004a0f007388 */ /* 0x000fe80000000800 */
[----:B------:R-:W-:Y:S04]  /*aaa0*/  STS [R17+0x2000], R76 ;  /* 0x0020004c11007388 */ /* 0x000fe80000000800 */
[----:B------:R-:W-:Y:S01]  /*aab0*/  STS [R17+0x2400], R78 ;  /* 0x0024004e11007388 */ /* 0x000fe20000000800 */
[----:B---3--:R-:W3:Y:S03]  /*aac0*/  @P3 LDC R7, c[0x0][0x2e8] ;  /* 0x0000ba00ff073b82 */ /* 0x008ee60000000800 */
[----:B------:R-:W-:Y:S04]  /*aad0*/  STS [R19+0x2000], R92 ;  /* 0x0020005c13007388 */ /* 0x000fe80000000800 */
[----:B------:R2:W-:Y:S01]  /*aae0*/  STS [R19+0x2400], R94 ;  /* 0x0024005e13007388 */ /* 0x0005e20000000800 */
[----:B----4-:R-:W4:Y:S03]  /*aaf0*/  @P3 MUFU.LG2 R13, R4 ;  /* 0x00000004000d3308 */ /* 0x010f260000000c00 */
[----:B------:R1:W-:Y:S04]  /*ab00*/  STS [R21+0x2000], R80 ;  /* 0x0020005015007388 */ /* 0x0003e80000000800 */
[----:B------:R1:W-:Y:S04]  /*ab10*/  STS [R21+0x2400], R82 ;  /* 0x0024005215007388 */ /* 0x0003e80000000800 */
[----:B------:R1:W-:Y:S04]  /*ab20*/  STS [R23+0x2000], R88 ;  /* 0x0020005817007388 */ /* 0x0003e80000000800 */
[----:B------:R1:W-:Y:S01]  /*ab30*/  STS [R23+0x2400], R90 ;  /* 0x0024005a17007388 */ /* 0x0003e20000000800 */
[----:B----4-:R-:W-:-:S03]  /*ab40*/  @P3 FMUL.FTZ R13, R13, 0.69314718246459960938 ;  /* 0x3f3172180d0d3820 */ /* 0x010fc60000410000 */
[----:B------:R4:W-:Y:S04]  /*ab50*/  STS [R25+0x2000], R84 ;  /* 0x0020005419007388 */ /* 0x0009e80000000800 */
[----:B------:R4:W-:Y:S01]  /*ab60*/  STS [R25+0x2400], R86 ;  /* 0x0024005619007388 */ /* 0x0009e20000000800 */
[----:B--2---:R-:W-:Y:S01]  /*ab70*/  @P0 IMAD.WIDE.U32 R18, R150, R10, RZ ;  /* 0x0000000a96120225 */ /* 0x004fe200078e00ff */
[----:B------:R-:W-:-:S03]  /*ab80*/  MOV R10, 0x7f800000 ;  /* 0x7f800000000a7802 */ /* 0x000fc60000000f00 */
[----:B------:R-:W-:Y:S01]  /*ab90*/  @P0 IMAD R16, R150, R11, R19 ;  /* 0x0000000b96100224 */ /* 0x000fe200078e0213 */
[----:B------:R-:W-:Y:S01]  /*aba0*/  MOV R11, 0x7f800000 ;  /* 0x7f800000000b7802 */ /* 0x000fe20000000f00 */
[----:B------:R-:W-:Y:S06]  /*abb0*/  @P0 BRA `(.L_x_6623) ;  /* 0x00000000001c0947 */ /* 0x000fec0003800000 */
[----:B------:R-:W2:Y:S01]  /*abc0*/  S2R R15, SR_CTAID.Y ;  /* 0x00000000000f7919 */ /* 0x000ea20000002600 */
[----:B------:R-:W5:Y:S01]  /*abd0*/  LDC.64 R4, c[0x0][0x290] ;  /* 0x0000a400ff047b82 */ /* 0x000f620000000a00 */
[----:B--2---:R-:W-:Y:S01]  /*abe0*/  SHF.R.S32.HI R17, RZ, 0x1f, R15 ;  /* 0x0000001fff117819 */ /* 0x004fe2000001140f */
[----:B-----5:R-:W-:-:S04]  /*abf0*/  IMAD.WIDE.U32 R18, R15, R4, RZ ;  /* 0x000000040f127225 */ /* 0x020fc800078e00ff */
[----:B------:R-:W-:-:S04]  /*ac00*/  IMAD R14, R17, R4, RZ ;  /* 0x00000004110e7224 */ /* 0x000fc800078e02ff */
[----:B------:R-:W-:-:S05]  /*ac10*/  IMAD R5, R15, R5, R14 ;  /* 0x000000050f057224 */ /* 0x000fca00078e020e */
[----:B------:R-:W-:Y:S02]  /*ac20*/  IADD3 R16, R19, R5, RZ ;  /* 0x0000000513107210 */ /* 0x000fe40007ffe0ff */
.L_x_6623:
[----:B-1----:R-:W-:Y:S01]  /*ac30*/  @P4 FFMA.FTZ R10, R3, R8, R12 ;  /* 0x00000008030a4223 */ /* 0x002fe2000001000c */
[----:B---3--:R-:W-:Y:S01]  /*ac40*/  @P3 FFMA.FTZ R11, R2, R7, R13 ;  /* 0x00000007020b3223 */ /* 0x008fe2000001000d */
        /* <DEDUP_REMOVED lines=8> */
.L_x_6624:
[----:B------:R-:W1:Y:S01]  /*acd0*/  S2R R3, SR_CTAID.Y ;  /* 0x0000000000037919 */ /* 0x000e620000002600 */
[----:B------:R-:W1:Y:S08]  /*ace0*/  S2UR UR6, SR_CTAID.Z ;  /* 0x00000000000679c3 */ /* 0x000e700000002700 */
[----:B------:R-:W1:Y:S08]  /*acf0*/  LDC R2, c[0x0][0x270] ;  /* 0x00009c00ff027b82 */ /* 0x000e700000000800 */
[----:B------:R-:W2:Y:S01]  /*ad00*/  LDC R5, c[0x0][0x2c4] ;  /* 0x0000b100ff057b82 */ /* 0x000ea20000000800 */
[----:B-1----:R-:W-:-:S04]  /*ad10*/  IMAD R2, R3, R2, UR6 ;  /* 0x0000000603027e24 */ /* 0x002fc8000f8e0202 */
[----:B--2---:R-:W-:-:S07]  /*ad20*/  IMAD R5, R2, R5, RZ ;  /* 0x0000000502057224 */ /* 0x004fce00078e02ff */
.L_x_6625:
[----:B------:R-:W-:Y:S01]  /*ad30*/  LOP3.LUT R9, R9, 0xffffffe0, RZ, 0xc0, !PT ;  /* 0xffffffe009097812 */ /* 0x000fe200078ec0ff */
[----:B------:R-:W1:Y:S01]  /*ad40*/  S2R R7, SR_TID.X ;  /* 0x0000000000077919 */ /* 0x000e620000002100 */
        /* <DEDUP_REMOVED lines=10> */
[----:B------:R-:W2:Y:S01]  /*adf0*/  S2R R0, SR_CTAID.X ;  /* 0x0000000000007919 */ /* 0x000ea20000002500 */
[C---:B------:R-:W-:Y:S01]  /*ae00*/  ISETP.GE.AND P2, PT, R3.reuse, R146, PT ;  /* 0x000000920300720c */ /* 0x040fe20003f46270 */
[----:B------:R-:W-:Y:S01]  /*ae10*/  ULDC.64 UR4, c[0x0][0x2b0] ;  /* 0x0000ac0000047ab9 */ /* 0x000fe20000000a00 */
[----:B--2---:R-:W-:Y:S02]  /*ae20*/  IMAD R0, R0, 0x40, R5 ;  /* 0x0000004000007824 */ /* 0x004fe400078e0205 */
        /* <DEDUP_REMOVED lines=9> */
.L_x_6627:
[----:B------:R-:W-:Y:S05]  /*aec0*/  BSYNC B0 ;  /* 0x0000000000007941 */ /* 0x000fea0003800000 */
.L_x_6626:
[----:B------:R-:W3:Y:S01]  /*aed0*/  S2UR UR5, SR_CTAID.X ;  /* 0x00000000000579c3 */ /* 0x000ee20000002500 */
[----:B-1----:R-:W-:Y:S01]  /*aee0*/  SHF.R.S32.HI R0, RZ, 0x1f, R7 ;  /* 0x0000001fff007819 */ /* 0x002fe20000011407 */
[----:B------:R1:W1:Y:S01]  /*aef0*/  LDS.128 R12, [R153+0x1800] ;  /* 0x00180000990c7984 */ /* 0x0002620000000c00 */
[----:B------:R-:W-:Y:S01]  /*af00*/  SHF.R.S32.HI R155, RZ, 0x1f, R154 ;  /* 0x0000001fff9b7819 */ /* 0x000fe2000001149a */
[----:B------:R-:W-:Y:S01]  /*af10*/  BSSY B0, `(.L_x_6628) ;  /* 0x0000027000007945 */ /* 0x000fe20003800000 */
[----:B------:R-:W-:Y:S01]  /*af20*/  LEA.HI R7, R0, R7, RZ, 0x3 ;  /* 0x0000000700077211 */ /* 0x000fe200078f18ff */
[----:B--2---:R2:W1:Y:S02]  /*af30*/  LDS.128 R8, [R153+0x3800] ;  /* 0x0038000099087984 */ /* 0x0044640000000c00 */
[----:B------:R-:W5:Y:S01]  /*af40*/  LDC.64 R4, c[0x0][0x298] ;  /* 0x0000a600ff047b82 */ /* 0x000f620000000a00 */
[----:B------:R-:W-:Y:S01]  /*af50*/  SHF.R.S32.HI R7, RZ, 0x3, R7 ;  /* 0x00000003ff077819 */ /* 0x000fe20000011407 */
[----:B------:R2:W1:Y:S04]  /*af60*/  LDS.128 R20, [R153] ;  /* 0x0000000099147984 */ /* 0x0004680000000c00 */
[----:B------:R-:W-:-:S02]  /*af70*/  VIADD R17, R7, 0x10 ;  /* 0x0000001007117836 */ /* 0x000fc40000000000 */
[----:B------:R-:W4:Y:S03]  /*af80*/  LDC.64 R2, c[0x0][0x2a0] ;  /* 0x0000a800ff027b82 */ /* 0x000f260000000a00 */
[----:B------:R-:W-:Y:S01]  /*af90*/  ISETP.GE.AND P3, PT, R17, R146, PT ;  /* 0x000000921100720c */ /* 0x000fe20003f66270 */
[----:B------:R-:W-:Y:S01]  /*afa0*/  VIADD R17, R7, 0x20 ;  /* 0x0000002007117836 */ /* 0x000fe20000000000 */
[----:B---3--:R-:W-:-:S04]  /*afb0*/  USHF.L.U32 UR5, UR5, 0x6, URZ ;  /* 0x0000000605057899 */ /* 0x008fc8000800063f */
[----:B------:R-:W-:Y:S01]  /*afc0*/  ISETP.GE.AND P2, PT, R17, R146, PT ;  /* 0x000000921100720c */ /* 0x000fe20003f46270 */
[----:B------:R-:W-:Y:S01]  /*afd0*/  USHF.R.S32.HI UR4, URZ, 0x1f, UR5 ;  /* 0x0000001f3f047899 */ /* 0x000fe20008011405 */
[----:B-----5:R-:W-:-:S05]  /*afe0*/  IMAD.WIDE.U32 R154, R4, UR5, R154 ;  /* 0x00000005049a7c25 */ /* 0x020fca000f8e009a */
[----:B------:R-:W-:Y:S01]  /*aff0*/  IMAD R0, R4, UR4, RZ ;  /* 0x0000000404007c24 */ /* 0x000fe2000f8e02ff */
[----:B------:R-:W-:Y:S01]  /*b000*/  IADD3 R28, P0, R18, R154, RZ ;  /* 0x0000009a121c7210 */ /* 0x000fe20007f1e0ff */
[----:B------:R-:W-:Y:S02]  /*b010*/  USHF.R.S32.HI UR4, URZ, 0x1f, UR6 ;  /* 0x0000001f3f047899 */ /* 0x000fe40008011406 */
[----:B------:R-:W-:-:S04]  /*b020*/  IMAD R19, R5, UR5, R0 ;  /* 0x0000000505137c24 */ /* 0x000fc8000f8e0200 */
[----:B----4-:R-:W-:Y:S01]  /*b030*/  IMAD R0, R2, UR4, RZ ;  /* 0x0000000402007c24 */ /* 0x010fe2000f8e02ff */
[----:B------:R-:W-:Y:S01]  /*b040*/  IADD3.X R29, R16, R19, R155, P0, !PT ;  /* 0x00000013101d7210 */ /* 0x000fe200007fe49b */
[C---:B------:R-:W-:Y:S01]  /*b050*/  VIADD R19, R7.reuse, 0x30 ;  /* 0x0000003007137836 */ /* 0x040fe20000000000 */
[-C--:B------:R-:W-:Y:S01]  /*b060*/  ISETP.GE.AND P0, PT, R7, R146.reuse, PT ;  /* 0x000000920700720c */ /* 0x080fe20003f06270 */
[----:B------:R-:W-:Y:S01]  /*b070*/  IMAD R31, R3, UR6, R0 ;  /* 0x00000006031f7c24 */ /* 0x000fe2000f8e0200 */
[----:B------:R-:W-:Y:S01]  /*b080*/  SHF.R.S32.HI R3, RZ, 0x1f, R7 ;  /* 0x0000001fff037819 */ /* 0x000fe20000011407 */
[----:B------:R-:W-:Y:S01]  /*b090*/  IMAD.WIDE.U32 R28, R2, UR6, R28 ;  /* 0x00000006021c7c25 */ /* 0x000fe2000f8e001c */
[----:B------:R-:W-:Y:S02]  /*b0a0*/  ISETP.GE.AND P1, PT, R19, R146, PT ;  /* 0x000000921300720c */ /* 0x000fe40003f26270 */
[----:B------:R2:W3:Y:S01]  /*b0b0*/  LDS.128 R16, [R153+0x2000] ;  /* 0x0020000099107984 */ /* 0x0004e20000000c00 */
[----:B------:R-:W-:-:S06]  /*b0c0*/  IMAD.IADD R31, R31, 0x1, R29 ;  /* 0x000000011f1f7824 */ /* 0x000fcc00078e021d */
        /* <DEDUP_REMOVED lines=9> */
[----:B------:R1:W-:Y:S04]  /*b160*/  STG.E.128 desc[UR10][R26.64], R20 ;  /* 0x000000141a007986 */ /* 0x0003e8000c101d0a */
[----:B---3--:R1:W-:Y:S02]  /*b170*/  STG.E.128 desc[UR10][R26.64+0x80], R16 ;  /* 0x000080101a007986 */ /* 0x0083e4000c101d0a */
.L_x_6629:
[----:B------:R-:W-:Y:S05]  /*b180*/  BSYNC B0 ;  /* 0x0000000000007941 */ /* 0x000fea0003800000 */
.L_x_6628:
[----:B-1----:R1:W4:Y:S01]  /*b190*/  LDS.128 R20, [R153+0x800] ;  /* 0x0008000099147984 */ /* 0x0023220000000c00 */
        /* <DEDUP_REMOVED lines=16> */
.L_x_6631:
[----:B------:R-:W-:Y:S05]  /*b2a0*/  BSYNC B0 ;  /* 0x0000000000007941 */ /* 0x000fea0003800000 */
.L_x_6630:
        /* <DEDUP_REMOVED lines=17> */
.L_x_6633:
[----:B------:R-:W-:Y:S05]  /*b3c0*/  BSYNC B0 ;  /* 0x0000000000007941 */ /* 0x000fea0003800000 */
.L_x_6632:
[----:B------:R-:W-:Y:S05]  /*b3d0*/  @P1 EXIT ;  /* 0x000000000000194d */ /* 0x000fea0003800000 */
        /* <DEDUP_REMOVED lines=11> */
[----:B------:R-:W-:Y:S04]  /*b490*/  STG.E.128 desc[UR10][R4.64], R12 ;  /* 0x0000000c04007986 */ /* 0x000fe8000c101d0a */
[----:B------:R-:W-:Y:S01]  /*b4a0*/  STG.E.128 desc[UR10][R4.64+0x80], R8 ;  /* 0x0000800804007986 */ /* 0x000fe2000c101d0a */
[----:B------:R-:W-:Y:S05]  /*b4b0*/  EXIT ;  /* 0x000000000000794d */ /* 0x000fea0003800000 */
.L_x_6634:
        /* <DEDUP_REMOVED lines=12> */
.L_x_8416:


//--------------------- .text._ZN5flash24flash_fwd_splitkv_kernelI23Flash_fwd_kernel_traitsILi128ELi64ELi64ELi4ELb0ELb0EN7cutlass6half_tE19Flash_kernel_traitsILi128ELi64ELi64ELi4ES3_EELb1ELb0ELb0ELb0ELb1ELb1ELb0ELb0EEEvNS_16Flash_fwd_paramsE --------------------------
	.section	.text._ZN5flash24flash_fwd_splitkv_kernelI23Flash_fwd_kernel_traitsILi128ELi64ELi64ELi4ELb0ELb0EN7cutlass6half_tE19Flash_kernel_traitsILi128ELi64ELi64ELi4ES3_EELb1ELb0ELb0ELb0ELb1ELb1ELb0ELb0EEEvNS_16Flash_fwd_paramsE,"ax",@progbits
	.align	128
        .global         _ZN5flash24flash_fwd_splitkv_kernelI23Flash_fwd_kernel_traitsILi128ELi64ELi64ELi4ELb0ELb0EN7cutlass6half_tE19Flash_kernel_traitsILi128ELi64ELi64ELi4ES3_EELb1ELb0ELb0ELb0ELb1ELb1ELb0ELb0EEEvNS_16Flash_fwd_paramsE
        .type           _ZN5flash24flash_fwd_splitkv_kernelI23Flash_fwd_kernel_traitsILi128ELi64ELi64ELi4ELb0ELb0EN7cutlass6half_tE19Flash_kernel_traitsILi128ELi64ELi64ELi4ES3_EELb1ELb0ELb0ELb0ELb1ELb1ELb0ELb0EEEvNS_16Flash_fwd_paramsE,@function
        .size           _ZN5flash24flash_fwd_splitkv_kernelI23Flash_fwd_kernel_traitsILi128ELi64ELi64ELi4ELb0ELb0EN7cutlass6half_tE19Flash_kernel_traitsILi128ELi64ELi64ELi4ES3_EELb1ELb0ELb0ELb0ELb1ELb1ELb0ELb0EEEvNS_16Flash_fwd_paramsE,(.L_x_8417 - _ZN5flash24flash_fwd_splitkv_kernelI23Flash_fwd_kernel_traitsILi128ELi64ELi64ELi4ELb0ELb0EN7cutlass6half_tE19Flash_kernel_traitsILi128ELi64ELi64ELi4ES3_EELb1ELb0ELb0ELb0ELb1ELb1ELb0ELb0EEEvNS_16Flash_fwd_paramsE)
        .other          _ZN5flash24flash_fwd_splitkv_kernelI23Flash_fwd_kernel_traitsILi128ELi64ELi64ELi4ELb0ELb0EN7cutlass6half_tE19Flash_kernel_traitsILi128ELi64ELi64ELi4ES3_EELb1ELb0ELb0ELb0ELb1ELb1ELb0ELb0EEEvNS_16Flash_fwd_paramsE,@"STO_CUDA_ENTRY STV_DEFAULT"
_ZN5flash24flash_fwd_splitkv_kernelI23Flash_fwd_kernel_traitsILi128ELi64ELi64ELi4ELb0ELb0EN7cutlass6half_tE19Flash_kernel_traitsILi128ELi64ELi64ELi4ES3_EELb1ELb0ELb0ELb0ELb1ELb1ELb0ELb0EEEvNS_16Flash_fwd_paramsE:
.text._ZN5flash24flash_fwd_splitkv_kernelI23Flash_fwd_kernel_traitsILi128ELi64ELi64ELi4ELb0ELb0EN7cutlass6half_tE19Flash_kernel_traitsILi128ELi64ELi64ELi4ES3_EELb1ELb0ELb0ELb0ELb1ELb1ELb0ELb0EEEvNS_16Flash_fwd_paramsE:
        /* <DEDUP_REMOVED lines=39> */
.L_x_6635:
[----:B------:R-:W1:Y:S02]  /*0270*/  LDC R5, c[0x0][0x2c8] ;  /* 0x0000b200ff057b82 */ /* 0x000e640000000800 */
.L_x_6636:
        /* <DEDUP_REMOVED lines=11> */
[----:B-1----:R-:W1:Y:S01]  /*0330*/  LDC R6, c[0x0][0x398] ;  /* 0x0000e600ff067b82 */ /* 0x002e620000000800 */
[----:B--2---:R-:W-:Y:S01]  /*0340*/  @!P1 ISETP.NE.U32.AND P0, PT, R2, RZ, PT ;  /* 0x000000ff0200920c */ /* 0x004fe20003f05070 */
[----:B-----5:R-:W-:Y:S01]  /*0350*/  @P1 IMAD.IADD R33, R33, 0x1, -R16 ;  /* 0x0000000121211824 */ /* 0x020fe200078e0a10 */
        /* <DEDUP_REMOVED lines=11> */
[----:B-1----:R-:W-:Y:S02]  /*0410*/  IADD3 R3, R3, R6, R33 ;  /* 0x0000000603037210 */ /* 0x002fe40007ffe021 */
        /* <DEDUP_REMOVED lines=23> */
[----:B------:R-:W-:-:S05]  /*0590*/  IMAD.SHL.U32 R96, R96, 0x8, RZ ;  /* 0x0000000860607824 */ /* 0x000fca00078e00ff */
[----:B------:R-:W-:-:S03]  /*05a0*/  SHF.R.S32.HI R97, RZ, 0x1f, R96 ;  /* 0x0000001fff617819 */ /* 0x000fc60000011460 */
[----:B-1----:R-:W-:-:S04]  /*05b0*/  IMAD.WIDE.U32 R96, R101, R4, R96 ;  /* 0x0000000465607225 */ /* 0x002fc800078e0060 */
[----:B--2---:R-:W-:Y:S02]  /*05c0*/  @!P0 IMAD R0, R9, R2, RZ ;  /* 0x0000000209008224 */ /* 0x004fe400078e02ff */
[----:B------:R-:W-:-:S04]  /*05d0*/  @P0 IMAD.WIDE.U32 R8, R150, R4, RZ ;  /* 0x0000000496080225 */ /* 0x000fc800078e00ff */
[C---:B------:R-:W-:Y:S02]  /*05e0*/  @!P0 IMAD R0, R13.reuse, R3, R0 ;  /* 0x000000030d008224 */ /* 0x040fe400078e0200 */
[----:B------:R-:W-:-:S04]  /*05f0*/  @!P0 IMAD.WIDE.U32 R14, R13, R2, RZ ;  /* 0x000000020d0e8225 */ /* 0x000fc800078e00ff */
[-C--:B------:R-:W-:Y:S01]  /*0600*/  @P0 IMAD R150, R150, R5.reuse, R9 ;  /* 0x0000000596960224 */ /* 0x080fe200078e0209 */
[----:B------:R-:W-:Y:S01]  /*0610*/  @!P0 MOV R8, R14 ;  /* 0x0000000e00088202 */ /* 0x000fe20000000f00 */
[----:B------:R-:W-:Y:S02]  /*0620*/  @!P0 IMAD.IADD R150, R15, 0x1, R0 ;  /* 0x000000010f968824 */ /* 0x000fe400078e0200 */
[----:B------:R-:W-:Y:S01]  /*0630*/  IMAD R0, R7, R4, RZ ;  /* 0x0000000407007224 */ /* 0x000fe200078e02ff */
[----:B------:R-:W-:Y:S01]  /*0640*/  IADD3 R8, P0, R8, R96, RZ ;  /* 0x0000006008087210 */ /* 0x000fe20007f1e0ff */
[----:B------:R-:W-:Y:S01]  /*0650*/  IMAD.IADD R3, R98, 0x1, -R101 ;  /* 0x0000000162037824 */ /* 0x000fe200078e0a65 */
[----:B------:R-:W-:Y:S01]  /*0660*/  SHF.R.S32.HI R7, RZ, 0x1f, R40 ;  /* 0x0000001fff077819 */ /* 0x000fe20000011428 */
[----:B------:R-:W-:Y:S02]  /*0670*/  IMAD R9, R101, R5, R0 ;  /* 0x0000000565097224 */ /* 0x000fe400078e0200 */
[----:B------:R-:W-:Y:S01]  /*0680*/  IMAD R0, R13, UR6, R40 ;  /* 0x000000060d007c24 */ /* 0x000fe2000f8e0228 */
[----:B------:R-:W-:Y:S01]  /*0690*/  ISETP.GE.AND P2, PT, R10, R3, PT ;  /* 0x000000030a00720c */ /* 0x000fe20003f46270 */
[----:B------:R-:W-:Y:S01]  /*06a0*/  IMAD R7, R7, UR4, RZ ;  /* 0x0000000407077c24 */ /* 0x000fe2000f8e02ff */
[----:B------:R-:W-:Y:S01]  /*06b0*/  IADD3.X R9, R150, R97, R9, P0, !PT ;  /* 0x0000006196097210 */ /* 0x000fe200007fe409 */
[C---:B------:R-:W-:Y:S01]  /*06c0*/  VIADD R2, R6.reuse, 0x20 ;  /* 0x0000002006027836 */ /* 0x040fe20000000000 */
[-C--:B------:R-:W-:Y:S01]  /*06d0*/  ISETP.GE.AND P0, PT, R6, R3.reuse, PT ;  /* 0x000000030600720c */ /* 0x080fe20003f06270 */
[----:B------:R-:W-:Y:S01]  /*06e0*/  IMAD R7, R40, UR5, R7 ;  /* 0x0000000528077c24 */ /* 0x000fe2000f8e0207 */
[-C--:B------:R-:W-:Y:S01]  /*06f0*/  ISETP.GE.OR P4, PT, R10, R3.reuse, P6 ;  /* 0x000000030a00720c */ /* 0x080fe20003786670 */
[----:B------:R-:W-:Y:S01]  /*0700*/  IMAD.WIDE.U32 R40, R40, UR4, R8 ;  /* 0x0000000428287c25 */ /* 0x000fe2000f8e0008 */
[----:B------:R-:W-:Y:S01]  /*0710*/  ULDC UR4, c[0x0][0x2c4] ;  /* 0x0000b10000047ab9 */ /* 0x000fe20000000800 */
[----:B------:R-:W-:-:S02]  /*0720*/  ISETP.GE.AND P1, PT, R2, R3, PT ;  /* 0x000000030200720c */ /* 0x000fc40003f26270 */
[----:B------:R-:W-:Y:S01]  /*0730*/  IMAD R101, R0, UR4, R101 ;  /* 0x0000000400657c24 */ /* 0x000fe2000f8e0265 */
[-C--:B------:R-:W-:Y:S02]  /*0740*/  ISETP.GE.OR P3, PT, R2, R3.reuse, P6 ;  /* 0x000000030200720c */ /* 0x080fe40003766670 */
[----:B------:R-:W-:Y:S02]  /*0750*/  ISETP.GE.OR P5, PT, R6, R3, P6 ;  /* 0x000000030600720c */ /* 0x000fe400037a6670 */
[----:B------:R-:W-:Y:S02]  /*0760*/  SHF.R.S32.HI R9, RZ, 0x1f, R6 ;  /* 0x0000001fff097819 */ /* 0x000fe40000011406 */
        /* <DEDUP_REMOVED lines=12> */
.L_x_6639:
[----:B------:R-:W-:Y:S05]  /*0830*/  BSYNC B0 ;  /* 0x0000000000007941 */ /* 0x000fea0003800000 */
.L_x_6638:
        /* <DEDUP_REMOVED lines=17> */
.L_x_6641:
[----:B------:R-:W-:Y:S05]  /*0950*/  BSYNC B0 ;  /* 0x0000000000007941 */ /* 0x000fea0003800000 */
.L_x_6640:
        /* <DEDUP_REMOVED lines=16> */
.L_x_6643:
[----:B------:R-:W-:Y:S05]  /*0a60*/  BSYNC B0 ;  /* 0x0000000000007941 */ /* 0x000fea0003800000 */
.L_x_6642:
        /* <DEDUP_REMOVED lines=14> */
.L_x_6645:
[----:B------:R-:W-:Y:S05]  /*0b50*/  BSYNC B0 ;  /* 0x0000000000007941 */ /* 0x000fea0003800000 */
.L_x_6644:
        /* <DEDUP_REMOVED lines=15> */
.L_x_6637:
        /* <DEDUP_REMOVED lines=24> */
.L_x_6646:
[----:B------:R-:W-:Y:S05]  /*0dd0*/  @!P6 BRA `(.L_x_6647) ;  /* 0x00000004003ce947 */ /* 0x000fea0003800000 */
[----:B------:R-:W1:Y:S01]  /*0de0*/  LDC R10, c[0x0][0x380] ;  /* 0x0000e000ff0a7b82 */ /* 0x000e620000000800 */
[----:B------:R-:W-:Y:S01]  /*0df0*/  LEA R29, R126, 0xffffffc0, 0x6 ;  /* 0xffffffc07e1d7811 */ /* 0x000fe200078e30ff */
[----:B------:R-:W-:-:S03]  /*0e00*/  ULDC.64 UR4, c[0x0][0x230] ;  /* 0x00008c0000047ab9 */ /* 0x000fc60000000a00 */
[----:B-----5:R-:W-:-:S03]  /*0e10*/  IABS R0, R29 ;  /* 0x0000001d00007213 */ /* 0x020fc60000000000 */
[----:B------:R-:W2:Y:S01]  /*0e20*/  LDC R15, c[0x0][0x278] ;  /* 0x00009e00ff0f7b82 */ /* 0x000ea20000000800 */
        /* <DEDUP_REMOVED lines=35> */
[----:B------:R-:W-:Y:S01]  /*1060*/  MOV R4, R3 ;  /* 0x0000000300047202 */ /* 0x000fe20000000f00 */
[----:B------:R-:W1:Y:S04]  /*1070*/  LDC.64 R8, c[0x0][0x248] ;  /* 0x00009200ff087b82 */ /* 0x000e680000000a00 */
        /* <DEDUP_REMOVED lines=27> */
[-C--:B-1----:R-:W-:Y:S01]  /*1230*/  IMAD R4, R25, R8.reuse, RZ ;  /* 0x0000000819047224 */ /* 0x082fe200078e02ff */
[----:B------:R-:W-:Y:S01]  /*1240*/  IADD3 R10, R27, R3, RZ ;  /* 0x000000031b0a7210 */ /* 0x000fe20007ffe0ff */
[----:B------:R-:W-:-:S04]  /*1250*/  IMAD.WIDE.U32 R14, R29, R8, R16 ;  /* 0x000000081d0e7225 */ /* 0x000fc800078e0010 */
[----:B------:R-:W-:-:S04]  /*1260*/  IMAD R4, R29, R9, R4 ;  /* 0x000000091d047224 */ /* 0x000fc800078e0204 */
[----:B------:R-:W-:Y:S02]  /*1270*/  IMAD.IADD R15, R15, 0x1, R4 ;  /* 0x000000010f0f7824 */ /* 0x000fe400078e0204 */
[----:B------:R-:W-:Y:S02]  /*1280*/  IMAD R4, R23, UR4, RZ ;  /* 0x0000000417047c24 */ /* 0x000fe4000f8e02ff */
[----:B------:R-:W-:-:S04]  /*1290*/  IMAD.WIDE.U32 R36, R7, UR4, R14 ;  /* 0x0000000407247c25 */ /* 0x000fc8000f8e000e */
[----:B------:R-:W-:-:S05]  /*12a0*/  IMAD R4, R7, UR5, R4 ;  /* 0x0000000507047c24 */ /* 0x000fca000f8e0204 */
[----:B------:R-:W-:Y:S01]  /*12b0*/  IADD3 R12, R37, R4, RZ ;  /* 0x00000004250c7210 */ /* 0x000fe20007ffe0ff */
[----:B------:R-:W-:Y:S06]  /*12c0*/  BRA `(.L_x_6648) ;  /* 0x0000000400287947 */ /* 0x000fec0003800000 */
.L_x_6647:
[----:B------:R-:W1:Y:S01]  /*12d0*/  LDC R19, c[0x0][0x278] ;  /* 0x00009e00ff137b82 */ /* 0x000e620000000800 */
        /* <DEDUP_REMOVED lines=12> */
[----:B------:R-:W-:-:S03]  /*13a0*/  MOV R8, RZ ;  /* 0x000000ff00087202 */ /* 0x000fc60000000f00 */
[----:B------:R-:W-:Y:S01]  /*13b0*/  IMAD R4, R2, R3, RZ ;  /* 0x0000000302047224 */ /* 0x000fe200078e02ff */
[----:B------:R-:W-:-:S03]  /*13c0*/  IABS R2, R40 ;  /* 0x0000002800027213 */ /* 0x000fc60000000000 */
[----:B------:R-:W-:Y:S02]  /*13d0*/  IMAD.HI.U32 R7, R9, R4, R8 ;  /* 0x0000000409077227 */ /* 0x000fe400078e0008 */
[----:B------:R-:W1:Y:S02]  /*13e0*/  @P3 LDC.64 R8, c[0x0][0x248] ;  /* 0x00009200ff083b82 */ /* 0x000e640000000a00 */
[----:B------:R-:W-:-:S04]  /*13f0*/  IMAD.MOV.U32 R4, RZ, RZ, R2 ;  /* 0x000000ffff047224 */ /* 0x000fc800078e0002 */
[----:B------:R-:W-:-:S04]  /*1400*/  IMAD.HI.U32 R7, R7, R4, RZ ;  /* 0x0000000407077227 */ /* 0x000fc800078e00ff */
[----:B------:R-:W-:-:S04]  /*1410*/  IMAD.MOV R2, RZ, RZ, -R7 ;  /* 0x000000ffff027224 */ /* 0x000fc800078e0a07 */
[C---:B------:R-:W-:Y:S02]  /*1420*/  IMAD R2, R3.reuse, R2, R4 ;  /* 0x0000000203027224 */ /* 0x040fe400078e0204 */
[----:B------:R-:W2:Y:S03]  /*1430*/  @P3 LDC.64 R4, c[0x0][0x250] ;  /* 0x00009400ff043b82 */ /* 0x000ea60000000a00 */
[----:B------:R-:W-:Y:S01]  /*1440*/  ISETP.GT.U32.AND P0, PT, R3, R2, PT ;  /* 0x000000020300720c */ /* 0x000fe20003f04070 */
[C---:B-1----:R-:W-:Y:S02]  /*1450*/  @P3 IMAD R15, R20.reuse, R9, RZ ;  /* 0x00000009140f3224 */ /* 0x042fe400078e02ff */
[----:B------:R-:W-:-:S05]  /*1460*/  @P3 IMAD.WIDE.U32 R20, R20, R8, RZ ;  /* 0x0000000814143225 */ /* 0x000fca00078e00ff */
[----:B------:R-:W-:-:S05]  /*1470*/  @P3 IADD3 R15, R21, R15, RZ ;  /* 0x0000000f150f3210 */ /* 0x000fca0007ffe0ff */
[-C--:B------:R-:W-:Y:S02]  /*1480*/  @!P0 IADD3 R2, R2, -R3.reuse, RZ ;  /* 0x8000000302028210 */ /* 0x080fe40007ffe0ff */
[----:B------:R-:W-:Y:S02]  /*1490*/  @!P0 IADD3 R7, R7, 0x1, RZ ;  /* 0x0000000107078810 */ /* 0x000fe40007ffe0ff */
[----:B------:R-:W-:Y:S02]  /*14a0*/  ISETP.GE.U32.AND P2, PT, R2, R3, PT ;  /* 0x000000030200720c */ /* 0x000fe40003f46070 */
[----:B------:R-:W1:Y:S01]  /*14b0*/  LDC.64 R2, c[0x0][0x260] ;  /* 0x00009800ff027b82 */ /* 0x000e620000000a00 */
[----:B------:R-:W-:Y:S02]  /*14c0*/  ISETP.NE.AND P0, PT, R19, RZ, PT ;  /* 0x000000ff1300720c */ /* 0x000fe40003f05270 */
[----:B------:R-:W-:-:S08]  /*14d0*/  @P3 MOV R14, R20 ;  /* 0x00000014000e3202 */ /* 0x000fd00000000f00 */
        /* <DEDUP_REMOVED lines=15> */
.L_x_6649:
[----:B------:R-:W-:Y:S01]  /*15d0*/  IMAD R10, R25, R8, RZ ;  /* 0x00000008190a7224 */ /* 0x000fe200078e02ff */
[----:B------:R-:W-:Y:S01]  /*15e0*/  @!P0 LOP3.LUT R7, RZ, R19, RZ, 0x33, !PT ;  /* 0x00000013ff078212 */ /* 0x000fe200078e33ff */
[----:B------:R-:W-:-:S03]  /*15f0*/  IMAD.WIDE.U32 R14, R8, R29, R14 ;  /* 0x0000001d080e7225 */ /* 0x000fc600078e000e */
[----:B------:R-:W-:Y:S01]  /*1600*/  SHF.R.S32.HI R23, RZ, 0x1f, R7 ;  /* 0x0000001fff177819 */ /* 0x000fe20000011407 */
[----:B------:R-:W-:Y:S01]  /*1610*/  IMAD R19, R9, R29, R10 ;  /* 0x0000001d09137224 */ /* 0x000fe200078e020a */
[----:B------:R-:W-:-:S03]  /*1620*/  @P3 IADD3 R10, R16, R17, RZ ;  /* 0x00000011100a3210 */ /* 0x000fc60007ffe0ff */
        /* <DEDUP_REMOVED lines=20> */
.L_x_6648:
[----:B------:R-:W-:Y:S01]  /*1770*/  ISETP.NE.AND P1, PT, R150, -0x1, PT ;  /* 0xffffffff9600780c */ /* 0x000fe20003f25270 */
[----:B------:R-:W-:Y:S01]  /*1780*/  IMAD.IADD R147, R98, 0x1, -R101 ;  /* 0x0000000162937824 */ /* 0x000fe200078e0a65 */
[----:B------:R-:W-:Y:S01]  /*1790*/  SHF.R.S32.HI R99, RZ, 0x1f, R96 ;  /* 0x0000001fff637819 */ /* 0x000fe20000011460 */
[----:B------:R-:W-:Y:S01]  /*17a0*/  ULDC.64 UR4, c[0x0][0x258] ;  /* 0x0000960000047ab9 */ /* 0x000fe20000000a00 */
[----:B------:R-:W-:Y:S01]  /*17b0*/  VIADD R151, R126, 0xffffffff ;  /* 0xffffffff7e977836 */ /* 0x000fe20000000000 */
[----:B------:R-:W-:Y:S01]  /*17c0*/  ULDC.64 UR6, c[0x0][0x268] ;  /* 0x00009a0000067ab9 */ /* 0x000fe20000000a00 */
[----:B-----5:R-:W-:Y:S01]  /*17d0*/  LEA.HI R0, R99, R96, RZ, 0x3 ;  /* 0x0000006063007211 */ /* 0x020fe200078f18ff */
[----:B------:R-:W-:Y:S01]  /*17e0*/  ULDC.64 UR8, c[0x0][0x220] ;  /* 0x0000880000087ab9 */ /* 0x000fe20000000a00 */
[----:B------:R-:W-:Y:S02]  /*17f0*/  ULDC UR10, c[0x0][0x39c] ;  /* 0x0000e700000a7ab9 */ /* 0x000fe40000000800 */
[----:B------:R-:W-:-:S03]  /*1800*/  SHF.R.S32.HI R20, RZ, 0x3, R0 ;  /* 0x00000003ff147819 */ /* 0x000fc60000011400 */
[----:B------:R-:W1:Y:S01]  /*1810*/  @!P1 LDC.64 R2, c[0x0][0x228] ;  /* 0x00008a00ff029b82 */ /* 0x000e620000000a00 */
[----:B------:R-:W-:Y:S01]  /*1820*/  @!P1 SHF.R.S32.HI R15, RZ, 0x1f, R13 ;  /* 0x0000001fff0f9819 */ /* 0x000fe2000001140d */
[C---:B------:R-:W-:Y:S01]  /*1830*/  VIADD R24, R20.reuse, 0x10 ;  /* 0x0000001014187836 */ /* 0x040fe20000000000 */
[CC--:B------:R-:W-:Y:S01]  /*1840*/  ISETP.GE.AND P2, PT, R20.reuse, R147.reuse, PT ;  /* 0x000000931400720c */ /* 0x0c0fe20003f46270 */
[C---:B------:R-:W-:Y:S01]  /*1850*/  VIADD R22, R20.reuse, 0x20 ;  /* 0x0000002014167836 */ /* 0x040fe20000000000 */
[----:B------:R-:W-:Y:S01]  /*1860*/  SHF.R.S32.HI R21, RZ, 0x1f, R20 ;  /* 0x0000001fff157819 */ /* 0x000fe20000011414 */
[----:B------:R-:W-:Y:S01]  /*1870*/  VIADD R18, R20, 0x30 ;  /* 0x0000003014127836 */ /* 0x000fe20000000000 */
[-C--:B------:R-:W-:Y:S01]  /*1880*/  ISETP.GE.AND P3, PT, R24, R147.reuse, PT ;  /* 0x000000931800720c */ /* 0x080fe20003f66270 */
[----:B------:R-:W2:Y:S01]  /*1890*/  @P1 LDC.64 R4, c[0x0][0x240] ;  /* 0x00009000ff041b82 */ /* 0x000ea20000000a00 */
[-C--:B------:R-:W-:Y:S01]  /*18a0*/  ISETP.GE.AND P0, PT, R22, R147.reuse, PT ;  /* 0x000000931600720c */ /* 0x080fe20003f06270 */
[----:B------:R-:W-:Y:S01]  /*18b0*/  IMAD R160, R21, R8, RZ ;  /* 0x0000000815a07224 */ /* 0x000fe200078e02ff */
[----:B------:R-:W-:-:S03]  /*18c0*/  ISETP.GE.AND P5, PT, R18, R147, PT ;  /* 0x000000931200720c */ /* 0x000fc60003fa6270 */
[----:B------:R-:W-:-:S06]  /*18d0*/  IMAD R160, R20, R9, R160 ;  /* 0x0000000914a07224 */ /* 0x000fcc00078e02a0 */
[----:B------:R-:W3:Y:S01]  /*18e0*/  @!P3 S2R R34, SR_CgaCtaId ;  /* 0x000000000022b919 */ /* 0x000ee20000008800 */
[-C--:B-1----:R-:W-:Y:S01]  /*18f0*/  @!P1 IMAD R16, R15, R2.reuse, RZ ;  /* 0x000000020f109224 */ /* 0x082fe200078e02ff */
[----:B------:R-:W1:Y:S03]  /*1900*/  @!P0 S2R R30, SR_CgaCtaId ;  /* 0x00000000001e8919 */ /* 0x000e660000008800 */
[C---:B------:R-:W-:Y:S01]  /*1910*/  @!P1 IMAD R3, R13.reuse, R3, R16 ;  /* 0x000000030d039224 */ /* 0x040fe200078e0210 */
[----:B------:R-:W4:Y:S01]  /*1920*/  @!P5 S2R R28, SR_CgaCtaId ;  /* 0x00000000001cd919 */ /* 0x000f220000008800 */
[----:B------:R-:W-:-:S04]  /*1930*/  @!P1 IMAD.WIDE.U32 R16, R13, R2, RZ ;  /* 0x000000020d109225 */ /* 0x000fc800078e00ff */
[----:B--2---:R-:W-:-:S04]  /*1940*/  @P1 IMAD.WIDE.U32 R14, R150, R4, RZ ;  /* 0x00000004960e1225 */ /* 0x004fc800078e00ff */
[----:B------:R-:W-:Y:S01]  /*1950*/  @P1 IMAD R5, R150, R5, R15 ;  /* 0x0000000596051224 */ /* 0x000fe200078e020f */
[----:B------:R-:W-:Y:S01]  /*1960*/  LOP3.LUT R15, R0, 0xfffffff8, RZ, 0xc0, !PT ;  /* 0xfffffff8000f7812 */ /* 0x000fe200078ec0ff */
[----:B------:R-:W-:Y:S01]  /*1970*/  @!P1 IMAD.IADD R5, R17, 0x1, R3 ;  /* 0x0000000111059824 */ /* 0x000fe200078e0203 */
[----:B------:R-:W-:Y:S01]  /*1980*/  @!P3 MOV R17, 0x400 ;  /* 0x000004000011b802 */ /* 0x000fe20000000f00 */
[----:B------:R-:W-:Y:S01]  /*1990*/  @!P1 IMAD.MOV.U32 R14, RZ, RZ, R16 ;  /* 0x000000ffff0e9224 */ /* 0x000fe200078e0010 */
[----:B------:R-:W2:Y:S01]  /*19a0*/  @!P2 LDC.64 R2, c[0x0][0x240] ;  /* 0x00009000ff02ab82 */ /* 0x000ea20000000a00 */
[----:B------:R-:W-:Y:S02]  /*19b0*/  IMAD.IADD R0, R96, 0x1, -R15 ;  /* 0x0000000160007824 */ /* 0x000fe400078e0a0f */
[----:B------:R-:W-:Y:S02]  /*19c0*/  IMAD.SHL.U32 R4, R20, 0x40, RZ ;  /* 0x0000004014047824 */ /* 0x000fe400078e00ff */
[----:B------:R-:W-:-:S03]  /*19d0*/  IMAD.SHL.U32 R154, R0, 0x8, RZ ;  /* 0x00000008009a7824 */ /* 0x000fc600078e00ff */
[----:B------:R-:W-:Y:S02]  /*19e0*/  LOP3.LUT R19, R4, 0x1c0, RZ, 0xc0, !PT ;  /* 0x000001c004137812 */ /* 0x000fe400078ec0ff */
[C---:B------:R-:W-:Y:S02]  /*19f0*/  IADD3 R26, P1, R154.reuse, R26, RZ ;  /* 0x0000001a9a1a7210 */ /* 0x040fe40007f3e0ff */
[--C-:B------:R-:W-:Y:S02]  /*1a00*/  SHF.R.S32.HI R13, RZ, 0x1f, R154.reuse ;  /* 0x0000001fff0d7819 */ /* 0x100fe4000001149a */
[C---:B------:R-:W-:Y:S02]  /*1a10*/  IADD3 R36, P4, R154.reuse, R36, RZ ;  /* 0x000000249a247210 */ /* 0x040fe40007f9e0ff */
[----:B------:R-:W-:Y:S01]  /*1a20*/  LOP3.LUT R4, R19, 0x38, R154, 0xf8, !PT ;  /* 0x0000003813047812 */ /* 0x000fe200078ef89a */
[C---:B------:R-:W-:Y:S01]  /*1a30*/  IMAD.X R27, R13.reuse, 0x1, R10, P1 ;  /* 0x000000010d1b7824 */ /* 0x040fe200008e060a */
[----:B------:R-:W-:Y:S01]  /*1a40*/  IADD3 R14, P1, R154, R14, RZ ;  /* 0x0000000e9a0e7210 */ /* 0x000fe20007f3e0ff */
[----:B------:R-:W-:Y:S01]  /*1a50*/  IMAD.X R37, R13, 0x1, R12, P4 ;  /* 0x000000010d257824 */ /* 0x000fe200020e060c */
[----:B------:R-:W-:Y:S01]  /*1a60*/  SHF.R.U32.HI R19, RZ, 0x3, R19 ;  /* 0x00000003ff137819 */ /* 0x000fe20000011613 */
[----:B------:R-:W-:Y:S01]  /*1a70*/  IMAD.WIDE R10, R11, 0x40, R20 ;  /* 0x000000400b0a7825 */ /* 0x000fe200078e0214 */
[----:B---3--:R-:W-:-:S02]  /*1a80*/  @!P3 LEA R34, R34, R17, 0x18 ;  /* 0x000000112222b211 */ /* 0x008fc400078ec0ff */
[----:B------:R-:W-:Y:S01]  /*1a90*/  LOP3.LUT R19, R4, R19, RZ, 0x3c, !PT ;  /* 0x0000001304137212 */ /* 0x000fe200078e3cff */
[----:B------:R-:W-:Y:S01]  /*1aa0*/  IMAD.X R15, R13, 0x1, R5, P1 ;  /* 0x000000010d0f7824 */ /* 0x000fe200008e0605 */
[----:B------:R-:W-:Y:S01]  /*1ab0*/  SHF.R.S32.HI R13, RZ, 0x1f, R40 ;  /* 0x0000001fff0d7819 */ /* 0x000fe20000011428 */
[----:B------:R-:W3:Y:S01]  /*1ac0*/  @!P2 LDC.64 R16, c[0x0][0x210] ;  /* 0x00008400ff10ab82 */ /* 0x000ee20000000a00 */
[----:B------:R-:W-:Y:S01]  /*1ad0*/  @!P0 MOV R5, 0x400 ;  /* 0x0000040000058802 */ /* 0x000fe20000000f00 */
[----:B--2---:R-:W-:Y:S01]  /*1ae0*/  @!P2 IMAD R42, R11, R2, RZ ;  /* 0x000000020b2aa224 */ /* 0x004fe200078e02ff */
[----:B------:R-:W-:Y:S01]  /*1af0*/  LEA.HI R12, R99, R96, RZ, 0x6 ;  /* 0x00000060630c7211 */ /* 0x000fe200078f30ff */
[----:B------:R-:W-:Y:S01]  /*1b00*/  IMAD R13, R13, UR4, RZ ;  /* 0x000000040d0d7c24 */ /* 0x000fe2000f8e02ff */
[----:B-1----:R-:W-:Y:S01]  /*1b10*/  @!P0 LEA R30, R30, R5, 0x18 ;  /* 0x000000051e1e8211 */ /* 0x002fe200078ec0ff */
[C---:B------:R-:W-:Y:S01]  /*1b20*/  @!P2 IMAD R42, R10.reuse, R3, R42 ;  /* 0x000000030a2aa224 */ /* 0x040fe200078e022a */
[----:B------:R-:W-:Y:S01]  /*1b30*/  @!P3 IADD3 R39, P1, R10, 0x10, RZ ;  /* 0x000000100a27b810 */ /* 0x000fe20007f3e0ff */
[C---:B------:R-:W-:Y:S01]  /*1b40*/  IMAD R13, R40.reuse, UR5, R13 ;  /* 0x00000005280d7c24 */ /* 0x040fe2000f8e020d */
[----:B------:R-:W1:Y:S01]  /*1b50*/  @!P3 LDC.64 R4, c[0x0][0x240] ;  /* 0x00009000ff04bb82 */ /* 0x000e620000000a00 */
[----:B------:R-:W-:Y:S01]  /*1b60*/  IMAD.WIDE.U32 R40, R40, UR4, R14 ;  /* 0x0000000428287c25 */ /* 0x000fe2000f8e000e */
[----:B------:R-:W-:Y:S01]  /*1b70*/  @!P5 MOV R15, 0x400 ;  /* 0x00000400000fd802 */ /* 0x000fe20000000f00 */
[----:B------:R-:W-:Y:S01]  /*1b80*/  UMOV UR5, 0x400 ;  /* 0x0000040000057882 */ /* 0x000fe20000000000 */
[----:B------:R-:W-:Y:S01]  /*1b90*/  @!P0 IADD3 R38, P4, R10, 0x20, RZ ;  /* 0x000000200a268810 */ /* 0x000fe20007f9e0ff */
[----:B------:R-:W-:Y:S01]  /*1ba0*/  IMAD.SHL.U32 R12, R12, 0x8, RZ ;  /* 0x000000080c0c7824 */ /* 0x000fe200078e00ff */
[----:B----4-:R-:W-:Y:S01]  /*1bb0*/  @!P5 LEA R28, R28, R15, 0x18 ;  /* 0x0000000f1c1cd211 */ /* 0x010fe200078ec0ff */
[----:B------:R-:W-:Y:S01]  /*1bc0*/  IMAD.IADD R41, R41, 0x1, R13 ;  /* 0x0000000129297824 */ /* 0x000fe200078e020d */
[----:B------:R-:W2:Y:S01]  /*1bd0*/  S2UR UR4, SR_CgaCtaId ;  /* 0x00000000000479c3 */ /* 0x000ea20000008800 */
[----:B------:R-:W-:Y:S01]  /*1be0*/  @!P3 IMAD.X R3, RZ, RZ, R11, P1 ;  /* 0x000000ffff03b224 */ /* 0x000fe200008e060b */
[----:B------:R-:W-:Y:S01]  /*1bf0*/  LOP3.LUT R19, R19, 0xfffffe00, R12, 0xf8, !PT ;  /* 0xfffffe0013137812 */ /* 0x000fe200078ef80c */
[C---:B------:R-:W-:Y:S01]  /*1c00*/  @!P2 IMAD.WIDE.U32 R46, R10.reuse, R2, R40 ;  /* 0x000000020a2ea225 */ /* 0x040fe200078e0028 */
[----:B------:R-:W-:-:S03]  /*1c10*/  @!P5 IADD3 R32, P1, R10, 0x30, RZ ;  /* 0x000000300a20d810 */ /* 0x000fc60007f3e0ff */
[--C-:B------:R-:W-:Y:S01]  /*1c20*/  @!P0 IMAD.X R35, RZ, RZ, R11.reuse, P4 ;  /* 0x000000ffff238224 */ /* 0x100fe200020e060b */
[----:B------:R-:W4:Y:S01]  /*1c30*/  @!P0 LDC.64 R12, c[0x0][0x240] ;  /* 0x00009000ff0c8b82 */ /* 0x000f220000000a00 */
[----:B------:R-:W-:Y:S01]  /*1c40*/  @!P5 IMAD.X R31, RZ, RZ, R11, P1 ;  /* 0x000000ffff1fd224 */ /* 0x000fe200008e060b */
[----:B---3--:R-:W-:Y:S01]  /*1c50*/  @!P2 LEA R44, P1, R46, R16, 0x1 ;  /* 0x000000102e2ca211 */ /* 0x008fe200078208ff */
[----:B------:R-:W-:Y:S01]  /*1c60*/  IMAD.SHL.U32 R2, R151, 0x40, RZ ;  /* 0x0000004097027824 */ /* 0x000fe200078e00ff */
[----:B------:R-:W-:Y:S01]  /*1c70*/  IADD3 R29, P4, R20, R29, RZ ;  /* 0x0000001d141d7210 */ /* 0x000fe20007f9e0ff */
[----:B------:R-:W-:Y:S02]  /*1c80*/  @!P2 IMAD.IADD R42, R47, 0x1, R42 ;  /* 0x000000012f2aa824 */ /* 0x000fe400078e022a */
[----:B------:R-:W-:Y:S01]  /*1c90*/  @!P3 IMAD.MOV.U32 R43, RZ, RZ, R41 ;  /* 0x000000ffff2bb224 */ /* 0x000fe200078e0029 */
[----:B------:R-:W3:Y:S01]  /*1ca0*/  @!P3 LDC.64 R14, c[0x0][0x210] ;  /* 0x00008400ff0ebb82 */ /* 0x000ee20000000a00 */
[----:B-1----:R-:W-:Y:S01]  /*1cb0*/  @!P3 IMAD R16, R3, R4, RZ ;  /* 0x000000040310b224 */ /* 0x002fe200078e02ff */
[----:B------:R-:W-:Y:S01]  /*1cc0*/  @!P2 LEA.HI.X R45, R46, R17, R42, 0x1, P1 ;  /* 0x000000112e2da211 */ /* 0x000fe200008f0c2a */
[----:B------:R-:W-:-:S02]  /*1cd0*/  IMAD.IADD R3, R33, 0x1, -R2 ;  /* 0x0000000121037824 */ /* 0x000fc400078e0a02 */
[----:B------:R-:W-:Y:S02]  /*1ce0*/  @!P3 IMAD.MOV.U32 R42, RZ, RZ, R40 ;  /* 0x000000ffff2ab224 */ /* 0x000fe400078e0028 */
[C---:B------:R-:W-:Y:S01]  /*1cf0*/  @!P3 IMAD R16, R39.reuse, R5, R16 ;  /* 0x000000052710b224 */ /* 0x040fe200078e0210 */
[----:B------:R-:W1:Y:S01]  /*1d00*/  @!P0 LDC.64 R10, c[0x0][0x210] ;  /* 0x00008400ff0a8b82 */ /* 0x000e620000000a00 */
[----:B--2---:R-:W-:Y:S01]  /*1d10*/  ULEA UR4, UR4, UR5, 0x18 ;  /* 0x0000000504047291 */ /* 0x004fe2000f8ec03f */
[----:B------:R-:W-:Y:S01]  /*1d20*/  ISETP.GE.AND P1, PT, R20, R3, PT ;  /* 0x000000031400720c */ /* 0x000fe20003f26270 */
[----:B------:R-:W-:-:S04]  /*1d30*/  @!P3 IMAD.WIDE.U32 R42, R39, R4, R42 ;  /* 0x00000004272ab225 */ /* 0x000fc800078e002a */
[----:B------:R-:W-:Y:S01]  /*1d40*/  LEA R153, R19, UR4, 0x1 ;  /* 0x0000000413997c11 */ /* 0x000fe2000f8e08ff */
[-C--:B----4-:R-:W-:Y:S01]  /*1d50*/  @!P0 IMAD R35, R35, R12.reuse, RZ ;  /* 0x0000000c23238224 */ /* 0x090fe200078e02ff */
[----:B------:R-:W2:Y:S01]  /*1d60*/  @!P5 LDC.64 R4, c[0x0][0x240] ;  /* 0x00009000ff04db82 */ /* 0x000ea20000000a00 */
[----:B------:R-:W-:Y:S02]  /*1d70*/  @!P3 IMAD.IADD R16, R43, 0x1, R16 ;  /* 0x000000012b10b824 */ /* 0x000fe400078e0210 */
[----:B------:R-:W-:Y:S01]  /*1d80*/  @!PT LDS RZ, [RZ] ;  /* 0x00000000fffff984 */ /* 0x000fe20000000800 */
[----:B------:R-:W-:Y:S01]  /*1d90*/  @!PT LDS RZ, [RZ] ;  /* 0x00000000fffff984 */ /* 0x000fe20000000800 */
[----:B------:R-:W-:Y:S01]  /*1da0*/  @!PT LDS RZ, [RZ] ;  /* 0x00000000fffff984 */ /* 0x000fe20000000800 */
[----:B------:R-:W-:Y:S01]  /*1db0*/  @!P2 LDGSTS.E.BYPASS.LTC128B.128 [R153], desc[UR12][R44.64] ;  /* 0x000000002c99afae */ /* 0x000fe2000b901d4c */
[C---:B------:R-:W-:Y:S02]  /*1dc0*/  @!P0 IMAD R13, R38.reuse, R13, R35 ;  /* 0x0000000d260d8224 */ /* 0x040fe400078e0223 */
[----:B------:R-:W-:Y:S01]  /*1dd0*/  @!P0 IMAD.WIDE.U32 R38, R38, R12, R40 ;  /* 0x0000000c26268225 */ /* 0x000fe200078e0028 */
[----:B------:R-:W-:Y:S01]  /*1de0*/  @!P2 LDGSTS.E.BYPASS.LTC128B.128 [R153+0x2000], desc[UR12][R44.64+0x80] ;  /* 0x020000802c99afae */ /* 0x000fe2000b901d4c */
[----:B---3--:R-:W-:-:S02]  /*1df0*/  @!P3 LEA R46, P2, R42, R14, 0x1 ;  /* 0x0000000e2a2eb211 */ /* 0x008fc400078408ff */
[----:B------:R-:W-:Y:S01]  /*1e00*/  @!P3 IMAD R34, R19, 0x2, R34 ;  /* 0x000000021322b824 */ /* 0x000fe200078e0222 */
[----:B------:R-:W3:Y:S01]  /*1e10*/  @!P1 S2R R14, SR_CgaCtaId ;  /* 0x00000000000e9919 */ /* 0x000ee20000008800 */
[----:B------:R-:W-:Y:S01]  /*1e20*/  @!P3 LEA.HI.X R47, R42, R15, R16, 0x1, P2 ;  /* 0x0000000f2a2fb211 */ /* 0x000fe200010f0c10 */
[----:B------:R-:W-:Y:S01]  /*1e30*/  @!P0 IMAD.IADD R15, R39, 0x1, R13 ;  /* 0x00000001270f8824 */ /* 0x000fe200078e020d */
[C---:B-1----:R-:W-:Y:S01]  /*1e40*/  @!P0 LEA R42, P2, R38.reuse, R10, 0x1 ;  /* 0x0000000a262a8211 */ /* 0x042fe200078408ff */
[----:B------:R-:W1:Y:S02]  /*1e50*/  @!P5 LDC.64 R12, c[0x0][0x210] ;  /* 0x00008400ff0cdb82 */ /* 0x000e640000000a00 */
[----:B------:R-:W-:Y:S01]  /*1e60*/  @!P3 LDGSTS.E.BYPASS.LTC128B.128 [R34+0x800], desc[UR12][R46.64] ;  /* 0x008000002e22bfae */ /* 0x000fe2000b901d4c */
[----:B------:R-:W-:Y:S01]  /*1e70*/  @!P0 IMAD R30, R19, 0x2, R30 ;  /* 0x00000002131e8824 */ /* 0x000fe200078e021e */
[----:B------:R-:W-:Y:S01]  /*1e80*/  @!P0 LEA.HI.X R43, R38, R11, R15, 0x1, P2 ;  /* 0x0000000b262b8211 */ /* 0x000fe200010f0c0f */
[----:B------:R-:W-:Y:S01]  /*1e90*/  IMAD.WIDE.U32 R36, R20, R8, R36 ;  /* 0x0000000814247225 */ /* 0x000fe200078e0024 */
[-C--:B------:R-:W-:Y:S01]  /*1ea0*/  ISETP.GE.AND P2, PT, R22, R3.reuse, PT ;  /* 0x000000031600720c */ /* 0x080fe20003f46270 */
[----:B------:R1:W-:Y:S01]  /*1eb0*/  @!P3 LDGSTS.E.BYPASS.LTC128B.128 [R34+0x2800], desc[UR12][R46.64+0x80] ;  /* 0x028000802e22bfae */ /* 0x0003e2000b901d4c */
[----:B------:R-:W-:Y:S01]  /*1ec0*/  ISETP.GE.AND P3, PT, R24, R3, PT ;  /* 0x000000031800720c */ /* 0x000fe20003f66270 */
[----:B------:R-:W4:Y:S01]  /*1ed0*/  @!P1 LDC.64 R10, c[0x0][0x218] ;  /* 0x00008600ff0a9b82 */ /* 0x000f220000000a00 */
[-C--:B--2---:R-:W-:Y:S01]  /*1ee0*/  @!P5 IMAD R15, R31, R4.reuse, RZ ;  /* 0x000000041f0fd224 */ /* 0x084fe200078e02ff */
[----:B------:R-:W-:Y:S01]  /*1ef0*/  @!P0 LDGSTS.E.BYPASS.LTC128B.128 [R30+0x1000], desc[UR12][R42.64] ;  /* 0x010000002a1e8fae */ /* 0x000fe2000b901d4c */
[----:B------:R-:W-:-:S03]  /*1f00*/  @!P5 IMAD.WIDE.U32 R40, R32, R4, R40 ;  /* 0x000000042028d225 */ /* 0x000fc600078e0028 */
[----:B------:R2:W-:Y:S01]  /*1f10*/  @!P0 LDGSTS.E.BYPASS.LTC128B.128 [R30+0x3000], desc[UR12][R42.64+0x80] ;  /* 0x030000802a1e8fae */ /* 0x0005e2000b901d4c */
[----:B------:R-:W-:Y:S01]  /*1f20*/  @!P5 IMAD R15, R32, R5, R15 ;  /* 0x00000005200fd224 */ /* 0x000fe200078e020f */
[----:B------:R-:W-:Y:S01]  /*1f30*/  ISETP.GE.AND P0, PT, R18, R3, PT ;  /* 0x000000031200720c */ /* 0x000fe20003f06270 */
[----:B------:R-:W-:Y:S01]  /*1f40*/  IMAD.X R25, R21, 0x1, R25, P4 ;  /* 0x0000000115197824 */ /* 0x000fe200020e0619 */
[----:B------:R-:W3:Y:S01]  /*1f50*/  @!P2 S2R R16, SR_CgaCtaId ;  /* 0x000000000010a919 */ /* 0x000ee20000008800 */
[----:B------:R-:W-:Y:S01]  /*1f60*/  IMAD.MOV.U32 R127, RZ, RZ, R36 ;  /* 0x000000ffff7f7224 */ /* 0x000fe200078e0024 */
[----:B------:R-:W3:Y:S01]  /*1f70*/  @!P3 LDC.64 R4, c[0x0][0x218] ;  /* 0x00008600ff04bb82 */ /* 0x000ee20000000a00 */
[----:B------:R-:W-:Y:S01]  /*1f80*/  @!P1 MOV R21, 0x400 ;  /* 0x0000040000159802 */ /* 0x000fe20000000f00 */
[----:B------:R-:W-:Y:S01]  /*1f90*/  IMAD.IADD R160, R37, 0x1, R160 ;  /* 0x0000000125a07824 */ /* 0x000fe200078e02a0 */
[----:B------:R-:W3:Y:S01]  /*1fa0*/  @!P3 S2R R17, SR_CgaCtaId ;  /* 0x000000000011b919 */ /* 0x000ee20000008800 */
[----:B------:R-:W-:Y:S01]  /*1fb0*/  @!P2 MOV R37, 0x400 ;  /* 0x000004000025a802 */ /* 0x000fe20000000f00 */
[----:B------:R-:W-:Y:S01]  /*1fc0*/  IMAD.WIDE.U32 R26, R7, UR6, R26 ;  /* 0x00000006071a7c25 */ /* 0x000fe2000f8e001a */
[----:B-1----:R-:W-:-:S03]  /*1fd0*/  @!P5 LEA R34, P4, R40, R12, 0x1 ;  /* 0x0000000c2822d211 */ /* 0x002fc600078808ff */
[----:B--2---:R-:W-:Y:S02]  /*1fe0*/  @!P5 IMAD.IADD R30, R41, 0x1, R15 ;  /* 0x00000001291ed824 */ /* 0x004fe400078e020f */
[----:B------:R-:W1:Y:S03]  /*1ff0*/  @!P0 S2R R15, SR_CgaCtaId ;  /* 0x00000000000f8919 */ /* 0x000e660000008800 */
[----:B------:R-:W-:Y:S02]  /*2000*/  @!P5 LEA.HI.X R35, R40, R13, R30, 0x1, P4 ;  /* 0x0000000d2823d211 */ /* 0x000fe400020f0c1e */
[----:B----4-:R-:W-:Y:S01]  /*2010*/  @!P1 LEA R30, P4, R127, R10, 0x1 ;  /* 0x0000000a7f1e9211 */ /* 0x010fe200078808ff */
[----:B------:R-:W2:Y:S01]  /*2020*/  @!P2 LDC.64 R12, c[0x0][0x218] ;  /* 0x00008600ff0cab82 */ /* 0x000ea20000000a00 */
[----:B---3--:R-:W-:Y:S01]  /*2030*/  @!P1 LEA R10, R14, R21, 0x18 ;  /* 0x000000150e0a9211 */ /* 0x008fe200078ec0ff */
[----:B------:R-:W-:Y:S01]  /*2040*/  @!P5 IMAD R21, R19, 0x2, R28 ;  /* 0x000000021315d824 */ /* 0x000fe200078e021c */
[----:B------:R-:W-:-:S02]  /*2050*/  @!P1 LEA.HI.X R31, R127, R11, R160, 0x1, P4 ;  /* 0x0000000b7f1f9211 */ /* 0x000fc400020f0ca0 */
[----:B------:R-:W-:Y:S01]  /*2060*/  ISETP.GE.AND P4, PT, R22, R3, PT ;  /* 0x000000031600720c */ /* 0x000fe20003f86270 */
[----:B------:R-:W-:Y:S01]  /*2070*/  @!P1 IMAD R10, R19, 0x2, R10 ;  /* 0x00000002130a9824 */ /* 0x000fe200078e020a */
[----:B------:R-:W-:Y:S01]  /*2080*/  @!P5 LDGSTS.E.BYPASS.LTC128B.128 [R21+0x1800], desc[UR12][R34.64] ;  /* 0x018000002215dfae */ /* 0x000fe2000b901d4c */
[----:B------:R-:W-:Y:S02]  /*2090*/  @!P2 LEA R16, R16, R37, 0x18 ;  /* 0x000000251010a211 */ /* 0x000fe400078ec0ff */
[----:B------:R-:W-:Y:S01]  /*20a0*/  @!P3 MOV R14, 0x400 ;  /* 0x00000400000eb802 */ /* 0x000fe20000000f00 */
[----:B------:R3:W-:Y:S01]  /*20b0*/  @!P5 LDGSTS.E.BYPASS.LTC128B.128 [R21+0x3800], desc[UR12][R34.64+0x80] ;  /* 0x038000802215dfae */ /* 0x0007e2000b901d4c */
[----:B------:R-:W-:Y:S01]  /*20c0*/  ISETP.GE.AND P5, PT, R24, R3, PT ;  /* 0x000000031800720c */ /* 0x000fe20003fa6270 */
[----:B------:R-:W-:Y:S01]  /*20d0*/  IMAD R24, R23, UR6, RZ ;  /* 0x0000000617187c24 */ /* 0x000fe2000f8e02ff */
[----:B------:R-:W-:Y:S01]  /*20e0*/  @!P3 LEA R14, R17, R14, 0x18 ;  /* 0x0000000e110eb211 */ /* 0x000fe200078ec0ff */
[----:B------:R-:W-:Y:S02]  /*20f0*/  @!P1 LDGSTS.E.BYPASS.LTC128B.128 [R10+0x4000], desc[UR12][R30.64] ;  /* 0x040000001e0a9fae */ /* 0x000fe4000b901d4c */
[----:B------:R-:W-:-:S02]  /*2100*/  IMAD R24, R7, UR7, R24 ;  /* 0x0000000707187c24 */ /* 0x000fc4000f8e0218 */
[----:B------:R4:W-:Y:S01]  /*2110*/  @!P1 LDGSTS.E.BYPASS.LTC128B.128 [R10+0x6000], desc[UR12][R30.64+0x80] ;  /* 0x060000801e0a9fae */ /* 0x0009e2000b901d4c */
[C---:B------:R-:W-:Y:S01]  /*2120*/  @!P3 LEA R11, P1, R8.reuse, R127, 0x4 ;  /* 0x0000007f080bb211 */ /* 0x040fe200078220ff */
[----:B------:R-:W-:Y:S02]  /*2130*/  @!P0 IMAD R7, R9, 0x30, RZ ;  /* 0x0000003009078824 */ /* 0x000fe400078e02ff */
[----:B------:R-:W-:Y:S01]  /*2140*/  IMAD.IADD R27, R27, 0x1, R24 ;  /* 0x000000011b1b7824 */ /* 0x000fe200078e0218 */
[----:B------:R-:W-:Y:S02]  /*2150*/  @!P3 LEA.HI.X R22, R8, R160, R9, 0x4, P1 ;  /* 0x000000a00816b211 */ /* 0x000fe400008f2409 */
[----:B------:R-:W-:-:S04]  /*2160*/  @!P3 LEA R36, P1, R11, R4, 0x1 ;  /* 0x000000040b24b211 */ /* 0x000fc800078208ff */
[----:B------:R-:W-:Y:S01]  /*2170*/  @!P3 LEA.HI.X R37, R11, R5, R22, 0x1, P1 ;  /* 0x000000050b25b211 */ /* 0x000fe200008f0c16 */
[----:B------:R-:W-:Y:S01]  /*2180*/  IMAD.SHL.U32 R11, R9, 0x20, RZ ;  /* 0x00000020090b7824 */ /* 0x000fe200078e00ff */
[----:B------:R-:W2:Y:S01]  /*2190*/  @!P0 LDC.64 R4, c[0x0][0x218] ;  /* 0x00008600ff048b82 */ /* 0x000ea20000000a00 */
[----:B------:R-:W-:-:S04]  /*21a0*/  @!P0 MOV R22, 0x400 ;  /* 0x0000040000168802 */ /* 0x000fc80000000f00 */
[----:B-1----:R-:W-:Y:S01]  /*21b0*/  @!P0 LEA R22, R15, R22, 0x18 ;  /* 0x000000160f168211 */ /* 0x002fe200078ec0ff */
[----:B---3--:R-:W-:-:S04]  /*21c0*/  IMAD.WIDE.U32 R34, R8, 0x20, RZ ;  /* 0x0000002008227825 */ /* 0x008fc800078e00ff */
[----:B------:R-:W-:Y:S01]  /*21d0*/  @!P3 IMAD R15, R19, 0x2, R14 ;  /* 0x00000002130fb824 */ /* 0x000fe200078e020e */
[----:B------:R-:W-:Y:S01]  /*21e0*/  @!P2 IADD3 R17, P1, R127, R34, RZ ;  /* 0x000000227f11a210 */ /* 0x000fe20007f3e0ff */
[----:B------:R-:W-:Y:S02]  /*21f0*/  IMAD.SHL.U32 R14, R20, 0x8, RZ ;  /* 0x00000008140e7824 */ /* 0x000fe400078e00ff */
[----:B----4-:R-:W-:Y:S01]  /*2200*/  @!P0 IMAD.MOV.U32 R30, RZ, RZ, R127 ;  /* 0x000000ffff1e8224 */ /* 0x010fe200078e007f */
[----:B------:R-:W-:Y:S01]  /*2210*/  @!P2 IADD3.X R34, R160, R35, R11, P1, !PT ;  /* 0x00000023a022a210 */ /* 0x000fe20000ffe40b */
[----:B------:R-:W-:Y:S01]  /*2220*/  @!P0 IMAD.MOV.U32 R31, RZ, RZ, R160 ;  /* 0x000000ffff1f8224 */ /* 0x000fe200078e00a0 */
[C---:B--2---:R-:W-:Y:S01]  /*2230*/  @!P2 LEA R12, P1, R17.reuse, R12, 0x1 ;  /* 0x0000000c110ca211 */ /* 0x044fe200078208ff */
[----:B------:R-:W-:Y:S01]  /*2240*/  @!P3 LDGSTS.E.BYPASS.LTC128B.128 [R15+0x4800], desc[UR12][R36.64] ;  /* 0x04800000240fbfae */ /* 0x000fe2000b901d4c */
[----:B------:R-:W1:Y:S01]  /*2250*/  LDC.64 R10, c[0x0][0x250] ;  /* 0x00009400ff0a7b82 */ /* 0x000e620000000a00 */
[----:B------:R-:W-:Y:S01]  /*2260*/  @!P0 IMAD.WIDE.U32 R30, R8, 0x30, R30 ;  /* 0x00000030081e8825 */ /* 0x000fe200078e001e */
[----:B------:R-:W-:Y:S01]  /*2270*/  @!P2 LEA.HI.X R13, R17, R13, R34, 0x1, P1 ;  /* 0x0000000d110da211 */ /* 0x000fe200008f0c22 */
[----:B------:R2:W-:Y:S01]  /*2280*/  @!P3 LDGSTS.E.BYPASS.LTC128B.128 [R15+0x6800], desc[UR12][R36.64+0x80] ;  /* 0x06800080240fbfae */ /* 0x0005e2000b901d4c */
[----:B------:R-:W-:Y:S01]  /*2290*/  ISETP.GE.AND P3, PT, R18, R3, PT ;  /* 0x000000031200720c */ /* 0x000fe20003f66270 */
[----:B------:R-:W-:Y:S01]  /*22a0*/  @!P0 IMAD.IADD R7, R31, 0x1, R7 ;  /* 0x000000011f078824 */ /* 0x000fe200078e0207 */
[----:B------:R-:W-:Y:S01]  /*22b0*/  @!P0 LEA R38, P1, R30, R4, 0x1 ;  /* 0x000000041e268211 */ /* 0x000fe200078208ff */
[----:B------:R-:W-:-:S02]  /*22c0*/  @!P2 IMAD R17, R19, 0x2, R16 ;  /* 0x000000021311a824 */ /* 0x000fc400078e0210 */
[----:B------:R-:W-:Y:S01]  /*22d0*/  @!P0 IMAD R19, R19, 0x2, R22 ;  /* 0x0000000213138824 */ /* 0x000fe200078e0216 */
[----:B------:R-:W-:Y:S02]  /*22e0*/  @!P0 LEA.HI.X R39, R30, R5, R7, 0x1, P1 ;  /* 0x000000051e278211 */ /* 0x000fe400008f0c07 */
[----:B------:R-:W-:Y:S01]  /*22f0*/  @!P2 LDGSTS.E.BYPASS.LTC128B.128 [R17+0x5000], desc[UR12][R12.64] ;  /* 0x050000000c11afae */ /* 0x000fe2000b901d4c */
[CC--:B------:R-:W-:Y:S02]  /*2300*/  LEA.HI R5, R99.reuse, R96.reuse, RZ, 0x4 ;  /* 0x0000006063057211 */ /* 0x0c0fe400078f20ff */
[----:B------:R-:W-:Y:S01]  /*2310*/  LEA.HI R99, R99, R96, RZ, 0x5 ;  /* 0x0000006063637211 */ /* 0x000fe200078f28ff */
[----:B------:R3:W-:Y:S01]  /*2320*/  @!P2 LDGSTS.E.BYPASS.LTC128B.128 [R17+0x7000], desc[UR12][R12.64+0x80] ;  /* 0x070000800c11afae */ /* 0x0007e2000b901d4c */
[----:B------:R-:W-:Y:S02]  /*2330*/  ISETP.GE.AND P2, PT, R20, R3, PT ;  /* 0x000000031400720c */ /* 0x000fe40003f46270 */
[----:B------:R-:W-:Y:S01]  /*2340*/  LOP3.LUT R3, R5, 0xfffffff0, RZ, 0xc0, !PT ;  /* 0xfffffff005037812 */ /* 0x000fe200078ec0ff */
[----:B------:R-:W-:Y:S01]  /*2350*/  @!P0 LDGSTS.E.BYPASS.LTC128B.128 [R19+0x5800], desc[UR12][R38.64] ;  /* 0x0580000026138fae */ /* 0x000fe2000b901d4c */
[----:B------:R-:W-:-:S02]  /*2360*/  SHF.R.S32.HI R97, RZ, 0x5, R99 ;  /* 0x00000005ff617819 */ /* 0x000fc40000011463 */
[----:B------:R-:W-:Y:S01]  /*2370*/  LOP3.LUT R99, R99, 0xffffffe0, RZ, 0xc0, !PT ;  /* 0xffffffe063637812 */ /* 0x000fe200078ec0ff */
[----:B------:R4:W-:Y:S01]  /*2380*/  @!P0 LDGSTS.E.BYPASS.LTC128B.128 [R19+0x7800], desc[UR12][R38.64+0x80] ;  /* 0x0780008026138fae */ /* 0x0009e2000b901d4c */
[----:B------:R-:W-:Y:S02]  /*2390*/  IMAD.IADD R3, R96, 0x1, -R3 ;  /* 0x0000000160037824 */ /* 0x000fe400078e0a03 */
[-C--:B-1----:R-:W-:Y:S01]  /*23a0*/  IMAD R4, R25, R10.reuse, RZ ;  /* 0x0000000a19047224 */ /* 0x082fe200078e02ff */
[----:B------:R-:W0:Y:S01]  /*23b0*/  LDGDEPBAR ;  /* 0x00000000000079af */ /* 0x000e220000000000 */
[----:B------:R-:W-:Y:S01]  /*23c0*/  IMAD.WIDE.U32 R34, R29, R10, R26 ;  /* 0x0000000a1d227225 */ /* 0x000fe200078e001a */
[----:B------:R-:W-:-:S03]  /*23d0*/  SHF.R.S32.HI R18, RZ, 0x1f, R3 ;  /* 0x0000001fff127819 */ /* 0x000fc60000011403 */
[----:B--2---:R-:W-:Y:S01]  /*23e0*/  IMAD.SHL.U32 R15, R0, 0x40, RZ ;  /* 0x00000040000f7824 */ /* 0x004fe200078e00ff */
[----:B------:R-:W-:Y:S01]  /*23f0*/  LEA R148, P0, R34, UR8, 0x1 ;  /* 0x0000000822947c11 */ /* 0x000fe2000f8008ff */
[----:B------:R-:W-:Y:S02]  /*2400*/  IMAD R7, R29, R11, R4 ;  /* 0x0000000b1d077224 */ /* 0x000fe400078e0204 */
[----:B------:R-:W-:Y:S01]  /*2410*/  IMAD.SHL.U32 R4, R11, 0x20, RZ ;  /* 0x000000200b047824 */ /* 0x000fe200078e00ff */
[----:B------:R-:W-:Y:S01]  /*2420*/  LOP3.LUT R15, R15, 0x1c0, RZ, 0xc0, !PT ;  /* 0x000001c00f0f7812 */ /* 0x000fe200078ec0ff */
[----:B------:R-:W-:Y:S02]  /*2430*/  IMAD.IADD R32, R35, 0x1, R7 ;  /* 0x0000000123207824 */ /* 0x000fe400078e0207 */
[----:B------:R-:W-:Y:S01]  /*2440*/  IMAD.IADD R99, R96, 0x1, -R99 ;  /* 0x0000000160637824 */ /* 0x000fe200078e0a63 */
[----:B------:R-:W-:Y:S01]  /*2450*/  LOP3.LUT R14, R15, 0x8, R14, 0xf8, !PT ;  /* 0x000000080f0e7812 */ /* 0x000fe200078ef80e */
[----:B---3--:R-:W-:Y:S01]  /*2460*/  IMAD.WIDE.U32 R16, R10, 0x20, RZ ;  /* 0x000000200a107825 */ /* 0x008fe200078e00ff */
[----:B------:R-:W-:-:S02]  /*2470*/  SHF.R.S32.HI R12, RZ, 0x4, R5 ;  /* 0x00000004ff0c7819 */ /* 0x000fc40000011405 */
[----:B------:R-:W-:Y:S01]  /*2480*/  SHF.R.U32.HI R7, RZ, 0x3, R15 ;  /* 0x00000003ff077819 */ /* 0x000fe2000001160f */
[----:B------:R-:W-:Y:S01]  /*2490*/  IMAD.SHL.U32 R96, R96, 0x2, RZ ;  /* 0x0000000260607824 */ /* 0x000fe200078e00ff */
[----:B------:R-:W-:Y:S02]  /*24a0*/  LEA.HI R13, R5, R12, RZ, 0x1 ;  /* 0x0000000c050d7211 */ /* 0x000fe400078f08ff */
[----:B------:R-:W-:Y:S01]  /*24b0*/  LEA.HI R5, R18, R3, RZ, 0x3 ;  /* 0x0000000312057211 */ /* 0x000fe200078f18ff */
[----:B------:R-:W-:-:S04]  /*24c0*/  DEPBAR.LE SB0, 0x0 ;  /* 0x000080000000791a */ /* 0x000fc80000000000 */
[----:B------:R-:W-:Y:S01]  /*24d0*/  BAR.SYNC.DEFER_BLOCKING 0x0 ;  /* 0x0000000000007b1d */ /* 0x000fe20000010000 */
[C---:B------:R-:W-:Y:S01]  /*24e0*/  LOP3.LUT R18, R5.reuse, 0xfffffff8, RZ, 0xc0, !PT ;  /* 0xfffffff805127812 */ /* 0x040fe200078ec0ff */
[----:B------:R-:W-:Y:S01]  /*24f0*/  IMAD.SHL.U32 R5, R5, 0x40, RZ ;  /* 0x0000004005057824 */ /* 0x000fe200078e00ff */
[----:B------:R-:W-:Y:S02]  /*2500*/  LOP3.LUT R13, R13, 0xfffffffe, RZ, 0xc0, !PT ;  /* 0xfffffffe0d0d7812 */ /* 0x000fe400078ec0ff */
[----:B------:R-:W-:Y:S01]  /*2510*/  LOP3.LUT R7, R14, R7, RZ, 0x3c, !PT ;  /* 0x000000070e077212 */ /* 0x000fe200078e3cff */
[----:B------:R-:W-:Y:S01]  /*2520*/  IMAD.IADD R18, R3, 0x1, -R18 ;  /* 0x0000000103127824 */ /* 0x000fe200078e0a12 */
[----:B------:R-:W-:Y:S01]  /*2530*/  LEA.HI.X R149, R34, UR9, R32, 0x1, P0 ;  /* 0x0000000922957c11 */ /* 0x000fe200080f0c20 */
[----:B------:R-:W-:Y:S01]  /*2540*/  IMAD.IADD R12, R12, 0x1, -R13 ;  /* 0x000000010c0c7824 */ /* 0x000fe200078e0a0d */
[----:B------:R-:W-:Y:S01]  /*2550*/  @!P5 IADD3 R16, P0, R148, R16, RZ ;  /* 0x000000109410d210 */ /* 0x000fe20007f1e0ff */
[----:B------:R-:W-:-:S02]  /*2560*/  IMAD.SHL.U32 R3, R18, 0x40, RZ ;  /* 0x0000004012037824 */ /* 0x000fc400078e00ff */
[C---:B------:R-:W-:Y:S01]  /*2570*/  IMAD R145, R12.reuse, 0x200, R7 ;  /* 0x000002000c917824 */ /* 0x040fe200078e0207 */
[----:B------:R-:W-:Y:S01]  /*2580*/  @!P5 IADD3.X R17, R149, R17, R4, P0, !PT ;  /* 0x000000119511d210 */ /* 0x000fe200007fe404 */
[----:B------:R-:W-:Y:S01]  /*2590*/  IMAD.SHL.U32 R12, R12, 0x8, RZ ;  /* 0x000000080c0c7824 */ /* 0x000fe200078e00ff */
[----:B------:R-:W-:Y:S01]  /*25a0*/  LOP3.LUT R3, R3, 0x1c0, RZ, 0xc0, !PT ;  /* 0x000001c003037812 */ /* 0x000fe200078ec0ff */
[----:B------:R-:W-:Y:S01]  /*25b0*/  @!P3 IMAD R4, R11, 0x60, RZ ;  /* 0x000000600b04b824 */ /* 0x000fe200078e02ff */
[----:B------:R-:W-:Y:S01]  /*25c0*/  LEA R145, R145, UR4, 0x1 ;  /* 0x0000000491917c11 */ /* 0x000fe2000f8e08ff */
[----:B------:R-:W-:Y:S01]  /*25d0*/  @!P3 IMAD.WIDE.U32 R14, R10, 0x60, R148 ;  /* 0x000000600a0eb825 */ /* 0x000fe200078e0094 */
[----:B------:R-:W-:Y:S02]  /*25e0*/  LOP3.LUT R12, R3, 0x8, R12, 0xf8, !PT ;  /* 0x00000008030c7812 */ /* 0x000fe400078ef80c */
[----:B------:R-:W-:Y:S01]  /*25f0*/  SHF.R.U32.HI R3, RZ, 0x3, R3 ;  /* 0x00000003ff037819 */ /* 0x000fe20000011603 */
[----:B------:R-:W-:Y:S01]  /*2600*/  @!P3 IMAD.IADD R15, R15, 0x1, R4 ;  /* 0x000000010f0fb824 */ /* 0x000fe200078e0204 */
[----:B------:R-:W-:Y:S01]  /*2610*/  LOP3.LUT R4, R5, 0xfffffe00, RZ, 0xc0, !PT ;  /* 0xfffffe0005047812 */ /* 0x000fe200078ec0ff */
[----:B------:R-:W-:Y:S01]  /*2620*/  @P2 STS.128 [R153+0x8000], RZ ;  /* 0x008000ff99002388 */ /* 0x000fe20000000c00 */
[----:B------:R-:W-:Y:S01]  /*2630*/  LOP3.LUT R3, R12, R3, RZ, 0x3c, !PT ;  /* 0x000000030c037212 */ /* 0x000fe200078e3cff */
[----:B------:R-:W-:-:S02]  /*2640*/  IMAD.MOV.U32 R7, RZ, RZ, 0x10 ;  /* 0x00000010ff077424 */ /* 0x000fc400078e00ff */
[----:B------:R-:W-:Y:S01]  /*2650*/  @P2 STS.128 [R153+0xa000], RZ ;  /* 0x00a000ff99002388 */ /* 0x000fe20000000c00 */
[----:B------:R-:W-:Y:S02]  /*2660*/  IMAD R146, R97, 0x400, R4 ;  /* 0x0000040061927824 */ /* 0x000fe400078e0204 */
[----:B------:R-:W-:Y:S01]  /*2670*/  IMAD.MOV.U32 R5, RZ, RZ, 0x20 ;  /* 0x00000020ff057424 */ /* 0x000fe200078e00ff */
[----:B------:R-:W-:Y:S01]  /*2680*/  @!PT LDS RZ, [RZ] ;  /* 0x00000000fffff984 */ /* 0x000fe20000000800 */
[----:B------:R-:W-:Y:S01]  /*2690*/  @!PT LDS RZ, [RZ] ;  /* 0x00000000fffff984 */ /* 0x000fe20000000800 */
[----:B------:R-:W-:Y:S01]  /*26a0*/  @!PT LDS RZ, [RZ] ;  /* 0x00000000fffff984 */ /* 0x000fe20000000800 */
[----:B------:R-:W-:Y:S01]  /*26b0*/  @!P2 LDGSTS.E.BYPASS.LTC128B.128 [R153+0x8000], desc[UR12][R148.64] ;  /* 0x080000009499afae */ /* 0x000fe2000b901d4c */
[----:B------:R-:W-:Y:S02]  /*26c0*/  IMAD.IADD R146, R3, 0x1, R146 ;  /* 0x0000000103927824 */ /* 0x000fe400078e0292 */
[----:B------:R-:W-:Y:S01]  /*26d0*/  VIADD R143, R145, 0x4020 ;  /* 0x00004020918f7836 */ /* 0x000fe20000000000 */
[----:B------:R-:W-:Y:S01]  /*26e0*/  @!P2 LDGSTS.E.BYPASS.LTC128B.128 [R153+0xa000], desc[UR12][R148.64+0x80] ;  /* 0x0a0000809499afae */ /* 0x000fe2000b901d4c */
[----:B------:R-:W-:Y:S01]  /*26f0*/  R2P PR, R18, 0x6 ;  /* 0x0000000612007804 */ /* 0x000fe20000000000 */
[----:B------:R-:W-:Y:S01]  /*2700*/  IMAD R97, R97, 0x10, R101 ;  /* 0x0000001061617824 */ /* 0x000fe200078e0265 */
[----:B------:R-:W-:Y:S01]  /*2710*/  @!P4 LEA R18, P0, R10, R148, 0x6 ;  /* 0x000000940a12c211 */ /* 0x000fe200078030ff */
[----:B------:R-:W-:Y:S01]  /*2720*/  @P5 STS.128 [R153+0x8800], RZ ;  /* 0x008800ff99005388 */ /* 0x000fe20000000c00 */
[----:B------:R-:W-:Y:S01]  /*2730*/  LEA R146, R146, UR4, 0x1 ;  /* 0x0000000492927c11 */ /* 0x000fe2000f8e08ff */
[----:B------:R-:W-:Y:S01]  /*2740*/  IMAD.IADD R140, R4, 0x1, R3 ;  /* 0x00000001048c7824 */ /* 0x000fe200078e0203 */
[----:B----4-:R-:W-:Y:S01]  /*2750*/  @!P4 LEA.HI.X R19, R10, R149, R11, 0x6, P0 ;  /* 0x000000950a13c211 */ /* 0x010fe200000f340b */
[----:B------:R-:W-:Y:S01]  /*2760*/  @P5 STS.128 [R153+0xa800], RZ ;  /* 0x00a800ff99005388 */ /* 0x000fe20000000c00 */
[----:B------:R-:W-:-:S02]  /*2770*/  SEL R7, R7, 0xfffffff0, !P1 ;  /* 0xfffffff007077807 */ /* 0x000fc40004800000 */
[----:B------:R-:W-:Y:S01]  /*2780*/  SEL R5, R5, 0xffffffe0, !P2 ;  /* 0xffffffe005057807 */ /* 0x000fe20005000000 */
[----:B------:R-:W-:Y:S01]  /*2790*/  @!PT LDS RZ, [RZ] ;  /* 0x00000000fffff984 */ /* 0x000fe20000000800 */
[----:B------:R-:W-:Y:S01]  /*27a0*/  @!PT LDS RZ, [RZ] ;  /* 0x00000000fffff984 */ /* 0x000fe20000000800 */
[----:B------:R-:W-:Y:S01]  /*27b0*/  @!PT LDS RZ, [RZ] ;  /* 0x00000000fffff984 */ /* 0x000fe20000000800 */
[----:B------:R-:W-:Y:S01]  /*27c0*/  @!P5 LDGSTS.E.BYPASS.LTC128B.128 [R153+0x8800], desc[UR12][R16.64] ;  /* 0x088000001099dfae */ /* 0x000fe2000b901d4c */
[----:B------:R-:W-:Y:S01]  /*27d0*/  R2P PR, R0, 0x6 ;  /* 0x0000000600007804 */ /* 0x000fe20000000000 */
[----:B------:R-:W-:Y:S02]  /*27e0*/  VIADD R0, R145, 0x4000 ;  /* 0x0000400091007836 */ /* 0x000fe40000000000 */
[----:B------:R-:W-:Y:S01]  /*27f0*/  @!P5 LDGSTS.E.BYPASS.LTC128B.128 [R153+0xa800], desc[UR12][R16.64+0x80] ;  /* 0x0a8000801099dfae */ /* 0x000fe2000b901d4c */
[--C-:B------:R-:W-:Y:S02]  /*2800*/  IMAD R144, R7, 0x2, R146.reuse ;  /* 0x0000000207907824 */ /* 0x100fe400078e0292 */
[C---:B------:R-:W-:Y:S01]  /*2810*/  IMAD R142, R5.reuse, 0x2, R146 ;  /* 0x00000002058e7824 */ /* 0x040fe200078e0292 */
[----:B------:R-:W-:Y:S01]  /*2820*/  @P4 STS.128 [R153+0x9000], RZ ;  /* 0x009000ff99004388 */ /* 0x000fe20000000c00 */
[----:B------:R-:W-:-:S03]  /*2830*/  IMAD R141, R5, 0x2, R144 ;  /* 0x00000002058d7824 */ /* 0x000fc600078e0290 */
[----:B------:R-:W-:Y:S02]  /*2840*/  @P4 STS.128 [R153+0xb000], RZ ;  /* 0x00b000ff99004388 */ /* 0x000fe40000000c00 */
[----:B------:R-:W-:Y:S02]  /*2850*/  @P1 VIADD R143, R0, 0xffffffe0 ;  /* 0xffffffe0008f1836 */ /* 0x000fe40000000000 */
[----:B------:R-:W-:Y:S01]  /*2860*/  @!PT LDS RZ, [RZ] ;  /* 0x00000000fffff984 */ /* 0x000fe20000000800 */
[----:B------:R-:W-:Y:S01]  /*2870*/  @!PT LDS RZ, [RZ] ;  /* 0x00000000fffff984 */ /* 0x000fe20000000800 */
[----:B------:R-:W-:Y:S01]  /*2880*/  @!PT LDS RZ, [RZ] ;  /* 0x00000000fffff984 */ /* 0x000fe20000000800 */
[----:B------:R-:W-:Y:S01]  /*2890*/  @!P4 LDGSTS.E.BYPASS.LTC128B.128 [R153+0x9000], desc[UR12][R18.64] ;  /* 0x090000001299cfae */ /* 0x000fe2000b901d4c */
[----:B------:R-:W-:Y:S02]  /*28a0*/  IMAD.MOV.U32 R0, RZ, RZ, 0x40 ;  /* 0x00000040ff007424 */ /* 0x000fe400078e00ff */
[C---:B------:R-:W-:Y:S01]  /*28b0*/  VIADD R135, R143.reuse, 0x800 ;  /* 0x000008008f877836 */ /* 0x040fe20000000000 */
[----:B------:R-:W-:Y:S01]  /*28c0*/  @!P4 LDGSTS.E.BYPASS.LTC128B.128 [R153+0xb000], desc[UR12][R18.64+0x80] ;  /* 0x0b0000801299cfae */ /* 0x000fe2000b901d4c */
[C---:B------:R-:W-:Y:S01]  /*28d0*/  VIADD R134, R143.reuse, 0x1000 ;  /* 0x000010008f867836 */ /* 0x040fe20000000000 */
[----:B------:R-:W-:Y:S01]  /*28e0*/  SEL R0, R0, 0xffffffc0, !P2 ;  /* 0xffffffc000007807 */ /* 0x000fe20005000000 */
[C---:B------:R-:W-:Y:S01]  /*28f0*/  VIADD R133, R143.reuse, 0x1800 ;  /* 0x000018008f857836 */ /* 0x040fe20000000000 */
[----:B------:R-:W-:Y:S01]  /*2900*/  @P3 STS.128 [R153+0x9800], RZ ;  /* 0x009800ff99003388 */ /* 0x000fe20000000c00 */
[----:B------:R-:W-:-:S02]  /*2910*/  VIADD R131, R143, 0x2000 ;  /* 0x000020008f837836 */ /* 0x000fc40000000000 */
[----:B------:R-:W-:Y:S01]  /*2920*/  IMAD.IADD R139, R145, 0x1, R0 ;  /* 0x00000001918b7824 */ /* 0x000fe200078e0200 */
[----:B------:R-:W-:Y:S01]  /*2930*/  @P3 STS.128 [R153+0xb800], RZ ;  /* 0x00b800ff99003388 */ /* 0x000fe20000000c00 */
[----:B------:R-:W-:Y:S01]  /*2940*/  IMAD.IADD R132, R0, 0x1, R143 ;  /* 0x0000000100847824 */ /* 0x000fe200078e028f */
[----:B------:R-:W-:Y:S01]  /*2950*/  SHF.R.S32.HI R0, RZ, 0x1f, R99 ;  /* 0x0000001fff007819 */ /* 0x000fe20000011463 */
[C---:B------:R-:W-:Y:S01]  /*2960*/  VIADD R130, R143.reuse, 0x2800 ;  /* 0x000028008f827836 */ /* 0x040fe20000000000 */
[----:B------:R-:W-:Y:S01]  /*2970*/  @!PT LDS RZ, [RZ] ;  /* 0x00000000fffff984 */ /* 0x000fe20000000800 */
[----:B------:R-:W-:Y:S01]  /*2980*/  @!PT LDS RZ, [RZ] ;  /* 0x00000000fffff984 */ /* 0x000fe20000000800 */
[----:B------:R-:W-:Y:S01]  /*2990*/  @!PT LDS RZ, [RZ] ;  /* 0x00000000fffff984 */ /* 0x000fe20000000800 */
[----:B------:R-:W-:Y:S01]  /*29a0*/  @!P3 LDGSTS.E.BYPASS.LTC128B.128 [R153+0x9800], desc[UR12][R14.64] ;  /* 0x098000000e99bfae */ /* 0x000fe2000b901d4c */
[C---:B------:R-:W-:Y:S01]  /*29b0*/  VIADD R129, R143.reuse, 0x3000 ;  /* 0x000030008f817836 */ /* 0x040fe20000000000 */
[----:B------:R-:W-:Y:S01]  /*29c0*/  LEA.HI R0, R0, R99, RZ, 0x2 ;  /* 0x0000006300007211 */ /* 0x000fe200078f10ff */
[----:B------:R-:W-:Y:S01]  /*29d0*/  VIADD R128, R143, 0x3800 ;  /* 0x000038008f807836 */ /* 0x000fe20000000000 */
[----:B------:R1:W-:Y:S02]  /*29e0*/  @!P3 LDGSTS.E.BYPASS.LTC128B.128 [R153+0xb800], desc[UR12][R14.64+0x80] ;  /* 0x0b8000800e99bfae */ /* 0x0003e4000b901d4c */
[----:B------:R-:W-:-:S02]  /*29f0*/  SHF.R.S32.HI R152, RZ, 0x2, R0 ;  /* 0x00000002ff987819 */ /* 0x000fc40000011400 */
[----:B------:R-:W-:Y:S02]  /*2a00*/  LDSM.16.M88.4 R84, [R146] ;  /* 0x000000009254783b */ /* 0x000fe40000000200 */
[----:B------:R-:W-:Y:S02]  /*2a10*/  IADD3 R97, R97, 0x1, R152 ;  /* 0x0000000161617810 */ /* 0x000fe40007ffe098 */
[----:B------:R-:W2:Y:S02]  /*2a20*/  LDSM.16.M88.4 R68, [R145+0x4000] ;  /* 0x004000009144783b */ /* 0x000ea40000000200 */
[----:B------:R-:W-:Y:S02]  /*2a30*/  IADD3 R97, R33, R97, -R98 ;  /* 0x0000006121617210 */ /* 0x000fe40007ffe862 */
[----:B------:R-:W-:Y:S03]  /*2a40*/  LDSM.16.M88.4 R36, [R144] ;  /* 0x000000009024783b */ /* 0x000fe60000000200 */
[----:B------:R-:W-:Y:S01]  /*2a50*/  IMAD.IADD R0, R97, 0x1, R6 ;  /* 0x0000000161007824 */ /* 0x000fe200078e0206 */
[----:B------:R-:W-:Y:S04]  /*2a60*/  LDSM.16.M88.4 R72, [R143] ;  /* 0x000000008f48783b */ /* 0x000fe80000000200 */
[----:B------:R-:W3:Y:S01]  /*2a70*/  LDSM.16.M88.4 R60, [R145+0x4800] ;  /* 0x00480000913c783b */ /* 0x000ee20000000200 */
[----:B------:R-:W-:-:S02]  /*2a80*/  VIMNMX R161, R0, R33, PT ;  /* 0x0000002100a17248 */ /* 0x000fc40003fe0100 */
[----:B------:R-:W-:Y:S01]  /*2a90*/  VIADDMNMX R0, R0, 0x8, R33, PT ;  /* 0x0000000800007846 */ /* 0x000fe20003800121 */
[----:B------:R-:W-:Y:S04]  /*2aa0*/  LDSM.16.M88.4 R92, [R139+0x4000] ;  /* 0x004000008b5c783b */ /* 0x000fe80000000200 */
[----:B-1----:R-:W-:Y:S04]  /*2ab0*/  LDSM.16.M88.4 R12, [R142] ;  /* 0x000000008e0c783b */ /* 0x002fe80000000200 */
[----:B------:R-:W1:Y:S04]  /*2ac0*/  LDSM.16.M88.4 R16, [R145+0x5000] ;  /* 0x005000009110783b */ /* 0x000e680000000200 */
[----:B------:R-:W4:Y:S04]  /*2ad0*/  LDSM.16.M88.4 R44, [R145+0x5800] ;  /* 0x00580000912c783b */ /* 0x000f280000000200 */
[----:B------:R-:W4:Y:S04]  /*2ae0*/  LDSM.16.M88.4 R40, [R143+0x800] ;  /* 0x000800008f28783b */ /* 0x000f280000000200 */
[----:B------:R-:W-:Y:S01]  /*2af0*/  LDSM.16.M88.4 R56, [R141] ;  /* 0x000000008d38783b */ /* 0x000fe20000000200 */
[C---:B--2---:R-:W-:Y:S03]  /*2b00*/  HMMA.16816.F32 R48, R84.reuse, R68, RZ ;  /* 0x000000445430723c */ /* 0x044fe600000018ff */
[----:B------:R-:W2:Y:S04]  /*2b10*/  LDSM.16.M88.4 R52, [R132] ;  /* 0x000000008434783b */ /* 0x000ea80000000200 */
[----:B------:R-:W2:Y:S01]  /*2b20*/  LDSM.16.M88.4 R28, [R143+0x1000] ;  /* 0x001000008f1c783b */ /* 0x000ea20000000200 */
[C---:B------:R-:W-:Y:S03]  /*2b30*/  HMMA.16816.F32 R68, R84.reuse, R70, RZ ;  /* 0x000000465444723c */ /* 0x040fe600000018ff */
[----:B------:R-:W2:Y:S03]  /*2b40*/  LDSM.16.M88.4 R24, [R143+0x1800] ;  /* 0x001800008f18783b */ /* 0x000ea60000000200 */
[C---:B---3--:R-:W-:Y:S01]  /*2b50*/  HMMA.16816.F32 R64, R84.reuse, R60, RZ ;  /* 0x0000003c5440723c */ /* 0x048fe200000018ff */
[----:B------:R-:W-:Y:S04]  /*2b60*/  LDSM.16.M88.4 R80, [R139+0x4800] ;  /* 0x004800008b50783b */ /* 0x000fe80000000200 */
[----:B------:R-:W-:Y:S01]  /*2b70*/  LDSM.16.M88.4 R76, [R139+0x5000] ;  /* 0x005000008b4c783b */ /* 0x000fe20000000200 */
[----:B------:R-:W-:Y:S03]  /*2b80*/  HMMA.16816.F32 R60, R84, R62, RZ ;  /* 0x0000003e543c723c */ /* 0x000fe600000018ff */
[----:B------:R-:W0:Y:S03]  /*2b90*/  LDGDEPBAR ;  /* 0x00000000000079af */ /* 0x000e260000000000 */
[C---:B------:R-:W-:Y:S06]  /*2ba0*/  HMMA.16816.F32 R48, R36.reuse, R72, R48 ;  /* 0x000000482430723c */ /* 0x040fec0000001830 */
[----:B------:R-:W-:Y:S01]  /*2bb0*/  HMMA.16816.F32 R68, R36, R74, R68 ;  /* 0x0000004a2444723c */ /* 0x000fe20000001844 */
[----:B------:R-:W-:Y:S05]  /*2bc0*/  LDSM.16.M88.4 R72, [R139+0x5800] ;  /* 0x005800008b48783b */ /* 0x000fea0000000200 */
[C---:B-1----:R-:W-:Y:S06]  /*2bd0*/  HMMA.16816.F32 R20, R84.reuse, R16, RZ ;  /* 0x000000105414723c */ /* 0x042fec00000018ff */
[----:B------:R-:W-:Y:S06]  /*2be0*/  HMMA.16816.F32 R16, R84, R18, RZ ;  /* 0x000000125410723c */ /* 0x000fec00000018ff */
[C---:B------:R-:W-:Y:S06]  /*2bf0*/  HMMA.16816.F32 R48, R12.reuse, R92, R48 ;  /* 0x0000005c0c30723c */ /* 0x040fec0000001830 */
[----:B------:R-:W-:Y:S06]  /*2c00*/  HMMA.16816.F32 R68, R12, R94, R68 ;  /* 0x0000005e0c44723c */ /* 0x000fec0000001844 */
[C---:B----4-:R-:W-:Y:S06]  /*2c10*/  HMMA.16816.F32 R88, R84.reuse, R44, RZ ;  /* 0x0000002c5458723c */ /* 0x050fec00000018ff */
[----:B------:R-:W-:Y:S01]  /*2c20*/  HMMA.16816.F32 R84, R84, R46, RZ ;  /* 0x0000002e5454723c */ /* 0x000fe200000018ff */
        /* <DEDUP_REMOVED lines=12> */
[----:B------:R-:W2:Y:S04]  /*2cf0*/  LDSM.16.M88.4 R36, [R143+0x2000] ;  /* 0x002000008f24783b */ /* 0x000ea80000000200 */
[----:B------:R-:W3:Y:S01]  /*2d00*/  LDSM.16.M88.4 R24, [R132+0x800] ;  /* 0x000800008418783b */ /* 0x000ee20000000200 */
        /* <DEDUP_REMOVED lines=8> */
[----:B------:R-:W1:Y:S05]  /*2d90*/  LDSM.16.M88.4 R76, [R132+0x1000] ;  /* 0x00100000844c783b */ /* 0x000e6a0000000200 */
[C---:B------:R-:W-:Y:S06]  /*2da0*/  HMMA.16816.F32 R88, R12.reuse, R72, R88 ;  /* 0x000000480c58723c */ /* 0x040fec0000001858 */
[----:B------:R-:W-:Y:S01]  /*2db0*/  HMMA.16816.F32 R84, R12, R74, R84 ;  /* 0x0000004a0c54723c */ /* 0x000fe20000001854 */
[----:B------:R-:W-:Y:S04]  /*2dc0*/  LDSM.16.M88.4 R12, [R142+0x2000] ;  /* 0x002000008e0c783b */ /* 0x000fe80000000200 */
[----:B------:R-:W4:Y:S01]  /*2dd0*/  LDSM.16.M88.4 R72, [R139+0x6000] ;  /* 0x006000008b48783b */ /* 0x000f220000000200 */
[C---:B--2---:R-:W-:Y:S06]  /*2de0*/  HMMA.16816.F32 R48, R28.reuse, R36, R48 ;  /* 0x000000241c30723c */ /* 0x044fec0000001830 */
[----:B------:R-:W-:Y:S01]  /*2df0*/  HMMA.16816.F32 R68, R28, R38, R68 ;  /* 0x000000261c44723c */ /* 0x000fe20000001844 */
[----:B------:R-:W-:Y:S05]  /*2e00*/  LDSM.16.M88.4 R36, [R132+0x1800] ;  /* 0x001800008424783b */ /* 0x000fea0000000200 */
[C---:B---3--:R-:W-:Y:S06]  /*2e10*/  HMMA.16816.F32 R64, R56.reuse, R24, R64 ;  /* 0x000000183840723c */ /* 0x048fec0000001840 */
[C---:B------:R-:W-:Y:S01]  /*2e20*/  HMMA.16816.F32 R60, R56.reuse, R26, R60 ;  /* 0x0000001a383c723c */ /* 0x040fe2000000183c */
[----:B------:R-:W2:Y:S05]  /*2e30*/  LDSM.16.M88.4 R24, [R141+0x2000] ;  /* 0x002000008d18783b */ /* 0x000eaa0000000200 */
[C---:B-1----:R-:W-:Y:S06]  /*2e40*/  HMMA.16816.F32 R20, R56.reuse, R76, R20 ;  /* 0x0000004c3814723c */ /* 0x042fec0000001814 */
[----:B------:R-:W-:Y:S06]  /*2e50*/  HMMA.16816.F32 R16, R56, R78, R16 ;  /* 0x0000004e3810723c */ /* 0x000fec0000001810 */
[----:B------:R-:W-:Y:S06]  /*2e60*/  HMMA.16816.F32 R64, R44, R52, R64 ;  /* 0x000000342c40723c */ /* 0x000fec0000001840 */
[C---:B----4-:R-:W-:Y:S06]  /*2e70*/  HMMA.16816.F32 R48, R12.reuse, R72, R48 ;  /* 0x000000480c30723c */ /* 0x050fec0000001830 */
[----:B------:R-:W-:Y:S01]  /*2e80*/  HMMA.16816.F32 R68, R12, R74, R68 ;  /* 0x0000004a0c44723c */ /* 0x000fe20000001844 */
[----:B------:R-:W1:Y:S05]  /*2e90*/  LDSM.16.M88.4 R72, [R145+0x7000] ;  /* 0x007000009148783b */ /* 0x000e6a0000000200 */
[----:B------:R-:W-:Y:S01]  /*2ea0*/  HMMA.16816.F32 R60, R44, R54, R60 ;  /* 0x000000362c3c723c */ /* 0x000fe2000000183c */
[----:B------:R-:W3:Y:S05]  /*2eb0*/  LDSM.16.M88.4 R52, [R139+0x6800] ;  /* 0x006800008b34783b */ /* 0x000eea0000000200 */
[----:B------:R-:W-:Y:S06]  /*2ec0*/  HMMA.16816.F32 R64, R28, R80, R64 ;  /* 0x000000501c40723c */ /* 0x000fec0000001840 */
[C---:B--2---:R-:W-:Y:S06]  /*2ed0*/  HMMA.16816.F32 R48, R24.reuse, R40, R48 ;  /* 0x000000281830723c */ /* 0x044fec0000001830 */
[----:B------:R-:W-:Y:S01]  /*2ee0*/  HMMA.16816.F32 R68, R24, R42, R68 ;  /* 0x0000002a1844723c */ /* 0x000fe20000001844 */
[----:B------:R-:W2:Y:S05]  /*2ef0*/  LDSM.16.M88.4 R40, [R143+0x3000] ;  /* 0x003000008f28783b */ /* 0x000eaa0000000200 */
[----:B------:R-:W-:Y:S01]  /*2f00*/  HMMA.16816.F32 R80, R28, R82, R60 ;  /* 0x000000521c50723c */ /* 0x000fe2000000183c */
[----:B------:R-:W4:Y:S05]  /*2f10*/  LDSM.16.M88.4 R60, [R132+0x2800] ;  /* 0x00280000843c783b */ /* 0x000f2a0000000200 */
[----:B------:R-:W-:Y:S06]  /*2f20*/  HMMA.16816.F32 R88, R56, R36, R88 ;  /* 0x000000243858723c */ /* 0x000fec0000001858 */
[----:B-1----:R-:W-:Y:S01]  /*2f30*/  HMMA.16816.F32 R20, R44, R72, R20 ;  /* 0x000000482c14723c */ /* 0x002fe20000001814 */
[----:B------:R-:W-:Y:S01]  /*2f40*/  FMUL.FTZ R48, R48, UR10 ;  /* 0x0000000a30307c20 */ /* 0x000fe20008410000 */
[----:B------:R-:W-:Y:S01]  /*2f50*/  FMUL.FTZ R49, R49, UR10 ;  /* 0x0000000a31317c20 */ /* 0x000fe20008410000 */
[----:B------:R-:W-:-:S02]  /*2f60*/  FMUL.FTZ R50, R50, UR10 ;  /* 0x0000000a32327c20 */ /* 0x000fc40008410000 */
[----:B------:R-:W-:Y:S01]  /*2f70*/  MUFU.TANH R76, R48 ;  /* 0x00000030004c7308 */ /* 0x000fe20000002400 */
[----:B------:R-:W-:Y:S01]  /*2f80*/  HMMA.16816.F32 R16, R44, R74, R16 ;  /* 0x0000004a2c10723c */ /* 0x000fe20000001810 */
[----:B------:R-:W1:Y:S01]  /*2f90*/  LDSM.16.M88.4 R72, [R145+0x7800] ;  /* 0x007800009148783b */ /* 0x000e620000000200 */
[----:B------:R-:W-:Y:S01]  /*2fa0*/  FMUL.FTZ R69, R69, UR10 ;  /* 0x0000000a45457c20 */ /* 0x000fe20008410000 */
[----:B------:R-:W-:-:S03]  /*2fb0*/  FMUL.FTZ R68, R68, UR10 ;  /* 0x0000000a44447c20 */ /* 0x000fc60008410000 */
[C---:B---3--:R-:W-:Y:S01]  /*2fc0*/  HMMA.16816.F32 R64, R12.reuse, R52, R64 ;  /* 0x000000340c40723c */ /* 0x048fe20000001840 */
[----:B------:R-:W3:Y:S05]  /*2fd0*/  MUFU.TANH R77, R49 ;  /* 0x00000031004d7308 */ /* 0x000eea0000002400 */
[----:B------:R-:W-:Y:S01]  /*2fe0*/  HMMA.16816.F32 R80, R12, R54, R80 ;  /* 0x000000360c50723c */ /* 0x000fe20000001850 */
[----:B------:R-:W3:Y:S02]  /*2ff0*/  LDSM.16.M88.4 R52, [R139+0x7000] ;  /* 0x007000008b34783b */ /* 0x000ee40000000200 */
[----:B------:R1:W-:Y:S03]  /*3000*/  MUFU.TANH R78, R50 ;  /* 0x00000032004e7308 */ /* 0x0003e60000002400 */
[----:B------:R-:W-:Y:S01]  /*3010*/  HMMA.16816.F32 R84, R56, R38, R84 ;  /* 0x000000263854723c */ /* 0x000fe20000001854 */
[----:B------:R-:W-:Y:S04]  /*3020*/  LDSM.16.M88.4 R36, [R139+0x7800] ;  /* 0x007800008b24783b */ /* 0x000fe80000000200 */
[----:B------:R-:W-:Y:S01]  /*3030*/  MUFU.TANH R69, R69 ;  /* 0x0000004500457308 */ /* 0x000fe20000002400 */
[C---:B--2---:R-:W-:Y:S06]  /*3040*/  HMMA.16816.F32 R20, R28.reuse, R40, R20 ;  /* 0x000000281c14723c */ /* 0x044fec0000001814 */
[----:B------:R-:W-:Y:S01]  /*3050*/  HMMA.16816.F32 R40, R28, R42, R16 ;  /* 0x0000002a1c28723c */ /* 0x000fe20000001810 */
[----:B------:R-:W2:Y:S01]  /*3060*/  LDSM.16.M88.4 R16, [R143+0x3800] ;  /* 0x003800008f10783b */ /* 0x000ea20000000200 */
[----:B------:R-:W2:Y:S04]  /*3070*/  MUFU.TANH R68, R68 ;  /* 0x0000004400447308 */ /* 0x000ea80000002400 */
[----:B----4-:R-:W-:Y:S06]  /*3080*/  HMMA.16816.F32 R64, R24, R60, R64 ;  /* 0x0000003c1840723c */ /* 0x010fec0000001840 */
[C---:B-1----:R-:W-:Y:S01]  /*3090*/  HMMA.16816.F32 R88, R44.reuse, R72, R88 ;  /* 0x000000482c58723c */ /* 0x042fe20000001858 */
[----:B------:R-:W-:Y:S01]  /*30a0*/  FMUL.FTZ R60, R51, UR10 ;  /* 0x0000000a333c7c20 */ /* 0x000fe20008410000 */
[----:B------:R-:W-:Y:S01]  /*30b0*/  FMUL.FTZ R61, R70, UR10 ;  /* 0x0000000a463d7c20 */ /* 0x000fe20008410000 */
[----:B------:R-:W1:Y:S03]  /*30c0*/  LDSM.16.M88.4 R48, [R132+0x3000] ;  /* 0x003000008430783b */ /* 0x000e660000000200 */
[----:B------:R-:W-:Y:S01]  /*30d0*/  HMMA.16816.F32 R84, R44, R74, R84 ;  /* 0x0000004a2c54723c */ /* 0x000fe20000001854 */
[----:B------:R-:W4:Y:S01]  /*30e0*/  LDSM.16.M88.4 R44, [R132+0x3800] ;  /* 0x00380000842c783b */ /* 0x000f220000000200 */
[----:B------:R-:W4:Y:S01]  /*30f0*/  MUFU.TANH R60, R60 ;  /* 0x0000003c003c7308 */ /* 0x000f220000002400 */
[----:B------:R-:W-:-:S04]  /*3100*/  DEPBAR.LE SB0, 0x0 ;  /* 0x000080000000791a */ /* 0x000fc80000000000 */
[----:B---3--:R-:W-:Y:S03]  /*3110*/  HMMA.16816.F32 R20, R12, R52, R20 ;  /* 0x000000340c14723c */ /* 0x008fe60000001814 */
[----:B------:R-:W3:Y:S02]  /*3120*/  MUFU.TANH R61, R61 ;  /* 0x0000003d003d7308 */ /* 0x000ee40000002400 */
[----:B------:R-:W-:Y:S01]  /*3130*/  FMUL.FTZ R56, R64, UR10 ;  /* 0x0000000a40387c20 */ /* 0x000fe20008410000 */
[----:B------:R-:W-:Y:S01]  /*3140*/  HMMA.16816.F32 R80, R24, R62, R80 ;  /* 0x0000003e1850723c */ /* 0x000fe20000001850 */
[----:B------:R-:W-:-:S04]  /*3150*/  FMUL.FTZ R52, R65, UR10 ;  /* 0x0000000a41347c20 */ /* 0x000fc80008410000 */
[----:B------:R-:W-:Y:S01]  /*3160*/  MUFU.TANH R56, R56 ;  /* 0x0000003800387308 */ /* 0x000fe20000002400 */
[----:B------:R-:W-:Y:S01]  /*3170*/  HMMA.16816.F32 R40, R12, R54, R40 ;  /* 0x000000360c28723c */ /* 0x000fe20000001828 */
[----:B------:R-:W-:-:S05]  /*3180*/  FMUL.FTZ R62, R71, UR10 ;  /* 0x0000000a473e7c20 */ /* 0x000fca0008410000 */
[----:B--2---:R-:W-:Y:S01]  /*3190*/  HMMA.16816.F32 R88, R28, R16, R88 ;  /* 0x000000101c58723c */ /* 0x004fe20000001858 */
[----:B------:R-:W2:Y:S01]  /*31a0*/  MUFU.TANH R62, R62 ;  /* 0x0000003e003e7308 */ /* 0x000ea20000002400 */
[----:B------:R-:W-:-:S04]  /*31b0*/  FMUL.FTZ R55, R66, UR10 ;  /* 0x0000000a42377c20 */ /* 0x000fc80008410000 */
[----:B------:R-:W-:Y:S03]  /*31c0*/  HMMA.16816.F32 R84, R28, R18, R84 ;  /* 0x000000121c54723c */ /* 0x000fe60000001854 */
[----:B------:R-:W-:Y:S03]  /*31d0*/  MUFU.TANH R52, R52 ;  /* 0x0000003400347308 */ /* 0x000fe60000002400 */
[C---:B-1----:R-:W-:Y:S01]  /*31e0*/  HMMA.16816.F32 R20, R24.reuse, R48, R20 ;  /* 0x000000301814723c */ /* 0x042fe20000001814 */
[----:B------:R-:W-:Y:S01]  /*31f0*/  LOP3.LUT R19, R96, 0x6, RZ, 0xc0, !PT ;  /* 0x0000000660137812 */ /* 0x000fe200078ec0ff */
[----:B------:R-:W-:Y:S01]  /*3200*/  FMUL.FTZ R53, R80, UR10 ;  /* 0x0000000a50357c20 */ /* 0x000fe20008410000 */
[----:B------:R-:W-:Y:S01]  /*3210*/  FMUL.FTZ R54, R81, UR10 ;  /* 0x0000000a51367c20 */ /* 0x000fe20008410000 */
[----:B------:R-:W-:Y:S01]  /*3220*/  FMUL.FTZ R16, R82, UR10 ;  /* 0x0000000a52107c20 */ /* 0x000fe20008410000 */
[----:B------:R-:W-:Y:S01]  /*3230*/  FMUL.FTZ R17, R83, UR10 ;  /* 0x0000000a53117c20 */ /* 0x000fe20008410000 */
[----:B------:R-:W-:Y:S01]  /*3240*/  IMAD.IADD R18, R2, 0x1, R19 ;  /* 0x0000000102127824 */ /* 0x000fe200078e0213 */
[----:B------:R-:W-:Y:S01]  /*3250*/  HMMA.16816.F32 R40, R24, R50, R40 ;  /* 0x000000321828723c */ /* 0x000fe20000001828 */
[----:B------:R-:W1:Y:S01]  /*3260*/  MUFU.TANH R53, R53 ;  /* 0x0000003500357308 */ /* 0x000e620000002400 */
[----:B------:R-:W-:Y:S01]  /*3270*/  FMUL.FTZ R48, R67, UR10 ;  /* 0x0000000a43307c20 */ /* 0x000fe20008410000 */
[C---:B------:R-:W-:Y:S01]  /*3280*/  VIADD R6, R18.reuse, 0x1 ;  /* 0x0000000112067836 */ /* 0x040fe20000000000 */
[CC--:B------:R-:W-:Y:S01]  /*3290*/  ISETP.GE.AND P0, PT, R18.reuse, R161.reuse, PT ;  /* 0x000000a11200720c */ /* 0x0c0fe20003f06270 */
[----:B------:R-:W-:Y:S01]  /*32a0*/  VIADD R19, R18, 0x8 ;  /* 0x0000000812137836 */ /* 0x000fe20000000000 */
[C---:B------:R-:W-:Y:S02]  /*32b0*/  HMMA.16816.F32 R88, R12.reuse, R36, R88 ;  /* 0x000000240c58723c */ /* 0x040fe40000001858 */
[CC--:B------:R-:W-:Y:S01]  /*32c0*/  ISETP.GE.AND P5, PT, R6.reuse, R161.reuse, PT ;  /* 0x000000a10600720c */ /* 0x0c0fe20003fa6270 */
[----:B------:R-:W-:Y:S01]  /*32d0*/  MUFU.TANH R54, R54 ;  /* 0x0000003600367308 */ /* 0x000fe20000002400 */
[----:B------:R-:W-:Y:S01]  /*32e0*/  ISETP.GE.AND P2, PT, R6, R0, PT ;  /* 0x000000000600720c */ /* 0x000fe20003f46270 */
[----:B------:R-:W-:Y:S01]  /*32f0*/  VIADD R6, R18, 0x10 ;  /* 0x0000001012067836 */ /* 0x000fe20000000000 */
[----:B------:R-:W-:Y:S01]  /*3300*/  HMMA.16816.F32 R84, R12, R38, R84 ;  /* 0x000000260c54723c */ /* 0x000fe20000001854 */
[----:B------:R-:W-:-:S02]  /*3310*/  ISETP.GE.AND P3, PT, R19, R161, PT ;  /* 0x000000a11300720c */ /* 0x000fc40003f66270 */
[----:B------:R-:W-:Y:S02]  /*3320*/  FSEL R77, R77, -INF , !P5 ;  /* 0xff8000004d4d7808 */ /* 0x000fe40006800000 */
[----:B------:R-:W-:Y:S01]  /*3330*/  FMUL.FTZ R20, R20, UR10 ;  /* 0x0000000a14147c20 */ /* 0x000fe20008410000 */
[-C--:B------:R-:W-:Y:S01]  /*3340*/  ISETP.GE.AND P5, PT, R6, R161.reuse, PT ;  /* 0x000000a10600720c */ /* 0x080fe20003fa6270 */
[----:B------:R-:W-:Y:S01]  /*3350*/  VIADD R12, R18, 0x9 ;  /* 0x00000009120c7836 */ /* 0x000fe20000000000 */
[----:B------:R-:W-:Y:S01]  /*3360*/  FSEL R15, R76, -INF , !P0 ;  /* 0xff8000004c0f7808 */ /* 0x000fe20004000000 */
[----:B------:R1:W-:Y:S01]  /*3370*/  MUFU.TANH R169, R20 ;  /* 0x0000001400a97308 */ /* 0x0003e20000002400 */
[----:B------:R-:W-:Y:S01]  /*3380*/  FSEL R13, R68, -INF , !P3 ;  /* 0xff800000440d7808 */ /* 0x000fe20005800000 */
[----:B------:R-:W-:Y:S01]  /*3390*/  FMUL.FTZ R23, R23, UR10 ;  /* 0x0000000a17177c20 */ /* 0x000fe20008410000 */
[-C--:B------:R-:W-:Y:S01]  /*33a0*/  ISETP.GE.AND P4, PT, R12, R161.reuse, PT ;  /* 0x000000a10c00720c */ /* 0x080fe20003f86270 */
[----:B------:R-:W-:Y:S01]  /*33b0*/  VIADD R14, R18, 0x19 ;  /* 0x00000019120e7836 */ /* 0x000fe20000000000 */
[-C--:B------:R-:W-:Y:S01]  /*33c0*/  ISETP.GE.AND P0, PT, R12, R0.reuse, PT ;  /* 0x000000000c00720c */ /* 0x080fe20003f06270 */
[C---:B------:R-:W-:Y:S01]  /*33d0*/  VIADD R12, R18.reuse, 0x11 ;  /* 0x00000011120c7836 */ /* 0x040fe20000000000 */
[----:B------:R-:W-:Y:S01]  /*33e0*/  FSEL R69, R69, -INF , !P4 ;  /* 0xff80000045457808 */ /* 0x000fe20006000000 */
[----:B------:R-:W-:Y:S01]  /*33f0*/  MUFU.TANH R55, R55 ;  /* 0x0000003700377308 */ /* 0x000fe20000002400 */
[-C--:B------:R-:W-:Y:S01]  /*3400*/  ISETP.GE.AND P4, PT, R18, R0.reuse, PT ;  /* 0x000000001200720c */ /* 0x080fe20003f86270 */
[C---:B----4-:R-:W-:Y:S01]  /*3410*/  HMMA.16816.F32 R88, R24.reuse, R44, R88 ;  /* 0x0000002c1858723c */ /* 0x050fe20000001858 */
[-C--:B------:R-:W-:Y:S01]  /*3420*/  ISETP.GE.AND P3, PT, R6, R0.reuse, PT ;  /* 0x000000000600720c */ /* 0x080fe20003f66270 */
[----:B------:R-:W-:Y:S01]  /*3430*/  VIADD R6, R18, 0x18 ;  /* 0x0000001812067836 */ /* 0x000fe20000000000 */
[-C--:B------:R-:W-:Y:S01]  /*3440*/  ISETP.GE.AND P1, PT, R19, R0.reuse, PT ;  /* 0x000000001300720c */ /* 0x080fe20003f26270 */
[----:B------:R-:W-:Y:S01]  /*3450*/  FMUL.FTZ R21, R21, UR10 ;  /* 0x0000000a15157c20 */ /* 0x000fe20008410000 */
[----:B------:R-:W-:Y:S01]  /*3460*/  FSEL R78, R78, -INF , !P4 ;  /* 0xff8000004e4e7808 */ /* 0x000fe20006000000 */
[----:B------:R-:W-:Y:S01]  /*3470*/  HMMA.16816.F32 R84, R24, R46, R84 ;  /* 0x0000002e1854723c */ /* 0x000fe20000001854 */
[----:B------:R-:W-:Y:S01]  /*3480*/  FSEL R60, R60, -INF , !P2 ;  /* 0xff8000003c3c7808 */ /* 0x000fe20005000000 */
[----:B------:R-:W4:Y:S01]  /*3490*/  MUFU.TANH R48, R48 ;  /* 0x0000003000307308 */ /* 0x000f220000002400 */
[-C--:B------:R-:W-:Y:S01]  /*34a0*/  ISETP.GE.AND P4, PT, R12, R161.reuse, PT ;  /* 0x000000a10c00720c */ /* 0x080fe20003f86270 */
[----:B------:R-:W-:Y:S01]  /*34b0*/  FMUL.FTZ R40, R40, UR10 ;  /* 0x0000000a28287c20 */ /* 0x000fe20008410000 */
[-C--:B------:R-:W-:Y:S01]  /*34c0*/  ISETP.GE.AND P2, PT, R12, R0.reuse, PT ;  /* 0x000000000c00720c */ /* 0x080fe20003f46270 */
[----:B------:R-:W-:Y:S01]  /*34d0*/  FMUL.FTZ R41, R41, UR10 ;  /* 0x0000000a29297c20 */ /* 0x000fe20008410000 */
[----:B---3--:R-:W-:Y:S01]  /*34e0*/  FSEL R12, R61, -INF , !P1 ;  /* 0xff8000003d0c7808 */ /* 0x008fe20004800000 */
[----:B------:R-:W-:Y:S01]  /*34f0*/  FMUL.FTZ R22, R22, UR10 ;  /* 0x0000000a16167c20 */ /* 0x000fe20008410000 */
[----:B--2---:R-:W-:Y:S01]  /*3500*/  FSEL R62, R62, -INF , !P0 ;  /* 0xff8000003e3e7808 */ /* 0x004fe20004000000 */
[----:B------:R-:W2:Y:S01]  /*3510*/  MUFU.TANH R16, R16 ;  /* 0x0000001000107308 */ /* 0x000ea20000002400 */
[-C--:B------:R-:W-:Y:S01]  /*3520*/  ISETP.GE.AND P1, PT, R6, R161.reuse, PT ;  /* 0x000000a10600720c */ /* 0x080fe20003f26270 */
[----:B-1----:R-:W-:Y:S01]  /*3530*/  VIADD R20, R18, 0x28 ;  /* 0x0000002812147836 */ /* 0x002fe20000000000 */
[----:B------:R-:W-:Y:S01]  /*3540*/  ISETP.GE.AND P0, PT, R6, R0, PT ;  /* 0x000000000600720c */ /* 0x000fe20003f06270 */
[----:B------:R-:W-:Y:S01]  /*3550*/  VIADD R6, R18, 0x20 ;  /* 0x0000002012067836 */ /* 0x000fe20000000000 */
[----:B------:R-:W-:Y:S01]  /*3560*/  FSEL R53, R53, -INF , !P1 ;  /* 0xff80000035357808 */ /* 0x000fe20004800000 */
[----:B------:R-:W-:Y:S01]  /*3570*/  FMUL.FTZ R43, R43, UR10 ;  /* 0x0000000a2b2b7c20 */ /* 0x000fe20008410000 */
[----:B------:R-:W-:Y:S01]  /*3580*/  FMUL.FTZ R42, R42, UR10 ;  /* 0x0000000a2a2a7c20 */ /* 0x000fe20008410000 */
[----:B------:R-:W1:Y:S01]  /*3590*/  MUFU.TANH R17, R17 ;  /* 0x0000001100117308 */ /* 0x000e620000002400 */
[-C--:B------:R-:W-:Y:S01]  /*35a0*/  ISETP.GE.AND P1, PT, R6, R161.reuse, PT ;  /* 0x000000a10600720c */ /* 0x080fe20003f26270 */
[----:B------:R-:W-:Y:S01]  /*35b0*/  FMUL.FTZ R89, R89, UR10 ;  /* 0x0000000a59597c20 */ /* 0x000fe20008410000 */
[----:B----4-:R-:W-:Y:S01]  /*35c0*/  FSEL R48, R48, -INF , !P2 ;  /* 0xff80000030307808 */ /* 0x010fe20005000000 */
[----:B------:R-:W-:Y:S01]  /*35d0*/  FMUL.FTZ R88, R88, UR10 ;  /* 0x0000000a58587c20 */ /* 0x000fe20008410000 */
[----:B------:R-:W-:Y:S01]  /*35e0*/  FSEL R169, R169, -INF , !P1 ;  /* 0xff800000a9a97808 */ /* 0x000fe20004800000 */
[----:B------:R-:W-:Y:S01]  /*35f0*/  FMUL.FTZ R84, R84, UR10 ;  /* 0x0000000a54547c20 */ /* 0x000fe20008410000 */
[----:B------:R-:W-:Y:S01]  /*3600*/  ISETP.GT.AND P1, PT, R126, 0x1, PT ;  /* 0x000000017e00780c */ /* 0x000fe20003f24270 */
[----:B------:R3:W-:Y:S01]  /*3610*/  MUFU.TANH R168, R23 ;  /* 0x0000001700a87308 */ /* 0x0007e20000002400 */
[----:B--2---:R-:W-:Y:S01]  /*3620*/  FSEL R16, R16, -INF , !P0 ;  /* 0xff80000010107808 */ /* 0x004fe20004000000 */
[----:B------:R-:W-:Y:S01]  /*3630*/  FMUL.FTZ R85, R85, UR10 ;  /* 0x0000000a55557c20 */ /* 0x000fe20008410000 */
[----:B------:R-:W-:Y:S01]  /*3640*/  ISETP.GE.AND P0, PT, R20, R161, PT ;  /* 0x000000a11400720c */ /* 0x000fe20003f06270 */
[----:B------:R-:W-:Y:S01]  /*3650*/  FMUL.FTZ R90, R90, UR10 ;  /* 0x0000000a5a5a7c20 */ /* 0x000fe20008410000 */
[----:B------:R-:W-:Y:S01]  /*3660*/  FMUL.FTZ R91, R91, UR10 ;  /* 0x0000000a5b5b7c20 */ /* 0x000fe20008410000 */
[----:B------:R-:W-:Y:S01]  /*3670*/  FMUL.FTZ R86, R86, UR10 ;  /* 0x0000000a56567c20 */ /* 0x000fe20008410000 */
[----:B------:R-:W-:Y:S01]  /*3680*/  FMUL.FTZ R87, R87, UR10 ;  /* 0x0000000a57577c20 */ /* 0x000fe20008410000 */
[----:B------:R2:W4:Y:S04]  /*3690*/  MUFU.TANH R167, R21 ;  /* 0x0000001500a77308 */ /* 0x0005280000002400 */
[----:B------:R-:W4:Y:S04]  /*36a0*/  @!P1 LDC.64 R124, c[0x0][0x218] ;  /* 0x00008600ff7c9b82 */ /* 0x000f280000000a00 */
[----:B------:R-:W4:Y:S01]  /*36b0*/  MUFU.TANH R165, R40 ;  /* 0x0000002800a57308 */ /* 0x000f220000002400 */
[----:B---3--:R-:W-:-:S02]  /*36c0*/  FSEL R23, R56, -INF , !P5 ;  /* 0xff80000038177808 */ /* 0x008fc40006800000 */
[----:B------:R-:W-:-:S04]  /*36d0*/  ISETP.GE.AND P5, PT, R14, R161, PT ;  /* 0x000000a10e00720c */ /* 0x000fc80003fa6270 */
[----:B------:R-:W-:Y:S01]  /*36e0*/  FSEL R19, R54, -INF , !P5 ;  /* 0xff80000036137808 */ /* 0x000fe20006800000 */
[----:B------:R-:W3:Y:S01]  /*36f0*/  MUFU.TANH R163, R41 ;  /* 0x0000002900a37308 */ /* 0x000ee20000002400 */
[-C--:B------:R-:W-:Y:S01]  /*3700*/  ISETP.GE.AND P5, PT, R6, R0.reuse, PT ;  /* 0x000000000600720c */ /* 0x080fe20003fa6270 */
[----:B------:R-:W-:Y:S01]  /*3710*/  VIADD R6, R18, 0x21 ;  /* 0x0000002112067836 */ /* 0x000fe20000000000 */
[----:B--2---:R-:W-:Y:S02]  /*3720*/  FSEL R21, R52, -INF , !P4 ;  /* 0xff80000034157808 */ /* 0x004fe40006000000 */
[----:B------:R-:W-:Y:S02]  /*3730*/  ISETP.GE.AND P4, PT, R14, R0, PT ;  /* 0x000000000e00720c */ /* 0x000fe40003f86270 */
[----:B------:R-:W-:Y:S01]  /*3740*/  FSEL R14, R55, -INF , !P3 ;  /* 0xff800000370e7808 */ /* 0x000fe20005800000 */
[----:B------:R-:W2:Y:S01]  /*3750*/  MUFU.TANH R170, R22 ;  /* 0x0000001600aa7308 */ /* 0x000ea20000002400 */
[----:B------:R-:W-:-:S02]  /*3760*/  ISETP.GE.AND P3, PT, R6, R161, PT ;  /* 0x000000a10600720c */ /* 0x000fc40003f66270 */
[-C--:B------:R-:W-:Y:S02]  /*3770*/  ISETP.GE.AND P2, PT, R6, R0.reuse, PT ;  /* 0x000000000600720c */ /* 0x080fe40003f46270 */
[----:B-1----:R-:W-:Y:S01]  /*3780*/  FSEL R6, R17, -INF , !P4 ;  /* 0xff80000011067808 */ /* 0x002fe20006000000 */
[----:B------:R-:W-:Y:S01]  /*3790*/  VIADD R17, R18, 0x30 ;  /* 0x0000003012117836 */ /* 0x000fe20000000000 */
[----:B------:R-:W-:Y:S01]  /*37a0*/  ISETP.GE.AND P4, PT, R20, R0, PT ;  /* 0x000000001400720c */ /* 0x000fe20003f86270 */
[----:B------:R-:W1:Y:S01]  /*37b0*/  MUFU.TANH R164, R43 ;  /* 0x0000002b00a47308 */ /* 0x000e620000002400 */
[----:B------:R-:W-:Y:S01]  /*37c0*/  VIADD R20, R18, 0x29 ;  /* 0x0000002912147836 */ /* 0x000fe20000000000 */
[----:B----4-:R-:W-:Y:S02]  /*37d0*/  FSEL R167, R167, -INF , !P3 ;  /* 0xff800000a7a77808 */ /* 0x010fe40005800000 */
[----:B------:R-:W-:Y:S02]  /*37e0*/  FSEL R165, R165, -INF , !P0 ;  /* 0xff800000a5a57808 */ /* 0x000fe40004000000 */
[----:B------:R-:W-:-:S02]  /*37f0*/  ISETP.GE.AND P3, PT, R20, R161, PT ;  /* 0x000000a11400720c */ /* 0x000fc40003f66270 */
[----:B------:R-:W4:Y:S01]  /*3800*/  MUFU.TANH R122, R89 ;  /* 0x00000059007a7308 */ /* 0x000f220000002400 */
[-C--:B------:R-:W-:Y:S01]  /*3810*/  ISETP.GE.AND P0, PT, R20, R0.reuse, PT ;  /* 0x000000001400720c */ /* 0x080fe20003f06270 */
[----:B------:R-:W-:Y:S01]  /*3820*/  VIADD R20, R18, 0x31 ;  /* 0x0000003112147836 */ /* 0x000fe20000000000 */
[----:B---3--:R-:W-:Y:S02]  /*3830*/  FSEL R163, R163, -INF , !P3 ;  /* 0xff800000a3a37808 */ /* 0x008fe40005800000 */
[----:B--2---:R-:W-:Y:S02]  /*3840*/  FSEL R170, R170, -INF , !P5 ;  /* 0xff800000aaaa7808 */ /* 0x004fe40006800000 */
[CC--:B------:R-:W-:Y:S01]  /*3850*/  ISETP.GE.AND P3, PT, R17.reuse, R161.reuse, PT ;  /* 0x000000a11100720c */ /* 0x0c0fe20003f66270 */
[----:B------:R-:W2:Y:S01]  /*3860*/  MUFU.TANH R166, R42 ;  /* 0x0000002a00a67308 */ /* 0x000ea20000002400 */
[----:B------:R-:W-:Y:S01]  /*3870*/  ISETP.GE.AND P5, PT, R17, R0, PT ;  /* 0x000000001100720c */ /* 0x000fe20003fa6270 */
[----:B------:R-:W-:Y:S01]  /*3880*/  VIADD R17, R18, 0x38 ;  /* 0x0000003812117836 */ /* 0x000fe20000000000 */
[----:B------:R-:W-:Y:S01]  /*3890*/  FSEL R168, R168, -INF , !P2 ;  /* 0xff800000a8a87808 */ /* 0x000fe20005000000 */
[----:B------:R-:W-:Y:S01]  /*38a0*/  VIADD R18, R18, 0x39 ;  /* 0x0000003912127836 */ /* 0x000fe20000000000 */
[----:B------:R-:W-:-:S02]  /*38b0*/  ISETP.GE.AND P2, PT, R20, R161, PT ;  /* 0x000000a11400720c */ /* 0x000fc40003f46270 */
[----:B-1----:R-:W-:Y:S01]  /*38c0*/  FSEL R164, R164, -INF , !P0 ;  /* 0xff800000a4a47808 */ /* 0x002fe20004000000 */
[----:B------:R-:W1:Y:S01]  /*38d0*/  MUFU.TANH R123, R88 ;  /* 0x00000058007b7308 */ /* 0x000e620000002400 */
[----:B----4-:R-:W-:Y:S02]  /*38e0*/  FSEL R122, R122, -INF , !P2 ;  /* 0xff8000007a7a7808 */ /* 0x010fe40005000000 */
[-C--:B------:R-:W-:Y:S02]  /*38f0*/  ISETP.GE.AND P0, PT, R17, R161.reuse, PT ;  /* 0x000000a11100720c */ /* 0x080fe40003f06270 */
[----:B------:R-:W-:-:S03]  /*3900*/  ISETP.GE.AND P2, PT, R18, R161, PT ;  /* 0x000000a11200720c */ /* 0x000fc60003f46270 */
        /* <DEDUP_REMOVED lines=9> */
[----:B------:R-:W-:-:S04]  /*39a0*/  @!P1 LEA R158, P0, R127, R124, 0x1 ;  /* 0x0000007c7f9e9211 */ /* 0x000fc800078008ff */
[----:B------:R-:W-:Y:S01]  /*39b0*/  @!P1 LEA.HI.X R159, R127, R125, R160, 0x1, P0 ;  /* 0x0000007d7f9f9211 */ /* 0x000fe200000f0ca0 */
        /* <DEDUP_REMOVED lines=70> */
.L_x_6651:
[----:B------:R-:W-:-:S04]  /*3e20*/  LEA R2, -R8, RZ, 0x6 ;  /* 0x000000ff08027211 */ /* 0x000fc800078e31ff */
[----:B------:R-:W-:-:S07]  /*3e30*/  SHF.R.S32.HI R17, RZ, 0x1f, R2 ;  /* 0x0000001fff117819 */ /* 0x000fce0000011402 */
.L_x_6652:
        /* <DEDUP_REMOVED lines=25> */
.L_x_6650:
        /* <DEDUP_REMOVED lines=27> */
[----:B-1----:R-:W-:Y:S02]  /*4180*/  FMNMX.FTZ R25, R121, R2, !PT ;  /* 0x0000000279197209 */ /* 0x002fe40007810000 */
[----:B------:R-:W-:Y:S02]  /*4190*/  FMNMX.FTZ R4, R116, R17, !PT ;  /* 0x0000001174047209 */ /* 0x000fe40007810000 */
[----:B------:R-:W-:Y:S02]  /*41a0*/  FMNMX.FTZ R25, R120, R25, !PT ;  /* 0x0000001978197209 */ /* 0x000fe40007810000 */
[----:B------:R-:W-:-:S02]  /*41b0*/  FMNMX.FTZ R17, R115, R4, !PT ;  /* 0x0000000473117209 */ /* 0x000fc40007810000 */
[----:B------:R-:W-:Y:S01]  /*41c0*/  LEA R140, R140, UR4, 0x1 ;  /* 0x000000048c8c7c11 */ /* 0x000fe2000f8e08ff */
[----:B------:R-:W1:Y:S03]  /*41d0*/  SHFL.BFLY PT, R2, R25, 0x2, 0x1f ;  /* 0x0c401f0019027f89 */ /* 0x000e6600000e0000 */
[-C--:B------:R-:W-:Y:S01]  /*41e0*/  LEA R138, R7, R140.reuse, 0x1 ;  /* 0x0000008c078a7211 */ /* 0x080fe200078e08ff */
[----:B------:R-:W2:Y:S01]  /*41f0*/  SHFL.BFLY PT, R4, R17, 0x2, 0x1f ;  /* 0x0c401f0011047f89 */ /* 0x000ea200000e0000 */
[C---:B------:R-:W-:Y:S02]  /*4200*/  LEA R137, R5.reuse, R140, 0x1 ;  /* 0x0000008c05897211 */ /* 0x040fe400078e08ff */
        /* <DEDUP_REMOVED lines=9> */
[----:B------:R-:W-:Y:S01]  /*42a0*/  LDSM.16.MT88.4 R24, [R136+0x8800] ;  /* 0x008800008818783b */ /* 0x000fe20000004200 */
[----:B-1----:R-:W-:-:S04]  /*42b0*/  FMNMX.FTZ R3, R2, R3, !PT ;  /* 0x0000000302037209 */ /* 0x002fc80007810000 */
[C---:B------:R-:W-:Y:S01]  /*42c0*/  FSETP.NEU.FTZ.AND P0, PT, R3.reuse, -INF , PT ;  /* 0xff8000000300780b */ /* 0x040fe20003f1d000 */
[----:B------:R-:W-:-:S05]  /*42d0*/  FMUL.FTZ R162, R3, UR6 ;  /* 0x0000000603a27c20 */ /* 0x000fca0008410000 */
[----:B------:R-:W-:-:S05]  /*42e0*/  FSEL R162, R162, RZ, P0 ;  /* 0x000000ffa2a27208 */ /* 0x000fca0000000000 */
[--C-:B------:R-:W-:Y:S01]  /*42f0*/  FFMA.FTZ R112, R15, UR6, -R162.reuse ;  /* 0x000000060f707c23 */ /* 0x100fe200080108a2 */
[--C-:B------:R-:W-:Y:S01]  /*4300*/  FFMA.FTZ R111, R77, UR6, -R162.reuse ;  /* 0x000000064d6f7c23 */ /* 0x100fe200080108a2 */
[----:B------:R-:W1:Y:S01]  /*4310*/  SHFL.BFLY PT, R15, R4, 0x1, 0x1f ;  /* 0x0c201f00040f7f89 */ /* 0x000e6200000e0000 */
        /* <DEDUP_REMOVED lines=15> */
[----:B-1----:R-:W-:-:S04]  /*4410*/  FMNMX.FTZ R2, R4, R15, !PT ;  /* 0x0000000f04027209 */ /* 0x002fc80007810000 */
[C---:B------:R-:W-:Y:S01]  /*4420*/  FSETP.NEU.FTZ.AND P0, PT, R2.reuse, -INF , PT ;  /* 0xff8000000200780b */ /* 0x040fe20003f1d000 */
[----:B------:R-:W-:Y:S02]  /*4430*/  FMUL.FTZ R119, R2, UR6 ;  /* 0x0000000602777c20 */ /* 0x000fe40008410000 */
[----:B------:R-:W1:Y:S01]  /*4440*/  MUFU.EX2 R105, R105 ;  /* 0x0000006900697308 */ /* 0x000e620000000800 */
[----:B--2---:R-:W-:Y:S01]  /*4450*/  F2FP.F16.F32.PACK_AB R64, R111, R112 ;  /* 0x000000706f40723e */ /* 0x004fe200000000ff */
[----:B------:R-:W-:Y:S01]  /*4460*/  FADD.FTZ R111, R112, R111 ;  /* 0x0000006f706f7221 */ /* 0x000fe20000010000 */
[----:B------:R-:W-:Y:S02]  /*4470*/  FSEL R119, R119, RZ, P0 ;  /* 0x000000ff77777208 */ /* 0x000fe40000000000 */
[----:B------:R-:W-:-:S03]  /*4480*/  ISETP.GE.AND P0, PT, R126, 0x2, PT ;  /* 0x000000027e00780c */ /* 0x000fc60003f06270 */
        /* <DEDUP_REMOVED lines=9> */
[----:B-1----:R-:W-:Y:S01]  /*4520*/  F2FP.F16.F32.PACK_AB R66, R105, R110 ;  /* 0x0000006e6942723e */ /* 0x002fe200000000ff */
[--C-:B------:R-:W-:Y:S01]  /*4530*/  FFMA.FTZ R103, R16, UR6, -R119.reuse ;  /* 0x0000000610677c23 */ /* 0x100fe20008010877 */
[--C-:B------:R-:W-:Y:S01]  /*4540*/  FFMA.FTZ R100, R6, UR6, -R119.reuse ;  /* 0x0000000606647c23 */ /* 0x100fe20008010877 */
[----:B------:R-:W1:Y:S01]  /*4550*/  LDSM.16.MT88.4 R76, [R137+0x8000] ;  /* 0x00800000894c783b */ /* 0x000e620000004200 */
[--C-:B------:R-:W-:Y:S01]  /*4560*/  FFMA.FTZ R118, R118, UR6, -R119.reuse ;  /* 0x0000000676767c23 */ /* 0x100fe20008010877 */
[--C-:B------:R-:W-:Y:S01]  /*4570*/  FFMA.FTZ R117, R117, UR6, -R119.reuse ;  /* 0x0000000675757c23 */ /* 0x100fe20008010877 */
[----:B------:R-:W-:Y:S01]  /*4580*/  FFMA.FTZ R116, R116, UR6, -R119 ;  /* 0x0000000674747c23 */ /* 0x000fe20008010877 */
[----:B------:R-:W2:Y:S01]  /*4590*/  MUFU.EX2 R113, R113 ;  /* 0x0000007100717308 */ /* 0x000ea20000000800 */
[----:B------:R-:W3:Y:S01]  /*45a0*/  LDSM.16.MT88.4 R48, [R138+0xa000] ;  /* 0x00a000008a30783b */ /* 0x000ee20000004200 */
[----:B------:R-:W-:-:S03]  /*45b0*/  FADD.FTZ R110, R110, R111 ;  /* 0x0000006f6e6e7221 */ /* 0x000fc60000010000 */
[----:B------:R-:W4:Y:S01]  /*45c0*/  LDSM.16.MT88.4 R16, [R136+0xa000] ;  /* 0x00a000008810783b */ /* 0x000f220000004200 */
[----:B------:R-:W-:Y:S02]  /*45d0*/  FADD.FTZ R105, R105, R110 ;  /* 0x0000006e69697221 */ /* 0x000fe40000010000 */
[----:B------:R-:W-:Y:S08]  /*45e0*/  MUFU.EX2 R109, R109 ;  /* 0x0000006d006d7308 */ /* 0x000ff00000000800 */
[----:B------:R-:W5:Y:S01]  /*45f0*/  MUFU.EX2 R108, R108 ;  /* 0x0000006c006c7308 */ /* 0x000f620000000800 */
[----:B--2---:R-:W-:Y:S01]  /*4600*/  F2FP.F16.F32.PACK_AB R65, R113, R114 ;  /* 0x000000727141723e */ /* 0x004fe200000000ff */
[----:B------:R-:W-:-:S06]  /*4610*/  FADD.FTZ R114, R114, R113 ;  /* 0x0000007172727221 */ /* 0x000fcc0000010000 */
[----:B------:R-:W2:Y:S08]  /*4620*/  MUFU.EX2 R101, R101 ;  /* 0x0000006500657308 */ /* 0x000eb00000000800 */
[----:B------:R-:W-:Y:S01]  /*4630*/  MUFU.EX2 R102, R102 ;  /* 0x0000006600667308 */ /* 0x000fe20000000800 */
[----:B-----5:R-:W-:Y:S01]  /*4640*/  F2FP.F16.F32.PACK_AB R67, R108, R109 ;  /* 0x0000006d6c43723e */ /* 0x020fe200000000ff */
[----:B------:R-:W-:-:S04]  /*4650*/  FADD.FTZ R109, R109, R114 ;  /* 0x000000726d6d7221 */ /* 0x000fc80000010000 */
[----:B------:R-:W-:Y:S02]  /*4660*/  FADD.FTZ R108, R108, R109 ;  /* 0x0000006d6c6c7221 */ /* 0x000fe40000010000 */
[----:B------:R-:W-:Y:S01]  /*4670*/  HMMA.16816.F32 R96, R64, R92, RZ ;  /* 0x0000005c4060723c */ /* 0x000fe200000018ff */
[----:B------:R-:W5:Y:S01]  /*4680*/  MUFU.EX2 R33, R33 ;  /* 0x0000002100217308 */ /* 0x000f620000000800 */
[----:B--2---:R-:W-:Y:S01]  /*4690*/  F2FP.F16.F32.PACK_AB R4, R101, R106 ;  /* 0x0000006a6504723e */ /* 0x004fe200000000ff */
[----:B------:R-:W-:-:S03]  /*46a0*/  FADD.FTZ R106, R106, R105 ;  /* 0x000000696a6a7221 */ /* 0x000fc60000010000 */
[C---:B------:R-:W-:Y:S01]  /*46b0*/  HMMA.16816.F32 R92, R64.reuse, R94, RZ ;  /* 0x0000005e405c723c */ /* 0x040fe200000018ff */
[----:B------:R-:W-:Y:S02]  /*46c0*/  FADD.FTZ R101, R101, R106 ;  /* 0x0000006a65657221 */ /* 0x000fe40000010000 */
[----:B------:R-:W-:Y:S03]  /*46d0*/  MUFU.EX2 R107, R107 ;  /* 0x0000006b006b7308 */ /* 0x000fe60000000800 */
[C---:B------:R-:W-:Y:S05]  /*46e0*/  HMMA.16816.F32 R36, R64.reuse, R40, RZ ;  /* 0x000000284024723c */ /* 0x040fea00000018ff */
[----:B------:R-:W2:Y:S01]  /*46f0*/  MUFU.EX2 R104, R104 ;  /* 0x0000006800687308 */ /* 0x000ea20000000800 */
[----:B-----5:R-:W-:Y:S01]  /*4700*/  F2FP.F16.F32.PACK_AB R6, R33, R102 ;  /* 0x000000662106723e */ /* 0x020fe200000000ff */
[----:B------:R-:W-:Y:S01]  /*4710*/  HMMA.16816.F32 R40, R64, R42, RZ ;  /* 0x0000002a4028723c */ /* 0x000fe200000018ff */
[----:B------:R-:W-:-:S04]  /*4720*/  FADD.FTZ R102, R102, R101 ;  /* 0x0000006566667221 */ /* 0x000fc80000010000 */
[----:B------:R-:W-:Y:S01]  /*4730*/  FADD.FTZ R33, R33, R102 ;  /* 0x0000006621217221 */ /* 0x000fe20000010000 */
[----:B------:R-:W-:Y:S01]  /*4740*/  MUFU.EX2 R103, R103 ;  /* 0x0000006700677308 */ /* 0x000fe20000000800 */
[C---:B------:R-:W-:Y:S06]  /*4750*/  HMMA.16816.F32 R88, R64.reuse, R84, RZ ;  /* 0x000000544058723c */ /* 0x040fec00000018ff */
[----:B-1----:R-:W-:Y:S01]  /*4760*/  HMMA.16816.F32 R80, R64, R76, RZ ;  /* 0x0000004c4050723c */ /* 0x002fe200000018ff */
[----:B------:R-:W1:Y:S01]  /*4770*/  MUFU.EX2 R100, R100 ;  /* 0x0000006400647308 */ /* 0x000e620000000800 */
[----:B--2---:R-:W-:Y:S01]  /*4780*/  F2FP.F16.F32.PACK_AB R5, R104, R107 ;  /* 0x0000006b6805723e */ /* 0x004fe200000000ff */
[----:B------:R-:W-:-:S03]  /*4790*/  FADD.FTZ R107, R107, R108 ;  /* 0x0000006c6b6b7221 */ /* 0x000fc60000010000 */
[C---:B------:R-:W-:Y:S01]  /*47a0*/  HMMA.16816.F32 R72, R64.reuse, R68, RZ ;  /* 0x000000444048723c */ /* 0x040fe200000018ff */
[----:B------:R-:W-:Y:S02]  /*47b0*/  FADD.FTZ R104, R104, R107 ;  /* 0x0000006b68687221 */ /* 0x000fe40000010000 */
[----:B------:R-:W-:Y:S03]  /*47c0*/  MUFU.EX2 R123, R123 ;  /* 0x0000007b007b7308 */ /* 0x000fe60000000800 */
[C---:B---3--:R-:W-:Y:S05]  /*47d0*/  HMMA.16816.F32 R44, R64.reuse, R48, RZ ;  /* 0x00000030402c723c */ /* 0x048fea00000018ff */
[----:B------:R-:W-:Y:S01]  /*47e0*/  MUFU.EX2 R122, R122 ;  /* 0x0000007a007a7308 */ /* 0x000fe20000000800 */
[----:B-1----:R-:W-:Y:S01]  /*47f0*/  F2FP.F16.F32.PACK_AB R7, R100, R103 ;  /* 0x000000676407723e */ /* 0x002fe200000000ff */
[----:B------:R-:W-:Y:S01]  /*4800*/  HMMA.16816.F32 R52, R64, R56, RZ ;  /* 0x000000384034723c */ /* 0x000fe200000018ff */
[----:B------:R-:W-:-:S04]  /*4810*/  FADD.FTZ R103, R103, R104 ;  /* 0x0000006867677221 */ /* 0x000fc80000010000 */
[----:B------:R-:W-:Y:S01]  /*4820*/  FADD.FTZ R100, R100, R103 ;  /* 0x0000006764647221 */ /* 0x000fe20000010000 */
[C---:B------:R-:W-:Y:S01]  /*4830*/  HMMA.16816.F32 R96, R4.reuse, R12, R96 ;  /* 0x0000000c0460723c */ /* 0x040fe20000001860 */
[----:B------:R-:W-:Y:S05]  /*4840*/  MUFU.EX2 R121, R121 ;  /* 0x0000007900797308 */ /* 0x000fea0000000800 */
[----:B------:R-:W-:Y:S01]  /*4850*/  HMMA.16816.F32 R92, R4, R14, R92 ;  /* 0x0000000e045c723c */ /* 0x000fe2000000185c */
[----:B------:R-:W1:Y:S02]  /*4860*/  LDSM.16.MT88.4 R12, [R140+0xa800] ;  /* 0x00a800008c0c783b */ /* 0x000e640000004200 */
[----:B------:R-:W-:Y:S03]  /*4870*/  MUFU.EX2 R120, R120 ;  /* 0x0000007800787308 */ /* 0x000fe60000000800 */
[C---:B------:R-:W-:Y:S05]  /*4880*/  HMMA.16816.F32 R84, R64.reuse, R86, RZ ;  /* 0x000000564054723c */ /* 0x040fea00000018ff */
[----:B------:R-:W-:Y:S01]  /*4890*/  MUFU.EX2 R118, R118 ;  /* 0x0000007600767308 */ /* 0x000fe20000000800 */
[C---:B------:R-:W-:Y:S06]  /*48a0*/  HMMA.16816.F32 R76, R64.reuse, R78, RZ ;  /* 0x0000004e404c723c */ /* 0x040fec00000018ff */
[C---:B------:R-:W-:Y:S01]  /*48b0*/  HMMA.16816.F32 R68, R64.reuse, R70, RZ ;  /* 0x000000464044723c */ /* 0x040fe200000018ff */
[----:B------:R-:W-:Y:S05]  /*48c0*/  MUFU.EX2 R117, R117 ;  /* 0x0000007500757308 */ /* 0x000fea0000000800 */
[C---:B------:R-:W-:Y:S03]  /*48d0*/  HMMA.16816.F32 R48, R64.reuse, R50, RZ ;  /* 0x000000324030723c */ /* 0x040fe600000018ff */
[----:B------:R-:W-:Y:S03]  /*48e0*/  MUFU.EX2 R116, R116 ;  /* 0x0000007400747308 */ /* 0x000fe60000000800 */
[C---:B------:R-:W-:Y:S06]  /*48f0*/  HMMA.16816.F32 R56, R64.reuse, R58, RZ ;  /* 0x0000003a4038723c */ /* 0x040fec00000018ff */
[C---:B----4-:R-:W-:Y:S06]  /*4900*/  HMMA.16816.F32 R60, R64.reuse, R16, RZ ;  /* 0x00000010403c723c */ /* 0x050fec00000018ff */
[----:B------:R-:W-:Y:S01]  /*4910*/  HMMA.16816.F32 R64, R64, R18, RZ ;  /* 0x000000124040723c */ /* 0x000fe200000018ff */
[----:B------:R-:W2:Y:S05]  /*4920*/  LDSM.16.MT88.4 R16, [R137+0xa800] ;  /* 0x00a800008910783b */ /* 0x000eaa0000004200 */
[C---:B-1----:R-:W-:Y:S06]  /*4930*/  HMMA.16816.F32 R36, R4.reuse, R12, R36 ;  /* 0x0000000c0424723c */ /* 0x042fec0000001824 */
[C---:B------:R-:W-:Y:S01]  /*4940*/  HMMA.16816.F32 R40, R4.reuse, R14, R40 ;  /* 0x0000000e0428723c */ /* 0x040fe20000001828 */
[----:B------:R-:W1:Y:S05]  /*4950*/  LDSM.16.MT88.4 R12, [R136+0xa800] ;  /* 0x00a80000880c783b */ /* 0x000e6a0000004200 */
[C---:B------:R-:W-:Y:S06]  /*4960*/  HMMA.16816.F32 R88, R4.reuse, R20, R88 ;  /* 0x000000140458723c */ /* 0x040fec0000001858 */
[C---:B------:R-:W-:Y:S01]  /*4970*/  HMMA.16816.F32 R84, R4.reuse, R22, R84 ;  /* 0x000000160454723c */ /* 0x040fe20000001854 */
[----:B------:R-:W3:Y:S05]  /*4980*/  LDSM.16.MT88.4 R20, [R138+0xa800] ;  /* 0x00a800008a14783b */ /* 0x000eea0000004200 */
[C---:B------:R-:W-:Y:S06]  /*4990*/  HMMA.16816.F32 R80, R4.reuse, R28, R80 ;  /* 0x0000001c0450723c */ /* 0x040fec0000001850 */
[----:B------:R-:W-:Y:S01]  /*49a0*/  HMMA.16816.F32 R76, R4, R30, R76 ;  /* 0x0000001e044c723c */ /* 0x000fe2000000184c */
[--C-:B------:R-:W-:Y:S01]  /*49b0*/  FFMA.FTZ R29, R167, UR6, -R162.reuse ;  /* 0x00000006a71d7c23 */ /* 0x100fe200080108a2 */
[----:B------:R-:W-:-:S04]  /*49c0*/  FFMA.FTZ R28, R165, UR6, -R162 ;  /* 0x00000006a51c7c23 */ /* 0x000fc800080108a2 */
[C---:B--2---:R-:W-:Y:S01]  /*49d0*/  HMMA.16816.F32 R52, R4.reuse, R16, R52 ;  /* 0x000000100434723c */ /* 0x044fe20000001834 */
[--C-:B------:R-:W-:Y:S01]  /*49e0*/  FFMA.FTZ R30, R169, UR6, -R162.reuse ;  /* 0x00000006a91e7c23 */ /* 0x100fe200080108a2 */
[--C-:B------:R-:W-:Y:S01]  /*49f0*/  FFMA.FTZ R31, R170, UR6, -R119.reuse ;  /* 0x00000006aa1f7c23 */ /* 0x100fe20008010877 */
[----:B------:R-:W-:Y:S01]  /*4a00*/  MUFU.EX2 R29, R29 ;  /* 0x0000001d001d7308 */ /* 0x000fe20000000800 */
[--C-:B------:R-:W-:Y:S02]  /*4a10*/  FFMA.FTZ R169, R115, UR6, -R119.reuse ;  /* 0x0000000673a97c23 */ /* 0x100fe40008010877 */
        /* <DEDUP_REMOVED lines=8> */
[----:B------:R-:W-:Y:S02]  /*4aa0*/  MUFU.EX2 R31, R31 ;  /* 0x0000001f001f7308 */ /* 0x000fe40000000800 */
[----:B------:R-:W-:Y:S01]  /*4ab0*/  HMMA.16816.F32 R68, R4, R26, R68 ;  /* 0x0000001a0444723c */ /* 0x000fe20000001844 */
[----:B------:R-:W-:Y:S01]  /*4ac0*/  FFMA.FTZ R25, R163, UR6, -R162 ;  /* 0x00000006a3197c23 */ /* 0x000fe200080108a2 */
[----:B------:R-:W-:-:S04]  /*4ad0*/  FFMA.FTZ R24, R164, UR6, -R119 ;  /* 0x00000006a4187c23 */ /* 0x000fc80008010877 */
[C---:B---3--:R-:W-:Y:S01]  /*4ae0*/  HMMA.16816.F32 R44, R4.reuse, R20, R44 ;  /* 0x00000014042c723c */ /* 0x048fe2000000182c */
[--C-:B------:R-:W-:Y:S01]  /*4af0*/  FFMA.FTZ R26, R168, UR6, -R119.reuse ;  /* 0x00000006a81a7c23 */ /* 0x100fe20008010877 */
[----:B------:R-:W-:Y:S01]  /*4b00*/  FFMA.FTZ R27, R166, UR6, -R119 ;  /* 0x00000006a61b7c23 */ /* 0x000fe20008010877 */
[----:B------:R-:W3:Y:S03]  /*4b10*/  MUFU.EX2 R25, R25 ;  /* 0x0000001900197308 */ /* 0x000ee60000000800 */
[----:B------:R-:W-:Y:S01]  /*4b20*/  HMMA.16816.F32 R48, R4, R22, R48 ;  /* 0x000000160430723c */ /* 0x000fe20000001830 */
[----:B------:R-:W5:Y:S04]  /*4b30*/  LDSM.16.MT88.4 R20, [R137+0x9000] ;  /* 0x009000008914783b */ /* 0x000f680000004200 */
[----:B------:R-:W2:Y:S02]  /*4b40*/  MUFU.EX2 R26, R26 ;  /* 0x0000001a001a7308 */ /* 0x000ea40000000800 */
[----:B----4-:R-:W-:Y:S01]  /*4b50*/  F2FP.F16.F32.PACK_AB R4, R29, R30 ;  /* 0x0000001e1d04723e */ /* 0x010fe200000000ff */
[----:B------:R-:W-:-:S04]  /*4b60*/  FADD.FTZ R30, R30, R33 ;  /* 0x000000211e1e7221 */ /* 0x000fc80000010000 */
[----:B------:R-:W-:Y:S01]  /*4b70*/  FADD.FTZ R29, R29, R30 ;  /* 0x0000001e1d1d7221 */ /* 0x000fe20000010000 */
[----:B------:R-:W-:Y:S01]  /*4b80*/  MUFU.EX2 R27, R27 ;  /* 0x0000001b001b7308 */ /* 0x000fe20000000800 */
[----:B---3--:R-:W-:Y:S02]  /*4b90*/  F2FP.F16.F32.PACK_AB R6, R25, R28 ;  /* 0x0000001c1906723e */ /* 0x008fe400000000ff */
[----:B------:R-:W-:-:S04]  /*4ba0*/  FADD.FTZ R28, R28, R29 ;  /* 0x0000001d1c1c7221 */ /* 0x000fc80000010000 */
[----:B------:R-:W-:Y:S01]  /*4bb0*/  FADD.FTZ R28, R25, R28 ;  /* 0x0000001c191c7221 */ /* 0x000fe20000010000 */
[----:B------:R-:W3:Y:S01]  /*4bc0*/  MUFU.EX2 R24, R24 ;  /* 0x0000001800187308 */ /* 0x000ee20000000800 */
[----:B--2---:R-:W-:Y:S01]  /*4bd0*/  F2FP.F16.F32.PACK_AB R5, R26, R31 ;  /* 0x0000001f1a05723e */ /* 0x004fe200000000ff */
[----:B------:R-:W-:-:S04]  /*4be0*/  FADD.FTZ R31, R31, R100 ;  /* 0x000000641f1f7221 */ /* 0x000fc80000010000 */
[----:B------:R-:W-:Y:S02]  /*4bf0*/  FADD.FTZ R26, R26, R31 ;  /* 0x0000001f1a1a7221 */ /* 0x000fe40000010000 */
[----:B------:R-:W2:Y:S01]  /*4c00*/  MUFU.EX2 R169, R169 ;  /* 0x000000a900a97308 */ /* 0x000ea20000000800 */
[----:B---3--:R-:W-:Y:S01]  /*4c10*/  F2FP.F16.F32.PACK_AB R7, R24, R27 ;  /* 0x0000001b1807723e */ /* 0x008fe200000000ff */
[----:B------:R-:W-:-:S04]  /*4c20*/  FADD.FTZ R27, R27, R26 ;  /* 0x0000001a1b1b7221 */ /* 0x000fc80000010000 */
[----:B------:R-:W-:Y:S02]  /*4c30*/  FADD.FTZ R27, R24, R27 ;  /* 0x0000001b181b7221 */ /* 0x000fe40000010000 */
        /* <DEDUP_REMOVED lines=122> */
.L_x_6654:
[----:B------:R-:W-:-:S04]  /*53e0*/  LEA R4, -R10, RZ, 0x6 ;  /* 0x000000ff0a047211 */ /* 0x000fc800078e31ff */
[----:B------:R-:W-:-:S07]  /*53f0*/  SHF.R.S32.HI R7, RZ, 0x1f, R4 ;  /* 0x0000001fff077819 */ /* 0x000fce0000011404 */
.L_x_6655:
        /* <DEDUP_REMOVED lines=11> */
[----:B------:R-:W-:-:S02]  /*54b0*/  LEA R20, P2, R34, UR8, 0x1 ;  /* 0x0000000822147c11 */ /* 0x000fc4000f8408ff */
[-C--:B------:R-:W-:Y:S01]  /*54c0*/  IADD3 R14, P0, R12, R5.reuse, RZ ;  /* 0x000000050c0e7210 */ /* 0x080fe20007f1e0ff */
[----:B------:R-:W-:Y:S01]  /*54d0*/  IMAD.X R13, R4, 0x1, R149, P1 ;  /* 0x00000001040d7824 */ /* 0x000fe200008e0695 */
[----:B------:R-:W-:Y:S02]  /*54e0*/  LEA.HI.X R21, R34, UR9, R7, 0x1, P2 ;  /* 0x0000000922157c11 */ /* 0x000fe400090f0c07 */
        /* <DEDUP_REMOVED lines=16> */
[----:B------:R-:W-:Y:S04]  /*55f0*/  LDSM.16.M88.4 R120, [R143] ;  /* 0x000000008f78783b */ /* 0x000fe80000000200 */
[----:B------:R-:W-:Y:S04]  /*5600*/  LDSM.16.M88.4 R116, [R135] ;  /* 0x000000008774783b */ /* 0x000fe80000000200 */
[----:B------:R-:W-:Y:S04]  /*5610*/  LDSM.16.M88.4 R104, [R134] ;  /* 0x000000008668783b */ /* 0x000fe80000000200 */
[----:B-1----:R-:W-:Y:S04]  /*5620*/  LDSM.16.M88.4 R100, [R133] ;  /* 0x000000008564783b */ /* 0x002fe80000000200 */
[----:B------:R-:W0:Y:S01]  /*5630*/  LDGDEPBAR ;  /* 0x00000000000079af */ /* 0x000e220000000000 */
[C---:B--2---:R-:W-:Y:S06]  /*5640*/  HMMA.16816.F32 R28, R108.reuse, R24, RZ ;  /* 0x000000186c1c723c */ /* 0x044fec00000018ff */
        /* <DEDUP_REMOVED lines=72> */
[----:B------:R-:W4:-:S13]  /*5ad0*/  LDSM.16.M88.4 R100, [R139+0x6800] ;  /* 0x006800008b64783b */ /* 0x000f1a0000000200 */
[C---:B-1----:R-:W-:Y:S06]  /*5ae0*/  HMMA.16816.F32 R112, R120.reuse, R116, R112 ;  /* 0x000000747870723c */ /* 0x042fec0000001870 */
[C---:B------:R-:W-:Y:S06]  /*5af0*/  HMMA.16816.F32 R108, R120.reuse, R118, R108 ;  /* 0x00000076786c723c */ /* 0x040fec000000186c */
[C---:B---3--:R-:W-:Y:S06]  /*5b00*/  HMMA.16816.F32 R28, R120.reuse, R104, R28 ;  /* 0x00000068781c723c */ /* 0x048fec000000181c */
[C---:B------:R-:W-:Y:S01]  /*5b10*/  HMMA.16816.F32 R24, R120.reuse, R106, R24 ;  /* 0x0000006a7818723c */ /* 0x040fe20000001818 */
[----:B------:R-:W-:Y:S05]  /*5b20*/  LDSM.16.M88.4 R104, [R141+0x2000] ;  /* 0x002000008d68783b */ /* 0x000fea0000000200 */
[C---:B--2---:R-:W-:Y:S06]  /*5b30*/  HMMA.16816.F32 R12, R120.reuse, R32, R12 ;  /* 0x00000020780c723c */ /* 0x044fec000000180c */
[C---:B------:R-:W-:Y:S01]  /*5b40*/  HMMA.16816.F32 R4, R120.reuse, R34, R4 ;  /* 0x000000227804723c */ /* 0x040fe20000001804 */
[----:B------:R-:W1:Y:S05]  /*5b50*/  LDSM.16.M88.4 R32, [R132+0x2800] ;  /* 0x002800008420783b */ /* 0x000e6a0000000200 */
[C---:B----4-:R-:W-:Y:S06]  /*5b60*/  HMMA.16816.F32 R20, R120.reuse, R100, R20 ;  /* 0x000000647814723c */ /* 0x050fec0000001814 */
[----:B------:R-:W-:Y:S01]  /*5b70*/  HMMA.16816.F32 R16, R120, R102, R16 ;  /* 0x000000667810723c */ /* 0x000fe20000001810 */
[----:B------:R-:W2:-:S15]  /*5b80*/  LDSM.16.M88.4 R100, [R132+0x2000] ;  /* 0x002000008464783b */ /* 0x000e9e0000000200 */
[----:B------:R-:W-:-:S02]  /*5b90*/  NOP ;  /* 0x0000000000007918 */ /* 0x000fc40000000000 */
[C---:B-1----:R-:W-:Y:S06]  /*5ba0*/  HMMA.16816.F32 R20, R104.reuse, R32, R20 ;  /* 0x000000206814723c */ /* 0x042fec0000001814 */
[C---:B------:R-:W-:Y:S01]  /*5bb0*/  HMMA.16816.F32 R16, R104.reuse, R34, R16 ;  /* 0x000000226810723c */ /* 0x040fe20000001810 */
[----:B------:R-:W1:Y:S05]  /*5bc0*/  LDSM.16.M88.4 R32, [R132+0x3000] ;  /* 0x003000008420783b */ /* 0x000e6a0000000200 */
[C---:B--2---:R-:W-:Y:S06]  /*5bd0*/  HMMA.16816.F32 R24, R104.reuse, R102, R24 ;  /* 0x000000666818723c */ /* 0x044fec0000001818 */
[----:B------:R-:W-:Y:S06]  /*5be0*/  HMMA.16816.F32 R28, R104, R100, R28 ;  /* 0x00000064681c723c */ /* 0x000fec000000181c */
[----:B------:R-:W-:Y:S01]  /*5bf0*/  FMUL.FTZ R117, R20, UR10 ;  /* 0x0000000a14757c20 */ /* 0x000fe20008410000 */
[----:B------:R-:W-:Y:S01]  /*5c00*/  FMUL.FTZ R20, R21, UR10 ;  /* 0x0000000a15147c20 */ /* 0x000fe20008410000 */
[----:B------:R-:W-:-:S04]  /*5c10*/  FMUL.FTZ R22, R22, UR10 ;  /* 0x0000000a16167c20 */ /* 0x000fc80008410000 */
[----:B------:R-:W-:Y:S01]  /*5c20*/  FMUL.FTZ R17, R17, UR10 ;  /* 0x0000000a11117c20 */ /* 0x000fe20008410000 */
[----:B------:R-:W-:Y:S01]  /*5c30*/  MUFU.TANH R117, R117 ;  /* 0x0000007500757308 */ /* 0x000fe20000002400 */
[----:B------:R-:W-:-:S04]  /*5c40*/  FMUL.FTZ R18, R18, UR10 ;  /* 0x0000000a12127c20 */ /* 0x000fc80008410000 */
[----:B------:R-:W-:Y:S01]  /*5c50*/  FMUL.FTZ R24, R24, UR10 ;  /* 0x0000000a18187c20 */ /* 0x000fe20008410000 */
[----:B------:R-:W-:Y:S01]  /*5c60*/  FMUL.FTZ R25, R25, UR10 ;  /* 0x0000000a19197c20 */ /* 0x000fe20008410000 */
[----:B------:R-:W-:Y:S01]  /*5c70*/  FMUL.FTZ R101, R26, UR10 ;  /* 0x0000000a1a657c20 */ /* 0x000fe20008410000 */
[----:B------:R-:W-:Y:S01]  /*5c80*/  FMUL.FTZ R103, R27, UR10 ;  /* 0x0000000a1b677c20 */ /* 0x000fe20008410000 */
[----:B------:R-:W-:Y:S02]  /*5c90*/  MUFU.TANH R21, R17 ;  /* 0x0000001100157308 */ /* 0x000fe40000002400 */
[----:B------:R-:W-:Y:S01]  /*5ca0*/  FMUL.FTZ R100, R29, UR10 ;  /* 0x0000000a1d647c20 */ /* 0x000fe20008410000 */
[----:B------:R-:W-:Y:S01]  /*5cb0*/  FMUL.FTZ R102, R30, UR10 ;  /* 0x0000000a1e667c20 */ /* 0x000fe20008410000 */
[----:B------:R-:W-:Y:S01]  /*5cc0*/  FMUL.FTZ R29, R31, UR10 ;  /* 0x0000000a1f1d7c20 */ /* 0x000fe20008410000 */
[----:B------:R-:W-:Y:S01]  /*5cd0*/  FMUL.FTZ R28, R28, UR10 ;  /* 0x0000000a1c1c7c20 */ /* 0x000fe20008410000 */
[C---:B-1----:R-:W-:Y:S01]  /*5ce0*/  HMMA.16816.F32 R12, R104.reuse, R32, R12 ;  /* 0x00000020680c723c */ /* 0x042fe2000000180c */
[----:B------:R-:W1:Y:S01]  /*5cf0*/  S2R R33, SR_TID.X ;  /* 0x0000000000217919 */ /* 0x000e620000002100 */
[----:B------:R-:W2:Y:S04]  /*5d00*/  MUFU.TANH R30, R24 ;  /* 0x00000018001e7308 */ /* 0x000ea80000002400 */
[----:B------:R-:W-:Y:S01]  /*5d10*/  HMMA.16816.F32 R4, R104, R34, R4 ;  /* 0x000000226804723c */ /* 0x000fe20000001804 */
[----:B------:R-:W-:Y:S01]  /*5d20*/  FMUL.FTZ R32, R23, UR10 ;  /* 0x0000000a17207c20 */ /* 0x000fe20008410000 */
[----:B------:R-:W-:Y:S01]  /*5d30*/  FMUL.FTZ R23, R16, UR10 ;  /* 0x0000000a10177c20 */ /* 0x000fe20008410000 */
[----:B------:R-:W-:Y:S01]  /*5d40*/  FMUL.FTZ R16, R19, UR10 ;  /* 0x0000000a13107c20 */ /* 0x000fe20008410000 */
[----:B------:R3:W-:Y:S08]  /*5d50*/  MUFU.TANH R31, R25 ;  /* 0x00000019001f7308 */ /* 0x0007f00000002400 */
[----:B------:R-:W4:Y:S06]  /*5d60*/  MUFU.TANH R28, R28 ;  /* 0x0000001c001c7308 */ /* 0x000f2c0000002400 */
[----:B------:R-:W-:Y:S01]  /*5d70*/  FMUL.FTZ R121, R12, UR10 ;  /* 0x0000000a0c797c20 */ /* 0x000fe20008410000 */
[----:B------:R-:W-:Y:S01]  /*5d80*/  FMUL.FTZ R13, R13, UR10 ;  /* 0x0000000a0d0d7c20 */ /* 0x000fe20008410000 */
[----:B------:R-:W-:Y:S01]  /*5d90*/  MUFU.TANH R100, R100 ;  /* 0x0000006400647308 */ /* 0x000fe20000002400 */
[----:B---3--:R-:W3:Y:S01]  /*5da0*/  LDSM.16.M88.4 R24, [R132+0x3800] ;  /* 0x003800008418783b */ /* 0x008ee20000000200 */
[----:B------:R-:W-:Y:S01]  /*5db0*/  FMUL.FTZ R15, R15, UR10 ;  /* 0x0000000a0f0f7c20 */ /* 0x000fe20008410000 */
[----:B------:R-:W-:-:S04]  /*5dc0*/  DEPBAR.LE SB0, 0x0 ;  /* 0x000080000000791a */ /* 0x000fc80000000000 */
[----:B-1----:R-:W-:Y:S01]  /*5dd0*/  IMAD.SHL.U32 R12, R33, 0x2, RZ ;  /* 0x00000002210c7824 */ /* 0x002fe200078e00ff */
[----:B------:R-:W1:Y:S01]  /*5de0*/  MUFU.TANH R102, R102 ;  /* 0x0000006600667308 */ /* 0x000e620000002400 */
[----:B------:R-:W-:Y:S01]  /*5df0*/  FMUL.FTZ R17, R4, UR10 ;  /* 0x0000000a04117c20 */ /* 0x000fe20008410000 */
[----:B------:R-:W-:Y:S01]  /*5e00*/  FMUL.FTZ R122, R6, UR10 ;  /* 0x0000000a067a7c20 */ /* 0x000fe20008410000 */
[----:B------:R-:W-:Y:S01]  /*5e10*/  FMUL.FTZ R120, R7, UR10 ;  /* 0x0000000a07787c20 */ /* 0x000fe20008410000 */
[----:B------:R-:W-:-:S04]  /*5e20*/  LOP3.LUT R12, R12, 0x6, RZ, 0xc0, !PT ;  /* 0x000000060c0c7812 */ /* 0x000fc800078ec0ff */
[----:B------:R-:W5:Y:S01]  /*5e30*/  MUFU.TANH R29, R29 ;  /* 0x0000001d001d7308 */ /* 0x000f620000002400 */
[----:B------:R-:W-:-:S04]  /*5e40*/  IMAD R12, R151, 0x40, R12 ;  /* 0x00000040970c7824 */ /* 0x000fc800078e020c */
[C---:B------:R-:W-:Y:S01]  /*5e50*/  VIADD R4, R12.reuse, 0x8 ;  /* 0x000000080c047836 */ /* 0x040fe20000000000 */
[CC--:B------:R-:W-:Y:S01]  /*5e60*/  ISETP.GE.AND P2, PT, R12.reuse, R161.reuse, PT ;  /* 0x000000a10c00720c */ /* 0x0c0fe20003f46270 */
[----:B------:R-:W-:Y:S01]  /*5e70*/  VIADD R6, R12, 0x10 ;  /* 0x000000100c067836 */ /* 0x000fe20000000000 */
[----:B------:R-:W-:Y:S02]  /*5e80*/  MUFU.TANH R101, R101 ;  /* 0x0000006500657308 */ /* 0x000fe40000002400 */
[C---:B------:R-:W-:Y:S02]  /*5e90*/  ISETP.GE.AND P5, PT, R4.reuse, R161, PT ;  /* 0x000000a10400720c */ /* 0x040fe40003fa6270 */
[-C--:B------:R-:W-:Y:S02]  /*5ea0*/  ISETP.GE.AND P4, PT, R4, R0.reuse, PT ;  /* 0x000000000400720c */ /* 0x080fe40003f86270 */
[----:B--2---:R-:W-:Y:S02]  /*5eb0*/  FSEL R7, R30, -INF , !P5 ;  /* 0xff8000001e077808 */ /* 0x004fe40006800000 */
[----:B------:R-:W-:Y:S01]  /*5ec0*/  MUFU.TANH R103, R103 ;  /* 0x0000006700677308 */ /* 0x000fe20000002400 */
[----:B------:R-:W-:-:S07]  /*5ed0*/  ISETP.GE.AND P5, PT, R6, R0, PT ;  /* 0x000000000600720c */ /* 0x000fce0003fa6270 */
[----:B------:R-:W-:Y:S01]  /*5ee0*/  MUFU.TANH R20, R20 ;  /* 0x0000001400147308 */ /* 0x000fe20000002400 */
[C---:B---3--:R-:W-:Y:S06]  /*5ef0*/  HMMA.16816.F32 R112, R104.reuse, R24, R112 ;  /* 0x000000186870723c */ /* 0x048fec0000001870 */
[----:B------:R-:W-:Y:S01]  /*5f00*/  HMMA.16816.F32 R108, R104, R26, R108 ;  /* 0x0000001a686c723c */ /* 0x000fe2000000186c */
[----:B------:R-:W-:Y:S01]  /*5f10*/  FMUL.FTZ R24, R14, UR10 ;  /* 0x0000000a0e187c20 */ /* 0x000fe20008410000 */
[----:B------:R-:W-:Y:S02]  /*5f20*/  VIADD R14, R12, 0x1 ;  /* 0x000000010c0e7836 */ /* 0x000fe40000000000 */
[----:B------:R-:W-:Y:S01]  /*5f30*/  FMUL.FTZ R25, R5, UR10 ;  /* 0x0000000a05197c20 */ /* 0x000fe20008410000 */
[----:B----4-:R-:W-:Y:S01]  /*5f40*/  FSEL R5, R28, -INF , !P2 ;  /* 0xff8000001c057808 */ /* 0x010fe20005000000 */
[----:B------:R-:W-:Y:S01]  /*5f50*/  MUFU.TANH R32, R32 ;  /* 0x0000002000207308 */ /* 0x000fe20000002400 */
[CC--:B------:R-:W-:Y:S01]  /*5f60*/  ISETP.GE.AND P2, PT, R12.reuse, R0.reuse, PT ;  /* 0x000000000c00720c */ /* 0x0c0fe20003f46270 */
[----:B------:R-:W-:Y:S01]  /*5f70*/  VIADD R26, R12, 0x18 ;  /* 0x000000180c1a7836 */ /* 0x000fe20000000000 */
[-C--:B------:R-:W-:Y:S01]  /*5f80*/  ISETP.GE.AND P3, PT, R14, R161.reuse, PT ;  /* 0x000000a10e00720c */ /* 0x080fe20003f66270 */
[----:B------:R-:W-:Y:S01]  /*5f90*/  VIADD R27, R12, 0x19 ;  /* 0x000000190c1b7836 */ /* 0x000fe20000000000 */
[----:B------:R-:W-:Y:S01]  /*5fa0*/  ISETP.GE.AND P1, PT, R14, R0, PT ;  /* 0x000000000e00720c */ /* 0x000fe20003f26270 */
[----:B------:R-:W-:Y:S01]  /*5fb0*/  VIADD R14, R12, 0x9 ;  /* 0x000000090c0e7836 */ /* 0x000fe20000000000 */
[----:B-1----:R-:W-:Y:S01]  /*5fc0*/  FSEL R4, R102, -INF , !P2 ;  /* 0xff80000066047808 */ /* 0x002fe20005000000 */
[----:B------:R-:W-:Y:S03]  /*5fd0*/  MUFU.TANH R23, R23 ;  /* 0x0000001700177308 */ /* 0x000fe60000002400 */
[----:B------:R-:W-:Y:S01]  /*5fe0*/  ISETP.GE.AND P2, PT, R14, R161, PT ;  /* 0x000000a10e00720c */ /* 0x000fe20003f46270 */
[----:B------:R-:W-:Y:S01]  /*5ff0*/  FMUL.FTZ R28, R113, UR10 ;  /* 0x0000000a711c7c20 */ /* 0x000fe20008410000 */
[----:B------:R-:W-:-:S02]  /*6000*/  FMUL.FTZ R107, R112, UR10 ;  /* 0x0000000a706b7c20 */ /* 0x000fc40008410000 */
[----:B------:R-:W-:Y:S01]  /*6010*/  FSEL R19, R31, -INF , !P2 ;  /* 0xff8000001f137808 */ /* 0x000fe20005000000 */
[----:B------:R1:W-:Y:S01]  /*6020*/  MUFU.TANH R119, R13 ;  /* 0x0000000d00777308 */ /* 0x0003e20000002400 */
[----:B------:R-:W-:Y:S01]  /*6030*/  FMUL.FTZ R106, R114, UR10 ;  /* 0x0000000a726a7c20 */ /* 0x000fe20008410000 */
[----:B------:R-:W-:Y:S01]  /*6040*/  FMUL.FTZ R104, R115, UR10 ;  /* 0x0000000a73687c20 */ /* 0x000fe20008410000 */
[----:B------:R-:W-:Y:S01]  /*6050*/  FMUL.FTZ R108, R108, UR10 ;  /* 0x0000000a6c6c7c20 */ /* 0x000fe20008410000 */
[----:B------:R-:W-:Y:S01]  /*6060*/  FMUL.FTZ R105, R109, UR10 ;  /* 0x0000000a6d697c20 */ /* 0x000fe20008410000 */
[----:B------:R-:W-:-:S03]  /*6070*/  FMUL.FTZ R102, R110, UR10 ;  /* 0x0000000a6e667c20 */ /* 0x000fc60008410000 */
[----:B------:R-:W2:Y:S08]  /*6080*/  MUFU.TANH R22, R22 ;  /* 0x0000001600167308 */ /* 0x000eb00000002400 */
[----:B------:R3:W4:Y:S01]  /*6090*/  MUFU.TANH R116, R18 ;  /* 0x0000001200747308 */ /* 0x0007220000002400 */
[----:B-1----:R-:W-:Y:S02]  /*60a0*/  FSEL R13, R100, -INF , !P3 ;  /* 0xff800000640d7808 */ /* 0x002fe40005800000 */
[----:B------:R-:W-:-:S02]  /*60b0*/  ISETP.GE.AND P3, PT, R14, R0, PT ;  /* 0x000000000e00720c */ /* 0x000fc40003f66270 */
[----:B-----5:R-:W-:Y:S02]  /*60c0*/  FSEL R14, R29, -INF , !P1 ;  /* 0xff8000001d0e7808 */ /* 0x020fe40004800000 */
[-C--:B------:R-:W-:Y:S01]  /*60d0*/  ISETP.GE.AND P1, PT, R6, R161.reuse, PT ;  /* 0x000000a10600720c */ /* 0x080fe20003f26270 */
[----:B------:R-:W-:Y:S01]  /*60e0*/  VIADD R6, R12, 0x11 ;  /* 0x000000110c067836 */ /* 0x000fe20000000000 */
[----:B------:R-:W1:Y:S01]  /*60f0*/  MUFU.TANH R16, R16 ;  /* 0x0000001000107308 */ /* 0x000e620000002400 */
[----:B--2---:R-:W-:Y:S02]  /*6100*/  FSEL R22, R22, -INF , !P5 ;  /* 0xff80000016167808 */ /* 0x004fe40006800000 */
[----:B------:R-:W-:Y:S02]  /*6110*/  FSEL R117, R117, -INF , !P1 ;  /* 0xff80000075757808 */ /* 0x000fe40004800000 */
[-C--:B------:R-:W-:Y:S02]  /*6120*/  ISETP.GE.AND P2, PT, R6, R0.reuse, PT ;  /* 0x000000000600720c */ /* 0x080fe40003f46270 */
[----:B------:R-:W-:Y:S01]  /*6130*/  ISETP.GE.AND P1, PT, R26, R0, PT ;  /* 0x000000001a00720c */ /* 0x000fe20003f26270 */
[----:B------:R-:W2:Y:S01]  /*6140*/  MUFU.TANH R121, R121 ;  /* 0x0000007900797308 */ /* 0x000ea20000002400 */
[----:B---3--:R-:W-:Y:S01]  /*6150*/  FSEL R18, R101, -INF , !P4 ;  /* 0xff80000065127808 */ /* 0x008fe20006000000 */
[----:B------:R-:W-:Y:S01]  /*6160*/  FMUL.FTZ R101, R111, UR10 ;  /* 0x0000000a6f657c20 */ /* 0x000fe20008410000 */
[----:B------:R-:W-:-:S02]  /*6170*/  ISETP.GE.AND P4, PT, R6, R161, PT ;  /* 0x000000a10600720c */ /* 0x000fc40003f86270 */
[----:B------:R-:W-:Y:S02]  /*6180*/  FSEL R6, R103, -INF , !P3 ;  /* 0xff80000067067808 */ /* 0x000fe40005800000 */
[-C--:B------:R-:W-:Y:S01]  /*6190*/  ISETP.GE.AND P3, PT, R26, R161.reuse, PT ;  /* 0x000000a11a00720c */ /* 0x080fe20003f66270 */
[----:B------:R-:W-:Y:S01]  /*61a0*/  VIADD R26, R12, 0x20 ;  /* 0x000000200c1a7836 */ /* 0x000fe20000000000 */
[----:B------:R-:W3:Y:S01]  /*61b0*/  MUFU.TANH R24, R24 ;  /* 0x0000001800187308 */ /* 0x000ee20000002400 */
[----:B------:R-:W-:Y:S02]  /*61c0*/  FSEL R113, R20, -INF , !P4 ;  /* 0xff80000014717808 */ /* 0x000fe40006000000 */
[----:B------:R-:W-:Y:S02]  /*61d0*/  FSEL R20, R32, -INF , !P2 ;  /* 0xff80000020147808 */ /* 0x000fe40005000000 */
[----:B------:R-:W-:Y:S02]  /*61e0*/  FSEL R23, R23, -INF , !P3 ;  /* 0xff80000017177808 */ /* 0x000fe40005800000 */
[CC--:B------:R-:W-:Y:S01]  /*61f0*/  ISETP.GE.AND P2, PT, R26.reuse, R161.reuse, PT ;  /* 0x000000a11a00720c */ /* 0x0c0fe20003f46270 */
[----:B------:R-:W5:Y:S01]  /*6200*/  MUFU.TANH R15, R15 ;  /* 0x0000000f000f7308 */ /* 0x000f620000002400 */
[----:B------:R-:W-:Y:S01]  /*6210*/  ISETP.GE.AND P3, PT, R26, R0, PT ;  /* 0x000000001a00720c */ /* 0x000fe20003f66270 */
[----:B------:R-:W-:Y:S01]  /*6220*/  VIADD R26, R12, 0x21 ;  /* 0x000000210c1a7836 */ /* 0x000fe20000000000 */
[----:B------:R-:W-:-:S02]  /*6230*/  ISETP.GE.AND P5, PT, R27, R161, PT ;  /* 0x000000a11b00720c */ /* 0x000fc40003fa6270 */
[-C--:B------:R-:W-:Y:S01]  /*6240*/  ISETP.GE.AND P4, PT, R27, R0.reuse, PT ;  /* 0x000000001b00720c */ /* 0x080fe20003f86270 */
[----:B------:R-:W-:Y:S01]  /*6250*/  VIADD R27, R12, 0x28 ;  /* 0x000000280c1b7836 */ /* 0x000fe20000000000 */
[----:B----4-:R-:W-:Y:S01]  /*6260*/  FSEL R116, R116, -INF , !P1 ;  /* 0xff80000074747808 */ /* 0x010fe20004800000 */
[----:B------:R-:W4:Y:S01]  /*6270*/  MUFU.TANH R17, R17 ;  /* 0x0000001100117308 */ /* 0x000f220000002400 */
[----:B------:R-:W-:Y:S02]  /*6280*/  FSEL R21, R21, -INF , !P5 ;  /* 0xff80000015157808 */ /* 0x000fe40006800000 */
[CC--:B------:R-:W-:Y:S02]  /*6290*/  ISETP.GE.AND P1, PT, R26.reuse, R161.reuse, PT ;  /* 0x000000a11a00720c */ /* 0x0c0fe40003f26270 */
[----:B------:R-:W-:Y:S02]  /*62a0*/  ISETP.GE.AND P5, PT, R26, R0, PT ;  /* 0x000000001a00720c */ /* 0x000fe40003fa6270 */
[----:B-1----:R-:W-:Y:S01]  /*62b0*/  FSEL R26, R16, -INF , !P4 ;  /* 0xff800000101a7808 */ /* 0x002fe20006000000 */
[----:B------:R-:W1:Y:S01]  /*62c0*/  MUFU.TANH R122, R122 ;  /* 0x0000007a007a7308 */ /* 0x000e620000002400 */
[----:B--2---:R-:W-:Y:S01]  /*62d0*/  FSEL R121, R121, -INF , !P2 ;  /* 0xff80000079797808 */ /* 0x004fe20005000000 */
[----:B------:R-:W-:Y:S01]  /*62e0*/  VIADD R16, R12, 0x30 ;  /* 0x000000300c107836 */ /* 0x000fe20000000000 */
[----:B------:R-:W-:-:S02]  /*62f0*/  ISETP.GE.AND P4, PT, R27, R161, PT ;  /* 0x000000a11b00720c */ /* 0x000fc40003f86270 */
[-C--:B------:R-:W-:Y:S01]  /*6300*/  ISETP.GE.AND P2, PT, R27, R0.reuse, PT ;  /* 0x000000001b00720c */ /* 0x080fe20003f46270 */
[----:B------:R-:W-:Y:S01]  /*6310*/  VIADD R27, R12, 0x29 ;  /* 0x000000290c1b7836 */ /* 0x000fe20000000000 */
[----:B---3--:R-:W-:Y:S01]  /*6320*/  FSEL R24, R24, -INF , !P3 ;  /* 0xff80000018187808 */ /* 0x008fe20005800000 */
[----:B------:R-:W2:Y:S01]  /*6330*/  MUFU.TANH R120, R120 ;  /* 0x0000007800787308 */ /* 0x000ea20000002400 */
[----:B------:R-:W-:Y:S02]  /*6340*/  FSEL R119, R119, -INF , !P1 ;  /* 0xff80000077777808 */ /* 0x000fe40004800000 */
[CC--:B------:R-:W-:Y:S02]  /*6350*/  ISETP.GE.AND P3, PT, R27.reuse, R161.reuse, PT ;  /* 0x000000a11b00720c */ /* 0x0c0fe40003f66270 */
[----:B------:R-:W-:Y:S02]  /*6360*/  ISETP.GE.AND P1, PT, R27, R0, PT ;  /* 0x000000001b00720c */ /* 0x000fe40003f26270 */
[----:B-----5:R-:W-:Y:S01]  /*6370*/  FSEL R126, R15, -INF , !P5 ;  /* 0xff8000000f7e7808 */ /* 0x020fe20006800000 */
[----:B------:R-:W3:Y:S01]  /*6380*/  MUFU.TANH R25, R25 ;  /* 0x0000001900197308 */ /* 0x000ee20000002400 */
[----:B----4-:R-:W-:Y:S01]  /*6390*/  FSEL R27, R17, -INF , !P4 ;  /* 0xff800000111b7808 */ /* 0x010fe20006000000 */
[----:B------:R-:W-:Y:S01]  /*63a0*/  VIADD R15, R12, 0x38 ;  /* 0x000000380c0f7836 */ /* 0x000fe20000000000 */
[----:B------:R-:W-:-:S02]  /*63b0*/  ISETP.GE.AND P5, PT, R16, R161, PT ;  /* 0x000000a11000720c */ /* 0x000fc40003fa6270 */
[----:B------:R-:W-:Y:S01]  /*63c0*/  ISETP.GE.AND P4, PT, R16, R0, PT ;  /* 0x000000001000720c */ /* 0x000fe20003f86270 */
[----:B------:R-:W-:Y:S01]  /*63d0*/  VIADD R16, R12, 0x31 ;  /* 0x000000310c107836 */ /* 0x000fe20000000000 */
[----:B-1----:R-:W-:Y:S01]  /*63e0*/  FSEL R122, R122, -INF , !P2 ;  /* 0xff8000007a7a7808 */ /* 0x002fe20005000000 */
[----:B------:R-:W1:Y:S01]  /*63f0*/  MUFU.TANH R107, R107 ;  /* 0x0000006b006b7308 */ /* 0x000e620000002400 */
[----:B--2---:R-:W-:Y:S01]  /*6400*/  FSEL R120, R120, -INF , !P1 ;  /* 0xff80000078787808 */ /* 0x004fe20004800000 */
[----:B------:R-:W-:Y:S01]  /*6410*/  VIADD R12, R12, 0x39 ;  /* 0x000000390c0c7836 */ /* 0x000fe20000000000 */
[-C--:B------:R-:W-:Y:S02]  /*6420*/  ISETP.GE.AND P2, PT, R16, R161.reuse, PT ;  /* 0x000000a11000720c */ /* 0x080fe40003f46270 */
[----:B------:R-:W-:-:S03]  /*6430*/  ISETP.GE.AND P1, PT, R15, R161, PT ;  /* 0x000000a10f00720c */ /* 0x000fc60003f26270 */
        /* <DEDUP_REMOVED lines=83> */
.L_x_6657:
[----:B------:R-:W-:-:S04]  /*6970*/  LEA R0, -R8, RZ, 0x6 ;  /* 0x000000ff08007211 */ /* 0x000fc800078e31ff */
[----:B------:R-:W-:-:S07]  /*6980*/  SHF.R.S32.HI R17, RZ, 0x1f, R0 ;  /* 0x0000001fff117819 */ /* 0x000fce0000011400 */
.L_x_6658:
        /* <DEDUP_REMOVED lines=24> */
.L_x_6656:
        /* <DEDUP_REMOVED lines=44> */
[----:B------:R-:W-:-:S04]  /*6dd0*/  FSEL R110, R110, RZ, P1 ;  /* 0x000000ff6e6e7208 */ /* 0x000fc80000800000 */
[----:B------:R-:W-:Y:S01]  /*6de0*/  FSEL R103, R103, RZ, P0 ;  /* 0x000000ff67677208 */ /* 0x000fe20000000000 */
[--C-:B------:R-:W-:Y:S01]  /*6df0*/  FFMA.FTZ R29, R7, UR6, -R110.reuse ;  /* 0x00000006071d7c23 */ /* 0x100fe2000801086e */
[--C-:B------:R-:W-:Y:S01]  /*6e00*/  FFMA.FTZ R100, R5, UR6, -R110.reuse ;  /* 0x0000000605647c23 */ /* 0x100fe2000801086e */
[--C-:B------:R-:W-:Y:S01]  /*6e10*/  FFMA.FTZ R28, R19, UR6, -R110.reuse ;  /* 0x00000006131c7c23 */ /* 0x100fe2000801086e */
[----:B------:R-:W-:Y:S01]  /*6e20*/  FSEL R5, R31, RZ, P0 ;  /* 0x000000ff1f057208 */ /* 0x000fe20000000000 */
[--C-:B------:R-:W-:Y:S01]  /*6e30*/  FFMA.FTZ R7, R18, UR6, -R103.reuse ;  /* 0x0000000612077c23 */ /* 0x100fe20008010867 */
[----:B------:R-:W-:Y:S01]  /*6e40*/  FFMA.FTZ R34, R4, UR6, -R103 ;  /* 0x0000000604227c23 */ /* 0x000fe20008010867 */
[----:B------:R-:W1:Y:S01]  /*6e50*/  LDSM.16.MT88.4 R16, [R138+0x8000] ;  /* 0x008000008a10783b */ /* 0x000e620000004200 */
[----:B------:R-:W-:Y:S01]  /*6e60*/  FSEL R4, R32, RZ, P1 ;  /* 0x000000ff20047208 */ /* 0x000fe20000800000 */
[----:B------:R-:W-:Y:S01]  /*6e70*/  FADD.FTZ R2, R2, -R5 ;  /* 0x8000000502027221 */ /* 0x000fe20000010000 */
[----:B------:R-:W-:Y:S01]  /*6e80*/  FFMA.FTZ R30, R13, UR6, -R110 ;  /* 0x000000060d1e7c23 */ /* 0x000fe2000801086e */
[--C-:B------:R-:W-:Y:S01]  /*6e90*/  FFMA.FTZ R0, R14, UR6, -R103.reuse ;  /* 0x000000060e007c23 */ /* 0x100fe20008010867 */
[----:B------:R-:W-:Y:S01]  /*6ea0*/  MUFU.EX2 R100, R100 ;  /* 0x0000006400647308 */ /* 0x000fe20000000800 */
[----:B------:R-:W-:Y:S01]  /*6eb0*/  FADD.FTZ R35, R3, -R4 ;  /* 0x8000000403237221 */ /* 0x000fe20000010000 */
[----:B------:R-:W-:Y:S01]  /*6ec0*/  FMUL.FTZ R33, R2, UR6 ;  /* 0x0000000602217c20 */ /* 0x000fe20008410000 */
[--C-:B------:R-:W-:Y:S01]  /*6ed0*/  FFMA.FTZ R2, R6, UR6, -R103.reuse ;  /* 0x0000000606027c23 */ /* 0x100fe20008010867 */
[----:B------:R-:W2:Y:S01]  /*6ee0*/  LDSM.16.MT88.4 R12, [R140+0x8000] ;  /* 0x008000008c0c783b */ /* 0x000ea20000004200 */
        /* <DEDUP_REMOVED lines=102> */
[----:B------:R-:W3:Y:S01]  /*7550*/  MUFU.EX2 R111, R111 ;  /* 0x0000006f006f7308 */ /* 0x000ee20000000800 */
[-C--:B------:R-:W-:Y:S01]  /*7560*/  FMUL.FTZ R52, R52, R35.reuse ;  /* 0x0000002334347220 */ /* 0x080fe20000410000 */
[----:B------:R-:W-:Y:S01]  /*7570*/  FMUL.FTZ R53, R53, R35 ;  /* 0x0000002335357220 */ /* 0x000fe20000410000 */
[-C--:B------:R-:W-:Y:S01]  /*7580*/  FMUL.FTZ R54, R54, R33.reuse ;  /* 0x0000002136367220 */ /* 0x080fe20000410000 */
[----:B------:R-:W-:Y:S01]  /*7590*/  FMUL.FTZ R55, R55, R33 ;  /* 0x0000002137377220 */ /* 0x000fe20000410000 */
[-C--:B------:R-:W-:Y:S01]  /*75a0*/  FMUL.FTZ R56, R56, R35.reuse ;  /* 0x0000002338387220 */ /* 0x080fe20000410000 */
[----:B------:R-:W-:Y:S01]  /*75b0*/  FMUL.FTZ R57, R57, R35 ;  /* 0x0000002339397220 */ /* 0x000fe20000410000 */
[C---:B-1----:R-:W-:Y:S01]  /*75c0*/  HMMA.16816.F32 R72, R4.reuse, R16, R72 ;  /* 0x000000100448723c */ /* 0x042fe20000001848 */
[----:B------:R-:W1:Y:S01]  /*75d0*/  MUFU.EX2 R114, R114 ;  /* 0x0000007200727308 */ /* 0x000e620000000800 */
[-C--:B------:R-:W-:Y:S01]  /*75e0*/  FMUL.FTZ R58, R58, R33.reuse ;  /* 0x000000213a3a7220 */ /* 0x080fe20000410000 */
[----:B------:R-:W-:Y:S01]  /*75f0*/  FMUL.FTZ R59, R59, R33 ;  /* 0x000000213b3b7220 */ /* 0x000fe20000410000 */
[----:B------:R-:W-:Y:S01]  /*7600*/  FFMA.FTZ R35, R171, R35, R100 ;  /* 0x00000023ab237223 */ /* 0x000fe20000010064 */
[----:B------:R-:W-:Y:S01]  /*7610*/  FFMA.FTZ R33, R169, R33, R34 ;  /* 0x00000021a9217223 */ /* 0x000fe20000010022 */
[----:B------:R-:W-:Y:S01]  /*7620*/  HMMA.16816.F32 R68, R4, R18, R68 ;  /* 0x000000120444723c */ /* 0x000fe20000001844 */
[----:B------:R-:W4:Y:S01]  /*7630*/  LDSM.16.MT88.4 R16, [R138+0xa000] ;  /* 0x00a000008a10783b */ /* 0x000f220000004200 */
[----:B------:R-:W-:Y:S01]  /*7640*/  FADD.FTZ R30, R30, R35 ;  /* 0x000000231e1e7221 */ /* 0x000fe20000010000 */
[----:B------:R-:W-:Y:S01]  /*7650*/  MUFU.EX2 R112, R112 ;  /* 0x0000007000707308 */ /* 0x000fe20000000800 */
[----:B------:R-:W-:-:S02]  /*7660*/  FADD.FTZ R0, R0, R33 ;  /* 0x0000002100007221 */ /* 0x000fc40000010000 */
[----:B--2---:R-:W-:Y:S01]  /*7670*/  HMMA.16816.F32 R80, R4, R12, R80 ;  /* 0x0000000c0450723c */ /* 0x004fe20000001850 */
[----:B------:R-:W-:Y:S01]  /*7680*/  FADD.FTZ R29, R29, R30 ;  /* 0x0000001e1d1d7221 */ /* 0x000fe20000010000 */
[----:B------:R-:W-:-:S03]  /*7690*/  FADD.FTZ R3, R3, R0 ;  /* 0x0000000003037221 */ /* 0x000fc60000010000 */
[----:B------:R-:W-:Y:S01]  /*76a0*/  MUFU.EX2 R113, R113 ;  /* 0x0000007100717308 */ /* 0x000fe20000000800 */
[----:B------:R-:W-:Y:S01]  /*76b0*/  HMMA.16816.F32 R76, R4, R14, R76 ;  /* 0x0000000e044c723c */ /* 0x000fe2000000184c */
[----:B------:R-:W2:Y:S01]  /*76c0*/  LDSM.16.MT88.4 R12, [R140+0xa000] ;  /* 0x00a000008c0c783b */ /* 0x000ea20000004200 */
[----:B------:R-:W-:Y:S01]  /*76d0*/  FADD.FTZ R28, R28, R29 ;  /* 0x0000001d1c1c7221 */ /* 0x000fe20000010000 */
[----:B------:R-:W-:-:S03]  /*76e0*/  FADD.FTZ R2, R2, R3 ;  /* 0x0000000302027221 */ /* 0x000fc60000010000 */
[----:B---3--:R-:W-:Y:S01]  /*76f0*/  FADD.FTZ R3, R111, R28 ;  /* 0x0000001c6f037221 */ /* 0x008fe20000010000 */
[----:B------:R-:W-:Y:S03]  /*7700*/  MUFU.EX2 R115, R115 ;  /* 0x0000007300737308 */ /* 0x000fe60000000800 */
[----:B-1----:R-:W-:-:S05]  /*7710*/  FADD.FTZ R3, R114, R3 ;  /* 0x0000000372037221 */ /* 0x002fca0000010000 */
[----:B------:R-:W1:Y:S08]  /*7720*/  MUFU.EX2 R118, R118 ;  /* 0x0000007600767308 */ /* 0x000e700000000800 */
[----:B------:R-:W-:Y:S01]  /*7730*/  MUFU.EX2 R117, R117 ;  /* 0x0000007500757308 */ /* 0x000fe20000000800 */
[C---:B----4-:R-:W-:Y:S07]  /*7740*/  HMMA.16816.F32 R44, R4.reuse, R16, R44 ;  /* 0x00000010042c723c */ /* 0x050fee000000182c */
[----:B------:R-:W3:Y:S01]  /*7750*/  MUFU.EX2 R116, R116 ;  /* 0x0000007400747308 */ /* 0x000ee20000000800 */
[C---:B------:R-:W-:Y:S01]  /*7760*/  HMMA.16816.F32 R48, R4.reuse, R18, R48 ;  /* 0x000000120430723c */ /* 0x040fe20000001830 */
[----:B------:R-:W4:Y:S06]  /*7770*/  LDSM.16.MT88.4 R16, [R136+0xa000] ;  /* 0x00a000008810783b */ /* 0x000f2c0000004200 */
[----:B------:R-:W5:Y:S01]  /*7780*/  MUFU.EX2 R124, R124 ;  /* 0x0000007c007c7308 */ /* 0x000f620000000800 */
[C---:B--2---:R-:W-:Y:S06]  /*7790*/  HMMA.16816.F32 R36, R4.reuse, R12, R36 ;  /* 0x0000000c0424723c */ /* 0x044fec0000001824 */
[C---:B------:R-:W-:Y:S01]  /*77a0*/  HMMA.16816.F32 R40, R4.reuse, R14, R40 ;  /* 0x0000000e0428723c */ /* 0x040fe20000001828 */
[----:B------:R-:W2:Y:S01]  /*77b0*/  LDSM.16.MT88.4 R12, [R137+0xa000] ;  /* 0x00a00000890c783b */ /* 0x000ea20000004200 */
[----:B------:R-:W-:Y:S08]  /*77c0*/  MUFU.EX2 R119, R119 ;  /* 0x0000007700777308 */ /* 0x000ff00000000800 */
[----:B------:R-:W-:Y:S08]  /*77d0*/  MUFU.EX2 R121, R121 ;  /* 0x0000007900797308 */ /* 0x000ff00000000800 */
[----:B------:R-:W-:Y:S08]  /*77e0*/  MUFU.EX2 R160, R160 ;  /* 0x000000a000a07308 */ /* 0x000ff00000000800 */
[----:B------:R-:W5:Y:S01]  /*77f0*/  MUFU.EX2 R125, R125 ;  /* 0x0000007d007d7308 */ /* 0x000f620000000800 */
[C---:B----4-:R-:W-:Y:S07]  /*7800*/  HMMA.16816.F32 R60, R4.reuse, R16, R60 ;  /* 0x00000010043c723c */ /* 0x050fee000000183c */
[----:B------:R-:W4:Y:S01]  /*7810*/  MUFU.EX2 R126, R126 ;  /* 0x0000007e007e7308 */ /* 0x000f220000000800 */
[C---:B------:R-:W-:Y:S01]  /*7820*/  HMMA.16816.F32 R64, R4.reuse, R18, R64 ;  /* 0x000000120440723c */ /* 0x040fe20000001840 */
[----:B------:R-:W4:Y:S05]  /*7830*/  LDSM.16.MT88.4 R16, [R138+0x8800] ;  /* 0x008800008a10783b */ /* 0x000f2a0000004200 */
[C---:B--2---:R-:W-:Y:S01]  /*7840*/  HMMA.16816.F32 R52, R4.reuse, R12, R52 ;  /* 0x0000000c0434723c */ /* 0x044fe20000001834 */
[----:B------:R-:W-:Y:S05]  /*7850*/  MUFU.EX2 R122, R122 ;  /* 0x0000007a007a7308 */ /* 0x000fea0000000800 */
[----:B------:R-:W-:Y:S01]  /*7860*/  HMMA.16816.F32 R56, R4, R14, R56 ;  /* 0x0000000e0438723c */ /* 0x000fe20000001838 */
[----:B------:R-:W2:Y:S02]  /*7870*/  LDSM.16.MT88.4 R12, [R137+0x8800] ;  /* 0x00880000890c783b */ /* 0x000ea40000004200 */
[----:B------:R-:W2:Y:S04]  /*7880*/  MUFU.EX2 R123, R123 ;  /* 0x0000007b007b7308 */ /* 0x000ea80000000800 */
[----:B------:R-:W-:-:S02]  /*7890*/  F2FP.F16.F32.PACK_AB R4, R114, R111 ;  /* 0x0000006f7204723e */ /* 0x000fc400000000ff */
[----:B-1----:R-:W-:Y:S01]  /*78a0*/  F2FP.F16.F32.PACK_AB R5, R118, R115 ;  /* 0x000000737605723e */ /* 0x002fe200000000ff */
[----:B------:R-:W-:Y:S01]  /*78b0*/  FADD.FTZ R115, R115, R2 ;  /* 0x0000000273737221 */ /* 0x000fe20000010000 */
[----:B------:R-:W-:Y:S01]  /*78c0*/  F2FP.F16.F32.PACK_AB R6, R113, R112 ;  /* 0x000000707106723e */ /* 0x000fe200000000ff */
[----:B------:R-:W-:Y:S01]  /*78d0*/  MUFU.EX2 R107, R107 ;  /* 0x0000006b006b7308 */ /* 0x000fe20000000800 */
[----:B---3--:R-:W-:Y:S01]  /*78e0*/  F2FP.F16.F32.PACK_AB R7, R116, R117 ;  /* 0x000000757407723e */ /* 0x008fe200000000ff */
[----:B------:R-:W-:Y:S01]  /*78f0*/  FADD.FTZ R118, R118, R115 ;  /* 0x0000007376767221 */ /* 0x000fe20000010000 */
[----:B------:R-:W-:Y:S01]  /*7900*/  FADD.FTZ R112, R112, R3 ;  /* 0x0000000370707221 */ /* 0x000fe20000010000 */
[----:B------:R-:W-:Y:S02]  /*7910*/  MOV R2, R31 ;  /* 0x0000001f00027202 */ /* 0x000fe40000000f00 */
[----:B------:R-:W-:Y:S01]  /*7920*/  FADD.FTZ R117, R117, R118 ;  /* 0x0000007675757221 */ /* 0x000fe20000010000 */
[----:B------:R-:W-:Y:S01]  /*7930*/  FADD.FTZ R113, R113, R112 ;  /* 0x0000007071717221 */ /* 0x000fe20000010000 */
[----:B------:R-:W-:Y:S01]  /*7940*/  HMMA.16816.F32 R96, R4, R20, R96 ;  /* 0x000000140460723c */ /* 0x000fe20000001860 */
[----:B------:R-:W1:Y:S01]  /*7950*/  MUFU.EX2 R120, R120 ;  /* 0x0000007800787308 */ /* 0x000e620000000800 */
[----:B------:R-:W-:Y:S01]  /*7960*/  FADD.FTZ R116, R116, R117 ;  /* 0x0000007574747221 */ /* 0x000fe20000010000 */
[----:B-----5:R-:W-:-:S03]  /*7970*/  FADD.FTZ R0, R124, R113 ;  /* 0x000000717c007221 */ /* 0x020fc60000010000 */
[C---:B------:R-:W-:Y:S01]  /*7980*/  HMMA.16816.F32 R92, R4.reuse, R22, R92 ;  /* 0x00000016045c723c */ /* 0x040fe2000000185c */
[----:B------:R-:W3:Y:S01]  /*7990*/  LDSM.16.MT88.4 R20, [R136+0x8800] ;  /* 0x008800008814783b */ /* 0x000ee20000004200 */
[----:B------:R-:W-:Y:S01]  /*79a0*/  FADD.FTZ R3, R125, R116 ;  /* 0x000000747d037221 */ /* 0x000fe20000010000 */
[----:B------:R-:W-:Y:S01]  /*79b0*/  MUFU.EX2 R108, R108 ;  /* 0x0000006c006c7308 */ /* 0x000fe20000000800 */
[----:B------:R-:W-:Y:S02]  /*79c0*/  FADD.FTZ R0, R119, R0 ;  /* 0x0000000077007221 */ /* 0x000fe40000010000 */
[----:B----4-:R-:W-:Y:S01]  /*79d0*/  HMMA.16816.F32 R88, R4, R16, R88 ;  /* 0x000000100458723c */ /* 0x010fe20000001858 */
[----:B------:R-:W-:-:S04]  /*79e0*/  FADD.FTZ R3, R126, R3 ;  /* 0x000000037e037221 */ /* 0x000fc80000010000 */
[----:B------:R-:W-:Y:S01]  /*79f0*/  MUFU.EX2 R105, R105 ;  /* 0x0000006900697308 */ /* 0x000fe20000000800 */
[C---:B------:R-:W-:Y:S01]  /*7a00*/  HMMA.16816.F32 R84, R4.reuse, R18, R84 ;  /* 0x000000120454723c */ /* 0x040fe20000001854 */
[----:B------:R-:W4:Y:S05]  /*7a10*/  LDSM.16.MT88.4 R16, [R140+0xa800] ;  /* 0x00a800008c10783b */ /* 0x000f2a0000004200 */
[C---:B--2---:R-:W-:Y:S01]  /*7a20*/  HMMA.16816.F32 R80, R4.reuse, R12, R80 ;  /* 0x0000000c0450723c */ /* 0x044fe20000001850 */
[----:B------:R-:W-:Y:S05]  /*7a30*/  MUFU.EX2 R106, R106 ;  /* 0x0000006a006a7308 */ /* 0x000fea0000000800 */
[C---:B------:R-:W-:Y:S01]  /*7a40*/  HMMA.16816.F32 R76, R4.reuse, R14, R76 ;  /* 0x0000000e044c723c */ /* 0x040fe2000000184c */
[----:B------:R-:W2:Y:S02]  /*7a50*/  LDSM.16.MT88.4 R12, [R138+0xa800] ;  /* 0x00a800008a0c783b */ /* 0x000ea40000004200 */
[----:B------:R-:W5:Y:S03]  /*7a60*/  MUFU.EX2 R109, R109 ;  /* 0x0000006d006d7308 */ /* 0x000f660000000800 */
[C---:B------:R-:W-:Y:S05]  /*7a70*/  HMMA.16816.F32 R52, R4.reuse, R24, R52 ;  /* 0x000000180434723c */ /* 0x040fea0000001834 */
[----:B------:R-:W-:Y:S01]  /*7a80*/  MUFU.EX2 R102, R102 ;  /* 0x0000006600667308 */ /* 0x000fe20000000800 */
[C---:B------:R-:W-:Y:S01]  /*7a90*/  HMMA.16816.F32 R56, R4.reuse, R26, R56 ;  /* 0x0000001a0438723c */ /* 0x040fe20000001838 */
[----:B------:R-:W-:Y:S05]  /*7aa0*/  LDSM.16.MT88.4 R24, [R137+0x9000] ;  /* 0x009000008918783b */ /* 0x000fea0000004200 */
[C---:B---3--:R-:W-:Y:S01]  /*7ab0*/  HMMA.16816.F32 R72, R4.reuse, R20, R72 ;  /* 0x000000140448723c */ /* 0x048fe20000001848 */
[----:B------:R-:W3:Y:S05]  /*7ac0*/  MUFU.EX2 R101, R101 ;  /* 0x0000006500657308 */ /* 0x000eea0000000800 */
[C---:B------:R-:W-:Y:S01]  /*7ad0*/  HMMA.16816.F32 R68, R4.reuse, R22, R68 ;  /* 0x000000160444723c */ /* 0x040fe20000001844 */
[----:B------:R-:W1:Y:S05]  /*7ae0*/  LDSM.16.MT88.4 R20, [R136+0xa800] ;  /* 0x00a800008814783b */ /* 0x000e6a0000004200 */
        /* <DEDUP_REMOVED lines=8> */
[----:B------:R-:W1:Y:S06]  /*7b70*/  LDSM.16.MT88.4 R20, [R136+0x9000] ;  /* 0x009000008814783b */ /* 0x000e6c0000004200 */
[----:B------:R-:W-:-:S02]  /*7b80*/  F2FP.F16.F32.PACK_AB R4, R119, R124 ;  /* 0x0000007c7704723e */ /* 0x000fc400000000ff */
[----:B------:R-:W-:Y:S02]  /*7b90*/  F2FP.F16.F32.PACK_AB R5, R126, R125 ;  /* 0x0000007d7e05723e */ /* 0x000fe400000000ff */
[----:B------:R-:W-:Y:S01]  /*7ba0*/  F2FP.F16.F32.PACK_AB R6, R160, R121 ;  /* 0x00000079a006723e */ /* 0x000fe200000000ff */
[----:B------:R-:W-:Y:S01]  /*7bb0*/  FADD.FTZ R121, R121, R0 ;  /* 0x0000000079797221 */ /* 0x000fe20000010000 */
[C---:B------:R-:W-:Y:S01]  /*7bc0*/  F2FP.F16.F32.PACK_AB R7, R123.reuse, R122 ;  /* 0x0000007a7b07723e */ /* 0x040fe200000000ff */
[----:B------:R-:W-:Y:S01]  /*7bd0*/  FADD.FTZ R122, R122, R3 ;  /* 0x000000037a7a7221 */ /* 0x000fe20000010000 */
[----:B------:R-:W-:Y:S01]  /*7be0*/  MOV R3, R32 ;  /* 0x0000002000037202 */ /* 0x000fe20000000f00 */
[----:B------:R-:W-:Y:S02]  /*7bf0*/  FADD.FTZ R160, R160, R121 ;  /* 0x00000079a0a07221 */ /* 0x000fe40000010000 */
[----:B------:R-:W-:Y:S02]  /*7c00*/  FADD.FTZ R123, R123, R122 ;  /* 0x0000007a7b7b7221 */ /* 0x000fe40000010000 */
        /* <DEDUP_REMOVED lines=14> */
[----:B------:R-:W4:Y:S05]  /*7cf0*/  LDSM.16.MT88.4 R16, [R136+0xb000] ;  /* 0x00b000008810783b */ /* 0x000f2a0000004200 */
[C---:B--2---:R-:W-:Y:S06]  /*7d00*/  HMMA.16816.F32 R44, R4.reuse, R12, R44 ;  /* 0x0000000c042c723c */ /* 0x044fec000000182c */
[C---:B------:R-:W-:Y:S01]  /*7d10*/  HMMA.16816.F32 R48, R4.reuse, R14, R48 ;  /* 0x0000000e0430723c */ /* 0x040fe20000001830 */
[----:B------:R-:W-:Y:S05]  /*7d20*/  LDSM.16.MT88.4 R12, [R136+0x9800] ;  /* 0x00980000880c783b */ /* 0x000fea0000004200 */
[C---:B-1----:R-:W-:Y:S06]  /*7d30*/  HMMA.16816.F32 R52, R4.reuse, R20, R52 ;  /* 0x000000140434723c */ /* 0x042fec0000001834 */
[C---:B------:R-:W-:Y:S01]  /*7d40*/  HMMA.16816.F32 R56, R4.reuse, R22, R56 ;  /* 0x000000160438723c */ /* 0x040fe20000001838 */
[----:B------:R-:W1:Y:S05]  /*7d50*/  LDSM.16.MT88.4 R20, [R138+0x9800] ;  /* 0x009800008a14783b */ /* 0x000e6a0000004200 */
[C---:B----4-:R-:W-:Y:S06]  /*7d60*/  HMMA.16816.F32 R60, R4.reuse, R16, R60 ;  /* 0x00000010043c723c */ /* 0x050fec000000183c */
[----:B------:R-:W-:Y:S01]  /*7d70*/  HMMA.16816.F32 R64, R4, R18, R64 ;  /* 0x000000120440723c */ /* 0x000fe20000001840 */
[----:B------:R-:W2:Y:S06]  /*7d80*/  LDSM.16.MT88.4 R16, [R137+0x9800] ;  /* 0x009800008910783b */ /* 0x000eac0000004200 */
[----:B------:R-:W-:Y:S01]  /*7d90*/  F2FP.F16.F32.PACK_AB R4, R120, R107 ;  /* 0x0000006b7804723e */ /* 0x000fe200000000ff */
[----:B------:R-:W-:Y:S01]  /*7da0*/  FADD.FTZ R107, R107, R160 ;  /* 0x000000a06b6b7221 */ /* 0x000fe20000010000 */
[----:B-----5:R-:W-:Y:S01]  /*7db0*/  F2FP.F16.F32.PACK_AB R5, R109, R106 ;  /* 0x0000006a6d05723e */ /* 0x020fe200000000ff */
[----:B------:R-:W-:Y:S01]  /*7dc0*/  FADD.FTZ R106, R106, R123 ;  /* 0x0000007b6a6a7221 */ /* 0x000fe20000010000 */
[----:B------:R-:W-:Y:S01]  /*7dd0*/  F2FP.F16.F32.PACK_AB R6, R105, R108 ;  /* 0x0000006c6906723e */ /* 0x000fe200000000ff */
[----:B------:R-:W-:Y:S01]  /*7de0*/  FADD.FTZ R107, R120, R107 ;  /* 0x0000006b786b7221 */ /* 0x000fe20000010000 */
[----:B---3--:R-:W-:Y:S01]  /*7df0*/  F2FP.F16.F32.PACK_AB R7, R101, R102 ;  /* 0x000000666507723e */ /* 0x008fe200000000ff */
        /* <DEDUP_REMOVED lines=18> */
[C---:B------:R-:W-:Y:S06]  /*7f20*/  HMMA.16816.F32 R40, R4.reuse, R26, R40 ;  /* 0x0000001a0428723c */ /* 0x040fec0000001828 */
[C---:B-1----:R-:W-:Y:S06]  /*7f30*/  HMMA.16816.F32 R44, R4.reuse, R20, R44 ;  /* 0x00000014042c723c */ /* 0x042fec000000182c */
[C---:B------:R-:W-:Y:S06]  /*7f40*/  HMMA.16816.F32 R48, R4.reuse, R22, R48 ;  /* 0x000000160430723c */ /* 0x040fec0000001830 */
[C---:B--2---:R-:W-:Y:S06]  /*7f50*/  HMMA.16816.F32 R52, R4.reuse, R16, R52 ;  /* 0x000000100434723c */ /* 0x044fec0000001834 */
[C---:B------:R-:W-:Y:S06]  /*7f60*/  HMMA.16816.F32 R56, R4.reuse, R18, R56 ;  /* 0x000000120438723c */ /* 0x040fec0000001838 */
[C---:B----4-:R-:W-:Y:S06]  /*7f70*/  HMMA.16816.F32 R60, R4.reuse, R12, R60 ;  /* 0x0000000c043c723c */ /* 0x050fec000000183c */
[----:B------:R-:W-:-:S15]  /*7f80*/  HMMA.16816.F32 R64, R4, R14, R64 ;  /* 0x0000000e0440723c */ /* 0x000fde0000001840 */
[----:B------:R-:W-:-:S09]  /*7f90*/  NOP ;  /* 0x0000000000007918 */ /* 0x000fd20000000000 */
.L_x_6653:
        /* <DEDUP_REMOVED lines=11> */
[----:B------:R-:W-:Y:S01]  /*8050*/  SHF.R.S32.HI R166, RZ, 0x1f, R167 ;  /* 0x0000001fffa67819 */ /* 0x000fe200000114a7 */
[----:B------:R-:W-:Y:S01]  /*8060*/  ULDC UR4, c[0x0][0x2ec] ;  /* 0x0000bb0000047ab9 */ /* 0x000fe20000000800 */
[----:B------:R-:W-:-:S07]  /*8070*/  SHF.R.S32.HI R164, RZ, 0x1f, R165 ;  /* 0x0000001fffa47819 */ /* 0x000fce00000114a5 */
.L_x_6663:
        /* <DEDUP_REMOVED lines=66> */
.L_x_6660:
[C---:B------:R-:W-:Y:S04]  /*84a0*/  LEA R148, P0, R10.reuse, R148, 0x1 ;  /* 0x000000940a947211 */ /* 0x040fe800078008ff */
[----:B------:R-:W-:Y:S02]  /*84b0*/  LEA.HI.X R149, R10, R149, R2, 0x1, P0 ;  /* 0x000000950a957211 */ /* 0x000fe400000f0c02 */
[-C--:B------:R-:W-:Y:S03]  /*84c0*/  IADD3 R100, P0, R148, R163.reuse, RZ ;  /* 0x000000a394647210 */ /* 0x080fe60007f1e0ff */
[----:B------:R-:W-:Y:S01]  /*84d0*/  @!PT LDS RZ, [RZ] ;  /* 0x00000000fffff984 */ /* 0x000fe20000000800 */
[----:B------:R-:W-:Y:S01]  /*84e0*/  @!PT LDS RZ, [RZ] ;  /* 0x00000000fffff984 */ /* 0x000fe20000000800 */
[----:B------:R-:W-:Y:S01]  /*84f0*/  @!PT LDS RZ, [RZ] ;  /* 0x00000000fffff984 */ /* 0x000fe20000000800 */
[----:B------:R-:W-:Y:S01]  /*8500*/  LDGSTS.E.BYPASS.LTC128B.128 [R153+0x8000], desc[UR12][R148.64] ;  /* 0x0800000094997fae */ /* 0x000fe2000b901d4c */
[-C--:B------:R-:W-:Y:S02]  /*8510*/  IADD3.X R101, R149, R162.reuse, RZ, P0, !PT ;  /* 0x000000a295657210 */ /* 0x080fe400007fe4ff */
[-C--:B------:R-:W-:Y:S02]  /*8520*/  IADD3 R2, P0, R100, R163.reuse, RZ ;  /* 0x000000a364027210 */ /* 0x080fe40007f1e0ff */
[----:B------:R-:W-:Y:S02]  /*8530*/  LDGSTS.E.BYPASS.LTC128B.128 [R153+0xa000], desc[UR12][R148.64+0x80] ;  /* 0x0a00008094997fae */ /* 0x000fe4000b901d4c */
[-C--:B------:R-:W-:Y:S03]  /*8540*/  IADD3.X R3, R101, R162.reuse, RZ, P0, !PT ;  /* 0x000000a265037210 */ /* 0x080fe600007fe4ff */
[----:B------:R-:W-:Y:S01]  /*8550*/  LDGSTS.E.BYPASS.LTC128B.128 [R153+0x8800], desc[UR12][R100.64] ;  /* 0x0880000064997fae */ /* 0x000fe2000b901d4c */
[----:B------:R-:W-:Y:S04]  /*8560*/  IADD3 R172, P0, R2, R163, RZ ;  /* 0x000000a302ac7210 */ /* 0x000fe80007f1e0ff */
[----:B------:R-:W-:Y:S01]  /*8570*/  LDGSTS.E.BYPASS.LTC128B.128 [R153+0xa800], desc[UR12][R100.64+0x80] ;  /* 0x0a80008064997fae */ /* 0x000fe2000b901d4c */
[----:B------:R-:W-:Y:S02]  /*8580*/  IADD3.X R173, R3, R162, RZ, P0, !PT ;  /* 0x000000a203ad7210 */ /* 0x000fe400007fe4ff */
[----:B------:R-:W-:Y:S02]  /*8590*/  ISETP.GE.AND P0, PT, R151, 0x2, PT ;  /* 0x000000029700780c */ /* 0x000fe40003f06270 */
[----:B------:R-:W-:Y:S05]  /*85a0*/  LDGSTS.E.BYPASS.LTC128B.128 [R153+0x9000], desc[UR12][R2.64] ;  /* 0x0900000002997fae */ /* 0x000fea000b901d4c */
[----:B------:R-:W-:Y:S05]  /*85b0*/  LDGSTS.E.BYPASS.LTC128B.128 [R153+0xb000], desc[UR12][R2.64+0x80] ;  /* 0x0b00008002997fae */ /* 0x000fea000b901d4c */
[----:B------:R-:W-:Y:S05]  /*85c0*/  LDGSTS.E.BYPASS.LTC128B.128 [R153+0x9800], desc[UR12][R172.64] ;  /* 0x09800000ac997fae */ /* 0x000fea000b901d4c */
[----:B------:R1:W-:Y:S05]  /*85d0*/  LDGSTS.E.BYPASS.LTC128B.128 [R153+0xb800], desc[UR12][R172.64+0x80] ;  /* 0x0b800080ac997fae */ /* 0x0003ea000b901d4c */
[----:B------:R-:W-:Y:S05]  /*85e0*/  LDSM.16.M88.4 R104, [R146] ;  /* 0x000000009268783b */ /* 0x000fea0000000200 */
[----:B------:R-:W2:Y:S05]  /*85f0*/  LDSM.16.M88.4 R108, [R145+0x4000] ;  /* 0x00400000916c783b */ /* 0x000eaa0000000200 */
[----:B------:R-:W3:Y:S05]  /*8600*/  LDSM.16.M88.4 R112, [R145+0x4800] ;  /* 0x004800009170783b */ /* 0x000eea0000000200 */
[----:B------:R-:W4:Y:S05]  /*8610*/  LDSM.16.M88.4 R116, [R145+0x5000] ;  /* 0x005000009174783b */ /* 0x000f2a0000000200 */
[----:B------:R-:W0:Y:S05]  /*8620*/  LDGDEPBAR ;  /* 0x00000000000079af */ /* 0x000e2a0000000000 */
[----:B------:R-:W5:Y:S05]  /*8630*/  LDSM.16.M88.4 R120, [R145+0x5800] ;  /* 0x005800009178783b */ /* 0x000f6a0000000200 */
        /* <DEDUP_REMOVED lines=12> */
[----:B------:R-:W4:Y:S05]  /*8700*/  LDSM.16.M88.4 R104, [R133] ;  /* 0x000000008568783b */ /* 0x000f2a0000000200 */
        /* <DEDUP_REMOVED lines=11> */
[----:B------:R-:W3:Y:S05]  /*87c0*/  LDSM.16.M88.4 R104, [R139+0x5000] ;  /* 0x005000008b68783b */ /* 0x000eea0000000200 */
        /* <DEDUP_REMOVED lines=12> */
[----:B------:R-:W3:Y:S05]  /*8890*/  LDSM.16.M88.4 R108, [R132+0x1000] ;  /* 0x00100000846c783b */ /* 0x000eea0000000200 */
        /* <DEDUP_REMOVED lines=25> */
[----:B------:R-:W3:Y:S05]  /*8a30*/  LDSM.16.M88.4 R108, [R129] ;  /* 0x00000000816c783b */ /* 0x000eea0000000200 */
[----:B------:R-:W4:Y:S01]  /*8a40*/  LDSM.16.M88.4 R112, [R128] ;  /* 0x000000008070783b */ /* 0x000f220000000200 */
        /* <DEDUP_REMOVED lines=23> */
[----:B------:R-:W-:Y:S01]  /*8bc0*/  HMMA.16816.F32 R32, R116, R114, R32 ;  /* 0x000000727420723c */ /* 0x000fe20000001820 */
[----:B------:R-:W4:Y:S05]  /*8bd0*/  LDSM.16.M88.4 R112, [R132+0x3000] ;  /* 0x003000008470783b */ /* 0x000f2a0000000200 */
[C---:B--2---:R-:W-:Y:S06]  /*8be0*/  HMMA.16816.F32 R4, R108.reuse, R120, R4 ;  /* 0x000000786c04723c */ /* 0x044fec0000001804 */
[C---:B------:R-:W-:Y:S06]  /*8bf0*/  HMMA.16816.F32 R8, R108.reuse, R122, R8 ;  /* 0x0000007a6c08723c */ /* 0x040fec0000001808 */
[C---:B---3--:R-:W-:Y:S06]  /*8c00*/  HMMA.16816.F32 R12, R108.reuse, R104, R12 ;  /* 0x000000686c0c723c */ /* 0x048fec000000180c */
[C---:B------:R-:W-:Y:S01]  /*8c10*/  HMMA.16816.F32 R16, R108.reuse, R106, R16 ;  /* 0x0000006a6c10723c */ /* 0x040fe20000001810 */
[----:B------:R-:W2:Y:S01]  /*8c20*/  LDSM.16.M88.4 R104, [R132+0x3800] ;  /* 0x003800008468783b */ /* 0x000ea20000000200 */
[----:B------:R-:W-:Y:S04]  /*8c30*/  DEPBAR.LE SB0, 0x0 ;  /* 0x000080000000791a */ /* 0x000fe80000000000 */
[----:B------:R-:W-:Y:S01]  /*8c40*/  BAR.SYNC.DEFER_BLOCKING 0x0 ;  /* 0x0000000000007b1d */ /* 0x000fe20000010000 */
[C---:B----4-:R-:W-:Y:S05]  /*8c50*/  HMMA.16816.F32 R20, R108.reuse, R112, R20 ;  /* 0x000000706c14723c */ /* 0x050fea0000001814 */
[----:B------:R-:W-:Y:S01]  /*8c60*/  FMUL.FTZ R216, R4, UR5 ;  /* 0x0000000504d87c20 */ /* 0x000fe20008410000 */
[C---:B------:R-:W-:Y:S05]  /*8c70*/  HMMA.16816.F32 R24, R108.reuse, R114, R24 ;  /* 0x000000726c18723c */ /* 0x040fea0000001818 */
        /* <DEDUP_REMOVED lines=19> */
[----:B------:R-:W-:Y:S01]  /*8db0*/  FMUL.FTZ R192, R21, UR5 ;  /* 0x0000000515c07c20 */ /* 0x000fe20008410000 */
[----:B------:R-:W-:Y:S01]  /*8dc0*/  FMUL.FTZ R190, R22, UR5 ;  /* 0x0000000516be7c20 */ /* 0x000fe20008410000 */
[C---:B--2---:R-:W-:Y:S03]  /*8dd0*/  HMMA.16816.F32 R28, R108.reuse, R104, R28 ;  /* 0x000000686c1c723c */ /* 0x044fe6000000181c */
[----:B------:R-:W2:Y:S01]  /*8de0*/  MUFU.TANH R224, R224 ;  /* 0x000000e000e07308 */ /* 0x000ea20000002400 */
[----:B------:R-:W-:Y:S01]  /*8df0*/  FMUL.FTZ R186, R23, UR5 ;  /* 0x0000000517ba7c20 */ /* 0x000fe20008410000 */
[----:B------:R-:W-:Y:S01]  /*8e00*/  FMUL.FTZ R188, R24, UR5 ;  /* 0x0000000518bc7c20 */ /* 0x000fe20008410000 */
[----:B------:R-:W-:Y:S01]  /*8e10*/  FMUL.FTZ R184, R25, UR5 ;  /* 0x0000000519b87c20 */ /* 0x000fe20008410000 */
[----:B------:R-:W-:Y:S06]  /*8e20*/  HMMA.16816.F32 R32, R108, R106, R32 ;  /* 0x0000006a6c20723c */ /* 0x000fec0000001820 */
[----:B------:R-:W1:Y:S01]  /*8e30*/  MUFU.TANH R222, R222 ;  /* 0x000000de00de7308 */ /* 0x000e620000002400 */
[----:B------:R-:W-:Y:S01]  /*8e40*/  FMUL.FTZ R182, R26, UR5 ;  /* 0x000000051ab67c20 */ /* 0x000fe20008410000 */
[----:B------:R-:W-:Y:S08]  /*8e50*/  FMUL.FTZ R180, R27, UR5 ;  /* 0x000000051bb47c20 */ /* 0x000ff00008410000 */
[----:B------:R-:W2:Y:S01]  /*8e60*/  MUFU.TANH R220, R220 ;  /* 0x000000dc00dc7308 */ /* 0x000ea20000002400 */
[----:B------:R-:W-:Y:S09]  /*8e70*/  FMUL.FTZ R178, R28, UR5 ;  /* 0x000000051cb27c20 */ /* 0x000ff20008410000 */
[----:B------:R-:W2:Y:S01]  /*8e80*/  MUFU.TANH R218, R218 ;  /* 0x000000da00da7308 */ /* 0x000ea20000002400 */
[----:B------:R-:W-:Y:S01]  /*8e90*/  FMUL.FTZ R176, R29, UR5 ;  /* 0x000000051db07c20 */ /* 0x000fe20008410000 */
[----:B------:R-:W-:Y:S01]  /*8ea0*/  FMUL.FTZ R174, R30, UR5 ;  /* 0x000000051eae7c20 */ /* 0x000fe20008410000 */
[----:B------:R-:W-:Y:S01]  /*8eb0*/  FMUL.FTZ R168, R31, UR5 ;  /* 0x000000051fa87c20 */ /* 0x000fe20008410000 */
[----:B------:R-:W-:Y:S01]  /*8ec0*/  FMUL.FTZ R170, R32, UR5 ;  /* 0x0000000520aa7c20 */ /* 0x000fe20008410000 */
[----:B-1----:R-:W-:Y:S01]  /*8ed0*/  FMUL.FTZ R172, R33, UR5 ;  /* 0x0000000521ac7c20 */ /* 0x002fe20008410000 */
        /* <DEDUP_REMOVED lines=40> */
[-C--:B------:R-:W-:Y:S02]  /*9160*/  LOP3.LUT R11, R11, R6.reuse, RZ, 0x3c, !PT ;  /* 0x000000060b0b7212 */ /* 0x080fe400078e3cff */
[----:B------:R-:W-:Y:S02]  /*9170*/  ISETP.GE.AND P0, PT, R9, RZ, PT ;  /* 0x000000ff0900720c */ /* 0x000fe40003f06270 */
[----:B------:R-:W-:Y:S02]  /*9180*/  ISETP.GE.AND P2, PT, R11, RZ, PT ;  /* 0x000000ff0b00720c */ /* 0x000fe40003f46270 */
[----:B------:R-:W-:Y:S03]  /*9190*/  LOP3.LUT R9, RZ, R6, RZ, 0x33, !PT ;  /* 0x00000006ff097212 */ /* 0x000fe600078e33ff */
        /* <DEDUP_REMOVED lines=20> */
[----:B------:R-:W2:Y:S01]  /*92e0*/  LDC.64 R4, c[0x0][0x248] ;  /* 0x00009200ff047b82 */ /* 0x000ea20000000a00 */
[----:B------:R-:W-:Y:S02]  /*92f0*/  ISETP.NE.AND P1, PT, R6, RZ, PT ;  /* 0x000000ff0600720c */ /* 0x000fe40003f25270 */
[----:B------:R-:W-:Y:S08]  /*9300*/  ISETP.GE.U32.AND P5, PT, R7, R2, PT ;  /* 0x000000020700720c */ /* 0x000ff00003fa6070 */
[----:B------:R-:W-:Y:S05]  /*9310*/  @P4 VIADD R8, R8, 0x1 ;  /* 0x0000000108084836 */ /* 0x000fea0000000000 */
        /* <DEDUP_REMOVED lines=15> */
[-C--:B--2---:R-:W-:Y:S02]  /*9410*/  IMAD R6, R11, R4.reuse, RZ ;  /* 0x000000040b067224 */ /* 0x084fe400078e02ff */
[C---:B------:R-:W-:Y:S04]  /*9420*/  IMAD.WIDE.U32 R10, R9.reuse, R4, RZ ;  /* 0x00000004090a7225 */ /* 0x040fe800078e00ff */
[----:B------:R-:W-:Y:S04]  /*9430*/  IMAD R6, R9, R5, R6 ;  /* 0x0000000509067224 */ /* 0x000fe800078e0206 */
[----:B------:R-:W-:Y:S01]  /*9440*/  IMAD.IADD R11, R11, 0x1, R6 ;  /* 0x000000010b0b7824 */ /* 0x000fe200078e0206 */
[----:B---3--:R-:W-:Y:S04]  /*9450*/  IADD3 R7, -R8, R7, RZ ;  /* 0x0000000708077210 */ /* 0x008fe80007ffe1ff */
[----:B------:R-:W-:Y:S01]  /*9460*/  SHF.R.S32.HI R5, RZ, 0x1f, R7 ;  /* 0x0000001fff057819 */ /* 0x000fe20000011407 */
[-C--:B----4-:R-:W-:Y:S04]  /*9470*/  IMAD.WIDE.U32 R10, R7, R2.reuse, R10 ;  /* 0x00000002070a7225 */ /* 0x090fe800078e000a */
[----:B------:R-:W-:Y:S04]  /*9480*/  IMAD R4, R5, R2, RZ ;  /* 0x0000000205047224 */ /* 0x000fe800078e02ff */
[----:B------:R-:W-:Y:S05]  /*9490*/  IMAD R4, R7, R3, R4 ;  /* 0x0000000307047224 */ /* 0x000fea00078e0204 */
[----:B------:R-:W-:Y:S07]  /*94a0*/  IADD3 R4, R11, R4, RZ ;  /* 0x000000040b047210 */ /* 0x000fee0007ffe0ff */
.L_x_6662:
        /* <DEDUP_REMOVED lines=20> */
.L_x_6661:
        /* <DEDUP_REMOVED lines=86> */
[----:B--2---:R-:W-:Y:S01]  /*9b50*/  FMUL.FTZ R4, R100, R96 ;  /* 0x0000006064047220 */ /* 0x004fe20000410000 */
[C---:B---3--:R-:W-:Y:S01]  /*9b60*/  FMUL.FTZ R6, R0.reuse, R98 ;  /* 0x0000006200067220 */ /* 0x048fe20000410000 */
        /* <DEDUP_REMOVED lines=8> */
[----:B------:R-:W-:Y:S01]  /*9bf0*/  FMUL.FTZ R27, R0, R79 ;  /* 0x0000004f001b7220 */ /* 0x000fe20000410000 */
[C---:B------:R-:W-:Y:S01]  /*9c00*/  FMUL.FTZ R32, R100.reuse, R68 ;  /* 0x0000004464207220 */ /* 0x040fe20000410000 */
[----:B------:R-:W-:Y:S01]  /*9c10*/  FMUL.FTZ R33, R100, R69 ;  /* 0x0000004564217220 */ /* 0x000fe20000410000 */
[C---:B------:R-:W-:Y:S01]  /*9c20*/  FMUL.FTZ R34, R0.reuse, R70 ;  /* 0x0000004600227220 */ /* 0x040fe20000410000 */
[----:B------:R-:W-:Y:S03]  /*9c30*/  FMUL.FTZ R35, R0, R71 ;  /* 0x0000004700237220 */ /* 0x000fe60000410000 */
[----:B------:R-:W3:Y:S01]  /*9c40*/  MUFU.EX2 R106, R106 ;  /* 0x0000006a006a7308 */ /* 0x000ee20000000800 */
[----:B-1----:R-:W-:Y:S01]  /*9c50*/  F2FP.F16.F32.PACK_AB R96, R109, R103 ;  /* 0x000000676d60723e */ /* 0x002fe200000000ff */
[----:B------:R-:W1:Y:S01]  /*9c60*/  LDSM.16.MT88.4 R84, [R140+0xa000] ;  /* 0x00a000008c54783b */ /* 0x000e620000004200 */
[C---:B------:R-:W-:Y:S01]  /*9c70*/  FMUL.FTZ R36, R100.reuse, R36 ;  /* 0x0000002464247220 */ /* 0x040fe20000410000 */
[----:B------:R-:W-:Y:S01]  /*9c80*/  FMUL.FTZ R37, R100, R37 ;  /* 0x0000002564257220 */ /* 0x000fe20000410000 */
[C---:B------:R-:W-:Y:S01]  /*9c90*/  FMUL.FTZ R38, R0.reuse, R38 ;  /* 0x0000002600267220 */ /* 0x040fe20000410000 */
[----:B------:R-:W-:Y:S01]  /*9ca0*/  FMUL.FTZ R39, R0, R39 ;  /* 0x0000002700277220 */ /* 0x000fe20000410000 */
[C---:B------:R-:W-:Y:S03]  /*9cb0*/  FMUL.FTZ R40, R100.reuse, R40 ;  /* 0x0000002864287220 */ /* 0x040fe60000410000 */
[----:B------:R-:W-:Y:S01]  /*9cc0*/  MUFU.EX2 R108, R108 ;  /* 0x0000006c006c7308 */ /* 0x000fe20000000800 */
[----:B------:R-:W-:Y:S01]  /*9cd0*/  FMUL.FTZ R41, R100, R41 ;  /* 0x0000002964297220 */ /* 0x000fe20000410000 */
[----:B------:R-:W-:Y:S01]  /*9ce0*/  LDSM.16.MT88.4 R68, [R137+0xa000] ;  /* 0x00a000008944783b */ /* 0x000fe20000004200 */
[C---:B------:R-:W-:Y:S01]  /*9cf0*/  FMUL.FTZ R42, R0.reuse, R42 ;  /* 0x0000002a002a7220 */ /* 0x040fe20000410000 */
[----:B------:R-:W-:Y:S01]  /*9d00*/  FMUL.FTZ R43, R0, R43 ;  /* 0x0000002b002b7220 */ /* 0x000fe20000410000 */
[C---:B------:R-:W-:Y:S01]  /*9d10*/  FMUL.FTZ R44, R100.reuse, R44 ;  /* 0x0000002c642c7220 */ /* 0x040fe20000410000 */
[----:B------:R-:W-:Y:S01]  /*9d20*/  FMUL.FTZ R45, R100, R45 ;  /* 0x0000002d642d7220 */ /* 0x000fe20000410000 */
[----:B------:R-:W-:Y:S03]  /*9d30*/  FMUL.FTZ R46, R0, R46 ;  /* 0x0000002e002e7220 */ /* 0x000fe60000410000 */
[----:B------:R-:W4:Y:S01]  /*9d40*/  MUFU.EX2 R107, R107 ;  /* 0x0000006b006b7308 */ /* 0x000f220000000800 */
[----:B---3--:R-:W-:Y:S01]  /*9d50*/  F2FP.F16.F32.PACK_AB R97, R106, R111 ;  /* 0x0000006f6a61723e */ /* 0x008fe200000000ff */
[----:B------:R-:W-:Y:S01]  /*9d60*/  FMUL.FTZ R47, R0, R47 ;  /* 0x0000002f002f7220 */ /* 0x000fe20000410000 */
[----:B------:R-:W-:Y:S01]  /*9d70*/  LDSM.16.MT88.4 R76, [R136+0xa000] ;  /* 0x00a00000884c783b */ /* 0x000fe20000004200 */
        /* <DEDUP_REMOVED lines=11> */
[C---:B------:R-:W-:Y:S03]  /*9e30*/  FMUL.FTZ R62, R0.reuse, R62 ;  /* 0x0000003e003e7220 */ /* 0x040fe60000410000 */
[----:B------:R-:W3:Y:S01]  /*9e40*/  MUFU.EX2 R104, R104 ;  /* 0x0000006800687308 */ /* 0x000ee20000000800 */
        /* <DEDUP_REMOVED lines=14> */
[----:B------:R-:W-:Y:S03]  /*9f30*/  FFMA.FTZ R168, R170, UR4, -R117 ;  /* 0x00000004aaa87c23 */ /* 0x000fe60008010875 */
[----:B------:R-:W-:Y:S01]  /*9f40*/  MUFU.EX2 R125, R125 ;  /* 0x0000007d007d7308 */ /* 0x000fe20000000800 */
[----:B---3--:R-:W-:Y:S01]  /*9f50*/  F2FP.F16.F32.PACK_AB R99, R104, R105 ;  /* 0x000000696863723e */ /* 0x008fe200000000ff */
[----:B------:R-:W-:Y:S01]  /*9f60*/  FFMA.FTZ R170, R102, UR4, -R113 ;  /* 0x0000000466aa7c23 */ /* 0x000fe20008010871 */
[--C-:B------:R-:W-:Y:S01]  /*9f70*/  FFMA.FTZ R126, R178, UR4, -R117.reuse ;  /* 0x00000004b27e7c23 */ /* 0x100fe20008010875 */
[----:B------:R-:W-:Y:S01]  /*9f80*/  FFMA.FTZ R177, R176, UR4, -R117 ;  /* 0x00000004b0b17c23 */ /* 0x000fe20008010875 */
[--C-:B------:R-:W-:Y:S01]  /*9f90*/  FFMA.FTZ R174, R174, UR4, -R113.reuse ;  /* 0x00000004aeae7c23 */ /* 0x100fe20008010871 */
[----:B------:R-:W-:Y:S01]  /*9fa0*/  FFMA.FTZ R113, R101, UR4, -R113 ;  /* 0x0000000465717c23 */ /* 0x000fe20008010871 */
[----:B------:R-:W-:Y:S01]  /*9fb0*/  FFMA.FTZ R117, R172, UR4, -R117 ;  /* 0x00000004ac757c23 */ /* 0x000fe20008010875 */
[C---:B------:R-:W-:Y:S02]  /*9fc0*/  HMMA.16816.F32 R4, R96.reuse, R12, R4 ;  /* 0x0000000c6004723c */ /* 0x040fe40000001804 */
[----:B------:R-:W-:Y:S03]  /*9fd0*/  MUFU.EX2 R120, R120 ;  /* 0x0000007800787308 */ /* 0x000fe60000000800 */
[C---:B------:R-:W-:Y:S01]  /*9fe0*/  FFMA.FTZ R172, R100.reuse, R171, R103 ;  /* 0x000000ab64ac7223 */ /* 0x040fe20000010067 */
        /* <DEDUP_REMOVED lines=27> */
[----:B------:R-:W3:Y:S03]  /*a1a0*/  MUFU.EX2 R115, R115 ;  /* 0x0000007300737308 */ /* 0x000ee60000000800 */
[C---:B------:R-:W-:Y:S01]  /*a1b0*/  FMUL.FTZ R28, R100.reuse, R72 ;  /* 0x00000048641c7220 */ /* 0x040fe20000410000 */
[----:B------:R-:W-:Y:S01]  /*a1c0*/  FMUL.FTZ R29, R100, R73 ;  /* 0x00000049641d7220 */ /* 0x000fe20000410000 */
[C---:B------:R-:W-:Y:S01]  /*a1d0*/  FMUL.FTZ R30, R0.reuse, R74 ;  /* 0x0000004a001e7220 */ /* 0x040fe20000410000 */
[----:B------:R-:W-:Y:S02]  /*a1e0*/  FMUL.FTZ R31, R0, R75 ;  /* 0x0000004b001f7220 */ /* 0x000fe40000410000 */
[----:B------:R-:W4:Y:S01]  /*a1f0*/  LDSM.16.MT88.4 R72, [R138+0xa000] ;  /* 0x00a000008a48783b */ /* 0x000f220000004200 */
[----:B------:R-:W-:Y:S01]  /*a200*/  MOV R0, R3 ;  /* 0x0000000300007202 */ /* 0x000fe20000000f00 */
[----:B------:R-:W-:Y:S03]  /*a210*/  MUFU.EX2 R124, R124 ;  /* 0x0000007c007c7308 */ /* 0x000fe60000000800 */
[C---:B--2---:R-:W-:Y:S07]  /*a220*/  HMMA.16816.F32 R28, R96.reuse, R92, R28 ;  /* 0x0000005c601c723c */ /* 0x044fee000000181c */
[----:B------:R-:W-:Y:S01]  /*a230*/  MUFU.EX2 R112, R112 ;  /* 0x0000007000707308 */ /* 0x000fe20000000800 */
[C---:B------:R-:W-:Y:S01]  /*a240*/  HMMA.16816.F32 R32, R96.reuse, R94, R32 ;  /* 0x0000005e6020723c */ /* 0x040fe20000001820 */
[----:B------:R-:W-:Y:S05]  /*a250*/  LDSM.16.MT88.4 R92, [R140+0x9800] ;  /* 0x009800008c5c783b */ /* 0x000fea0000004200 */
[C---:B-1----:R-:W-:Y:S03]  /*a260*/  HMMA.16816.F32 R36, R96.reuse, R84, R36 ;  /* 0x000000546024723c */ /* 0x042fe60000001824 */
[----:B------:R-:W1:Y:S03]  /*a270*/  MUFU.EX2 R119, R119 ;  /* 0x0000007700777308 */ /* 0x000e660000000800 */
[C---:B------:R-:W-:Y:S01]  /*a280*/  HMMA.16816.F32 R40, R96.reuse, R86, R40 ;  /* 0x000000566028723c */ /* 0x040fe20000001828 */
[----:B------:R-:W-:Y:S06]  /*a290*/  LDSM.16.MT88.4 R84, [R138+0x9800] ;  /* 0x009800008a54783b */ /* 0x000fec0000004200 */
[----:B------:R-:W-:Y:S10]  /*a2a0*/  MUFU.EX2 R114, R114 ;  /* 0x0000007200727308 */ /* 0x000ff40000000800 */
[----:B------:R-:W2:Y:S01]  /*a2b0*/  MUFU.EX2 R121, R121 ;  /* 0x0000007900797308 */ /* 0x000ea20000000800 */
        /* <DEDUP_REMOVED lines=8> */
[----:B---3--:R-:W-:Y:S01]  /*a340*/  F2FP.F16.F32.PACK_AB R68, R115, R110 ;  /* 0x0000006e7344723e */ /* 0x008fe200000000ff */
[C---:B------:R-:W-:Y:S07]  /*a350*/  HMMA.16816.F32 R60, R96.reuse, R76, R60 ;  /* 0x0000004c603c723c */ /* 0x040fee000000183c */
[----:B------:R-:W3:Y:S01]  /*a360*/  MUFU.EX2 R177, R177 ;  /* 0x000000b100b17308 */ /* 0x000ee20000000800 */
[----:B-1----:R-:W-:Y:S01]  /*a370*/  F2FP.F16.F32.PACK_AB R69, R119, R112 ;  /* 0x000000707745723e */ /* 0x002fe200000000ff */
[----:B------:R-:W-:Y:S01]  /*a380*/  HMMA.16816.F32 R64, R96, R78, R64 ;  /* 0x0000004e6040723c */ /* 0x000fe20000001840 */
[----:B------:R-:W1:Y:S02]  /*a390*/  LDSM.16.MT88.4 R76, [R137+0x8800] ;  /* 0x00880000894c783b */ /* 0x000e640000004200 */
[----:B--2---:R-:W-:Y:S05]  /*a3a0*/  F2FP.F16.F32.PACK_AB R70, R121, R114 ;  /* 0x000000727946723e */ /* 0x004fea00000000ff */
[----:B------:R-:W-:Y:S03]  /*a3b0*/  MUFU.EX2 R174, R174 ;  /* 0x000000ae00ae7308 */ /* 0x000fe60000000800 */
[----:B-----5:R-:W-:Y:S01]  /*a3c0*/  F2FP.F16.F32.PACK_AB R71, R123, R116 ;  /* 0x000000747b47723e */ /* 0x020fe200000000ff */
[----:B------:R-:W-:Y:S01]  /*a3d0*/  FADD.FTZ R110, R110, R107 ;  /* 0x0000006b6e6e7221 */ /* 0x000fe20000010000 */
[----:B------:R-:W-:Y:S03]  /*a3e0*/  FADD.FTZ R112, R112, R105 ;  /* 0x0000006970707221 */ /* 0x000fe60000010000 */
[----:B------:R-:W-:Y:S01]  /*a3f0*/  FADD.FTZ R115, R115, R110 ;  /* 0x0000006e73737221 */ /* 0x000fe20000010000 */
[----:B---3--:R-:W-:Y:S01]  /*a400*/  F2FP.F16.F32.PACK_AB R100, R177, R126 ;  /* 0x0000007eb164723e */ /* 0x008fe200000000ff */
[----:B------:R-:W2:Y:S01]  /*a410*/  MUFU.EX2 R179, R179 ;  /* 0x000000b300b37308 */ /* 0x000ea20000000800 */
        /* <DEDUP_REMOVED lines=9> */
[----:B--2---:R-:W-:Y:S01]  /*a4b0*/  F2FP.F16.F32.PACK_AB R101, R179, R174 ;  /* 0x000000aeb365723e */ /* 0x004fe200000000ff */
[C---:B------:R-:W-:Y:S01]  /*a4c0*/  HMMA.16816.F32 R16, R68.reuse, R82, R16 ;  /* 0x000000524410723c */ /* 0x040fe20000001810 */
[----:B------:R-:W2:Y:S02]  /*a4d0*/  LDSM.16.MT88.4 R80, [R140+0xa800] ;  /* 0x00a800008c50783b */ /* 0x000ea40000004200 */
[----:B------:R-:W-:Y:S03]  /*a4e0*/  FADD.FTZ R121, R121, R114 ;  /* 0x0000007279797221 */ /* 0x000fe60000010000 */
[C---:B-1----:R-:W-:Y:S02]  /*a4f0*/  HMMA.16816.F32 R20, R68.reuse, R76, R20 ;  /* 0x0000004c4414723c */ /* 0x042fe40000001814 */
[----:B------:R-:W-:Y:S03]  /*a500*/  MUFU.EX2 R170, R170 ;  /* 0x000000aa00aa7308 */ /* 0x000fe60000000800 */
[----:B------:R-:W-:Y:S01]  /*a510*/  FADD.FTZ R123, R123, R116 ;  /* 0x000000747b7b7221 */ /* 0x000fe20000010000 */
[C---:B------:R-:W-:Y:S01]  /*a520*/  HMMA.16816.F32 R24, R68.reuse, R78, R24 ;  /* 0x0000004e4418723c */ /* 0x040fe20000001818 */
[----:B------:R-:W1:Y:S05]  /*a530*/  LDSM.16.MT88.4 R76, [R138+0xa800] ;  /* 0x00a800008a4c783b */ /* 0x000e6a0000004200 */
[----:B------:R-:W5:Y:S01]  /*a540*/  MUFU.EX2 R113, R113 ;  /* 0x0000007100717308 */ /* 0x000f620000000800 */
[----:B----4-:R-:W-:Y:S01]  /*a550*/  F2FP.F16.F32.PACK_AB R102, R117, R168 ;  /* 0x000000a87566723e */ /* 0x010fe200000000ff */
[C---:B---3--:R-:W-:Y:S03]  /*a560*/  HMMA.16816.F32 R28, R68.reuse, R72, R28 ;  /* 0x00000048441c723c */ /* 0x048fe6000000181c */
[----:B-----5:R-:W-:Y:S03]  /*a570*/  F2FP.F16.F32.PACK_AB R103, R113, R170 ;  /* 0x000000aa7167723e */ /* 0x020fe600000000ff */
        /* <DEDUP_REMOVED lines=37> */
[C---:B------:R-:W-:Y:S01]  /*a7d0*/  HMMA.16816.F32 R24, R68.reuse, R82, R24 ;  /* 0x000000524418723c */ /* 0x040fe20000001818 */
[----:B------:R-:W2:Y:S04]  /*a7e0*/  LDSM.16.MT88.4 R80, [R138+0xb000] ;  /* 0x00b000008a50783b */ /* 0x000ea80000004200 */
[----:B------:R-:W-:Y:S01]  /*a7f0*/  FADD.FTZ R168, R168, R177 ;  /* 0x000000b1a8a87221 */ /* 0x000fe20000010000 */
[----:B------:R-:W-:Y:S05]  /*a800*/  FADD.FTZ R170, R170, R179 ;  /* 0x000000b3aaaa7221 */ /* 0x000fea0000010000 */
[----:B------:R-:W-:Y:S01]  /*a810*/  FADD.FTZ R171, R117, R168 ;  /* 0x000000a875ab7221 */ /* 0x000fe20000010000 */
[----:B------:R-:W-:Y:S01]  /*a820*/  FADD.FTZ R169, R113, R170 ;  /* 0x000000aa71a97221 */ /* 0x000fe20000010000 */
[C---:B-1----:R-:W-:Y:S06]  /*a830*/  HMMA.16816.F32 R28, R68.reuse, R76, R28 ;  /* 0x0000004c441c723c */ /* 0x042fec000000181c */
[C---:B------:R-:W-:Y:S01]  /*a840*/  HMMA.16816.F32 R32, R68.reuse, R78, R32 ;  /* 0x0000004e4420723c */ /* 0x040fe20000001820 */
[----:B------:R-:W1:Y:S05]  /*a850*/  LDSM.16.MT88.4 R76, [R137+0xb000] ;  /* 0x00b00000894c783b */ /* 0x000e6a0000004200 */
[C---:B---3--:R-:W-:Y:S06]  /*a860*/  HMMA.16816.F32 R36, R68.reuse, R72, R36 ;  /* 0x000000484424723c */ /* 0x048fec0000001824 */
[C---:B------:R-:W-:Y:S01]  /*a870*/  HMMA.16816.F32 R40, R68.reuse, R74, R40 ;  /* 0x0000004a4428723c */ /* 0x040fe20000001828 */
[----:B------:R-:W3:Y:S05]  /*a880*/  LDSM.16.MT88.4 R72, [R136+0xb000] ;  /* 0x00b000008848783b */ /* 0x000eea0000004200 */
[C---:B--2---:R-:W-:Y:S06]  /*a890*/  HMMA.16816.F32 R44, R68.reuse, R80, R44 ;  /* 0x00000050442c723c */ /* 0x044fec000000182c */
[C---:B------:R-:W-:Y:S06]  /*a8a0*/  HMMA.16816.F32 R48, R68.reuse, R82, R48 ;  /* 0x000000524430723c */ /* 0x040fec0000001830 */
[C---:B-1----:R-:W-:Y:S06]  /*a8b0*/  HMMA.16816.F32 R52, R68.reuse, R76, R52 ;  /* 0x0000004c4434723c */ /* 0x042fec0000001834 */
        /* <DEDUP_REMOVED lines=21> */
[----:B------:R-:W-:Y:S01]  /*aa10*/  MOV R151, R4 ;  /* 0x0000000400977202 */ /* 0x000fe20000000f00 */
[C---:B------:R-:W-:Y:S06]  /*aa20*/  HMMA.16816.F32 R48, R100.reuse, R10, R48 ;  /* 0x0000000a6430723c */ /* 0x040fec0000001830 */
[C---:B-----5:R-:W-:Y:S06]  /*aa30*/  HMMA.16816.F32 R52, R100.reuse, R12, R52 ;  /* 0x0000000c6434723c */ /* 0x060fec0000001834 */
[C---:B------:R-:W-:Y:S06]  /*aa40*/  HMMA.16816.F32 R56, R100.reuse, R14, R56 ;  /* 0x0000000e6438723c */ /* 0x040fec0000001838 */
[C---:B-1----:R-:W-:Y:S06]  /*aa50*/  HMMA.16816.F32 R60, R100.reuse, R16, R60 ;  /* 0x00000010643c723c */ /* 0x042fec000000183c */
[----:B------:R-:W-:Y:S07]  /*aa60*/  HMMA.16816.F32 R64, R100, R18, R64 ;  /* 0x000000126440723c */ /* 0x000fee0000001840 */
[----:B------:R-:W-:Y:S01]  /*aa70*/  MOV R103, R2 ;  /* 0x0000000200677202 */ /* 0x000fe20000000f00 */
[----:B------:R-:W-:Y:S05]  /*aa80*/  @!UPT UIADD3 URZ, URZ, URZ, URZ ;  /* 0x0000003f3f3ff290 */ /* 0x000fea000fffe03f */
[----:B------:R-:W-:Y:S11]  /*aa90*/  @P0 BRA `(.L_x_6663) ;  /* 0xffffffd400780947 */ /* 0x000ff6000383ffff */
.L_x_6659:
        /* <DEDUP_REMOVED lines=170> */
[----:B------:R-:W-:Y:S01]  /*b540*/  STS [R13+0x2000], R40 ;  /* 0x002000280d007388 */ /* 0x000fe20000000800 */
[----:B------:R-:W-:-:S03]  /*b550*/  ISETP.NE.AND P1, PT, RZ, UR4, PT ;  /* 0x00000004ff007c0c */ /* 0x000fc6000bf25270 */
        /* <DEDUP_REMOVED lines=10> */
[----:B----4-:R-:W4:Y:S03]  /*b600*/  @P3 MUFU.LG2 R15, R4 ;  /* 0x00000004000f3308 */ /* 0x010f260000000c00 */
[----:B------:R1:W-:Y:S04]  /*b610*/  STS [R23+0x2000], R60 ;  /* 0x0020003c17007388 */ /* 0x0003e80000000800 */
[----:B------:R1:W-:Y:S01]  /*b620*/  STS [R23+0x2400], R62 ;  /* 0x0024003e17007388 */ /* 0x0003e20000000800 */
[----:B--2---:R-:W-:Y:S01]  /*b630*/  @P0 IMAD.WIDE.U32 R16, R150, R10, RZ ;  /* 0x0000000a96100225 */ /* 0x004fe200078e00ff */
[----:B------:R-:W-:-:S02]  /*b640*/  MOV R10, 0x7f800000 ;  /* 0x7f800000000a7802 */ /* 0x000fc40000000f00 */
[----:B------:R2:W-:Y:S01]  /*b650*/  STS [R25+0x2000], R64 ;  /* 0x0020004019007388 */ /* 0x0005e20000000800 */
[----:B------:R-:W-:Y:S01]  /*b660*/  @P0 IMAD R7, R150, R11, R17 ;  /* 0x0000000b96070224 */ /* 0x000fe200078e0211 */
[----:B------:R-:W-:Y:S02]  /*b670*/  MOV R11, 0x7f800000 ;  /* 0x7f800000000b7802 */ /* 0x000fe40000000f00 */
[----:B------:R2:W-:Y:S01]  /*b680*/  STS [R25+0x2400], R66 ;  /* 0x0024004219007388 */ /* 0x0005e20000000800 */
[----:B----4-:R-:W-:Y:S01]  /*b690*/  @P3 FMUL.FTZ R15, R15, 0.69314718246459960938 ;  /* 0x3f3172180f0f3820 */ /* 0x010fe20000410000 */
[----:B------:R-:W-:Y:S06]  /*b6a0*/  @P0 BRA `(.L_x_6664) ;  /* 0x00000000001c0947 */ /* 0x000fec0003800000 */
[----:B------:R-:W4:Y:S01]  /*b6b0*/  S2R R7, SR_CTAID.Y ;  /* 0x0000000000077919 */ /* 0x000f220000002600 */
[----:B------:R-:W5:Y:S01]  /*b6c0*/  LDC.64 R4, c[0x0][0x290] ;  /* 0x0000a400ff047b82 */ /* 0x000f620000000a00 */
[----:B----4-:R-:W-:-:S05]  /*b6d0*/  SHF.R.S32.HI R17, RZ, 0x1f, R7 ;  /* 0x0000001fff117819 */ /* 0x010fca0000011407 */
[-C--:B-----5:R-:W-:Y:S02]  /*b6e0*/  IMAD R14, R17, R4.reuse, RZ ;  /* 0x00000004110e7224 */ /* 0x0a0fe400078e02ff */
[----:B------:R-:W-:-:S04]  /*b6f0*/  IMAD.WIDE.U32 R16, R7, R4, RZ ;  /* 0x0000000407107225 */ /* 0x000fc800078e00ff */
[----:B------:R-:W-:-:S05]  /*b700*/  IMAD R5, R7, R5, R14 ;  /* 0x0000000507057224 */ /* 0x000fca00078e020e */
[----:B------:R-:W-:Y:S02]  /*b710*/  IADD3 R7, R17, R5, RZ ;  /* 0x0000000511077210 */ /* 0x000fe40007ffe0ff */
.L_x_6664:
[----:B-1----:R-:W-:Y:S01]  /*b720*/  @P4 FFMA.FTZ R10, R3, R8, R12 ;  /* 0x00000008030a4223 */ /* 0x002fe2000001000c */
        /* <DEDUP_REMOVED lines=9> */
.L_x_6665:
[----:B------:R-:W1:Y:S01]  /*b7c0*/  S2R R3, SR_CTAID.Y ;  /* 0x0000000000037919 */ /* 0x000e620000002600 */
[----:B------:R-:W1:Y:S08]  /*b7d0*/  S2UR UR6, SR_CTAID.Z ;  /* 0x00000000000679c3 */ /* 0x000e700000002700 */
[----:B------:R-:W1:Y:S08]  /*b7e0*/  LDC R2, c[0x0][0x270] ;  /* 0x00009c00ff027b82 */ /* 0x000e700000000800 */
[----:B------:R-:W3:Y:S01]  /*b7f0*/  LDC R5, c[0x0][0x2c4] ;  /* 0x0000b100ff057b82 */ /* 0x000ee20000000800 */
[----:B-1----:R-:W-:-:S04]  /*b800*/  IMAD R2, R3, R2, UR6 ;  /* 0x0000000603027e24 */ /* 0x002fc8000f8e0202 */
[----:B---3--:R-:W-:-:S07]  /*b810*/  IMAD R5, R2, R5, RZ ;  /* 0x0000000502057224 */ /* 0x008fce00078e02ff */
.L_x_6666:
        /* <DEDUP_REMOVED lines=13> */
[C---:B------:R-:W-:Y:S01]  /*b8f0*/  VIADD R2, R152.reuse, 0x8 ;  /* 0x0000000898027836 */ /* 0x040fe20000000000 */
[----:B------:R-:W-:Y:S01]  /*b900*/  ISETP.GE.AND P2, PT, R152, R147, PT ;  /* 0x000000939800720c */ /* 0x000fe20003f46270 */
[----:B------:R-:W-:-:S03]  /*b910*/  ULDC.64 UR4, c[0x0][0x2b0] ;  /* 0x0000ac0000047ab9 */ /* 0x000fc60000000a00 */
[----:B------:R-:W-:Y:S01]  /*b920*/  ISETP.GE.AND P1, PT, R2, R147, PT ;  /* 0x000000930200720c */ /* 0x000fe20003f26270 */
[----:B---3--:R-:W-:-:S05]  /*b930*/  IMAD R5, R0, 0x40, R5 ;  /* 0x0000004000057824 */ /* 0x008fca00078e0205 */
[----:B------:R-:W-:Y:S02]  /*b940*/  SHF.R.S32.HI R3, RZ, 0x1f, R5 ;  /* 0x0000001fff037819 */ /* 0x000fe40000011405 */
[----:B------:R-:W-:-:S04]  /*b950*/  IADD3 R0, P0, R152, R5, RZ ;  /* 0x0000000598007210 */ /* 0x000fc80007f1e0ff */
[----:B------:R-:W-:Y:S02]  /*b960*/  LEA.HI.X.SX32 R3, R152, R3, 0x1, P0 ;  /* 0x0000000398037211 */ /* 0x000fe400000f0eff */
[----:B------:R-:W-:-:S04]  /*b970*/  LEA R2, P0, R0, UR4, 0x2 ;  /* 0x0000000400027c11 */ /* 0x000fc8000f8010ff */
[----:B------:R-:W-:-:S05]  /*b980*/  LEA.HI.X R3, R0, UR5, R3, 0x2, P0 ;  /* 0x0000000500037c11 */ /* 0x000fca00080f1403 */
[----:B------:R3:W-:Y:S04]  /*b990*/  @!P2 STG.E desc[UR12][R2.64], R10 ;  /* 0x0000000a0200a986 */ /* 0x0007e8000c10190c */
[----:B------:R3:W-:Y:S02]  /*b9a0*/  @!P1 STG.E desc[UR12][R2.64+0x20], R11 ;  /* 0x0000200b02009986 */ /* 0x0007e4000c10190c */
.L_x_6668:
[----:B------:R-:W-:Y:S05]  /*b9b0*/  BSYNC B0 ;  /* 0x0000000000007941 */ /* 0x000fea0003800000 */
.L_x_6667:
[----:B------:R-:W4:Y:S01]  /*b9c0*/  S2UR UR5, SR_CTAID.X ;  /* 0x00000000000579c3 */ /* 0x000f220000002500 */
[----:B------:R-:W-:Y:S01]  /*b9d0*/  SHF.R.S32.HI R155, RZ, 0x1f, R154 ;  /* 0x0000001fff9b7819 */ /* 0x000fe2000001149a */
[----:B------:R2:W2:Y:S01]  /*b9e0*/  LDS.128 R12, [R153+0x1800] ;  /* 0x00180000990c7984 */ /* 0x0004a20000000c00 */
[----:B-1----:R-:W-:Y:S01]  /*b9f0*/  SHF.R.S32.HI R0, RZ, 0x1f, R17 ;  /* 0x0000001fff007819 */ /* 0x002fe20000011411 */
[----:B------:R-:W-:Y:S02]  /*ba00*/  BSSY B0, `(.L_x_6669) ;  /* 0x0000027000007945 */ /* 0x000fe40003800000 */
[----:B---3--:R1:W3:Y:S01]  /*ba10*/  LDS.128 R8, [R153+0x3800] ;  /* 0x0038000099087984 */ /* 0x0082e20000000c00 */
[----:B------:R-:W-:Y:S01]  /*ba20*/  LEA.HI R0, R0, R17, RZ, 0x3 ;  /* 0x0000001100007211 */ /* 0x000fe200078f18ff */
[----:B------:R-:W5:Y:S02]  /*ba30*/  LDC.64 R4, c[0x0][0x298] ;  /* 0x0000a600ff047b82 */ /* 0x000f640000000a00 */
[----:B------:R1:W1:Y:S01]  /*ba40*/  LDS.128 R20, [R153] ;  /* 0x0000000099147984 */ /* 0x0002620000000c00 */
[----:B------:R-:W-:-:S05]  /*ba50*/  SHF.R.S32.HI R0, RZ, 0x3, R0 ;  /* 0x00000003ff007819 */ /* 0x000fca0000011400 */
[----:B------:R-:W2:Y:S01]  /*ba60*/  LDC.64 R2, c[0x0][0x2a0] ;  /* 0x0000a800ff027b82 */ /* 0x000ea20000000a00 */
[----:B------:R-:W-:-:S05]  /*ba70*/  VIADD R6, R0, 0x10 ;  /* 0x0000001000067836 */ /* 0x000fca0000000000 */
[----:B------:R-:W-:Y:S01]  /*ba80*/  ISETP.GE.AND P3, PT, R6, R147, PT ;  /* 0x000000930600720c */ /* 0x000fe20003f66270 */
[----:B------:R-:W-:Y:S01]  /*ba90*/  VIADD R6, R0, 0x20 ;  /* 0x0000002000067836 */ /* 0x000fe20000000000 */
[----:B----4-:R-:W-:-:S04]  /*baa0*/  USHF.L.U32 UR5, UR5, 0x6, URZ ;  /* 0x0000000605057899 */ /* 0x010fc8000800063f */
[----:B------:R-:W-:Y:S01]  /*bab0*/  USHF.R.S32.HI UR4, URZ, 0x1f, UR5 ;  /* 0x0000001f3f047899 */ /* 0x000fe20008011405 */
[----:B------:R-:W-:Y:S01]  /*bac0*/  ISETP.GE.AND P2, PT, R6, R147, PT ;  /* 0x000000930600720c */ /* 0x000fe20003f46270 */
[----:B-----5:R-:W-:-:S04]  /*bad0*/  IMAD.WIDE.U32 R154, R4, UR5, R154 ;  /* 0x00000005049a7c25 */ /* 0x020fc8000f8e009a */
[----:B------:R-:W-:Y:S01]  /*bae0*/  IMAD R18, R4, UR4, RZ ;  /* 0x0000000404127c24 */ /* 0x000fe2000f8e02ff */
[----:B------:R-:W-:Y:S01]  /*baf0*/  USHF.R.S32.HI UR4, URZ, 0x1f, UR6 ;  /* 0x0000001f3f047899 */ /* 0x000fe20008011406 */
[----:B------:R-:W-:Y:S01]  /*bb00*/  IADD3 R26, P0, R16, R154, RZ ;  /* 0x0000009a101a7210 */ /* 0x000fe20007f1e0ff */
[----:B------:R-:W-:Y:S02]  /*bb10*/  VIADD R16, R0, 0x30 ;  /* 0x0000003000107836 */ /* 0x000fe40000000000 */
[----:B------:R-:W-:-:S03]  /*bb20*/  IMAD R18, R5, UR5, R18 ;  /* 0x0000000505127c24 */ /* 0x000fc6000f8e0212 */
[-C--:B------:R-:W-:Y:S02]  /*bb30*/  ISETP.GE.AND P1, PT, R16, R147.reuse, PT ;  /* 0x000000931000720c */ /* 0x080fe40003f26270 */
[----:B------:R-:W-:Y:S01]  /*bb40*/  IADD3.X R27, R7, R18, R155, P0, !PT ;  /* 0x00000012071b7210 */ /* 0x000fe200007fe49b */
[----:B--2---:R-:W-:Y:S01]  /*bb50*/  IMAD R18, R2, UR4, RZ ;  /* 0x0000000402127c24 */ /* 0x004fe2000f8e02ff */
[----:B------:R-:W-:-:S03]  /*bb60*/  ISETP.GE.AND P0, PT, R0, R147, PT ;  /* 0x000000930000720c */ /* 0x000fc60003f06270 */
[----:B------:R-:W-:Y:S01]  /*bb70*/  IMAD R29, R3, UR6, R18 ;  /* 0x00000006031d7c24 */ /* 0x000fe2000f8e0212 */
[----:B------:R-:W-:Y:S01]  /*bb80*/  SHF.R.S32.HI R3, RZ, 0x1f, R0 ;  /* 0x0000001fff037819 */ /* 0x000fe20000011400 */
[----:B------:R2:W4:Y:S01]  /*bb90*/  LDS.128 R16, [R153+0x2000] ;  /* 0x0020000099107984 */ /* 0x0005220000000c00 */
[----:B------:R-:W-:-:S04]  /*bba0*/  IMAD.WIDE.U32 R26, R2, UR6, R26 ;  /* 0x00000006021a7c25 */ /* 0x000fc8000f8e001a */
[----:B------:R-:W-:-:S03]  /*bbb0*/  IMAD.IADD R29, R29, 0x1, R27 ;  /* 0x000000011d1d7824 */ /* 0x000fc600078e021b */
[----:B-1-3--:R-:W-:Y:S05]  /*bbc0*/  @P0 BRA `(.L_x_6670) ;  /* 0x0000000000280947 */ /* 0x00afea0003800000 */
        /* <DEDUP_REMOVED lines=9> */
[----:B----4-:R1:W-:Y:S02]  /*bc60*/  STG.E.128 desc[UR12][R24.64+0x80], R16 ;  /* 0x0000801018007986 */ /* 0x0103e4000c101d0c */
.L_x_6670:
[----:B------:R-:W-:Y:S05]  /*bc70*/  BSYNC B0 ;  /* 0x0000000000007941 */ /* 0x000fea0003800000 */
.L_x_6669:
[----:B-1----:R1:W3:Y:S01]  /*bc80*/  LDS.128 R20, [R153+0x800] ;  /* 0x0008000099147984 */ /* 0x0022e20000000c00 */
        /* <DEDUP_REMOVED lines=16> */
.L_x_6672:
[----:B------:R-:W-:Y:S05]  /*bd90*/  BSYNC B0 ;  /* 0x0000000000007941 */ /* 0x000fea0003800000 */
.L_x_6671:
        /* <DEDUP_REMOVED lines=17> */
.L_x_6674:
[----:B------:R-:W-:Y:S05]  /*beb0*/  BSYNC B0 ;  /* 0x0000000000007941 */ /* 0x000fea0003800000 */
.L_x_6673:
        /* <DEDUP_REMOVED lines=15> */
.L_x_6675:
        /* <DEDUP_REMOVED lines=13> */
.L_x_8417:


//--------------------- .text._ZN5flash24flash_fwd_splitkv_kernelI23Flash_fwd_kernel_traitsILi128ELi64ELi64ELi4ELb0ELb0EN7cutlass6half_tE19Flash_kernel_traitsILi128ELi64ELi64ELi4ES3_EELb1ELb0ELb1ELb0ELb0ELb0ELb0ELb0EEEvNS_16Flash_fwd_paramsE --------------------------
	.section	.text._ZN5flash24flash_fwd_splitkv_kernelI23Flash_fwd_kernel_traitsILi128ELi64ELi64ELi4ELb0ELb0EN7cutlass6half_tE19Flash_kernel_traitsILi128ELi64ELi64ELi4ES3_EELb1ELb0ELb1ELb0ELb0ELb0ELb0ELb0EEEvNS_16Flash_fwd_paramsE,"ax",@progbits
	.align	128
        .global         _ZN5flash24flash_fwd_splitkv_kernelI23Flash_fwd_kernel_traitsILi128ELi64ELi64ELi4ELb0ELb0EN7cutlass6half_tE19Flash_kernel_traitsILi128ELi64ELi64ELi4ES3_EELb1ELb0ELb1ELb0ELb0ELb0ELb0ELb0EEEvNS_16Flash_fwd_paramsE
        .type           _ZN5flash24flash_fwd_splitkv_kernelI23Flash_fwd_kernel_traitsILi128ELi64ELi64ELi4ELb0ELb0EN7cutlass6half_tE19Flash_kernel_traitsILi128ELi64ELi64ELi4ES3_EELb1ELb0ELb1ELb0ELb0ELb0ELb0ELb0EEEvNS_16Flash_fwd_paramsE,@function
        .size           _ZN5flash24flash_fwd_splitkv_kernelI23Flash_fwd_kernel_traitsILi128ELi64ELi64ELi4ELb0ELb0EN7cutlass6half_tE19Flash_kernel_traitsILi128ELi64ELi64ELi4ES3_EELb1ELb0ELb1ELb0ELb0ELb0ELb0ELb0EEEvNS_16Flash_fwd_paramsE,(.L_x_8418 - _ZN5flash24flash_fwd_splitkv_kernelI23Flash_fwd_kernel_traitsILi128ELi64ELi64ELi4ELb0ELb0EN7cutlass6half_tE19Flash_kernel_traitsILi128ELi64ELi64ELi4ES3_EELb1ELb0ELb1ELb0ELb0ELb0ELb0ELb0EEEvNS_16Flash_fwd_paramsE)
        .other          _ZN5flash24flash_fwd_splitkv_kernelI23Flash_fwd_kernel_traitsILi128ELi64ELi64ELi4ELb0ELb0EN7cutlass6half_tE19Flash_kernel_traitsILi128ELi64ELi64ELi4ES3_EELb1ELb0ELb1ELb0ELb0ELb0ELb0ELb0EEEvNS_16Flash_fwd_paramsE,@"STO_CUDA_ENTRY STV_DEFAULT"
_ZN5flash24flash_fwd_splitkv_kernelI23Flash_fwd_kernel_traitsILi128ELi64ELi64ELi4ELb0ELb0EN7cutlass6half_tE19Flash_kernel_traitsILi128ELi64ELi64ELi4ES3_EELb1ELb0ELb1ELb0ELb0ELb0ELb0ELb0EEEvNS_16Flash_fwd_paramsE:
.text._ZN5flash24flash_fwd_splitkv_kernelI23Flash_fwd_kernel_traitsILi128ELi64ELi64ELi4ELb0ELb0EN7cutlass6half_tE19Flash_kernel_traitsILi128ELi64ELi64ELi4ES3_EELb1ELb0ELb1ELb0ELb0ELb0ELb0ELb0EEEvNS_16Flash_fwd_paramsE:
        /* <DEDUP_REMOVED lines=38> */
.L_x_6676:
[----:B------:R-:W1:Y:S02]  /*0260*/  LDC R5, c[0x0][0x2c8] ;  /* 0x0000b200ff057b82 */ /* 0x000e640000000800 */
.L_x_6677:
        /* <DEDUP_REMOVED lines=46> */
[----:B------:R-:W-:Y:S02]  /*0550*/  IMAD.IADD R91, R91, 0x1, -R10 ;  /* 0x000000015b5b7824 */ /* 0x000fe400078e0a0a */
[----:B------:R-:W-:-:S03]  /*0560*/  VIADD R10, R0, 0x10 ;  /* 0x00000010000a7836 */ /* 0x000fc60000000000 */
[----:B------:R-:W-:Y:S01]  /*0570*/  ISETP.NE.AND P6, PT, R91, RZ, PT ;  /* 0x000000ff5b00720c */ /* 0x000fe20003fc5270 */
[----:B-1----:R-:W-:-:S04]  /*0580*/  @P0 IMAD.WIDE.U32 R8, R165, R4, RZ ;  /* 0x00000004a5080225 */ /* 0x002fc800078e00ff */
[----:B------:R-:W-:Y:S01]  /*0590*/  @P0 IMAD R165, R165, R5, R9 ;  /* 0x00000005a5a50224 */ /* 0x000fe200078e0209 */
[----:B------:R-:W-:Y:S01]  /*05a0*/  SHF.R.S32.HI R9, RZ, 0x1f, R93 ;  /* 0x0000001fff097819 */ /* 0x000fe2000001145d */
[-C--:B--2---:R-:W-:Y:S02]  /*05b0*/  @!P0 IMAD R6, R7, R2.reuse, RZ ;  /* 0x0000000207068224 */ /* 0x084fe400078e02ff */
[----:B------:R-:W-:-:S04]  /*05c0*/  @!P0 IMAD.WIDE.U32 R12, R11, R2, RZ ;  /* 0x000000020b0c8225 */ /* 0x000fc800078e00ff */
[----:B------:R-:W-:Y:S01]  /*05d0*/  @!P0 IMAD R3, R11, R3, R6 ;  /* 0x000000030b038224 */ /* 0x000fe200078e0206 */
[----:B------:R-:W-:Y:S01]  /*05e0*/  @!P0 MOV R8, R12 ;  /* 0x0000000c00088202 */ /* 0x000fe20000000f00 */
[----:B------:R-:W-:Y:S02]  /*05f0*/  IMAD.SHL.U32 R6, R91, 0x8, RZ ;  /* 0x000000085b067824 */ /* 0x000fe400078e00ff */
[----:B------:R-:W-:Y:S01]  /*0600*/  @!P0 IMAD.IADD R165, R13, 0x1, R3 ;  /* 0x000000010da58824 */ /* 0x000fe200078e0203 */
[----:B------:R-:W-:Y:S01]  /*0610*/  IADD3 R3, -R93, R164, RZ ;  /* 0x000000a45d037210 */ /* 0x000fe20007ffe1ff */
[-C--:B------:R-:W-:Y:S01]  /*0620*/  IMAD R2, R9, R4.reuse, RZ ;  /* 0x0000000409027224 */ /* 0x080fe200078e02ff */
[----:B------:R-:W-:Y:S02]  /*0630*/  SHF.R.S32.HI R7, RZ, 0x1f, R6 ;  /* 0x0000001fff077819 */ /* 0x000fe40000011406 */
[----:B------:R-:W-:Y:S01]  /*0640*/  SHF.R.S32.HI R9, RZ, 0x1f, R16 ;  /* 0x0000001fff097819 */ /* 0x000fe20000011410 */
[C---:B------:R-:W-:Y:S01]  /*0650*/  IMAD R2, R93.reuse, R5, R2 ;  /* 0x000000055d027224 */ /* 0x040fe200078e0202 */
[-C--:B------:R-:W-:Y:S01]  /*0660*/  ISETP.GE.AND P2, PT, R0, R3.reuse, PT ;  /* 0x000000030000720c */ /* 0x080fe20003f46270 */
[----:B------:R-:W-:Y:S01]  /*0670*/  IMAD.WIDE.U32 R12, R93, R4, R6 ;  /* 0x000000045d0c7225 */ /* 0x000fe200078e0006 */
[----:B------:R-:W-:-:S02]  /*0680*/  ISETP.GE.AND P1, PT, R10, R3, PT ;  /* 0x000000030a00720c */ /* 0x000fc40003f26270 */
[----:B------:R-:W-:Y:S01]  /*0690*/  ISETP.GE.OR P4, PT, R10, R3, P6 ;  /* 0x000000030a00720c */ /* 0x000fe20003786670 */
[----:B------:R-:W-:Y:S01]  /*06a0*/  IMAD R9, R9, UR4, RZ ;  /* 0x0000000409097c24 */ /* 0x000fe2000f8e02ff */
[----:B------:R-:W-:Y:S01]  /*06b0*/  IADD3 R12, P0, R8, R12, RZ ;  /* 0x0000000c080c7210 */ /* 0x000fe20007f1e0ff */
[----:B------:R-:W-:Y:S02]  /*06c0*/  IMAD R8, R11, UR6, R16 ;  /* 0x000000060b087c24 */ /* 0x000fe4000f8e0210 */
[----:B------:R-:W-:Y:S01]  /*06d0*/  IMAD R15, R16, UR5, R9 ;  /* 0x00000005100f7c24 */ /* 0x000fe2000f8e0209 */
[----:B------:R-:W-:Y:S02]  /*06e0*/  IADD3.X R13, R165, R13, R2, P0, !PT ;  /* 0x0000000da50d7210 */ /* 0x000fe400007fe402 */
[----:B------:R-:W-:Y:S02]  /*06f0*/  IADD3 R2, R0, 0x20, RZ ;  /* 0x0000002000027810 */ /* 0x000fe40007ffe0ff */
[----:B------:R-:W-:Y:S01]  /*0700*/  SHF.R.S32.HI R9, RZ, 0x1f, R0 ;  /* 0x0000001fff097819 */ /* 0x000fe20000011400 */
[----:B------:R-:W-:Y:S01]  /*0710*/  IMAD.WIDE.U32 R16, R16, UR4, R12 ;  /* 0x0000000410107c25 */ /* 0x000fe2000f8e000c */
[----:B------:R-:W-:Y:S01]  /*0720*/  ULDC UR4, c[0x0][0x2c4] ;  /* 0x0000b10000047ab9 */ /* 0x000fe20000000800 */
[----:B------:R-:W-:-:S02]  /*0730*/  ISETP.GE.AND P0, PT, R2, R3, PT ;  /* 0x000000030200720c */ /* 0x000fc40003f06270 */
[----:B------:R-:W-:Y:S01]  /*0740*/  IMAD R93, R8, UR4, R93 ;  /* 0x00000004085d7c24 */ /* 0x000fe2000f8e025d */
[----:B------:R-:W-:Y:S01]  /*0750*/  IADD3 R15, R17, R15, RZ ;  /* 0x0000000f110f7210 */ /* 0x000fe20007ffe0ff */
[----:B------:R-:W-:Y:S01]  /*0760*/  VIADD R8, R6, 0x40 ;  /* 0x0000004006087836 */ /* 0x000fe20000000000 */
        /* <DEDUP_REMOVED lines=14> */
.L_x_6680:
[----:B------:R-:W-:Y:S05]  /*0850*/  BSYNC B0 ;  /* 0x0000000000007941 */ /* 0x000fea0003800000 */
.L_x_6679:
        /* <DEDUP_REMOVED lines=19> */
.L_x_6682:
[----:B------:R-:W-:Y:S05]  /*0990*/  BSYNC B0 ;  /* 0x0000000000007941 */ /* 0x000fea0003800000 */
.L_x_6681:
        /* <DEDUP_REMOVED lines=20> */
.L_x_6684:
[----:B------:R-:W-:Y:S05]  /*0ae0*/  BSYNC B0 ;  /* 0x0000000000007941 */ /* 0x000fea0003800000 */
.L_x_6683:
        /* <DEDUP_REMOVED lines=19> */
.L_x_6686:
[----:B------:R-:W-:Y:S05]  /*0c20*/  BSYNC B0 ;  /* 0x0000000000007941 */ /* 0x000fea0003800000 */
.L_x_6685:
        /* <DEDUP_REMOVED lines=15> */
.L_x_6678:
        /* <DEDUP_REMOVED lines=24> */
.L_x_6687:
        /* <DEDUP_REMOVED lines=80> */
.L_x_6688:
        /* <DEDUP_REMOVED lines=24> */
[----:B------:R-:W-:-:S05]  /*1520*/  IMAD R0, R3, R0, R2 ;  /* 0x0000000003007224 */ /* 0x000fca00078e0202 */
[----:B------:R-:W-:-:S13]  /*1530*/  ISETP.GT.U32.AND P1, PT, R3, R0, PT ;  /* 0x000000000300720c */ /* 0x000fda0003f24070 */
[-C--:B------:R-:W-:Y:S02]  /*1540*/  @!P1 IADD3 R0, R0, -R3.reuse, RZ ;  /* 0x8000000300009210 */ /* 0x080fe40007ffe0ff */
[----:B------:R-:W-:Y:S02]  /*1550*/  @!P1 IADD3 R24, R24, 0x1, RZ ;  /* 0x0000000118189810 */ /* 0x000fe40007ffe0ff */
[----:B------:R-:W-:Y:S02]  /*1560*/  ISETP.GE.U32.AND P3, PT, R0, R3, PT ;  /* 0x000000030000720c */ /* 0x000fe40003f66070 */
[----:B------:R-:W2:Y:S01]  /*1570*/  LDC.64 R2, c[0x0][0x260] ;  /* 0x00009800ff027b82 */ /* 0x000ea20000000a00 */
[----:B------:R-:W-:Y:S02]  /*1580*/  LOP3.LUT R0, R16, R9, RZ, 0x3c, !PT ;  /* 0x0000000910007212 */ /* 0x000fe400078e3cff */
[----:B------:R-:W-:Y:S02]  /*1590*/  ISETP.NE.AND P1, PT, R9, RZ, PT ;  /* 0x000000ff0900720c */ /* 0x000fe40003f25270 */
[----:B------:R-:W-:-:S06]  /*15a0*/  ISETP.GE.AND P2, PT, R0, RZ, PT ;  /* 0x000000ff0000720c */ /* 0x000fcc0003f46270 */
[----:B------:R-:W-:-:S07]  /*15b0*/  @P3 VIADD R24, R24, 0x1 ;  /* 0x0000000118183836 */ /* 0x000fce0000000000 */
        /* <DEDUP_REMOVED lines=14> */
.L_x_6690:
[----:B------:R-:W-:Y:S01]  /*16a0*/  IMAD R0, R13, R102, RZ ;  /* 0x000000660d007224 */ /* 0x000fe200078e02ff */
[----:B------:R-:W-:Y:S01]  /*16b0*/  @!P1 LOP3.LUT R24, RZ, R9, RZ, 0x33, !PT ;  /* 0x00000009ff189212 */ /* 0x000fe200078e33ff */
[-C--:B------:R-:W-:Y:S01]  /*16c0*/  IMAD.WIDE.U32 R6, R102, R18.reuse, R6 ;  /* 0x0000001266067225 */ /* 0x080fe200078e0006 */
[----:B------:R-:W-:Y:S02]  /*16d0*/  @P4 IADD3 R15, R12, R15, RZ ;  /* 0x0000000f0c0f4210 */ /* 0x000fe40007ffe0ff */
[----:B------:R-:W-:Y:S01]  /*16e0*/  SHF.R.S32.HI R9, RZ, 0x1f, R24 ;  /* 0x0000001fff097819 */ /* 0x000fe20000011418 */
[----:B------:R-:W-:Y:S02]  /*16f0*/  IMAD R0, R103, R18, R0 ;  /* 0x0000001267007224 */ /* 0x000fe400078e0200 */
[----:B------:R-:W-:-:S03]  /*1700*/  @P4 IMAD.WIDE.U32 R20, R15, R4, RZ ;  /* 0x000000040f144225 */ /* 0x000fc600078e00ff */
[----:B------:R-:W-:Y:S01]  /*1710*/  IADD3 R7, R7, R0, RZ ;  /* 0x0000000007077210 */ /* 0x000fe20007ffe0ff */
        /* <DEDUP_REMOVED lines=20> */
.L_x_6689:
        /* <DEDUP_REMOVED lines=15> */
[C---:B------:R-:W-:Y:S01]  /*1950*/  IMAD.SHL.U32 R163, R20.reuse, 0x40, RZ ;  /* 0x0000004014a37824 */ /* 0x040fe200078e00ff */
[CC--:B------:R-:W-:Y:S01]  /*1960*/  ISETP.GE.AND P6, PT, R20.reuse, R156.reuse, PT ;  /* 0x0000009c1400720c */ /* 0x0c0fe20003fc6270 */
[----:B------:R-:W-:Y:S01]  /*1970*/  IMAD.IADD R4, R91, 0x1, -R4 ;  /* 0x000000015b047824 */ /* 0x000fe200078e0a04 */
[----:B------:R-:W-:Y:S01]  /*1980*/  SHF.R.S32.HI R17, RZ, 0x1f, R16 ;  /* 0x0000001fff117819 */ /* 0x000fe20000011410 */
[----:B------:R-:W-:Y:S01]  /*1990*/  VIADD R5, R20, 0x10 ;  /* 0x0000001014057836 */ /* 0x000fe20000000000 */
[----:B------:R-:W-:Y:S01]  /*19a0*/  LOP3.LUT R163, R163, 0x1c0, RZ, 0xc0, !PT ;  /* 0x000001c0a3a37812 */ /* 0x000fe200078ec0ff */
[----:B------:R-:W3:Y:S01]  /*19b0*/  @P1 LDC.64 R6, c[0x0][0x240] ;  /* 0x00009000ff061b82 */ /* 0x000ee20000000a00 */
[----:B------:R-:W-:Y:S01]  /*19c0*/  SHF.L.U32 R166, R4, 0x3, RZ ;  /* 0x0000000304a67819 */ /* 0x000fe200000006ff */
[----:B------:R-:W-:Y:S01]  /*19d0*/  IMAD.IADD R19, R91, 0x1, -R28 ;  /* 0x000000015b137824 */ /* 0x000fe200078e0a1c */
[----:B------:R-:W-:Y:S01]  /*19e0*/  ISETP.GE.AND P5, PT, R5, R156, PT ;  /* 0x0000009c0500720c */ /* 0x000fe20003fa6270 */
[----:B------:R-:W-:Y:S01]  /*19f0*/  IMAD R37, R17, UR4, RZ ;  /* 0x0000000411257c24 */ /* 0x000fe2000f8e02ff */
[-C--:B------:R-:W-:Y:S01]  /*1a00*/  ISETP.GE.AND P4, PT, R5, R12.reuse, PT ;  /* 0x0000000c0500720c */ /* 0x080fe20003f86270 */
[----:B------:R-:W-:Y:S01]  /*1a10*/  IMAD R15, R9, UR6, RZ ;  /* 0x00000006090f7c24 */ /* 0x000fe2000f8e02ff */
[----:B------:R-:W-:Y:S01]  /*1a20*/  ISETP.GE.AND P3, PT, R5, R12, PT ;  /* 0x0000000c0500720c */ /* 0x000fe20003f66270 */
[----:B------:R-:W-:Y:S01]  /*1a30*/  IMAD R37, R16, UR5, R37 ;  /* 0x0000000510257c24 */ /* 0x000fe2000f8e0225 */
[----:B------:R-:W-:Y:S01]  /*1a40*/  @!P1 SHF.R.S32.HI R5, RZ, 0x1f, R11 ;  /* 0x0000001fff059819 */ /* 0x000fe2000001140b */
[----:B------:R-:W-:Y:S01]  /*1a50*/  IMAD R15, R24, UR7, R15 ;  /* 0x00000007180f7c24 */ /* 0x000fe2000f8e020f */
[--C-:B------:R-:W-:Y:S01]  /*1a60*/  LOP3.LUT R30, R163, 0x38, R166.reuse, 0xf8, !PT ;  /* 0x00000038a31e7812 */ /* 0x100fe200078ef8a6 */
[----:B------:R-:W-:Y:S01]  /*1a70*/  BSSY B0, `(.L_x_6691) ;  /* 0x0000042000007945 */ /* 0x000fe20003800000 */
[----:B------:R-:W-:Y:S01]  /*1a80*/  SHF.R.U32.HI R163, RZ, 0x3, R163 ;  /* 0x00000003ffa37819 */ /* 0x000fe200000116a3 */
[----:B------:R-:W-:Y:S01]  /*1a90*/  VIADD R27, R20, 0x20 ;  /* 0x00000020141b7836 */ /* 0x000fe20000000000 */
[----:B------:R-:W-:Y:S01]  /*1aa0*/  SHF.R.S32.HI R31, RZ, 0x1f, R166 ;  /* 0x0000001fff1f7819 */ /* 0x000fe200000114a6 */
[-C--:B--2--5:R-:W-:Y:S01]  /*1ab0*/  @!P1 IMAD R10, R5, R2.reuse, RZ ;  /* 0x00000002050a9224 */ /* 0x0a4fe200078e02ff */
[----:B------:R-:W-:Y:S01]  /*1ac0*/  LOP3.LUT R163, R30, R163, RZ, 0x3c, !PT ;  /* 0x000000a31ea37212 */ /* 0x000fe200078e3cff */
[----:B------:R-:W-:Y:S01]  /*1ad0*/  @!P1 IMAD.WIDE.U32 R32, R11, R2, RZ ;  /* 0x000000020b209225 */ /* 0x000fe200078e00ff */
[----:B------:R-:W-:-:S02]  /*1ae0*/  SHF.R.S32.HI R30, RZ, 0x1f, R19 ;  /* 0x0000001fff1e7819 */ /* 0x000fc40000011413 */
[----:B------:R-:W-:Y:S01]  /*1af0*/  LEA.HI R5, R92, R91, RZ, 0x6 ;  /* 0x0000005b5c057211 */ /* 0x000fe200078f30ff */
[----:B------:R-:W-:Y:S01]  /*1b00*/  @!P1 IMAD R3, R11, R3, R10 ;  /* 0x000000030b039224 */ /* 0x000fe200078e020a */
[----:B------:R-:W-:Y:S01]  /*1b10*/  LEA.HI R10, R30, R19, RZ, 0x3 ;  /* 0x000000131e0a7211 */ /* 0x000fe200078f18ff */
[----:B---3--:R-:W-:Y:S01]  /*1b20*/  @P1 IMAD.WIDE.U32 R34, R165, R6, RZ ;  /* 0x00000006a5221225 */ /* 0x008fe200078e00ff */
[----:B------:R-:W-:Y:S02]  /*1b30*/  IADD3 R8, P2, R166, R8, RZ ;  /* 0x00000008a6087210 */ /* 0x000fe40007f5e0ff */
[----:B------:R-:W-:Y:S01]  /*1b40*/  LOP3.LUT R6, R10, 0xfffffff8, RZ, 0xc0, !PT ;  /* 0xfffffff80a067812 */ /* 0x000fe200078ec0ff */
[----:B------:R-:W-:Y:S01]  /*1b50*/  IMAD.SHL.U32 R30, R5, 0x8, RZ ;  /* 0x00000008051e7824 */ /* 0x000fe200078e00ff */
[----:B------:R-:W-:Y:S01]  /*1b60*/  SHF.R.S32.HI R21, RZ, 0x1f, R20 ;  /* 0x0000001fff157819 */ /* 0x000fe20000011414 */
[----:B------:R-:W-:Y:S02]  /*1b70*/  @P1 IMAD.MOV.U32 R5, RZ, RZ, R34 ;  /* 0x000000ffff051224 */ /* 0x000fe400078e0022 */
[----:B------:R-:W-:Y:S01]  /*1b80*/  @!P1 IMAD.MOV.U32 R5, RZ, RZ, R32 ;  /* 0x000000ffff059224 */ /* 0x000fe200078e0020 */
[----:B------:R-:W-:Y:S01]  /*1b90*/  LOP3.LUT R163, R163, 0xfffffe00, R30, 0xf8, !PT ;  /* 0xfffffe00a3a37812 */ /* 0x000fe200078ef81e */
[----:B------:R-:W-:Y:S01]  /*1ba0*/  @P1 IMAD R2, R165, R7, R35 ;  /* 0x00000007a5021224 */ /* 0x000fe200078e0223 */
[----:B------:R-:W-:Y:S01]  /*1bb0*/  @!P1 IADD3 R2, R33, R3, RZ ;  /* 0x0000000321029210 */ /* 0x000fe20007ffe0ff */
[----:B------:R-:W-:Y:S01]  /*1bc0*/  IMAD.IADD R19, R19, 0x1, -R6 ;  /* 0x0000000113137824 */ /* 0x000fe200078e0a06 */
[----:B------:R-:W-:Y:S01]  /*1bd0*/  IADD3 R34, P1, R166, R5, RZ ;  /* 0x00000005a6227210 */ /* 0x000fe20007f3e0ff */
[----:B------:R-:W2:Y:S01]  /*1be0*/  LDC.64 R6, c[0x0][0x3c8] ;  /* 0x0000f200ff067b82 */ /* 0x000ea20000000a00 */
[----:B------:R-:W-:Y:S01]  /*1bf0*/  IMAD.X R9, R31, 0x1, R0, P2 ;  /* 0x000000011f097824 */ /* 0x000fe200010e0600 */
[----:B------:R-:W-:Y:S01]  /*1c00*/  MOV R3, 0x20 ;  /* 0x0000002000037802 */ /* 0x000fe20000000f00 */
[----:B------:R-:W-:-:S02]  /*1c10*/  IMAD.MOV.U32 R5, RZ, RZ, 0x10 ;  /* 0x00000010ff057424 */ /* 0x000fc400078e00ff */
[----:B------:R-:W-:Y:S01]  /*1c20*/  IMAD.X R35, R31, 0x1, R2, P1 ;  /* 0x000000011f237824 */ /* 0x000fe200008e0602 */
[----:B------:R-:W-:Y:S01]  /*1c30*/  R2P PR, R19, 0x6 ;  /* 0x0000000613007804 */ /* 0x000fe20000000000 */
[----:B------:R-:W-:-:S04]  /*1c40*/  IMAD.WIDE.U32 R24, R24, UR6, R8 ;  /* 0x0000000618187c25 */ /* 0x000fc8000f8e0008 */
[----:B------:R-:W-:Y:S01]  /*1c50*/  IMAD.WIDE.U32 R34, R16, UR4, R34 ;  /* 0x0000000410227c25 */ /* 0x000fe2000f8e0022 */
[----:B------:R-:W-:Y:S01]  /*1c60*/  UMOV UR4, 0x400 ;  /* 0x0000040000047882 */ /* 0x000fe20000000000 */
[----:B------:R-:W-:Y:S01]  /*1c70*/  SEL R2, R5, 0xfffffff0, !P1 ;  /* 0xfffffff005027807 */ /* 0x000fe20004800000 */
[----:B-1----:R-:W-:Y:S01]  /*1c80*/  ULEA UR4, UR8, UR4, 0x18 ;  /* 0x0000000408047291 */ /* 0x002fe2000f8ec03f */
[----:B------:R-:W-:Y:S01]  /*1c90*/  IMAD.WIDE R28, R29, 0x40, R20 ;  /* 0x000000401d1c7825 */ /* 0x000fe200078e0214 */
[----:B------:R-:W-:-:S03]  /*1ca0*/  SEL R0, R3, 0xffffffe0, !P2 ;  /* 0xffffffe003007807 */ /* 0x000fc60005000000 */
[----:B------:R-:W-:Y:S01]  /*1cb0*/  VIADD R157, R166, 0x40 ;  /* 0x00000040a69d7836 */ /* 0x000fe20000000000 */
[----:B------:R-:W-:Y:S01]  /*1cc0*/  LEA R163, R163, UR4, 0x1 ;  /* 0x00000004a3a37c11 */ /* 0x000fe2000f8e08ff */
[----:B------:R-:W-:Y:S01]  /*1cd0*/  IMAD.IADD R37, R35, 0x1, R37 ;  /* 0x0000000123257824 */ /* 0x000fe200078e0225 */
[----:B------:R-:W-:Y:S06]  /*1ce0*/  @P6 BRA `(.L_x_6692) ;  /* 0x0000000000686947 */ /* 0x000fec0003800000 */
        /* <DEDUP_REMOVED lines=26> */
.L_x_6692:
[----:B------:R-:W-:Y:S05]  /*1e90*/  BSYNC B0 ;  /* 0x0000000000007941 */ /* 0x000fea0003800000 */
.L_x_6691:
        /* <DEDUP_REMOVED lines=14> */
[----:B-1-3--:R-:W1:Y:S01]  /*1f80*/  @!P5 LDC.64 R8, c[0x0][0x210] ;  /* 0x00008400ff08db82 */ /* 0x00ae620000000a00 */
        /* <DEDUP_REMOVED lines=18> */
.L_x_6694:
[----:B------:R-:W-:Y:S05]  /*20b0*/  BSYNC B0 ;  /* 0x0000000000007941 */ /* 0x000fea0003800000 */
.L_x_6693:
        /* <DEDUP_REMOVED lines=35> */
.L_x_6696:
[----:B------:R-:W-:Y:S05]  /*22f0*/  BSYNC B0 ;  /* 0x0000000000007941 */ /* 0x000fea0003800000 */
.L_x_6695:
        /* <DEDUP_REMOVED lines=31> */
.L_x_6698:
[----:B------:R-:W-:Y:S05]  /*24f0*/  BSYNC B0 ;  /* 0x0000000000007941 */ /* 0x000fea0003800000 */
.L_x_6697:
        /* <DEDUP_REMOVED lines=29> */
.L_x_6700:
[----:B------:R-:W-:Y:S05]  /*26d0*/  BSYNC B0 ;  /* 0x0000000000007941 */ /* 0x000fea0003800000 */
.L_x_6699:
[----:B------:R-:W-:Y:S04]  /*26e0*/  BSSY B0, `(.L_x_6701) ;  /* 0x0000018000007945 */ /* 0x000fe80003800000 */
[----:B------:R-:W-:Y:S05]  /*26f0*/  @P4 BRA `(.L_x_6702) ;  /* 0x0000000000584947 */ /* 0x000fea0003800000 */
[----:B------:R-:W-:Y:S01]  /*2700*/  ULDC UR5, c[0x0][0x2d0] ;  /* 0x0000b40000057ab9 */ /* 0x000fe20000000800 */
[----:B-1-3--:R-:W-:Y:S02]  /*2710*/  IADD3 R29, P4, R159, R128, RZ ;  /* 0x000000809f1d7210 */ /* 0x00afe40007f9e0ff */
[----:B------:R-:W-:Y:S02]  /*2720*/  ISETP.GE.AND P2, PT, R166, UR5, PT ;  /* 0x00000005a6007c0c */ /* 0x000fe4000bf46270 */
[----:B------:R-:W-:Y:S01]  /*2730*/  ISETP.GE.AND P1, PT, R157, UR5, PT ;  /* 0x000000059d007c0c */ /* 0x000fe2000bf26270 */
[----:B------:R-:W-:-:S10]  /*2740*/  IMAD.X R22, R158, 0x1, R127, P4 ;  /* 0x000000019e167824 */ /* 0x000fd400020e067f */
        /* <DEDUP_REMOVED lines=17> */
.L_x_6702:
[----:B------:R-:W-:Y:S05]  /*2860*/  BSYNC B0 ;  /* 0x0000000000007941 */ /* 0x000fea0003800000 */
.L_x_6701:
[----:B------:R-:W-:Y:S01]  /*2870*/  BSSY B0, `(.L_x_6703) ;  /* 0x0000019000007945 */ /* 0x000fe20003800000 */
[----:B------:R-:W-:-:S03]  /*2880*/  ISETP.GE.AND P1, PT, R27, R12, PT ;  /* 0x0000000c1b00720c */ /* 0x000fc60003f26270 */
[----:B------:R-:W-:Y:S10]  /*2890*/  @P6 BRA `(.L_x_6704) ;  /* 0x0000000000586947 */ /* 0x000ff40003800000 */
        /* <DEDUP_REMOVED lines=22> */
.L_x_6704:
[----:B------:R-:W-:Y:S05]  /*2a00*/  BSYNC B0 ;  /* 0x0000000000007941 */ /* 0x000fea0003800000 */
.L_x_6703:
[----:B------:R-:W-:Y:S01]  /*2a10*/  ISETP.GE.AND P2, PT, R23, R12, PT ;  /* 0x0000000c1700720c */ /* 0x000fe20003f46270 */
[----:B------:R-:W-:Y:S01]  /*2a20*/  BSSY B0, `(.L_x_6705) ;  /* 0x000001c000007945 */ /* 0x000fe20003800000 */
[----:B------:R-:W-:Y:S02]  /*2a30*/  IADD3 R18, P6, R20, R18, RZ ;  /* 0x0000001214127210 */ /* 0x000fe40007fde0ff */
[----:B------:R-:W-:-:S09]  /*2a40*/  SHF.R.S32.HI R27, RZ, 0x4, R14 ;  /* 0x00000004ff1b7819 */ /* 0x000fd2000001140e */
[----:B------:R-:W-:Y:S05]  /*2a50*/  @P2 BRA `(.L_x_6706) ;  /* 0x0000000000602947 */ /* 0x000fea0003800000 */
[----:B------:R-:W-:Y:S01]  /*2a60*/  ULDC UR5, c[0x0][0x2d0] ;  /* 0x0000b40000057ab9 */ /* 0x000fe20000000800 */
[----:B------:R-:W-:Y:S01]  /*2a70*/  IMAD.MOV.U32 R129, RZ, RZ, R127 ;  /* 0x000000ffff817224 */ /* 0x000fe200078e007f */
[----:B------:R-:W-:Y:S01]  /*2a80*/  ISETP.GE.AND P4, PT, R166, UR5, PT ;  /* 0x00000005a6007c0c */ /* 0x000fe2000bf86270 */
[----:B------:R-:W-:Y:S01]  /*2a90*/  IMAD R22, R103, 0x30, RZ ;  /* 0x0000003067167824 */ /* 0x000fe200078e02ff */
[----:B------:R-:W-:Y:S01]  /*2aa0*/  ISETP.GE.AND P2, PT, R157, UR5, PT ;  /* 0x000000059d007c0c */ /* 0x000fe2000bf46270 */
[----:B-1-3--:R-:W-:-:S04]  /*2ab0*/  IMAD.WIDE.U32 R28, R102, 0x30, R128 ;  /* 0x00000030661c7825 */ /* 0x00afc800078e0080 */
        /* <DEDUP_REMOVED lines=18> */
.L_x_6706:
[----:B------:R-:W-:Y:S05]  /*2be0*/  BSYNC B0 ;  /* 0x0000000000007941 */ /* 0x000fea0003800000 */
.L_x_6705:
[----:B------:R-:W0:Y:S01]  /*2bf0*/  LDGDEPBAR ;  /* 0x00000000000079af */ /* 0x000e220000000000 */
[----:B-1-34-:R-:W-:Y:S01]  /*2c00*/  SHF.R.S32.HI R8, RZ, 0x1f, R11 ;  /* 0x0000001fff087819 */ /* 0x01afe2000001140b */
[----:B------:R-:W-:Y:S01]  /*2c10*/  ULDC.64 UR6, c[0x0][0x3d0] ;  /* 0x0000f40000067ab9 */ /* 0x000fe20000000a00 */
[----:B------:R-:W-:Y:S01]  /*2c20*/  IMAD.SHL.U32 R9, R4, 0x40, RZ ;  /* 0x0000004004097824 */ /* 0x000fe200078e00ff */
[----:B------:R-:W1:Y:S01]  /*2c30*/  LDC.64 R124, c[0x0][0x250] ;  /* 0x00009400ff7c7b82 */ /* 0x000e620000000a00 */
[----:B------:R-:W-:Y:S01]  /*2c40*/  IMAD.WIDE.U32 R16, R11, UR6, R16 ;  /* 0x000000060b107c25 */ /* 0x000fe2000f8e0010 */
[-C--:B------:R-:W-:Y:S01]  /*2c50*/  ISETP.GE.AND P4, PT, R20, R12.reuse, PT ;  /* 0x0000000c1400720c */ /* 0x080fe20003f86270 */
[----:B------:R-:W-:Y:S01]  /*2c60*/  ULDC UR5, c[0x0][0x2e8] ;  /* 0x0000ba0000057ab9 */ /* 0x000fe20000000800 */
[----:B------:R-:W-:Y:S01]  /*2c70*/  ISETP.GE.AND P2, PT, R23, R12, PT ;  /* 0x0000000c1700720c */ /* 0x000fe20003f46270 */
[----:B------:R-:W-:Y:S01]  /*2c80*/  IMAD R8, R8, UR6, RZ ;  /* 0x0000000608087c24 */ /* 0x000fe2000f8e02ff */
[----:B--2---:R-:W-:Y:S01]  /*2c90*/  LEA R6, P5, R16, R6, 0x2 ;  /* 0x0000000610067211 */ /* 0x004fe200078a10ff */
[----:B------:R-:W-:Y:S01]  /*2ca0*/  IMAD.SHL.U32 R20, R20, 0x8, RZ ;  /* 0x0000000814147824 */ /* 0x000fe200078e00ff */
[----:B------:R-:W-:Y:S01]  /*2cb0*/  LOP3.LUT R9, R9, 0x1c0, RZ, 0xc0, !PT ;  /* 0x000001c009097812 */ /* 0x000fe200078ec0ff */
[----:B------:R-:W-:Y:S01]  /*2cc0*/  IMAD R8, R11, UR7, R8 ;  /* 0x000000070b087c24 */ /* 0x000fe2000f8e0208 */
[----:B------:R-:W-:Y:S01]  /*2cd0*/  LEA.HI R12, R14, R27, RZ, 0x1 ;  /* 0x0000001b0e0c7211 */ /* 0x000fe200078f08ff */
[----:B------:R-:W-:Y:S01]  /*2ce0*/  IMAD.SHL.U32 R19, R19, 0x40, RZ ;  /* 0x0000004013137824 */ /* 0x000fe200078e00ff */
[----:B------:R-:W-:Y:S01]  /*2cf0*/  LOP3.LUT R20, R9, 0x8, R20, 0xf8, !PT ;  /* 0x0000000809147812 */ /* 0x000fe200078ef814 */
[----:B------:R-:W-:Y:S01]  /*2d00*/  IMAD.IADD R8, R17, 0x1, R8 ;  /* 0x0000000111087824 */ /* 0x000fe200078e0208 */
[----:B------:R-:W-:Y:S01]  /*2d10*/  LOP3.LUT R12, R12, 0xfffffffe, RZ, 0xc0, !PT ;  /* 0xfffffffe0c0c7812 */ /* 0x000fe200078ec0ff */
[----:B------:R-:W-:Y:S01]  /*2d20*/  IMAD.SHL.U32 R86, R10, 0x40, RZ ;  /* 0x000000400a567824 */ /* 0x000fe200078e00ff */
[----:B------:R-:W-:Y:S01]  /*2d30*/  SHF.R.U32.HI R9, RZ, 0x3, R9 ;  /* 0x00000003ff097819 */ /* 0x000fe20000011609 */
[----:B------:R-:W-:Y:S01]  /*2d40*/  IMAD.X R13, R21, 0x1, R13, P6 ;  /* 0x00000001150d7824 */ /* 0x000fe200030e060d */
[----:B------:R-:W-:Y:S01]  /*2d50*/  LEA.HI.X R7, R16, R7, R8, 0x2, P5 ;  /* 0x0000000710077211 */ /* 0x000fe200028f1408 */
[----:B------:R-:W-:Y:S01]  /*2d60*/  IMAD.IADD R12, R27, 0x1, -R12 ;  /* 0x000000011b0c7824 */ /* 0x000fe200078e0a0c */
[----:B------:R-:W-:-:S04]  /*2d70*/  DEPBAR.LE SB0, 0x0 ;  /* 0x000080000000791a */ /* 0x000fc80000000000 */
[----:B------:R2:W5:Y:S01]  /*2d80*/  LDG.E R29, desc[UR10][R6.64] ;  /* 0x0000000a061d7981 */ /* 0x000562000c1e1900 */
[----:B------:R-:W-:Y:S01]  /*2d90*/  LOP3.LUT R9, R20, R9, RZ, 0x3c, !PT ;  /* 0x0000000914097212 */ /* 0x000fe200078e3cff */
[----:B------:R-:W-:Y:S01]  /*2da0*/  IMAD.IADD R25, R25, 0x1, R15 ;  /* 0x0000000119197824 */ /* 0x000fe200078e020f */
[----:B------:R-:W-:Y:S01]  /*2db0*/  LOP3.LUT R19, R19, 0x1c0, RZ, 0xc0, !PT ;  /* 0x000001c013137812 */ /* 0x000fe200078ec0ff */
[----:B------:R-:W-:Y:S01]  /*2dc0*/  BAR.SYNC.DEFER_BLOCKING 0x0 ;  /* 0x0000000000007b1d */ /* 0x000fe20000010000 */
[----:B------:R-:W-:Y:S01]  /*2dd0*/  LEA.HI R92, R92, R91, RZ, 0x5 ;  /* 0x0000005b5c5c7211 */ /* 0x000fe200078f28ff */
[C---:B------:R-:W-:Y:S01]  /*2de0*/  IMAD R154, R12.reuse, 0x200, R9 ;  /* 0x000002000c9a7824 */ /* 0x040fe200078e0209 */
[----:B------:R-:W-:Y:S01]  /*2df0*/  SHF.R.U32.HI R85, RZ, 0x3, R19 ;  /* 0x00000003ff557819 */ /* 0x000fe20000011613 */
[----:B------:R-:W-:Y:S01]  /*2e00*/  IMAD.SHL.U32 R12, R12, 0x8, RZ ;  /* 0x000000080c0c7824 */ /* 0x000fe200078e00ff */
[----:B------:R-:W-:Y:S01]  /*2e10*/  SHF.R.S32.HI R89, RZ, 0x5, R92 ;  /* 0x00000005ff597819 */ /* 0x000fe2000001145c */
[-C--:B-1----:R-:W-:Y:S01]  /*2e20*/  IMAD R9, R13, R124.reuse, RZ ;  /* 0x0000007c0d097224 */ /* 0x082fe200078e02ff */
[----:B------:R-:W-:Y:S01]  /*2e30*/  LOP3.LUT R86, R86, 0xfffffe00, RZ, 0xc0, !PT ;  /* 0xfffffe0056567812 */ /* 0x000fe200078ec0ff */
[----:B------:R-:W-:Y:S01]  /*2e40*/  IMAD.WIDE.U32 R30, R18, R124, R24 ;  /* 0x0000007c121e7225 */ /* 0x000fe200078e0018 */
[----:B------:R-:W-:Y:S01]  /*2e50*/  LOP3.LUT R12, R19, 0x8, R12, 0xf8, !PT ;  /* 0x00000008130c7812 */ /* 0x000fe200078ef80c */
[----:B------:R-:W-:-:S02]  /*2e60*/  ULDC.64 UR6, c[0x0][0x220] ;  /* 0x0000880000067ab9 */ /* 0x000fc40000000a00 */
[----:B------:R-:W-:Y:S01]  /*2e70*/  IMAD R9, R18, R125, R9 ;  /* 0x0000007d12097224 */ /* 0x000fe200078e0209 */
[----:B------:R-:W-:Y:S01]  /*2e80*/  LOP3.LUT R85, R12, R85, RZ, 0x3c, !PT ;  /* 0x000000550c557212 */ /* 0x000fe200078e3cff */
[----:B------:R-:W-:Y:S01]  /*2e90*/  IMAD R8, R89, 0x400, R86 ;  /* 0x0000040059087824 */ /* 0x000fe200078e0256 */
[----:B------:R2:W-:Y:S04]  /*2ea0*/  @P4 STS.128 [R163+0x8000], RZ ;  /* 0x008000ffa3004388 */ /* 0x0005e80000000c00 */
[----:B------:R2:W-:Y:S01]  /*2eb0*/  @P4 STS.128 [R163+0xa000], RZ ;  /* 0x00a000ffa3004388 */ /* 0x0005e20000000c00 */
[----:B------:R-:W-:Y:S01]  /*2ec0*/  IMAD.IADD R155, R85, 0x1, R8 ;  /* 0x00000001559b7824 */ /* 0x000fe200078e0208 */
[----:B------:R-:W-:Y:S01]  /*2ed0*/  LEA R180, P5, R30, UR6, 0x1 ;  /* 0x000000061eb47c11 */ /* 0x000fe2000f8a08ff */
[----:B------:R-:W-:Y:S01]  /*2ee0*/  IMAD.IADD R28, R31, 0x1, R9 ;  /* 0x000000011f1c7824 */ /* 0x000fe200078e0209 */
[----:B------:R-:W1:Y:S01]  /*2ef0*/  MUFU.RCP R88, UR5 ;  /* 0x0000000500587d08 */ /* 0x000e620008001000 */
[----:B------:R-:W-:Y:S01]  /*2f00*/  BSSY B0, `(.L_x_6707) ;  /* 0x0000017000007945 */ /* 0x000fe20003800000 */
[C---:B------:R-:W-:Y:S01]  /*2f10*/  SHF.L.U64.HI R160, R124.reuse, 0x4, R125 ;  /* 0x000000047ca07819 */ /* 0x040fe2000001027d */
[----:B------:R-:W-:Y:S01]  /*2f20*/  IMAD.SHL.U32 R161, R124, 0x10, RZ ;  /* 0x000000107ca17824 */ /* 0x000fe200078e00ff */
[----:B------:R-:W-:-:S02]  /*2f30*/  LEA R154, R154, UR4, 0x1 ;  /* 0x000000049a9a7c11 */ /* 0x000fc4000f8e08ff */
[----:B------:R-:W-:Y:S02]  /*2f40*/  LEA R155, R155, UR4, 0x1 ;  /* 0x000000049b9b7c11 */ /* 0x000fe4000f8e08ff */
[----:B------:R-:W-:Y:S01]  /*2f50*/  LEA.HI.X R183, R30, UR7, R28, 0x1, P5 ;  /* 0x000000071eb77c11 */ /* 0x000fe2000a8f0c1c */
[----:B------:R-:W-:Y:S06]  /*2f60*/  @P4 BRA `(.L_x_6708) ;  /* 0x0000000000404947 */ /* 0x000fec0003800000 */
        /* <DEDUP_REMOVED lines=11> */
[----:B---3--:R-:W-:-:S05]  /*3020*/  MOV R181, R183 ;  /* 0x000000b700b57202 */ /* 0x008fca0000000f00 */
[----:B------:R-:W-:Y:S01]  /*3030*/  @!PT LDS RZ, [RZ] ;  /* 0x00000000fffff984 */ /* 0x000fe20000000800 */
[----:B------:R-:W-:Y:S01]  /*3040*/  @!PT LDS RZ, [RZ] ;  /* 0x00000000fffff984 */ /* 0x000fe20000000800 */
[----:B------:R-:W-:Y:S01]  /*3050*/  @!PT LDS RZ, [RZ] ;  /* 0x00000000fffff984 */ /* 0x000fe20000000800 */
[----:B------:R4:W-:Y:S02]  /*3060*/  LDGSTS.E.BYPASS.LTC128B.128 [R163+0xa000], desc[UR10][R180.64+0x80] ;  /* 0x0a000080b4a37fae */ /* 0x0009e4000b901d4a */
.L_x_6708:
[----:B------:R-:W-:Y:S05]  /*3070*/  BSYNC B0 ;  /* 0x0000000000007941 */ /* 0x000fea0003800000 */
.L_x_6707:
[----:B------:R1:W-:Y:S01]  /*3080*/  @P3 STS.128 [R163+0x8800], RZ ;  /* 0x008800ffa3003388 */ /* 0x0003e20000000c00 */
[----:B------:R-:W-:Y:S03]  /*3090*/  BSSY B0, `(.L_x_6709) ;  /* 0x0000015000007945 */ /* 0x000fe60003800000 */
[----:B------:R1:W-:Y:S01]  /*30a0*/  @P3 STS.128 [R163+0xa800], RZ ;  /* 0x00a800ffa3003388 */ /* 0x0003e20000000c00 */
[----:B------:R-:W-:Y:S05]  /*30b0*/  @P3 BRA `(.L_x_6710) ;  /* 0x0000000000483947 */ /* 0x000fea0003800000 */
[----:B------:R-:W-:Y:S02]  /*30c0*/  ULDC UR5, c[0x0][0x2d0] ;  /* 0x0000b40000057ab9 */ /* 0x000fe40000000800 */
[----:B------:R-:W-:Y:S02]  /*30d0*/  ISETP.GE.AND P4, PT, R166, UR5, PT ;  /* 0x00000005a6007c0c */ /* 0x000fe4000bf86270 */
[----:B------:R-:W-:-:S11]  /*30e0*/  ISETP.GE.AND P3, PT, R157, UR5, PT ;  /* 0x000000059d007c0c */ /* 0x000fd6000bf66270 */
[C---:B--2---:R-:W-:Y:S01]  /*30f0*/  @!P4 LEA R6, P5, R161.reuse, R180, 0x1 ;  /* 0x000000b4a106c211 */ /* 0x044fe200078a08ff */
        /* <DEDUP_REMOVED lines=8> */
[----:B--2---:R-:W-:-:S04]  /*3180*/  LEA R6, P3, R161, R180, 0x1 ;  /* 0x000000b4a1067211 */ /* 0x004fc800078608ff */
[----:B------:R-:W-:-:S05]  /*3190*/  LEA.HI.X R7, R161, R183, R160, 0x1, P3 ;  /* 0x000000b7a1077211 */ /* 0x000fca00018f0ca0 */
[----:B------:R-:W-:Y:S01]  /*31a0*/  @!PT LDS RZ, [RZ] ;  /* 0x00000000fffff984 */ /* 0x000fe20000000800 */
[----:B------:R-:W-:Y:S01]  /*31b0*/  @!PT LDS RZ, [RZ] ;  /* 0x00000000fffff984 */ /* 0x000fe20000000800 */
[----:B------:R-:W-:Y:S01]  /*31c0*/  @!PT LDS RZ, [RZ] ;  /* 0x00000000fffff984 */ /* 0x000fe20000000800 */
[----:B------:R2:W-:Y:S04]  /*31d0*/  LDGSTS.E.BYPASS.LTC128B.128 [R163+0xa800], desc[UR10][R6.64+0x80] ;  /* 0x0a80008006a37fae */ /* 0x0005e8000b901d4a */
.L_x_6710:
[----:B------:R-:W-:Y:S05]  /*31e0*/  BSYNC B0 ;  /* 0x0000000000007941 */ /* 0x000fea0003800000 */
.L_x_6709:
[----:B------:R1:W-:Y:S01]  /*31f0*/  @P1 STS.128 [R163+0x9000], RZ ;  /* 0x009000ffa3001388 */ /* 0x0003e20000000c00 */
[----:B------:R-:W-:Y:S03]  /*3200*/  BSSY B0, `(.L_x_6711) ;  /* 0x0000017000007945 */ /* 0x000fe60003800000 */
[----:B------:R1:W-:Y:S01]  /*3210*/  @P1 STS.128 [R163+0xb000], RZ ;  /* 0x00b000ffa3001388 */ /* 0x0003e20000000c00 */
[----:B------:R-:W-:Y:S05]  /*3220*/  @P1 BRA `(.L_x_6712) ;  /* 0x0000000000501947 */ /* 0x000fea0003800000 */
[----:B------:R-:W-:Y:S01]  /*3230*/  ULDC UR5, c[0x0][0x2d0] ;  /* 0x0000b40000057ab9 */ /* 0x000fe20000000800 */
[----:B--2---:R-:W-:Y:S01]  /*3240*/  IMAD.SHL.U32 R7, R124, 0x20, RZ ;  /* 0x000000207c077824 */ /* 0x004fe200078e00ff */
        /* <DEDUP_REMOVED lines=18> */
.L_x_6712:
[----:B------:R-:W-:Y:S05]  /*3370*/  BSYNC B0 ;  /* 0x0000000000007941 */ /* 0x000fea0003800000 */
.L_x_6711:
[----:B------:R1:W-:Y:S01]  /*3380*/  @P2 STS.128 [R163+0x9800], RZ ;  /* 0x009800ffa3002388 */ /* 0x0003e20000000c00 */
[----:B------:R-:W-:Y:S03]  /*3390*/  BSSY B0, `(.L_x_6713) ;  /* 0x0000019000007945 */ /* 0x000fe60003800000 */
[----:B------:R1:W-:Y:S01]  /*33a0*/  @P2 STS.128 [R163+0xb800], RZ ;  /* 0x00b800ffa3002388 */ /* 0x0003e20000000c00 */
[----:B------:R-:W-:Y:S05]  /*33b0*/  @P2 BRA `(.L_x_6714) ;  /* 0x0000000000582947 */ /* 0x000fea0003800000 */
[----:B------:R-:W-:Y:S02]  /*33c0*/  ULDC UR5, c[0x0][0x2d0] ;  /* 0x0000b40000057ab9 */ /* 0x000fe40000000800 */
[----:B------:R-:W-:Y:S02]  /*33d0*/  ISETP.GE.AND P2, PT, R166, UR5, PT ;  /* 0x00000005a6007c0c */ /* 0x000fe4000bf46270 */
[----:B------:R-:W-:-:S11]  /*33e0*/  ISETP.GE.AND P1, PT, R157, UR5, PT ;  /* 0x000000059d007c0c */ /* 0x000fd6000bf26270 */
[----:B---34-:R-:W-:Y:S01]  /*33f0*/  @!P2 MOV R181, R183 ;  /* 0x000000b700b5a202 */ /* 0x018fe20000000f00 */
[----:B--2---:R-:W-:Y:S01]  /*3400*/  @!P2 IMAD R6, R125, 0x60, RZ ;  /* 0x000000607d06a824 */ /* 0x004fe200078e02ff */
        /* <DEDUP_REMOVED lines=11> */
[----:B--2---:R-:W-:-:S05]  /*34c0*/  IMAD.WIDE.U32 R8, R124, 0x60, R180 ;  /* 0x000000607c087825 */ /* 0x004fca00078e00b4 */
[----:B------:R-:W-:-:S05]  /*34d0*/  IADD3 R9, R9, R6, RZ ;  /* 0x0000000609097210 */ /* 0x000fca0007ffe0ff */
[----:B------:R-:W-:Y:S01]  /*34e0*/  @!PT LDS RZ, [RZ] ;  /* 0x00000000fffff984 */ /* 0x000fe20000000800 */
[----:B------:R-:W-:Y:S01]  /*34f0*/  @!PT LDS RZ, [RZ] ;  /* 0x00000000fffff984 */ /* 0x000fe20000000800 */
[----:B------:R-:W-:Y:S01]  /*3500*/  @!PT LDS RZ, [RZ] ;  /* 0x00000000fffff984 */ /* 0x000fe20000000800 */
[----:B------:R2:W-:Y:S02]  /*3510*/  LDGSTS.E.BYPASS.LTC128B.128 [R163+0xb800], desc[UR10][R8.64+0x80] ;  /* 0x0b80008008a37fae */ /* 0x0005e4000b901d4a */
.L_x_6714:
[----:B------:R-:W-:Y:S05]  /*3520*/  BSYNC B0 ;  /* 0x0000000000007941 */ /* 0x000fea0003800000 */
.L_x_6713:
[----:B------:R-:W-:Y:S01]  /*3530*/  LDSM.16.M88.4 R44, [R155] ;  /* 0x000000009b2c783b */ /* 0x000fe20000000200 */
[----:B------:R-:W-:Y:S01]  /*3540*/  LOP3.LUT P1, RZ, R4, 0x2, RZ, 0xc0, !PT ;  /* 0x0000000204ff7812 */ /* 0x000fe2000782c0ff */
[--C-:B------:R-:W-:Y:S01]  /*3550*/  IMAD R153, R2, 0x2, R155.reuse ;  /* 0x0000000202997824 */ /* 0x100fe200078e029b */
[----:B------:R-:W-:Y:S01]  /*3560*/  LOP3.LUT R92, R92, 0xffffffe0, RZ, 0xc0, !PT ;  /* 0xffffffe05c5c7812 */ /* 0x000fe200078ec0ff */
[----:B------:R-:W3:Y:S01]  /*3570*/  LDSM.16.M88.4 R16, [R154+0x4000] ;  /* 0x004000009a10783b */ /* 0x000ee20000000200 */
[----:B------:R-:W-:Y:S01]  /*3580*/  SEL R5, R5, 0xfffffff0, !P1 ;  /* 0xfffffff005057807 */ /* 0x000fe20004800000 */
[----:B------:R-:W-:Y:S01]  /*3590*/  IMAD R151, R0, 0x2, R155 ;  /* 0x0000000200977824 */ /* 0x000fe200078e029b */
[----:B------:R-:W-:Y:S01]  /*35a0*/  LOP3.LUT P1, RZ, R4, 0x4, RZ, 0xc0, !PT ;  /* 0x0000000404ff7812 */ /* 0x000fe2000782c0ff */
[----:B------:R-:W4:Y:S01]  /*35b0*/  LDSM.16.M88.4 R76, [R154+0x5000] ;  /* 0x005000009a4c783b */ /* 0x000f220000000200 */
[----:B------:R-:W-:Y:S02]  /*35c0*/  VIADD R4, R154, 0x4000 ;  /* 0x000040009a047836 */ /* 0x000fe40000000000 */
[----:B------:R-:W-:Y:S01]  /*35d0*/  IMAD R94, R5, 0x2, R154 ;  /* 0x00000002055e7824 */ /* 0x000fe200078e029a */
[----:B--2---:R-:W2:Y:S01]  /*35e0*/  LDSM.16.M88.4 R8, [R154+0x4800] ;  /* 0x004800009a08783b */ /* 0x004ea20000000200 */
[----:B------:R-:W-:Y:S01]  /*35f0*/  SEL R3, R3, 0xffffffe0, !P1 ;  /* 0xffffffe003037807 */ /* 0x000fe20004800000 */
[----:B------:R-:W-:-:S02]  /*3600*/  IMAD R152, R5, 0x2, R4 ;  /* 0x0000000205987824 */ /* 0x000fc400078e0204 */
[----:B------:R-:W1:Y:S01]  /*3610*/  LDSM.16.M88.4 R32, [R154+0x5800] ;  /* 0x005800009a20783b */ /* 0x000e620000000200 */
[----:B------:R-:W-:Y:S02]  /*3620*/  IMAD R150, R0, 0x2, R153 ;  /* 0x0000000200967824 */ /* 0x000fe400078e0299 */
[C---:B------:R-:W-:Y:S01]  /*3630*/  IMAD R147, R3.reuse, 0x2, R154 ;  /* 0x0000000203937824 */ /* 0x040fe200078e029a */
[----:B------:R-:W-:Y:S01]  /*3640*/  LDSM.16.M88.4 R56, [R153] ;  /* 0x000000009938783b */ /* 0x000fe20000000200 */
[----:B------:R-:W-:Y:S02]  /*3650*/  IMAD R149, R3, 0x2, R152 ;  /* 0x0000000203957824 */ /* 0x000fe400078e0298 */
[C---:B------:R-:W-:Y:S01]  /*3660*/  IMAD.IADD R92, R91.reuse, 0x1, -R92 ;  /* 0x000000015b5c7824 */ /* 0x040fe200078e0a5c */
[----:B------:R-:W1:Y:S01]  /*3670*/  LDSM.16.M88.4 R24, [R94+0x4000] ;  /* 0x004000005e18783b */ /* 0x000e620000000200 */
[----:B------:R-:W-:-:S03]  /*3680*/  IMAD.SHL.U32 R173, R91, 0x2, RZ ;  /* 0x000000025bad7824 */ /* 0x000fc600078e00ff */
[----:B------:R-:W1:Y:S01]  /*3690*/  LDSM.16.M88.4 R64, [R94+0x5000] ;  /* 0x005000005e40783b */ /* 0x000e620000000200 */
[----:B------:R-:W-:Y:S02]  /*36a0*/  SHF.R.S32.HI R171, RZ, 0x1f, R92 ;  /* 0x0000001fffab7819 */ /* 0x000fe4000001145c */
[----:B------:R-:W-:Y:S01]  /*36b0*/  LOP3.LUT R173, R173, 0x6, RZ, 0xc0, !PT ;  /* 0x00000006adad7812 */ /* 0x000fe200078ec0ff */
[----:B------:R-:W1:Y:S01]  /*36c0*/  LDSM.16.M88.4 R68, [R94+0x4800] ;  /* 0x004800005e44783b */ /* 0x000e620000000200 */
[----:B------:R-:W-:-:S03]  /*36d0*/  LEA.HI R171, R171, R92, RZ, 0x2 ;  /* 0x0000005cabab7211 */ /* 0x000fc600078f10ff */
[----:B------:R-:W1:Y:S01]  /*36e0*/  LDSM.16.M88.4 R52, [R94+0x5800] ;  /* 0x005800005e34783b */ /* 0x000e620000000200 */
[----:B------:R-:W-:-:S03]  /*36f0*/  SHF.R.S32.HI R171, RZ, 0x2, R171 ;  /* 0x00000002ffab7819 */ /* 0x000fc600000114ab */
[----:B------:R-:W-:Y:S01]  /*3700*/  LDSM.16.M88.4 R40, [R151] ;  /* 0x000000009728783b */ /* 0x000fe20000000200 */
[C---:B---3--:R-:W-:Y:S03]  /*3710*/  HMMA.16816.F32 R20, R44.reuse, R16, RZ ;  /* 0x000000102c14723c */ /* 0x048fe600000018ff */
[----:B------:R-:W3:Y:S04]  /*3720*/  LDSM.16.M88.4 R36, [R147+0x4000] ;  /* 0x004000009324783b */ /* 0x000ee80000000200 */
[----:B------:R-:W-:Y:S01]  /*3730*/  LDSM.16.M88.4 R72, [R150] ;  /* 0x000000009648783b */ /* 0x000fe20000000200 */
[C---:B------:R-:W-:Y:S03]  /*3740*/  HMMA.16816.F32 R16, R44.reuse, R18, RZ ;  /* 0x000000122c10723c */ /* 0x040fe600000018ff */
[----:B------:R-:W0:Y:S03]  /*3750*/  LDGDEPBAR ;  /* 0x00000000000079af */ /* 0x000e260000000000 */
[C---:B----4-:R-:W-:Y:S06]  /*3760*/  HMMA.16816.F32 R60, R44.reuse, R76, RZ ;  /* 0x0000004c2c3c723c */ /* 0x050fec00000018ff */
[C---:B--2---:R-:W-:Y:S06]  /*3770*/  HMMA.16816.F32 R12, R44.reuse, R8, RZ ;  /* 0x000000082c0c723c */ /* 0x044fec00000018ff */
[C---:B------:R-:W-:Y:S06]  /*3780*/  HMMA.16816.F32 R8, R44.reuse, R10, RZ ;  /* 0x0000000a2c08723c */ /* 0x040fec00000018ff */
[C---:B------:R-:W-:Y:S06]  /*3790*/  HMMA.16816.F32 R76, R44.reuse, R78, RZ ;  /* 0x0000004e2c4c723c */ /* 0x040fec00000018ff */
[C---:B-1----:R-:W-:Y:S06]  /*37a0*/  HMMA.16816.F32 R48, R44.reuse, R32, RZ ;  /* 0x000000202c30723c */ /* 0x042fec00000018ff */
[----:B------:R-:W-:Y:S01]  /*37b0*/  HMMA.16816.F32 R44, R44, R34, RZ ;  /* 0x000000222c2c723c */ /* 0x000fe200000018ff */
[----:B------:R-:W1:Y:S05]  /*37c0*/  LDSM.16.M88.4 R32, [R147+0x4800] ;  /* 0x004800009320783b */ /* 0x000e6a0000000200 */
[C---:B------:R-:W-:Y:S06]  /*37d0*/  HMMA.16816.F32 R20, R56.reuse, R24, R20 ;  /* 0x000000183814723c */ /* 0x040fec0000001814 */
[C---:B------:R-:W-:Y:S01]  /*37e0*/  HMMA.16816.F32 R16, R56.reuse, R26, R16 ;  /* 0x0000001a3810723c */ /* 0x040fe20000001810 */
[----:B------:R-:W2:Y:S05]  /*37f0*/  LDSM.16.M88.4 R24, [R147+0x5000] ;  /* 0x005000009318783b */ /* 0x000eaa0000000200 */
[C---:B------:R-:W-:Y:S01]  /*3800*/  HMMA.16816.F32 R4, R56.reuse, R64, R60 ;  /* 0x000000403804723c */ /* 0x040fe2000000183c */
[----:B------:R-:W4:Y:S05]  /*3810*/  LDSM.16.M88.4 R60, [R147+0x5800] ;  /* 0x00580000933c783b */ /* 0x000f2a0000000200 */
[C---:B------:R-:W-:Y:S06]  /*3820*/  HMMA.16816.F32 R12, R56.reuse, R68, R12 ;  /* 0x00000044380c723c */ /* 0x040fec000000180c */
[C---:B------:R-:W-:Y:S01]  /*3830*/  HMMA.16816.F32 R8, R56.reuse, R70, R8 ;  /* 0x000000463808723c */ /* 0x040fe20000001808 */
[----:B------:R-:W4:Y:S05]  /*3840*/  LDSM.16.M88.4 R68, [R149] ;  /* 0x000000009544783b */ /* 0x000f2a0000000200 */
[C---:B------:R-:W-:Y:S01]  /*3850*/  HMMA.16816.F32 R76, R56.reuse, R66, R76 ;  /* 0x00000042384c723c */ /* 0x040fe2000000184c */
[----:B------:R-:W-:Y:S05]  /*3860*/  LDSM.16.M88.4 R64, [R149+0x800] ;  /* 0x000800009540783b */ /* 0x000fea0000000200 */
[C---:B------:R-:W-:Y:S01]  /*3870*/  HMMA.16816.F32 R80, R56.reuse, R52, R48 ;  /* 0x000000343850723c */ /* 0x040fe20000001830 */
[----:B------:R-:W4:Y:S05]  /*3880*/  LDSM.16.M88.4 R48, [R149+0x1000] ;  /* 0x001000009530783b */ /* 0x000f2a0000000200 */
[----:B------:R-:W-:Y:S01]  /*3890*/  HMMA.16816.F32 R44, R56, R54, R44 ;  /* 0x00000036382c723c */ /* 0x000fe2000000182c */
[----:B------:R-:W-:Y:S04]  /*38a0*/  LDSM.16.M88.4 R52, [R154+0x7000] ;  /* 0x007000009a34783b */ /* 0x000fe80000000200 */
[----:B------:R-:W-:Y:S01]  /*38b0*/  LDSM.16.M88.4 R56, [R154+0x7800] ;  /* 0x007800009a38783b */ /* 0x000fe20000000200 */
[C---:B---3--:R-:W-:Y:S06]  /*38c0*/  HMMA.16816.F32 R20, R40.reuse, R36, R20 ;  /* 0x000000242814723c */ /* 0x048fec0000001814 */
        /* <DEDUP_REMOVED lines=11> */
[----:B------:R-:W-:Y:S01]  /*3980*/  LDSM.16.M88.4 R60, [R153+0x2000] ;  /* 0x00200000993c783b */ /* 0x000fe20000000200 */
        /* <DEDUP_REMOVED lines=15> */
[C---:B---3--:R-:W-:Y:S01]  /*3a80*/  HMMA.16816.F32 R72, R36.reuse, R40, R12 ;  /* 0x000000282448723c */ /* 0x048fe2000000180c */
[----:B------:R-:W3:Y:S05]  /*3a90*/  LDSM.16.M88.4 R12, [R147+0x6000] ;  /* 0x00600000930c783b */ /* 0x000eea0000000200 */
        /* <DEDUP_REMOVED lines=11> */
[----:B------:R-:W-:Y:S05]  /*3b50*/  LDSM.16.M88.4 R16, [R150+0x2000] ;  /* 0x002000009610783b */ /* 0x000fea0000000200 */
[C---:B------:R-:W-:Y:S06]  /*3b60*/  HMMA.16816.F32 R72, R60.reuse, R64, R72 ;  /* 0x000000403c48723c */ /* 0x040fec0000001848 */
[C---:B------:R-:W-:Y:S06]  /*3b70*/  HMMA.16816.F32 R8, R60.reuse, R66, R8 ;  /* 0x000000423c08723c */ /* 0x040fec0000001808 */
[C---:B-1----:R-:W-:Y:S06]  /*3b80*/  HMMA.16816.F32 R4, R60.reuse, R32, R4 ;  /* 0x000000203c04723c */ /* 0x042fec0000001804 */
[C---:B--2---:R-:W-:Y:S06]  /*3b90*/  HMMA.16816.F32 R80, R60.reuse, R24, R80 ;  /* 0x000000183c50723c */ /* 0x044fec0000001850 */
[----:B------:R-:W-:Y:S01]  /*3ba0*/  HMMA.16816.F32 R44, R60, R26, R44 ;  /* 0x0000001a3c2c723c */ /* 0x000fe2000000182c */
[----:B------:R-:W1:Y:S05]  /*3bb0*/  LDSM.16.M88.4 R24, [R149+0x2800] ;  /* 0x002800009518783b */ /* 0x000e6a0000000200 */
[C---:B---3--:R-:W-:Y:S06]  /*3bc0*/  HMMA.16816.F32 R20, R68.reuse, R12, R20 ;  /* 0x0000000c4414723c */ /* 0x048fec0000001814 */
[C---:B------:R-:W-:Y:S01]  /*3bd0*/  HMMA.16816.F32 R48, R68.reuse, R14, R48 ;  /* 0x0000000e4430723c */ /* 0x040fe20000001830 */
[----:B------:R-:W2:Y:S05]  /*3be0*/  LDSM.16.M88.4 R12, [R149+0x3000] ;  /* 0x00300000950c783b */ /* 0x000eaa0000000200 */
[----:B------:R-:W-:Y:S06]  /*3bf0*/  HMMA.16816.F32 R72, R68, R36, R72 ;  /* 0x000000244448723c */ /* 0x000fec0000001848 */
[----:B------:R-:W-:Y:S01]  /*3c00*/  HMMA.16816.F32 R76, R60, R34, R76 ;  /* 0x000000223c4c723c */ /* 0x000fe2000000184c */
[----:B------:R-:W3:Y:S01]  /*3c10*/  LDSM.16.M88.4 R32, [R149+0x3800] ;  /* 0x003800009520783b */ /* 0x000ee20000000200 */
[----:B------:R-:W-:Y:S01]  /*3c20*/  IMAD R36, R89, 0x10, R93 ;  /* 0x0000001059247824 */ /* 0x000fe200078e025d */
[----:B------:R-:W-:-:S04]  /*3c30*/  DEPBAR.LE SB0, 0x0 ;  /* 0x000080000000791a */ /* 0x000fc80000000000 */
[----:B------:R-:W-:Y:S01]  /*3c40*/  HMMA.16816.F32 R8, R68, R38, R8 ;  /* 0x000000264408723c */ /* 0x000fe20000001808 */
[----:B------:R-:W-:-:S05]  /*3c50*/  IADD3 R36, R36, 0x1, R171 ;  /* 0x0000000124247810 */ /* 0x000fca0007ffe0ab */
[----:B------:R-:W-:Y:S06]  /*3c60*/  HMMA.16816.F32 R4, R68, R40, R4 ;  /* 0x000000284404723c */ /* 0x000fec0000001804 */
[----:B-1----:R-:W-:Y:S06]  /*3c70*/  HMMA.16816.F32 R72, R16, R24, R72 ;  /* 0x000000181048723c */ /* 0x002fec0000001848 */
[----:B------:R-:W-:Y:S01]  /*3c80*/  HMMA.16816.F32 R76, R68, R42, R76 ;  /* 0x0000002a444c723c */ /* 0x000fe2000000184c */
[----:B------:R-:W-:-:S04]  /*3c90*/  SHF.R.S32.HI R24, RZ, 0x1f, R89 ;  /* 0x0000001fff187819 */ /* 0x000fc80000011459 */
[----:B------:R-:W-:Y:S01]  /*3ca0*/  LEA.HI R3, R24, R89, RZ, 0x2 ;  /* 0x0000005918037211 */ /* 0x000fe200078f10ff */
[C---:B------:R-:W-:Y:S03]  /*3cb0*/  HMMA.16816.F32 R80, R68.reuse, R56, R80 ;  /* 0x000000384450723c */ /* 0x040fe60000001850 */
[----:B------:R-:W-:Y:S01]  /*3cc0*/  LOP3.LUT R170, R3, 0xfffffffc, RZ, 0xc0, !PT ;  /* 0xfffffffc03aa7812 */ /* 0x000fe200078ec0ff */
[----:B-----5:R-:W-:Y:S02]  /*3cd0*/  FMUL.FTZ R3, R29, R88 ;  /* 0x000000581d037220 */ /* 0x020fe40000410000 */
[----:B------:R-:W-:Y:S02]  /*3ce0*/  HMMA.16816.F32 R44, R68, R58, R44 ;  /* 0x0000003a442c723c */ /* 0x000fe4000000182c */
[----:B------:R-:W-:-:S04]  /*3cf0*/  IMAD.IADD R170, R89, 0x1, -R170 ;  /* 0x0000000159aa7824 */ /* 0x000fc800078e0aaa */
[C---:B------:R-:W-:Y:S06]  /*3d00*/  HMMA.16816.F32 R48, R16.reuse, R54, R48 ;  /* 0x000000361030723c */ /* 0x040fec0000001830 */
[C---:B------:R-:W-:Y:S06]  /*3d10*/  HMMA.16816.F32 R20, R16.reuse, R52, R20 ;  /* 0x000000341014723c */ /* 0x040fec0000001814 */
[C---:B------:R-:W-:Y:S06]  /*3d20*/  HMMA.16816.F32 R8, R16.reuse, R26, R8 ;  /* 0x0000001a1008723c */ /* 0x040fec0000001808 */
[C---:B--2---:R-:W-:Y:S06]  /*3d30*/  HMMA.16816.F32 R24, R16.reuse, R12, R4 ;  /* 0x0000000c1018723c */ /* 0x044fec0000001804 */
[----:B------:R-:W-:Y:S01]  /*3d40*/  HMMA.16816.F32 R76, R16, R14, R76 ;  /* 0x0000000e104c723c */ /* 0x000fe2000000184c */
[----:B------:R-:W-:Y:S01]  /*3d50*/  IADD3 R5, R87, R36, -R164 ;  /* 0x0000002457057210 */ /* 0x000fe20007ffe8a4 */
[----:B------:R-:W-:Y:S01]  /*3d60*/  IMAD.IADD R12, R84, 0x1, R173 ;  /* 0x00000001540c7824 */ /* 0x000fe200078e02ad */
[----:B------:R-:W-:-:S03]  /*3d70*/  LOP3.LUT R4, R85, R86, RZ, 0xfc, !PT ;  /* 0x0000005655047212 */ /* 0x000fc600078efcff */
[----:B------:R-:W-:Y:S01]  /*3d80*/  IMAD.IADD R90, R5, 0x1, R90 ;  /* 0x00000001055a7824 */ /* 0x000fe200078e025a */
[C---:B---3--:R-:W-:Y:S01]  /*3d90*/  HMMA.16816.F32 R80, R16.reuse, R32, R80 ;  /* 0x000000201050723c */ /* 0x048fe20000001850 */
[C---:B------:R-:W-:Y:S02]  /*3da0*/  VIADD R5, R12.reuse, 0x1 ;  /* 0x000000010c057836 */ /* 0x040fe40000000000 */
[----:B------:R-:W-:Y:S01]  /*3db0*/  VIADD R7, R12, 0x8 ;  /* 0x000000080c077836 */ /* 0x000fe20000000000 */
[----:B------:R-:W-:Y:S01]  /*3dc0*/  VIMNMX R130, R90, R87, PT ;  /* 0x000000575a827248 */ /* 0x000fe20003fe0100 */
[----:B------:R-:W-:Y:S01]  /*3dd0*/  VIADD R38, R12, 0x9 ;  /* 0x000000090c267836 */ /* 0x000fe20000000000 */
[----:B------:R-:W-:Y:S01]  /*3de0*/  VIADDMNMX R129, R90, 0x8, R87, PT ;  /* 0x000000085a817846 */ /* 0x000fe20003800157 */
[----:B------:R-:W-:Y:S01]  /*3df0*/  HMMA.16816.F32 R44, R16, R34, R44 ;  /* 0x00000022102c723c */ /* 0x000fe2000000182c */
[C---:B------:R-:W-:Y:S01]  /*3e00*/  ISETP.GE.AND P5, PT, R5.reuse, R130, PT ;  /* 0x000000820500720c */ /* 0x040fe20003fa6270 */
[----:B------:R-:W-:Y:S01]  /*3e10*/  VIADD R13, R12, 0x20 ;  /* 0x000000200c0d7836 */ /* 0x000fe20000000000 */
[----:B------:R-:W-:Y:S01]  /*3e20*/  BAR.SYNC.DEFER_BLOCKING 0x0 ;  /* 0x0000000000007b1d */ /* 0x000fe20000010000 */
[----:B------:R-:W-:-:S02]  /*3e30*/  ISETP.GE.AND P1, PT, R5, R129, PT ;  /* 0x000000810500720c */ /* 0x000fc40003f26270 */
[----:B------:R-:W-:Y:S01]  /*3e40*/  I2FP.F32.S32 R6, R5 ;  /* 0x0000000500067245 */ /* 0x000fe20000201400 */
[C---:B------:R-:W-:Y:S01]  /*3e50*/  VIADD R18, R12.reuse, 0x11 ;  /* 0x000000110c127836 */ /* 0x040fe20000000000 */
[----:B------:R-:W-:Y:S02]  /*3e60*/  I2FP.F32.S32 R5, R7 ;  /* 0x0000000700057245 */ /* 0x000fe40000201400 */
[----:B------:R-:W-:Y:S01]  /*3e70*/  ISETP.GE.AND P4, PT, R7, R130, PT ;  /* 0x000000820700720c */ /* 0x000fe20003f86270 */
[-C--:B------:R-:W-:Y:S01]  /*3e80*/  FFMA.FTZ R21, R3, R6.reuse, R21 ;  /* 0x0000000603157223 */ /* 0x080fe20000010015 */
[----:B------:R-:W-:Y:S01]  /*3e90*/  ISETP.GE.AND P2, PT, R7, R129, PT ;  /* 0x000000810700720c */ /* 0x000fe20003f46270 */
[CC--:B------:R-:W-:Y:S01]  /*3ea0*/  FFMA.FTZ R19, R3.reuse, R5.reuse, R48 ;  /* 0x0000000503137223 */ /* 0x0c0fe20000010030 */
[C---:B------:R-:W-:Y:S01]  /*3eb0*/  FFMA.FTZ R36, R3.reuse, R5, R50 ;  /* 0x0000000503247223 */ /* 0x040fe20000010032 */
[----:B------:R-:W-:Y:S01]  /*3ec0*/  FFMA.FTZ R23, R3, R6, R23 ;  /* 0x0000000603177223 */ /* 0x000fe20000010017 */
[----:B------:R-:W-:Y:S01]  /*3ed0*/  VIADD R5, R12, 0x10 ;  /* 0x000000100c057836 */ /* 0x000fe20000000000 */
[----:B------:R-:W-:Y:S01]  /*3ee0*/  ISETP.GE.AND P6, PT, R38, R130, PT ;  /* 0x000000822600720c */ /* 0x000fe20003fc6270 */
[----:B------:R-:W-:Y:S01]  /*3ef0*/  VIADD R6, R12, 0x19 ;  /* 0x000000190c067836 */ /* 0x000fe20000000000 */
[----:B------:R-:W-:-:S02]  /*3f00*/  FSEL R19, R19, -INF , !P4 ;  /* 0xff80000013137808 */ /* 0x000fc40006000000 */
[----:B------:R-:W-:Y:S02]  /*3f10*/  FSEL R36, R36, -INF , !P2 ;  /* 0xff80000024247808 */ /* 0x000fe40005000000 */
[-C--:B------:R-:W-:Y:S02]  /*3f20*/  ISETP.GE.AND P3, PT, R38, R129.reuse, PT ;  /* 0x000000812600720c */ /* 0x080fe40003f66270 */
[----:B------:R-:W-:Y:S02]  /*3f30*/  FSEL R21, R21, -INF , !P5 ;  /* 0xff80000015157808 */ /* 0x000fe40006800000 */
[----:B------:R-:W-:Y:S02]  /*3f40*/  FSEL R40, R23, -INF , !P1 ;  /* 0xff80000017287808 */ /* 0x000fe40004800000 */
[C---:B------:R-:W-:Y:S02]  /*3f50*/  ISETP.GE.AND P4, PT, R18.reuse, R130, PT ;  /* 0x000000821200720c */ /* 0x040fe40003f86270 */
[----:B------:R-:W-:-:S02]  /*3f60*/  ISETP.GE.AND P2, PT, R18, R129, PT ;  /* 0x000000811200720c */ /* 0x000fc40003f46270 */
[----:B------:R-:W-:Y:S02]  /*3f70*/  I2FP.F32.S32 R38, R38 ;  /* 0x0000002600267245 */ /* 0x000fe40000201400 */
[C---:B------:R-:W-:Y:S02]  /*3f80*/  ISETP.GE.AND P5, PT, R5.reuse, R130, PT ;  /* 0x000000820500720c */ /* 0x040fe40003fa6270 */
[----:B------:R-:W-:Y:S01]  /*3f90*/  ISETP.GE.AND P1, PT, R5, R129, PT ;  /* 0x000000810500720c */ /* 0x000fe20003f26270 */
[C---:B------:R-:W-:Y:S01]  /*3fa0*/  FFMA.FTZ R33, R3.reuse, R38, R49 ;  /* 0x0000002603217223 */ /* 0x040fe20000010031 */
[----:B------:R-:W-:Y:S01]  /*3fb0*/  I2FP.F32.S32 R18, R18 ;  /* 0x0000001200127245 */ /* 0x000fe20000201400 */
[----:B------:R-:W-:Y:S01]  /*3fc0*/  FFMA.FTZ R38, R3, R38, R51 ;  /* 0x0000002603267223 */ /* 0x000fe20000010033 */
        /* <DEDUP_REMOVED lines=16> */
[----:B------:R-:W-:Y:S02]  /*40d0*/  I2FP.F32.S32 R5, R5 ;  /* 0x0000000500057245 */ /* 0x000fe40000201400 */
[C---:B------:R-:W-:Y:S02]  /*40e0*/  ISETP.GE.AND P5, PT, R6.reuse, R130, PT ;  /* 0x000000820600720c */ /* 0x040fe40003fa6270 */
[----:B------:R-:W-:Y:S01]  /*40f0*/  ISETP.GE.AND P1, PT, R6, R129, PT ;  /* 0x000000810600720c */ /* 0x000fe20003f26270 */
[C---:B------:R-:W-:Y:S01]  /*4100*/  FFMA.FTZ R7, R3.reuse, R5, R8 ;  /* 0x0000000503077223 */ /* 0x040fe20000010008 */
[----:B------:R-:W-:Y:S01]  /*4110*/  I2FP.F32.S32 R13, R13 ;  /* 0x0000000d000d7245 */ /* 0x000fe20000201400 */
[----:B------:R-:W-:Y:S01]  /*4120*/  FFMA.FTZ R10, R3, R5, R10 ;  /* 0x00000005030a7223 */ /* 0x000fe2000001000a */
[----:B------:R-:W-:Y:S01]  /*4130*/  I2FP.F32.S32 R6, R6 ;  /* 0x0000000600067245 */ /* 0x000fe20000201400 */
[C---:B------:R-:W-:Y:S01]  /*4140*/  VIADD R8, R12.reuse, 0x29 ;  /* 0x000000290c087836 */ /* 0x040fe20000000000 */
        /* <DEDUP_REMOVED lines=9> */
[C---:B------:R-:W-:Y:S02]  /*41e0*/  ISETP.GE.AND P4, PT, R8.reuse, R130, PT ;  /* 0x000000820800720c */ /* 0x040fe40003f86270 */
[----:B------:R-:W-:Y:S02]  /*41f0*/  ISETP.GE.AND P2, PT, R8, R129, PT ;  /* 0x000000810800720c */ /* 0x000fe40003f46270 */
[----:B------:R-:W-:Y:S02]  /*4200*/  FSEL R5, R5, -INF , !P5 ;  /* 0xff80000005057808 */ /* 0x000fe40006800000 */
[----:B------:R-:W-:Y:S02]  /*4210*/  FSEL R6, R6, -INF , !P1 ;  /* 0xff80000006067808 */ /* 0x000fe40004800000 */
[----:B------:R-:W-:Y:S02]  /*4220*/  I2FP.F32.S32 R8, R8 ;  /* 0x0000000800087245 */ /* 0x000fe40000201400 */
[----:B------:R-:W-:-:S02]  /*4230*/  FSEL R24, R10, -INF , !P3 ;  /* 0xff8000000a187808 */ /* 0x000fc40005800000 */
[----:B------:R-:W-:Y:S01]  /*4240*/  ISETP.GE.AND P5, PT, R9, R130, PT ;  /* 0x000000820900720c */ /* 0x000fe20003fa6270 */
[-C--:B------:R-:W-:Y:S01]  /*4250*/  FFMA.FTZ R77, R3, R8.reuse, R77 ;  /* 0x00000008034d7223 */ /* 0x080fe2000001004d */
[----:B------:R-:W-:Y:S01]  /*4260*/  ISETP.GE.AND P1, PT, R9, R129, PT ;  /* 0x000000810900720c */ /* 0x000fe20003f26270 */
[----:B------:R-:W-:Y:S01]  /*4270*/  FFMA.FTZ R79, R3, R8, R79 ;  /* 0x00000008034f7223 */ /* 0x000fe2000001004f */
[----:B------:R-:W-:Y:S01]  /*4280*/  I2FP.F32.S32 R10, R11 ;  /* 0x0000000b000a7245 */ /* 0x000fe20000201400 */
[C---:B------:R-:W-:Y:S01]  /*4290*/  VIADD R8, R12.reuse, 0x38 ;  /* 0x000000380c087836 */ /* 0x040fe20000000000 */
[----:B------:R-:W-:Y:S02]  /*42a0*/  I2FP.F32.S32 R9, R9 ;  /* 0x0000000900097245 */ /* 0x000fe40000201400 */
[----:B------:R-:W-:Y:S01]  /*42b0*/  ISETP.GE.AND P6, PT, R11, R130, PT ;  /* 0x000000820b00720c */ /* 0x000fe20003fc6270 */
[CC--:B------:R-:W-:Y:S01]  /*42c0*/  FFMA.FTZ R25, R3.reuse, R10.reuse, R25 ;  /* 0x0000000a03197223 */ /* 0x0c0fe20000010019 */
[C---:B------:R-:W-:Y:S01]  /*42d0*/  FFMA.FTZ R27, R3.reuse, R10, R27 ;  /* 0x0000000a031b7223 */ /* 0x040fe2000001001b */
[CC--:B------:R-:W-:Y:S01]  /*42e0*/  FFMA.FTZ R76, R3.reuse, R9.reuse, R76 ;  /* 0x00000009034c7223 */ /* 0x0c0fe2000001004c */
[----:B------:R-:W-:Y:S01]  /*42f0*/  FFMA.FTZ R78, R3, R9, R78 ;  /* 0x00000009034e7223 */ /* 0x000fe2000001004e */
[----:B------:R-:W-:Y:S01]  /*4300*/  ISETP.GE.AND P3, PT, R11, R129, PT ;  /* 0x000000810b00720c */ /* 0x000fe20003f66270 */
[C---:B------:R-:W-:Y:S01]  /*4310*/  VIADD R9, R12.reuse, 0x30 ;  /* 0x000000300c097836 */ /* 0x040fe20000000000 */
[----:B------:R-:W-:Y:S01]  /*4320*/  I2FP.F32.S32 R11, R8 ;  /* 0x00000008000b7245 */ /* 0x000fe20000201400 */
[----:B------:R-:W-:Y:S01]  /*4330*/  VIADD R10, R12, 0x31 ;  /* 0x000000310c0a7836 */ /* 0x000fe20000000000 */
[----:B------:R-:W-:-:S02]  /*4340*/  FSEL R135, R25, -INF , !P6 ;  /* 0xff80000019877808 */ /* 0x000fc40007000000 */
[----:B------:R-:W-:Y:S01]  /*4350*/  FSEL R140, R27, -INF , !P3 ;  /* 0xff8000001b8c7808 */ /* 0x000fe20005800000 */
[-C--:B------:R-:W-:Y:S01]  /*4360*/  FFMA.FTZ R44, R3, R11.reuse, R44 ;  /* 0x0000000b032c7223 */ /* 0x080fe2000001002c */
[----:B------:R-:W-:Y:S01]  /*4370*/  ISETP.GE.AND P6, PT, R9, R130, PT ;  /* 0x000000820900720c */ /* 0x000fe20003fc6270 */
[----:B------:R-:W-:Y:S01]  /*4380*/  FFMA.FTZ R46, R3, R11, R46 ;  /* 0x0000000b032e7223 */ /* 0x000fe2000001002e */
[----:B------:R-:W-:Y:S02]  /*4390*/  ISETP.GE.AND P3, PT, R9, R129, PT ;  /* 0x000000810900720c */ /* 0x000fe40003f66270 */
[----:B------:R-:W-:Y:S02]  /*43a0*/  FSEL R133, R76, -INF , !P5 ;  /* 0xff8000004c857808 */ /* 0x000fe40006800000 */
[----:B------:R-:W-:Y:S02]  /*43b0*/  FSEL R134, R78, -INF , !P1 ;  /* 0xff8000004e867808 */ /* 0x000fe40004800000 */
[----:B------:R-:W-:-:S02]  /*43c0*/  I2FP.F32.S32 R9, R9 ;  /* 0x0000000900097245 */ /* 0x000fc40000201400 */
[C---:B------:R-:W-:Y:S02]  /*43d0*/  ISETP.GE.AND P5, PT, R10.reuse, R130, PT ;  /* 0x000000820a00720c */ /* 0x040fe40003fa6270 */
[----:B------:R-:W-:Y:S01]  /*43e0*/  ISETP.GE.AND P1, PT, R10, R129, PT ;  /* 0x000000810a00720c */ /* 0x000fe20003f26270 */
[CC--:B------:R-:W-:Y:S01]  /*43f0*/  FFMA.FTZ R80, R3.reuse, R9.reuse, R80 ;  /* 0x0000000903507223 */ /* 0x0c0fe20000010050 */
[----:B------:R-:W-:Y:S01]  /*4400*/  I2FP.F32.S32 R10, R10 ;  /* 0x0000000a000a7245 */ /* 0x000fe20000201400 */
[----:B------:R-:W-:Y:S01]  /*4410*/  FFMA.FTZ R82, R3, R9, R82 ;  /* 0x0000000903527223 */ /* 0x000fe20000010052 */
[----:B------:R-:W-:Y:S02]  /*4420*/  FSEL R131, R77, -INF , !P4 ;  /* 0xff8000004d837808 */ /* 0x000fe40006000000 */
[C---:B------:R-:W-:Y:S01]  /*4430*/  ISETP.GE.AND P4, PT, R8.reuse, R130, PT ;  /* 0x000000820800720c */ /* 0x040fe20003f86270 */
[-C--:B------:R-:W-:Y:S01]  /*4440*/  FFMA.FTZ R81, R3, R10.reuse, R81 ;  /* 0x0000000a03517223 */ /* 0x080fe20000010051 */
[----:B------:R-:W-:Y:S01]  /*4450*/  FSEL R136, R79, -INF , !P2 ;  /* 0xff8000004f887808 */ /* 0x000fe20005000000 */
[----:B------:R-:W-:Y:S01]  /*4460*/  FFMA.FTZ R83, R3, R10, R83 ;  /* 0x0000000a03537223 */ /* 0x000fe20000010053 */
[----:B------:R-:W-:Y:S01]  /*4470*/  ISETP.GE.AND P2, PT, R8, R129, PT ;  /* 0x000000810800720c */ /* 0x000fe20003f46270 */
        /* <DEDUP_REMOVED lines=12> */
[C---:B------:R-:W-:Y:S01]  /*4540*/  FFMA.FTZ R20, R3.reuse, R12, R20 ;  /* 0x0000000c03147223 */ /* 0x040fe20000010014 */
[----:B------:R-:W-:Y:S01]  /*4550*/  I2FP.F32.S32 R8, R8 ;  /* 0x0000000800087245 */ /* 0x000fe20000201400 */
[----:B------:R-:W-:Y:S01]  /*4560*/  FFMA.FTZ R22, R3, R12, R22 ;  /* 0x0000000c03167223 */ /* 0x000fe20000010016 */
[----:B------:R-:W-:-:S02]  /*4570*/  FSEL R114, R46, -INF , !P2 ;  /* 0xff8000002e727808 */ /* 0x000fc40005000000 */
[----:B------:R-:W-:Y:S01]  /*4580*/  FSEL R25, R20, -INF , !P6 ;  /* 0xff80000014197808 */ /* 0x000fe20007000000 */
[CC--:B------:R-:W-:Y:S01]  /*4590*/  FFMA.FTZ R45, R3.reuse, R8.reuse, R45 ;  /* 0x00000008032d7223 */ /* 0x0c0fe2000001002d */
[----:B------:R-:W-:Y:S01]  /*45a0*/  FFMA.FTZ R47, R3, R8, R47 ;  /* 0x00000008032f7223 */ /* 0x000fe2000001002f */
[----:B------:R-:W-:-:S03]  /*45b0*/  FSEL R20, R22, -INF , !P3 ;  /* 0xff80000016147808 */ /* 0x000fc60005800000 */
        /* <DEDUP_REMOVED lines=63> */
.L_x_6716:
[----:B------:R-:W-:-:S04]  /*49b0*/  LEA R27, -R102, RZ, 0x6 ;  /* 0x000000ff661b7211 */ /* 0x000fc800078e31ff */
[----:B------:R-:W-:-:S07]  /*49c0*/  SHF.R.S32.HI R22, RZ, 0x1f, R27 ;  /* 0x0000001fff167819 */ /* 0x000fce000001141b */
.L_x_6717:
        /* <DEDUP_REMOVED lines=44> */
[C---:B-1----:R-:W-:Y:S02]  /*4c90*/  @!P3 LEA R50, P1, R14.reuse, R12, 0x1 ;  /* 0x0000000c0e32b211 */ /* 0x042fe400078208ff */
        /* <DEDUP_REMOVED lines=46> */
.L_x_6719:
[----:B------:R-:W-:Y:S05]  /*4f80*/  BSYNC B0 ;  /* 0x0000000000007941 */ /* 0x000fea0003800000 */
.L_x_6718:
[----:B------:R-:W0:Y:S01]  /*4f90*/  LDGDEPBAR ;  /* 0x00000000000079af */ /* 0x000e220000000000 */
[----:B------:R-:W-:-:S04]  /*4fa0*/  IADD3 R128, P1, R27, R128, RZ ;  /* 0x000000801b807210 */ /* 0x000fc80007f3e0ff */
[----:B------:R-:W-:-:S09]  /*4fb0*/  IADD3.X R127, R22, R127, RZ, P1, !PT ;  /* 0x0000007f167f7210 */ /* 0x000fd20000ffe4ff */
.L_x_6715:
        /* <DEDUP_REMOVED lines=48> */
[----:B------:R-:W-:Y:S01]  /*52c0*/  LDSM.16.MT88.4 R88, [R145+0xa000] ;  /* 0x00a000009158783b */ /* 0x000fe20000004200 */
[----:B-1----:R-:W-:-:S02]  /*52d0*/  FMNMX.FTZ R101, R10, R101, !PT ;  /* 0x000000650a657209 */ /* 0x002fc40007810000 */
[----:B--2---:R-:W-:-:S03]  /*52e0*/  FMNMX.FTZ R100, R9, R100, !PT ;  /* 0x0000006409647209 */ /* 0x004fc60007810000 */
[C---:B------:R-:W-:Y:S01]  /*52f0*/  FMUL.FTZ R122, R101.reuse, UR12 ;  /* 0x0000000c657a7c20 */ /* 0x040fe20008410000 */
[----:B------:R-:W-:Y:S01]  /*5300*/  FSETP.NEU.FTZ.AND P1, PT, R101, -INF , PT ;  /* 0xff8000006500780b */ /* 0x000fe20003f3d000 */
[----:B------:R-:W-:Y:S01]  /*5310*/  LDSM.16.MT88.4 R8, [R145+0x8800] ;  /* 0x008800009108783b */ /* 0x000fe20000004200 */
        /* <DEDUP_REMOVED lines=11> */
[----:B------:R-:W1:Y:S01]  /*53d0*/  LDSM.16.MT88.4 R40, [R146+0x8000] ;  /* 0x008000009228783b */ /* 0x000e620000004200 */
        /* <DEDUP_REMOVED lines=11> */
[----:B------:R-:W3:Y:S01]  /*5490*/  LDSM.16.MT88.4 R16, [R148+0x8800] ;  /* 0x008800009410783b */ /* 0x000ee20000004200 */
[--C-:B------:R-:W-:Y:S01]  /*54a0*/  FFMA.FTZ R132, R123, UR12, -R122.reuse ;  /* 0x0000000c7b847c23 */ /* 0x100fe2000801087a */
[--C-:B------:R-:W-:Y:S01]  /*54b0*/  FFMA.FTZ R123, R140, UR12, -R115.reuse ;  /* 0x0000000c8c7b7c23 */ /* 0x100fe20008010873 */
[--C-:B------:R-:W-:Y:S01]  /*54c0*/  FFMA.FTZ R134, R134, UR12, -R115.reuse ;  /* 0x0000000c86867c23 */ /* 0x100fe20008010873 */
[----:B------:R-:W-:Y:S01]  /*54d0*/  LDSM.16.MT88.4 R20, [R144+0xa000] ;  /* 0x00a000009014783b */ /* 0x000fe20000004200 */
[--C-:B------:R-:W-:Y:S01]  /*54e0*/  FFMA.FTZ R119, R119, UR12, -R122.reuse ;  /* 0x0000000c77777c23 */ /* 0x100fe2000801087a */
[----:B------:R-:W-:Y:S01]  /*54f0*/  FFMA.FTZ R120, R120, UR12, -R122 ;  /* 0x0000000c78787c23 */ /* 0x000fe2000801087a */
[----:B------:R-:W-:Y:S01]  /*5500*/  MUFU.EX2 R109, R109 ;  /* 0x0000006d006d7308 */ /* 0x000fe20000000800 */
[----:B------:R-:W-:Y:S01]  /*5510*/  LDSM.16.MT88.4 R24, [R144+0x8800] ;  /* 0x008800009018783b */ /* 0x000fe20000004200 */
[--C-:B------:R-:W-:Y:S01]  /*5520*/  FFMA.FTZ R118, R118, UR12, -R115.reuse ;  /* 0x0000000c76767c23 */ /* 0x100fe20008010873 */
[--C-:B------:R-:W-:Y:S01]  /*5530*/  FFMA.FTZ R179, R112, UR12, -R115.reuse ;  /* 0x0000000c70b37c23 */ /* 0x100fe20008010873 */
[----:B------:R-:W-:Y:S01]  /*5540*/  FFMA.FTZ R114, R114, UR12, -R115 ;  /* 0x0000000c72727c23 */ /* 0x000fe20008010873 */
[----:B------:R-:W-:-:S03]  /*5550*/  LEA R178, P1, R128, UR8, 0x1 ;  /* 0x0000000880b27c11 */ /* 0x000fc6000f8208ff */
[----:B------:R-:W4:Y:S01]  /*5560*/  MUFU.EX2 R104, R104 ;  /* 0x0000006800687308 */ /* 0x000f220000000800 */
[----:B--2---:R-:W-:Y:S01]  /*5570*/  F2FP.F16.F32.PACK_AB R84, R110, R113 ;  /* 0x000000716e54723e */ /* 0x004fe200000000ff */
[----:B------:R-:W-:Y:S01]  /*5580*/  FADD.FTZ R110, R113, R110 ;  /* 0x0000006e716e7221 */ /* 0x000fe20000010000 */
[----:B------:R-:W-:-:S05]  /*5590*/  LEA.HI.X R177, R128, UR9, R127, 0x1, P1 ;  /* 0x0000000980b17c11 */ /* 0x000fca00088f0c7f */
[----:B------:R-:W-:Y:S08]  /*55a0*/  MUFU.EX2 R108, R108 ;  /* 0x0000006c006c7308 */ /* 0x000ff00000000800 */
[----:B------:R-:W2:Y:S01]  /*55b0*/  MUFU.EX2 R111, R111 ;  /* 0x0000006f006f7308 */ /* 0x000ea20000000800 */
[----:B----4-:R-:W-:Y:S01]  /*55c0*/  F2FP.F16.F32.PACK_AB R86, R104, R109 ;  /* 0x0000006d6856723e */ /* 0x010fe200000000ff */
[----:B------:R-:W-:-:S04]  /*55d0*/  FADD.FTZ R109, R109, R110 ;  /* 0x0000006e6d6d7221 */ /* 0x000fc80000010000 */
[----:B------:R-:W-:Y:S02]  /*55e0*/  FADD.FTZ R104, R104, R109 ;  /* 0x0000006d68687221 */ /* 0x000fe40000010000 */
[----:B------:R-:W-:Y:S08]  /*55f0*/  MUFU.EX2 R107, R107 ;  /* 0x0000006b006b7308 */ /* 0x000ff00000000800 */
[----:B------:R-:W4:Y:S01]  /*5600*/  MUFU.EX2 R106, R106 ;  /* 0x0000006a006a7308 */ /* 0x000f220000000800 */
[----:B--2---:R-:W-:Y:S01]  /*5610*/  F2FP.F16.F32.PACK_AB R85, R111, R108 ;  /* 0x0000006c6f55723e */ /* 0x004fe200000000ff */
[----:B------:R-:W-:-:S06]  /*5620*/  FADD.FTZ R108, R108, R111 ;  /* 0x0000006f6c6c7221 */ /* 0x000fcc0000010000 */
[----:B------:R-:W-:Y:S08]  /*5630*/  MUFU.EX2 R35, R35 ;  /* 0x0000002300237308 */ /* 0x000ff00000000800 */
[----:B------:R-:W2:Y:S01]  /*5640*/  MUFU.EX2 R34, R34 ;  /* 0x0000002200227308 */ /* 0x000ea20000000800 */
[----:B----4-:R-:W-:Y:S01]  /*5650*/  F2FP.F16.F32.PACK_AB R87, R106, R107 ;  /* 0x0000006b6a57723e */ /* 0x010fe200000000ff */
[----:B------:R-:W-:-:S04]  /*5660*/  FADD.FTZ R107, R107, R108 ;  /* 0x0000006c6b6b7221 */ /* 0x000fc80000010000 */
[----:B------:R-:W-:Y:S02]  /*5670*/  FADD.FTZ R106, R106, R107 ;  /* 0x0000006b6a6a7221 */ /* 0x000fe40000010000 */
[C---:B-1----:R-:W-:Y:S01]  /*5680*/  HMMA.16816.F32 R36, R84.reuse, R40, RZ ;  /* 0x000000285424723c */ /* 0x042fe200000018ff */
[----:B------:R-:W-:Y:S05]  /*5690*/  MUFU.EX2 R29, R29 ;  /* 0x0000001d001d7308 */ /* 0x000fea0000000800 */
[C---:B------:R-:W-:Y:S03]  /*56a0*/  HMMA.16816.F32 R40, R84.reuse, R42, RZ ;  /* 0x0000002a5428723c */ /* 0x040fe600000018ff */
[----:B------:R-:W1:Y:S01]  /*56b0*/  MUFU.EX2 R2, R2 ;  /* 0x0000000200027308 */ /* 0x000e620000000800 */
        /* <DEDUP_REMOVED lines=23> */
[----:B------:R-:W-:Y:S01]  /*5830*/  MUFU.EX2 R123, R123 ;  /* 0x0000007b007b7308 */ /* 0x000fe20000000800 */
[----:B------:R-:W-:-:S02]  /*5840*/  FADD.FTZ R33, R33, R32 ;  /* 0x0000002021217221 */ /* 0x000fc40000010000 */
[----:B------:R-:W-:Y:S02]  /*5850*/  HMMA.16816.F32 R76, R84, R88, RZ ;  /* 0x00000058544c723c */ /* 0x000fe400000018ff */
[----:B------:R-:W-:-:S04]  /*5860*/  FADD.FTZ R33, R0, R33 ;  /* 0x0000002100217221 */ /* 0x000fc80000010000 */
[C---:B------:R-:W-:Y:S01]  /*5870*/  HMMA.16816.F32 R36, R4.reuse, R12, R36 ;  /* 0x0000000c0424723c */ /* 0x040fe20000001824 */
[----:B------:R-:W-:Y:S05]  /*5880*/  MUFU.EX2 R134, R134 ;  /* 0x0000008600867308 */ /* 0x000fea0000000800 */
[C---:B------:R-:W-:Y:S01]  /*5890*/  HMMA.16816.F32 R40, R4.reuse, R14, R40 ;  /* 0x0000000e0428723c */ /* 0x040fe20000001828 */
[----:B------:R-:W1:Y:S02]  /*58a0*/  LDSM.16.MT88.4 R12, [R146+0xa800] ;  /* 0x00a80000920c783b */ /* 0x000e640000004200 */
[----:B------:R-:W-:Y:S03]  /*58b0*/  MUFU.EX2 R119, R119 ;  /* 0x0000007700777308 */ /* 0x000fe60000000800 */
[C---:B---3--:R-:W-:Y:S05]  /*58c0*/  HMMA.16816.F32 R96, R4.reuse, R16, R96 ;  /* 0x000000100460723c */ /* 0x048fea0000001860 */
[----:B------:R-:W-:Y:S01]  /*58d0*/  MUFU.EX2 R120, R120 ;  /* 0x0000007800787308 */ /* 0x000fe20000000800 */
[C---:B------:R-:W-:Y:S01]  /*58e0*/  HMMA.16816.F32 R92, R4.reuse, R18, R92 ;  /* 0x00000012045c723c */ /* 0x040fe2000000185c */
[----:B------:R-:W2:Y:S05]  /*58f0*/  LDSM.16.MT88.4 R16, [R148+0xa800] ;  /* 0x00a800009410783b */ /* 0x000eaa0000004200 */
        /* <DEDUP_REMOVED lines=8> */
[C---:B-1----:R-:W-:Y:S06]  /*5980*/  HMMA.16816.F32 R68, R4.reuse, R12, R68 ;  /* 0x0000000c0444723c */ /* 0x042fec0000001844 */
[----:B------:R-:W-:Y:S01]  /*5990*/  HMMA.16816.F32 R72, R4, R14, R72 ;  /* 0x0000000e0448723c */ /* 0x000fe20000001848 */
[----:B------:R-:W1:Y:S05]  /*59a0*/  LDSM.16.MT88.4 R12, [R144+0xa800] ;  /* 0x00a80000900c783b */ /* 0x000e6a0000004200 */
[C---:B------:R-:W-:Y:S06]  /*59b0*/  HMMA.16816.F32 R88, R84.reuse, R90, RZ ;  /* 0x0000005a5458723c */ /* 0x040fec00000018ff */
[C---:B------:R-:W-:Y:S06]  /*59c0*/  HMMA.16816.F32 R80, R84.reuse, R20, RZ ;  /* 0x000000145450723c */ /* 0x040fec00000018ff */
[----:B------:R-:W-:Y:S01]  /*59d0*/  HMMA.16816.F32 R84, R84, R22, RZ ;  /* 0x000000165454723c */ /* 0x000fe200000018ff */
[----:B------:R-:W-:Y:S05]  /*59e0*/  LDSM.16.MT88.4 R20, [R146+0x9800] ;  /* 0x009800009214783b */ /* 0x000fea0000004200 */
[C---:B--2---:R-:W-:Y:S06]  /*59f0*/  HMMA.16816.F32 R60, R4.reuse, R16, R60 ;  /* 0x00000010043c723c */ /* 0x044fec000000183c */
[C---:B------:R-:W-:Y:S01]  /*5a00*/  HMMA.16816.F32 R64, R4.reuse, R18, R64 ;  /* 0x000000120440723c */ /* 0x040fe20000001840 */
[----:B------:R-:W2:Y:S05]  /*5a10*/  LDSM.16.MT88.4 R16, [R148+0x9000] ;  /* 0x009000009410783b */ /* 0x000eaa0000004200 */
[C---:B---3--:R-:W-:Y:S06]  /*5a20*/  HMMA.16816.F32 R76, R4.reuse, R8, R76 ;  /* 0x00000008044c723c */ /* 0x048fec000000184c */
[C---:B-1----:R-:W-:Y:S06]  /*5a30*/  HMMA.16816.F32 R80, R4.reuse, R12, R80 ;  /* 0x0000000c0450723c */ /* 0x042fec0000001850 */
[C---:B------:R-:W-:Y:S01]  /*5a40*/  HMMA.16816.F32 R84, R4.reuse, R14, R84 ;  /* 0x0000000e0454723c */ /* 0x040fe20000001854 */
[----:B------:R-:W1:Y:S05]  /*5a50*/  LDSM.16.MT88.4 R12, [R146+0x9000] ;  /* 0x00900000920c783b */ /* 0x000e6a0000004200 */
[C---:B------:R-:W-:Y:S01]  /*5a60*/  HMMA.16816.F32 R88, R4.reuse, R10, R88 ;  /* 0x0000000a0458723c */ /* 0x040fe20000001858 */
[----:B------:R-:W3:Y:S05]  /*5a70*/  LDSM.16.MT88.4 R8, [R145+0x9000] ;  /* 0x009000009108783b */ /* 0x000eea0000004200 */
[C---:B------:R-:W-:Y:S06]  /*5a80*/  HMMA.16816.F32 R52, R4.reuse, R24, R52 ;  /* 0x000000180434723c */ /* 0x040fec0000001834 */
[----:B------:R-:W-:Y:S01]  /*5a90*/  HMMA.16816.F32 R56, R4, R26, R56 ;  /* 0x0000001a0438723c */ /* 0x000fe20000001838 */
[--C-:B------:R-:W-:Y:S01]  /*5aa0*/  FFMA.FTZ R24, R131, UR12, -R122.reuse ;  /* 0x0000000c83187c23 */ /* 0x100fe2000801087a */
[--C-:B------:R-:W-:Y:S01]  /*5ab0*/  FFMA.FTZ R25, R133, UR12, -R122.reuse ;  /* 0x0000000c85197c23 */ /* 0x100fe2000801087a */
[--C-:B------:R-:W-:Y:S01]  /*5ac0*/  FFMA.FTZ R131, R136, UR12, -R115.reuse ;  /* 0x0000000c88837c23 */ /* 0x100fe20008010873 */
[--C-:B------:R-:W-:Y:S01]  /*5ad0*/  FFMA.FTZ R136, R117, UR12, -R122.reuse ;  /* 0x0000000c75887c23 */ /* 0x100fe2000801087a */
[--C-:B------:R-:W-:Y:S01]  /*5ae0*/  FFMA.FTZ R117, R121, UR12, -R122.reuse ;  /* 0x0000000c79757c23 */ /* 0x100fe2000801087a */
[--C-:B------:R-:W-:Y:S01]  /*5af0*/  FFMA.FTZ R121, R116, UR12, -R115.reuse ;  /* 0x0000000c74797c23 */ /* 0x100fe20008010873 */
[----:B------:R-:W-:Y:S01]  /*5b00*/  FFMA.FTZ R27, R135, UR12, -R122 ;  /* 0x0000000c871b7c23 */ /* 0x000fe2000801087a */
[----:B------:R-:W-:Y:S01]  /*5b10*/  FFMA.FTZ R26, R138, UR12, -R115 ;  /* 0x0000000c8a1a7c23 */ /* 0x000fe20008010873 */
[----:B------:R-:W-:Y:S08]  /*5b20*/  MUFU.EX2 R25, R25 ;  /* 0x0000001900197308 */ /* 0x000ff00000000800 */
[----:B------:R-:W4:Y:S08]  /*5b30*/  MUFU.EX2 R27, R27 ;  /* 0x0000001b001b7308 */ /* 0x000f300000000800 */
[----:B------:R-:W5:Y:S08]  /*5b40*/  MUFU.EX2 R24, R24 ;  /* 0x0000001800187308 */ /* 0x000f700000000800 */
[----:B------:R-:W2:Y:S01]  /*5b50*/  MUFU.EX2 R26, R26 ;  /* 0x0000001a001a7308 */ /* 0x000ea20000000800 */
[----:B----4-:R-:W-:Y:S01]  /*5b60*/  F2FP.F16.F32.PACK_AB R4, R27, R132 ;  /* 0x000000841b04723e */ /* 0x010fe200000000ff */
[----:B------:R-:W-:-:S04]  /*5b70*/  FADD.FTZ R132, R132, R29 ;  /* 0x0000001d84847221 */ /* 0x000fc80000010000 */
[----:B------:R-:W-:Y:S02]  /*5b80*/  FADD.FTZ R132, R27, R132 ;  /* 0x000000841b847221 */ /* 0x000fe40000010000 */
[----:B------:R-:W4:Y:S01]  /*5b90*/  MUFU.EX2 R131, R131 ;  /* 0x0000008300837308 */ /* 0x000f220000000800 */
[----:B-----5:R-:W-:Y:S01]  /*5ba0*/  F2FP.F16.F32.PACK_AB R6, R24, R25 ;  /* 0x000000191806723e */ /* 0x020fe200000000ff */
[----:B------:R-:W-:-:S04]  /*5bb0*/  FADD.FTZ R25, R25, R132 ;  /* 0x0000008419197221 */ /* 0x000fc80000010000 */
[----:B------:R-:W-:Y:S02]  /*5bc0*/  FADD.FTZ R24, R24, R25 ;  /* 0x0000001918187221 */ /* 0x000fe40000010000 */
[----:B------:R-:W5:Y:S01]  /*5bd0*/  MUFU.EX2 R136, R136 ;  /* 0x0000008800887308 */ /* 0x000f620000000800 */
[----:B--2---:R-:W-:Y:S01]  /*5be0*/  F2FP.F16.F32.PACK_AB R5, R123, R26 ;  /* 0x0000001a7b05723e */ /* 0x004fe200000000ff */
[----:B------:R-:W-:-:S04]  /*5bf0*/  FADD.FTZ R26, R26, R33 ;  /* 0x000000211a1a7221 */ /* 0x000fc80000010000 */
[----:B------:R-:W-:Y:S02]  /*5c00*/  FADD.FTZ R123, R123, R26 ;  /* 0x0000001a7b7b7221 */ /* 0x000fe40000010000 */
[----:B------:R-:W-:Y:S01]  /*5c10*/  MUFU.EX2 R117, R117 ;  /* 0x0000007500757308 */ /* 0x000fe20000000800 */
[----:B----4-:R-:W-:Y:S01]  /*5c20*/  F2FP.F16.F32.PACK_AB R7, R131, R134 ;  /* 0x000000868307723e */ /* 0x010fe200000000ff */
[----:B------:R-:W-:-:S04]  /*5c30*/  FADD.FTZ R134, R134, R123 ;  /* 0x0000007b86867221 */ /* 0x000fc80000010000 */
[----:B------:R-:W-:Y:S02]  /*5c40*/  FADD.FTZ R131, R131, R134 ;  /* 0x0000008683837221 */ /* 0x000fe40000010000 */
[C---:B------:R-:W-:Y:S01]  /*5c50*/  HMMA.16816.F32 R96, R4.reuse, R16, R96 ;  /* 0x000000100460723c */ /* 0x040fe20000001860 */
[----:B------:R-:W2:Y:S05]  /*5c60*/  MUFU.EX2 R121, R121 ;  /* 0x0000007900797308 */ /* 0x000eaa0000000800 */
        /* <DEDUP_REMOVED lines=21> */
[----:B------:R-:W-:Y:S01]  /*5dc0*/  HMMA.16816.F32 R84, R4, R14, R84 ;  /* 0x0000000e0454723c */ /* 0x000fe20000001854 */
[----:B------:R-:W1:Y:S06]  /*5dd0*/  LDSM.16.MT88.4 R12, [R144+0x9800] ;  /* 0x00980000900c783b */ /* 0x000e6c0000004200 */
[----:B-----5:R-:W-:Y:S01]  /*5de0*/  F2FP.F16.F32.PACK_AB R4, R136, R119 ;  /* 0x000000778804723e */ /* 0x020fe200000000ff */
        /* <DEDUP_REMOVED lines=9> */
[----:B---3--:R-:W-:Y:S01]  /*5e80*/  HMMA.16816.F32 R96, R4, R8, R96 ;  /* 0x000000080460723c */ /* 0x008fe20000001860 */
        /* <DEDUP_REMOVED lines=86> */
.L_x_6721:
[----:B------:R-:W-:-:S04]  /*63f0*/  LEA R4, -R124, RZ, 0x6 ;  /* 0x000000ff7c047211 */ /* 0x000fc800078e31ff */
[----:B------:R-:W-:-:S07]  /*6400*/  SHF.R.S32.HI R5, RZ, 0x1f, R4 ;  /* 0x0000001fff057819 */ /* 0x000fce0000011404 */
.L_x_6722:
        /* <DEDUP_REMOVED lines=46> */
[----:B------:R-:W-:Y:S01]  /*66f0*/  IMAD R2, R162, 0x40, R173 ;  /* 0x00000040a2027824 */ /* 0x000fe200078e02ad */
[----:B------:R-:W-:Y:S01]  /*6700*/  @!P1 LEA R8, P3, R30, UR6, 0x1 ;  /* 0x000000061e089c11 */ /* 0x000fe2000f8608ff */
[----:B------:R-:W-:Y:S01]  /*6710*/  IMAD.MOV.U32 R180, RZ, RZ, R132 ;  /* 0x000000ffffb47224 */ /* 0x000fe200078e0084 */
[----:B------:R-:W-:Y:S01]  /*6720*/  @!P1 LEA.HI.X R19, R0, UR7, R7, 0x1, P4 ;  /* 0x0000000700139c11 */ /* 0x000fe2000a0f0c07 */
[----:B------:R-:W-:Y:S01]  /*6730*/  @!PT LDS RZ, [RZ] ;  /* 0x00000000fffff984 */ /* 0x000fe20000000800 */
[----:B------:R-:W-:Y:S01]  /*6740*/  @!PT LDS RZ, [RZ] ;  /* 0x00000000fffff984 */ /* 0x000fe20000000800 */
[----:B------:R-:W-:Y:S01]  /*6750*/  @!PT LDS RZ, [RZ] ;  /* 0x00000000fffff984 */ /* 0x000fe20000000800 */
[----:B------:R1:W-:Y:S01]  /*6760*/  @!P1 LDGSTS.E.BYPASS.LTC128B.128 [R163+0xa800], desc[UR10][R20.64+0x80] ;  /* 0x0a80008014a39fae */ /* 0x0003e2000b901d4a */
[----:B------:R-:W-:Y:S01]  /*6770*/  @!P1 LEA.HI.X R9, R30, UR7, R5, 0x1, P3 ;  /* 0x000000071e099c11 */ /* 0x000fe200098f0c05 */
[----:B------:R-:W-:Y:S01]  /*6780*/  VIADD R0, R2, 0x1 ;  /* 0x0000000102007836 */ /* 0x000fe20000000000 */
[----:B------:R-:W-:Y:S01]  /*6790*/  ISETP.GE.AND P3, PT, R126, 0x3, PT ;  /* 0x000000037e00780c */ /* 0x000fe20003f66270 */
[----:B------:R-:W-:Y:S01]  /*67a0*/  @P2 STS.128 [R163+0x9000], RZ ;  /* 0x009000ffa3002388 */ /* 0x000fe20000000c00 */
[----:B------:R-:W-:-:S02]  /*67b0*/  IMAD.MOV.U32 R183, RZ, RZ, R133 ;  /* 0x000000ffffb77224 */ /* 0x000fc400078e0085 */
[C---:B------:R-:W-:Y:S01]  /*67c0*/  ISETP.GE.AND P6, PT, R0.reuse, R130, PT ;  /* 0x000000820000720c */ /* 0x040fe20003fc6270 */
[----:B------:R-:W-:Y:S01]  /*67d0*/  @!PT LDS RZ, [RZ] ;  /* 0x00000000fffff984 */ /* 0x000fe20000000800 */
[----:B------:R-:W-:Y:S01]  /*67e0*/  @!PT LDS RZ, [RZ] ;  /* 0x00000000fffff984 */ /* 0x000fe20000000800 */
[----:B------:R-:W-:Y:S01]  /*67f0*/  @!PT LDS RZ, [RZ] ;  /* 0x00000000fffff984 */ /* 0x000fe20000000800 */
[----:B------:R-:W-:Y:S01]  /*6800*/  @!P2 LDGSTS.E.BYPASS.LTC128B.128 [R163+0x9000], desc[UR10][R10.64] ;  /* 0x090000000aa3afae */ /* 0x000fe2000b901d4a */
[----:B------:R-:W-:-:S03]  /*6810*/  ISETP.GE.AND P4, PT, R0, R129, PT ;  /* 0x000000810000720c */ /* 0x000fc60003f86270 */
        /* <DEDUP_REMOVED lines=21> */
[----:B------:R-:W-:Y:S04]  /*6970*/  LDSM.16.M88.4 R116, [R152+0x800] ;  /* 0x000800009874783b */ /* 0x000fe80000000200 */
[----:B------:R-:W-:Y:S04]  /*6980*/  LDSM.16.M88.4 R112, [R152+0x1000] ;  /* 0x001000009870783b */ /* 0x000fe80000000200 */
[----:B------:R-:W-:Y:S04]  /*6990*/  LDSM.16.M88.4 R108, [R152+0x1800] ;  /* 0x00180000986c783b */ /* 0x000fe80000000200 */
[----:B------:R-:W0:Y:S01]  /*69a0*/  LDGDEPBAR ;  /* 0x00000000000079af */ /* 0x000e220000000000 */
[C---:B----4-:R-:W-:Y:S06]  /*69b0*/  HMMA.16816.F32 R32, R4.reuse, R28, RZ ;  /* 0x0000001c0420723c */ /* 0x050fec00000018ff */
[C---:B-1----:R-:W-:Y:S06]  /*69c0*/  HMMA.16816.F32 R24, R4.reuse, R20, RZ ;  /* 0x000000140418723c */ /* 0x042fec00000018ff */
[C---:B--2---:R-:W-:Y:S06]  /*69d0*/  HMMA.16816.F32 R16, R4.reuse, R12, RZ ;  /* 0x0000000c0410723c */ /* 0x044fec00000018ff */
[C---:B------:R-:W-:Y:S06]  /*69e0*/  HMMA.16816.F32 R28, R4.reuse, R30, RZ ;  /* 0x0000001e041c723c */ /* 0x040fec00000018ff */
[C---:B------:R-:W-:Y:S06]  /*69f0*/  HMMA.16816.F32 R20, R4.reuse, R22, RZ ;  /* 0x000000160414723c */ /* 0x040fec00000018ff */
[C---:B------:R-:W-:Y:S06]  /*6a00*/  HMMA.16816.F32 R12, R4.reuse, R14, RZ ;  /* 0x0000000e040c723c */ /* 0x040fec00000018ff */
[C---:B---3--:R-:W-:Y:S06]  /*6a10*/  HMMA.16816.F32 R8, R4.reuse, R104, RZ ;  /* 0x000000680408723c */ /* 0x048fec00000018ff */
        /* <DEDUP_REMOVED lines=80> */
[----:B------:R-:W-:-:S04]  /*6f20*/  DEPBAR.LE SB0, 0x0 ;  /* 0x000080000000791a */ /* 0x000fc80000000000 */
[C---:B-1----:R-:W-:Y:S06]  /*6f30*/  HMMA.16816.F32 R32, R120.reuse, R116, R32 ;  /* 0x000000747820723c */ /* 0x042fec0000001820 */
[C---:B------:R-:W-:Y:S06]  /*6f40*/  HMMA.16816.F32 R28, R120.reuse, R118, R28 ;  /* 0x00000076781c723c */ /* 0x040fec000000181c */
[C---:B---3--:R-:W-:Y:S06]  /*6f50*/  HMMA.16816.F32 R24, R120.reuse, R112, R24 ;  /* 0x000000707818723c */ /* 0x048fec0000001818 */
[C---:B------:R-:W-:Y:S06]  /*6f60*/  HMMA.16816.F32 R20, R120.reuse, R114, R20 ;  /* 0x000000727814723c */ /* 0x040fec0000001814 */
[C---:B--2---:R-:W-:Y:S06]  /*6f70*/  HMMA.16816.F32 R16, R120.reuse, R108, R16 ;  /* 0x0000006c7810723c */ /* 0x044fec0000001810 */
[C---:B----4-:R-:W-:Y:S01]  /*6f80*/  HMMA.16816.F32 R8, R120.reuse, R104, R8 ;  /* 0x000000687808723c */ /* 0x050fe20000001808 */
[----:B------:R-:W-:Y:S01]  /*6f90*/  VIADD R108, R2, 0x8 ;  /* 0x00000008026c7836 */ /* 0x000fe20000000000 */
[----:B------:R-:W-:Y:S04]  /*6fa0*/  BAR.SYNC.DEFER_BLOCKING 0x0 ;  /* 0x0000000000007b1d */ /* 0x000fe80000010000 */
[----:B------:R-:W-:Y:S01]  /*6fb0*/  ISETP.GE.AND P5, PT, R108, R130, PT ;  /* 0x000000826c00720c */ /* 0x000fe20003fa6270 */
[----:B------:R-:W-:Y:S01]  /*6fc0*/  HMMA.16816.F32 R12, R120, R110, R12 ;  /* 0x0000006e780c723c */ /* 0x000fe2000000180c */
[----:B------:R-:W-:-:S02]  /*6fd0*/  I2FP.F32.S32 R104, R0 ;  /* 0x0000000000687245 */ /* 0x000fc40000201400 */
[----:B------:R-:W-:-:S03]  /*6fe0*/  I2FP.F32.S32 R105, R108 ;  /* 0x0000006c00697245 */ /* 0x000fc60000201400 */
[CC--:B------:R-:W-:Y:S01]  /*6ff0*/  FFMA.FTZ R0, R3.reuse, R104.reuse, R35 ;  /* 0x0000006803007223 */ /* 0x0c0fe20000010023 */
[C---:B------:R-:W-:Y:S02]  /*7000*/  VIADD R35, R2.reuse, 0x9 ;  /* 0x0000000902237836 */ /* 0x040fe40000000000 */
[CC--:B------:R-:W-:Y:S01]  /*7010*/  FFMA.FTZ R131, R3.reuse, R105.reuse, R28 ;  /* 0x0000006903837223 */ /* 0x0c0fe2000001001c */
[C---:B------:R-:W-:Y:S01]  /*7020*/  FFMA.FTZ R28, R3.reuse, R105, R30 ;  /* 0x00000069031c7223 */ /* 0x040fe2000001001e */
[----:B------:R-:W-:Y:S02]  /*7030*/  VIADD R30, R2, 0x10 ;  /* 0x00000010021e7836 */ /* 0x000fe40000000000 */
[----:B------:R-:W-:Y:S01]  /*7040*/  FFMA.FTZ R33, R3, R104, R33 ;  /* 0x0000006803217223 */ /* 0x000fe20000010021 */
[----:B------:R-:W-:Y:S01]  /*7050*/  FSEL R0, R0, -INF , !P4 ;  /* 0xff80000000007808 */ /* 0x000fe20006000000 */
[----:B------:R-:W-:Y:S01]  /*7060*/  HMMA.16816.F32 R4, R120, R106, R4 ;  /* 0x0000006a7804723c */ /* 0x000fe20000001804 */
[----:B------:R-:W-:-:S02]  /*7070*/  FSEL R131, R131, -INF , !P5 ;  /* 0xff80000083837808 */ /* 0x000fc40006800000 */
[----:B------:R-:W-:Y:S02]  /*7080*/  I2FP.F32.S32 R104, R35 ;  /* 0x0000002300687245 */ /* 0x000fe40000201400 */
[C---:B------:R-:W-:Y:S02]  /*7090*/  ISETP.GE.AND P4, PT, R35.reuse, R130, PT ;  /* 0x000000822300720c */ /* 0x040fe40003f86270 */
[-C--:B------:R-:W-:Y:S01]  /*70a0*/  ISETP.GE.AND P5, PT, R35, R129.reuse, PT ;  /* 0x000000812300720c */ /* 0x080fe20003fa6270 */
[C---:B------:R-:W-:Y:S01]  /*70b0*/  FFMA.FTZ R29, R3.reuse, R104, R29 ;  /* 0x00000068031d7223 */ /* 0x040fe2000001001d */
[----:B------:R-:W-:Y:S01]  /*70c0*/  I2FP.F32.S32 R35, R30 ;  /* 0x0000001e00237245 */ /* 0x000fe20000201400 */
[----:B------:R-:W-:Y:S01]  /*70d0*/  FFMA.FTZ R31, R3, R104, R31 ;  /* 0x00000068031f7223 */ /* 0x000fe2000001001f */
[----:B------:R-:W-:Y:S02]  /*70e0*/  FSEL R33, R33, -INF , !P6 ;  /* 0xff80000021217808 */ /* 0x000fe40007000000 */
[----:B------:R-:W-:Y:S01]  /*70f0*/  ISETP.GE.AND P6, PT, R108, R129, PT ;  /* 0x000000816c00720c */ /* 0x000fe20003fc6270 */
[-C--:B------:R-:W-:Y:S01]  /*7100*/  FFMA.FTZ R125, R3, R35.reuse, R24 ;  /* 0x00000023037d7223 */ /* 0x080fe20000010018 */
[----:B------:R-:W-:Y:S01]  /*7110*/  VIADD R24, R2, 0x11 ;  /* 0x0000001102187836 */ /* 0x000fe20000000000 */
[----:B------:R-:W-:Y:S01]  /*7120*/  FSEL R29, R29, -INF , !P4 ;  /* 0xff8000001d1d7808 */ /* 0x000fe20006000000 */
[----:B------:R-:W-:Y:S01]  /*7130*/  FFMA.FTZ R26, R3, R35, R26 ;  /* 0x00000023031a7223 */ /* 0x000fe2000001001a */
        /* <DEDUP_REMOVED lines=21> */
[----:B------:R-:W-:Y:S02]  /*7290*/  FSEL R115, R115, -INF , !P4 ;  /* 0xff80000073737808 */ /* 0x000fe40006000000 */
[C---:B------:R-:W-:Y:S01]  /*72a0*/  ISETP.GE.AND P6, PT, R24.reuse, R130, PT ;  /* 0x000000821800720c */ /* 0x040fe20003fc6270 */
[CC--:B------:R-:W-:Y:S01]  /*72b0*/  FFMA.FTZ R113, R3.reuse, R20.reuse, R21 ;  /* 0x0000001403717223 */ /* 0x0c0fe20000010015 */
[----:B------:R-:W-:Y:S01]  /*72c0*/  ISETP.GE.AND P4, PT, R24, R129, PT ;  /* 0x000000811800720c */ /* 0x000fe20003f86270 */
[C---:B------:R-:W-:Y:S02]  /*72d0*/  VIADD R24, R2.reuse, 0x20 ;  /* 0x0000002002187836 */ /* 0x040fe40000000000 */
[----:B------:R-:W-:Y:S01]  /*72e0*/  FFMA.FTZ R23, R3, R20, R23 ;  /* 0x0000001403177223 */ /* 0x000fe20000010017 */
[----:B------:R-:W-:Y:S01]  /*72f0*/  VIADD R20, R2, 0x21 ;  /* 0x0000002102147836 */ /* 0x000fe20000000000 */
[----:B------:R-:W-:Y:S02]  /*7300*/  FSEL R22, R22, -INF , !P5 ;  /* 0xff80000016167808 */ /* 0x000fe40006800000 */
[----:B------:R-:W-:-:S02]  /*7310*/  I2FP.F32.S32 R21, R24 ;  /* 0x0000001800157245 */ /* 0x000fc40000201400 */
[----:B------:R-:W-:Y:S02]  /*7320*/  FSEL R113, R113, -INF , !P6 ;  /* 0xff80000071717808 */ /* 0x000fe40007000000 */
[C---:B------:R-:W-:Y:S01]  /*7330*/  ISETP.GE.AND P5, PT, R24.reuse, R130, PT ;  /* 0x000000821800720c */ /* 0x040fe20003fa6270 */
[C---:B------:R-:W-:Y:S01]  /*7340*/  FFMA.FTZ R16, R3.reuse, R21, R16 ;  /* 0x0000001503107223 */ /* 0x040fe20000010010 */
[----:B------:R-:W-:Y:S01]  /*7350*/  ISETP.GE.AND P6, PT, R24, R129, PT ;  /* 0x000000811800720c */ /* 0x000fe20003fc6270 */
[----:B------:R-:W-:Y:S01]  /*7360*/  FFMA.FTZ R18, R3, R21, R18 ;  /* 0x0000001503127223 */ /* 0x000fe20000010012 */
[----:B------:R-:W-:Y:S01]  /*7370*/  I2FP.F32.S32 R24, R20 ;  /* 0x0000001400187245 */ /* 0x000fe20000201400 */
[----:B------:R-:W-:Y:S01]  /*7380*/  VIADD R21, R2, 0x28 ;  /* 0x0000002802157836 */ /* 0x000fe20000000000 */
[----:B------:R-:W-:Y:S02]  /*7390*/  FSEL R114, R23, -INF , !P4 ;  /* 0xff80000017727808 */ /* 0x000fe40006000000 */
[----:B------:R-:W-:Y:S01]  /*73a0*/  ISETP.GE.AND P4, PT, R20, R130, PT ;  /* 0x000000821400720c */ /* 0x000fe20003f86270 */
[CC--:B------:R-:W-:Y:S01]  /*73b0*/  FFMA.FTZ R17, R3.reuse, R24.reuse, R17 ;  /* 0x0000001803117223 */ /* 0x0c0fe20000010011 */
[----:B------:R-:W-:Y:S01]  /*73c0*/  FSEL R117, R16, -INF , !P5 ;  /* 0xff80000010757808 */ /* 0x000fe20006800000 */
[----:B------:R-:W-:Y:S01]  /*73d0*/  FFMA.FTZ R19, R3, R24, R19 ;  /* 0x0000001803137223 */ /* 0x000fe20000010013 */
[----:B------:R-:W-:-:S02]  /*73e0*/  ISETP.GE.AND P5, PT, R20, R129, PT ;  /* 0x000000811400720c */ /* 0x000fc40003fa6270 */
[----:B------:R-:W-:Y:S02]  /*73f0*/  FSEL R20, R18, -INF , !P6 ;  /* 0xff80000012147808 */ /* 0x000fe40007000000 */
[----:B------:R-:W-:Y:S01]  /*7400*/  FSEL R23, R17, -INF , !P4 ;  /* 0xff80000011177808 */ /* 0x000fe20006000000 */
[----:B------:R-:W-:Y:S01]  /*7410*/  VIADD R17, R2, 0x29 ;  /* 0x0000002902117836 */ /* 0x000fe20000000000 */
[C---:B------:R-:W-:Y:S02]  /*7420*/  ISETP.GE.AND P6, PT, R21.reuse, R130, PT ;  /* 0x000000821500720c */ /* 0x040fe40003fc6270 */
[----:B------:R-:W-:Y:S02]  /*7430*/  ISETP.GE.AND P4, PT, R21, R129, PT ;  /* 0x000000811500720c */ /* 0x000fe40003f86270 */
[----:B------:R-:W-:Y:S02]  /*7440*/  I2FP.F32.S32 R21, R21 ;  /* 0x0000001500157245 */ /* 0x000fe40000201400 */
[----:B------:R-:W-:-:S02]  /*7450*/  FSEL R118, R19, -INF , !P5 ;  /* 0xff80000013767808 */ /* 0x000fc40006800000 */
[----:B------:R-:W-:Y:S01]  /*7460*/  ISETP.GE.AND P5, PT, R17, R130, PT ;  /* 0x000000821100720c */ /* 0x000fe20003fa6270 */
[CC--:B------:R-:W-:Y:S01]  /*7470*/  FFMA.FTZ R12, R3.reuse, R21.reuse, R12 ;  /* 0x00000015030c7223 */ /* 0x0c0fe2000001000c */
[----:B------:R-:W-:Y:S01]  /*7480*/  FFMA.FTZ R16, R3, R21, R14 ;  /* 0x0000001503107223 */ /* 0x000fe2000001000e */
[----:B------:R-:W-:-:S03]  /*7490*/  I2FP.F32.S32 R14, R17 ;  /* 0x00000011000e7245 */ /* 0x000fc60000201400 */
[----:B------:R-:W-:Y:S01]  /*74a0*/  FSEL R21, R12, -INF , !P6 ;  /* 0xff8000000c157808 */ /* 0x000fe20007000000 */
[----:B------:R-:W-:Y:S01]  /*74b0*/  VIADD R12, R2, 0x30 ;  /* 0x00000030020c7836 */ /* 0x000fe20000000000 */
[----:B------:R-:W-:Y:S01]  /*74c0*/  ISETP.GE.AND P6, PT, R17, R129, PT ;  /* 0x000000811100720c */ /* 0x000fe20003fc6270 */
[CC--:B------:R-:W-:Y:S01]  /*74d0*/  FFMA.FTZ R13, R3.reuse, R14.reuse, R13 ;  /* 0x0000000e030d7223 */ /* 0x0c0fe2000001000d */
[----:B------:R-:W-:Y:S01]  /*74e0*/  FSEL R122, R16, -INF , !P4 ;  /* 0xff800000107a7808 */ /* 0x000fe20006000000 */
[----:B------:R-:W-:Y:S01]  /*74f0*/  FFMA.FTZ R15, R3, R14, R15 ;  /* 0x0000000e030f7223 */ /* 0x000fe2000001000f */
[----:B------:R-:W-:Y:S02]  /*7500*/  I2FP.F32.S32 R17, R12 ;  /* 0x0000000c00117245 */ /* 0x000fe40000201400 */
[----:B------:R-:W-:Y:S02]  /*7510*/  FSEL R119, R13, -INF , !P5 ;  /* 0xff8000000d777808 */ /* 0x000fe40006800000 */
[C---:B------:R-:W-:Y:S01]  /*7520*/  ISETP.GE.AND P4, PT, R12.reuse, R130, PT ;  /* 0x000000820c00720c */ /* 0x040fe20003f86270 */
[----:B------:R-:W-:Y:S01]  /*7530*/  FFMA.FTZ R105, R3, R17, R8 ;  /* 0x0000001103697223 */ /* 0x000fe20000010008 */
[----:B------:R-:W-:Y:S01]  /*7540*/  ISETP.GE.AND P5, PT, R12, R129, PT ;  /* 0x000000810c00720c */ /* 0x000fe20003fa6270 */
[C---:B------:R-:W-:Y:S01]  /*7550*/  VIADD R12, R2.reuse, 0x31 ;  /* 0x00000031020c7836 */ /* 0x040fe20000000000 */
[----:B------:R-:W-:Y:S01]  /*7560*/  FSEL R120, R15, -INF , !P6 ;  /* 0xff8000000f787808 */ /* 0x000fe20007000000 */
[----:B------:R-:W-:Y:S01]  /*7570*/  VIADD R8, R2, 0x38 ;  /* 0x0000003802087836 */ /* 0x000fe20000000000 */
[----:B------:R-:W-:Y:S01]  /*7580*/  FSEL R105, R105, -INF , !P4 ;  /* 0xff80000069697808 */ /* 0x000fe20006000000 */
[----:B------:R-:W-:Y:S01]  /*7590*/  FFMA.FTZ R10, R3, R17, R10 ;  /* 0x00000011030a7223 */ /* 0x000fe2000001000a */
[----:B------:R-:W-:-:S02]  /*75a0*/  I2FP.F32.S32 R14, R12 ;  /* 0x0000000c000e7245 */ /* 0x000fc40000201400 */
[C---:B------:R-:W-:Y:S02]  /*75b0*/  ISETP.GE.AND P6, PT, R12.reuse, R130, PT ;  /* 0x000000820c00720c */ /* 0x040fe40003fc6270 */
[----:B------:R-:W-:Y:S01]  /*75c0*/  ISETP.GE.AND P4, PT, R12, R129, PT ;  /* 0x000000810c00720c */ /* 0x000fe20003f86270 */
[C---:B------:R-:W-:Y:S01]  /*75d0*/  FFMA.FTZ R11, R3.reuse, R14, R11 ;  /* 0x0000000e030b7223 */ /* 0x040fe2000001000b */
[----:B------:R-:W-:Y:S01]  /*75e0*/  I2FP.F32.S32 R12, R8 ;  /* 0x00000008000c7245 */ /* 0x000fe20000201400 */
[C---:B------:R-:W-:Y:S01]  /*75f0*/  FFMA.FTZ R9, R3.reuse, R14, R9 ;  /* 0x0000000e03097223 */ /* 0x040fe20000010009 */
[----:B------:R-:W-:Y:S02]  /*7600*/  FSEL R106, R10, -INF , !P5 ;  /* 0xff8000000a6a7808 */ /* 0x000fe40006800000 */
[----:B------:R-:W-:Y:S01]  /*7610*/  ISETP.GE.AND P5, PT, R8, R130, PT ;  /* 0x000000820800720c */ /* 0x000fe20003fa6270 */
[CC--:B------:R-:W-:Y:S01]  /*7620*/  FFMA.FTZ R108, R3.reuse, R12.reuse, R4 ;  /* 0x0000000c036c7223 */ /* 0x0c0fe20000010004 */
[----:B------:R-:W-:Y:S01]  /*7630*/  FFMA.FTZ R35, R3, R12, R6 ;  /* 0x0000000c03237223 */ /* 0x000fe20000010006 */
[----:B------:R-:W-:Y:S01]  /*7640*/  I2FP.F32.S32 R6, R2 ;  /* 0x0000000200067245 */ /* 0x000fe20000201400 */
[----:B------:R-:W-:Y:S01]  /*7650*/  VIADD R4, R2, 0x39 ;  /* 0x0000003902047836 */ /* 0x000fe20000000000 */
[----:B------:R-:W-:-:S02]  /*7660*/  FSEL R104, R11, -INF , !P4 ;  /* 0xff8000000b687808 */ /* 0x000fc40006000000 */
[----:B------:R-:W-:Y:S02]  /*7670*/  FSEL R108, R108, -INF , !P5 ;  /* 0xff8000006c6c7808 */ /* 0x000fe40006800000 */
[----:B------:R-:W-:Y:S01]  /*7680*/  FSEL R107, R9, -INF , !P6 ;  /* 0xff800000096b7808 */ /* 0x000fe20007000000 */
[C---:B------:R-:W-:Y:S01]  /*7690*/  FFMA.FTZ R9, R3.reuse, R6, R32 ;  /* 0x0000000603097223 */ /* 0x040fe20000010020 */
[C---:B------:R-:W-:Y:S01]  /*76a0*/  ISETP.GE.AND P4, PT, R2.reuse, R130, PT ;  /* 0x000000820200720c */ /* 0x040fe20003f86270 */
[----:B------:R-:W-:Y:S01]  /*76b0*/  FFMA.FTZ R6, R3, R6, R34 ;  /* 0x0000000603067223 */ /* 0x000fe20000010022 */
[-C--:B------:R-:W-:Y:S02]  /*76c0*/  ISETP.GE.AND P5, PT, R2, R129.reuse, PT ;  /* 0x000000810200720c */ /* 0x080fe40003fa6270 */
[----:B------:R-:W-:Y:S02]  /*76d0*/  I2FP.F32.S32 R2, R4 ;  /* 0x0000000400027245 */ /* 0x000fe40000201400 */
[----:B------:R-:W-:-:S02]  /*76e0*/  ISETP.GE.AND P6, PT, R8, R129, PT ;  /* 0x000000810800720c */ /* 0x000fc40003fc6270 */
[----:B------:R-:W-:Y:S01]  /*76f0*/  FSEL R9, R9, -INF , !P4 ;  /* 0xff80000009097808 */ /* 0x000fe20006000000 */
[-C--:B------:R-:W-:Y:S01]  /*7700*/  FFMA.FTZ R5, R3, R2.reuse, R5 ;  /* 0x0000000203057223 */ /* 0x080fe20000010005 */
[----:B------:R-:W-:Y:S01]  /*7710*/  FSEL R35, R35, -INF , !P6 ;  /* 0xff80000023237808 */ /* 0x000fe20007000000 */
[----:B------:R-:W-:Y:S01]  /*7720*/  FFMA.FTZ R7, R3, R2, R7 ;  /* 0x0000000203077223 */ /* 0x000fe20000010007 */
[C---:B------:R-:W-:Y:S02]  /*7730*/  ISETP.GE.AND P6, PT, R4.reuse, R130, PT ;  /* 0x000000820400720c */ /* 0x040fe40003fc6270 */
[----:B------:R-:W-:Y:S02]  /*7740*/  ISETP.GE.AND P4, PT, R4, R129, PT ;  /* 0x000000810400720c */ /* 0x000fe40003f86270 */
[----:B------:R-:W-:Y:S02]  /*7750*/  FSEL R6, R6, -INF , !P5 ;  /* 0xff80000006067808 */ /* 0x000fe40006800000 */
[----:B------:R-:W-:-:S02]  /*7760*/  FSEL R109, R5, -INF , !P6 ;  /* 0xff800000056d7808 */ /* 0x000fc40007000000 */
        /* <DEDUP_REMOVED lines=58> */
[----:B-1----:R-:W-:-:S04]  /*7b10*/  IMAD R2, R13, R4, RZ ;  /* 0x000000040d027224 */ /* 0x002fc800078e02ff */
[C---:B------:R-:W-:Y:S02]  /*7b20*/  IMAD R2, R7.reuse, R5, R2 ;  /* 0x0000000507027224 */ /* 0x040fe400078e0202 */
[----:B------:R-:W-:-:S04]  /*7b30*/  IMAD.WIDE.U32 R4, R7, R4, R14 ;  /* 0x0000000407047225 */ /* 0x000fc800078e000e */
[----:B------:R-:W-:Y:S01]  /*7b40*/  IMAD.IADD R2, R5, 0x1, R2 ;  /* 0x0000000105027824 */ /* 0x000fe200078e0202 */
[----:B------:R-:W-:Y:S06]  /*7b50*/  BRA `(.L_x_6725) ;  /* 0x0000000000087947 */ /* 0x000fec0003800000 */
.L_x_6724:
[----:B------:R-:W-:-:S04]  /*7b60*/  LEA R4, -R102, RZ, 0x6 ;  /* 0x000000ff66047211 */ /* 0x000fc800078e31ff */
[----:B------:R-:W-:-:S07]  /*7b70*/  SHF.R.S32.HI R2, RZ, 0x1f, R4 ;  /* 0x0000001fff027819 */ /* 0x000fce0000011404 */
.L_x_6725:
[----:B------:R-:W-:Y:S01]  /*7b80*/  @!P2 LEA R18, P3, R4, R178, 0x1 ;  /* 0x000000b20412a211 */ /* 0x000fe200078608ff */
[----:B------:R1:W-:Y:S01]  /*7b90*/  @P2 STS.128 [R163+0x4000], RZ ;  /* 0x004000ffa3002388 */ /* 0x0003e20000000c00 */
[-C--:B------:R-:W-:Y:S01]  /*7ba0*/  @!P1 IADD3 R8, P6, R128, R4.reuse, RZ ;  /* 0x0000000480089210 */ /* 0x080fe20007fde0ff */
[----:B------:R-:W-:Y:S01]  /*7bb0*/  BSSY B0, `(.L_x_6726) ;  /* 0x0000045000007945 */ /* 0x000fe20003800000 */
[--C-:B------:R-:W-:Y:S02]  /*7bc0*/  @!P2 LEA.HI.X R19, R4, R177, R2.reuse, 0x1, P3 ;  /* 0x000000b10413a211 */ /* 0x100fe400018f0c02 */
[-C--:B------:R-:W-:Y:S01]  /*7bd0*/  @!P1 IADD3 R12, P4, P3, R128, R4.reuse, R159 ;  /* 0x00000004800c9210 */ /* 0x080fe20007b9e09f */
[----:B------:R-:W-:Y:S01]  /*7be0*/  @!P1 IMAD.X R5, R127, 0x1, R2, P6 ;  /* 0x000000017f059824 */ /* 0x000fe200030e0602 */
[----:B------:R-:W-:Y:S01]  /*7bf0*/  @!P2 IADD3 R7, P5, R159, R4, RZ ;  /* 0x000000049f07a210 */ /* 0x000fe20007fbe0ff */
[----:B------:R-:W-:Y:S01]  /*7c00*/  @!PT LDS RZ, [RZ] ;  /* 0x00000000fffff984 */ /* 0x000fe20000000800 */
[----:B------:R-:W-:Y:S01]  /*7c10*/  @!PT LDS RZ, [RZ] ;  /* 0x00000000fffff984 */ /* 0x000fe20000000800 */
[----:B------:R-:W-:Y:S01]  /*7c20*/  @!PT LDS RZ, [RZ] ;  /* 0x00000000fffff984 */ /* 0x000fe20000000800 */
[----:B------:R2:W-:Y:S01]  /*7c30*/  @!P2 LDGSTS.E.BYPASS.LTC128B.128 [R163+0x4000], desc[UR10][R18.64] ;  /* 0x0400000012a3afae */ /* 0x0005e2000b901d4a */
[----:B------:R-:W-:-:S02]  /*7c40*/  @!P1 IADD3.X R11, R127, R2, R158, P4, P3 ;  /* 0x000000027f0b9210 */ /* 0x000fc400027e649e */
[----:B------:R-:W-:Y:S01]  /*7c50*/  @!P1 LEA R30, P6, R8, UR8, 0x1 ;  /* 0x00000008081e9c11 */ /* 0x000fe2000f8c08ff */
[----:B------:R-:W-:Y:S01]  /*7c60*/  @!P2 IMAD.X R10, R158, 0x1, R2, P5 ;  /* 0x000000019e0aa824 */ /* 0x000fe200028e0602 */
[----:B------:R-:W-:Y:S01]  /*7c70*/  @!P1 LEA R14, P3, R12, UR8, 0x1 ;  /* 0x000000080c0e9c11 */ /* 0x000fe2000f8608ff */
[----:B------:R1:W-:Y:S01]  /*7c80*/  @P1 STS.128 [R163+0x6000], RZ ;  /* 0x006000ffa3001388 */ /* 0x0003e20000000c00 */
[----:B------:R-:W-:Y:S02]  /*7c90*/  @!P1 LEA.HI.X R31, R8, UR9, R5, 0x1, P6 ;  /* 0x00000009081f9c11 */ /* 0x000fe4000b0f0c05 */
[----:B------:R-:W-:Y:S02]  /*7ca0*/  @!P1 LEA.HI.X R15, R12, UR9, R11, 0x1, P3 ;  /* 0x000000090c0f9c11 */ /* 0x000fe400098f0c0b */
[----:B------:R-:W-:Y:S01]  /*7cb0*/  @!P2 LEA R16, P5, R7, R178, 0x1 ;  /* 0x000000b20710a211 */ /* 0x000fe200078a08ff */
[----:B------:R-:W-:Y:S01]  /*7cc0*/  @!PT LDS RZ, [RZ] ;  /* 0x00000000fffff984 */ /* 0x000fe20000000800 */
[----:B------:R-:W-:Y:S01]  /*7cd0*/  @!PT LDS RZ, [RZ] ;  /* 0x00000000fffff984 */ /* 0x000fe20000000800 */
[----:B------:R-:W-:Y:S01]  /*7ce0*/  @!PT LDS RZ, [RZ] ;  /* 0x00000000fffff984 */ /* 0x000fe20000000800 */
[----:B------:R1:W-:Y:S01]  /*7cf0*/  @!P1 LDGSTS.E.BYPASS.LTC128B.128 [R163+0x6000], desc[UR10][R30.64+0x80] ;  /* 0x060000801ea39fae */ /* 0x0003e2000b901d4a */
[----:B------:R-:W-:-:S02]  /*7d00*/  IADD3 R5, P4, P3, R159, R4, R159 ;  /* 0x000000049f057210 */ /* 0x000fc40007b9e09f */
[----:B------:R-:W-:Y:S01]  /*7d10*/  @!P2 LEA.HI.X R17, R7, R177, R10, 0x1, P5 ;  /* 0x000000b10711a211 */ /* 0x000fe200028f0c0a */
[----:B------:R1:W-:Y:S01]  /*7d20*/  @P2 STS.128 [R163+0x4800], RZ ;  /* 0x004800ffa3002388 */ /* 0x0003e20000000c00 */
[----:B------:R-:W-:Y:S02]  /*7d30*/  IADD3.X R8, R158, R2, R158, P4, P3 ;  /* 0x000000029e087210 */ /* 0x000fe400027e649e */
[-C--:B------:R-:W-:Y:S01]  /*7d40*/  @!P1 IADD3 R7, P4, R128, R5.reuse, RZ ;  /* 0x0000000580079210 */ /* 0x080fe20007f9e0ff */
[----:B------:R-:W-:Y:S01]  /*7d50*/  @!PT LDS RZ, [RZ] ;  /* 0x00000000fffff984 */ /* 0x000fe20000000800 */
[----:B------:R-:W-:Y:S01]  /*7d60*/  @!PT LDS RZ, [RZ] ;  /* 0x00000000fffff984 */ /* 0x000fe20000000800 */
[----:B------:R-:W-:Y:S01]  /*7d70*/  @!PT LDS RZ, [RZ] ;  /* 0x00000000fffff984 */ /* 0x000fe20000000800 */
[----:B------:R1:W-:Y:S01]  /*7d80*/  @!P2 LDGSTS.E.BYPASS.LTC128B.128 [R163+0x4800], desc[UR10][R16.64] ;  /* 0x0480000010a3afae */ /* 0x0003e2000b901d4a */
[----:B------:R-:W-:Y:S02]  /*7d90*/  IADD3 R11, P3, R159, R5, RZ ;  /* 0x000000059f0b7210 */ /* 0x000fe40007f7e0ff */
[-C--:B------:R-:W-:Y:S01]  /*7da0*/  @!P2 LEA R26, P5, R5, R178.reuse, 0x1 ;  /* 0x000000b2051aa211 */ /* 0x080fe200078a08ff */
[--C-:B------:R-:W-:Y:S01]  /*7db0*/  @!P1 IMAD.X R12, R127, 0x1, R8.reuse, P4 ;  /* 0x000000017f0c9824 */ /* 0x100fe200020e0608 */
[----:B------:R-:W-:Y:S01]  /*7dc0*/  @!P1 LEA R24, P4, R7, UR8, 0x1 ;  /* 0x0000000807189c11 */ /* 0x000fe2000f8808ff */
[--C-:B------:R-:W-:Y:S01]  /*7dd0*/  IMAD.X R10, R158, 0x1, R8.reuse, P3 ;  /* 0x000000019e0a7824 */ /* 0x100fe200018e0608 */
[----:B--2---:R-:W-:Y:S01]  /*7de0*/  @!P2 LEA R18, P3, R11, R178, 0x1 ;  /* 0x000000b20b12a211 */ /* 0x004fe200078608ff */
[----:B------:R1:W-:Y:S01]  /*7df0*/  @P1 STS.128 [R163+0x6800], RZ ;  /* 0x006800ffa3001388 */ /* 0x0003e20000000c00 */
[----:B------:R-:W-:-:S02]  /*7e00*/  @!P2 LEA.HI.X R27, R5, R177, R8, 0x1, P5 ;  /* 0x000000b1051ba211 */ /* 0x000fc400028f0c08 */
[----:B------:R-:W-:Y:S01]  /*7e10*/  @!P1 LEA.HI.X R25, R7, UR9, R12, 0x1, P4 ;  /* 0x0000000907199c11 */ /* 0x000fe2000a0f0c0c */
        /* <DEDUP_REMOVED lines=30> */
.L_x_6727:
[----:B------:R-:W-:Y:S05]  /*8000*/  BSYNC B0 ;  /* 0x0000000000007941 */ /* 0x000fea0003800000 */
.L_x_6726:
[----:B------:R-:W0:Y:S01]  /*8010*/  LDGDEPBAR ;  /* 0x00000000000079af */ /* 0x000e220000000000 */
[----:B------:R-:W-:-:S04]  /*8020*/  LEA R178, P1, R4, R178, 0x1 ;  /* 0x000000b204b27211 */ /* 0x000fc800078208ff */
[----:B------:R-:W-:-:S09]  /*8030*/  LEA.HI.X R177, R4, R177, R2, 0x1, P1 ;  /* 0x000000b104b17211 */ /* 0x000fd200008f0c02 */
.L_x_6723:
        /* <DEDUP_REMOVED lines=47> */
[----:B------:R-:W-:-:S03]  /*8330*/  FSETP.NEU.FTZ.AND P1, PT, R26, -INF , PT ;  /* 0xff8000001a00780b */ /* 0x000fc60003f3d000 */
[--C-:B------:R-:W-:Y:S01]  /*8340*/  FFMA.FTZ R32, R9, UR12, -R110.reuse ;  /* 0x0000000c09207c23 */ /* 0x100fe2000801086e */
[----:B------:R-:W-:Y:S01]  /*8350*/  FSEL R5, R26, RZ, P1 ;  /* 0x000000ff1a057208 */ /* 0x000fe20000800000 */
[----:B------:R-:W1:Y:S01]  /*8360*/  LDSM.16.MT88.4 R8, [R148+0x8000] ;  /* 0x008000009408783b */ /* 0x000e620000004200 */
[----:B------:R-:W-:Y:S01]  /*8370*/  FFMA.FTZ R24, R33, UR12, -R110 ;  /* 0x0000000c21187c23 */ /* 0x000fe2000801086e */
[----:B------:R-:W-:Y:S01]  /*8380*/  FSEL R103, R103, RZ, P1 ;  /* 0x000000ff67677208 */ /* 0x000fe20000800000 */
[----:B------:R-:W-:Y:S01]  /*8390*/  FADD.FTZ R33, R101, -R4 ;  /* 0x8000000465217221 */ /* 0x000fe20000010000 */
        /* <DEDUP_REMOVED lines=33> */
[----:B------:R-:W3:Y:S01]  /*85b0*/  MUFU.EX2 R2, R2 ;  /* 0x0000000200027308 */ /* 0x000ee20000000800 */
[----:B--2---:R-:W-:Y:S01]  /*85c0*/  F2FP.F16.F32.PACK_AB R4, R24, R32 ;  /* 0x000000201804723e */ /* 0x004fe200000000ff */
[--C-:B------:R-:W-:Y:S01]  /*85d0*/  FFMA.FTZ R35, R35, UR12, -R103.reuse ;  /* 0x0000000c23237c23 */ /* 0x100fe20008010867 */
[----:B------:R-:W-:-:S05]  /*85e0*/  FFMA.FTZ R34, R34, UR12, -R103 ;  /* 0x0000000c22227c23 */ /* 0x000fca0008010867 */
        /* <DEDUP_REMOVED lines=78> */
[C---:B--2---:R-:W-:Y:S01]  /*8ad0*/  HMMA.16816.F32 R52, R4.reuse, R12, R52 ;  /* 0x0000000c0434723c */ /* 0x044fe20000001834 */
[-C--:B------:R-:W-:Y:S01]  /*8ae0*/  FMUL.FTZ R90, R90, R31.reuse ;  /* 0x0000001f5a5a7220 */ /* 0x080fe20000410000 */
[----:B------:R-:W-:Y:S01]  /*8af0*/  FMUL.FTZ R91, R91, R31 ;  /* 0x0000001f5b5b7220 */ /* 0x000fe20000410000 */
[----:B------:R-:W-:Y:S01]  /*8b00*/  FFMA.FTZ R33, R181, R33, R32 ;  /* 0x00000021b5217223 */ /* 0x000fe20000010020 */
[----:B------:R-:W-:Y:S01]  /*8b10*/  FFMA.FTZ R31, R179, R31, R30 ;  /* 0x0000001fb31f7223 */ /* 0x000fe2000001001e */
[----:B------:R-:W2:Y:S01]  /*8b20*/  MUFU.EX2 R111, R111 ;  /* 0x0000006f006f7308 */ /* 0x000ea20000000800 */
[----:B------:R-:W-:Y:S01]  /*8b30*/  HMMA.16816.F32 R56, R4, R14, R56 ;  /* 0x0000000e0438723c */ /* 0x000fe20000001838 */
[----:B------:R-:W4:Y:S01]  /*8b40*/  LDSM.16.MT88.4 R12, [R146+0xa000] ;  /* 0x00a00000920c783b */ /* 0x000f220000004200 */
[----:B------:R-:W-:Y:S01]  /*8b50*/  FADD.FTZ R24, R24, R33 ;  /* 0x0000002118187221 */ /* 0x000fe20000010000 */
[----:B------:R-:W-:-:S03]  /*8b60*/  FADD.FTZ R31, R0, R31 ;  /* 0x0000001f001f7221 */ /* 0x000fc60000010000 */
[----:B-1----:R-:W-:Y:S01]  /*8b70*/  HMMA.16816.F32 R44, R4, R8, R44 ;  /* 0x00000008042c723c */ /* 0x002fe2000000182c */
[----:B------:R-:W-:Y:S01]  /*8b80*/  MUFU.EX2 R101, R101 ;  /* 0x0000006500657308 */ /* 0x000fe20000000800 */
[----:B------:R-:W-:Y:S01]  /*8b90*/  FADD.FTZ R25, R25, R24 ;  /* 0x0000001819197221 */ /* 0x000fe20000010000 */
[----:B------:R-:W-:-:S03]  /*8ba0*/  FADD.FTZ R28, R28, R31 ;  /* 0x0000001f1c1c7221 */ /* 0x000fc60000010000 */
[----:B------:R-:W-:Y:S01]  /*8bb0*/  HMMA.16816.F32 R48, R4, R10, R48 ;  /* 0x0000000a0430723c */ /* 0x000fe20000001830 */
[----:B------:R-:W1:Y:S01]  /*8bc0*/  LDSM.16.MT88.4 R8, [R148+0xa000] ;  /* 0x00a000009408783b */ /* 0x000e620000004200 */
[----:B------:R-:W-:Y:S01]  /*8bd0*/  FADD.FTZ R25, R2, R25 ;  /* 0x0000001902197221 */ /* 0x000fe20000010000 */
[----:B------:R-:W-:Y:S01]  /*8be0*/  MUFU.EX2 R116, R116 ;  /* 0x0000007400747308 */ /* 0x000fe20000000800 */
[----:B------:R-:W-:Y:S02]  /*8bf0*/  FADD.FTZ R28, R29, R28 ;  /* 0x0000001c1d1c7221 */ /* 0x000fe40000010000 */
[----:B---3--:R-:W-:-:S04]  /*8c00*/  FADD.FTZ R0, R100, R25 ;  /* 0x0000001964007221 */ /* 0x008fc80000010000 */
[----:B--2---:R-:W-:Y:S01]  /*8c10*/  FADD.FTZ R0, R111, R0 ;  /* 0x000000006f007221 */ /* 0x004fe20000010000 */
[----:B------:R-:W-:Y:S08]  /*8c20*/  MUFU.EX2 R115, R115 ;  /* 0x0000007300737308 */ /* 0x000ff00000000800 */
[----:B------:R-:W2:Y:S08]  /*8c30*/  MUFU.EX2 R114, R114 ;  /* 0x0000007200727308 */ /* 0x000eb00000000800 */
[----:B------:R-:W-:Y:S01]  /*8c40*/  MUFU.EX2 R117, R117 ;  /* 0x0000007500757308 */ /* 0x000fe20000000800 */
[C---:B----4-:R-:W-:Y:S06]  /*8c50*/  HMMA.16816.F32 R68, R4.reuse, R12, R68 ;  /* 0x0000000c0444723c */ /* 0x050fec0000001844 */
[C---:B------:R-:W-:Y:S01]  /*8c60*/  HMMA.16816.F32 R72, R4.reuse, R14, R72 ;  /* 0x0000000e0448723c */ /* 0x040fe20000001848 */
[----:B------:R-:W3:Y:S01]  /*8c70*/  LDSM.16.MT88.4 R12, [R144+0xa000] ;  /* 0x00a00000900c783b */ /* 0x000ee20000004200 */
[----:B------:R-:W-:Y:S04]  /*8c80*/  MUFU.EX2 R126, R126 ;  /* 0x0000007e007e7308 */ /* 0x000fe80000000800 */
[C---:B-1----:R-:W-:Y:S04]  /*8c90*/  HMMA.16816.F32 R60, R4.reuse, R8, R60 ;  /* 0x00000008043c723c */ /* 0x042fe8000000183c */
[----:B------:R-:W-:Y:S02]  /*8ca0*/  MUFU.EX2 R121, R121 ;  /* 0x0000007900797308 */ /* 0x000fe40000000800 */
[C---:B------:R-:W-:Y:S01]  /*8cb0*/  HMMA.16816.F32 R64, R4.reuse, R10, R64 ;  /* 0x0000000a0440723c */ /* 0x040fe20000001840 */
[----:B------:R-:W1:Y:S05]  /*8cc0*/  LDSM.16.MT88.4 R8, [R145+0xa000] ;  /* 0x00a000009108783b */ /* 0x000e6a0000004200 */
        /* <DEDUP_REMOVED lines=8> */
[C---:B-1----:R-:W-:Y:S07]  /*8d50*/  HMMA.16816.F32 R76, R4.reuse, R8, R76 ;  /* 0x00000008044c723c */ /* 0x042fee000000184c */
[----:B------:R-:W-:Y:S01]  /*8d60*/  MUFU.EX2 R105, R105 ;  /* 0x0000006900697308 */ /* 0x000fe20000000800 */
[----:B------:R-:W-:Y:S01]  /*8d70*/  HMMA.16816.F32 R88, R4, R10, R88 ;  /* 0x0000000a0458723c */ /* 0x000fe20000001858 */
[----:B------:R-:W-:Y:S01]  /*8d80*/  FFMA.FTZ R8, R113, UR12, -R110 ;  /* 0x0000000c71087c23 */ /* 0x000fe2000801086e */
[----:B------:R-:W-:-:S05]  /*8d90*/  FFMA.FTZ R113, R112, UR12, -R103 ;  /* 0x0000000c70717c23 */ /* 0x000fca0008010867 */
[----:B------:R-:W1:Y:S01]  /*8da0*/  MUFU.EX2 R112, R8 ;  /* 0x0000000800707308 */ /* 0x000e620000000800 */
[----:B------:R-:W-:Y:S02]  /*8db0*/  F2FP.F16.F32.PACK_AB R4, R111, R100 ;  /* 0x000000646f04723e */ /* 0x000fe400000000ff */
[----:B--2---:R-:W-:Y:S02]  /*8dc0*/  F2FP.F16.F32.PACK_AB R7, R114, R115 ;  /* 0x000000737207723e */ /* 0x004fe400000000ff */
[----:B------:R-:W-:-:S03]  /*8dd0*/  MOV R100, R26 ;  /* 0x0000001a00647202 */ /* 0x000fc60000000f00 */
[----:B------:R-:W2:Y:S08]  /*8de0*/  MUFU.EX2 R113, R113 ;  /* 0x0000007100717308 */ /* 0x000eb00000000800 */
[----:B------:R-:W4:Y:S01]  /*8df0*/  MUFU.EX2 R120, R120 ;  /* 0x0000007800787308 */ /* 0x000f220000000800 */
[----:B-1----:R-:W-:Y:S01]  /*8e00*/  F2FP.F16.F32.PACK_AB R6, R112, R101 ;  /* 0x000000657006723e */ /* 0x002fe200000000ff */
[----:B------:R-:W1:Y:S01]  /*8e10*/  LDSM.16.MT88.4 R8, [R145+0x8800] ;  /* 0x008800009108783b */ /* 0x000e620000004200 */
[----:B------:R-:W-:-:S04]  /*8e20*/  FADD.FTZ R101, R101, R0 ;  /* 0x0000000065657221 */ /* 0x000fc80000010000 */
[----:B------:R-:W-:Y:S01]  /*8e30*/  FADD.FTZ R112, R112, R101 ;  /* 0x0000006570707221 */ /* 0x000fe20000010000 */
[----:B------:R-:W-:Y:S01]  /*8e40*/  MUFU.EX2 R107, R107 ;  /* 0x0000006b006b7308 */ /* 0x000fe20000000800 */
[----:B--2---:R-:W-:Y:S01]  /*8e50*/  F2FP.F16.F32.PACK_AB R5, R116, R113 ;  /* 0x000000717405723e */ /* 0x004fe200000000ff */
[----:B------:R-:W-:Y:S01]  /*8e60*/  FADD.FTZ R113, R113, R28 ;  /* 0x0000001c71717221 */ /* 0x000fe20000010000 */
[----:B------:R-:W-:-:S03]  /*8e70*/  MOV R101, R27 ;  /* 0x0000001b00657202 */ /* 0x000fc60000000f00 */
[----:B------:R-:W-:Y:S02]  /*8e80*/  FADD.FTZ R116, R116, R113 ;  /* 0x0000007174747221 */ /* 0x000fe40000010000 */
[----:B------:R-:W-:Y:S01]  /*8e90*/  HMMA.16816.F32 R96, R4, R16, R96 ;  /* 0x000000100460723c */ /* 0x000fe20000001860 */
[----:B------:R-:W-:Y:S01]  /*8ea0*/  MUFU.EX2 R108, R108 ;  /* 0x0000006c006c7308 */ /* 0x000fe20000000800 */
[----:B------:R-:W-:-:S04]  /*8eb0*/  FADD.FTZ R115, R115, R116 ;  /* 0x0000007473737221 */ /* 0x000fc80000010000 */
[C---:B------:R-:W-:Y:S01]  /*8ec0*/  HMMA.16816.F32 R92, R4.reuse, R18, R92 ;  /* 0x00000012045c723c */ /* 0x040fe2000000185c */
[----:B------:R-:W2:Y:S01]  /*8ed0*/  LDSM.16.MT88.4 R16, [R144+0x8800] ;  /* 0x008800009010783b */ /* 0x000ea20000004200 */
        /* <DEDUP_REMOVED lines=8> */
[C---:B-1----:R-:W-:Y:S03]  /*8f60*/  HMMA.16816.F32 R44, R4.reuse, R8, R44 ;  /* 0x00000008042c723c */ /* 0x042fe6000000182c */
[----:B------:R-:W1:Y:S03]  /*8f70*/  MUFU.EX2 R34, R34 ;  /* 0x0000002200227308 */ /* 0x000e660000000800 */
[C---:B------:R-:W-:Y:S01]  /*8f80*/  HMMA.16816.F32 R48, R4.reuse, R10, R48 ;  /* 0x0000000a0430723c */ /* 0x040fe20000001830 */
[----:B------:R-:W4:Y:S05]  /*8f90*/  LDSM.16.MT88.4 R8, [R146+0xa800] ;  /* 0x00a800009208783b */ /* 0x000f2a0000004200 */
[C---:B------:R-:W-:Y:S01]  /*8fa0*/  HMMA.16816.F32 R88, R4.reuse, R22, R88 ;  /* 0x000000160458723c */ /* 0x040fe20000001858 */
[----:B------:R-:W-:Y:S05]  /*8fb0*/  LDSM.16.MT88.4 R20, [R145+0x9000] ;  /* 0x009000009114783b */ /* 0x000fea0000004200 */
        /* <DEDUP_REMOVED lines=14> */
[----:B------:R-:W-:-:S02]  /*90a0*/  F2FP.F16.F32.PACK_AB R5, R130, R123 ;  /* 0x0000007b8205723e */ /* 0x000fc400000000ff */
[----:B------:R-:W-:Y:S01]  /*90b0*/  F2FP.F16.F32.PACK_AB R6, R128, R121 ;  /* 0x000000798006723e */ /* 0x000fe200000000ff */
[----:B------:R-:W-:Y:S01]  /*90c0*/  FADD.FTZ R126, R126, R117 ;  /* 0x000000757e7e7221 */ /* 0x000fe20000010000 */
[----:B------:R-:W-:-:S03]  /*90d0*/  F2FP.F16.F32.PACK_AB R7, R119, R118 ;  /* 0x000000767707723e */ /* 0x000fc600000000ff */
[----:B------:R-:W-:-:S04]  /*90e0*/  FADD.FTZ R121, R121, R126 ;  /* 0x0000007e79797221 */ /* 0x000fc80000010000 */
[----:B-----5:R-:W-:Y:S01]  /*90f0*/  HMMA.16816.F32 R96, R4, R12, R96 ;  /* 0x0000000c0460723c */ /* 0x020fe20000001860 */
[----:B------:R-:W-:-:S05]  /*9100*/  FADD.FTZ R128, R128, R121 ;  /* 0x0000007980807221 */ /* 0x000fca0000010000 */
        /* <DEDUP_REMOVED lines=17> */
[C---:B--2---:R-:W-:Y:S06]  /*9220*/  HMMA.16816.F32 R76, R4.reuse, R16, R76 ;  /* 0x00000010044c723c */ /* 0x044fec000000184c */
[C---:B------:R-:W-:Y:S01]  /*9230*/  HMMA.16816.F32 R88, R4.reuse, R18, R88 ;  /* 0x000000120458723c */ /* 0x040fe20000001858 */
[----:B------:R-:W2:Y:S05]  /*9240*/  LDSM.16.MT88.4 R16, [R146+0x9800] ;  /* 0x009800009210783b */ /* 0x000eaa0000004200 */
[C---:B-----5:R-:W-:Y:S06]  /*9250*/  HMMA.16816.F32 R80, R4.reuse, R12, R80 ;  /* 0x0000000c0450723c */ /* 0x060fec0000001850 */
[----:B------:R-:W-:Y:S01]  /*9260*/  HMMA.16816.F32 R84, R4, R14, R84 ;  /* 0x0000000e0454723c */ /* 0x000fe20000001854 */
[----:B------:R-:W4:Y:S06]  /*9270*/  LDSM.16.MT88.4 R12, [R145+0x9800] ;  /* 0x00980000910c783b */ /* 0x000f2c0000004200 */
[----:B------:R-:W-:Y:S01]  /*9280*/  F2FP.F16.F32.PACK_AB R4, R120, R105 ;  /* 0x000000697804723e */ /* 0x000fe200000000ff */
[----:B------:R-:W-:Y:S01]  /*9290*/  FADD.FTZ R105, R105, R128 ;  /* 0x0000008069697221 */ /* 0x000fe20000010000 */
[----:B---3--:R-:W-:-:S02]  /*92a0*/  F2FP.F16.F32.PACK_AB R5, R109, R106 ;  /* 0x0000006a6d05723e */ /* 0x008fc400000000ff */
[----:B------:R-:W-:Y:S01]  /*92b0*/  F2FP.F16.F32.PACK_AB R6, R108, R107 ;  /* 0x0000006b6c06723e */ /* 0x000fe200000000ff */
[----:B------:R-:W-:Y:S01]  /*92c0*/  FADD.FTZ R120, R120, R105 ;  /* 0x0000006978787221 */ /* 0x000fe20000010000 */
[----:B-1----:R-:W-:-:S03]  /*92d0*/  F2FP.F16.F32.PACK_AB R7, R34, R35 ;  /* 0x000000232207723e */ /* 0x002fc600000000ff */
[----:B------:R-:W-:-:S04]  /*92e0*/  FADD.FTZ R107, R107, R120 ;  /* 0x000000786b6b7221 */ /* 0x000fc80000010000 */
[----:B------:R-:W-:Y:S01]  /*92f0*/  HMMA.16816.F32 R96, R4, R20, R96 ;  /* 0x000000140460723c */ /* 0x000fe20000001860 */
[----:B------:R-:W-:-:S05]  /*9300*/  FADD.FTZ R181, R108, R107 ;  /* 0x0000006b6cb57221 */ /* 0x000fca0000010000 */
        /* <DEDUP_REMOVED lines=8> */
[C---:B------:R-:W-:Y:S06]  /*9390*/  HMMA.16816.F32 R52, R4.reuse, R8, R52 ;  /* 0x000000080434723c */ /* 0x040fec0000001834 */
[C---:B------:R-:W-:Y:S01]  /*93a0*/  HMMA.16816.F32 R56, R4.reuse, R10, R56 ;  /* 0x0000000a0438723c */ /* 0x040fe20000001838 */
[----:B------:R-:W4:Y:S05]  /*93b0*/  LDSM.16.MT88.4 R8, [R144+0xb800] ;  /* 0x00b800009008783b */ /* 0x000f2a0000004200 */
[C---:B-1----:R-:W-:Y:S06]  /*93c0*/  HMMA.16816.F32 R60, R4.reuse, R20, R60 ;  /* 0x00000014043c723c */ /* 0x042fec000000183c */
[C---:B------:R-:W-:Y:S06]  /*93d0*/  HMMA.16816.F32 R64, R4.reuse, R22, R64 ;  /* 0x000000160440723c */ /* 0x040fec0000001840 */
[C---:B--2---:R-:W-:Y:S06]  /*93e0*/  HMMA.16816.F32 R68, R4.reuse, R16, R68 ;  /* 0x000000100444723c */ /* 0x044fec0000001844 */
[C---:B------:R-:W-:Y:S06]  /*93f0*/  HMMA.16816.F32 R72, R4.reuse, R18, R72 ;  /* 0x000000120448723c */ /* 0x040fec0000001848 */
        /* <DEDUP_REMOVED lines=8> */
[----:B------:R-:W-:-:S04]  /*9480*/  FADD.FTZ R106, R106, R119 ;  /* 0x000000776a6a7221 */ /* 0x000fc80000010000 */
[----:B------:R-:W-:-:S04]  /*9490*/  FADD.FTZ R106, R109, R106 ;  /* 0x0000006a6d6a7221 */ /* 0x000fc80000010000 */
[----:B------:R-:W-:-:S04]  /*94a0*/  FADD.FTZ R35, R35, R106 ;  /* 0x0000006a23237221 */ /* 0x000fc80000010000 */
[----:B------:R-:W-:-:S07]  /*94b0*/  FADD.FTZ R179, R34, R35 ;  /* 0x0000002322b37221 */ /* 0x000fce0000010000 */
.L_x_6720:
        /* <DEDUP_REMOVED lines=10> */
.L_x_6732:
        /* <DEDUP_REMOVED lines=68> */
.L_x_6729:
        /* <DEDUP_REMOVED lines=208> */
[----:B------:R-:W-:Y:S01]  /*a6a0*/  ISETP.GE.AND P2, PT, R109, RZ, PT ;  /* 0x000000ff6d00720c */ /* 0x000fe20003f46270 */
[----:B------:R-:W1:Y:S01]  /*a6b0*/  LDC.64 R104, c[0x0][0x248] ;  /* 0x00009200ff687b82 */ /* 0x000e620000000a00 */
        /* <DEDUP_REMOVED lines=28> */
.L_x_6731:
        /* <DEDUP_REMOVED lines=63> */
.L_x_6730:
[----:B-1----:R-:W-:Y:S01]  /*ac70*/  IADD3 R116, R162, -0x1, RZ ;  /* 0xffffffffa2747810 */ /* 0x002fe20007ffe0ff */
[----:B------:R-:W-:Y:S03]  /*ac80*/  LDSM.16.MT88.4 R112, [R145+0x8000] ;  /* 0x008000009170783b */ /* 0x000fe60000004200 */
[----:B------:R-:W-:Y:S04]  /*ac90*/  LEA R2, R116, R173, 0x6 ;  /* 0x000000ad74027211 */ /* 0x000fe800078e30ff */
        /* <DEDUP_REMOVED lines=19> */
[----:B------:R-:W-:Y:S02]  /*add0*/  IADD3 R101, R2, 0x20, RZ ;  /* 0x0000002002657810 */ /* 0x000fe40007ffe0ff */
[----:B------:R-:W-:Y:S01]  /*ade0*/  I2FP.F32.S32 R102, R102 ;  /* 0x0000006600667245 */ /* 0x000fe20000201400 */
[CC--:B------:R-:W-:Y:S01]  /*adf0*/  FFMA.FTZ R7, R3.reuse, R100.reuse, R7 ;  /* 0x0000006403077223 */ /* 0x0c0fe20000010007 */
[----:B------:R-:W-:Y:S01]  /*ae00*/  I2FP.F32.S32 R105, R105 ;  /* 0x0000006900697245 */ /* 0x000fe20000201400 */
[C---:B------:R-:W-:Y:S01]  /*ae10*/  FFMA.FTZ R5, R3.reuse, R100, R5 ;  /* 0x0000006403057223 */ /* 0x040fe20000010005 */
[----:B------:R-:W-:Y:S01]  /*ae20*/  I2FP.F32.S32 R101, R101 ;  /* 0x0000006500657245 */ /* 0x000fe20000201400 */
[CC--:B------:R-:W-:Y:S01]  /*ae30*/  FFMA.FTZ R19, R3.reuse, R102.reuse, R19 ;  /* 0x0000006603137223 */ /* 0x0c0fe20000010013 */
[----:B------:R-:W-:Y:S01]  /*ae40*/  FMNMX.FTZ R104, R6, R103, !PT ;  /* 0x0000006706687209 */ /* 0x000fe20007810000 */
[C---:B------:R-:W-:Y:S01]  /*ae50*/  FFMA.FTZ R17, R3.reuse, R102, R17 ;  /* 0x0000006603117223 */ /* 0x040fe20000010011 */
[----:B------:R-:W-:Y:S01]  /*ae60*/  FMNMX.FTZ R102, R4, R0, !PT ;  /* 0x0000000004667209 */ /* 0x000fe20007810000 */
[CC--:B------:R-:W-:Y:S01]  /*ae70*/  FFMA.FTZ R18, R3.reuse, R105.reuse, R18 ;  /* 0x0000006903127223 */ /* 0x0c0fe20000010012 */
[C---:B------:R-:W-:Y:S01]  /*ae80*/  FFMA.FTZ R16, R3.reuse, R105, R16 ;  /* 0x0000006903107223 */ /* 0x040fe20000010010 */
[----:B------:R-:W-:Y:S01]  /*ae90*/  IADD3 R100, R2, 0x11, RZ ;  /* 0x0000001102647810 */ /* 0x000fe20007ffe0ff */
[-C--:B------:R-:W-:Y:S01]  /*aea0*/  FFMA.FTZ R22, R3, R101.reuse, R22 ;  /* 0x0000006503167223 */ /* 0x080fe20000010016 */
[----:B------:R-:W-:Y:S01]  /*aeb0*/  FMNMX.FTZ R105, R7, R104, !PT ;  /* 0x0000006807697209 */ /* 0x000fe20007810000 */
        /* <DEDUP_REMOVED lines=11> */
[----:B------:R-:W-:Y:S01]  /*af70*/  IADD3 R100, R2, 0x21, RZ ;  /* 0x0000002102647810 */ /* 0x000fe20007ffe0ff */
[CC--:B------:R-:W-:Y:S01]  /*af80*/  FFMA.FTZ R26, R3.reuse, R104.reuse, R26 ;  /* 0x00000068031a7223 */ /* 0x0c0fe2000001001a */
[----:B------:R-:W-:Y:S01]  /*af90*/  FMNMX.FTZ R106, R14, R101, !PT ;  /* 0x000000650e6a7209 */ /* 0x000fe20007810000 */
[----:B------:R-:W-:Y:S01]  /*afa0*/  FFMA.FTZ R24, R3, R104, R24 ;  /* 0x0000006803187223 */ /* 0x000fe20000010018 */
[----:B------:R-:W-:Y:S02]  /*afb0*/  FMNMX.FTZ R102, R12, R105, !PT ;  /* 0x000000690c667209 */ /* 0x000fe40007810000 */
[----:B------:R-:W-:Y:S02]  /*afc0*/  I2FP.F32.S32 R100, R100 ;  /* 0x0000006400647245 */ /* 0x000fe40000201400 */
[----:B------:R-:W-:Y:S02]  /*afd0*/  FMNMX.FTZ R107, R15, R106, !PT ;  /* 0x0000006a0f6b7209 */ /* 0x000fe40007810000 */
[----:B------:R-:W-:Y:S01]  /*afe0*/  FMNMX.FTZ R105, R13, R102, !PT ;  /* 0x000000660d697209 */ /* 0x000fe20007810000 */
[CC--:B------:R-:W-:Y:S01]  /*aff0*/  FFMA.FTZ R23, R3.reuse, R100.reuse, R23 ;  /* 0x0000006403177223 */ /* 0x0c0fe20000010017 */
[----:B------:R-:W-:Y:S01]  /*b000*/  FFMA.FTZ R21, R3, R100, R21 ;  /* 0x0000006403157223 */ /* 0x000fe20000010015 */
[----:B------:R-:W-:Y:S02]  /*b010*/  IADD3 R100, R2, 0x29, RZ ;  /* 0x0000002902647810 */ /* 0x000fe40007ffe0ff */
[----:B------:R-:W-:Y:S02]  /*b020*/  FMNMX.FTZ R104, R18, R107, !PT ;  /* 0x0000006b12687209 */ /* 0x000fe40007810000 */
[----:B------:R-:W-:Y:S02]  /*b030*/  FMNMX.FTZ R102, R16, R105, !PT ;  /* 0x0000006910667209 */ /* 0x000fe40007810000 */
[----:B------:R-:W-:Y:S02]  /*b040*/  I2FP.F32.S32 R100, R100 ;  /* 0x0000006400647245 */ /* 0x000fe40000201400 */
[----:B------:R-:W-:Y:S02]  /*b050*/  IADD3 R101, R2, 0x30, RZ ;  /* 0x0000003002657810 */ /* 0x000fe40007ffe0ff */
[----:B------:R-:W-:Y:S01]  /*b060*/  FMNMX.FTZ R105, R19, R104, !PT ;  /* 0x0000006813697209 */ /* 0x000fe20007810000 */
[----:B------:R-:W-:Y:S01]  /*b070*/  FFMA.FTZ R27, R3, R100, R27 ;  /* 0x00000064031b7223 */ /* 0x000fe2000001001b */
[----:B------:R-:W-:Y:S01]  /*b080*/  FMNMX.FTZ R107, R17, R102, !PT ;  /* 0x00000066116b7209 */ /* 0x000fe20007810000 */
[C---:B------:R-:W-:Y:S01]  /*b090*/  FFMA.FTZ R25, R3.reuse, R100, R25 ;  /* 0x0000006403197223 */ /* 0x040fe20000010019 */
[----:B------:R-:W-:Y:S02]  /*b0a0*/  I2FP.F32.S32 R101, R101 ;  /* 0x0000006500657245 */ /* 0x000fe40000201400 */
[----:B------:R-:W-:Y:S02]  /*b0b0*/  FMNMX.FTZ R102, R22, R105, !PT ;  /* 0x0000006916667209 */ /* 0x000fe40007810000 */
[----:B------:R-:W-:Y:S01]  /*b0c0*/  FMNMX.FTZ R100, R20, R107, !PT ;  /* 0x0000006b14647209 */ /* 0x000fe20007810000 */
[-C--:B------:R-:W-:Y:S01]  /*b0d0*/  FFMA.FTZ R30, R3, R101.reuse, R30 ;  /* 0x00000065031e7223 */ /* 0x080fe2000001001e */
[----:B------:R-:W-:Y:S01]  /*b0e0*/  FMNMX.FTZ R105, R23, R102, !PT ;  /* 0x0000006617697209 */ /* 0x000fe20007810000 */
        /* <DEDUP_REMOVED lines=35> */
[C---:B------:R-:W-:Y:S02]  /*b320*/  FADD.FTZ R102, -R101.reuse, R0 ;  /* 0x0000000065667221 */ /* 0x040fe40000010100 */
[----:B------:R-:W1:Y:S01]  /*b330*/  LDSM.16.MT88.4 R104, [R148+0x8000] ;  /* 0x008000009468783b */ /* 0x000e620000004200 */
[C---:B------:R-:W-:Y:S01]  /*b340*/  FMUL.FTZ R122, R101.reuse, UR4 ;  /* 0x00000004657a7c20 */ /* 0x040fe20008410000 */
[C---:B------:R-:W-:Y:S01]  /*b350*/  FSETP.NEU.FTZ.AND P1, PT, R100.reuse, -INF , PT ;  /* 0xff8000006400780b */ /* 0x040fe20003f3d000 */
[----:B------:R-:W-:Y:S01]  /*b360*/  FADD.FTZ R2, -R100, R103 ;  /* 0x0000006764027221 */ /* 0x000fe20000010100 */
[----:B------:R-:W-:Y:S01]  /*b370*/  FMUL.FTZ R103, R102, UR4 ;  /* 0x0000000466677c20 */ /* 0x000fe20008410000 */
[----:B------:R-:W-:Y:S02]  /*b380*/  FMUL.FTZ R124, R100, UR4 ;  /* 0x00000004647c7c20 */ /* 0x000fe40008410000 */
[----:B------:R-:W-:Y:S02]  /*b390*/  FMUL.FTZ R0, R2, UR4 ;  /* 0x0000000402007c20 */ /* 0x000fe40008410000 */
[----:B------:R2:W3:Y:S01]  /*b3a0*/  MUFU.EX2 R2, R103 ;  /* 0x0000006700027308 */ /* 0x0004e20000000800 */
[----:B------:R-:W-:Y:S02]  /*b3b0*/  FSEL R124, R124, RZ, P1 ;  /* 0x000000ff7c7c7208 */ /* 0x000fe40000800000 */
[----:B------:R-:W-:Y:S03]  /*b3c0*/  FSETP.NEU.FTZ.AND P1, PT, R101, -INF , PT ;  /* 0xff8000006500780b */ /* 0x000fe60003f3d000 */
[--C-:B------:R-:W-:Y:S01]  /*b3d0*/  FFMA.FTZ R117, R10, UR4, -R124.reuse ;  /* 0x000000040a757c23 */ /* 0x100fe2000801087c */
[----:B------:R-:W-:Y:S01]  /*b3e0*/  FSEL R122, R122, RZ, P1 ;  /* 0x000000ff7a7a7208 */ /* 0x000fe20000800000 */
[--C-:B------:R-:W-:Y:S01]  /*b3f0*/  FFMA.FTZ R102, R11, UR4, -R124.reuse ;  /* 0x000000040b667c23 */ /* 0x100fe2000801087c */
[--C-:B------:R-:W-:Y:S01]  /*b400*/  FFMA.FTZ R121, R6, UR4, -R124.reuse ;  /* 0x0000000406797c23 */ /* 0x100fe2000801087c */
[----:B------:R-:W-:Y:S01]  /*b410*/  FFMA.FTZ R118, R7, UR4, -R124 ;  /* 0x0000000407767c23 */ /* 0x000fe2000801087c */
        /* <DEDUP_REMOVED lines=31> */
[----:B------:R-:W-:Y:S03]  /*b610*/  FMUL.FTZ R50, R0, R50 ;  /* 0x0000003200327220 */ /* 0x000fe60000410000 */
[----:B------:R-:W4:Y:S01]  /*b620*/  MUFU.EX2 R102, R102 ;  /* 0x0000006600667308 */ /* 0x000f220000000800 */
[----:B--2---:R-:W-:Y:S01]  /*b630*/  F2FP.F16.F32.PACK_AB R97, R118, R121 ;  /* 0x000000797661723e */ /* 0x004fe200000000ff */
        /* <DEDUP_REMOVED lines=14> */
[----:B------:R-:W2:Y:S01]  /*b720*/  MUFU.EX2 R119, R119 ;  /* 0x0000007700777308 */ /* 0x000ea20000000800 */
[----:B----4-:R-:W-:Y:S01]  /*b730*/  F2FP.F16.F32.PACK_AB R99, R102, R117 ;  /* 0x000000756663723e */ /* 0x010fe200000000ff */
        /* <DEDUP_REMOVED lines=25> */
[C---:B------:R-:W-:Y:S01]  /*b8d0*/  FMUL.FTZ R82, R0.reuse, R82 ;  /* 0x0000005200527220 */ /* 0x040fe20000410000 */
[----:B------:R-:W-:Y:S01]  /*b8e0*/  FMUL.FTZ R83, R0, R83 ;  /* 0x0000005300537220 */ /* 0x000fe20000410000 */
[----:B------:R-:W-:Y:S01]  /*b8f0*/  MUFU.EX2 R125, R125 ;  /* 0x0000007d007d7308 */ /* 0x000fe20000000800 */
[C---:B------:R-:W-:Y:S01]  /*b900*/  FMUL.FTZ R80, R2.reuse, R80 ;  /* 0x0000005002507220 */ /* 0x040fe20000410000 */
[----:B------:R-:W-:Y:S01]  /*b910*/  FMUL.FTZ R81, R2, R81 ;  /* 0x0000005102517220 */ /* 0x000fe20000410000 */
[--C-:B------:R-:W-:Y:S01]  /*b920*/  FFMA.FTZ R129, R20, UR4, -R122.reuse ;  /* 0x0000000414817c23 */ /* 0x100fe2000801087a */
[----:B----4-:R-:W-:Y:S01]  /*b930*/  F2FP.F16.F32.PACK_AB R98, R103, R120 ;  /* 0x000000786762723e */ /* 0x010fe200000000ff */
[--C-:B------:R-:W-:Y:S01]  /*b940*/  FFMA.FTZ R130, R21, UR4, -R122.reuse ;  /* 0x0000000415827c23 */ /* 0x100fe2000801087a */
[--C-:B------:R-:W-:Y:S01]  /*b950*/  FFMA.FTZ R127, R16, UR4, -R122.reuse ;  /* 0x00000004107f7c23 */ /* 0x100fe2000801087a */
[C---:B------:R-:W-:Y:S03]  /*b960*/  FMUL.FTZ R16, R2.reuse, R84 ;  /* 0x0000005402107220 */ /* 0x040fe60000410000 */
[----:B------:R-:W2:Y:S01]  /*b970*/  MUFU.EX2 R126, R126 ;  /* 0x0000007e007e7308 */ /* 0x000ea20000000800 */
[----:B------:R-:W-:Y:S01]  /*b980*/  FFMA.FTZ R128, R17, UR4, -R122 ;  /* 0x0000000411807c23 */ /* 0x000fe2000801087a */
[----:B------:R-:W-:Y:S01]  /*b990*/  FMUL.FTZ R17, R2, R85 ;  /* 0x0000005502117220 */ /* 0x000fe20000410000 */
[C---:B-1----:R-:W-:Y:S07]  /*b9a0*/  HMMA.16816.F32 R4, R96.reuse, R104, R4 ;  /* 0x000000686004723c */ /* 0x042fee0000001804 */
[----:B------:R-:W-:Y:S01]  /*b9b0*/  MUFU.EX2 R127, R127 ;  /* 0x0000007f007f7308 */ /* 0x000fe20000000800 */
[C---:B------:R-:W-:Y:S01]  /*b9c0*/  HMMA.16816.F32 R8, R96.reuse, R106, R8 ;  /* 0x0000006a6008723c */ /* 0x040fe20000001808 */
[----:B------:R-:W1:Y:S02]  /*b9d0*/  LDSM.16.MT88.4 R104, [R148+0xa000] ;  /* 0x00a000009468783b */ /* 0x000e640000004200 */
[----:B------:R-:W-:Y:S01]  /*b9e0*/  ISETP.GT.AND P1, PT, R162, 0x1, PT ;  /* 0x00000001a200780c */ /* 0x000fe20003f24270 */
[----:B------:R-:W-:Y:S02]  /*b9f0*/  FFMA.FTZ R34, R34, UR4, -R124 ;  /* 0x0000000422227c23 */ /* 0x000fe4000801087c */
[C---:B------:R-:W-:Y:S03]  /*ba00*/  HMMA.16816.F32 R36, R96.reuse, R108, R36 ;  /* 0x0000006c6024723c */ /* 0x040fe60000001824 */
[----:B------:R-:W-:Y:S02]  /*ba10*/  MUFU.EX2 R128, R128 ;  /* 0x0000008000807308 */ /* 0x000fe40000000800 */
[----:B--2---:R-:W-:Y:S01]  /*ba20*/  F2FP.F16.F32.PACK_AB R84, R126, R125 ;  /* 0x0000007d7e54723e */ /* 0x004fe200000000ff */
[C---:B------:R-:W-:Y:S01]  /*ba30*/  HMMA.16816.F32 R40, R96.reuse, R110, R40 ;  /* 0x0000006e6028723c */ /* 0x040fe20000001828 */
[----:B------:R-:W2:Y:S06]  /*ba40*/  LDSM.16.MT88.4 R108, [R146+0xa000] ;  /* 0x00a00000926c783b */ /* 0x000eac0000004200 */
[----:B------:R-:W-:Y:S01]  /*ba50*/  MUFU.EX2 R129, R129 ;  /* 0x0000008100817308 */ /* 0x000fe20000000800 */
[----:B------:R-:W-:Y:S01]  /*ba60*/  FFMA.FTZ R32, R32, UR4, -R122 ;  /* 0x0000000420207c23 */ /* 0x000fe2000801087a */
[C---:B------:R-:W-:Y:S08]  /*ba70*/  HMMA.16816.F32 R44, R96.reuse, R112, R44 ;  /* 0x00000070602c723c */ /* 0x040ff0000000182c */
[----:B------:R-:W4:Y:S01]  /*ba80*/  MUFU.EX2 R130, R130 ;  /* 0x0000008200827308 */ /* 0x000f220000000800 */
[C---:B------:R-:W-:Y:S03]  /*ba90*/  HMMA.16816.F32 R48, R96.reuse, R114, R48 ;  /* 0x000000726030723c */ /* 0x040fe60000001830 */
[--C-:B------:R-:W-:Y:S03]  /*baa0*/  FFMA.FTZ R112, R14, UR4, -R124.reuse ;  /* 0x000000040e707c23 */ /* 0x100fe6000801087c */
[C---:B---3--:R-:W-:Y:S03]  /*bab0*/  HMMA.16816.F32 R52, R96.reuse, R92, R52 ;  /* 0x0000005c6034723c */ /* 0x048fe60000001834 */
[----:B------:R-:W-:Y:S02]  /*bac0*/  MUFU.EX2 R131, R131 ;  /* 0x0000008300837308 */ /* 0x000fe40000000800 */
[----:B------:R-:W-:Y:S01]  /*bad0*/  FMUL.FTZ R14, R0, R90 ;  /* 0x0000005a000e7220 */ /* 0x000fe20000410000 */
[C---:B------:R-:W-:Y:S01]  /*bae0*/  HMMA.16816.F32 R56, R96.reuse, R94, R56 ;  /* 0x0000005e6038723c */ /* 0x040fe20000001838 */
[----:B------:R-:W3:Y:S06]  /*baf0*/  LDSM.16.MT88.4 R92, [R145+0xa000] ;  /* 0x00a00000915c783b */ /* 0x000eec0000004200 */
[----:B------:R-:W-:Y:S01]  /*bb00*/  MUFU.EX2 R112, R112 ;  /* 0x0000007000707308 */ /* 0x000fe20000000800 */
[----:B----4-:R-:W-:Y:S01]  /*bb10*/  F2FP.F16.F32.PACK_AB R20, R130, R129 ;  /* 0x000000818214723e */ /* 0x010fe200000000ff */
[C---:B-1----:R-:W-:Y:S03]  /*bb20*/  HMMA.16816.F32 R60, R96.reuse, R104, R60 ;  /* 0x00000068603c723c */ /* 0x042fe6000000183c */
[--C-:B------:R-:W-:Y:S03]  /*bb30*/  FFMA.FTZ R113, R15, UR4, -R124.reuse ;  /* 0x000000040f717c23 */ /* 0x100fe6000801087c */
[C---:B------:R-:W-:Y:S01]  /*bb40*/  HMMA.16816.F32 R64, R96.reuse, R106, R64 ;  /* 0x0000006a6040723c */ /* 0x040fe20000001840 */
[----:B------:R-:W1:Y:S01]  /*bb50*/  LDSM.16.MT88.4 R104, [R144+0xa000] ;  /* 0x00a000009068783b */ /* 0x000e620000004200 */
[----:B------:R-:W-:Y:S03]  /*bb60*/  MUFU.EX2 R132, R132 ;  /* 0x0000008400847308 */ /* 0x000fe60000000800 */
[----:B------:R-:W-:Y:S01]  /*bb70*/  FMUL.FTZ R15, R0, R91 ;  /* 0x0000005b000f7220 */ /* 0x000fe20000410000 */
[C---:B--2---:R-:W-:Y:S03]  /*bb80*/  HMMA.16816.F32 R68, R96.reuse, R108, R68 ;  /* 0x0000006c6044723c */ /* 0x044fe60000001844 */
[----:B------:R-:W-:Y:S03]  /*bb90*/  LDSM.16.MT88.4 R88, [R146+0x8800] ;  /* 0x008800009258783b */ /* 0x000fe60000004200 */
[----:B------:R-:W2:Y:S01]  /*bba0*/  MUFU.EX2 R113, R113 ;  /* 0x0000007100717308 */ /* 0x000ea20000000800 */
[--C-:B------:R-:W-:Y:S01]  /*bbb0*/  FFMA.FTZ R115, R18, UR4, -R124.reuse ;  /* 0x0000000412737c23 */ /* 0x100fe2000801087c */
[C---:B------:R-:W-:Y:S03]  /*bbc0*/  HMMA.16816.F32 R72, R96.reuse, R110, R72 ;  /* 0x0000006e6048723c */ /* 0x040fe60000001848 */
[----:B------:R-:W4:Y:S01]  /*bbd0*/  LDSM.16.MT88.4 R108, [R148+0x8800] ;  /* 0x00880000946c783b */ /* 0x000f220000004200 */
[----:B------:R-:W-:Y:S04]  /*bbe0*/  FFMA.FTZ R114, R19, UR4, -R124 ;  /* 0x0000000413727c23 */ /* 0x000fe8000801087c */
[----:B------:R-:W-:Y:S03]  /*bbf0*/  MUFU.EX2 R115, R115 ;  /* 0x0000007300737308 */ /* 0x000fe60000000800 */
[----:B------:R-:W-:Y:S01]  /*bc00*/  FMUL.FTZ R18, R0, R86 ;  /* 0x0000005600127220 */ /* 0x000fe20000410000 */
[----:B------:R-:W-:Y:S01]  /*bc10*/  F2FP.F16.F32.PACK_AB R86, R128, R127 ;  /* 0x0000007f8056723e */ /* 0x000fe200000000ff */
[C---:B------:R-:W-:Y:S01]  /*bc20*/  FMUL.FTZ R19, R0.reuse, R87 ;  /* 0x0000005700137220 */ /* 0x040fe20000410000 */
[----:B------:R-:W-:Y:S01]  /*bc30*/  FFMA.FTZ R121, R0, R179, R121 ;  /* 0x000000b300797223 */ /* 0x000fe20000010079 */
[----:B------:R-:W-:Y:S03]  /*bc40*/  MOV R162, R116 ;  /* 0x0000007400a27202 */ /* 0x000fe60000000f00 */
[----:B------:R-:W5:Y:S01]  /*bc50*/  MUFU.EX2 R114, R114 ;  /* 0x0000007200727308 */ /* 0x000f620000000800 */
[----:B--2---:R-:W-:Y:S01]  /*bc60*/  F2FP.F16.F32.PACK_AB R85, R113, R112 ;  /* 0x000000707155723e */ /* 0x004fe200000000ff */
[C---:B---3--:R-:W-:Y:S03]  /*bc70*/  HMMA.16816.F32 R76, R96.reuse, R92, R76 ;  /* 0x0000005c604c723c */ /* 0x048fe6000000184c */
[----:B------:R-:W-:Y:S01]  /*bc80*/  MOV R0, R101 ;  /* 0x0000006500007202 */ /* 0x000fe20000000f00 */
[----:B------:R-:W-:Y:S01]  /*bc90*/  FFMA.FTZ R123, R2, R181, R123 ;  /* 0x000000b5027b7223 */ /* 0x000fe2000001007b */
[----:B------:R-:W-:Y:S01]  /*bca0*/  FADD.FTZ R118, R118, R121 ;  /* 0x0000007976767221 */ /* 0x000fe20000010000 */
[C---:B------:R-:W-:Y:S01]  /*bcb0*/  HMMA.16816.F32 R12, R96.reuse, R94, R12 ;  /* 0x0000005e600c723c */ /* 0x040fe2000000180c */
[----:B------:R-:W2:Y:S01]  /*bcc0*/  LDSM.16.MT88.4 R92, [R145+0x8800] ;  /* 0x00880000915c783b */ /* 0x000ea20000004200 */
[----:B------:R-:W-:Y:S03]  /*bcd0*/  MUFU.EX2 R34, R34 ;  /* 0x0000002200227308 */ /* 0x000fe60000000800 */
[----:B------:R-:W-:Y:S01]  /*bce0*/  FADD.FTZ R123, R119, R123 ;  /* 0x0000007b777b7221 */ /* 0x000fe20000010000 */
[C---:B-1----:R-:W-:Y:S06]  /*bcf0*/  HMMA.16816.F32 R80, R96.reuse, R104, R80 ;  /* 0x000000686050723c */ /* 0x042fec0000001850 */
[----:B------:R-:W-:Y:S01]  /*bd00*/  MUFU.EX2 R32, R32 ;  /* 0x0000002000207308 */ /* 0x000fe20000000800 */
[----:B-----5:R-:W-:Y:S01]  /*bd10*/  F2FP.F16.F32.PACK_AB R87, R114, R115 ;  /* 0x000000737257723e */ /* 0x020fe200000000ff */
[----:B------:R-:W-:Y:S01]  /*bd20*/  HMMA.16816.F32 R16, R96, R106, R16 ;  /* 0x0000006a6010723c */ /* 0x000fe20000001810 */
[----:B------:R-:W1:Y:S02]  /*bd30*/  LDSM.16.MT88.4 R96, [R144+0x8800] ;  /* 0x008800009060783b */ /* 0x000e640000004200 */
[----:B------:R-:W-:Y:S06]  /*bd40*/  FADD.FTZ R120, R120, R123 ;  /* 0x0000007b78787221 */ /* 0x000fec0000010000 */
[----:B------:R-:W3:Y:S01]  /*bd50*/  LDSM.16.MT88.4 R104, [R148+0xa800] ;  /* 0x00a800009468783b */ /* 0x000ee20000004200 */
[C---:B----4-:R-:W-:Y:S05]  /*bd60*/  HMMA.16816.F32 R4, R84.reuse, R108, R4 ;  /* 0x0000006c5404723c */ /* 0x050fea0000001804 */
[----:B------:R-:W-:Y:S01]  /*bd70*/  FADD.FTZ R120, R103, R120 ;  /* 0x0000007867787221 */ /* 0x000fe20000010000 */
[C---:B------:R-:W-:Y:S05]  /*bd80*/  HMMA.16816.F32 R8, R84.reuse, R110, R8 ;  /* 0x0000006e5408723c */ /* 0x040fea0000001808 */
[--C-:B------:R-:W-:Y:S01]  /*bd90*/  FFMA.FTZ R108, R22, UR4, -R124.reuse ;  /* 0x00000004166c7c23 */ /* 0x100fe2000801087c */
[C---:B------:R-:W-:Y:S05]  /*bda0*/  HMMA.16816.F32 R36, R84.reuse, R88, R36 ;  /* 0x000000585424723c */ /* 0x040fea0000001824 */
[--C-:B------:R-:W-:Y:S01]  /*bdb0*/  FFMA.FTZ R110, R26, UR4, -R124.reuse ;  /* 0x000000041a6e7c23 */ /* 0x100fe2000801087c */
[C---:B------:R-:W-:Y:S01]  /*bdc0*/  HMMA.16816.F32 R40, R84.reuse, R90, R40 ;  /* 0x0000005a5428723c */ /* 0x040fe20000001828 */
[----:B------:R-:W4:Y:S01]  /*bdd0*/  LDSM.16.MT88.4 R88, [R146+0xa800] ;  /* 0x00a800009258783b */ /* 0x000f220000004200 */
[----:B------:R-:W-:Y:S03]  /*bde0*/  MUFU.EX2 R108, R108 ;  /* 0x0000006c006c7308 */ /* 0x000fe60000000800 */
[--C-:B------:R-:W-:Y:S01]  /*bdf0*/  FFMA.FTZ R111, R27, UR4, -R124.reuse ;  /* 0x000000041b6f7c23 */ /* 0x100fe2000801087c */
[C---:B--2---:R-:W-:Y:S03]  /*be00*/  HMMA.16816.F32 R44, R84.reuse, R92, R44 ;  /* 0x0000005c542c723c */ /* 0x044fe6000000182c */
[----:B------:R-:W-:Y:S03]  /*be10*/  LDSM.16.MT88.4 R24, [R145+0x9000] ;  /* 0x009000009118783b */ /* 0x000fe60000004200 */
[----:B------:R-:W-:Y:S01]  /*be20*/  MUFU.EX2 R110, R110 ;  /* 0x0000006e006e7308 */ /* 0x000fe20000000800 */
[----:B------:R-:W-:Y:S01]  /*be30*/  F2FP.F16.F32.PACK_AB R22, R132, R131 ;  /* 0x000000838416723e */ /* 0x000fe200000000ff */
[C---:B------:R-:W-:Y:S03]  /*be40*/  HMMA.16816.F32 R48, R84.reuse, R94, R48 ;  /* 0x0000005e5430723c */ /* 0x040fe60000001830 */
[----:B------:R-:W2:Y:S03]  /*be50*/  LDSM.16.MT88.4 R92, [R145+0xa800] ;  /* 0x00a80000915c783b */ /* 0x000ea60000004200 */
[C---:B-1----:R-:W-:Y:S02]  /*be60*/  HMMA.16816.F32 R52, R84.reuse, R96, R52 ;  /* 0x000000605434723c */ /* 0x042fe40000001834 */
[----:B------:R-:W1:Y:S03]  /*be70*/  MUFU.EX2 R111, R111 ;  /* 0x0000006f006f7308 */ /* 0x000e660000000800 */
[----:B------:R-:W-:Y:S01]  /*be80*/  FFMA.FTZ R109, R23, UR4, -R124 ;  /* 0x00000004176d7c23 */ /* 0x000fe2000801087c */
[C---:B------:R-:W-:Y:S01]  /*be90*/  HMMA.16816.F32 R56, R84.reuse, R98, R56 ;  /* 0x000000625438723c */ /* 0x040fe20000001838 */
[----:B------:R-:W5:Y:S05]  /*bea0*/  LDSM.16.MT88.4 R96, [R144+0xa800] ;  /* 0x00a800009060783b */ /* 0x000f6a0000004200 */
[----:B------:R-:W2:Y:S01]  /*beb0*/  MUFU.EX2 R109, R109 ;  /* 0x0000006d006d7308 */ /* 0x000ea20000000800 */
[C---:B---3--:R-:W-:Y:S04]  /*bec0*/  HMMA.16816.F32 R60, R84.reuse, R104, R60 ;  /* 0x00000068543c723c */ /* 0x048fe8000000183c */
[----:B------:R-:W-:Y:S02]  /*bed0*/  FADD.FTZ R125, R125, R120 ;  /* 0x000000787d7d7221 */ /* 0x000fe40000010000 */
[C---:B------:R-:W-:Y:S01]  /*bee0*/  HMMA.16816.F32 R64, R84.reuse, R106, R64 ;  /* 0x0000006a5440723c */ /* 0x040fe20000001840 */
[----:B------:R-:W-:Y:S04]  /*bef0*/  LDSM.16.MT88.4 R104, [R146+0x9000] ;  /* 0x009000009268783b */ /* 0x000fe80000004200 */
[----:B-1----:R-:W-:Y:S01]  /*bf00*/  F2FP.F16.F32.PACK_AB R23, R111, R110 ;  /* 0x0000006e6f17723e */ /* 0x002fe200000000ff */
[C---:B----4-:R-:W-:Y:S05]  /*bf10*/  HMMA.16816.F32 R68, R84.reuse, R88, R68 ;  /* 0x000000585444723c */ /* 0x050fea0000001844 */
[----:B--2---:R-:W-:Y:S01]  /*bf20*/  F2FP.F16.F32.PACK_AB R21, R109, R108 ;  /* 0x0000006c6d15723e */ /* 0x004fe200000000ff */
[C---:B------:R-:W-:Y:S01]  /*bf30*/  HMMA.16816.F32 R72, R84.reuse, R90, R72 ;  /* 0x0000005a5448723c */ /* 0x040fe20000001848 */
[----:B------:R-:W1:Y:S04]  /*bf40*/  LDSM.16.MT88.4 R88, [R148+0x9000] ;  /* 0x009000009458783b */ /* 0x000e680000004200 */
[----:B------:R-:W-:Y:S01]  /*bf50*/  MOV R103, R100 ;  /* 0x0000006400677202 */ /* 0x000fe20000000f00 */
[----:B------:R-:W-:Y:S01]  /*bf60*/  FADD.FTZ R126, R126, R125 ;  /* 0x0000007d7e7e7221 */ /* 0x000fe20000010000 */
[C---:B------:R-:W-:Y:S04]  /*bf70*/  HMMA.16816.F32 R76, R84.reuse, R92, R76 ;  /* 0x0000005c544c723c */ /* 0x040fe8000000184c */
[----:B------:R-:W-:Y:S02]  /*bf80*/  FADD.FTZ R127, R127, R126 ;  /* 0x0000007e7f7f7221 */ /* 0x000fe40000010000 */
[C---:B------:R-:W-:Y:S01]  /*bf90*/  HMMA.16816.F32 R12, R84.reuse, R94, R12 ;  /* 0x0000005e540c723c */ /* 0x040fe2000000180c */
[----:B------:R-:W-:Y:S04]  /*bfa0*/  LDSM.16.MT88.4 R92, [R146+0xb000] ;  /* 0x00b00000925c783b */ /* 0x000fe80000004200 */
[----:B------:R-:W-:Y:S01]  /*bfb0*/  FADD.FTZ R128, R128, R127 ;  /* 0x0000007f80807221 */ /* 0x000fe20000010000 */
[C---:B-----5:R-:W-:Y:S05]  /*bfc0*/  HMMA.16816.F32 R80, R84.reuse, R96, R80 ;  /* 0x000000605450723c */ /* 0x060fea0000001850 */
[----:B------:R-:W-:Y:S01]  /*bfd0*/  FADD.FTZ R129, R129, R128 ;  /* 0x0000008081817221 */ /* 0x000fe20000010000 */
[----:B------:R-:W-:Y:S01]  /*bfe0*/  HMMA.16816.F32 R16, R84, R98, R16 ;  /* 0x000000625410723c */ /* 0x000fe20000001810 */
[----:B------:R-:W2:Y:S04]  /*bff0*/  LDSM.16.MT88.4 R84, [R144+0x9000] ;  /* 0x009000009054783b */ /* 0x000ea80000004200 */
[----:B------:R-:W-:Y:S06]  /*c000*/  FADD.FTZ R130, R130, R129 ;  /* 0x0000008182827221 */ /* 0x000fec0000010000 */
[----:B------:R-:W-:Y:S01]  /*c010*/  FADD.FTZ R131, R131, R130 ;  /* 0x0000008283837221 */ /* 0x000fe20000010000 */
[C---:B-1----:R-:W-:Y:S05]  /*c020*/  HMMA.16816.F32 R4, R20.reuse, R88, R4 ;  /* 0x000000581404723c */ /* 0x042fea0000001804 */
[----:B------:R-:W-:Y:S01]  /*c030*/  FADD.FTZ R131, R132, R131 ;  /* 0x0000008384837221 */ /* 0x000fe20000010000 */
[C---:B------:R-:W-:Y:S01]  /*c040*/  HMMA.16816.F32 R8, R20.reuse, R90, R8 ;  /* 0x0000005a1408723c */ /* 0x040fe20000001808 */
[----:B------:R-:W1:Y:S05]  /*c050*/  LDSM.16.MT88.4 R88, [R148+0xb000] ;  /* 0x00b000009458783b */ /* 0x000e6a0000004200 */
[C---:B------:R-:W-:Y:S06]  /*c060*/  HMMA.16816.F32 R36, R20.reuse, R104, R36 ;  /* 0x000000681424723c */ /* 0x040fec0000001824 */
[C---:B------:R-:W-:Y:S05]  /*c070*/  HMMA.16816.F32 R40, R20.reuse, R106, R40 ;  /* 0x0000006a1428723c */ /* 0x040fea0000001828 */
[--C-:B------:R-:W-:Y:S01]  /*c080*/  FFMA.FTZ R104, R30, UR4, -R124.reuse ;  /* 0x000000041e687c23 */ /* 0x100fe2000801087c */
[C---:B------:R-:W-:Y:S05]  /*c090*/  HMMA.16816.F32 R44, R20.reuse, R24, R44 ;  /* 0x00000018142c723c */ /* 0x040fea000000182c */
        /* <DEDUP_REMOVED lines=13> */
[----:B------:R-:W-:Y:S02]  /*c170*/  LDSM.16.MT88.4 R28, [R146+0x9800] ;  /* 0x00980000921c783b */ /* 0x000fe40000004200 */
[----:B------:R-:W-:Y:S01]  /*c180*/  FFMA.FTZ R122, R33, UR4, -R122 ;  /* 0x00000004217a7c23 */ /* 0x000fe2000801087a */
[C---:B------:R-:W-:Y:S06]  /*c190*/  HMMA.16816.F32 R64, R20.reuse, R90, R64 ;  /* 0x0000005a1440723c */ /* 0x040fec0000001840 */
[----:B------:R-:W1:Y:S01]  /*c1a0*/  MUFU.EX2 R35, R124 ;  /* 0x0000007c00237308 */ /* 0x000e620000000800 */
[----:B------:R-:W5:Y:S01]  /*c1b0*/  LDSM.16.MT88.4 R88, [R148+0x9800] ;  /* 0x009800009458783b */ /* 0x000f620000004200 */
[C---:B------:R-:W-:Y:S08]  /*c1c0*/  HMMA.16816.F32 R68, R20.reuse, R92, R68 ;  /* 0x0000005c1444723c */ /* 0x040ff00000001844 */
[----:B------:R-:W1:Y:S01]  /*c1d0*/  MUFU.EX2 R107, R107 ;  /* 0x0000006b006b7308 */ /* 0x000e620000000800 */
[C---:B------:R-:W-:Y:S06]  /*c1e0*/  HMMA.16816.F32 R72, R20.reuse, R94, R72 ;  /* 0x0000005e1448723c */ /* 0x040fec0000001848 */
[C---:B---3--:R-:W-:Y:S03]  /*c1f0*/  HMMA.16816.F32 R76, R20.reuse, R24, R76 ;  /* 0x00000018144c723c */ /* 0x048fe6000000184c */
[----:B------:R-:W3:Y:S03]  /*c200*/  MUFU.EX2 R33, R122 ;  /* 0x0000007a00217308 */ /* 0x000ee60000000800 */
[C---:B------:R-:W-:Y:S01]  /*c210*/  HMMA.16816.F32 R12, R20.reuse, R26, R12 ;  /* 0x0000001a140c723c */ /* 0x040fe2000000180c */
[----:B------:R-:W5:Y:S05]  /*c220*/  LDSM.16.MT88.4 R24, [R145+0x9800] ;  /* 0x009800009118783b */ /* 0x000f6a0000004200 */
[C---:B----4-:R-:W-:Y:S06]  /*c230*/  HMMA.16816.F32 R80, R20.reuse, R84, R80 ;  /* 0x000000541450723c */ /* 0x050fec0000001850 */
[----:B------:R-:W-:Y:S01]  /*c240*/  HMMA.16816.F32 R16, R20, R86, R16 ;  /* 0x000000561410723c */ /* 0x000fe20000001810 */
[----:B------:R-:W4:Y:S04]  /*c250*/  LDSM.16.MT88.4 R20, [R144+0x9800] ;  /* 0x009800009014783b */ /* 0x000f280000004200 */
[----:B--2---:R-:W-:Y:S02]  /*c260*/  F2FP.F16.F32.PACK_AB R85, R105, R104 ;  /* 0x000000686955723e */ /* 0x004fe400000000ff */
[----:B-1----:R-:W-:Y:S04]  /*c270*/  F2FP.F16.F32.PACK_AB R87, R35, R34 ;  /* 0x000000222357723e */ /* 0x002fe800000000ff */
[----:B------:R-:W-:Y:S01]  /*c280*/  F2FP.F16.F32.PACK_AB R84, R107, R106 ;  /* 0x0000006a6b54723e */ /* 0x000fe200000000ff */
[----:B------:R-:W-:Y:S01]  /*c290*/  FADD.FTZ R106, R106, R131 ;  /* 0x000000836a6a7221 */ /* 0x000fe20000010000 */
[----:B---3--:R-:W-:Y:S03]  /*c2a0*/  F2FP.F16.F32.PACK_AB R86, R33, R32 ;  /* 0x000000202156723e */ /* 0x008fe600000000ff */
[----:B------:R-:W-:Y:S04]  /*c2b0*/  FADD.FTZ R107, R107, R106 ;  /* 0x0000006a6b6b7221 */ /* 0x000fe80000010000 */
[C---:B-----5:R-:W-:Y:S01]  /*c2c0*/  HMMA.16816.F32 R96, R84.reuse, R88, R4 ;  /* 0x000000585460723c */ /* 0x060fe20000001804 */
[----:B------:R-:W1:Y:S04]  /*c2d0*/  LDSM.16.MT88.4 R4, [R148+0xb800] ;  /* 0x00b800009404783b */ /* 0x000e680000004200 */
[----:B------:R-:W-:Y:S01]  /*c2e0*/  FADD.FTZ R32, R32, R107 ;  /* 0x0000006b20207221 */ /* 0x000fe20000010000 */
[C---:B------:R-:W-:Y:S03]  /*c2f0*/  HMMA.16816.F32 R92, R84.reuse, R90, R8 ;  /* 0x0000005a545c723c */ /* 0x040fe60000001808 */
[----:B------:R-:W2:Y:S02]  /*c300*/  LDSM.16.MT88.4 R8, [R146+0xb800] ;  /* 0x00b800009208783b */ /* 0x000ea40000004200 */
[----:B------:R-:W-:Y:S01]  /*c310*/  FADD.FTZ R181, R33, R32 ;  /* 0x0000002021b57221 */ /* 0x000fe20000010000 */
[C---:B------:R-:W-:Y:S05]  /*c320*/  HMMA.16816.F32 R36, R84.reuse, R28, R36 ;  /* 0x0000001c5424723c */ /* 0x040fea0000001824 */
[----:B------:R-:W3:Y:S01]  /*c330*/  LDSM.16.MT88.4 R88, [R145+0xb800] ;  /* 0x00b800009158783b */ /* 0x000ee20000004200 */
[C---:B------:R-:W-:Y:S06]  /*c340*/  HMMA.16816.F32 R40, R84.reuse, R30, R40 ;  /* 0x0000001e5428723c */ /* 0x040fec0000001828 */
[C---:B------:R-:W-:Y:S06]  /*c350*/  HMMA.16816.F32 R44, R84.reuse, R24, R44 ;  /* 0x00000018542c723c */ /* 0x040fec000000182c */
[C---:B------:R-:W-:Y:S06]  /*c360*/  HMMA.16816.F32 R48, R84.reuse, R26, R48 ;  /* 0x0000001a5430723c */ /* 0x040fec0000001830 */
[C---:B----4-:R-:W-:Y:S06]  /*c370*/  HMMA.16816.F32 R52, R84.reuse, R20, R52 ;  /* 0x000000145434723c */ /* 0x050fec0000001834 */
[C---:B------:R-:W-:Y:S01]  /*c380*/  HMMA.16816.F32 R56, R84.reuse, R22, R56 ;  /* 0x000000165438723c */ /* 0x040fe20000001838 */
[----:B------:R-:W4:Y:S05]  /*c390*/  LDSM.16.MT88.4 R20, [R144+0xb800] ;  /* 0x00b800009014783b */ /* 0x000f2a0000004200 */
[C---:B-1----:R-:W-:Y:S06]  /*c3a0*/  HMMA.16816.F32 R60, R84.reuse, R4, R60 ;  /* 0x00000004543c723c */ /* 0x042fec000000183c */
[C---:B------:R-:W-:Y:S05]  /*c3b0*/  HMMA.16816.F32 R64, R84.reuse, R6, R64 ;  /* 0x000000065440723c */ /* 0x040fea0000001840 */
[----:B------:R-:W-:Y:S01]  /*c3c0*/  FADD.FTZ R5, R117, R118 ;  /* 0x0000007675057221 */ /* 0x000fe20000010000 */
[C---:B--2---:R-:W-:Y:S05]  /*c3d0*/  HMMA.16816.F32 R68, R84.reuse, R8, R68 ;  /* 0x000000085444723c */ /* 0x044fea0000001844 */
        /* <DEDUP_REMOVED lines=19> */
.L_x_6728:
[----:B------:R-:W1:Y:S01]  /*c510*/  SHFL.BFLY PT, R0, R181, 0x2, 0x1f ;  /* 0x0c401f00b5007f89 */ /* 0x000e6200000e0000 */
[----:B------:R-:W2:Y:S01]  /*c520*/  S2UR UR4, SR_CgaCtaId ;  /* 0x00000000000479c3 */ /* 0x000ea20000008800 */
[----:B------:R-:W-:Y:S01]  /*c530*/  MOV R9, 0x3f800000 ;  /* 0x3f80000000097802 */ /* 0x000fe20000000f00 */
[----:B------:R-:W-:Y:S01]  /*c540*/  UMOV UR5, 0x400 ;  /* 0x0000040000057882 */ /* 0x000fe20000000000 */
[----:B------:R-:W3:Y:S01]  /*c550*/  SHFL.BFLY PT, R2, R179, 0x2, 0x1f ;  /* 0x0c401f00b3027f89 */ /* 0x000ee200000e0000 */
[----:B------:R-:W-:Y:S02]  /*c560*/  MOV R10, 0x3f800000 ;  /* 0x3f800000000a7802 */ /* 0x000fe40000000f00 */
[----:B------:R-:W-:Y:S01]  /*c570*/  MOV R12, 0x7f800000 ;  /* 0x7f800000000c7802 */ /* 0x000fe20000000f00 */
        /* <DEDUP_REMOVED lines=8> */
[----:B---3--:R-:W-:-:S03]  /*c600*/  FADD.FTZ R4, R11, R4 ;  /* 0x000000040b047221 */ /* 0x008fc60000010000 */
[----:B------:R-:W-:Y:S02]  /*c610*/  FSETP.NE.FTZ.AND P4, PT, R6, RZ, PT ;  /* 0x000000ff0600720b */ /* 0x000fe40003f95000 */
[CC--:B------:R-:W-:Y:S02]  /*c620*/  LEA.HI R8, R5.reuse, R0.reuse, RZ, 0x2 ;  /* 0x0000000005087211 */ /* 0x0c0fe400078f10ff */
[-C--:B------:R-:W-:Y:S02]  /*c630*/  LEA.HI R3, R5, R0.reuse, RZ, 0x5 ;  /* 0x0000000005037211 */ /* 0x080fe400078f28ff */
[----:B------:R-:W-:Y:S02]  /*c640*/  LOP3.LUT R7, R8, 0x3ffffffc, RZ, 0xc0, !PT ;  /* 0x3ffffffc08077812 */ /* 0x000fe400078ec0ff */
[----:B------:R-:W-:Y:S02]  /*c650*/  SHF.R.S32.HI R2, RZ, 0x5, R3 ;  /* 0x00000005ff027819 */ /* 0x000fe40000011403 */
[----:B------:R-:W-:-:S02]  /*c660*/  IADD3 R7, -R7, R0, RZ ;  /* 0x0000000007077210 */ /* 0x000fc40007ffe1ff */
[----:B------:R-:W-:Y:S01]  /*c670*/  FSETP.NE.FTZ.AND P3, PT, R4, RZ, PT ;  /* 0x000000ff0400720b */ /* 0x000fe20003f75000 */
[----:B------:R-:W1:Y:S01]  /*c680*/  @P4 MUFU.RCP R9, R6 ;  /* 0x0000000600094308 */ /* 0x000e620000001000 */
[----:B------:R-:W-:Y:S02]  /*c690*/  LEA R2, R2, R7, 0x9 ;  /* 0x0000000702027211 */ /* 0x000fe400078e48ff */
[--C-:B------:R-:W-:Y:S02]  /*c6a0*/  SHF.R.S32.HI R7, RZ, 0x2, R8.reuse ;  /* 0x00000002ff077819 */ /* 0x100fe40000011408 */
[----:B------:R-:W-:-:S03]  /*c6b0*/  SHF.R.S32.HI R8, RZ, 0x1f, R8 ;  /* 0x0000001fff087819 */ /* 0x000fc60000011408 */
[----:B------:R-:W-:Y:S01]  /*c6c0*/  @P4 MUFU.LG2 R6, R6 ;  /* 0x0000000600064308 */ /* 0x000fe20000000c00 */
[----:B------:R-:W-:-:S04]  /*c6d0*/  LEA.HI R8, R8, R7, RZ, 0x3 ;  /* 0x0000000708087211 */ /* 0x000fc800078f18ff */
[----:B------:R-:W-:-:S03]  /*c6e0*/  LOP3.LUT R8, R8, 0xfffffff8, RZ, 0xc0, !PT ;  /* 0xfffffff808087812 */ /* 0x000fc600078ec0ff */
[----:B------:R-:W2:Y:S01]  /*c6f0*/  @P3 MUFU.RCP R10, R4 ;  /* 0x00000004000a3308 */ /* 0x000ea20000001000 */
[----:B------:R-:W-:Y:S01]  /*c700*/  IADD3 R8, R7, -R8, RZ ;  /* 0x8000000807087210 */ /* 0x000fe20007ffe0ff */
[C---:B-1----:R-:W-:Y:S01]  /*c710*/  FMUL.FTZ R96, R9.reuse, R96 ;  /* 0x0000006009607220 */ /* 0x042fe20000410000 */
[C---:B------:R-:W-:Y:S01]  /*c720*/  FMUL.FTZ R97, R9.reuse, R97 ;  /* 0x0000006109617220 */ /* 0x040fe20000410000 */
[C---:B------:R-:W-:Y:S01]  /*c730*/  FMUL.FTZ R92, R9.reuse, R92 ;  /* 0x0000005c095c7220 */ /* 0x040fe20000410000 */
[C---:B------:R-:W-:Y:S01]  /*c740*/  SHF.L.U32 R7, R8.reuse, 0x6, RZ ;  /* 0x0000000608077819 */ /* 0x040fe200000006ff */
[C---:B------:R-:W-:Y:S01]  /*c750*/  FMUL.FTZ R93, R9.reuse, R93 ;  /* 0x0000005d095d7220 */ /* 0x040fe20000410000 */
[C---:B------:R-:W-:Y:S01]  /*c760*/  LOP3.LUT R11, R8.reuse, 0x1, RZ, 0xc0, !PT ;  /* 0x00000001080b7812 */ /* 0x040fe200078ec0ff */
[----:B------:R-:W-:Y:S01]  /*c770*/  FMUL.FTZ R36, R9, R36 ;  /* 0x0000002409247220 */ /* 0x000fe20000410000 */
[----:B------:R-:W-:Y:S01]  /*c780*/  LOP3.LUT R7, R7, 0x1c0, RZ, 0xc0, !PT ;  /* 0x000001c007077812 */ /* 0x000fe200078ec0ff */
[----:B------:R-:W-:Y:S01]  /*c790*/  FMUL.FTZ R37, R9, R37 ;  /* 0x0000002509257220 */ /* 0x000fe20000410000 */
[----:B------:R-:W-:Y:S01]  /*c7a0*/  ISETP.NE.U32.AND P0, PT, R11, 0x1, PT ;  /* 0x000000010b00780c */ /* 0x000fe20003f05070 */
[----:B------:R-:W-:Y:S01]  /*c7b0*/  FMUL.FTZ R40, R9, R40 ;  /* 0x0000002809287220 */ /* 0x000fe20000410000 */
[----:B------:R-:W-:Y:S01]  /*c7c0*/  LEA.HI R7, R7, R7, RZ, 0x1d ;  /* 0x0000000707077211 */ /* 0x000fe200078fe8ff */
[C---:B------:R-:W-:Y:S01]  /*c7d0*/  FMUL.FTZ R41, R9.reuse, R41 ;  /* 0x0000002909297220 */ /* 0x040fe20000410000 */
[----:B------:R-:W-:Y:S01]  /*c7e0*/  R2P PR, R8, 0x6 ;  /* 0x0000000608007804 */ /* 0x000fe20000000000 */
[----:B------:R-:W-:Y:S01]  /*c7f0*/  FMUL.FTZ R44, R9, R44 ;  /* 0x0000002c092c7220 */ /* 0x000fe20000410000 */
[----:B------:R-:W-:Y:S01]  /*c800*/  LEA R2, R2, R7, 0x1 ;  /* 0x0000000702027211 */ /* 0x000fe200078e08ff */
[C---:B--2---:R-:W-:Y:S01]  /*c810*/  FMUL.FTZ R99, R10.reuse, R99 ;  /* 0x000000630a637220 */ /* 0x044fe20000410000 */
[C---:B------:R-:W-:Y:S01]  /*c820*/  FMUL.FTZ R98, R10.reuse, R98 ;  /* 0x000000620a627220 */ /* 0x040fe20000410000 */
[----:B------:R-:W-:Y:S01]  /*c830*/  FMUL.FTZ R95, R10, R95 ;  /* 0x0000005f0a5f7220 */ /* 0x000fe20000410000 */
[----:B------:R-:W-:Y:S01]  /*c840*/  LEA R7, R2, UR4, 0x1 ;  /* 0x0000000402077c11 */ /* 0x000fe2000f8e08ff */
[C---:B------:R-:W-:Y:S01]  /*c850*/  FMUL.FTZ R94, R10.reuse, R94 ;  /* 0x0000005e0a5e7220 */ /* 0x040fe20000410000 */
[----:B------:R-:W-:Y:S01]  /*c860*/  MOV R2, 0x20 ;  /* 0x0000002000027802 */ /* 0x000fe20000000f00 */
[C---:B------:R-:W-:Y:S01]  /*c870*/  FMUL.FTZ R39, R10.reuse, R39 ;  /* 0x000000270a277220 */ /* 0x040fe20000410000 */
[----:B------:R-:W-:Y:S01]  /*c880*/  MOV R8, 0x40 ;  /* 0x0000004000087802 */ /* 0x000fe20000000f00 */
[C---:B------:R-:W-:Y:S01]  /*c890*/  FMUL.FTZ R38, R10.reuse, R38 ;  /* 0x000000260a267220 */ /* 0x040fe20000410000 */
[C---:B------:R-:W-:Y:S01]  /*c8a0*/  FMUL.FTZ R43, R10.reuse, R43 ;  /* 0x0000002b0a2b7220 */ /* 0x040fe20000410000 */
[----:B------:R-:W-:Y:S01]  /*c8b0*/  FMUL.FTZ R42, R10, R42 ;  /* 0x0000002a0a2a7220 */ /* 0x000fe20000410000 */
[----:B------:R-:W-:Y:S01]  /*c8c0*/  IADD3 R11, R7, -0x10, RZ ;  /* 0xfffffff0070b7810 */ /* 0x000fe20007ffe0ff */
[----:B------:R-:W-:Y:S01]  /*c8d0*/  FMUL.FTZ R45, R9, R45 ;  /* 0x0000002d092d7220 */ /* 0x000fe20000410000 */
[----:B------:R-:W-:Y:S01]  /*c8e0*/  SEL R2, R2, 0xffffffe0, !P1 ;  /* 0xffffffe002027807 */ /* 0x000fe20004800000 */
        /* <DEDUP_REMOVED lines=97> */
[----:B------:R-:W-:Y:S01]  /*cf00*/  @P4 FMUL.FTZ R6, R6, 0.69314718246459960938 ;  /* 0x3f31721806064820 */ /* 0x000fe20000410000 */
        /* <DEDUP_REMOVED lines=8> */
[----:B------:R-:W-:-:S03]  /*cf90*/  ISETP.NE.AND P0, PT, RZ, UR4, PT ;  /* 0x00000004ff007c0c */ /* 0x000fc6000bf05270 */
[----:B------:R-:W-:Y:S04]  /*cfa0*/  STS [R7+0x2000], R60 ;  /* 0x0020003c07007388 */ /* 0x000fe80000000800 */
        /* <DEDUP_REMOVED lines=10> */
[----:B----4-:R-:W-:Y:S01]  /*d050*/  MOV R11, 0x7f800000 ;  /* 0x7f800000000b7802 */ /* 0x010fe20000000f00 */
[----:B-1----:R-:W-:-:S02]  /*d060*/  @P4 FFMA.FTZ R11, R101, R2, R6 ;  /* 0x00000002650b4223 */ /* 0x002fc40000010006 */
[----:B------:R1:W-:Y:S04]  /*d070*/  STS [R19+0x2000], R88 ;  /* 0x0020005813007388 */ /* 0x0003e80000000800 */
[----:B------:R1:W-:Y:S01]  /*d080*/  STS [R19+0x2400], R90 ;  /* 0x0024005a13007388 */ /* 0x0003e20000000800 */
[----:B--2---:R-:W-:-:S03]  /*d090*/  @P3 FMUL.FTZ R13, R4, 0.69314718246459960938 ;  /* 0x3f317218040d3820 */ /* 0x004fc60000410000 */
[----:B------:R1:W-:Y:S04]  /*d0a0*/  STS [R21+0x2000], R80 ;  /* 0x0020005015007388 */ /* 0x0003e80000000800 */
[----:B------:R1:W-:Y:S01]  /*d0b0*/  STS [R21+0x2400], R82 ;  /* 0x0024005215007388 */ /* 0x0003e20000000800 */
[----:B---3--:R-:W-:-:S03]  /*d0c0*/  @P3 FFMA.FTZ R12, R100, R7, R13 ;  /* 0x00000007640c3223 */ /* 0x008fc6000001000d */
[----:B------:R1:W-:Y:S04]  /*d0d0*/  STS [R23+0x2000], R9 ;  /* 0x0020000917007388 */ /* 0x0003e80000000800 */
[----:B------:R1:W-:Y:S01]  /*d0e0*/  STS [R23+0x2400], R10 ;  /* 0x0024000a17007388 */ /* 0x0003e20000000800 */
[----:B------:R-:W-:Y:S05]  /*d0f0*/  @!P0 BRA `(.L_x_6733) ;  /* 0x0000000000248947 */ /* 0x000fea0003800000 */
[----:B------:R-:W2:Y:S01]  /*d100*/  S2R R4, SR_CTAID.Y ;  /* 0x0000000000047919 */ /* 0x000ea20000002600 */
[----:B------:R-:W2:Y:S01]  /*d110*/  LDC R7, c[0x0][0x2c4] ;  /* 0x0000b100ff077b82 */ /* 0x000ea20000000800 */
[----:B------:R-:W-:-:S07]  /*d120*/  ISETP.NE.AND P0, PT, R165, -0x1, PT ;  /* 0xffffffffa500780c */ /* 0x000fce0003f05270 */
[----:B------:R-:W3:Y:S08]  /*d130*/  S2UR UR6, SR_CTAID.Z ;  /* 0x00000000000679c3 */ /* 0x000ef00000002700 */
[----:B------:R-:W3:Y:S01]  /*d140*/  LDC R2, c[0x0][0x2e4] ;  /* 0x0000b900ff027b82 */ /* 0x000ee20000000800 */
[----:B--2---:R-:W-:-:S05]  /*d150*/  IMAD R6, R4, R7, RZ ;  /* 0x0000000704067224 */ /* 0x004fca00078e02ff */
[----:B------:R-:W-:-:S05]  /*d160*/  SEL R7, R6, R165, !P0 ;  /* 0x000000a506077207 */ /* 0x000fca0004000000 */
[----:B---3--:R-:W-:Y:S01]  /*d170*/  IMAD R2, R2, UR6, R7 ;  /* 0x0000000602027c24 */ /* 0x008fe2000f8e0207 */
[----:B------:R-:W-:Y:S06]  /*d180*/  BRA `(.L_x_6734) ;  /* 0x0000000000187947 */ /* 0x000fec0003800000 */
.L_x_6733:
[----:B------:R-:W2:Y:S01]  /*d190*/  S2R R4, SR_CTAID.Y ;  /* 0x0000000000047919 */ /* 0x000ea20000002600 */
[----:B------:R-:W2:Y:S08]  /*d1a0*/  S2UR UR6, SR_CTAID.Z ;  /* 0x00000000000679c3 */ /* 0x000eb00000002700 */
[----:B------:R-:W2:Y:S08]  /*d1b0*/  LDC R7, c[0x0][0x270] ;  /* 0x00009c00ff077b82 */ /* 0x000eb00000000800 */
[----:B------:R-:W3:Y:S01]  /*d1c0*/  LDC R2, c[0x0][0x2c4] ;  /* 0x0000b100ff027b82 */ /* 0x000ee20000000800 */
[----:B--2---:R-:W-:-:S04]  /*d1d0*/  IMAD R7, R4, R7, UR6 ;  /* 0x0000000604077e24 */ /* 0x004fc8000f8e0207 */
[----:B---3--:R-:W-:-:S07]  /*d1e0*/  IMAD R2, R7, R2, RZ ;  /* 0x0000000207027224 */ /* 0x008fce00078e02ff */
.L_x_6734:
[----:B------:R-:W-:Y:S01]  /*d1f0*/  LOP3.LUT R3, R3, 0xffffffe0, RZ, 0xc0, !PT ;  /* 0xffffffe003037812 */ /* 0x000fe200078ec0ff */
[----:B------:R-:W2:Y:S01]  /*d200*/  LDC.64 R6, c[0x0][0x290] ;  /* 0x0000a400ff067b82 */ /* 0x000ea20000000a00 */
[----:B------:R-:W-:Y:S01]  /*d210*/  BSSY B0, `(.L_x_6735) ;  /* 0x0000014000007945 */ /* 0x000fe20003800000 */
[----:B------:R-:W-:Y:S02]  /*d220*/  IMAD R171, R170, 0x10, R171 ;  /* 0x00000010aaab7824 */ /* 0x000fe400078e02ab */
[----:B------:R-:W-:-:S04]  /*d230*/  IMAD.IADD R3, R0, 0x1, -R3 ;  /* 0x0000000100037824 */ /* 0x000fc800078e0a03 */
[----:B-1----:R-:W1:Y:S08]  /*d240*/  LDC.64 R8, c[0x0][0x298] ;  /* 0x0000a600ff087b82 */ /* 0x002e700000000a00 */
        /* <DEDUP_REMOVED lines=16> */
.L_x_6736:
[----:B------:R-:W-:Y:S05]  /*d350*/  BSYNC B0 ;  /* 0x0000000000007941 */ /* 0x000fea0003800000 */
.L_x_6735:
[----:B------:R-:W4:Y:S01]  /*d360*/  S2UR UR5, SR_CTAID.X ;  /* 0x00000000000579c3 */ /* 0x000f220000002500 */
[----:B------:R-:W5:Y:S01]  /*d370*/  S2R R10, SR_TID.X ;  /* 0x00000000000a7919 */ /* 0x000f620000002100 */
[----:B---3--:R-:W-:Y:S01]  /*d380*/  SHF.R.S32.HI R11, RZ, 0x1f, R4 ;  /* 0x0000001fff0b7819 */ /* 0x008fe20000011404 */
[----:B--2---:R-:W-:Y:S01]  /*d390*/  IMAD.WIDE.U32 R18, R4, R6, RZ ;  /* 0x0000000604127225 */ /* 0x004fe200078e00ff */
[----:B------:R-:W-:Y:S01]  /*d3a0*/  ISETP.NE.AND P0, PT, R165, -0x1, PT ;  /* 0xffffffffa500780c */ /* 0x000fe20003f05270 */
[----:B------:R2:W3:Y:S01]  /*d3b0*/  LDS.128 R12, [R163+0x1800] ;  /* 0x00180000a30c7984 */ /* 0x0004e20000000c00 */
[----:B------:R-:W-:Y:S01]  /*d3c0*/  LEA.HI R0, R5, R0, RZ, 0x3 ;  /* 0x0000000005007211 */ /* 0x000fe200078f18ff */
[----:B-1----:R-:W-:Y:S01]  /*d3d0*/  IMAD.WIDE.U32 R16, R165, R8, RZ ;  /* 0x00000008a5107225 */ /* 0x002fe200078e00ff */
[----:B------:R-:W1:Y:S01]  /*d3e0*/  LDC.64 R2, c[0x0][0x2a0] ;  /* 0x0000a800ff027b82 */ /* 0x000e620000000a00 */
[----:B------:R-:W-:Y:S01]  /*d3f0*/  SHF.R.S32.HI R167, RZ, 0x1f, R166 ;  /* 0x0000001fffa77819 */ /* 0x000fe200000114a6 */
[----:B------:R-:W-:Y:S01]  /*d400*/  BSSY B0, `(.L_x_6737) ;  /* 0x000002f000007945 */ /* 0x000fe20003800000 */
[----:B------:R-:W-:Y:S01]  /*d410*/  IMAD R5, R11, R6, RZ ;  /* 0x000000060b057224 */ /* 0x000fe200078e02ff */
[----:B------:R-:W-:Y:S01]  /*d420*/  SEL R6, R18, R16, !P0 ;  /* 0x0000001012067207 */ /* 0x000fe20004000000 */
[----:B------:R-:W-:Y:S01]  /*d430*/  IMAD R165, R165, R9, R17 ;  /* 0x00000009a5a57224 */ /* 0x000fe200078e0211 */
[----:B------:R-:W-:Y:S01]  /*d440*/  SHF.R.S32.HI R0, RZ, 0x3, R0 ;  /* 0x00000003ff007819 */ /* 0x000fe20000011400 */
[----:B------:R-:W-:-:S04]  /*d450*/  IMAD R7, R4, R7, R5 ;  /* 0x0000000704077224 */ /* 0x000fc800078e0205 */
        /* <DEDUP_REMOVED lines=23> */
[----:B------:R2:W4:Y:S01]  /*d5d0*/  LDS.128 R4, [R163+0x2000] ;  /* 0x00200000a3047984 */ /* 0x0005220000000c00 */
[----:B------:R-:W-:-:S02]  /*d5e0*/  IMAD.WIDE.U32 R20, R2, UR6, R20 ;  /* 0x0000000602147c25 */ /* 0x000fc4000f8e0014 */
[----:B------:R-:W-:-:S03]  /*d5f0*/  SHF.R.S32.HI R3, RZ, 0x1f, R3 ;  /* 0x0000001fff037819 */ /* 0x000fc60000011403 */
        /* <DEDUP_REMOVED lines=15> */
.L_x_6738:
[----:B------:R-:W-:Y:S05]  /*d6f0*/  BSYNC B0 ;  /* 0x0000000000007941 */ /* 0x000fea0003800000 */
.L_x_6737:
        /* <DEDUP_REMOVED lines=20> */
.L_x_6740:
[----:B------:R-:W-:Y:S05]  /*d840*/  BSYNC B0 ;  /* 0x0000000000007941 */ /* 0x000fea0003800000 */
.L_x_6739:
        /* <DEDUP_REMOVED lines=20> */
.L_x_6742:
[----:B------:R-:W-:Y:S05]  /*d990*/  BSYNC B0 ;  /* 0x0000000000007941 */ /* 0x000fea0003800000 */
.L_x_6741:
        /* <DEDUP_REMOVED lines=20> */
.L_x_6743:
        /* <DEDUP_REMOVED lines=10> */
.L_x_8418:


//--------------------- .text._ZN5flash24flash_fwd_splitkv_kernelI23Flash_fwd_kernel_traitsILi128ELi64ELi64ELi4ELb0ELb0EN7cutlass6half_tE19Flash_kernel_traitsILi128ELi64ELi64ELi4ES3_EELb1ELb0ELb1ELb0ELb0ELb1ELb0ELb0EEEvNS_16Flash_fwd_paramsE --------------------------
	.section	.text._ZN5flash24flash_fwd_splitkv_kernelI23Flash_fwd_kernel_traitsILi128ELi64ELi64ELi4ELb0ELb0EN7cutlass6half_tE19Flash_kernel_traitsILi128ELi64ELi64ELi4ES3_EELb1ELb0ELb1ELb0ELb0ELb1ELb0ELb0EEEvNS_16Flash_fwd_paramsE,"ax",@progbits
	.align	128
        .global         _ZN5flash24flash_fwd_splitkv_kernelI23Flash_fwd_kernel_traitsILi128ELi64ELi64ELi4ELb0ELb0EN7cutlass6half_tE19Flash_kernel_traitsILi128ELi64ELi64ELi4ES3_EELb1ELb0ELb1ELb0ELb0ELb1ELb0ELb0EEEvNS_16Flash_fwd_paramsE
        .type           _ZN5flash24flash_fwd_splitkv_kernelI23Flash_fwd_kernel_traitsILi128ELi64ELi64ELi4ELb0ELb0EN7cutlass6half_tE19Flash_kernel_traitsILi128ELi64ELi64ELi4ES3_EELb1ELb0ELb1ELb0ELb0ELb1ELb0ELb0EEEvNS_16Flash_fwd_paramsE,@function
        .size           _ZN5flash24flash_fwd_splitkv_kernelI23Flash_fwd_kernel_traitsILi128ELi64ELi64ELi4ELb0ELb0EN7cutlass6half_tE19Flash_kernel_traitsILi128ELi64ELi64ELi4ES3_EELb1ELb0ELb1ELb0ELb0ELb1ELb0ELb0EEEvNS_16Flash_fwd_paramsE,(.L_x_8419 - _ZN5flash24flash_fwd_splitkv_kernelI23Flash_fwd_kernel_traitsILi128ELi64ELi64ELi4ELb0ELb0EN7cutlass6half_tE19Flash_kernel_traitsILi128ELi64ELi64ELi4ES3_EELb1ELb0ELb1ELb0ELb0ELb1ELb0ELb0EEEvNS_16Flash_fwd_paramsE)
        .other          _ZN5flash24flash_fwd_splitkv_kernelI23Flash_fwd_kernel_traitsILi128ELi64ELi64ELi4ELb0ELb0EN7cutlass6half_tE19Flash_kernel_traitsILi128ELi64ELi64ELi4ES3_EELb1ELb0ELb1ELb0ELb0ELb1ELb0ELb0EEEvNS_16Flash_fwd_paramsE,@"STO_CUDA_ENTRY STV_DEFAULT"
_ZN5flash24flash_fwd_splitkv_kernelI23Flash_fwd_kernel_traitsILi128ELi64ELi64ELi4ELb0ELb0EN7cutlass6half_tE19Flash_kernel_traitsILi128ELi64ELi64ELi4ES3_EELb1ELb0ELb1ELb0ELb0ELb1ELb0ELb0EEEvNS_16Flash_fwd_paramsE:
.text._ZN5flash24flash_fwd_splitkv_kernelI23Flash_fwd_kernel_traitsILi128ELi64ELi64ELi4ELb0ELb0EN7cutlass6half_tE19Flash_kernel_traitsILi128ELi64ELi64ELi4ES3_EELb1ELb0ELb1ELb0ELb0ELb1ELb0ELb0EEEvNS_16Flash_fwd_paramsE:
        /* <DEDUP_REMOVED lines=38> */
.L_x_6744:
[----:B------:R-:W1:Y:S02]  /*0260*/  LDC R5, c[0x0][0x2c8] ;  /* 0x0000b200ff057b82 */ /* 0x000e640000000800 */
.L_x_6745:
        /* <DEDUP_REMOVED lines=94> */
.L_x_6748:
[----:B------:R-:W-:Y:S05]  /*0850*/  BSYNC B0 ;  /* 0x0000000000007941 */ /* 0x000fea0003800000 */
.L_x_6747:
        /* <DEDUP_REMOVED lines=19> */
.L_x_6750:
[----:B------:R-:W-:Y:S05]  /*0990*/  BSYNC B0 ;  /* 0x0000000000007941 */ /* 0x000fea0003800000 */
.L_x_6749:
        /* <DEDUP_REMOVED lines=20> */
.L_x_6752:
[----:B------:R-:W-:Y:S05]  /*0ae0*/  BSYNC B0 ;  /* 0x0000000000007941 */ /* 0x000fea0003800000 */
.L_x_6751:
        /* <DEDUP_REMOVED lines=19> */
.L_x_6754:
[----:B------:R-:W-:Y:S05]  /*0c20*/  BSYNC B0 ;  /* 0x0000000000007941 */ /* 0x000fea0003800000 */
.L_x_6753:
        /* <DEDUP_REMOVED lines=15> */
.L_x_6746:
        /* <DEDUP_REMOVED lines=24> */
.L_x_6755:
        /* <DEDUP_REMOVED lines=40> */
[----:B------:R-:W-:-:S04]  /*1120*/  IMAD.HI.U32 R9, R9, R4, R8 ;  /* 0x0000000409097227 */ /* 0x000fc800078e0008 */
[----:B------:R-:W-:Y:S02]  /*1130*/  IMAD.MOV.U32 R4, RZ, RZ, R3 ;  /* 0x000000ffff047224 */ /* 0x000fe400078e0003 */
[----:B------:R-:W-:Y:S02]  /*1140*/  IMAD.MOV R8, RZ, RZ, -R13 ;  /* 0x000000ffff087224 */ /* 0x000fe400078e0a0d */
[----:B------:R-:W-:-:S04]  /*1150*/  IMAD.HI.U32 R26, R9, R4, RZ ;  /* 0x00000004091a7227 */ /* 0x000fc800078e00ff */
[----:B------:R-:W-:Y:S01]  /*1160*/  IMAD R19, R10, R8, R19 ;  /* 0x000000080a137224 */ /* 0x000fe200078e0213 */
[----:B------:R-:W-:-:S04]  /*1170*/  IADD3 R3, -R26, RZ, RZ ;  /* 0x000000ff1a037210 */ /* 0x000fc80007ffe1ff */
[----:B-1----:R-:W-:Y:S01]  /*1180*/  SHF.R.S32.HI R15, RZ, 0x1f, R19 ;  /* 0x0000001fff0f7819 */ /* 0x002fe20000011413 */
        /* <DEDUP_REMOVED lines=33> */
.L_x_6756:
        /* <DEDUP_REMOVED lines=49> */
.L_x_6758:
        /* <DEDUP_REMOVED lines=8> */
[----:B-1----:R-:W-:Y:S01]  /*1730*/  @P4 IMAD.WIDE.U32 R20, R9, R4, RZ ;  /* 0x0000000409144225 */ /* 0x002fe200078e00ff */
[----:B------:R-:W-:-:S03]  /*1740*/  IADD3 R13, R13, R6, RZ ;  /* 0x000000060d0d7210 */ /* 0x000fc60007ffe0ff */
[-C--:B--2---:R-:W-:Y:S02]  /*1750*/  IMAD R6, R7, R2.reuse, RZ ;  /* 0x0000000207067224 */ /* 0x084fe400078e02ff */
[----:B------:R-:W-:-:S04]  /*1760*/  IMAD.WIDE.U32 R30, R26, R2, R12 ;  /* 0x000000021a1e7225 */ /* 0x000fc800078e000c */
[----:B------:R-:W-:Y:S01]  /*1770*/  IMAD R3, R26, R3, R6 ;  /* 0x000000031a037224 */ /* 0x000fe200078e0206 */
[----:B------:R-:W-:Y:S01]  /*1780*/  @P4 MOV R6, R20 ;  /* 0x0000001400064202 */ /* 0x000fe20000000f00 */
        /* <DEDUP_REMOVED lines=16> */
.L_x_6757:
[----:B------:R-:W-:Y:S01]  /*1890*/  ISETP.NE.AND P1, PT, R165, -0x1, PT ;  /* 0xffffffffa500780c */ /* 0x000fe20003f25270 */
[----:B------:R-:W-:Y:S01]  /*18a0*/  VIADD R162, R126, 0xffffffff ;  /* 0xffffffff7ea27836 */ /* 0x000fe20000000000 */
[----:B------:R-:W-:Y:S01]  /*18b0*/  SHF.R.S32.HI R12, RZ, 0x1f, R101 ;  /* 0x0000001fff0c7819 */ /* 0x000fe20000011465 */
[----:B------:R-:W-:Y:S01]  /*18c0*/  IMAD.IADD R156, R164, 0x1, -R115 ;  /* 0x00000001a49c7824 */ /* 0x000fe200078e0a73 */
[----:B------:R-:W1:Y:S01]  /*18d0*/  S2UR UR8, SR_CgaCtaId ;  /* 0x00000000000879c3 */ /* 0x000e620000008800 */
[----:B------:R-:W-:Y:S01]  /*18e0*/  IMAD.SHL.U32 R100, R162, 0x40, RZ ;  /* 0x00000040a2647824 */ /* 0x000fe200078e00ff */
[CC--:B-----5:R-:W-:Y:S01]  /*18f0*/  LEA.HI R0, R12.reuse, R101.reuse, RZ, 0x3 ;  /* 0x000000650c007211 */ /* 0x0e0fe200078f18ff */
        /* <DEDUP_REMOVED lines=9> */
[----:B------:R-:W-:Y:S01]  /*1990*/  @!P1 SHF.R.S32.HI R17, RZ, 0x1f, R11 ;  /* 0x0000001fff119819 */ /* 0x000fe2000001140b */
[----:B------:R-:W-:Y:S01]  /*19a0*/  IMAD.IADD R0, R101, 0x1, -R0 ;  /* 0x0000000165007824 */ /* 0x000fe200078e0a00 */
[CC--:B------:R-:W-:Y:S01]  /*19b0*/  ISETP.GE.AND P6, PT, R22.reuse, R156.reuse, PT ;  /* 0x0000009c1600720c */ /* 0x0c0fe20003fc6270 */
[----:B------:R-:W-:Y:S01]  /*19c0*/  VIADD R8, R22, 0x10 ;  /* 0x0000001016087836 */ /* 0x000fe20000000000 */
[----:B------:R-:W-:Y:S01]  /*19d0*/  LOP3.LUT R163, R163, 0x1c0, RZ, 0xc0, !PT ;  /* 0x000001c0a3a37812 */ /* 0x000fe200078ec0ff */
[----:B------:R-:W3:Y:S01]  /*19e0*/  @P1 LDC.64 R4, c[0x0][0x240] ;  /* 0x00009000ff041b82 */ /* 0x000ee20000000a00 */
[----:B------:R-:W-:Y:S01]  /*19f0*/  SHF.L.U32 R166, R0, 0x3, RZ ;  /* 0x0000000300a67819 */ /* 0x000fe200000006ff */
[----:B------:R-:W-:Y:S01]  /*1a00*/  IMAD.IADD R20, R101, 0x1, -R20 ;  /* 0x0000000165147824 */ /* 0x000fe200078e0a14 */
[C---:B------:R-:W-:Y:S01]  /*1a10*/  ISETP.GE.AND P5, PT, R8.reuse, R156, PT ;  /* 0x0000009c0800720c */ /* 0x040fe20003fa6270 */
[----:B------:R-:W-:Y:S01]  /*1a20*/  BSSY B0, `(.L_x_6759) ;  /* 0x000004a000007945 */ /* 0x000fe20003800000 */
[-C--:B------:R-:W-:Y:S01]  /*1a30*/  ISETP.GE.AND P4, PT, R8, R13.reuse, PT ;  /* 0x0000000d0800720c */ /* 0x080fe20003f86270 */
[----:B------:R-:W-:Y:S01]  /*1a40*/  VIADD R157, R166, 0x40 ;  /* 0x00000040a69d7836 */ /* 0x000fe20000000000 */
[----:B------:R-:W-:-:S02]  /*1a50*/  ISETP.GE.AND P3, PT, R8, R13, PT ;  /* 0x0000000d0800720c */ /* 0x000fc40003f66270 */
[--C-:B------:R-:W-:Y:S02]  /*1a60*/  LOP3.LUT R10, R163, 0x38, R166.reuse, 0xf8, !PT ;  /* 0x00000038a30a7812 */ /* 0x100fe400078ef8a6 */
[----:B------:R-:W-:Y:S02]  /*1a70*/  SHF.R.U32.HI R163, RZ, 0x3, R163 ;  /* 0x00000003ffa37819 */ /* 0x000fe400000116a3 */
[----:B------:R-:W-:Y:S02]  /*1a80*/  SHF.R.S32.HI R34, RZ, 0x1f, R166 ;  /* 0x0000001fff227819 */ /* 0x000fe400000114a6 */
[----:B------:R-:W-:Y:S01]  /*1a90*/  LOP3.LUT R163, R10, R163, RZ, 0x3c, !PT ;  /* 0x000000a30aa37212 */ /* 0x000fe200078e3cff */
[-C--:B--2---:R-:W-:Y:S01]  /*1aa0*/  @!P1 IMAD R8, R17, R2.reuse, RZ ;  /* 0x0000000211089224 */ /* 0x084fe200078e02ff */
[----:B------:R-:W-:Y:S01]  /*1ab0*/  SHF.R.S32.HI R17, RZ, 0x1f, R20 ;  /* 0x0000001fff117819 */ /* 0x000fe20000011414 */
[----:B------:R-:W-:Y:S01]  /*1ac0*/  @!P1 IMAD.WIDE.U32 R24, R11, R2, RZ ;  /* 0x000000020b189225 */ /* 0x000fe200078e00ff */
[----:B------:R-:W-:-:S02]  /*1ad0*/  SHF.R.S32.HI R23, RZ, 0x1f, R22 ;  /* 0x0000001fff177819 */ /* 0x000fc40000011416 */
[----:B------:R-:W-:Y:S01]  /*1ae0*/  LEA.HI R10, R17, R20, RZ, 0x3 ;  /* 0x00000014110a7211 */ /* 0x000fe200078f18ff */
[----:B------:R-:W-:Y:S01]  /*1af0*/  @!P1 IMAD R3, R11, R3, R8 ;  /* 0x000000030b039224 */ /* 0x000fe200078e0208 */
[----:B------:R-:W-:Y:S01]  /*1b00*/  IADD3 R8, P2, R166, R6, RZ ;  /* 0x00000006a6087210 */ /* 0x000fe20007f5e0ff */
[C---:B---3--:R-:W-:Y:S01]  /*1b10*/  @P1 IMAD.WIDE.U32 R28, R165.reuse, R4, RZ ;  /* 0x00000004a51c1225 */ /* 0x048fe200078e00ff */
[----:B------:R-:W-:Y:S02]  /*1b20*/  LOP3.LUT R17, R10, 0xfffffff8, RZ, 0xc0, !PT ;  /* 0xfffffff80a117812 */ /* 0x000fe400078ec0ff */
[----:B------:R-:W-:Y:S01]  /*1b30*/  LEA.HI R4, R12, R101, RZ, 0x6 ;  /* 0x000000650c047211 */ /* 0x000fe200078f30ff */
[----:B------:R-:W-:Y:S02]  /*1b40*/  @P1 IMAD.MOV.U32 R2, RZ, RZ, R28 ;  /* 0x000000ffff021224 */ /* 0x000fe400078e001c */
[----:B------:R-:W-:Y:S01]  /*1b50*/  @P1 IMAD R5, R165, R5, R29 ;  /* 0x00000005a5051224 */ /* 0x000fe200078e021d */
[----:B------:R-:W-:Y:S01]  /*1b60*/  @!P1 IADD3 R5, R25, R3, RZ ;  /* 0x0000000319059210 */ /* 0x000fe20007ffe0ff */
[----:B------:R-:W-:-:S02]  /*1b70*/  @!P1 IMAD.MOV.U32 R2, RZ, RZ, R24 ;  /* 0x000000ffff029224 */ /* 0x000fc400078e0018 */
[----:B------:R-:W-:Y:S02]  /*1b80*/  IMAD R3, R7, UR6, RZ ;  /* 0x0000000607037c24 */ /* 0x000fe4000f8e02ff */
[----:B------:R-:W2:Y:S01]  /*1b90*/  LDC.64 R6, c[0x0][0x3c8] ;  /* 0x0000f200ff067b82 */ /* 0x000ea20000000a00 */
[----:B------:R-:W-:Y:S01]  /*1ba0*/  IADD3 R38, P1, R166, R2, RZ ;  /* 0x00000002a6267210 */ /* 0x000fe20007f3e0ff */
[----:B------:R-:W-:Y:S01]  /*1bb0*/  IMAD.IADD R20, R20, 0x1, -R17 ;  /* 0x0000000114147824 */ /* 0x000fe200078e0a11 */
[----:B------:R-:W-:Y:S01]  /*1bc0*/  SHF.R.S32.HI R17, RZ, 0x1f, R16 ;  /* 0x0000001fff117819 */ /* 0x000fe20000011410 */
[----:B------:R-:W-:Y:S02]  /*1bd0*/  IMAD.SHL.U32 R4, R4, 0x8, RZ ;  /* 0x0000000804047824 */ /* 0x000fe400078e00ff */
[----:B------:R-:W-:Y:S01]  /*1be0*/  IMAD.X R39, R34, 0x1, R5, P1 ;  /* 0x0000000122277824 */ /* 0x000fe200008e0605 */
[----:B------:R-:W-:Y:S01]  /*1bf0*/  MOV R5, 0x20 ;  /* 0x0000002000057802 */ /* 0x000fe20000000f00 */
[----:B------:R-:W-:Y:S01]  /*1c00*/  IMAD R41, R17, UR4, RZ ;  /* 0x0000000411297c24 */ /* 0x000fe2000f8e02ff */
[----:B------:R-:W-:Y:S01]  /*1c10*/  LOP3.LUT R163, R163, 0xfffffe00, R4, 0xf8, !PT ;  /* 0xfffffe00a3a37812 */ /* 0x000fe200078ef804 */
[----:B------:R-:W-:Y:S01]  /*1c20*/  IMAD.WIDE.U32 R38, R16, UR4, R38 ;  /* 0x0000000410267c25 */ /* 0x000fe2000f8e0026 */
[----:B------:R-:W-:-:S02]  /*1c30*/  UMOV UR4, 0x400 ;  /* 0x0000040000047882 */ /* 0x000fc40000000000 */
[----:B-1----:R-:W-:Y:S01]  /*1c40*/  ULEA UR4, UR8, UR4, 0x18 ;  /* 0x0000000408047291 */ /* 0x002fe2000f8ec03f */
[----:B------:R-:W-:Y:S01]  /*1c50*/  IMAD.X R9, R34, 0x1, R9, P2 ;  /* 0x0000000122097824 */ /* 0x000fe200010e0609 */
[----:B------:R-:W-:Y:S01]  /*1c60*/  R2P PR, R20, 0x6 ;  /* 0x0000000614007804 */ /* 0x000fe20000000000 */
[----:B------:R-:W-:Y:S02]  /*1c70*/  IMAD.MOV.U32 R4, RZ, RZ, 0x10 ;  /* 0x00000010ff047424 */ /* 0x000fe400078e00ff */
[----:B------:R-:W-:Y:S01]  /*1c80*/  IMAD R18, R26, UR7, R3 ;  /* 0x000000071a127c24 */ /* 0x000fe2000f8e0203 */
[----:B------:R-:W-:Y:S01]  /*1c90*/  LEA R163, R163, UR4, 0x1 ;  /* 0x00000004a3a37c11 */ /* 0x000fe2000f8e08ff */
[----:B------:R-:W-:Y:S01]  /*1ca0*/  IMAD R41, R16, UR5, R41 ;  /* 0x0000000510297c24 */ /* 0x000fe2000f8e0229 */
[----:B------:R-:W-:Y:S01]  /*1cb0*/  SEL R3, R4, 0xfffffff0, !P1 ;  /* 0xfffffff004037807 */ /* 0x000fe20004800000 */
[----:B------:R-:W-:Y:S01]  /*1cc0*/  IMAD.WIDE.U32 R26, R26, UR6, R8 ;  /* 0x000000061a1a7c25 */ /* 0x000fe2000f8e0008 */
[----:B------:R-:W-:-:S03]  /*1cd0*/  SEL R2, R5, 0xffffffe0, !P2 ;  /* 0xffffffe005027807 */ /* 0x000fc60005000000 */
[----:B------:R-:W-:-:S04]  /*1ce0*/  IMAD.WIDE R32, R33, 0x40, R22 ;  /* 0x0000004021207825 */ /* 0x000fc800078e0216 */
[----:B------:R-:W-:Y:S02]  /*1cf0*/  VIADD R28, R22, 0x20 ;  /* 0x00000020161c7836 */ /* 0x000fe40000000000 */
        /* <DEDUP_REMOVED lines=28> */
.L_x_6760:
[----:B------:R-:W-:Y:S05]  /*1ec0*/  BSYNC B0 ;  /* 0x0000000000007941 */ /* 0x000fea0003800000 */
.L_x_6759:
        /* <DEDUP_REMOVED lines=33> */
.L_x_6762:
[----:B------:R-:W-:Y:S05]  /*20e0*/  BSYNC B0 ;  /* 0x0000000000007941 */ /* 0x000fea0003800000 */
.L_x_6761:
[----:B-1--4-:R-:W-:Y:S01]  /*20f0*/  IADD3 R36, P2, R166, R30, RZ ;  /* 0x0000001ea6247210 */ /* 0x012fe20007f5e0ff */
        /* <DEDUP_REMOVED lines=15> */
[----:B---3--:R-:W1:Y:S01]  /*21f0*/  @!P2 LDC.64 R8, c[0x0][0x210] ;  /* 0x00008400ff08ab82 */ /* 0x008e620000000a00 */
        /* <DEDUP_REMOVED lines=18> */
.L_x_6764:
[----:B------:R-:W-:Y:S05]  /*2320*/  BSYNC B0 ;  /* 0x0000000000007941 */ /* 0x000fea0003800000 */
.L_x_6763:
[----:B------:R-:W-:Y:S04]  /*2330*/  BSSY B0, `(.L_x_6765) ;  /* 0x000001f000007945 */ /* 0x000fe80003800000 */
[----:B------:R-:W-:Y:S05]  /*2340*/  @P6 BRA `(.L_x_6766) ;  /* 0x0000000000746947 */ /* 0x000fea0003800000 */
[----:B------:R-:W-:Y:S01]  /*2350*/  ULDC UR5, c[0x0][0x2d0] ;  /* 0x0000b40000057ab9 */ /* 0x000fe20000000800 */
[----:B------:R-:W-:Y:S01]  /*2360*/  IADD3 R25, P1, R32, 0x30, RZ ;  /* 0x0000003020197810 */ /* 0x000fe20007f3e0ff */
[----:B------:R-:W-:Y:S01]  /*2370*/  ULDC.64 UR6, c[0x0][0x240] ;  /* 0x0000900000067ab9 */ /* 0x000fe20000000a00 */
[----:B------:R-:W-:Y:S01]  /*2380*/  ISETP.GE.AND P2, PT, R166, UR5, PT ;  /* 0x00000005a6007c0c */ /* 0x000fe2000bf46270 */
[----:B------:R-:W-:Y:S02]  /*2390*/  IMAD.MOV.U32 R32, RZ, RZ, R38 ;  /* 0x000000ffff207224 */ /* 0x000fe400078e0026 */
[----:B-1--4-:R-:W-:Y:S01]  /*23a0*/  IMAD.X R30, RZ, RZ, R33, P1 ;  /* 0x000000ffff1e7224 */ /* 0x012fe200008e0621 */
[----:B------:R-:W-:Y:S02]  /*23b0*/  MOV R33, R41 ;  /* 0x0000002900217202 */ /* 0x000fe40000000f00 */
[----:B------:R-:W-:Y:S01]  /*23c0*/  ISETP.GE.AND P1, PT, R157, UR5, PT ;  /* 0x000000059d007c0c */ /* 0x000fe2000bf26270 */
[----:B------:R-:W-:-:S02]  /*23d0*/  IMAD R30, R30, UR6, RZ ;  /* 0x000000061e1e7c24 */ /* 0x000fc4000f8e02ff */
[----:B------:R-:W-:-:S04]  /*23e0*/  IMAD.WIDE.U32 R32, R25, UR6, R32 ;  /* 0x0000000619207c25 */ /* 0x000fc8000f8e0020 */
[----:B---3--:R-:W1:Y:S01]  /*23f0*/  @!P2 LDC.64 R8, c[0x0][0x210] ;  /* 0x00008400ff08ab82 */ /* 0x008e620000000a00 */
        /* <DEDUP_REMOVED lines=18> */
.L_x_6766:
[----:B------:R-:W-:Y:S05]  /*2520*/  BSYNC B0 ;  /* 0x0000000000007941 */ /* 0x000fea0003800000 */
.L_x_6765:
        /* <DEDUP_REMOVED lines=12> */
[----:B-1-3--:R-:W1:Y:S01]  /*25f0*/  @!P2 LDC.64 R8, c[0x0][0x218] ;  /* 0x00008600ff08ab82 */ /* 0x00ae620000000a00 */
        /* <DEDUP_REMOVED lines=16> */
.L_x_6768:
[----:B------:R-:W-:Y:S05]  /*2700*/  BSYNC B0 ;  /* 0x0000000000007941 */ /* 0x000fea0003800000 */
.L_x_6767:
[----:B------:R-:W-:Y:S04]  /*2710*/  BSSY B0, `(.L_x_6769) ;  /* 0x0000018000007945 */ /* 0x000fe80003800000 */
[----:B------:R-:W-:Y:S05]  /*2720*/  @P4 BRA `(.L_x_6770) ;  /* 0x0000000000584947 */ /* 0x000fea0003800000 */
[----:B------:R-:W-:Y:S01]  /*2730*/  ULDC UR5, c[0x0][0x2d0] ;  /* 0x0000b40000057ab9 */ /* 0x000fe20000000800 */
[----:B------:R-:W-:Y:S02]  /*2740*/  IADD3 R21, P4, R159, R128, RZ ;  /* 0x000000809f157210 */ /* 0x000fe40007f9e0ff */
[----:B------:R-:W-:Y:S02]  /*2750*/  ISETP.GE.AND P2, PT, R166, UR5, PT ;  /* 0x00000005a6007c0c */ /* 0x000fe4000bf46270 */
[----:B------:R-:W-:Y:S01]  /*2760*/  ISETP.GE.AND P1, PT, R157, UR5, PT ;  /* 0x000000059d007c0c */ /* 0x000fe2000bf26270 */
[----:B-1--4-:R-:W-:-:S10]  /*2770*/  IMAD.X R30, R158, 0x1, R127, P4 ;  /* 0x000000019e1e7824 */ /* 0x012fd400020e067f */
[----:B---3--:R-:W1:Y:S01]  /*2780*/  @!P2 LDC.64 R8, c[0x0][0x218] ;  /* 0x00008600ff08ab82 */ /* 0x008e620000000a00 */
        /* <DEDUP_REMOVED lines=16> */
.L_x_6770:
[----:B------:R-:W-:Y:S05]  /*2890*/  BSYNC B0 ;  /* 0x0000000000007941 */ /* 0x000fea0003800000 */
.L_x_6769:
        /* <DEDUP_REMOVED lines=25> */
.L_x_6772:
[----:B------:R-:W-:Y:S05]  /*2a30*/  BSYNC B0 ;  /* 0x0000000000007941 */ /* 0x000fea0003800000 */
.L_x_6771:
        /* <DEDUP_REMOVED lines=10> */
[----:B-1--4-:R-:W-:-:S04]  /*2ae0*/  IMAD.WIDE.U32 R30, R102, 0x30, R128 ;  /* 0x00000030661e7825 */ /* 0x012fc800078e0080 */
[----:B------:R-:W-:-:S06]  /*2af0*/  IMAD.IADD R28, R31, 0x1, R28 ;  /* 0x000000011f1c7824 */ /* 0x000fcc00078e021c */
        /* <DEDUP_REMOVED lines=17> */
.L_x_6774:
[----:B------:R-:W-:Y:S05]  /*2c10*/  BSYNC B0 ;  /* 0x0000000000007941 */ /* 0x000fea0003800000 */
.L_x_6773:
[----:B------:R-:W0:Y:S01]  /*2c20*/  LDGDEPBAR ;  /* 0x00000000000079af */ /* 0x000e220000000000 */
[----:B-1-3--:R-:W-:Y:S01]  /*2c30*/  SHF.R.S32.HI R8, RZ, 0x1f, R11 ;  /* 0x0000001fff087819 */ /* 0x00afe2000001140b */
[----:B------:R-:W-:Y:S01]  /*2c40*/  ULDC.64 UR6, c[0x0][0x3d0] ;  /* 0x0000f40000067ab9 */ /* 0x000fe20000000a00 */
[----:B------:R-:W-:Y:S01]  /*2c50*/  IMAD.SHL.U32 R9, R0, 0x40, RZ ;  /* 0x0000004000097824 */ /* 0x000fe200078e00ff */
[----:B------:R-:W-:Y:S01]  /*2c60*/  ISETP.GE.AND P4, PT, R22, R13, PT ;  /* 0x0000000d1600720c */ /* 0x000fe20003f86270 */
[----:B------:R-:W-:Y:S01]  /*2c70*/  IMAD.WIDE.U32 R16, R11, UR6, R16 ;  /* 0x000000060b107c25 */ /* 0x000fe2000f8e0010 */
[----:B------:R-:W1:Y:S01]  /*2c80*/  LDC.64 R124, c[0x0][0x250] ;  /* 0x00009400ff7c7b82 */ /* 0x000e620000000a00 */
[----:B------:R-:W-:Y:S01]  /*2c90*/  LEA.HI R14, R14, R21, RZ, 0x1 ;  /* 0x000000150e0e7211 */ /* 0x000fe200078f08ff */
[----:B------:R-:W-:Y:S01]  /*2ca0*/  ULDC UR5, c[0x0][0x2e8] ;  /* 0x0000ba0000057ab9 */ /* 0x000fe20000000800 */
[----:B------:R-:W-:Y:S01]  /*2cb0*/  IMAD R8, R8, UR6, RZ ;  /* 0x0000000608087c24 */ /* 0x000fe2000f8e02ff */
[----:B--2---:R-:W-:Y:S01]  /*2cc0*/  LEA R6, P5, R16, R6, 0x2 ;  /* 0x0000000610067211 */ /* 0x004fe200078a10ff */
[----:B------:R-:W-:Y:S01]  /*2cd0*/  IMAD.SHL.U32 R22, R22, 0x8, RZ ;  /* 0x0000000816167824 */ /* 0x000fe200078e00ff */
[----:B------:R-:W-:Y:S01]  /*2ce0*/  LOP3.LUT R9, R9, 0x1c0, RZ, 0xc0, !PT ;  /* 0x000001c009097812 */ /* 0x000fe200078ec0ff */
[----:B------:R-:W-:Y:S01]  /*2cf0*/  IMAD R8, R11, UR7, R8 ;  /* 0x000000070b087c24 */ /* 0x000fe2000f8e0208 */
[----:B------:R-:W-:Y:S01]  /*2d00*/  LOP3.LUT R14, R14, 0xfffffffe, RZ, 0xc0, !PT ;  /* 0xfffffffe0e0e7812 */ /* 0x000fe200078ec0ff */
[----:B------:R-:W-:Y:S01]  /*2d10*/  IMAD.SHL.U32 R20, R20, 0x40, RZ ;  /* 0x0000004014147824 */ /* 0x000fe200078e00ff */
[----:B------:R-:W-:Y:S01]  /*2d20*/  LOP3.LUT R22, R9, 0x8, R22, 0xf8, !PT ;  /* 0x0000000809167812 */ /* 0x000fe200078ef816 */
[----:B------:R-:W-:Y:S01]  /*2d30*/  IMAD.IADD R8, R17, 0x1, R8 ;  /* 0x0000000111087824 */ /* 0x000fe200078e0208 */
[----:B------:R-:W-:Y:S01]  /*2d40*/  SHF.R.U32.HI R9, RZ, 0x3, R9 ;  /* 0x00000003ff097819 */ /* 0x000fe20000011609 */
[----:B------:R-:W-:Y:S01]  /*2d50*/  IMAD.IADD R14, R21, 0x1, -R14 ;  /* 0x00000001150e7824 */ /* 0x000fe200078e0a0e */
[----:B------:R-:W-:Y:S01]  /*2d60*/  LEA.HI R113, R12, R101, RZ, 0x5 ;  /* 0x000000650c717211 */ /* 0x000fe200078f28ff */
[----:B------:R-:W-:Y:S01]  /*2d70*/  IMAD.SHL.U32 R109, R10, 0x40, RZ ;  /* 0x000000400a6d7824 */ /* 0x000fe200078e00ff */
[----:B------:R-:W-:Y:S01]  /*2d80*/  LEA.HI.X R7, R16, R7, R8, 0x2, P5 ;  /* 0x0000000710077211 */ /* 0x000fe200028f1408 */
[----:B------:R-:W-:Y:S01]  /*2d90*/  IMAD.X R15, R23, 0x1, R15, P6 ;  /* 0x00000001170f7824 */ /* 0x000fe200030e060f */
[----:B------:R-:W-:-:S04]  /*2da0*/  DEPBAR.LE SB0, 0x0 ;  /* 0x000080000000791a */ /* 0x000fc80000000000 */
[----:B------:R2:W5:Y:S01]  /*2db0*/  LDG.E R105, desc[UR12][R6.64] ;  /* 0x0000000c06697981 */ /* 0x000562000c1e1900 */
[----:B------:R-:W-:Y:S01]  /*2dc0*/  LOP3.LUT R9, R22, R9, RZ, 0x3c, !PT ;  /* 0x0000000916097212 */ /* 0x000fe200078e3cff */
[----:B------:R-:W-:Y:S01]  /*2dd0*/  IMAD.IADD R27, R27, 0x1, R18 ;  /* 0x000000011b1b7824 */ /* 0x000fe200078e0212 */
[----:B------:R-:W-:Y:S01]  /*2de0*/  SHF.R.S32.HI R114, RZ, 0x5, R113 ;  /* 0x00000005ff727819 */ /* 0x000fe20000011471 */
[----:B------:R-:W-:Y:S01]  /*2df0*/  BAR.SYNC.DEFER_BLOCKING 0x0 ;  /* 0x0000000000007b1d */ /* 0x000fe20000010000 */
[----:B------:R-:W-:Y:S01]  /*2e00*/  LOP3.LUT R109, R109, 0xfffffe00, RZ, 0xc0, !PT ;  /* 0xfffffe006d6d7812 */ /* 0x000fe200078ec0ff */
[----:B------:R-:W-:Y:S01]  /*2e10*/  IMAD R154, R14, 0x200, R9 ;  /* 0x000002000e9a7824 */ /* 0x000fe200078e0209 */
[----:B------:R-:W-:Y:S01]  /*2e20*/  LOP3.LUT R9, R20, 0x1c0, RZ, 0xc0, !PT ;  /* 0x000001c014097812 */ /* 0x000fe200078ec0ff */
[----:B------:R-:W-:Y:S01]  /*2e30*/  IMAD.SHL.U32 R14, R14, 0x8, RZ ;  /* 0x000000080e0e7824 */ /* 0x000fe200078e00ff */
[----:B------:R-:W-:Y:S01]  /*2e40*/  ISETP.GE.AND P2, PT, R24, R13, PT ;  /* 0x0000000d1800720c */ /* 0x000fe20003f46270 */
[-C--:B-1----:R-:W-:Y:S01]  /*2e50*/  IMAD R8, R15, R124.reuse, RZ ;  /* 0x0000007c0f087224 */ /* 0x082fe200078e02ff */
[----:B------:R-:W-:Y:S01]  /*2e60*/  ULDC.64 UR6, c[0x0][0x220] ;  /* 0x0000880000067ab9 */ /* 0x000fe20000000a00 */
[----:B------:R-:W-:Y:S01]  /*2e70*/  IMAD.WIDE.U32 R106, R19, R124, R26 ;  /* 0x0000007c136a7225 */ /* 0x000fe200078e001a */
[----:B------:R-:W-:-:S02]  /*2e80*/  LOP3.LUT R14, R9, 0x8, R14, 0xf8, !PT ;  /* 0x00000008090e7812 */ /* 0x000fc400078ef80e */
[----:B------:R-:W-:Y:S01]  /*2e90*/  SHF.R.U32.HI R9, RZ, 0x3, R9 ;  /* 0x00000003ff097819 */ /* 0x000fe20000011609 */
[----:B------:R-:W-:-:S03]  /*2ea0*/  IMAD R155, R114, 0x400, R109 ;  /* 0x00000400729b7824 */ /* 0x000fc600078e026d */
[----:B------:R-:W-:Y:S01]  /*2eb0*/  LOP3.LUT R108, R14, R9, RZ, 0x3c, !PT ;  /* 0x000000090e6c7212 */ /* 0x000fe200078e3cff */
[----:B------:R-:W-:Y:S01]  /*2ec0*/  IMAD R9, R19, R125, R8 ;  /* 0x0000007d13097224 */ /* 0x000fe200078e0208 */
        /* <DEDUP_REMOVED lines=27> */
.L_x_6776:
[----:B------:R-:W-:Y:S05]  /*3080*/  BSYNC B0 ;  /* 0x0000000000007941 */ /* 0x000fea0003800000 */
.L_x_6775:
        /* <DEDUP_REMOVED lines=22> */
.L_x_6778:
[----:B------:R-:W-:Y:S05]  /*31f0*/  BSYNC B0 ;  /* 0x0000000000007941 */ /* 0x000fea0003800000 */
.L_x_6777:
        /* <DEDUP_REMOVED lines=24> */
.L_x_6780:
[----:B------:R-:W-:Y:S05]  /*3380*/  BSYNC B0 ;  /* 0x0000000000007941 */ /* 0x000fea0003800000 */
.L_x_6779:
[----:B------:R1:W-:Y:S01]  /*3390*/  @P2 STS.128 [R163+0x9800], RZ ;  /* 0x009800ffa3002388 */ /* 0x0003e20000000c00 */
[----:B------:R-:W-:Y:S03]  /*33a0*/  BSSY B0, `(.L_x_6781) ;  /* 0x0000017000007945 */ /* 0x000fe60003800000 */
[----:B------:R1:W-:Y:S01]  /*33b0*/  @P2 STS.128 [R163+0xb800], RZ ;  /* 0x00b800ffa3002388 */ /* 0x0003e20000000c00 */
[----:B------:R-:W-:Y:S05]  /*33c0*/  @P2 BRA `(.L_x_6782) ;  /* 0x0000000000502947 */ /* 0x000fea0003800000 */
[----:B------:R-:W-:Y:S02]  /*33d0*/  ULDC UR5, c[0x0][0x2d0] ;  /* 0x0000b40000057ab9 */ /* 0x000fe40000000800 */
[----:B------:R-:W-:Y:S02]  /*33e0*/  ISETP.GE.AND P2, PT, R166, UR5, PT ;  /* 0x00000005a6007c0c */ /* 0x000fe4000bf46270 */
[----:B------:R-:W-:-:S11]  /*33f0*/  ISETP.GE.AND P1, PT, R157, UR5, PT ;  /* 0x000000059d007c0c */ /* 0x000fd6000bf26270 */
        /* <DEDUP_REMOVED lines=17> */
.L_x_6782:
[----:B------:R-:W-:Y:S05]  /*3510*/  BSYNC B0 ;  /* 0x0000000000007941 */ /* 0x000fea0003800000 */
.L_x_6781:
[----:B--2---:R-:W-:Y:S01]  /*3520*/  LDSM.16.M88.4 R8, [R155] ;  /* 0x000000009b08783b */ /* 0x004fe20000000200 */
[----:B------:R-:W-:Y:S01]  /*3530*/  LOP3.LUT P1, RZ, R0, 0x2, RZ, 0xc0, !PT ;  /* 0x0000000200ff7812 */ /* 0x000fe2000782c0ff */
[--C-:B------:R-:W-:Y:S01]  /*3540*/  IMAD R153, R3, 0x2, R155.reuse ;  /* 0x0000000203997824 */ /* 0x100fe200078e029b */
[----:B------:R-:W-:Y:S01]  /*3550*/  ULDC UR10, c[0x0][0x39c] ;  /* 0x0000e700000a7ab9 */ /* 0x000fe20000000800 */
[----:B----4-:R-:W2:Y:S01]  /*3560*/  LDSM.16.M88.4 R28, [R154+0x4000] ;  /* 0x004000009a1c783b */ /* 0x010ea20000000200 */
[----:B------:R-:W-:Y:S01]  /*3570*/  SEL R7, R4, 0xfffffff0, !P1 ;  /* 0xfffffff004077807 */ /* 0x000fe20004800000 */
[----:B------:R-:W-:Y:S01]  /*3580*/  IMAD R151, R2, 0x2, R155 ;  /* 0x0000000202977824 */ /* 0x000fe200078e029b */
[----:B------:R-:W-:Y:S01]  /*3590*/  LOP3.LUT P1, RZ, R0, 0x4, RZ, 0xc0, !PT ;  /* 0x0000000400ff7812 */ /* 0x000fe2000782c0ff */
[----:B------:R-:W-:Y:S01]  /*35a0*/  LDSM.16.M88.4 R80, [R153] ;  /* 0x000000009950783b */ /* 0x000fe20000000200 */
[----:B------:R-:W-:Y:S02]  /*35b0*/  VIADD R0, R154, 0x4000 ;  /* 0x000040009a007836 */ /* 0x000fe40000000000 */
[----:B------:R-:W-:Y:S01]  /*35c0*/  IMAD R116, R7, 0x2, R154 ;  /* 0x0000000207747824 */ /* 0x000fe200078e029a */
[----:B------:R-:W-:Y:S01]  /*35d0*/  SEL R5, R5, 0xffffffe0, !P1 ;  /* 0xffffffe005057807 */ /* 0x000fe20004800000 */
[----:B------:R-:W-:Y:S01]  /*35e0*/  LDSM.16.M88.4 R12, [R151] ;  /* 0x00000000970c783b */ /* 0x000fe20000000200 */
[----:B------:R-:W-:Y:S01]  /*35f0*/  IMAD R152, R7, 0x2, R0 ;  /* 0x0000000207987824 */ /* 0x000fe200078e0200 */
[----:B------:R-:W-:Y:S01]  /*3600*/  LOP3.LUT R0, R113, 0xffffffe0, RZ, 0xc0, !PT ;  /* 0xffffffe071007812 */ /* 0x000fe200078ec0ff */
[----:B------:R-:W-:Y:S01]  /*3610*/  IMAD R150, R2, 0x2, R153 ;  /* 0x0000000202967824 */ /* 0x000fe200078e0299 */
[----:B------:R-:W-:Y:S01]  /*3620*/  LDSM.16.M88.4 R20, [R116+0x4000] ;  /* 0x004000007414783b */ /* 0x000fe20000000200 */
[----:B------:R-:W-:-:S02]  /*3630*/  IMAD R147, R5, 0x2, R154 ;  /* 0x0000000205937824 */ /* 0x000fc400078e029a */
[----:B------:R-:W-:Y:S01]  /*3640*/  IMAD R149, R5, 0x2, R152 ;  /* 0x0000000205957824 */ /* 0x000fe200078e0298 */
[----:B------:R-:W4:Y:S01]  /*3650*/  LDSM.16.M88.4 R64, [R154+0x4800] ;  /* 0x004800009a40783b */ /* 0x000f220000000200 */
[C---:B------:R-:W-:Y:S02]  /*3660*/  IMAD.IADD R0, R101.reuse, 0x1, -R0 ;  /* 0x0000000165007824 */ /* 0x040fe400078e0a00 */
[----:B------:R-:W-:Y:S01]  /*3670*/  IMAD.SHL.U32 R173, R101, 0x2, RZ ;  /* 0x0000000265ad7824 */ /* 0x000fe200078e00ff */
[----:B------:R-:W-:Y:S02]  /*3680*/  LDSM.16.M88.4 R32, [R147+0x4000] ;  /* 0x004000009320783b */ /* 0x000fe40000000200 */
[----:B------:R-:W-:Y:S02]  /*3690*/  SHF.R.S32.HI R171, RZ, 0x1f, R0 ;  /* 0x0000001fffab7819 */ /* 0x000fe40000011400 */
[----:B------:R-:W3:Y:S01]  /*36a0*/  LDSM.16.M88.4 R56, [R154+0x5000] ;  /* 0x005000009a38783b */ /* 0x000ee20000000200 */
[----:B------:R-:W-:-:S02]  /*36b0*/  LOP3.LUT R173, R173, 0x6, RZ, 0xc0, !PT ;  /* 0x00000006adad7812 */ /* 0x000fc400078ec0ff */
[----:B------:R-:W-:Y:S01]  /*36c0*/  LEA.HI R171, R171, R0, RZ, 0x2 ;  /* 0x00000000abab7211 */ /* 0x000fe200078f10ff */
[----:B------:R-:W-:Y:S03]  /*36d0*/  LDSM.16.M88.4 R76, [R150] ;  /* 0x00000000964c783b */ /* 0x000fe60000000200 */
[----:B------:R-:W-:Y:S01]  /*36e0*/  SHF.R.S32.HI R171, RZ, 0x2, R171 ;  /* 0x00000002ffab7819 */ /* 0x000fe200000114ab */
[----:B------:R-:W-:Y:S04]  /*36f0*/  LDSM.16.M88.4 R48, [R149] ;  /* 0x000000009530783b */ /* 0x000fe80000000200 */
[----:B------:R-:W1:Y:S01]  /*3700*/  LDSM.16.M88.4 R24, [R154+0x5800] ;  /* 0x005800009a18783b */ /* 0x000e620000000200 */
[C---:B--2---:R-:W-:Y:S03]  /*3710*/  HMMA.16816.F32 R16, R8.reuse, R28, RZ ;  /* 0x0000001c0810723c */ /* 0x044fe600000018ff */
[----:B------:R-:W2:Y:S04]  /*3720*/  LDSM.16.M88.4 R72, [R116+0x4800] ;  /* 0x004800007448783b */ /* 0x000ea80000000200 */
[----:B------:R-:W-:Y:S01]  /*3730*/  LDSM.16.M88.4 R52, [R155+0x2000] ;  /* 0x002000009b34783b */ /* 0x000fe20000000200 */
[C---:B------:R-:W-:Y:S03]  /*3740*/  HMMA.16816.F32 R28, R8.reuse, R30, RZ ;  /* 0x0000001e081c723c */ /* 0x040fe600000018ff */
[----:B------:R-:W-:Y:S04]  /*3750*/  LDSM.16.M88.4 R44, [R154+0x6000] ;  /* 0x006000009a2c783b */ /* 0x000fe80000000200 */
[----:B------:R-:W-:Y:S01]  /*3760*/  LDSM.16.M88.4 R68, [R147+0x4800] ;  /* 0x004800009344783b */ /* 0x000fe20000000200 */
[C---:B----4-:R-:W-:Y:S03]  /*3770*/  HMMA.16816.F32 R40, R8.reuse, R64, RZ ;  /* 0x000000400828723c */ /* 0x050fe600000018ff */
[----:B------:R-:W-:Y:S04]  /*3780*/  LDSM.16.M88.4 R4, [R147+0x5000] ;  /* 0x005000009304783b */ /* 0x000fe80000000200 */
[----:B------:R-:W-:Y:S01]  /*3790*/  LDSM.16.M88.4 R36, [R153+0x2000] ;  /* 0x002000009924783b */ /* 0x000fe20000000200 */
[----:B------:R-:W-:Y:S03]  /*37a0*/  HMMA.16816.F32 R64, R8, R66, RZ ;  /* 0x000000420840723c */ /* 0x000fe600000018ff */
[----:B------:R-:W-:Y:S03]  /*37b0*/  LDSM.16.M88.4 R92, [R116+0x6000] ;  /* 0x00600000745c783b */ /* 0x000fe60000000200 */
[C---:B------:R-:W-:Y:S01]  /*37c0*/  HMMA.16816.F32 R16, R80.reuse, R20, R16 ;  /* 0x000000145010723c */ /* 0x040fe20000001810 */
[----:B------:R-:W-:Y:S04]  /*37d0*/  LDSM.16.M88.4 R88, [R147+0x5800] ;  /* 0x005800009358783b */ /* 0x000fe80000000200 */
[----:B------:R-:W-:Y:S01]  /*37e0*/  LDSM.16.M88.4 R96, [R149+0x800] ;  /* 0x000800009560783b */ /* 0x000fe20000000200 */
[----:B------:R-:W-:Y:S03]  /*37f0*/  HMMA.16816.F32 R28, R80, R22, R28 ;  /* 0x00000016501c723c */ /* 0x000fe6000000181c */
[----:B------:R-:W4:Y:S03]  /*3800*/  LDSM.16.M88.4 R20, [R116+0x5000] ;  /* 0x005000007414783b */ /* 0x000f260000000200 */
[C---:B---3--:R-:W-:Y:S01]  /*3810*/  HMMA.16816.F32 R60, R8.reuse, R56, RZ ;  /* 0x00000038083c723c */ /* 0x048fe200000018ff */
[----:B------:R-:W0:Y:S05]  /*3820*/  LDGDEPBAR ;  /* 0x00000000000079af */ /* 0x000e2a0000000000 */
[----:B------:R-:W-:Y:S06]  /*3830*/  HMMA.16816.F32 R56, R8, R58, RZ ;  /* 0x0000003a0838723c */ /* 0x000fec00000018ff */
[C---:B------:R-:W-:Y:S06]  /*3840*/  HMMA.16816.F32 R16, R12.reuse, R32, R16 ;  /* 0x000000200c10723c */ /* 0x040fec0000001810 */
[----:B------:R-:W-:Y:S01]  /*3850*/  HMMA.16816.F32 R28, R12, R34, R28 ;  /* 0x000000220c1c723c */ /* 0x000fe2000000181c */
[----:B------:R-:W3:Y:S05]  /*3860*/  LDSM.16.M88.4 R32, [R116+0x5800] ;  /* 0x005800007420783b */ /* 0x000eea0000000200 */
[C---:B-1----:R-:W-:Y:S06]  /*3870*/  HMMA.16816.F32 R84, R8.reuse, R24, RZ ;  /* 0x000000180854723c */ /* 0x042fec00000018ff */
[----:B------:R-:W-:Y:S01]  /*3880*/  HMMA.16816.F32 R8, R8, R26, RZ ;  /* 0x0000001a0808723c */ /* 0x000fe200000018ff */
[----:B------:R-:W-:Y:S05]  /*3890*/  LDSM.16.M88.4 R24, [R151+0x2000] ;  /* 0x002000009718783b */ /* 0x000fea0000000200 */
[C---:B------:R-:W-:Y:S06]  /*38a0*/  HMMA.16816.F32 R16, R76.reuse, R48, R16 ;  /* 0x000000304c10723c */ /* 0x040fec0000001810 */
[----:B------:R-:W-:Y:S01]  /*38b0*/  HMMA.16816.F32 R28, R76, R50, R28 ;  /* 0x000000324c1c723c */ /* 0x000fe2000000181c */
[----:B------:R-:W-:Y:S05]  /*38c0*/  LDSM.16.M88.4 R48, [R154+0x6800] ;  /* 0x006800009a30783b */ /* 0x000fea0000000200 */
[C---:B--2---:R-:W-:Y:S06]  /*38d0*/  HMMA.16816.F32 R40, R80.reuse, R72, R40 ;  /* 0x000000485028723c */ /* 0x044fec0000001828 */
[C---:B----4-:R-:W-:Y:S06]  /*38e0*/  HMMA.16816.F32 R60, R80.reuse, R20, R60 ;  /* 0x00000014503c723c */ /* 0x050fec000000183c */
[C---:B------:R-:W-:Y:S01]  /*38f0*/  HMMA.16816.F32 R64, R80.reuse, R74, R64 ;  /* 0x0000004a5040723c */ /* 0x040fe20000001840 */
[----:B------:R-:W1:Y:S05]  /*3900*/  LDSM.16.M88.4 R72, [R149+0x1000] ;  /* 0x001000009548783b */ /* 0x000e6a0000000200 */
[----:B------:R-:W-:Y:S01]  /*3910*/  HMMA.16816.F32 R56, R80, R22, R56 ;  /* 0x000000165038723c */ /* 0x000fe20000001838 */
[----:B------:R-:W2:Y:S05]  /*3920*/  LDSM.16.M88.4 R20, [R147+0x6000] ;  /* 0x006000009314783b */ /* 0x000eaa0000000200 */
[C---:B------:R-:W-:Y:S06]  /*3930*/  HMMA.16816.F32 R16, R52.reuse, R44, R16 ;  /* 0x0000002c3410723c */ /* 0x040fec0000001810 */
[----:B------:R-:W-:Y:S01]  /*3940*/  HMMA.16816.F32 R28, R52, R46, R28 ;  /* 0x0000002e341c723c */ /* 0x000fe2000000181c */
[----:B------:R-:W-:Y:S05]  /*3950*/  LDSM.16.M88.4 R44, [R154+0x7000] ;  /* 0x007000009a2c783b */ /* 0x000fea0000000200 */
[C---:B---3--:R-:W-:Y:S06]  /*3960*/  HMMA.16816.F32 R84, R80.reuse, R32, R84 ;  /* 0x000000205054723c */ /* 0x048fec0000001854 */
[----:B------:R-:W-:Y:S01]  /*3970*/  HMMA.16816.F32 R80, R80, R34, R8 ;  /* 0x000000225050723c */ /* 0x000fe20000001808 */
[----:B------:R-:W-:Y:S04]  /*3980*/  LDSM.16.M88.4 R8, [R150+0x2000] ;  /* 0x002000009608783b */ /* 0x000fe80000000200 */
[----:B------:R-:W-:Y:S01]  /*3990*/  LDSM.16.M88.4 R32, [R116+0x6800] ;  /* 0x006800007420783b */ /* 0x000fe20000000200 */
[C---:B------:R-:W-:Y:S06]  /*39a0*/  HMMA.16816.F32 R40, R12.reuse, R68, R40 ;  /* 0x000000440c28723c */ /* 0x040fec0000001828 */
[C---:B------:R-:W-:Y:S06]  /*39b0*/  HMMA.16816.F32 R60, R12.reuse, R4, R60 ;  /* 0x000000040c3c723c */ /* 0x040fec000000183c */
[C---:B------:R-:W-:Y:S01]  /*39c0*/  HMMA.16816.F32 R64, R12.reuse, R70, R64 ;  /* 0x000000460c40723c */ /* 0x040fe20000001840 */
[----:B------:R-:W3:Y:S05]  /*39d0*/  LDSM.16.M88.4 R68, [R149+0x1800] ;  /* 0x001800009544783b */ /* 0x000eea0000000200 */
[----:B------:R-:W-:Y:S01]  /*39e0*/  HMMA.16816.F32 R56, R12, R6, R56 ;  /* 0x000000060c38723c */ /* 0x000fe20000001838 */
[----:B------:R-:W4:Y:S05]  /*39f0*/  LDSM.16.M88.4 R4, [R149+0x2000] ;  /* 0x002000009504783b */ /* 0x000f2a0000000200 */
[C---:B------:R-:W-:Y:S06]  /*3a00*/  HMMA.16816.F32 R16, R36.reuse, R92, R16 ;  /* 0x0000005c2410723c */ /* 0x040fec0000001810 */
[----:B------:R-:W-:Y:S06]  /*3a10*/  HMMA.16816.F32 R28, R36, R94, R28 ;  /* 0x0000005e241c723c */ /* 0x000fec000000181c */
[C---:B------:R-:W-:Y:S06]  /*3a20*/  HMMA.16816.F32 R84, R12.reuse, R88, R84 ;  /* 0x000000580c54723c */ /* 0x040fec0000001854 */
[----:B------:R-:W-:Y:S01]  /*3a30*/  HMMA.16816.F32 R80, R12, R90, R80 ;  /* 0x0000005a0c50723c */ /* 0x000fe20000001850 */
[----:B------:R-:W4:Y:S04]  /*3a40*/  LDSM.16.M88.4 R12, [R154+0x7800] ;  /* 0x007800009a0c783b */ /* 0x000f280000000200 */
[----:B------:R-:W-:Y:S01]  /*3a50*/  LDSM.16.M88.4 R88, [R147+0x6800] ;  /* 0x006800009358783b */ /* 0x000fe20000000200 */
[C---:B------:R-:W-:Y:S06]  /*3a60*/  HMMA.16816.F32 R40, R76.reuse, R96, R40 ;  /* 0x000000604c28723c */ /* 0x040fec0000001828 */
[C---:B-1----:R-:W-:Y:S06]  /*3a70*/  HMMA.16816.F32 R60, R76.reuse, R72, R60 ;  /* 0x000000484c3c723c */ /* 0x042fec000000183c */
[----:B------:R-:W-:Y:S01]  /*3a80*/  HMMA.16816.F32 R72, R76, R74, R56 ;  /* 0x0000004a4c48723c */ /* 0x000fe20000001838 */
[----:B------:R-:W1:Y:S05]  /*3a90*/  LDSM.16.M88.4 R56, [R116+0x7000] ;  /* 0x007000007438783b */ /* 0x000e6a0000000200 */
[C---:B--2---:R-:W-:Y:S06]  /*3aa0*/  HMMA.16816.F32 R16, R24.reuse, R20, R16 ;  /* 0x000000141810723c */ /* 0x044fec0000001810 */
[----:B------:R-:W-:Y:S01]  /*3ab0*/  HMMA.16816.F32 R28, R24, R22, R28 ;  /* 0x00000016181c723c */ /* 0x000fe2000000181c */
[----:B------:R-:W2:Y:S05]  /*3ac0*/  LDSM.16.M88.4 R20, [R116+0x7800] ;  /* 0x007800007414783b */ /* 0x000eaa0000000200 */
[C---:B------:R-:W-:Y:S06]  /*3ad0*/  HMMA.16816.F32 R64, R76.reuse, R98, R64 ;  /* 0x000000624c40723c */ /* 0x040fec0000001840 */
[C---:B---3--:R-:W-:Y:S06]  /*3ae0*/  HMMA.16816.F32 R84, R76.reuse, R68, R84 ;  /* 0x000000444c54723c */ /* 0x048fec0000001854 */
[----:B------:R-:W-:Y:S06]  /*3af0*/  HMMA.16816.F32 R80, R76, R70, R80 ;  /* 0x000000464c50723c */ /* 0x000fec0000001850 */
[C---:B------:R-:W-:Y:S06]  /*3b00*/  HMMA.16816.F32 R40, R52.reuse, R48, R40 ;  /* 0x000000303428723c */ /* 0x040fec0000001828 */
[C---:B------:R-:W-:Y:S06]  /*3b10*/  HMMA.16816.F32 R60, R52.reuse, R44, R60 ;  /* 0x0000002c343c723c */ /* 0x040fec000000183c */
[----:B------:R-:W-:Y:S06]  /*3b20*/  HMMA.16816.F32 R72, R52, R46, R72 ;  /* 0x0000002e3448723c */ /* 0x000fec0000001848 */
[C---:B----4-:R-:W-:Y:S06]  /*3b30*/  HMMA.16816.F32 R16, R8.reuse, R4, R16 ;  /* 0x000000040810723c */ /* 0x050fec0000001810 */
[----:B------:R-:W-:Y:S01]  /*3b40*/  HMMA.16816.F32 R28, R8, R6, R28 ;  /* 0x00000006081c723c */ /* 0x000fe2000000181c */
[----:B------:R-:W3:Y:S05]  /*3b50*/  LDSM.16.M88.4 R4, [R147+0x7000] ;  /* 0x007000009304783b */ /* 0x000eea0000000200 */
[C---:B------:R-:W-:Y:S01]  /*3b60*/  HMMA.16816.F32 R64, R52.reuse, R50, R64 ;  /* 0x000000323440723c */ /* 0x040fe20000001840 */
[----:B------:R-:W-:Y:S05]  /*3b70*/  LDSM.16.M88.4 R48, [R149+0x2800] ;  /* 0x002800009530783b */ /* 0x000fea0000000200 */
[C---:B------:R-:W-:Y:S06]  /*3b80*/  HMMA.16816.F32 R84, R52.reuse, R12, R84 ;  /* 0x0000000c3454723c */ /* 0x040fec0000001854 */
[----:B------:R-:W-:Y:S01]  /*3b90*/  HMMA.16816.F32 R80, R52, R14, R80 ;  /* 0x0000000e3450723c */ /* 0x000fe20000001850 */
[----:B------:R-:W4:Y:S01]  /*3ba0*/  LDSM.16.M88.4 R12, [R147+0x7800] ;  /* 0x00780000930c783b */ /* 0x000f220000000200 */
[----:B------:R-:W-:Y:S01]  /*3bb0*/  FMUL.FTZ R17, R17, UR10 ;  /* 0x0000000a11117c20 */ /* 0x000fe20008410000 */
[----:B------:R-:W-:Y:S01]  /*3bc0*/  FMUL.FTZ R19, R19, UR10 ;  /* 0x0000000a13137c20 */ /* 0x000fe20008410000 */
[----:B------:R-:W-:-:S02]  /*3bd0*/  FMUL.FTZ R16, R16, UR10 ;  /* 0x0000000a10107c20 */ /* 0x000fc40008410000 */
[----:B------:R-:W-:Y:S01]  /*3be0*/  HMMA.16816.F32 R40, R36, R32, R40 ;  /* 0x000000202428723c */ /* 0x000fe20000001828 */
[----:B------:R-:W-:Y:S01]  /*3bf0*/  FMUL.FTZ R29, R29, UR10 ;  /* 0x0000000a1d1d7c20 */ /* 0x000fe20008410000 */
[----:B------:R-:W4:Y:S01]  /*3c00*/  MUFU.TANH R17, R17 ;  /* 0x0000001100117308 */ /* 0x000f220000002400 */
[----:B------:R-:W-:-:S03]  /*3c10*/  FMUL.FTZ R31, R31, UR10 ;  /* 0x0000000a1f1f7c20 */ /* 0x000fc60008410000 */
[C---:B-1----:R-:W-:Y:S04]  /*3c20*/  HMMA.16816.F32 R60, R36.reuse, R56, R60 ;  /* 0x00000038243c723c */ /* 0x042fe8000000183c */
[----:B------:R-:W1:Y:S02]  /*3c30*/  MUFU.TANH R19, R19 ;  /* 0x0000001300137308 */ /* 0x000e640000002400 */
[C---:B------:R-:W-:Y:S06]  /*3c40*/  HMMA.16816.F32 R72, R36.reuse, R58, R72 ;  /* 0x0000003a2448723c */ /* 0x040fec0000001848 */
[C---:B------:R-:W-:Y:S01]  /*3c50*/  HMMA.16816.F32 R64, R36.reuse, R34, R64 ;  /* 0x000000222440723c */ /* 0x040fe20000001840 */
[----:B------:R-:W1:Y:S01]  /*3c60*/  LDSM.16.M88.4 R32, [R149+0x3000] ;  /* 0x003000009520783b */ /* 0x000e620000000200 */
[----:B------:R-:W-:Y:S04]  /*3c70*/  MUFU.TANH R29, R29 ;  /* 0x0000001d001d7308 */ /* 0x000fe80000002400 */
[C---:B--2---:R-:W-:Y:S04]  /*3c80*/  HMMA.16816.F32 R84, R36.reuse, R20, R84 ;  /* 0x000000142454723c */ /* 0x044fe80000001854 */
[----:B------:R-:W-:Y:S02]  /*3c90*/  MUFU.TANH R31, R31 ;  /* 0x0000001f001f7308 */ /* 0x000fe40000002400 */
[----:B------:R-:W-:Y:S01]  /*3ca0*/  HMMA.16816.F32 R80, R36, R22, R80 ;  /* 0x000000162450723c */ /* 0x000fe20000001850 */
[----:B------:R-:W-:-:S05]  /*3cb0*/  FMUL.FTZ R21, R28, UR10 ;  /* 0x0000000a1c157c20 */ /* 0x000fca0008410000 */
[C---:B------:R-:W-:Y:S01]  /*3cc0*/  HMMA.16816.F32 R40, R24.reuse, R88, R40 ;  /* 0x000000581828723c */ /* 0x040fe20000001828 */
[----:B------:R-:W-:Y:S01]  /*3cd0*/  FMUL.FTZ R23, R30, UR10 ;  /* 0x0000000a1e177c20 */ /* 0x000fe20008410000 */
[----:B------:R-:W2:Y:S04]  /*3ce0*/  MUFU.TANH R21, R21 ;  /* 0x0000001500157308 */ /* 0x000ea80000002400 */
[C---:B---3--:R-:W-:Y:S04]  /*3cf0*/  HMMA.16816.F32 R60, R24.reuse, R4, R60 ;  /* 0x00000004183c723c */ /* 0x048fe8000000183c */
[----:B------:R-:W3:Y:S02]  /*3d00*/  MUFU.TANH R23, R23 ;  /* 0x0000001700177308 */ /* 0x000ee40000002400 */
[----:B------:R-:W-:Y:S01]  /*3d10*/  HMMA.16816.F32 R72, R24, R6, R72 ;  /* 0x000000061848723c */ /* 0x000fe20000001848 */
[----:B------:R-:W2:Y:S01]  /*3d20*/  LDSM.16.M88.4 R4, [R149+0x3800] ;  /* 0x003800009504783b */ /* 0x000ea20000000200 */
[----:B------:R-:W-:-:S04]  /*3d30*/  DEPBAR.LE SB0, 0x0 ;  /* 0x000080000000791a */ /* 0x000fc80000000000 */
[C---:B------:R-:W-:Y:S01]  /*3d40*/  HMMA.16816.F32 R64, R24.reuse, R90, R64 ;  /* 0x0000005a1840723c */ /* 0x040fe20000001840 */
[----:B------:R-:W-:Y:S05]  /*3d50*/  MUFU.TANH R45, R16 ;  /* 0x00000010002d7308 */ /* 0x000fea0000002400 */
[C---:B----4-:R-:W-:Y:S06]  /*3d60*/  HMMA.16816.F32 R84, R24.reuse, R12, R84 ;  /* 0x0000000c1854723c */ /* 0x050fec0000001854 */
[----:B------:R-:W-:Y:S01]  /*3d70*/  HMMA.16816.F32 R80, R24, R14, R80 ;  /* 0x0000000e1850723c */ /* 0x000fe20000001850 */
[----:B------:R-:W-:-:S05]  /*3d80*/  IMAD R12, R114, 0x10, R115 ;  /* 0x00000010720c7824 */ /* 0x000fca00078e0273 */
[----:B------:R-:W-:Y:S01]  /*3d90*/  HMMA.16816.F32 R40, R8, R48, R40 ;  /* 0x000000300828723c */ /* 0x000fe20000001828 */
[----:B------:R-:W-:Y:S02]  /*3da0*/  IADD3 R12, R12, 0x1, R171 ;  /* 0x000000010c0c7810 */ /* 0x000fe40007ffe0ab */
[----:B------:R-:W-:-:S03]  /*3db0*/  SHF.R.S32.HI R27, RZ, 0x1f, R114 ;  /* 0x0000001fff1b7819 */ /* 0x000fc60000011472 */
[----:B-1----:R-:W-:Y:S01]  /*3dc0*/  HMMA.16816.F32 R60, R8, R32, R60 ;  /* 0x00000020083c723c */ /* 0x002fe2000000183c */
[----:B------:R-:W-:-:S05]  /*3dd0*/  LEA.HI R0, R27, R114, RZ, 0x2 ;  /* 0x000000721b007211 */ /* 0x000fca00078f10ff */
[----:B------:R-:W-:Y:S01]  /*3de0*/  HMMA.16816.F32 R72, R8, R34, R72 ;  /* 0x000000220848723c */ /* 0x000fe20000001848 */
[----:B------:R-:W-:Y:S01]  /*3df0*/  LOP3.LUT R33, R0, 0xfffffffc, RZ, 0xc0, !PT ;  /* 0xfffffffc00217812 */ /* 0x000fe200078ec0ff */
[----:B-----5:R-:W-:-:S04]  /*3e00*/  FMUL.FTZ R0, R105, R110 ;  /* 0x0000006e69007220 */ /* 0x020fc80000410000 */
[----:B------:R-:W-:Y:S01]  /*3e10*/  HMMA.16816.F32 R64, R8, R50, R64 ;  /* 0x000000320840723c */ /* 0x000fe20000001840 */
[----:B------:R-:W-:Y:S01]  /*3e20*/  IADD3 R35, R111, R12, -R164 ;  /* 0x0000000c6f237210 */ /* 0x000fe20007ffe8a4 */
[----:B------:R-:W-:-:S04]  /*3e30*/  IMAD.IADD R170, R114, 0x1, -R33 ;  /* 0x0000000172aa7824 */ /* 0x000fc800078e0a21 */
[C---:B--2---:R-:W-:Y:S01]  /*3e40*/  HMMA.16816.F32 R84, R8.reuse, R4, R84 ;  /* 0x000000040854723c */ /* 0x044fe20000001854 */
[----:B------:R-:W-:Y:S02]  /*3e50*/  IMAD.IADD R112, R35, 0x1, R112 ;  /* 0x0000000123707824 */ /* 0x000fe400078e0270 */
[----:B------:R-:W-:Y:S01]  /*3e60*/  FMUL.FTZ R37, R41, UR10 ;  /* 0x0000000a29257c20 */ /* 0x000fe20008410000 */
[----:B------:R-:W-:Y:S01]  /*3e70*/  FMUL.FTZ R25, R43, UR10 ;  /* 0x0000000a2b197c20 */ /* 0x000fe20008410000 */
[----:B------:R-:W-:Y:S01]  /*3e80*/  FMUL.FTZ R13, R40, UR10 ;  /* 0x0000000a280d7c20 */ /* 0x000fe20008410000 */
[----:B------:R-:W-:Y:S01]  /*3e90*/  FMUL.FTZ R15, R42, UR10 ;  /* 0x0000000a2a0f7c20 */ /* 0x000fe20008410000 */
[----:B------:R-:W-:Y:S01]  /*3ea0*/  HMMA.16816.F32 R80, R8, R6, R80 ;  /* 0x000000060850723c */ /* 0x000fe20000001850 */
[C---:B------:R-:W-:Y:S01]  /*3eb0*/  VIMNMX R130, R112.reuse, R111, PT ;  /* 0x0000006f70827248 */ /* 0x040fe20003fe0100 */
[----:B------:R-:W1:Y:S01]  /*3ec0*/  MUFU.TANH R37, R37 ;  /* 0x0000002500257308 */ /* 0x000e620000002400 */
[----:B------:R-:W-:Y:S01]  /*3ed0*/  VIADDMNMX R129, R112, 0x8, R111, PT ;  /* 0x0000000870817846 */ /* 0x000fe2000380016f */
[----:B------:R-:W-:Y:S01]  /*3ee0*/  FMUL.FTZ R35, R60, UR10 ;  /* 0x0000000a3c237c20 */ /* 0x000fe20008410000 */
[----:B------:R-:W-:Y:S01]  /*3ef0*/  FMUL.FTZ R62, R62, UR10 ;  /* 0x0000000a3e3e7c20 */ /* 0x000fe20008410000 */
[----:B------:R-:W-:Y:S01]  /*3f00*/  FMUL.FTZ R73, R73, UR10 ;  /* 0x0000000a49497c20 */ /* 0x000fe20008410000 */
[----:B------:R-:W-:-:S02]  /*3f10*/  IMAD.IADD R9, R100, 0x1, R173 ;  /* 0x0000000164097824 */ /* 0x000fc400078e02ad */
[----:B------:R-:W-:Y:S01]  /*3f20*/  FMUL.FTZ R8, R18, UR10 ;  /* 0x0000000a12087c20 */ /* 0x000fe20008410000 */
[----:B------:R-:W-:Y:S01]  /*3f30*/  FMUL.FTZ R75, R75, UR10 ;  /* 0x0000000a4b4b7c20 */ /* 0x000fe20008410000 */
[----:B------:R-:W2:Y:S01]  /*3f40*/  MUFU.TANH R25, R25 ;  /* 0x0000001900197308 */ /* 0x000ea20000002400 */
[C---:B------:R-:W-:Y:S02]  /*3f50*/  VIADD R6, R9.reuse, 0x1 ;  /* 0x0000000109067836 */ /* 0x040fe40000000000 */
[----:B------:R-:W-:Y:S01]  /*3f60*/  FMUL.FTZ R27, R64, UR10 ;  /* 0x0000000a401b7c20 */ /* 0x000fe20008410000 */
[----:B------:R-:W-:Y:S02]  /*3f70*/  VIADD R10, R9, 0x8 ;  /* 0x00000008090a7836 */ /* 0x000fe40000000000 */
[----:B------:R-:W-:Y:S01]  /*3f80*/  FMUL.FTZ R5, R65, UR10 ;  /* 0x0000000a41057c20 */ /* 0x000fe20008410000 */
[C---:B------:R-:W-:Y:S01]  /*3f90*/  VIADD R18, R9.reuse, 0x11 ;  /* 0x0000001109127836 */ /* 0x040fe20000000000 */
[C---:B------:R-:W-:Y:S01]  /*3fa0*/  ISETP.GE.AND P5, PT, R6.reuse, R130, PT ;  /* 0x000000820600720c */ /* 0x040fe20003fa6270 */
[C---:B------:R-:W-:Y:S01]  /*3fb0*/  VIADD R26, R9.reuse, 0x9 ;  /* 0x00000009091a7836 */ /* 0x040fe20000000000 */
[-C--:B------:R-:W-:Y:S01]  /*3fc0*/  ISETP.GE.AND P1, PT, R6, R129.reuse, PT ;  /* 0x000000810600720c */ /* 0x080fe20003f26270 */
[----:B------:R-:W4:Y:S01]  /*3fd0*/  MUFU.TANH R13, R13 ;  /* 0x0000000d000d7308 */ /* 0x000f220000002400 */
[----:B------:R-:W-:Y:S01]  /*3fe0*/  I2FP.F32.S32 R6, R6 ;  /* 0x0000000600067245 */ /* 0x000fe20000201400 */
[----:B------:R-:W-:Y:S01]  /*3ff0*/  VIADD R22, R9, 0x10 ;  /* 0x0000001009167836 */ /* 0x000fe20000000000 */
[----:B------:R-:W-:Y:S01]  /*4000*/  ISETP.GE.AND P4, PT, R10, R130, PT ;  /* 0x000000820a00720c */ /* 0x000fe20003f86270 */
[----:B------:R-:W-:Y:S01]  /*4010*/  FMUL.FTZ R7, R66, UR10 ;  /* 0x0000000a42077c20 */ /* 0x000fe20008410000 */
[-C--:B------:R-:W-:Y:S01]  /*4020*/  ISETP.GE.AND P2, PT, R10, R129.reuse, PT ;  /* 0x000000810a00720c */ /* 0x080fe20003f46270 */
[C---:B------:R-:W-:Y:S01]  /*4030*/  FFMA.FTZ R17, R0.reuse, R6, R17 ;  /* 0x0000000600117223 */ /* 0x040fe20000010011 */
[----:B------:R-:W-:Y:S01]  /*4040*/  I2FP.F32.S32 R10, R10 ;  /* 0x0000000a000a7245 */ /* 0x000fe20000201400 */
[----:B------:R-:W4:Y:S01]  /*4050*/  MUFU.TANH R15, R15 ;  /* 0x0000000f000f7308 */ /* 0x000f220000002400 */
[----:B------:R-:W-:Y:S01]  /*4060*/  FFMA.FTZ R19, R0, R6, R19 ;  /* 0x0000000600137223 */ /* 0x000fe20000010013 */
[----:B------:R-:W-:Y:S01]  /*4070*/  FMUL.FTZ R11, R67, UR10 ;  /* 0x0000000a430b7c20 */ /* 0x000fe20008410000 */
[----:B------:R-:W-:Y:S01]  /*4080*/  ISETP.GE.AND P6, PT, R26, R130, PT ;  /* 0x000000821a00720c */ /* 0x000fe20003fc6270 */
[CC--:B------:R-:W-:Y:S01]  /*4090*/  FFMA.FTZ R6, R0.reuse, R10.reuse, R21 ;  /* 0x0000000a00067223 */ /* 0x0c0fe20000010015 */
[----:B---3--:R-:W-:Y:S01]  /*40a0*/  FFMA.FTZ R23, R0, R10, R23 ;  /* 0x0000000a00177223 */ /* 0x008fe20000010017 */
[----:B------:R-:W-:Y:S01]  /*40b0*/  FSEL R28, R19, -INF , !P1 ;  /* 0xff800000131c7808 */ /* 0x000fe20004800000 */
[C---:B------:R-:W-:Y:S01]  /*40c0*/  VIADD R10, R9.reuse, 0x20 ;  /* 0x00000020090a7836 */ /* 0x040fe20000000000 */
[-C--:B------:R-:W-:Y:S01]  /*40d0*/  ISETP.GE.AND P3, PT, R26, R129.reuse, PT ;  /* 0x000000811a00720c */ /* 0x080fe20003f66270 */
[----:B------:R-:W3:Y:S01]  /*40e0*/  MUFU.TANH R35, R35 ;  /* 0x0000002300237308 */ /* 0x000ee20000002400 */
[----:B------:R-:W-:Y:S01]  /*40f0*/  FSEL R19, R6, -INF , !P4 ;  /* 0xff80000006137808 */ /* 0x000fe20006000000 */
[----:B------:R-:W-:Y:S01]  /*4100*/  VIADD R20, R9, 0x18 ;  /* 0x0000001809147836 */ /* 0x000fe20000000000 */
[----:B------:R-:W-:Y:S01]  /*4110*/  FSEL R24, R23, -INF , !P2 ;  /* 0xff80000017187808 */ /* 0x000fe20005000000 */
[----:B------:R-:W-:Y:S01]  /*4120*/  VIADD R6, R9, 0x19 ;  /* 0x0000001909067836 */ /* 0x000fe20000000000 */
[C---:B------:R-:W-:Y:S01]  /*4130*/  ISETP.GE.AND P4, PT, R18.reuse, R130, PT ;  /* 0x000000821200720c */ /* 0x040fe20003f86270 */
[----:B------:R-:W-:Y:S01]  /*4140*/  FMUL.FTZ R33, R61, UR10 ;  /* 0x0000000a3d217c20 */ /* 0x000fe20008410000 */
[-C--:B------:R-:W-:Y:S01]  /*4150*/  ISETP.GE.AND P2, PT, R18, R129.reuse, PT ;  /* 0x000000811200720c */ /* 0x080fe20003f46270 */
[----:B------:R-:W3:Y:S01]  /*4160*/  MUFU.TANH R39, R62 ;  /* 0x0000003e00277308 */ /* 0x000ee20000002400 */
[----:B------:R-:W-:Y:S01]  /*4170*/  I2FP.F32.S32 R18, R18 ;  /* 0x0000001200127245 */ /* 0x000fe20000201400 */
[----:B------:R-:W-:Y:S01]  /*4180*/  FMUL.FTZ R63, R63, UR10 ;  /* 0x0000000a3f3f7c20 */ /* 0x000fe20008410000 */
[----:B------:R-:W-:Y:S01]  /*4190*/  I2FP.F32.S32 R26, R26 ;  /* 0x0000001a001a7245 */ /* 0x000fe20000201400 */
[----:B------:R-:W-:Y:S01]  /*41a0*/  FMUL.FTZ R72, R72, UR10 ;  /* 0x0000000a48487c20 */ /* 0x000fe20008410000 */
[----:B------:R-:W-:Y:S01]  /*41b0*/  FSEL R21, R17, -INF , !P5 ;  /* 0xff80000011157808 */ /* 0x000fe20006800000 */
[----:B-1----:R-:W-:Y:S01]  /*41c0*/  FFMA.FTZ R23, R0, R18, R37 ;  /* 0x0000001200177223 */ /* 0x002fe20000010025 */
[C---:B------:R-:W-:Y:S01]  /*41d0*/  ISETP.GE.AND P5, PT, R22.reuse, R130, PT ;  /* 0x000000821600720c */ /* 0x040fe20003fa6270 */
[----:B------:R-:W1:Y:S01]  /*41e0*/  MUFU.TANH R27, R27 ;  /* 0x0000001b001b7308 */ /* 0x000e620000002400 */
[-C--:B------:R-:W-:Y:S01]  /*41f0*/  ISETP.GE.AND P1, PT, R22, R129.reuse, PT ;  /* 0x000000811600720c */ /* 0x080fe20003f26270 */
[C---:B------:R-:W-:Y:S01]  /*4200*/  FFMA.FTZ R29, R0.reuse, R26, R29 ;  /* 0x0000001a001d7223 */ /* 0x040fe2000001001d */
[----:B------:R-:W-:Y:S01]  /*4210*/  I2FP.F32.S32 R22, R22 ;  /* 0x0000001600167245 */ /* 0x000fe20000201400 */
[C---:B--2---:R-:W-:Y:S01]  /*4220*/  FFMA.FTZ R18, R0.reuse, R18, R25 ;  /* 0x0000001200127223 */ /* 0x044fe20000010019 */
[----:B------:R-:W-:Y:S01]  /*4230*/  FFMA.FTZ R26, R0, R26, R31 ;  /* 0x0000001a001a7223 */ /* 0x000fe2000001001f */
[----:B------:R-:W-:Y:S01]  /*4240*/  FSEL R23, R23, -INF , !P4 ;  /* 0xff80000017177808 */ /* 0x000fe20006000000 */
[----:B------:R-:W-:Y:S01]  /*4250*/  FMUL.FTZ R74, R74, UR10 ;  /* 0x0000000a4a4a7c20 */ /* 0x000fe20008410000 */
[----:B------:R-:W-:Y:S01]  /*4260*/  MUFU.TANH R5, R5 ;  /* 0x0000000500057308 */ /* 0x000fe20000002400 */
[CC--:B----4-:R-:W-:Y:S01]  /*4270*/  FFMA.FTZ R13, R0.reuse, R22.reuse, R13 ;  /* 0x00000016000d7223 */ /* 0x0d0fe2000001000d */
[----:B------:R-:W-:Y:S01]  /*4280*/  FFMA.FTZ R22, R0, R22, R15 ;  /* 0x0000001600167223 */ /* 0x000fe2000001000f */
[----:B------:R-:W-:Y:S01]  /*4290*/  FSEL R18, R18, -INF , !P2 ;  /* 0xff80000012127808 */ /* 0x000fe20005000000 */
[----:B------:R-:W-:Y:S01]  /*42a0*/  FMUL.FTZ R80, R80, UR10 ;  /* 0x0000000a50507c20 */ /* 0x000fe20008410000 */
[----:B------:R-:W-:Y:S01]  /*42b0*/  FSEL R29, R29, -INF , !P6 ;  /* 0xff8000001d1d7808 */ /* 0x000fe20007000000 */
[----:B------:R-:W-:Y:S01]  /*42c0*/  FMUL.FTZ R85, R85, UR10 ;  /* 0x0000000a55557c20 */ /* 0x000fe20008410000 */
[----:B------:R-:W-:Y:S01]  /*42d0*/  FSEL R26, R26, -INF , !P3 ;  /* 0xff8000001a1a7808 */ /* 0x000fe20005800000 */
[----:B------:R-:W2:Y:S01]  /*42e0*/  MUFU.TANH R7, R7 ;  /* 0x0000000700077308 */ /* 0x000ea20000002400 */
[CC--:B------:R-:W-:Y:S01]  /*42f0*/  ISETP.GE.AND P4, PT, R10.reuse, R130.reuse, PT ;  /* 0x000000820a00720c */ /* 0x0c0fe20003f86270 */
[----:B------:R-:W-:Y:S01]  /*4300*/  FMUL.FTZ R87, R87, UR10 ;  /* 0x0000000a57577c20 */ /* 0x000fe20008410000 */
[-C--:B------:R-:W-:Y:S01]  /*4310*/  ISETP.GE.AND P2, PT, R10, R129.reuse, PT ;  /* 0x000000810a00720c */ /* 0x080fe20003f46270 */
[C---:B------:R-:W-:Y:S01]  /*4320*/  VIADD R14, R9.reuse, 0x21 ;  /* 0x00000021090e7836 */ /* 0x040fe20000000000 */
[C---:B------:R-:W-:Y:S01]  /*4330*/  ISETP.GE.AND P6, PT, R20.reuse, R130, PT ;  /* 0x000000821400720c */ /* 0x040fe20003fc6270 */
[----:B------:R-:W-:Y:S01]  /*4340*/  VIADD R12, R9, 0x28 ;  /* 0x00000028090c7836 */ /* 0x000fe20000000000 */
[-C--:B------:R-:W-:Y:S01]  /*4350*/  ISETP.GE.AND P3, PT, R20, R129.reuse, PT ;  /* 0x000000811400720c */ /* 0x080fe20003f66270 */
[----:B------:R-:W4:Y:S01]  /*4360*/  MUFU.TANH R11, R11 ;  /* 0x0000000b000b7308 */ /* 0x000f220000002400 */
[----:B------:R-:W-:Y:S01]  /*4370*/  I2FP.F32.S32 R10, R10 ;  /* 0x0000000a000a7245 */ /* 0x000fe20000201400 */
[----:B------:R-:W-:Y:S01]  /*4380*/  FMUL.FTZ R84, R84, UR10 ;  /* 0x0000000a54547c20 */ /* 0x000fe20008410000 */
[----:B------:R-:W-:Y:S01]  /*4390*/  I2FP.F32.S32 R20, R20 ;  /* 0x0000001400147245 */ /* 0x000fe20000201400 */
[----:B------:R-:W-:Y:S01]  /*43a0*/  FMUL.FTZ R86, R86, UR10 ;  /* 0x0000000a56567c20 */ /* 0x000fe20008410000 */
[----:B------:R-:W-:Y:S01]  /*43b0*/  FSEL R25, R13, -INF , !P5 ;  /* 0xff8000000d197808 */ /* 0x000fe20006800000 */
[----:B---3--:R-:W-:Y:S01]  /*43c0*/  FFMA.FTZ R35, R0, R10, R35 ;  /* 0x0000000a00237223 */ /* 0x008fe20000010023 */
[----:B------:R-:W-:Y:S01]  /*43d0*/  FSEL R22, R22, -INF , !P1 ;  /* 0xff80000016167808 */ /* 0x000fe20004800000 */
[----:B------:R-:W3:Y:S01]  /*43e0*/  MUFU.TANH R73, R73 ;  /* 0x0000004900497308 */ /* 0x000ee20000002400 */
[----:B------:R-:W-:Y:S01]  /*43f0*/  ISETP.GE.AND P5, PT, R6, R130, PT ;  /* 0x000000820600720c */ /* 0x000fe20003fa6270 */
[----:B------:R-:W-:Y:S01]  /*4400*/  FFMA.FTZ R39, R0, R10, R39 ;  /* 0x0000000a00277223 */ /* 0x000fe20000010027 */
[----:B------:R-:W-:Y:S01]  /*4410*/  ISETP.GE.AND P1, PT, R6, R129, PT ;  /* 0x000000810600720c */ /* 0x000fe20003f26270 */
[----:B-1----:R-:W-:Y:S01]  /*4420*/  FFMA.FTZ R27, R0, R20, R27 ;  /* 0x00000014001b7223 */ /* 0x002fe2000001001b */
[----:B------:R-:W-:Y:S01]  /*4430*/  I2FP.F32.S32 R6, R6 ;  /* 0x0000000600067245 */ /* 0x000fe20000201400 */
[----:B------:R-:W-:-:S02]  /*4440*/  VIADD R10, R9, 0x29 ;  /* 0x00000029090a7836 */ /* 0x000fc40000000000 */
[C---:B--2---:R-:W-:Y:S01]  /*4450*/  FFMA.FTZ R20, R0.reuse, R20, R7 ;  /* 0x0000001400147223 */ /* 0x044fe20000010007 */
[----:B------:R-:W1:Y:S01]  /*4460*/  MUFU.TANH R75, R75 ;  /* 0x0000004b004b7308 */ /* 0x000e620000002400 */
[----:B------:R-:W-:Y:S01]  /*4470*/  FSEL R135, R35, -INF , !P4 ;  /* 0xff80000023877808 */ /* 0x000fe20006000000 */
[CC--:B------:R-:W-:Y:S01]  /*4480*/  FFMA.FTZ R5, R0.reuse, R6.reuse, R5 ;  /* 0x0000000600057223 */ /* 0x0c0fe20000010005 */
[----:B----4-:R-:W-:Y:S01]  /*4490*/  FFMA.FTZ R6, R0, R6, R11 ;  /* 0x0000000600067223 */ /* 0x010fe2000001000b */
[----:B------:R-:W-:Y:S01]  /*44a0*/  FSEL R140, R39, -INF , !P2 ;  /* 0xff800000278c7808 */ /* 0x000fe20005000000 */
[----:B------:R-:W-:Y:S01]  /*44b0*/  FMUL.FTZ R81, R81, UR10 ;  /* 0x0000000a51517c20 */ /* 0x000fe20008410000 */
[----:B------:R-:W-:Y:S01]  /*44c0*/  FSEL R7, R27, -INF , !P6 ;  /* 0xff8000001b077808 */ /* 0x000fe20007000000 */
[----:B------:R-:W-:Y:S01]  /*44d0*/  FMUL.FTZ R83, R83, UR10 ;  /* 0x0000000a53537c20 */ /* 0x000fe20008410000 */
[----:B------:R-:W2:Y:S01]  /*44e0*/  MUFU.TANH R33, R33 ;  /* 0x0000002100217308 */ /* 0x000ea20000002400 */
[----:B------:R-:W-:Y:S01]  /*44f0*/  ISETP.GE.AND P4, PT, R10, R130, PT ;  /* 0x000000820a00720c */ /* 0x000fe20003f86270 */
[----:B------:R-:W-:Y:S01]  /*4500*/  FMUL.FTZ R82, R82, UR10 ;  /* 0x0000000a52527c20 */ /* 0x000fe20008410000 */
[----:B------:R-:W-:-:S02]  /*4510*/  ISETP.GE.AND P2, PT, R10, R129, PT ;  /* 0x000000810a00720c */ /* 0x000fc40003f46270 */
[----:B------:R-:W-:Y:S02]  /*4520*/  I2FP.F32.S32 R10, R10 ;  /* 0x0000000a000a7245 */ /* 0x000fe40000201400 */
[----:B------:R-:W-:Y:S01]  /*4530*/  FSEL R20, R20, -INF , !P3 ;  /* 0xff80000014147808 */ /* 0x000fe20005800000 */
[----:B------:R-:W4:Y:S01]  /*4540*/  MUFU.TANH R63, R63 ;  /* 0x0000003f003f7308 */ /* 0x000f220000002400 */
[----:B------:R-:W-:Y:S01]  /*4550*/  FSEL R5, R5, -INF , !P5 ;  /* 0xff80000005057808 */ /* 0x000fe20006800000 */
[-C--:B---3--:R-:W-:Y:S01]  /*4560*/  FFMA.FTZ R73, R0, R10.reuse, R73 ;  /* 0x0000000a00497223 */ /* 0x088fe20000010049 */
[----:B------:R-:W-:Y:S01]  /*4570*/  FSEL R6, R6, -INF , !P1 ;  /* 0xff80000006067808 */ /* 0x000fe20004800000 */
[----:B-1----:R-:W-:Y:S01]  /*4580*/  FFMA.FTZ R75, R0, R10, R75 ;  /* 0x0000000a004b7223 */ /* 0x002fe2000001004b */
[CC--:B------:R-:W-:Y:S01]  /*4590*/  ISETP.GE.AND P6, PT, R14.reuse, R130.reuse, PT ;  /* 0x000000820e00720c */ /* 0x0c0fe20003fc6270 */
[----:B------:R-:W-:Y:S01]  /*45a0*/  VIADD R10, R9, 0x38 ;  /* 0x00000038090a7836 */ /* 0x000fe20000000000 */
[----:B------:R-:W-:Y:S01]  /*45b0*/  ISETP.GE.AND P3, PT, R14, R129, PT ;  /* 0x000000810e00720c */ /* 0x000fe20003f66270 */
[----:B------:R-:W1:Y:S01]  /*45c0*/  MUFU.TANH R17, R72 ;  /* 0x0000004800117308 */ /* 0x000e620000002400 */
[----:B------:R-:W-:-:S02]  /*45d0*/  ISETP.GE.AND P5, PT, R12, R130, PT ;  /* 0x000000820c00720c */ /* 0x000fc40003fa6270 */
[----:B------:R-:W-:Y:S02]  /*45e0*/  ISETP.GE.AND P1, PT, R12, R129, PT ;  /* 0x000000810c00720c */ /* 0x000fe40003f26270 */
[----:B------:R-:W-:Y:S02]  /*45f0*/  I2FP.F32.S32 R14, R14 ;  /* 0x0000000e000e7245 */ /* 0x000fe40000201400 */
[----:B------:R-:W-:Y:S01]  /*4600*/  I2FP.F32.S32 R12, R12 ;  /* 0x0000000c000c7245 */ /* 0x000fe20000201400 */
[----:B------:R-:W3:Y:S01]  /*4610*/  MUFU.TANH R15, R74 ;  /* 0x0000004a000f7308 */ /* 0x000ee20000002400 */
[----:B------:R-:W-:Y:S01]  /*4620*/  FSEL R123, R73, -INF , !P4 ;  /* 0xff800000497b7808 */ /* 0x000fe20006000000 */
[CC--:B--2---:R-:W-:Y:S01]  /*4630*/  FFMA.FTZ R33, R0.reuse, R14.reuse, R33 ;  /* 0x0000000e00217223 */ /* 0x0c4fe20000010021 */
[----:B----4-:R-:W-:Y:S01]  /*4640*/  FFMA.FTZ R63, R0, R14, R63 ;  /* 0x0000000e003f7223 */ /* 0x010fe2000001003f */
[----:B------:R-:W-:Y:S01]  /*4650*/  VIADD R14, R9, 0x30 ;  /* 0x00000030090e7836 */ /* 0x000fe20000000000 */
[----:B------:R-:W-:-:S02]  /*4660*/  FSEL R136, R75, -INF , !P2 ;  /* 0xff8000004b887808 */ /* 0x000fc40005000000 */
[----:B------:R-:W-:Y:S01]  /*4670*/  ISETP.GE.AND P4, PT, R10, R130, PT ;  /* 0x000000820a00720c */ /* 0x000fe20003f86270 */
[----:B------:R-:W2:Y:S01]  /*4680*/  MUFU.TANH R27, R80 ;  /* 0x00000050001b7308 */ /* 0x000ea20000002400 */
[----:B-1----:R-:W-:Y:S01]  /*4690*/  FFMA.FTZ R17, R0, R12, R17 ;  /* 0x0000000c00117223 */ /* 0x002fe20000010011 */
[----:B------:R-:W-:Y:S02]  /*46a0*/  ISETP.GE.AND P2, PT, R10, R129, PT ;  /* 0x000000810a00720c */ /* 0x000fe40003f46270 */
[----:B------:R-:W-:Y:S02]  /*46b0*/  I2FP.F32.S32 R10, R10 ;  /* 0x0000000a000a7245 */ /* 0x000fe40000201400 */
[----:B------:R-:W-:Y:S02]  /*46c0*/  FSEL R133, R33, -INF , !P6 ;  /* 0xff80000021857808 */ /* 0x000fe40007000000 */
[----:B------:R-:W1:Y:S01]  /*46d0*/  MUFU.TANH R13, R84 ;  /* 0x00000054000d7308 */ /* 0x000e620000002400 */
[----:B---3--:R-:W-:Y:S01]  /*46e0*/  FFMA.FTZ R15, R0, R12, R15 ;  /* 0x0000000c000f7223 */ /* 0x008fe2000001000f */
[----:B------:R-:W-:Y:S01]  /*46f0*/  VIADD R12, R9, 0x31 ;  /* 0x00000031090c7836 */ /* 0x000fe20000000000 */
[----:B------:R-:W-:-:S02]  /*4700*/  FSEL R138, R63, -INF , !P3 ;  /* 0xff8000003f8a7808 */ /* 0x000fc40005800000 */
[----:B------:R-:W-:Y:S02]  /*4710*/  FSEL R131, R17, -INF , !P5 ;  /* 0xff80000011837808 */ /* 0x000fe40006800000 */
[----:B------:R-:W-:Y:S01]  /*4720*/  FSEL R134, R15, -INF , !P1 ;  /* 0xff8000000f867808 */ /* 0x000fe20004800000 */
[----:B------:R-:W3:Y:S01]  /*4730*/  MUFU.TANH R85, R85 ;  /* 0x0000005500557308 */ /* 0x000ee20000002400 */
[----:B------:R-:W-:Y:S01]  /*4740*/  ISETP.GE.AND P6, PT, R14, R130, PT ;  /* 0x000000820e00720c */ /* 0x000fe20003fc6270 */
[----:B--2---:R-:W-:Y:S01]  /*4750*/  FFMA.FTZ R27, R0, R10, R27 ;  /* 0x0000000a001b7223 */ /* 0x004fe2000001001b */
[-C--:B------:R-:W-:Y:S02]  /*4760*/  ISETP.GE.AND P3, PT, R14, R129.reuse, PT ;  /* 0x000000810e00720c */ /* 0x080fe40003f66270 */
[C---:B------:R-:W-:Y:S02]  /*4770*/  ISETP.GE.AND P5, PT, R12.reuse, R130, PT ;  /* 0x000000820c00720c */ /* 0x040fe40003fa6270 */
[----:B------:R-:W-:Y:S01]  /*4780*/  ISETP.GE.AND P1, PT, R12, R129, PT ;  /* 0x000000810c00720c */ /* 0x000fe20003f26270 */
[----:B------:R-:W2:Y:S01]  /*4790*/  MUFU.TANH R11, R86 ;  /* 0x00000056000b7308 */ /* 0x000ea20000002400 */
[----:B------:R-:W-:-:S02]  /*47a0*/  I2FP.F32.S32 R14, R14 ;  /* 0x0000000e000e7245 */ /* 0x000fc40000201400 */
[----:B------:R-:W-:Y:S02]  /*47b0*/  I2FP.F32.S32 R12, R12 ;  /* 0x0000000c000c7245 */ /* 0x000fe40000201400 */
[----:B------:R-:W-:Y:S01]  /*47c0*/  FSEL R119, R27, -INF , !P4 ;  /* 0xff8000001b777808 */ /* 0x000fe20006000000 */
[----:B-1----:R-:W-:Y:S01]  /*47d0*/  FFMA.FTZ R13, R0, R14, R13 ;  /* 0x0000000e000d7223 */ /* 0x002fe2000001000d */
[----:B------:R-:W-:Y:S01]  /*47e0*/  ISETP.GE.AND P4, PT, R126, 0x2, PT ;  /* 0x000000027e00780c */ /* 0x000fe20003f86270 */
[----:B------:R-:W1:Y:S01]  /*47f0*/  MUFU.TANH R87, R87 ;  /* 0x0000005700577308 */ /* 0x000e620000002400 */
[----:B---3--:R-:W-:Y:S01]  /*4800*/  FFMA.FTZ R85, R0, R12, R85 ;  /* 0x0000000c00557223 */ /* 0x008fe20000010055 */
[----:B------:R-:W-:Y:S02]  /*4810*/  LOP3.LUT R4, R108, R109, RZ, 0xfc, !PT ;  /* 0x0000006d6c047212 */ /* 0x000fe400078efcff */
[----:B------:R-:W-:Y:S02]  /*4820*/  FSEL R121, R13, -INF , !P6 ;  /* 0xff8000000d797808 */ /* 0x000fe40007000000 */
[----:B------:R-:W-:-:S02]  /*4830*/  FSEL R120, R85, -INF , !P5 ;  /* 0xff80000055787808 */ /* 0x000fc40006800000 */
[----:B------:R-:W3:Y:S01]  /*4840*/  MUFU.TANH R31, R82 ;  /* 0x00000052001f7308 */ /* 0x000ee20000002400 */
[----:B--2---:R-:W-:Y:S01]  /*4850*/  FFMA.FTZ R11, R0, R14, R11 ;  /* 0x0000000e000b7223 */ /* 0x004fe2000001000b */
[----:B------:R-:W-:Y:S01]  /*4860*/  BAR.SYNC.DEFER_BLOCKING 0x0 ;  /* 0x0000000000007b1d */ /* 0x000fe20000010000 */
[----:B------:R-:W-:-:S03]  /*4870*/  ISETP.GE.AND P6, PT, R9, R130, PT ;  /* 0x000000820900720c */ /* 0x000fc60003fc6270 */
[----:B------:R-:W-:Y:S02]  /*4880*/  FSEL R118, R11, -INF , !P3 ;  /* 0xff8000000b767808 */ /* 0x000fe40005800000 */
[----:B------:R2:W4:Y:S01]  /*4890*/  MUFU.TANH R15, R8 ;  /* 0x00000008000f7308 */ /* 0x0005220000002400 */
[----:B-1----:R-:W-:Y:S01]  /*48a0*/  FFMA.FTZ R87, R0, R12, R87 ;  /* 0x0000000c00577223 */ /* 0x002fe20000010057 */
[----:B------:R-:W-:-:S04]  /*48b0*/  ISETP.GE.AND P3, PT, R9, R129, PT ;  /* 0x000000810900720c */ /* 0x000fc80003f66270 */
[----:B------:R-:W-:Y:S02]  /*48c0*/  FSEL R116, R87, -INF , !P1 ;  /* 0xff80000057747808 */ /* 0x000fe40004800000 */
[----:B------:R-:W1:Y:S01]  /*48d0*/  MUFU.TANH R81, R81 ;  /* 0x0000005100517308 */ /* 0x000e620000002400 */
[----:B---3--:R-:W-:-:S05]  /*48e0*/  FFMA.FTZ R31, R0, R10, R31 ;  /* 0x0000000a001f7223 */ /* 0x008fca000001001f */
[----:B------:R-:W-:Y:S02]  /*48f0*/  FSEL R114, R31, -INF , !P2 ;  /* 0xff8000001f727808 */ /* 0x000fe40005000000 */
[----:B------:R-:W3:Y:S01]  /*4900*/  MUFU.TANH R83, R83 ;  /* 0x0000005300537308 */ /* 0x000ee20000002400 */
[----:B--2---:R-:W-:Y:S01]  /*4910*/  VIADD R8, R9, 0x39 ;  /* 0x0000003909087836 */ /* 0x004fe20000000000 */
[----:B------:R-:W-:-:S04]  /*4920*/  I2FP.F32.S32 R9, R9 ;  /* 0x0000000900097245 */ /* 0x000fc80000201400 */
[----:B------:R-:W-:Y:S01]  /*4930*/  ISETP.GE.AND P5, PT, R8, R130, PT ;  /* 0x000000820800720c */ /* 0x000fe20003fa6270 */
[----:B------:R-:W-:Y:S01]  /*4940*/  FFMA.FTZ R45, R0, R9, R45 ;  /* 0x00000009002d7223 */ /* 0x000fe2000001002d */
[----:B------:R-:W-:Y:S01]  /*4950*/  ISETP.GE.AND P1, PT, R8, R129, PT ;  /* 0x000000810800720c */ /* 0x000fe20003f26270 */
[C---:B----4-:R-:W-:Y:S01]  /*4960*/  FFMA.FTZ R15, R0.reuse, R9, R15 ;  /* 0x00000009000f7223 */ /* 0x050fe2000001000f */
[----:B------:R-:W-:Y:S02]  /*4970*/  I2FP.F32.S32 R8, R8 ;  /* 0x0000000800087245 */ /* 0x000fe40000201400 */
[----:B------:R-:W-:Y:S02]  /*4980*/  FSEL R27, R45, -INF , !P6 ;  /* 0xff8000002d1b7808 */ /* 0x000fe40007000000 */
[----:B------:R-:W-:Y:S01]  /*4990*/  FSEL R30, R15, -INF , !P3 ;  /* 0xff8000000f1e7808 */ /* 0x000fe20005800000 */
[CC--:B-1----:R-:W-:Y:S01]  /*49a0*/  FFMA.FTZ R81, R0.reuse, R8.reuse, R81 ;  /* 0x0000000800517223 */ /* 0x0c2fe20000010051 */
[----:B---3--:R-:W-:-:S04]  /*49b0*/  FFMA.FTZ R83, R0, R8, R83 ;  /* 0x0000000800537223 */ /* 0x008fc80000010053 */
        /* <DEDUP_REMOVED lines=63> */
.L_x_6784:
[----:B------:R-:W-:-:S04]  /*4db0*/  LEA R31, -R102, RZ, 0x6 ;  /* 0x000000ff661f7211 */ /* 0x000fc800078e31ff */
[----:B------:R-:W-:-:S07]  /*4dc0*/  SHF.R.S32.HI R32, RZ, 0x1f, R31 ;  /* 0x0000001fff207819 */ /* 0x000fce000001141f */
.L_x_6785:
        /* <DEDUP_REMOVED lines=91> */
.L_x_6787:
[----:B------:R-:W-:Y:S05]  /*5380*/  BSYNC B0 ;  /* 0x0000000000007941 */ /* 0x000fea0003800000 */
.L_x_6786:
[----:B------:R-:W0:Y:S01]  /*5390*/  LDGDEPBAR ;  /* 0x00000000000079af */ /* 0x000e220000000000 */
[----:B------:R-:W-:-:S04]  /*53a0*/  IADD3 R128, P1, R31, R128, RZ ;  /* 0x000000801f807210 */ /* 0x000fc80007f3e0ff */
[----:B------:R-:W-:-:S09]  /*53b0*/  IADD3.X R127, R32, R127, RZ, P1, !PT ;  /* 0x0000007f207f7210 */ /* 0x000fd20000ffe4ff */
.L_x_6783:
        /* <DEDUP_REMOVED lines=38> */
[----:B------:R-:W2:Y:S04]  /*5620*/  SHFL.BFLY PT, R9, R8, 0x2, 0x1f ;  /* 0x0c401f0008097f89 */ /* 0x000ea800000e0000 */
        /* <DEDUP_REMOVED lines=10> */
[----:B------:R-:W4:Y:S01]  /*56d0*/  LDSM.16.MT88.4 R56, [R145+0xa000] ;  /* 0x00a000009138783b */ /* 0x000f220000004200 */
        /* <DEDUP_REMOVED lines=36> */
[----:B------:R-:W-:Y:S01]  /*5920*/  FFMA.FTZ R119, R119, UR11, -R122 ;  /* 0x0000000b77777c23 */ /* 0x000fe2000801087a */
[--C-:B------:R-:W-:Y:S01]  /*5930*/  FFMA.FTZ R117, R118, UR11, -R115.reuse ;  /* 0x0000000b76757c23 */ /* 0x100fe20008010873 */
[--C-:B------:R-:W-:Y:S01]  /*5940*/  FFMA.FTZ R116, R116, UR11, -R115.reuse ;  /* 0x0000000b74747c23 */ /* 0x100fe20008010873 */
[--C-:B------:R-:W-:Y:S01]  /*5950*/  FFMA.FTZ R114, R114, UR11, -R115.reuse ;  /* 0x0000000b72727c23 */ /* 0x100fe20008010873 */
[----:B------:R-:W-:Y:S01]  /*5960*/  FFMA.FTZ R179, R113, UR11, -R115 ;  /* 0x0000000b71b37c23 */ /* 0x000fe20008010873 */
[----:B------:R-:W-:Y:S01]  /*5970*/  LEA R178, P1, R128, UR8, 0x1 ;  /* 0x0000000880b27c11 */ /* 0x000fe2000f8208ff */
[----:B------:R-:W5:Y:S01]  /*5980*/  MUFU.EX2 R34, R34 ;  /* 0x0000002200227308 */ /* 0x000f620000000800 */
[----:B-1----:R-:W-:Y:S01]  /*5990*/  F2FP.F16.F32.PACK_AB R64, R111, R112 ;  /* 0x000000706f40723e */ /* 0x002fe200000000ff */
[----:B------:R-:W-:Y:S01]  /*59a0*/  FADD.FTZ R112, R112, R111 ;  /* 0x0000006f70707221 */ /* 0x000fe20000010000 */
[----:B------:R-:W-:-:S05]  /*59b0*/  LEA.HI.X R177, R128, UR9, R127, 0x1, P1 ;  /* 0x0000000980b17c11 */ /* 0x000fca00088f0c7f */
[----:B------:R-:W-:Y:S08]  /*59c0*/  MUFU.EX2 R109, R109 ;  /* 0x0000006d006d7308 */ /* 0x000ff00000000800 */
[----:B------:R-:W1:Y:S01]  /*59d0*/  MUFU.EX2 R110, R110 ;  /* 0x0000006e006e7308 */ /* 0x000e620000000800 */
[----:B-----5:R-:W-:-:S07]  /*59e0*/  F2FP.F16.F32.PACK_AB R66, R34, R105 ;  /* 0x000000692242723e */ /* 0x020fce00000000ff */
[----:B------:R-:W-:Y:S08]  /*59f0*/  MUFU.EX2 R108, R108 ;  /* 0x0000006c006c7308 */ /* 0x000ff00000000800 */
[----:B------:R-:W5:Y:S01]  /*5a00*/  MUFU.EX2 R35, R35 ;  /* 0x0000002300237308 */ /* 0x000f620000000800 */
[----:B-1----:R-:W-:Y:S01]  /*5a10*/  F2FP.F16.F32.PACK_AB R65, R110, R109 ;  /* 0x0000006d6e41723e */ /* 0x002fe200000000ff */
[----:B------:R-:W-:-:S06]  /*5a20*/  FADD.FTZ R109, R109, R110 ;  /* 0x0000006e6d6d7221 */ /* 0x000fcc0000010000 */
[----:B------:R-:W-:Y:S08]  /*5a30*/  MUFU.EX2 R32, R32 ;  /* 0x0000002000207308 */ /* 0x000ff00000000800 */
[----:B------:R-:W1:Y:S01]  /*5a40*/  MUFU.EX2 R31, R31 ;  /* 0x0000001f001f7308 */ /* 0x000e620000000800 */
[----:B-----5:R-:W-:-:S07]  /*5a50*/  F2FP.F16.F32.PACK_AB R67, R35, R108 ;  /* 0x0000006c2343723e */ /* 0x020fce00000000ff */
        /* <DEDUP_REMOVED lines=16> */
[C---:B------:R-:W-:Y:S06]  /*5b60*/  HMMA.16816.F32 R76, R64.reuse, R78, RZ ;  /* 0x0000004e404c723c */ /* 0x040fec00000018ff */
[C---:B------:R-:W-:Y:S01]  /*5b70*/  HMMA.16816.F32 R72, R64.reuse, R68, RZ ;  /* 0x000000444048723c */ /* 0x040fe200000018ff */
[----:B------:R-:W-:Y:S05]  /*5b80*/  MUFU.EX2 R132, R132 ;  /* 0x0000008400847308 */ /* 0x000fea0000000800 */
[----:B---3--:R-:W-:Y:S01]  /*5b90*/  HMMA.16816.F32 R36, R64, R40, RZ ;  /* 0x000000284024723c */ /* 0x008fe200000018ff */
[----:B-----5:R-:W-:-:S02]  /*5ba0*/  F2FP.F16.F32.PACK_AB R7, R2, R29 ;  /* 0x0000001d0207723e */ /* 0x020fc400000000ff */
[----:B------:R-:W-:Y:S03]  /*5bb0*/  MUFU.EX2 R134, R134 ;  /* 0x0000008600867308 */ /* 0x000fe60000000800 */
[----:B----4-:R-:W-:Y:S06]  /*5bc0*/  HMMA.16816.F32 R52, R64, R56, RZ ;  /* 0x000000384034723c */ /* 0x010fec00000018ff */
[C---:B------:R-:W-:Y:S01]  /*5bd0*/  HMMA.16816.F32 R88, R4.reuse, R12, R88 ;  /* 0x0000000c0458723c */ /* 0x040fe20000001858 */
        /* <DEDUP_REMOVED lines=16> */
[C---:B-1----:R-:W-:Y:S01]  /*5ce0*/  HMMA.16816.F32 R44, R4.reuse, R12, R44 ;  /* 0x0000000c042c723c */ /* 0x042fe2000000182c */
[----:B------:R-:W-:Y:S05]  /*5cf0*/  MUFU.EX2 R114, R114 ;  /* 0x0000007200727308 */ /* 0x000fea0000000800 */
[----:B------:R-:W-:Y:S01]  /*5d00*/  HMMA.16816.F32 R48, R4, R14, R48 ;  /* 0x0000000e0430723c */ /* 0x000fe20000001830 */
[----:B------:R-:W1:Y:S02]  /*5d10*/  LDSM.16.MT88.4 R12, [R144+0xa800] ;  /* 0x00a80000900c783b */ /* 0x000e640000004200 */
[----:B------:R-:W-:Y:S03]  /*5d20*/  MUFU.EX2 R179, R179 ;  /* 0x000000b300b37308 */ /* 0x000fe60000000800 */
        /* <DEDUP_REMOVED lines=16> */
[----:B------:R-:W-:Y:S01]  /*5e30*/  FFMA.FTZ R24, R123, UR11, -R122 ;  /* 0x0000000b7b187c23 */ /* 0x000fe2000801087a */
[--C-:B------:R-:W-:Y:S01]  /*5e40*/  FFMA.FTZ R123, R138, UR11, -R115.reuse ;  /* 0x0000000b8a7b7c23 */ /* 0x100fe20008010873 */
[----:B------:R-:W-:-:S03]  /*5e50*/  FFMA.FTZ R131, R136, UR11, -R115 ;  /* 0x0000000b88837c23 */ /* 0x000fc60008010873 */
[----:B------:R-:W-:Y:S01]  /*5e60*/  FFMA.FTZ R27, R133, UR11, -R122 ;  /* 0x0000000b851b7c23 */ /* 0x000fe2000801087a */
[----:B------:R-:W-:Y:S01]  /*5e70*/  FFMA.FTZ R26, R140, UR11, -R115 ;  /* 0x0000000b8c1a7c23 */ /* 0x000fe20008010873 */
[----:B------:R-:W-:Y:S08]  /*5e80*/  MUFU.EX2 R25, R25 ;  /* 0x0000001900197308 */ /* 0x000ff00000000800 */
[----:B------:R-:W4:Y:S08]  /*5e90*/  MUFU.EX2 R27, R27 ;  /* 0x0000001b001b7308 */ /* 0x000f300000000800 */
[----:B------:R-:W5:Y:S08]  /*5ea0*/  MUFU.EX2 R24, R24 ;  /* 0x0000001800187308 */ /* 0x000f700000000800 */
[----:B------:R-:W-:Y:S01]  /*5eb0*/  MUFU.EX2 R26, R26 ;  /* 0x0000001a001a7308 */ /* 0x000fe20000000800 */
[----:B----4-:R-:W-:-:S07]  /*5ec0*/  F2FP.F16.F32.PACK_AB R4, R27, R132 ;  /* 0x000000841b04723e */ /* 0x010fce00000000ff */
[----:B------:R-:W4:Y:S01]  /*5ed0*/  MUFU.EX2 R123, R123 ;  /* 0x0000007b007b7308 */ /* 0x000f220000000800 */
[----:B-----5:R-:W-:-:S07]  /*5ee0*/  F2FP.F16.F32.PACK_AB R6, R24, R25 ;  /* 0x000000191806723e */ /* 0x020fce00000000ff */
[----:B------:R-:W5:Y:S01]  /*5ef0*/  MUFU.EX2 R131, R131 ;  /* 0x0000008300837308 */ /* 0x000f620000000800 */
[----:B----4-:R-:W-:Y:S02]  /*5f00*/  F2FP.F16.F32.PACK_AB R5, R123, R26 ;  /* 0x0000001a7b05723e */ /* 0x010fe400000000ff */
[----:B-----5:R-:W-:-:S07]  /*5f10*/  F2FP.F16.F32.PACK_AB R7, R131, R134 ;  /* 0x000000868307723e */ /* 0x020fce00000000ff */
        /* <DEDUP_REMOVED lines=26> */
[----:B------:R-:W-:Y:S02]  /*60c0*/  F2FP.F16.F32.PACK_AB R6, R180, R119 ;  /* 0x00000077b406723e */ /* 0x000fe400000000ff */
[----:B------:R-:W-:-:S07]  /*60d0*/  F2FP.F16.F32.PACK_AB R7, R179, R114 ;  /* 0x00000072b307723e */ /* 0x000fce00000000ff */
[C---:B---3--:R-:W-:Y:S06]  /*60e0*/  HMMA.16816.F32 R96, R4.reuse, R8, R96 ;  /* 0x000000080460723c */ /* 0x048fec0000001860 */
[C---:B------:R-:W-:Y:S01]  /*60f0*/  HMMA.16816.F32 R92, R4.reuse, R10, R92 ;  /* 0x0000000a045c723c */ /* 0x040fe2000000185c */
[----:B------:R-:W3:Y:S05]  /*6100*/  LDSM.16.MT88.4 R8, [R148+0xb800] ;  /* 0x00b800009408783b */ /* 0x000eea0000004200 */
[C---:B------:R-:W-:Y:S06]  /*6110*/  HMMA.16816.F32 R88, R4.reuse, R20, R88 ;  /* 0x000000140458723c */ /* 0x040fec0000001858 */
[----:B--2---:R-:W-:Y:S01]  /*6120*/  HMMA.16816.F32 R80, R4, R16, R80 ;  /* 0x000000100450723c */ /* 0x004fe20000001850 */
[----:B------:R-:W-:Y:S01]  /*6130*/  FADD.FTZ R21, R105, R112 ;  /* 0x0000007069157221 */ /* 0x000fe20000010000 */
[----:B------:R-:W-:-:S03]  /*6140*/  FADD.FTZ R20, R108, R109 ;  /* 0x0000006d6c147221 */ /* 0x000fc60000010000 */
[----:B------:R-:W-:Y:S01]  /*6150*/  FADD.FTZ R21, R34, R21 ;  /* 0x0000001522157221 */ /* 0x000fe20000010000 */
[----:B------:R-:W-:Y:S01]  /*6160*/  FADD.FTZ R20, R35, R20 ;  /* 0x0000001423147221 */ /* 0x000fe20000010000 */
[----:B------:R-:W-:Y:S01]  /*6170*/  HMMA.16816.F32 R76, R4, R18, R76 ;  /* 0x00000012044c723c */ /* 0x000fe2000000184c */
[----:B------:R-:W2:Y:S01]  /*6180*/  LDSM.16.MT88.4 R16, [R146+0xb800] ;  /* 0x00b800009210783b */ /* 0x000ea20000004200 */
        /* <DEDUP_REMOVED lines=10> */
[----:B------:R-:W-:Y:S01]  /*6230*/  FADD.FTZ R29, R2, R29 ;  /* 0x0000001d021d7221 */ /* 0x000fe20000010000 */
[----:B------:R-:W-:Y:S01]  /*6240*/  FADD.FTZ R132, R132, R3 ;  /* 0x0000000384847221 */ /* 0x000fe20000010000 */
[----:B------:R-:W-:Y:S02]  /*6250*/  HMMA.16816.F32 R84, R4, R22, R84 ;  /* 0x000000160454723c */ /* 0x000fe40000001854 */
[----:B------:R-:W-:Y:S01]  /*6260*/  FADD.FTZ R26, R26, R29 ;  /* 0x0000001d1a1a7221 */ /* 0x000fe20000010000 */
[----:B------:R-:W-:-:S03]  /*6270*/  FADD.FTZ R132, R27, R132 ;  /* 0x000000841b847221 */ /* 0x000fc60000010000 */
[----:B---3--:R-:W-:Y:S01]  /*6280*/  HMMA.16816.F32 R36, R4, R8, R36 ;  /* 0x000000080424723c */ /* 0x008fe20000001824 */
        /* <DEDUP_REMOVED lines=17> */
[C---:B-1----:R-:W-:Y:S06]  /*63a0*/  HMMA.16816.F32 R52, R4.reuse, R12, R52 ;  /* 0x0000000c0434723c */ /* 0x042fec0000001834 */
        /* <DEDUP_REMOVED lines=68> */
.L_x_6789:
[----:B------:R-:W-:-:S04]  /*67f0*/  LEA R8, -R124, RZ, 0x6 ;  /* 0x000000ff7c087211 */ /* 0x000fc800078e31ff */
[----:B------:R-:W-:-:S07]  /*6800*/  SHF.R.S32.HI R3, RZ, 0x1f, R8 ;  /* 0x0000001fff037819 */ /* 0x000fce0000011408 */
.L_x_6790:
[----:B------:R-:W-:Y:S01]  /*6810*/  ULDC UR4, c[0x0][0x2d0] ;  /* 0x0000b40000047ab9 */ /* 0x000fe20000000800 */
[----:B------:R-:W-:Y:S02]  /*6820*/  IADD3 R6, P3, R161, R8, RZ ;  /* 0x00000008a1067210 */ /* 0x000fe40007f7e0ff */
[----:B------:R-:W-:Y:S02]  /*6830*/  ISETP.GE.AND P1, PT, R157, UR4, PT ;  /* 0x000000049d007c0c */ /* 0x000fe4000bf26270 */
[----:B------:R-:W-:Y:S01]  /*6840*/  ISETP.GE.AND P2, PT, R166, UR4, PT ;  /* 0x00000004a6007c0c */ /* 0x000fe2000bf46270 */
[----:B------:R-:W-:Y:S01]  /*6850*/  IMAD.X R9, R160, 0x1, R3, P3 ;  /* 0x00000001a0097824 */ /* 0x000fe200018e0603 */
[----:B------:R-:W-:Y:S02]  /*6860*/  IADD3 R4, P3, R161, R6, RZ ;  /* 0x00000006a1047210 */ /* 0x000fe40007f7e0ff */
[----:B------:R-:W-:-:S03]  /*6870*/  LEA R2, P5, R8, R182, 0x1 ;  /* 0x000000b608027211 */ /* 0x000fc600078a08ff */
[----:B------:R-:W-:-:S04]  /*6880*/  IMAD.X R7, R160, 0x1, R9, P3 ;  /* 0x00000001a0077824 */ /* 0x000fc800018e0609 */
[----:B------:R-:W-:Y:S02]  /*6890*/  @!P1 IADD3 R10, P4, R8, R106, RZ ;  /* 0x0000006a080a9210 */ /* 0x000fe40007f9e0ff */
[----:B------:R-:W-:Y:S03]  /*68a0*/  @P2 STS.128 [R163+0x8000], RZ ;  /* 0x008000ffa3002388 */ /* 0x000fe60000000c00 */
[----:B------:R-:W-:Y:S01]  /*68b0*/  @!P1 IMAD.X R5, R3, 0x1, R104, P4 ;  /* 0x0000000103059824 */ /* 0x000fe200020e0668 */
[----:B------:R-:W-:Y:S02]  /*68c0*/  @!P1 LEA R14, P4, R10, UR6, 0x1 ;  /* 0x000000060a0e9c11 */ /* 0x000fe4000f8808ff */
[----:B------:R-:W-:Y:S02]  /*68d0*/  LEA.HI.X R3, R8, R183, R3, 0x1, P5 ;  /* 0x000000b708037211 */ /* 0x000fe400028f0c03 */
[----:B------:R-:W-:-:S02]  /*68e0*/  @!P1 LEA.HI.X R15, R10, UR7, R5, 0x1, P4 ;  /* 0x000000070a0f9c11 */ /* 0x000fc4000a0f0c05 */
[-C--:B------:R-:W-:Y:S01]  /*68f0*/  @!P2 LEA R12, P4, R6, R182.reuse, 0x1 ;  /* 0x000000b6060ca211 */ /* 0x080fe200078808ff */
[----:B------:R-:W-:Y:S01]  /*6900*/  @!PT LDS RZ, [RZ] ;  /* 0x00000000fffff984 */ /* 0x000fe20000000800 */
[----:B------:R-:W-:Y:S01]  /*6910*/  @!PT LDS RZ, [RZ] ;  /* 0x00000000fffff984 */ /* 0x000fe20000000800 */
[----:B------:R-:W-:Y:S01]  /*6920*/  @!PT LDS RZ, [RZ] ;  /* 0x00000000fffff984 */ /* 0x000fe20000000800 */
[----:B------:R-:W-:Y:S01]  /*6930*/  @!P2 LDGSTS.E.BYPASS.LTC128B.128 [R163+0x8000], desc[UR12][R2.64] ;  /* 0x0800000002a3afae */ /* 0x000fe2000b901d4c */
[----:B------:R-:W-:Y:S02]  /*6940*/  @!P2 LEA R10, P5, R4, R182, 0x1 ;  /* 0x000000b6040aa211 */ /* 0x000fe400078a08ff */
[----:B------:R-:W-:Y:S01]  /*6950*/  IADD3 R5, P3, R161, R4, RZ ;  /* 0x00000004a1057210 */ /* 0x000fe20007f7e0ff */
[----:B------:R-:W-:Y:S01]  /*6960*/  @P1 STS.128 [R163+0xa000], RZ ;  /* 0x00a000ffa3001388 */ /* 0x000fe20000000c00 */
[-C--:B------:R-:W-:Y:S02]  /*6970*/  @!P2 LEA.HI.X R13, R6, R183.reuse, R9, 0x1, P4 ;  /* 0x000000b7060da211 */ /* 0x080fe400020f0c09 */
[--C-:B------:R-:W-:Y:S01]  /*6980*/  @!P2 LEA.HI.X R11, R4, R183, R7.reuse, 0x1, P5 ;  /* 0x000000b7040ba211 */ /* 0x100fe200028f0c07 */
[----:B------:R-:W-:Y:S01]  /*6990*/  IMAD.X R8, R160, 0x1, R7, P3 ;  /* 0x00000001a0087824 */ /* 0x000fe200018e0607 */
[-C--:B------:R-:W-:Y:S01]  /*69a0*/  @!P1 IADD3 R6, P6, R6, R106.reuse, RZ ;  /* 0x0000006a06069210 */ /* 0x080fe20007fde0ff */
[----:B------:R-:W-:Y:S01]  /*69b0*/  @!PT LDS RZ, [RZ] ;  /* 0x00000000fffff984 */ /* 0x000fe20000000800 */
[----:B------:R-:W-:Y:S01]  /*69c0*/  @!PT LDS RZ, [RZ] ;  /* 0x00000000fffff984 */ /* 0x000fe20000000800 */
[----:B------:R-:W-:Y:S01]  /*69d0*/  @!PT LDS RZ, [RZ] ;  /* 0x00000000fffff984 */ /* 0x000fe20000000800 */
[----:B------:R-:W-:Y:S01]  /*69e0*/  @!P1 LDGSTS.E.BYPASS.LTC128B.128 [R163+0xa000], desc[UR12][R14.64+0x80] ;  /* 0x0a0000800ea39fae */ /* 0x000fe2000b901d4c */
[----:B------:R-:W-:-:S02]  /*69f0*/  @!P1 IADD3 R4, P5, R4, R106, RZ ;  /* 0x0000006a04049210 */ /* 0x000fc40007fbe0ff */
[----:B------:R-:W-:Y:S01]  /*6a00*/  @!P2 LEA R16, P4, R5, R182, 0x1 ;  /* 0x000000b60510a211 */ /* 0x000fe200078808ff */
        /* <DEDUP_REMOVED lines=11> */
[----:B------:R-:W-:Y:S01]  /*6ac0*/  @!P2 LDGSTS.E.BYPASS.LTC128B.128 [R163+0x8800], desc[UR12][R12.64] ;  /* 0x088000000ca3afae */ /* 0x000fe2000b901d4c */
[----:B------:R-:W-:Y:S01]  /*6ad0*/  @!P1 LEA.HI.X R21, R6, UR7, R9, 0x1, P5 ;  /* 0x0000000706159c11 */ /* 0x000fe2000a8f0c09 */
[----:B------:R-:W-:Y:S01]  /*6ae0*/  IMAD.MOV.U32 R182, RZ, RZ, R2 ;  /* 0x000000ffffb67224 */ /* 0x000fe200078e0002 */
[----:B------:R-:W-:Y:S01]  /*6af0*/  @!P1 LEA R8, P3, R106, UR6, 0x1 ;  /* 0x000000066a089c11 */ /* 0x000fe2000f8608ff */
[----:B------:R-:W-:Y:S01]  /*6b00*/  @P1 STS.128 [R163+0xa800], RZ ;  /* 0x00a800ffa3001388 */ /* 0x000fe20000000c00 */
[----:B------:R-:W-:Y:S01]  /*6b10*/  @!P1 LEA.HI.X R19, R4, UR7, R7, 0x1, P4 ;  /* 0x0000000704139c11 */ /* 0x000fe2000a0f0c07 */
[----:B------:R-:W-:Y:S01]  /*6b20*/  IMAD.MOV.U32 R183, RZ, RZ, R3 ;  /* 0x000000ffffb77224 */ /* 0x000fe200078e0003 */
[----:B------:R-:W-:Y:S01]  /*6b30*/  @!P1 LEA.HI.X R9, R106, UR7, R5, 0x1, P3 ;  /* 0x000000076a099c11 */ /* 0x000fe200098f0c05 */
[----:B------:R-:W-:Y:S01]  /*6b40*/  @!PT LDS RZ, [RZ] ;  /* 0x00000000fffff984 */ /* 0x000fe20000000800 */
[----:B------:R-:W-:Y:S01]  /*6b50*/  @!PT LDS RZ, [RZ] ;  /* 0x00000000fffff984 */ /* 0x000fe20000000800 */
[----:B------:R-:W-:Y:S01]  /*6b60*/  @!PT LDS RZ, [RZ] ;  /* 0x00000000fffff984 */ /* 0x000fe20000000800 */
[----:B------:R1:W-:Y:S01]  /*6b70*/  @!P1 LDGSTS.E.BYPASS.LTC128B.128 [R163+0xa800], desc[UR12][R20.64+0x80] ;  /* 0x0a80008014a39fae */ /* 0x0003e2000b901d4c */
        /* <DEDUP_REMOVED lines=90> */
[----:B------:R-:W3:Y:S04]  /*7120*/  LDSM.16.M88.4 R104, [R152+0x3800] ;  /* 0x003800009868783b */ /* 0x000ee80000000200 */
[----:B------:R-:W4:-:S13]  /*7130*/  LDSM.16.M88.4 R116, [R152+0x2000] ;  /* 0x002000009874783b */ /* 0x000f1a0000000200 */
        /* <DEDUP_REMOVED lines=26> */
[----:B------:R-:W-:Y:S01]  /*72e0*/  HMMA.16816.F32 R20, R120, R106, R20 ;  /* 0x0000006a7814723c */ /* 0x000fe20000001814 */
[----:B------:R-:W2:Y:S01]  /*72f0*/  LDSM.16.M88.4 R104, [R149+0x3800] ;  /* 0x003800009568783b */ /* 0x000ea20000000200 */
[----:B------:R-:W-:-:S04]  /*7300*/  DEPBAR.LE SB0, 0x0 ;  /* 0x000080000000791a */ /* 0x000fc80000000000 */
[C---:B---3--:R-:W-:Y:S06]  /*7310*/  HMMA.16816.F32 R32, R120.reuse, R116, R32 ;  /* 0x000000747820723c */ /* 0x048fec0000001820 */
[----:B------:R-:W-:Y:S06]  /*7320*/  HMMA.16816.F32 R28, R120, R118, R28 ;  /* 0x00000076781c723c */ /* 0x000fec000000181c */
[----:B------:R-:W-:Y:S01]  /*7330*/  FMUL.FTZ R25, R25, UR10 ;  /* 0x0000000a19197c20 */ /* 0x000fe20008410000 */
[----:B------:R-:W-:Y:S01]  /*7340*/  FMUL.FTZ R119, R24, UR10 ;  /* 0x0000000a18777c20 */ /* 0x000fe20008410000 */
[----:B------:R-:W-:-:S02]  /*7350*/  IMAD R24, R162, 0x40, R173 ;  /* 0x00000040a2187824 */ /* 0x000fc400078e02ad */
[----:B------:R-:W-:Y:S01]  /*7360*/  FMUL.FTZ R26, R26, UR10 ;  /* 0x0000000a1a1a7c20 */ /* 0x000fe20008410000 */
[----:B------:R-:W-:Y:S01]  /*7370*/  FMUL.FTZ R27, R27, UR10 ;  /* 0x0000000a1b1b7c20 */ /* 0x000fe20008410000 */
[----:B------:R-:W-:Y:S01]  /*7380*/  FMUL.FTZ R131, R22, UR10 ;  /* 0x0000000a16837c20 */ /* 0x000fe20008410000 */
[----:B------:R-:W-:Y:S01]  /*7390*/  VIADD R22, R24, 0x9 ;  /* 0x0000000918167836 */ /* 0x000fe20000000000 */
[----:B------:R3:W-:Y:S01]  /*73a0*/  MUFU.TANH R117, R26 ;  /* 0x0000001a00757308 */ /* 0x0007e20000002400 */
[----:B-1----:R-:W-:Y:S03]  /*73b0*/  HMMA.16816.F32 R16, R120, R108, R16 ;  /* 0x0000006c7810723c */ /* 0x002fe60000001810 */
[----:B------:R-:W-:Y:S01]  /*73c0*/  FMUL.FTZ R113, R33, UR10 ;  /* 0x0000000a21717c20 */ /* 0x000fe20008410000 */
[----:B------:R-:W-:Y:S01]  /*73d0*/  FMUL.FTZ R33, R35, UR10 ;  /* 0x0000000a23217c20 */ /* 0x000fe20008410000 */
[----:B------:R-:W-:-:S02]  /*73e0*/  FMUL.FTZ R32, R32, UR10 ;  /* 0x0000000a20207c20 */ /* 0x000fc40008410000 */
[----:B------:R-:W-:Y:S01]  /*73f0*/  MUFU.TANH R119, R119 ;  /* 0x0000007700777308 */ /* 0x000fe20000002400 */
[C---:B------:R-:W-:Y:S01]  /*7400*/  HMMA.16816.F32 R12, R120.reuse, R110, R12 ;  /* 0x0000006e780c723c */ /* 0x040fe2000000180c */
[----:B------:R-:W-:Y:S01]  /*7410*/  FMUL.FTZ R29, R29, UR10 ;  /* 0x0000000a1d1d7c20 */ /* 0x000fe20008410000 */
[----:B------:R-:W-:Y:S01]  /*7420*/  FMUL.FTZ R28, R28, UR10 ;  /* 0x0000000a1c1c7c20 */ /* 0x000fe20008410000 */
[----:B------:R-:W-:Y:S01]  /*7430*/  FMUL.FTZ R30, R30, UR10 ;  /* 0x0000000a1e1e7c20 */ /* 0x000fe20008410000 */
[----:B------:R-:W-:Y:S02]  /*7440*/  FMUL.FTZ R109, R31, UR10 ;  /* 0x0000000a1f6d7c20 */ /* 0x000fe40008410000 */
[----:B--2---:R-:W-:Y:S01]  /*7450*/  HMMA.16816.F32 R8, R120, R104, R8 ;  /* 0x000000687808723c */ /* 0x004fe20000001808 */
[----:B------:R-:W-:Y:S01]  /*7460*/  MUFU.TANH R113, R113 ;  /* 0x0000007100717308 */ /* 0x000fe20000002400 */
[----:B------:R-:W-:Y:S01]  /*7470*/  FMUL.FTZ R111, R20, UR10 ;  /* 0x0000000a146f7c20 */ /* 0x000fe20008410000 */
[----:B------:R-:W-:-:S02]  /*7480*/  VIADD R20, R24, 0x1 ;  /* 0x0000000118147836 */ /* 0x000fc40000000000 */
[----:B---3--:R-:W-:Y:S01]  /*7490*/  FMUL.FTZ R26, R23, UR10 ;  /* 0x0000000a171a7c20 */ /* 0x008fe20008410000 */
[----:B------:R-:W-:Y:S01]  /*74a0*/  HMMA.16816.F32 R4, R120, R106, R4 ;  /* 0x0000006a7804723c */ /* 0x000fe20000001804 */
[----:B------:R-:W-:Y:S01]  /*74b0*/  FMUL.FTZ R105, R21, UR10 ;  /* 0x0000000a15697c20 */ /* 0x000fe20008410000 */
[----:B------:R-:W-:Y:S01]  /*74c0*/  I2FP.F32.S32 R21, R20 ;  /* 0x0000001400157245 */ /* 0x000fe20000201400 */
[----:B------:R-:W1:Y:S01]  /*74d0*/  MUFU.TANH R33, R33 ;  /* 0x0000002100217308 */ /* 0x000e620000002400 */
[C---:B------:R-:W-:Y:S02]  /*74e0*/  ISETP.GE.AND P6, PT, R20.reuse, R130, PT ;  /* 0x000000821400720c */ /* 0x040fe40003fc6270 */
[----:B------:R-:W-:Y:S01]  /*74f0*/  ISETP.GE.AND P4, PT, R20, R129, PT ;  /* 0x000000811400720c */ /* 0x000fe20003f86270 */
[----:B------:R-:W-:Y:S02]  /*7500*/  VIADD R20, R24, 0x8 ;  /* 0x0000000818147836 */ /* 0x000fe40000000000 */
[----:B------:R-:W-:Y:S01]  /*7510*/  FMUL.FTZ R23, R16, UR10 ;  /* 0x0000000a10177c20 */ /* 0x000fe20008410000 */
[----:B------:R-:W-:Y:S01]  /*7520*/  I2FP.F32.S32 R16, R22 ;  /* 0x0000001600107245 */ /* 0x000fe20000201400 */
[----:B------:R-:W-:Y:S01]  /*7530*/  FMUL.FTZ R17, R17, UR10 ;  /* 0x0000000a11117c20 */ /* 0x000fe20008410000 */
[----:B------:R1:W-:Y:S01]  /*7540*/  MUFU.TANH R35, R28 ;  /* 0x0000001c00237308 */ /* 0x0003e20000002400 */
[----:B------:R-:W-:Y:S01]  /*7550*/  ISETP.GE.AND P5, PT, R20, R130, PT ;  /* 0x000000821400720c */ /* 0x000fe20003fa6270 */
[----:B------:R-:W-:Y:S01]  /*7560*/  FMUL.FTZ R13, R13, UR10 ;  /* 0x0000000a0d0d7c20 */ /* 0x000fe20008410000 */
[----:B------:R-:W-:-:S03]  /*7570*/  FMUL.FTZ R15, R15, UR10 ;  /* 0x0000000a0f0f7c20 */ /* 0x000fc60008410000 */
[----:B------:R-:W-:Y:S02]  /*7580*/  FMUL.FTZ R8, R8, UR10 ;  /* 0x0000000a08087c20 */ /* 0x000fe40008410000 */
[----:B------:R-:W2:Y:S01]  /*7590*/  MUFU.TANH R29, R29 ;  /* 0x0000001d001d7308 */ /* 0x000ea20000002400 */
[----:B------:R-:W-:Y:S01]  /*75a0*/  FMUL.FTZ R9, R9, UR10 ;  /* 0x0000000a09097c20 */ /* 0x000fe20008410000 */
[----:B------:R-:W-:Y:S02]  /*75b0*/  FMUL.FTZ R11, R11, UR10 ;  /* 0x0000000a0b0b7c20 */ /* 0x000fe40008410000 */
[----:B------:R-:W-:Y:S01]  /*75c0*/  FMUL.FTZ R4, R4, UR10 ;  /* 0x0000000a04047c20 */ /* 0x000fe20008410000 */
[----:B------:R-:W-:-:S03]  /*75d0*/  FMUL.FTZ R7, R7, UR10 ;  /* 0x0000000a07077c20 */ /* 0x000fc60008410000 */
[----:B------:R-:W-:Y:S01]  /*75e0*/  MUFU.TANH R125, R30 ;  /* 0x0000001e007d7308 */ /* 0x000fe20000002400 */
[----:B-1----:R-:W-:-:S05]  /*75f0*/  FFMA.FTZ R28, R0, R21, R33 ;  /* 0x00000015001c7223 */ /* 0x002fca0000010021 */
[----:B------:R-:W-:Y:S02]  /*7600*/  FSEL R28, R28, -INF , !P4 ;  /* 0xff8000001c1c7808 */ /* 0x000fe40006000000 */
[----:B------:R1:W-:Y:S01]  /*7610*/  MUFU.TANH R31, R25 ;  /* 0x00000019001f7308 */ /* 0x0003e20000002400 */
[----:B--2---:R-:W-:Y:S01]  /*7620*/  FFMA.FTZ R29, R0, R16, R29 ;  /* 0x00000010001d7223 */ /* 0x004fe2000001001d */
[----:B------:R-:W-:-:S04]  /*7630*/  ISETP.GE.AND P4, PT, R22, R130, PT ;  /* 0x000000821600720c */ /* 0x000fc80003f86270 */
[----:B------:R-:W-:Y:S02]  /*7640*/  FSEL R29, R29, -INF , !P4 ;  /* 0xff8000001d1d7808 */ /* 0x000fe40006000000 */
[----:B------:R-:W2:Y:S08]  /*7650*/  MUFU.TANH R109, R109 ;  /* 0x0000006d006d7308 */ /* 0x000eb00000002400 */
[----:B------:R3:W-:Y:S01]  /*7660*/  MUFU.TANH R115, R32 ;  /* 0x0000002000737308 */ /* 0x0007e20000002400 */
[----:B-1----:R-:W-:-:S05]  /*7670*/  FFMA.FTZ R25, R0, R21, R113 ;  /* 0x0000001500197223 */ /* 0x002fca0000010071 */
[----:B------:R-:W-:Y:S02]  /*7680*/  FSEL R25, R25, -INF , !P6 ;  /* 0xff80000019197808 */ /* 0x000fe40007000000 */
[----:B------:R-:W-:Y:S01]  /*7690*/  ISETP.GE.AND P6, PT, R20, R129, PT ;  /* 0x000000811400720c */ /* 0x000fe20003fc6270 */
[----:B--2---:R-:W-:Y:S01]  /*76a0*/  FFMA.FTZ R112, R0, R16, R109 ;  /* 0x0000001000707223 */ /* 0x004fe2000001006d */
[----:B------:R-:W-:Y:S01]  /*76b0*/  I2FP.F32.S32 R20, R20 ;  /* 0x0000001400147245 */ /* 0x000fe20000201400 */
[----:B------:R-:W-:Y:S01]  /*76c0*/  VIADD R16, R24, 0x11 ;  /* 0x0000001118107836 */ /* 0x000fe20000000000 */
[----:B------:R-:W1:Y:S01]  /*76d0*/  MUFU.TANH R27, R27 ;  /* 0x0000001b001b7308 */ /* 0x000e620000002400 */
[----:B------:R-:W-:Y:S02]  /*76e0*/  FMUL.FTZ R109, R19, UR10 ;  /* 0x0000000a136d7c20 */ /* 0x000fe40008410000 */
[CC--:B------:R-:W-:Y:S01]  /*76f0*/  FFMA.FTZ R33, R0.reuse, R20.reuse, R35 ;  /* 0x0000001400217223 */ /* 0x0c0fe20000010023 */
[----:B---3--:R-:W-:Y:S01]  /*7700*/  FFMA.FTZ R32, R0, R20, R125 ;  /* 0x0000001400207223 */ /* 0x008fe2000001007d */
[----:B------:R-:W-:-:S02]  /*7710*/  VIADD R20, R24, 0x10 ;  /* 0x0000001018147836 */ /* 0x000fc40000000000 */
[----:B------:R-:W-:Y:S01]  /*7720*/  FMUL.FTZ R125, R18, UR10 ;  /* 0x0000000a127d7c20 */ /* 0x000fe20008410000 */
[----:B------:R-:W-:Y:S01]  /*7730*/  FSEL R33, R33, -INF , !P5 ;  /* 0xff80000021217808 */ /* 0x000fe20006800000 */
[----:B------:R-:W2:Y:S01]  /*7740*/  MUFU.TANH R111, R111 ;  /* 0x0000006f006f7308 */ /* 0x000ea20000002400 */
[----:B------:R-:W-:Y:S02]  /*7750*/  FSEL R32, R32, -INF , !P6 ;  /* 0xff80000020207808 */ /* 0x000fe40007000000 */
[C---:B------:R-:W-:Y:S02]  /*7760*/  ISETP.GE.AND P6, PT, R20.reuse, R130, PT ;  /* 0x000000821400720c */ /* 0x040fe40003fc6270 */
[-C--:B------:R-:W-:Y:S02]  /*7770*/  ISETP.GE.AND P4, PT, R20, R129.reuse, PT ;  /* 0x000000811400720c */ /* 0x080fe40003f86270 */
[----:B------:R-:W-:Y:S01]  /*7780*/  I2FP.F32.S32 R20, R20 ;  /* 0x0000001400147245 */ /* 0x000fe20000201400 */
[----:B------:R-:W-:Y:S01]  /*7790*/  MUFU.TANH R105, R105 ;  /* 0x0000006900697308 */ /* 0x000fe20000002400 */
[----:B------:R-:W-:-:S03]  /*77a0*/  ISETP.GE.AND P5, PT, R22, R129, PT ;  /* 0x000000811600720c */ /* 0x000fc60003fa6270 */
[-C--:B------:R-:W-:Y:S01]  /*77b0*/  FFMA.FTZ R113, R0, R20.reuse, R119 ;  /* 0x0000001400717223 */ /* 0x080fe20000010077 */
[----:B------:R-:W-:Y:S01]  /*77c0*/  FSEL R112, R112, -INF , !P5 ;  /* 0xff80000070707808 */ /* 0x000fe20006800000 */
[----:B------:R-:W-:Y:S01]  /*77d0*/  FFMA.FTZ R18, R0, R20, R117 ;  /* 0x0000001400127223 */ /* 0x000fe20000010075 */
[----:B------:R-:W-:Y:S01]  /*77e0*/  ISETP.GE.AND P5, PT, R16, R130, PT ;  /* 0x000000821000720c */ /* 0x000fe20003fa6270 */
[----:B------:R-:W-:Y:S01]  /*77f0*/  VIADD R20, R24, 0x18 ;  /* 0x0000001818147836 */ /* 0x000fe20000000000 */
[----:B------:R-:W-:Y:S01]  /*7800*/  FSEL R113, R113, -INF , !P6 ;  /* 0xff80000071717808 */ /* 0x000fe20007000000 */
[----:B------:R-:W3:Y:S01]  /*7810*/  MUFU.TANH R131, R131 ;  /* 0x0000008300837308 */ /* 0x000ee20000002400 */
[----:B------:R-:W-:Y:S02]  /*7820*/  ISETP.GE.AND P6, PT, R16, R129, PT ;  /* 0x000000811000720c */ /* 0x000fe40003fc6270 */
[----:B------:R-:W-:Y:S02]  /*7830*/  I2FP.F32.S32 R16, R16 ;  /* 0x0000001000107245 */ /* 0x000fe40000201400 */
[----:B------:R-:W-:-:S02]  /*7840*/  FSEL R18, R18, -INF , !P4 ;  /* 0xff80000012127808 */ /* 0x000fc40006000000 */
[----:B------:R-:W-:Y:S01]  /*7850*/  ISETP.GE.AND P4, PT, R20, R130, PT ;  /* 0x000000821400720c */ /* 0x000fe20003f86270 */
[CC--:B------:R-:W-:Y:S01]  /*7860*/  FFMA.FTZ R19, R0.reuse, R16.reuse, R31 ;  /* 0x0000001000137223 */ /* 0x0c0fe2000001001f */
[----:B------:R4:W-:Y:S01]  /*7870*/  MUFU.TANH R35, R17 ;  /* 0x0000001100237308 */ /* 0x0009e20000002400 */
[----:B-1----:R-:W-:Y:S01]  /*7880*/  FFMA.FTZ R16, R0, R16, R27 ;  /* 0x0000001000107223 */ /* 0x002fe2000001001b */
[----:B------:R-:W-:Y:S01]  /*7890*/  FMUL.FTZ R27, R14, UR10 ;  /* 0x0000000a0e1b7c20 */ /* 0x000fe20008410000 */
[----:B------:R-:W-:Y:S01]  /*78a0*/  VIADD R14, R24, 0x20 ;  /* 0x00000020180e7836 */ /* 0x000fe20000000000 */
[----:B------:R-:W-:Y:S02]  /*78b0*/  FSEL R19, R19, -INF , !P5 ;  /* 0xff80000013137808 */ /* 0x000fe40006800000 */
[----:B------:R-:W-:Y:S02]  /*78c0*/  ISETP.GE.AND P5, PT, R20, R129, PT ;  /* 0x000000811400720c */ /* 0x000fe40003fa6270 */
[----:B------:R-:W-:Y:S01]  /*78d0*/  I2FP.F32.S32 R20, R20 ;  /* 0x0000001400147245 */ /* 0x000fe20000201400 */
[----:B------:R-:W1:Y:S01]  /*78e0*/  MUFU.TANH R21, R26 ;  /* 0x0000001a00157308 */ /* 0x000e620000002400 */
[----:B------:R-:W-:-:S03]  /*78f0*/  FSEL R16, R16, -INF , !P6 ;  /* 0xff80000010107808 */ /* 0x000fc60007000000 */
[CC--:B--2---:R-:W-:Y:S01]  /*7900*/  FFMA.FTZ R111, R0.reuse, R20.reuse, R111 ;  /* 0x00000014006f7223 */ /* 0x0c4fe2000001006f */
[----:B---3--:R-:W-:Y:S01]  /*7910*/  FFMA.FTZ R22, R0, R20, R131 ;  /* 0x0000001400167223 */ /* 0x008fe20000010083 */
[----:B----4-:R-:W-:Y:S01]  /*7920*/  FMUL.FTZ R17, R12, UR10 ;  /* 0x0000000a0c117c20 */ /* 0x010fe20008410000 */
[----:B------:R-:W-:Y:S02]  /*7930*/  VIADD R12, R24, 0x19 ;  /* 0x00000019180c7836 */ /* 0x000fe40000000000 */
[----:B------:R-:W-:Y:S01]  /*7940*/  FSEL R111, R111, -INF , !P4 ;  /* 0xff8000006f6f7808 */ /* 0x000fe20006000000 */
[----:B------:R-:W2:Y:S01]  /*7950*/  MUFU.TANH R23, R23 ;  /* 0x0000001700177308 */ /* 0x000ea20000002400 */
[----:B------:R-:W-:Y:S02]  /*7960*/  FSEL R22, R22, -INF , !P5 ;  /* 0xff80000016167808 */ /* 0x000fe40006800000 */
[C---:B------:R-:W-:Y:S02]  /*7970*/  ISETP.GE.AND P6, PT, R12.reuse, R130, PT ;  /* 0x000000820c00720c */ /* 0x040fe40003fc6270 */
[----:B------:R-:W-:-:S02]  /*7980*/  ISETP.GE.AND P4, PT, R12, R129, PT ;  /* 0x000000810c00720c */ /* 0x000fc40003f86270 */
[----:B------:R-:W-:Y:S01]  /*7990*/  I2FP.F32.S32 R12, R12 ;  /* 0x0000000c000c7245 */ /* 0x000fe20000201400 */
[----:B------:R-:W3:Y:S01]  /*79a0*/  MUFU.TANH R125, R125 ;  /* 0x0000007d007d7308 */ /* 0x000ee20000002400 */
[----:B------:R-:W-:-:S03]  /*79b0*/  ISETP.GE.AND P5, PT, R14, R130, PT ;  /* 0x000000820e00720c */ /* 0x000fc60003fa6270 */
[----:B-1----:R-:W-:-:S04]  /*79c0*/  FFMA.FTZ R21, R0, R12, R21 ;  /* 0x0000000c00157223 */ /* 0x002fc80000010015 */
[----:B------:R1:W-:Y:S01]  /*79d0*/  MUFU.TANH R31, R17 ;  /* 0x00000011001f7308 */ /* 0x0003e20000002400 */
[----:B------:R-:W-:Y:S01]  /*79e0*/  FSEL R114, R21, -INF , !P4 ;  /* 0xff80000015727808 */ /* 0x000fe20006000000 */
[----:B------:R-:W-:-:S06]  /*79f0*/  FMUL.FTZ R21, R10, UR10 ;  /* 0x0000000a0a157c20 */ /* 0x000fcc0008410000 */
[----:B------:R-:W-:Y:S08]  /*7a00*/  MUFU.TANH R27, R27 ;  /* 0x0000001b001b7308 */ /* 0x000ff00000002400 */
[----:B------:R-:W-:Y:S01]  /*7a10*/  MUFU.TANH R13, R13 ;  /* 0x0000000d000d7308 */ /* 0x000fe20000002400 */
[----:B-1----:R-:W-:Y:S01]  /*7a20*/  FFMA.FTZ R17, R0, R12, R105 ;  /* 0x0000000c00117223 */ /* 0x002fe20000010069 */
[----:B------:R-:W-:-:S04]  /*7a30*/  VIADD R12, R24, 0x21 ;  /* 0x00000021180c7836 */ /* 0x000fc80000000000 */
[----:B------:R-:W-:Y:S02]  /*7a40*/  FSEL R17, R17, -INF , !P6 ;  /* 0xff80000011117808 */ /* 0x000fe40007000000 */
[----:B------:R-:W-:Y:S01]  /*7a50*/  ISETP.GE.AND P6, PT, R14, R129, PT ;  /* 0x000000810e00720c */ /* 0x000fe20003fc6270 */
[----:B------:R-:W1:Y:S01]  /*7a60*/  MUFU.TANH R15, R15 ;  /* 0x0000000f000f7308 */ /* 0x000e620000002400 */
[----:B------:R-:W-:Y:S02]  /*7a70*/  I2FP.F32.S32 R14, R14 ;  /* 0x0000000e000e7245 */ /* 0x000fe40000201400 */
[----:B------:R-:W-:-:S03]  /*7a80*/  ISETP.GE.AND P4, PT, R12, R130, PT ;  /* 0x000000820c00720c */ /* 0x000fc60003f86270 */
[CC--:B--2---:R-:W-:Y:S01]  /*7a90*/  FFMA.FTZ R119, R0.reuse, R14.reuse, R23 ;  /* 0x0000000e00777223 */ /* 0x0c4fe20000010017 */
[----:B---3--:R-:W-:Y:S01]  /*7aa0*/  FFMA.FTZ R20, R0, R14, R125 ;  /* 0x0000000e00147223 */ /* 0x008fe2000001007d */
[----:B------:R-:W2:Y:S01]  /*7ab0*/  MUFU.TANH R109, R109 ;  /* 0x0000006d006d7308 */ /* 0x000ea20000002400 */
[----:B------:R-:W-:Y:S01]  /*7ac0*/  I2FP.F32.S32 R14, R12 ;  /* 0x0000000c000e7245 */ /* 0x000fe20000201400 */
[----:B------:R-:W-:Y:S01]  /*7ad0*/  VIADD R23, R24, 0x28 ;  /* 0x0000002818177836 */ /* 0x000fe20000000000 */
[----:B------:R-:W-:Y:S02]  /*7ae0*/  FSEL R119, R119, -INF , !P5 ;  /* 0xff80000077777808 */ /* 0x000fe40006800000 */
[----:B------:R-:W-:Y:S01]  /*7af0*/  ISETP.GE.AND P5, PT, R12, R129, PT ;  /* 0x000000810c00720c */ /* 0x000fe20003fa6270 */
[----:B------:R-:W-:Y:S02]  /*7b00*/  VIADD R12, R24, 0x29 ;  /* 0x00000029180c7836 */ /* 0x000fe40000000000 */
[----:B------:R-:W-:Y:S01]  /*7b10*/  FFMA.FTZ R35, R0, R14, R35 ;  /* 0x0000000e00237223 */ /* 0x000fe20000010023 */
[----:B------:R3:W-:Y:S01]  /*7b20*/  MUFU.TANH R105, R8 ;  /* 0x0000000800697308 */ /* 0x0007e20000002400 */
[----:B------:R-:W-:-:S02]  /*7b30*/  FSEL R20, R20, -INF , !P6 ;  /* 0xff80000014147808 */ /* 0x000fc40007000000 */
[----:B------:R-:W-:Y:S02]  /*7b40*/  I2FP.F32.S32 R10, R12 ;  /* 0x0000000c000a7245 */ /* 0x000fe40000201400 */
[----:B------:R-:W-:Y:S02]  /*7b50*/  FSEL R117, R35, -INF , !P4 ;  /* 0xff80000023757808 */ /* 0x000fe40006000000 */
[C---:B------:R-:W-:Y:S01]  /*7b60*/  ISETP.GE.AND P4, PT, R23.reuse, R129, PT ;  /* 0x000000811700720c */ /* 0x040fe20003f86270 */
[----:B------:R-:W4:Y:S01]  /*7b70*/  MUFU.TANH R9, R9 ;  /* 0x0000000900097308 */ /* 0x000f220000002400 */
[C---:B-1----:R-:W-:Y:S01]  /*7b80*/  FFMA.FTZ R118, R0.reuse, R10, R15 ;  /* 0x0000000a00767223 */ /* 0x042fe2000001000f */
[----:B--2---:R-:W-:Y:S01]  /*7b90*/  FFMA.FTZ R109, R0, R14, R109 ;  /* 0x0000000e006d7223 */ /* 0x004fe2000001006d */
[----:B------:R-:W-:Y:S01]  /*7ba0*/  BAR.SYNC.DEFER_BLOCKING 0x0 ;  /* 0x0000000000007b1d */ /* 0x000fe20000010000 */
[----:B------:R-:W-:Y:S01]  /*7bb0*/  ISETP.GE.AND P6, PT, R23, R130, PT ;  /* 0x000000821700720c */ /* 0x000fe20003fc6270 */
[----:B------:R-:W-:-:S02]  /*7bc0*/  FMUL.FTZ R15, R34, UR10 ;  /* 0x0000000a220f7c20 */ /* 0x000fc40008410000 */
[----:B------:R-:W-:Y:S02]  /*7bd0*/  FSEL R122, R109, -INF , !P5 ;  /* 0xff8000006d7a7808 */ /* 0x000fe40006800000 */
[----:B---3--:R-:W-:Y:S01]  /*7be0*/  I2FP.F32.S32 R8, R23 ;  /* 0x0000001700087245 */ /* 0x008fe20000201400 */
[----:B------:R1:W-:Y:S01]  /*7bf0*/  MUFU.TANH R35, R21 ;  /* 0x0000001500237308 */ /* 0x0003e20000002400 */
[----:B------:R-:W-:-:S03]  /*7c00*/  ISETP.GE.AND P5, PT, R12, R130, PT ;  /* 0x000000820c00720c */ /* 0x000fc60003fa6270 */
[CC--:B------:R-:W-:Y:S01]  /*7c10*/  FFMA.FTZ R27, R0.reuse, R8.reuse, R27 ;  /* 0x00000008001b7223 */ /* 0x0c0fe2000001001b */
[----:B------:R-:W-:Y:S01]  /*7c20*/  FFMA.FTZ R23, R0, R8, R31 ;  /* 0x0000000800177223 */ /* 0x000fe2000001001f */
[----:B------:R-:W-:Y:S02]  /*7c30*/  VIADD R8, R24, 0x30 ;  /* 0x0000003018087836 */ /* 0x000fe40000000000 */
[----:B------:R-:W2:Y:S01]  /*7c40*/  MUFU.TANH R11, R11 ;  /* 0x0000000b000b7308 */ /* 0x000ea20000002400 */
[----:B------:R-:W-:Y:S01]  /*7c50*/  FSEL R120, R27, -INF , !P4 ;  /* 0xff8000001b787808 */ /* 0x000fe20006000000 */
[----:B------:R-:W-:Y:S01]  /*7c60*/  FMUL.FTZ R27, R6, UR10 ;  /* 0x0000000a061b7c20 */ /* 0x000fe20008410000 */
[----:B------:R-:W-:Y:S02]  /*7c70*/  ISETP.GE.AND P4, PT, R8, R130, PT ;  /* 0x000000820800720c */ /* 0x000fe40003f86270 */
[----:B------:R-:W-:Y:S02]  /*7c80*/  FSEL R23, R23, -INF , !P6 ;  /* 0xff80000017177808 */ /* 0x000fe40007000000 */
[----:B------:R-:W-:Y:S01]  /*7c90*/  ISETP.GE.AND P6, PT, R12, R129, PT ;  /* 0x000000810c00720c */ /* 0x000fe20003fc6270 */
[----:B------:R-:W-:Y:S01]  /*7ca0*/  MUFU.TANH R27, R27 ;  /* 0x0000001b001b7308 */ /* 0x000fe20000002400 */
[----:B-1----:R-:W-:Y:S01]  /*7cb0*/  FFMA.FTZ R21, R0, R10, R13 ;  /* 0x0000000a00157223 */ /* 0x002fe2000001000d */
[----:B------:R-:W-:Y:S01]  /*7cc0*/  VIADD R10, R24, 0x31 ;  /* 0x00000031180a7836 */ /* 0x000fe20000000000 */
[----:B------:R-:W-:-:S03]  /*7cd0*/  FSEL R118, R118, -INF , !P6 ;  /* 0xff80000076767808 */ /* 0x000fc60007000000 */
[----:B------:R-:W-:Y:S02]  /*7ce0*/  FSEL R21, R21, -INF , !P5 ;  /* 0xff80000015157808 */ /* 0x000fe40006800000 */
[----:B------:R-:W-:Y:S01]  /*7cf0*/  I2FP.F32.S32 R6, R10 ;  /* 0x0000000a00067245 */ /* 0x000fe20000201400 */
[----:B------:R1:W3:Y:S01]  /*7d00*/  MUFU.TANH R13, R4 ;  /* 0x00000004000d7308 */ /* 0x0002e20000002400 */
[----:B------:R-:W-:Y:S02]  /*7d10*/  ISETP.GE.AND P5, PT, R8, R129, PT ;  /* 0x000000810800720c */ /* 0x000fe40003fa6270 */
[----:B------:R-:W-:Y:S01]  /*7d20*/  I2FP.F32.S32 R8, R8 ;  /* 0x0000000800087245 */ /* 0x000fe20000201400 */
[----:B----4-:R-:W-:Y:S01]  /*7d30*/  FFMA.FTZ R108, R0, R6, R9 ;  /* 0x00000006006c7223 */ /* 0x010fe20000010009 */
[----:B------:R-:W-:Y:S01]  /*7d40*/  FMUL.FTZ R9, R5, UR10 ;  /* 0x0000000a05097c20 */ /* 0x000fe20008410000 */
[----:B------:R-:W-:Y:S01]  /*7d50*/  ISETP.GE.AND P6, PT, R10, R130, PT ;  /* 0x000000820a00720c */ /* 0x000fe20003fc6270 */
[C---:B--2---:R-:W-:Y:S01]  /*7d60*/  FFMA.FTZ R11, R0.reuse, R6, R11 ;  /* 0x00000006000b7223 */ /* 0x044fe2000001000b */
[CC--:B------:R-:W-:Y:S01]  /*7d70*/  FFMA.FTZ R105, R0.reuse, R8.reuse, R105 ;  /* 0x0000000800697223 */ /* 0x0c0fe20000010069 */
[----:B------:R-:W-:Y:S01]  /*7d80*/  FFMA.FTZ R35, R0, R8, R35 ;  /* 0x0000000800237223 */ /* 0x000fe20000010023 */
[----:B------:R-:W-:Y:S01]  /*7d90*/  MUFU.TANH R15, R15 ;  /* 0x0000000f000f7308 */ /* 0x000fe20000002400 */
[----:B------:R-:W-:-:S02]  /*7da0*/  FSEL R108, R108, -INF , !P6 ;  /* 0xff8000006c6c7808 */ /* 0x000fc40007000000 */
[----:B------:R-:W-:Y:S02]  /*7db0*/  FSEL R109, R105, -INF , !P4 ;  /* 0xff800000696d7808 */ /* 0x000fe40006000000 */
[----:B------:R-:W-:Y:S01]  /*7dc0*/  FSEL R106, R35, -INF , !P5 ;  /* 0xff800000236a7808 */ /* 0x000fe20006800000 */
[----:B-1----:R-:W-:Y:S02]  /*7dd0*/  VIADD R4, R24, 0x38 ;  /* 0x0000003818047836 */ /* 0x002fe40000000000 */
[----:B------:R-:W1:Y:S01]  /*7de0*/  MUFU.TANH R9, R9 ;  /* 0x0000000900097308 */ /* 0x000e620000002400 */
[----:B------:R-:W-:Y:S02]  /*7df0*/  I2FP.F32.S32 R6, R24 ;  /* 0x0000001800067245 */ /* 0x000fe40000201400 */
[----:B------:R-:W-:Y:S02]  /*7e00*/  ISETP.GE.AND P4, PT, R10, R129, PT ;  /* 0x000000810a00720c */ /* 0x000fe40003f86270 */
[----:B------:R-:W-:-:S02]  /*7e10*/  I2FP.F32.S32 R5, R4 ;  /* 0x0000000400057245 */ /* 0x000fc40000201400 */
[C---:B------:R-:W-:Y:S01]  /*7e20*/  ISETP.GE.AND P5, PT, R4.reuse, R130, PT ;  /* 0x000000820400720c */ /* 0x040fe20003fa6270 */
[----:B------:R-:W2:Y:S01]  /*7e30*/  MUFU.TANH R7, R7 ;  /* 0x0000000700077308 */ /* 0x000ea20000002400 */
[----:B------:R-:W-:Y:S01]  /*7e40*/  ISETP.GE.AND P6, PT, R4, R129, PT ;  /* 0x000000810400720c */ /* 0x000fe20003fc6270 */
[----:B------:R-:W-:Y:S02]  /*7e50*/  VIADD R4, R24, 0x39 ;  /* 0x0000003918047836 */ /* 0x000fe40000000000 */
[CC--:B---3--:R-:W-:Y:S01]  /*7e60*/  FFMA.FTZ R13, R0.reuse, R5.reuse, R13 ;  /* 0x00000005000d7223 */ /* 0x0c8fe2000001000d */
[C---:B------:R-:W-:Y:S01]  /*7e70*/  FFMA.FTZ R27, R0.reuse, R5, R27 ;  /* 0x00000005001b7223 */ /* 0x040fe2000001001b */
[----:B------:R-:W-:Y:S01]  /*7e80*/  FSEL R104, R11, -INF , !P4 ;  /* 0xff8000000b687808 */ /* 0x000fe20006000000 */
[----:B------:R-:W-:Y:S01]  /*7e90*/  FFMA.FTZ R5, R0, R6, R115 ;  /* 0x0000000600057223 */ /* 0x000fe20000010073 */
[----:B------:R-:W-:Y:S02]  /*7ea0*/  ISETP.GE.AND P4, PT, R24, R130, PT ;  /* 0x000000821800720c */ /* 0x000fe40003f86270 */
[----:B------:R-:W-:-:S02]  /*7eb0*/  I2FP.F32.S32 R8, R4 ;  /* 0x0000000400087245 */ /* 0x000fc40000201400 */
[----:B------:R-:W-:Y:S02]  /*7ec0*/  FSEL R34, R27, -INF , !P6 ;  /* 0xff8000001b227808 */ /* 0x000fe40007000000 */
[----:B------:R-:W-:Y:S01]  /*7ed0*/  FSEL R5, R5, -INF , !P4 ;  /* 0xff80000005057808 */ /* 0x000fe20006000000 */
[----:B-1----:R-:W-:Y:S01]  /*7ee0*/  FFMA.FTZ R9, R0, R8, R9 ;  /* 0x0000000800097223 */ /* 0x002fe20000010009 */
[C---:B------:R-:W-:Y:S02]  /*7ef0*/  ISETP.GE.AND P6, PT, R4.reuse, R130, PT ;  /* 0x000000820400720c */ /* 0x040fe40003fc6270 */
[-C--:B------:R-:W-:Y:S01]  /*7f00*/  ISETP.GE.AND P4, PT, R4, R129.reuse, PT ;  /* 0x000000810400720c */ /* 0x080fe20003f86270 */
[C---:B------:R-:W-:Y:S01]  /*7f10*/  FFMA.FTZ R4, R0.reuse, R6, R15 ;  /* 0x0000000600047223 */ /* 0x040fe2000001000f */
[----:B------:R-:W-:Y:S01]  /*7f20*/  FSEL R107, R13, -INF , !P5 ;  /* 0xff8000000d6b7808 */ /* 0x000fe20006800000 */
[----:B--2---:R-:W-:Y:S01]  /*7f30*/  FFMA.FTZ R7, R0, R8, R7 ;  /* 0x0000000800077223 */ /* 0x004fe20000010007 */
        /* <DEDUP_REMOVED lines=63> */
[----:B------:R-:W-:-:S05]  /*8330*/  IMAD R3, R7, R3, R6 ;  /* 0x0000000307037224 */ /* 0x000fca00078e0206 */
[----:B------:R-:W-:Y:S01]  /*8340*/  IADD3 R2, R13, R3, RZ ;  /* 0x000000030d027210 */ /* 0x000fe20007ffe0ff */
[----:B------:R-:W-:Y:S01]  /*8350*/  IMAD.MOV.U32 R3, RZ, RZ, R12 ;  /* 0x000000ffff037224 */ /* 0x000fe200078e000c */
[----:B------:R-:W-:Y:S06]  /*8360*/  BRA `(.L_x_6793) ;  /* 0x0000000000087947 */ /* 0x000fec0003800000 */
.L_x_6792:
[----:B------:R-:W-:-:S04]  /*8370*/  LEA R3, -R102, RZ, 0x6 ;  /* 0x000000ff66037211 */ /* 0x000fc800078e31ff */
[----:B------:R-:W-:-:S07]  /*8380*/  SHF.R.S32.HI R2, RZ, 0x1f, R3 ;  /* 0x0000001fff027819 */ /* 0x000fce0000011403 */
.L_x_6793:
[C---:B------:R-:W-:Y:S01]  /*8390*/  @!P2 LEA R26, P3, R3.reuse, R178, 0x1 ;  /* 0x000000b2031aa211 */ /* 0x040fe200078608ff */
[----:B------:R1:W-:Y:S01]  /*83a0*/  @P2 STS.128 [R163+0x4000], RZ ;  /* 0x004000ffa3002388 */ /* 0x0003e20000000c00 */
[C---:B------:R-:W-:Y:S01]  /*83b0*/  @!P1 IADD3 R7, P6, R128.reuse, R3, RZ ;  /* 0x0000000380079210 */ /* 0x040fe20007fde0ff */
        /* <DEDUP_REMOVED lines=69> */
.L_x_6795:
[----:B------:R-:W-:Y:S05]  /*8810*/  BSYNC B0 ;  /* 0x0000000000007941 */ /* 0x000fea0003800000 */
.L_x_6794:
[----:B------:R-:W0:Y:S01]  /*8820*/  LDGDEPBAR ;  /* 0x00000000000079af */ /* 0x000e220000000000 */
[----:B------:R-:W-:-:S04]  /*8830*/  LEA R178, P1, R3, R178, 0x1 ;  /* 0x000000b203b27211 */ /* 0x000fc800078208ff */
[----:B------:R-:W-:-:S09]  /*8840*/  LEA.HI.X R177, R3, R177, R2, 0x1, P1 ;  /* 0x000000b103b17211 */ /* 0x000fd200008f0c02 */
.L_x_6791:
        /* <DEDUP_REMOVED lines=27> */
[----:B--2---:R-:W-:Y:S02]  /*8a00*/  FMNMX.FTZ R7, R109, R2, !PT ;  /* 0x000000026d077209 */ /* 0x004fe40007810000 */
        /* <DEDUP_REMOVED lines=21> */
[----:B------:R-:W-:Y:S01]  /*8b60*/  FSEL R4, R27, RZ, P2 ;  /* 0x000000ff1b047208 */ /* 0x000fe20001000000 */
[--C-:B------:R-:W-:Y:S01]  /*8b70*/  FFMA.FTZ R2, R28, UR11, -R103.reuse ;  /* 0x0000000b1c027c23 */ /* 0x100fe20008010867 */
[----:B------:R-:W-:Y:S01]  /*8b80*/  FFMA.FTZ R28, R32, UR11, -R103 ;  /* 0x0000000b201c7c23 */ /* 0x000fe20008010867 */
[--C-:B------:R-:W-:Y:S01]  /*8b90*/  FFMA.FTZ R31, R5, UR11, -R110.reuse ;  /* 0x0000000b051f7c23 */ /* 0x100fe2000801086e */
[----:B------:R-:W-:Y:S01]  /*8ba0*/  FSEL R5, R26, RZ, P1 ;  /* 0x000000ff1a057208 */ /* 0x000fe20000800000 */
[----:B------:R-:W-:Y:S01]  /*8bb0*/  FFMA.FTZ R24, R33, UR11, -R110 ;  /* 0x0000000b21187c23 */ /* 0x000fe2000801086e */
[----:B------:R-:W-:Y:S01]  /*8bc0*/  FADD.FTZ R33, R101, -R4 ;  /* 0x8000000465217221 */ /* 0x000fe20000010000 */
[--C-:B------:R-:W-:Y:S01]  /*8bd0*/  FFMA.FTZ R3, R29, UR11, -R110.reuse ;  /* 0x0000000b1d037c23 */ /* 0x100fe2000801086e */
[--C-:B------:R-:W-:Y:S01]  /*8be0*/  FFMA.FTZ R25, R25, UR11, -R110.reuse ;  /* 0x0000000b19197c23 */ /* 0x100fe2000801086e */
[----:B------:R-:W-:Y:S01]  /*8bf0*/  FADD.FTZ R4, R100, -R5 ;  /* 0x8000000564047221 */ /* 0x000fe20000010000 */
[----:B------:R-:W-:Y:S01]  /*8c00*/  FMUL.FTZ R33, R33, UR11 ;  /* 0x0000000b21217c20 */ /* 0x000fe20008410000 */
[--C-:B------:R-:W-:Y:S01]  /*8c10*/  FFMA.FTZ R29, R112, UR11, -R103.reuse ;  /* 0x0000000b701d7c23 */ /* 0x100fe20008010867 */
        /* <DEDUP_REMOVED lines=24> */
[----:B------:R-:W2:Y:S01]  /*8da0*/  MUFU.EX2 R3, R3 ;  /* 0x0000000300037308 */ /* 0x000ea20000000800 */
[----:B-1----:R-:W-:Y:S01]  /*8db0*/  F2FP.F16.F32.PACK_AB R4, R25, R31 ;  /* 0x0000001f1904723e */ /* 0x002fe200000000ff */
[----:B------:R-:W-:Y:S01]  /*8dc0*/  FFMA.FTZ R110, R105, UR11, -R110 ;  /* 0x0000000b696e7c23 */ /* 0x000fe2000801086e */
[--C-:B------:R-:W-:Y:S01]  /*8dd0*/  FFMA.FTZ R105, R106, UR11, -R103.reuse ;  /* 0x0000000b6a697c23 */ /* 0x100fe20008010867 */
[--C-:B------:R-:W-:Y:S01]  /*8de0*/  FFMA.FTZ R104, R104, UR11, -R103.reuse ;  /* 0x0000000b68687c23 */ /* 0x100fe20008010867 */
[--C-:B------:R-:W-:Y:S01]  /*8df0*/  FFMA.FTZ R34, R34, UR11, -R103.reuse ;  /* 0x0000000b22227c23 */ /* 0x100fe20008010867 */
[----:B------:R-:W-:-:S02]  /*8e00*/  FFMA.FTZ R35, R35, UR11, -R103 ;  /* 0x0000000b23237c23 */ /* 0x000fc40008010867 */
        /* <DEDUP_REMOVED lines=73> */
[-C--:B------:R-:W-:Y:S01]  /*92a0*/  FMUL.FTZ R52, R52, R33.reuse ;  /* 0x0000002134347220 */ /* 0x080fe20000410000 */
[-C--:B------:R-:W-:Y:S01]  /*92b0*/  FMUL.FTZ R53, R53, R33.reuse ;  /* 0x0000002135357220 */ /* 0x080fe20000410000 */
[-C--:B------:R-:W-:Y:S01]  /*92c0*/  FMUL.FTZ R54, R54, R32.reuse ;  /* 0x0000002036367220 */ /* 0x080fe20000410000 */
[-C--:B------:R-:W-:Y:S01]  /*92d0*/  FMUL.FTZ R55, R55, R32.reuse ;  /* 0x0000002037377220 */ /* 0x080fe20000410000 */
[-C--:B------:R-:W-:Y:S01]  /*92e0*/  FMUL.FTZ R56, R56, R33.reuse ;  /* 0x0000002138387220 */ /* 0x080fe20000410000 */
[C---:B-1----:R-:W-:Y:S01]  /*92f0*/  HMMA.16816.F32 R72, R4.reuse, R12, R72 ;  /* 0x0000000c0448723c */ /* 0x042fe20000001848 */
[-C--:B------:R-:W-:Y:S01]  /*9300*/  FMUL.FTZ R57, R57, R33.reuse ;  /* 0x0000002139397220 */ /* 0x080fe20000410000 */
[----:B---3--:R-:W-:Y:S01]  /*9310*/  LDSM.16.MT88.4 R16, [R148+0x8800] ;  /* 0x008800009410783b */ /* 0x008fe20000004200 */
[----:B------:R-:W1:Y:S01]  /*9320*/  MUFU.EX2 R101, R101 ;  /* 0x0000006500657308 */ /* 0x000e620000000800 */
[-C--:B------:R-:W-:Y:S01]  /*9330*/  FMUL.FTZ R58, R58, R32.reuse ;  /* 0x000000203a3a7220 */ /* 0x080fe20000410000 */
[-C--:B------:R-:W-:Y:S01]  /*9340*/  FMUL.FTZ R59, R59, R32.reuse ;  /* 0x000000203b3b7220 */ /* 0x080fe20000410000 */
[----:B------:R-:W-:Y:S01]  /*9350*/  HMMA.16816.F32 R68, R4, R14, R68 ;  /* 0x0000000e0444723c */ /* 0x000fe20000001844 */
[----:B------:R-:W3:Y:S01]  /*9360*/  LDSM.16.MT88.4 R12, [R146+0xa000] ;  /* 0x00a00000920c783b */ /* 0x000ee20000004200 */
[----:B------:R-:W-:Y:S01]  /*9370*/  FFMA.FTZ R180, R180, R33, R31 ;  /* 0x00000021b4b47223 */ /* 0x000fe2000001001f */
[----:B------:R-:W-:-:S02]  /*9380*/  FFMA.FTZ R179, R179, R32, R30 ;  /* 0x00000020b3b37223 */ /* 0x000fc4000001001e */
[----:B------:R-:W5:Y:S01]  /*9390*/  MUFU.EX2 R112, R112 ;  /* 0x0000007000707308 */ /* 0x000f620000000800 */
[----:B--2---:R-:W-:Y:S01]  /*93a0*/  HMMA.16816.F32 R80, R4, R8, R80 ;  /* 0x000000080450723c */ /* 0x004fe20000001850 */
[----:B------:R-:W-:Y:S01]  /*93b0*/  FADD.FTZ R25, R25, R180 ;  /* 0x000000b419197221 */ /* 0x000fe20000010000 */
[----:B------:R-:W-:-:S03]  /*93c0*/  FADD.FTZ R179, R2, R179 ;  /* 0x000000b302b37221 */ /* 0x000fc60000010000 */
[----:B------:R-:W-:Y:S01]  /*93d0*/  FADD.FTZ R24, R24, R25 ;  /* 0x0000001918187221 */ /* 0x000fe20000010000 */
[----:B------:R-:W-:Y:S01]  /*93e0*/  HMMA.16816.F32 R76, R4, R10, R76 ;  /* 0x0000000a044c723c */ /* 0x000fe2000000184c */
[----:B------:R-:W2:Y:S01]  /*93f0*/  LDSM.16.MT88.4 R8, [R148+0xa000] ;  /* 0x00a000009408783b */ /* 0x000ea20000004200 */
[----:B------:R-:W-:Y:S01]  /*9400*/  MUFU.EX2 R113, R113 ;  /* 0x0000007100717308 */ /* 0x000fe20000000800 */
[----:B------:R-:W-:Y:S01]  /*9410*/  FADD.FTZ R28, R28, R179 ;  /* 0x000000b31c1c7221 */ /* 0x000fe20000010000 */
[----:B------:R-:W-:-:S03]  /*9420*/  FADD.FTZ R3, R3, R24 ;  /* 0x0000001803037221 */ /* 0x000fc60000010000 */
[----:B------:R-:W-:Y:S01]  /*9430*/  FADD.FTZ R28, R29, R28 ;  /* 0x0000001c1d1c7221 */ /* 0x000fe20000010000 */
[----:B----4-:R-:W-:Y:S02]  /*9440*/  FADD.FTZ R2, R100, R3 ;  /* 0x0000000364027221 */ /* 0x010fe40000010000 */
[----:B------:R-:W-:Y:S02]  /*9450*/  MUFU.EX2 R116, R116 ;  /* 0x0000007400747308 */ /* 0x000fe40000000800 */
[----:B------:R-:W-:-:S04]  /*9460*/  FADD.FTZ R2, R111, R2 ;  /* 0x000000026f027221 */ /* 0x000fc80000010000 */
[----:B-1----:R-:W-:Y:S02]  /*9470*/  FADD.FTZ R3, R101, R2 ;  /* 0x0000000265037221 */ /* 0x002fe40000010000 */
[----:B------:R-:W-:Y:S02]  /*9480*/  MUFU.EX2 R115, R115 ;  /* 0x0000007300737308 */ /* 0x000fe40000000800 */
[----:B-----5:R-:W-:-:S06]  /*9490*/  FADD.FTZ R3, R112, R3 ;  /* 0x0000000370037221 */ /* 0x020fcc0000010000 */
[----:B------:R-:W-:Y:S01]  /*94a0*/  MUFU.EX2 R114, R114 ;  /* 0x0000007200727308 */ /* 0x000fe20000000800 */
[C---:B---3--:R-:W-:Y:S07]  /*94b0*/  HMMA.16816.F32 R44, R4.reuse, R12, R44 ;  /* 0x0000000c042c723c */ /* 0x048fee000000182c */
[----:B------:R-:W1:Y:S01]  /*94c0*/  MUFU.EX2 R126, R126 ;  /* 0x0000007e007e7308 */ /* 0x000e620000000800 */
[C---:B------:R-:W-:Y:S01]  /*94d0*/  HMMA.16816.F32 R48, R4.reuse, R14, R48 ;  /* 0x0000000e0430723c */ /* 0x040fe20000001830 */
[----:B------:R-:W3:Y:S05]  /*94e0*/  LDSM.16.MT88.4 R12, [R144+0xa000] ;  /* 0x00a00000900c783b */ /* 0x000eea0000004200 */
[C---:B--2---:R-:W-:Y:S01]  /*94f0*/  HMMA.16816.F32 R36, R4.reuse, R8, R36 ;  /* 0x000000080424723c */ /* 0x044fe20000001824 */
[----:B------:R-:W2:Y:S05]  /*9500*/  MUFU.EX2 R117, R117 ;  /* 0x0000007500757308 */ /* 0x000eaa0000000800 */
[----:B------:R-:W-:Y:S01]  /*9510*/  HMMA.16816.F32 R40, R4, R10, R40 ;  /* 0x0000000a0428723c */ /* 0x000fe20000001828 */
[----:B------:R-:W4:Y:S02]  /*9520*/  LDSM.16.MT88.4 R8, [R145+0xa000] ;  /* 0x00a000009108783b */ /* 0x000f240000004200 */
[----:B------:R-:W-:Y:S01]  /*9530*/  MUFU.EX2 R119, R119 ;  /* 0x0000007700777308 */ /* 0x000fe20000000800 */
[----:B-1----:R-:W-:-:S07]  /*9540*/  FADD.FTZ R2, R126, R3 ;  /* 0x000000037e027221 */ /* 0x002fce0000010000 */
[----:B------:R-:W-:Y:S01]  /*9550*/  MUFU.EX2 R128, R128 ;  /* 0x0000008000807308 */ /* 0x000fe20000000800 */
[----:B--2---:R-:W-:-:S07]  /*9560*/  FADD.FTZ R2, R117, R2 ;  /* 0x0000000275027221 */ /* 0x004fce0000010000 */
[----:B------:R-:W1:Y:S08]  /*9570*/  MUFU.EX2 R123, R123 ;  /* 0x0000007b007b7308 */ /* 0x000e700000000800 */
[----:B------:R-:W2:Y:S01]  /*9580*/  MUFU.EX2 R122, R122 ;  /* 0x0000007a007a7308 */ /* 0x000ea20000000800 */
[C---:B---3--:R-:W-:Y:S06]  /*9590*/  HMMA.16816.F32 R60, R4.reuse, R12, R60 ;  /* 0x0000000c043c723c */ /* 0x048fec000000183c */
[C---:B------:R-:W-:Y:S01]  /*95a0*/  HMMA.16816.F32 R64, R4.reuse, R14, R64 ;  /* 0x0000000e0440723c */ /* 0x040fe20000001840 */
[----:B------:R-:W3:Y:S01]  /*95b0*/  LDSM.16.MT88.4 R12, [R146+0x8800] ;  /* 0x00880000920c783b */ /* 0x000ee20000004200 */
[----:B------:R-:W-:Y:S04]  /*95c0*/  MUFU.EX2 R120, R120 ;  /* 0x0000007800787308 */ /* 0x000fe80000000800 */
[C---:B----4-:R-:W-:Y:S04]  /*95d0*/  HMMA.16816.F32 R52, R4.reuse, R8, R52 ;  /* 0x000000080434723c */ /* 0x050fe80000001834 */
[----:B------:R-:W4:Y:S02]  /*95e0*/  MUFU.EX2 R121, R121 ;  /* 0x0000007900797308 */ /* 0x000f240000000800 */
[----:B------:R-:W-:Y:S01]  /*95f0*/  HMMA.16816.F32 R56, R4, R10, R56 ;  /* 0x0000000a0438723c */ /* 0x000fe20000001838 */
[----:B------:R-:W5:Y:S05]  /*9600*/  LDSM.16.MT88.4 R8, [R145+0x8800] ;  /* 0x008800009108783b */ /* 0x000f6a0000004200 */
[----:B------:R-:W-:Y:S01]  /*9610*/  MUFU.EX2 R109, R109 ;  /* 0x0000006d006d7308 */ /* 0x000fe20000000800 */
[----:B------:R-:W-:-:S02]  /*9620*/  F2FP.F16.F32.PACK_AB R4, R111, R100 ;  /* 0x000000646f04723e */ /* 0x000fc400000000ff */
[----:B------:R-:W-:Y:S01]  /*9630*/  F2FP.F16.F32.PACK_AB R5, R116, R113 ;  /* 0x000000717405723e */ /* 0x000fe200000000ff */
[----:B------:R-:W-:Y:S01]  /*9640*/  FADD.FTZ R113, R113, R28 ;  /* 0x0000001c71717221 */ /* 0x000fe20000010000 */
[----:B------:R-:W-:Y:S02]  /*9650*/  F2FP.F16.F32.PACK_AB R6, R112, R101 ;  /* 0x000000657006723e */ /* 0x000fe400000000ff */
[----:B------:R-:W-:Y:S01]  /*9660*/  F2FP.F16.F32.PACK_AB R7, R114, R115 ;  /* 0x000000737207723e */ /* 0x000fe200000000ff */
[----:B------:R-:W4:Y:S01]  /*9670*/  MUFU.EX2 R108, R108 ;  /* 0x0000006c006c7308 */ /* 0x000f220000000800 */
[----:B------:R-:W-:Y:S01]  /*9680*/  FADD.FTZ R116, R116, R113 ;  /* 0x0000007174747221 */ /* 0x000fe20000010000 */
[----:B------:R-:W-:Y:S02]  /*9690*/  MOV R100, R26 ;  /* 0x0000001a00647202 */ /* 0x000fe40000000f00 */
[----:B------:R-:W-:Y:S01]  /*96a0*/  MOV R101, R27 ;  /* 0x0000001b00657202 */ /* 0x000fe20000000f00 */
[----:B------:R-:W-:Y:S01]  /*96b0*/  FADD.FTZ R115, R115, R116 ;  /* 0x0000007473737221 */ /* 0x000fe20000010000 */
[----:B------:R-:W-:Y:S02]  /*96c0*/  HMMA.16816.F32 R96, R4, R16, R96 ;  /* 0x000000100460723c */ /* 0x000fe40000001860 */
[----:B------:R-:W-:Y:S01]  /*96d0*/  MUFU.EX2 R107, R107 ;  /* 0x0000006b006b7308 */ /* 0x000fe20000000800 */
[----:B------:R-:W-:-:S03]  /*96e0*/  FADD.FTZ R114, R114, R115 ;  /* 0x0000007372727221 */ /* 0x000fc60000010000 */
[C---:B------:R-:W-:Y:S01]  /*96f0*/  HMMA.16816.F32 R92, R4.reuse, R18, R92 ;  /* 0x00000012045c723c */ /* 0x040fe2000000185c */
[----:B------:R-:W4:Y:S01]  /*9700*/  LDSM.16.MT88.4 R16, [R144+0x8800] ;  /* 0x008800009010783b */ /* 0x000f220000004200 */
[----:B-1----:R-:W-:Y:S02]  /*9710*/  FADD.FTZ R3, R123, R114 ;  /* 0x000000727b037221 */ /* 0x002fe40000010000 */
[----:B------:R-:W-:Y:S02]  /*9720*/  MUFU.EX2 R110, R110 ;  /* 0x0000006e006e7308 */ /* 0x000fe40000000800 */
[----:B---3--:R-:W-:Y:S01]  /*9730*/  HMMA.16816.F32 R88, R4, R12, R88 ;  /* 0x0000000c0458723c */ /* 0x008fe20000001858 */
[----:B--2---:R-:W-:-:S05]  /*9740*/  FADD.FTZ R3, R122, R3 ;  /* 0x000000037a037221 */ /* 0x004fca0000010000 */
[C---:B------:R-:W-:Y:S01]  /*9750*/  HMMA.16816.F32 R84, R4.reuse, R14, R84 ;  /* 0x0000000e0454723c */ /* 0x040fe20000001854 */
[----:B------:R-:W1:Y:S01]  /*9760*/  LDSM.16.MT88.4 R12, [R148+0xa800] ;  /* 0x00a80000940c783b */ /* 0x000e620000004200 */
[----:B------:R-:W-:Y:S04]  /*9770*/  MUFU.EX2 R105, R105 ;  /* 0x0000006900697308 */ /* 0x000fe80000000800 */
[C---:B-----5:R-:W-:Y:S04]  /*9780*/  HMMA.16816.F32 R80, R4.reuse, R8, R80 ;  /* 0x000000080450723c */ /* 0x060fe80000001850 */
[----:B------:R-:W2:Y:S02]  /*9790*/  MUFU.EX2 R104, R104 ;  /* 0x0000006800687308 */ /* 0x000ea40000000800 */
[C---:B------:R-:W-:Y:S01]  /*97a0*/  HMMA.16816.F32 R76, R4.reuse, R10, R76 ;  /* 0x0000000a044c723c */ /* 0x040fe2000000184c */
[----:B------:R-:W3:Y:S05]  /*97b0*/  LDSM.16.MT88.4 R8, [R146+0xa800] ;  /* 0x00a800009208783b */ /* 0x000eea0000004200 */
[C---:B------:R-:W-:Y:S01]  /*97c0*/  HMMA.16816.F32 R52, R4.reuse, R20, R52 ;  /* 0x000000140434723c */ /* 0x040fe20000001834 */
[----:B------:R-:W-:Y:S05]  /*97d0*/  MUFU.EX2 R34, R34 ;  /* 0x0000002200227308 */ /* 0x000fea0000000800 */
[C---:B------:R-:W-:Y:S01]  /*97e0*/  HMMA.16816.F32 R56, R4.reuse, R22, R56 ;  /* 0x000000160438723c */ /* 0x040fe20000001838 */
[----:B------:R-:W-:Y:S02]  /*97f0*/  LDSM.16.MT88.4 R20, [R145+0x9000] ;  /* 0x009000009114783b */ /* 0x000fe40000004200 */
[----:B------:R-:W5:Y:S03]  /*9800*/  MUFU.EX2 R35, R35 ;  /* 0x0000002300237308 */ /* 0x000f660000000800 */
        /* <DEDUP_REMOVED lines=12> */
[----:B------:R-:W-:-:S02]  /*98d0*/  F2FP.F16.F32.PACK_AB R4, R117, R126 ;  /* 0x0000007e7504723e */ /* 0x000fc400000000ff */
[----:B------:R-:W-:Y:S02]  /*98e0*/  F2FP.F16.F32.PACK_AB R5, R122, R123 ;  /* 0x0000007b7a05723e */ /* 0x000fe400000000ff */
[----:B------:R-:W-:Y:S01]  /*98f0*/  F2FP.F16.F32.PACK_AB R6, R128, R119 ;  /* 0x000000778006723e */ /* 0x000fe200000000ff */
[----:B------:R-:W-:Y:S01]  /*9900*/  FADD.FTZ R119, R119, R2 ;  /* 0x0000000277777221 */ /* 0x000fe20000010000 */
[C---:B------:R-:W-:Y:S01]  /*9910*/  F2FP.F16.F32.PACK_AB R7, R121.reuse, R120 ;  /* 0x000000787907723e */ /* 0x040fe200000000ff */
[----:B------:R-:W-:Y:S02]  /*9920*/  FADD.FTZ R2, R120, R3 ;  /* 0x0000000378027221 */ /* 0x000fe40000010000 */
[----:B------:R-:W-:Y:S02]  /*9930*/  FADD.FTZ R128, R128, R119 ;  /* 0x0000007780807221 */ /* 0x000fe40000010000 */
[----:B------:R-:W-:Y:S02]  /*9940*/  FADD.FTZ R2, R121, R2 ;  /* 0x0000000279027221 */ /* 0x000fe40000010000 */
        /* <DEDUP_REMOVED lines=16> */
[C---:B------:R-:W-:Y:S01]  /*9a50*/  HMMA.16816.F32 R48, R4.reuse, R10, R48 ;  /* 0x0000000a0430723c */ /* 0x040fe20000001830 */
[----:B------:R-:W-:Y:S05]  /*9a60*/  LDSM.16.MT88.4 R8, [R144+0x9800] ;  /* 0x009800009008783b */ /* 0x000fea0000004200 */
[C---:B----4-:R-:W-:Y:S06]  /*9a70*/  HMMA.16816.F32 R52, R4.reuse, R16, R52 ;  /* 0x000000100434723c */ /* 0x050fec0000001834 */
[C---:B------:R-:W-:Y:S01]  /*9a80*/  HMMA.16816.F32 R56, R4.reuse, R18, R56 ;  /* 0x000000120438723c */ /* 0x040fe20000001838 */
[----:B------:R-:W3:Y:S05]  /*9a90*/  LDSM.16.MT88.4 R16, [R146+0x9800] ;  /* 0x009800009210783b */ /* 0x000eea0000004200 */
[C---:B-1----:R-:W-:Y:S06]  /*9aa0*/  HMMA.16816.F32 R60, R4.reuse, R12, R60 ;  /* 0x0000000c043c723c */ /* 0x042fec000000183c */
[----:B------:R-:W-:Y:S01]  /*9ab0*/  HMMA.16816.F32 R64, R4, R14, R64 ;  /* 0x0000000e0440723c */ /* 0x000fe20000001840 */
[----:B------:R-:W1:Y:S06]  /*9ac0*/  LDSM.16.MT88.4 R12, [R145+0x9800] ;  /* 0x00980000910c783b */ /* 0x000e6c0000004200 */
[----:B------:R-:W-:Y:S01]  /*9ad0*/  F2FP.F16.F32.PACK_AB R4, R108, R109 ;  /* 0x0000006d6c04723e */ /* 0x000fe200000000ff */
[----:B------:R-:W-:Y:S01]  /*9ae0*/  FADD.FTZ R109, R109, R128 ;  /* 0x000000806d6d7221 */ /* 0x000fe20000010000 */
[----:B--2---:R-:W-:Y:S01]  /*9af0*/  F2FP.F16.F32.PACK_AB R5, R104, R105 ;  /* 0x000000696805723e */ /* 0x004fe200000000ff */
[----:B------:R-:W-:Y:S01]  /*9b00*/  FADD.FTZ R105, R105, R2 ;  /* 0x0000000269697221 */ /* 0x000fe20000010000 */
[----:B------:R-:W-:Y:S01]  /*9b10*/  F2FP.F16.F32.PACK_AB R6, R110, R107 ;  /* 0x0000006b6e06723e */ /* 0x000fe200000000ff */
[----:B------:R-:W-:Y:S01]  /*9b20*/  FADD.FTZ R108, R108, R109 ;  /* 0x0000006d6c6c7221 */ /* 0x000fe20000010000 */
[----:B-----5:R-:W-:Y:S01]  /*9b30*/  F2FP.F16.F32.PACK_AB R7, R35, R34 ;  /* 0x000000222307723e */ /* 0x020fe200000000ff */
        /* <DEDUP_REMOVED lines=15> */
[C---:B------:R-:W-:Y:S01]  /*9c30*/  HMMA.16816.F32 R68, R4.reuse, R10, R68 ;  /* 0x0000000a0444723c */ /* 0x040fe20000001844 */
[----:B------:R-:W4:Y:S05]  /*9c40*/  LDSM.16.MT88.4 R8, [R144+0xb800] ;  /* 0x00b800009008783b */ /* 0x000f2a0000004200 */
[C---:B--2---:R-:W-:Y:S06]  /*9c50*/  HMMA.16816.F32 R36, R4.reuse, R20, R36 ;  /* 0x000000140424723c */ /* 0x044fec0000001824 */
[C---:B------:R-:W-:Y:S06]  /*9c60*/  HMMA.16816.F32 R40, R4.reuse, R22, R40 ;  /* 0x000000160428723c */ /* 0x040fec0000001828 */
[C---:B---3--:R-:W-:Y:S06]  /*9c70*/  HMMA.16816.F32 R44, R4.reuse, R16, R44 ;  /* 0x00000010042c723c */ /* 0x048fec000000182c */
[C---:B------:R-:W-:Y:S06]  /*9c80*/  HMMA.16816.F32 R48, R4.reuse, R18, R48 ;  /* 0x000000120430723c */ /* 0x040fec0000001830 */
[C---:B-1----:R-:W-:Y:S06]  /*9c90*/  HMMA.16816.F32 R52, R4.reuse, R12, R52 ;  /* 0x0000000c0434723c */ /* 0x042fec0000001834 */
[C---:B------:R-:W-:Y:S06]  /*9ca0*/  HMMA.16816.F32 R56, R4.reuse, R14, R56 ;  /* 0x0000000e0438723c */ /* 0x040fec0000001838 */
[C---:B----4-:R-:W-:Y:S06]  /*9cb0*/  HMMA.16816.F32 R60, R4.reuse, R8, R60 ;  /* 0x00000008043c723c */ /* 0x050fec000000183c */
[----:B------:R-:W-:-:S15]  /*9cc0*/  HMMA.16816.F32 R64, R4, R10, R64 ;  /* 0x0000000a0440723c */ /* 0x000fde0000001840 */
[----:B------:R-:W-:-:S09]  /*9cd0*/  NOP ;  /* 0x0000000000007918 */ /* 0x000fd20000000000 */
.L_x_6788:
        /* <DEDUP_REMOVED lines=11> */
.L_x_6800:
        /* <DEDUP_REMOVED lines=68> */
.L_x_6797:
        /* <DEDUP_REMOVED lines=10> */
[C---:B------:R-:W-:Y:S02]  /*a270*/  @!P3 LEA R186, P1, R101.reuse, R182, 0x1 ;  /* 0x000000b665bab211 */ /* 0x040fe400078208ff */
[--C-:B------:R-:W-:Y:S02]  /*a280*/  @!P4 LEA.HI.X R189, R101, R183, R102.reuse, 0x1, P5 ;  /* 0x000000b765bdc211 */ /* 0x100fe400028f0c66 */
[----:B------:R-:W-:Y:S01]  /*a290*/  @P3 STS.128 [R163+0xa000], RZ ;  /* 0x00a000ffa3003388 */ /* 0x000fe20000000c00 */
[----:B------:R-:W-:Y:S02]  /*a2a0*/  IADD3 R103, P2, R161, R101, RZ ;  /* 0x00000065a1677210 */ /* 0x000fe40007f5e0ff */
[-C--:B------:R-:W-:Y:S02]  /*a2b0*/  @!P3 LEA.HI.X R187, R101, R183.reuse, R102, 0x1, P1 ;  /* 0x000000b765bbb211 */ /* 0x080fe400008f0c66 */
[----:B------:R-:W-:Y:S01]  /*a2c0*/  @!PT LDS RZ, [RZ] ;  /* 0x00000000fffff984 */ /* 0x000fe20000000800 */
[----:B------:R-:W-:Y:S01]  /*a2d0*/  @!PT LDS RZ, [RZ] ;  /* 0x00000000fffff984 */ /* 0x000fe20000000800 */
[----:B------:R-:W-:Y:S01]  /*a2e0*/  @!PT LDS RZ, [RZ] ;  /* 0x00000000fffff984 */ /* 0x000fe20000000800 */
[----:B------:R-:W-:Y:S01]  /*a2f0*/  @!P3 LDGSTS.E.BYPASS.LTC128B.128 [R163+0xa000], desc[UR12][R184.64+0x80] ;  /* 0x0a000080b8a3bfae */ /* 0x000fe2000b901d4c */
[C---:B------:R-:W-:Y:S02]  /*a300*/  IADD3.X R102, R160.reuse, R102, RZ, P2, !PT ;  /* 0x00000066a0667210 */ /* 0x040fe400017fe4ff */
[CC--:B------:R-:W-:Y:S02]  /*a310*/  @!P4 LEA R194, P6, R103.reuse, R182.reuse, 0x1 ;  /* 0x000000b667c2c211 */ /* 0x0c0fe400078c08ff */
[----:B------:R-:W-:Y:S01]  /*a320*/  @P4 STS.128 [R163+0x8800], RZ ;  /* 0x008800ffa3004388 */ /* 0x000fe20000000c00 */
[C---:B------:R-:W-:Y:S02]  /*a330*/  @!P3 LEA R190, P2, R103.reuse, R182, 0x1 ;  /* 0x000000b667beb211 */ /* 0x040fe400078408ff */
[--C-:B------:R-:W-:Y:S02]  /*a340*/  @!P4 LEA.HI.X R195, R103, R183, R102.reuse, 0x1, P6 ;  /* 0x000000b767c3c211 */ /* 0x100fe400030f0c66 */
[----:B------:R-:W-:Y:S01]  /*a350*/  @!PT LDS RZ, [RZ] ;  /* 0x00000000fffff984 */ /* 0x000fe20000000800 */
[----:B------:R-:W-:Y:S01]  /*a360*/  @!PT LDS RZ, [RZ] ;  /* 0x00000000fffff984 */ /* 0x000fe20000000800 */
[----:B------:R-:W-:Y:S01]  /*a370*/  @!PT LDS RZ, [RZ] ;  /* 0x00000000fffff984 */ /* 0x000fe20000000800 */
[----:B------:R-:W-:Y:S01]  /*a380*/  @!P4 LDGSTS.E.BYPASS.LTC128B.128 [R163+0x8800], desc[UR12][R188.64] ;  /* 0x08800000bca3cfae */ /* 0x000fe2000b901d4c */
[----:B------:R-:W-:Y:S02]  /*a390*/  IADD3 R101, P1, R161, R103, RZ ;  /* 0x00000067a1657210 */ /* 0x000fe40007f3e0ff */
[-C--:B------:R-:W-:Y:S02]  /*a3a0*/  @!P3 LEA.HI.X R191, R103, R183.reuse, R102, 0x1, P2 ;  /* 0x000000b767bfb211 */ /* 0x080fe400010f0c66 */
[----:B------:R-:W-:Y:S01]  /*a3b0*/  @P3 STS.128 [R163+0xa800], RZ ;  /* 0x00a800ffa3003388 */ /* 0x000fe20000000c00 */
[----:B------:R-:W-:Y:S02]  /*a3c0*/  IADD3.X R100, R160, R102, RZ, P1, !PT ;  /* 0x00000066a0647210 */ /* 0x000fe40000ffe4ff */
[CC--:B------:R-:W-:Y:S02]  /*a3d0*/  @!P4 LEA R192, P5, R101.reuse, R182.reuse, 0x1 ;  /* 0x000000b665c0c211 */ /* 0x0c0fe400078a08ff */
[----:B------:R-:W-:Y:S01]  /*a3e0*/  @!PT LDS RZ, [RZ] ;  /* 0x00000000fffff984 */ /* 0x000fe20000000800 */
[----:B------:R-:W-:Y:S01]  /*a3f0*/  @!PT LDS RZ, [RZ] ;  /* 0x00000000fffff984 */ /* 0x000fe20000000800 */
[----:B------:R-:W-:Y:S01]  /*a400*/  @!PT LDS RZ, [RZ] ;  /* 0x00000000fffff984 */ /* 0x000fe20000000800 */
[----:B------:R1:W-:Y:S01]  /*a410*/  @!P3 LDGSTS.E.BYPASS.LTC128B.128 [R163+0xa800], desc[UR12][R186.64+0x80] ;  /* 0x0a800080baa3bfae */ /* 0x0003e2000b901d4c */
[C---:B------:R-:W-:Y:S02]  /*a420*/  @!P3 LEA R182, P1, R101.reuse, R182, 0x1 ;  /* 0x000000b665b6b211 */ /* 0x040fe400078208ff */
[CCC-:B------:R-:W-:Y:S02]  /*a430*/  @!P4 LEA.HI.X R193, R101.reuse, R183.reuse, R100.reuse, 0x1, P5 ;  /* 0x000000b765c1c211 */ /* 0x1c0fe400028f0c64 */
[----:B------:R-:W-:Y:S01]  /*a440*/  @P4 STS.128 [R163+0x9000], RZ ;  /* 0x009000ffa3004388 */ /* 0x000fe20000000c00 */
[----:B------:R-:W-:Y:S02]  /*a450*/  @!P3 LEA.HI.X R183, R101, R183, R100, 0x1, P1 ;  /* 0x000000b765b7b211 */ /* 0x000fe400008f0c64 */
[----:B------:R-:W-:Y:S02]  /*a460*/  ISETP.GE.AND P1, PT, R162, 0x2, PT ;  /* 0x00000002a200780c */ /* 0x000fe40003f26270 */
        /* <DEDUP_REMOVED lines=20> */
[----:B------:R-:W4:Y:S05]  /*a5b0*/  LDSM.16.M88.4 R108, [R154+0x4000] ;  /* 0x004000009a6c783b */ /* 0x000f2a0000000200 */
[----:B------:R-:W5:Y:S05]  /*a5c0*/  LDSM.16.M88.4 R112, [R154+0x4800] ;  /* 0x004800009a70783b */ /* 0x000f6a0000000200 */
[----:B------:R-:W1:Y:S05]  /*a5d0*/  LDSM.16.M88.4 R116, [R154+0x5000] ;  /* 0x005000009a74783b */ /* 0x000e6a0000000200 */
[----:B------:R-:W2:Y:S05]  /*a5e0*/  LDSM.16.M88.4 R120, [R154+0x5800] ;  /* 0x005800009a78783b */ /* 0x000eaa0000000200 */
[----:B------:R-:W0:Y:S05]  /*a5f0*/  LDGDEPBAR ;  /* 0x00000000000079af */ /* 0x000e2a0000000000 */
[----:B------:R-:W-:Y:S05]  /*a600*/  LDSM.16.M88.4 R124, [R153] ;  /* 0x00000000997c783b */ /* 0x000fea0000000200 */
[----:B------:R-:W3:Y:S05]  /*a610*/  LDSM.16.M88.4 R128, [R152] ;  /* 0x000000009880783b */ /* 0x000eea0000000200 */
[----:B------:R-:W3:Y:S05]  /*a620*/  LDSM.16.M88.4 R132, [R152+0x800] ;  /* 0x000800009884783b */ /* 0x000eea0000000200 */
[----:B------:R-:W3:Y:S01]  /*a630*/  LDSM.16.M88.4 R136, [R152+0x1000] ;  /* 0x001000009888783b */ /* 0x000ee20000000200 */
[C---:B----4-:R-:W-:Y:S04]  /*a640*/  HMMA.16816.F32 R4, R104.reuse, R108, RZ ;  /* 0x0000006c6804723c */ /* 0x050fe800000018ff */
[----:B------:R-:W4:Y:S02]  /*a650*/  LDSM.16.M88.4 R140, [R152+0x1800] ;  /* 0x00180000988c783b */ /* 0x000f240000000200 */
[C---:B------:R-:W-:Y:S03]  /*a660*/  HMMA.16816.F32 R8, R104.reuse, R110, RZ ;  /* 0x0000006e6808723c */ /* 0x040fe600000018ff */
[----:B------:R-:W-:Y:S03]  /*a670*/  LDSM.16.M88.4 R108, [R147+0x4000] ;  /* 0x00400000936c783b */ /* 0x000fe60000000200 */
[C---:B-----5:R-:W-:Y:S02]  /*a680*/  HMMA.16816.F32 R12, R104.reuse, R112, RZ ;  /* 0x00000070680c723c */ /* 0x060fe400000018ff */
[----:B------:R-:W-:Y:S04]  /*a690*/  LDSM.16.M88.4 R100, [R155+0x2000] ;  /* 0x002000009b64783b */ /* 0x000fe80000000200 */
[C---:B------:R-:W-:Y:S01]  /*a6a0*/  HMMA.16816.F32 R16, R104.reuse, R114, RZ ;  /* 0x000000726810723c */ /* 0x040fe200000018ff */
[----:B------:R-:W-:Y:S05]  /*a6b0*/  LDSM.16.M88.4 R112, [R147+0x4800] ;  /* 0x004800009370783b */ /* 0x000fea0000000200 */
[C---:B-1----:R-:W-:Y:S06]  /*a6c0*/  HMMA.16816.F32 R20, R104.reuse, R116, RZ ;  /* 0x000000746814723c */ /* 0x042fec00000018ff */
[C---:B------:R-:W-:Y:S01]  /*a6d0*/  HMMA.16816.F32 R24, R104.reuse, R118, RZ ;  /* 0x000000766818723c */ /* 0x040fe200000018ff */
[----:B------:R-:W-:Y:S05]  /*a6e0*/  LDSM.16.M88.4 R116, [R147+0x5000] ;  /* 0x005000009374783b */ /* 0x000fea0000000200 */
[C---:B--2---:R-:W-:Y:S06]  /*a6f0*/  HMMA.16816.F32 R28, R104.reuse, R120, RZ ;  /* 0x00000078681c723c */ /* 0x044fec00000018ff */
[----:B------:R-:W-:Y:S01]  /*a700*/  HMMA.16816.F32 R32, R104, R122, RZ ;  /* 0x0000007a6820723c */ /* 0x000fe200000018ff */
[----:B------:R-:W1:Y:S05]  /*a710*/  LDSM.16.M88.4 R104, [R151] ;  /* 0x000000009768783b */ /* 0x000e6a0000000200 */
[C---:B---3--:R-:W-:Y:S01]  /*a720*/  HMMA.16816.F32 R4, R124.reuse, R128, R4 ;  /* 0x000000807c04723c */ /* 0x048fe20000001804 */
        /* <DEDUP_REMOVED lines=24> */
[----:B------:R-:W1:Y:S05]  /*a8b0*/  LDSM.16.M88.4 R112, [R154+0x6000] ;  /* 0x006000009a70783b */ /* 0x000e6a0000000200 */
[C---:B---3--:R-:W-:Y:S06]  /*a8c0*/  HMMA.16816.F32 R12, R108.reuse, R116, R12 ;  /* 0x000000746c0c723c */ /* 0x048fec000000180c */
[C---:B------:R-:W-:Y:S01]  /*a8d0*/  HMMA.16816.F32 R16, R108.reuse, R118, R16 ;  /* 0x000000766c10723c */ /* 0x040fe20000001810 */
[----:B------:R-:W3:Y:S05]  /*a8e0*/  LDSM.16.M88.4 R116, [R154+0x6800] ;  /* 0x006800009a74783b */ /* 0x000eea0000000200 */
[C---:B------:R-:W-:Y:S06]  /*a8f0*/  HMMA.16816.F32 R20, R108.reuse, R124, R20 ;  /* 0x0000007c6c14723c */ /* 0x040fec0000001814 */
[C---:B------:R-:W-:Y:S06]  /*a900*/  HMMA.16816.F32 R24, R108.reuse, R126, R24 ;  /* 0x0000007e6c18723c */ /* 0x040fec0000001818 */
[C---:B--2---:R-:W-:Y:S06]  /*a910*/  HMMA.16816.F32 R28, R108.reuse, R104, R28 ;  /* 0x000000686c1c723c */ /* 0x044fec000000181c */
[----:B------:R-:W-:Y:S01]  /*a920*/  HMMA.16816.F32 R32, R108, R106, R32 ;  /* 0x0000006a6c20723c */ /* 0x000fe20000001820 */
[----:B------:R-:W2:Y:S05]  /*a930*/  LDSM.16.M88.4 R104, [R154+0x7800] ;  /* 0x007800009a68783b */ /* 0x000eaa0000000200 */
[C---:B-1----:R-:W-:Y:S01]  /*a940*/  HMMA.16816.F32 R4, R100.reuse, R112, R4 ;  /* 0x000000706404723c */ /* 0x042fe20000001804 */
[----:B------:R-:W-:Y:S05]  /*a950*/  LDSM.16.M88.4 R108, [R153+0x2000] ;  /* 0x00200000996c783b */ /* 0x000fea0000000200 */
[C---:B------:R-:W-:Y:S01]  /*a960*/  HMMA.16816.F32 R8, R100.reuse, R114, R8 ;  /* 0x000000726408723c */ /* 0x040fe20000001808 */
[----:B------:R-:W1:Y:S05]  /*a970*/  LDSM.16.M88.4 R112, [R152+0x2000] ;  /* 0x002000009870783b */ /* 0x000e6a0000000200 */
[C---:B---3--:R-:W-:Y:S06]  /*a980*/  HMMA.16816.F32 R12, R100.reuse, R116, R12 ;  /* 0x00000074640c723c */ /* 0x048fec000000180c */
[C---:B------:R-:W-:Y:S01]  /*a990*/  HMMA.16816.F32 R16, R100.reuse, R118, R16 ;  /* 0x000000766410723c */ /* 0x040fe20000001810 */
[----:B------:R-:W3:Y:S05]  /*a9a0*/  LDSM.16.M88.4 R116, [R152+0x2800] ;  /* 0x002800009874783b */ /* 0x000eea0000000200 */
[C---:B------:R-:W-:Y:S06]  /*a9b0*/  HMMA.16816.F32 R20, R100.reuse, R120, R20 ;  /* 0x000000786414723c */ /* 0x040fec0000001814 */
[C---:B------:R-:W-:Y:S01]  /*a9c0*/  HMMA.16816.F32 R24, R100.reuse, R122, R24 ;  /* 0x0000007a6418723c */ /* 0x040fe20000001818 */
[----:B------:R-:W4:Y:S05]  /*a9d0*/  LDSM.16.M88.4 R120, [R152+0x3000] ;  /* 0x003000009878783b */ /* 0x000f2a0000000200 */
        /* <DEDUP_REMOVED lines=12> */
[----:B------:R-:W-:Y:S05]  /*aaa0*/  LDSM.16.M88.4 R120, [R149+0x2000] ;  /* 0x002000009578783b */ /* 0x000fea0000000200 */
[C---:B--2---:R-:W-:Y:S06]  /*aab0*/  HMMA.16816.F32 R28, R108.reuse, R100, R28 ;  /* 0x000000646c1c723c */ /* 0x044fec000000181c */
[----:B------:R-:W-:Y:S01]  /*aac0*/  HMMA.16816.F32 R32, R108, R102, R32 ;  /* 0x000000666c20723c */ /* 0x000fe20000001820 */
[----:B------:R-:W2:Y:S05]  /*aad0*/  LDSM.16.M88.4 R100, [R147+0x7000] ;  /* 0x007000009364783b */ /* 0x000eaa0000000200 */
[----:B------:R-:W4:Y:S01]  /*aae0*/  LDSM.16.M88.4 R108, [R147+0x7800] ;  /* 0x00780000936c783b */ /* 0x000f220000000200 */
[C---:B-1----:R-:W-:Y:S06]  /*aaf0*/  HMMA.16816.F32 R4, R104.reuse, R112, R4 ;  /* 0x000000706804723c */ /* 0x042fec0000001804 */
[C---:B------:R-:W-:Y:S01]  /*ab00*/  HMMA.16816.F32 R8, R104.reuse, R114, R8 ;  /* 0x000000726808723c */ /* 0x040fe20000001808 */
[----:B------:R-:W1:Y:S05]  /*ab10*/  LDSM.16.M88.4 R112, [R150+0x2000] ;  /* 0x002000009670783b */ /* 0x000e6a0000000200 */
[C---:B---3--:R-:W-:Y:S06]  /*ab20*/  HMMA.16816.F32 R12, R104.reuse, R116, R12 ;  /* 0x00000074680c723c */ /* 0x048fec000000180c */
[C---:B------:R-:W-:Y:S06]  /*ab30*/  HMMA.16816.F32 R16, R104.reuse, R118, R16 ;  /* 0x000000766810723c */ /* 0x040fec0000001810 */
        /* <DEDUP_REMOVED lines=13> */
[C---:B------:R-:W-:Y:S01]  /*ac10*/  HMMA.16816.F32 R16, R112.reuse, R102, R16 ;  /* 0x000000667010723c */ /* 0x040fe20000001810 */
[----:B------:R-:W1:Y:S01]  /*ac20*/  LDSM.16.M88.4 R100, [R149+0x3800] ;  /* 0x003800009564783b */ /* 0x000e620000000200 */
[----:B------:R-:W-:Y:S04]  /*ac30*/  DEPBAR.LE SB0, 0x0 ;  /* 0x000080000000791a */ /* 0x000fe80000000000 */
[----:B------:R-:W2:Y:S01]  /*ac40*/  MUFU.TANH R181, R181 ;  /* 0x000000b500b57308 */ /* 0x000ea20000002400 */
[----:B------:R-:W-:Y:S01]  /*ac50*/  BAR.SYNC.DEFER_BLOCKING 0x0 ;  /* 0x0000000000007b1d */ /* 0x000fe20000010000 */
[C---:B---3--:R-:W-:Y:S05]  /*ac60*/  HMMA.16816.F32 R20, R112.reuse, R104, R20 ;  /* 0x000000687014723c */ /* 0x048fea0000001814 */
[----:B------:R-:W-:Y:S03]  /*ac70*/  FMUL.FTZ R191, R7, UR5 ;  /* 0x0000000507bf7c20 */ /* 0x000fe60008410000 */
[----:B------:R-:W3:Y:S01]  /*ac80*/  MUFU.TANH R187, R187 ;  /* 0x000000bb00bb7308 */ /* 0x000ee20000002400 */
[C---:B------:R-:W-:Y:S03]  /*ac90*/  HMMA.16816.F32 R24, R112.reuse, R106, R24 ;  /* 0x0000006a7018723c */ /* 0x040fe60000001818 */
[----:B------:R-:W-:Y:S01]  /*aca0*/  FMUL.FTZ R182, R13, UR5 ;  /* 0x000000050db67c20 */ /* 0x000fe20008410000 */
[----:B------:R-:W-:Y:S01]  /*acb0*/  FMUL.FTZ R194, R15, UR5 ;  /* 0x000000050fc27c20 */ /* 0x000fe20008410000 */
[----:B------:R-:W-:Y:S04]  /*acc0*/  FMUL.FTZ R193, R8, UR5 ;  /* 0x0000000508c17c20 */ /* 0x000fe80008410000 */
[----:B------:R-:W4:Y:S02]  /*acd0*/  MUFU.TANH R189, R189 ;  /* 0x000000bd00bd7308 */ /* 0x000f240000002400 */
[----:B------:R-:W-:Y:S01]  /*ace0*/  FMUL.FTZ R195, R9, UR5 ;  /* 0x0000000509c37c20 */ /* 0x000fe20008410000 */
[----:B------:R-:W-:Y:S01]  /*acf0*/  FMUL.FTZ R183, R17, UR5 ;  /* 0x0000000511b77c20 */ /* 0x000fe20008410000 */
[----:B------:R-:W-:Y:S01]  /*ad00*/  FMUL.FTZ R197, R10, UR5 ;  /* 0x000000050ac57c20 */ /* 0x000fe20008410000 */
[----:B------:R-:W-:Y:S01]  /*ad10*/  FMUL.FTZ R199, R11, UR5 ;  /* 0x000000050bc77c20 */ /* 0x000fe20008410000 */
[----:B------:R-:W-:Y:S04]  /*ad20*/  FMUL.FTZ R188, R12, UR5 ;  /* 0x000000050cbc7c20 */ /* 0x000fe80008410000 */
[----:B------:R5:W2:Y:S01]  /*ad30*/  MUFU.TANH R126, R182 ;  /* 0x000000b6007e7308 */ /* 0x000aa20000002400 */
[----:B------:R-:W-:Y:S01]  /*ad40*/  FMUL.FTZ R192, R14, UR5 ;  /* 0x000000050ec07c20 */ /* 0x000fe20008410000 */
[----:B------:R-:W-:Y:S01]  /*ad50*/  FMUL.FTZ R186, R16, UR5 ;  /* 0x0000000510ba7c20 */ /* 0x000fe20008410000 */
[----:B------:R-:W-:Y:S01]  /*ad60*/  FMUL.FTZ R190, R19, UR5 ;  /* 0x0000000513be7c20 */ /* 0x000fe20008410000 */
[----:B------:R-:W-:Y:S01]  /*ad70*/  FMUL.FTZ R201, R22, UR5 ;  /* 0x0000000516c97c20 */ /* 0x000fe20008410000 */
[----:B------:R-:W-:Y:S05]  /*ad80*/  FMUL.FTZ R196, R20, UR5 ;  /* 0x0000000514c47c20 */ /* 0x000fea0008410000 */
[----:B------:R3:W2:Y:S01]  /*ad90*/  MUFU.TANH R128, R183 ;  /* 0x000000b700807308 */ /* 0x0006a20000002400 */
[----:B------:R-:W-:Y:S01]  /*ada0*/  FMUL.FTZ R198, R24, UR5 ;  /* 0x0000000518c67c20 */ /* 0x000fe20008410000 */
[C---:B-1----:R-:W-:Y:S08]  /*adb0*/  HMMA.16816.F32 R28, R112.reuse, R100, R28 ;  /* 0x00000064701c723c */ /* 0x042ff0000000181c */
[----:B------:R1:W1:Y:S03]  /*adc0*/  MUFU.TANH R120, R194 ;  /* 0x000000c200787308 */ /* 0x0002660000002400 */
[----:B-----5:R-:W-:Y:S01]  /*add0*/  FMUL.FTZ R182, R18, UR5 ;  /* 0x0000000512b67c20 */ /* 0x020fe20008410000 */
[----:B------:R-:W-:Y:S03]  /*ade0*/  HMMA.16816.F32 R32, R112, R102, R32 ;  /* 0x000000667020723c */ /* 0x000fe60000001820 */
[----:B------:R-:W-:Y:S01]  /*adf0*/  FMUL.FTZ R101, R26, UR5 ;  /* 0x000000051a657c20 */ /* 0x000fe20008410000 */
[----:B------:R-:W-:Y:S02]  /*ae00*/  FMUL.FTZ R100, R27, UR5 ;  /* 0x000000051b647c20 */ /* 0x000fe40008410000 */
[----:B------:R5:W2:Y:S01]  /*ae10*/  MUFU.TANH R124, R182 ;  /* 0x000000b6007c7308 */ /* 0x000aa20000002400 */
[----:B---3--:R-:W-:Y:S09]  /*ae20*/  FMUL.FTZ R183, R23, UR5 ;  /* 0x0000000517b77c20 */ /* 0x008ff20008410000 */
[----:B------:R3:W2:Y:S01]  /*ae30*/  MUFU.TANH R142, R183 ;  /* 0x000000b7008e7308 */ /* 0x0006a20000002400 */
[----:B-1----:R-:W-:Y:S01]  /*ae40*/  FMUL.FTZ R194, R21, UR5 ;  /* 0x0000000515c27c20 */ /* 0x002fe20008410000 */
[----:B------:R-:W-:Y:S01]  /*ae50*/  FMUL.FTZ R103, R28, UR5 ;  /* 0x000000051c677c20 */ /* 0x000fe20008410000 */
[----:B------:R-:W-:Y:S07]  /*ae60*/  FMUL.FTZ R102, R30, UR5 ;  /* 0x000000051e667c20 */ /* 0x000fee0008410000 */
[----:B------:R1:W1:Y:S01]  /*ae70*/  MUFU.TANH R107, R103 ;  /* 0x00000067006b7308 */ /* 0x0002620000002400 */
[----:B-----5:R-:W-:Y:S09]  /*ae80*/  FMUL.FTZ R182, R25, UR5 ;  /* 0x0000000519b67c20 */ /* 0x020ff20008410000 */
[----:B------:R5:W2:Y:S01]  /*ae90*/  MUFU.TANH R122, R102 ;  /* 0x00000066007a7308 */ /* 0x000aa20000002400 */
[----:B---3--:R-:W-:Y:S09]  /*aea0*/  FMUL.FTZ R183, R29, UR5 ;  /* 0x000000051db77c20 */ /* 0x008ff20008410000 */
[----:B------:R3:W2:Y:S01]  /*aeb0*/  MUFU.TANH R130, R182 ;  /* 0x000000b600827308 */ /* 0x0006a20000002400 */
[----:B-1----:R-:W-:Y:S09]  /*aec0*/  FMUL.FTZ R103, R34, UR5 ;  /* 0x0000000522677c20 */ /* 0x002ff20008410000 */
[----:B------:R1:W1:Y:S01]  /*aed0*/  MUFU.TANH R140, R101 ;  /* 0x00000065008c7308 */ /* 0x0002620000002400 */
[----:B-----5:R-:W-:Y:S09]  /*aee0*/  FMUL.FTZ R102, R35, UR5 ;  /* 0x0000000523667c20 */ /* 0x020ff20008410000 */
[----:B------:R5:W2:Y:S01]  /*aef0*/  MUFU.TANH R138, R100 ;  /* 0x00000064008a7308 */ /* 0x000aa20000002400 */
[----:B---3--:R-:W-:Y:S09]  /*af00*/  FMUL.FTZ R182, R31, UR5 ;  /* 0x000000051fb67c20 */ /* 0x008ff20008410000 */
[----:B------:R-:W3:Y:S01]  /*af10*/  MUFU.TANH R191, R191 ;  /* 0x000000bf00bf7308 */ /* 0x000ee20000002400 */
[----:B-1----:R-:W-:Y:S09]  /*af20*/  FMUL.FTZ R101, R32, UR5 ;  /* 0x0000000520657c20 */ /* 0x002ff20008410000 */
[----:B------:R-:W1:Y:S01]  /*af30*/  MUFU.TANH R193, R193 ;  /* 0x000000c100c17308 */ /* 0x000e620000002400 */
[----:B-----5:R-:W-:Y:S09]  /*af40*/  FMUL.FTZ R100, R33, UR5 ;  /* 0x0000000521647c20 */ /* 0x020ff20008410000 */
        /* <DEDUP_REMOVED lines=13> */
[----:B------:R1:W1:Y:S01]  /*b020*/  MUFU.TANH R105, R101 ;  /* 0x0000006500697308 */ /* 0x0002620000002400 */
[----:B-----5:R-:W-:Y:S09]  /*b030*/  MOV R183, R185 ;  /* 0x000000b900b77202 */ /* 0x020ff20000000f00 */
[----:B------:R1:W1:Y:S01]  /*b040*/  MUFU.TANH R104, R100 ;  /* 0x0000006400687308 */ /* 0x0002620000002400 */
[----:B----4-:R-:W-:Y:S09]  /*b050*/  MOV R182, R184 ;  /* 0x000000b800b67202 */ /* 0x010ff20000000f00 */
[----:B------:R-:W4:Y:S10]  /*b060*/  MUFU.TANH R103, R103 ;  /* 0x0000006700677308 */ /* 0x000f340000002400 */
[----:B------:R-:W1:Y:S01]  /*b070*/  MUFU.TANH R102, R102 ;  /* 0x0000006600667308 */ /* 0x000e620000002400 */
[----:B--23--:R-:W-:Y:S05]  /*b080*/  @!P1 BRA `(.L_x_6798) ;  /* 0x0000000800049947 */ /* 0x00cfea0003800000 */
        /* <DEDUP_REMOVED lines=51> */
[----:B------:R-:W5:Y:S03]  /*b3c0*/  LDC.64 R4, c[0x0][0x230] ;  /* 0x00008c00ff047b82 */ /* 0x000f660000000a00 */
        /* <DEDUP_REMOVED lines=8> */
[-C--:B-----5:R-:W-:Y:S01]  /*b450*/  IMAD.WIDE.U32 R12, R9, R4.reuse, R12 ;  /* 0x00000004090c7225 */ /* 0x0a0fe200078e000c */
[----:B------:R-:W-:Y:S05]  /*b460*/  SHF.R.S32.HI R7, RZ, 0x1f, R9 ;  /* 0x0000001fff077819 */ /* 0x000fea0000011409 */
[----:B------:R-:W-:Y:S01]  /*b470*/  IMAD R6, R7, R4, RZ ;  /* 0x0000000407067224 */ /* 0x000fe200078e02ff */
[----:B------:R-:W-:Y:S03]  /*b480*/  MOV R4, R12 ;  /* 0x0000000c00047202 */ /* 0x000fe60000000f00 */
[----:B------:R-:W-:Y:S04]  /*b490*/  IMAD R6, R9, R5, R6 ;  /* 0x0000000509067224 */ /* 0x000fe800078e0206 */
[----:B------:R-:W-:Y:S07]  /*b4a0*/  IMAD.IADD R6, R13, 0x1, R6 ;  /* 0x000000010d067824 */ /* 0x000fee00078e0206 */
.L_x_6799:
        /* <DEDUP_REMOVED lines=63> */
.L_x_6798:
[----:B------:R-:W-:Y:S01]  /*b8a0*/  IADD3 R108, R162, -0x1, RZ ;  /* 0xffffffffa26c7810 */ /* 0x000fe20007ffe0ff */
[----:B--2---:R-:W-:Y:S03]  /*b8b0*/  LDSM.16.MT88.4 R20, [R146+0x8000] ;  /* 0x008000009214783b */ /* 0x004fe60000004200 */
[----:B------:R-:W-:Y:S04]  /*b8c0*/  LEA R4, R108, R173, 0x6 ;  /* 0x000000ad6c047211 */ /* 0x000fe800078e30ff */
[C---:B------:R-:W-:Y:S01]  /*b8d0*/  IADD3 R6, R4.reuse, 0x9, RZ ;  /* 0x0000000904067810 */ /* 0x040fe20007ffe0ff */
[----:B------:R-:W-:Y:S01]  /*b8e0*/  LDSM.16.MT88.4 R28, [R145+0x8000] ;  /* 0x00800000911c783b */ /* 0x000fe20000004200 */
[C---:B------:R-:W-:Y:S02]  /*b8f0*/  IADD3 R10, R4.reuse, 0x1, RZ ;  /* 0x00000001040a7810 */ /* 0x040fe40007ffe0ff */
[----:B------:R-:W-:Y:S02]  /*b900*/  I2FP.F32.S32 R5, R4 ;  /* 0x0000000400057245 */ /* 0x000fe40000201400 */
[----:B------:R-:W-:Y:S02]  /*b910*/  IADD3 R8, R4, 0x8, RZ ;  /* 0x0000000804087810 */ /* 0x000fe40007ffe0ff */
[----:B------:R-:W-:Y:S01]  /*b920*/  I2FP.F32.S32 R6, R6 ;  /* 0x0000000600067245 */ /* 0x000fe20000201400 */
[CC--:B------:R-:W-:Y:S01]  /*b930*/  FFMA.FTZ R189, R0.reuse, R5.reuse, R189 ;  /* 0x0000000500bd7223 */ /* 0x0c0fe200000100bd */
[----:B------:R-:W-:Y:S01]  /*b940*/  I2FP.F32.S32 R10, R10 ;  /* 0x0000000a000a7245 */ /* 0x000fe20000201400 */
[C---:B------:R-:W-:Y:S01]  /*b950*/  FFMA.FTZ R181, R0.reuse, R5, R181 ;  /* 0x0000000500b57223 */ /* 0x040fe200000100b5 */
[----:B------:R-:W-:Y:S01]  /*b960*/  I2FP.F32.S32 R8, R8 ;  /* 0x0000000800087245 */ /* 0x000fe20000201400 */
[CC--:B-1----:R-:W-:Y:S01]  /*b970*/  FFMA.FTZ R199, R0.reuse, R6.reuse, R199 ;  /* 0x0000000600c77223 */ /* 0x0c2fe200000100c7 */
[----:B------:R-:W-:Y:S01]  /*b980*/  FFMA.FTZ R195, R0, R6, R195 ;  /* 0x0000000600c37223 */ /* 0x000fe200000100c3 */
[----:B------:R-:W-:Y:S01]  /*b990*/  IADD3 R6, R4, 0x20, RZ ;  /* 0x0000002004067810 */ /* 0x000fe20007ffe0ff */
[C---:B------:R-:W-:Y:S01]  /*b9a0*/  FFMA.FTZ R191, R0.reuse, R10, R191 ;  /* 0x0000000a00bf7223 */ /* 0x040fe200000100bf */
[CC--:B------:R-:W-:Y:S01]  /*b9b0*/  FFMA.FTZ R197, R0.reuse, R8.reuse, R197 ;  /* 0x0000000800c57223 */ /* 0x0c0fe200000100c5 */
[C---:B------:R-:W-:Y:S01]  /*b9c0*/  FFMA.FTZ R193, R0.reuse, R8, R193 ;  /* 0x0000000800c17223 */ /* 0x040fe200000100c1 */
[----:B------:R-:W-:Y:S01]  /*b9d0*/  FMNMX.FTZ R8, R189, R3, !PT ;  /* 0x00000003bd087209 */ /* 0x000fe20007810000 */
[----:B------:R-:W-:Y:S01]  /*b9e0*/  FFMA.FTZ R187, R0, R10, R187 ;  /* 0x0000000a00bb7223 */ /* 0x000fe200000100bb */
[----:B------:R-:W-:Y:S02]  /*b9f0*/  I2FP.F32.S32 R6, R6 ;  /* 0x0000000600067245 */ /* 0x000fe40000201400 */
[C---:B------:R-:W-:Y:S02]  /*ba00*/  IADD3 R7, R4.reuse, 0x10, RZ ;  /* 0x0000001004077810 */ /* 0x040fe40007ffe0ff */
[----:B------:R-:W-:Y:S01]  /*ba10*/  IADD3 R9, R4, 0x11, RZ ;  /* 0x0000001104097810 */ /* 0x000fe20007ffe0ff */
[C---:B------:R-:W-:Y:S01]  /*ba20*/  FFMA.FTZ R184, R0.reuse, R6, R201 ;  /* 0x0000000600b87223 */ /* 0x040fe200000100c9 */
[----:B------:R-:W-:Y:S01]  /*ba30*/  FMNMX.FTZ R10, R181, R2, !PT ;  /* 0x00000002b50a7209 */ /* 0x000fe20007810000 */
[C---:B------:R-:W-:Y:S01]  /*ba40*/  FFMA.FTZ R136, R0.reuse, R6, R136 ;  /* 0x0000000600887223 */ /* 0x040fe20000010088 */
[----:B------:R-:W-:Y:S02]  /*ba50*/  FMNMX.FTZ R8, R191, R8, !PT ;  /* 0x00000008bf087209 */ /* 0x000fe40007810000 */
[----:B------:R-:W-:Y:S02]  /*ba60*/  I2FP.F32.S32 R7, R7 ;  /* 0x0000000700077245 */ /* 0x000fe40000201400 */
[----:B------:R-:W-:Y:S02]  /*ba70*/  I2FP.F32.S32 R9, R9 ;  /* 0x0000000900097245 */ /* 0x000fe40000201400 */
[----:B------:R-:W-:Y:S01]  /*ba80*/  FMNMX.FTZ R6, R187, R10, !PT ;  /* 0x0000000abb067209 */ /* 0x000fe20007810000 */
[CC--:B------:R-:W-:Y:S01]  /*ba90*/  FFMA.FTZ R192, R0.reuse, R7.reuse, R192 ;  /* 0x0000000700c07223 */ /* 0x0c0fe200000100c0 */
[----:B------:R-:W-:Y:S01]  /*baa0*/  FMNMX.FTZ R8, R197, R8, !PT ;  /* 0x00000008c5087209 */ /* 0x000fe20007810000 */
[----:B------:R-:W-:Y:S01]  /*bab0*/  FFMA.FTZ R188, R0, R7, R188 ;  /* 0x0000000700bc7223 */ /* 0x000fe200000100bc */
[----:B------:R-:W-:Y:S01]  /*bac0*/  IADD3 R5, R4, 0x18, RZ ;  /* 0x0000001804057810 */ /* 0x000fe20007ffe0ff */
[CC--:B------:R-:W-:Y:S01]  /*bad0*/  FFMA.FTZ R120, R0.reuse, R9.reuse, R120 ;  /* 0x0000000900787223 */ /* 0x0c0fe20000010078 */
[----:B------:R-:W-:Y:S01]  /*bae0*/  FFMA.FTZ R126, R0, R9, R126 ;  /* 0x00000009007e7223 */ /* 0x000fe2000001007e */
[----:B------:R-:W-:Y:S02]  /*baf0*/  IADD3 R7, R4, 0x19, RZ ;  /* 0x0000001904077810 */ /* 0x000fe40007ffe0ff */
[----:B------:R-:W-:Y:S02]  /*bb00*/  FMNMX.FTZ R6, R193, R6, !PT ;  /* 0x00000006c1067209 */ /* 0x000fe40007810000 */
        /* <DEDUP_REMOVED lines=11> */
[C---:B------:R-:W-:Y:S02]  /*bbc0*/  IADD3 R7, R4.reuse, 0x29, RZ ;  /* 0x0000002904077810 */ /* 0x040fe40007ffe0ff */
[----:B------:R-:W-:Y:S02]  /*bbd0*/  IADD3 R5, R4, 0x21, RZ ;  /* 0x0000002104057810 */ /* 0x000fe40007ffe0ff */
[----:B------:R-:W-:Y:S02]  /*bbe0*/  FMNMX.FTZ R11, R126, R11, !PT ;  /* 0x0000000b7e0b7209 */ /* 0x000fe40007810000 */
[----:B------:R-:W-:Y:S02]  /*bbf0*/  FMNMX.FTZ R9, R124, R9, !PT ;  /* 0x000000097c097209 */ /* 0x000fe40007810000 */
[----:B------:R-:W-:Y:S02]  /*bc00*/  I2FP.F32.S32 R7, R7 ;  /* 0x0000000700077245 */ /* 0x000fe40000201400 */
[----:B------:R-:W-:Y:S02]  /*bc10*/  IADD3 R13, R4, 0x28, RZ ;  /* 0x00000028040d7810 */ /* 0x000fe40007ffe0ff */
[----:B------:R-:W-:Y:S01]  /*bc20*/  I2FP.F32.S32 R5, R5 ;  /* 0x0000000500057245 */ /* 0x000fe20000201400 */
[----:B------:R-:W-:Y:S01]  /*bc30*/  FFMA.FTZ R138, R0, R7, R138 ;  /* 0x00000007008a7223 */ /* 0x000fe2000001008a */
[----:B------:R-:W-:Y:S01]  /*bc40*/  FMNMX.FTZ R11, R186, R11, !PT ;  /* 0x0000000bba0b7209 */ /* 0x000fe20007810000 */
[----:B------:R-:W-:Y:S01]  /*bc50*/  FFMA.FTZ R130, R0, R7, R130 ;  /* 0x0000000700827223 */ /* 0x000fe20000010082 */
[----:B------:R-:W-:Y:S01]  /*bc60*/  FMNMX.FTZ R9, R190, R9, !PT ;  /* 0x00000009be097209 */ /* 0x000fe20007810000 */
[C---:B------:R-:W-:Y:S01]  /*bc70*/  FFMA.FTZ R142, R0.reuse, R5, R142 ;  /* 0x00000005008e7223 */ /* 0x040fe2000001008e */
        /* <DEDUP_REMOVED lines=18> */
[----:B------:R-:W-:Y:S01]  /*bda0*/  FFMA.FTZ R118, R0, R11, R118 ;  /* 0x0000000b00767223 */ /* 0x000fe20000010076 */
[----:B------:R-:W-:Y:S01]  /*bdb0*/  FMNMX.FTZ R9, R138, R9, !PT ;  /* 0x000000098a097209 */ /* 0x000fe20007810000 */
[----:B------:R-:W-:Y:S01]  /*bdc0*/  FFMA.FTZ R106, R0, R11, R106 ;  /* 0x0000000b006a7223 */ /* 0x000fe2000001006a */
[----:B------:R-:W-:Y:S02]  /*bdd0*/  I2FP.F32.S32 R6, R6 ;  /* 0x0000000600067245 */ /* 0x000fe40000201400 */
[----:B------:R-:W-:Y:S02]  /*bde0*/  IADD3 R5, R4, 0x39, RZ ;  /* 0x0000003904057810 */ /* 0x000fe40007ffe0ff */
[----:B------:R-:W-:Y:S01]  /*bdf0*/  FMNMX.FTZ R4, R130, R7, !PT ;  /* 0x0000000782047209 */ /* 0x000fe20007810000 */
[-C--:B----4-:R-:W-:Y:S01]  /*be00*/  FFMA.FTZ R103, R0, R6.reuse, R103 ;  /* 0x0000000600677223 */ /* 0x090fe20000010067 */
        /* <DEDUP_REMOVED lines=9> */
[----:B------:R-:W-:Y:S02]  /*bea0*/  FMNMX.FTZ R13, R105, R6, !PT ;  /* 0x00000006690d7209 */ /* 0x000fe40007810000 */
[----:B------:R-:W-:Y:S02]  /*beb0*/  FMNMX.FTZ R5, R102, R9, !PT ;  /* 0x0000000966057209 */ /* 0x000fe40007810000 */
[----:B------:R-:W-:Y:S02]  /*bec0*/  FMNMX.FTZ R11, R104, R13, !PT ;  /* 0x0000000d680b7209 */ /* 0x000fe40007810000 */
        /* <DEDUP_REMOVED lines=12> */
[----:B------:R-:W-:Y:S02]  /*bf90*/  FMUL.FTZ R117, R101, UR4 ;  /* 0x0000000465757c20 */ /* 0x000fe40008410000 */
[----:B------:R-:W-:Y:S01]  /*bfa0*/  FSEL R119, R119, RZ, P1 ;  /* 0x000000ff77777208 */ /* 0x000fe20000800000 */
[C---:B------:R-:W-:Y:S01]  /*bfb0*/  FADD.FTZ R4, -R101.reuse, R2 ;  /* 0x0000000265047221 */ /* 0x040fe20000010100 */
[----:B------:R-:W-:Y:S01]  /*bfc0*/  FSETP.NEU.FTZ.AND P1, PT, R101, -INF , PT ;  /* 0xff8000006500780b */ /* 0x000fe20003f3d000 */
[----:B------:R-:W-:Y:S02]  /*bfd0*/  FMUL.FTZ R2, R3, UR4 ;  /* 0x0000000403027c20 */ /* 0x000fe40008410000 */
        /* <DEDUP_REMOVED lines=12> */
[--C-:B------:R-:W-:Y:S01]  /*c0a0*/  FFMA.FTZ R142, R142, UR4, -R119.reuse ;  /* 0x000000048e8e7c23 */ /* 0x100fe20008010877 */
[--C-:B------:R-:W-:Y:S01]  /*c0b0*/  FFMA.FTZ R131, R140, UR4, -R119.reuse ;  /* 0x000000048c837c23 */ /* 0x100fe20008010877 */
[----:B------:R-:W-:Y:S01]  /*c0c0*/  FFMA.FTZ R138, R138, UR4, -R119 ;  /* 0x000000048a8a7c23 */ /* 0x000fe20008010877 */
[--C-:B------:R-:W-:Y:S01]  /*c0d0*/  FFMA.FTZ R133, R136, UR4, -R117.reuse ;  /* 0x0000000488857c23 */ /* 0x100fe20008010875 */
[--C-:B------:R-:W-:Y:S01]  /*c0e0*/  FFMA.FTZ R134, R134, UR4, -R117.reuse ;  /* 0x0000000486867c23 */ /* 0x100fe20008010875 */
        /* <DEDUP_REMOVED lines=45> */
[----:B------:R-:W-:Y:S01]  /*c3c0*/  FMUL.FTZ R41, R3, R41 ;  /* 0x0000002903297220 */ /* 0x000fe20000410000 */
[C---:B------:R-:W-:Y:S01]  /*c3d0*/  FMUL.FTZ R46, R2.reuse, R46 ;  /* 0x0000002e022e7220 */ /* 0x040fe20000410000 */
[C---:B------:R-:W-:Y:S01]  /*c3e0*/  FMUL.FTZ R47, R2.reuse, R47 ;  /* 0x0000002f022f7220 */ /* 0x040fe20000410000 */
[----:B------:R-:W5:Y:S03]  /*c3f0*/  LDSM.16.MT88.4 R68, [R145+0xa000] ;  /* 0x00a000009144783b */ /* 0x000f660000004200 */
        /* <DEDUP_REMOVED lines=37> */
[--C-:B------:R-:W-:Y:S01]  /*c650*/  FFMA.FTZ R122, R122, UR4, -R119.reuse ;  /* 0x000000047a7a7c23 */ /* 0x100fe20008010877 */
[--C-:B------:R-:W-:Y:S01]  /*c660*/  FFMA.FTZ R103, R103, UR4, -R119.reuse ;  /* 0x0000000467677c23 */ /* 0x100fe20008010877 */
[----:B------:R-:W-:Y:S01]  /*c670*/  FFMA.FTZ R119, R102, UR4, -R119 ;  /* 0x0000000466777c23 */ /* 0x000fe20008010877 */
[C---:B------:R-:W-:Y:S02]  /*c680*/  HMMA.16816.F32 R4, R96.reuse, R12, R4 ;  /* 0x0000000c6004723c */ /* 0x040fe40000001804 */
[----:B------:R-:W-:Y:S03]  /*c690*/  MUFU.EX2 R131, R131 ;  /* 0x0000008300837308 */ /* 0x000fe60000000800 */
[----:B------:R-:W-:Y:S01]  /*c6a0*/  FFMA.FTZ R115, R2, R179, R115 ;  /* 0x000000b302737223 */ /* 0x000fe20000010073 */
[C---:B------:R-:W-:Y:S06]  /*c6b0*/  HMMA.16816.F32 R8, R96.reuse, R14, R8 ;  /* 0x0000000e6008723c */ /* 0x040fec0000001808 */
[----:B------:R-:W-:Y:S01]  /*c6c0*/  MUFU.EX2 R138, R138 ;  /* 0x0000008a008a7308 */ /* 0x000fe20000000800 */
[----:B------:R-:W-:Y:S01]  /*c6d0*/  ISETP.GT.AND P1, PT, R162, 0x1, PT ;  /* 0x00000001a200780c */ /* 0x000fe20003f24270 */
[C---:B------:R-:W-:Y:S03]  /*c6e0*/  FMUL.FTZ R12, R3.reuse, R88 ;  /* 0x00000058030c7220 */ /* 0x040fe60000410000 */
[C---:B------:R-:W-:Y:S01]  /*c6f0*/  FMUL.FTZ R13, R3.reuse, R89 ;  /* 0x00000059030d7220 */ /* 0x040fe20000410000 */
[C---:B------:R-:W-:Y:S01]  /*c700*/  FMUL.FTZ R14, R2.reuse, R90 ;  /* 0x0000005a020e7220 */ /* 0x040fe20000410000 */
[----:B------:R-:W-:Y:S03]  /*c710*/  FMUL.FTZ R15, R2, R91 ;  /* 0x0000005b020f7220 */ /* 0x000fe60000410000 */
[----:B------:R-:W-:Y:S01]  /*c720*/  MUFU.EX2 R133, R133 ;  /* 0x0000008500857308 */ /* 0x000fe20000000800 */
[----:B------:R-:W-:Y:S01]  /*c730*/  FFMA.FTZ R116, R3, R180, R116 ;  /* 0x000000b403747223 */ /* 0x000fe20000010074 */
[----:B------:R-:W-:Y:S01]  /*c740*/  FADD.FTZ R115, R111, R115 ;  /* 0x000000736f737221 */ /* 0x000fe20000010000 */
[----:B------:R-:W-:Y:S01]  /*c750*/  MOV R162, R108 ;  /* 0x0000006c00a27202 */ /* 0x000fe20000000f00 */
        /* <DEDUP_REMOVED lines=23> */
[----:B------:R-:W-:Y:S01]  /*c8d0*/  MOV R3, R100 ;  /* 0x0000006400037202 */ /* 0x000fe20000000f00 */
[----:B------:R-:W4:Y:S01]  /*c8e0*/  MUFU.EX2 R121, R121 ;  /* 0x0000007900797308 */ /* 0x000f220000000800 */
[----:B------:R-:W-:Y:S02]  /*c8f0*/  MOV R2, R101 ;  /* 0x0000006500027202 */ /* 0x000fe40000000f00 */
[C---:B------:R-:W-:Y:S07]  /*c900*/  HMMA.16816.F32 R28, R96.reuse, R92, R28 ;  /* 0x0000005c601c723c */ /* 0x040fee000000181c */
[----:B------:R-:W-:Y:S01]  /*c910*/  MUFU.EX2 R124, R124 ;  /* 0x0000007c007c7308 */ /* 0x000fe20000000800 */
[C---:B------:R-:W-:Y:S01]  /*c920*/  HMMA.16816.F32 R32, R96.reuse, R94, R32 ;  /* 0x0000005e6020723c */ /* 0x040fe20000001820 */
[----:B------:R-:W-:Y:S05]  /*c930*/  LDSM.16.MT88.4 R92, [R148+0x9800] ;  /* 0x00980000945c783b */ /* 0x000fea0000004200 */
        /* <DEDUP_REMOVED lines=23> */
[----:B------:R-:W1:Y:S01]  /*cab0*/  MUFU.EX2 R137, R137 ;  /* 0x0000008900897308 */ /* 0x000e620000000800 */
        /* <DEDUP_REMOVED lines=8> */
[----:B------:R-:W3:Y:S06]  /*cb40*/  LDSM.16.MT88.4 R76, [R148+0xa800] ;  /* 0x00a80000944c783b */ /* 0x000eec0000004200 */
[----:B------:R-:W4:Y:S01]  /*cb50*/  MUFU.EX2 R102, R119 ;  /* 0x0000007700667308 */ /* 0x000f220000000800 */
[----:B-1----:R-:W-:Y:S01]  /*cb60*/  F2FP.F16.F32.PACK_AB R105, R137, R122 ;  /* 0x0000007a8969723e */ /* 0x002fe200000000ff */
[C---:B------:R-:W-:Y:S08]  /*cb70*/  HMMA.16816.F32 R12, R68.reuse, R80, R12 ;  /* 0x00000050440c723c */ /* 0x040ff0000000180c */
[----:B------:R-:W-:Y:S01]  /*cb80*/  MUFU.EX2 R118, R118 ;  /* 0x0000007600767308 */ /* 0x000fe20000000800 */
[C---:B------:R-:W-:Y:S01]  /*cb90*/  HMMA.16816.F32 R16, R68.reuse, R82, R16 ;  /* 0x000000524410723c */ /* 0x040fe20000001810 */
[----:B------:R-:W1:Y:S02]  /*cba0*/  LDSM.16.MT88.4 R80, [R146+0xa800] ;  /* 0x00a800009250783b */ /* 0x000e640000004200 */
[----:B------:R-:W-:Y:S03]  /*cbb0*/  FADD.FTZ R128, R128, R127 ;  /* 0x0000007f80807221 */ /* 0x000fe60000010000 */
[C---:B------:R-:W-:Y:S03]  /*cbc0*/  HMMA.16816.F32 R20, R68.reuse, R84, R20 ;  /* 0x000000544414723c */ /* 0x040fe60000001814 */
[----:B------:R-:W5:Y:S02]  /*cbd0*/  MUFU.EX2 R139, R139 ;  /* 0x0000008b008b7308 */ /* 0x000f640000000800 */
        /* <DEDUP_REMOVED lines=8> */
[----:B-----5:R-:W-:Y:S03]  /*cc60*/  F2FP.F16.F32.PACK_AB R104, R139, R118 ;  /* 0x000000768b68723e */ /* 0x020fe600000000ff */
[C---:B---3--:R-:W-:Y:S06]  /*cc70*/  HMMA.16816.F32 R36, R68.reuse, R76, R36 ;  /* 0x0000004c4424723c */ /* 0x048fec0000001824 */
[C---:B------:R-:W-:Y:S01]  /*cc80*/  HMMA.16816.F32 R40, R68.reuse, R78, R40 ;  /* 0x0000004e4428723c */ /* 0x040fe20000001828 */
[----:B------:R-:W3:Y:S04]  /*cc90*/  LDSM.16.MT88.4 R76, [R148+0x9000] ;  /* 0x00900000944c783b */ /* 0x000ee80000004200 */
[----:B--2---:R-:W-:Y:S01]  /*cca0*/  F2FP.F16.F32.PACK_AB R106, R117, R130 ;  /* 0x00000082756a723e */ /* 0x004fe200000000ff */
[C---:B-1----:R-:W-:Y:S06]  /*ccb0*/  HMMA.16816.F32 R44, R68.reuse, R80, R44 ;  /* 0x00000050442c723c */ /* 0x042fec000000182c */
[C---:B------:R-:W-:Y:S01]  /*ccc0*/  HMMA.16816.F32 R48, R68.reuse, R82, R48 ;  /* 0x000000524430723c */ /* 0x040fe20000001830 */
[----:B------:R-:W1:Y:S05]  /*ccd0*/  LDSM.16.MT88.4 R80, [R146+0x9000] ;  /* 0x009000009250783b */ /* 0x000e6a0000004200 */
[C---:B----4-:R-:W-:Y:S06]  /*cce0*/  HMMA.16816.F32 R52, R68.reuse, R84, R52 ;  /* 0x000000544434723c */ /* 0x050fec0000001834 */
[C---:B------:R-:W-:Y:S01]  /*ccf0*/  HMMA.16816.F32 R56, R68.reuse, R86, R56 ;  /* 0x000000564438723c */ /* 0x040fe20000001838 */
[----:B------:R-:W2:Y:S05]  /*cd00*/  LDSM.16.MT88.4 R84, [R145+0x9000] ;  /* 0x009000009154783b */ /* 0x000eaa0000004200 */
[C---:B------:R-:W-:Y:S06]  /*cd10*/  HMMA.16816.F32 R60, R68.reuse, R72, R60 ;  /* 0x00000048443c723c */ /* 0x040fec000000183c */
[----:B------:R-:W-:Y:S01]  /*cd20*/  HMMA.16816.F32 R64, R68, R74, R64 ;  /* 0x0000004a4440723c */ /* 0x000fe20000001840 */
[----:B------:R-:W4:Y:S06]  /*cd30*/  LDSM.16.MT88.4 R72, [R144+0x9000] ;  /* 0x009000009048783b */ /* 0x000f2c0000004200 */
[----:B------:R-:W-:Y:S01]  /*cd40*/  F2FP.F16.F32.PACK_AB R69, R142, R129 ;  /* 0x000000818e45723e */ /* 0x000fe200000000ff */
[----:B------:R-:W-:Y:S03]  /*cd50*/  FADD.FTZ R129, R129, R124 ;  /* 0x0000007c81817221 */ /* 0x000fe60000010000 */
[----:B------:R-:W-:Y:S01]  /*cd60*/  F2FP.F16.F32.PACK_AB R71, R138, R131 ;  /* 0x000000838a47723e */ /* 0x000fe200000000ff */
[----:B------:R-:W-:Y:S01]  /*cd70*/  FADD.FTZ R142, R142, R129 ;  /* 0x000000818e8e7221 */ /* 0x000fe20000010000 */
[C---:B------:R-:W-:Y:S01]  /*cd80*/  F2FP.F16.F32.PACK_AB R68, R134.reuse, R133 ;  /* 0x000000858644723e */ /* 0x040fe200000000ff */
[----:B------:R-:W-:Y:S01]  /*cd90*/  FADD.FTZ R133, R133, R128 ;  /* 0x0000008085857221 */ /* 0x000fe20000010000 */
[----:B------:R-:W-:Y:S01]  /*cda0*/  F2FP.F16.F32.PACK_AB R70, R135, R132 ;  /* 0x000000848746723e */ /* 0x000fe200000000ff */
[----:B------:R-:W-:Y:S02]  /*cdb0*/  FADD.FTZ R131, R131, R142 ;  /* 0x0000008e83837221 */ /* 0x000fe40000010000 */
[----:B------:R-:W-:Y:S02]  /*cdc0*/  FADD.FTZ R133, R134, R133 ;  /* 0x0000008586857221 */ /* 0x000fe40000010000 */
[----:B------:R-:W-:Y:S02]  /*cdd0*/  FADD.FTZ R131, R138, R131 ;  /* 0x000000838a837221 */ /* 0x000fe40000010000 */
[C---:B---3--:R-:W-:Y:S03]  /*cde0*/  HMMA.16816.F32 R4, R68.reuse, R76, R4 ;  /* 0x0000004c4404723c */ /* 0x048fe60000001804 */
[----:B------:R-:W-:Y:S01]  /*cdf0*/  FADD.FTZ R132, R132, R133 ;  /* 0x0000008584847221 */ /* 0x000fe20000010000 */
[----:B------:R-:W-:Y:S02]  /*ce00*/  FADD.FTZ R122, R122, R131 ;  /* 0x000000837a7a7221 */ /* 0x000fe40000010000 */
        /* <DEDUP_REMOVED lines=10> */
[C---:B------:R-:W-:Y:S01]  /*ceb0*/  HMMA.16816.F32 R24, R68.reuse, R86, R24 ;  /* 0x000000564418723c */ /* 0x040fe20000001818 */
[----:B------:R-:W-:Y:S04]  /*cec0*/  LDSM.16.MT88.4 R84, [R144+0xb000] ;  /* 0x00b000009054783b */ /* 0x000fe80000004200 */
[----:B------:R-:W-:Y:S01]  /*ced0*/  FADD.FTZ R103, R103, R122 ;  /* 0x0000007a67677221 */ /* 0x000fe20000010000 */
[C---:B----4-:R-:W-:Y:S05]  /*cee0*/  HMMA.16816.F32 R28, R68.reuse, R72, R28 ;  /* 0x00000048441c723c */ /* 0x050fea000000181c */
[----:B------:R-:W-:Y:S01]  /*cef0*/  FADD.FTZ R130, R130, R139 ;  /* 0x0000008b82827221 */ /* 0x000fe20000010000 */
[C---:B------:R-:W-:Y:S01]  /*cf00*/  HMMA.16816.F32 R32, R68.reuse, R74, R32 ;  /* 0x0000004a4420723c */ /* 0x040fe20000001820 */
[----:B------:R-:W2:Y:S04]  /*cf10*/  LDSM.16.MT88.4 R72, [R145+0xb000] ;  /* 0x00b000009148783b */ /* 0x000ea80000004200 */
[----:B------:R-:W-:Y:S01]  /*cf20*/  FADD.FTZ R179, R102, R103 ;  /* 0x0000006766b37221 */ /* 0x000fe20000010000 */
[C---:B---3--:R-:W-:Y:S05]  /*cf30*/  HMMA.16816.F32 R36, R68.reuse, R76, R36 ;  /* 0x0000004c4424723c */ /* 0x048fea0000001824 */
[----:B------:R-:W-:Y:S01]  /*cf40*/  FADD.FTZ R180, R117, R130 ;  /* 0x0000008275b47221 */ /* 0x000fe20000010000 */
[C---:B------:R-:W-:Y:S01]  /*cf50*/  HMMA.16816.F32 R40, R68.reuse, R78, R40 ;  /* 0x0000004e4428723c */ /* 0x040fe20000001828 */
[----:B------:R-:W3:Y:S05]  /*cf60*/  LDSM.16.MT88.4 R76, [R146+0x9800] ;  /* 0x00980000924c783b */ /* 0x000eea0000004200 */
[C---:B-1----:R-:W-:Y:S06]  /*cf70*/  HMMA.16816.F32 R44, R68.reuse, R80, R44 ;  /* 0x00000050442c723c */ /* 0x042fec000000182c */
[C---:B------:R-:W-:Y:S06]  /*cf80*/  HMMA.16816.F32 R48, R68.reuse, R82, R48 ;  /* 0x000000524430723c */ /* 0x040fec0000001830 */
[C---:B--2---:R-:W-:Y:S06]  /*cf90*/  HMMA.16816.F32 R52, R68.reuse, R72, R52 ;  /* 0x000000484434723c */ /* 0x044fec0000001834 */
[C---:B------:R-:W-:Y:S01]  /*cfa0*/  HMMA.16816.F32 R56, R68.reuse, R74, R56 ;  /* 0x0000004a4438723c */ /* 0x040fe20000001838 */
[----:B------:R-:W1:Y:S05]  /*cfb0*/  LDSM.16.MT88.4 R72, [R145+0x9800] ;  /* 0x009800009148783b */ /* 0x000e6a0000004200 */
[C---:B------:R-:W-:Y:S06]  /*cfc0*/  HMMA.16816.F32 R60, R68.reuse, R84, R60 ;  /* 0x00000054443c723c */ /* 0x040fec000000183c */
[----:B------:R-:W-:Y:S01]  /*cfd0*/  HMMA.16816.F32 R64, R68, R86, R64 ;  /* 0x000000564440723c */ /* 0x000fe20000001840 */
[----:B------:R-:W2:Y:S05]  /*cfe0*/  LDSM.16.MT88.4 R68, [R144+0x9800] ;  /* 0x009800009044783b */ /* 0x000eaa0000004200 */
[C---:B------:R-:W-:Y:S03]  /*cff0*/  HMMA.16816.F32 R96, R104.reuse, R92, R4 ;  /* 0x0000005c6860723c */ /* 0x040fe60000001804 */
[----:B------:R-:W4:Y:S03]  /*d000*/  LDSM.16.MT88.4 R4, [R148+0xb800] ;  /* 0x00b800009404783b */ /* 0x000f260000004200 */
[C---:B------:R-:W-:Y:S05]  /*d010*/  HMMA.16816.F32 R92, R104.reuse, R94, R8 ;  /* 0x0000005e685c723c */ /* 0x040fea0000001808 */
[----:B------:R-:W5:Y:S01]  /*d020*/  LDSM.16.MT88.4 R8, [R146+0xb800] ;  /* 0x00b800009208783b */ /* 0x000f620000004200 */
[C---:B---3--:R-:W-:Y:S06]  /*d030*/  HMMA.16816.F32 R88, R104.reuse, R76, R12 ;  /* 0x0000004c6858723c */ /* 0x048fec000000180c */
[C---:B------:R-:W-:Y:S01]  /*d040*/  HMMA.16816.F32 R84, R104.reuse, R78, R16 ;  /* 0x0000004e6854723c */ /* 0x040fe20000001810 */
[----:B------:R-:W3:Y:S05]  /*d050*/  LDSM.16.MT88.4 R12, [R145+0xb800] ;  /* 0x00b80000910c783b */ /* 0x000eea0000004200 */
[C---:B-1----:R-:W-:Y:S03]  /*d060*/  HMMA.16816.F32 R80, R104.reuse, R72, R20 ;  /* 0x000000486850723c */ /* 0x042fe60000001814 */
[----:B------:R-:W1:Y:S03]  /*d070*/  LDSM.16.MT88.4 R16, [R144+0xb800] ;  /* 0x00b800009010783b */ /* 0x000e660000004200 */
[C---:B------:R-:W-:Y:S06]  /*d080*/  HMMA.16816.F32 R76, R104.reuse, R74, R24 ;  /* 0x0000004a684c723c */ /* 0x040fec0000001818 */
[C---:B--2---:R-:W-:Y:S06]  /*d090*/  HMMA.16816.F32 R72, R104.reuse, R68, R28 ;  /* 0x000000446848723c */ /* 0x044fec000000181c */
[C---:B------:R-:W-:Y:S06]  /*d0a0*/  HMMA.16816.F32 R68, R104.reuse, R70, R32 ;  /* 0x000000466844723c */ /* 0x040fec0000001820 */
[C---:B----4-:R-:W-:Y:S06]  /*d0b0*/  HMMA.16816.F32 R36, R104.reuse, R4, R36 ;  /* 0x000000046824723c */ /* 0x050fec0000001824 */
[C---:B------:R-:W-:Y:S06]  /*d0c0*/  HMMA.16816.F32 R40, R104.reuse, R6, R40 ;  /* 0x000000066828723c */ /* 0x040fec0000001828 */
[C---:B-----5:R-:W-:Y:S06]  /*d0d0*/  HMMA.16816.F32 R44, R104.reuse, R8, R44 ;  /* 0x00000008682c723c */ /* 0x060fec000000182c */
        /* <DEDUP_REMOVED lines=8> */
.L_x_6796:
[----:B------:R-:W1:Y:S01]  /*d160*/  SHFL.BFLY PT, R3, R180, 0x2, 0x1f ;  /* 0x0c401f00b4037f89 */ /* 0x000e6200000e0000 */
[----:B------:R-:W2:Y:S01]  /*d170*/  S2UR UR4, SR_CgaCtaId ;  /* 0x00000000000479c3 */ /* 0x000ea20000008800 */
[----:B------:R-:W-:Y:S01]  /*d180*/  MOV R9, 0x3f800000 ;  /* 0x3f80000000097802 */ /* 0x000fe20000000f00 */
[----:B------:R-:W-:Y:S01]  /*d190*/  UMOV UR5, 0x400 ;  /* 0x0000040000057882 */ /* 0x000fe20000000000 */
[----:B------:R-:W3:Y:S01]  /*d1a0*/  SHFL.BFLY PT, R2, R179, 0x2, 0x1f ;  /* 0x0c401f00b3027f89 */ /* 0x000ee200000e0000 */
[----:B------:R-:W-:Y:S02]  /*d1b0*/  MOV R10, 0x3f800000 ;  /* 0x3f800000000a7802 */ /* 0x000fe40000000f00 */
        /* <DEDUP_REMOVED lines=194> */
.L_x_6801:
[----:B------:R-:W2:Y:S01]  /*dde0*/  S2R R4, SR_CTAID.Y ;  /* 0x0000000000047919 */ /* 0x000ea20000002600 */
[----:B------:R-:W2:Y:S08]  /*ddf0*/  S2UR UR6, SR_CTAID.Z ;  /* 0x00000000000679c3 */ /* 0x000eb00000002700 */
[----:B------:R-:W2:Y:S08]  /*de00*/  LDC R7, c[0x0][0x270] ;  /* 0x00009c00ff077b82 */ /* 0x000eb00000000800 */
[----:B------:R-:W3:Y:S01]  /*de10*/  LDC R2, c[0x0][0x2c4] ;  /* 0x0000b100ff027b82 */ /* 0x000ee20000000800 */
[----:B--2---:R-:W-:-:S04]  /*de20*/  IMAD R7, R4, R7, UR6 ;  /* 0x0000000604077e24 */ /* 0x004fc8000f8e0207 */
[----:B---3--:R-:W-:-:S07]  /*de30*/  IMAD R2, R7, R2, RZ ;  /* 0x0000000207027224 */ /* 0x008fce00078e02ff */
.L_x_6802:
        /* <DEDUP_REMOVED lines=22> */
.L_x_6804:
[----:B------:R-:W-:Y:S05]  /*dfa0*/  BSYNC B0 ;  /* 0x0000000000007941 */ /* 0x000fea0003800000 */
.L_x_6803:
        /* <DEDUP_REMOVED lines=57> */
.L_x_6806:
[----:B------:R-:W-:Y:S05]  /*e340*/  BSYNC B0 ;  /* 0x0000000000007941 */ /* 0x000fea0003800000 */
.L_x_6805:
        /* <DEDUP_REMOVED lines=20> */
.L_x_6808:
[----:B------:R-:W-:Y:S05]  /*e490*/  BSYNC B0 ;  /* 0x0000000000007941 */ /* 0x000fea0003800000 */
.L_x_6807:
        /* <DEDUP_REMOVED lines=20> */
.L_x_6810:
[----:B------:R-:W-:Y:S05]  /*e5e0*/  BSYNC B0 ;  /* 0x0000000000007941 */ /* 0x000fea0003800000 */
.L_x_6809:
        /* <DEDUP_REMOVED lines=20> */
.L_x_6811:
        /* <DEDUP_REMOVED lines=13> */
.L_x_8419:


//--------------------- .text._ZN5flash24flash_fwd_splitkv_kernelI23Flash_fwd_kernel_traitsILi128ELi64ELi64ELi4ELb0ELb0EN7cutlass6half_tE19Flash_kernel_traitsILi128ELi64ELi64ELi4ES3_EELb1ELb0ELb0ELb0ELb1ELb0ELb0ELb1EEEvNS_16Flash_fwd_paramsE --------------------------
	.section	.text._ZN5flash24flash_fwd_splitkv_kernelI23Flash_fwd_kernel_traitsILi128ELi64ELi64ELi4ELb0ELb0EN7cutlass6half_tE19Flash_kernel_traitsILi128ELi64ELi64ELi4ES3_EELb1ELb0ELb0ELb0ELb1ELb0ELb0ELb1EEEvNS_16Flash_fwd_paramsE,"ax",@progbits
	.align	128
        .global         _ZN5flash24flash_fwd_splitkv_kernelI23Flash_fwd_kernel_traitsILi128ELi64ELi64ELi4ELb0ELb0EN7cutlass6half_tE19Flash_kernel_traitsILi128ELi64ELi64ELi4ES3_EELb1ELb0ELb0ELb0ELb1ELb0ELb0ELb1EEEvNS_16Flash_fwd_paramsE
        .type           _ZN5flash24flash_fwd_splitkv_kernelI23Flash_fwd_kernel_traitsILi128ELi64ELi64ELi4ELb0ELb0EN7cutlass6half_tE19Flash_kernel_traitsILi128ELi64ELi64ELi4ES3_EELb1ELb0ELb0ELb0ELb1ELb0ELb0ELb1EEEvNS_16Flash_fwd_paramsE,@function
        .size           _ZN5flash24flash_fwd_splitkv_kernelI23Flash_fwd_kernel_traitsILi128ELi64ELi64ELi4ELb0ELb0EN7cutlass6half_tE19Flash_kernel_traitsILi128ELi64ELi64ELi4ES3_EELb1ELb0ELb0ELb0ELb1ELb0ELb0ELb1EEEvNS_16Flash_fwd_paramsE,(.L_x_8420 - _ZN5flash24flash_fwd_splitkv_kernelI23Flash_fwd_kernel_traitsILi128ELi64ELi64ELi4ELb0ELb0EN7cutlass6half_tE19Flash_kernel_traitsILi128ELi64ELi64ELi4ES3_EELb1ELb0ELb0ELb0ELb1ELb0ELb0ELb1EEEvNS_16Flash_fwd_paramsE)
        .other          _ZN5flash24flash_fwd_splitkv_kernelI23Flash_fwd_kernel_traitsILi128ELi64ELi64ELi4ELb0ELb0EN7cutlass6half_tE19Flash_kernel_traitsILi128ELi64ELi64ELi4ES3_EELb1ELb0ELb0ELb0ELb1ELb0ELb0ELb1EEEvNS_16Flash_fwd_paramsE,@"STO_CUDA_ENTRY STV_DEFAULT"
_ZN5flash24flash_fwd_splitkv_kernelI23Flash_fwd_kernel_traitsILi128ELi64ELi64ELi4ELb0ELb0EN7cutlass6half_tE19Flash_kernel_traitsILi128ELi64ELi64ELi4ES3_EELb1ELb0ELb0ELb0ELb1ELb0ELb0ELb1EEEvNS_16Flash_fwd_paramsE:
.text._ZN5flash24flash_fwd_splitkv_kernelI23Flash_fwd_kernel_traitsILi128ELi64ELi64ELi4ELb0ELb0EN7cutlass6half_tE19Flash_kernel_traitsILi128ELi64ELi64ELi4ES3_EELb1ELb0ELb0ELb0ELb1ELb0ELb0ELb1EEEvNS_16Flash_fwd_paramsE:
        /* <DEDUP_REMOVED lines=29> */
[----:B------:R-:W1:Y:S01]  /*01d0*/  S2R R54, SR_TID.X ;  /* 0x0000000000367919 */ /* 0x000e620000002100 */
        /* <DEDUP_REMOVED lines=11> */
.L_x_6812:
[----:B------:R-:W1:Y:S02]  /*0290*/  LDC R7, c[0x0][0x2c8] ;  /* 0x0000b200ff077b82 */ /* 0x000e640000000800 */
.L_x_6813:
        /* <DEDUP_REMOVED lines=17> */
[----:B------:R-:W-:-:S03]  /*03b0*/  UIADD3 UR5, UR5, 0x3f, URZ ;  /* 0x0000003f05057890 */ /* 0x000fc6000fffe03f */
[----:B------:R-:W-:Y:S01]  /*03c0*/  @!P1 SEL R3, R4, RZ, P0 ;  /* 0x000000ff04039207 */ /* 0x000fe20000000000 */
[----:B------:R-:W-:Y:S01]  /*03d0*/  USHF.R.S32.HI UR4, URZ, 0x1f, UR5 ;  /* 0x0000001f3f047899 */ /* 0x000fe20008011405 */
[----:B------:R-:W-:-:S03]  /*03e0*/  IADD3 R4, -R159, 0x7f, R56 ;  /* 0x0000007f9f047810 */ /* 0x000fc60007ffe138 */
[----:B------:R-:W-:Y:S01]  /*03f0*/  @!P1 IMAD.IADD R58, R66, 0x1, R3 ;  /* 0x00000001423a9824 */ /* 0x000fe200078e0203 */
[----:B------:R-:W-:-:S03]  /*0400*/  ULEA.HI UR4, UR4, UR5, URZ, 0x6 ;  /* 0x0000000504047291 */ /* 0x000fc6000f8f303f */
[----:B------:R-:W-:Y:S01]  /*0410*/  VIADD R2, R58, 0x3f ;  /* 0x0000003f3a027836 */ /* 0x000fe20000000000 */
[----:B------:R-:W-:Y:S01]  /*0420*/  USHF.R.S32.HI UR4, URZ, 0x6, UR4 ;  /* 0x000000063f047899 */ /* 0x000fe20008011404 */
[----:B--2---:R-:W-:-:S03]  /*0430*/  IADD3 R4, R4, R5, R58 ;  /* 0x0000000504047210 */ /* 0x004fc60007ffe03a */
[----:B------:R-:W-:Y:S02]  /*0440*/  SHF.R.S32.HI R5, RZ, 0x1f, R2 ;  /* 0x0000001fff057819 */ /* 0x000fe40000011402 */
[----:B------:R-:W-:Y:S02]  /*0450*/  SHF.R.S32.HI R3, RZ, 0x1f, R4 ;  /* 0x0000001fff037819 */ /* 0x000fe40000011404 */
[----:B------:R-:W-:Y:S02]  /*0460*/  LEA.HI R5, R5, R2, RZ, 0x6 ;  /* 0x0000000205057211 */ /* 0x000fe400078f30ff */
[----:B------:R-:W-:Y:S02]  /*0470*/  LEA.HI R3, R3, R4, RZ, 0x6 ;  /* 0x0000000403037211 */ /* 0x000fe400078f30ff */
[----:B------:R-:W-:Y:S02]  /*0480*/  SHF.R.S32.HI R5, RZ, 0x6, R5 ;  /* 0x00000006ff057819 */ /* 0x000fe40000011405 */
[----:B------:R-:W-:-:S04]  /*0490*/  SHF.R.S32.HI R102, RZ, 0x6, R3 ;  /* 0x00000006ff667819 */ /* 0x000fc80000011403 */
[----:B------:R-:W-:-:S04]  /*04a0*/  VIMNMX3 R102, R5, UR4, R102, PT ;  /* 0x0000000405667c0f */ /* 0x000fc8000b800166 */
[----:B------:R-:W-:-:S13]  /*04b0*/  ISETP.GT.AND P0, PT, R102, RZ, PT ;  /* 0x000000ff6600720c */ /* 0x000fda0003f04270 */
[----:B------:R-:W-:Y:S05]  /*04c0*/  @P0 BRA `(.L_x_6814) ;  /* 0x0000000400e80947 */ /* 0x000fea0003800000 */
[----:B------:R-:W-:Y:S01]  /*04d0*/  ISETP.NE.AND P0, PT, R160, -0x1, PT ;  /* 0xffffffffa000780c */ /* 0x000fe20003f05270 */
[----:B------:R-:W1:Y:S01]  /*04e0*/  LDC.64 R4, c[0x0][0x298] ;  /* 0x0000a600ff047b82 */ /* 0x000e620000000a00 */
[----:B------:R-:W-:Y:S01]  /*04f0*/  SHF.R.S32.HI R7, RZ, 0x1f, R54 ;  /* 0x0000001fff077819 */ /* 0x000fe20000011436 */
[----:B------:R-:W-:Y:S01]  /*0500*/  IMAD.IADD R159, R159, 0x1, -R56 ;  /* 0x000000019f9f7824 */ /* 0x000fe200078e0a38 */
[----:B------:R-:W-:Y:S01]  /*0510*/  ULDC.64 UR4, c[0x0][0x2a0] ;  /* 0x0000a80000047ab9 */ /* 0x000fe20000000a00 */
[----:B------:R-:W-:Y:S01]  /*0520*/  ULDC UR8, c[0x0][0x270] ;  /* 0x00009c0000087ab9 */ /* 0x000fe20000000800 */
[----:B------:R-:W-:Y:S01]  /*0530*/  LEA.HI R0, R7, R54, RZ, 0x3 ;  /* 0x0000003607007211 */ /* 0x000fe200078f18ff */
[----:B------:R-:W-:Y:S01]  /*0540*/  BSSY B0, `(.L_x_6815) ;  /* 0x0000031000007945 */ /* 0x000fe20003800000 */
[----:B------:R-:W-:Y:S02]  /*0550*/  LOP3.LUT P6, RZ, R54, 0x7, RZ, 0xc0, !PT ;  /* 0x0000000736ff7812 */ /* 0x000fe400078cc0ff */
[----:B------:R-:W-:-:S02]  /*0560*/  LOP3.LUT R7, R0, 0x1ffffff8, RZ, 0xc0, !PT ;  /* 0x1ffffff800077812 */ /* 0x000fc400078ec0ff */
[----:B------:R-:W-:Y:S01]  /*0570*/  SHF.R.S32.HI R0, RZ, 0x3, R0 ;  /* 0x00000003ff007819 */ /* 0x000fe20000011400 */
[----:B------:R-:W2:Y:S02]  /*0580*/  @!P0 LDC.64 R2, c[0x0][0x290] ;  /* 0x0000a400ff028b82 */ /* 0x000ea40000000a00 */
[----:B------:R-:W-:Y:S01]  /*0590*/  IMAD.IADD R7, R54, 0x1, -R7 ;  /* 0x0000000136077824 */ /* 0x000fe200078e0a07 */
[----:B------:R-:W-:-:S03]  /*05a0*/  ISETP.GE.OR P5, PT, R0, R159, P6 ;  /* 0x0000009f0000720c */ /* 0x000fc600037a6670 */
[----:B------:R-:W-:Y:S01]  /*05b0*/  IMAD.SHL.U32 R12, R7, 0x8, RZ ;  /* 0x00000008070c7824 */ /* 0x000fe200078e00ff */
[----:B------:R-:W-:-:S04]  /*05c0*/  SHF.R.S32.HI R7, RZ, 0x1f, R56 ;  /* 0x0000001fff077819 */ /* 0x000fc80000011438 */
[--C-:B------:R-:W-:Y:S01]  /*05d0*/  SHF.R.S32.HI R13, RZ, 0x1f, R12.reuse ;  /* 0x0000001fff0d7819 */ /* 0x100fe2000001140c */
[-C--:B-1----:R-:W-:Y:S02]  /*05e0*/  IMAD R7, R7, R4.reuse, RZ ;  /* 0x0000000407077224 */ /* 0x082fe400078e02ff */
[----:B------:R-:W-:-:S04]  /*05f0*/  IMAD.WIDE.U32 R12, R56, R4, R12 ;  /* 0x00000004380c7225 */ /* 0x000fc800078e000c */
[----:B------:R-:W-:Y:S02]  /*0600*/  IMAD R7, R56, R5, R7 ;  /* 0x0000000538077224 */ /* 0x000fe400078e0207 */
[-C--:B--2---:R-:W-:Y:S02]  /*0610*/  @!P0 IMAD R6, R9, R2.reuse, RZ ;  /* 0x0000000209068224 */ /* 0x084fe400078e02ff */
[----:B------:R-:W-:-:S04]  /*0620*/  @!P0 IMAD.WIDE.U32 R10, R25, R2, RZ ;  /* 0x00000002190a8225 */ /* 0x000fc800078e00ff */
[----:B------:R-:W-:-:S04]  /*0630*/  @P0 IMAD.WIDE.U32 R8, R160, R4, RZ ;  /* 0x00000004a0080225 */ /* 0x000fc800078e00ff */
[----:B------:R-:W-:Y:S01]  /*0640*/  @!P0 IMAD R3, R25, R3, R6 ;  /* 0x0000000319038224 */ /* 0x000fe200078e0206 */
[----:B------:R-:W-:Y:S01]  /*0650*/  IADD3 R6, R0, 0x10, RZ ;  /* 0x0000001000067810 */ /* 0x000fe20007ffe0ff */
[----:B------:R-:W-:Y:S02]  /*0660*/  @!P0 IMAD.MOV.U32 R8, RZ, RZ, R10 ;  /* 0x000000ffff088224 */ /* 0x000fe400078e000a */
[----:B------:R-:W-:Y:S01]  /*0670*/  @P0 IMAD R160, R160, R5, R9 ;  /* 0x00000005a0a00224 */ /* 0x000fe200078e0209 */
[----:B------:R-:W-:Y:S01]  /*0680*/  @!P0 IADD3 R160, R11, R3, RZ ;  /* 0x000000030ba08210 */ /* 0x000fe20007ffe0ff */
[--C-:B------:R-:W-:Y:S01]  /*0690*/  IMAD R25, R25, UR8, R128.reuse ;  /* 0x0000000819197c24 */ /* 0x100fe2000f8e0280 */
[----:B------:R-:W-:Y:S01]  /*06a0*/  IADD3 R8, P0, R8, R12, RZ ;  /* 0x0000000c08087210 */ /* 0x000fe20007f1e0ff */
[----:B------:R-:W-:Y:S01]  /*06b0*/  VIADD R2, R0, 0x20 ;  /* 0x0000002000027836 */ /* 0x000fe20000000000 */
[----:B------:R-:W-:Y:S02]  /*06c0*/  SHF.R.S32.HI R3, RZ, 0x1f, R128 ;  /* 0x0000001fff037819 */ /* 0x000fe40000011480 */
[----:B------:R-:W-:-:S02]  /*06d0*/  IADD3.X R9, R160, R13, R7, P0, !PT ;  /* 0x0000000da0097210 */ /* 0x000fc400007fe407 */
[-C--:B------:R-:W-:Y:S01]  /*06e0*/  ISETP.GE.AND P0, PT, R0, R159.reuse, PT ;  /* 0x0000009f0000720c */ /* 0x080fe20003f06270 */
[----:B------:R-:W-:Y:S01]  /*06f0*/  IMAD R3, R3, UR4, RZ ;  /* 0x0000000403037c24 */ /* 0x000fe2000f8e02ff */
[CC--:B------:R-:W-:Y:S02]  /*0700*/  ISETP.GE.AND P2, PT, R6.reuse, R159.reuse, PT ;  /* 0x0000009f0600720c */ /* 0x0c0fe40003f46270 */
[-C--:B------:R-:W-:Y:S01]  /*0710*/  ISETP.GE.OR P4, PT, R6, R159.reuse, P6 ;  /* 0x0000009f0600720c */ /* 0x080fe20003786670 */
[----:B------:R-:W-:Y:S01]  /*0720*/  IMAD R15, R128, UR5, R3 ;  /* 0x00000005800f7c24 */ /* 0x000fe2000f8e0203 */
[-C--:B------:R-:W-:Y:S01]  /*0730*/  ISETP.GE.AND P1, PT, R2, R159.reuse, PT ;  /* 0x0000009f0200720c */ /* 0x080fe20003f26270 */
[----:B------:R-:W-:Y:S01]  /*0740*/  IMAD.WIDE.U32 R128, R128, UR4, R8 ;  /* 0x0000000480807c25 */ /* 0x000fe2000f8e0008 */
[----:B------:R-:W-:Y:S01]  /*0750*/  ULDC UR4, c[0x0][0x2c4] ;  /* 0x0000b10000047ab9 */ /* 0x000fe20000000800 */
[----:B------:R-:W-:Y:S02]  /*0760*/  ISETP.GE.OR P3, PT, R2, R159, P6 ;  /* 0x0000009f0200720c */ /* 0x000fe40003766670 */
[----:B------:R-:W-:Y:S01]  /*0770*/  IMAD R3, R25, UR4, R56 ;  /* 0x0000000419037c24 */ /* 0x000fe2000f8e0238 */
[----:B------:R-:W-:-:S02]  /*0780*/  SHF.R.S32.HI R8, RZ, 0x1f, R0 ;  /* 0x0000001fff087819 */ /* 0x000fc40000011400 */
[----:B------:R-:W-:Y:S01]  /*0790*/  IADD3 R15, R129, R15, RZ ;  /* 0x0000000f810f7210 */ /* 0x000fe20007ffe0ff */
[----:B------:R-:W-:Y:S07]  /*07a0*/  @P0 BRA `(.L_x_6816) ;  /* 0x0000000000280947 */ /* 0x000fee0003800000 */
        /* <DEDUP_REMOVED lines=10> */
.L_x_6816:
[----:B------:R-:W-:Y:S05]  /*0850*/  BSYNC B0 ;  /* 0x0000000000007941 */ /* 0x000fea0003800000 */
.L_x_6815:
        /* <DEDUP_REMOVED lines=17> */
.L_x_6818:
[----:B------:R-:W-:Y:S05]  /*0970*/  BSYNC B0 ;  /* 0x0000000000007941 */ /* 0x000fea0003800000 */
.L_x_6817:
        /* <DEDUP_REMOVED lines=16> */
.L_x_6820:
[----:B------:R-:W-:Y:S05]  /*0a80*/  BSYNC B0 ;  /* 0x0000000000007941 */ /* 0x000fea0003800000 */
.L_x_6819:
        /* <DEDUP_REMOVED lines=14> */
.L_x_6822:
[----:B------:R-:W-:Y:S05]  /*0b70*/  BSYNC B0 ;  /* 0x0000000000007941 */ /* 0x000fea0003800000 */
.L_x_6821:
[----:B------:R-:W-:Y:S01]  /*0b80*/  ISETP.GE.OR P6, PT, R10, R159, P6 ;  /* 0x0000009f0a00720c */ /* 0x000fe200037c6670 */
[----:B------:R-:W-:Y:S01]  /*0b90*/  ULDC.64 UR4, c[0x0][0x2b0] ;  /* 0x0000ac0000047ab9 */ /* 0x000fe20000000a00 */
[----:B------:R-:W-:Y:S01]  /*0ba0*/  LEA.HI.X.SX32 R3, R3, R8, 0x1, P0 ;  /* 0x0000000803037211 */ /* 0x000fe200000f0eff */
[----:B------:R-:W-:Y:S01]  /*0bb0*/  @!P5 IMAD.MOV.U32 R9, RZ, RZ, 0x7f800000 ;  /* 0x7f800000ff09d424 */ /* 0x000fe200078e00ff */
[C---:B------:R-:W-:Y:S01]  /*0bc0*/  LEA R2, P0, R6.reuse, UR4, 0x2 ;  /* 0x0000000406027c11 */ /* 0x040fe2000f8010ff */
[----:B------:R-:W-:Y:S02]  /*0bd0*/  @!P4 IMAD.MOV.U32 R7, RZ, RZ, 0x7f800000 ;  /* 0x7f800000ff07c424 */ /* 0x000fe400078e00ff */
[----:B---3--:R-:W-:Y:S01]  /*0be0*/  @!P3 IMAD.MOV.U32 R5, RZ, RZ, 0x7f800000 ;  /* 0x7f800000ff05b424 */ /* 0x008fe200078e00ff */
        /* <DEDUP_REMOVED lines=8> */
.L_x_6814:
[----:B------:R-:W1:Y:S01]  /*0c70*/  LDC.64 R2, c[0x0][0x368] ;  /* 0x0000da00ff027b82 */ /* 0x000e620000000a00 */
        /* <DEDUP_REMOVED lines=11> */
[----:B-1----:R-:W1:Y:S02]  /*0d30*/  LDC.64 R2, c[0x0][0x378] ;  /* 0x0000de00ff027b82 */ /* 0x002e640000000a00 */
        /* <DEDUP_REMOVED lines=9> */
.L_x_6823:
        /* <DEDUP_REMOVED lines=15> */
[----:B------:R-:W1:Y:S04]  /*0ec0*/  LDC R5, c[0x0][0x278] ;  /* 0x00009e00ff057b82 */ /* 0x000e680000000800 */
        /* <DEDUP_REMOVED lines=28> */
[----:B------:R-:W-:Y:S02]  /*1090*/  IMAD R3, R2, R3, R6 ;  /* 0x0000000302037224 */ /* 0x000fe400078e0206 */
[----:B------:R-:W-:-:S03]  /*10a0*/  IMAD.MOV R6, RZ, RZ, -R15 ;  /* 0x000000ffff067224 */ /* 0x000fc600078e0a0f */
[----:B------:R-:W-:Y:S01]  /*10b0*/  ISETP.GT.U32.AND P1, PT, R2, R3, PT ;  /* 0x000000030200720c */ /* 0x000fe20003f24070 */
[----:B------:R-:W-:-:S12]  /*10c0*/  IMAD R21, R8, R6, R7 ;  /* 0x0000000608157224 */ /* 0x000fd800078e0207 */
        /* <DEDUP_REMOVED lines=22> */
[----:B------:R-:W-:Y:S01]  /*1230*/  IMAD.WIDE.U32 R14, R21, R134, R14 ;  /* 0x00000086150e7225 */ /* 0x000fe200078e000e */
[----:B------:R-:W-:-:S03]  /*1240*/  MOV R8, R12 ;  /* 0x0000000c00087202 */ /* 0x000fc60000000f00 */
[----:B------:R-:W-:Y:S01]  /*1250*/  IMAD R6, R21, R135, R6 ;  /* 0x0000008715067224 */ /* 0x000fe200078e0206 */
[----:B------:R-:W-:-:S03]  /*1260*/  MOV R22, R14 ;  /* 0x0000000e00167202 */ /* 0x000fc60000000f00 */
[----:B------:R-:W-:Y:S02]  /*1270*/  IMAD.IADD R23, R15, 0x1, R6 ;  /* 0x000000010f177824 */ /* 0x000fe400078e0206 */
[----:B------:R-:W-:Y:S02]  /*1280*/  IMAD R15, R5, UR4, RZ ;  /* 0x00000004050f7c24 */ /* 0x000fe4000f8e02ff */
[----:B-----5:R-:W-:-:S04]  /*1290*/  IMAD.WIDE.U32 R24, R4, UR4, R22 ;  /* 0x0000000404187c25 */ /* 0x020fc8000f8e0016 */
[----:B------:R-:W-:Y:S01]  /*12a0*/  IMAD R15, R4, UR5, R15 ;  /* 0x00000005040f7c24 */ /* 0x000fe2000f8e020f */
[----:B------:R-:W-:Y:S01]  /*12b0*/  MOV R6, R24 ;  /* 0x0000001800067202 */ /* 0x000fe20000000f00 */
[----:B------:R-:W-:-:S03]  /*12c0*/  IMAD.IADD R23, R13, 0x1, R3 ;  /* 0x000000010d177824 */ /* 0x000fc600078e0203 */
[----:B------:R-:W-:Y:S01]  /*12d0*/  IADD3 R15, R25, R15, RZ ;  /* 0x0000000f190f7210 */ /* 0x000fe20007ffe0ff */
[----:B------:R-:W-:Y:S06]  /*12e0*/  BRA `(.L_x_6825) ;  /* 0x0000000400487947 */ /* 0x000fec0003800000 */
.L_x_6824:
[----:B------:R-:W1:Y:S01]  /*12f0*/  LDC R21, c[0x0][0x278] ;  /* 0x00009e00ff157b82 */ /* 0x000e620000000800 */
[----:B------:R-:W-:-:S13]  /*1300*/  ISETP.NE.AND P4, PT, R15, -0x1, PT ;  /* 0xffffffff0f00780c */ /* 0x000fda0003f85270 */
[----:B------:R-:W2:Y:S01]  /*1310*/  @P4 LDC.64 R134, c[0x0][0x248] ;  /* 0x00009200ff864b82 */ /* 0x000ea20000000a00 */
[----:B------:R-:W-:-:S07]  /*1320*/  @P4 IMAD.IADD R22, R0, 0x1, R15 ;  /* 0x0000000100164824 */ /* 0x000fce00078e020f */
[----:B------:R-:W3:Y:S01]  /*1330*/  @P4 LDC.64 R12, c[0x0][0x250] ;  /* 0x00009400ff0c4b82 */ /* 0x000ee20000000a00 */
[----:B-1----:R-:W-:-:S04]  /*1340*/  IABS R3, R21 ;  /* 0x0000001500037213 */ /* 0x002fc80000000000 */
[----:B------:R-:W1:Y:S08]  /*1350*/  I2F.RP R5, R3 ;  /* 0x0000000300057306 */ /* 0x000e700000209400 */
[----:B-1----:R-:W1:Y:S02]  /*1360*/  MUFU.RCP R6, R5 ;  /* 0x0000000500067308 */ /* 0x002e640000001000 */
[----:B-1----:R-:W-:-:S02]  /*1370*/  VIADD R6, R6, 0xffffffe ;  /* 0x0ffffffe06067836 */ /* 0x002fc40000000000 */
[----:B--2---:R-:W-:-:S04]  /*1380*/  @P4 IMAD R5, R22, R135, RZ ;  /* 0x0000008716054224 */ /* 0x004fc800078e02ff */
[----:B------:R-:W1:Y:S01]  /*1390*/  F2I.FTZ.U32.TRUNC.NTZ R7, R6 ;  /* 0x0000000600077305 */ /* 0x000e62000021f000 */
[----:B------:R-:W-:-:S05]  /*13a0*/  @P4 IMAD.WIDE.U32 R22, R22, R134, RZ ;  /* 0x0000008616164225 */ /* 0x000fca00078e00ff */
[----:B------:R-:W-:Y:S01]  /*13b0*/  @P4 IADD3 R5, R23, R5, RZ ;  /* 0x0000000517054210 */ /* 0x000fe20007ffe0ff */
[----:B-1----:R-:W-:Y:S01]  /*13c0*/  IMAD.MOV R2, RZ, RZ, -R7 ;  /* 0x000000ffff027224 */ /* 0x002fe200078e0a07 */
[----:B------:R-:W-:-:S03]  /*13d0*/  MOV R6, RZ ;  /* 0x000000ff00067202 */ /* 0x000fc60000000f00 */
[----:B------:R-:W-:Y:S01]  /*13e0*/  IMAD R4, R2, R3, RZ ;  /* 0x0000000302047224 */ /* 0x000fe200078e02ff */
[----:B------:R-:W-:-:S03]  /*13f0*/  IABS R2, R128 ;  /* 0x0000008000027213 */ /* 0x000fc60000000000 */
[----:B------:R-:W-:Y:S01]  /*1400*/  IMAD.HI.U32 R7, R7, R4, R6 ;  /* 0x0000000407077227 */ /* 0x000fe200078e0006 */
[----:B------:R-:W-:-:S03]  /*1410*/  @P4 MOV R6, R22 ;  /* 0x0000001600064202 */ /* 0x000fc60000000f00 */
[----:B------:R-:W-:-:S04]  /*1420*/  IMAD.MOV.U32 R4, RZ, RZ, R2 ;  /* 0x000000ffff047224 */ /* 0x000fc800078e0002 */
[----:B------:R-:W-:Y:S01]  /*1430*/  IMAD.HI.U32 R10, R7, R4, RZ ;  /* 0x00000004070a7227 */ /* 0x000fe200078e00ff */
[----:B------:R-:W-:-:S03]  /*1440*/  LEA R7, R102, 0xffffffc0, 0x6 ;  /* 0xffffffc066077811 */ /* 0x000fc600078e30ff */
[----:B------:R-:W-:Y:S01]  /*1450*/  IMAD.MOV R2, RZ, RZ, -R10 ;  /* 0x000000ffff027224 */ /* 0x000fe200078e0a0a */
[----:B------:R-:W-:-:S03]  /*1460*/  SHF.R.S32.HI R19, RZ, 0x1f, R7 ;  /* 0x0000001fff137819 */ /* 0x000fc60000011407 */
[----:B------:R-:W-:Y:S01]  /*1470*/  IMAD R2, R3, R2, R4 ;  /* 0x0000000203027224 */ /* 0x000fe200078e0204 */
[----:B------:R-:W-:-:S04]  /*1480*/  LOP3.LUT R4, R128, R21, RZ, 0x3c, !PT ;  /* 0x0000001580047212 */ /* 0x000fc800078e3cff */
[----:B------:R-:W-:Y:S02]  /*1490*/  ISETP.GT.U32.AND P0, PT, R3, R2, PT ;  /* 0x000000020300720c */ /* 0x000fe40003f04070 */
[----:B------:R-:W-:-:S11]  /*14a0*/  ISETP.GE.AND P1, PT, R4, RZ, PT ;  /* 0x000000ff0400720c */ /* 0x000fd60003f26270 */
[-C--:B------:R-:W-:Y:S02]  /*14b0*/  @!P0 IADD3 R2, R2, -R3.reuse, RZ ;  /* 0x8000000302028210 */ /* 0x080fe40007ffe0ff */
[----:B------:R-:W-:Y:S02]  /*14c0*/  @!P0 IADD3 R10, R10, 0x1, RZ ;  /* 0x000000010a0a8810 */ /* 0x000fe40007ffe0ff */
[----:B------:R-:W-:Y:S02]  /*14d0*/  ISETP.GE.U32.AND P2, PT, R2, R3, PT ;  /* 0x000000030200720c */ /* 0x000fe40003f46070 */
[----:B------:R-:W1:Y:S01]  /*14e0*/  LDC.64 R2, c[0x0][0x260] ;  /* 0x00009800ff027b82 */ /* 0x000e620000000a00 */
[----:B------:R-:W-:-:S10]  /*14f0*/  ISETP.NE.AND P0, PT, R21, RZ, PT ;  /* 0x000000ff1500720c */ /* 0x000fd40003f05270 */
[----:B------:R-:W-:-:S04]  /*1500*/  @P2 VIADD R10, R10, 0x1 ;  /* 0x000000010a0a2836 */ /* 0x000fc80000000000 */
[----:B------:R-:W-:Y:S01]  /*1510*/  @!P1 IMAD.MOV R10, RZ, RZ, -R10 ;  /* 0x000000ffff0a9224 */ /* 0x000fe200078e0a0a */
[----:B---3--:R-:W-:Y:S06]  /*1520*/  @P4 BRA `(.L_x_6826) ;  /* 0x0000000000344947 */ /* 0x008fec0003800000 */
        /* <DEDUP_REMOVED lines=13> */
.L_x_6826:
        /* <DEDUP_REMOVED lines=8> */
[----:B------:R-:W-:Y:S01]  /*1680*/  @P4 IMAD.WIDE.U32 R22, R15, R12, RZ ;  /* 0x0000000c0f164225 */ /* 0x000fe200078e00ff */
[----:B------:R-:W-:-:S03]  /*1690*/  IADD3 R21, R21, R4, RZ ;  /* 0x0000000415157210 */ /* 0x000fc60007ffe0ff */
[----:B-1----:R-:W-:Y:S01]  /*16a0*/  IMAD R4, R5, R2, RZ ;  /* 0x0000000205047224 */ /* 0x002fe200078e02ff */
[----:B------:R-:W-:Y:S01]  /*16b0*/  @P4 MOV R8, R22 ;  /* 0x0000001600084202 */ /* 0x000fe20000000f00 */
[----:B------:R-:W-:-:S04]  /*16c0*/  IMAD.WIDE.U32 R20, R10, R2, R20 ;  /* 0x000000020a147225 */ /* 0x000fc800078e0014 */
[----:B------:R-:W-:Y:S01]  /*16d0*/  IMAD R3, R10, R3, R4 ;  /* 0x000000030a037224 */ /* 0x000fe200078e0204 */
[----:B------:R-:W-:Y:S01]  /*16e0*/  MOV R6, R20 ;  /* 0x0000001400067202 */ /* 0x000fe20000000f00 */
[----:B------:R-:W-:Y:S01]  /*16f0*/  @P4 IMAD R23, R15, R13, R23 ;  /* 0x0000000d0f174224 */ /* 0x000fe200078e0217 */
[----:B------:R-:W-:Y:S02]  /*1700*/  MOV R4, R10 ;  /* 0x0000000a00047202 */ /* 0x000fe40000000f00 */
        /* <DEDUP_REMOVED lines=16> */
.L_x_6825:
[----:B------:R1:W5:Y:S01]  /*1810*/  @P5 LDG.E R0, desc[UR6][R130.64] ;  /* 0x0000000682005981 */ /* 0x000362000c1e1900 */
[----:B------:R-:W-:Y:S01]  /*1820*/  ISETP.NE.AND P0, PT, R160, -0x1, PT ;  /* 0xffffffffa000780c */ /* 0x000fe20003f05270 */
[----:B------:R-:W2:Y:S01]  /*1830*/  LDC.64 R2, c[0x0][0x240] ;  /* 0x00009000ff027b82 */ /* 0x000ea20000000a00 */
[----:B------:R-:W-:Y:S01]  /*1840*/  SHF.R.S32.HI R121, RZ, 0x1f, R54 ;  /* 0x0000001fff797819 */ /* 0x000fe20000011436 */
[----:B------:R-:W-:Y:S01]  /*1850*/  ULDC.64 UR4, c[0x0][0x268] ;  /* 0x00009a0000047ab9 */ /* 0x000fe20000000a00 */
[----:B------:R-:W-:Y:S01]  /*1860*/  SHF.R.S32.HI R65, RZ, 0x1f, R66 ;  /* 0x0000001fff417819 */ /* 0x000fe20000011442 */
[----:B------:R-:W-:Y:S01]  /*1870*/  IMAD.MOV.U32 R43, RZ, RZ, 0x20 ;  /* 0x00000020ff2b7424 */ /* 0x000fe200078e00ff */
[----:B------:R-:W-:Y:S01]  /*1880*/  LEA.HI R57, R121, R54, RZ, 0x3 ;  /* 0x0000003679397211 */ /* 0x000fe200078f18ff */
[----:B------:R-:W-:Y:S01]  /*1890*/  IMAD.SHL.U32 R97, R134, 0x10, RZ ;  /* 0x0000001086617824 */ /* 0x000fe200078e00ff */
[----:B------:R-:W-:Y:S01]  /*18a0*/  LEA.HI R65, R65, R66, RZ, 0x6 ;  /* 0x0000004241417211 */ /* 0x000fe200078f30ff */
[----:B------:R-:W3:Y:S01]  /*18b0*/  LDC R119, c[0x0][0x2e0] ;  /* 0x0000b800ff777b82 */ /* 0x000ee20000000800 */
[----:B------:R-:W-:-:S02]  /*18c0*/  SHF.R.S32.HI R126, RZ, 0x3, R57 ;  /* 0x00000003ff7e7819 */ /* 0x000fc40000011439 */
[----:B------:R-:W-:Y:S02]  /*18d0*/  LOP3.LUT R57, R57, 0xfffffff8, RZ, 0xc0, !PT ;  /* 0xfffffff839397812 */ /* 0x000fe400078ec0ff */
[----:B------:R-:W-:Y:S01]  /*18e0*/  SHF.R.S32.HI R127, RZ, 0x1f, R126 ;  /* 0x0000001fff7f7819 */ /* 0x000fe2000001147e */
[----:B------:R-:W-:Y:S01]  /*18f0*/  IMAD.SHL.U32 R27, R126, 0x40, RZ ;  /* 0x000000407e1b7824 */ /* 0x000fe200078e00ff */
[----:B------:R-:W-:Y:S01]  /*1900*/  SHF.R.S32.HI R65, RZ, 0x6, R65 ;  /* 0x00000006ff417819 */ /* 0x000fe20000011441 */
[----:B------:R-:W4:Y:S01]  /*1910*/  @!P0 LDC.64 R12, c[0x0][0x228] ;  /* 0x00008a00ff0c8b82 */ /* 0x000f220000000a00 */
[----:B------:R-:W-:Y:S01]  /*1920*/  IMAD.IADD R57, R54, 0x1, -R57 ;  /* 0x0000000136397824 */ /* 0x000fe200078e0a39 */
[----:B------:R-:W-:Y:S02]  /*1930*/  MOV R45, 0x10 ;  /* 0x00000010002d7802 */ /* 0x000fe40000000f00 */
[----:B------:R-:W-:Y:S01]  /*1940*/  LOP3.LUT R27, R27, 0x1c0, RZ, 0xc0, !PT ;  /* 0x000001c01b1b7812 */ /* 0x000fe200078ec0ff */
[----:B------:R-:W-:Y:S01]  /*1950*/  IMAD.SHL.U32 R16, R57, 0x8, RZ ;  /* 0x0000000839107824 */ /* 0x000fe200078e00ff */
[----:B------:R-:W-:-:S02]  /*1960*/  VIMNMX R65, RZ, R65, !PT ;  /* 0x00000041ff417248 */ /* 0x000fc40007fe0100 */
[----:B------:R-:W-:Y:S01]  /*1970*/  SHF.R.U32.HI R122, RZ, 0x3, R27 ;  /* 0x00000003ff7a7819 */ /* 0x000fe2000001161b */
[C---:B--2---:R-:W-:Y:S01]  /*1980*/  @P0 IMAD.WIDE.U32 R28, R160.reuse, R2, RZ ;  /* 0x00000002a01c0225 */ /* 0x044fe200078e00ff */
[----:B-----5:R-:W-:Y:S01]  /*1990*/  LOP3.LUT R25, R27, 0x38, R16, 0xf8, !PT ;  /* 0x000000381b197812 */ /* 0x020fe200078ef810 */
[----:B------:R-:W2:Y:S01]  /*19a0*/  LDC.64 R132, c[0x0][0x250] ;  /* 0x00009400ff847b82 */ /* 0x000ea20000000a00 */
[----:B------:R-:W-:Y:S02]  /*19b0*/  LEA.HI R27, R121, R54, RZ, 0x6 ;  /* 0x00000036791b7211 */ /* 0x000fe400078f30ff */
[----:B------:R-:W-:Y:S01]  /*19c0*/  LOP3.LUT R122, R25, R122, RZ, 0x3c, !PT ;  /* 0x0000007a197a7212 */ /* 0x000fe200078e3cff */
[----:B------:R-:W-:Y:S01]  /*19d0*/  @P0 IMAD R25, R160, R3, R29 ;  /* 0x00000003a0190224 */ /* 0x000fe200078e021d */
[----:B------:R-:W-:Y:S01]  /*19e0*/  LEA.HI R121, R121, R54, RZ, 0x4 ;  /* 0x0000003679797211 */ /* 0x000fe200078f20ff */
[----:B------:R-:W-:Y:S01]  /*19f0*/  IMAD.SHL.U32 R27, R27, 0x8, RZ ;  /* 0x000000081b1b7824 */ /* 0x000fe200078e00ff */
[----:B------:R-:W-:-:S02]  /*1a00*/  @P0 MOV R10, R28 ;  /* 0x0000001c000a0202 */ /* 0x000fc40000000f00 */
[----:B---3--:R-:W-:Y:S02]  /*1a10*/  LEA.HI R119, R119, R119, RZ, 0x1 ;  /* 0x0000007777777211 */ /* 0x008fe400078f08ff */
[----:B------:R-:W-:Y:S01]  /*1a20*/  LOP3.LUT R122, R122, 0xfffffe00, R27, 0xf8, !PT ;  /* 0xfffffe007a7a7812 */ /* 0x000fe200078ef81b */
[-C--:B----4-:R-:W-:Y:S01]  /*1a30*/  @!P0 IMAD R14, R9, R12.reuse, RZ ;  /* 0x0000000c090e8224 */ /* 0x090fe200078e02ff */
[----:B------:R-:W-:Y:S01]  /*1a40*/  LOP3.LUT R27, R121, 0xfffffff0, RZ, 0xc0, !PT ;  /* 0xfffffff0791b7812 */ /* 0x000fe200078ec0ff */
[C---:B------:R-:W-:Y:S01]  /*1a50*/  @!P0 IMAD.WIDE.U32 R28, R11.reuse, R12, RZ ;  /* 0x0000000c0b1c8225 */ /* 0x040fe200078e00ff */
[----:B------:R-:W-:Y:S02]  /*1a60*/  SHF.R.S32.HI R117, RZ, 0x1, R119 ;  /* 0x00000001ff757819 */ /* 0x000fe40000011477 */
[----:B------:R-:W-:Y:S01]  /*1a70*/  SHF.L.U64.HI R96, R134, 0x4, R135 ;  /* 0x0000000486607819 */ /* 0x000fe20000010287 */
[----:B------:R-:W-:Y:S02]  /*1a80*/  @!P0 IMAD R14, R11, R13, R14 ;  /* 0x0000000d0b0e8224 */ /* 0x000fe400078e020e */
[----:B------:R-:W-:-:S02]  /*1a90*/  @!P0 IMAD.MOV.U32 R10, RZ, RZ, R28 ;  /* 0x000000ffff0a8224 */ /* 0x000fc400078e001c */
[----:B------:R-:W-:Y:S01]  /*1aa0*/  IMAD.IADD R120, R54, 0x1, -R27 ;  /* 0x0000000136787824 */ /* 0x000fe200078e0a1b */
[----:B--2---:R-:W-:Y:S01]  /*1ab0*/  SHF.L.U64.HI R59, R132, 0x4, R133 ;  /* 0x00000004843b7819 */ /* 0x004fe20000010285 */
[----:B------:R-:W-:Y:S01]  /*1ac0*/  IMAD.WIDE R12, R17, 0x40, R126 ;  /* 0x00000040110c7825 */ /* 0x000fe200078e027e */
[----:B------:R-:W-:Y:S02]  /*1ad0*/  SHF.R.S32.HI R17, RZ, 0x1f, R16 ;  /* 0x0000001fff117819 */ /* 0x000fe40000011410 */
[C---:B------:R-:W-:Y:S01]  /*1ae0*/  IADD3 R28, P1, R16.reuse, R10, RZ ;  /* 0x0000000a101c7210 */ /* 0x040fe20007f3e0ff */
[----:B------:R-:W-:Y:S01]  /*1af0*/  @!P0 IMAD.IADD R25, R29, 0x1, R14 ;  /* 0x000000011d198824 */ /* 0x000fe200078e020e */
[----:B------:R-:W-:Y:S01]  /*1b00*/  IADD3 R24, P0, R16, R8, RZ ;  /* 0x0000000810187210 */ /* 0x000fe20007f1e0ff */
[----:B------:R-:W-:Y:S01]  /*1b10*/  IMAD R10, R13, R2, RZ ;  /* 0x000000020d0a7224 */ /* 0x000fe200078e02ff */
[----:B------:R-:W-:Y:S01]  /*1b20*/  SHF.R.S32.HI R61, RZ, 0x1f, R120 ;  /* 0x0000001fff3d7819 */ /* 0x000fe20000011478 */
[----:B------:R-:W-:Y:S01]  /*1b30*/  IMAD R13, R5, UR4, RZ ;  /* 0x00000004050d7c24 */ /* 0x000fe2000f8e02ff */
[C---:B------:R-:W-:Y:S01]  /*1b40*/  IADD3.X R29, R17.reuse, R25, RZ, P1, !PT ;  /* 0x00000019111d7210 */ /* 0x040fe20000ffe4ff */
[----:B------:R-:W-:Y:S01]  /*1b50*/  IMAD.X R25, R17, 0x1, R23, P0 ;  /* 0x0000000111197824 */ /* 0x000fe200000e0617 */
[----:B------:R-:W-:Y:S01]  /*1b60*/  IADD3 R104, P0, R126, R21, RZ ;  /* 0x000000157e687210 */ /* 0x000fe20007f1e0ff */
[----:B------:R-:W-:Y:S01]  /*1b70*/  IMAD R20, R4, UR5, R13 ;  /* 0x0000000504147c24 */ /* 0x000fe2000f8e020d */
[----:B------:R-:W-:Y:S01]  /*1b80*/  LEA.HI R61, R61, R120, RZ, 0x3 ;  /* 0x000000783d3d7211 */ /* 0x000fe200078f18ff */
[----:B------:R-:W-:Y:S01]  /*1b90*/  IMAD.WIDE.U32 R22, R12, R2, R28 ;  /* 0x000000020c167225 */ /* 0x000fe200078e001c */
[----:B------:R-:W-:-:S02]  /*1ba0*/  IADD3.X R19, R127, R19, RZ, P0, !PT ;  /* 0x000000137f137210 */ /* 0x000fc400007fe4ff */
[----:B------:R-:W-:Y:S01]  /*1bb0*/  LOP3.LUT R13, R61, 0xfffffff8, RZ, 0xc0, !PT ;  /* 0xfffffff83d0d7812 */ /* 0x000fe200078ec0ff */
[----:B------:R-:W-:Y:S01]  /*1bc0*/  IMAD R3, R12, R3, R10 ;  /* 0x000000030c037224 */ /* 0x000fe200078e020a */
[----:B------:R-:W-:Y:S01]  /*1bd0*/  IADD3 R124, P0, R16, R6, RZ ;  /* 0x00000006107c7210 */ /* 0x000fe20007f1e0ff */
[----:B------:R-:W-:Y:S01]  /*1be0*/  IMAD.WIDE.U32 R24, R4, UR4, R24 ;  /* 0x0000000404187c25 */ /* 0x000fe2000f8e0018 */
[----:B------:R-:W-:Y:S01]  /*1bf0*/  SHF.R.S32.HI R2, RZ, 0x1f, R128 ;  /* 0x0000001fff027819 */ /* 0x000fe20000011480 */
[----:B------:R-:W-:Y:S01]  /*1c00*/  ULDC.64 UR4, c[0x0][0x258] ;  /* 0x0000960000047ab9 */ /* 0x000fe20000000a00 */
[----:B------:R-:W-:Y:S01]  /*1c10*/  IADD3.X R125, R17, R15, RZ, P0, !PT ;  /* 0x0000000f117d7210 */ /* 0x000fe200007fe4ff */
[----:B------:R-:W-:Y:S01]  /*1c20*/  IMAD.IADD R120, R120, 0x1, -R13 ;  /* 0x0000000178787824 */ /* 0x000fe200078e0a0d */
[----:B------:R-:W-:Y:S01]  /*1c30*/  ISETP.GT.AND P0, PT, R102, R65, PT ;  /* 0x000000416600720c */ /* 0x000fe20003f04270 */
[----:B------:R-:W-:Y:S01]  /*1c40*/  IMAD R123, R2, UR4, RZ ;  /* 0x00000004027b7c24 */ /* 0x000fe2000f8e02ff */
[----:B------:R-:W-:Y:S01]  /*1c50*/  SHF.L.U32 R13, R57, 0x2, RZ ;  /* 0x00000002390d7819 */ /* 0x000fe200000006ff */
[----:B------:R-:W-:Y:S01]  /*1c60*/  IMAD.IADD R21, R25, 0x1, R20 ;  /* 0x0000000119157824 */ /* 0x000fe200078e0214 */
[----:B------:R-:W-:Y:S01]  /*1c70*/  R2P PR, R120, 0x6 ;  /* 0x0000000678007804 */ /* 0x000fe20000000000 */
[----:B------:R-:W-:-:S02]  /*1c80*/  IMAD.IADD R23, R23, 0x1, R3 ;  /* 0x0000000117177824 */ /* 0x000fc400078e0203 */
[----:B------:R-:W-:Y:S02]  /*1c90*/  IMAD R19, R19, R132, RZ ;  /* 0x0000008413137224 */ /* 0x000fe400078e02ff */
[----:B------:R-:W-:Y:S01]  /*1ca0*/  IMAD R116, R126, R117, R13 ;  /* 0x000000757e747224 */ /* 0x000fe200078e020d */
[----:B------:R-:W-:Y:S01]  /*1cb0*/  SEL R45, R45, 0xfffffff0, !P1 ;  /* 0xfffffff02d2d7807 */ /* 0x000fe20004800000 */
[----:B------:R-:W-:Y:S01]  /*1cc0*/  IMAD.MOV.U32 R20, RZ, RZ, R24 ;  /* 0x000000ffff147224 */ /* 0x000fe200078e0018 */
[----:B------:R-:W-:Y:S01]  /*1cd0*/  SEL R43, R43, 0xffffffe0, !P2 ;  /* 0xffffffe02b2b7807 */ /* 0x000fe20005000000 */
[----:B------:R-:W-:Y:S01]  /*1ce0*/  IMAD R3, R127, R134, RZ ;  /* 0x000000867f037224 */ /* 0x000fe200078e02ff */
[----:B------:R-:W-:Y:S01]  /*1cf0*/  SHF.R.S32.HI R109, RZ, 0x1f, R116 ;  /* 0x0000001fff6d7819 */ /* 0x000fe20000011474 */
[C---:B------:R-:W-:Y:S02]  /*1d00*/  IMAD R123, R128.reuse, UR5, R123 ;  /* 0x00000005807b7c24 */ /* 0x040fe4000f8e027b */
[----:B------:R-:W-:-:S04]  /*1d10*/  IMAD.WIDE.U32 R128, R128, UR4, R22 ;  /* 0x0000000480807c25 */ /* 0x000fc8000f8e0016 */
[C---:B------:R-:W-:Y:S01]  /*1d20*/  IMAD R101, R104.reuse, R133, R19 ;  /* 0x0000008568657224 */ /* 0x040fe200078e0213 */
[----:B------:R-:W-:Y:S01]  /*1d30*/  IADD3 R123, R129, R123, RZ ;  /* 0x0000007b817b7210 */ /* 0x000fe20007ffe0ff */
[----:B------:R-:W-:Y:S02]  /*1d40*/  IMAD.IADD R114, R13, 0x1, R116 ;  /* 0x000000010d727824 */ /* 0x000fe400078e0274 */
[----:B------:R-:W-:-:S03]  /*1d50*/  IMAD.WIDE.U32 R104, R104, R132, R20 ;  /* 0x0000008468687225 */ /* 0x000fc600078e0014 */
[----:B------:R-:W-:Y:S01]  /*1d60*/  SHF.R.S32.HI R108, RZ, 0x1f, R114 ;  /* 0x0000001fff6c7819 */ /* 0x000fe20000011472 */
[C---:B------:R-:W-:Y:S02]  /*1d70*/  IMAD R3, R126.reuse, R135, R3 ;  /* 0x000000877e037224 */ /* 0x040fe400078e0203 */
[----:B------:R-:W-:-:S04]  /*1d80*/  IMAD.WIDE.U32 R124, R126, R134, R124 ;  /* 0x000000867e7c7225 */ /* 0x000fc800078e007c */
[----:B------:R-:W-:Y:S02]  /*1d90*/  IMAD.SHL.U32 R60, R132, 0x10, RZ ;  /* 0x00000010843c7824 */ /* 0x000fe400078e00ff */
[----:B------:R-:W-:Y:S02]  /*1da0*/  IMAD.SHL.U32 R118, R117, 0x10, RZ ;  /* 0x0000001075767824 */ /* 0x000fe400078e00ff */
[----:B------:R-:W-:Y:S02]  /*1db0*/  IMAD.IADD R52, R125, 0x1, R3 ;  /* 0x000000017d347824 */ /* 0x000fe400078e0203 */
[----:B------:R-:W-:Y:S02]  /*1dc0*/  IMAD.IADD R101, R105, 0x1, R101 ;  /* 0x0000000169657824 */ /* 0x000fe400078e0265 */
[----:B------:R-:W-:Y:S01]  /*1dd0*/  @!P5 IMAD.MOV.U32 R0, RZ, RZ, RZ ;  /* 0x000000ffff00d224 */ /* 0x000fe200078e00ff */
[----:B-1----:R-:W-:Y:S06]  /*1de0*/  @!P0 BRA `(.L_x_6827) ;  /* 0x0000006000588947 */ /* 0x002fec0003800000 */
[----:B------:R-:W1:Y:S01]  /*1df0*/  LDC.64 R2, c[0x0][0x338] ;  /* 0x0000ce00ff027b82 */ /* 0x000e620000000a00 */
[----:B------:R-:W-:Y:S01]  /*1e00*/  ULDC.64 UR10, c[0x0][0x330] ;  /* 0x0000cc00000a7ab9 */ /* 0x000fe20000000a00 */
[----:B------:R-:W-:Y:S01]  /*1e10*/  SHF.R.S32.HI R13, RZ, 0x1f, R7 ;  /* 0x0000001fff0d7819 */ /* 0x000fe20000011407 */
[----:B------:R-:W-:Y:S01]  /*1e20*/  ULDC.64 UR4, c[0x0][0x328] ;  /* 0x0000ca0000047ab9 */ /* 0x000fe20000000a00 */
[--C-:B------:R-:W-:Y:S01]  /*1e30*/  SHF.R.S32.HI R10, RZ, 0x1f, R66.reuse ;  /* 0x0000001fff0a7819 */ /* 0x100fe20000011442 */
[----:B------:R-:W-:Y:S01]  /*1e40*/  IMAD R6, R9, UR10, RZ ;  /* 0x0000000a09067c24 */ /* 0x000fe2000f8e02ff */
[----:B------:R-:W-:Y:S01]  /*1e50*/  IADD3 R8, P1, P0, R7, R126, -R66 ;  /* 0x0000007e07087210 */ /* 0x000fe2000783e842 */
[----:B------:R-:W-:Y:S01]  /*1e60*/  IMAD R12, R9, UR4, RZ ;  /* 0x00000004090c7c24 */ /* 0x000fe2000f8e02ff */
[----:B------:R-:W-:Y:S01]  /*1e70*/  ULDC.64 UR12, c[0x0][0x350] ;  /* 0x0000d400000c7ab9 */ /* 0x000fe20000000a00 */
[----:B------:R-:W-:Y:S01]  /*1e80*/  IMAD.WIDE.U32 R14, R11, UR10, R16 ;  /* 0x0000000a0b0e7c25 */ /* 0x000fe2000f8e0010 */
[----:B------:R-:W-:Y:S01]  /*1e90*/  IADD3.X R13, R13, R127, ~R10, P1, P0 ;  /* 0x0000007f0d0d7210 */ /* 0x000fe20000fe0c0a */
[----:B------:R-:W2:Y:S01]  /*1ea0*/  LDC R67, c[0x0][0x340] ;  /* 0x0000d000ff437b82 */ /* 0x000ea20000000800 */
[----:B------:R-:W-:Y:S01]  /*1eb0*/  IADD3 R0, R0, R7, RZ ;  /* 0x0000000700007210 */ /* 0x000fe20007ffe0ff */
[C---:B------:R-:W-:Y:S01]  /*1ec0*/  IMAD R6, R11.reuse, UR11, R6 ;  /* 0x0000000b0b067c24 */ /* 0x040fe2000f8e0206 */
[----:B------:R-:W-:Y:S01]  /*1ed0*/  ULDC.64 UR10, c[0x0][0x348] ;  /* 0x0000d200000a7ab9 */ /* 0x000fe20000000a00 */
[C---:B------:R-:W-:Y:S01]  /*1ee0*/  IMAD.WIDE.U32 R18, R11.reuse, UR4, R16 ;  /* 0x000000040b127c25 */ /* 0x040fe2000f8e0010 */
[----:B------:R-:W-:Y:S01]  /*1ef0*/  IADD3 R64, R126, 0x10, RZ ;  /* 0x000000107e407810 */ /* 0x000fe20007ffe0ff */
[----:B------:R-:W-:Y:S01]  /*1f00*/  ULDC.U8 UR22, c[0x0][0x3c3] ;  /* 0x0000f0c000167ab9 */ /* 0x000fe20000000000 */
[----:B------:R-:W-:Y:S01]  /*1f10*/  SHF.R.S32.HI R107, RZ, 0x1f, R118 ;  /* 0x0000001fff6b7819 */ /* 0x000fe20000011476 */
[----:B------:R-:W-:Y:S01]  /*1f20*/  IMAD R12, R11, UR5, R12 ;  /* 0x000000050b0c7c24 */ /* 0x000fe2000f8e020c */
[----:B------:R-:W-:Y:S01]  /*1f30*/  ULDC.64 UR4, c[0x0][0x340] ;  /* 0x0000d00000047ab9 */ /* 0x000fe20000000a00 */
[----:B------:R-:W-:Y:S01]  /*1f40*/  IMAD.IADD R15, R15, 0x1, R6 ;  /* 0x000000010f0f7824 */ /* 0x000fe200078e0206 */
[----:B------:R-:W-:Y:S01]  /*1f50*/  USHF.L.U32 UR14, UR4, 0x5, URZ ;  /* 0x00000005040e7899 */ /* 0x000fe2000800063f */
[----:B------:R-:W-:Y:S01]  /*1f60*/  IMAD R9, R13, UR4, RZ ;  /* 0x000000040d097c24 */ /* 0x000fe2000f8e02ff */
[----:B------:R-:W-:Y:S01]  /*1f70*/  USHF.L.U64.HI UR15, UR4, 0x4, UR5 ;  /* 0x00000004040f7899 */ /* 0x000fe20008010205 */
[----:B------:R-:W-:Y:S01]  /*1f80*/  IMAD.IADD R19, R19, 0x1, R12 ;  /* 0x0000000113137824 */ /* 0x000fe200078e020c */
[----:B------:R-:W-:Y:S01]  /*1f90*/  USHF.L.U32 UR20, UR4, 0x4, URZ ;  /* 0x0000000404147899 */ /* 0x000fe2000800063f */
[-C--:B-1----:R-:W-:Y:S01]  /*1fa0*/  IMAD R6, R13, R2.reuse, RZ ;  /* 0x000000020d067224 */ /* 0x082fe200078e02ff */
[----:B------:R-:W-:Y:S01]  /*1fb0*/  UIMAD.WIDE.U32 UR18, UR4, 0x60, URZ ;  /* 0x00000060041278a5 */ /* 0x000fe2000f8e003f */
[----:B------:R-:W-:Y:S01]  /*1fc0*/  IMAD R9, R8, UR5, R9 ;  /* 0x0000000508097c24 */ /* 0x000fe2000f8e0209 */
[----:B------:R-:W-:Y:S01]  /*1fd0*/  SHF.L.U64.HI R68, R2, 0x4, R3 ;  /* 0x0000000402447819 */ /* 0x000fe20000010203 */
[----:B------:R-:W-:Y:S01]  /*1fe0*/  IMAD.WIDE.U32 R14, R8, UR4, R14 ;  /* 0x00000004080e7c25 */ /* 0x000fe2000f8e000e */
[----:B------:R-:W-:Y:S01]  /*1ff0*/  SHF.L.U64.HI R70, R2, 0x5, R3 ;  /* 0x0000000502467819 */ /* 0x000fe20000010203 */
[----:B------:R-:W-:Y:S01]  /*2000*/  USHF.L.U64.HI UR23, UR20, 0x1, UR15 ;  /* 0x0000000114177899 */ /* 0x000fe2000801020f */
[----:B------:R-:W-:Y:S01]  /*2010*/  IADD3 R12, R16, 0x40, RZ ;  /* 0x00000040100c7810 */ /* 0x000fe20007ffe0ff */
[C---:B------:R-:W-:Y:S01]  /*2020*/  IMAD R6, R8.reuse, R3, R6 ;  /* 0x0000000308067224 */ /* 0x040fe200078e0206 */
[----:B------:R-:W-:Y:S01]  /*2030*/  USHF.L.U32 UR25, UR14, 0x1, URZ ;  /* 0x000000010e197899 */ /* 0x000fe2000800063f */
[----:B------:R-:W-:Y:S01]  /*2040*/  IMAD.WIDE.U32 R10, R8, R2, R18 ;  /* 0x00000002080a7225 */ /* 0x000fe200078e0012 */
[----:B------:R-:W-:Y:S01]  /*2050*/  ULDC UR21, c[0x0][0x2e0] ;  /* 0x0000b80000157ab9 */ /* 0x000fe20000000800 */
[----:B------:R-:W-:Y:S01]  /*2060*/  ULDC.64 UR16, c[0x0][0x250] ;  /* 0x0000940000107ab9 */ /* 0x000fe20000000a00 */
[----:B------:R-:W-:Y:S01]  /*2070*/  USHF.L.U32 UR20, UR20, 0x1, URZ ;  /* 0x0000000114147899 */ /* 0x000fe2000800063f */
[----:B------:R-:W-:-:S02]  /*2080*/  IMAD.IADD R15, R15, 0x1, R9 ;  /* 0x000000010f0f7824 */ /* 0x000fc400078e0209 */
[----:B------:R-:W-:Y:S02]  /*2090*/  IMAD R89, R5, UR12, RZ ;  /* 0x0000000c05597c24 */ /* 0x000fe4000f8e02ff */
[----:B------:R-:W-:Y:S02]  /*20a0*/  IMAD.IADD R11, R11, 0x1, R6 ;  /* 0x000000010b0b7824 */ /* 0x000fe400078e0206 */
[C---:B------:R-:W-:Y:S02]  /*20b0*/  IMAD R89, R4.reuse, UR13, R89 ;  /* 0x0000000d04597c24 */ /* 0x040fe4000f8e0259 */
[----:B------:R-:W-:Y:S01]  /*20c0*/  IMAD.WIDE.U32 R6, R4, UR12, R14 ;  /* 0x0000000c04067c25 */ /* 0x000fe2000f8e000e */
[----:B------:R-:W-:-:S03]  /*20d0*/  ULDC.64 UR12, c[0x0][0x320] ;  /* 0x0000c800000c7ab9 */ /* 0x000fc60000000a00 */
[----:B------:R-:W-:Y:S01]  /*20e0*/  IMAD R91, R5, UR10, RZ ;  /* 0x0000000a055b7c24 */ /* 0x000fe2000f8e02ff */
[----:B------:R-:W-:Y:S01]  /*20f0*/  IADD3 R89, R7, R89, RZ ;  /* 0x0000005907597210 */ /* 0x000fe20007ffe0ff */
[----:B------:R-:W-:Y:S01]  /*2100*/  IMAD R7, R117, R0, RZ ;  /* 0x0000000075077224 */ /* 0x000fe200078e02ff */
[----:B------:R-:W-:Y:S01]  /*2110*/  LEA R88, P1, R6, UR12, 0x1 ;  /* 0x0000000c06587c11 */ /* 0x000fe2000f8208ff */
[C---:B------:R-:W-:Y:S01]  /*2120*/  IMAD R91, R4.reuse, UR11, R91 ;  /* 0x0000000b045b7c24 */ /* 0x040fe2000f8e025b */
[----:B------:R-:W-:Y:S01]  /*2130*/  UIMAD UR12, UR5, 0x60, URZ ;  /* 0x00000060050c78a4 */ /* 0x000fe2000f8e023f */
[----:B------:R-:W-:Y:S01]  /*2140*/  IMAD.WIDE.U32 R4, R4, UR10, R10 ;  /* 0x0000000a04047c25 */ /* 0x000fe2000f8e000a */
[----:B------:R-:W-:Y:S01]  /*2150*/  ULDC.64 UR10, c[0x0][0x318] ;  /* 0x0000c600000a7ab9 */ /* 0x000fe20000000a00 */
[----:B------:R-:W-:Y:S01]  /*2160*/  SHF.R.S32.HI R47, RZ, 0x1f, R7 ;  /* 0x0000001fff2f7819 */ /* 0x000fe20000011407 */
[----:B------:R-:W-:Y:S01]  /*2170*/  UIADD3 UR27, UR19, UR12, URZ ;  /* 0x0000000c131b7290 */ /* 0x000fe2000fffe03f */
[----:B------:R-:W-:Y:S01]  /*2180*/  IMAD.IADD R91, R5, 0x1, R91 ;  /* 0x00000001055b7824 */ /* 0x000fe200078e025b */
[-C--:B------:R-:W-:Y:S01]  /*2190*/  IADD3 R94, P2, R114, R7.reuse, RZ ;  /* 0x00000007725e7210 */ /* 0x080fe20007f5e0ff */
[----:B------:R-:W-:Y:S01]  /*21a0*/  IMAD.SHL.U32 R81, R133, 0x20, RZ ;  /* 0x0000002085517824 */ /* 0x000fe200078e00ff */
[----:B------:R-:W-:Y:S01]  /*21b0*/  IADD3 R46, P4, R116, R7, RZ ;  /* 0x00000007742e7210 */ /* 0x000fe20007f9e0ff */
[----:B------:R-:W-:Y:S01]  /*21c0*/  IMAD.WIDE.U32 R8, R132, 0x20, RZ ;  /* 0x0000002084087825 */ /* 0x000fe200078e00ff */
[----:B------:R-:W-:-:S02]  /*21d0*/  LEA R90, P0, R4, UR10, 0x1 ;  /* 0x0000000a045a7c11 */ /* 0x000fc4000f8008ff */
[----:B------:R-:W-:Y:S01]  /*21e0*/  IADD3.X R95, R108, R47, RZ, P2, !PT ;  /* 0x0000002f6c5f7210 */ /* 0x000fe200017fe4ff */
[----:B------:R-:W-:Y:S01]  /*21f0*/  IMAD.X R47, R109, 0x1, R47, P4 ;  /* 0x000000016d2f7824 */ /* 0x000fe200020e062f */
[----:B------:R-:W-:Y:S01]  /*2200*/  LEA.HI.X R89, R6, UR13, R89, 0x1, P1 ;  /* 0x0000000d06597c11 */ /* 0x000fe200088f0c59 */
[----:B------:R-:W-:Y:S01]  /*2210*/  USHF.L.U64.HI UR13, UR4, 0x5, UR5 ;  /* 0x00000005040d7899 */ /* 0x000fe20008010205 */
[----:B------:R-:W-:Y:S01]  /*2220*/  LEA.HI.X R91, R4, UR11, R91, 0x1, P0 ;  /* 0x0000000b045b7c11 */ /* 0x000fe200080f0c5b */
[----:B------:R-:W-:Y:S01]  /*2230*/  ULDC.64 UR10, c[0x0][0x218] ;  /* 0x00008600000a7ab9 */ /* 0x000fe20000000a00 */
[----:B------:R-:W-:Y:S01]  /*2240*/  ULDC.64 UR4, c[0x0][0x220] ;  /* 0x0000880000047ab9 */ /* 0x000fe20000000a00 */
[----:B------:R-:W-:Y:S01]  /*2250*/  LEA R84, P1, R124, UR10, 0x1 ;  /* 0x0000000a7c547c11 */ /* 0x000fe2000f8208ff */
[----:B------:R-:W-:Y:S01]  /*2260*/  VIADD R112, R118, 0x40 ;  /* 0x0000004076707836 */ /* 0x000fe20000000000 */
[----:B------:R-:W-:Y:S01]  /*2270*/  LEA R87, P0, R104, UR4, 0x1 ;  /* 0x0000000468577c11 */ /* 0x000fe2000f8008ff */
[----:B------:R-:W-:Y:S01]  /*2280*/  IMAD.SHL.U32 R69, R2, 0x10, RZ ;  /* 0x0000001002457824 */ /* 0x000fe200078e00ff */
[C---:B------:R-:W-:Y:S01]  /*2290*/  SHF.L.U64.HI R95, R94.reuse, 0x1, R95 ;  /* 0x000000015e5f7819 */ /* 0x040fe2000001025f */
[----:B------:R-:W-:Y:S01]  /*22a0*/  IMAD.SHL.U32 R94, R94, 0x2, RZ ;  /* 0x000000025e5e7824 */ /* 0x000fe200078e00ff */
[C---:B------:R-:W-:Y:S01]  /*22b0*/  SHF.L.U64.HI R47, R46.reuse, 0x1, R47 ;  /* 0x000000012e2f7819 */ /* 0x040fe2000001022f */
[----:B------:R-:W-:Y:S01]  /*22c0*/  IMAD.IADD R81, R9, 0x1, R81 ;  /* 0x0000000109517824 */ /* 0x000fe200078e0251 */
[----:B------:R-:W-:Y:S01]  /*22d0*/  SHF.L.U32 R46, R46, 0x1, RZ ;  /* 0x000000012e2e7819 */ /* 0x000fe200000006ff */
[----:B------:R-:W-:Y:S01]  /*22e0*/  IMAD.SHL.U32 R5, R135, 0x20, RZ ;  /* 0x0000002087057824 */ /* 0x000fe200078e00ff */
[----:B------:R-:W-:Y:S01]  /*22f0*/  LEA.HI.X R85, R124, UR11, R52, 0x1, P1 ;  /* 0x0000000b7c557c11 */ /* 0x000fe200088f0c34 */
[----:B------:R-:W-:Y:S01]  /*2300*/  ULDC.64 UR10, c[0x0][0x360] ;  /* 0x0000d800000a7ab9 */ /* 0x000fe20000000a00 */
[----:B------:R-:W-:Y:S01]  /*2310*/  LEA.HI.X R86, R104, UR5, R101, 0x1, P0 ;  /* 0x0000000568567c11 */ /* 0x000fe200080f0c65 */
[----:B------:R-:W-:Y:S01]  /*2320*/  ULDC.64 UR4, c[0x0][0x358] ;  /* 0x0000d60000047ab9 */ /* 0x000fe20000000a00 */
[----:B------:R-:W-:Y:S01]  /*2330*/  IADD3 R10, P1, R46, UR10, RZ ;  /* 0x0000000a2e0a7c10 */ /* 0x000fe2000ff3e0ff */
[----:B------:R-:W-:Y:S01]  /*2340*/  IMAD R83, R133, 0x60, RZ ;  /* 0x0000006085537824 */ /* 0x000fe200078e02ff */
[----:B------:R-:W-:Y:S01]  /*2350*/  IADD3 R92, P4, R94, UR10, RZ ;  /* 0x0000000a5e5c7c10 */ /* 0x000fe2000ff9e0ff */
[C---:B------:R-:W-:Y:S01]  /*2360*/  IMAD.SHL.U32 R115, R117.reuse, 0x20, RZ ;  /* 0x0000002075737824 */ /* 0x040fe200078e00ff */
[----:B------:R-:W-:Y:S01]  /*2370*/  IADD3 R46, P0, R46, UR4, RZ ;  /* 0x000000042e2e7c10 */ /* 0x000fe2000ff1e0ff */
[----:B------:R-:W-:Y:S01]  /*2380*/  IMAD R113, R117, 0x30, RZ ;  /* 0x0000003075717824 */ /* 0x000fe200078e02ff */
[----:B------:R-:W-:Y:S01]  /*2390*/  IADD3 R94, P2, R94, UR4, RZ ;  /* 0x000000045e5e7c10 */ /* 0x000fe2000ff5e0ff */
[----:B------:R-:W-:Y:S01]  /*23a0*/  IMAD.WIDE.U32 R134, R134, 0x20, RZ ;  /* 0x0000002086867825 */ /* 0x000fe200078e00ff */
[----:B------:R-:W-:Y:S01]  /*23b0*/  IADD3.X R9, R47, UR11, RZ, P1, !PT ;  /* 0x0000000b2f097c10 */ /* 0x000fe20008ffe4ff */
[----:B------:R-:W-:Y:S01]  /*23c0*/  USHF.L.U64.HI UR24, UR14, 0x1, UR13 ;  /* 0x000000010e187899 */ /* 0x000fe2000801020d */
[----:B------:R-:W-:Y:S01]  /*23d0*/  IADD3.X R93, R95, UR11, RZ, P4, !PT ;  /* 0x0000000b5f5d7c10 */ /* 0x000fe2000a7fe4ff */
[----:B------:R-:W-:Y:S01]  /*23e0*/  IMAD.WIDE.U32 R132, R132, 0x60, RZ ;  /* 0x0000006084847825 */ /* 0x000fe200078e00ff */
[----:B------:R-:W-:Y:S01]  /*23f0*/  IADD3.X R47, R47, UR5, RZ, P0, !PT ;  /* 0x000000052f2f7c10 */ /* 0x000fe200087fe4ff */
[----:B------:R-:W-:Y:S01]  /*2400*/  ULDC UR4, c[0x0][0x2e0] ;  /* 0x0000b80000047ab9 */ /* 0x000fe20000000800 */
[----:B------:R-:W-:Y:S01]  /*2410*/  IADD3.X R95, R95, UR5, RZ, P2, !PT ;  /* 0x000000055f5f7c10 */ /* 0x000fe200097fe4ff */
[----:B------:R-:W-:Y:S01]  /*2420*/  IMAD.SHL.U32 R82, R8, 0x2, RZ ;  /* 0x0000000208527824 */ /* 0x000fe200078e00ff */
[----:B------:R-:W-:Y:S01]  /*2430*/  IADD3 R76, P1, P0, R97, 0x40, R97 ;  /* 0x00000040614c7810 */ /* 0x000fe2000783e061 */
[----:B------:R-:W-:Y:S01]  /*2440*/  IMAD.SHL.U32 R71, R2, 0x20, RZ ;  /* 0x0000002002477824 */ /* 0x000fe200078e00ff */
[----:B------:R-:W-:Y:S01]  /*2450*/  IADD3 R111, R118, R112, RZ ;  /* 0x00000070766f7210 */ /* 0x000fe20007ffe0ff */
[C---:B------:R-:W-:Y:S01]  /*2460*/  VIADD R63, R126.reuse, 0x20 ;  /* 0x000000207e3f7836 */ /* 0x040fe20000000000 */
[----:B------:R-:W-:Y:S01]  /*2470*/  IADD3 R74, P4, P2, R69, 0x40, R69 ;  /* 0x00000040454a7810 */ /* 0x000fe20007a9e045 */
[----:B------:R-:W-:Y:S01]  /*2480*/  VIADD R62, R126, 0x30 ;  /* 0x000000307e3e7836 */ /* 0x000fe20000000000 */
[----:B------:R-:W-:Y:S01]  /*2490*/  IADD3.X R75, R96, RZ, R96, P1, P0 ;  /* 0x000000ff604b7210 */ /* 0x000fe20000fe0460 */
[----:B------:R-:W-:Y:S01]  /*24a0*/  IMAD.IADD R110, R118, 0x1, R111 ;  /* 0x00000001766e7824 */ /* 0x000fe200078e026f */
[----:B------:R-:W-:Y:S01]  /*24b0*/  IADD3 R78, P1, R74, R69, RZ ;  /* 0x000000454a4e7210 */ /* 0x000fe20007f3e0ff */
[----:B------:R-:W-:Y:S01]  /*24c0*/  IMAD.IADD R72, R135, 0x1, R5 ;  /* 0x0000000187487824 */ /* 0x000fe200078e0205 */
[--C-:B------:R-:W-:Y:S01]  /*24d0*/  IADD3.X R73, R68, RZ, R68.reuse, P4, P2 ;  /* 0x000000ff44497210 */ /* 0x100fe200027e4444 */
[----:B------:R-:W-:Y:S01]  /*24e0*/  IMAD.IADD R83, R133, 0x1, R83 ;  /* 0x0000000185537824 */ /* 0x000fe200078e0253 */
[----:B------:R-:W-:Y:S01]  /*24f0*/  IADD3 R80, P0, R97, R76, RZ ;  /* 0x0000004c61507210 */ /* 0x000fe20007f1e0ff */
[----:B--2---:R-:W-:Y:S01]  /*2500*/  IMAD.U32 R67, R67, -0x40, RZ ;  /* 0xffffffc043437824 */ /* 0x004fe200078e00ff */
[----:B------:R-:W-:Y:S01]  /*2510*/  SHF.L.U64.HI R81, R8, 0x1, R81 ;  /* 0x0000000108517819 */ /* 0x000fe20000010251 */
[----:B------:R-:W-:Y:S01]  /*2520*/  IMAD.X R77, R73, 0x1, R68, P1 ;  /* 0x00000001494d7824 */ /* 0x000fe200008e0644 */
[----:B------:R-:W-:Y:S01]  /*2530*/  MOV R11, R102 ;  /* 0x00000066000b7202 */ /* 0x000fe20000000f00 */
[----:B------:R-:W-:Y:S01]  /*2540*/  ULDC UR5, c[0x0][0x2e0] ;  /* 0x0000b80000057ab9 */ /* 0x000fe20000000800 */
[----:B------:R-:W-:Y:S01]  /*2550*/  SHF.R.S32.HI R106, RZ, 0x1f, R115 ;  /* 0x0000001fff6a7819 */ /* 0x000fe20000011473 */
[----:B------:R-:W-:Y:S01]  /*2560*/  ULDC.64 UR10, c[0x0][0x248] ;  /* 0x00009200000a7ab9 */ /* 0x000fe20000000a00 */
[----:B------:R-:W-:Y:S01]  /*2570*/  SHF.R.S32.HI R103, RZ, 0x1f, R112 ;  /* 0x0000001fff677819 */ /* 0x000fe20000011470 */
[----:B------:R-:W-:Y:S01]  /*2580*/  ULDC.64 UR12, c[0x0][0x230] ;  /* 0x00008c00000c7ab9 */ /* 0x000fe20000000a00 */
[----:B------:R-:W-:Y:S01]  /*2590*/  SHF.R.S32.HI R100, RZ, 0x1f, R113 ;  /* 0x0000001fff647819 */ /* 0x000fe20000011471 */
[----:B------:R-:W-:Y:S01]  /*25a0*/  ULDC.64 UR14, c[0x0][0x238] ;  /* 0x00008e00000e7ab9 */ /* 0x000fe20000000a00 */
[----:B------:R-:W-:-:S02]  /*25b0*/  IADD3.X R79, R96, R75, RZ, P0, !PT ;  /* 0x0000004b604f7210 */ /* 0x000fc400007fe4ff */
[----:B------:R-:W-:Y:S02]  /*25c0*/  SHF.R.S32.HI R99, RZ, 0x1f, R111 ;  /* 0x0000001fff637819 */ /* 0x000fe4000001146f */
[----:B------:R-:W-:-:S07]  /*25d0*/  SHF.R.S32.HI R98, RZ, 0x1f, R110 ;  /* 0x0000001fff627819 */ /* 0x000fce000001146e */
.L_x_6865:
[----:B------:R-:W-:Y:S01]  /*25e0*/  IMAD.SHL.U32 R14, R11, 0x40, RZ ;  /* 0x000000400b0e7824 */ /* 0x000fe200078e00ff */
[----:B------:R-:W-:Y:S03]  /*25f0*/  ISETP.NE.AND P6, PT, RZ, UR4, PT ;  /* 0x00000004ff007c0c */ /* 0x000fe6000bfc5270 */
[----:B------:R-:W-:Y:S04]  /*2600*/  VIADD R13, R14, 0xffffffc0 ;  /* 0xffffffc00e0d7836 */ /* 0x000fe80000000000 */
[--C-:B------:R-:W-:Y:S02]  /*2610*/  IMAD.IADD R15, R58, 0x1, -R13.reuse ;  /* 0x000000013a0f7824 */ /* 0x100fe400078e0a0d */
[----:B------:R-:W-:Y:S03]  /*2620*/  IMAD.IADD R3, R66, 0x1, -R13 ;  /* 0x0000000142037824 */ /* 0x000fe600078e0a0d */
[-C--:B------:R-:W-:Y:S02]  /*2630*/  ISETP.GE.AND P1, PT, R126, R15.reuse, PT ;  /* 0x0000000f7e00720c */ /* 0x080fe40003f26270 */
[----:B------:R-:W-:Y:S02]  /*2640*/  ISETP.GE.AND P5, PT, R64, R15, PT ;  /* 0x0000000f4000720c */ /* 0x000fe40003fa6270 */
[-C--:B------:R-:W-:Y:S02]  /*2650*/  ISETP.GE.AND P1, PT, R126, R3.reuse, !P1 ;  /* 0x000000037e00720c */ /* 0x080fe40004f26270 */
[----:B------:R-:W-:Y:S02]  /*2660*/  ISETP.GE.AND P5, PT, R64, R3, !P5 ;  /* 0x000000034000720c */ /* 0x000fe40006fa6270 */
[CC--:B------:R-:W-:Y:S02]  /*2670*/  ISETP.GE.AND P4, PT, R63.reuse, R15.reuse, PT ;  /* 0x0000000f3f00720c */ /* 0x0c0fe40003f86270 */
[C---:B------:R-:W-:Y:S02]  /*2680*/  ISETP.GE.AND P2, PT, R62.reuse, R15, PT ;  /* 0x0000000f3e00720c */ /* 0x040fe40003f46270 */
[-C--:B------:R-:W-:Y:S02]  /*2690*/  ISETP.GE.AND P4, PT, R63, R3.reuse, !P4 ;  /* 0x000000033f00720c */ /* 0x080fe40006786270 */
[----:B------:R-:W-:Y:S03]  /*26a0*/  ISETP.GE.AND P2, PT, R62, R3, !P2 ;  /* 0x000000033e00720c */ /* 0x000fe60005746270 */
[----:B-1----:R-:W2:Y:S01]  /*26b0*/  @P1 LDG.E.128 R24, desc[UR6][R88.64] ;  /* 0x0000000658181981 */ /* 0x002ea2000c1e1d00 */
[----:B------:R-:W-:Y:S01]  /*26c0*/  @P1 IMAD.MOV.U32 R18, RZ, RZ, R87 ;  /* 0x000000ffff121224 */ /* 0x000fe200078e0057 */
[----:B------:R-:W-:Y:S01]  /*26d0*/  @P5 IADD3 R28, P0, R88, UR20, RZ ;  /* 0x00000014581c5c10 */ /* 0x000fe2000ff1e0ff */
[----:B------:R-:W-:Y:S03]  /*26e0*/  @P1 IMAD.MOV.U32 R19, RZ, RZ, R86 ;  /* 0x000000ffff131224 */ /* 0x000fe600078e0056 */
[C---:B------:R-:W-:Y:S02]  /*26f0*/  @P5 IADD3.X R29, R89.reuse, UR23, RZ, P0, !PT ;  /* 0x00000017591d5c10 */ /* 0x040fe400087fe4ff */
[C---:B------:R-:W-:Y:S04]  /*2700*/  @P5 LEA R30, P0, R60.reuse, R87, 0x1 ;  /* 0x000000573c1e5211 */ /* 0x040fe800078008ff */
[----:B------:R-:W-:Y:S02]  /*2710*/  @P5 LEA.HI.X R31, R60, R86, R59, 0x1, P0 ;  /* 0x000000563c1f5211 */ /* 0x000fe400000f0c3b */
[----:B------:R-:W-:Y:S04]  /*2720*/  @P4 IADD3 R32, P0, R88, UR25, RZ ;  /* 0x0000001958204c10 */ /* 0x000fe8000ff1e0ff */
[----:B------:R-:W-:Y:S01]  /*2730*/  @P4 IADD3.X R33, R89, UR24, RZ, P0, !PT ;  /* 0x0000001859214c10 */ /* 0x000fe200087fe4ff */
[----:B--2---:R-:W-:Y:S04]  /*2740*/  @P1 STG.E.128 desc[UR6][R18.64], R24 ;  /* 0x0000001812001986 */ /* 0x004fe8000c101d06 */
[----:B----4-:R-:W2:Y:S04]  /*2750*/  @P1 LDG.E.128 R20, desc[UR6][R88.64+0x80] ;  /* 0x0000800658141981 */ /* 0x010ea8000c1e1d00 */
[----:B--2---:R1:W-:Y:S04]  /*2760*/  @P1 STG.E.128 desc[UR6][R18.64+0x80], R20 ;  /* 0x0000801412001986 */ /* 0x0043e8000c101d06 */
[----:B------:R-:W2:Y:S01]  /*2770*/  @P5 LDG.E.128 R4, desc[UR6][R28.64] ;  /* 0x000000061c045981 */ /* 0x000ea2000c1e1d00 */
[----:B-1----:R-:W-:Y:S05]  /*2780*/  @P4 IADD3 R18, P0, R87, R82, RZ ;  /* 0x0000005257124210 */ /* 0x002fea0007f1e0ff */
[----:B------:R-:W-:Y:S01]  /*2790*/  @P4 IMAD.X R19, R86, 0x1, R81, P0 ;  /* 0x0000000156134824 */ /* 0x000fe200000e0651 */
[----:B------:R-:W-:Y:S04]  /*27a0*/  @P2 IADD3 R2, P0, R88, UR18, RZ ;  /* 0x0000001258022c10 */ /* 0x000fe8000ff1e0ff */
[----:B------:R-:W-:Y:S01]  /*27b0*/  @P2 IADD3.X R3, R89, UR27, RZ, P0, !PT ;  /* 0x0000001b59032c10 */ /* 0x000fe200087fe4ff */
[----:B--2---:R1:W-:Y:S04]  /*27c0*/  @P5 STG.E.128 desc[UR6][R30.64], R4 ;  /* 0x000000041e005986 */ /* 0x0043e8000c101d06 */
[----:B------:R2:W3:Y:S02]  /*27d0*/  @P5 LDG.E.128 R24, desc[UR6][R28.64+0x80] ;  /* 0x000080061c185981 */ /* 0x0004e4000c1e1d00 */
[----:B--2---:R-:W-:Y:S05]  /*27e0*/  @P2 IADD3 R28, P0, R87, R132, RZ ;  /* 0x00000084571c2210 */ /* 0x004fea0007f1e0ff */
[----:B------:R-:W-:Y:S01]  /*27f0*/  @P2 IMAD.X R29, R86, 0x1, R83, P0 ;  /* 0x00000001561d2824 */ /* 0x000fe200000e0653 */
[C---:B------:R-:W-:Y:S04]  /*2800*/  LEA R88, P0, R67.reuse, R88, 0x1 ;  /* 0x0000005843587211 */ /* 0x040fe800078008ff */
[----:B------:R-:W-:Y:S01]  /*2810*/  LEA.HI.X.SX32 R89, R67, R89, 0x1, P0 ;  /* 0x0000005943597211 */ /* 0x000fe200000f0eff */
[----:B---3--:R2:W-:Y:S04]  /*2820*/  @P5 STG.E.128 desc[UR6][R30.64+0x80], R24 ;  /* 0x000080181e005986 */ /* 0x0085e8000c101d06 */
[----:B------:R-:W3:Y:S04]  /*2830*/  @P4 LDG.E.128 R20, desc[UR6][R32.64] ;  /* 0x0000000620144981 */ /* 0x000ee8000c1e1d00 */
[----:B---3--:R3:W-:Y:S04]  /*2840*/  @P4 STG.E.128 desc[UR6][R18.64], R20 ;  /* 0x0000001412004986 */ /* 0x0087e8000c101d06 */
[----:B-1----:R-:W4:Y:S04]  /*2850*/  @P4 LDG.E.128 R4, desc[UR6][R32.64+0x80] ;  /* 0x0000800620044981 */ /* 0x002f28000c1e1d00 */
[----:B----4-:R1:W-:Y:S04]  /*2860*/  @P4 STG.E.128 desc[UR6][R18.64+0x80], R4 ;  /* 0x0000800412004986 */ /* 0x0103e8000c101d06 */
[----:B--2---:R-:W2:Y:S04]  /*2870*/  @P2 LDG.E.128 R24, desc[UR6][R2.64] ;  /* 0x0000000602182981 */ /* 0x004ea8000c1e1d00 */
[----:B--2---:R1:W-:Y:S04]  /*2880*/  @P2 STG.E.128 desc[UR6][R28.64], R24 ;  /* 0x000000181c002986 */ /* 0x0043e8000c101d06 */
[----:B---3--:R-:W2:Y:S04]  /*2890*/  @P2 LDG.E.128 R20, desc[UR6][R2.64+0x80] ;  /* 0x0000800602142981 */ /* 0x008ea8000c1e1d00 */
[----:B--2---:R1:W-:Y:S01]  /*28a0*/  @P2 STG.E.128 desc[UR6][R28.64+0x80], R20 ;  /* 0x000080141c002986 */ /* 0x0043e2000c101d06 */
[----:B------:R-:W-:Y:S05]  /*28b0*/  @!P6 BRA `(.L_x_6828) ;  /* 0x0000004c00a4e947 */ /* 0x000fea0003800000 */
[----:B------:R-:W-:Y:S11]  /*28c0*/  ISETP.NE.AND P0, PT, RZ, UR22, PT ;  /* 0x00000016ff007c0c */ /* 0x000ff6000bf05270 */
[----:B------:R-:W-:Y:S02]  /*28d0*/  @!UPT UIADD3 URZ, URZ, URZ, URZ ;  /* 0x0000003f3f3ff290 */ /* 0x000fe4000fffe03f */
[----:B------:R-:W-:Y:S05]  /*28e0*/  @!P0 BRA `(.L_x_6829) ;  /* 0x0000001c00348947 */ /* 0x000fea0003800000 */
[----:B------:R-:W2:Y:S01]  /*28f0*/  LDC R49, c[0x0][0x2e0] ;  /* 0x0000b800ff317b82 */ /* 0x000ea20000000800 */
[----:B------:R-:W-:Y:S01]  /*2900*/  BSSY B0, `(.L_x_6830) ;  /* 0x000006b000007945 */ /* 0x000fe20003800000 */
[----:B--2---:R-:W-:Y:S03]  /*2910*/  LEA R49, -R49, RZ, 0x5 ;  /* 0x000000ff31317211 */ /* 0x004fe600078e29ff */
[----:B------:R-:W-:Y:S05]  /*2920*/  @!P1 BRA `(.L_x_6831) ;  /* 0x0000000400a09947 */ /* 0x000fea0003800000 */
[----:B------:R-:W-:Y:S01]  /*2930*/  ISETP.GE.AND P0, PT, R16, UR4, PT ;  /* 0x0000000410007c0c */ /* 0x000fe2000bf06270 */
[----:B-1----:R-:W2:Y:S01]  /*2940*/  LDG.E.128 R24, desc[UR6][R90.64] ;  /* 0x000000065a187981 */ /* 0x002ea2000c1e1d00 */
[----:B------:R-:W-:Y:S11]  /*2950*/  ISETP.GE.AND P1, PT, R12, UR4, PT ;  /* 0x000000040c007c0c */ /* 0x000ff6000bf26270 */
[----:B------:R-:W-:Y:S02]  /*2960*/  @!P0 MOV R8, R10 ;  /* 0x0000000a00088202 */ /* 0x000fe40000000f00 */
[----:B------:R-:W-:Y:S02]  /*2970*/  @!P0 MOV R36, R46 ;  /* 0x0000002e00248202 */ /* 0x000fe40000000f00 */
[-C--:B------:R-:W-:Y:S01]  /*2980*/  @!P0 MOV R37, R47.reuse ;  /* 0x0000002f00258202 */ /* 0x080fe20000000f00 */
[----:B------:R1:W3:Y:S06]  /*2990*/  @!P0 LDG.E.64 R18, desc[UR6][R8.64] ;  /* 0x0000000608128981 */ /* 0x0002ec000c1e1b00 */
[----:B------:R4:W5:Y:S01]  /*29a0*/  @!P0 LDG.E.64 R32, desc[UR6][R36.64] ;  /* 0x0000000624208981 */ /* 0x000962000c1e1b00 */
[----:B-1----:R-:W-:Y:S02]  /*29b0*/  @!P1 MOV R8, R10 ;  /* 0x0000000a00089202 */ /* 0x002fe40000000f00 */
[----:B----4-:R-:W-:Y:S02]  /*29c0*/  @!P1 MOV R36, R46 ;  /* 0x0000002e00249202 */ /* 0x010fe40000000f00 */
[----:B------:R-:W-:Y:S01]  /*29d0*/  @!P1 MOV R37, R47 ;  /* 0x0000002f00259202 */ /* 0x000fe20000000f00 */
[--C-:B---3--:R-:W-:Y:S01]  /*29e0*/  @!P0 HADD2.F32 R22, -RZ, R18.reuse.H0_H0 ;  /* 0x20000012ff168230 */ /* 0x108fe20000004100 */
[----:B--2---:R-:W-:Y:S01]  /*29f0*/  @!P0 MOV R15, R24 ;  /* 0x00000018000f8202 */ /* 0x004fe20000000f00 */
[----:B------:R-:W-:Y:S01]  /*2a00*/  @!P0 HADD2.F32 R20, -RZ, R18.H1_H1 ;  /* 0x30000012ff148230 */ /* 0x000fe20000004100 */
[----:B------:R-:W-:Y:S02]  /*2a10*/  @!P0 MOV R23, R25 ;  /* 0x0000001900178202 */ /* 0x000fe40000000f00 */
[----:B------:R-:W-:Y:S01]  /*2a20*/  @!P0 MOV R18, R27 ;  /* 0x0000001b00128202 */ /* 0x000fe20000000f00 */
[--C-:B------:R-:W-:Y:S02]  /*2a30*/  @!P0 HADD2.F32 R29, -RZ, R15.reuse.H1_H1 ;  /* 0x3000000fff1d8230 */ /* 0x100fe40000004100 */
[----:B------:R-:W-:Y:S02]  /*2a40*/  @!P0 HADD2.F32 R21, -RZ, R15.H0_H0 ;  /* 0x2000000fff158230 */ /* 0x000fe40000004100 */
[----:B-----5:R-:W-:Y:S02]  /*2a50*/  @!P0 HADD2.F32 R30, -RZ, R32.H0_H0 ;  /* 0x20000020ff1e8230 */ /* 0x020fe40000004100 */
        /* <DEDUP_REMOVED lines=12> */
[--C-:B------:R-:W-:Y:S01]  /*2b20*/  @!P0 HADD2.F32 R33, -RZ, R18.reuse.H1_H1 ;  /* 0x30000012ff218230 */ /* 0x100fe20000004100 */
[----:B------:R-:W-:Y:S01]  /*2b30*/  @!P0 F2FP.F16.F32.PACK_AB R39, R0, R39 ;  /* 0x000000270027823e */ /* 0x000fe200000000ff */
[----:B------:R-:W-:Y:S02]  /*2b40*/  @!P0 HADD2.F32 R19, -RZ, R19.H1_H1 ;  /* 0x30000013ff138230 */ /* 0x000fe40000004100 */
[----:B------:R-:W-:Y:S01]  /*2b50*/  @!P0 FMUL.FTZ R3, R22, R15 ;  /* 0x0000000f16038220 */ /* 0x000fe20000410000 */
[----:B------:R-:W-:Y:S01]  /*2b60*/  @!P0 HADD2.F32 R29, -RZ, R23.H1_H1 ;  /* 0x30000017ff1d8230 */ /* 0x000fe20000004100 */
[----:B------:R-:W-:Y:S01]  /*2b70*/  @!P0 MOV R24, R39 ;  /* 0x0000002700188202 */ /* 0x000fe20000000f00 */
[----:B------:R-:W-:Y:S02]  /*2b80*/  @!P0 HADD2.F32 R18, -RZ, R18.H0_H0 ;  /* 0x20000012ff128230 */ /* 0x000fe40000004100 */
[----:B------:R-:W-:Y:S01]  /*2b90*/  @!P0 FMUL.FTZ R51, R33, R19 ;  /* 0x0000001321338220 */ /* 0x000fe20000410000 */
[----:B------:R-:W-:Y:S02]  /*2ba0*/  @!P0 HADD2.F32 R32, -RZ, R32.H1_H1 ;  /* 0x30000020ff208230 */ /* 0x000fe40000004100 */
[C---:B------:R-:W-:Y:S01]  /*2bb0*/  @!P0 FMUL.FTZ R41, R29.reuse, R20 ;  /* 0x000000141d298220 */ /* 0x040fe20000410000 */
[----:B------:R-:W-:Y:S01]  /*2bc0*/  @!P0 FMUL.FTZ R38, R30, R15 ;  /* 0x0000000f1e268220 */ /* 0x000fe20000410000 */
[C---:B------:R-:W-:Y:S01]  /*2bd0*/  @!P0 FMUL.FTZ R4, R18.reuse, R19 ;  /* 0x0000001312048220 */ /* 0x040fe20000410000 */
[----:B------:R-:W-:Y:S01]  /*2be0*/  @!P0 FFMA.FTZ R51, R18, R35, -R51 ;  /* 0x0000002312338223 */ /* 0x000fe20000010833 */
[-C--:B------:R-:W-:Y:S01]  /*2bf0*/  @!P0 FFMA.FTZ R2, R29, R32.reuse, R2 ;  /* 0x000000201d028223 */ /* 0x080fe20000010002 */
[-C--:B------:R-:W-:Y:S01]  /*2c00*/  @!P0 FFMA.FTZ R3, R30, R31.reuse, R3 ;  /* 0x0000001f1e038223 */ /* 0x080fe20000010003 */
[----:B------:R-:W-:Y:S01]  /*2c10*/  @!P0 FFMA.FTZ R41, R21, R32, -R41 ;  /* 0x0000002015298223 */ /* 0x000fe20000010829 */
[----:B------:R-:W-:Y:S01]  /*2c20*/  @!P0 FFMA.FTZ R38, R22, R31, -R38 ;  /* 0x0000001f16268223 */ /* 0x000fe20000010826 */
[----:B------:R-:W-:Y:S03]  /*2c30*/  @!P0 FFMA.FTZ R4, R33, R35, R4 ;  /* 0x0000002321048223 */ /* 0x000fe60000010004 */
        /* <DEDUP_REMOVED lines=55> */
.L_x_6831:
[----:B------:R-:W-:Y:S05]  /*2fb0*/  BSYNC B0 ;  /* 0x0000000000007941 */ /* 0x000fea0003800000 */
.L_x_6830:
[----:B------:R-:W-:Y:S04]  /*2fc0*/  BSSY B0, `(.L_x_6832) ;  /* 0x000006e000007945 */ /* 0x000fe80003800000 */
[----:B------:R-:W-:Y:S05]  /*2fd0*/  @!P5 BRA `(.L_x_6833) ;  /* 0x0000000400b0d947 */ /* 0x000fea0003800000 */
[C---:B------:R-:W-:Y:S02]  /*2fe0*/  LEA R136, P1, R69.reuse, R90, 0x1 ;  /* 0x0000005a45887211 */ /* 0x040fe400078208ff */
[----:B------:R-:W-:Y:S02]  /*2ff0*/  SHF.L.U32 R41, R118, 0x1, RZ ;  /* 0x0000000176297819 */ /* 0x000fe400000006ff */
[----:B------:R-:W-:Y:S02]  /*3000*/  ISETP.GE.AND P0, PT, R16, UR4, PT ;  /* 0x0000000410007c0c */ /* 0x000fe4000bf06270 */
[----:B------:R-:W-:Y:S02]  /*3010*/  LEA.HI.X R137, R69, R91, R68, 0x1, P1 ;  /* 0x0000005b45897211 */ /* 0x000fe400008f0c44 */
[----:B------:R-:W-:Y:S02]  /*3020*/  SHF.L.U64.HI R40, R118, 0x1, R107 ;  /* 0x0000000176287819 */ /* 0x000fe4000001026b */
[C---:B-1----:R-:W-:Y:S01]  /*3030*/  IADD3 R28, P1, R41.reuse, R10, RZ ;  /* 0x0000000a291c7210 */ /* 0x042fe20007f3e0ff */
[----:B------:R-:W3:Y:S01]  /*3040*/  LDG.E.128 R24, desc[UR6][R136.64] ;  /* 0x0000000688187981 */ /* 0x000ee2000c1e1d00 */
[----:B------:R-:W-:Y:S02]  /*3050*/  IADD3 R38, P5, R41, R46, RZ ;  /* 0x0000002e29267210 */ /* 0x000fe40007fbe0ff */
[C---:B------:R-:W-:Y:S02]  /*3060*/  IADD3.X R29, R40.reuse, R9, RZ, P1, !PT ;  /* 0x00000009281d7210 */ /* 0x040fe40000ffe4ff */
[----:B------:R-:W-:Y:S02]  /*3070*/  IADD3.X R39, R40, R47, RZ, P5, !PT ;  /* 0x0000002f28277210 */ /* 0x000fe40002ffe4ff */
[----:B------:R-:W-:Y:S01]  /*3080*/  LEA R40, P5, R97, R84, 0x1 ;  /* 0x0000005461287211 */ /* 0x000fe200078a08ff */
[----:B------:R-:W2:Y:S01]  /*3090*/  @!P0 LDG.E.64 R18, desc[UR6][R28.64] ;  /* 0x000000061c128981 */ /* 0x000ea2000c1e1b00 */
[----:B------:R-:W-:Y:S05]  /*30a0*/  ISETP.GE.AND P1, PT, R12, UR4, PT ;  /* 0x000000040c007c0c */ /* 0x000fea000bf26270 */
[----:B------:R-:W4:Y:S01]  /*30b0*/  @!P0 LDG.E.64 R34, desc[UR6][R38.64] ;  /* 0x0000000626228981 */ /* 0x000f22000c1e1b00 */
[--C-:B--2---:R-:W-:Y:S01]  /*30c0*/  @!P0 HADD2.F32 R22, -RZ, R18.reuse.H0_H0 ;  /* 0x20000012ff168230 */ /* 0x104fe20000004100 */
[----:B---3--:R-:W-:Y:S01]  /*30d0*/  @!P0 MOV R15, R24 ;  /* 0x00000018000f8202 */ /* 0x008fe20000000f00 */
        /* <DEDUP_REMOVED lines=17> */
[----:B------:R-:W-:Y:S01]  /*31f0*/  @!P0 FMUL.FTZ R2, R21, R20 ;  /* 0x0000001415028220 */ /* 0x000fe20000410000 */
[----:B------:R-:W-:Y:S01]  /*3200*/  @!P0 F2FP.F16.F32.PACK_AB R44, R0, R41 ;  /* 0x00000029002c823e */ /* 0x000fe200000000ff */
[--C-:B------:R-:W-:Y:S01]  /*3210*/  @!P0 HADD2.F32 R35, -RZ, R18.reuse.H1_H1 ;  /* 0x30000012ff238230 */ /* 0x100fe20000004100 */
[----:B------:R-:W-:Y:S01]  /*3220*/  LEA.HI.X R41, R97, R85, R96, 0x1, P5 ;  /* 0x0000005561297211 */ /* 0x000fe200028f0c60 */
[----:B------:R-:W-:Y:S01]  /*3230*/  @!P0 HADD2.F32 R19, -RZ, R19.H1_H1 ;  /* 0x30000013ff138230 */ /* 0x000fe20000004100 */
[----:B------:R-:W-:Y:S01]  /*3240*/  @!P0 MOV R24, R44 ;  /* 0x0000002c00188202 */ /* 0x000fe20000000f00 */
[----:B------:R-:W-:Y:S02]  /*3250*/  @!P0 HADD2.F32 R31, -RZ, R23.H1_H1 ;  /* 0x30000017ff1f8230 */ /* 0x000fe40000004100 */
[----:B------:R-:W-:Y:S01]  /*3260*/  @!P0 FMUL.FTZ R3, R22, R15 ;  /* 0x0000000f16038220 */ /* 0x000fe20000410000 */
        /* <DEDUP_REMOVED lines=67> */
.L_x_6833:
[----:B------:R-:W-:Y:S05]  /*36a0*/  BSYNC B0 ;  /* 0x0000000000007941 */ /* 0x000fea0003800000 */
.L_x_6832:
[----:B------:R-:W-:Y:S04]  /*36b0*/  BSSY B0, `(.L_x_6834) ;  /* 0x0000072000007945 */ /* 0x000fe80003800000 */
[----:B------:R-:W-:Y:S05]  /*36c0*/  @!P4 BRA `(.L_x_6835) ;  /* 0x0000000400c0c947 */ /* 0x000fea0003800000 */
[----:B------:R-:W-:Y:S02]  /*36d0*/  LEA R136, P1, R71, R90, 0x1 ;  /* 0x0000005a47887211 */ /* 0x000fe400078208ff */
[----:B------:R-:W-:Y:S02]  /*36e0*/  SHF.L.U32 R51, R115, 0x1, RZ ;  /* 0x0000000173337819 */ /* 0x000fe400000006ff */
[----:B------:R-:W-:Y:S02]  /*36f0*/  ISETP.GE.AND P0, PT, R16, UR4, PT ;  /* 0x0000000410007c0c */ /* 0x000fe4000bf06270 */
[----:B------:R-:W-:Y:S02]  /*3700*/  LEA.HI.X R137, R71, R91, R70, 0x1, P1 ;  /* 0x0000005b47897211 */ /* 0x000fe400008f0c46 */
[----:B------:R-:W-:Y:S02]  /*3710*/  SHF.L.U64.HI R42, R115, 0x1, R106 ;  /* 0x00000001732a7819 */ /* 0x000fe4000001026a */
[C---:B-1----:R-:W-:Y:S01]  /*3720*/  IADD3 R28, P1, R51.reuse, R10, RZ ;  /* 0x0000000a331c7210 */ /* 0x042fe20007f3e0ff */
[----:B------:R1:W4:Y:S01]  /*3730*/  LDG.E.128 R24, desc[UR6][R136.64] ;  /* 0x0000000688187981 */ /* 0x000322000c1e1d00 */
[----:B---3--:R-:W-:Y:S02]  /*3740*/  IADD3 R40, P4, R51, R46, RZ ;  /* 0x0000002e33287210 */ /* 0x008fe40007f9e0ff */
[C---:B------:R-:W-:Y:S02]  /*3750*/  IADD3.X R29, R42.reuse, R9, RZ, P1, !PT ;  /* 0x000000092a1d7210 */ /* 0x040fe40000ffe4ff */
[----:B------:R-:W-:Y:S02]  /*3760*/  IADD3.X R41, R42, R47, RZ, P4, !PT ;  /* 0x0000002f2a297210 */ /* 0x000fe400027fe4ff */
[----:B------:R-:W-:Y:S01]  /*3770*/  LEA R138, P5, R134, R84, 0x1 ;  /* 0x00000054868a7211 */ /* 0x000fe200078a08ff */
[----:B------:R-:W2:Y:S01]  /*3780*/  @!P0 LDG.E.64 R18, desc[UR6][R28.64] ;  /* 0x000000061c128981 */ /* 0x000ea2000c1e1b00 */
[----:B------:R-:W-:Y:S02]  /*3790*/  ISETP.GE.AND P1, PT, R12, UR4, PT ;  /* 0x000000040c007c0c */ /* 0x000fe4000bf26270 */
[----:B------:R-:W-:Y:S03]  /*37a0*/  LEA.HI.X R139, R134, R85, R72, 0x1, P5 ;  /* 0x00000055868b7211 */ /* 0x000fe600028f0c48 */
[----:B------:R-:W3:Y:S01]  /*37b0*/  @!P0 LDG.E.64 R38, desc[UR6][R40.64] ;  /* 0x0000000628268981 */ /* 0x000ee2000c1e1b00 */
[C---:B-1----:R-:W-:Y:S04]  /*37c0*/  LEA R136, P4, R74.reuse, R90, 0x1 ;  /* 0x0000005a4a887211 */ /* 0x042fe800078808ff */
[----:B------:R-:W-:Y:S01]  /*37d0*/  LEA.HI.X R137, R74, R91, R73, 0x1, P4 ;  /* 0x0000005b4a897211 */ /* 0x000fe200020f0c49 */
[--C-:B--2---:R-:W-:Y:S01]  /*37e0*/  @!P0 HADD2.F32 R23, -RZ, R18.reuse.H0_H0 ;  /* 0x20000012ff178230 */ /* 0x104fe20000004100 */
[----:B----4-:R-:W-:Y:S01]  /*37f0*/  @!P0 MOV R15, R24 ;  /* 0x00000018000f8202 */ /* 0x010fe20000000f00 */
        /* <DEDUP_REMOVED lines=43> */
[----:B------:R2:W3:Y:S08]  /*3ab0*/  LDG.E.128 R20, desc[UR6][R136.64] ;  /* 0x0000000688147981 */ /* 0x0004f0000c1e1d00 */
[----:B------:R-:W4:Y:S06]  /*3ac0*/  @!P1 LDG.E.64 R18, desc[UR6][R28.64+0x40] ;  /* 0x000040061c129981 */ /* 0x000f2c000c1e1b00 */
[----:B------:R-:W5:Y:S01]  /*3ad0*/  @!P1 LDG.E.64 R36, desc[UR6][R40.64+0x40] ;  /* 0x0000400628249981 */ /* 0x000f62000c1e1b00 */
[C---:B--2---:R-:W-:Y:S04]  /*3ae0*/  LEA R136, P0, R76.reuse, R84, 0x1 ;  /* 0x000000544c887211 */ /* 0x044fe800078008ff */
[----:B------:R-:W-:Y:S02]  /*3af0*/  LEA.HI.X R137, R76, R85, R75, 0x1, P0 ;  /* 0x000000554c897211 */ /* 0x000fe400000f0c4b */
[----:B---3--:R-:W-:Y:S02]  /*3b00*/  @!P1 MOV R15, R20 ;  /* 0x00000014000f9202 */ /* 0x008fe40000000f00 */
[----:B-1----:R-:W-:Y:S02]  /*3b10*/  @!P1 MOV R27, R21 ;  /* 0x00000015001b9202 */ /* 0x002fe40000000f00 */
[----:B------:R-:W-:Y:S01]  /*3b20*/  @!P1 MOV R26, R22 ;  /* 0x00000016001a9202 */ /* 0x000fe20000000f00 */
[--C-:B------:R-:W-:Y:S02]  /*3b30*/  @!P1 HADD2.F32 R32, -RZ, R15.reuse.H1_H1 ;  /* 0x3000000fff209230 */ /* 0x100fe40000004100 */
[----:B------:R-:W-:Y:S02]  /*3b40*/  @!P1 HADD2.F32 R25, -RZ, R15.H0_H0 ;  /* 0x2000000fff199230 */ /* 0x000fe40000004100 */
[--C-:B----4-:R-:W-:Y:S02]  /*3b50*/  @!P1 HADD2.F32 R30, -RZ, R18.reuse.H0_H0 ;  /* 0x20000012ff1e9230 */ /* 0x110fe40000004100 */
[----:B------:R-:W-:Y:S01]  /*3b60*/  @!P1 HADD2.F32 R24, -RZ, R18.H1_H1 ;  /* 0x30000012ff189230 */ /* 0x000fe20000004100 */
[----:B------:R-:W-:Y:S01]  /*3b70*/  @!P1 MOV R18, R23 ;  /* 0x0000001700129202 */ /* 0x000fe20000000f00 */
[--C-:B------:R-:W-:Y:S02]  /*3b80*/  @!P1 HADD2.F32 R15, -RZ, R19.reuse.H0_H0 ;  /* 0x20000013ff0f9230 */ /* 0x100fe40000004100 */
[CC--:B------:R-:W-:Y:S01]  /*3b90*/  @!P1 FMUL.FTZ R42, R32.reuse, R30.reuse ;  /* 0x0000001e202a9220 */ /* 0x0c0fe20000410000 */
[----:B-----5:R-:W-:Y:S02]  /*3ba0*/  @!P1 HADD2.F32 R34, -RZ, R36.H0_H0 ;  /* 0x20000024ff229230 */ /* 0x020fe40000004100 */
        /* <DEDUP_REMOVED lines=34> */
.L_x_6835:
[----:B------:R-:W-:Y:S05]  /*3dd0*/  BSYNC B0 ;  /* 0x0000000000007941 */ /* 0x000fea0003800000 */
.L_x_6834:
[----:B------:R-:W-:Y:S04]  /*3de0*/  BSSY B0, `(.L_x_6836) ;  /* 0x0000076000007945 */ /* 0x000fe80003800000 */
[----:B------:R-:W-:Y:S05]  /*3df0*/  @!P2 BRA `(.L_x_6837) ;  /* 0x0000000400d0a947 */ /* 0x000fea0003800000 */
[----:B---3--:R-:W4:Y:S01]  /*3e00*/  LDC.64 R40, c[0x0][0x338] ;  /* 0x0000ce00ff287b82 */ /* 0x008f220000000a00 */
[----:B------:R-:W-:Y:S02]  /*3e10*/  ISETP.GE.AND P0, PT, R16, UR4, PT ;  /* 0x0000000410007c0c */ /* 0x000fe4000bf06270 */
[----:B------:R-:W-:Y:S04]  /*3e20*/  SHF.L.U32 R51, R113, 0x1, RZ ;  /* 0x0000000171337819 */ /* 0x000fe800000006ff */
[C---:B-1----:R-:W-:Y:S02]  /*3e30*/  IADD3 R28, P1, R51.reuse, R10, RZ ;  /* 0x0000000a331c7210 */ /* 0x042fe40007f3e0ff */
[----:B------:R-:W-:Y:S01]  /*3e40*/  IADD3 R38, P2, R51, R46, RZ ;  /* 0x0000002e33267210 */ /* 0x000fe20007f5e0ff */
[----:B----4-:R-:W-:Y:S01]  /*3e50*/  IMAD.WIDE.U32 R136, R40, 0x60, R90 ;  /* 0x0000006028887825 */ /* 0x010fe200078e005a */
[----:B------:R-:W-:Y:S03]  /*3e60*/  SHF.L.U64.HI R40, R113, 0x1, R100 ;  /* 0x0000000171287819 */ /* 0x000fe60000010264 */
[----:B------:R-:W-:Y:S01]  /*3e70*/  IMAD R41, R41, 0x60, RZ ;  /* 0x0000006029297824 */ /* 0x000fe200078e02ff */
[C---:B------:R-:W-:Y:S02]  /*3e80*/  IADD3.X R29, R40.reuse, R9, RZ, P1, !PT ;  /* 0x00000009281d7210 */ /* 0x040fe40000ffe4ff */
[----:B------:R-:W-:Y:S02]  /*3e90*/  IADD3.X R39, R40, R47, RZ, P2, !PT ;  /* 0x0000002f28277210 */ /* 0x000fe400017fe4ff */
[----:B------:R-:W-:Y:S01]  /*3ea0*/  IADD3 R137, R137, R41, RZ ;  /* 0x0000002989897210 */ /* 0x000fe20007ffe0ff */
[----:B------:R-:W2:Y:S01]  /*3eb0*/  @!P0 LDG.E.64 R18, desc[UR6][R28.64] ;  /* 0x000000061c128981 */ /* 0x000ea2000c1e1b00 */
[----:B------:R-:W1:Y:S01]  /*3ec0*/  LDC.64 R40, c[0x0][0x248] ;  /* 0x00009200ff287b82 */ /* 0x000e620000000a00 */
[----:B------:R-:W-:Y:S04]  /*3ed0*/  ISETP.GE.AND P1, PT, R12, UR4, PT ;  /* 0x000000040c007c0c */ /* 0x000fe8000bf26270 */
[----:B------:R3:W4:Y:S08]  /*3ee0*/  LDG.E.128 R24, desc[UR6][R136.64] ;  /* 0x0000000688187981 */ /* 0x000730000c1e1d00 */
[----:B------:R-:W5:Y:S01]  /*3ef0*/  @!P0 LDG.E.64 R36, desc[UR6][R38.64] ;  /* 0x0000000626248981 */ /* 0x000f62000c1e1b00 */
[----:B-1----:R-:W-:Y:S02]  /*3f00*/  IMAD R41, R41, 0x60, RZ ;  /* 0x0000006029297824 */ /* 0x002fe400078e02ff */
[----:B---3--:R-:W-:Y:S01]  /*3f10*/  IMAD.WIDE.U32 R136, R40, 0x60, R84 ;  /* 0x0000006028887825 */ /* 0x008fe200078e0054 */
[C---:B------:R-:W-:Y:S04]  /*3f20*/  LEA R40, P2, R78.reuse, R90, 0x1 ;  /* 0x0000005a4e287211 */ /* 0x040fe800078408ff */
[----:B------:R-:W-:Y:S02]  /*3f30*/  IADD3 R137, R137, R41, RZ ;  /* 0x0000002989897210 */ /* 0x000fe40007ffe0ff */
[----:B------:R-:W-:Y:S01]  /*3f40*/  LEA.HI.X R41, R78, R91, R77, 0x1, P2 ;  /* 0x0000005b4e297211 */ /* 0x000fe200010f0c4d */
[--C-:B--2---:R-:W-:Y:S02]  /*3f50*/  @!P0 HADD2.F32 R20, -RZ, R18.reuse.H0_H0 ;  /* 0x20000012ff148230 */ /* 0x104fe40000004100 */
[----:B------:R-:W-:Y:S01]  /*3f60*/  @!P0 HADD2.F32 R18, -RZ, R18.H1_H1 ;  /* 0x30000012ff128230 */ /* 0x000fe20000004100 */
[----:B----4-:R-:W-:Y:S02]  /*3f70*/  @!P0 MOV R15, R24 ;  /* 0x00000018000f8202 */ /* 0x010fe40000000f00 */
[----:B------:R-:W-:Y:S03]  /*3f80*/  @!P0 MOV R22, R25 ;  /* 0x0000001900168202 */ /* 0x000fe60000000f00 */
[--C-:B------:R-:W-:Y:S02]  /*3f90*/  @!P0 HADD2.F32 R31, -RZ, R15.reuse.H1_H1 ;  /* 0x3000000fff1f8230 */ /* 0x100fe40000004100 */
[----:B------:R-:W-:Y:S02]  /*3fa0*/  @!P0 HADD2.F32 R21, -RZ, R15.H0_H0 ;  /* 0x2000000fff158230 */ /* 0x000fe40000004100 */
[----:B-----5:R-:W-:Y:S02]  /*3fb0*/  @!P0 HADD2.F32 R32, -RZ, R36.H0_H0 ;  /* 0x20000024ff208230 */ /* 0x020fe40000004100 */
[-C--:B------:R-:W-:Y:S01]  /*3fc0*/  @!P0 FMUL.FTZ R51, R31, R20.reuse ;  /* 0x000000141f338220 */ /* 0x080fe20000410000 */
[--C-:B------:R-:W-:Y:S02]  /*3fd0*/  @!P0 HADD2.F32 R33, -RZ, R22.reuse.H1_H1 ;  /* 0x30000016ff218230 */ /* 0x100fe40000004100 */
[C---:B------:R-:W-:Y:S01]  /*3fe0*/  @!P0 FMUL.FTZ R0, R21.reuse, R20 ;  /* 0x0000001415008220 */ /* 0x040fe20000410000 */
[----:B------:R-:W-:Y:S01]  /*3ff0*/  @!P0 HADD2.F32 R23, -RZ, R22.H0_H0 ;  /* 0x20000016ff178230 */ /* 0x000fe20000004100 */
[----:B------:R-:W-:Y:S01]  /*4000*/  @!P0 MOV R20, R26 ;  /* 0x0000001a00148202 */ /* 0x000fe20000000f00 */
[--C-:B------:R-:W-:Y:S02]  /*4010*/  @!P0 HADD2.F32 R15, -RZ, R19.reuse.H0_H0 ;  /* 0x20000013ff0f8230 */ /* 0x100fe40000004100 */
[-C--:B------:R-:W-:Y:S01]  /*4020*/  @!P0 FFMA.FTZ R51, R21, R32.reuse, -R51 ;  /* 0x0000002015338223 */ /* 0x080fe20000010833 */
[----:B------:R-:W-:Y:S01]  /*4030*/  @!P0 HADD2.F32 R19, -RZ, R19.H1_H1 ;  /* 0x30000013ff138230 */ /* 0x000fe20000004100 */
[----:B------:R-:W-:Y:S01]  /*4040*/  @!P0 MOV R21, R27 ;  /* 0x0000001b00158202 */ /* 0x000fe20000000f00 */
[----:B------:R-:W-:Y:S02]  /*4050*/  @!P0 HADD2.F32 R34, -RZ, R36.H1_H1 ;  /* 0x30000024ff228230 */ /* 0x000fe40000004100 */
[----:B------:R-:W-:Y:S01]  /*4060*/  @!P0 FFMA.FTZ R0, R31, R32, R0 ;  /* 0x000000201f008223 */ /* 0x000fe20000010000 */
[--C-:B------:R-:W-:Y:S02]  /*4070*/  @!P0 HADD2.F32 R32, -RZ, R20.reuse.H1_H1 ;  /* 0x30000014ff208230 */ /* 0x100fe40000004100 */
[-C--:B------:R-:W-:Y:S01]  /*4080*/  @!P0 FMUL.FTZ R2, R23, R18.reuse ;  /* 0x0000001217028220 */ /* 0x080fe20000410000 */
[----:B------:R-:W-:Y:S02]  /*4090*/  @!P0 HADD2.F32 R20, -RZ, R20.H0_H0 ;  /* 0x20000014ff148230 */ /* 0x000fe40000004100 */
[----:B------:R-:W-:Y:S01]  /*40a0*/  @!P0 FMUL.FTZ R53, R33, R18 ;  /* 0x0000001221358220 */ /* 0x000fe20000410000 */
        /* <DEDUP_REMOVED lines=73> */
.L_x_6837:
[----:B------:R-:W-:Y:S05]  /*4540*/  BSYNC B0 ;  /* 0x0000000000007941 */ /* 0x000fea0003800000 */
.L_x_6836:
[C---:B------:R-:W-:Y:S01]  /*4550*/  LEA R46, P1, R49.reuse, R46, 0x1 ;  /* 0x0000002e312e7211 */ /* 0x040fe200078208ff */
[----:B------:R-:W-:Y:S01]  /*4560*/  IMAD.MOV.U32 R8, RZ, RZ, R10 ;  /* 0x000000ffff087224 */ /* 0x000fe200078e000a */
[----:B------:R-:W-:Y:S02]  /*4570*/  UMOV UR4, UR21 ;  /* 0x0000001500047c82 */ /* 0x000fe40008000000 */
[C---:B------:R-:W-:Y:S02]  /*4580*/  LEA.HI.X.SX32 R47, R49.reuse, R47, 0x1, P1 ;  /* 0x0000002f312f7211 */ /* 0x040fe400008f0eff */
[C---:B------:R-:W-:Y:S04]  /*4590*/  LEA R10, P0, R49.reuse, R8, 0x1 ;  /* 0x00000008310a7211 */ /* 0x040fe800078008ff */
[----:B------:R-:W-:Y:S01]  /*45a0*/  LEA.HI.X.SX32 R9, R49, R9, 0x1, P0 ;  /* 0x0000000931097211 */ /* 0x000fe200000f0eff */
[----:B------:R-:W-:Y:S08]  /*45b0*/  BRA `(.L_x_6838) ;  /* 0x0000003000e87947 */ /* 0x000ff00003800000 */
.L_x_6829:
[----:B------:R-:W-:Y:S04]  /*45c0*/  BSSY B1, `(.L_x_6839) ;  /* 0x00000b9000017945 */ /* 0x000fe80003800000 */
[----:B------:R-:W-:Y:S05]  /*45d0*/  @!P1 BRA `(.L_x_6840) ;  /* 0x0000000800dc9947 */ /* 0x000fea0003800000 */
[----:B------:R2:W5:Y:S01]  /*45e0*/  LDG.E.128 R36, desc[UR6][R90.64] ;  /* 0x000000065a247981 */ /* 0x000562000c1e1d00 */
[----:B------:R-:W-:Y:S01]  /*45f0*/  ISETP.GE.AND P0, PT, R16, UR4, PT ;  /* 0x0000000410007c0c */ /* 0x000fe2000bf06270 */
[----:B------:R-:W-:Y:S11]  /*4600*/  BSSY B0, `(.L_x_6841) ;  /* 0x0000057000007945 */ /* 0x000ff60003800000 */
[----:B------:R-:W-:Y:S01]  /*4610*/  @!UPT UIADD3 URZ, URZ, URZ, URZ ;  /* 0x0000003f3f3ff290 */ /* 0x000fe2000fffe03f */
[----:B------:R-:W-:Y:S05]  /*4620*/  @P0 BRA `(.L_x_6842) ;  /* 0x0000000400500947 */ /* 0x000fea0003800000 */
[--C-:B-1---5:R-:W-:Y:S01]  /*4630*/  HADD2.F32 R29, -RZ, R36.reuse.H0_H0 ;  /* 0x20000024ff1d7230 */ /* 0x122fe20000004100 */
        /* <DEDUP_REMOVED lines=16> */
[----:B------:R-:W-:Y:S02]  /*4740*/  LEA R18, P1, R141, R90, 0x1 ;  /* 0x0000005a8d127211 */ /* 0x000fe400078208ff */
[----:B------:R-:W-:Y:S02]  /*4750*/  LEA R138, P0, R137, R92, 0x1 ;  /* 0x0000005c898a7211 */ /* 0x000fe400078008ff */
[----:B------:R-:W-:Y:S01]  /*4760*/  LEA.HI.X.SX32 R19, R141, R91, 0x1, P1 ;  /* 0x0000005b8d137211 */ /* 0x000fe200008f0eff */
[----:B------:R-:W3:Y:S01]  /*4770*/  LDG.E.128 R48, desc[UR6][R48.64] ;  /* 0x0000000630307981 */ /* 0x000ee2000c1e1d00 */
[----:B------:R-:W-:Y:S07]  /*4780*/  LEA.HI.X.SX32 R139, R137, R93, 0x1, P0 ;  /* 0x0000005d898b7211 */ /* 0x000fee00000f0eff */
[----:B------:R-:W4:Y:S08]  /*4790*/  LDG.E.128 R20, desc[UR6][R18.64] ;  /* 0x0000000612147981 */ /* 0x000f30000c1e1d00 */
[----:B------:R-:W2:Y:S01]  /*47a0*/  LDG.E.128 R136, desc[UR6][R138.64] ;  /* 0x000000068a887981 */ /* 0x000ea2000c1e1d00 */
[--C-:B---3--:R-:W-:Y:S02]  /*47b0*/  HADD2.F32 R31, -RZ, R48.reuse.H0_H0 ;  /* 0x20000030ff1f7230 */ /* 0x108fe40000004100 */
[----:B------:R-:W-:Y:S02]  /*47c0*/  HADD2.F32 R34, -RZ, R48.H1_H1 ;  /* 0x30000030ff227230 */ /* 0x000fe40000004100 */
[--C-:B------:R-:W-:Y:S02]  /*47d0*/  HADD2.F32 R35, -RZ, R49.reuse.H0_H0 ;  /* 0x20000031ff237230 */ /* 0x100fe40000004100 */
[----:B------:R-:W-:Y:S02]  /*47e0*/  HADD2.F32 R37, -RZ, R49.H1_H1 ;  /* 0x30000031ff257230 */ /* 0x000fe40000004100 */
[----:B----4-:R-:W-:Y:S01]  /*47f0*/  HADD2.F32 R27, -RZ, R21.H0_H0 ;  /* 0x20000015ff1b7230 */ /* 0x010fe20000004100 */
[----:B------:R-:W-:Y:S01]  /*4800*/  MOV R15, R20 ;  /* 0x00000014000f7202 */ /* 0x000fe20000000f00 */
[--C-:B------:R-:W-:Y:S01]  /*4810*/  HADD2.F32 R38, -RZ, R50.reuse.H0_H0 ;  /* 0x20000032ff267230 */ /* 0x100fe20000004100 */
[----:B------:R-:W-:Y:S01]  /*4820*/  MOV R19, R23 ;  /* 0x0000001700137202 */ /* 0x000fe20000000f00 */
[----:B------:R-:W-:Y:S01]  /*4830*/  HADD2.F32 R39, -RZ, R50.H1_H1 ;  /* 0x30000032ff277230 */ /* 0x000fe20000004100 */
[----:B------:R-:W-:Y:S01]  /*4840*/  MOV R28, R22 ;  /* 0x00000016001c7202 */ /* 0x000fe20000000f00 */
[----:B------:R-:W-:Y:S02]  /*4850*/  HADD2.F32 R32, -RZ, R15.H0_H0 ;  /* 0x2000000fff207230 */ /* 0x000fe40000004100 */
[--C-:B--2---:R-:W-:Y:S02]  /*4860*/  HADD2.F32 R25, -RZ, R136.reuse.H0_H0 ;  /* 0x20000088ff197230 */ /* 0x104fe40000004100 */
        /* <DEDUP_REMOVED lines=48> */
.L_x_6842:
[----:B------:R-:W-:Y:S05]  /*4b70*/  BSYNC B0 ;  /* 0x0000000000007941 */ /* 0x000fea0003800000 */
.L_x_6841:
[----:B-----5:R3:W-:Y:S01]  /*4b80*/  STG.E.128 desc[UR6][R84.64], R36 ;  /* 0x0000002454007986 */ /* 0x0207e2000c101d06 */
[----:B------:R-:W-:Y:S01]  /*4b90*/  ISETP.GE.AND P0, PT, R12, UR4, PT ;  /* 0x000000040c007c0c */ /* 0x000fe2000bf06270 */
[----:B------:R-:W-:Y:S01]  /*4ba0*/  BSSY B0, `(.L_x_6843) ;  /* 0x0000059000007945 */ /* 0x000fe20003800000 */
[----:B------:R-:W-:Y:S05]  /*4bb0*/  IADD3 R140, P1, R90, 0x80, RZ ;  /* 0x000000805a8c7810 */ /* 0x000fea0007f3e0ff */
[----:B------:R-:W-:Y:S01]  /*4bc0*/  IMAD.X R141, RZ, RZ, R91, P1 ;  /* 0x000000ffff8d7224 */ /* 0x000fe200008e065b */
[----:B---3--:R3:W5:Y:S05]  /*4bd0*/  LDG.E.128 R36, desc[UR6][R90.64+0x80] ;  /* 0x000080065a247981 */ /* 0x00876a000c1e1d00 */
        /* <DEDUP_REMOVED lines=18> */
[C---:B------:R-:W-:Y:S02]  /*4d00*/  LEA R18, P1, R44.reuse, R140, 0x1 ;  /* 0x0000008c2c127211 */ /* 0x040fe400078208ff */
[C---:B------:R-:W-:Y:S02]  /*4d10*/  LEA R138, P0, R137.reuse, R92, 0x1 ;  /* 0x0000005c898a7211 */ /* 0x040fe400078008ff */
[----:B------:R-:W-:Y:S01]  /*4d20*/  LEA.HI.X.SX32 R19, R44, R141, 0x1, P1 ;  /* 0x0000008d2c137211 */ /* 0x000fe200008f0eff */
[----:B------:R-:W4:Y:S01]  /*4d30*/  LDG.E.128 R48, desc[UR6][R48.64+0x80] ;  /* 0x0000800630307981 */ /* 0x000f22000c1e1d00 */
[----:B------:R-:W-:Y:S07]  /*4d40*/  LEA.HI.X.SX32 R139, R137, R93, 0x1, P0 ;  /* 0x0000005d898b7211 */ /* 0x000fee00000f0eff */
[----:B------:R-:W2:Y:S08]  /*4d50*/  LDG.E.128 R20, desc[UR6][R18.64] ;  /* 0x0000000612147981 */ /* 0x000eb0000c1e1d00 */
[----:B------:R-:W3:Y:S01]  /*4d60*/  LDG.E.128 R136, desc[UR6][R138.64+0x80] ;  /* 0x000080068a887981 */ /* 0x000ee2000c1e1d00 */
[--C-:B----4-:R-:W-:Y:S02]  /*4d70*/  HADD2.F32 R31, -RZ, R48.reuse.H0_H0 ;  /* 0x20000030ff1f7230 */ /* 0x110fe40000004100 */
        /* <DEDUP_REMOVED lines=10> */
[--C-:B---3--:R-:W-:Y:S02]  /*4e20*/  HADD2.F32 R25, -RZ, R136.reuse.H0_H0 ;  /* 0x20000088ff197230 */ /* 0x108fe40000004100 */
        /* <DEDUP_REMOVED lines=48> */
.L_x_6844:
[----:B------:R-:W-:Y:S05]  /*5130*/  BSYNC B0 ;  /* 0x0000000000007941 */ /* 0x000fea0003800000 */
.L_x_6843:
[----:B-----5:R4:W-:Y:S02]  /*5140*/  STG.E.128 desc[UR6][R84.64+0x80], R36 ;  /* 0x0000802454007986 */ /* 0x0209e4000c101d06 */
.L_x_6840:
[----:B------:R-:W-:Y:S05]  /*5150*/  BSYNC B1 ;  /* 0x0000000000017941 */ /* 0x000fea0003800000 */
.L_x_6839:
[----:B------:R-:W-:Y:S04]  /*5160*/  BSSY B1, `(.L_x_6845) ;  /* 0x00000c4000017945 */ /* 0x000fe80003800000 */
[----:B------:R-:W-:Y:S05]  /*5170*/  @!P5 BRA `(.L_x_6846) ;  /* 0x0000000c0008d947 */ /* 0x000fea0003800000 */
        /* <DEDUP_REMOVED lines=21> */
[C---:B-1----:R-:W-:Y:S02]  /*52d0*/  LEA R18, P0, R139.reuse, R142, 0x1 ;  /* 0x0000008e8b127211 */ /* 0x042fe400078008ff */
[----:B------:R-:W-:Y:S02]  /*52e0*/  IADD3 R137, P5, R118, R136, RZ ;  /* 0x0000008876897210 */ /* 0x000fe40007fbe0ff */
[----:B------:R-:W-:Y:S02]  /*52f0*/  LEA.HI.X.SX32 R19, R139, R143, 0x1, P0 ;  /* 0x0000008f8b137211 */ /* 0x000fe400000f0eff */
[----:B------:R-:W-:Y:S02]  /*5300*/  LEA.HI.X.SX32 R136, R136, R107, 0x1, P5 ;  /* 0x0000006b88887211 */ /* 0x000fe400028f0eff */
[C---:B------:R-:W-:Y:S01]  /*5310*/  LEA R146, P0, R137.reuse, R92, 0x1 ;  /* 0x0000005c89927211 */ /* 0x040fe200078008ff */
[----:B------:R-:W2:Y:S01]  /*5320*/  LDG.E.128 R24, desc[UR6][R18.64] ;  /* 0x0000000612187981 */ /* 0x000ea2000c1e1d00 */
[----:B------:R-:W-:Y:S02]  /*5330*/  @P1 IADD3 R144, RZ, -UR26, RZ ;  /* 0x8000001aff901c10 */ /* 0x000fe4000fffe0ff */
[----:B------:R-:W-:Y:S02]  /*5340*/  LEA.HI.X R147, R137, R93, R136, 0x1, P0 ;  /* 0x0000005d89937211 */ /* 0x000fe400000f0c88 */
[----:B------:R-:W-:Y:S03]  /*5350*/  IADD3 R145, P0, R118, R144, RZ ;  /* 0x0000009076917210 */ /* 0x000fe60007f1e0ff */
[----:B------:R-:W3:Y:S01]  /*5360*/  LDG.E.128 R136, desc[UR6][R146.64] ;  /* 0x0000000692887981 */ /* 0x000ee2000c1e1d00 */
[----:B------:R-:W-:Y:S02]  /*5370*/  LEA.HI.X.SX32 R144, R144, R107, 0x1, P0 ;  /* 0x0000006b90907211 */ /* 0x000fe400000f0eff */
[C---:B----4-:R-:W-:Y:S04]  /*5380*/  LEA R36, P0, R145.reuse, R94, 0x1 ;  /* 0x0000005e91247211 */ /* 0x050fe800078008ff */
[----:B------:R-:W-:Y:S05]  /*5390*/  LEA.HI.X R37, R145, R95, R144, 0x1, P0 ;  /* 0x0000005f91257211 */ /* 0x000fea00000f0c90 */
[----:B------:R1:W4:Y:S02]  /*53a0*/  LDG.E.128 R48, desc[UR6][R36.64] ;  /* 0x0000000624307981 */ /* 0x000324000c1e1d00 */
[----:B-1----:R-:W-:Y:S02]  /*53b0*/  HADD2.F32 R36, -RZ, R55.H0_H0 ;  /* 0x20000037ff247230 */ /* 0x002fe40000004100 */
[--C-:B--2---:R-:W-:Y:S01]  /*53c0*/  HADD2.F32 R30, -RZ, R24.reuse.H0_H0 ;  /* 0x20000018ff1e7230 */ /* 0x104fe20000004100 */
[----:B------:R-:W-:Y:S01]  /*53d0*/  MOV R31, R25 ;  /* 0x00000019001f7202 */ /* 0x000fe20000000f00 */
[----:B------:R-:W-:Y:S01]  /*53e0*/  HADD2.F32 R28, -RZ, R24.H1_H1 ;  /* 0x30000018ff1c7230 */ /* 0x000fe20000004100 */
[----:B------:R-:W-:Y:S02]  /*53f0*/  MOV R21, R27 ;  /* 0x0000001b00157202 */ /* 0x000fe40000000f00 */
[----:B------:R-:W-:Y:S01]  /*5400*/  MOV R22, R26 ;  /* 0x0000001a00167202 */ /* 0x000fe20000000f00 */
[----:B------:R-:W-:Y:S02]  /*5410*/  HADD2.F32 R26, -RZ, R31.H0_H0 ;  /* 0x2000001fff1a7230 */ /* 0x000fe40000004100 */
[--C-:B---3--:R-:W-:Y:S02]  /*5420*/  HADD2.F32 R29, -RZ, R136.reuse.H0_H0 ;  /* 0x20000088ff1d7230 */ /* 0x108fe40000004100 */
[--C-:B------:R-:W-:Y:S02]  /*5430*/  HADD2.F32 R25, -RZ, R137.reuse.H0_H0 ;  /* 0x20000089ff197230 */ /* 0x100fe40000004100 */
[----:B------:R-:W-:Y:S02]  /*5440*/  HADD2.F32 R27, -RZ, R136.H1_H1 ;  /* 0x30000088ff1b7230 */ /* 0x000fe40000004100 */
[----:B------:R-:W-:Y:S01]  /*5450*/  @!P1 FADD.FTZ R29, -R29, -RZ ;  /* 0x800000ff1d1d9221 */ /* 0x000fe20000010100 */
[----:B------:R-:W-:Y:S02]  /*5460*/  HADD2.F32 R23, -RZ, R137.H1_H1 ;  /* 0x30000089ff177230 */ /* 0x000fe40000004100 */
[----:B------:R-:W-:Y:S01]  /*5470*/  @!P1 FADD.FTZ R25, -R25, -RZ ;  /* 0x800000ff19199221 */ /* 0x000fe20000010100 */
[----:B------:R-:W-:Y:S02]  /*5480*/  HADD2.F32 R24, -RZ, R31.H1_H1 ;  /* 0x3000001fff187230 */ /* 0x000fe40000004100 */
[----:B------:R-:W-:Y:S01]  /*5490*/  @!P1 FADD.FTZ R27, -R27, -RZ ;  /* 0x800000ff1b1b9221 */ /* 0x000fe20000010100 */
[--C-:B------:R-:W-:Y:S02]  /*54a0*/  HADD2.F32 R20, -RZ, R138.reuse.H0_H0 ;  /* 0x2000008aff147230 */ /* 0x100fe40000004100 */
[----:B------:R-:W-:Y:S01]  /*54b0*/  @!P1 FADD.FTZ R23, -R23, -RZ ;  /* 0x800000ff17179221 */ /* 0x000fe20000010100 */
[----:B------:R-:W-:Y:S02]  /*54c0*/  HADD2.F32 R19, -RZ, R138.H1_H1 ;  /* 0x3000008aff137230 */ /* 0x000fe40000004100 */
[----:B------:R-:W-:Y:S01]  /*54d0*/  FMUL.FTZ R0, R30, R29 ;  /* 0x0000001d1e007220 */ /* 0x000fe20000410000 */
[--C-:B----4-:R-:W-:Y:S02]  /*54e0*/  HADD2.F32 R32, -RZ, R48.reuse.H0_H0 ;  /* 0x20000030ff207230 */ /* 0x110fe40000004100 */
[----:B------:R-:W-:Y:S01]  /*54f0*/  FMUL.FTZ R3, R26, R25 ;  /* 0x000000191a037220 */ /* 0x000fe20000410000 */
[--C-:B------:R-:W-:Y:S02]  /*5500*/  HADD2.F32 R18, -RZ, R139.reuse.H0_H0 ;  /* 0x2000008bff127230 */ /* 0x100fe40000004100 */
[----:B------:R-:W-:Y:S01]  /*5510*/  FMUL.FTZ R2, R28, R27 ;  /* 0x0000001b1c027220 */ /* 0x000fe20000410000 */
[----:B------:R-:W-:Y:S02]  /*5520*/  HADD2.F32 R15, -RZ, R139.H1_H1 ;  /* 0x3000008bff0f7230 */ /* 0x000fe40000004100 */
[----:B------:R-:W-:Y:S01]  /*5530*/  FMUL.FTZ R4, R24, R23 ;  /* 0x0000001718047220 */ /* 0x000fe20000410000 */
[----:B------:R-:W-:Y:S02]  /*5540*/  HADD2.F32 R34, -RZ, R48.H1_H1 ;  /* 0x30000030ff227230 */ /* 0x000fe40000004100 */
[----:B------:R-:W-:Y:S01]  /*5550*/  @!P1 FADD.FTZ R20, -R20, -RZ ;  /* 0x800000ff14149221 */ /* 0x000fe20000010100 */
[--C-:B------:R-:W-:Y:S02]  /*5560*/  HADD2.F32 R25, -RZ, R22.reuse.H0_H0 ;  /* 0x20000016ff197230 */ /* 0x100fe40000004100 */
[----:B------:R-:W-:Y:S01]  /*5570*/  @!P1 FADD.FTZ R19, -R19, -RZ ;  /* 0x800000ff13139221 */ /* 0x000fe20000010100 */
        /* <DEDUP_REMOVED lines=15> */
[----:B------:R-:W-:Y:S01]  /*5670*/  FMUL.FTZ R7, R23, R18 ;  /* 0x0000001217077220 */ /* 0x000fe20000410000 */
[----:B------:R-:W-:Y:S02]  /*5680*/  HADD2.F32 R40, -RZ, R50.H1_H1 ;  /* 0x30000032ff287230 */ /* 0x000fe40000004100 */
[----:B------:R-:W-:Y:S01]  /*5690*/  FMUL.FTZ R8, R22, R15 ;  /* 0x0000000f16087220 */ /* 0x000fe20000410000 */
[----:B------:R-:W-:Y:S02]  /*56a0*/  HADD2.F32 R35, -RZ, R44.H1_H1 ;  /* 0x3000002cff237230 */ /* 0x000fe40000004100 */
[----:B------:R-:W-:Y:S01]  /*56b0*/  FFMA.FTZ R4, R33, R38, R4 ;  /* 0x0000002621047223 */ /* 0x000fe20000010004 */
[----:B------:R-:W-:Y:S02]  /*56c0*/  HADD2.F32 R41, -RZ, R51.H0_H0 ;  /* 0x20000033ff297230 */ /* 0x000fe40000004100 */
[----:B------:R-:W-:Y:S01]  /*56d0*/  FFMA.FTZ R5, R32, R39, R5 ;  /* 0x0000002720057223 */ /* 0x000fe20000010005 */
[----:B------:R-:W-:Y:S01]  /*56e0*/  F2FP.F16.F32.PACK_AB R32, R2, R0 ;  /* 0x000000000220723e */ /* 0x000fe200000000ff */
[----:B------:R-:W-:Y:S01]  /*56f0*/  HADD2.F32 R34, -RZ, R53.H0_H0 ;  /* 0x20000035ff227230 */ /* 0x000fe20000004100 */
[----:B------:R-:W-:Y:S01]  /*5700*/  F2FP.F16.F32.PACK_AB R33, R4, R3 ;  /* 0x000000030421723e */ /* 0x000fe200000000ff */
[----:B------:R-:W-:Y:S02]  /*5710*/  HADD2.F32 R42, -RZ, R51.H1_H1 ;  /* 0x30000033ff2a7230 */ /* 0x000fe40000004100 */
[----:B------:R-:W-:Y:S01]  /*5720*/  FFMA.FTZ R6, R35, R40, R6 ;  /* 0x0000002823067223 */ /* 0x000fe20000010006 */
[----:B------:R-:W-:Y:S02]  /*5730*/  HADD2.F32 R37, -RZ, R53.H1_H1 ;  /* 0x30000035ff257230 */ /* 0x000fe40000004100 */
[----:B------:R-:W-:Y:S02]  /*5740*/  FFMA.FTZ R7, R34, R41, R7 ;  /* 0x0000002922077223 */ /* 0x000fe40000010007 */
[----:B------:R-:W-:Y:S01]  /*5750*/  F2FP.F16.F32.PACK_AB R34, R6, R5 ;  /* 0x000000050622723e */ /* 0x000fe200000000ff */
[----:B------:R-:W-:Y:S05]  /*5760*/  FFMA.FTZ R8, R37, R42, R8 ;  /* 0x0000002a25087223 */ /* 0x000fea0000010008 */
[----:B------:R-:W-:Y:S02]  /*5770*/  F2FP.F16.F32.PACK_AB R35, R8, R7 ;  /* 0x000000070823723e */ /* 0x000fe400000000ff */
.L_x_6848:
[----:B------:R-:W-:Y:S05]  /*5780*/  BSYNC B0 ;  /* 0x0000000000007941 */ /* 0x000fea0003800000 */
.L_x_6847:
[----:B-----5:R2:W-:Y:S01]  /*5790*/  STG.E.128 desc[UR6][R140.64], R32 ;  /* 0x000000208c007986 */ /* 0x0205e2000c101d06 */
[----:B------:R-:W-:Y:S01]  /*57a0*/  ISETP.GE.AND P0, PT, R12, UR4, PT ;  /* 0x000000040c007c0c */ /* 0x000fe2000bf06270 */
[----:B------:R-:W-:Y:S01]  /*57b0*/  BSSY B0, `(.L_x_6849) ;  /* 0x000005d000007945 */ /* 0x000fe20003800000 */
[----:B------:R-:W-:Y:S05]  /*57c0*/  IADD3 R144, P1, R142, 0x80, RZ ;  /* 0x000000808e907810 */ /* 0x000fea0007f3e0ff */
[----:B------:R-:W-:Y:S01]  /*57d0*/  IMAD.X R145, RZ, RZ, R143, P1 ;  /* 0x000000ffff917224 */ /* 0x000fe200008e068f */
[----:B--2---:R2:W5:Y:S05]  /*57e0*/  LDG.E.128 R32, desc[UR6][R142.64+0x80] ;  /* 0x000080068e207981 */ /* 0x00456a000c1e1d00 */
[----:B------:R-:W-:Y:S05]  /*57f0*/  @P0 BRA `(.L_x_6850) ;  /* 0x0000000400600947 */ /* 0x000fea0003800000 */
[----:B------:R-:W-:Y:S01]  /*5800*/  ULEA.HI UR26, UR4, UR4, URZ, 0x1 ;  /* 0x00000004041a7291 */ /* 0x000fe2000f8f083f */
[----:B------:R-:W-:Y:S02]  /*5810*/  MOV R137, RZ ;  /* 0x000000ff00897202 */ /* 0x000fe40000000f00 */
[----:B-12---:R-:W-:Y:S01]  /*5820*/  MOV R142, RZ ;  /* 0x000000ff008e7202 */ /* 0x006fe20000000f00 */
        /* <DEDUP_REMOVED lines=10> */
[----:B------:R-:W-:Y:S02]  /*58d0*/  LEA R18, P0, R138, R144, 0x1 ;  /* 0x000000908a127211 */ /* 0x000fe400078008ff */
        /* <DEDUP_REMOVED lines=74> */
.L_x_6850:
[----:B------:R-:W-:Y:S05]  /*5d80*/  BSYNC B0 ;  /* 0x0000000000007941 */ /* 0x000fea0003800000 */
.L_x_6849:
[----:B-----5:R1:W-:Y:S02]  /*5d90*/  STG.E.128 desc[UR6][R140.64+0x80], R32 ;  /* 0x000080208c007986 */ /* 0x0203e4000c101d06 */
.L_x_6846:
[----:B------:R-:W-:Y:S05]  /*5da0*/  BSYNC B1 ;  /* 0x0000000000017941 */ /* 0x000fea0003800000 */
.L_x_6845:
[----:B------:R-:W-:Y:S04]  /*5db0*/  BSSY B1, `(.L_x_6851) ;  /* 0x00000c6000017945 */ /* 0x000fe80003800000 */
[----:B------:R-:W-:Y:S05]  /*5dc0*/  @!P4 BRA `(.L_x_6852) ;  /* 0x0000000c0010c947 */ /* 0x000fea0003800000 */
[C---:B-12---:R-:W-:Y:S01]  /*5dd0*/  LEA R142, P5, R71.reuse, R90, 0x1 ;  /* 0x0000005a478e7211 */ /* 0x046fe200078a08ff */
[----:B------:R-:W-:Y:S01]  /*5de0*/  BSSY B0, `(.L_x_6853) ;  /* 0x0000061000007945 */ /* 0x000fe20003800000 */
[----:B------:R-:W-:Y:S02]  /*5df0*/  ISETP.GE.AND P4, PT, R16, UR4, PT ;  /* 0x0000000410007c0c */ /* 0x000fe4000bf86270 */
[----:B------:R-:W-:Y:S02]  /*5e00*/  LEA.HI.X R143, R71, R91, R70, 0x1, P5 ;  /* 0x0000005b478f7211 */ /* 0x000fe400028f0c46 */
[----:B------:R-:W-:Y:S02]  /*5e10*/  LEA R144, P1, R134, R84, 0x1 ;  /* 0x0000005486907211 */ /* 0x000fe400078208ff */
[----:B------:R-:W-:Y:S01]  /*5e20*/  LEA R140, P0, R74, R90, 0x1 ;  /* 0x0000005a4a8c7211 */ /* 0x000fe200078008ff */
[----:B------:R1:W5:Y:S01]  /*5e30*/  LDG.E.128 R32, desc[UR6][R142.64] ;  /* 0x000000068e207981 */ /* 0x000362000c1e1d00 */
[----:B------:R-:W-:Y:S02]  /*5e40*/  LEA.HI.X R145, R134, R85, R72, 0x1, P1 ;  /* 0x0000005586917211 */ /* 0x000fe400008f0c48 */
[----:B------:R-:W-:Y:S03]  /*5e50*/  LEA.HI.X R141, R74, R91, R73, 0x1, P0 ;  /* 0x0000005b4a8d7211 */ /* 0x000fe600000f0c49 */
        /* <DEDUP_REMOVED lines=16> */
[----:B------:R-:W-:Y:S02]  /*5f60*/  LEA.HI.X.SX32 R137, R137, R106, 0x1, P4 ;  /* 0x0000006a89897211 */ /* 0x000fe400020f0eff */
[C---:B------:R-:W-:Y:S01]  /*5f70*/  LEA R146, P0, R136.reuse, R92, 0x1 ;  /* 0x0000005c88927211 */ /* 0x040fe200078008ff */
[----:B------:R-:W2:Y:S01]  /*5f80*/  LDG.E.128 R24, desc[UR6][R18.64] ;  /* 0x0000000612187981 */ /* 0x000ea2000c1e1d00 */
[----:B-1----:R-:W-:Y:S02]  /*5f90*/  MOV R142, RZ ;  /* 0x000000ff008e7202 */ /* 0x002fe40000000f00 */
        /* <DEDUP_REMOVED lines=69> */
.L_x_6854:
[----:B------:R-:W-:Y:S05]  /*63f0*/  BSYNC B0 ;  /* 0x0000000000007941 */ /* 0x000fea0003800000 */
.L_x_6853:
[----:B-----5:R2:W-:Y:S01]  /*6400*/  STG.E.128 desc[UR6][R144.64], R32 ;  /* 0x0000002090007986 */ /* 0x0205e2000c101d06 */
[----:B------:R-:W-:Y:S01]  /*6410*/  ISETP.GE.AND P1, PT, R12, UR4, PT ;  /* 0x000000040c007c0c */ /* 0x000fe2000bf26270 */
[----:B------:R-:W-:Y:S01]  /*6420*/  BSSY B0, `(.L_x_6855) ;  /* 0x000005d000007945 */ /* 0x000fe20003800000 */
[C---:B-1----:R-:W-:Y:S04]  /*6430*/  LEA R142, P0, R76.reuse, R84, 0x1 ;  /* 0x000000544c8e7211 */ /* 0x042fe800078008ff */
[----:B------:R-:W-:Y:S01]  /*6440*/  LEA.HI.X R143, R76, R85, R75, 0x1, P0 ;  /* 0x000000554c8f7211 */ /* 0x000fe200000f0c4b */
[----:B--2---:R1:W5:Y:S06]  /*6450*/  LDG.E.128 R32, desc[UR6][R140.64] ;  /* 0x000000068c207981 */ /* 0x00436c000c1e1d00 */
        /* <DEDUP_REMOVED lines=89> */
.L_x_6856:
[----:B------:R-:W-:Y:S05]  /*69f0*/  BSYNC B0 ;  /* 0x0000000000007941 */ /* 0x000fea0003800000 */
.L_x_6855:
[----:B-----5:R2:W-:Y:S02]  /*6a00*/  STG.E.128 desc[UR6][R142.64], R32 ;  /* 0x000000208e007986 */ /* 0x0205e4000c101d06 */
.L_x_6852:
[----:B------:R-:W-:Y:S05]  /*6a10*/  BSYNC B1 ;  /* 0x0000000000017941 */ /* 0x000fea0003800000 */
.L_x_6851:
[----:B------:R-:W-:Y:S04]  /*6a20*/  BSSY B1, `(.L_x_6857) ;  /* 0x00000ca000017945 */ /* 0x000fe80003800000 */
[----:B------:R-:W-:Y:S05]  /*6a30*/  @!P2 BRA `(.L_x_6858) ;  /* 0x0000000c0020a947 */ /* 0x000fea0003800000 */
[----:B-1----:R-:W2:Y:S01]  /*6a40*/  LDC.64 R4, c[0x0][0x338] ;  /* 0x0000ce00ff047b82 */ /* 0x002ea20000000a00 */
[----:B------:R-:W-:Y:S01]  /*6a50*/  ISETP.GE.AND P1, PT, R16, UR4, PT ;  /* 0x0000000410007c0c */ /* 0x000fe2000bf26270 */
[----:B------:R-:W-:Y:S01]  /*6a60*/  BSSY B0, `(.L_x_6859) ;  /* 0x0000064000007945 */ /* 0x000fe20003800000 */
[C---:B------:R-:W-:Y:S05]  /*6a70*/  LEA R140, P0, R78.reuse, R90, 0x1 ;  /* 0x0000005a4e8c7211 */ /* 0x040fea00078008ff */
[----:B------:R-:W1:Y:S01]  /*6a80*/  LDC.64 R2, c[0x0][0x248] ;  /* 0x00009200ff027b82 */ /* 0x000e620000000a00 */
[----:B------:R-:W-:Y:S01]  /*6a90*/  LEA.HI.X R141, R78, R91, R77, 0x1, P0 ;  /* 0x0000005b4e8d7211 */ /* 0x000fe200000f0c4d */
[----:B--2---:R-:W-:Y:S04]  /*6aa0*/  IMAD.WIDE.U32 R142, R4, 0x60, R90 ;  /* 0x00000060048e7825 */ /* 0x004fe800078e005a */
[----:B------:R-:W-:Y:S02]  /*6ab0*/  IMAD R5, R5, 0x60, RZ ;  /* 0x0000006005057824 */ /* 0x000fe400078e02ff */
[----:B-1----:R-:W-:Y:S03]  /*6ac0*/  IMAD.WIDE.U32 R144, R2, 0x60, R84 ;  /* 0x0000006002907825 */ /* 0x002fe600078e0054 */
[----:B------:R-:W-:Y:S01]  /*6ad0*/  IADD3 R143, R143, R5, RZ ;  /* 0x000000058f8f7210 */ /* 0x000fe20007ffe0ff */
[----:B------:R-:W-:Y:S04]  /*6ae0*/  IMAD R3, R3, 0x60, RZ ;  /* 0x0000006003037824 */ /* 0x000fe800078e02ff */
[----:B------:R1:W5:Y:S01]  /*6af0*/  LDG.E.128 R32, desc[UR6][R142.64] ;  /* 0x000000068e207981 */ /* 0x000362000c1e1d00 */
        /* <DEDUP_REMOVED lines=90> */
.L_x_6860:
[----:B------:R-:W-:Y:S05]  /*70a0*/  BSYNC B0 ;  /* 0x0000000000007941 */ /* 0x000fea0003800000 */
.L_x_6859:
        /* <DEDUP_REMOVED lines=26> */
[----:B------:R-:W-:Y:S02]  /*7250*/  @P1 IADD3 R145, RZ, -UR26, RZ ;  /* 0x8000001aff911c10 */ /* 0x000fe4000fffe0ff */
[----:B------:R-:W-:Y:S02]  /*7260*/  LEA.HI.X R147, R136, R93, R137, 0x1, P0 ;  /* 0x0000005d88937211 */ /* 0x000fe400000f0c89 */
[----:B-1----:R-:W-:Y:S03]  /*7270*/  IADD3 R141, P0, R110, R145, RZ ;  /* 0x000000916e8d7210 */ /* 0x002fe60007f1e0ff */
        /* <DEDUP_REMOVED lines=66> */
.L_x_6862:
[----:B------:R-:W-:Y:S05]  /*76a0*/  BSYNC B0 ;  /* 0x0000000000007941 */ /* 0x000fea0003800000 */
.L_x_6861:
[----:B-----5:R2:W-:Y:S02]  /*76b0*/  STG.E.128 desc[UR6][R142.64], R32 ;  /* 0x000000208e007986 */ /* 0x0205e4000c101d06 */
.L_x_6858:
[----:B------:R-:W-:Y:S05]  /*76c0*/  BSYNC B1 ;  /* 0x0000000000017941 */ /* 0x000fea0003800000 */
.L_x_6857:
        /* <DEDUP_REMOVED lines=8> */
.L_x_6828:
[----:B-1----:R-:W2:Y:S01]  /*7750*/  @P1 LDG.E.128 R24, desc[UR6][R90.64] ;  /* 0x000000065a181981 */ /* 0x002ea2000c1e1d00 */
[----:B------:R-:W1:Y:S01]  /*7760*/  @P2 LDC.64 R2, c[0x0][0x338] ;  /* 0x0000ce00ff022b82 */ /* 0x000e620000000a00 */
[C---:B------:R-:W-:Y:S01]  /*7770*/  @P5 LEA R18, P0, R69.reuse, R90, 0x1 ;  /* 0x0000005a45125211 */ /* 0x040fe200078008ff */
[----:B------:R-:W-:Y:S03]  /*7780*/  UMOV UR4, URZ ;  /* 0x0000003f00047c82 */ /* 0x000fe60008000000 */
        /* <DEDUP_REMOVED lines=18> */
[----:B------:R-:W-:Y:S04]  /*78b0*/  @P2 IMAD R3, R3, 0x60, RZ ;  /* 0x0000006003032824 */ /* 0x000fe800078e02ff */
[----:B------:R-:W-:Y:S01]  /*78c0*/  @P2 IMAD.IADD R29, R29, 0x1, R3 ;  /* 0x000000011d1d2824 */ /* 0x000fe200078e0203 */
[----:B---3--:R1:W-:Y:S04]  /*78d0*/  @P5 STG.E.128 desc[UR6][R36.64+0x80], R4 ;  /* 0x0000800424005986 */ /* 0x0083e8000c101d06 */
[----:B------:R-:W2:Y:S04]  /*78e0*/  @P4 LDG.E.128 R24, desc[UR6][R34.64] ;  /* 0x0000000622184981 */ /* 0x000ea8000c1e1d00 */
[----:B--2---:R2:W-:Y:S04]  /*78f0*/  @P4 STG.E.128 desc[UR6][R32.64], R24 ;  /* 0x0000001820004986 */ /* 0x0045e8000c101d06 */
[----:B------:R-:W3:Y:S04]  /*7900*/  @P4 LDG.E.128 R20, desc[UR6][R34.64+0x80] ;  /* 0x0000800622144981 */ /* 0x000ee8000c1e1d00 */
[----:B---3--:R3:W-:Y:S04]  /*7910*/  @P4 STG.E.128 desc[UR6][R32.64+0x80], R20 ;  /* 0x0000801420004986 */ /* 0x0087e8000c101d06 */
[----:B-1----:R-:W4:Y:S04]  /*7920*/  @P2 LDG.E.128 R4, desc[UR6][R18.64] ;  /* 0x0000000612042981 */ /* 0x002f28000c1e1d00 */
[----:B----4-:R3:W-:Y:S04]  /*7930*/  @P2 STG.E.128 desc[UR6][R28.64], R4 ;  /* 0x000000041c002986 */ /* 0x0107e8000c101d06 */
[----:B--2---:R-:W2:Y:S04]  /*7940*/  @P2 LDG.E.128 R24, desc[UR6][R18.64+0x80] ;  /* 0x0000800612182981 */ /* 0x004ea8000c1e1d00 */
[----:B--2---:R3:W-:Y:S02]  /*7950*/  @P2 STG.E.128 desc[UR6][R28.64+0x80], R24 ;  /* 0x000080181c002986 */ /* 0x0047e4000c101d06 */
.L_x_6838:
[----:B------:R-:W5:Y:S02]  /*7960*/  LDC R0, c[0x0][0x338] ;  /* 0x0000ce00ff007b82 */ /* 0x000f640000000800 */
[----:B-----5:R-:W-:Y:S05]  /*7970*/  IMAD.U32 R3, R0, -0x40, RZ ;  /* 0xffffffc000037824 */ /* 0x020fea00078e00ff */
[C---:B--23--:R-:W-:Y:S04]  /*7980*/  LEA R90, P0, R3.reuse, R90, 0x1 ;  /* 0x0000005a035a7211 */ /* 0x04cfe800078008ff */
[----:B------:R-:W-:Y:S01]  /*7990*/  LEA.HI.X.SX32 R91, R3, R91, 0x1, P0 ;  /* 0x0000005b035b7211 */ /* 0x000fe200000f0eff */
[----:B------:R-:W-:Y:S08]  /*79a0*/  @!P3 BRA `(.L_x_6863) ;  /* 0x000000040030b947 */ /* 0x000ff00003800000 */
[----:B------:R-:W-:Y:S04]  /*79b0*/  IADD3 R0, R11, -0x1, RZ ;  /* 0xffffffff0b007810 */ /* 0x000fe80007ffe0ff */
[----:B------:R-:W-:Y:S11]  /*79c0*/  ISETP.GT.AND P0, PT, R0, R65, PT ;  /* 0x000000410000720c */ /* 0x000ff60003f04270 */
[----:B------:R-:W-:Y:S02]  /*79d0*/  @!UPT UIADD3 URZ, URZ, URZ, URZ ;  /* 0x0000003f3f3ff290 */ /* 0x000fe4000fffe03f */
[----:B------:R-:W-:Y:S05]  /*79e0*/  @!P0 BRA `(.L_x_6864) ;  /* 0x0000000400488947 */ /* 0x000fea0003800000 */
[----:B-1--4-:R-:W-:Y:S01]  /*79f0*/  IMAD.MOV.U32 R20, RZ, RZ, RZ ;  /* 0x000000ffff147224 */ /* 0x012fe200078e00ff */
        /* <DEDUP_REMOVED lines=71> */
.L_x_6863:
[----:B------:R-:W2:Y:S01]  /*7e70*/  LDC R2, c[0x0][0x250] ;  /* 0x00009400ff027b82 */ /* 0x000ea20000000800 */
[----:B-1----:R-:W-:Y:S02]  /*7e80*/  IMAD.MOV.U32 R4, RZ, RZ, R87 ;  /* 0x000000ffff047224 */ /* 0x002fe400078e0057 */
[----:B------:R-:W-:Y:S05]  /*7e90*/  IMAD.MOV.U32 R5, RZ, RZ, R86 ;  /* 0x000000ffff057224 */ /* 0x000fea00078e0056 */
[----:B------:R-:W1:Y:S02]  /*7ea0*/  LDC R0, c[0x0][0x248] ;  /* 0x00009200ff007b82 */ /* 0x000e640000000800 */
[----:B-1----:R-:W-:Y:S02]  /*7eb0*/  IMAD.U32 R3, R0, -0x40, RZ ;  /* 0xffffffc000037824 */ /* 0x002fe400078e00ff */
[----:B--2---:R-:W-:Y:S03]  /*7ec0*/  IMAD.U32 R2, R2, -0x40, RZ ;  /* 0xffffffc002027824 */ /* 0x004fe600078e00ff */
[C---:B----4-:R-:W-:Y:S02]  /*7ed0*/  LEA R84, P0, R3.reuse, R84, 0x1 ;  /* 0x0000005403547211 */ /* 0x050fe400078008ff */
[C---:B------:R-:W-:Y:S02]  /*7ee0*/  LEA R87, P1, R2.reuse, R4, 0x1 ;  /* 0x0000000402577211 */ /* 0x040fe400078208ff */
[----:B------:R-:W-:Y:S02]  /*7ef0*/  LEA.HI.X.SX32 R85, R3, R85, 0x1, P0 ;  /* 0x0000005503557211 */ /* 0x000fe400000f0eff */
[----:B------:R-:W-:Y:S09]  /*7f00*/  LEA.HI.X.SX32 R86, R2, R5, 0x1, P1 ;  /* 0x0000000502567211 */ /* 0x000ff200008f0eff */
.L_x_6864:
[----:B------:R-:W-:Y:S04]  /*7f10*/  IADD3 R11, R11, -0x1, RZ ;  /* 0xffffffff0b0b7810 */ /* 0x000fe80007ffe0ff */
[----:B------:R-:W-:Y:S11]  /*7f20*/  ISETP.GT.AND P0, PT, R11, R65, PT ;  /* 0x000000410b00720c */ /* 0x000ff60003f04270 */
[----:B------:R-:W-:Y:S02]  /*7f30*/  @!UPT UIADD3 URZ, URZ, URZ, URZ ;  /* 0x0000003f3f3ff290 */ /* 0x000fe4000fffe03f */
[----:B------:R-:W-:Y:S05]  /*7f40*/  @P0 BRA `(.L_x_6865) ;  /* 0xffffffa400a40947 */ /* 0x000fea000383ffff */
.L_x_6827:
[----:B------:R-:W2:Y:S01]  /*7f50*/  S2UR UR4, SR_CgaCtaId ;  /* 0x00000000000479c3 */ /* 0x000ea20000008800 */
[----:B------:R-:W-:Y:S01]  /*7f60*/  ULDC UR5, c[0x0][0x2e0] ;  /* 0x0000b80000057ab9 */ /* 0x000fe20000000800 */
[----:B------:R-:W-:-:S06]  /*7f70*/  UMOV UR10, 0x400 ;  /* 0x00000400000a7882 */ /* 0x000fcc0000000000 */
[----:B------:R-:W-:Y:S01]  /*7f80*/  BAR.SYNC.DEFER_BLOCKING 0x0 ;  /* 0x0000000000007b1d */ /* 0x000fe20000010000 */
[----:B------:R-:W-:-:S07]  /*7f90*/  ISETP.NE.AND P0, PT, RZ, UR5, PT ;  /* 0x00000005ff007c0c */ /* 0x000fce000bf05270 */
[----:B------:R-:W3:Y:S01]  /*7fa0*/  LDC.64 R2, c[0x0][0x240] ;  /* 0x00009000ff027b82 */ /* 0x000ee20000000a00 */
[----:B------:R-:W-:Y:S01]  /*7fb0*/  BSSY B2, `(.L_x_6866) ;  /* 0x00004f2000027945 */ /* 0x000fe20003800000 */
[----:B--2---:R-:W-:-:S06]  /*7fc0*/  ULEA UR4, UR4, UR10, 0x18 ;  /* 0x0000000a04047291 */ /* 0x004fcc000f8ec03f */
[----:B------:R-:W-:Y:S02]  /*7fd0*/  LEA R161, R122, UR4, 0x1 ;  /* 0x000000047aa17c11 */ /* 0x000fe4000f8e08ff */
[C---:B---3--:R-:W-:Y:S01]  /*7fe0*/  SHF.L.U64.HI R13, R2.reuse, 0x4, R3 ;  /* 0x00000004020d7819 */ /* 0x048fe20000010203 */
[----:B------:R-:W-:Y:S01]  /*7ff0*/  IMAD.SHL.U32 R15, R2, 0x10, RZ ;  /* 0x00000010020f7824 */ /* 0x000fe200078e00ff */
[----:B------:R-:W-:Y:S06]  /*8000*/  @!P0 BRA `(.L_x_6867) ;  /* 0x0000004c00108947 */ /* 0x000fec0003800000 */
[----:B------:R-:W-:Y:S01]  /*8010*/  ISETP.NE.U32.AND P0, PT, RZ, UR8, PT ;  /* 0x00000008ff007c0c */ /* 0x000fe2000bf05070 */
[----:B-1----:R-:W-:-:S03]  /*8020*/  IMAD.MOV.U32 R7, RZ, RZ, RZ ;  /* 0x000000ffff077224 */ /* 0x002fc600078e00ff */
[----:B------:R-:W-:Y:S01]  /*8030*/  ISETP.NE.AND.EX P0, PT, RZ, UR9, PT, P0 ;  /* 0x00000009ff007c0c */ /* 0x000fe2000bf05300 */
[----:B------:R-:W-:-:S12]  /*8040*/  ULDC.64 UR8, c[0x0][0x210] ;  /* 0x0000840000087ab9 */ /* 0x000fd80000000a00 */
[----:B------:R-:W2:Y:S01]  /*8050*/  @P0 LDG.E R7, desc[UR6][R130.64] ;  /* 0x0000000682070981 */ /* 0x000ea2000c1e1900 */
[-C--:B------:R-:W-:Y:S01]  /*8060*/  IADD3 R15, P1, R15, R128.reuse, RZ ;  /* 0x000000800f0f7210 */ /* 0x080fe20007f3e0ff */
[----:B------:R-:W-:Y:S01]  /*8070*/  ULDC.U8 UR10, c[0x0][0x3c3] ;  /* 0x0000f0c0000a7ab9 */ /* 0x000fe20000000000 */
[C---:B------:R-:W-:Y:S01]  /*8080*/  LEA R0, P0, R2.reuse, R128, 0x5 ;  /* 0x0000008002007211 */ /* 0x040fe200078028ff */
[----:B------:R-:W-:Y:S02]  /*8090*/  IMAD.MOV.U32 R122, RZ, RZ, R128 ;  /* 0x000000ffff7a7224 */ /* 0x000fe400078e0080 */
[----:B------:R-:W-:Y:S01]  /*80a0*/  IMAD.X R4, R13, 0x1, R123, P1 ;  /* 0x000000010d047824 */ /* 0x000fe200008e067b */
[C---:B------:R-:W-:Y:S01]  /*80b0*/  LEA.HI.X R5, R2.reuse, R123, R3, 0x5, P0 ;  /* 0x0000007b02057211 */ /* 0x040fe200000f2c03 */
[----:B------:R-:W-:Y:S01]  /*80c0*/  IMAD.WIDE.U32 R10, R2, 0x30, R122 ;  /* 0x00000030020a7825 */ /* 0x000fe200078e007a */
[----:B------:R-:W-:Y:S02]  /*80d0*/  LEA R34, P0, R15, UR8, 0x1 ;  /* 0x000000080f227c11 */ /* 0x000fe4000f8008ff */
[----:B----4-:R-:W-:Y:S01]  /*80e0*/  LEA R36, P1, R128, UR8, 0x1 ;  /* 0x0000000880247c11 */ /* 0x010fe2000f8208ff */
[----:B------:R-:W-:Y:S01]  /*80f0*/  IMAD R3, R3, 0x30, RZ ;  /* 0x0000003003037824 */ /* 0x000fe200078e02ff */
[----:B------:R-:W-:Y:S01]  /*8100*/  LEA.HI.X R35, R15, UR9, R4, 0x1, P0 ;  /* 0x000000090f237c11 */ /* 0x000fe200080f0c04 */
[----:B------:R-:W-:Y:S01]  /*8110*/  IMAD.IADD R21, R159, 0x1, -R56 ;  /* 0x000000019f157824 */ /* 0x000fe200078e0a38 */
[----:B------:R-:W-:Y:S01]  /*8120*/  ISETP.NE.AND P0, PT, RZ, UR10, PT ;  /* 0x0000000aff007c0c */ /* 0x000fe2000bf05270 */
        /* <DEDUP_REMOVED lines=72> */
.L_x_6872:
[----:B------:R-:W-:Y:S05]  /*85b0*/  BSYNC B0 ;  /* 0x0000000000007941 */ /* 0x000fea0003800000 */
.L_x_6871:
        /* <DEDUP_REMOVED lines=46> */
.L_x_6874:
[----:B------:R-:W-:Y:S05]  /*88a0*/  BSYNC B0 ;  /* 0x0000000000007941 */ /* 0x000fea0003800000 */
.L_x_6873:
[----:B------:R3:W-:Y:S02]  /*88b0*/  STS.128 [R161+0x2000], R8 ;  /* 0x00200008a1007388 */ /* 0x0007e40000000c00 */
.L_x_6870:
[----:B------:R-:W-:Y:S05]  /*88c0*/  BSYNC B1 ;  /* 0x0000000000017941 */ /* 0x000fea0003800000 */
.L_x_6869:
        /* <DEDUP_REMOVED lines=61> */
.L_x_6878:
[----:B------:R-:W-:Y:S05]  /*8ca0*/  BSYNC B0 ;  /* 0x0000000000007941 */ /* 0x000fea0003800000 */
.L_x_6877:
        /* <DEDUP_REMOVED lines=46> */
.L_x_6880:
[----:B------:R-:W-:Y:S05]  /*8f90*/  BSYNC B0 ;  /* 0x0000000000007941 */ /* 0x000fea0003800000 */
.L_x_6879:
[----:B------:R4:W-:Y:S02]  /*8fa0*/  STS.128 [R161+0x2800], R8 ;  /* 0x00280008a1007388 */ /* 0x0009e40000000c00 */
.L_x_6876:
[----:B------:R-:W-:Y:S05]  /*8fb0*/  BSYNC B1 ;  /* 0x0000000000017941 */ /* 0x000fea0003800000 */
.L_x_6875:
        /* <DEDUP_REMOVED lines=62> */
.L_x_6884:
[----:B------:R-:W-:Y:S05]  /*93a0*/  BSYNC B0 ;  /* 0x0000000000007941 */ /* 0x000fea0003800000 */
.L_x_6883:
        /* <DEDUP_REMOVED lines=46> */
.L_x_6886:
[----:B------:R-:W-:Y:S05]  /*9690*/  BSYNC B0 ;  /* 0x0000000000007941 */ /* 0x000fea0003800000 */
.L_x_6885:
[----:B------:R2:W-:Y:S02]  /*96a0*/  STS.128 [R161+0x3000], R8 ;  /* 0x00300008a1007388 */ /* 0x0005e40000000c00 */
.L_x_6882:
[----:B------:R-:W-:Y:S05]  /*96b0*/  BSYNC B1 ;  /* 0x0000000000017941 */ /* 0x000fea0003800000 */
.L_x_6881:
        /* <DEDUP_REMOVED lines=59> */
.L_x_6889:
[----:B------:R-:W-:Y:S05]  /*9a70*/  BSYNC B0 ;  /* 0x0000000000007941 */ /* 0x000fea0003800000 */
.L_x_6888:
        /* <DEDUP_REMOVED lines=44> */
.L_x_6891:
[----:B------:R-:W-:Y:S05]  /*9d40*/  BSYNC B0 ;  /* 0x0000000000007941 */ /* 0x000fea0003800000 */
.L_x_6890:
[----:B------:R2:W-:Y:S01]  /*9d50*/  STS.128 [R161+0x3800], R8 ;  /* 0x00380008a1007388 */ /* 0x0005e20000000c00 */
[----:B------:R-:W-:Y:S05]  /*9d60*/  BRA `(.L_x_6887) ;  /* 0x0000003000587947 */ /* 0x000fea0003800000 */
.L_x_6868:
        /* <DEDUP_REMOVED lines=89> */
.L_x_6895:
[----:B------:R-:W-:Y:S05]  /*a300*/  BSYNC B0 ;  /* 0x0000000000007941 */ /* 0x000fea0003800000 */
.L_x_6894:
        /* <DEDUP_REMOVED lines=88> */
.L_x_6897:
[----:B------:R-:W-:Y:S05]  /*a890*/  BSYNC B0 ;  /* 0x0000000000007941 */ /* 0x000fea0003800000 */
.L_x_6896:
[----:B------:R3:W-:Y:S02]  /*a8a0*/  STS.128 [R161+0x2000], R12 ;  /* 0x0020000ca1007388 */ /* 0x0007e40000000c00 */
.L_x_6893:
[----:B------:R-:W-:Y:S05]  /*a8b0*/  BSYNC B1 ;  /* 0x0000000000017941 */ /* 0x000fea0003800000 */
.L_x_6892:
        /* <DEDUP_REMOVED lines=94> */
.L_x_6901:
[----:B------:R-:W-:Y:S05]  /*aea0*/  BSYNC B0 ;  /* 0x0000000000007941 */ /* 0x000fea0003800000 */
.L_x_6900:
        /* <DEDUP_REMOVED lines=91> */
.L_x_6903:
[----:B------:R-:W-:Y:S05]  /*b460*/  BSYNC B0 ;  /* 0x0000000000007941 */ /* 0x000fea0003800000 */
.L_x_6902:
[----:B------:R4:W-:Y:S02]  /*b470*/  STS.128 [R161+0x2800], R12 ;  /* 0x0028000ca1007388 */ /* 0x0009e40000000c00 */
.L_x_6899:
[----:B------:R-:W-:Y:S05]  /*b480*/  BSYNC B1 ;  /* 0x0000000000017941 */ /* 0x000fea0003800000 */
.L_x_6898:
        /* <DEDUP_REMOVED lines=95> */
.L_x_6907:
[----:B------:R-:W-:Y:S05]  /*ba80*/  BSYNC B0 ;  /* 0x0000000000007941 */ /* 0x000fea0003800000 */
.L_x_6906:
        /* <DEDUP_REMOVED lines=90> */
.L_x_6909:
[----:B------:R-:W-:Y:S05]  /*c030*/  BSYNC B0 ;  /* 0x0000000000007941 */ /* 0x000fea0003800000 */
.L_x_6908:
[----:B------:R4:W-:Y:S02]  /*c040*/  STS.128 [R161+0x3000], R12 ;  /* 0x0030000ca1007388 */ /* 0x0009e40000000c00 */
.L_x_6905:
[----:B------:R-:W-:Y:S05]  /*c050*/  BSYNC B1 ;  /* 0x0000000000017941 */ /* 0x000fea0003800000 */
.L_x_6904:
        /* <DEDUP_REMOVED lines=94> */
.L_x_6911:
[----:B------:R-:W-:Y:S05]  /*c640*/  BSYNC B0 ;  /* 0x0000000000007941 */ /* 0x000fea0003800000 */
.L_x_6910:
        /* <DEDUP_REMOVED lines=93> */
.L_x_6913:
[----:B------:R-:W-:Y:S05]  /*cc20*/  BSYNC B0 ;  /* 0x0000000000007941 */ /* 0x000fea0003800000 */
.L_x_6912:
[----:B------:R4:W-:Y:S01]  /*cc30*/  STS.128 [R161+0x3800], R12 ;  /* 0x0038000ca1007388 */ /* 0x0009e20000000c00 */
[----:B------:R-:W-:Y:S05]  /*cc40*/  BRA `(.L_x_6887) ;  /* 0x0000000000a07947 */ /* 0x000fea0003800000 */
.L_x_6867:
[----:B-1----:R-:W-:Y:S02]  /*cc50*/  IMAD.IADD R5, R159, 0x1, -R56 ;  /* 0x000000019f057824 */ /* 0x002fe400078e0a38 */
        /* <DEDUP_REMOVED lines=8> */
[----:B------:R-:W-:-:S04]  /*cce0*/  @!P5 IADD3 R15, P1, R15, R128, RZ ;  /* 0x000000800f0fd210 */ /* 0x000fc80007f3e0ff */
[----:B------:R-:W-:Y:S02]  /*ccf0*/  @!P2 IMAD.MOV.U32 R22, RZ, RZ, R128 ;  /* 0x000000ffff16a224 */ /* 0x000fe400078e0080 */
[----:B------:R-:W2:Y:S01]  /*cd00*/  @!P5 LDC.64 R8, c[0x0][0x210] ;  /* 0x00008400ff08db82 */ /* 0x000ea20000000a00 */
[--C-:B------:R-:W-:Y:S02]  /*cd10*/  @!P2 IMAD.MOV.U32 R23, RZ, RZ, R123.reuse ;  /* 0x000000ffff17a224 */ /* 0x100fe400078e007b */
[----:B------:R-:W-:Y:S02]  /*cd20*/  @!P5 IMAD.X R12, R13, 0x1, R123, P1 ;  /* 0x000000010d0cd824 */ /* 0x000fe400008e067b */
[----:B------:R-:W-:-:S03]  /*cd30*/  @!P2 IMAD.WIDE.U32 R22, R2, 0x30, R22 ;  /* 0x000000300216a825 */ /* 0x000fc600078e0016 */
[----:B------:R-:W3:Y:S08]  /*cd40*/  @!P4 LDC.64 R6, c[0x0][0x210] ;  /* 0x00008400ff06cb82 */ /* 0x000ef00000000a00 */
[----:B------:R-:W4:Y:S01]  /*cd50*/  @!P2 LDC.64 R4, c[0x0][0x210] ;  /* 0x00008400ff04ab82 */ /* 0x000f220000000a00 */
[----:B-1----:R-:W-:-:S04]  /*cd60*/  @!P6 LEA R16, P0, R128, R10, 0x1 ;  /* 0x0000000a8010e211 */ /* 0x002fc800078008ff */
[----:B------:R-:W-:Y:S01]  /*cd70*/  @!P6 LEA.HI.X R17, R128, R11, R123, 0x1, P0 ;  /* 0x0000000b8011e211 */ /* 0x000fe200000f0c7b */
[----:B------:R-:W-:Y:S01]  /*cd80*/  @!P2 IMAD R11, R3, 0x30, RZ ;  /* 0x00000030030ba824 */ /* 0x000fe200078e02ff */
[C---:B------:R-:W-:Y:S02]  /*cd90*/  @!P4 LEA R10, P0, R2.reuse, R128, 0x5 ;  /* 0x00000080020ac211 */ /* 0x040fe400078028ff */
[----:B--2---:R-:W-:Y:S01]  /*cda0*/  @!P5 LEA R8, P1, R15, R8, 0x1 ;  /* 0x000000080f08d211 */ /* 0x004fe200078208ff */
[----:B------:R-:W-:Y:S01]  /*cdb0*/  @!P2 IMAD.IADD R11, R23, 0x1, R11 ;  /* 0x00000001170ba824 */ /* 0x000fe200078e020b */
[----:B------:R-:W-:Y:S01]  /*cdc0*/  @!P4 LEA.HI.X R2, R2, R123, R3, 0x5, P0 ;  /* 0x0000007b0202c211 */ /* 0x000fe200000f2c03 */
[----:B------:R-:W-:Y:S01]  /*cdd0*/  @!PT LDS RZ, [RZ] ;  /* 0x00000000fffff984 */ /* 0x000fe20000000800 */
[----:B------:R-:W-:Y:S01]  /*cde0*/  @!PT LDS RZ, [RZ] ;  /* 0x00000000fffff984 */ /* 0x000fe20000000800 */
[----:B------:R-:W-:Y:S01]  /*cdf0*/  @!PT LDS RZ, [RZ] ;  /* 0x00000000fffff984 */ /* 0x000fe20000000800 */
[----:B------:R1:W-:Y:S01]  /*ce00*/  @!P6 LDGSTS.E.BYPASS.LTC128B.128 [R161], desc[UR6][R16.64] ;  /* 0x0000000010a1efae */ /* 0x0003e2000b901d46 */
[----:B------:R-:W-:Y:S02]  /*ce10*/  @!P5 LEA.HI.X R9, R15, R9, R12, 0x1, P1 ;  /* 0x000000090f09d211 */ /* 0x000fe400008f0c0c */
[C---:B---3--:R-:W-:Y:S01]  /*ce20*/  @!P4 LEA R6, P1, R10.reuse, R6, 0x1 ;  /* 0x000000060a06c211 */ /* 0x048fe200078208ff */
[----:B------:R1:W-:Y:S03]  /*ce30*/  @!P6 LDGSTS.E.BYPASS.LTC128B.128 [R161+0x2000], desc[UR6][R16.64+0x80] ;  /* 0x0200008010a1efae */ /* 0x0003e6000b901d46 */
[----:B------:R-:W-:Y:S01]  /*ce40*/  @!P4 LEA.HI.X R7, R10, R7, R2, 0x1, P1 ;  /* 0x000000070a07c211 */ /* 0x000fe200008f0c02 */
[----:B------:R1:W-:Y:S01]  /*ce50*/  @!P5 LDGSTS.E.BYPASS.LTC128B.128 [R161+0x800], desc[UR6][R8.64] ;  /* 0x0080000008a1dfae */ /* 0x0003e2000b901d46 */
[----:B----4-:R-:W-:-:S03]  /*ce60*/  @!P2 LEA R4, P0, R22, R4, 0x1 ;  /* 0x000000041604a211 */ /* 0x010fc600078008ff */
[----:B------:R1:W-:Y:S01]  /*ce70*/  @!P5 LDGSTS.E.BYPASS.LTC128B.128 [R161+0x2800], desc[UR6][R8.64+0x80] ;  /* 0x0280008008a1dfae */ /* 0x0003e2000b901d46 */
[----:B------:R-:W-:-:S03]  /*ce80*/  @!P2 LEA.HI.X R5, R22, R5, R11, 0x1, P0 ;  /* 0x000000051605a211 */ /* 0x000fc600000f0c0b */
[----:B------:R1:W-:Y:S04]  /*ce90*/  @!P4 LDGSTS.E.BYPASS.LTC128B.128 [R161+0x1000], desc[UR6][R6.64] ;  /* 0x0100000006a1cfae */ /* 0x0003e8000b901d46 */
[----:B------:R1:W-:Y:S04]  /*cea0*/  @!P4 LDGSTS.E.BYPASS.LTC128B.128 [R161+0x3000], desc[UR6][R6.64+0x80] ;  /* 0x0300008006a1cfae */ /* 0x0003e8000b901d46 */
[----:B------:R1:W-:Y:S04]  /*ceb0*/  @!P2 LDGSTS.E.BYPASS.LTC128B.128 [R161+0x1800], desc[UR6][R4.64] ;  /* 0x0180000004a1afae */ /* 0x0003e8000b901d46 */
[----:B------:R1:W-:Y:S02]  /*cec0*/  @!P2 LDGSTS.E.BYPASS.LTC128B.128 [R161+0x3800], desc[UR6][R4.64+0x80] ;  /* 0x0380008004a1afae */ /* 0x0003e4000b901d46 */
.L_x_6887:
[----:B------:R-:W-:Y:S05]  /*ced0*/  BSYNC B2 ;  /* 0x0000000000027941 */ /* 0x000fea0003800000 */
.L_x_6866:
[----:B------:R-:W-:Y:S01]  /*cee0*/  VIADD R166, R102, 0xffffffff ;  /* 0xffffffff66a67836 */ /* 0x000fe20000000000 */
[----:B------:R-:W-:Y:S01]  /*cef0*/  ULDC.64 UR12, c[0x0][0x218] ;  /* 0x00008600000c7ab9 */ /* 0x000fe20000000a00 */
[----:B------:R-:W-:Y:S01]  /*cf00*/  IMAD.SHL.U32 R2, R57, 0x40, RZ ;  /* 0x0000004039027824 */ /* 0x000fe200078e00ff */
[----:B------:R-:W-:Y:S01]  /*cf10*/  LEA R164, P1, R124, UR12, 0x1 ;  /* 0x0000000c7ca47c11 */ /* 0x000fe2000f8208ff */
[----:B------:R-:W-:Y:S01]  /*cf20*/  IMAD.SHL.U32 R3, R166, 0x40, RZ ;  /* 0x00000040a6037824 */ /* 0x000fe200078e00ff */
[----:B------:R-:W-:Y:S01]  /*cf30*/  ULDC.64 UR10, c[0x0][0x220] ;  /* 0x00008800000a7ab9 */ /* 0x000fe20000000a00 */
[----:B------:R-:W-:Y:S01]  /*cf40*/  IMAD.SHL.U32 R157, R126, 0x8, RZ ;  /* 0x000000087e9d7824 */ /* 0x000fe200078e00ff */
[----:B------:R-:W-:Y:S01]  /*cf50*/  LEA.HI.X R165, R124, UR13, R52, 0x1, P1 ;  /* 0x0000000d7ca57c11 */ /* 0x000fe200088f0c34 */
[----:B-1234-:R-:W-:Y:S01]  /*cf60*/  IMAD.IADD R9, R58, 0x1, -R3 ;  /* 0x000000013a097824 */ /* 0x01efe200078e0a03 */
[----:B------:R-:W-:Y:S01]  /*cf70*/  LOP3.LUT R2, R2, 0x1c0, RZ, 0xc0, !PT ;  /* 0x000001c002027812 */ /* 0x000fe200078ec0ff */
[----:B------:R-:W-:Y:S01]  /*cf80*/  IMAD.SHL.U32 R41, R61, 0x40, RZ ;  /* 0x000000403d297824 */ /* 0x000fe200078e00ff */
[----:B------:R-:W-:-:S02]  /*cf90*/  ULDC UR5, c[0x0][0x398] ;  /* 0x0000e60000057ab9 */ /* 0x000fc40000000800 */
[-C--:B------:R-:W-:Y:S02]  /*cfa0*/  ISETP.GE.AND P5, PT, R18, R9.reuse, PT ;  /* 0x000000091200720c */ /* 0x080fe40003fa6270 */
[-C--:B------:R-:W-:Y:S02]  /*cfb0*/  ISETP.GE.AND P4, PT, R20, R9.reuse, PT ;  /* 0x000000091400720c */ /* 0x080fe40003f86270 */
[-C--:B------:R-:W-:Y:S02]  /*cfc0*/  ISETP.GE.AND P0, PT, R126, R9.reuse, PT ;  /* 0x000000097e00720c */ /* 0x080fe40003f06270 */
[CC--:B------:R-:W-:Y:S02]  /*cfd0*/  ISETP.GE.AND P6, PT, R0.reuse, R9.reuse, PT ;  /* 0x000000090000720c */ /* 0x0c0fe40003fc6270 */
[----:B------:R-:W-:Y:S02]  /*cfe0*/  ISETP.GE.AND P2, PT, R0, R9, PT ;  /* 0x000000090000720c */ /* 0x000fe40003f46270 */
[----:B------:R-:W-:-:S02]  /*cff0*/  SHF.R.S32.HI R0, RZ, 0x4, R121 ;  /* 0x00000004ff007819 */ /* 0x000fc40000011479 */
[----:B------:R-:W-:Y:S01]  /*d000*/  LOP3.LUT R157, R2, 0x8, R157, 0xf8, !PT ;  /* 0x00000008029d7812 */ /* 0x000fe200078ef89d */
[----:B------:R-:W1:Y:S01]  /*d010*/  @!P5 LDC.64 R6, c[0x0][0x248] ;  /* 0x00009200ff06db82 */ /* 0x000e620000000a00 */
[----:B------:R-:W-:Y:S02]  /*d020*/  SHF.R.U32.HI R2, RZ, 0x3, R2 ;  /* 0x00000003ff027819 */ /* 0x000fe40000011602 */
[----:B------:R-:W-:Y:S01]  /*d030*/  LOP3.LUT R41, R41, 0xfffffe00, RZ, 0xc0, !PT ;  /* 0xfffffe0029297812 */ /* 0x000fe200078ec0ff */
[----:B------:R-:W-:Y:S01]  /*d040*/  @!PT LDS RZ, [RZ] ;  /* 0x00000000fffff984 */ /* 0x000fe20000000800 */
[----:B------:R-:W-:Y:S01]  /*d050*/  @!PT LDS RZ, [RZ] ;  /* 0x00000000fffff984 */ /* 0x000fe20000000800 */
[----:B------:R-:W-:Y:S01]  /*d060*/  @!PT LDS RZ, [RZ] ;  /* 0x00000000fffff984 */ /* 0x000fe20000000800 */
[----:B------:R-:W-:Y:S01]  /*d070*/  @!P0 LDGSTS.E.BYPASS.LTC128B.128 [R161+0x4000], desc[UR6][R164.64] ;  /* 0x04000000a4a18fae */ /* 0x000fe2000b901d46 */
[----:B------:R-:W-:Y:S02]  /*d080*/  LOP3.LUT R157, R157, R2, RZ, 0x3c, !PT ;  /* 0x000000029d9d7212 */ /* 0x000fe400078e3cff */
[C---:B------:R-:W-:Y:S01]  /*d090*/  @!P6 LEA R10, P1, R97.reuse, R164, 0x1 ;  /* 0x000000a4610ae211 */ /* 0x040fe200078208ff */
[----:B------:R-:W2:Y:S01]  /*d0a0*/  @!P4 LDC.64 R4, c[0x0][0x248] ;  /* 0x00009200ff04cb82 */ /* 0x000ea20000000a00 */
[----:B------:R-:W-:Y:S02]  /*d0b0*/  @!P0 LDGSTS.E.BYPASS.LTC128B.128 [R161+0x6000], desc[UR6][R164.64+0x80] ;  /* 0x06000080a4a18fae */ /* 0x000fe4000b901d46 */
[----:B------:R-:W-:-:S02]  /*d0c0*/  @!P6 LEA.HI.X R11, R97, R165, R96, 0x1, P1 ;  /* 0x000000a5610be211 */ /* 0x000fc400008f0c60 */
[----:B------:R-:W-:-:S03]  /*d0d0*/  ISETP.GE.AND P1, PT, R18, R9, PT ;  /* 0x000000091200720c */ /* 0x000fc60003f26270 */
[----:B------:R-:W-:Y:S04]  /*d0e0*/  @!P6 LDGSTS.E.BYPASS.LTC128B.128 [R161+0x4800], desc[UR6][R10.64] ;  /* 0x048000000aa1efae */ /* 0x000fe8000b901d46 */
[----:B------:R3:W-:Y:S01]  /*d0f0*/  @!P6 LDGSTS.E.BYPASS.LTC128B.128 [R161+0x6800], desc[UR6][R10.64+0x80] ;  /* 0x068000800aa1efae */ /* 0x0007e2000b901d46 */
[----:B------:R-:W-:Y:S02]  /*d100*/  ISETP.GE.AND P6, PT, R126, R9, PT ;  /* 0x000000097e00720c */ /* 0x000fe40003fc6270 */
[----:B-1----:R-:W-:-:S04]  /*d110*/  @!P5 LEA R12, P0, R6, R164, 0x6 ;  /* 0x000000a4060cd211 */ /* 0x002fc800078030ff */
[----:B------:R-:W-:Y:S02]  /*d120*/  @!P5 LEA.HI.X R13, R6, R165, R7, 0x6, P0 ;  /* 0x000000a5060dd211 */ /* 0x000fe400000f3407 */
[----:B------:R-:W-:Y:S01]  /*d130*/  ISETP.GE.AND P0, PT, R20, R9, PT ;  /* 0x000000091400720c */ /* 0x000fe20003f06270 */
[----:B--2---:R-:W-:Y:S02]  /*d140*/  @!P4 IMAD.WIDE.U32 R6, R4, 0x60, R164 ;  /* 0x000000600406c825 */ /* 0x004fe400078e00a4 */
[----:B------:R-:W-:Y:S01]  /*d150*/  @!P5 LDGSTS.E.BYPASS.LTC128B.128 [R161+0x5000], desc[UR6][R12.64] ;  /* 0x050000000ca1dfae */ /* 0x000fe2000b901d46 */
[----:B------:R-:W-:Y:S01]  /*d160*/  SHF.R.S32.HI R9, RZ, 0x1f, R54 ;  /* 0x0000001fff097819 */ /* 0x000fe20000011436 */
[----:B------:R-:W-:Y:S02]  /*d170*/  @!P4 IMAD R5, R5, 0x60, RZ ;  /* 0x000000600505c824 */ /* 0x000fe400078e02ff */
[----:B------:R1:W-:Y:S01]  /*d180*/  @!P5 LDGSTS.E.BYPASS.LTC128B.128 [R161+0x7000], desc[UR6][R12.64+0x80] ;  /* 0x070000800ca1dfae */ /* 0x0003e2000b901d46 */
[----:B------:R-:W-:Y:S01]  /*d190*/  @!P4 IMAD.MOV.U32 R14, RZ, RZ, R6 ;  /* 0x000000ffff0ec224 */ /* 0x000fe200078e0006 */
[----:B------:R-:W-:Y:S01]  /*d1a0*/  LEA.HI R2, R9, R54, RZ, 0x5 ;  /* 0x0000003609027211 */ /* 0x000fe200078f28ff */
[----:B------:R-:W-:Y:S01]  /*d1b0*/  @!P4 IMAD.IADD R15, R5, 0x1, R7 ;  /* 0x00000001050fc824 */ /* 0x000fe200078e0207 */
[----:B------:R-:W-:Y:S01]  /*d1c0*/  LEA.HI R5, R121, R0, RZ, 0x1 ;  /* 0x0000000079057211 */ /* 0x000fe200078f08ff */
[----:B------:R-:W2:Y:S01]  /*d1d0*/  @!P1 LDC.64 R6, c[0x0][0x250] ;  /* 0x00009400ff069b82 */ /* 0x000ea20000000a00 */
[----:B------:R-:W-:-:S02]  /*d1e0*/  SHF.R.S32.HI R42, RZ, 0x5, R2 ;  /* 0x00000005ff2a7819 */ /* 0x000fc40000011402 */
[----:B------:R-:W-:Y:S01]  /*d1f0*/  @!P4 LDGSTS.E.BYPASS.LTC128B.128 [R161+0x5800], desc[UR6][R14.64] ;  /* 0x058000000ea1cfae */ /* 0x000fe2000b901d46 */
[----:B------:R-:W-:Y:S01]  /*d200*/  LOP3.LUT R5, R5, 0xfffffffe, RZ, 0xc0, !PT ;  /* 0xfffffffe05057812 */ /* 0x000fe200078ec0ff */
[----:B---3--:R-:W-:Y:S01]  /*d210*/  IMAD.SHL.U32 R11, R120, 0x40, RZ ;  /* 0x00000040780b7824 */ /* 0x008fe200078e00ff */
[----:B------:R-:W-:Y:S01]  /*d220*/  LOP3.LUT R47, R2, 0xffffffe0, RZ, 0xc0, !PT ;  /* 0xffffffe0022f7812 */ /* 0x000fe200078ec0ff */
[----:B------:R-:W-:Y:S01]  /*d230*/  @!P4 LDGSTS.E.BYPASS.LTC128B.128 [R161+0x7800], desc[UR6][R14.64+0x80] ;  /* 0x078000800ea1cfae */ /* 0x000fe2000b901d46 */
[----:B------:R-:W-:Y:S01]  /*d240*/  LEA R168, P4, R104, UR10, 0x1 ;  /* 0x0000000a68a87c11 */ /* 0x000fe2000f8808ff */
[----:B------:R-:W-:Y:S01]  /*d250*/  IMAD.IADD R0, R0, 0x1, -R5 ;  /* 0x0000000100007824 */ /* 0x000fe200078e0a05 */
[----:B------:R-:W-:Y:S01]  /*d260*/  LOP3.LUT R11, R11, 0x1c0, RZ, 0xc0, !PT ;  /* 0x000001c00b0b7812 */ /* 0x000fe200078ec0ff */
[----:B------:R-:W0:Y:S01]  /*d270*/  LDGDEPBAR ;  /* 0x00000000000079af */ /* 0x000e220000000000 */
[----:B------:R-:W3:Y:S01]  /*d280*/  @!P0 LDC.64 R4, c[0x0][0x250] ;  /* 0x00009400ff048b82 */ /* 0x000ee20000000a00 */
[----:B------:R-:W-:Y:S01]  /*d290*/  LEA.HI.X R167, R104, UR11, R101, 0x1, P4 ;  /* 0x0000000b68a77c11 */ /* 0x000fe2000a0f0c65 */
[----:B------:R-:W-:-:S02]  /*d2a0*/  IMAD.SHL.U32 R40, R0, 0x8, RZ ;  /* 0x0000000800287824 */ /* 0x000fc400078e00ff */
[----:B------:R-:W-:Y:S02]  /*d2b0*/  IMAD R157, R0, 0x200, R157 ;  /* 0x00000200009d7824 */ /* 0x000fe400078e029d */
[----:B------:R-:W-:Y:S01]  /*d2c0*/  @!P6 IMAD.MOV.U32 R169, RZ, RZ, R167 ;  /* 0x000000ffffa9e224 */ /* 0x000fe200078e00a7 */
[----:B------:R-:W-:Y:S02]  /*d2d0*/  LOP3.LUT R40, R11, 0x8, R40, 0xf8, !PT ;  /* 0x000000080b287812 */ /* 0x000fe400078ef828 */
[----:B------:R-:W-:Y:S02]  /*d2e0*/  SHF.R.U32.HI R11, RZ, 0x3, R11 ;  /* 0x00000003ff0b7819 */ /* 0x000fe4000001160b */
[----:B-1----:R-:W-:Y:S02]  /*d2f0*/  @!P2 LEA R12, P4, R60, R168, 0x1 ;  /* 0x000000a83c0ca211 */ /* 0x002fe400078808ff */
[----:B------:R-:W-:Y:S02]  /*d300*/  LOP3.LUT R40, R40, R11, RZ, 0x3c, !PT ;  /* 0x0000000b28287212 */ /* 0x000fe400078e3cff */
[----:B------:R-:W-:-:S02]  /*d310*/  @!P2 LEA.HI.X R13, R60, R167, R59, 0x1, P4 ;  /* 0x000000a73c0da211 */ /* 0x000fc400020f0c3b */
[C---:B--2---:R-:W-:Y:S02]  /*d320*/  @!P1 LEA R8, P4, R6.reuse, R168, 0x6 ;  /* 0x000000a806089211 */ /* 0x044fe400078830ff */
[----:B------:R-:W-:Y:S02]  /*d330*/  LEA R157, R157, UR4, 0x1 ;  /* 0x000000049d9d7c11 */ /* 0x000fe4000f8e08ff */
[----:B------:R-:W-:Y:S01]  /*d340*/  @!P1 LEA.HI.X R9, R6, R167, R7, 0x6, P4 ;  /* 0x000000a706099211 */ /* 0x000fe200020f3407 */
[----:B------:R-:W-:Y:S01]  /*d350*/  IMAD R7, R42, 0x400, R41 ;  /* 0x000004002a077824 */ /* 0x000fe200078e0229 */
[----:B------:R-:W-:-:S04]  /*d360*/  DEPBAR.LE SB0, 0x0 ;  /* 0x000080000000791a */ /* 0x000fc80000000000 */
[----:B------:R-:W-:Y:S01]  /*d370*/  BAR.SYNC.DEFER_BLOCKING 0x0 ;  /* 0x0000000000007b1d */ /* 0x000fe20000010000 */
[----:B---3--:R-:W-:Y:S02]  /*d380*/  @!P0 IMAD R5, R5, 0x60, RZ ;  /* 0x0000006005058824 */ /* 0x008fe400078e02ff */
[----:B------:R-:W-:Y:S02]  /*d390*/  IMAD.IADD R158, R40, 0x1, R7 ;  /* 0x00000001289e7824 */ /* 0x000fe400078e0207 */
[C---:B------:R-:W-:Y:S02]  /*d3a0*/  VIADD R0, R157.reuse, 0x4000 ;  /* 0x000040009d007836 */ /* 0x040fe40000000000 */
[----:B------:R-:W-:Y:S01]  /*d3b0*/  VIADD R155, R157, 0x4020 ;  /* 0x000040209d9b7836 */ /* 0x000fe20000000000 */
[----:B------:R-:W-:-:S05]  /*d3c0*/  LEA R158, R158, UR4, 0x1 ;  /* 0x000000049e9e7c11 */ /* 0x000fca000f8e08ff */
[--C-:B------:R-:W-:Y:S02]  /*d3d0*/  IMAD R156, R45, 0x2, R158.reuse ;  /* 0x000000022d9c7824 */ /* 0x100fe400078e029e */
[C---:B------:R-:W-:Y:S02]  /*d3e0*/  IMAD R154, R43.reuse, 0x2, R158 ;  /* 0x000000022b9a7824 */ /* 0x040fe400078e029e */
[----:B------:R-:W-:Y:S01]  /*d3f0*/  IMAD R153, R43, 0x2, R156 ;  /* 0x000000022b997824 */ /* 0x000fe200078e029c */
        /* <DEDUP_REMOVED lines=15> */
[----:B------:R-:W-:Y:S01]  /*d4f0*/  @P1 STS.128 [R161+0xb000], RZ ;  /* 0x00b000ffa1001388 */ /* 0x000fe20000000c00 */
[----:B-1----:R-:W-:-:S03]  /*d500*/  @!P0 IMAD.MOV.U32 R169, RZ, RZ, R167 ;  /* 0x000000ffffa98224 */ /* 0x002fc600078e00a7 */
[----:B------:R-:W-:Y:S01]  /*d510*/  @!PT LDS RZ, [RZ] ;  /* 0x00000000fffff984 */ /* 0x000fe20000000800 */
[----:B------:R-:W-:Y:S01]  /*d520*/  @!PT LDS RZ, [RZ] ;  /* 0x00000000fffff984 */ /* 0x000fe20000000800 */
[----:B------:R-:W-:Y:S01]  /*d530*/  @!PT LDS RZ, [RZ] ;  /* 0x00000000fffff984 */ /* 0x000fe20000000800 */
[----:B------:R-:W-:Y:S01]  /*d540*/  @!P1 LDGSTS.E.BYPASS.LTC128B.128 [R161+0x9000], desc[UR6][R8.64] ;  /* 0x0900000008a19fae */ /* 0x000fe2000b901d46 */
[----:B------:R-:W-:-:S03]  /*d550*/  @!P0 IMAD.WIDE.U32 R10, R4, 0x60, R168 ;  /* 0x00000060040a8825 */ /* 0x000fc600078e00a8 */
[----:B------:R-:W-:Y:S01]  /*d560*/  @!P1 LDGSTS.E.BYPASS.LTC128B.128 [R161+0xb000], desc[UR6][R8.64+0x80] ;  /* 0x0b00008008a19fae */ /* 0x000fe2000b901d46 */
[----:B------:R-:W-:Y:S01]  /*d570*/  R2P PR, R57, 0x6 ;  /* 0x0000000639007804 */ /* 0x000fe20000000000 */
[----:B------:R-:W-:Y:S02]  /*d580*/  @!P0 IMAD.IADD R11, R5, 0x1, R11 ;  /* 0x00000001050b8824 */ /* 0x000fe400078e020b */
        /* <DEDUP_REMOVED lines=14> */
[----:B------:R-:W3:Y:S01]  /*d670*/  LDSM.16.M88.4 R68, [R157+0x4800] ;  /* 0x004800009d44783b */ /* 0x000ee20000000200 */
[----:B------:R-:W-:Y:S02]  /*d680*/  VIADD R143, R155, 0x2000 ;  /* 0x000020009b8f7836 */ /* 0x000fe40000000000 */
[----:B------:R-:W-:Y:S01]  /*d690*/  IMAD.IADD R151, R157, 0x1, R0 ;  /* 0x000000019d977824 */ /* 0x000fe200078e0200 */
[----:B------:R-:W4:Y:S01]  /*d6a0*/  LDSM.16.M88.4 R20, [R157+0x4000] ;  /* 0x004000009d14783b */ /* 0x000f220000000200 */
[----:B------:R-:W-:-:S02]  /*d6b0*/  IMAD.IADD R144, R0, 0x1, R155 ;  /* 0x0000000100907824 */ /* 0x000fc400078e029b */
[C---:B------:R-:W-:Y:S01]  /*d6c0*/  IMAD.IADD R0, R54.reuse, 0x1, -R47 ;  /* 0x0000000136007824 */ /* 0x040fe200078e0a2f */
[----:B------:R-:W5:Y:S01]  /*d6d0*/  LDSM.16.M88.4 R60, [R157+0x5000] ;  /* 0x005000009d3c783b */ /* 0x000f620000000200 */
[----:B------:R-:W-:Y:S02]  /*d6e0*/  IMAD.SHL.U32 R54, R54, 0x2, RZ ;  /* 0x0000000236367824 */ /* 0x000fe400078e00ff */
[C---:B------:R-:W-:Y:S01]  /*d6f0*/  VIADD R142, R155.reuse, 0x2800 ;  /* 0x000028009b8e7836 */ /* 0x040fe20000000000 */
[----:B------:R-:W5:Y:S01]  /*d700*/  LDSM.16.M88.4 R88, [R157+0x5800] ;  /* 0x005800009d58783b */ /* 0x000f620000000200 */
[C---:B------:R-:W-:Y:S02]  /*d710*/  VIADD R141, R155.reuse, 0x3000 ;  /* 0x000030009b8d7836 */ /* 0x040fe40000000000 */
[----:B------:R-:W-:Y:S01]  /*d720*/  VIADD R140, R155, 0x3800 ;  /* 0x000038009b8c7836 */ /* 0x000fe20000000000 */
[----:B------:R-:W-:Y:S04]  /*d730*/  LDSM.16.M88.4 R80, [R156] ;  /* 0x000000009c50783b */ /* 0x000fe80000000200 */
[----:B------:R-:W5:Y:S04]  /*d740*/  LDSM.16.M88.4 R28, [R155+0x800] ;  /* 0x000800009b1c783b */ /* 0x000f680000000200 */
[----:B------:R-:W5:Y:S04]  /*d750*/  LDSM.16.M88.4 R32, [R155] ;  /* 0x000000009b20783b */ /* 0x000f680000000200 */
[----:B------:R-:W5:Y:S04]  /*d760*/  LDSM.16.M88.4 R4, [R155+0x1000] ;  /* 0x001000009b04783b */ /* 0x000f680000000200 */
[----:B------:R-:W5:Y:S04]  /*d770*/  LDSM.16.M88.4 R84, [R155+0x1800] ;  /* 0x001800009b54783b */ /* 0x000f680000000200 */
[----:B------:R-:W-:Y:S01]  /*d780*/  LDSM.16.M88.4 R36, [R154] ;  /* 0x000000009a24783b */ /* 0x000fe20000000200 */
[C---:B---3--:R-:W-:Y:S03]  /*d790*/  HMMA.16816.F32 R72, R16.reuse, R68, RZ ;  /* 0x000000441048723c */ /* 0x048fe600000018ff */
[----:B------:R-:W3:Y:S04]  /*d7a0*/  LDSM.16.M88.4 R76, [R151+0x4000] ;  /* 0x00400000974c783b */ /* 0x000ee80000000200 */
[----:B--2---:R-:W2:Y:S01]  /*d7b0*/  LDSM.16.M88.4 R12, [R151+0x4800] ;  /* 0x00480000970c783b */ /* 0x004ea20000000200 */
[C---:B----4-:R-:W-:Y:S03]  /*d7c0*/  HMMA.16816.F32 R24, R16.reuse, R20, RZ ;  /* 0x000000141018723c */ /* 0x050fe600000018ff */
[----:B-1----:R-:W1:Y:S03]  /*d7d0*/  LDSM.16.M88.4 R8, [R151+0x5000] ;  /* 0x005000009708783b */ /* 0x002e660000000200 */
[C---:B------:R-:W-:Y:S01]  /*d7e0*/  HMMA.16816.F32 R68, R16.reuse, R70, RZ ;  /* 0x000000461044723c */ /* 0x040fe200000018ff */
[----:B------:R-:W-:Y:S04]  /*d7f0*/  LDSM.16.M88.4 R92, [R157+0x6800] ;  /* 0x006800009d5c783b */ /* 0x000fe80000000200 */
[----:B------:R-:W0:Y:S01]  /*d800*/  LDGDEPBAR ;  /* 0x00000000000079af */ /* 0x000e220000000000 */
[C---:B------:R-:W-:Y:S06]  /*d810*/  HMMA.16816.F32 R20, R16.reuse, R22, RZ ;  /* 0x000000161014723c */ /* 0x040fec00000018ff */
[C---:B-----5:R-:W-:Y:S06]  /*d820*/  HMMA.16816.F32 R64, R16.reuse, R60, RZ ;  /* 0x0000003c1040723c */ /* 0x060fec00000018ff */
[C---:B------:R-:W-:Y:S06]  /*d830*/  HMMA.16816.F32 R60, R16.reuse, R62, RZ ;  /* 0x0000003e103c723c */ /* 0x040fec00000018ff */
[C---:B------:R-:W-:Y:S06]  /*d840*/  HMMA.16816.F32 R48, R16.reuse, R88, RZ ;  /* 0x000000581030723c */ /* 0x040fec00000018ff */
[----:B------:R-:W-:Y:S01]  /*d850*/  HMMA.16816.F32 R16, R16, R90, RZ ;  /* 0x0000005a1010723c */ /* 0x000fe200000018ff */
        /* <DEDUP_REMOVED lines=8> */
[C---:B------:R-:W-:Y:S01]  /*d8e0*/  HMMA.16816.F32 R60, R80.reuse, R6, R60 ;  /* 0x00000006503c723c */ /* 0x040fe2000000183c */
[----:B------:R-:W-:Y:S05]  /*d8f0*/  LDSM.16.M88.4 R4, [R144] ;  /* 0x000000009004783b */ /* 0x000fea0000000200 */
[C---:B------:R-:W-:Y:S06]  /*d900*/  HMMA.16816.F32 R48, R80.reuse, R84, R48 ;  /* 0x000000545030723c */ /* 0x040fec0000001830 */
[----:B------:R-:W-:Y:S01]  /*d910*/  HMMA.16816.F32 R16, R80, R86, R16 ;  /* 0x000000565010723c */ /* 0x000fe20000001810 */
[----:B------:R-:W5:Y:S04]  /*d920*/  LDSM.16.M88.4 R84, [R144+0x800] ;  /* 0x000800009054783b */ /* 0x000f680000000200 */
[----:B------:R-:W5:Y:S01]  /*d930*/  LDSM.16.M88.4 R80, [R144+0x1000] ;  /* 0x001000009050783b */ /* 0x000f620000000200 */
        /* <DEDUP_REMOVED lines=10> */
[----:B------:R-:W-:Y:S01]  /*d9e0*/  HMMA.16816.F32 R36, R36, R30, R16 ;  /* 0x0000001e2424723c */ /* 0x000fe20000001810 */
[----:B------:R-:W4:Y:S04]  /*d9f0*/  LDSM.16.M88.4 R28, [R157+0x7000] ;  /* 0x007000009d1c783b */ /* 0x000f280000000200 */
[----:B------:R-:W4:Y:S01]  /*da00*/  LDSM.16.M88.4 R16, [R157+0x7800] ;  /* 0x007800009d10783b */ /* 0x000f220000000200 */
[C---:B-----5:R-:W-:Y:S06]  /*da10*/  HMMA.16816.F32 R72, R32.reuse, R84, R72 ;  /* 0x000000542048723c */ /* 0x060fec0000001848 */
[C---:B------:R-:W-:Y:S06]  /*da20*/  HMMA.16816.F32 R24, R32.reuse, R4, R24 ;  /* 0x000000042018723c */ /* 0x040fec0000001818 */
[C---:B------:R-:W-:Y:S01]  /*da30*/  HMMA.16816.F32 R20, R32.reuse, R6, R20 ;  /* 0x000000062014723c */ /* 0x040fe20000001814 */
[----:B------:R-:W-:Y:S05]  /*da40*/  LDSM.16.M88.4 R4, [R155+0x2000] ;  /* 0x002000009b04783b */ /* 0x000fea0000000200 */
[C---:B------:R-:W-:Y:S01]  /*da50*/  HMMA.16816.F32 R68, R32.reuse, R86, R68 ;  /* 0x000000562044723c */ /* 0x040fe20000001844 */
[----:B------:R-:W5:Y:S05]  /*da60*/  LDSM.16.M88.4 R84, [R155+0x2800] ;  /* 0x002800009b54783b */ /* 0x000f6a0000000200 */
[C---:B------:R-:W-:Y:S06]  /*da70*/  HMMA.16816.F32 R64, R32.reuse, R80, R64 ;  /* 0x000000502040723c */ /* 0x040fec0000001840 */
[C---:B------:R-:W-:Y:S01]  /*da80*/  HMMA.16816.F32 R60, R32.reuse, R82, R60 ;  /* 0x00000052203c723c */ /* 0x040fe2000000183c */
[----:B------:R-:W5:Y:S05]  /*da90*/  LDSM.16.M88.4 R80, [R155+0x3000] ;  /* 0x003000009b50783b */ /* 0x000f6a0000000200 */
[C---:B---3--:R-:W-:Y:S06]  /*daa0*/  HMMA.16816.F32 R48, R32.reuse, R76, R48 ;  /* 0x0000004c2030723c */ /* 0x048fec0000001830 */
[----:B------:R-:W-:Y:S01]  /*dab0*/  HMMA.16816.F32 R36, R32, R78, R36 ;  /* 0x0000004e2024723c */ /* 0x000fe20000001824 */
[----:B------:R-:W-:Y:S04]  /*dac0*/  LDSM.16.M88.4 R32, [R151+0x6000] ;  /* 0x006000009720783b */ /* 0x000fe80000000200 */
[----:B------:R-:W-:Y:S01]  /*dad0*/  LDSM.16.M88.4 R76, [R155+0x3800] ;  /* 0x003800009b4c783b */ /* 0x000fe20000000200 */
[C---:B--2---:R-:W-:Y:S06]  /*dae0*/  HMMA.16816.F32 R72, R12.reuse, R92, R72 ;  /* 0x0000005c0c48723c */ /* 0x044fec0000001848 */
[C---:B-1----:R-:W-:Y:S06]  /*daf0*/  HMMA.16816.F32 R24, R12.reuse, R8, R24 ;  /* 0x000000080c18723c */ /* 0x042fec0000001818 */
[C---:B------:R-:W-:Y:S01]  /*db00*/  HMMA.16816.F32 R20, R12.reuse, R10, R20 ;  /* 0x0000000a0c14723c */ /* 0x040fe20000001814 */
[----:B------:R-:W-:Y:S05]  /*db10*/  LDSM.16.M88.4 R8, [R154+0x2000] ;  /* 0x002000009a08783b */ /* 0x000fea0000000200 */
[C---:B----4-:R-:W-:Y:S06]  /*db20*/  HMMA.16816.F32 R64, R12.reuse, R28, R64 ;  /* 0x0000001c0c40723c */ /* 0x050fec0000001840 */
[C---:B------:R-:W-:Y:S01]  /*db30*/  HMMA.16816.F32 R60, R12.reuse, R30, R60 ;  /* 0x0000001e0c3c723c */ /* 0x040fe2000000183c */
[----:B------:R-:W1:Y:S05]  /*db40*/  LDSM.16.M88.4 R28, [R151+0x6800] ;  /* 0x00680000971c783b */ /* 0x000e6a0000000200 */
[C---:B------:R-:W-:Y:S06]  /*db50*/  HMMA.16816.F32 R68, R12.reuse, R94, R68 ;  /* 0x0000005e0c44723c */ /* 0x040fec0000001844 */
[C---:B------:R-:W-:Y:S06]  /*db60*/  HMMA.16816.F32 R48, R12.reuse, R16, R48 ;  /* 0x000000100c30723c */ /* 0x040fec0000001830 */
[----:B------:R-:W-:Y:S01]  /*db70*/  HMMA.16816.F32 R36, R12, R18, R36 ;  /* 0x000000120c24723c */ /* 0x000fe20000001824 */
[----:B------:R-:W2:Y:S04]  /*db80*/  LDSM.16.M88.4 R16, [R151+0x7000] ;  /* 0x007000009710783b */ /* 0x000ea80000000200 */
[----:B------:R-:W-:Y:S01]  /*db90*/  LDSM.16.M88.4 R12, [R144+0x2000] ;  /* 0x00200000900c783b */ /* 0x000fe20000000200 */
[C---:B-----5:R-:W-:Y:S06]  /*dba0*/  HMMA.16816.F32 R72, R88.reuse, R84, R72 ;  /* 0x000000545848723c */ /* 0x060fec0000001848 */
[C---:B------:R-:W-:Y:S06]  /*dbb0*/  HMMA.16816.F32 R24, R88.reuse, R4, R24 ;  /* 0x000000045818723c */ /* 0x040fec0000001818 */
[C---:B------:R-:W-:Y:S06]  /*dbc0*/  HMMA.16816.F32 R64, R88.reuse, R80, R64 ;  /* 0x000000505840723c */ /* 0x040fec0000001840 */
[C---:B------:R-:W-:Y:S01]  /*dbd0*/  HMMA.16816.F32 R20, R88.reuse, R6, R20 ;  /* 0x000000065814723c */ /* 0x040fe20000001814 */
[----:B------:R-:W3:Y:S05]  /*dbe0*/  LDSM.16.M88.4 R4, [R153+0x2000] ;  /* 0x002000009904783b */ /* 0x000eea0000000200 */
[----:B------:R-:W-:Y:S06]  /*dbf0*/  HMMA.16816.F32 R68, R88, R86, R68 ;  /* 0x000000565844723c */ /* 0x000fec0000001844 */
[C---:B-1----:R-:W-:Y:S06]  /*dc00*/  HMMA.16816.F32 R72, R8.reuse, R28, R72 ;  /* 0x0000001c0848723c */ /* 0x042fec0000001848 */
[----:B------:R-:W-:Y:S01]  /*dc10*/  HMMA.16816.F32 R24, R8, R32, R24 ;  /* 0x000000200818723c */ /* 0x000fe20000001818 */
[----:B------:R-:W-:-:S04]  /*dc20*/  SHF.R.S32.HI R29, RZ, 0x1f, R0 ;  /* 0x0000001fff1d7819 */ /* 0x000fc80000011400 */
[----:B------:R-:W-:Y:S01]  /*dc30*/  LEA.HI R170, R29, R0, RZ, 0x2 ;  /* 0x000000001daa7211 */ /* 0x000fe200078f10ff */
[----:B--2---:R-:W-:Y:S01]  /*dc40*/  HMMA.16816.F32 R64, R8, R16, R64 ;  /* 0x000000100840723c */ /* 0x004fe20000001840 */
[----:B------:R-:W-:Y:S02]  /*dc50*/  LOP3.LUT R0, R40, R41, RZ, 0xfc, !PT ;  /* 0x0000002928007212 */ /* 0x000fe400078efcff */
[----:B------:R-:W-:-:S03]  /*dc60*/  SHF.R.S32.HI R170, RZ, 0x2, R170 ;  /* 0x00000002ffaa7819 */ /* 0x000fc600000114aa */
[----:B------:R-:W-:Y:S01]  /*dc70*/  HMMA.16816.F32 R32, R8, R34, R20 ;  /* 0x000000220820723c */ /* 0x000fe20000001814 */
[----:B------:R-:W-:Y:S01]  /*dc80*/  IMAD R17, R42, 0x10, R56 ;  /* 0x000000102a117824 */ /* 0x000fe200078e0238 */
[----:B------:R-:W-:Y:S01]  /*dc90*/  LDSM.16.M88.4 R20, [R144+0x2800] ;  /* 0x002800009014783b */ /* 0x000fe20000000200 */
[----:B------:R-:W-:-:S03]  /*dca0*/  LOP3.LUT R16, R54, 0x6, RZ, 0xc0, !PT ;  /* 0x0000000636107812 */ /* 0x000fc600078ec0ff */
[----:B------:R-:W-:Y:S01]  /*dcb0*/  HMMA.16816.F32 R68, R8, R30, R68 ;  /* 0x0000001e0844723c */ /* 0x000fe20000001844 */
[----:B------:R-:W1:Y:S01]  /*dcc0*/  LDSM.16.M88.4 R28, [R151+0x7800] ;  /* 0x00780000971c783b */ /* 0x000e620000000200 */
[----:B------:R-:W-:Y:S01]  /*dcd0*/  IADD3 R17, R17, 0x1, R170 ;  /* 0x0000000111117810 */ /* 0x000fe20007ffe0aa */
[----:B------:R-:W-:-:S03]  /*dce0*/  IMAD.IADD R16, R3, 0x1, R16 ;  /* 0x0000000103107824 */ /* 0x000fc600078e0210 */
[----:B------:R-:W-:Y:S01]  /*dcf0*/  IADD3 R17, R58, R17, -R159 ;  /* 0x000000113a117210 */ /* 0x000fe20007ffe89f */
[C---:B------:R-:W-:Y:S04]  /*dd00*/  HMMA.16816.F32 R60, R88.reuse, R82, R60 ;  /* 0x00000052583c723c */ /* 0x040fe8000000183c */
[----:B------:R-:W-:Y:S02]  /*dd10*/  VIADD R103, R17, UR5 ;  /* 0x0000000511677c36 */ /* 0x000fe40008000000 */
[----:B------:R-:W-:Y:S01]  /*dd20*/  HMMA.16816.F32 R48, R88, R76, R48 ;  /* 0x0000004c5830723c */ /* 0x000fe20000001830 */
[----:B------:R-:W-:Y:S02]  /*dd30*/  VIADD R17, R16, 0x8 ;  /* 0x0000000810117836 */ /* 0x000fe40000000000 */
[----:B------:R-:W-:-:S02]  /*dd40*/  VIMNMX R2, R103, R58, PT ;  /* 0x0000003a67027248 */ /* 0x000fc40003fe0100 */
[----:B------:R-:W-:Y:S01]  /*dd50*/  VIADDMNMX R103, R103, 0x8, R58, PT ;  /* 0x0000000867677846 */ /* 0x000fe2000380013a */
[----:B------:R-:W-:Y:S01]  /*dd60*/  HMMA.16816.F32 R36, R88, R78, R36 ;  /* 0x0000004e5824723c */ /* 0x000fe20000001824 */
[----:B------:R-:W2:Y:S01]  /*dd70*/  LDSM.16.M88.4 R76, [R144+0x3000] ;  /* 0x00300000904c783b */ /* 0x000ea20000000200 */
[C---:B------:R-:W-:Y:S02]  /*dd80*/  ISETP.GE.AND P0, PT, R17.reuse, R2, PT ;  /* 0x000000021100720c */ /* 0x040fe40003f06270 */
[----:B------:R-:W-:Y:S02]  /*dd90*/  ISETP.GE.AND P4, PT, R17, R103, PT ;  /* 0x000000671100720c */ /* 0x000fe40003f86270 */
[C---:B---3--:R-:W-:Y:S06]  /*dda0*/  HMMA.16816.F32 R24, R4.reuse, R12, R24 ;  /* 0x0000000c0418723c */ /* 0x048fec0000001818 */
[----:B------:R-:W-:Y:S01]  /*ddb0*/  HMMA.16816.F32 R32, R4, R14, R32 ;  /* 0x0000000e0420723c */ /* 0x000fe20000001820 */
[----:B------:R-:W-:-:S05]  /*ddc0*/  VIADD R12, R16, 0x1 ;  /* 0x00000001100c7836 */ /* 0x000fca0000000000 */
[C---:B------:R-:W-:Y:S01]  /*ddd0*/  ISETP.GE.AND P1, PT, R12.reuse, R2, PT ;  /* 0x000000020c00720c */ /* 0x040fe20003f26270 */
[----:B------:R-:W-:Y:S01]  /*dde0*/  HMMA.16816.F32 R60, R8, R18, R60 ;  /* 0x00000012083c723c */ /* 0x000fe2000000183c */
[----:B------:R-:W-:Y:S02]  /*ddf0*/  ISETP.GE.AND P6, PT, R12, R103, PT ;  /* 0x000000670c00720c */ /* 0x000fe40003fc6270 */
[----:B------:R-:W3:Y:S01]  /*de00*/  LDSM.16.M88.4 R12, [R144+0x3800] ;  /* 0x00380000900c783b */ /* 0x000ee20000000200 */
[----:B------:R-:W-:-:S04]  /*de10*/  DEPBAR.LE SB0, 0x0 ;  /* 0x000080000000791a */ /* 0x000fc80000000000 */
[----:B-1----:R-:W-:Y:S01]  /*de20*/  HMMA.16816.F32 R48, R8, R28, R48 ;  /* 0x0000001c0830723c */ /* 0x002fe20000001830 */
[C---:B------:R-:W-:Y:S02]  /*de30*/  VIADD R18, R16.reuse, 0x9 ;  /* 0x0000000910127836 */ /* 0x040fe40000000000 */
[----:B------:R-:W-:Y:S01]  /*de40*/  VIADD R19, R16, 0x10 ;  /* 0x0000001010137836 */ /* 0x000fe20000000000 */
[----:B------:R-:W-:Y:S02]  /*de50*/  FSEL R25, R25, -INF , !P1 ;  /* 0xff80000019197808 */ /* 0x000fe40004800000 */
[C---:B------:R-:W-:Y:S01]  /*de60*/  HMMA.16816.F32 R72, R4.reuse, R20, R72 ;  /* 0x000000140448723c */ /* 0x040fe20000001848 */
[-C--:B------:R-:W-:Y:S02]  /*de70*/  ISETP.GE.AND P5, PT, R18, R2.reuse, PT ;  /* 0x000000021200720c */ /* 0x080fe40003fa6270 */
[----:B------:R-:W-:Y:S02]  /*de80*/  FSEL R17, R32, -INF , !P0 ;  /* 0xff80000020117808 */ /* 0x000fe40004000000 */
[-C--:B------:R-:W-:Y:S01]  /*de90*/  ISETP.GE.AND P2, PT, R18, R103.reuse, PT ;  /* 0x000000671200720c */ /* 0x080fe20003f46270 */
[----:B------:R-:W-:Y:S01]  /*dea0*/  HMMA.16816.F32 R68, R4, R22, R68 ;  /* 0x000000160444723c */ /* 0x000fe20000001844 */
[C---:B------:R-:W-:Y:S01]  /*deb0*/  ISETP.GE.AND P1, PT, R19.reuse, R2, PT ;  /* 0x000000021300720c */ /* 0x040fe20003f26270 */
[C---:B------:R-:W-:Y:S01]  /*dec0*/  VIADD R20, R16.reuse, 0x18 ;  /* 0x0000001810147836 */ /* 0x040fe20000000000 */
[----:B------:R-:W-:Y:S01]  /*ded0*/  ISETP.GE.AND P0, PT, R19, R103, PT ;  /* 0x000000671300720c */ /* 0x000fe20003f06270 */
[----:B------:R-:W-:Y:S01]  /*dee0*/  VIADD R21, R16, 0x19 ;  /* 0x0000001910157836 */ /* 0x000fe20000000000 */
[----:B------:R-:W-:Y:S01]  /*def0*/  FSEL R34, R34, -INF , !P4 ;  /* 0xff80000022227808 */ /* 0x000fe20006000000 */
[----:B------:R-:W-:Y:S01]  /*df00*/  HMMA.16816.F32 R36, R8, R30, R36 ;  /* 0x0000001e0824723c */ /* 0x000fe20000001824 */
[----:B------:R-:W-:Y:S01]  /*df10*/  VIADD R18, R16, 0x11 ;  /* 0x0000001110127836 */ /* 0x000fe20000000000 */
[----:B------:R-:W-:-:S04]  /*df20*/  FSEL R33, R33, -INF , !P5 ;  /* 0xff80000021217808 */ /* 0x000fc80006800000 */
[C---:B--2---:R-:W-:Y:S01]  /*df30*/  HMMA.16816.F32 R64, R4.reuse, R76, R64 ;  /* 0x0000004c0440723c */ /* 0x044fe20000001840 */
[----:B------:R-:W-:Y:S01]  /*df40*/  VIADD R11, R16, 0x21 ;  /* 0x00000021100b7836 */ /* 0x000fe20000000000 */
[-C--:B------:R-:W-:Y:S01]  /*df50*/  ISETP.GE.AND P4, PT, R18, R2.reuse, PT ;  /* 0x000000021200720c */ /* 0x080fe20003f86270 */
[----:B------:R-:W-:Y:S01]  /*df60*/  VIADD R8, R16, 0x20 ;  /* 0x0000002010087836 */ /* 0x000fe20000000000 */
[----:B------:R-:W-:Y:S01]  /*df70*/  BAR.SYNC.DEFER_BLOCKING 0x0 ;  /* 0x0000000000007b1d */ /* 0x000fe20000010000 */
[-C--:B------:R-:W-:Y:S01]  /*df80*/  ISETP.GE.AND P5, PT, R18, R103.reuse, PT ;  /* 0x000000671200720c */ /* 0x080fe20003fa6270 */
[C---:B------:R-:W-:Y:S01]  /*df90*/  HMMA.16816.F32 R60, R4.reuse, R78, R60 ;  /* 0x0000004e043c723c */ /* 0x040fe2000000183c */
[----:B------:R-:W-:Y:S02]  /*dfa0*/  FSEL R19, R72, -INF , !P1 ;  /* 0xff80000048137808 */ /* 0x000fe40004800000 */
[----:B------:R-:W-:Y:S02]  /*dfb0*/  FSEL R74, R74, -INF , !P0 ;  /* 0xff8000004a4a7808 */ /* 0x000fe40004000000 */
[----:B------:R-:W-:Y:S01]  /*dfc0*/  ISETP.GE.AND P1, PT, R20, R103, PT ;  /* 0x000000671400720c */ /* 0x000fe20003f26270 */
[----:B---3--:R-:W-:Y:S01]  /*dfd0*/  HMMA.16816.F32 R48, R4, R12, R48 ;  /* 0x0000000c0430723c */ /* 0x008fe20000001830 */
[----:B------:R-:W-:-:S02]  /*dfe0*/  ISETP.GE.AND P0, PT, R21, R2, PT ;  /* 0x000000021500720c */ /* 0x000fc40003f06270 */
[----:B------:R-:W-:Y:S02]  /*dff0*/  FSEL R18, R35, -INF , !P2 ;  /* 0xff80000023127808 */ /* 0x000fe40005000000 */
[-C--:B------:R-:W-:Y:S01]  /*e000*/  ISETP.GE.AND P2, PT, R20, R2.reuse, PT ;  /* 0x000000021400720c */ /* 0x080fe20003f46270 */
[----:B------:R-:W-:Y:S01]  /*e010*/  HMMA.16816.F32 R36, R4, R14, R36 ;  /* 0x0000000e0424723c */ /* 0x000fe20000001824 */
[----:B------:R-:W-:Y:S01]  /*e020*/  FSEL R70, R70, -INF , !P1 ;  /* 0xff80000046467808 */ /* 0x000fe20004800000 */
[C---:B------:R-:W-:Y:S01]  /*e030*/  VIADD R12, R16.reuse, 0x29 ;  /* 0x00000029100c7836 */ /* 0x040fe20000000000 */
[----:B------:R-:W-:Y:S02]  /*e040*/  FSEL R69, R69, -INF , !P0 ;  /* 0xff80000045457808 */ /* 0x000fe40004000000 */
[----:B------:R-:W-:Y:S02]  /*e050*/  FSEL R73, R73, -INF , !P4 ;  /* 0xff80000049497808 */ /* 0x000fe40006000000 */
[----:B------:R-:W-:Y:S01]  /*e060*/  FSEL R10, R75, -INF , !P5 ;  /* 0xff8000004b0a7808 */ /* 0x000fe20006800000 */
[----:B------:R-:W-:Y:S01]  /*e070*/  VIADD R5, R16, 0x38 ;  /* 0x0000003810057836 */ /* 0x000fe20000000000 */
[----:B------:R-:W-:-:S02]  /*e080*/  ISETP.GE.AND P1, PT, R11, R2, PT ;  /* 0x000000020b00720c */ /* 0x000fc40003f26270 */
[-C--:B------:R-:W-:Y:S01]  /*e090*/  ISETP.GE.AND P0, PT, R11, R103.reuse, PT ;  /* 0x000000670b00720c */ /* 0x080fe20003f06270 */
[----:B------:R-:W-:Y:S01]  /*e0a0*/  VIADD R11, R16, 0x28 ;  /* 0x00000028100b7836 */ /* 0x000fe20000000000 */
[-C--:B------:R-:W-:Y:S02]  /*e0b0*/  ISETP.GE.AND P4, PT, R21, R103.reuse, PT ;  /* 0x000000671500720c */ /* 0x080fe40003f86270 */
[----:B------:R-:W-:Y:S02]  /*e0c0*/  ISETP.GE.AND P5, PT, R8, R2, PT ;  /* 0x000000020800720c */ /* 0x000fe40003fa6270 */
[----:B------:R-:W-:Y:S02]  /*e0d0*/  FSEL R9, R68, -INF , !P2 ;  /* 0xff80000044097808 */ /* 0x000fe40005000000 */
[----:B------:R-:W-:Y:S02]  /*e0e0*/  ISETP.GE.AND P2, PT, R8, R103, PT ;  /* 0x000000670800720c */ /* 0x000fe40003f46270 */
        /* <DEDUP_REMOVED lines=15> */
[CC--:B------:R-:W-:Y:S01]  /*e1e0*/  ISETP.GE.AND P4, PT, R16.reuse, R103.reuse, PT ;  /* 0x000000671000720c */ /* 0x0c0fe20003f86270 */
[----:B------:R-:W-:Y:S01]  /*e1f0*/  VIADD R16, R16, 0x39 ;  /* 0x0000003910107836 */ /* 0x000fe20000000000 */
[----:B------:R-:W-:Y:S02]  /*e200*/  FSEL R132, R63, -INF , !P1 ;  /* 0xff8000003f847808 */ /* 0x000fe40004800000 */
[----:B------:R-:W-:Y:S02]  /*e210*/  FSEL R4, R27, -INF , !P6 ;  /* 0xff8000001b047808 */ /* 0x000fe40007000000 */
[C---:B------:R-:W-:Y:S02]  /*e220*/  ISETP.GE.AND P6, PT, R5.reuse, R2, PT ;  /* 0x000000020500720c */ /* 0x040fe40003fc6270 */
[----:B------:R-:W-:Y:S02]  /*e230*/  ISETP.GE.AND P1, PT, R5, R103, PT ;  /* 0x000000670500720c */ /* 0x000fe40003f26270 */
[----:B------:R-:W-:-:S02]  /*e240*/  FSEL R5, R24, -INF , !P0 ;  /* 0xff80000018057808 */ /* 0x000fc40004000000 */
[----:B------:R-:W-:Y:S02]  /*e250*/  ISETP.GE.AND P0, PT, R16, R103, PT ;  /* 0x000000671000720c */ /* 0x000fe40003f06270 */
[----:B------:R-:W-:Y:S02]  /*e260*/  FSEL R136, R66, -INF , !P2 ;  /* 0xff80000042887808 */ /* 0x000fe40005000000 */
[----:B------:R-:W-:Y:S02]  /*e270*/  FSEL R120, R39, -INF , !P0 ;  /* 0xff80000027787808 */ /* 0x000fe40004000000 */
[----:B------:R-:W-:Y:S02]  /*e280*/  ISETP.GE.AND P0, PT, R102, 0x2, PT ;  /* 0x000000026600780c */ /* 0x000fe40003f06270 */
[----:B------:R-:W-:Y:S02]  /*e290*/  FSEL R138, R62, -INF , !P5 ;  /* 0xff8000003e8a7808 */ /* 0x000fe40006800000 */
[----:B------:R-:W-:-:S02]  /*e2a0*/  ISETP.GE.AND P2, PT, R12, R2, PT ;  /* 0x000000020c00720c */ /* 0x000fc40003f46270 */
[-C--:B------:R-:W-:Y:S02]  /*e2b0*/  ISETP.GE.AND P5, PT, R11, R2.reuse, PT ;  /* 0x000000020b00720c */ /* 0x080fe40003fa6270 */
[----:B------:R-:W-:Y:S02]  /*e2c0*/  FSEL R139, R61, -INF , !P2 ;  /* 0xff8000003d8b7808 */ /* 0x000fe40005000000 */
[----:B------:R-:W-:Y:S02]  /*e2d0*/  FSEL R129, R49, -INF , !P5 ;  /* 0xff80000031817808 */ /* 0x000fe40006800000 */
        /* <DEDUP_REMOVED lines=69> */
.L_x_6915:
[----:B------:R-:W-:Y:S02]  /*e730*/  ULDC UR14, c[0x0][0x248] ;  /* 0x00009200000e7ab9 */ /* 0x000fe40000000800 */
[----:B------:R-:W-:-:S06]  /*e740*/  USHF.L.U32 UR5, UR14, 0x6, URZ ;  /* 0x000000060e057899 */ /* 0x000fcc000800063f */
[----:B------:R-:W-:-:S04]  /*e750*/  IADD3 R6, RZ, -UR5, RZ ;  /* 0x80000005ff067c10 */ /* 0x000fc8000fffe0ff */
[----:B------:R-:W-:-:S07]  /*e760*/  SHF.R.S32.HI R7, RZ, 0x1f, R6 ;  /* 0x0000001fff077819 */ /* 0x000fce0000011406 */
.L_x_6916:
[----:B------:R-:W-:Y:S01]  /*e770*/  USHF.L.U32 UR8, UR14, 0x5, URZ ;  /* 0x000000050e087899 */ /* 0x000fe2000800063f */
[C---:B------:R-:W-:Y:S01]  /*e780*/  LEA R164, P1, R6.reuse, R164, 0x1 ;  /* 0x000000a406a47211 */ /* 0x040fe200078208ff */
[----:B------:R-:W-:Y:S01]  /*e790*/  ULDC UR5, c[0x0][0x24c] ;  /* 0x0000930000057ab9 */ /* 0x000fe20000000800 */
[C---:B------:R-:W-:Y:S01]  /*e7a0*/  IADD3 R124, P2, R6.reuse, R124, RZ ;  /* 0x0000007c067c7210 */ /* 0x040fe20007f5e0ff */
[----:B------:R-:W-:Y:S01]  /*e7b0*/  USHF.L.U64.HI UR5, UR14, 0x5, UR5 ;  /* 0x000000050e057899 */ /* 0x000fe20008010205 */
[----:B------:R-:W-:Y:S02]  /*e7c0*/  LEA.HI.X R165, R6, R165, R7, 0x1, P1 ;  /* 0x000000a506a57211 */ /* 0x000fe400008f0c07 */
[----:B------:R-:W-:Y:S01]  /*e7d0*/  IADD3 R12, P1, R164, UR8, RZ ;  /* 0x00000008a40c7c10 */ /* 0x000fe2000ff3e0ff */
[----:B------:R-:W-:Y:S01]  /*e7e0*/  IMAD.X R7, R7, 0x1, R52, P2 ;  /* 0x0000000107077824 */ /* 0x000fe200010e0634 */
[----:B------:R-:W-:Y:S01]  /*e7f0*/  LEA R14, P2, R124, UR12, 0x1 ;  /* 0x0000000c7c0e7c11 */ /* 0x000fe2000f8408ff */
[----:B------:R-:W-:Y:S01]  /*e800*/  @!PT LDS RZ, [RZ] ;  /* 0x00000000fffff984 */ /* 0x000fe20000000800 */
[----:B------:R-:W-:Y:S01]  /*e810*/  @!PT LDS RZ, [RZ] ;  /* 0x00000000fffff984 */ /* 0x000fe20000000800 */
[----:B------:R-:W-:Y:S01]  /*e820*/  @!PT LDS RZ, [RZ] ;  /* 0x00000000fffff984 */ /* 0x000fe20000000800 */
[----:B------:R1:W-:Y:S01]  /*e830*/  LDGSTS.E.BYPASS.LTC128B.128 [R161+0x4000], desc[UR6][R164.64] ;  /* 0x04000000a4a17fae */ /* 0x0003e2000b901d46 */
[----:B------:R-:W-:-:S02]  /*e840*/  IADD3.X R13, R165, UR5, RZ, P1, !PT ;  /* 0x00000005a50d7c10 */ /* 0x000fc40008ffe4ff */
[----:B------:R-:W-:Y:S02]  /*e850*/  IADD3 R6, P1, R12, UR8, RZ ;  /* 0x000000080c067c10 */ /* 0x000fe4000ff3e0ff */
[----:B------:R-:W-:Y:S02]  /*e860*/  LEA.HI.X R15, R124, UR13, R7, 0x1, P2 ;  /* 0x0000000d7c0f7c11 */ /* 0x000fe400090f0c07 */
        /* <DEDUP_REMOVED lines=10> */
[----:B------:R-:W0:Y:S02]  /*e910*/  LDGDEPBAR ;  /* 0x00000000000079af */ /* 0x000e240000000000 */
.L_x_6914:
        /* <DEDUP_REMOVED lines=34> */
[----:B------:R-:W-:Y:S01]  /*eb40*/  LDSM.16.MT88.4 R36, [R152+0x8000] ;  /* 0x008000009824783b */ /* 0x000fe20000004200 */
[C---:B------:R-:W-:Y:S02]  /*eb50*/  LEA R149, R43.reuse, R152, 0x1 ;  /* 0x000000982b957211 */ /* 0x040fe400078e08ff */
[----:B------:R-:W-:Y:S01]  /*eb60*/  LEA R148, R43, R150, 0x1 ;  /* 0x000000962b947211 */ /* 0x000fe200078e08ff */
[----:B------:R-:W-:Y:S04]  /*eb70*/  LDSM.16.MT88.4 R92, [R150+0xa000] ;  /* 0x00a00000965c783b */ /* 0x000fe80000004200 */
[----:B------:R-:W-:Y:S04]  /*eb80*/  LDSM.16.MT88.4 R60, [R148+0x8000] ;  /* 0x00800000943c783b */ /* 0x000fe80000004200 */
[----:B------:R-:W-:Y:S04]  /*eb90*/  LDSM.16.MT88.4 R44, [R150+0x8000] ;  /* 0x00800000962c783b */ /* 0x000fe80000004200 */
[----:B------:R-:W-:Y:S01]  /*eba0*/  LDSM.16.MT88.4 R12, [R152+0xa800] ;  /* 0x00a80000980c783b */ /* 0x000fe20000004200 */
[----:B-1----:R-:W-:-:S03]  /*ebb0*/  FMNMX.FTZ R3, R6, R3, !PT ;  /* 0x0000000306037209 */ /* 0x002fc60007810000 */
[----:B------:R-:W-:Y:S04]  /*ebc0*/  LDSM.16.MT88.4 R52, [R149+0x8000] ;  /* 0x008000009534783b */ /* 0x000fe80000004200 */
[----:B------:R-:W1:Y:S04]  /*ebd0*/  SHFL.BFLY PT, R6, R7, 0x2, 0x1f ;  /* 0x0c401f0007067f89 */ /* 0x000e6800000e0000 */
[----:B------:R-:W2:Y:S04]  /*ebe0*/  SHFL.BFLY PT, R100, R3, 0x1, 0x1f ;  /* 0x0c201f0003647f89 */ /* 0x000ea800000e0000 */
[----:B------:R-:W-:Y:S04]  /*ebf0*/  LDSM.16.MT88.4 R80, [R149+0xa000] ;  /* 0x00a000009550783b */ /* 0x000fe80000004200 */
[----:B------:R-:W-:Y:S04]  /*ec00*/  LDSM.16.MT88.4 R28, [R148+0xa000] ;  /* 0x00a00000941c783b */ /* 0x000fe80000004200 */
[----:B------:R-:W-:Y:S01]  /*ec10*/  LDSM.16.MT88.4 R20, [R149+0x8800] ;  /* 0x008800009514783b */ /* 0x000fe20000004200 */
[----:B-1----:R-:W-:-:S02]  /*ec20*/  FMNMX.FTZ R6, R7, R6, !PT ;  /* 0x0000000607067209 */ /* 0x002fc40007810000 */
        /* <DEDUP_REMOVED lines=14> */
[----:B------:R-:W-:Y:S01]  /*ed10*/  FFMA.FTZ R175, R127, UR12, -R124 ;  /* 0x0000000c7faf7c23 */ /* 0x000fe2000801087c */
[----:B-1----:R-:W-:-:S04]  /*ed20*/  FMNMX.FTZ R3, R6, R3, !PT ;  /* 0x0000000306037209 */ /* 0x002fc80007810000 */
[C---:B------:R-:W-:Y:S01]  /*ed30*/  FSETP.NEU.FTZ.AND P1, PT, R3.reuse, -INF , PT ;  /* 0xff8000000300780b */ /* 0x040fe20003f3d000 */
[----:B------:R-:W-:Y:S01]  /*ed40*/  FMUL.FTZ R123, R3, UR12 ;  /* 0x0000000c037b7c20 */ /* 0x000fe20008410000 */
[----:B------:R-:W1:Y:S04]  /*ed50*/  MUFU.EX2 R116, R116 ;  /* 0x0000007400747308 */ /* 0x000e680000000800 */
[----:B------:R-:W-:-:S04]  /*ed60*/  FSEL R123, R123, RZ, P1 ;  /* 0x000000ff7b7b7208 */ /* 0x000fc80000800000 */
        /* <DEDUP_REMOVED lines=9> */
[----:B------:R-:W4:Y:S01]  /*ee00*/  LDSM.16.MT88.4 R16, [R148+0x8800] ;  /* 0x008800009410783b */ /* 0x000f220000004200 */
[--C-:B------:R-:W-:Y:S01]  /*ee10*/  FFMA.FTZ R0, R8, UR12, -R123.reuse ;  /* 0x0000000c08007c23 */ /* 0x100fe2000801087b */
[----:B-1----:R-:W-:Y:S01]  /*ee20*/  F2FP.F16.F32.PACK_AB R84, R116, R119 ;  /* 0x000000777454723e */ /* 0x002fe200000000ff */
[--C-:B------:R-:W-:Y:S01]  /*ee30*/  FFMA.FTZ R110, R74, UR12, -R123.reuse ;  /* 0x0000000c4a6e7c23 */ /* 0x100fe2000801087b */
[----:B------:R-:W1:Y:S01]  /*ee40*/  LDSM.16.MT88.4 R8, [R150+0xa800] ;  /* 0x00a800009608783b */ /* 0x000e620000004200 */
[--C-:B------:R-:W-:Y:S01]  /*ee50*/  FFMA.FTZ R122, R122, UR12, -R123.reuse ;  /* 0x0000000c7a7a7c23 */ /* 0x100fe2000801087b */
[----:B------:R-:W-:Y:S01]  /*ee60*/  FFMA.FTZ R173, R120, UR12, -R123 ;  /* 0x0000000c78ad7c23 */ /* 0x000fe2000801087b */
[----:B------:R-:W-:Y:S01]  /*ee70*/  MUFU.EX2 R115, R115 ;  /* 0x0000007300737308 */ /* 0x000fe20000000800 */
[----:B------:R-:W5:Y:S01]  /*ee80*/  LDSM.16.MT88.4 R24, [R150+0x8800] ;  /* 0x008800009618783b */ /* 0x000f620000004200 */
[----:B------:R-:W-:-:S03]  /*ee90*/  FADD.FTZ R116, R119, R116 ;  /* 0x0000007477747221 */ /* 0x000fc60000010000 */
[----:B------:R-:W5:Y:S03]  /*eea0*/  LDSM.16.MT88.4 R32, [R152+0x8800] ;  /* 0x008800009820783b */ /* 0x000f660000004200 */
        /* <DEDUP_REMOVED lines=44> */
[C---:B----4-:R-:W-:Y:S01]  /*f170*/  HMMA.16816.F32 R56, R4.reuse, R16, R56 ;  /* 0x000000100438723c */ /* 0x050fe20000001838 */
[----:B------:R-:W-:Y:S05]  /*f180*/  MUFU.EX2 R173, R173 ;  /* 0x000000ad00ad7308 */ /* 0x000fea0000000800 */
[C---:B------:R-:W-:Y:S01]  /*f190*/  HMMA.16816.F32 R60, R4.reuse, R18, R60 ;  /* 0x00000012043c723c */ /* 0x040fe2000000183c */
[----:B------:R-:W2:Y:S05]  /*f1a0*/  LDSM.16.MT88.4 R16, [R149+0xa800] ;  /* 0x00a800009510783b */ /* 0x000eaa0000004200 */
[C---:B------:R-:W-:Y:S06]  /*f1b0*/  HMMA.16816.F32 R64, R4.reuse, R12, R64 ;  /* 0x0000000c0440723c */ /* 0x040fec0000001840 */
[C---:B------:R-:W-:Y:S01]  /*f1c0*/  HMMA.16816.F32 R68, R4.reuse, R14, R68 ;  /* 0x0000000e0444723c */ /* 0x040fe20000001844 */
[----:B------:R-:W3:Y:S05]  /*f1d0*/  LDSM.16.MT88.4 R12, [R148+0xa800] ;  /* 0x00a80000940c783b */ /* 0x000eea0000004200 */
[C---:B-1----:R-:W-:Y:S06]  /*f1e0*/  HMMA.16816.F32 R72, R4.reuse, R8, R72 ;  /* 0x000000080448723c */ /* 0x042fec0000001848 */
[----:B------:R-:W-:Y:S01]  /*f1f0*/  HMMA.16816.F32 R92, R4, R10, R92 ;  /* 0x0000000a045c723c */ /* 0x000fe2000000185c */
[----:B------:R-:W1:Y:S05]  /*f200*/  LDSM.16.MT88.4 R8, [R152+0x9000] ;  /* 0x009000009808783b */ /* 0x000e6a0000004200 */
[C---:B------:R-:W-:Y:S06]  /*f210*/  HMMA.16816.F32 R76, R84.reuse, R80, RZ ;  /* 0x00000050544c723c */ /* 0x040fec00000018ff */
[C---:B------:R-:W-:Y:S06]  /*f220*/  HMMA.16816.F32 R52, R84.reuse, R54, RZ ;  /* 0x000000365434723c */ /* 0x040fec00000018ff */
[C---:B------:R-:W-:Y:S06]  /*f230*/  HMMA.16816.F32 R80, R84.reuse, R82, RZ ;  /* 0x000000525450723c */ /* 0x040fec00000018ff */
[C---:B------:R-:W-:Y:S06]  /*f240*/  HMMA.16816.F32 R88, R84.reuse, R28, RZ ;  /* 0x0000001c5458723c */ /* 0x040fec00000018ff */
[----:B------:R-:W-:Y:S01]  /*f250*/  HMMA.16816.F32 R84, R84, R30, RZ ;  /* 0x0000001e5454723c */ /* 0x000fe200000018ff */
[--C-:B------:R-:W-:Y:S01]  /*f260*/  FFMA.FTZ R28, R136, UR12, -R123.reuse ;  /* 0x0000000c881c7c23 */ /* 0x100fe2000801087b */
[----:B------:R-:W-:-:S04]  /*f270*/  FFMA.FTZ R29, R134, UR12, -R123 ;  /* 0x0000000c861d7c23 */ /* 0x000fc8000801087b */
[C---:B-----5:R-:W-:Y:S01]  /*f280*/  HMMA.16816.F32 R40, R4.reuse, R24, R40 ;  /* 0x000000180428723c */ /* 0x060fe20000001828 */
        /* <DEDUP_REMOVED lines=8> */
[--C-:B------:R-:W-:Y:S01]  /*f310*/  FFMA.FTZ R27, R137, UR12, -R124.reuse ;  /* 0x0000000c891b7c23 */ /* 0x100fe2000801087c */
[----:B------:R-:W-:-:S04]  /*f320*/  FFMA.FTZ R26, R135, UR12, -R124 ;  /* 0x0000000c871a7c23 */ /* 0x000fc8000801087c */
[----:B------:R-:W-:Y:S01]  /*f330*/  HMMA.16816.F32 R36, R4, R34, R36 ;  /* 0x000000220424723c */ /* 0x000fe20000001824 */
[----:B------:R-:W-:Y:S01]  /*f340*/  MUFU.EX2 R27, R27 ;  /* 0x0000001b001b7308 */ /* 0x000fe20000000800 */
[--C-:B------:R-:W-:Y:S01]  /*f350*/  FFMA.FTZ R32, R130, UR12, -R124.reuse ;  /* 0x0000000c82207c23 */ /* 0x100fe2000801087c */
[----:B------:R-:W-:-:S03]  /*f360*/  FFMA.FTZ R33, R129, UR12, -R124 ;  /* 0x0000000c81217c23 */ /* 0x000fc6000801087c */
[C---:B------:R-:W-:Y:S01]  /*f370*/  HMMA.16816.F32 R48, R4.reuse, R20, R48 ;  /* 0x000000140430723c */ /* 0x040fe20000001830 */
[----:B------:R-:W-:Y:S01]  /*f380*/  FFMA.FTZ R34, R131, UR12, -R124 ;  /* 0x0000000c83227c23 */ /* 0x000fe2000801087c */
[--C-:B------:R-:W-:Y:S01]  /*f390*/  FFMA.FTZ R35, R126, UR12, -R123.reuse ;  /* 0x0000000c7e237c23 */ /* 0x100fe2000801087b */
[----:B------:R-:W4:Y:S01]  /*f3a0*/  MUFU.EX2 R26, R26 ;  /* 0x0000001a001a7308 */ /* 0x000f220000000800 */
[----:B------:R-:W-:Y:S02]  /*f3b0*/  FFMA.FTZ R124, R128, UR12, -R123 ;  /* 0x0000000c807c7c23 */ /* 0x000fe4000801087b */
[C---:B------:R-:W-:Y:S01]  /*f3c0*/  HMMA.16816.F32 R52, R4.reuse, R22, R52 ;  /* 0x000000160434723c */ /* 0x040fe20000001834 */
[----:B------:R-:W-:Y:S04]  /*f3d0*/  LDSM.16.MT88.4 R20, [R149+0x9000] ;  /* 0x009000009514783b */ /* 0x000fe80000004200 */
[----:B------:R-:W-:Y:S01]  /*f3e0*/  MUFU.EX2 R25, R25 ;  /* 0x0000001900197308 */ /* 0x000fe20000000800 */
[C---:B--2---:R-:W-:Y:S06]  /*f3f0*/  HMMA.16816.F32 R76, R4.reuse, R16, R76 ;  /* 0x00000010044c723c */ /* 0x044fec000000184c */
[C---:B------:R-:W-:Y:S01]  /*f400*/  HMMA.16816.F32 R80, R4.reuse, R18, R80 ;  /* 0x000000120450723c */ /* 0x040fe20000001850 */
[----:B------:R-:W2:Y:S01]  /*f410*/  MUFU.EX2 R24, R24 ;  /* 0x0000001800187308 */ /* 0x000ea20000000800 */
[----:B------:R-:W5:Y:S04]  /*f420*/  LDSM.16.MT88.4 R16, [R150+0x9000] ;  /* 0x009000009610783b */ /* 0x000f680000004200 */
[C---:B---3--:R-:W-:Y:S03]  /*f430*/  HMMA.16816.F32 R88, R4.reuse, R12, R88 ;  /* 0x0000000c0458723c */ /* 0x048fe60000001858 */
[----:B------:R-:W-:Y:S03]  /*f440*/  MUFU.EX2 R30, R30 ;  /* 0x0000001e001e7308 */ /* 0x000fe60000000800 */
[----:B------:R-:W-:Y:S01]  /*f450*/  HMMA.16816.F32 R84, R4, R14, R84 ;  /* 0x0000000e0454723c */ /* 0x000fe20000001854 */
[----:B------:R-:W3:Y:S04]  /*f460*/  LDSM.16.MT88.4 R12, [R148+0x9000] ;  /* 0x00900000940c783b */ /* 0x000ee80000004200 */
[----:B------:R-:W1:Y:S02]  /*f470*/  MUFU.EX2 R31, R31 ;  /* 0x0000001f001f7308 */ /* 0x000e640000000800 */
[----:B----4-:R-:W-:Y:S01]  /*f480*/  F2FP.F16.F32.PACK_AB R4, R26, R27 ;  /* 0x0000001b1a04723e */ /* 0x010fe200000000ff */
[----:B------:R-:W-:Y:S01]  /*f490*/  FADD.FTZ R27, R27, R106 ;  /* 0x0000006a1b1b7221 */ /* 0x000fe20000010000 */
[C---:B------:R-:W-:Y:S01]  /*f4a0*/  F2FP.F16.F32.PACK_AB R5, R29.reuse, R28 ;  /* 0x0000001c1d05723e */ /* 0x040fe200000000ff */
[----:B------:R-:W-:Y:S01]  /*f4b0*/  FADD.FTZ R28, R28, R111 ;  /* 0x0000006f1c1c7221 */ /* 0x000fe20000010000 */
[----:B--2---:R-:W-:Y:S01]  /*f4c0*/  F2FP.F16.F32.PACK_AB R6, R24, R25 ;  /* 0x000000191806723e */ /* 0x004fe200000000ff */
[----:B------:R-:W-:Y:S01]  /*f4d0*/  FADD.FTZ R26, R26, R27 ;  /* 0x0000001b1a1a7221 */ /* 0x000fe20000010000 */
[----:B------:R-:W-:Y:S01]  /*f4e0*/  MUFU.EX2 R32, R32 ;  /* 0x0000002000207308 */ /* 0x000fe20000000800 */
[----:B------:R-:W-:-:S02]  /*f4f0*/  FADD.FTZ R29, R29, R28 ;  /* 0x0000001c1d1d7221 */ /* 0x000fc40000010000 */
[----:B------:R-:W-:-:S04]  /*f500*/  FADD.FTZ R25, R25, R26 ;  /* 0x0000001a19197221 */ /* 0x000fc80000010000 */
[----:B------:R-:W-:Y:S01]  /*f510*/  FADD.FTZ R25, R24, R25 ;  /* 0x0000001918197221 */ /* 0x000fe20000010000 */
[----:B------:R-:W2:Y:S01]  /*f520*/  MUFU.EX2 R33, R33 ;  /* 0x0000002100217308 */ /* 0x000ea20000000800 */
[----:B-1----:R-:W-:Y:S01]  /*f530*/  F2FP.F16.F32.PACK_AB R7, R31, R30 ;  /* 0x0000001e1f07723e */ /* 0x002fe200000000ff */
[----:B------:R-:W-:-:S04]  /*f540*/  FADD.FTZ R30, R30, R29 ;  /* 0x0000001d1e1e7221 */ /* 0x000fc80000010000 */
[----:B------:R-:W-:Y:S02]  /*f550*/  FADD.FTZ R30, R31, R30 ;  /* 0x0000001e1f1e7221 */ /* 0x000fe40000010000 */
[C---:B------:R-:W-:Y:S01]  /*f560*/  HMMA.16816.F32 R96, R4.reuse, R8, R96 ;  /* 0x000000080460723c */ /* 0x040fe20000001860 */
[----:B------:R-:W-:Y:S05]  /*f570*/  MUFU.EX2 R34, R34 ;  /* 0x0000002200227308 */ /* 0x000fea0000000800 */
[C---:B------:R-:W-:Y:S01]  /*f580*/  HMMA.16816.F32 R36, R4.reuse, R10, R36 ;  /* 0x0000000a0424723c */ /* 0x040fe20000001824 */
[----:B------:R-:W1:Y:S02]  /*f590*/  LDSM.16.MT88.4 R8, [R152+0xb000] ;  /* 0x00b000009808783b */ /* 0x000e640000004200 */
[----:B------:R-:W-:Y:S03]  /*f5a0*/  MUFU.EX2 R35, R35 ;  /* 0x0000002300237308 */ /* 0x000fe60000000800 */
[C---:B-----5:R-:W-:Y:S05]  /*f5b0*/  HMMA.16816.F32 R40, R4.reuse, R16, R40 ;  /* 0x000000100428723c */ /* 0x060fea0000001828 */
[----:B------:R-:W4:Y:S01]  /*f5c0*/  MUFU.EX2 R124, R124 ;  /* 0x0000007c007c7308 */ /* 0x000f220000000800 */
[C---:B------:R-:W-:Y:S01]  /*f5d0*/  HMMA.16816.F32 R44, R4.reuse, R18, R44 ;  /* 0x00000012042c723c */ /* 0x040fe2000000182c */
[----:B------:R-:W5:Y:S05]  /*f5e0*/  LDSM.16.MT88.4 R16, [R150+0xb000] ;  /* 0x00b000009610783b */ /* 0x000f6a0000004200 */
        /* <DEDUP_REMOVED lines=15> */
[C---:B-1----:R-:W-:Y:S06]  /*f6e0*/  HMMA.16816.F32 R88, R4.reuse, R8, R88 ;  /* 0x000000080458723c */ /* 0x042fec0000001858 */
[----:B------:R-:W-:Y:S01]  /*f6f0*/  HMMA.16816.F32 R84, R4, R10, R84 ;  /* 0x0000000a0454723c */ /* 0x000fe20000001854 */
[----:B------:R-:W1:Y:S06]  /*f700*/  LDSM.16.MT88.4 R8, [R148+0x9800] ;  /* 0x009800009408783b */ /* 0x000e6c0000004200 */
[----:B--2---:R-:W-:Y:S01]  /*f710*/  F2FP.F16.F32.PACK_AB R4, R33, R32 ;  /* 0x000000202104723e */ /* 0x004fe200000000ff */
[----:B------:R-:W-:Y:S01]  /*f720*/  FADD.FTZ R32, R32, R25 ;  /* 0x0000001920207221 */ /* 0x000fe20000010000 */
[C---:B----4-:R-:W-:Y:S01]  /*f730*/  F2FP.F16.F32.PACK_AB R5, R124.reuse, R35 ;  /* 0x000000237c05723e */ /* 0x050fe200000000ff */
        /* <DEDUP_REMOVED lines=23> */
[C---:B----4-:R-:W-:Y:S06]  /*f8b0*/  HMMA.16816.F32 R72, R4.reuse, R16, R72 ;  /* 0x000000100448723c */ /* 0x050fec0000001848 */
        /* <DEDUP_REMOVED lines=65> */
[----:B------:R-:W-:-:S05]  /*fcd0*/  SHF.R.S32.HI R4, RZ, 0x1f, R6 ;  /* 0x0000001fff047819 */ /* 0x000fca0000011406 */
[----:B------:R-:W-:-:S04]  /*fce0*/  IMAD R5, R4, UR4, RZ ;  /* 0x0000000404057c24 */ /* 0x000fc8000f8e02ff */
[C---:B------:R-:W-:Y:S02]  /*fcf0*/  IMAD R5, R6.reuse, UR5, R5 ;  /* 0x0000000506057c24 */ /* 0x040fe4000f8e0205 */
[----:B------:R-:W-:-:S05]  /*fd00*/  IMAD.WIDE.U32 R6, R6, UR4, R8 ;  /* 0x0000000406067c25 */ /* 0x000fca000f8e0008 */
[----:B------:R-:W-:Y:S01]  /*fd10*/  IADD3 R0, R7, R5, RZ ;  /* 0x0000000507007210 */ /* 0x000fe20007ffe0ff */
[----:B------:R-:W-:Y:S01]  /*fd20*/  IMAD.MOV.U32 R5, RZ, RZ, R6 ;  /* 0x000000ffff057224 */ /* 0x000fe200078e0006 */
[----:B------:R-:W-:Y:S06]  /*fd30*/  BRA `(.L_x_6919) ;  /* 0x0000000000107947 */ /* 0x000fec0003800000 */
.L_x_6918:
[----:B------:R-:W-:Y:S02]  /*fd40*/  ULDC UR8, c[0x0][0x250] ;  /* 0x0000940000087ab9 */ /* 0x000fe40000000800 */
[----:B------:R-:W-:-:S06]  /*fd50*/  USHF.L.U32 UR4, UR8, 0x6, URZ ;  /* 0x0000000608047899 */ /* 0x000fcc000800063f */
[----:B------:R-:W-:-:S04]  /*fd60*/  IADD3 R5, RZ, -UR4, RZ ;  /* 0x80000004ff057c10 */ /* 0x000fc8000fffe0ff */
[----:B------:R-:W-:-:S07]  /*fd70*/  SHF.R.S32.HI R0, RZ, 0x1f, R5 ;  /* 0x0000001fff007819 */ /* 0x000fce0000011405 */
.L_x_6919:
        /* <DEDUP_REMOVED lines=9> */
[----:B------:R-:W-:Y:S01]  /*fe10*/  IMAD.MOV.U32 R169, RZ, RZ, R167 ;  /* 0x000000ffffa97224 */ /* 0x000fe200078e00a7 */
[----:B------:R-:W-:Y:S01]  /*fe20*/  IADD3.X R9, R167, UR4, RZ, P0, !PT ;  /* 0x00000004a7097c10 */ /* 0x000fe200087fe4ff */
[----:B------:R-:W1:Y:S01]  /*fe30*/  S2R R0, SR_TID.X ;  /* 0x0000000000007919 */ /* 0x000e620000002100 */
[----:B------:R-:W-:-:S02]  /*fe40*/  IADD3 R10, P0, R8, UR5, RZ ;  /* 0x00000005080a7c10 */ /* 0x000fc4000ff1e0ff */
[----:B------:R-:W-:Y:S01]  /*fe50*/  LEA.HI.X R17, R104, UR11, R101, 0x1, P1 ;  /* 0x0000000b68117c11 */ /* 0x000fe200088f0c65 */
[----:B------:R-:W-:Y:S01]  /*fe60*/  @!PT LDS RZ, [RZ] ;  /* 0x00000000fffff984 */ /* 0x000fe20000000800 */
[----:B------:R-:W-:Y:S01]  /*fe70*/  @!PT LDS RZ, [RZ] ;  /* 0x00000000fffff984 */ /* 0x000fe20000000800 */
[----:B------:R-:W-:Y:S01]  /*fe80*/  @!PT LDS RZ, [RZ] ;  /* 0x00000000fffff984 */ /* 0x000fe20000000800 */
[----:B------:R-:W-:Y:S01]  /*fe90*/  LDGSTS.E.BYPASS.LTC128B.128 [R161+0x8000], desc[UR6][R168.64] ;  /* 0x08000000a8a17fae */ /* 0x000fe2000b901d46 */
[----:B------:R-:W-:Y:S02]  /*fea0*/  IADD3.X R11, R9, UR4, RZ, P0, !PT ;  /* 0x00000004090b7c10 */ /* 0x000fe400087fe4ff */
[----:B------:R-:W-:Y:S01]  /*feb0*/  IADD3 R104, P0, R10, UR5, RZ ;  /* 0x000000050a687c10 */ /* 0x000fe2000ff1e0ff */
[----:B------:R2:W-:Y:S03]  /*fec0*/  LDGSTS.E.BYPASS.LTC128B.128 [R161+0xa000], desc[UR6][R16.64+0x80] ;  /* 0x0a00008010a17fae */ /* 0x0005e6000b901d46 */
[----:B------:R-:W-:Y:S01]  /*fed0*/  IADD3.X R105, R11, UR4, RZ, P0, !PT ;  /* 0x000000040b697c10 */ /* 0x000fe200087fe4ff */
[----:B------:R-:W-:Y:S01]  /*fee0*/  LDGSTS.E.BYPASS.LTC128B.128 [R161+0x8800], desc[UR6][R8.64] ;  /* 0x0880000008a17fae */ /* 0x000fe2000b901d46 */
[----:B------:R-:W-:-:S03]  /*fef0*/  ISETP.GE.AND P0, PT, R102, 0x3, PT ;  /* 0x000000036600780c */ /* 0x000fc60003f06270 */
[----:B------:R-:W-:Y:S04]  /*ff00*/  LDGSTS.E.BYPASS.LTC128B.128 [R161+0xa800], desc[UR6][R8.64+0x80] ;  /* 0x0a80008008a17fae */ /* 0x000fe8000b901d46 */
[----:B------:R-:W-:Y:S04]  /*ff10*/  LDGSTS.E.BYPASS.LTC128B.128 [R161+0x9000], desc[UR6][R10.64] ;  /* 0x090000000aa17fae */ /* 0x000fe8000b901d46 */
[----:B------:R3:W-:Y:S04]  /*ff20*/  LDGSTS.E.BYPASS.LTC128B.128 [R161+0xb000], desc[UR6][R10.64+0x80] ;  /* 0x0b0000800aa17fae */ /* 0x0007e8000b901d46 */
[----:B------:R-:W-:Y:S04]  /*ff30*/  LDGSTS.E.BYPASS.LTC128B.128 [R161+0x9800], desc[UR6][R104.64] ;  /* 0x0980000068a17fae */ /* 0x000fe8000b901d46 */
[----:B------:R4:W-:Y:S01]  /*ff40*/  LDGSTS.E.BYPASS.LTC128B.128 [R161+0xb800], desc[UR6][R104.64+0x80] ;  /* 0x0b80008068a17fae */ /* 0x0009e2000b901d46 */
[----:B-1----:R-:W-:-:S03]  /*ff50*/  IMAD.SHL.U32 R0, R0, 0x2, RZ ;  /* 0x0000000200007824 */ /* 0x002fc600078e00ff */
[----:B------:R-:W-:Y:S04]  /*ff60*/  LDSM.16.M88.4 R32, [R158] ;  /* 0x000000009e20783b */ /* 0x000fe80000000200 */
[----:B------:R-:W2:Y:S04]  /*ff70*/  LDSM.16.M88.4 R12, [R157+0x4000] ;  /* 0x004000009d0c783b */ /* 0x000ea80000000200 */
[----:B------:R-:W3:Y:S04]  /*ff80*/  LDSM.16.M88.4 R4, [R157+0x4800] ;  /* 0x004800009d04783b */ /* 0x000ee80000000200 */
[----:B------:R-:W1:Y:S04]  /*ff90*/  LDSM.16.M88.4 R108, [R157+0x5000] ;  /* 0x005000009d6c783b */ /* 0x000e680000000200 */
[----:B------:R-:W4:Y:S04]  /*ffa0*/  LDSM.16.M88.4 R24, [R157+0x5800] ;  /* 0x005800009d18783b */ /* 0x000f280000000200 */
[----:B------:R-:W-:Y:S04]  /*ffb0*/  LDSM.16.M88.4 R28, [R156] ;  /* 0x000000009c1c783b */ /* 0x000fe80000000200 */
[----:B------:R-:W5:Y:S04]  /*ffc0*/  LDSM.16.M88.4 R20, [R155] ;  /* 0x000000009b14783b */ /* 0x000f680000000200 */
[----:B------:R-:W5:Y:S04]  /*ffd0*/  LDSM.16.M88.4 R120, [R146] ;  /* 0x000000009278783b */ /* 0x000f680000000200 */
[----:B------:R-:W5:Y:S04]  /*ffe0*/  LDSM.16.M88.4 R116, [R145] ;  /* 0x000000009174783b */ /* 0x000f680000000200 */
[----:B------:R-:W5:Y:S04]  /*fff0*/  LDSM.16.M88.4 R128, [R147] ;  /* 0x000000009380783b */ /* 0x000f680000000200 */
[----:B------:R-:W-:Y:S01]  /*10000*/  LDSM.16.M88.4 R124, [R151+0x4800] ;  /* 0x00480000977c783b */ /* 0x000fe20000000200 */
[C---:B--2---:R-:W-:Y:S03]  /*10010*/  HMMA.16816.F32 R16, R32.reuse, R12, RZ ;  /* 0x0000000c2010723c */ /* 0x044fe600000018ff */
[----:B------:R-:W0:Y:S03]  /*10020*/  LDGDEPBAR ;  /* 0x00000000000079af */ /* 0x000e260000000000 */
[C---:B------:R-:W-:Y:S06]  /*10030*/  HMMA.16816.F32 R12, R32.reuse, R14, RZ ;  /* 0x0000000e200c723c */ /* 0x040fec00000018ff */
[C---:B---3--:R-:W-:Y:S06]  /*10040*/  HMMA.16816.F32 R8, R32.reuse, R4, RZ ;  /* 0x000000042008723c */ /* 0x048fec00000018ff */
[C---:B-1----:R-:W-:Y:S06]  /*10050*/  HMMA.16816.F32 R112, R32.reuse, R108, RZ ;  /* 0x0000006c2070723c */ /* 0x042fec00000018ff */
[C---:B------:R-:W-:Y:S06]  /*10060*/  HMMA.16816.F32 R4, R32.reuse, R6, RZ ;  /* 0x000000062004723c */ /* 0x040fec00000018ff */
[C---:B------:R-:W-:Y:S06]  /*10070*/  HMMA.16816.F32 R108, R32.reuse, R110, RZ ;  /* 0x0000006e206c723c */ /* 0x040fec00000018ff */
[C---:B----4-:R-:W-:Y:S06]  /*10080*/  HMMA.16816.F32 R104, R32.reuse, R24, RZ ;  /* 0x000000182068723c */ /* 0x050fec00000018ff */
[----:B------:R-:W-:Y:S01]  /*10090*/  HMMA.16816.F32 R32, R32, R26, RZ ;  /* 0x0000001a2020723c */ /* 0x000fe200000018ff */
[----:B------:R-:W-:Y:S05]  /*100a0*/  LDSM.16.M88.4 R24, [R154] ;  /* 0x000000009a18783b */ /* 0x000fea0000000200 */
[C---:B-----5:R-:W-:Y:S06]  /*100b0*/  HMMA.16816.F32 R16, R28.reuse, R20, R16 ;  /* 0x000000141c10723c */ /* 0x060fec0000001810 */
[C---:B------:R-:W-:Y:S01]  /*100c0*/  HMMA.16816.F32 R12, R28.reuse, R22, R12 ;  /* 0x000000161c0c723c */ /* 0x040fe2000000180c */
[----:B------:R-:W1:Y:S05]  /*100d0*/  LDSM.16.M88.4 R20, [R151+0x4000] ;  /* 0x004000009714783b */ /* 0x000e6a0000000200 */
[C---:B------:R-:W-:Y:S06]  /*100e0*/  HMMA.16816.F32 R112, R28.reuse, R120, R112 ;  /* 0x000000781c70723c */ /* 0x040fec0000001870 */
[C---:B------:R-:W-:Y:S01]  /*100f0*/  HMMA.16816.F32 R108, R28.reuse, R122, R108 ;  /* 0x0000007a1c6c723c */ /* 0x040fe2000000186c */
[----:B------:R-:W2:Y:S05]  /*10100*/  LDSM.16.M88.4 R120, [R151+0x5000] ;  /* 0x005000009778783b */ /* 0x000eaa0000000200 */
[C---:B------:R-:W-:Y:S06]  /*10110*/  HMMA.16816.F32 R104, R28.reuse, R116, R104 ;  /* 0x000000741c68723c */ /* 0x040fec0000001868 */
[C---:B------:R-:W-:Y:S01]  /*10120*/  HMMA.16816.F32 R32, R28.reuse, R118, R32 ;  /* 0x000000761c20723c */ /* 0x040fe20000001820 */
[----:B------:R-:W3:Y:S05]  /*10130*/  LDSM.16.M88.4 R116, [R151+0x5800] ;  /* 0x005800009774783b */ /* 0x000eea0000000200 */
[C---:B------:R-:W-:Y:S06]  /*10140*/  HMMA.16816.F32 R8, R28.reuse, R128, R8 ;  /* 0x000000801c08723c */ /* 0x040fec0000001808 */
[----:B------:R-:W-:Y:S01]  /*10150*/  HMMA.16816.F32 R4, R28, R130, R4 ;  /* 0x000000821c04723c */ /* 0x000fe20000001804 */
[----:B------:R-:W-:Y:S04]  /*10160*/  LDSM.16.M88.4 R28, [R153] ;  /* 0x00000000991c783b */ /* 0x000fe80000000200 */
[----:B------:R-:W-:Y:S01]  /*10170*/  LDSM.16.M88.4 R128, [R144+0x800] ;  /* 0x000800009080783b */ /* 0x000fe20000000200 */
        /* <DEDUP_REMOVED lines=34> */
[----:B------:R-:W2:Y:S05]  /*103a0*/  LDSM.16.M88.4 R120, [R141] ;  /* 0x000000008d78783b */ /* 0x000eaa0000000200 */
[C---:B---3--:R-:W-:Y:S06]  /*103b0*/  HMMA.16816.F32 R104, R24.reuse, R116, R104 ;  /* 0x000000741868723c */ /* 0x048fec0000001868 */
[----:B------:R-:W-:Y:S01]  /*103c0*/  HMMA.16816.F32 R32, R24, R118, R32 ;  /* 0x000000761820723c */ /* 0x000fe20000001820 */
[----:B------:R-:W3:Y:S04]  /*103d0*/  LDSM.16.M88.4 R116, [R140] ;  /* 0x000000008c74783b */ /* 0x000ee80000000200 */
[----:B------:R-:W4:Y:S01]  /*103e0*/  LDSM.16.M88.4 R24, [R151+0x6000] ;  /* 0x006000009718783b */ /* 0x000f220000000200 */
        /* <DEDUP_REMOVED lines=8> */
[C---:B---3--:R-:W-:Y:S06]  /*10470*/  HMMA.16816.F32 R104, R28.reuse, R116, R104 ;  /* 0x000000741c68723c */ /* 0x048fec0000001868 */
[----:B------:R-:W-:Y:S01]  /*10480*/  HMMA.16816.F32 R32, R28, R118, R32 ;  /* 0x000000761c20723c */ /* 0x000fe20000001820 */
[----:B------:R-:W-:Y:S04]  /*10490*/  LDSM.16.M88.4 R28, [R153+0x2000] ;  /* 0x00200000991c783b */ /* 0x000fe80000000200 */
[----:B------:R-:W3:Y:S01]  /*104a0*/  LDSM.16.M88.4 R116, [R151+0x7800] ;  /* 0x007800009774783b */ /* 0x000ee20000000200 */
[C---:B----4-:R-:W-:Y:S06]  /*104b0*/  HMMA.16816.F32 R16, R124.reuse, R24, R16 ;  /* 0x000000187c10723c */ /* 0x050fec0000001810 */
[C---:B------:R-:W-:Y:S01]  /*104c0*/  HMMA.16816.F32 R12, R124.reuse, R26, R12 ;  /* 0x0000001a7c0c723c */ /* 0x040fe2000000180c */
[----:B------:R-:W4:Y:S05]  /*104d0*/  LDSM.16.M88.4 R24, [R144+0x2000] ;  /* 0x002000009018783b */ /* 0x000f2a0000000200 */
[C---:B-1----:R-:W-:Y:S06]  /*104e0*/  HMMA.16816.F32 R8, R124.reuse, R20, R8 ;  /* 0x000000147c08723c */ /* 0x042fec0000001808 */
[C---:B------:R-:W-:Y:S01]  /*104f0*/  HMMA.16816.F32 R4, R124.reuse, R22, R4 ;  /* 0x000000167c04723c */ /* 0x040fe20000001804 */
[----:B------:R-:W1:Y:S05]  /*10500*/  LDSM.16.M88.4 R20, [R144+0x2800] ;  /* 0x002800009014783b */ /* 0x000e6a0000000200 */
[C---:B--2---:R-:W-:Y:S06]  /*10510*/  HMMA.16816.F32 R112, R124.reuse, R120, R112 ;  /* 0x000000787c70723c */ /* 0x044fec0000001870 */
[C---:B------:R-:W-:Y:S06]  /*10520*/  HMMA.16816.F32 R108, R124.reuse, R122, R108 ;  /* 0x0000007a7c6c723c */ /* 0x040fec000000186c */
[C---:B---3--:R-:W-:Y:S06]  /*10530*/  HMMA.16816.F32 R104, R124.reuse, R116, R104 ;  /* 0x000000747c68723c */ /* 0x048fec0000001868 */
[----:B------:R-:W-:Y:S01]  /*10540*/  HMMA.16816.F32 R32, R124, R118, R32 ;  /* 0x000000767c20723c */ /* 0x000fe20000001820 */
[----:B------:R-:W2:Y:S05]  /*10550*/  LDSM.16.M88.4 R116, [R144+0x3000] ;  /* 0x003000009074783b */ /* 0x000eaa0000000200 */
[C---:B----4-:R-:W-:Y:S06]  /*10560*/  HMMA.16816.F32 R16, R28.reuse, R24, R16 ;  /* 0x000000181c10723c */ /* 0x050fec0000001810 */
[----:B------:R-:W-:Y:S01]  /*10570*/  HMMA.16816.F32 R12, R28, R26, R12 ;  /* 0x0000001a1c0c723c */ /* 0x000fe2000000180c */
[----:B------:R-:W-:-:S05]  /*10580*/  LOP3.LUT R25, R0, 0x6, RZ, 0xc0, !PT ;  /* 0x0000000600197812 */ /* 0x000fca00078ec0ff */
[----:B------:R-:W-:Y:S01]  /*10590*/  IMAD R0, R166, 0x40, R25 ;  /* 0x00000040a6007824 */ /* 0x000fe200078e0219 */
[C---:B-1----:R-:W-:Y:S03]  /*105a0*/  HMMA.16816.F32 R8, R28.reuse, R20, R8 ;  /* 0x000000141c08723c */ /* 0x042fe60000001808 */
[C---:B------:R-:W-:Y:S01]  /*105b0*/  VIADD R24, R0.reuse, 0x1 ;  /* 0x0000000100187836 */ /* 0x040fe20000000000 */
[CC--:B------:R-:W-:Y:S02]  /*105c0*/  ISETP.GE.AND P2, PT, R0.reuse, R103.reuse, PT ;  /* 0x000000670000720c */ /* 0x0c0fe40003f46270 */
[----:B------:R-:W-:Y:S01]  /*105d0*/  HMMA.16816.F32 R4, R28, R22, R4 ;  /* 0x000000161c04723c */ /* 0x000fe20000001804 */
[----:B------:R-:W-:Y:S01]  /*105e0*/  VIADD R20, R0, 0x9 ;  /* 0x0000000900147836 */ /* 0x000fe20000000000 */
[----:B------:R-:W-:Y:S01]  /*105f0*/  ISETP.GE.AND P4, PT, R24, R2, PT ;  /* 0x000000021800720c */ /* 0x000fe20003f86270 */
[----:B------:R-:W-:Y:S01]  /*10600*/  VIADD R21, R0, 0x8 ;  /* 0x0000000800157836 */ /* 0x000fe20000000000 */
[----:B------:R-:W-:-:S02]  /*10610*/  ISETP.GE.AND P6, PT, R24, R103, PT ;  /* 0x000000671800720c */ /* 0x000fc40003fc6270 */
[----:B------:R-:W1:Y:S01]  /*10620*/  LDSM.16.M88.4 R24, [R144+0x3800] ;  /* 0x003800009018783b */ /* 0x000e620000000200 */
[----:B------:R-:W-:Y:S01]  /*10630*/  ISETP.GE.AND P1, PT, R0, R2, PT ;  /* 0x000000020000720c */ /* 0x000fe20003f26270 */
[----:B------:R-:W-:-:S04]  /*10640*/  DEPBAR.LE SB0, 0x0 ;  /* 0x000080000000791a */ /* 0x000fc80000000000 */
[----:B------:R-:W-:Y:S02]  /*10650*/  FSEL R18, R18, -INF , !P2 ;  /* 0xff80000012127808 */ /* 0x000fe40005000000 */
[----:B------:R-:W-:Y:S01]  /*10660*/  FSEL R17, R17, -INF , !P4 ;  /* 0xff80000011117808 */ /* 0x000fe20006000000 */
[C---:B--2---:R-:W-:Y:S01]  /*10670*/  HMMA.16816.F32 R112, R28.reuse, R116, R112 ;  /* 0x000000741c70723c */ /* 0x044fe20000001870 */
[----:B------:R-:W-:Y:S02]  /*10680*/  FSEL R127, R16, -INF , !P1 ;  /* 0xff800000107f7808 */ /* 0x000fe40004800000 */
[CC--:B------:R-:W-:Y:S01]  /*10690*/  ISETP.GE.AND P2, PT, R20.reuse, R2.reuse, PT ;  /* 0x000000021400720c */ /* 0x0c0fe20003f46270 */
[----:B------:R-:W-:Y:S01]  /*106a0*/  BAR.SYNC.DEFER_BLOCKING 0x0 ;  /* 0x0000000000007b1d */ /* 0x000fe20000010000 */
[-C--:B------:R-:W-:Y:S01]  /*106b0*/  ISETP.GE.AND P4, PT, R20, R103.reuse, PT ;  /* 0x000000671400720c */ /* 0x080fe20003f86270 */
[C---:B------:R-:W-:Y:S01]  /*106c0*/  VIADD R20, R0.reuse, 0x10 ;  /* 0x0000001000147836 */ /* 0x040fe20000000000 */
[C---:B------:R-:W-:Y:S01]  /*106d0*/  ISETP.GE.AND P5, PT, R21.reuse, R2, PT ;  /* 0x000000021500720c */ /* 0x040fe20003fa6270 */
[----:B------:R-:W-:Y:S01]  /*106e0*/  HMMA.16816.F32 R108, R28, R118, R108 ;  /* 0x000000761c6c723c */ /* 0x000fe2000000186c */
        /* <DEDUP_REMOVED lines=8> */
[----:B------:R-:W-:Y:S02]  /*10770*/  ISETP.GE.AND P1, PT, R21, R2, PT ;  /* 0x000000021500720c */ /* 0x000fe40003f26270 */
[----:B------:R-:W-:Y:S01]  /*10780*/  FSEL R12, R15, -INF , !P4 ;  /* 0xff8000000f0c7808 */ /* 0x000fe20006000000 */
[----:B------:R-:W-:Y:S01]  /*10790*/  VIADD R15, R0, 0x19 ;  /* 0x00000019000f7836 */ /* 0x000fe20000000000 */
[----:B------:R-:W-:-:S02]  /*107a0*/  FSEL R19, R13, -INF , !P2 ;  /* 0xff8000000d137808 */ /* 0x000fc40005000000 */
[----:B------:R-:W-:Y:S01]  /*107b0*/  FSEL R13, R8, -INF , !P6 ;  /* 0xff800000080d7808 */ /* 0x000fe20007000000 */
[----:B------:R-:W-:Y:S01]  /*107c0*/  VIADD R8, R0, 0x20 ;  /* 0x0000002000087836 */ /* 0x000fe20000000000 */
[----:B------:R-:W-:Y:S01]  /*107d0*/  FSEL R125, R9, -INF , !P1 ;  /* 0xff800000097d7808 */ /* 0x000fe20004800000 */
[C---:B-1----:R-:W-:Y:S01]  /*107e0*/  HMMA.16816.F32 R104, R28.reuse, R24, R104 ;  /* 0x000000181c68723c */ /* 0x042fe20000001868 */
[-C--:B------:R-:W-:Y:S01]  /*107f0*/  ISETP.GE.AND P4, PT, R20, R2.reuse, PT ;  /* 0x000000021400720c */ /* 0x080fe20003f86270 */
[----:B------:R-:W-:Y:S01]  /*10800*/  VIADD R9, R0, 0x21 ;  /* 0x0000002100097836 */ /* 0x000fe20000000000 */
[----:B------:R-:W-:Y:S02]  /*10810*/  ISETP.GE.AND P6, PT, R20, R103, PT ;  /* 0x000000671400720c */ /* 0x000fe40003fc6270 */
[----:B------:R-:W-:Y:S01]  /*10820*/  FSEL R124, R10, -INF , !P5 ;  /* 0xff8000000a7c7808 */ /* 0x000fe20006800000 */
[----:B------:R-:W-:Y:S01]  /*10830*/  HMMA.16816.F32 R32, R28, R26, R32 ;  /* 0x0000001a1c20723c */ /* 0x000fe20000001820 */
[----:B------:R-:W-:-:S02]  /*10840*/  ISETP.GE.AND P5, PT, R15, R2, PT ;  /* 0x000000020f00720c */ /* 0x000fc40003fa6270 */
[-C--:B------:R-:W-:Y:S02]  /*10850*/  ISETP.GE.AND P2, PT, R21, R103.reuse, PT ;  /* 0x000000671500720c */ /* 0x080fe40003f46270 */
[----:B------:R-:W-:Y:S01]  /*10860*/  FSEL R23, R4, -INF , !P4 ;  /* 0xff80000004177808 */ /* 0x000fe20006000000 */
[----:B------:R-:W-:Y:S01]  /*10870*/  VIADD R4, R0, 0x29 ;  /* 0x0000002900047836 */ /* 0x000fe20000000000 */
[----:B------:R-:W-:Y:S02]  /*10880*/  FSEL R22, R6, -INF , !P6 ;  /* 0xff80000006167808 */ /* 0x000fe40007000000 */
[-C--:B------:R-:W-:Y:S02]  /*10890*/  ISETP.GE.AND P4, PT, R8, R103.reuse, PT ;  /* 0x000000670800720c */ /* 0x080fe40003f86270 */
[----:B------:R-:W-:Y:S02]  /*108a0*/  ISETP.GE.AND P6, PT, R9, R2, PT ;  /* 0x000000020900720c */ /* 0x000fe40003fc6270 */
[----:B------:R-:W-:Y:S01]  /*108b0*/  FSEL R21, R5, -INF , !P5 ;  /* 0xff80000005157808 */ /* 0x000fe20006800000 */
[----:B------:R-:W-:Y:S01]  /*108c0*/  VIADD R5, R0, 0x28 ;  /* 0x0000002800057836 */ /* 0x000fe20000000000 */
[----:B------:R-:W-:-:S02]  /*108d0*/  ISETP.GE.AND P1, PT, R15, R103, PT ;  /* 0x000000670f00720c */ /* 0x000fc40003f26270 */
[----:B------:R-:W-:Y:S02]  /*108e0*/  FSEL R122, R11, -INF , !P2 ;  /* 0xff8000000b7a7808 */ /* 0x000fe40005000000 */
[-C--:B------:R-:W-:Y:S02]  /*108f0*/  ISETP.GE.AND P2, PT, R8, R2.reuse, PT ;  /* 0x000000020800720c */ /* 0x080fe40003f46270 */
[----:B------:R-:W-:Y:S02]  /*10900*/  FSEL R116, R114, -INF , !P4 ;  /* 0xff80000072747808 */ /* 0x000fe40006000000 */
[----:B------:R-:W-:Y:S02]  /*10910*/  FSEL R119, R113, -INF , !P6 ;  /* 0xff80000071777808 */ /* 0x000fe40007000000 */
[----:B------:R-:W-:Y:S02]  /*10920*/  FSEL R20, R7, -INF , !P1 ;  /* 0xff80000007147808 */ /* 0x000fe40004800000 */
[----:B------:R-:W-:-:S02]  /*10930*/  ISETP.GE.AND P4, PT, R4, R2, PT ;  /* 0x000000020400720c */ /* 0x000fc40003f86270 */
[-C--:B------:R-:W-:Y:S01]  /*10940*/  ISETP.GE.AND P6, PT, R4, R103.reuse, PT ;  /* 0x000000670400720c */ /* 0x080fe20003fc6270 */
[----:B------:R-:W-:Y:S01]  /*10950*/  VIADD R4, R0, 0x30 ;  /* 0x0000003000047836 */ /* 0x000fe20000000000 */
[-C--:B------:R-:W-:Y:S02]  /*10960*/  ISETP.GE.AND P5, PT, R9, R103.reuse, PT ;  /* 0x000000670900720c */ /* 0x080fe40003fa6270 */
        /* <DEDUP_REMOVED lines=11> */
[----:B------:R-:W-:Y:S02]  /*10a20*/  ISETP.GE.AND P2, PT, R5, R2, PT ;  /* 0x000000020500720c */ /* 0x000fe40003f46270 */
[----:B------:R-:W-:-:S02]  /*10a30*/  FSEL R121, R109, -INF , !P4 ;  /* 0xff8000006d797808 */ /* 0x000fc40006000000 */
[----:B------:R-:W-:Y:S02]  /*10a40*/  FSEL R114, R111, -INF , !P6 ;  /* 0xff8000006f727808 */ /* 0x000fe40007000000 */
[----:B------:R-:W-:Y:S02]  /*10a50*/  ISETP.GE.AND P4, PT, R5, R103, PT ;  /* 0x000000670500720c */ /* 0x000fe40003f86270 */
[----:B------:R-:W-:Y:S02]  /*10a60*/  FSEL R113, R104, -INF , !P5 ;  /* 0xff80000068717808 */ /* 0x000fe40006800000 */
[----:B------:R-:W-:Y:S02]  /*10a70*/  FSEL R111, R105, -INF , !P2 ;  /* 0xff800000696f7808 */ /* 0x000fe40005000000 */
[----:B------:R-:W-:Y:S02]  /*10a80*/  FSEL R108, R106, -INF , !P1 ;  /* 0xff8000006a6c7808 */ /* 0x000fe40004800000 */
[----:B------:R-:W-:-:S02]  /*10a90*/  ISETP.GE.AND P6, PT, R4, R2, PT ;  /* 0x000000020400720c */ /* 0x000fc40003fc6270 */
[----:B------:R-:W-:Y:S02]  /*10aa0*/  ISETP.GE.AND P5, PT, R0, R2, PT ;  /* 0x000000020000720c */ /* 0x000fe40003fa6270 */
[-C--:B------:R-:W-:Y:S02]  /*10ab0*/  ISETP.GE.AND P2, PT, R4, R103.reuse, PT ;  /* 0x000000670400720c */ /* 0x080fe40003f46270 */
[----:B------:R-:W-:Y:S02]  /*10ac0*/  ISETP.GE.AND P1, PT, R0, R103, PT ;  /* 0x000000670000720c */ /* 0x000fe40003f26270 */
[----:B------:R-:W-:Y:S02]  /*10ad0*/  FSEL R106, R107, -INF , !P4 ;  /* 0xff8000006b6a7808 */ /* 0x000fe40006000000 */
[----:B------:R-:W-:Y:S02]  /*10ae0*/  FSEL R109, R32, -INF , !P6 ;  /* 0xff800000206d7808 */ /* 0x000fe40007000000 */
[----:B------:R-:W-:-:S02]  /*10af0*/  FSEL R107, R33, -INF , !P5 ;  /* 0xff800000216b7808 */ /* 0x000fc40006800000 */
[----:B------:R-:W-:Y:S02]  /*10b00*/  FSEL R102, R34, -INF , !P2 ;  /* 0xff80000022667808 */ /* 0x000fe40005000000 */
[----:B------:R-:W-:Y:S01]  /*10b10*/  FSEL R101, R35, -INF , !P1 ;  /* 0xff80000023657808 */ /* 0x000fe20004800000 */
[----:B------:R-:W-:Y:S06]  /*10b20*/  @!P0 BRA `(.L_x_6920) ;  /* 0x0000000400608947 */ /* 0x000fec0003800000 */
[----:B------:R-:W-:Y:S05]  /*10b30*/  @!P3 BRA `(.L_x_6921) ;  /* 0x0000000000f0b947 */ /* 0x000fea0003800000 */
        /* <DEDUP_REMOVED lines=60> */
.L_x_6921:
[----:B------:R-:W-:Y:S02]  /*10f00*/  ULDC UR8, c[0x0][0x248] ;  /* 0x0000920000087ab9 */ /* 0x000fe40000000800 */
[----:B------:R-:W-:-:S06]  /*10f10*/  USHF.L.U32 UR4, UR8, 0x6, URZ ;  /* 0x0000000608047899 */ /* 0x000fcc000800063f */
[----:B------:R-:W-:-:S04]  /*10f20*/  IADD3 R6, RZ, -UR4, RZ ;  /* 0x80000004ff067c10 */ /* 0x000fc8000fffe0ff */
[----:B------:R-:W-:-:S07]  /*10f30*/  SHF.R.S32.HI R0, RZ, 0x1f, R6 ;  /* 0x0000001fff007819 */ /* 0x000fce0000011406 */
.L_x_6922:
        /* <DEDUP_REMOVED lines=23> */
.L_x_6920:
        /* <DEDUP_REMOVED lines=49> */
[----:B------:R-:W-:Y:S01]  /*113c0*/  FFMA.FTZ R25, R19, UR12, -R110 ;  /* 0x0000000c13197c23 */ /* 0x000fe2000801086e */
[----:B------:R-:W-:Y:S01]  /*113d0*/  FSEL R6, R28, RZ, P0 ;  /* 0x000000ff1c067208 */ /* 0x000fe20000000000 */
[----:B------:R-:W-:Y:S01]  /*113e0*/  FADD.FTZ R4, R100, -R5 ;  /* 0x8000000564047221 */ /* 0x000fe20000010000 */
[--C-:B------:R-:W-:Y:S01]  /*113f0*/  FFMA.FTZ R24, R18, UR12, -R103.reuse ;  /* 0x0000000c12187c23 */ /* 0x100fe20008010867 */
[--C-:B------:R-:W-:Y:S01]  /*11400*/  FFMA.FTZ R2, R16, UR12, -R103.reuse ;  /* 0x0000000c10027c23 */ /* 0x100fe20008010867 */
[--C-:B------:R-:W-:Y:S01]  /*11410*/  FFMA.FTZ R0, R14, UR12, -R103.reuse ;  /* 0x0000000c0e007c23 */ /* 0x100fe20008010867 */
[----:B------:R-:W1:Y:S01]  /*11420*/  LDSM.16.MT88.4 R16, [R152+0x8000] ;  /* 0x008000009810783b */ /* 0x000e620000004200 */
[----:B------:R-:W-:Y:S01]  /*11430*/  FADD.FTZ R6, R3, -R6 ;  /* 0x8000000603067221 */ /* 0x000fe20000010000 */
[--C-:B------:R-:W-:Y:S01]  /*11440*/  FFMA.FTZ R31, R12, UR12, -R103.reuse ;  /* 0x0000000c0c1f7c23 */ /* 0x100fe20008010867 */
[--C-:B------:R-:W-:Y:S01]  /*11450*/  FFMA.FTZ R3, R13, UR12, -R110.reuse ;  /* 0x0000000c0d037c23 */ /* 0x100fe2000801086e */
[--C-:B------:R-:W-:Y:S01]  /*11460*/  FFMA.FTZ R32, R127, UR12, -R110.reuse ;  /* 0x0000000c7f207c23 */ /* 0x100fe2000801086e */
[----:B------:R-:W2:Y:S01]  /*11470*/  LDSM.16.MT88.4 R12, [R149+0x8000] ;  /* 0x00800000950c783b */ /* 0x000ea20000004200 */
        /* <DEDUP_REMOVED lines=12> */
[----:B------:R-:W-:Y:S01]  /*11540*/  LDSM.16.MT88.4 R20, [R150+0x8800] ;  /* 0x008800009614783b */ /* 0x000fe20000004200 */
        /* <DEDUP_REMOVED lines=109> */
[----:B------:R-:W-:Y:S01]  /*11c20*/  FFMA.FTZ R32, R175, R33, R32 ;  /* 0x00000021af207223 */ /* 0x000fe20000010020 */
[----:B------:R-:W-:Y:S01]  /*11c30*/  HMMA.16816.F32 R68, R4, R10, R68 ;  /* 0x0000000a0444723c */ /* 0x000fe20000001844 */
[----:B------:R-:W3:Y:S01]  /*11c40*/  LDSM.16.MT88.4 R8, [R148+0xa000] ;  /* 0x00a000009408783b */ /* 0x000ee20000004200 */
[----:B------:R-:W-:Y:S01]  /*11c50*/  MUFU.EX2 R104, R104 ;  /* 0x0000006800687308 */ /* 0x000fe20000000800 */
[----:B------:R-:W-:Y:S01]  /*11c60*/  FFMA.FTZ R173, R173, R30, R24 ;  /* 0x0000001eadad7223 */ /* 0x000fe20000010018 */
[----:B------:R-:W-:-:S02]  /*11c70*/  FADD.FTZ R27, R27, R32 ;  /* 0x000000201b1b7221 */ /* 0x000fc40000010000 */
[C---:B--2---:R-:W-:Y:S01]  /*11c80*/  HMMA.16816.F32 R72, R4.reuse, R12, R72 ;  /* 0x0000000c0448723c */ /* 0x044fe20000001848 */
[----:B------:R-:W-:Y:S01]  /*11c90*/  FADD.FTZ R173, R2, R173 ;  /* 0x000000ad02ad7221 */ /* 0x000fe20000010000 */
[----:B------:R-:W-:Y:S02]  /*11ca0*/  FADD.FTZ R26, R26, R27 ;  /* 0x0000001b1a1a7221 */ /* 0x000fe40000010000 */
[----:B------:R-:W2:Y:S01]  /*11cb0*/  MUFU.EX2 R105, R105 ;  /* 0x0000006900697308 */ /* 0x000ea20000000800 */
[----:B------:R-:W-:Y:S01]  /*11cc0*/  FADD.FTZ R0, R0, R173 ;  /* 0x000000ad00007221 */ /* 0x000fe20000010000 */
[----:B------:R-:W-:Y:S01]  /*11cd0*/  HMMA.16816.F32 R92, R4, R14, R92 ;  /* 0x0000000e045c723c */ /* 0x000fe2000000185c */
[----:B------:R-:W5:Y:S01]  /*11ce0*/  LDSM.16.MT88.4 R12, [R152+0x8800] ;  /* 0x00880000980c783b */ /* 0x000f620000004200 */
[----:B------:R-:W-:Y:S01]  /*11cf0*/  FADD.FTZ R26, R25, R26 ;  /* 0x0000001a191a7221 */ /* 0x000fe20000010000 */
[----:B------:R-:W-:-:S03]  /*11d00*/  FADD.FTZ R31, R31, R0 ;  /* 0x000000001f1f7221 */ /* 0x000fc60000010000 */
[----:B------:R-:W-:Y:S08]  /*11d10*/  MUFU.EX2 R112, R112 ;  /* 0x0000007000707308 */ /* 0x000ff00000000800 */
[----:B------:R-:W2:Y:S01]  /*11d20*/  MUFU.EX2 R115, R115 ;  /* 0x0000007300737308 */ /* 0x000ea20000000800 */
[C---:B-1----:R-:W-:Y:S07]  /*11d30*/  HMMA.16816.F32 R76, R4.reuse, R16, R76 ;  /* 0x00000010044c723c */ /* 0x042fee000000184c */
[----:B------:R-:W-:Y:S01]  /*11d40*/  MUFU.EX2 R117, R117 ;  /* 0x0000007500757308 */ /* 0x000fe20000000800 */
[C---:B------:R-:W-:Y:S01]  /*11d50*/  HMMA.16816.F32 R80, R4.reuse, R18, R80 ;  /* 0x000000120450723c */ /* 0x040fe20000001850 */
[----:B------:R-:W1:Y:S05]  /*11d60*/  LDSM.16.MT88.4 R16, [R149+0x8800] ;  /* 0x008800009510783b */ /* 0x000e6a0000004200 */
[C---:B---3--:R-:W-:Y:S01]  /*11d70*/  HMMA.16816.F32 R88, R4.reuse, R8, R88 ;  /* 0x000000080458723c */ /* 0x048fe20000001858 */
[----:B------:R-:W3:Y:S05]  /*11d80*/  MUFU.EX2 R122, R122 ;  /* 0x0000007a007a7308 */ /* 0x000eea0000000800 */
[----:B------:R-:W-:Y:S01]  /*11d90*/  HMMA.16816.F32 R84, R4, R10, R84 ;  /* 0x0000000a0454723c */ /* 0x000fe20000001854 */
[----:B------:R-:W3:Y:S02]  /*11da0*/  LDSM.16.MT88.4 R8, [R148+0x8800] ;  /* 0x008800009408783b */ /* 0x000ee40000004200 */
[----:B------:R-:W-:Y:S04]  /*11db0*/  MUFU.EX2 R119, R119 ;  /* 0x0000007700777308 */ /* 0x000fe80000000800 */
[----:B----4-:R-:W-:Y:S01]  /*11dc0*/  F2FP.F16.F32.PACK_AB R4, R34, R3 ;  /* 0x000000032204723e */ /* 0x010fe200000000ff */
[----:B------:R-:W-:Y:S01]  /*11dd0*/  FADD.FTZ R3, R3, R26 ;  /* 0x0000001a03037221 */ /* 0x000fe20000010000 */
[----:B--2---:R-:W-:Y:S01]  /*11de0*/  F2FP.F16.F32.PACK_AB R5, R105, R104 ;  /* 0x000000686905723e */ /* 0x004fe200000000ff */
[----:B------:R-:W-:Y:S01]  /*11df0*/  FADD.FTZ R104, R104, R31 ;  /* 0x0000001f68687221 */ /* 0x000fe20000010000 */
[----:B------:R-:W-:Y:S01]  /*11e00*/  F2FP.F16.F32.PACK_AB R6, R100, R35 ;  /* 0x000000236406723e */ /* 0x000fe200000000ff */
[----:B------:R-:W-:Y:S01]  /*11e10*/  MUFU.EX2 R124, R124 ;  /* 0x0000007c007c7308 */ /* 0x000fe20000000800 */
[----:B------:R-:W-:Y:S01]  /*11e20*/  F2FP.F16.F32.PACK_AB R7, R115, R112 ;  /* 0x000000707307723e */ /* 0x000fe200000000ff */
[----:B------:R-:W-:Y:S01]  /*11e30*/  FADD.FTZ R34, R34, R3 ;  /* 0x0000000322227221 */ /* 0x000fe20000010000 */
[----:B------:R-:W-:Y:S01]  /*11e40*/  FADD.FTZ R105, R105, R104 ;  /* 0x0000006869697221 */ /* 0x000fe20000010000 */
[----:B------:R-:W-:-:S02]  /*11e50*/  MOV R3, R28 ;  /* 0x0000001c00037202 */ /* 0x000fc40000000f00 */
[----:B------:R-:W-:Y:S01]  /*11e60*/  FADD.FTZ R35, R35, R34 ;  /* 0x0000002223237221 */ /* 0x000fe20000010000 */
[----:B------:R-:W-:Y:S01]  /*11e70*/  FADD.FTZ R112, R112, R105 ;  /* 0x0000006970707221 */ /* 0x000fe20000010000 */
[----:B-----5:R-:W-:Y:S01]  /*11e80*/  HMMA.16816.F32 R96, R4, R12, R96 ;  /* 0x0000000c0460723c */ /* 0x020fe20000001860 */
[----:B------:R-:W-:Y:S01]  /*11e90*/  MUFU.EX2 R116, R116 ;  /* 0x0000007400747308 */ /* 0x000fe20000000800 */
[----:B------:R-:W-:Y:S01]  /*11ea0*/  FADD.FTZ R100, R100, R35 ;  /* 0x0000002364647221 */ /* 0x000fe20000010000 */
[----:B------:R-:W-:-:S03]  /*11eb0*/  FADD.FTZ R115, R115, R112 ;  /* 0x0000007073737221 */ /* 0x000fc60000010000 */
[C---:B------:R-:W-:Y:S01]  /*11ec0*/  HMMA.16816.F32 R36, R4.reuse, R14, R36 ;  /* 0x0000000e0424723c */ /* 0x040fe20000001824 */
[----:B------:R-:W2:Y:S02]  /*11ed0*/  LDSM.16.MT88.4 R12, [R152+0xa800] ;  /* 0x00a80000980c783b */ /* 0x000ea40000004200 */
        /* <DEDUP_REMOVED lines=8> */
[----:B------:R-:W5:Y:S02]  /*11f60*/  LDSM.16.MT88.4 R8, [R149+0xa800] ;  /* 0x00a800009508783b */ /* 0x000f640000004200 */
[----:B------:R-:W-:Y:S03]  /*11f70*/  MUFU.EX2 R113, R113 ;  /* 0x0000007100717308 */ /* 0x000fe60000000800 */
[C---:B------:R-:W-:Y:S05]  /*11f80*/  HMMA.16816.F32 R40, R4.reuse, R20, R40 ;  /* 0x000000140428723c */ /* 0x040fea0000001828 */
[----:B------:R-:W3:Y:S01]  /*11f90*/  MUFU.EX2 R114, R114 ;  /* 0x0000007200727308 */ /* 0x000ee20000000800 */
[C---:B------:R-:W-:Y:S01]  /*11fa0*/  HMMA.16816.F32 R44, R4.reuse, R22, R44 ;  /* 0x00000016042c723c */ /* 0x040fe2000000182c */
[----:B------:R-:W-:Y:S05]  /*11fb0*/  LDSM.16.MT88.4 R20, [R149+0x9000] ;  /* 0x009000009514783b */ /* 0x000fea0000004200 */
[C---:B--2---:R-:W-:Y:S01]  /*11fc0*/  HMMA.16816.F32 R64, R4.reuse, R12, R64 ;  /* 0x0000000c0440723c */ /* 0x044fe20000001840 */
[----:B------:R-:W-:Y:S05]  /*11fd0*/  MUFU.EX2 R109, R109 ;  /* 0x0000006d006d7308 */ /* 0x000fea0000000800 */
[C---:B------:R-:W-:Y:S01]  /*11fe0*/  HMMA.16816.F32 R68, R4.reuse, R14, R68 ;  /* 0x0000000e0444723c */ /* 0x040fe20000001844 */
[----:B------:R-:W2:Y:S02]  /*11ff0*/  LDSM.16.MT88.4 R12, [R148+0xa800] ;  /* 0x00a80000940c783b */ /* 0x000ea40000004200 */
[----:B------:R-:W-:Y:S03]  /*12000*/  MUFU.EX2 R110, R110 ;  /* 0x0000006e006e7308 */ /* 0x000fe60000000800 */
        /* <DEDUP_REMOVED lines=8> */
[----:B------:R-:W-:Y:S08]  /*12090*/  MUFU.EX2 R101, R108 ;  /* 0x0000006c00657308 */ /* 0x000ff00000000800 */
[----:B------:R-:W5:Y:S01]  /*120a0*/  MUFU.EX2 R102, R102 ;  /* 0x0000006600667308 */ /* 0x000f620000000800 */
[C---:B--2---:R-:W-:Y:S06]  /*120b0*/  HMMA.16816.F32 R88, R4.reuse, R12, R88 ;  /* 0x0000000c0458723c */ /* 0x044fec0000001858 */
[----:B------:R-:W-:Y:S01]  /*120c0*/  HMMA.16816.F32 R84, R4, R14, R84 ;  /* 0x0000000e0454723c */ /* 0x000fe20000001854 */
[----:B------:R-:W2:Y:S06]  /*120d0*/  LDSM.16.MT88.4 R12, [R148+0x9000] ;  /* 0x00900000940c783b */ /* 0x000eac0000004200 */
[----:B------:R-:W-:Y:S01]  /*120e0*/  F2FP.F16.F32.PACK_AB R4, R122, R117 ;  /* 0x000000757a04723e */ /* 0x000fe200000000ff */
[----:B------:R-:W-:Y:S01]  /*120f0*/  FADD.FTZ R117, R117, R100 ;  /* 0x0000006475757221 */ /* 0x000fe20000010000 */
[----:B----4-:R-:W-:Y:S01]  /*12100*/  F2FP.F16.F32.PACK_AB R5, R121, R116 ;  /* 0x000000747905723e */ /* 0x010fe200000000ff */
[----:B------:R-:W-:Y:S01]  /*12110*/  FADD.FTZ R116, R116, R115 ;  /* 0x0000007374747221 */ /* 0x000fe20000010000 */
[----:B------:R-:W-:Y:S01]  /*12120*/  F2FP.F16.F32.PACK_AB R6, R124, R119 ;  /* 0x000000777c06723e */ /* 0x000fe200000000ff */
[----:B------:R-:W-:Y:S01]  /*12130*/  FADD.FTZ R122, R122, R117 ;  /* 0x000000757a7a7221 */ /* 0x000fe20000010000 */
[----:B---3--:R-:W-:Y:S01]  /*12140*/  F2FP.F16.F32.PACK_AB R7, R123, R118 ;  /* 0x000000767b07723e */ /* 0x008fe200000000ff */
[----:B------:R-:W-:Y:S01]  /*12150*/  FADD.FTZ R121, R121, R116 ;  /* 0x0000007479797221 */ /* 0x000fe20000010000 */
[----:B------:R-:W-:Y:S01]  /*12160*/  MOV R100, R29 ;  /* 0x0000001d00647202 */ /* 0x000fe20000000f00 */
[----:B------:R-:W-:-:S02]  /*12170*/  FADD.FTZ R119, R119, R122 ;  /* 0x0000007a77777221 */ /* 0x000fc40000010000 */
[----:B------:R-:W-:Y:S02]  /*12180*/  FADD.FTZ R0, R118, R121 ;  /* 0x0000007976007221 */ /* 0x000fe40000010000 */
[----:B-1----:R-:W-:Y:S01]  /*12190*/  HMMA.16816.F32 R96, R4, R16, R96 ;  /* 0x000000100460723c */ /* 0x002fe20000001860 */
[----:B------:R-:W-:Y:S01]  /*121a0*/  FADD.FTZ R124, R124, R119 ;  /* 0x000000777c7c7221 */ /* 0x000fe20000010000 */
[----:B------:R-:W-:-:S04]  /*121b0*/  FADD.FTZ R0, R123, R0 ;  /* 0x000000007b007221 */ /* 0x000fc80000010000 */
[C---:B------:R-:W-:Y:S01]  /*121c0*/  HMMA.16816.F32 R36, R4.reuse, R18, R36 ;  /* 0x000000120424723c */ /* 0x040fe20000001824 */
[----:B------:R-:W1:Y:S05]  /*121d0*/  LDSM.16.MT88.4 R16, [R152+0xb000] ;  /* 0x00b000009810783b */ /* 0x000e6a0000004200 */
[C---:B-----5:R-:W-:Y:S06]  /*121e0*/  HMMA.16816.F32 R40, R4.reuse, R8, R40 ;  /* 0x000000080428723c */ /* 0x060fec0000001828 */
[C---:B------:R-:W-:Y:S01]  /*121f0*/  HMMA.16816.F32 R44, R4.reuse, R10, R44 ;  /* 0x0000000a042c723c */ /* 0x040fe2000000182c */
[----:B------:R-:W3:Y:S05]  /*12200*/  LDSM.16.MT88.4 R8, [R150+0xb000] ;  /* 0x00b000009608783b */ /* 0x000eea0000004200 */
[C---:B------:R-:W-:Y:S06]  /*12210*/  HMMA.16816.F32 R48, R4.reuse, R20, R48 ;  /* 0x000000140430723c */ /* 0x040fec0000001830 */
        /* <DEDUP_REMOVED lines=13> */
[----:B------:R-:W-:Y:S05]  /*122f0*/  LDSM.16.MT88.4 R20, [R148+0x9800] ;  /* 0x009800009414783b */ /* 0x000fea0000004200 */
        /* <DEDUP_REMOVED lines=27> */
[C---:B-1----:R-:W-:Y:S06]  /*124b0*/  HMMA.16816.F32 R64, R4.reuse, R16, R64 ;  /* 0x000000100440723c */ /* 0x042fec0000001840 */
[C---:B------:R-:W-:Y:S06]  /*124c0*/  HMMA.16816.F32 R68, R4.reuse, R18, R68 ;  /* 0x000000120444723c */ /* 0x040fec0000001844 */
[C---:B---3--:R-:W-:Y:S06]  /*124d0*/  HMMA.16816.F32 R72, R4.reuse, R8, R72 ;  /* 0x000000080448723c */ /* 0x048fec0000001848 */
[C---:B------:R-:W-:Y:S06]  /*124e0*/  HMMA.16816.F32 R92, R4.reuse, R10, R92 ;  /* 0x0000000a045c723c */ /* 0x040fec000000185c */
[C---:B--2---:R-:W-:Y:S06]  /*124f0*/  HMMA.16816.F32 R76, R4.reuse, R12, R76 ;  /* 0x0000000c044c723c */ /* 0x044fec000000184c */
[C---:B------:R-:W-:Y:S06]  /*12500*/  HMMA.16816.F32 R80, R4.reuse, R14, R80 ;  /* 0x0000000e0450723c */ /* 0x040fec0000001850 */
[C---:B----4-:R-:W-:Y:S06]  /*12510*/  HMMA.16816.F32 R88, R4.reuse, R20, R88 ;  /* 0x000000140458723c */ /* 0x050fec0000001858 */
[----:B------:R-:W-:-:S15]  /*12520*/  HMMA.16816.F32 R84, R4, R22, R84 ;  /* 0x000000160454723c */ /* 0x000fde0000001854 */
[----:B------:R-:W-:-:S09]  /*12530*/  NOP ;  /* 0x0000000000007918 */ /* 0x000fd20000000000 */
.L_x_6917:
[----:B------:R-:W-:-:S13]  /*12540*/  ISETP.GE.AND P0, PT, R166, 0x1, PT ;  /* 0x00000001a600780c */ /* 0x000fda0003f06270 */
[----:B------:R-:W-:Y:S05]  /*12550*/  @!P0 BRA `(.L_x_6923) ;  /* 0x0000002400d48947 */ /* 0x000fea0003800000 */
[----:B------:R-:W-:Y:S01]  /*12560*/  ULDC.64 UR8, c[0x0][0x250] ;  /* 0x0000940000087ab9 */ /* 0x000fe20000000a00 */
[----:B------:R-:W-:Y:S01]  /*12570*/  ULDC.64 UR4, c[0x0][0x248] ;  /* 0x0000920000047ab9 */ /* 0x000fe20000000a00 */
[----:B------:R-:W-:Y:S01]  /*12580*/  ULEA UR11, -UR8, URZ, 0x6 ;  /* 0x0000003f080b7291 */ /* 0x000fe2000f8e313f */
[----:B------:R-:W-:Y:S01]  /*12590*/  IMAD.MOV.U32 R0, RZ, RZ, R3 ;  /* 0x000000ffff007224 */ /* 0x000fe200078e0003 */
[----:B------:R-:W-:Y:S01]  /*125a0*/  ULEA UR10, -UR4, URZ, 0x6 ;  /* 0x0000003f040a7291 */ /* 0x000fe2000f8e313f */
[----:B------:R-:W-:Y:S01]  /*125b0*/  IMAD.MOV.U32 R101, RZ, RZ, R100 ;  /* 0x000000ffff657224 */ /* 0x000fe200078e0064 */
[----:B------:R-:W-:Y:S02]  /*125c0*/  USHF.L.U64.HI UR5, UR4, 0x5, UR5 ;  /* 0x0000000504057899 */ /* 0x000fe40008010205 */
[----:B------:R-:W-:Y:S01]  /*125d0*/  USHF.L.U32 UR12, UR4, 0x5, URZ ;  /* 0x00000005040c7899 */ /* 0x000fe2000800063f */
[----:B------:R-:W-:Y:S01]  /*125e0*/  MOV R172, UR11 ;  /* 0x0000000b00ac7c02 */ /* 0x000fe20008000f00 */
[----:B------:R-:W-:-:S02]  /*125f0*/  USHF.R.S32.HI UR4, URZ, 0x1f, UR11 ;  /* 0x0000001f3f047899 */ /* 0x000fc4000801140b */
[----:B------:R-:W-:Y:S02]  /*12600*/  USHF.L.U64.HI UR9, UR8, 0x5, UR9 ;  /* 0x0000000508097899 */ /* 0x000fe40008010209 */
[----:B------:R-:W-:Y:S02]  /*12610*/  USHF.L.U32 UR8, UR8, 0x5, URZ ;  /* 0x0000000508087899 */ /* 0x000fe4000800063f */
[----:B------:R-:W-:Y:S01]  /*12620*/  MOV R171, UR4 ;  /* 0x0000000400ab7c02 */ /* 0x000fe20008000f00 */
[----:B------:R-:W-:Y:S01]  /*12630*/  USHF.R.S32.HI UR13, URZ, 0x1f, UR10 ;  /* 0x0000001f3f0d7899 */ /* 0x000fe2000801140a */
[----:B------:R-:W-:-:S11]  /*12640*/  ULDC UR4, c[0x0][0x2ec] ;  /* 0x0000bb0000047ab9 */ /* 0x000fd60000000800 */
.L_x_6927:
        /* <DEDUP_REMOVED lines=66> */
.L_x_6924:
        /* <DEDUP_REMOVED lines=15> */
[----:B------:R-:W-:Y:S01]  /*12b60*/  ISETP.GE.AND P0, PT, R166, 0x2, PT ;  /* 0x00000002a600780c */ /* 0x000fe20003f06270 */
[----:B------:R1:W-:Y:S04]  /*12b70*/  LDGSTS.E.BYPASS.LTC128B.128 [R161+0xa800], desc[UR6][R4.64+0x80] ;  /* 0x0a80008004a17fae */ /* 0x0003e8000b901d46 */
[----:B------:R-:W-:Y:S04]  /*12b80*/  LDGSTS.E.BYPASS.LTC128B.128 [R161+0x9000], desc[UR6][R2.64] ;  /* 0x0900000002a17fae */ /* 0x000fe8000b901d46 */
[----:B------:R-:W-:Y:S04]  /*12b90*/  LDGSTS.E.BYPASS.LTC128B.128 [R161+0xb000], desc[UR6][R2.64+0x80] ;  /* 0x0b00008002a17fae */ /* 0x000fe8000b901d46 */
[----:B------:R-:W-:Y:S04]  /*12ba0*/  LDGSTS.E.BYPASS.LTC128B.128 [R161+0x9800], desc[UR6][R8.64] ;  /* 0x0980000008a17fae */ /* 0x000fe8000b901d46 */
[----:B------:R2:W-:Y:S04]  /*12bb0*/  LDGSTS.E.BYPASS.LTC128B.128 [R161+0xb800], desc[UR6][R8.64+0x80] ;  /* 0x0b80008008a17fae */ /* 0x0005e8000b901d46 */
[----:B------:R-:W-:Y:S04]  /*12bc0*/  LDSM.16.M88.4 R104, [R158] ;  /* 0x000000009e68783b */ /* 0x000fe80000000200 */
[----:B------:R-:W1:Y:S04]  /*12bd0*/  LDSM.16.M88.4 R108, [R157+0x4000] ;  /* 0x004000009d6c783b */ /* 0x000e680000000200 */
[----:B------:R-:W3:Y:S04]  /*12be0*/  LDSM.16.M88.4 R112, [R157+0x4800] ;  /* 0x004800009d70783b */ /* 0x000ee80000000200 */
[----:B------:R-:W4:Y:S04]  /*12bf0*/  LDSM.16.M88.4 R116, [R157+0x5000] ;  /* 0x005000009d74783b */ /* 0x000f280000000200 */
[----:B------:R-:W5:Y:S04]  /*12c00*/  LDSM.16.M88.4 R120, [R157+0x5800] ;  /* 0x005800009d78783b */ /* 0x000f680000000200 */
[----:B------:R-:W0:Y:S04]  /*12c10*/  LDGDEPBAR ;  /* 0x00000000000079af */ /* 0x000e280000000000 */
[----:B------:R-:W-:Y:S04]  /*12c20*/  LDSM.16.M88.4 R124, [R156] ;  /* 0x000000009c7c783b */ /* 0x000fe80000000200 */
[----:B------:R-:W5:Y:S04]  /*12c30*/  LDSM.16.M88.4 R128, [R155] ;  /* 0x000000009b80783b */ /* 0x000f680000000200 */
[----:B------:R-:W5:Y:S04]  /*12c40*/  LDSM.16.M88.4 R132, [R147] ;  /* 0x000000009384783b */ /* 0x000f680000000200 */
[----:B------:R-:W5:Y:S01]  /*12c50*/  LDSM.16.M88.4 R136, [R146] ;  /* 0x000000009288783b */ /* 0x000f620000000200 */
[C---:B-1----:R-:W-:Y:S06]  /*12c60*/  HMMA.16816.F32 R4, R104.reuse, R108, RZ ;  /* 0x0000006c6804723c */ /* 0x042fec00000018ff */
[C---:B--2---:R-:W-:Y:S01]  /*12c70*/  HMMA.16816.F32 R8, R104.reuse, R110, RZ ;  /* 0x0000006e6808723c */ /* 0x044fe200000018ff */
[----:B------:R-:W1:Y:S05]  /*12c80*/  LDSM.16.M88.4 R108, [R145] ;  /* 0x00000000916c783b */ /* 0x000e6a0000000200 */
        /* <DEDUP_REMOVED lines=10> */
[C---:B------:R-:W-:Y:S06]  /*12d30*/  HMMA.16816.F32 R4, R124.reuse, R128, R4 ;  /* 0x000000807c04723c */ /* 0x040fec0000001804 */
[C---:B------:R-:W-:Y:S01]  /*12d40*/  HMMA.16816.F32 R8, R124.reuse, R130, R8 ;  /* 0x000000827c08723c */ /* 0x040fe20000001808 */
[----:B------:R-:W4:Y:S05]  /*12d50*/  LDSM.16.M88.4 R128, [R151+0x5800] ;  /* 0x005800009780783b */ /* 0x000f2a0000000200 */
[C---:B------:R-:W-:Y:S06]  /*12d60*/  HMMA.16816.F32 R12, R124.reuse, R132, R12 ;  /* 0x000000847c0c723c */ /* 0x040fec000000180c */
[C---:B------:R-:W-:Y:S06]  /*12d70*/  HMMA.16816.F32 R16, R124.reuse, R134, R16 ;  /* 0x000000867c10723c */ /* 0x040fec0000001810 */
[C---:B------:R-:W-:Y:S06]  /*12d80*/  HMMA.16816.F32 R20, R124.reuse, R136, R20 ;  /* 0x000000887c14723c */ /* 0x040fec0000001814 */
[C---:B------:R-:W-:Y:S06]  /*12d90*/  HMMA.16816.F32 R24, R124.reuse, R138, R24 ;  /* 0x0000008a7c18723c */ /* 0x040fec0000001818 */
[C---:B-1----:R-:W-:Y:S06]  /*12da0*/  HMMA.16816.F32 R28, R124.reuse, R108, R28 ;  /* 0x0000006c7c1c723c */ /* 0x042fec000000181c */
[----:B------:R-:W-:Y:S01]  /*12db0*/  HMMA.16816.F32 R32, R124, R110, R32 ;  /* 0x0000006e7c20723c */ /* 0x000fe20000001820 */
[----:B------:R-:W-:Y:S04]  /*12dc0*/  LDSM.16.M88.4 R108, [R153] ;  /* 0x00000000996c783b */ /* 0x000fe80000000200 */
[----:B------:R-:W1:Y:S01]  /*12dd0*/  LDSM.16.M88.4 R124, [R144] ;  /* 0x00000000907c783b */ /* 0x000e620000000200 */
        /* <DEDUP_REMOVED lines=10> */
[----:B------:R-:W-:Y:S01]  /*12e80*/  HMMA.16816.F32 R32, R104, R130, R32 ;  /* 0x000000826820723c */ /* 0x000fe20000001820 */
[----:B------:R-:W-:Y:S04]  /*12e90*/  LDSM.16.M88.4 R104, [R158+0x2000] ;  /* 0x002000009e68783b */ /* 0x000fe80000000200 */
[----:B------:R-:W4:Y:S01]  /*12ea0*/  LDSM.16.M88.4 R128, [R157+0x6000] ;  /* 0x006000009d80783b */ /* 0x000f220000000200 */
[C---:B-1----:R-:W-:Y:S06]  /*12eb0*/  HMMA.16816.F32 R4, R108.reuse, R124, R4 ;  /* 0x0000007c6c04723c */ /* 0x042fec0000001804 */
[C---:B------:R-:W-:Y:S01]  /*12ec0*/  HMMA.16816.F32 R8, R108.reuse, R126, R8 ;  /* 0x0000007e6c08723c */ /* 0x040fe20000001808 */
[----:B------:R-:W1:Y:S05]  /*12ed0*/  LDSM.16.M88.4 R124, [R157+0x6800] ;  /* 0x006800009d7c783b */ /* 0x000e6a0000000200 */
[C---:B--2---:R-:W-:Y:S06]  /*12ee0*/  HMMA.16816.F32 R12, R108.reuse, R112, R12 ;  /* 0x000000706c0c723c */ /* 0x044fec000000180c */
[C---:B------:R-:W-:Y:S01]  /*12ef0*/  HMMA.16816.F32 R16, R108.reuse, R114, R16 ;  /* 0x000000726c10723c */ /* 0x040fe20000001810 */
[----:B------:R-:W-:Y:S05]  /*12f00*/  LDSM.16.M88.4 R112, [R157+0x7800] ;  /* 0x007800009d70783b */ /* 0x000fea0000000200 */
[C---:B-----5:R-:W-:Y:S06]  /*12f10*/  HMMA.16816.F32 R20, R108.reuse, R116, R20 ;  /* 0x000000746c14723c */ /* 0x060fec0000001814 */
[C---:B------:R-:W-:Y:S01]  /*12f20*/  HMMA.16816.F32 R24, R108.reuse, R118, R24 ;  /* 0x000000766c18723c */ /* 0x040fe20000001818 */
[----:B------:R-:W-:Y:S05]  /*12f30*/  LDSM.16.M88.4 R116, [R156+0x2000] ;  /* 0x002000009c74783b */ /* 0x000fea0000000200 */
[C---:B---3--:R-:W-:Y:S06]  /*12f40*/  HMMA.16816.F32 R28, R108.reuse, R120, R28 ;  /* 0x000000786c1c723c */ /* 0x048fec000000181c */
[----:B------:R-:W-:Y:S01]  /*12f50*/  HMMA.16816.F32 R32, R108, R122, R32 ;  /* 0x0000007a6c20723c */ /* 0x000fe20000001820 */
[----:B------:R-:W2:Y:S04]  /*12f60*/  LDSM.16.M88.4 R108, [R157+0x7000] ;  /* 0x007000009d6c783b */ /* 0x000ea80000000200 */
[----:B------:R-:W3:Y:S01]  /*12f70*/  LDSM.16.M88.4 R120, [R143] ;  /* 0x000000008f78783b */ /* 0x000ee20000000200 */
[C---:B----4-:R-:W-:Y:S06]  /*12f80*/  HMMA.16816.F32 R4, R104.reuse, R128, R4 ;  /* 0x000000806804723c */ /* 0x050fec0000001804 */
        /* <DEDUP_REMOVED lines=10> */
[----:B------:R-:W2:Y:S04]  /*13030*/  LDSM.16.M88.4 R104, [R140] ;  /* 0x000000008c68783b */ /* 0x000ea80000000200 */
        /* <DEDUP_REMOVED lines=12> */
[----:B------:R-:W-:Y:S04]  /*13100*/  LDSM.16.M88.4 R104, [R153+0x2000] ;  /* 0x002000009968783b */ /* 0x000fe80000000200 */
[----:B------:R-:W-:Y:S01]  /*13110*/  LDSM.16.M88.4 R116, [R144+0x2800] ;  /* 0x002800009074783b */ /* 0x000fe20000000200 */
        /* <DEDUP_REMOVED lines=8> */
[----:B------:R-:W4:Y:S01]  /*131a0*/  LDSM.16.M88.4 R128, [R144+0x3800] ;  /* 0x003800009080783b */ /* 0x000f220000000200 */
[----:B------:R-:W-:Y:S04]  /*131b0*/  DEPBAR.LE SB0, 0x0 ;  /* 0x000080000000791a */ /* 0x000fe80000000000 */
[C---:B-1----:R-:W-:Y:S01]  /*131c0*/  HMMA.16816.F32 R28, R108.reuse, R124, R28 ;  /* 0x0000007c6c1c723c */ /* 0x042fe2000000181c */
[----:B------:R-:W-:Y:S05]  /*131d0*/  BAR.SYNC.DEFER_BLOCKING 0x0 ;  /* 0x0000000000007b1d */ /* 0x000fea0000010000 */
[----:B------:R-:W-:Y:S06]  /*131e0*/  HMMA.16816.F32 R32, R108, R126, R32 ;  /* 0x0000007e6c20723c */ /* 0x000fec0000001820 */
        /* <DEDUP_REMOVED lines=10> */
[----:B------:R-:W-:Y:S11]  /*13290*/  @!P0 BRA `(.L_x_6925) ;  /* 0x0000000400548947 */ /* 0x000ff60003800000 */
        /* <DEDUP_REMOVED lines=36> */
[----:B------:R-:W1:Y:S01]  /*134e0*/  LDC.64 R102, c[0x0][0x248] ;  /* 0x00009200ff667b82 */ /* 0x000e620000000a00 */
        /* <DEDUP_REMOVED lines=28> */
.L_x_6926:
        /* <DEDUP_REMOVED lines=20> */
.L_x_6925:
        /* <DEDUP_REMOVED lines=148> */
[----:B------:R-:W-:Y:S01]  /*14130*/  FMUL.FTZ R16, R2, R88 ;  /* 0x0000005802107220 */ /* 0x000fe20000410000 */
[C---:B------:R-:W-:Y:S01]  /*14140*/  HMMA.16816.F32 R36, R96.reuse, R106, R36 ;  /* 0x0000006a6024723c */ /* 0x040fe20000001824 */
[----:B------:R-:W1:Y:S04]  /*14150*/  LDSM.16.MT88.4 R104, [R152+0xa000] ;  /* 0x00a000009868783b */ /* 0x000e680000004200 */
[----:B------:R-:W2:Y:S01]  /*14160*/  MUFU.EX2 R125, R125 ;  /* 0x0000007d007d7308 */ /* 0x000ea20000000800 */
[----:B------:R-:W-:Y:S01]  /*14170*/  ISETP.GT.AND P0, PT, R166, 0x1, PT ;  /* 0x00000001a600780c */ /* 0x000fe20003f04270 */
        /* <DEDUP_REMOVED lines=179> */
.L_x_6923:
[----:B------:R-:W1:Y:S01]  /*14cb0*/  SHFL.BFLY PT, R0, R173, 0x2, 0x1f ;  /* 0x0c401f00ad007f89 */ /* 0x000e6200000e0000 */
[----:B------:R-:W2:Y:S01]  /*14cc0*/  S2UR UR4, SR_CgaCtaId ;  /* 0x00000000000479c3 */ /* 0x000ea20000008800 */
[----:B------:R-:W-:Y:S01]  /*14cd0*/  MOV R5, 0x3f800000 ;  /* 0x3f80000000057802 */ /* 0x000fe20000000f00 */
[----:B------:R-:W-:Y:S01]  /*14ce0*/  UMOV UR5, 0x400 ;  /* 0x0000040000057882 */ /* 0x000fe20000000000 */
[----:B------:R-:W3:Y:S01]  /*14cf0*/  SHFL.BFLY PT, R2, R175, 0x2, 0x1f ;  /* 0x0c401f00af027f89 */ /* 0x000ee200000e0000 */
[----:B------:R-:W-:Y:S01]  /*14d00*/  MOV R6, 0x3f800000 ;  /* 0x3f80000000067802 */ /* 0x000fe20000000f00 */
[----:B-1----:R-:W-:Y:S01]  /*14d10*/  FADD.FTZ R7, R0, R173 ;  /* 0x000000ad00077221 */ /* 0x002fe20000010000 */
[----:B--2---:R-:W-:Y:S01]  /*14d20*/  ULEA UR4, UR4, UR5, 0x18 ;  /* 0x0000000504047291 */ /* 0x004fe2000f8ec03f */
[----:B------:R-:W1:Y:S01]  /*14d30*/  S2R R0, SR_TID.X ;  /* 0x0000000000007919 */ /* 0x000e620000002100 */
[----:B---3--:R-:W-:Y:S02]  /*14d40*/  FADD.FTZ R9, R2, R175 ;  /* 0x000000af02097221 */ /* 0x008fe40000010000 */
[----:B------:R-:W2:Y:S04]  /*14d50*/  SHFL.BFLY PT, R2, R7, 0x1, 0x1f ;  /* 0x0c201f0007027f89 */ /* 0x000ea800000e0000 */
[----:B------:R-:W3:Y:S01]  /*14d60*/  SHFL.BFLY PT, R4, R9, 0x1, 0x1f ;  /* 0x0c201f0009047f89 */ /* 0x000ee200000e0000 */
[----:B--2---:R-:W-:Y:S01]  /*14d70*/  FADD.FTZ R2, R7, R2 ;  /* 0x0000000207027221 */ /* 0x004fe20000010000 */
[----:B-1----:R-:W-:Y:S01]  /*14d80*/  SHF.R.S32.HI R7, RZ, 0x1f, R0 ;  /* 0x0000001fff077819 */ /* 0x002fe20000011400 */
[----:B---3--:R-:W-:-:S03]  /*14d90*/  FADD.FTZ R4, R9, R4 ;  /* 0x0000000409047221 */ /* 0x008fc60000010000 */
[----:B------:R-:W-:Y:S02]  /*14da0*/  FSETP.NE.FTZ.AND P3, PT, R2, RZ, PT ;  /* 0x000000ff0200720b */ /* 0x000fe40003f75000 */
[----:B------:R-:W-:Y:S02]  /*14db0*/  LEA.HI R8, R7, R0, RZ, 0x2 ;  /* 0x0000000007087211 */ /* 0x000fe400078f10ff */
[----:B------:R-:W-:Y:S02]  /*14dc0*/  FSETP.NE.FTZ.AND P4, PT, R4, RZ, PT ;  /* 0x000000ff0400720b */ /* 0x000fe40003f95000 */
[--C-:B------:R-:W-:Y:S02]  /*14dd0*/  SHF.R.S32.HI R10, RZ, 0x2, R8.reuse ;  /* 0x00000002ff0a7819 */ /* 0x100fe40000011408 */
[----:B------:R-:W-:Y:S02]  /*14de0*/  SHF.R.S32.HI R9, RZ, 0x1f, R8 ;  /* 0x0000001fff097819 */ /* 0x000fe40000011408 */
[----:B------:R-:W-:-:S02]  /*14df0*/  LOP3.LUT R11, R8, 0x3ffffffc, RZ, 0xc0, !PT ;  /* 0x3ffffffc080b7812 */ /* 0x000fc400078ec0ff */
[----:B------:R-:W-:Y:S01]  /*14e00*/  LEA.HI R9, R9, R10, RZ, 0x3 ;  /* 0x0000000a09097211 */ /* 0x000fe200078f18ff */
[----:B------:R-:W1:Y:S01]  /*14e10*/  @P3 MUFU.RCP R6, R2 ;  /* 0x0000000200063308 */ /* 0x000e620000001000 */
[-C--:B------:R-:W-:Y:S02]  /*14e20*/  IADD3 R11, -R11, R0.reuse, RZ ;  /* 0x000000000b0b7210 */ /* 0x080fe40007ffe1ff */
[----:B------:R-:W-:Y:S01]  /*14e30*/  LOP3.LUT R9, R9, 0xfffffff8, RZ, 0xc0, !PT ;  /* 0xfffffff809097812 */ /* 0x000fe200078ec0ff */
[----:B------:R-:W2:Y:S03]  /*14e40*/  @P4 LDC R25, c[0x0][0x2e8] ;  /* 0x0000ba00ff194b82 */ /* 0x000ea60000000800 */
[----:B------:R-:W-:Y:S01]  /*14e50*/  IADD3 R9, R10, -R9, RZ ;  /* 0x800000090a097210 */ /* 0x000fe20007ffe0ff */
[----:B------:R-:W3:Y:S01]  /*14e60*/  @P4 MUFU.RCP R5, R4 ;  /* 0x0000000400054308 */ /* 0x000ee20000001000 */
[----:B------:R-:W-:-:S02]  /*14e70*/  LEA.HI R10, R7, R0, RZ, 0x5 ;  /* 0x00000000070a7211 */ /* 0x000fc400078f28ff */
[C---:B------:R-:W-:Y:S02]  /*14e80*/  SHF.L.U32 R12, R9.reuse, 0x6, RZ ;  /* 0x00000006090c7819 */ /* 0x040fe400000006ff */
[----:B------:R-:W-:Y:S02]  /*14e90*/  SHF.R.S32.HI R8, RZ, 0x5, R10 ;  /* 0x00000005ff087819 */ /* 0x000fe4000001140a */
[----:B------:R-:W-:Y:S01]  /*14ea0*/  LOP3.LUT R12, R12, 0x1c0, RZ, 0xc0, !PT ;  /* 0x000001c00c0c7812 */ /* 0x000fe200078ec0ff */
[----:B------:R-:W4:Y:S01]  /*14eb0*/  @P4 MUFU.LG2 R4, R4 ;  /* 0x0000000400044308 */ /* 0x000f220000000c00 */
[----:B------:R-:W-:Y:S01]  /*14ec0*/  LOP3.LUT R13, R9, 0x1, RZ, 0xc0, !PT ;  /* 0x00000001090d7812 */ /* 0x000fe200078ec0ff */
[----:B-1----:R-:W-:Y:S01]  /*14ed0*/  FMUL.FTZ R99, R6, R99 ;  /* 0x0000006306637220 */ /* 0x002fe20000410000 */
[----:B------:R-:W-:Y:S01]  /*14ee0*/  LEA R11, R8, R11, 0x9 ;  /* 0x0000000b080b7211 */ /* 0x000fe200078e48ff */
[----:B------:R-:W-:Y:S01]  /*14ef0*/  FMUL.FTZ R98, R6, R98 ;  /* 0x0000006206627220 */ /* 0x000fe20000410000 */
[----:B------:R-:W-:Y:S01]  /*14f00*/  LEA.HI R12, R12, R12, RZ, 0x1d ;  /* 0x0000000c0c0c7211 */ /* 0x000fe200078fe8ff */
[C---:B------:R-:W-:Y:S01]  /*14f10*/  FMUL.FTZ R39, R6.reuse, R39 ;  /* 0x0000002706277220 */ /* 0x040fe20000410000 */
[----:B------:R-:W-:Y:S01]  /*14f20*/  ISETP.NE.U32.AND P0, PT, R13, 0x1, PT ;  /* 0x000000010d00780c */ /* 0x000fe20003f05070 */
[C---:B------:R-:W-:Y:S01]  /*14f30*/  FMUL.FTZ R38, R6.reuse, R38 ;  /* 0x0000002606267220 */ /* 0x040fe20000410000 */
[----:B------:R-:W-:Y:S01]  /*14f40*/  LEA R11, R11, R12, 0x1 ;  /* 0x0000000c0b0b7211 */ /* 0x000fe200078e08ff */
[----:B---3--:R-:W-:Y:S01]  /*14f50*/  FMUL.FTZ R96, R5, R96 ;  /* 0x0000006005607220 */ /* 0x008fe20000410000 */
[----:B------:R-:W-:Y:S01]  /*14f60*/  R2P PR, R9, 0x6 ;  /* 0x0000000609007804 */ /* 0x000fe20000000000 */
[C---:B------:R-:W-:Y:S01]  /*14f70*/  FMUL.FTZ R97, R5.reuse, R97 ;  /* 0x0000006105617220 */ /* 0x040fe20000410000 */
[----:B------:R-:W-:Y:S01]  /*14f80*/  MOV R9, 0x20 ;  /* 0x0000002000097802 */ /* 0x000fe20000000f00 */
[----:B------:R-:W-:Y:S01]  /*14f90*/  FMUL.FTZ R36, R5, R36 ;  /* 0x0000002405247220 */ /* 0x000fe20000410000 */
[----:B------:R-:W-:Y:S01]  /*14fa0*/  LEA R11, R11, UR4, 0x1 ;  /* 0x000000040b0b7c11 */ /* 0x000fe2000f8e08ff */
[----:B------:R-:W-:Y:S01]  /*14fb0*/  FMUL.FTZ R37, R5, R37 ;  /* 0x0000002505257220 */ /* 0x000fe20000410000 */
[----:B------:R-:W-:Y:S01]  /*14fc0*/  SEL R12, R9, 0xffffffe0, !P1 ;  /* 0xffffffe0090c7807 */ /* 0x000fe20004800000 */
[C---:B------:R-:W-:Y:S01]  /*14fd0*/  FMUL.FTZ R40, R5.reuse, R40 ;  /* 0x0000002805287220 */ /* 0x040fe20000410000 */
[----:B------:R-:W-:Y:S01]  /*14fe0*/  MOV R9, 0x40 ;  /* 0x0000004000097802 */ /* 0x000fe20000000f00 */
[C---:B------:R-:W-:Y:S01]  /*14ff0*/  FMUL.FTZ R41, R5.reuse, R41 ;  /* 0x0000002905297220 */ /* 0x040fe20000410000 */
[C---:B------:R-:W-:Y:S01]  /*15000*/  FMUL.FTZ R43, R6.reuse, R43 ;  /* 0x0000002b062b7220 */ /* 0x040fe20000410000 */
[C---:B------:R-:W-:Y:S01]  /*15010*/  FMUL.FTZ R42, R6.reuse, R42 ;  /* 0x0000002a062a7220 */ /* 0x040fe20000410000 */
[C---:B------:R-:W-:Y:S01]  /*15020*/  FMUL.FTZ R44, R5.reuse, R44 ;  /* 0x0000002c052c7220 */ /* 0x040fe20000410000 */
[----:B------:R-:W-:Y:S01]  /*15030*/  FMUL.FTZ R45, R5, R45 ;  /* 0x0000002d052d7220 */ /* 0x000fe20000410000 */
        /* <DEDUP_REMOVED lines=9> */
[----:B------:R-:W-:Y:S01]  /*150d0*/  FMUL.FTZ R53, R5, R53 ;  /* 0x0000003505357220 */ /* 0x000fe20000410000 */
[C---:B------:R-:W-:Y:S01]  /*150e0*/  FMUL.FTZ R55, R6.reuse, R55 ;  /* 0x0000003706377220 */ /* 0x040fe20000410000 */
[C---:B------:R-:W-:Y:S01]  /*150f0*/  FMUL.FTZ R54, R6.reuse, R54 ;  /* 0x0000003606367220 */ /* 0x040fe20000410000 */
        /* <DEDUP_REMOVED lines=82> */
[----:B------:R-:W3:Y:S01]  /*15620*/  @P3 MUFU.LG2 R2, R2 ;  /* 0x0000000200023308 */ /* 0x000ee20000000c00 */
[----:B------:R-:W-:Y:S01]  /*15630*/  F2FP.F16.F32.PACK_AB R94, R95, R94 ;  /* 0x0000005e5f5e723e */ /* 0x000fe200000000ff */
[----:B------:R-:W-:Y:S01]  /*15640*/  STS [R19+0x400], R54 ;  /* 0x0004003613007388 */ /* 0x000fe20000000800 */
[----:B------:R-:W-:Y:S01]  /*15650*/  F2FP.F16.F32.PACK_AB R76, R77, R76 ;  /* 0x0000004c4d4c723e */ /* 0x000fe200000000ff */
[----:B------:R-:W-:Y:S01]  /*15660*/  ULDC.U8 UR4, c[0x0][0x3d8] ;  /* 0x0000f60000047ab9 */ /* 0x000fe20000000000 */
        /* <DEDUP_REMOVED lines=17> */
[----:B------:R-:W-:Y:S04]  /*15780*/  STS [R15+0x2400], R74 ;  /* 0x0024004a0f007388 */ /* 0x000fe80000000800 */
[----:B------:R-:W-:Y:S04]  /*15790*/  STS [R9+0x2000], R92 ;  /* 0x0020005c09007388 */ /* 0x000fe80000000800 */
[----:B------:R2:W-:Y:S01]  /*157a0*/  STS [R9+0x2400], R94 ;  /* 0x0024005e09007388 */ /* 0x0005e20000000800 */
[----:B-----5:R-:W-:-:S03]  /*157b0*/  MOV R11, 0x7f800000 ;  /* 0x7f800000000b7802 */ /* 0x020fc60000000f00 */
[----:B------:R2:W-:Y:S04]  /*157c0*/  STS [R17+0x2000], R76 ;  /* 0x0020004c11007388 */ /* 0x0005e80000000800 */
[----:B------:R2:W-:Y:S01]  /*157d0*/  STS [R17+0x2400], R78 ;  /* 0x0024004e11007388 */ /* 0x0005e20000000800 */
[----:B----4-:R-:W-:Y:S01]  /*157e0*/  @P4 FMUL.FTZ R13, R4, 0.69314718246459960938 ;  /* 0x3f317218040d4820 */ /* 0x010fe20000410000 */
[----:B---3--:R-:W-:Y:S02]  /*157f0*/  @P3 FMUL.FTZ R4, R2, 0.69314718246459960938 ;  /* 0x3f31721802043820 */ /* 0x008fe40000410000 */
[----:B------:R3:W-:Y:S02]  /*15800*/  STS [R19+0x2000], R80 ;  /* 0x0020005013007388 */ /* 0x0007e40000000800 */
[----:B-1----:R-:W-:-:S02]  /*15810*/  @P3 FFMA.FTZ R11, R3, R12, R4 ;  /* 0x0000000c030b3223 */ /* 0x002fc40000010004 */
[----:B------:R3:W-:Y:S04]  /*15820*/  STS [R19+0x2400], R82 ;  /* 0x0024005213007388 */ /* 0x0007e80000000800 */
[----:B------:R3:W-:Y:S04]  /*15830*/  STS [R21+0x2000], R88 ;  /* 0x0020005815007388 */ /* 0x0007e80000000800 */
[----:B------:R3:W-:Y:S01]  /*15840*/  STS [R21+0x2400], R90 ;  /* 0x0024005a15007388 */ /* 0x0007e20000000800 */
[----:B--2---:R-:W-:Y:S01]  /*15850*/  MOV R9, 0x7f800000 ;  /* 0x7f80000000097802 */ /* 0x004fe20000000f00 */
[----:B------:R-:W-:-:S02]  /*15860*/  @P4 FFMA.FTZ R9, R100, R25, R13 ;  /* 0x0000001964094223 */ /* 0x000fc4000001000d */
[----:B------:R3:W-:Y:S04]  /*15870*/  STS [R23+0x2000], R5 ;  /* 0x0020000517007388 */ /* 0x0007e80000000800 */
[----:B------:R3:W-:Y:S01]  /*15880*/  STS [R23+0x2400], R6 ;  /* 0x0024000617007388 */ /* 0x0007e20000000800 */
[----:B------:R-:W-:Y:S05]  /*15890*/  @!P0 BRA `(.L_x_6928) ;  /* 0x0000000000248947 */ /* 0x000fea0003800000 */
[----:B------:R-:W3:Y:S01]  /*158a0*/  S2R R17, SR_CTAID.Y ;  /* 0x0000000000117919 */ /* 0x000ee20000002600 */
[----:B------:R-:W3:Y:S01]  /*158b0*/  LDC R2, c[0x0][0x2c4] ;  /* 0x0000b100ff027b82 */ /* 0x000ee20000000800 */
[----:B------:R-:W-:Y:S01]  /*158c0*/  ISETP.NE.AND P0, PT, R160, -0x1, PT ;  /* 0xffffffffa000780c */ /* 0x000fe20003f05270 */
[----:B------:R-:W1:Y:S06]  /*158d0*/  S2R R26, SR_CTAID.Z ;  /* 0x00000000001a7919 */ /* 0x000e6c0000002700 */
[----:B------:R-:W1:Y:S01]  /*158e0*/  LDC R3, c[0x0][0x2e4] ;  /* 0x0000b900ff037b82 */ /* 0x000e620000000800 */
[----:B---3--:R-:W-:-:S05]  /*158f0*/  IMAD R5, R17, R2, RZ ;  /* 0x0000000211057224 */ /* 0x008fca00078e02ff */
[----:B------:R-:W-:-:S05]  /*15900*/  SEL R2, R5, R160, !P0 ;  /* 0x000000a005027207 */ /* 0x000fca0004000000 */
[----:B-1----:R-:W-:Y:S01]  /*15910*/  IMAD R2, R26, R3, R2 ;  /* 0x000000031a027224 */ /* 0x002fe200078e0202 */
[----:B------:R-:W-:Y:S06]  /*15920*/  BRA `(.L_x_6929) ;  /* 0x0000000000187947 */ /* 0x000fec0003800000 */
.L_x_6928:
[----:B------:R-:W1:Y:S01]  /*15930*/  S2R R26, SR_CTAID.Z ;  /* 0x00000000001a7919 */ /* 0x000e620000002700 */
[----:B------:R-:W1:Y:S01]  /*15940*/  LDC R3, c[0x0][0x270] ;  /* 0x00009c00ff037b82 */ /* 0x000e620000000800 */
[----:B------:R-:W1:Y:S07]  /*15950*/  S2R R17, SR_CTAID.Y ;  /* 0x0000000000117919 */ /* 0x000e6e0000002600 */
[----:B------:R-:W2:Y:S01]  /*15960*/  LDC R2, c[0x0][0x2c4] ;  /* 0x0000b100ff027b82 */ /* 0x000ea20000000800 */
[----:B-1----:R-:W-:-:S04]  /*15970*/  IMAD R3, R17, R3, R26 ;  /* 0x0000000311037224 */ /* 0x002fc800078e021a */
[----:B--2---:R-:W-:-:S07]  /*15980*/  IMAD R2, R3, R2, RZ ;  /* 0x0000000203027224 */ /* 0x004fce00078e02ff */
.L_x_6929:
[----:B---3--:R-:W-:Y:S01]  /*15990*/  LOP3.LUT R5, R10, 0xffffffe0, RZ, 0xc0, !PT ;  /* 0xffffffe00a057812 */ /* 0x008fe200078ec0ff */
        /* <DEDUP_REMOVED lines=12> */
[----:B------:R-:W-:Y:S01]  /*15a60*/  VIADD R4, R170, 0x8 ;  /* 0x00000008aa047836 */ /* 0x000fe20000000000 */
[----:B------:R-:W-:Y:S01]  /*15a70*/  ULDC.64 UR4, c[0x0][0x2b0] ;  /* 0x0000ac0000047ab9 */ /* 0x000fe20000000a00 */
[C---:B--2---:R-:W-:Y:S02]  /*15a80*/  IMAD R13, R3.reuse, 0x40, R2 ;  /* 0x00000040030d7824 */ /* 0x044fe400078e0202 */
        /* <DEDUP_REMOVED lines=10> */
.L_x_6931:
[----:B------:R-:W-:Y:S05]  /*15b30*/  BSYNC B0 ;  /* 0x0000000000007941 */ /* 0x000fea0003800000 */
.L_x_6930:
[----:B------:R-:W3:Y:S01]  /*15b40*/  S2UR UR5, SR_CTAID.X ;  /* 0x00000000000579c3 */ /* 0x000ee20000002500 */
[----:B-12---:R-:W-:Y:S01]  /*15b50*/  SHF.R.S32.HI R9, RZ, 0x1f, R6 ;  /* 0x0000001fff097819 */ /* 0x006fe20000011406 */
[----:B------:R1:W2:Y:S01]  /*15b60*/  LDS.128 R12, [R161+0x3800] ;  /* 0x00380000a10c7984 */ /* 0x0002a20000000c00 */
[----:B------:R-:W-:Y:S01]  /*15b70*/  LEA.HI R7, R7, R0, RZ, 0x3 ;  /* 0x0000000007077211 */ /* 0x000fe200078f18ff */
[----:B------:R-:W-:Y:S01]  /*15b80*/  BSSY B0, `(.L_x_6932) ;  /* 0x0000036000007945 */ /* 0x000fe20003800000 */
[----:B------:R-:W-:Y:S02]  /*15b90*/  LEA.HI R6, R9, R6, RZ, 0x3 ;  /* 0x0000000609067211 */ /* 0x000fe400078f18ff */
[----:B------:R-:W-:Y:S01]  /*15ba0*/  LOP3.LUT R7, R7, 0xfffffff8, RZ, 0xc0, !PT ;  /* 0xfffffff807077812 */ /* 0x000fe200078ec0ff */
[----:B------:R-:W4:Y:S01]  /*15bb0*/  LDC.64 R2, c[0x0][0x290] ;  /* 0x0000a400ff027b82 */ /* 0x000f220000000a00 */
[----:B------:R-:W-:Y:S01]  /*15bc0*/  SHF.R.S32.HI R6, RZ, 0x3, R6 ;  /* 0x00000003ff067819 */ /* 0x000fe20000011406 */
[----:B------:R1:W1:Y:S01]  /*15bd0*/  LDS.128 R8, [R161+0x1800] ;  /* 0x00180000a1087984 */ /* 0x0002620000000c00 */
[----:B------:R-:W-:Y:S01]  /*15be0*/  SHF.R.S32.HI R19, RZ, 0x1f, R17 ;  /* 0x0000001fff137819 */ /* 0x000fe20000011411 */
[----:B------:R-:W-:Y:S01]  /*15bf0*/  IMAD.IADD R7, R0, 0x1, -R7 ;  /* 0x0000000100077824 */ /* 0x000fe200078e0a07 */
[----:B------:R-:W-:Y:S01]  /*15c00*/  ISETP.NE.AND P0, PT, R160, -0x1, PT ;  /* 0xffffffffa000780c */ /* 0x000fe20003f05270 */
[----:B------:R-:W-:-:S02]  /*15c10*/  VIADD R0, R6, 0x10 ;  /* 0x0000001006007836 */ /* 0x000fc40000000000 */
[----:B------:R-:W5:Y:S01]  /*15c20*/  LDC.64 R4, c[0x0][0x298] ;  /* 0x0000a600ff047b82 */ /* 0x000f620000000a00 */
[----:B------:R-:W-:Y:S01]  /*15c30*/  IMAD.SHL.U32 R18, R7, 0x8, RZ ;  /* 0x0000000807127824 */ /* 0x000fe200078e00ff */
[----:B---3--:R-:W-:-:S04]  /*15c40*/  USHF.L.U32 UR5, UR5, 0x6, URZ ;  /* 0x0000000605057899 */ /* 0x008fc8000800063f */
[----:B------:R-:W-:Y:S02]  /*15c50*/  USHF.R.S32.HI UR4, URZ, 0x1f, UR5 ;  /* 0x0000001f3f047899 */ /* 0x000fe40008011405 */
[----:B------:R-:W-:-:S05]  /*15c60*/  VIADD R159, R159, -UR5 ;  /* 0x800000059f9f7c36 */ /* 0x000fca0008000000 */
[----:B------:R-:W-:Y:S01]  /*15c70*/  ISETP.GE.AND P3, PT, R0, R159, PT ;  /* 0x0000009f0000720c */ /* 0x000fe20003f66270 */
[----:B----4-:R-:W-:Y:S01]  /*15c80*/  IMAD R0, R19, R2, RZ ;  /* 0x0000000213007224 */ /* 0x010fe200078e02ff */
[----:B------:R-:W-:-:S03]  /*15c90*/  SHF.R.S32.HI R19, RZ, 0x1f, R18 ;  /* 0x0000001fff137819 */ /* 0x000fc60000011412 */
[----:B------:R-:W-:Y:S02]  /*15ca0*/  IMAD R0, R17, R3, R0 ;  /* 0x0000000311007224 */ /* 0x000fe400078e0200 */
[----:B-----5:R-:W-:-:S04]  /*15cb0*/  IMAD.WIDE.U32 R20, R160, R4, RZ ;  /* 0x00000004a0147225 */ /* 0x020fc800078e00ff */
[----:B------:R-:W-:-:S04]  /*15cc0*/  IMAD.WIDE.U32 R16, R17, R2, RZ ;  /* 0x0000000211107225 */ /* 0x000fc800078e00ff */
[----:B------:R-:W-:Y:S01]  /*15cd0*/  IMAD.WIDE.U32 R18, R4, UR5, R18 ;  /* 0x0000000504127c25 */ /* 0x000fe2000f8e0012 */
[----:B------:R-:W-:-:S03]  /*15ce0*/  SEL R20, R16, R20, !P0 ;  /* 0x0000001410147207 */ /* 0x000fc60004000000 */
[----:B------:R-:W-:Y:S02]  /*15cf0*/  IMAD R2, R4, UR4, RZ ;  /* 0x0000000404027c24 */ /* 0x000fe4000f8e02ff */
[----:B------:R-:W-:Y:S01]  /*15d00*/  IMAD R160, R160, R5, R21 ;  /* 0x00000005a0a07224 */ /* 0x000fe200078e0215 */
[----:B------:R-:W-:Y:S01]  /*15d10*/  @!P0 IADD3 R160, R17, R0, RZ ;  /* 0x0000000011a08210 */ /* 0x000fe20007ffe0ff */
[----:B------:R-:W-:Y:S01]  /*15d20*/  IMAD R3, R5, UR5, R2 ;  /* 0x0000000505037c24 */ /* 0x000fe2000f8e0202 */
[----:B------:R-:W-:Y:S01]  /*15d30*/  SHF.R.S32.HI R0, RZ, 0x1f, R26 ;  /* 0x0000001fff007819 */ /* 0x000fe2000001141a */
[----:B------:R-:W-:Y:S01]  /*15d40*/  ULDC.64 UR4, c[0x0][0x2a0] ;  /* 0x0000a80000047ab9 */ /* 0x000fe20000000a00 */
[----:B------:R-:W-:Y:S01]  /*15d50*/  IADD3 R20, P0, R20, R18, RZ ;  /* 0x0000001214147210 */ /* 0x000fe20007f1e0ff */
[----:B------:R-:W-:Y:S02]  /*15d60*/  VIADD R16, R6, 0x20 ;  /* 0x0000002006107836 */ /* 0x000fe40000000000 */
[----:B------:R-:W-:Y:S01]  /*15d70*/  IMAD R29, R0, UR4, RZ ;  /* 0x00000004001d7c24 */ /* 0x000fe2000f8e02ff */
[----:B------:R-:W-:Y:S01]  /*15d80*/  IADD3.X R21, R160, R3, R19, P0, !PT ;  /* 0x00000003a0157210 */ /* 0x000fe200007fe413 */
[----:B------:R-:W-:Y:S01]  /*15d90*/  VIADD R2, R6, 0x30 ;  /* 0x0000003006027836 */ /* 0x000fe20000000000 */
[-C--:B------:R-:W-:Y:S01]  /*15da0*/  ISETP.GE.AND P2, PT, R16, R159.reuse, PT ;  /* 0x0000009f1000720c */ /* 0x080fe20003f46270 */
[C---:B------:R-:W-:Y:S01]  /*15db0*/  IMAD R29, R26.reuse, UR5, R29 ;  /* 0x000000051a1d7c24 */ /* 0x040fe2000f8e021d */
[----:B------:R3:W4:Y:S01]  /*15dc0*/  LDS.128 R16, [R161+0x2000] ;  /* 0x00200000a1107984 */ /* 0x0007220000000c00 */
[----:B------:R-:W-:Y:S01]  /*15dd0*/  IMAD.WIDE.U32 R26, R26, UR4, R20 ;  /* 0x000000041a1a7c25 */ /* 0x000fe2000f8e0014 */
[----:B------:R-:W-:-:S02]  /*15de0*/  ISETP.GE.AND P0, PT, R6, R159, PT ;  /* 0x0000009f0600720c */ /* 0x000fc40003f06270 */
[----:B------:R3:W1:Y:S01]  /*15df0*/  LDS.128 R20, [R161] ;  /* 0x00000000a1147984 */ /* 0x0006620000000c00 */
[----:B------:R-:W-:Y:S02]  /*15e00*/  ISETP.GE.AND P1, PT, R2, R159, PT ;  /* 0x0000009f0200720c */ /* 0x000fe40003f26270 */
[----:B------:R-:W-:Y:S02]  /*15e10*/  SHF.R.S32.HI R3, RZ, 0x1f, R6 ;  /* 0x0000001fff037819 */ /* 0x000fe40000011406 */
[----:B------:R-:W-:-:S06]  /*15e20*/  IADD3 R29, R29, R27, RZ ;  /* 0x0000001b1d1d7210 */ /* 0x000fcc0007ffe0ff */
[----:B--2---:R-:W-:Y:S05]  /*15e30*/  @P0 BRA `(.L_x_6933) ;  /* 0x0000000000280947 */ /* 0x004fea0003800000 */
        /* <DEDUP_REMOVED lines=8> */
[----:B-1----:R2:W-:Y:S04]  /*15ec0*/  STG.E.128 desc[UR6][R30.64], R20 ;  /* 0x000000141e007986 */ /* 0x0025e8000c101d06 */
[----:B----4-:R2:W-:Y:S02]  /*15ed0*/  STG.E.128 desc[UR6][R30.64+0x80], R16 ;  /* 0x000080101e007986 */ /* 0x0105e4000c101d06 */
.L_x_6933:
[----:B------:R-:W-:Y:S05]  /*15ee0*/  BSYNC B0 ;  /* 0x0000000000007941 */ /* 0x000fea0003800000 */
.L_x_6932:
[----:B-12---:R1:W2:Y:S01]  /*15ef0*/  LDS.128 R20, [R161+0x800] ;  /* 0x00080000a1147984 */ /* 0x0062a20000000c00 */
        /* <DEDUP_REMOVED lines=14> */
[----:B--2---:R2:W-:Y:S04]  /*15fe0*/  STG.E.128 desc[UR6][R30.64], R20 ;  /* 0x000000141e007986 */ /* 0x0045e8000c101d06 */
[----:B----4-:R2:W-:Y:S02]  /*15ff0*/  STG.E.128 desc[UR6][R30.64+0x80], R16 ;  /* 0x000080101e007986 */ /* 0x0105e4000c101d06 */
.L_x_6935:
[----:B------:R-:W-:Y:S05]  /*16000*/  BSYNC B0 ;  /* 0x0000000000007941 */ /* 0x000fea0003800000 */
.L_x_6934:
[----:B--2-4-:R2:W4:Y:S01]  /*16010*/  LDS.128 R16, [R161+0x1000] ;  /* 0x00100000a1107984 */ /* 0x0145220000000c00 */
        /* <DEDUP_REMOVED lines=16> */
.L_x_6937:
[----:B------:R-:W-:Y:S05]  /*16120*/  BSYNC B0 ;  /* 0x0000000000007941 */ /* 0x000fea0003800000 */
.L_x_6936:
        /* <DEDUP_REMOVED lines=15> */
.L_x_6938:
        /* <DEDUP_REMOVED lines=14> */
.L_x_8420:


//--------------------- .text._ZN5flash24flash_fwd_splitkv_kernelI23Flash_fwd_kernel_traitsILi128ELi64ELi64ELi4ELb0ELb0EN7cutlass6half_tE19Flash_kernel_traitsILi128ELi64ELi64ELi4ES3_EELb1ELb0ELb0ELb0ELb1ELb1ELb0ELb1EEEvNS_16Flash_fwd_paramsE --------------------------
	.section	.text._ZN5flash24flash_fwd_splitkv_kernelI23Flash_fwd_kernel_traitsILi128ELi64ELi64ELi4ELb0ELb0EN7cutlass6half_tE19Flash_kernel_traitsILi128ELi64ELi64ELi4ES3_EELb1ELb0ELb0ELb0ELb1ELb1ELb0ELb1EEEvNS_16Flash_fwd_paramsE,"ax",@progbits
	.align	128
        .global         _ZN5flash24flash_fwd_splitkv_kernelI23Flash_fwd_kernel_traitsILi128ELi64ELi64ELi4ELb0ELb0EN7cutlass6half_tE19Flash_kernel_traitsILi128ELi64ELi64ELi4ES3_EELb1ELb0ELb0ELb0ELb1ELb1ELb0ELb1EEEvNS_16Flash_fwd_paramsE
        .type           _ZN5flash24flash_fwd_splitkv_kernelI23Flash_fwd_kernel_traitsILi128ELi64ELi64ELi4ELb0ELb0EN7cutlass6half_tE19Flash_kernel_traitsILi128ELi64ELi64ELi4ES3_EELb1ELb0ELb0ELb0ELb1ELb1ELb0ELb1EEEvNS_16Flash_fwd_paramsE,@function
        .size           _ZN5flash24flash_fwd_splitkv_kernelI23Flash_fwd_kernel_traitsILi128ELi64ELi64ELi4ELb0ELb0EN7cutlass6half_tE19Flash_kernel_traitsILi128ELi64ELi64ELi4ES3_EELb1ELb0ELb0ELb0ELb1ELb1ELb0ELb1EEEvNS_16Flash_fwd_paramsE,(.L_x_8421 - _ZN5flash24flash_fwd_splitkv_kernelI23Flash_fwd_kernel_traitsILi128ELi64ELi64ELi4ELb0ELb0EN7cutlass6half_tE19Flash_kernel_traitsILi128ELi64ELi64ELi4ES3_EELb1ELb0ELb0ELb0ELb1ELb1ELb0ELb1EEEvNS_16Flash_fwd_paramsE)
        .other          _ZN5flash24flash_fwd_splitkv_kernelI23Flash_fwd_kernel_traitsILi128ELi64ELi64ELi4ELb0ELb0EN7cutlass6half_tE19Flash_kernel_traitsILi128ELi64ELi64ELi4ES3_EELb1ELb0ELb0ELb0ELb1ELb1ELb0ELb1EEEvNS_16Flash_fwd_paramsE,@"STO_CUDA_ENTRY STV_DEFAULT"
_ZN5flash24flash_fwd_splitkv_kernelI23Flash_fwd_kernel_traitsILi128ELi64ELi64ELi4ELb0ELb0EN7cutlass6half_tE19Flash_kernel_traitsILi128ELi64ELi64ELi4ES3_EELb1ELb0ELb0ELb0ELb1ELb1ELb0ELb1EEEvNS_16Flash_fwd_paramsE:
.text._ZN5flash24flash_fwd_splitkv_kernelI23Flash_fwd_kernel_traitsILi128ELi64ELi64ELi4ELb0ELb0EN7cutlass6half_tE19Flash_kernel_traitsILi128ELi64ELi64ELi4ES3_EELb1ELb0ELb0ELb0ELb1ELb1ELb0ELb1EEEvNS_16Flash_fwd_paramsE:
        /* <DEDUP_REMOVED lines=41> */
.L_x_6939:
[----:B------:R-:W1:Y:S02]  /*0290*/  LDC R7, c[0x0][0x2c8] ;  /* 0x0000b200ff077b82 */ /* 0x000e640000000800 */
.L_x_6940:
        /* <DEDUP_REMOVED lines=91> */
.L_x_6943:
[----:B------:R-:W-:Y:S05]  /*0850*/  BSYNC B0 ;  /* 0x0000000000007941 */ /* 0x000fea0003800000 */
.L_x_6942:
        /* <DEDUP_REMOVED lines=17> */
.L_x_6945:
[----:B------:R-:W-:Y:S05]  /*0970*/  BSYNC B0 ;  /* 0x0000000000007941 */ /* 0x000fea0003800000 */
.L_x_6944:
        /* <DEDUP_REMOVED lines=16> */
.L_x_6947:
[----:B------:R-:W-:Y:S05]  /*0a80*/  BSYNC B0 ;  /* 0x0000000000007941 */ /* 0x000fea0003800000 */
.L_x_6946:
        /* <DEDUP_REMOVED lines=14> */
.L_x_6949:
[----:B------:R-:W-:Y:S05]  /*0b70*/  BSYNC B0 ;  /* 0x0000000000007941 */ /* 0x000fea0003800000 */
.L_x_6948:
        /* <DEDUP_REMOVED lines=15> */
.L_x_6941:
        /* <DEDUP_REMOVED lines=22> */
.L_x_6950:
        /* <DEDUP_REMOVED lines=82> */
.L_x_6951:
        /* <DEDUP_REMOVED lines=49> */
.L_x_6953:
        /* <DEDUP_REMOVED lines=33> */
.L_x_6952:
        /* <DEDUP_REMOVED lines=221> */
.L_x_6992:
        /* <DEDUP_REMOVED lines=157> */
.L_x_6958:
[----:B------:R-:W-:Y:S05]  /*2fb0*/  BSYNC B0 ;  /* 0x0000000000007941 */ /* 0x000fea0003800000 */
.L_x_6957:
        /* <DEDUP_REMOVED lines=110> */
.L_x_6960:
[----:B------:R-:W-:Y:S05]  /*36a0*/  BSYNC B0 ;  /* 0x0000000000007941 */ /* 0x000fea0003800000 */
.L_x_6959:
        /* <DEDUP_REMOVED lines=114> */
.L_x_6962:
[----:B------:R-:W-:Y:S05]  /*3dd0*/  BSYNC B0 ;  /* 0x0000000000007941 */ /* 0x000fea0003800000 */
.L_x_6961:
        /* <DEDUP_REMOVED lines=118> */
.L_x_6964:
[----:B------:R-:W-:Y:S05]  /*4540*/  BSYNC B0 ;  /* 0x0000000000007941 */ /* 0x000fea0003800000 */
.L_x_6963:
[C---:B------:R-:W-:Y:S01]  /*4550*/  LEA R46, P1, R49.reuse, R46, 0x1 ;  /* 0x0000002e312e7211 */ /* 0x040fe200078208ff */
[----:B------:R-:W-:Y:S01]  /*4560*/  IMAD.MOV.U32 R8, RZ, RZ, R10 ;  /* 0x000000ffff087224 */ /* 0x000fe200078e000a */
[----:B------:R-:W-:Y:S02]  /*4570*/  UMOV UR4, UR21 ;  /* 0x0000001500047c82 */ /* 0x000fe40008000000 */
[C---:B------:R-:W-:Y:S02]  /*4580*/  LEA.HI.X.SX32 R47, R49.reuse, R47, 0x1, P1 ;  /* 0x0000002f312f7211 */ /* 0x040fe400008f0eff */
[C---:B------:R-:W-:Y:S04]  /*4590*/  LEA R10, P0, R49.reuse, R8, 0x1 ;  /* 0x00000008310a7211 */ /* 0x040fe800078008ff */
[----:B------:R-:W-:Y:S01]  /*45a0*/  LEA.HI.X.SX32 R9, R49, R9, 0x1, P0 ;  /* 0x0000000931097211 */ /* 0x000fe200000f0eff */
[----:B------:R-:W-:Y:S08]  /*45b0*/  BRA `(.L_x_6965) ;  /* 0x0000003000e87947 */ /* 0x000ff00003800000 */
.L_x_6956:
        /* <DEDUP_REMOVED lines=91> */
.L_x_6969:
[----:B------:R-:W-:Y:S05]  /*4b70*/  BSYNC B0 ;  /* 0x0000000000007941 */ /* 0x000fea0003800000 */
.L_x_6968:
        /* <DEDUP_REMOVED lines=91> */
.L_x_6971:
[----:B------:R-:W-:Y:S05]  /*5130*/  BSYNC B0 ;  /* 0x0000000000007941 */ /* 0x000fea0003800000 */
.L_x_6970:
[----:B-----5:R4:W-:Y:S02]  /*5140*/  STG.E.128 desc[UR6][R84.64+0x80], R36 ;  /* 0x0000802454007986 */ /* 0x0209e4000c101d06 */
.L_x_6967:
[----:B------:R-:W-:Y:S05]  /*5150*/  BSYNC B1 ;  /* 0x0000000000017941 */ /* 0x000fea0003800000 */
.L_x_6966:
        /* <DEDUP_REMOVED lines=98> */
.L_x_6975:
[----:B------:R-:W-:Y:S05]  /*5780*/  BSYNC B0 ;  /* 0x0000000000007941 */ /* 0x000fea0003800000 */
.L_x_6974:
        /* <DEDUP_REMOVED lines=95> */
.L_x_6977:
[----:B------:R-:W-:Y:S05]  /*5d80*/  BSYNC B0 ;  /* 0x0000000000007941 */ /* 0x000fea0003800000 */
.L_x_6976:
[----:B-----5:R1:W-:Y:S02]  /*5d90*/  STG.E.128 desc[UR6][R140.64+0x80], R32 ;  /* 0x000080208c007986 */ /* 0x0203e4000c101d06 */
.L_x_6973:
[----:B------:R-:W-:Y:S05]  /*5da0*/  BSYNC B1 ;  /* 0x0000000000017941 */ /* 0x000fea0003800000 */
.L_x_6972:
        /* <DEDUP_REMOVED lines=100> */
.L_x_6981:
[----:B------:R-:W-:Y:S05]  /*63f0*/  BSYNC B0 ;  /* 0x0000000000007941 */ /* 0x000fea0003800000 */
.L_x_6980:
        /* <DEDUP_REMOVED lines=95> */
.L_x_6983:
[----:B------:R-:W-:Y:S05]  /*69f0*/  BSYNC B0 ;  /* 0x0000000000007941 */ /* 0x000fea0003800000 */
.L_x_6982:
[----:B-----5:R2:W-:Y:S02]  /*6a00*/  STG.E.128 desc[UR6][R142.64], R32 ;  /* 0x000000208e007986 */ /* 0x0205e4000c101d06 */
.L_x_6979:
[----:B------:R-:W-:Y:S05]  /*6a10*/  BSYNC B1 ;  /* 0x0000000000017941 */ /* 0x000fea0003800000 */
.L_x_6978:
        /* <DEDUP_REMOVED lines=104> */
.L_x_6987:
[----:B------:R-:W-:Y:S05]  /*70a0*/  BSYNC B0 ;  /* 0x0000000000007941 */ /* 0x000fea0003800000 */
.L_x_6986:
        /* <DEDUP_REMOVED lines=95> */
.L_x_6989:
[----:B------:R-:W-:Y:S05]  /*76a0*/  BSYNC B0 ;  /* 0x0000000000007941 */ /* 0x000fea0003800000 */
.L_x_6988:
[----:B-----5:R2:W-:Y:S02]  /*76b0*/  STG.E.128 desc[UR6][R142.64], R32 ;  /* 0x000000208e007986 */ /* 0x0205e4000c101d06 */
.L_x_6985:
[----:B------:R-:W-:Y:S05]  /*76c0*/  BSYNC B1 ;  /* 0x0000000000017941 */ /* 0x000fea0003800000 */
.L_x_6984:
        /* <DEDUP_REMOVED lines=8> */
.L_x_6955:
        /* <DEDUP_REMOVED lines=33> */
.L_x_6965:
        /* <DEDUP_REMOVED lines=81> */
.L_x_6990:
        /* <DEDUP_REMOVED lines=10> */
.L_x_6991:
[----:B------:R-:W-:Y:S04]  /*7f10*/  IADD3 R11, R11, -0x1, RZ ;  /* 0xffffffff0b0b7810 */ /* 0x000fe80007ffe0ff */
[----:B------:R-:W-:Y:S11]  /*7f20*/  ISETP.GT.AND P0, PT, R11, R65, PT ;  /* 0x000000410b00720c */ /* 0x000ff60003f04270 */
[----:B------:R-:W-:Y:S02]  /*7f30*/  @!UPT UIADD3 URZ, URZ, URZ, URZ ;  /* 0x0000003f3f3ff290 */ /* 0x000fe4000fffe03f */
[----:B------:R-:W-:Y:S05]  /*7f40*/  @P0 BRA `(.L_x_6992) ;  /* 0xffffffa400a40947 */ /* 0x000fea000383ffff */
.L_x_6954:
        /* <DEDUP_REMOVED lines=102> */
.L_x_6999:
[----:B------:R-:W-:Y:S05]  /*85b0*/  BSYNC B0 ;  /* 0x0000000000007941 */ /* 0x000fea0003800000 */
.L_x_6998:
        /* <DEDUP_REMOVED lines=46> */
.L_x_7001:
[----:B------:R-:W-:Y:S05]  /*88a0*/  BSYNC B0 ;  /* 0x0000000000007941 */ /* 0x000fea0003800000 */
.L_x_7000:
[----:B------:R3:W-:Y:S02]  /*88b0*/  STS.128 [R153+0x2000], R8 ;  /* 0x0020000899007388 */ /* 0x0007e40000000c00 */
.L_x_6997:
[----:B------:R-:W-:Y:S05]  /*88c0*/  BSYNC B1 ;  /* 0x0000000000017941 */ /* 0x000fea0003800000 */
.L_x_6996:
        /* <DEDUP_REMOVED lines=61> */
.L_x_7005:
[----:B------:R-:W-:Y:S05]  /*8ca0*/  BSYNC B0 ;  /* 0x0000000000007941 */ /* 0x000fea0003800000 */
.L_x_7004:
        /* <DEDUP_REMOVED lines=46> */
.L_x_7007:
[----:B------:R-:W-:Y:S05]  /*8f90*/  BSYNC B0 ;  /* 0x0000000000007941 */ /* 0x000fea0003800000 */
.L_x_7006:
[----:B------:R4:W-:Y:S02]  /*8fa0*/  STS.128 [R153+0x2800], R8 ;  /* 0x0028000899007388 */ /* 0x0009e40000000c00 */
.L_x_7003:
[----:B------:R-:W-:Y:S05]  /*8fb0*/  BSYNC B1 ;  /* 0x0000000000017941 */ /* 0x000fea0003800000 */
.L_x_7002:
        /* <DEDUP_REMOVED lines=62> */
.L_x_7011:
[----:B------:R-:W-:Y:S05]  /*93a0*/  BSYNC B0 ;  /* 0x0000000000007941 */ /* 0x000fea0003800000 */
.L_x_7010:
        /* <DEDUP_REMOVED lines=46> */
.L_x_7013:
[----:B------:R-:W-:Y:S05]  /*9690*/  BSYNC B0 ;  /* 0x0000000000007941 */ /* 0x000fea0003800000 */
.L_x_7012:
[----:B------:R2:W-:Y:S02]  /*96a0*/  STS.128 [R153+0x3000], R8 ;  /* 0x0030000899007388 */ /* 0x0005e40000000c00 */
.L_x_7009:
[----:B------:R-:W-:Y:S05]  /*96b0*/  BSYNC B1 ;  /* 0x0000000000017941 */ /* 0x000fea0003800000 */
.L_x_7008:
        /* <DEDUP_REMOVED lines=59> */
.L_x_7016:
[----:B------:R-:W-:Y:S05]  /*9a70*/  BSYNC B0 ;  /* 0x0000000000007941 */ /* 0x000fea0003800000 */
.L_x_7015:
        /* <DEDUP_REMOVED lines=44> */
.L_x_7018:
[----:B------:R-:W-:Y:S05]  /*9d40*/  BSYNC B0 ;  /* 0x0000000000007941 */ /* 0x000fea0003800000 */
.L_x_7017:
[----:B------:R2:W-:Y:S01]  /*9d50*/  STS.128 [R153+0x3800], R8 ;  /* 0x0038000899007388 */ /* 0x0005e20000000c00 */
[----:B------:R-:W-:Y:S05]  /*9d60*/  BRA `(.L_x_7014) ;  /* 0x0000003000587947 */ /* 0x000fea0003800000 */
.L_x_6995:
        /* <DEDUP_REMOVED lines=89> */
.L_x_7022:
[----:B------:R-:W-:Y:S05]  /*a300*/  BSYNC B0 ;  /* 0x0000000000007941 */ /* 0x000fea0003800000 */
.L_x_7021:
        /* <DEDUP_REMOVED lines=88> */
.L_x_7024:
[----:B------:R-:W-:Y:S05]  /*a890*/  BSYNC B0 ;  /* 0x0000000000007941 */ /* 0x000fea0003800000 */
.L_x_7023:
[----:B------:R3:W-:Y:S02]  /*a8a0*/  STS.128 [R153+0x2000], R12 ;  /* 0x0020000c99007388 */ /* 0x0007e40000000c00 */
.L_x_7020:
[----:B------:R-:W-:Y:S05]  /*a8b0*/  BSYNC B1 ;  /* 0x0000000000017941 */ /* 0x000fea0003800000 */
.L_x_7019:
        /* <DEDUP_REMOVED lines=94> */
.L_x_7028:
[----:B------:R-:W-:Y:S05]  /*aea0*/  BSYNC B0 ;  /* 0x0000000000007941 */ /* 0x000fea0003800000 */
.L_x_7027:
        /* <DEDUP_REMOVED lines=91> */
.L_x_7030:
[----:B------:R-:W-:Y:S05]  /*b460*/  BSYNC B0 ;  /* 0x0000000000007941 */ /* 0x000fea0003800000 */
.L_x_7029:
[----:B------:R4:W-:Y:S02]  /*b470*/  STS.128 [R153+0x2800], R12 ;  /* 0x0028000c99007388 */ /* 0x0009e40000000c00 */
.L_x_7026:
[----:B------:R-:W-:Y:S05]  /*b480*/  BSYNC B1 ;  /* 0x0000000000017941 */ /* 0x000fea0003800000 */
.L_x_7025:
        /* <DEDUP_REMOVED lines=95> */
.L_x_7034:
[----:B------:R-:W-:Y:S05]  /*ba80*/  BSYNC B0 ;  /* 0x0000000000007941 */ /* 0x000fea0003800000 */
.L_x_7033:
        /* <DEDUP_REMOVED lines=90> */
.L_x_7036:
[----:B------:R-:W-:Y:S05]  /*c030*/  BSYNC B0 ;  /* 0x0000000000007941 */ /* 0x000fea0003800000 */
.L_x_7035:
[----:B------:R4:W-:Y:S02]  /*c040*/  STS.128 [R153+0x3000], R12 ;  /* 0x0030000c99007388 */ /* 0x0009e40000000c00 */
.L_x_7032:
[----:B------:R-:W-:Y:S05]  /*c050*/  BSYNC B1 ;  /* 0x0000000000017941 */ /* 0x000fea0003800000 */
.L_x_7031:
        /* <DEDUP_REMOVED lines=94> */
.L_x_7038:
[----:B------:R-:W-:Y:S05]  /*c640*/  BSYNC B0 ;  /* 0x0000000000007941 */ /* 0x000fea0003800000 */
.L_x_7037:
        /* <DEDUP_REMOVED lines=93> */
.L_x_7040:
[----:B------:R-:W-:Y:S05]  /*cc20*/  BSYNC B0 ;  /* 0x0000000000007941 */ /* 0x000fea0003800000 */
.L_x_7039:
[----:B------:R4:W-:Y:S01]  /*cc30*/  STS.128 [R153+0x3800], R12 ;  /* 0x0038000c99007388 */ /* 0x0009e20000000c00 */
[----:B------:R-:W-:Y:S05]  /*cc40*/  BRA `(.L_x_7014) ;  /* 0x0000000000a07947 */ /* 0x000fea0003800000 */
.L_x_6994:
        /* <DEDUP_REMOVED lines=40> */
.L_x_7014:
[----:B------:R-:W-:Y:S05]  /*ced0*/  BSYNC B2 ;  /* 0x0000000000027941 */ /* 0x000fea0003800000 */
.L_x_6993:
        /* <DEDUP_REMOVED lines=11> */
[----:B------:R-:W-:-:S02]  /*cf90*/  ULDC.64 UR16, c[0x0][0x398] ;  /* 0x0000e60000107ab9 */ /* 0x000fc40000000a00 */
        /* <DEDUP_REMOVED lines=39> */
[----:B---3--:R-:W-:Y:S02]  /*d210*/  IMAD.SHL.U32 R11, R120, 0x40, RZ ;  /* 0x00000040780b7824 */ /* 0x008fe400078e00ff */
        /* <DEDUP_REMOVED lines=51> */
[----:B------:R1:W-:Y:S01]  /*d550*/  @!P1 LDGSTS.E.BYPASS.LTC128B.128 [R153+0xb000], desc[UR6][R8.64+0x80] ;  /* 0x0b00008008999fae */ /* 0x0003e2000b901d46 */
[----:B------:R-:W-:Y:S01]  /*d560*/  R2P PR, R57, 0x6 ;  /* 0x0000000639007804 */ /* 0x000fe20000000000 */
[----:B------:R-:W-:Y:S02]  /*d570*/  @!P0 IMAD.IADD R5, R5, 0x1, R11 ;  /* 0x0000000105058824 */ /* 0x000fe400078e020b */
[----:B------:R-:W-:Y:S01]  /*d580*/  @P0 STS.128 [R153+0x9800], RZ ;  /* 0x009800ff99000388 */ /* 0x000fe20000000c00 */
[----:B------:R-:W-:-:S03]  /*d590*/  @!P0 IMAD.MOV.U32 R4, RZ, RZ, R10 ;  /* 0x000000ffff048224 */ /* 0x000fc600078e000a */
[----:B------:R-:W-:Y:S04]  /*d5a0*/  @P0 STS.128 [R153+0xb800], RZ ;  /* 0x00b800ff99000388 */ /* 0x000fe80000000c00 */
[----:B------:R-:W-:Y:S01]  /*d5b0*/  @!PT LDS RZ, [RZ] ;  /* 0x00000000fffff984 */ /* 0x000fe20000000800 */
[----:B------:R-:W-:Y:S01]  /*d5c0*/  @!PT LDS RZ, [RZ] ;  /* 0x00000000fffff984 */ /* 0x000fe20000000800 */
[----:B------:R-:W-:Y:S01]  /*d5d0*/  @!PT LDS RZ, [RZ] ;  /* 0x00000000fffff984 */ /* 0x000fe20000000800 */
[----:B------:R-:W-:Y:S02]  /*d5e0*/  @!P0 LDGSTS.E.BYPASS.LTC128B.128 [R153+0x9800], desc[UR6][R4.64] ;  /* 0x0980000004998fae */ /* 0x000fe4000b901d46 */
[----:B------:R-:W-:Y:S02]  /*d5f0*/  @P1 VIADD R147, R0, 0xffffffe0 ;  /* 0xffffffe000931836 */ /* 0x000fe40000000000 */
        /* <DEDUP_REMOVED lines=8> */
[----:B------:R-:W-:-:S02]  /*d680*/  VIADD R135, R147, 0x2000 ;  /* 0x0000200093877836 */ /* 0x000fc40000000000 */
[----:B------:R-:W-:Y:S01]  /*d690*/  IMAD.IADD R143, R149, 0x1, R0 ;  /* 0x00000001958f7824 */ /* 0x000fe200078e0200 */
[----:B------:R-:W-:Y:S01]  /*d6a0*/  LDSM.16.M88.4 R20, [R148] ;  /* 0x000000009414783b */ /* 0x000fe20000000200 */
[----:B------:R-:W-:Y:S02]  /*d6b0*/  IMAD.IADD R136, R0, 0x1, R147 ;  /* 0x0000000100887824 */ /* 0x000fe400078e0293 */
[C---:B------:R-:W-:Y:S01]  /*d6c0*/  VIADD R134, R147.reuse, 0x2800 ;  /* 0x0000280093867836 */ /* 0x040fe20000000000 */
[----:B-1----:R-:W-:Y:S01]  /*d6d0*/  LDSM.16.M88.4 R8, [R147] ;  /* 0x000000009308783b */ /* 0x002fe20000000200 */
[C---:B------:R-:W-:Y:S02]  /*d6e0*/  VIADD R133, R147.reuse, 0x3000 ;  /* 0x0000300093857836 */ /* 0x040fe40000000000 */
[----:B------:R-:W-:Y:S01]  /*d6f0*/  VIADD R132, R147, 0x3800 ;  /* 0x0000380093847836 */ /* 0x000fe20000000000 */
[----:B------:R-:W1:Y:S04]  /*d700*/  LDSM.16.M88.4 R64, [R149+0x4800] ;  /* 0x004800009540783b */ /* 0x000e680000000200 */
[----:B------:R-:W-:Y:S04]  /*d710*/  LDSM.16.M88.4 R16, [R146] ;  /* 0x000000009210783b */ /* 0x000fe80000000200 */
[----:B--2---:R-:W-:Y:S04]  /*d720*/  LDSM.16.M88.4 R4, [R143+0x4000] ;  /* 0x004000008f04783b */ /* 0x004fe80000000200 */
[----:B------:R-:W2:Y:S04]  /*d730*/  LDSM.16.M88.4 R92, [R149+0x5000] ;  /* 0x00500000955c783b */ /* 0x000ea80000000200 */
[----:B------:R-:W4:Y:S04]  /*d740*/  LDSM.16.M88.4 R36, [R147+0x800] ;  /* 0x000800009324783b */ /* 0x000f280000000200 */
[----:B------:R-:W-:Y:S04]  /*d750*/  LDSM.16.M88.4 R84, [R145] ;  /* 0x000000009154783b */ /* 0x000fe80000000200 */
[----:B------:R-:W-:Y:S01]  /*d760*/  LDSM.16.M88.4 R12, [R136] ;  /* 0x00000000880c783b */ /* 0x000fe20000000200 */
[C---:B---3--:R-:W-:Y:S03]  /*d770*/  HMMA.16816.F32 R24, R108.reuse, R32, RZ ;  /* 0x000000206c18723c */ /* 0x048fe600000018ff */
[----:B------:R-:W3:Y:S04]  /*d780*/  LDSM.16.M88.4 R28, [R147+0x1000] ;  /* 0x00100000931c783b */ /* 0x000ee80000000200 */
[----:B------:R-:W5:Y:S01]  /*d790*/  LDSM.16.M88.4 R60, [R143+0x4800] ;  /* 0x004800008f3c783b */ /* 0x000f620000000200 */
[C---:B------:R-:W-:Y:S03]  /*d7a0*/  HMMA.16816.F32 R32, R108.reuse, R34, RZ ;  /* 0x000000226c20723c */ /* 0x040fe600000018ff */
[----:B------:R-:W-:Y:S03]  /*d7b0*/  LDSM.16.M88.4 R72, [R150+0x2000] ;  /* 0x002000009648783b */ /* 0x000fe60000000200 */
[C---:B-1----:R-:W-:Y:S01]  /*d7c0*/  HMMA.16816.F32 R48, R108.reuse, R64, RZ ;  /* 0x000000406c30723c */ /* 0x042fe200000018ff */
        /* <DEDUP_REMOVED lines=8> */
[----:B------:R-:W-:Y:S03]  /*d850*/  LDSM.16.M88.4 R8, [R149+0x5800] ;  /* 0x005800009508783b */ /* 0x000fe60000000200 */
[----:B--2---:R-:W-:Y:S01]  /*d860*/  HMMA.16816.F32 R76, R108, R92, RZ ;  /* 0x0000005c6c4c723c */ /* 0x004fe200000018ff */
[----:B------:R-:W-:Y:S04]  /*d870*/  LDSM.16.M88.4 R128, [R147+0x1800] ;  /* 0x001800009380783b */ /* 0x000fe80000000200 */
[----:B------:R-:W-:Y:S01]  /*d880*/  LDSM.16.M88.4 R96, [R143+0x5800] ;  /* 0x005800008f60783b */ /* 0x000fe20000000200 */
[----:B----4-:R-:W-:Y:S03]  /*d890*/  HMMA.16816.F32 R48, R20, R36, R48 ;  /* 0x000000241430723c */ /* 0x010fe60000001830 */
[----:B------:R-:W0:Y:S03]  /*d8a0*/  LDGDEPBAR ;  /* 0x00000000000079af */ /* 0x000e260000000000 */
[C---:B------:R-:W-:Y:S06]  /*d8b0*/  HMMA.16816.F32 R24, R16.reuse, R4, R24 ;  /* 0x000000041018723c */ /* 0x040fec0000001818 */
[----:B------:R-:W-:Y:S01]  /*d8c0*/  HMMA.16816.F32 R32, R16, R6, R32 ;  /* 0x000000061020723c */ /* 0x000fe20000001820 */
[----:B------:R-:W1:Y:S05]  /*d8d0*/  LDSM.16.M88.4 R4, [R149+0x6000] ;  /* 0x006000009504783b */ /* 0x000e6a0000000200 */
[C---:B------:R-:W-:Y:S01]  /*d8e0*/  HMMA.16816.F32 R64, R20.reuse, R38, R64 ;  /* 0x000000261440723c */ /* 0x040fe20000001840 */
[----:B------:R-:W-:Y:S05]  /*d8f0*/  LDSM.16.M88.4 R36, [R147+0x2000] ;  /* 0x002000009324783b */ /* 0x000fea0000000200 */
[----:B---3--:R-:W-:Y:S06]  /*d900*/  HMMA.16816.F32 R76, R20, R28, R76 ;  /* 0x0000001c144c723c */ /* 0x008fec000000184c */
        /* <DEDUP_REMOVED lines=56> */
[----:B------:R-:W-:Y:S03]  /*dc90*/  MUFU.TANH R55, R55 ;  /* 0x0000003700377308 */ /* 0x000fe60000002400 */
[C---:B---3--:R-:W-:Y:S05]  /*dca0*/  HMMA.16816.F32 R76, R8.reuse, R28, R76 ;  /* 0x0000001c084c723c */ /* 0x048fea000000184c */
[----:B------:R-:W-:Y:S01]  /*dcb0*/  MUFU.TANH R59, R59 ;  /* 0x0000003b003b7308 */ /* 0x000fe20000002400 */
[----:B------:R-:W-:Y:S01]  /*dcc0*/  HMMA.16816.F32 R48, R8, R36, R48 ;  /* 0x000000240830723c */ /* 0x000fe20000001830 */
[----:B------:R-:W-:-:S02]  /*dcd0*/  FMUL.FTZ R28, R35, UR17 ;  /* 0x00000011231c7c20 */ /* 0x000fc40008410000 */
[----:B------:R-:W2:Y:S03]  /*dce0*/  LDSM.16.M88.4 R32, [R147+0x3800] ;  /* 0x003800009320783b */ /* 0x000ea60000000200 */
[----:B------:R-:W-:Y:S01]  /*dcf0*/  HMMA.16816.F32 R64, R8, R38, R64 ;  /* 0x000000260840723c */ /* 0x000fe20000001840 */
[----:B------:R-:W3:Y:S01]  /*dd00*/  LDSM.16.M88.4 R36, [R136+0x3000] ;  /* 0x003000008824783b */ /* 0x000ee20000000200 */
[----:B------:R-:W1:Y:S04]  /*dd10*/  MUFU.TANH R28, R28 ;  /* 0x0000001c001c7308 */ /* 0x000e680000002400 */
        /* <DEDUP_REMOVED lines=11> */
[C---:B--2---:R-:W-:Y:S06]  /*ddd0*/  HMMA.16816.F32 R108, R12.reuse, R34, R108 ;  /* 0x000000220c6c723c */ /* 0x044fec000000186c */
[----:B------:R-:W-:Y:S01]  /*dde0*/  HMMA.16816.F32 R88, R12, R32, R88 ;  /* 0x000000200c58723c */ /* 0x000fe20000001858 */
[----:B------:R-:W-:Y:S01]  /*ddf0*/  FMUL.FTZ R29, R48, UR17 ;  /* 0x00000011301d7c20 */ /* 0x000fe20008410000 */
[----:B------:R-:W-:Y:S01]  /*de00*/  FMUL.FTZ R24, R50, UR17 ;  /* 0x0000001132187c20 */ /* 0x000fe20008410000 */
[----:B------:R-:W-:Y:S01]  /*de10*/  FMUL.FTZ R48, R49, UR17 ;  /* 0x0000001131307c20 */ /* 0x000fe20008410000 */
[----:B------:R-:W-:-:S02]  /*de20*/  FMUL.FTZ R25, R51, UR17 ;  /* 0x0000001133197c20 */ /* 0x000fc40008410000 */
[----:B---3--:R-:W-:Y:S01]  /*de30*/  HMMA.16816.F32 R76, R4, R36, R76 ;  /* 0x00000024044c723c */ /* 0x008fe2000000184c */
[----:B------:R-:W-:Y:S01]  /*de40*/  LOP3.LUT R33, R40, 0xffffffe0, RZ, 0xc0, !PT ;  /* 0xffffffe028217812 */ /* 0x000fe200078ec0ff */
[----:B------:R-:W2:Y:S01]  /*de50*/  MUFU.TANH R29, R29 ;  /* 0x0000001d001d7308 */ /* 0x000ea20000002400 */
[----:B------:R-:W-:-:S03]  /*de60*/  FMUL.FTZ R32, R67, UR17 ;  /* 0x0000001143207c20 */ /* 0x000fc60008410000 */
[----:B------:R-:W-:Y:S01]  /*de70*/  IMAD.IADD R0, R56, 0x1, -R33 ;  /* 0x0000000138007824 */ /* 0x000fe200078e0a21 */
[----:B------:R-:W-:Y:S01]  /*de80*/  HMMA.16816.F32 R92, R8, R30, R92 ;  /* 0x0000001e085c723c */ /* 0x000fe2000000185c */
[----:B------:R-:W-:Y:S02]  /*de90*/  FMUL.FTZ R36, R64, UR17 ;  /* 0x0000001140247c20 */ /* 0x000fe40008410000 */
[----:B------:R-:W3:Y:S01]  /*dea0*/  MUFU.TANH R24, R24 ;  /* 0x0000001800187308 */ /* 0x000ee20000002400 */
[----:B------:R-:W-:-:S03]  /*deb0*/  SHF.R.S32.HI R27, RZ, 0x1f, R0 ;  /* 0x0000001fff1b7819 */ /* 0x000fc60000011400 */
[----:B------:R-:W-:Y:S01]  /*dec0*/  FMUL.FTZ R31, R66, UR17 ;  /* 0x00000011421f7c20 */ /* 0x000fe20008410000 */
[----:B------:R-:W-:Y:S01]  /*ded0*/  LEA.HI R162, R27, R0, RZ, 0x2 ;  /* 0x000000001ba27211 */ /* 0x000fe200078f10ff */
[----:B------:R-:W-:Y:S01]  /*dee0*/  IMAD R27, R42, 0x10, R58 ;  /* 0x000000102a1b7824 */ /* 0x000fe200078e023a */
[C---:B----4-:R-:W-:Y:S01]  /*def0*/  HMMA.16816.F32 R108, R8.reuse, R18, R108 ;  /* 0x00000012086c723c */ /* 0x050fe2000000186c */
[----:B------:R-:W-:Y:S01]  /*df00*/  LOP3.LUT R0, R2, R41, RZ, 0xfc, !PT ;  /* 0x0000002902007212 */ /* 0x000fe200078efcff */
[----:B------:R-:W4:Y:S01]  /*df10*/  MUFU.TANH R48, R48 ;  /* 0x0000003000307308 */ /* 0x000f220000002400 */
[----:B------:R-:W-:Y:S01]  /*df20*/  SHF.R.S32.HI R162, RZ, 0x2, R162 ;  /* 0x00000002ffa27819 */ /* 0x000fe200000114a2 */
[----:B------:R-:W-:Y:S02]  /*df30*/  FMUL.FTZ R30, R65, UR17 ;  /* 0x00000011411e7c20 */ /* 0x000fe40008410000 */
[----:B------:R-:W-:Y:S01]  /*df40*/  HMMA.16816.F32 R88, R8, R16, R88 ;  /* 0x000000100858723c */ /* 0x000fe20000001858 */
[----:B------:R-:W-:Y:S01]  /*df50*/  IADD3 R27, R27, 0x1, R162 ;  /* 0x000000011b1b7810 */ /* 0x000fe20007ffe0a2 */
[----:B------:R-:W-:Y:S01]  /*df60*/  FMUL.FTZ R77, R77, UR17 ;  /* 0x000000114d4d7c20 */ /* 0x000fe20008410000 */
[----:B------:R-:W-:Y:S01]  /*df70*/  FMUL.FTZ R79, R79, UR17 ;  /* 0x000000114f4f7c20 */ /* 0x000fe20008410000 */
[----:B------:R-:W4:Y:S01]  /*df80*/  MUFU.TANH R25, R25 ;  /* 0x0000001900197308 */ /* 0x000f220000002400 */
[----:B------:R-:W-:Y:S01]  /*df90*/  IADD3 R103, R54, R27, -R151 ;  /* 0x0000001b36677210 */ /* 0x000fe20007ffe897 */
[----:B------:R-:W-:Y:S01]  /*dfa0*/  FMUL.FTZ R76, R76, UR17 ;  /* 0x000000114c4c7c20 */ /* 0x000fe20008410000 */
[----:B------:R-:W-:Y:S01]  /*dfb0*/  IMAD.SHL.U32 R16, R56, 0x2, RZ ;  /* 0x0000000238107824 */ /* 0x000fe200078e00ff */
[----:B------:R-:W-:Y:S01]  /*dfc0*/  HMMA.16816.F32 R92, R4, R38, R92 ;  /* 0x00000026045c723c */ /* 0x000fe2000000185c */
[----:B------:R-:W-:Y:S01]  /*dfd0*/  FMUL.FTZ R78, R78, UR17 ;  /* 0x000000114e4e7c20 */ /* 0x000fe20008410000 */
[----:B------:R-:W-:-:S02]  /*dfe0*/  VIADD R103, R103, UR16 ;  /* 0x0000001067677c36 */ /* 0x000fc40008000000 */
[----:B------:R-:W-:Y:S01]  /*dff0*/  LOP3.LUT R16, R16, 0x6, RZ, 0xc0, !PT ;  /* 0x0000000610107812 */ /* 0x000fe200078ec0ff */
[----:B------:R-:W4:Y:S02]  /*e000*/  MUFU.TANH R36, R36 ;  /* 0x0000002400247308 */ /* 0x000f240000002400 */
[----:B------:R-:W-:Y:S02]  /*e010*/  VIMNMX R2, R103, R54, PT ;  /* 0x0000003667027248 */ /* 0x000fe40003fe0100 */
[----:B------:R-:W-:Y:S01]  /*e020*/  IMAD.IADD R16, R3, 0x1, R16 ;  /* 0x0000000103107824 */ /* 0x000fe200078e0210 */
[----:B------:R-:W-:Y:S01]  /*e030*/  VIADDMNMX R103, R103, 0x8, R54, PT ;  /* 0x0000000867677846 */ /* 0x000fe20003800136 */
[----:B-----5:R-:W-:Y:S02]  /*e040*/  HMMA.16816.F32 R108, R4, R22, R108 ;  /* 0x00000016046c723c */ /* 0x020fe4000000186c */
[C---:B------:R-:W-:Y:S01]  /*e050*/  VIADD R12, R16.reuse, 0x1 ;  /* 0x00000001100c7836 */ /* 0x040fe20000000000 */
[----:B------:R-:W5:Y:S01]  /*e060*/  MUFU.TANH R31, R31 ;  /* 0x0000001f001f7308 */ /* 0x000f620000002400 */
[----:B------:R-:W-:-:S02]  /*e070*/  VIADD R13, R16, 0x8 ;  /* 0x00000008100d7836 */ /* 0x000fc40000000000 */
[----:B------:R-:W-:Y:S01]  /*e080*/  HMMA.16816.F32 R88, R4, R20, R88 ;  /* 0x000000140458723c */ /* 0x000fe20000001858 */
[-C--:B------:R-:W-:Y:S01]  /*e090*/  ISETP.GE.AND P5, PT, R12, R2.reuse, PT ;  /* 0x000000020c00720c */ /* 0x080fe20003fa6270 */
[----:B------:R-:W-:Y:S01]  /*e0a0*/  VIADD R9, R16, 0x18 ;  /* 0x0000001810097836 */ /* 0x000fe20000000000 */
[-C--:B------:R-:W-:Y:S01]  /*e0b0*/  ISETP.GE.AND P1, PT, R12, R103.reuse, PT ;  /* 0x000000670c00720c */ /* 0x080fe20003f26270 */
[C---:B------:R-:W-:Y:S01]  /*e0c0*/  VIADD R12, R16.reuse, 0x9 ;  /* 0x00000009100c7836 */ /* 0x040fe20000000000 */
[CC--:B------:R-:W-:Y:S01]  /*e0d0*/  ISETP.GE.AND P0, PT, R13.reuse, R2.reuse, PT ;  /* 0x000000020d00720c */ /* 0x0c0fe20003f06270 */
[----:B------:R-:W5:Y:S01]  /*e0e0*/  MUFU.TANH R30, R30 ;  /* 0x0000001e001e7308 */ /* 0x000f620000002400 */
[-C--:B------:R-:W-:Y:S01]  /*e0f0*/  ISETP.GE.AND P2, PT, R13, R103.reuse, PT ;  /* 0x000000670d00720c */ /* 0x080fe20003f46270 */
[----:B------:R-:W-:Y:S01]  /*e100*/  VIADD R13, R16, 0x10 ;  /* 0x00000010100d7836 */ /* 0x000fe20000000000 */
[-C--:B------:R-:W-:Y:S01]  /*e110*/  ISETP.GE.AND P6, PT, R12, R2.reuse, PT ;  /* 0x000000020c00720c */ /* 0x080fe20003fc6270 */
[----:B------:R-:W-:Y:S01]  /*e120*/  VIADD R10, R16, 0x11 ;  /* 0x00000011100a7836 */ /* 0x000fe20000000000 */
[-C--:B------:R-:W-:Y:S01]  /*e130*/  ISETP.GE.AND P4, PT, R12, R103.reuse, PT ;  /* 0x000000670c00720c */ /* 0x080fe20003f86270 */
[----:B------:R-:W-:Y:S01]  /*e140*/  VIADD R11, R16, 0x20 ;  /* 0x00000020100b7836 */ /* 0x000fe20000000000 */
[----:B-1----:R-:W-:Y:S01]  /*e150*/  FSEL R57, R57, -INF , !P6 ;  /* 0xff80000039397808 */ /* 0x002fe20007000000 */
[----:B------:R-:W1:Y:S01]  /*e160*/  MUFU.TANH R32, R32 ;  /* 0x0000002000207308 */ /* 0x000e620000002400 */
[----:B------:R-:W-:Y:S01]  /*e170*/  FSEL R28, R28, -INF , !P4 ;  /* 0xff8000001c1c7808 */ /* 0x000fe20006000000 */
[----:B------:R-:W-:Y:S01]  /*e180*/  FMUL.FTZ R93, R93, UR17 ;  /* 0x000000115d5d7c20 */ /* 0x000fe20008410000 */
[----:B------:R-:W-:Y:S01]  /*e190*/  FSEL R47, R47, -INF , !P5 ;  /* 0xff8000002f2f7808 */ /* 0x000fe20006800000 */
[----:B------:R-:W-:Y:S01]  /*e1a0*/  VIADD R4, R16, 0x21 ;  /* 0x0000002110047836 */ /* 0x000fe20000000000 */
[----:B------:R-:W-:Y:S01]  /*e1b0*/  FSEL R12, R53, -INF , !P1 ;  /* 0xff800000350c7808 */ /* 0x000fe20004800000 */
[----:B------:R-:W-:Y:S01]  /*e1c0*/  FMUL.FTZ R108, R108, UR17 ;  /* 0x000000116c6c7c20 */ /* 0x000fe20008410000 */
[CC--:B------:R-:W-:Y:S01]  /*e1d0*/  ISETP.GE.AND P6, PT, R9.reuse, R2.reuse, PT ;  /* 0x000000020900720c */ /* 0x0c0fe20003fc6270 */
[----:B------:R-:W1:Y:S01]  /*e1e0*/  MUFU.TANH R165, R77 ;  /* 0x0000004d00a57308 */ /* 0x000e620000002400 */
[-C--:B------:R-:W-:Y:S01]  /*e1f0*/  ISETP.GE.AND P4, PT, R9, R103.reuse, PT ;  /* 0x000000670900720c */ /* 0x080fe20003f86270 */
[----:B------:R-:W-:Y:S01]  /*e200*/  VIADD R9, R16, 0x19 ;  /* 0x0000001910097836 */ /* 0x000fe20000000000 */
[CC--:B------:R-:W-:Y:S01]  /*e210*/  ISETP.GE.AND P5, PT, R13.reuse, R2.reuse, PT ;  /* 0x000000020d00720c */ /* 0x0c0fe20003fa6270 */
[----:B------:R-:W-:Y:S01]  /*e220*/  FMUL.FTZ R88, R88, UR17 ;  /* 0x0000001158587c20 */ /* 0x000fe20008410000 */
[-C--:B------:R-:W-:Y:S01]  /*e230*/  ISETP.GE.AND P1, PT, R13, R103.reuse, PT ;  /* 0x000000670d00720c */ /* 0x080fe20003f26270 */
[----:B------:R-:W-:Y:S01]  /*e240*/  FMUL.FTZ R90, R90, UR17 ;  /* 0x000000115a5a7c20 */ /* 0x000fe20008410000 */
[----:B------:R-:W-:Y:S01]  /*e250*/  FSEL R55, R55, -INF , !P0 ;  /* 0xff80000037377808 */ /* 0x000fe20004000000 */
[----:B------:R-:W1:Y:S01]  /*e260*/  MUFU.TANH R168, R79 ;  /* 0x0000004f00a87308 */ /* 0x000e620000002400 */
[----:B------:R-:W-:Y:S01]  /*e270*/  FSEL R8, R59, -INF , !P2 ;  /* 0xff8000003b087808 */ /* 0x000fe20005000000 */
[----:B------:R-:W-:Y:S01]  /*e280*/  FMUL.FTZ R92, R92, UR17 ;  /* 0x000000115c5c7c20 */ /* 0x000fe20008410000 */
[-C--:B------:R-:W-:Y:S01]  /*e290*/  ISETP.GE.AND P0, PT, R10, R2.reuse, PT ;  /* 0x000000020a00720c */ /* 0x080fe20003f06270 */
[----:B------:R-:W-:Y:S01]  /*e2a0*/  FMUL.FTZ R94, R94, UR17 ;  /* 0x000000115e5e7c20 */ /* 0x000fe20008410000 */
[-C--:B------:R-:W-:Y:S01]  /*e2b0*/  ISETP.GE.AND P2, PT, R10, R103.reuse, PT ;  /* 0x000000670a00720c */ /* 0x080fe20003f46270 */
[----:B------:R-:W-:Y:S01]  /*e2c0*/  VIADD R13, R16, 0x29 ;  /* 0x00000029100d7836 */ /* 0x000fe20000000000 */
[----:B--2---:R-:W-:Y:S01]  /*e2d0*/  FSEL R29, R29, -INF , !P5 ;  /* 0xff8000001d1d7808 */ /* 0x004fe20006800000 */
[----:B------:R-:W2:Y:S01]  /*e2e0*/  MUFU.TANH R167, R76 ;  /* 0x0000004c00a77308 */ /* 0x000ea20000002400 */
[----:B---3--:R-:W-:Y:S01]  /*e2f0*/  FSEL R24, R24, -INF , !P1 ;  /* 0xff80000018187808 */ /* 0x008fe20004800000 */
[----:B------:R-:W-:Y:S01]  /*e300*/  FMUL.FTZ R95, R95, UR17 ;  /* 0x000000115f5f7c20 */ /* 0x000fe20008410000 */
[-C--:B------:R-:W-:Y:S01]  /*e310*/  ISETP.GE.AND P5, PT, R9, R2.reuse, PT ;  /* 0x000000020900720c */ /* 0x080fe20003fa6270 */
[----:B------:R-:W-:Y:S01]  /*e320*/  FMUL.FTZ R89, R89, UR17 ;  /* 0x0000001159597c20 */ /* 0x000fe20008410000 */
[-C--:B------:R-:W-:Y:S01]  /*e330*/  ISETP.GE.AND P1, PT, R9, R103.reuse, PT ;  /* 0x000000670900720c */ /* 0x080fe20003f26270 */
[----:B------:R-:W-:Y:S01]  /*e340*/  FMUL.FTZ R91, R91, UR17 ;  /* 0x000000115b5b7c20 */ /* 0x000fe20008410000 */
[----:B----4-:R-:W-:Y:S01]  /*e350*/  FSEL R9, R48, -INF , !P0 ;  /* 0xff80000030097808 */ /* 0x010fe20004000000 */
[----:B------:R-:W-:Y:S01]  /*e360*/  MUFU.TANH R161, R93 ;  /* 0x0000005d00a17308 */ /* 0x000fe20000002400 */
[----:B------:R-:W-:Y:S01]  /*e370*/  FSEL R10, R25, -INF , !P2 ;  /* 0xff800000190a7808 */ /* 0x000fe20005000000 */
[----:B------:R-:W-:Y:S01]  /*e380*/  FMUL.FTZ R109, R109, UR17 ;  /* 0x000000116d6d7c20 */ /* 0x000fe20008410000 */
[CC--:B------:R-:W-:Y:S01]  /*e390*/  ISETP.GE.AND P0, PT, R11.reuse, R2.reuse, PT ;  /* 0x000000020b00720c */ /* 0x0c0fe20003f06270 */
[----:B------:R-:W-:Y:S01]  /*e3a0*/  FMUL.FTZ R110, R110, UR17 ;  /* 0x000000116e6e7c20 */ /* 0x000fe20008410000 */
[----:B------:R-:W-:Y:S01]  /*e3b0*/  ISETP.GE.AND P2, PT, R11, R103, PT ;  /* 0x000000670b00720c */ /* 0x000fe20003f46270 */
[----:B------:R-:W-:Y:S01]  /*e3c0*/  VIADD R11, R16, 0x28 ;  /* 0x00000028100b7836 */ /* 0x000fe20000000000 */
[----:B------:R-:W-:Y:S01]  /*e3d0*/  FSEL R5, R36, -INF , !P6 ;  /* 0xff80000024057808 */ /* 0x000fe20007000000 */
[----:B------:R-:W3:Y:S01]  /*e3e0*/  MUFU.TANH R170, R78 ;  /* 0x0000004e00aa7308 */ /* 0x000ee20000002400 */
[----:B-----5:R-:W-:Y:S01]  /*e3f0*/  FSEL R6, R31, -INF , !P4 ;  /* 0xff8000001f067808 */ /* 0x020fe20006000000 */
[----:B------:R-:W-:Y:S01]  /*e400*/  FMUL.FTZ R111, R111, UR17 ;  /* 0x000000116f6f7c20 */ /* 0x000fe20008410000 */
[----:B------:R-:W-:-:S02]  /*e410*/  ISETP.GE.AND P6, PT, R4, R2, PT ;  /* 0x000000020400720c */ /* 0x000fc40003fc6270 */
[-C--:B------:R-:W-:Y:S02]  /*e420*/  ISETP.GE.AND P4, PT, R4, R103.reuse, PT ;  /* 0x000000670400720c */ /* 0x080fe40003f86270 */
[----:B------:R-:W-:Y:S01]  /*e430*/  FSEL R7, R30, -INF , !P5 ;  /* 0xff8000001e077808 */ /* 0x000fe20006800000 */
[----:B------:R-:W4:Y:S01]  /*e440*/  MUFU.TANH R129, R108 ;  /* 0x0000006c00817308 */ /* 0x000f220000002400 */
[----:B-1----:R-:W-:Y:S02]  /*e450*/  FSEL R4, R32, -INF , !P1 ;  /* 0xff80000020047808 */ /* 0x002fe40004800000 */
[C---:B------:R-:W-:Y:S02]  /*e460*/  ISETP.GE.AND P5, PT, R11.reuse, R2, PT ;  /* 0x000000020b00720c */ /* 0x040fe40003fa6270 */
[----:B------:R-:W-:Y:S01]  /*e470*/  ISETP.GE.AND P1, PT, R11, R103, PT ;  /* 0x000000670b00720c */ /* 0x000fe20003f26270 */
[----:B------:R-:W-:Y:S01]  /*e480*/  VIADD R11, R16, 0x30 ;  /* 0x00000030100b7836 */ /* 0x000fe20000000000 */
[----:B------:R-:W-:Y:S01]  /*e490*/  FSEL R165, R165, -INF , !P6 ;  /* 0xff800000a5a57808 */ /* 0x000fe20007000000 */
[----:B------:R-:W1:Y:S01]  /*e4a0*/  MUFU.TANH R131, R88 ;  /* 0x0000005800837308 */ /* 0x000e620000002400 */
[----:B------:R-:W-:-:S02]  /*e4b0*/  FSEL R168, R168, -INF , !P4 ;  /* 0xff800000a8a87808 */ /* 0x000fc40006000000 */
[----:B--2---:R-:W-:Y:S02]  /*e4c0*/  FSEL R167, R167, -INF , !P0 ;  /* 0xff800000a7a77808 */ /* 0x004fe40004000000 */
[CC--:B------:R-:W-:Y:S02]  /*e4d0*/  ISETP.GE.AND P6, PT, R11.reuse, R2.reuse, PT ;  /* 0x000000020b00720c */ /* 0x0c0fe40003fc6270 */
[----:B------:R-:W-:Y:S01]  /*e4e0*/  ISETP.GE.AND P4, PT, R11, R103, PT ;  /* 0x000000670b00720c */ /* 0x000fe20003f86270 */
[----:B------:R-:W2:Y:S01]  /*e4f0*/  MUFU.TANH R128, R90 ;  /* 0x0000005a00807308 */ /* 0x000ea20000002400 */
[----:B------:R-:W-:Y:S01]  /*e500*/  ISETP.GE.AND P0, PT, R13, R2, PT ;  /* 0x000000020d00720c */ /* 0x000fe20003f06270 */
[----:B------:R-:W-:Y:S01]  /*e510*/  VIADD R11, R16, 0x38 ;  /* 0x00000038100b7836 */ /* 0x000fe20000000000 */
[----:B---3--:R-:W-:Y:S02]  /*e520*/  FSEL R170, R170, -INF , !P2 ;  /* 0xff800000aaaa7808 */ /* 0x008fe40005000000 */
[----:B------:R-:W-:-:S02]  /*e530*/  FSEL R161, R161, -INF , !P0 ;  /* 0xff800000a1a17808 */ /* 0x000fc40004000000 */
[----:B------:R-:W-:Y:S01]  /*e540*/  ISETP.GE.AND P0, PT, R11, R2, PT ;  /* 0x000000020b00720c */ /* 0x000fe20003f06270 */
[----:B------:R-:W3:Y:S01]  /*e550*/  MUFU.TANH R163, R92 ;  /* 0x0000005c00a37308 */ /* 0x000ee20000002400 */
[----:B------:R-:W-:Y:S01]  /*e560*/  ISETP.GE.AND P2, PT, R13, R103, PT ;  /* 0x000000670d00720c */ /* 0x000fe20003f46270 */
[----:B------:R-:W-:Y:S01]  /*e570*/  VIADD R13, R16, 0x31 ;  /* 0x00000031100d7836 */ /* 0x000fe20000000000 */
[----:B----4-:R-:W-:Y:S02]  /*e580*/  FSEL R129, R129, -INF , !P0 ;  /* 0xff80000081817808 */ /* 0x010fe40004000000 */
[----:B------:R-:W-:Y:S02]  /*e590*/  ISETP.GE.AND P0, PT, R102, 0x2, PT ;  /* 0x000000026600780c */ /* 0x000fe40003f06270 */
[----:B-1----:R-:W-:Y:S01]  /*e5a0*/  FSEL R131, R131, -INF , !P6 ;  /* 0xff80000083837808 */ /* 0x002fe20007000000 */
[----:B------:R-:W1:Y:S01]  /*e5b0*/  MUFU.TANH R166, R94 ;  /* 0x0000005e00a67308 */ /* 0x000e620000002400 */
[----:B--2---:R-:W-:-:S02]  /*e5c0*/  FSEL R128, R128, -INF , !P4 ;  /* 0xff80000080807808 */ /* 0x004fc40006000000 */
[CC--:B------:R-:W-:Y:S02]  /*e5d0*/  ISETP.GE.AND P6, PT, R16.reuse, R2.reuse, PT ;  /* 0x000000021000720c */ /* 0x0c0fe40003fc6270 */
[C---:B------:R-:W-:Y:S01]  /*e5e0*/  ISETP.GE.AND P4, PT, R16.reuse, R103, PT ;  /* 0x000000671000720c */ /* 0x040fe20003f86270 */
[----:B------:R-:W-:Y:S02]  /*e5f0*/  VIADD R16, R16, 0x39 ;  /* 0x0000003910107836 */ /* 0x000fe40000000000 */
[----:B------:R-:W2:Y:S01]  /*e600*/  MUFU.TANH R164, R95 ;  /* 0x0000005f00a47308 */ /* 0x000ea20000002400 */
[----:B---3--:R-:W-:Y:S02]  /*e610*/  FSEL R163, R163, -INF , !P5 ;  /* 0xff800000a3a37808 */ /* 0x008fe40006800000 */
[----:B------:R-:W-:Y:S02]  /*e620*/  ISETP.GE.AND P5, PT, R13, R2, PT ;  /* 0x000000020d00720c */ /* 0x000fe40003fa6270 */
[----:B------:R-:W-:-:S03]  /*e630*/  FSEL R46, R46, -INF , !P4 ;  /* 0xff8000002e2e7808 */ /* 0x000fc60006000000 */
[----:B------:R-:W3:Y:S01]  /*e640*/  MUFU.TANH R130, R89 ;  /* 0x0000005900827308 */ /* 0x000ee20000002400 */
[----:B-1----:R-:W-:Y:S01]  /*e650*/  FSEL R166, R166, -INF , !P1 ;  /* 0xff800000a6a67808 */ /* 0x002fe20004800000 */
[----:B------:R-:W-:Y:S01]  /*e660*/  BAR.SYNC.DEFER_BLOCKING 0x0 ;  /* 0x0000000000007b1d */ /* 0x000fe20000010000 */
[----:B------:R-:W-:-:S05]  /*e670*/  ISETP.GE.AND P1, PT, R13, R103, PT ;  /* 0x000000670d00720c */ /* 0x000fca0003f26270 */
[----:B------:R-:W1:Y:S01]  /*e680*/  MUFU.TANH R126, R91 ;  /* 0x0000005b007e7308 */ /* 0x000e620000002400 */
[----:B--2---:R-:W-:Y:S02]  /*e690*/  FSEL R164, R164, -INF , !P2 ;  /* 0xff800000a4a47808 */ /* 0x004fe40005000000 */
[----:B------:R-:W-:Y:S02]  /*e6a0*/  ISETP.GE.AND P2, PT, R11, R103, PT ;  /* 0x000000670b00720c */ /* 0x000fe40003f46270 */
        /* <DEDUP_REMOVED lines=9> */
[----:B---3--:R-:W-:Y:S02]  /*e740*/  FSEL R122, R122, -INF , !P2 ;  /* 0xff8000007a7a7808 */ /* 0x008fe40005000000 */
[----:B-1----:R-:W-:Y:S01]  /*e750*/  FSEL R120, R120, -INF , !P1 ;  /* 0xff80000078787808 */ /* 0x002fe20004800000 */
        /* <DEDUP_REMOVED lines=62> */
.L_x_7042:
[----:B------:R-:W-:Y:S02]  /*eb40*/  ULDC UR14, c[0x0][0x248] ;  /* 0x00009200000e7ab9 */ /* 0x000fe40000000800 */
[----:B------:R-:W-:-:S06]  /*eb50*/  USHF.L.U32 UR5, UR14, 0x6, URZ ;  /* 0x000000060e057899 */ /* 0x000fcc000800063f */
[----:B------:R-:W-:-:S04]  /*eb60*/  IADD3 R3, RZ, -UR5, RZ ;  /* 0x80000005ff037c10 */ /* 0x000fc8000fffe0ff */
[----:B------:R-:W-:-:S07]  /*eb70*/  SHF.R.S32.HI R14, RZ, 0x1f, R3 ;  /* 0x0000001fff0e7819 */ /* 0x000fce0000011403 */
.L_x_7043:
        /* <DEDUP_REMOVED lines=27> */
.L_x_7041:
        /* <DEDUP_REMOVED lines=48> */
[----:B------:R-:W-:Y:S04]  /*f030*/  LDSM.16.MT88.4 R32, [R144+0x8800] ;  /* 0x008800009020783b */ /* 0x000fe80000004200 */
        /* <DEDUP_REMOVED lines=23> */
[----:B------:R-:W2:Y:S01]  /*f1b0*/  LDSM.16.MT88.4 R8, [R142+0xa800] ;  /* 0x00a800008e08783b */ /* 0x000ea20000004200 */
[----:B------:R-:W-:Y:S01]  /*f1c0*/  FFMA.FTZ R106, R7, UR12, -R124 ;  /* 0x0000000c076a7c23 */ /* 0x000fe2000801087c */
[--C-:B------:R-:W-:Y:S01]  /*f1d0*/  FFMA.FTZ R110, R24, UR12, -R123.reuse ;  /* 0x0000000c186e7c23 */ /* 0x100fe2000801087b */
[----:B------:R-:W4:Y:S01]  /*f1e0*/  MUFU.EX2 R116, R116 ;  /* 0x0000007400747308 */ /* 0x000f220000000800 */
[--C-:B------:R-:W-:Y:S01]  /*f1f0*/  FFMA.FTZ R111, R6, UR12, -R123.reuse ;  /* 0x0000000c066f7c23 */ /* 0x100fe2000801087b */
[--C-:B------:R-:W-:Y:S01]  /*f200*/  FFMA.FTZ R0, R4, UR12, -R123.reuse ;  /* 0x0000000c04007c23 */ /* 0x100fe2000801087b */
[----:B------:R-:W5:Y:S01]  /*f210*/  LDSM.16.MT88.4 R56, [R141+0xa000] ;  /* 0x00a000008d38783b */ /* 0x000f620000004200 */
[--C-:B------:R-:W-:Y:S01]  /*f220*/  FFMA.FTZ R125, R126, UR12, -R123.reuse ;  /* 0x0000000c7e7d7c23 */ /* 0x100fe2000801087b */
[----:B------:R-:W-:-:S02]  /*f230*/  FFMA.FTZ R122, R122, UR12, -R123 ;  /* 0x0000000c7a7a7c23 */ /* 0x000fc4000801087b */
[----:B------:R-:W5:Y:S01]  /*f240*/  LDSM.16.MT88.4 R28, [R140+0xa000] ;  /* 0x00a000008c1c783b */ /* 0x000f620000004200 */
[----:B------:R-:W-:Y:S03]  /*f250*/  MUFU.EX2 R117, R117 ;  /* 0x0000007500757308 */ /* 0x000fe60000000800 */
[----:B------:R-:W5:Y:S05]  /*f260*/  LDSM.16.MT88.4 R24, [R142+0x8800] ;  /* 0x008800008e18783b */ /* 0x000f6a0000004200 */
        /* <DEDUP_REMOVED lines=48> */
[C---:B------:R-:W-:Y:S06]  /*f570*/  HMMA.16816.F32 R72, R4.reuse, R16, R72 ;  /* 0x000000100448723c */ /* 0x040fec0000001848 */
[C---:B------:R-:W-:Y:S01]  /*f580*/  HMMA.16816.F32 R68, R4.reuse, R18, R68 ;  /* 0x000000120444723c */ /* 0x040fe20000001844 */
[----:B------:R-:W3:Y:S05]  /*f590*/  LDSM.16.MT88.4 R16, [R141+0xa800] ;  /* 0x00a800008d10783b */ /* 0x000eea0000004200 */
[C---:B-1----:R-:W-:Y:S06]  /*f5a0*/  HMMA.16816.F32 R36, R4.reuse, R12, R36 ;  /* 0x0000000c0424723c */ /* 0x042fec0000001824 */
[C---:B------:R-:W-:Y:S01]  /*f5b0*/  HMMA.16816.F32 R40, R4.reuse, R14, R40 ;  /* 0x0000000e0428723c */ /* 0x040fe20000001828 */
[----:B------:R-:W1:Y:S05]  /*f5c0*/  LDSM.16.MT88.4 R12, [R140+0xa800] ;  /* 0x00a800008c0c783b */ /* 0x000e6a0000004200 */
[C---:B--2---:R-:W-:Y:S06]  /*f5d0*/  HMMA.16816.F32 R44, R4.reuse, R8, R44 ;  /* 0x00000008042c723c */ /* 0x044fec000000182c */
[----:B------:R-:W-:Y:S01]  /*f5e0*/  HMMA.16816.F32 R48, R4, R10, R48 ;  /* 0x0000000a0430723c */ /* 0x000fe20000001830 */
[----:B------:R-:W2:Y:S05]  /*f5f0*/  LDSM.16.MT88.4 R8, [R144+0x9000] ;  /* 0x009000009008783b */ /* 0x000eaa0000004200 */
[C---:B-----5:R-:W-:Y:S06]  /*f600*/  HMMA.16816.F32 R52, R64.reuse, R56, RZ ;  /* 0x000000384034723c */ /* 0x060fec00000018ff */
[C---:B------:R-:W-:Y:S06]  /*f610*/  HMMA.16816.F32 R76, R64.reuse, R78, RZ ;  /* 0x0000004e404c723c */ /* 0x040fec00000018ff */
[C---:B------:R-:W-:Y:S06]  /*f620*/  HMMA.16816.F32 R56, R64.reuse, R58, RZ ;  /* 0x0000003a4038723c */ /* 0x040fec00000018ff */
[C---:B------:R-:W-:Y:S06]  /*f630*/  HMMA.16816.F32 R60, R64.reuse, R28, RZ ;  /* 0x0000001c403c723c */ /* 0x040fec00000018ff */
[----:B------:R-:W-:Y:S01]  /*f640*/  HMMA.16816.F32 R64, R64, R30, RZ ;  /* 0x0000001e4040723c */ /* 0x000fe200000018ff */
[--C-:B------:R-:W-:Y:S01]  /*f650*/  FFMA.FTZ R28, R170, UR12, -R123.reuse ;  /* 0x0000000caa1c7c23 */ /* 0x100fe2000801087b */
        /* <DEDUP_REMOVED lines=11> */
[----:B------:R-:W-:Y:S01]  /*f710*/  FFMA.FTZ R26, R165, UR12, -R124 ;  /* 0x0000000ca51a7c23 */ /* 0x000fe2000801087c */
[----:B------:R-:W-:-:S03]  /*f720*/  FFMA.FTZ R165, R120, UR12, -R123 ;  /* 0x0000000c78a57c23 */ /* 0x000fc6000801087b */
[----:B------:R-:W-:Y:S01]  /*f730*/  HMMA.16816.F32 R92, R4, R34, R92 ;  /* 0x00000022045c723c */ /* 0x000fe2000000185c */
[----:B------:R-:W-:Y:S01]  /*f740*/  MUFU.EX2 R27, R27 ;  /* 0x0000001b001b7308 */ /* 0x000fe20000000800 */
[--C-:B------:R-:W-:Y:S01]  /*f750*/  FFMA.FTZ R32, R131, UR12, -R124.reuse ;  /* 0x0000000c83207c23 */ /* 0x100fe2000801087c */
[----:B------:R-:W-:-:S03]  /*f760*/  FFMA.FTZ R33, R130, UR12, -R124 ;  /* 0x0000000c82217c23 */ /* 0x000fc6000801087c */
[C---:B------:R-:W-:Y:S01]  /*f770*/  HMMA.16816.F32 R80, R4.reuse, R20, R80 ;  /* 0x000000140450723c */ /* 0x040fe20000001850 */
[--C-:B------:R-:W-:Y:S01]  /*f780*/  FFMA.FTZ R34, R129, UR12, -R124.reuse ;  /* 0x0000000c81227c23 */ /* 0x100fe2000801087c */
[----:B------:R-:W-:Y:S01]  /*f790*/  FFMA.FTZ R35, R127, UR12, -R124 ;  /* 0x0000000c7f237c23 */ /* 0x000fe2000801087c */
[----:B------:R-:W4:Y:S01]  /*f7a0*/  MUFU.EX2 R26, R26 ;  /* 0x0000001a001a7308 */ /* 0x000f220000000800 */
[----:B------:R-:W-:Y:S02]  /*f7b0*/  FFMA.FTZ R124, R128, UR12, -R123 ;  /* 0x0000000c807c7c23 */ /* 0x000fe4000801087b */
[C---:B------:R-:W-:Y:S01]  /*f7c0*/  HMMA.16816.F32 R76, R4.reuse, R22, R76 ;  /* 0x00000016044c723c */ /* 0x040fe2000000184c */
[----:B------:R-:W-:Y:S04]  /*f7d0*/  LDSM.16.MT88.4 R20, [R141+0x9000] ;  /* 0x009000008d14783b */ /* 0x000fe80000004200 */
[----:B------:R-:W-:Y:S01]  /*f7e0*/  MUFU.EX2 R25, R25 ;  /* 0x0000001900197308 */ /* 0x000fe20000000800 */
[C---:B---3--:R-:W-:Y:S06]  /*f7f0*/  HMMA.16816.F32 R52, R4.reuse, R16, R52 ;  /* 0x000000100434723c */ /* 0x048fec0000001834 */
[C---:B------:R-:W-:Y:S01]  /*f800*/  HMMA.16816.F32 R56, R4.reuse, R18, R56 ;  /* 0x000000120438723c */ /* 0x040fe20000001838 */
[----:B------:R-:W3:Y:S01]  /*f810*/  MUFU.EX2 R24, R24 ;  /* 0x0000001800187308 */ /* 0x000ee20000000800 */
[----:B------:R-:W5:Y:S04]  /*f820*/  LDSM.16.MT88.4 R16, [R142+0x9000] ;  /* 0x009000008e10783b */ /* 0x000f680000004200 */
[C---:B-1----:R-:W-:Y:S03]  /*f830*/  HMMA.16816.F32 R60, R4.reuse, R12, R60 ;  /* 0x0000000c043c723c */ /* 0x042fe6000000183c */
[----:B------:R-:W-:Y:S03]  /*f840*/  MUFU.EX2 R30, R30 ;  /* 0x0000001e001e7308 */ /* 0x000fe60000000800 */
[----:B------:R-:W-:Y:S01]  /*f850*/  HMMA.16816.F32 R64, R4, R14, R64 ;  /* 0x0000000e0440723c */ /* 0x000fe20000001840 */
[----:B------:R-:W1:Y:S04]  /*f860*/  LDSM.16.MT88.4 R12, [R140+0x9000] ;  /* 0x009000008c0c783b */ /* 0x000e680000004200 */
[----:B------:R-:W2:Y:S02]  /*f870*/  MUFU.EX2 R31, R31 ;  /* 0x0000001f001f7308 */ /* 0x000ea40000000800 */
[----:B----4-:R-:W-:Y:S01]  /*f880*/  F2FP.F16.F32.PACK_AB R4, R26, R27 ;  /* 0x0000001b1a04723e */ /* 0x010fe200000000ff */
[----:B------:R-:W-:Y:S01]  /*f890*/  FADD.FTZ R27, R27, R106 ;  /* 0x0000006a1b1b7221 */ /* 0x000fe20000010000 */
[C---:B------:R-:W-:Y:S01]  /*f8a0*/  F2FP.F16.F32.PACK_AB R5, R29.reuse, R28 ;  /* 0x0000001c1d05723e */ /* 0x040fe200000000ff */
[----:B------:R-:W-:Y:S01]  /*f8b0*/  FADD.FTZ R28, R28, R111 ;  /* 0x0000006f1c1c7221 */ /* 0x000fe20000010000 */
[----:B---3--:R-:W-:Y:S01]  /*f8c0*/  F2FP.F16.F32.PACK_AB R6, R24, R25 ;  /* 0x000000191806723e */ /* 0x008fe200000000ff */
[----:B------:R-:W-:Y:S01]  /*f8d0*/  FADD.FTZ R26, R26, R27 ;  /* 0x0000001b1a1a7221 */ /* 0x000fe20000010000 */
[----:B------:R-:W-:Y:S01]  /*f8e0*/  MUFU.EX2 R32, R32 ;  /* 0x0000002000207308 */ /* 0x000fe20000000800 */
[----:B------:R-:W-:-:S02]  /*f8f0*/  FADD.FTZ R29, R29, R28 ;  /* 0x0000001c1d1d7221 */ /* 0x000fc40000010000 */
[----:B------:R-:W-:-:S04]  /*f900*/  FADD.FTZ R25, R25, R26 ;  /* 0x0000001a19197221 */ /* 0x000fc80000010000 */
[----:B------:R-:W-:Y:S01]  /*f910*/  FADD.FTZ R25, R24, R25 ;  /* 0x0000001918197221 */ /* 0x000fe20000010000 */
[----:B------:R-:W3:Y:S01]  /*f920*/  MUFU.EX2 R33, R33 ;  /* 0x0000002100217308 */ /* 0x000ee20000000800 */
[----:B--2---:R-:W-:Y:S01]  /*f930*/  F2FP.F16.F32.PACK_AB R7, R31, R30 ;  /* 0x0000001e1f07723e */ /* 0x004fe200000000ff */
[----:B------:R-:W-:-:S04]  /*f940*/  FADD.FTZ R30, R30, R29 ;  /* 0x0000001d1e1e7221 */ /* 0x000fc80000010000 */
[----:B------:R-:W-:Y:S02]  /*f950*/  FADD.FTZ R31, R31, R30 ;  /* 0x0000001e1f1f7221 */ /* 0x000fe40000010000 */
[C---:B------:R-:W-:Y:S01]  /*f960*/  HMMA.16816.F32 R96, R4.reuse, R8, R96 ;  /* 0x000000080460723c */ /* 0x040fe20000001860 */
[----:B------:R-:W-:Y:S05]  /*f970*/  MUFU.EX2 R34, R34 ;  /* 0x0000002200227308 */ /* 0x000fea0000000800 */
[C---:B------:R-:W-:Y:S01]  /*f980*/  HMMA.16816.F32 R92, R4.reuse, R10, R92 ;  /* 0x0000000a045c723c */ /* 0x040fe2000000185c */
[----:B------:R-:W2:Y:S02]  /*f990*/  LDSM.16.MT88.4 R8, [R144+0xb000] ;  /* 0x00b000009008783b */ /* 0x000ea40000004200 */
[----:B------:R-:W-:Y:S03]  /*f9a0*/  MUFU.EX2 R35, R35 ;  /* 0x0000002300237308 */ /* 0x000fe60000000800 */
[C---:B-----5:R-:W-:Y:S05]  /*f9b0*/  HMMA.16816.F32 R88, R4.reuse, R16, R88 ;  /* 0x000000100458723c */ /* 0x060fea0000001858 */
[----:B------:R-:W4:Y:S01]  /*f9c0*/  MUFU.EX2 R124, R124 ;  /* 0x0000007c007c7308 */ /* 0x000f220000000800 */
[C---:B------:R-:W-:Y:S01]  /*f9d0*/  HMMA.16816.F32 R84, R4.reuse, R18, R84 ;  /* 0x000000120454723c */ /* 0x040fe20000001854 */
[----:B------:R-:W5:Y:S05]  /*f9e0*/  LDSM.16.MT88.4 R16, [R142+0xb000] ;  /* 0x00b000008e10783b */ /* 0x000f6a0000004200 */
[C---:B-1----:R-:W-:Y:S01]  /*f9f0*/  HMMA.16816.F32 R72, R4.reuse, R12, R72 ;  /* 0x0000000c0448723c */ /* 0x042fe20000001848 */
[----:B------:R-:W1:Y:S05]  /*fa00*/  MUFU.EX2 R165, R165 ;  /* 0x000000a500a57308 */ /* 0x000e6a0000000800 */
        /* <DEDUP_REMOVED lines=43> */
[C---:B----4-:R-:W-:Y:S06]  /*fcc0*/  HMMA.16816.F32 R44, R4.reuse, R16, R44 ;  /* 0x00000010042c723c */ /* 0x050fec000000182c */
        /* <DEDUP_REMOVED lines=72> */
.L_x_7045:
[----:B------:R-:W-:Y:S02]  /*10150*/  ULDC UR8, c[0x0][0x250] ;  /* 0x0000940000087ab9 */ /* 0x000fe40000000800 */
[----:B------:R-:W-:-:S06]  /*10160*/  USHF.L.U32 UR4, UR8, 0x6, URZ ;  /* 0x0000000608047899 */ /* 0x000fcc000800063f */
[----:B------:R-:W-:-:S04]  /*10170*/  IADD3 R5, RZ, -UR4, RZ ;  /* 0x80000004ff057c10 */ /* 0x000fc8000fffe0ff */
[----:B------:R-:W-:-:S07]  /*10180*/  SHF.R.S32.HI R0, RZ, 0x1f, R5 ;  /* 0x0000001fff007819 */ /* 0x000fce0000011405 */
.L_x_7046:
        /* <DEDUP_REMOVED lines=10> */
[----:B------:R-:W-:-:S02]  /*10230*/  IADD3.X R5, R159, UR4, RZ, P0, !PT ;  /* 0x000000049f057c10 */ /* 0x000fc400087fe4ff */
[----:B------:R-:W-:Y:S02]  /*10240*/  IADD3 R6, P0, R4, UR5, RZ ;  /* 0x0000000504067c10 */ /* 0x000fe4000ff1e0ff */
        /* <DEDUP_REMOVED lines=21> */
[----:B-1----:R-:W-:Y:S04]  /*103a0*/  LDSM.16.M88.4 R8, [R148] ;  /* 0x000000009408783b */ /* 0x002fe80000000200 */
[----:B--2---:R-:W1:Y:S04]  /*103b0*/  LDSM.16.M88.4 R4, [R138] ;  /* 0x000000008a04783b */ /* 0x004e680000000200 */
[----:B------:R-:W2:Y:S04]  /*103c0*/  LDSM.16.M88.4 R120, [R147] ;  /* 0x000000009378783b */ /* 0x000ea80000000200 */
[----:B------:R-:W2:Y:S04]  /*103d0*/  LDSM.16.M88.4 R116, [R139] ;  /* 0x000000008b74783b */ /* 0x000ea80000000200 */
[----:B------:R-:W-:Y:S04]  /*103e0*/  LDSM.16.M88.4 R128, [R145] ;  /* 0x000000009180783b */ /* 0x000fe80000000200 */
[----:B------:R-:W-:Y:S01]  /*103f0*/  LDSM.16.M88.4 R124, [R136] ;  /* 0x00000000887c783b */ /* 0x000fe20000000200 */
[C---:B----4-:R-:W-:Y:S03]  /*10400*/  HMMA.16816.F32 R108, R12.reuse, R104, RZ ;  /* 0x000000680c6c723c */ /* 0x050fe600000018ff */
[----:B------:R-:W0:Y:S03]  /*10410*/  LDGDEPBAR ;  /* 0x00000000000079af */ /* 0x000e260000000000 */
[C---:B-----5:R-:W-:Y:S06]  /*10420*/  HMMA.16816.F32 R32, R12.reuse, R28, RZ ;  /* 0x0000001c0c20723c */ /* 0x060fec00000018ff */
[C---:B---3--:R-:W-:Y:S06]  /*10430*/  HMMA.16816.F32 R24, R12.reuse, R20, RZ ;  /* 0x000000140c18723c */ /* 0x048fec00000018ff */
[C---:B------:R-:W-:Y:S06]  /*10440*/  HMMA.16816.F32 R104, R12.reuse, R106, RZ ;  /* 0x0000006a0c68723c */ /* 0x040fec00000018ff */
[C---:B------:R-:W-:Y:S06]  /*10450*/  HMMA.16816.F32 R28, R12.reuse, R30, RZ ;  /* 0x0000001e0c1c723c */ /* 0x040fec00000018ff */
[C---:B------:R-:W-:Y:S06]  /*10460*/  HMMA.16816.F32 R20, R12.reuse, R22, RZ ;  /* 0x000000160c14723c */ /* 0x040fec00000018ff */
[C---:B------:R-:W-:Y:S06]  /*10470*/  HMMA.16816.F32 R16, R12.reuse, R112, RZ ;  /* 0x000000700c10723c */ /* 0x040fec00000018ff */
[----:B------:R-:W-:Y:S01]  /*10480*/  HMMA.16816.F32 R12, R12, R114, RZ ;  /* 0x000000720c0c723c */ /* 0x000fe200000018ff */
[----:B------:R-:W3:Y:S05]  /*10490*/  LDSM.16.M88.4 R112, [R137] ;  /* 0x000000008970783b */ /* 0x000eea0000000200 */
[C---:B-1----:R-:W-:Y:S06]  /*104a0*/  HMMA.16816.F32 R24, R8.reuse, R4, R24 ;  /* 0x000000040818723c */ /* 0x042fec0000001818 */
[C---:B------:R-:W-:Y:S01]  /*104b0*/  HMMA.16816.F32 R20, R8.reuse, R6, R20 ;  /* 0x000000060814723c */ /* 0x040fe20000001814 */
[----:B------:R-:W-:Y:S05]  /*104c0*/  LDSM.16.M88.4 R4, [R146] ;  /* 0x000000009204783b */ /* 0x000fea0000000200 */
        /* <DEDUP_REMOVED lines=19> */
[C---:B----4-:R-:W-:Y:S06]  /*10600*/  HMMA.16816.F32 R16, R4.reuse, R8, R16 ;  /* 0x000000080410723c */ /* 0x050fec0000001810 */
[----:B------:R-:W-:Y:S01]  /*10610*/  HMMA.16816.F32 R12, R4, R10, R12 ;  /* 0x0000000a040c723c */ /* 0x000fe2000000180c */
[----:B------:R-:W-:Y:S04]  /*10620*/  LDSM.16.M88.4 R8, [R150+0x2000] ;  /* 0x002000009608783b */ /* 0x000fe80000000200 */
[----:B------:R-:W3:Y:S01]  /*10630*/  LDSM.16.M88.4 R4, [R149+0x6000] ;  /* 0x006000009504783b */ /* 0x000ee20000000200 */
        /* <DEDUP_REMOVED lines=9> */
[C---:B------:R-:W-:Y:S06]  /*106d0*/  HMMA.16816.F32 R24, R128.reuse, R116, R24 ;  /* 0x000000748018723c */ /* 0x040fec0000001818 */
[----:B------:R-:W-:Y:S01]  /*106e0*/  HMMA.16816.F32 R20, R128, R118, R20 ;  /* 0x000000768014723c */ /* 0x000fe20000001814 */
[----:B------:R-:W2:Y:S04]  /*106f0*/  LDSM.16.M88.4 R116, [R135] ;  /* 0x000000008774783b */ /* 0x000ea80000000200 */
[----:B------:R-:W5:Y:S01]  /*10700*/  LDSM.16.M88.4 R128, [R149+0x7000] ;  /* 0x007000009580783b */ /* 0x000f620000000200 */
[C---:B---3--:R-:W-:Y:S06]  /*10710*/  HMMA.16816.F32 R108, R8.reuse, R4, R108 ;  /* 0x00000004086c723c */ /* 0x048fec000000186c */
[C---:B------:R-:W-:Y:S01]  /*10720*/  HMMA.16816.F32 R104, R8.reuse, R6, R104 ;  /* 0x000000060868723c */ /* 0x040fe20000001868 */
[----:B------:R-:W-:Y:S05]  /*10730*/  LDSM.16.M88.4 R4, [R143+0x6000] ;  /* 0x006000008f04783b */ /* 0x000fea0000000200 */
[C---:B----4-:R-:W-:Y:S06]  /*10740*/  HMMA.16816.F32 R16, R8.reuse, R124, R16 ;  /* 0x0000007c0810723c */ /* 0x050fec0000001810 */
[C---:B------:R-:W-:Y:S01]  /*10750*/  HMMA.16816.F32 R12, R8.reuse, R126, R12 ;  /* 0x0000007e080c723c */ /* 0x040fe2000000180c */
[----:B------:R-:W-:Y:S05]  /*10760*/  LDSM.16.M88.4 R124, [R143+0x6800] ;  /* 0x006800008f7c783b */ /* 0x000fea0000000200 */
[C---:B-1----:R-:W-:Y:S06]  /*10770*/  HMMA.16816.F32 R32, R8.reuse, R112, R32 ;  /* 0x000000700820723c */ /* 0x042fec0000001820 */
[----:B------:R-:W-:Y:S01]  /*10780*/  HMMA.16816.F32 R28, R8, R114, R28 ;  /* 0x00000072081c723c */ /* 0x000fe2000000181c */
[----:B------:R-:W1:Y:S05]  /*10790*/  LDSM.16.M88.4 R112, [R146+0x2000] ;  /* 0x002000009270783b */ /* 0x000e6a0000000200 */
[C---:B--2---:R-:W-:Y:S06]  /*107a0*/  HMMA.16816.F32 R108, R120.reuse, R116, R108 ;  /* 0x00000074786c723c */ /* 0x044fec000000186c */
[----:B------:R-:W-:Y:S01]  /*107b0*/  HMMA.16816.F32 R104, R120, R118, R104 ;  /* 0x000000767868723c */ /* 0x000fe20000001868 */
[----:B------:R-:W2:Y:S05]  /*107c0*/  LDSM.16.M88.4 R116, [R133] ;  /* 0x000000008574783b */ /* 0x000eaa0000000200 */
[C---:B-----5:R-:W-:Y:S06]  /*107d0*/  HMMA.16816.F32 R24, R8.reuse, R128, R24 ;  /* 0x000000800818723c */ /* 0x060fec0000001818 */
[----:B------:R-:W-:Y:S01]  /*107e0*/  HMMA.16816.F32 R20, R8, R130, R20 ;  /* 0x000000820814723c */ /* 0x000fe20000001814 */
[----:B------:R-:W3:Y:S04]  /*107f0*/  LDSM.16.M88.4 R128, [R134] ;  /* 0x000000008680783b */ /* 0x000ee80000000200 */
[----:B------:R-:W-:Y:S01]  /*10800*/  LDSM.16.M88.4 R8, [R145+0x2000] ;  /* 0x002000009108783b */ /* 0x000fe20000000200 */
[C---:B-1----:R-:W-:Y:S06]  /*10810*/  HMMA.16816.F32 R108, R112.reuse, R4, R108 ;  /* 0x00000004706c723c */ /* 0x042fec000000186c */
[----:B------:R-:W-:Y:S01]  /*10820*/  HMMA.16816.F32 R104, R112, R6, R104 ;  /* 0x000000067068723c */ /* 0x000fe20000001868 */
[----:B------:R-:W1:Y:S05]  /*10830*/  LDSM.16.M88.4 R4, [R136+0x2000] ;  /* 0x002000008804783b */ /* 0x000e6a0000000200 */
[C---:B--2---:R-:W-:Y:S06]  /*10840*/  HMMA.16816.F32 R24, R120.reuse, R116, R24 ;  /* 0x000000747818723c */ /* 0x044fec0000001818 */
[C---:B------:R-:W-:Y:S06]  /*10850*/  HMMA.16816.F32 R20, R120.reuse, R118, R20 ;  /* 0x000000767814723c */ /* 0x040fec0000001814 */
[C---:B---3--:R-:W-:Y:S06]  /*10860*/  HMMA.16816.F32 R32, R120.reuse, R128, R32 ;  /* 0x000000807820723c */ /* 0x048fec0000001820 */
[----:B------:R-:W-:Y:S01]  /*10870*/  HMMA.16816.F32 R28, R120, R130, R28 ;  /* 0x00000082781c723c */ /* 0x000fe2000000181c */
[----:B------:R-:W2:Y:S05]  /*10880*/  LDSM.16.M88.4 R128, [R132] ;  /* 0x000000008480783b */ /* 0x000eaa0000000200 */
[C---:B-1----:R-:W-:Y:S06]  /*10890*/  HMMA.16816.F32 R108, R8.reuse, R4, R108 ;  /* 0x00000004086c723c */ /* 0x042fec000000186c */
[----:B------:R-:W-:Y:S01]  /*108a0*/  HMMA.16816.F32 R104, R8, R6, R104 ;  /* 0x000000060868723c */ /* 0x000fe20000001868 */
[----:B------:R-:W1:Y:S05]  /*108b0*/  LDSM.16.M88.4 R4, [R143+0x7000] ;  /* 0x007000008f04783b */ /* 0x000e6a0000000200 */
[C---:B------:R-:W-:Y:S06]  /*108c0*/  HMMA.16816.F32 R32, R112.reuse, R124, R32 ;  /* 0x0000007c7020723c */ /* 0x040fec0000001820 */
[----:B------:R-:W-:Y:S06]  /*108d0*/  HMMA.16816.F32 R28, R112, R126, R28 ;  /* 0x0000007e701c723c */ /* 0x000fec000000181c */
[----:B------:R-:W-:Y:S01]  /*108e0*/  FMUL.FTZ R108, R108, UR17 ;  /* 0x000000116c6c7c20 */ /* 0x000fe20008410000 */
[----:B------:R-:W-:Y:S01]  /*108f0*/  FMUL.FTZ R117, R109, UR17 ;  /* 0x000000116d757c20 */ /* 0x000fe20008410000 */
[----:B------:R-:W-:Y:S01]  /*10900*/  FMUL.FTZ R118, R110, UR17 ;  /* 0x000000116e767c20 */ /* 0x000fe20008410000 */
[----:B------:R-:W-:Y:S01]  /*10910*/  FMUL.FTZ R0, R111, UR17 ;  /* 0x000000116f007c20 */ /* 0x000fe20008410000 */
[----:B------:R3:W4:Y:S01]  /*10920*/  MUFU.TANH R116, R108 ;  /* 0x0000006c00747308 */ /* 0x0007220000002400 */
[----:B--2---:R-:W-:Y:S01]  /*10930*/  HMMA.16816.F32 R16, R120, R128, R16 ;  /* 0x000000807810723c */ /* 0x004fe20000001810 */
[----:B------:R-:W-:Y:S01]  /*10940*/  FMUL.FTZ R101, R104, UR17 ;  /* 0x0000001168657c20 */ /* 0x000fe20008410000 */
[----:B------:R-:W-:Y:S01]  /*10950*/  FMUL.FTZ R104, R105, UR17 ;  /* 0x0000001169687c20 */ /* 0x000fe20008410000 */
[----:B------:R-:W-:Y:S01]  /*10960*/  FMUL.FTZ R105, R106, UR17 ;  /* 0x000000116a697c20 */ /* 0x000fe20008410000 */
[----:B------:R-:W-:-:S02]  /*10970*/  FMUL.FTZ R106, R107, UR17 ;  /* 0x000000116b6a7c20 */ /* 0x000fc40008410000 */
[----:B------:R-:W-:Y:S01]  /*10980*/  HMMA.16816.F32 R120, R120, R130, R12 ;  /* 0x000000827878723c */ /* 0x000fe2000000180c */
[----:B------:R-:W2:Y:S01]  /*10990*/  LDSM.16.M88.4 R12, [R136+0x2800] ;  /* 0x00280000880c783b */ /* 0x000ea20000000200 */
[----:B------:R-:W5:Y:S03]  /*109a0*/  MUFU.TANH R117, R117 ;  /* 0x0000007500757308 */ /* 0x000f660000002400 */
[----:B---3--:R-:W3:Y:S05]  /*109b0*/  LDSM.16.M88.4 R108, [R136+0x3000] ;  /* 0x00300000886c783b */ /* 0x008eea0000000200 */
[----:B------:R-:W5:Y:S01]  /*109c0*/  MUFU.TANH R118, R118 ;  /* 0x0000007600767308 */ /* 0x000f620000002400 */
[C---:B-1----:R-:W-:Y:S06]  /*109d0*/  HMMA.16816.F32 R24, R112.reuse, R4, R24 ;  /* 0x000000047018723c */ /* 0x042fec0000001818 */
[----:B------:R-:W-:Y:S01]  /*109e0*/  HMMA.16816.F32 R20, R112, R6, R20 ;  /* 0x000000067014723c */ /* 0x000fe20000001814 */
[----:B------:R-:W1:Y:S01]  /*109f0*/  LDSM.16.M88.4 R4, [R143+0x7800] ;  /* 0x007800008f04783b */ /* 0x000e620000000200 */
[----:B------:R-:W5:Y:S08]  /*10a00*/  MUFU.TANH R0, R0 ;  /* 0x0000000000007308 */ /* 0x000f700000002400 */
[----:B------:R-:W-:Y:S08]  /*10a10*/  MUFU.TANH R104, R104 ;  /* 0x0000006800687308 */ /* 0x000ff00000002400 */
[----:B------:R-:W5:Y:S01]  /*10a20*/  MUFU.TANH R105, R105 ;  /* 0x0000006900697308 */ /* 0x000f620000002400 */
[C---:B--2---:R-:W-:Y:S07]  /*10a30*/  HMMA.16816.F32 R32, R8.reuse, R12, R32 ;  /* 0x0000000c0820723c */ /* 0x044fee0000001820 */
[----:B------:R-:W2:Y:S01]  /*10a40*/  MUFU.TANH R106, R106 ;  /* 0x0000006a006a7308 */ /* 0x000ea20000002400 */
[----:B------:R-:W-:Y:S01]  /*10a50*/  HMMA.16816.F32 R28, R8, R14, R28 ;  /* 0x0000000e081c723c */ /* 0x000fe2000000181c */
[----:B------:R-:W4:Y:S01]  /*10a60*/  LDSM.16.M88.4 R12, [R136+0x3800] ;  /* 0x00380000880c783b */ /* 0x000f220000000200 */
[----:B------:R-:W-:-:S04]  /*10a70*/  DEPBAR.LE SB0, 0x0 ;  /* 0x000080000000791a */ /* 0x000fc80000000000 */
[----:B---3--:R-:W-:Y:S01]  /*10a80*/  HMMA.16816.F32 R24, R8, R108, R24 ;  /* 0x0000006c0818723c */ /* 0x008fe20000001818 */
[----:B------:R-:W3:Y:S01]  /*10a90*/  S2R R108, SR_TID.X ;  /* 0x00000000006c7919 */ /* 0x000ee20000002100 */
[----:B------:R-:W-:Y:S04]  /*10aa0*/  MUFU.TANH R101, R101 ;  /* 0x0000006500657308 */ /* 0x000fe80000002400 */
[C---:B-1----:R-:W-:Y:S06]  /*10ab0*/  HMMA.16816.F32 R16, R112.reuse, R4, R16 ;  /* 0x000000047010723c */ /* 0x042fec0000001810 */
[----:B------:R-:W-:Y:S01]  /*10ac0*/  HMMA.16816.F32 R120, R112, R6, R120 ;  /* 0x000000067078723c */ /* 0x000fe20000001878 */
[----:B------:R-:W-:Y:S01]  /*10ad0*/  FMUL.FTZ R107, R32, UR17 ;  /* 0x00000011206b7c20 */ /* 0x000fe20008410000 */
[----:B------:R-:W-:Y:S01]  /*10ae0*/  FMUL.FTZ R32, R33, UR17 ;  /* 0x0000001121207c20 */ /* 0x000fe20008410000 */
[----:B------:R-:W-:Y:S01]  /*10af0*/  FMUL.FTZ R33, R35, UR17 ;  /* 0x0000001123217c20 */ /* 0x000fe20008410000 */
[----:B------:R-:W-:-:S02]  /*10b00*/  FMUL.FTZ R34, R34, UR17 ;  /* 0x0000001122227c20 */ /* 0x000fc40008410000 */
[C---:B------:R-:W-:Y:S01]  /*10b10*/  HMMA.16816.F32 R20, R8.reuse, R110, R20 ;  /* 0x0000006e0814723c */ /* 0x040fe20000001814 */
[----:B------:R-:W1:Y:S01]  /*10b20*/  MUFU.TANH R107, R107 ;  /* 0x0000006b006b7308 */ /* 0x000e620000002400 */
[----:B------:R-:W-:Y:S01]  /*10b30*/  FMUL.FTZ R35, R28, UR17 ;  /* 0x000000111c237c20 */ /* 0x000fe20008410000 */
[----:B------:R-:W-:Y:S01]  /*10b40*/  FMUL.FTZ R28, R29, UR17 ;  /* 0x000000111d1c7c20 */ /* 0x000fe20008410000 */
[----:B------:R-:W-:Y:S01]  /*10b50*/  FMUL.FTZ R29, R31, UR17 ;  /* 0x000000111f1d7c20 */ /* 0x000fe20008410000 */
[----:B------:R-:W-:Y:S01]  /*10b60*/  FMUL.FTZ R30, R30, UR17 ;  /* 0x000000111e1e7c20 */ /* 0x000fe20008410000 */
[----:B------:R-:W-:Y:S01]  /*10b70*/  FMUL.FTZ R125, R24, UR17 ;  /* 0x00000011187d7c20 */ /* 0x000fe20008410000 */
[----:B------:R-:W-:Y:S01]  /*10b80*/  FMUL.FTZ R24, R26, UR17 ;  /* 0x000000111a187c20 */ /* 0x000fe20008410000 */
[----:B------:R-:W-:Y:S01]  /*10b90*/  FMUL.FTZ R25, R25, UR17 ;  /* 0x0000001119197c20 */ /* 0x000fe20008410000 */
[----:B------:R-:W1:Y:S01]  /*10ba0*/  MUFU.TANH R33, R33 ;  /* 0x0000002100217308 */ /* 0x000e620000002400 */
[----:B------:R-:W-:Y:S01]  /*10bb0*/  FMUL.FTZ R27, R27, UR17 ;  /* 0x000000111b1b7c20 */ /* 0x000fe20008410000 */
[----:B---3--:R-:W-:Y:S01]  /*10bc0*/  IMAD.SHL.U32 R5, R108, 0x2, RZ ;  /* 0x000000026c057824 */ /* 0x008fe200078e00ff */
[C---:B----4-:R-:W-:Y:S05]  /*10bd0*/  HMMA.16816.F32 R16, R8.reuse, R12, R16 ;  /* 0x0000000c0810723c */ /* 0x050fea0000001810 */
[----:B------:R-:W-:Y:S01]  /*10be0*/  MUFU.TANH R35, R35 ;  /* 0x0000002300237308 */ /* 0x000fe20000002400 */
[----:B------:R-:W-:Y:S01]  /*10bf0*/  LOP3.LUT R5, R5, 0x6, RZ, 0xc0, !PT ;  /* 0x0000000605057812 */ /* 0x000fe200078ec0ff */
[----:B------:R-:W-:Y:S05]  /*10c00*/  HMMA.16816.F32 R120, R8, R14, R120 ;  /* 0x0000000e0878723c */ /* 0x000fea0000001878 */
[----:B------:R-:W-:Y:S01]  /*10c10*/  FMUL.FTZ R26, R20, UR17 ;  /* 0x00000011141a7c20 */ /* 0x000fe20008410000 */
[----:B------:R-:W-:Y:S01]  /*10c20*/  IMAD R4, R158, 0x40, R5 ;  /* 0x000000409e047824 */ /* 0x000fe200078e0205 */
[----:B------:R-:W-:Y:S01]  /*10c30*/  MUFU.TANH R32, R32 ;  /* 0x0000002000207308 */ /* 0x000fe20000002400 */
[----:B------:R-:W-:Y:S01]  /*10c40*/  FMUL.FTZ R23, R23, UR17 ;  /* 0x0000001117177c20 */ /* 0x000fe20008410000 */
[----:B------:R-:W-:Y:S01]  /*10c50*/  FMUL.FTZ R22, R22, UR17 ;  /* 0x0000001116167c20 */ /* 0x000fe20008410000 */
[C---:B------:R-:W-:Y:S01]  /*10c60*/  VIADD R6, R4.reuse, 0x1 ;  /* 0x0000000104067836 */ /* 0x040fe20000000000 */
[CC--:B------:R-:W-:Y:S01]  /*10c70*/  ISETP.GE.AND P5, PT, R4.reuse, R2.reuse, PT ;  /* 0x000000020400720c */ /* 0x0c0fe20003fa6270 */
[C---:B------:R-:W-:Y:S01]  /*10c80*/  VIADD R20, R4.reuse, 0x9 ;  /* 0x0000000904147836 */ /* 0x040fe20000000000 */
[CC--:B------:R-:W-:Y:S01]  /*10c90*/  ISETP.GE.AND P2, PT, R4.reuse, R103.reuse, PT ;  /* 0x000000670400720c */ /* 0x0c0fe20003f46270 */
[----:B------:R-:W-:Y:S01]  /*10ca0*/  VIADD R8, R4, 0x11 ;  /* 0x0000001104087836 */ /* 0x000fe20000000000 */
[CC--:B------:R-:W-:Y:S01]  /*10cb0*/  ISETP.GE.AND P4, PT, R6.reuse, R2.reuse, PT ;  /* 0x000000020600720c */ /* 0x0c0fe20003f86270 */
[----:B------:R-:W3:Y:S01]  /*10cc0*/  MUFU.TANH R34, R34 ;  /* 0x0000002200227308 */ /* 0x000ee20000002400 */
[-C--:B------:R-:W-:Y:S01]  /*10cd0*/  ISETP.GE.AND P1, PT, R6, R103.reuse, PT ;  /* 0x000000670600720c */ /* 0x080fe20003f26270 */
[----:B------:R-:W-:Y:S01]  /*10ce0*/  VIADD R6, R4, 0x8 ;  /* 0x0000000804067836 */ /* 0x000fe20000000000 */
[----:B------:R-:W-:Y:S01]  /*10cf0*/  FSEL R7, R116, -INF , !P5 ;  /* 0xff80000074077808 */ /* 0x000fe20006800000 */
[----:B------:R-:W-:Y:S01]  /*10d00*/  VIADD R14, R4, 0x18 ;  /* 0x00000018040e7836 */ /* 0x000fe20000000000 */
[----:B-----5:R-:W-:Y:S01]  /*10d10*/  FSEL R13, R117, -INF , !P4 ;  /* 0xff800000750d7808 */ /* 0x020fe20006000000 */
[----:B------:R-:W-:Y:S01]  /*10d20*/  FMUL.FTZ R115, R16, UR17 ;  /* 0x0000001110737c20 */ /* 0x000fe20008410000 */
[CC--:B------:R-:W-:Y:S01]  /*10d30*/  ISETP.GE.AND P6, PT, R6.reuse, R2.reuse, PT ;  /* 0x000000020600720c */ /* 0x0c0fe20003fc6270 */
[----:B------:R-:W-:Y:S01]  /*10d40*/  MUFU.TANH R29, R29 ;  /* 0x0000001d001d7308 */ /* 0x000fe20000002400 */
[-C--:B------:R-:W-:Y:S01]  /*10d50*/  ISETP.GE.AND P5, PT, R6, R103.reuse, PT ;  /* 0x000000670600720c */ /* 0x080fe20003fa6270 */
[----:B------:R-:W-:Y:S01]  /*10d60*/  VIADD R16, R4, 0x19 ;  /* 0x0000001904107836 */ /* 0x000fe20000000000 */
[----:B------:R-:W-:Y:S01]  /*10d70*/  FSEL R6, R118, -INF , !P2 ;  /* 0xff80000076067808 */ /* 0x000fe20005000000 */
[----:B------:R-:W-:Y:S01]  /*10d80*/  FMUL.FTZ R12, R21, UR17 ;  /* 0x00000011150c7c20 */ /* 0x000fe20008410000 */
[-C--:B------:R-:W-:Y:S01]  /*10d90*/  ISETP.GE.AND P2, PT, R20, R2.reuse, PT ;  /* 0x000000021400720c */ /* 0x080fe20003f46270 */
[----:B------:R-:W-:Y:S01]  /*10da0*/  FMUL.FTZ R111, R120, UR17 ;  /* 0x00000011786f7c20 */ /* 0x000fe20008410000 */
[-C--:B------:R-:W-:Y:S01]  /*10db0*/  ISETP.GE.AND P4, PT, R20, R103.reuse, PT ;  /* 0x000000671400720c */ /* 0x080fe20003f86270 */
[----:B------:R-:W-:Y:S01]  /*10dc0*/  VIADD R20, R4, 0x10 ;  /* 0x0000001004147836 */ /* 0x000fe20000000000 */
[----:B------:R-:W4:Y:S01]  /*10dd0*/  MUFU.TANH R125, R125 ;  /* 0x0000007d007d7308 */ /* 0x000f220000002400 */
[----:B------:R-:W-:Y:S01]  /*10de0*/  FSEL R0, R0, -INF , !P1 ;  /* 0xff80000000007808 */ /* 0x000fe20004800000 */
[----:B------:R-:W-:Y:S01]  /*10df0*/  FMUL.FTZ R17, R17, UR17 ;  /* 0x0000001111117c20 */ /* 0x000fe20008410000 */
[----:B------:R-:W-:Y:S01]  /*10e00*/  FSEL R10, R105, -INF , !P5 ;  /* 0xff800000690a7808 */ /* 0x000fe20006800000 */
[----:B------:R-:W-:Y:S01]  /*10e10*/  FMUL.FTZ R102, R122, UR17 ;  /* 0x000000117a667c20 */ /* 0x000fe20008410000 */
[-C--:B------:R-:W-:Y:S01]  /*10e20*/  ISETP.GE.AND P1, PT, R20, R2.reuse, PT ;  /* 0x000000021400720c */ /* 0x080fe20003f26270 */
[----:B------:R-:W-:Y:S01]  /*10e30*/  FMUL.FTZ R18, R18, UR17 ;  /* 0x0000001112127c20 */ /* 0x000fe20008410000 */
[----:B------:R-:W-:Y:S01]  /*10e40*/  FSEL R11, R104, -INF , !P2 ;  /* 0xff800000680b7808 */ /* 0x000fe20005000000 */
[----:B------:R-:W5:Y:S01]  /*10e50*/  MUFU.TANH R28, R28 ;  /* 0x0000001c001c7308 */ /* 0x000f620000002400 */
[C---:B------:R-:W-:Y:S01]  /*10e60*/  ISETP.GE.AND P5, PT, R8.reuse, R2, PT ;  /* 0x000000020800720c */ /* 0x040fe20003fa6270 */
[----:B------:R-:W-:Y:S01]  /*10e70*/  FMUL.FTZ R19, R19, UR17 ;  /* 0x0000001113137c20 */ /* 0x000fe20008410000 */
[----:B------:R-:W-:-:S02]  /*10e80*/  ISETP.GE.AND P2, PT, R8, R103, PT ;  /* 0x000000670800720c */ /* 0x000fc40003f46270 */
[----:B--2---:R-:W-:Y:S02]  /*10e90*/  FSEL R8, R106, -INF , !P4 ;  /* 0xff8000006a087808 */ /* 0x004fe40006000000 */
[----:B-1----:R-:W-:Y:S01]  /*10ea0*/  FSEL R15, R107, -INF , !P1 ;  /* 0xff8000006b0f7808 */ /* 0x002fe20004800000 */
[----:B------:R-:W-:Y:S01]  /*10eb0*/  MUFU.TANH R30, R30 ;  /* 0x0000001e001e7308 */ /* 0x000fe20000002400 */
[C---:B------:R-:W-:Y:S01]  /*10ec0*/  ISETP.GE.AND P4, PT, R14.reuse, R2, PT ;  /* 0x000000020e00720c */ /* 0x040fe20003f86270 */
[----:B------:R-:W-:Y:S01]  /*10ed0*/  FMUL.FTZ R107, R121, UR17 ;  /* 0x00000011796b7c20 */ /* 0x000fe20008410000 */
[-C--:B------:R-:W-:Y:S01]  /*10ee0*/  ISETP.GE.AND P1, PT, R14, R103.reuse, PT ;  /* 0x000000670e00720c */ /* 0x080fe20003f26270 */
[----:B------:R-:W-:Y:S01]  /*10ef0*/  VIADD R14, R4, 0x20 ;  /* 0x00000020040e7836 */ /* 0x000fe20000000000 */
[----:B------:R-:W-:Y:S01]  /*10f00*/  FSEL R9, R101, -INF , !P6 ;  /* 0xff80000065097808 */ /* 0x000fe20007000000 */
[----:B------:R-:W-:Y:S01]  /*10f10*/  FMUL.FTZ R101, R123, UR17 ;  /* 0x000000117b657c20 */ /* 0x000fe20008410000 */
[----:B------:R-:W-:Y:S01]  /*10f20*/  ISETP.GE.AND P6, PT, R20, R103, PT ;  /* 0x000000671400720c */ /* 0x000fe20003fc6270 */
[----:B------:R-:W-:Y:S01]  /*10f30*/  MUFU.TANH R119, R25 ;  /* 0x0000001900777308 */ /* 0x000fe20000002400 */
[----:B------:R-:W-:-:S02]  /*10f40*/  FSEL R112, R33, -INF , !P2 ;  /* 0xff80000021707808 */ /* 0x000fc40005000000 */
[----:B---3--:R-:W-:Y:S02]  /*10f50*/  FSEL R104, R34, -INF , !P6 ;  /* 0xff80000022687808 */ /* 0x008fe40007000000 */
[----:B------:R-:W-:Y:S02]  /*10f60*/  FSEL R105, R32, -INF , !P5 ;  /* 0xff80000020697808 */ /* 0x000fe40006800000 */
[-C--:B------:R-:W-:Y:S01]  /*10f70*/  ISETP.GE.AND P2, PT, R14, R2.reuse, PT ;  /* 0x000000020e00720c */ /* 0x080fe20003f46270 */
[----:B------:R-:W1:Y:S01]  /*10f80*/  MUFU.TANH R5, R27 ;  /* 0x0000001b00057308 */ /* 0x000e620000002400 */
[C---:B------:R-:W-:Y:S02]  /*10f90*/  ISETP.GE.AND P6, PT, R16.reuse, R2, PT ;  /* 0x000000021000720c */ /* 0x040fe40003fc6270 */
[----:B------:R-:W-:Y:S01]  /*10fa0*/  ISETP.GE.AND P5, PT, R16, R103, PT ;  /* 0x000000671000720c */ /* 0x000fe20003fa6270 */
[----:B------:R-:W-:Y:S01]  /*10fb0*/  VIADD R16, R4, 0x21 ;  /* 0x0000002104107836 */ /* 0x000fe20000000000 */
[----:B----4-:R-:W-:-:S02]  /*10fc0*/  FSEL R125, R125, -INF , !P2 ;  /* 0xff8000007d7d7808 */ /* 0x010fc40005000000 */
[----:B------:R-:W-:Y:S01]  /*10fd0*/  FSEL R20, R29, -INF , !P5 ;  /* 0xff8000001d147808 */ /* 0x000fe20006800000 */
[----:B------:R-:W2:Y:S01]  /*10fe0*/  MUFU.TANH R25, R26 ;  /* 0x0000001a00197308 */ /* 0x000ea20000002400 */
[----:B-----5:R-:W-:Y:S02]  /*10ff0*/  FSEL R21, R28, -INF , !P6 ;  /* 0xff8000001c157808 */ /* 0x020fe40007000000 */
[----:B------:R-:W-:-:S05]  /*11000*/  ISETP.GE.AND P6, PT, R16, R103, PT ;  /* 0x000000671000720c */ /* 0x000fca0003fc6270 */
[----:B------:R3:W-:Y:S01]  /*11010*/  MUFU.TANH R114, R23 ;  /* 0x0000001700727308 */ /* 0x0007e20000002400 */
[----:B-1----:R-:W-:Y:S01]  /*11020*/  FSEL R118, R5, -INF , !P6 ;  /* 0xff80000005767808 */ /* 0x002fe20007000000 */
[----:B------:R-:W-:-:S06]  /*11030*/  VIADD R5, R4, 0x38 ;  /* 0x0000003804057836 */ /* 0x000fcc0000000000 */
[----:B------:R-:W1:Y:S08]  /*11040*/  MUFU.TANH R24, R24 ;  /* 0x0000001800187308 */ /* 0x000e700000002400 */
[----:B------:R4:W5:Y:S01]  /*11050*/  MUFU.TANH R116, R22 ;  /* 0x0000001600747308 */ /* 0x0009620000002400 */
[----:B---3--:R-:W-:Y:S02]  /*11060*/  FSEL R23, R35, -INF , !P4 ;  /* 0xff80000023177808 */ /* 0x008fe40006000000 */
[----:B------:R-:W-:Y:S01]  /*11070*/  ISETP.GE.AND P4, PT, R14, R103, PT ;  /* 0x000000670e00720c */ /* 0x000fe20003f86270 */
[----:B------:R-:W-:-:S04]  /*11080*/  VIADD R14, R4, 0x28 ;  /* 0x00000028040e7836 */ /* 0x000fc80000000000 */
[----:B------:R-:W3:Y:S01]  /*11090*/  MUFU.TANH R12, R12 ;  /* 0x0000000c000c7308 */ /* 0x000ee20000002400 */
[CC--:B------:R-:W-:Y:S02]  /*110a0*/  ISETP.GE.AND P5, PT, R14.reuse, R2.reuse, PT ;  /* 0x000000020e00720c */ /* 0x0c0fe40003fa6270 */
[----:B------:R-:W-:Y:S01]  /*110b0*/  ISETP.GE.AND P2, PT, R14, R103, PT ;  /* 0x000000670e00720c */ /* 0x000fe20003f46270 */
[----:B------:R-:W-:Y:S01]  /*110c0*/  VIADD R14, R4, 0x30 ;  /* 0x00000030040e7836 */ /* 0x000fe20000000000 */
[----:B--2---:R-:W-:Y:S02]  /*110d0*/  FSEL R121, R25, -INF , !P5 ;  /* 0xff80000019797808 */ /* 0x004fe40006800000 */
[----:B-1----:R-:W-:Y:S01]  /*110e0*/  FSEL R120, R24, -INF , !P4 ;  /* 0xff80000018787808 */ /* 0x002fe20006000000 */
[----:B------:R-:W1:Y:S01]  /*110f0*/  MUFU.TANH R115, R115 ;  /* 0x0000007300737308 */ /* 0x000e620000002400 */
[----:B----4-:R-:W-:Y:S02]  /*11100*/  FSEL R22, R30, -INF , !P1 ;  /* 0xff8000001e167808 */ /* 0x010fe40004800000 */
[-C--:B------:R-:W-:Y:S01]  /*11110*/  ISETP.GE.AND P1, PT, R16, R2.reuse, PT ;  /* 0x000000021000720c */ /* 0x080fe20003f26270 */
[----:B------:R-:W-:Y:S01]  /*11120*/  VIADD R16, R4, 0x29 ;  /* 0x0000002904107836 */ /* 0x000fe20000000000 */
[----:B------:R-:W-:-:S02]  /*11130*/  ISETP.GE.AND P6, PT, R14, R2, PT ;  /* 0x000000020e00720c */ /* 0x000fc40003fc6270 */
[----:B------:R-:W-:Y:S01]  /*11140*/  FSEL R119, R119, -INF , !P1 ;  /* 0xff80000077777808 */ /* 0x000fe20004800000 */
[----:B------:R-:W2:Y:S01]  /*11150*/  MUFU.TANH R113, R17 ;  /* 0x0000001100717308 */ /* 0x000ea20000002400 */
[-C--:B------:R-:W-:Y:S01]  /*11160*/  ISETP.GE.AND P5, PT, R14, R103.reuse, PT ;  /* 0x000000670e00720c */ /* 0x080fe20003fa6270 */
[----:B------:R-:W-:Y:S01]  /*11170*/  VIADD R14, R4, 0x31 ;  /* 0x00000031040e7836 */ /* 0x000fe20000000000 */
[----:B------:R-:W-:Y:S01]  /*11180*/  ISETP.GE.AND P1, PT, R16, R103, PT ;  /* 0x000000671000720c */ /* 0x000fe20003f26270 */
[----:B------:R-:W-:Y:S01]  /*11190*/  VIADD R4, R4, 0x39 ;  /* 0x0000003904047836 */ /* 0x000fe20000000000 */
[----:B-----5:R-:W-:Y:S02]  /*111a0*/  FSEL R116, R116, -INF , !P2 ;  /* 0xff80000074747808 */ /* 0x020fe40005000000 */
[----:B------:R-:W-:Y:S01]  /*111b0*/  FSEL R114, R114, -INF , !P1 ;  /* 0xff80000072727808 */ /* 0x000fe20004800000 */
[----:B------:R-:W4:Y:S01]  /*111c0*/  MUFU.TANH R111, R111 ;  /* 0x0000006f006f7308 */ /* 0x000f220000002400 */
[----:B------:R-:W-:-:S02]  /*111d0*/  ISETP.GE.AND P4, PT, R16, R2, PT ;  /* 0x000000021000720c */ /* 0x000fc40003f86270 */
[-C--:B------:R-:W-:Y:S02]  /*111e0*/  ISETP.GE.AND P2, PT, R14, R2.reuse, PT ;  /* 0x000000020e00720c */ /* 0x080fe40003f46270 */
[-C--:B------:R-:W-:Y:S02]  /*111f0*/  ISETP.GE.AND P1, PT, R5, R2.reuse, PT ;  /* 0x000000020500720c */ /* 0x080fe40003f26270 */
[----:B---3--:R-:W-:Y:S01]  /*11200*/  FSEL R117, R12, -INF , !P4 ;  /* 0xff8000000c757808 */ /* 0x008fe20006000000 */
[----:B------:R-:W3:Y:S01]  /*11210*/  MUFU.TANH R107, R107 ;  /* 0x0000006b006b7308 */ /* 0x000ee20000002400 */
[----:B-1----:R-:W-:Y:S02]  /*11220*/  FSEL R115, R115, -INF , !P6 ;  /* 0xff80000073737808 */ /* 0x002fe40007000000 */
[----:B--2---:R-:W-:Y:S02]  /*11230*/  FSEL R113, R113, -INF , !P2 ;  /* 0xff80000071717808 */ /* 0x004fe40005000000 */
[----:B------:R-:W-:Y:S01]  /*11240*/  ISETP.GE.AND P4, PT, R14, R103, PT ;  /* 0x000000670e00720c */ /* 0x000fe20003f86270 */
[----:B------:R-:W-:Y:S01]  /*11250*/  BAR.SYNC.DEFER_BLOCKING 0x0 ;  /* 0x0000000000007b1d */ /* 0x000fe20000010000 */
[----:B------:R-:W-:-:S02]  /*11260*/  ISETP.GE.AND P6, PT, R4, R2, PT ;  /* 0x000000020400720c */ /* 0x000fc40003fc6270 */
[----:B----4-:R-:W-:Y:S02]  /*11270*/  FSEL R111, R111, -INF , !P1 ;  /* 0xff8000006f6f7808 */ /* 0x010fe40004800000 */
[-C--:B------:R-:W-:Y:S01]  /*11280*/  ISETP.GE.AND P2, PT, R5, R103.reuse, PT ;  /* 0x000000670500720c */ /* 0x080fe20003f46270 */
[----:B------:R-:W1:Y:S01]  /*11290*/  MUFU.TANH R108, R18 ;  /* 0x00000012006c7308 */ /* 0x000e620000002400 */
[----:B------:R-:W-:Y:S02]  /*112a0*/  ISETP.GE.AND P1, PT, R4, R103, PT ;  /* 0x000000670400720c */ /* 0x000fe40003f26270 */
[----:B---3--:R-:W-:-:S05]  /*112b0*/  FSEL R107, R107, -INF , !P6 ;  /* 0xff8000006b6b7808 */ /* 0x008fca0007000000 */
[----:B------:R-:W2:Y:S08]  /*112c0*/  MUFU.TANH R106, R19 ;  /* 0x00000013006a7308 */ /* 0x000eb00000002400 */
        /* <DEDUP_REMOVED lines=68> */
.L_x_7048:
[----:B------:R-:W-:Y:S02]  /*11710*/  ULDC UR8, c[0x0][0x248] ;  /* 0x0000920000087ab9 */ /* 0x000fe40000000800 */
[----:B------:R-:W-:-:S06]  /*11720*/  USHF.L.U32 UR4, UR8, 0x6, URZ ;  /* 0x0000000608047899 */ /* 0x000fcc000800063f */
[----:B------:R-:W-:-:S04]  /*11730*/  IADD3 R16, RZ, -UR4, RZ ;  /* 0x80000004ff107c10 */ /* 0x000fc8000fffe0ff */
[----:B------:R-:W-:-:S07]  /*11740*/  SHF.R.S32.HI R2, RZ, 0x1f, R16 ;  /* 0x0000001fff027819 */ /* 0x000fce0000011410 */
.L_x_7049:
        /* <DEDUP_REMOVED lines=23> */
.L_x_7047:
        /* <DEDUP_REMOVED lines=37> */
[----:B------:R-:W2:Y:S04]  /*11b10*/  SHFL.BFLY PT, R29, R2, 0x1, 0x1f ;  /* 0x0c201f00021d7f89 */ /* 0x000ea800000e0000 */
[----:B------:R-:W3:Y:S01]  /*11b20*/  LDSM.16.MT88.4 R16, [R144+0x8000] ;  /* 0x008000009010783b */ /* 0x000ee20000004200 */
        /* <DEDUP_REMOVED lines=15> */
[----:B------:R-:W-:Y:S01]  /*11c20*/  FSEL R6, R28, RZ, P0 ;  /* 0x000000ff1c067208 */ /* 0x000fe20000000000 */
[----:B------:R-:W1:Y:S01]  /*11c30*/  LDSM.16.MT88.4 R8, [R142+0x8000] ;  /* 0x008000008e08783b */ /* 0x000e620000004200 */
[----:B------:R-:W-:Y:S01]  /*11c40*/  FADD.FTZ R4, R100, -R5 ;  /* 0x8000000564047221 */ /* 0x000fe20000010000 */
[--C-:B------:R-:W-:Y:S01]  /*11c50*/  FFMA.FTZ R27, R13, UR12, -R110.reuse ;  /* 0x0000000c0d1b7c23 */ /* 0x100fe2000801086e */
[----:B------:R-:W-:Y:S01]  /*11c60*/  FFMA.FTZ R33, R7, UR12, -R110 ;  /* 0x0000000c07217c23 */ /* 0x000fe2000801086e */
[----:B------:R-:W-:Y:S01]  /*11c70*/  FADD.FTZ R6, R3, -R6 ;  /* 0x8000000603067221 */ /* 0x000fe20000010000 */
[--C-:B------:R-:W-:Y:S01]  /*11c80*/  FFMA.FTZ R3, R15, UR12, -R110.reuse ;  /* 0x0000000c0f037c23 */ /* 0x100fe2000801086e */
[----:B------:R-:W-:Y:S01]  /*11c90*/  FMUL.FTZ R32, R4, UR12 ;  /* 0x0000000c04207c20 */ /* 0x000fe20008410000 */
[----:B------:R-:W2:Y:S01]  /*11ca0*/  LDSM.16.MT88.4 R12, [R141+0x8000] ;  /* 0x008000008d0c783b */ /* 0x000ea20000004200 */
        /* <DEDUP_REMOVED lines=25> */
[----:B------:R-:W5:Y:S01]  /*11e40*/  MUFU.EX2 R25, R25 ;  /* 0x0000001900197308 */ /* 0x000f620000000800 */
[----:B----4-:R-:W-:Y:S01]  /*11e50*/  F2FP.F16.F32.PACK_AB R4, R27, R33 ;  /* 0x000000211b04723e */ /* 0x010fe200000000ff */
[--C-:B------:R-:W-:Y:S01]  /*11e60*/  FFMA.FTZ R108, R102, UR12, -R103.reuse ;  /* 0x0000000c666c7c23 */ /* 0x100fe20008010867 */
[--C-:B------:R-:W-:Y:S01]  /*11e70*/  FFMA.FTZ R106, R106, UR12, -R103.reuse ;  /* 0x0000000c6a6a7c23 */ /* 0x100fe20008010867 */
[----:B------:R-:W-:-:S04]  /*11e80*/  FFMA.FTZ R102, R101, UR12, -R103 ;  /* 0x0000000c65667c23 */ /* 0x000fc80008010867 */
[----:B------:R-:W-:Y:S08]  /*11e90*/  MUFU.EX2 R24, R24 ;  /* 0x0000001800187308 */ /* 0x000ff00000000800 */
[----:B------:R-:W4:Y:S01]  /*11ea0*/  MUFU.EX2 R2, R2 ;  /* 0x0000000200027308 */ /* 0x000f220000000800 */
[----:B-----5:R-:W-:-:S07]  /*11eb0*/  F2FP.F16.F32.PACK_AB R6, R25, R26 ;  /* 0x0000001a1906723e */ /* 0x020fce00000000ff */
[----:B------:R-:W-:Y:S08]  /*11ec0*/  MUFU.EX2 R0, R0 ;  /* 0x0000000000007308 */ /* 0x000ff00000000800 */
[----:B------:R-:W5:Y:S01]  /*11ed0*/  MUFU.EX2 R31, R31 ;  /* 0x0000001f001f7308 */ /* 0x000f620000000800 */
[----:B----4-:R-:W-:-:S07]  /*11ee0*/  F2FP.F16.F32.PACK_AB R5, R2, R24 ;  /* 0x000000180205723e */ /* 0x010fce00000000ff */
[----:B------:R-:W4:Y:S08]  /*11ef0*/  MUFU.EX2 R32, R32 ;  /* 0x0000002000207308 */ /* 0x000f300000000800 */
[----:B------:R-:W3:Y:S01]  /*11f00*/  MUFU.EX2 R30, R30 ;  /* 0x0000001e001e7308 */ /* 0x000ee20000000800 */
        /* <DEDUP_REMOVED lines=18> */
[C---:B------:R-:W-:Y:S01]  /*12030*/  HMMA.16816.F32 R96, R4.reuse, R16, R96 ;  /* 0x000000100460723c */ /* 0x040fe20000001860 */
[-C--:B------:R-:W-:Y:S01]  /*12040*/  FMUL.FTZ R80, R80, R32.reuse ;  /* 0x0000002050507220 */ /* 0x080fe20000410000 */
[-C--:B------:R-:W-:Y:S01]  /*12050*/  FMUL.FTZ R81, R81, R32.reuse ;  /* 0x0000002051517220 */ /* 0x080fe20000410000 */
[----:B------:R-:W-:Y:S01]  /*12060*/  FMUL.FTZ R76, R76, R32 ;  /* 0x000000204c4c7220 */ /* 0x000fe20000410000 */
[-C--:B------:R-:W-:Y:S01]  /*12070*/  FMUL.FTZ R82, R82, R30.reuse ;  /* 0x0000001e52527220 */ /* 0x080fe20000410000 */
[----:B------:R-:W-:Y:S01]  /*12080*/  FMUL.FTZ R83, R83, R30 ;  /* 0x0000001e53537220 */ /* 0x000fe20000410000 */
[C---:B------:R-:W-:Y:S01]  /*12090*/  HMMA.16816.F32 R92, R4.reuse, R18, R92 ;  /* 0x00000012045c723c */ /* 0x040fe2000000185c */
[----:B------:R-:W3:Y:S01]  /*120a0*/  LDSM.16.MT88.4 R16, [R140+0x8000] ;  /* 0x008000008c10783b */ /* 0x000ee20000004200 */
[----:B------:R-:W-:Y:S01]  /*120b0*/  FMUL.FTZ R77, R77, R32 ;  /* 0x000000204d4d7220 */ /* 0x000fe20000410000 */
[-C--:B------:R-:W-:Y:S01]  /*120c0*/  FMUL.FTZ R78, R78, R30.reuse ;  /* 0x0000001e4e4e7220 */ /* 0x080fe20000410000 */
[----:B------:R-:W-:Y:S01]  /*120d0*/  FMUL.FTZ R79, R79, R30 ;  /* 0x0000001e4f4f7220 */ /* 0x000fe20000410000 */
[-C--:B------:R-:W-:Y:S01]  /*120e0*/  FMUL.FTZ R72, R72, R32.reuse ;  /* 0x0000002048487220 */ /* 0x080fe20000410000 */
[C---:B-1----:R-:W-:Y:S01]  /*120f0*/  HMMA.16816.F32 R88, R4.reuse, R8, R88 ;  /* 0x000000080458723c */ /* 0x042fe20000001858 */
[-C--:B------:R-:W-:Y:S01]  /*12100*/  FMUL.FTZ R73, R73, R32.reuse ;  /* 0x0000002049497220 */ /* 0x080fe20000410000 */
[----:B------:R-:W-:Y:S01]  /*12110*/  FMUL.FTZ R68, R68, R32 ;  /* 0x0000002044447220 */ /* 0x000fe20000410000 */
[-C--:B------:R-:W-:Y:S01]  /*12120*/  FMUL.FTZ R74, R74, R30.reuse ;  /* 0x0000001e4a4a7220 */ /* 0x080fe20000410000 */
[----:B------:R-:W-:Y:S01]  /*12130*/  FMUL.FTZ R75, R75, R30 ;  /* 0x0000001e4b4b7220 */ /* 0x000fe20000410000 */
[----:B------:R-:W-:Y:S01]  /*12140*/  FMUL.FTZ R69, R69, R32 ;  /* 0x0000002045457220 */ /* 0x000fe20000410000 */
[C---:B------:R-:W-:Y:S01]  /*12150*/  HMMA.16816.F32 R84, R4.reuse, R10, R84 ;  /* 0x0000000a0454723c */ /* 0x040fe20000001854 */
[----:B------:R-:W1:Y:S01]  /*12160*/  LDSM.16.MT88.4 R8, [R144+0xa000] ;  /* 0x00a000009008783b */ /* 0x000e620000004200 */
[-C--:B------:R-:W-:Y:S01]  /*12170*/  FMUL.FTZ R70, R70, R30.reuse ;  /* 0x0000001e46467220 */ /* 0x080fe20000410000 */
[----:B------:R-:W-:Y:S01]  /*12180*/  FMUL.FTZ R71, R71, R30 ;  /* 0x0000001e47477220 */ /* 0x000fe20000410000 */
[-C--:B------:R-:W-:Y:S01]  /*12190*/  FMUL.FTZ R36, R36, R32.reuse ;  /* 0x0000002024247220 */ /* 0x080fe20000410000 */
[-C--:B------:R-:W-:Y:S01]  /*121a0*/  FMUL.FTZ R37, R37, R32.reuse ;  /* 0x0000002025257220 */ /* 0x080fe20000410000 */
[C---:B--2---:R-:W-:Y:S01]  /*121b0*/  HMMA.16816.F32 R80, R4.reuse, R12, R80 ;  /* 0x0000000c0450723c */ /* 0x044fe20000001850 */
[----:B------:R-:W-:Y:S01]  /*121c0*/  FMUL.FTZ R40, R40, R32 ;  /* 0x0000002028287220 */ /* 0x000fe20000410000 */
[-C--:B------:R-:W-:Y:S01]  /*121d0*/  FMUL.FTZ R38, R38, R30.reuse ;  /* 0x0000001e26267220 */ /* 0x080fe20000410000 */
[----:B------:R-:W-:Y:S01]  /*121e0*/  FMUL.FTZ R39, R39, R30 ;  /* 0x0000001e27277220 */ /* 0x000fe20000410000 */
[----:B------:R-:W-:Y:S01]  /*121f0*/  FMUL.FTZ R41, R41, R32 ;  /* 0x0000002029297220 */ /* 0x000fe20000410000 */
[-C--:B------:R-:W-:Y:S01]  /*12200*/  FMUL.FTZ R42, R42, R30.reuse ;  /* 0x0000001e2a2a7220 */ /* 0x080fe20000410000 */
[C---:B------:R-:W-:Y:S01]  /*12210*/  HMMA.16816.F32 R76, R4.reuse, R14, R76 ;  /* 0x0000000e044c723c */ /* 0x040fe2000000184c */
[----:B------:R-:W2:Y:S01]  /*12220*/  LDSM.16.MT88.4 R12, [R142+0xa000] ;  /* 0x00a000008e0c783b */ /* 0x000ea20000004200 */
[----:B------:R-:W-:Y:S01]  /*12230*/  FMUL.FTZ R43, R43, R30 ;  /* 0x0000001e2b2b7220 */ /* 0x000fe20000410000 */
[-C--:B------:R-:W-:Y:S01]  /*12240*/  FMUL.FTZ R44, R44, R32.reuse ;  /* 0x000000202c2c7220 */ /* 0x080fe20000410000 */
[-C--:B------:R-:W-:Y:S01]  /*12250*/  FMUL.FTZ R45, R45, R32.reuse ;  /* 0x000000202d2d7220 */ /* 0x080fe20000410000 */
[----:B------:R-:W-:Y:S01]  /*12260*/  FMUL.FTZ R48, R48, R32 ;  /* 0x0000002030307220 */ /* 0x000fe20000410000 */
[-C--:B------:R-:W-:Y:S01]  /*12270*/  FMUL.FTZ R46, R46, R30.reuse ;  /* 0x0000001e2e2e7220 */ /* 0x080fe20000410000 */
[----:B------:R-:W-:Y:S01]  /*12280*/  FMUL.FTZ R47, R47, R30 ;  /* 0x0000001e2f2f7220 */ /* 0x000fe20000410000 */
[----:B------:R-:W-:Y:S01]  /*12290*/  FMUL.FTZ R49, R49, R32 ;  /* 0x0000002031317220 */ /* 0x000fe20000410000 */
[-C--:B------:R-:W-:Y:S01]  /*122a0*/  FMUL.FTZ R50, R50, R30.reuse ;  /* 0x0000001e32327220 */ /* 0x080fe20000410000 */
[----:B------:R-:W-:Y:S01]  /*122b0*/  FMUL.FTZ R51, R51, R30 ;  /* 0x0000001e33337220 */ /* 0x000fe20000410000 */
[----:B------:R-:W-:Y:S01]  /*122c0*/  MUFU.EX2 R34, R34 ;  /* 0x0000002200227308 */ /* 0x000fe20000000800 */
[-C--:B------:R-:W-:Y:S01]  /*122d0*/  FMUL.FTZ R52, R52, R32.reuse ;  /* 0x0000002034347220 */ /* 0x080fe20000410000 */
[-C--:B------:R-:W-:Y:S01]  /*122e0*/  FMUL.FTZ R53, R53, R32.reuse ;  /* 0x0000002035357220 */ /* 0x080fe20000410000 */
[----:B------:R-:W-:Y:S01]  /*122f0*/  FMUL.FTZ R56, R56, R32 ;  /* 0x0000002038387220 */ /* 0x000fe20000410000 */
[-C--:B------:R-:W-:Y:S01]  /*12300*/  FMUL.FTZ R54, R54, R30.reuse ;  /* 0x0000001e36367220 */ /* 0x080fe20000410000 */
[----:B------:R-:W-:Y:S01]  /*12310*/  FMUL.FTZ R55, R55, R30 ;  /* 0x0000001e37377220 */ /* 0x000fe20000410000 */
[C---:B---3--:R-:W-:Y:S01]  /*12320*/  HMMA.16816.F32 R72, R4.reuse, R16, R72 ;  /* 0x000000100448723c */ /* 0x048fe20000001848 */
[----:B------:R-:W-:Y:S01]  /*12330*/  FMUL.FTZ R57, R57, R32 ;  /* 0x0000002039397220 */ /* 0x000fe20000410000 */
[----:B------:R-:W-:Y:S01]  /*12340*/  MUFU.EX2 R35, R35 ;  /* 0x0000002300237308 */ /* 0x000fe20000000800 */
[-C--:B------:R-:W-:Y:S01]  /*12350*/  FMUL.FTZ R58, R58, R30.reuse ;  /* 0x0000001e3a3a7220 */ /* 0x080fe20000410000 */
[----:B------:R-:W-:Y:S01]  /*12360*/  FMUL.FTZ R59, R59, R30 ;  /* 0x0000001e3b3b7220 */ /* 0x000fe20000410000 */
[-C--:B------:R-:W-:Y:S01]  /*12370*/  FMUL.FTZ R60, R60, R32.reuse ;  /* 0x000000203c3c7220 */ /* 0x080fe20000410000 */
[C---:B------:R-:W-:Y:S01]  /*12380*/  HMMA.16816.F32 R68, R4.reuse, R18, R68 ;  /* 0x000000120444723c */ /* 0x040fe20000001844 */
[----:B------:R-:W3:Y:S01]  /*12390*/  LDSM.16.MT88.4 R16, [R141+0xa000] ;  /* 0x00a000008d10783b */ /* 0x000ee20000004200 */
[-C--:B------:R-:W-:Y:S01]  /*123a0*/  FMUL.FTZ R61, R61, R32.reuse ;  /* 0x000000203d3d7220 */ /* 0x080fe20000410000 */
[-C--:B------:R-:W-:Y:S01]  /*123b0*/  FMUL.FTZ R64, R64, R32.reuse ;  /* 0x0000002040407220 */ /* 0x080fe20000410000 */
[----:B------:R-:W-:Y:S01]  /*123c0*/  MUFU.EX2 R100, R100 ;  /* 0x0000006400647308 */ /* 0x000fe20000000800 */
[----:B------:R-:W-:Y:S01]  /*123d0*/  FMUL.FTZ R65, R65, R32 ;  /* 0x0000002041417220 */ /* 0x000fe20000410000 */
[C---:B-1----:R-:W-:Y:S01]  /*123e0*/  HMMA.16816.F32 R36, R4.reuse, R8, R36 ;  /* 0x000000080424723c */ /* 0x042fe20000001824 */
[-C--:B------:R-:W-:Y:S01]  /*123f0*/  FMUL.FTZ R62, R62, R30.reuse ;  /* 0x0000001e3e3e7220 */ /* 0x080fe20000410000 */
[-C--:B------:R-:W-:Y:S01]  /*12400*/  FMUL.FTZ R63, R63, R30.reuse ;  /* 0x0000001e3f3f7220 */ /* 0x080fe20000410000 */
[-C--:B------:R-:W-:Y:S01]  /*12410*/  FMUL.FTZ R66, R66, R30.reuse ;  /* 0x0000001e42427220 */ /* 0x080fe20000410000 */
[----:B------:R-:W-:Y:S01]  /*12420*/  FMUL.FTZ R67, R67, R30 ;  /* 0x0000001e43437220 */ /* 0x000fe20000410000 */
[----:B------:R-:W-:Y:S01]  /*12430*/  FFMA.FTZ R32, R166, R32, R33 ;  /* 0x00000020a6207223 */ /* 0x000fe20000010021 */
[----:B------:R-:W-:Y:S01]  /*12440*/  HMMA.16816.F32 R40, R4, R10, R40 ;  /* 0x0000000a0428723c */ /* 0x000fe20000001828 */
[----:B------:R-:W1:Y:S01]  /*12450*/  LDSM.16.MT88.4 R8, [R140+0xa000] ;  /* 0x00a000008c08783b */ /* 0x000e620000004200 */
[----:B------:R-:W4:Y:S01]  /*12460*/  MUFU.EX2 R104, R104 ;  /* 0x0000006800687308 */ /* 0x000f220000000800 */
        /* <DEDUP_REMOVED lines=11> */
[----:B------:R-:W-:Y:S01]  /*12520*/  MUFU.EX2 R109, R109 ;  /* 0x0000006d006d7308 */ /* 0x000fe20000000800 */
[----:B----4-:R-:W-:-:S07]  /*12530*/  FADD.FTZ R0, R104, R31 ;  /* 0x0000001f68007221 */ /* 0x010fce0000010000 */
[----:B------:R-:W4:Y:S01]  /*12540*/  MUFU.EX2 R112, R112 ;  /* 0x0000007000707308 */ /* 0x000f220000000800 */
[----:B--2---:R-:W-:Y:S01]  /*12550*/  FADD.FTZ R0, R105, R0 ;  /* 0x0000000069007221 */ /* 0x004fe20000010000 */
[C---:B---3--:R-:W-:Y:S06]  /*12560*/  HMMA.16816.F32 R52, R4.reuse, R16, R52 ;  /* 0x000000100434723c */ /* 0x048fec0000001834 */
[----:B------:R-:W2:Y:S01]  /*12570*/  MUFU.EX2 R122, R122 ;  /* 0x0000007a007a7308 */ /* 0x000ea20000000800 */
[C---:B------:R-:W-:Y:S01]  /*12580*/  HMMA.16816.F32 R56, R4.reuse, R18, R56 ;  /* 0x000000120438723c */ /* 0x040fe20000001838 */
[----:B------:R-:W3:Y:S05]  /*12590*/  LDSM.16.MT88.4 R16, [R141+0x8800] ;  /* 0x008800008d10783b */ /* 0x000eea0000004200 */
[C---:B-1----:R-:W-:Y:S01]  /*125a0*/  HMMA.16816.F32 R60, R4.reuse, R8, R60 ;  /* 0x00000008043c723c */ /* 0x042fe2000000183c */
[----:B------:R-:W1:Y:S05]  /*125b0*/  MUFU.EX2 R119, R119 ;  /* 0x0000007700777308 */ /* 0x000e6a0000000800 */
[----:B------:R-:W-:Y:S01]  /*125c0*/  HMMA.16816.F32 R64, R4, R10, R64 ;  /* 0x0000000a0440723c */ /* 0x000fe20000001840 */
[----:B------:R-:W1:Y:S02]  /*125d0*/  LDSM.16.MT88.4 R8, [R140+0x8800] ;  /* 0x008800008c08783b */ /* 0x000e640000004200 */
[----:B------:R-:W-:Y:S04]  /*125e0*/  MUFU.EX2 R121, R121 ;  /* 0x0000007900797308 */ /* 0x000fe80000000800 */
[----:B------:R-:W-:Y:S01]  /*125f0*/  F2FP.F16.F32.PACK_AB R4, R34, R3 ;  /* 0x000000032204723e */ /* 0x000fe200000000ff */
[----:B------:R-:W-:Y:S01]  /*12600*/  FADD.FTZ R3, R3, R26 ;  /* 0x0000001a03037221 */ /* 0x000fe20000010000 */
[----:B------:R-:W-:-:S02]  /*12610*/  F2FP.F16.F32.PACK_AB R5, R105, R104 ;  /* 0x000000686905723e */ /* 0x000fc400000000ff */
        /* <DEDUP_REMOVED lines=8> */
[----:B------:R-:W4:Y:S01]  /*126a0*/  MUFU.EX2 R117, R117 ;  /* 0x0000007500757308 */ /* 0x000f220000000800 */
[----:B------:R-:W-:Y:S01]  /*126b0*/  FADD.FTZ R3, R100, R3 ;  /* 0x0000000364037221 */ /* 0x000fe20000010000 */
[----:B------:R-:W-:-:S03]  /*126c0*/  MOV R100, R29 ;  /* 0x0000001d00647202 */ /* 0x000fc60000000f00 */
[C---:B------:R-:W-:Y:S01]  /*126d0*/  HMMA.16816.F32 R92, R4.reuse, R14, R92 ;  /* 0x0000000e045c723c */ /* 0x040fe2000000185c */
[----:B------:R-:W5:Y:S01]  /*126e0*/  LDSM.16.MT88.4 R12, [R144+0xa800] ;  /* 0x00a80000900c783b */ /* 0x000f620000004200 */
[----:B--2---:R-:W-:Y:S01]  /*126f0*/  FADD.FTZ R0, R122, R3 ;  /* 0x000000037a007221 */ /* 0x004fe20000010000 */
[----:B------:R-:W2:Y:S03]  /*12700*/  MUFU.EX2 R118, R118 ;  /* 0x0000007600767308 */ /* 0x000ea60000000800 */
[----:B---3--:R-:W-:Y:S01]  /*12710*/  HMMA.16816.F32 R80, R4, R16, R80 ;  /* 0x000000100450723c */ /* 0x008fe20000001850 */
[----:B-1----:R-:W-:-:S04]  /*12720*/  FADD.FTZ R0, R119, R0 ;  /* 0x0000000077007221 */ /* 0x002fc80000010000 */
[----:B------:R-:W-:Y:S01]  /*12730*/  MUFU.EX2 R116, R116 ;  /* 0x0000007400747308 */ /* 0x000fe20000000800 */
[----:B------:R-:W-:Y:S01]  /*12740*/  HMMA.16816.F32 R76, R4, R18, R76 ;  /* 0x00000012044c723c */ /* 0x000fe2000000184c */
[----:B------:R-:W1:Y:S01]  /*12750*/  LDSM.16.MT88.4 R16, [R142+0xa800] ;  /* 0x00a800008e10783b */ /* 0x000e620000004200 */
[----:B----4-:R-:W-:-:S04]  /*12760*/  FADD.FTZ R3, R117, R112 ;  /* 0x0000007075037221 */ /* 0x010fc80000010000 */
[----:B------:R-:W-:Y:S01]  /*12770*/  HMMA.16816.F32 R72, R4, R8, R72 ;  /* 0x000000080448723c */ /* 0x000fe20000001848 */
[----:B------:R-:W3:Y:S01]  /*12780*/  MUFU.EX2 R123, R123 ;  /* 0x0000007b007b7308 */ /* 0x000ee20000000800 */
[----:B--2---:R-:W-:-:S04]  /*12790*/  FADD.FTZ R3, R118, R3 ;  /* 0x0000000376037221 */ /* 0x004fc80000010000 */
[C---:B------:R-:W-:Y:S01]  /*127a0*/  HMMA.16816.F32 R68, R4.reuse, R10, R68 ;  /* 0x0000000a0444723c */ /* 0x040fe20000001844 */
[----:B------:R-:W2:Y:S02]  /*127b0*/  LDSM.16.MT88.4 R8, [R141+0xa800] ;  /* 0x00a800008d08783b */ /* 0x000ea40000004200 */
[----:B------:R-:W-:Y:S03]  /*127c0*/  MUFU.EX2 R114, R114 ;  /* 0x0000007200727308 */ /* 0x000fe60000000800 */
[C---:B------:R-:W-:Y:S05]  /*127d0*/  HMMA.16816.F32 R88, R4.reuse, R20, R88 ;  /* 0x000000140458723c */ /* 0x040fea0000001858 */
[----:B------:R-:W4:Y:S01]  /*127e0*/  MUFU.EX2 R113, R113 ;  /* 0x0000007100717308 */ /* 0x000f220000000800 */
[C---:B------:R-:W-:Y:S01]  /*127f0*/  HMMA.16816.F32 R84, R4.reuse, R22, R84 ;  /* 0x000000160454723c */ /* 0x040fe20000001854 */
[----:B------:R-:W-:Y:S05]  /*12800*/  LDSM.16.MT88.4 R20, [R141+0x9000] ;  /* 0x009000008d14783b */ /* 0x000fea0000004200 */
        /* <DEDUP_REMOVED lines=10> */
[----:B------:R-:W2:Y:S05]  /*128b0*/  MUFU.EX2 R106, R106 ;  /* 0x0000006a006a7308 */ /* 0x000eaa0000000800 */
[C---:B------:R-:W-:Y:S01]  /*128c0*/  HMMA.16816.F32 R56, R4.reuse, R10, R56 ;  /* 0x0000000a0438723c */ /* 0x040fe20000001838 */
[----:B------:R-:W4:Y:S02]  /*128d0*/  LDSM.16.MT88.4 R8, [R142+0x9000] ;  /* 0x009000008e08783b */ /* 0x000f240000004200 */
[----:B------:R-:W-:Y:S08]  /*128e0*/  MUFU.EX2 R101, R108 ;  /* 0x0000006c00657308 */ /* 0x000ff00000000800 */
[----:B------:R-:W2:Y:S01]  /*128f0*/  MUFU.EX2 R102, R102 ;  /* 0x0000006600667308 */ /* 0x000ea20000000800 */
[C---:B-----5:R-:W-:Y:S06]  /*12900*/  HMMA.16816.F32 R60, R4.reuse, R12, R60 ;  /* 0x0000000c043c723c */ /* 0x060fec000000183c */
[----:B------:R-:W-:Y:S01]  /*12910*/  HMMA.16816.F32 R64, R4, R14, R64 ;  /* 0x0000000e0440723c */ /* 0x000fe20000001840 */
[----:B------:R-:W5:Y:S06]  /*12920*/  LDSM.16.MT88.4 R12, [R140+0x9000] ;  /* 0x009000008c0c783b */ /* 0x000f6c0000004200 */
[----:B------:R-:W-:-:S02]  /*12930*/  F2FP.F16.F32.PACK_AB R4, R119, R122 ;  /* 0x0000007a7704723e */ /* 0x000fc400000000ff */
[----:B------:R-:W-:Y:S02]  /*12940*/  F2FP.F16.F32.PACK_AB R5, R118, R117 ;  /* 0x000000757605723e */ /* 0x000fe400000000ff */
[----:B------:R-:W-:Y:S01]  /*12950*/  F2FP.F16.F32.PACK_AB R6, R124, R121 ;  /* 0x000000797c06723e */ /* 0x000fe200000000ff */
[----:B------:R-:W-:Y:S01]  /*12960*/  FADD.FTZ R121, R121, R0 ;  /* 0x0000000079797221 */ /* 0x000fe20000010000 */
[C---:B---3--:R-:W-:Y:S01]  /*12970*/  F2FP.F16.F32.PACK_AB R7, R123.reuse, R116 ;  /* 0x000000747b07723e */ /* 0x048fe200000000ff */
[----:B------:R-:W-:Y:S02]  /*12980*/  FADD.FTZ R0, R116, R3 ;  /* 0x0000000374007221 */ /* 0x000fe40000010000 */
[----:B------:R-:W-:Y:S02]  /*12990*/  FADD.FTZ R3, R124, R121 ;  /* 0x000000797c037221 */ /* 0x000fe40000010000 */
[----:B------:R-:W-:Y:S02]  /*129a0*/  FADD.FTZ R0, R123, R0 ;  /* 0x000000007b007221 */ /* 0x000fe40000010000 */
        /* <DEDUP_REMOVED lines=9> */
[C---:B-----5:R-:W-:Y:S06]  /*12a40*/  HMMA.16816.F32 R72, R4.reuse, R12, R72 ;  /* 0x0000000c0448723c */ /* 0x060fec0000001848 */
        /* <DEDUP_REMOVED lines=11> */
[C---:B-----5:R-:W-:Y:S06]  /*12b00*/  HMMA.16816.F32 R52, R4.reuse, R12, R52 ;  /* 0x0000000c0434723c */ /* 0x060fec0000001834 */
        /* <DEDUP_REMOVED lines=34> */
[----:B------:R-:W-:-:S15]  /*12d30*/  HMMA.16816.F32 R64, R4, R22, R64 ;  /* 0x000000160440723c */ /* 0x000fde0000001840 */
[----:B------:R-:W-:-:S09]  /*12d40*/  NOP ;  /* 0x0000000000007918 */ /* 0x000fd20000000000 */
.L_x_7044:
        /* <DEDUP_REMOVED lines=16> */
[----:B------:R-:W-:Y:S01]  /*12e50*/  ULDC UR4, c[0x0][0x2ec] ;  /* 0x0000bb0000047ab9 */ /* 0x000fe20000000800 */
[----:B------:R-:W-:-:S10]  /*12e60*/  ULDC UR11, c[0x0][0x39c] ;  /* 0x0000e700000b7ab9 */ /* 0x000fd40000000800 */
.L_x_7054:
        /* <DEDUP_REMOVED lines=66> */
.L_x_7051:
        /* <DEDUP_REMOVED lines=16> */
[----:B------:R1:W-:Y:S05]  /*13390*/  LDGSTS.E.BYPASS.LTC128B.128 [R153+0xa800], desc[UR6][R4.64+0x80] ;  /* 0x0a80008004997fae */ /* 0x0003ea000b901d46 */
[----:B------:R-:W-:Y:S05]  /*133a0*/  LDGSTS.E.BYPASS.LTC128B.128 [R153+0x9000], desc[UR6][R2.64] ;  /* 0x0900000002997fae */ /* 0x000fea000b901d46 */
[----:B------:R-:W-:Y:S05]  /*133b0*/  LDGSTS.E.BYPASS.LTC128B.128 [R153+0xb000], desc[UR6][R2.64+0x80] ;  /* 0x0b00008002997fae */ /* 0x000fea000b901d46 */
[----:B------:R-:W-:Y:S05]  /*133c0*/  LDGSTS.E.BYPASS.LTC128B.128 [R153+0x9800], desc[UR6][R16.64] ;  /* 0x0980000010997fae */ /* 0x000fea000b901d46 */
[----:B------:R2:W-:Y:S05]  /*133d0*/  LDGSTS.E.BYPASS.LTC128B.128 [R153+0xb800], desc[UR6][R16.64+0x80] ;  /* 0x0b80008010997fae */ /* 0x0005ea000b901d46 */
[----:B------:R-:W-:Y:S05]  /*133e0*/  LDSM.16.M88.4 R104, [R150] ;  /* 0x000000009668783b */ /* 0x000fea0000000200 */
[----:B------:R-:W1:Y:S05]  /*133f0*/  LDSM.16.M88.4 R108, [R149+0x4000] ;  /* 0x00400000956c783b */ /* 0x000e6a0000000200 */
[----:B------:R-:W3:Y:S05]  /*13400*/  LDSM.16.M88.4 R112, [R149+0x4800] ;  /* 0x004800009570783b */ /* 0x000eea0000000200 */
[----:B------:R-:W4:Y:S05]  /*13410*/  LDSM.16.M88.4 R116, [R149+0x5000] ;  /* 0x005000009574783b */ /* 0x000f2a0000000200 */
[----:B------:R-:W5:Y:S05]  /*13420*/  LDSM.16.M88.4 R120, [R149+0x5800] ;  /* 0x005800009578783b */ /* 0x000f6a0000000200 */
[----:B------:R-:W0:Y:S05]  /*13430*/  LDGDEPBAR ;  /* 0x00000000000079af */ /* 0x000e2a0000000000 */
[----:B------:R-:W-:Y:S05]  /*13440*/  LDSM.16.M88.4 R124, [R148] ;  /* 0x00000000947c783b */ /* 0x000fea0000000200 */
[----:B------:R-:W5:Y:S01]  /*13450*/  LDSM.16.M88.4 R128, [R147] ;  /* 0x000000009380783b */ /* 0x000f620000000200 */
[C---:B-1----:R-:W-:Y:S06]  /*13460*/  HMMA.16816.F32 R4, R104.reuse, R108, RZ ;  /* 0x0000006c6804723c */ /* 0x042fec00000018ff */
[C---:B------:R-:W-:Y:S01]  /*13470*/  HMMA.16816.F32 R8, R104.reuse, R110, RZ ;  /* 0x0000006e6808723c */ /* 0x040fe200000018ff */
[----:B------:R-:W1:Y:S05]  /*13480*/  LDSM.16.M88.4 R108, [R139] ;  /* 0x000000008b6c783b */ /* 0x000e6a0000000200 */
[C---:B---3--:R-:W-:Y:S06]  /*13490*/  HMMA.16816.F32 R12, R104.reuse, R112, RZ ;  /* 0x00000070680c723c */ /* 0x048fec00000018ff */
[C---:B--2---:R-:W-:Y:S01]  /*134a0*/  HMMA.16816.F32 R16, R104.reuse, R114, RZ ;  /* 0x000000726810723c */ /* 0x044fe200000018ff */
[----:B------:R-:W2:Y:S05]  /*134b0*/  LDSM.16.M88.4 R112, [R138] ;  /* 0x000000008a70783b */ /* 0x000eaa0000000200 */
[C---:B----4-:R-:W-:Y:S06]  /*134c0*/  HMMA.16816.F32 R20, R104.reuse, R116, RZ ;  /* 0x000000746814723c */ /* 0x050fec00000018ff */
[C---:B------:R-:W-:Y:S01]  /*134d0*/  HMMA.16816.F32 R24, R104.reuse, R118, RZ ;  /* 0x000000766818723c */ /* 0x040fe200000018ff */
[----:B------:R-:W3:Y:S05]  /*134e0*/  LDSM.16.M88.4 R116, [R137] ;  /* 0x000000008974783b */ /* 0x000eea0000000200 */
[C---:B-----5:R-:W-:Y:S06]  /*134f0*/  HMMA.16816.F32 R28, R104.reuse, R120, RZ ;  /* 0x00000078681c723c */ /* 0x060fec00000018ff */
[----:B------:R-:W-:Y:S01]  /*13500*/  HMMA.16816.F32 R32, R104, R122, RZ ;  /* 0x0000007a6820723c */ /* 0x000fe200000018ff */
[----:B------:R-:W-:Y:S05]  /*13510*/  LDSM.16.M88.4 R104, [R146] ;  /* 0x000000009268783b */ /* 0x000fea0000000200 */
[C---:B------:R-:W-:Y:S01]  /*13520*/  HMMA.16816.F32 R4, R124.reuse, R128, R4 ;  /* 0x000000807c04723c */ /* 0x040fe20000001804 */
[----:B------:R-:W4:Y:S05]  /*13530*/  LDSM.16.M88.4 R120, [R143+0x4000] ;  /* 0x004000008f78783b */ /* 0x000f2a0000000200 */
[C---:B------:R-:W-:Y:S01]  /*13540*/  HMMA.16816.F32 R8, R124.reuse, R130, R8 ;  /* 0x000000827c08723c */ /* 0x040fe20000001808 */
        /* <DEDUP_REMOVED lines=9> */
[----:B------:R-:W-:Y:S05]  /*135e0*/  LDSM.16.M88.4 R116, [R145] ;  /* 0x000000009174783b */ /* 0x000fea0000000200 */
[C---:B----4-:R-:W-:Y:S01]  /*135f0*/  HMMA.16816.F32 R4, R104.reuse, R120, R4 ;  /* 0x000000786804723c */ /* 0x050fe20000001804 */
[----:B------:R-:W3:Y:S05]  /*13600*/  LDSM.16.M88.4 R124, [R136] ;  /* 0x00000000887c783b */ /* 0x000eea0000000200 */
[C---:B------:R-:W-:Y:S01]  /*13610*/  HMMA.16816.F32 R8, R104.reuse, R122, R8 ;  /* 0x0000007a6808723c */ /* 0x040fe20000001808 */
[----:B------:R-:W4:Y:S05]  /*13620*/  LDSM.16.M88.4 R120, [R136+0x800] ;  /* 0x000800008878783b */ /* 0x000f2a0000000200 */
[C---:B-----5:R-:W-:Y:S06]  /*13630*/  HMMA.16816.F32 R12, R104.reuse, R128, R12 ;  /* 0x00000080680c723c */ /* 0x060fec000000180c */
[C---:B------:R-:W-:Y:S01]  /*13640*/  HMMA.16816.F32 R16, R104.reuse, R130, R16 ;  /* 0x000000826810723c */ /* 0x040fe20000001810 */
[----:B------:R-:W5:Y:S05]  /*13650*/  LDSM.16.M88.4 R128, [R136+0x1000] ;  /* 0x001000008880783b */ /* 0x000f6a0000000200 */
[C---:B-1----:R-:W-:Y:S06]  /*13660*/  HMMA.16816.F32 R20, R104.reuse, R108, R20 ;  /* 0x0000006c6814723c */ /* 0x042fec0000001814 */
[C---:B------:R-:W-:Y:S01]  /*13670*/  HMMA.16816.F32 R24, R104.reuse, R110, R24 ;  /* 0x0000006e6818723c */ /* 0x040fe20000001818 */
[----:B------:R-:W-:Y:S05]  /*13680*/  LDSM.16.M88.4 R108, [R150+0x2000] ;  /* 0x00200000966c783b */ /* 0x000fea0000000200 */
[C---:B--2---:R-:W-:Y:S06]  /*13690*/  HMMA.16816.F32 R28, R104.reuse, R112, R28 ;  /* 0x00000070681c723c */ /* 0x044fec000000181c */
[----:B------:R-:W-:Y:S01]  /*136a0*/  HMMA.16816.F32 R32, R104, R114, R32 ;  /* 0x000000726820723c */ /* 0x000fe20000001820 */
[----:B------:R-:W1:Y:S05]  /*136b0*/  LDSM.16.M88.4 R104, [R136+0x1800] ;  /* 0x001800008868783b */ /* 0x000e6a0000000200 */
[C---:B---3--:R-:W-:Y:S01]  /*136c0*/  HMMA.16816.F32 R4, R116.reuse, R124, R4 ;  /* 0x0000007c7404723c */ /* 0x048fe20000001804 */
[----:B------:R-:W2:Y:S05]  /*136d0*/  LDSM.16.M88.4 R112, [R149+0x6000] ;  /* 0x006000009570783b */ /* 0x000eaa0000000200 */
        /* <DEDUP_REMOVED lines=41> */
[C---:B------:R-:W-:Y:S06]  /*13970*/  HMMA.16816.F32 R16, R108.reuse, R114, R16 ;  /* 0x000000726c10723c */ /* 0x040fec0000001810 */
        /* <DEDUP_REMOVED lines=11> */
[----:B------:R-:W-:Y:S02]  /*13a30*/  FMUL.FTZ R187, R7, UR11 ;  /* 0x0000000b07bb7c20 */ /* 0x000fe40008410000 */
[----:B------:R-:W2:Y:S01]  /*13a40*/  LDSM.16.M88.4 R4, [R136+0x3000] ;  /* 0x003000008804783b */ /* 0x000ea20000000200 */
[----:B------:R-:W3:Y:S01]  /*13a50*/  MUFU.TANH R190, R190 ;  /* 0x000000be00be7308 */ /* 0x000ee20000002400 */
[----:B------:R-:W-:Y:S01]  /*13a60*/  FMUL.FTZ R8, R8, UR11 ;  /* 0x0000000b08087c20 */ /* 0x000fe20008410000 */
[----:B------:R-:W-:Y:S01]  /*13a70*/  FMUL.FTZ R9, R9, UR11 ;  /* 0x0000000b09097c20 */ /* 0x000fe20008410000 */
[----:B------:R-:W-:Y:S01]  /*13a80*/  FMUL.FTZ R10, R10, UR11 ;  /* 0x0000000b0a0a7c20 */ /* 0x000fe20008410000 */
[----:B------:R-:W-:Y:S01]  /*13a90*/  FMUL.FTZ R11, R11, UR11 ;  /* 0x0000000b0b0b7c20 */ /* 0x000fe20008410000 */
[C---:B-1----:R-:W-:Y:S05]  /*13aa0*/  HMMA.16816.F32 R12, R104.reuse, R108, R12 ;  /* 0x0000006c680c723c */ /* 0x042fea000000180c */
[----:B------:R-:W1:Y:S01]  /*13ab0*/  MUFU.TANH R194, R8 ;  /* 0x0000000800c27308 */ /* 0x000e620000002400 */
[C---:B------:R-:W-:Y:S09]  /*13ac0*/  HMMA.16816.F32 R16, R104.reuse, R110, R16 ;  /* 0x0000006e6810723c */ /* 0x040ff20000001810 */
[----:B------:R-:W4:Y:S10]  /*13ad0*/  MUFU.TANH R192, R9 ;  /* 0x0000000900c07308 */ /* 0x000f340000002400 */
[----:B------:R-:W1:Y:S01]  /*13ae0*/  MUFU.TANH R185, R10 ;  /* 0x0000000a00b97308 */ /* 0x000e620000002400 */
[----:B------:R-:W-:Y:S01]  /*13af0*/  FMUL.FTZ R12, R12, UR11 ;  /* 0x0000000b0c0c7c20 */ /* 0x000fe20008410000 */
[----:B------:R-:W-:Y:S01]  /*13b00*/  FMUL.FTZ R13, R13, UR11 ;  /* 0x0000000b0d0d7c20 */ /* 0x000fe20008410000 */
[----:B------:R-:W-:Y:S07]  /*13b10*/  FMUL.FTZ R14, R14, UR11 ;  /* 0x0000000b0e0e7c20 */ /* 0x000fee0008410000 */
[----:B------:R5:W1:Y:S01]  /*13b20*/  MUFU.TANH R189, R11 ;  /* 0x0000000b00bd7308 */ /* 0x000a620000002400 */
[----:B------:R-:W-:Y:S01]  /*13b30*/  FMUL.FTZ R15, R15, UR11 ;  /* 0x0000000b0f0f7c20 */ /* 0x000fe20008410000 */
[----:B------:R-:W-:Y:S01]  /*13b40*/  FMUL.FTZ R16, R16, UR11 ;  /* 0x0000000b10107c20 */ /* 0x000fe20008410000 */
[----:B------:R-:W-:Y:S01]  /*13b50*/  FMUL.FTZ R17, R17, UR11 ;  /* 0x0000000b11117c20 */ /* 0x000fe20008410000 */
[----:B------:R-:W-:Y:S01]  /*13b60*/  FMUL.FTZ R18, R18, UR11 ;  /* 0x0000000b12127c20 */ /* 0x000fe20008410000 */
[----:B------:R-:W-:Y:S01]  /*13b70*/  FMUL.FTZ R19, R19, UR11 ;  /* 0x0000000b13137c20 */ /* 0x000fe20008410000 */
[C---:B--2---:R-:W-:Y:S04]  /*13b80*/  HMMA.16816.F32 R20, R104.reuse, R4, R20 ;  /* 0x000000046814723c */ /* 0x044fe80000001814 */
[----:B------:R-:W2:Y:S02]  /*13b90*/  MUFU.TANH R188, R188 ;  /* 0x000000bc00bc7308 */ /* 0x000ea40000002400 */
[C---:B------:R-:W-:Y:S08]  /*13ba0*/  HMMA.16816.F32 R24, R104.reuse, R6, R24 ;  /* 0x000000066818723c */ /* 0x040ff00000001818 */
[----:B------:R-:W1:Y:S01]  /*13bb0*/  MUFU.TANH R167, R167 ;  /* 0x000000a700a77308 */ /* 0x000e620000002400 */
[----:B-----5:R-:W5:Y:S01]  /*13bc0*/  LDSM.16.M88.4 R8, [R136+0x3800] ;  /* 0x003800008808783b */ /* 0x020f620000000200 */
[----:B------:R-:W-:Y:S08]  /*13bd0*/  DEPBAR.LE SB0, 0x0 ;  /* 0x000080000000791a */ /* 0x000ff00000000000 */
[----:B------:R-:W1:Y:S01]  /*13be0*/  MUFU.TANH R187, R187 ;  /* 0x000000bb00bb7308 */ /* 0x000e620000002400 */
[----:B------:R-:W-:Y:S01]  /*13bf0*/  BAR.SYNC.DEFER_BLOCKING 0x0 ;  /* 0x0000000000007b1d */ /* 0x000fe20000010000 */
[----:B------:R-:W-:Y:S08]  /*13c00*/  FMUL.FTZ R20, R20, UR11 ;  /* 0x0000000b14147c20 */ /* 0x000ff00008410000 */
        /* <DEDUP_REMOVED lines=10> */
[----:B------:R1:W1:Y:S01]  /*13cb0*/  MUFU.TANH R169, R15 ;  /* 0x0000000f00a97308 */ /* 0x0002620000002400 */
[C---:B-----5:R-:W-:Y:S06]  /*13cc0*/  HMMA.16816.F32 R28, R104.reuse, R8, R28 ;  /* 0x00000008681c723c */ /* 0x060fec000000181c */
[----:B------:R-:W-:Y:S03]  /*13cd0*/  HMMA.16816.F32 R32, R104, R10, R32 ;  /* 0x0000000a6820723c */ /* 0x000fe60000001820 */
[----:B------:R1:W1:Y:S10]  /*13ce0*/  MUFU.TANH R176, R16 ;  /* 0x0000001000b07308 */ /* 0x0002740000002400 */
        /* <DEDUP_REMOVED lines=44> */
[----:B--2---:R-:W1:Y:S02]  /*13fb0*/  MUFU.RCP R3, R5 ;  /* 0x0000000500037308 */ /* 0x004e640000001000 */
        /* <DEDUP_REMOVED lines=48> */
.L_x_7053:
        /* <DEDUP_REMOVED lines=20> */
.L_x_7052:
[----:B--2---:R-:W-:Y:S01]  /*14400*/  FMNMX.FTZ R5, R190, R103, !PT ;  /* 0x00000067be057209 */ /* 0x004fe20007810000 */
        /* <DEDUP_REMOVED lines=126> */
[C---:B------:R-:W-:Y:S01]  /*14bf0*/  FMUL.FTZ R60, R2.reuse, R60 ;  /* 0x0000003c023c7220 */ /* 0x040fe20000410000 */
[----:B------:R-:W-:Y:S01]  /*14c00*/  FMUL.FTZ R61, R2, R61 ;  /* 0x0000003d023d7220 */ /* 0x000fe20000410000 */
        /* <DEDUP_REMOVED lines=8> */
[--C-:B------:R-:W-:Y:S01]  /*14c90*/  FFMA.FTZ R182, R182, UR4, -R109.reuse ;  /* 0x00000004b6b67c23 */ /* 0x100fe2000801086d */
[--C-:B------:R-:W-:Y:S01]  /*14ca0*/  FFMA.FTZ R178, R178, UR4, -R109.reuse ;  /* 0x00000004b2b27c23 */ /* 0x100fe2000801086d */
[--C-:B------:R-:W-:Y:S01]  /*14cb0*/  FFMA.FTZ R170, R170, UR4, -R109.reuse ;  /* 0x00000004aaaa7c23 */ /* 0x100fe2000801086d */
[----:B------:R-:W-:Y:S01]  /*14cc0*/  FFMA.FTZ R130, R130, UR4, -R109 ;  /* 0x0000000482827c23 */ /* 0x000fe2000801086d */
[----:B------:R4:W-:Y:S01]  /*14cd0*/  MUFU.EX2 R169, R171 ;  /* 0x000000ab00a97308 */ /* 0x0009e20000000800 */
[C---:B------:R-:W-:Y:S01]  /*14ce0*/  FMUL.FTZ R52, R2.reuse, R52 ;  /* 0x0000003402347220 */ /* 0x040fe20000410000 */
[----:B------:R-:W-:Y:S01]  /*14cf0*/  FMUL.FTZ R53, R2, R53 ;  /* 0x0000003502357220 */ /* 0x000fe20000410000 */
[C---:B------:R-:W-:Y:S01]  /*14d00*/  FMUL.FTZ R54, R0.reuse, R54 ;  /* 0x0000003600367220 */ /* 0x040fe20000410000 */
[----:B------:R-:W-:Y:S01]  /*14d10*/  FMUL.FTZ R55, R0, R55 ;  /* 0x0000003700377220 */ /* 0x000fe20000410000 */
[C---:B------:R-:W-:Y:S01]  /*14d20*/  FMUL.FTZ R56, R2.reuse, R56 ;  /* 0x0000003802387220 */ /* 0x040fe20000410000 */
[----:B------:R-:W-:Y:S01]  /*14d30*/  FMUL.FTZ R57, R2, R57 ;  /* 0x0000003902397220 */ /* 0x000fe20000410000 */
[----:B---3--:R-:W-:Y:S01]  /*14d40*/  F2FP.F16.F32.PACK_AB R99, R120, R121 ;  /* 0x000000797863723e */ /* 0x008fe200000000ff */
[C---:B------:R-:W-:Y:S01]  /*14d50*/  FMUL.FTZ R58, R0.reuse, R58 ;  /* 0x0000003a003a7220 */ /* 0x040fe20000410000 */
[----:B------:R-:W-:Y:S01]  /*14d60*/  FMUL.FTZ R59, R0, R59 ;  /* 0x0000003b003b7220 */ /* 0x000fe20000410000 */
[----:B------:R-:W-:Y:S01]  /*14d70*/  MUFU.EX2 R126, R126 ;  /* 0x0000007e007e7308 */ /* 0x000fe20000000800 */
[----:B------:R-:W-:Y:S01]  /*14d80*/  FFMA.FTZ R129, R2, R166, R129 ;  /* 0x000000a602817223 */ /* 0x000fe20000010081 */
[----:B------:R-:W-:Y:S01]  /*14d90*/  ISETP.GT.AND P0, PT, R158, 0x1, PT ;  /* 0x000000019e00780c */ /* 0x000fe20003f04270 */
[----:B------:R-:W-:Y:S01]  /*14da0*/  FFMA.FTZ R127, R0, R165, R127 ;  /* 0x000000a5007f7223 */ /* 0x000fe2000001007f */
[C---:B------:R-:W-:Y:S06]  /*14db0*/  HMMA.16816.F32 R4, R96.reuse, R16, R4 ;  /* 0x000000106004723c */ /* 0x040fec0000001804 */
[----:B------:R-:W3:Y:S01]  /*14dc0*/  MUFU.EX2 R167, R167 ;  /* 0x000000a700a77308 */ /* 0x000ee20000000800 */
[--C-:B----4-:R-:W-:Y:S01]  /*14dd0*/  FFMA.FTZ R171, R176, UR4, -R109.reuse ;  /* 0x00000004b0ab7c23 */ /* 0x110fe2000801086d */
[C---:B------:R-:W-:Y:S03]  /*14de0*/  HMMA.16816.F32 R8, R96.reuse, R18, R8 ;  /* 0x000000126008723c */ /* 0x040fe60000001808 */
[C---:B------:R-:W-:Y:S03]  /*14df0*/  FMUL.FTZ R16, R2.reuse, R84 ;  /* 0x0000005402107220 */ /* 0x040fe60000410000 */
[C---:B------:R-:W-:Y:S02]  /*14e00*/  HMMA.16816.F32 R12, R96.reuse, R24, R12 ;  /* 0x00000018600c723c */ /* 0x040fe4000000180c */
[----:B------:R-:W4:Y:S03]  /*14e10*/  MUFU.EX2 R172, R172 ;  /* 0x000000ac00ac7308 */ /* 0x000f260000000800 */
[----:B------:R-:W-:Y:S01]  /*14e20*/  FMUL.FTZ R17, R2, R85 ;  /* 0x0000005502117220 */ /* 0x000fe20000410000 */
[C---:B------:R-:W-:Y:S01]  /*14e30*/  FMUL.FTZ R18, R0.reuse, R86 ;  /* 0x0000005600127220 */ /* 0x040fe20000410000 */
[----:B------:R-:W-:Y:S01]  /*14e40*/  FMUL.FTZ R19, R0, R87 ;  /* 0x0000005700137220 */ /* 0x000fe20000410000 */
[C---:B------:R-:W-:Y:S01]  /*14e50*/  FMUL.FTZ R24, R2.reuse, R76 ;  /* 0x0000004c02187220 */ /* 0x040fe20000410000 */
[----:B------:R-:W-:Y:S03]  /*14e60*/  LDSM.16.MT88.4 R84, [R141+0x8800] ;  /* 0x008800008d54783b */ /* 0x000fe60000004200 */
[----:B------:R-:W-:Y:S01]  /*14e70*/  MUFU.EX2 R171, R171 ;  /* 0x000000ab00ab7308 */ /* 0x000fe20000000800 */
        /* <DEDUP_REMOVED lines=8> */
[----:B------:R-:W5:Y:S04]  /*14f00*/  MUFU.EX2 R174, R174 ;  /* 0x000000ae00ae7308 */ /* 0x000f680000000800 */
[C---:B------:R-:W-:Y:S01]  /*14f10*/  FMUL.FTZ R26, R0.reuse, R78 ;  /* 0x0000004e001a7220 */ /* 0x040fe20000410000 */
[----:B------:R-:W-:Y:S01]  /*14f20*/  FMUL.FTZ R27, R0, R79 ;  /* 0x0000004f001b7220 */ /* 0x000fe20000410000 */
[C---:B------:R-:W-:Y:S01]  /*14f30*/  FMUL.FTZ R32, R2.reuse, R68 ;  /* 0x0000004402207220 */ /* 0x040fe20000410000 */
[----:B------:R-:W-:Y:S03]  /*14f40*/  LDSM.16.MT88.4 R76, [R144+0x8800] ;  /* 0x00880000904c783b */ /* 0x000fe60000004200 */
[----:B------:R-:W-:Y:S01]  /*14f50*/  MUFU.EX2 R173, R173 ;  /* 0x000000ad00ad7308 */ /* 0x000fe20000000800 */
[----:B------:R-:W-:Y:S01]  /*14f60*/  FMUL.FTZ R33, R2, R69 ;  /* 0x0000004502217220 */ /* 0x000fe20000410000 */
[--C-:B------:R-:W-:Y:S01]  /*14f70*/  FFMA.FTZ R175, R168, UR4, -R109.reuse ;  /* 0x00000004a8af7c23 */ /* 0x100fe2000801086d */
[C---:B------:R-:W-:Y:S03]  /*14f80*/  HMMA.16816.F32 R24, R96.reuse, R34, R24 ;  /* 0x000000226018723c */ /* 0x040fe60000001818 */
[----:B------:R-:W-:Y:S01]  /*14f90*/  FFMA.FTZ R168, R131, UR4, -R108 ;  /* 0x0000000483a87c23 */ /* 0x000fe2000801086c */
[----:B------:R-:W-:Y:S03]  /*14fa0*/  FFMA.FTZ R109, R128, UR4, -R109 ;  /* 0x00000004806d7c23 */ /* 0x000fe6000801086d */
[----:B------:R-:W5:Y:S01]  /*14fb0*/  MUFU.EX2 R176, R176 ;  /* 0x000000b000b07308 */ /* 0x000f620000000800 */
[C---:B------:R-:W-:Y:S03]  /*14fc0*/  HMMA.16816.F32 R28, R96.reuse, R104, R28 ;  /* 0x00000068601c723c */ /* 0x040fe6000000181c */
[C---:B------:R-:W-:Y:S01]  /*14fd0*/  FMUL.FTZ R34, R0.reuse, R70 ;  /* 0x0000004600227220 */ /* 0x040fe20000410000 */
[----:B------:R-:W-:Y:S05]  /*14fe0*/  FMUL.FTZ R35, R0, R71 ;  /* 0x0000004700237220 */ /* 0x000fea0000410000 */
[----:B------:R1:W-:Y:S01]  /*14ff0*/  MUFU.EX2 R131, R109 ;  /* 0x0000006d00837308 */ /* 0x0003e20000000800 */
[----:B------:R-:W3:Y:S01]  /*15000*/  LDSM.16.MT88.4 R68, [R141+0xa000] ;  /* 0x00a000008d44783b */ /* 0x000ee20000004200 */
[----:B------:R-:W-:Y:S01]  /*15010*/  FADD.FTZ R129, R125, R129 ;  /* 0x000000817d817221 */ /* 0x000fe20000010000 */
[----:B------:R-:W-:Y:S01]  /*15020*/  FADD.FTZ R122, R122, R127 ;  /* 0x0000007f7a7a7221 */ /* 0x000fe20000010000 */
[C---:B------:R-:W-:Y:S06]  /*15030*/  HMMA.16816.F32 R32, R96.reuse, R106, R32 ;  /* 0x0000006a6020723c */ /* 0x040fec0000001820 */
[----:B------:R-:W-:Y:S01]  /*15040*/  MUFU.EX2 R183, R183 ;  /* 0x000000b700b77308 */ /* 0x000fe20000000800 */
[----:B------:R-:W-:Y:S01]  /*15050*/  FADD.FTZ R124, R124, R129 ;  /* 0x000000817c7c7221 */ /* 0x000fe20000010000 */
[----:B------:R-:W-:Y:S03]  /*15060*/  FADD.FTZ R121, R121, R122 ;  /* 0x0000007a79797221 */ /* 0x000fe60000010000 */
[----:B------:R-:W-:Y:S01]  /*15070*/  IADD3 R0, R158, -0x1, RZ ;  /* 0xffffffff9e007810 */ /* 0x000fe20007ffe0ff */
[C---:B--2---:R-:W-:Y:S04]  /*15080*/  HMMA.16816.F32 R36, R96.reuse, R88, R36 ;  /* 0x000000586024723c */ /* 0x044fe80000001824 */
[----:B------:R-:W-:Y:S01]  /*15090*/  MUFU.EX2 R182, R182 ;  /* 0x000000b600b67308 */ /* 0x000fe20000000800 */
[----:B-1----:R-:W-:Y:S01]  /*150a0*/  LDSM.16.MT88.4 R108, [R140+0x9800] ;  /* 0x009800008c6c783b */ /* 0x002fe20000004200 */
[C---:B------:R-:W-:Y:S05]  /*150b0*/  HMMA.16816.F32 R40, R96.reuse, R90, R40 ;  /* 0x0000005a6028723c */ /* 0x040fea0000001828 */
[----:B------:R-:W-:Y:S01]  /*150c0*/  FADD.FTZ R123, R123, R124 ;  /* 0x0000007c7b7b7221 */ /* 0x000fe20000010000 */
[C---:B------:R-:W-:Y:S01]  /*150d0*/  HMMA.16816.F32 R44, R96.reuse, R80, R44 ;  /* 0x00000050602c723c */ /* 0x040fe2000000182c */
[----:B------:R-:W-:Y:S01]  /*150e0*/  LDSM.16.MT88.4 R88, [R140+0x8800] ;  /* 0x008800008c58783b */ /* 0x000fe20000004200 */
[----:B------:R-:W-:Y:S03]  /*150f0*/  MUFU.EX2 R181, R181 ;  /* 0x000000b500b57308 */ /* 0x000fe60000000800 */
[----:B------:R-:W-:Y:S01]  /*15100*/  FADD.FTZ R120, R120, R121 ;  /* 0x0000007978787221 */ /* 0x000fe20000010000 */
[C---:B------:R-:W-:Y:S03]  /*15110*/  HMMA.16816.F32 R48, R96.reuse, R82, R48 ;  /* 0x000000526030723c */ /* 0x040fe60000001830 */
[----:B------:R-:W1:Y:S03]  /*15120*/  LDSM.16.MT88.4 R80, [R142+0x8800] ;  /* 0x008800008e50783b */ /* 0x000e660000004200 */
[----:B------:R-:W-:Y:S01]  /*15130*/  MUFU.EX2 R184, R184 ;  /* 0x000000b800b87308 */ /* 0x000fe20000000800 */
[----:B------:R-:W-:Y:S04]  /*15140*/  MOV R158, R0 ;  /* 0x00000000009e7202 */ /* 0x000fe80000000f00 */
[----:B------:R-:W-:Y:S01]  /*15150*/  MOV R0, R3 ;  /* 0x0000000300007202 */ /* 0x000fe20000000f00 */
[C---:B---3--:R-:W-:Y:S04]  /*15160*/  HMMA.16816.F32 R52, R96.reuse, R68, R52 ;  /* 0x000000446034723c */ /* 0x048fe80000001834 */
[----:B------:R-:W-:Y:S02]  /*15170*/  MUFU.EX2 R179, R179 ;  /* 0x000000b300b37308 */ /* 0x000fe40000000800 */
[C---:B------:R-:W-:Y:S08]  /*15180*/  HMMA.16816.F32 R56, R96.reuse, R70, R56 ;  /* 0x000000466038723c */ /* 0x040ff00000001838 */
[----:B------:R-:W-:Y:S03]  /*15190*/  MUFU.EX2 R178, R178 ;  /* 0x000000b200b27308 */ /* 0x000fe60000000800 */
[----:B------:R-:W-:Y:S01]  /*151a0*/  F2FP.F16.F32.PACK_AB R68, R167, R126 ;  /* 0x0000007ea744723e */ /* 0x000fe200000000ff */
[C---:B------:R-:W-:Y:S03]  /*151b0*/  HMMA.16816.F32 R60, R96.reuse, R72, R60 ;  /* 0x00000048603c723c */ /* 0x040fe6000000183c */
[----:B----4-:R-:W-:Y:S03]  /*151c0*/  F2FP.F16.F32.PACK_AB R69, R172, R169 ;  /* 0x000000a9ac45723e */ /* 0x010fe600000000ff */
[----:B------:R-:W-:Y:S01]  /*151d0*/  HMMA.16816.F32 R64, R96, R74, R64 ;  /* 0x0000004a6040723c */ /* 0x000fe20000001840 */
[----:B------:R-:W2:Y:S01]  /*151e0*/  LDSM.16.MT88.4 R72, [R144+0xa800] ;  /* 0x00a800009048783b */ /* 0x000ea20000004200 */
[----:B------:R-:W-:Y:S03]  /*151f0*/  MUFU.EX2 R177, R177 ;  /* 0x000000b100b17308 */ /* 0x000fe60000000800 */
[----:B-----5:R-:W-:Y:S01]  /*15200*/  F2FP.F16.F32.PACK_AB R70, R174, R171 ;  /* 0x000000abae46723e */ /* 0x020fe200000000ff */
        /* <DEDUP_REMOVED lines=8> */
[----:B------:R-:W-:Y:S01]  /*15290*/  FADD.FTZ R171, R171, R126 ;  /* 0x0000007eabab7221 */ /* 0x000fe20000010000 */
[C---:B------:R-:W-:Y:S01]  /*152a0*/  HMMA.16816.F32 R8, R68.reuse, R78, R8 ;  /* 0x0000004e4408723c */ /* 0x040fe20000001808 */
[----:B------:R-:W3:Y:S02]  /*152b0*/  LDSM.16.MT88.4 R76, [R142+0xa800] ;  /* 0x00a800008e4c783b */ /* 0x000ee40000004200 */
[----:B------:R-:W-:Y:S03]  /*152c0*/  FADD.FTZ R173, R173, R172 ;  /* 0x000000acadad7221 */ /* 0x000fe60000010000 */
[C---:B-1----:R-:W-:Y:S02]  /*152d0*/  HMMA.16816.F32 R12, R68.reuse, R80, R12 ;  /* 0x00000050440c723c */ /* 0x042fe4000000180c */
[----:B------:R-:W1:Y:S03]  /*152e0*/  MUFU.EX2 R175, R175 ;  /* 0x000000af00af7308 */ /* 0x000e660000000800 */
[----:B------:R-:W-:Y:S01]  /*152f0*/  FADD.FTZ R174, R174, R171 ;  /* 0x000000abaeae7221 */ /* 0x000fe20000010000 */
[C---:B------:R-:W-:Y:S01]  /*15300*/  HMMA.16816.F32 R16, R68.reuse, R82, R16 ;  /* 0x000000524410723c */ /* 0x040fe20000001810 */
[----:B------:R-:W4:Y:S05]  /*15310*/  LDSM.16.MT88.4 R80, [R141+0xa800] ;  /* 0x00a800008d50783b */ /* 0x000f2a0000004200 */
[----:B------:R-:W-:Y:S01]  /*15320*/  MUFU.EX2 R161, R161 ;  /* 0x000000a100a17308 */ /* 0x000fe20000000800 */
[----:B------:R-:W-:Y:S01]  /*15330*/  FADD.FTZ R176, R176, R173 ;  /* 0x000000adb0b07221 */ /* 0x000fe20000010000 */
[C---:B------:R-:W-:Y:S08]  /*15340*/  HMMA.16816.F32 R20, R68.reuse, R84, R20 ;  /* 0x000000544414723c */ /* 0x040ff00000001814 */
[----:B------:R-:W5:Y:S01]  /*15350*/  MUFU.EX2 R168, R168 ;  /* 0x000000a800a87308 */ /* 0x000f620000000800 */
[C---:B------:R-:W-:Y:S01]  /*15360*/  HMMA.16816.F32 R24, R68.reuse, R86, R24 ;  /* 0x000000564418723c */ /* 0x040fe20000001818 */
[----:B------:R-:W4:Y:S02]  /*15370*/  LDSM.16.MT88.4 R84, [R140+0xa800] ;  /* 0x00a800008c54783b */ /* 0x000f240000004200 */
[----:B-1----:R-:W-:Y:S03]  /*15380*/  F2FP.F16.F32.PACK_AB R104, R175, R170 ;  /* 0x000000aaaf68723e */ /* 0x002fe600000000ff */
[C---:B------:R-:W-:Y:S03]  /*15390*/  HMMA.16816.F32 R28, R68.reuse, R88, R28 ;  /* 0x00000058441c723c */ /* 0x040fe6000000181c */
[----:B------:R-:W1:Y:S03]  /*153a0*/  MUFU.EX2 R130, R130 ;  /* 0x0000008200827308 */ /* 0x000e660000000800 */
[C---:B------:R-:W-:Y:S01]  /*153b0*/  HMMA.16816.F32 R32, R68.reuse, R90, R32 ;  /* 0x0000005a4420723c */ /* 0x040fe20000001820 */
[----:B------:R-:W-:Y:S06]  /*153c0*/  LDSM.16.MT88.4 R88, [R142+0x9000] ;  /* 0x009000008e58783b */ /* 0x000fec0000004200 */
[----:B------:R-:W-:Y:S01]  /*153d0*/  MUFU.EX2 R102, R102 ;  /* 0x0000006600667308 */ /* 0x000fe20000000800 */
[----:B-----5:R-:W-:Y:S01]  /*153e0*/  F2FP.F16.F32.PACK_AB R105, R168, R161 ;  /* 0x000000a1a869723e */ /* 0x020fe200000000ff */
[C---:B--2---:R-:W-:Y:S08]  /*153f0*/  HMMA.16816.F32 R36, R68.reuse, R72, R36 ;  /* 0x000000484424723c */ /* 0x044ff00000001824 */
[----:B------:R-:W2:Y:S01]  /*15400*/  MUFU.EX2 R101, R101 ;  /* 0x0000006500657308 */ /* 0x000ea20000000800 */
[C---:B------:R-:W-:Y:S01]  /*15410*/  HMMA.16816.F32 R40, R68.reuse, R74, R40 ;  /* 0x0000004a4428723c */ /* 0x040fe20000001828 */
[----:B------:R-:W5:Y:S02]  /*15420*/  LDSM.16.MT88.4 R72, [R144+0x9000] ;  /* 0x009000009048783b */ /* 0x000f640000004200 */
[----:B-1----:R-:W-:Y:S03]  /*15430*/  F2FP.F16.F32.PACK_AB R106, R131, R130 ;  /* 0x00000082836a723e */ /* 0x002fe600000000ff */
[C---:B---3--:R-:W-:Y:S06]  /*15440*/  HMMA.16816.F32 R44, R68.reuse, R76, R44 ;  /* 0x0000004c442c723c */ /* 0x048fec000000182c */
[C---:B------:R-:W-:Y:S01]  /*15450*/  HMMA.16816.F32 R48, R68.reuse, R78, R48 ;  /* 0x0000004e4430723c */ /* 0x040fe20000001830 */
[----:B------:R-:W1:Y:S04]  /*15460*/  LDSM.16.MT88.4 R76, [R141+0x9000] ;  /* 0x009000008d4c783b */ /* 0x000e680000004200 */
[----:B--2---:R-:W-:Y:S01]  /*15470*/  F2FP.F16.F32.PACK_AB R107, R101, R102 ;  /* 0x00000066656b723e */ /* 0x004fe200000000ff */
[C---:B----4-:R-:W-:Y:S06]  /*15480*/  HMMA.16816.F32 R52, R68.reuse, R80, R52 ;  /* 0x000000504434723c */ /* 0x050fec0000001834 */
[C---:B------:R-:W-:Y:S01]  /*15490*/  HMMA.16816.F32 R56, R68.reuse, R82, R56 ;  /* 0x000000524438723c */ /* 0x040fe20000001838 */
[----:B------:R-:W2:Y:S05]  /*154a0*/  LDSM.16.MT88.4 R80, [R140+0x9000] ;  /* 0x009000008c50783b */ /* 0x000eaa0000004200 */
[C---:B------:R-:W-:Y:S06]  /*154b0*/  HMMA.16816.F32 R60, R68.reuse, R84, R60 ;  /* 0x00000054443c723c */ /* 0x040fec000000183c */
        /* <DEDUP_REMOVED lines=12> */
[C---:B-----5:R-:W-:Y:S03]  /*15580*/  HMMA.16816.F32 R4, R68.reuse, R72, R4 ;  /* 0x000000484404723c */ /* 0x060fe60000001804 */
[----:B------:R-:W-:Y:S01]  /*15590*/  FADD.FTZ R179, R178, R179 ;  /* 0x000000b3b2b37221 */ /* 0x000fe20000010000 */
[----:B------:R-:W-:Y:S02]  /*155a0*/  FADD.FTZ R180, R180, R177 ;  /* 0x000000b1b4b47221 */ /* 0x000fe40000010000 */
[C---:B------:R-:W-:Y:S01]  /*155b0*/  HMMA.16816.F32 R8, R68.reuse, R74, R8 ;  /* 0x0000004a4408723c */ /* 0x040fe20000001808 */
[----:B------:R-:W4:Y:S04]  /*155c0*/  LDSM.16.MT88.4 R72, [R142+0xb000] ;  /* 0x00b000008e48783b */ /* 0x000f280000004200 */
[----:B------:R-:W-:Y:S01]  /*155d0*/  FADD.FTZ R170, R170, R179 ;  /* 0x000000b3aaaa7221 */ /* 0x000fe20000010000 */
[C---:B------:R-:W-:Y:S05]  /*155e0*/  HMMA.16816.F32 R12, R68.reuse, R88, R12 ;  /* 0x00000058440c723c */ /* 0x040fea000000180c */
[----:B------:R-:W-:Y:S01]  /*155f0*/  FADD.FTZ R161, R161, R180 ;  /* 0x000000b4a1a17221 */ /* 0x000fe20000010000 */
[C---:B------:R-:W-:Y:S01]  /*15600*/  HMMA.16816.F32 R16, R68.reuse, R90, R16 ;  /* 0x0000005a4410723c */ /* 0x040fe20000001810 */
[----:B------:R-:W5:Y:S04]  /*15610*/  LDSM.16.MT88.4 R88, [R141+0xb000] ;  /* 0x00b000008d58783b */ /* 0x000f680000004200 */
        /* <DEDUP_REMOVED lines=17> */
[C---:B-----5:R-:W-:Y:S06]  /*15730*/  HMMA.16816.F32 R52, R68.reuse, R88, R52 ;  /* 0x000000584434723c */ /* 0x060fec0000001834 */
[C---:B------:R-:W-:Y:S06]  /*15740*/  HMMA.16816.F32 R56, R68.reuse, R90, R56 ;  /* 0x0000005a4438723c */ /* 0x040fec0000001838 */
[C---:B-1----:R-:W-:Y:S06]  /*15750*/  HMMA.16816.F32 R60, R68.reuse, R76, R60 ;  /* 0x0000004c443c723c */ /* 0x042fec000000183c */
[----:B------:R-:W-:Y:S06]  /*15760*/  HMMA.16816.F32 R64, R68, R78, R64 ;  /* 0x0000004e4440723c */ /* 0x000fec0000001840 */
[C---:B------:R-:W-:Y:S01]  /*15770*/  HMMA.16816.F32 R96, R104.reuse, R92, R4 ;  /* 0x0000005c6860723c */ /* 0x040fe20000001804 */
[----:B------:R-:W1:Y:S05]  /*15780*/  LDSM.16.MT88.4 R4, [R141+0xb800] ;  /* 0x00b800008d04783b */ /* 0x000e6a0000004200 */
[C---:B------:R-:W-:Y:S03]  /*15790*/  HMMA.16816.F32 R92, R104.reuse, R94, R8 ;  /* 0x0000005e685c723c */ /* 0x040fe60000001808 */
[----:B------:R-:W4:Y:S03]  /*157a0*/  LDSM.16.MT88.4 R8, [R140+0xb800] ;  /* 0x00b800008c08783b */ /* 0x000f260000004200 */
[C---:B--2---:R-:W-:Y:S06]  /*157b0*/  HMMA.16816.F32 R88, R104.reuse, R84, R12 ;  /* 0x000000546858723c */ /* 0x044fec000000180c */
        /* <DEDUP_REMOVED lines=16> */
.L_x_7050:
        /* <DEDUP_REMOVED lines=200> */
.L_x_7055:
[----:B------:R-:W1:Y:S01]  /*16540*/  S2R R26, SR_CTAID.Z ;  /* 0x00000000001a7919 */ /* 0x000e620000002700 */
[----:B------:R-:W1:Y:S01]  /*16550*/  LDC R3, c[0x0][0x270] ;  /* 0x00009c00ff037b82 */ /* 0x000e620000000800 */
[----:B------:R-:W1:Y:S07]  /*16560*/  S2R R17, SR_CTAID.Y ;  /* 0x0000000000117919 */ /* 0x000e6e0000002600 */
[----:B------:R-:W2:Y:S01]  /*16570*/  LDC R2, c[0x0][0x2c4] ;  /* 0x0000b100ff027b82 */ /* 0x000ea20000000800 */
[----:B-1----:R-:W-:-:S04]  /*16580*/  IMAD R3, R17, R3, R26 ;  /* 0x0000000311037224 */ /* 0x002fc800078e021a */
[----:B--2---:R-:W-:-:S07]  /*16590*/  IMAD R2, R3, R2, RZ ;  /* 0x0000000203027224 */ /* 0x004fce00078e02ff */
.L_x_7056:
        /* <DEDUP_REMOVED lines=26> */
.L_x_7058:
[----:B------:R-:W-:Y:S05]  /*16740*/  BSYNC B0 ;  /* 0x0000000000007941 */ /* 0x000fea0003800000 */
.L_x_7057:
        /* <DEDUP_REMOVED lines=58> */
.L_x_7060:
[----:B------:R-:W-:Y:S05]  /*16af0*/  BSYNC B0 ;  /* 0x0000000000007941 */ /* 0x000fea0003800000 */
.L_x_7059:
        /* <DEDUP_REMOVED lines=17> */
.L_x_7062:
[----:B------:R-:W-:Y:S05]  /*16c10*/  BSYNC B0 ;  /* 0x0000000000007941 */ /* 0x000fea0003800000 */
.L_x_7061:
        /* <DEDUP_REMOVED lines=17> */
.L_x_7064:
[----:B------:R-:W-:Y:S05]  /*16d30*/  BSYNC B0 ;  /* 0x0000000000007941 */ /* 0x000fea0003800000 */
.L_x_7063:
        /* <DEDUP_REMOVED lines=15> */
.L_x_7065:
        /* <DEDUP_REMOVED lines=13> */
.L_x_8421:


//--------------------- .text._ZN5flash24flash_fwd_splitkv_kernelI23Flash_fwd_kernel_traitsILi128ELi64ELi64ELi4ELb0ELb0EN7cutlass6half_tE19Flash_kernel_traitsILi128ELi64ELi64ELi4ES3_EELb1ELb0ELb1ELb0ELb0ELb0ELb0ELb1EEEvNS_16Flash_fwd_paramsE --------------------------
	.section	.text._ZN5flash24flash_fwd_splitkv_kernelI23Flash_fwd_kernel_traitsILi128ELi64ELi64ELi4ELb0ELb0EN7cutlass6half_tE19Flash_kernel_traitsILi128ELi64ELi64ELi4ES3_EELb1ELb0ELb1ELb0ELb0ELb0ELb0ELb1EEEvNS_16Flash_fwd_paramsE,"ax",@progbits
	.align	128
        .global         _ZN5flash24flash_fwd_splitkv_kernelI23Flash_fwd_kernel_traitsILi128ELi64ELi64ELi4ELb0ELb0EN7cutlass6half_tE19Flash_kernel_traitsILi128ELi64ELi64ELi4ES3_EELb1ELb0ELb1ELb0ELb0ELb0ELb0ELb1EEEvNS_16Flash_fwd_paramsE
        .type           _ZN5flash24flash_fwd_splitkv_kernelI23Flash_fwd_kernel_traitsILi128ELi64ELi64ELi4ELb0ELb0EN7cutlass6half_tE19Flash_kernel_traitsILi128ELi64ELi64ELi4ES3_EELb1ELb0ELb1ELb0ELb0ELb0ELb0ELb1EEEvNS_16Flash_fwd_paramsE,@function
        .size           _ZN5flash24flash_fwd_splitkv_kernelI23Flash_fwd_kernel_traitsILi128ELi64ELi64ELi4ELb0ELb0EN7cutlass6half_tE19Flash_kernel_traitsILi128ELi64ELi64ELi4ES3_EELb1ELb0ELb1ELb0ELb0ELb0ELb0ELb1EEEvNS_16Flash_fwd_paramsE,(.L_x_8422 - _ZN5flash24flash_fwd_splitkv_kernelI23Flash_fwd_kernel_traitsILi128ELi64ELi64ELi4ELb0ELb0EN7cutlass6half_tE19Flash_kernel_traitsILi128ELi64ELi64ELi4ES3_EELb1ELb0ELb1ELb0ELb0ELb0ELb0ELb1EEEvNS_16Flash_fwd_paramsE)
        .other          _ZN5flash24flash_fwd_splitkv_kernelI23Flash_fwd_kernel_traitsILi128ELi64ELi64ELi4ELb0ELb0EN7cutlass6half_tE19Flash_kernel_traitsILi128ELi64ELi64ELi4ES3_EELb1ELb0ELb1ELb0ELb0ELb0ELb0ELb1EEEvNS_16Flash_fwd_paramsE,@"STO_CUDA_ENTRY STV_DEFAULT"
_ZN5flash24flash_fwd_splitkv_kernelI23Flash_fwd_kernel_traitsILi128ELi64ELi64ELi4ELb0ELb0EN7cutlass6half_tE19Flash_kernel_traitsILi128ELi64ELi64ELi4ES3_EELb1ELb0ELb1ELb0ELb0ELb0ELb0ELb1EEEvNS_16Flash_fwd_paramsE:
.text._ZN5flash24flash_fwd_splitkv_kernelI23Flash_fwd_kernel_traitsILi128ELi64ELi64ELi4ELb0ELb0EN7cutlass6half_tE19Flash_kernel_traitsILi128ELi64ELi64ELi4ES3_EELb1ELb0ELb1ELb0ELb0ELb0ELb0ELb1EEEvNS_16Flash_fwd_paramsE:
        /* <DEDUP_REMOVED lines=40> */
.L_x_7066:
[----:B------:R-:W1:Y:S02]  /*0280*/  LDC R61, c[0x0][0x2c8] ;  /* 0x0000b200ff3d7b82 */ /* 0x000e640000000800 */
.L_x_7067:
        /* <DEDUP_REMOVED lines=48> */
[C---:B------:R-:W-:Y:S01]  /*0590*/  ISETP.GE.AND P2, PT, R0.reuse, R155, PT ;  /* 0x0000009b0000720c */ /* 0x040fe20003f46270 */
[----:B------:R-:W-:-:S03]  /*05a0*/  VIADD R8, R0, 0x10 ;  /* 0x0000001000087836 */ /* 0x000fc60000000000 */
[----:B------:R-:W-:Y:S02]  /*05b0*/  ISETP.NE.AND P6, PT, R50, RZ, PT ;  /* 0x000000ff3200720c */ /* 0x000fe40003fc5270 */
[CC--:B------:R-:W-:Y:S02]  /*05c0*/  ISETP.GE.AND P1, PT, R8.reuse, R155.reuse, PT ;  /* 0x0000009b0800720c */ /* 0x0c0fe40003f26270 */
[----:B------:R-:W-:Y:S01]  /*05d0*/  ISETP.GE.OR P4, PT, R8, R155, P6 ;  /* 0x0000009b0800720c */ /* 0x000fe20003786670 */
[----:B-1----:R-:W-:Y:S01]  /*05e0*/  @P0 IMAD.WIDE.U32 R10, R156, R4, RZ ;  /* 0x000000049c0a0225 */ /* 0x002fe200078e00ff */
[----:B------:R-:W-:-:S03]  /*05f0*/  SHF.R.S32.HI R8, RZ, 0x1f, R0 ;  /* 0x0000001fff087819 */ /* 0x000fc60000011400 */
        /* <DEDUP_REMOVED lines=8> */
[----:B------:R-:W-:Y:S01]  /*0680*/  SHF.R.S32.HI R3, RZ, 0x1f, R132 ;  /* 0x0000001fff037819 */ /* 0x000fe20000011484 */
[----:B------:R-:W-:Y:S01]  /*0690*/  IMAD R2, R11, R4, RZ ;  /* 0x000000040b027224 */ /* 0x000fe200078e02ff */
[----:B------:R-:W-:-:S03]  /*06a0*/  SHF.R.S32.HI R7, RZ, 0x1f, R6 ;  /* 0x0000001fff077819 */ /* 0x000fc60000011406 */
[----:B------:R-:W-:Y:S01]  /*06b0*/  IMAD R11, R54, R5, R2 ;  /* 0x00000005360b7224 */ /* 0x000fe200078e0202 */
[----:B------:R-:W-:Y:S01]  /*06c0*/  IADD3 R2, R0, 0x20, RZ ;  /* 0x0000002000027810 */ /* 0x000fe20007ffe0ff */
[----:B------:R-:W-:-:S04]  /*06d0*/  IMAD.WIDE.U32 R12, R54, R4, R6 ;  /* 0x00000004360c7225 */ /* 0x000fc800078e0006 */
[----:B------:R-:W-:Y:S01]  /*06e0*/  IMAD R15, R3, UR4, RZ ;  /* 0x00000004030f7c24 */ /* 0x000fe2000f8e02ff */
[----:B------:R-:W-:Y:S01]  /*06f0*/  IADD3 R10, P0, R10, R12, RZ ;  /* 0x0000000c0a0a7210 */ /* 0x000fe20007f1e0ff */
[----:B------:R-:W-:Y:S02]  /*0700*/  IMAD R3, R9, UR8, R132 ;  /* 0x0000000809037c24 */ /* 0x000fe4000f8e0284 */
[----:B------:R-:W-:Y:S01]  /*0710*/  IMAD R15, R132, UR5, R15 ;  /* 0x00000005840f7c24 */ /* 0x000fe2000f8e020f */
[----:B------:R-:W-:Y:S01]  /*0720*/  IADD3.X R11, R156, R13, R11, P0, !PT ;  /* 0x0000000d9c0b7210 */ /* 0x000fe200007fe40b */
[----:B------:R-:W-:Y:S01]  /*0730*/  VIADD R9, R6, 0x40 ;  /* 0x0000004006097836 */ /* 0x000fe20000000000 */
[----:B------:R-:W-:Y:S01]  /*0740*/  ISETP.GE.AND P0, PT, R2, R155, PT ;  /* 0x0000009b0200720c */ /* 0x000fe20003f06270 */
[----:B------:R-:W-:Y:S01]  /*0750*/  IMAD.WIDE.U32 R132, R132, UR4, R10 ;  /* 0x0000000484847c25 */ /* 0x000fe2000f8e000a */
[----:B------:R-:W-:-:S03]  /*0760*/  ULDC UR4, c[0x0][0x2c4] ;  /* 0x0000b10000047ab9 */ /* 0x000fc60000000800 */
[----:B------:R-:W-:Y:S01]  /*0770*/  IMAD R3, R3, UR4, R54 ;  /* 0x0000000403037c24 */ /* 0x000fe2000f8e0236 */
[----:B------:R-:W-:Y:S01]  /*0780*/  IADD3 R15, R133, R15, RZ ;  /* 0x0000000f850f7210 */ /* 0x000fe20007ffe0ff */
        /* <DEDUP_REMOVED lines=14> */
.L_x_7070:
[----:B------:R-:W-:Y:S05]  /*0870*/  BSYNC B0 ;  /* 0x0000000000007941 */ /* 0x000fea0003800000 */
.L_x_7069:
        /* <DEDUP_REMOVED lines=19> */
.L_x_7072:
[----:B------:R-:W-:Y:S05]  /*09b0*/  BSYNC B0 ;  /* 0x0000000000007941 */ /* 0x000fea0003800000 */
.L_x_7071:
        /* <DEDUP_REMOVED lines=20> */
.L_x_7074:
[----:B------:R-:W-:Y:S05]  /*0b00*/  BSYNC B0 ;  /* 0x0000000000007941 */ /* 0x000fea0003800000 */
.L_x_7073:
        /* <DEDUP_REMOVED lines=19> */
.L_x_7076:
[----:B------:R-:W-:Y:S05]  /*0c40*/  BSYNC B0 ;  /* 0x0000000000007941 */ /* 0x000fea0003800000 */
.L_x_7075:
        /* <DEDUP_REMOVED lines=15> */
.L_x_7068:
        /* <DEDUP_REMOVED lines=22> */
.L_x_7077:
        /* <DEDUP_REMOVED lines=75> */
[C---:B------:R-:W-:Y:S02]  /*1350*/  IMAD R9, R0.reuse, UR5, R9 ;  /* 0x0000000500097c24 */ /* 0x040fe4000f8e0209 */
[----:B------:R-:W-:-:S04]  /*1360*/  IMAD.WIDE.U32 R10, R0, UR4, R10 ;  /* 0x00000004000a7c25 */ /* 0x000fc8000f8e000a */
[----:B------:R-:W-:Y:S01]  /*1370*/  IMAD.IADD R21, R7, 0x1, R3 ;  /* 0x0000000107157824 */ /* 0x000fe200078e0203 */
[----:B------:R-:W-:Y:S02]  /*1380*/  IADD3 R11, R11, R9, RZ ;  /* 0x000000090b0b7210 */ /* 0x000fe40007ffe0ff */
[----:B------:R-:W-:Y:S01]  /*1390*/  MOV R4, R10 ;  /* 0x0000000a00047202 */ /* 0x000fe20000000f00 */
[----:B------:R-:W-:Y:S06]  /*13a0*/  BRA `(.L_x_7079) ;  /* 0x00000004003c7947 */ /* 0x000fec0003800000 */
.L_x_7078:
[----:B------:R-:W1:Y:S01]  /*13b0*/  LDC R13, c[0x0][0x278] ;  /* 0x00009e00ff0d7b82 */ /* 0x000e620000000800 */
[----:B------:R-:W-:Y:S02]  /*13c0*/  IABS R4, R132 ;  /* 0x0000008400047213 */ /* 0x000fe40000000000 */
        /* <DEDUP_REMOVED lines=12> */
[----:B------:R-:W-:-:S04]  /*1490*/  IMAD R5, R0, R3, RZ ;  /* 0x0000000300057224 */ /* 0x000fc800078e02ff */
[----:B------:R-:W-:Y:S02]  /*14a0*/  IMAD.HI.U32 R5, R7, R5, R6 ;  /* 0x0000000507057227 */ /* 0x000fe400078e0006 */
[----:B------:R-:W1:Y:S04]  /*14b0*/  @P4 LDC.64 R6, c[0x0][0x250] ;  /* 0x00009400ff064b82 */ /* 0x000e680000000a00 */
        /* <DEDUP_REMOVED lines=31> */
.L_x_7080:
        /* <DEDUP_REMOVED lines=30> */
[----:B------:R-:W-:-:S07]  /*1890*/  IADD3 R21, R7, R3, RZ ;  /* 0x0000000307157210 */ /* 0x000fce0007ffe0ff */
.L_x_7079:
[----:B------:R1:W5:Y:S01]  /*18a0*/  @P5 LDG.E R7, desc[UR6][R140.64] ;  /* 0x000000068c075981 */ /* 0x000362000c1e1900 */
[----:B------:R-:W-:Y:S01]  /*18b0*/  ISETP.NE.AND P0, PT, R156, -0x1, PT ;  /* 0xffffffff9c00780c */ /* 0x000fe20003f05270 */
[----:B------:R-:W2:Y:S01]  /*18c0*/  LDC.64 R2, c[0x0][0x240] ;  /* 0x00009000ff027b82 */ /* 0x000ea20000000a00 */
[----:B------:R-:W-:Y:S01]  /*18d0*/  SHF.R.S32.HI R13, RZ, 0x1f, R50 ;  /* 0x0000001fff0d7819 */ /* 0x000fe20000011432 */
[----:B------:R-:W-:Y:S01]  /*18e0*/  ULDC UR5, c[0x0][0x2d0] ;  /* 0x0000b40000057ab9 */ /* 0x000fe20000000800 */
[----:B------:R-:W-:Y:S01]  /*18f0*/  ULDC.64 UR10, c[0x0][0x268] ;  /* 0x00009a00000a7ab9 */ /* 0x000fe20000000a00 */
[----:B------:R-:W-:Y:S01]  /*1900*/  SHF.R.S32.HI R133, RZ, 0x1f, R132 ;  /* 0x0000001fff857819 */ /* 0x000fe20000011484 */
[----:B------:R-:W-:Y:S01]  /*1910*/  IMAD.MOV.U32 R41, RZ, RZ, 0x10 ;  /* 0x00000010ff297424 */ /* 0x000fe200078e00ff */
[CC--:B------:R-:W-:Y:S01]  /*1920*/  LEA.HI R134, R13.reuse, R50.reuse, RZ, 0x3 ;  /* 0x000000320d867211 */ /* 0x0c0fe200078f18ff */
[----:B------:R-:W-:Y:S01]  /*1930*/  IMAD.MOV.U32 R39, RZ, RZ, 0x20 ;  /* 0x00000020ff277424 */ /* 0x000fe200078e00ff */
[----:B------:R-:W-:Y:S01]  /*1940*/  LEA.HI R126, R13, R50, RZ, 0x4 ;  /* 0x000000320d7e7211 */ /* 0x000fe200078f20ff */
[----:B------:R-:W3:Y:S01]  /*1950*/  LDC R120, c[0x0][0x2e0] ;  /* 0x0000b800ff787b82 */ /* 0x000ee20000000800 */
[----:B------:R-:W-:Y:S01]  /*1960*/  LOP3.LUT R55, R134, 0xfffffff8, RZ, 0xc0, !PT ;  /* 0xfffffff886377812 */ /* 0x000fe200078ec0ff */
[----:B------:R-:W-:Y:S01]  /*1970*/  IMAD.SHL.U32 R152, R144, 0x10, RZ ;  /* 0x0000001090987824 */ /* 0x000fe200078e00ff */
[----:B------:R-:W-:-:S02]  /*1980*/  SHF.R.S32.HI R134, RZ, 0x3, R134 ;  /* 0x00000003ff867819 */ /* 0x000fc40000011486 */
[----:B------:R-:W-:Y:S01]  /*1990*/  LOP3.LUT R23, R126, 0xfffffff0, RZ, 0xc0, !PT ;  /* 0xfffffff07e177812 */ /* 0x000fe200078ec0ff */
[----:B------:R-:W-:Y:S01]  /*19a0*/  IMAD.IADD R55, R50, 0x1, -R55 ;  /* 0x0000000132377824 */ /* 0x000fe200078e0a37 */
[--C-:B------:R-:W-:Y:S01]  /*19b0*/  SHF.R.S32.HI R135, RZ, 0x1f, R134.reuse ;  /* 0x0000001fff877819 */ /* 0x100fe20000011486 */
[----:B-----5:R-:W4:Y:S01]  /*19c0*/  @!P0 LDC.64 R8, c[0x0][0x228] ;  /* 0x00008a00ff088b82 */ /* 0x020f220000000a00 */
[----:B------:R-:W-:Y:S01]  /*19d0*/  IMAD.SHL.U32 R127, R134, 0x40, RZ ;  /* 0x00000040867f7824 */ /* 0x000fe200078e00ff */
[CC--:B------:R-:W-:Y:S01]  /*19e0*/  LEA.HI R10, R13.reuse, R50.reuse, RZ, 0x6 ;  /* 0x000000320d0a7211 */ /* 0x0c0fe200078f30ff */
[----:B------:R-:W-:Y:S01]  /*19f0*/  IMAD.IADD R124, R50, 0x1, -R23 ;  /* 0x00000001327c7824 */ /* 0x000fe200078e0a17 */
[----:B------:R-:W-:Y:S01]  /*1a00*/  LEA.HI R52, R13, R50, RZ, 0x5 ;  /* 0x000000320d347211 */ /* 0x000fe200078f28ff */
[----:B------:R-:W-:Y:S01]  /*1a10*/  IMAD.SHL.U32 R102, R55, 0x8, RZ ;  /* 0x0000000837667824 */ /* 0x000fe200078e00ff */
[----:B------:R-:W-:Y:S01]  /*1a20*/  LOP3.LUT R127, R127, 0x1c0, RZ, 0xc0, !PT ;  /* 0x000001c07f7f7812 */ /* 0x000fe200078ec0ff */
[----:B------:R-:W-:Y:S01]  /*1a30*/  IMAD.WIDE R24, R19, 0x40, R134 ;  /* 0x0000004013187825 */ /* 0x000fe200078e0286 */
[----:B------:R-:W-:Y:S01]  /*1a40*/  SHF.R.S32.HI R125, RZ, 0x1f, R124 ;  /* 0x0000001fff7d7819 */ /* 0x000fe2000001147c */
[----:B------:R-:W1:Y:S01]  /*1a50*/  LDC.64 R142, c[0x0][0x250] ;  /* 0x00009400ff8e7b82 */ /* 0x000e620000000a00 */
[----:B------:R-:W-:Y:S01]  /*1a60*/  LOP3.LUT R12, R127, 0x38, R102, 0xf8, !PT ;  /* 0x000000387f0c7812 */ /* 0x000fe200078ef866 */
[----:B--2---:R-:W-:Y:S01]  /*1a70*/  @P0 IMAD.WIDE.U32 R18, R156, R2, RZ ;  /* 0x000000029c120225 */ /* 0x004fe200078e00ff */
[----:B------:R-:W-:-:S02]  /*1a80*/  SHF.R.U32.HI R127, RZ, 0x3, R127 ;  /* 0x00000003ff7f7819 */ /* 0x000fc4000001167f */
[----:B------:R-:W-:Y:S01]  /*1a90*/  LEA.HI R125, R125, R124, RZ, 0x3 ;  /* 0x0000007c7d7d7211 */ /* 0x000fe200078f18ff */
[----:B------:R-:W-:Y:S01]  /*1aa0*/  VIADD R100, R102, 0x40 ;  /* 0x0000004066647836 */ /* 0x000fe20000000000 */
[----:B------:R-:W-:Y:S01]  /*1ab0*/  LOP3.LUT R127, R12, R127, RZ, 0x3c, !PT ;  /* 0x0000007f0c7f7212 */ /* 0x000fe200078e3cff */
[----:B------:R-:W-:Y:S01]  /*1ac0*/  @P0 IMAD R19, R156, R3, R19 ;  /* 0x000000039c130224 */ /* 0x000fe200078e0213 */
[----:B------:R-:W-:Y:S01]  /*1ad0*/  LOP3.LUT R23, R125, 0xfffffff8, RZ, 0xc0, !PT ;  /* 0xfffffff87d177812 */ /* 0x000fe200078ec0ff */
[----:B------:R-:W-:Y:S01]  /*1ae0*/  IMAD.SHL.U32 R118, R55, 0x4, RZ ;  /* 0x0000000437767824 */ /* 0x000fe200078e00ff */
[----:B------:R-:W-:Y:S01]  /*1af0*/  ISETP.GE.AND P1, PT, R102, UR5, PT ;  /* 0x0000000566007c0c */ /* 0x000fe2000bf26270 */
[----:B------:R-:W-:Y:S01]  /*1b00*/  IMAD R131, R135, R144, RZ ;  /* 0x0000009087837224 */ /* 0x000fe200078e02ff */
[----:B------:R-:W-:Y:S01]  /*1b10*/  SHF.R.S32.HI R103, RZ, 0x1f, R102 ;  /* 0x0000001fff677819 */ /* 0x000fe20000011466 */
[----:B------:R-:W-:Y:S01]  /*1b20*/  IMAD.IADD R124, R124, 0x1, -R23 ;  /* 0x000000017c7c7824 */ /* 0x000fe200078e0a17 */
[----:B------:R-:W-:Y:S01]  /*1b30*/  SEL R23, RZ, 0x1, P1 ;  /* 0x00000001ff177807 */ /* 0x000fe20000800000 */
[----:B----4-:R-:W-:Y:S01]  /*1b40*/  @!P0 IMAD.WIDE.U32 R26, R65, R8, RZ ;  /* 0x00000008411a8225 */ /* 0x010fe200078e00ff */
[----:B---3--:R-:W-:-:S02]  /*1b50*/  LEA.HI R120, R120, R120, RZ, 0x1 ;  /* 0x0000007878787211 */ /* 0x008fc400078f08ff */
[----:B------:R-:W-:Y:S01]  /*1b60*/  LOP3.LUT R53, R52, 0xffffffe0, RZ, 0xc0, !PT ;  /* 0xffffffe034357812 */ /* 0x000fe200078ec0ff */
[----:B------:R-:W-:Y:S01]  /*1b70*/  @!P0 IMAD R12, R63, R8, RZ ;  /* 0x000000083f0c8224 */ /* 0x000fe200078e02ff */
[----:B------:R-:W-:Y:S01]  /*1b80*/  SHF.R.S32.HI R123, RZ, 0x1, R120 ;  /* 0x00000001ff7b7819 */ /* 0x000fe20000011478 */
[----:B------:R-:W-:Y:S01]  /*1b90*/  @P0 IMAD.MOV.U32 R8, RZ, RZ, R18 ;  /* 0x000000ffff080224 */ /* 0x000fe200078e0012 */
[----:B------:R-:W-:Y:S01]  /*1ba0*/  @!P0 MOV R8, R26 ;  /* 0x0000001a00088202 */ /* 0x000fe20000000f00 */
[----:B------:R-:W-:Y:S01]  /*1bb0*/  @!P0 IMAD R9, R65, R9, R12 ;  /* 0x0000000941098224 */ /* 0x000fe200078e020c */
[----:B------:R-:W-:Y:S01]  /*1bc0*/  SHF.L.U64.HI R151, R144, 0x4, R145 ;  /* 0x0000000490977819 */ /* 0x000fe20000010291 */
[----:B------:R-:W-:Y:S01]  /*1bd0*/  IMAD R119, R134, R123, R118 ;  /* 0x0000007b86777224 */ /* 0x000fe200078e0276 */
[----:B------:R-:W-:Y:S01]  /*1be0*/  IADD3 R18, P1, R102, R8, RZ ;  /* 0x0000000866127210 */ /* 0x000fe20007f3e0ff */
[----:B------:R-:W-:Y:S01]  /*1bf0*/  @!P0 IMAD.IADD R19, R27, 0x1, R9 ;  /* 0x000000011b138824 */ /* 0x000fe200078e0209 */
[----:B------:R-:W-:Y:S01]  /*1c00*/  ISETP.GE.AND P0, PT, R100, UR5, PT ;  /* 0x0000000564007c0c */ /* 0x000fe2000bf06270 */
[----:B------:R-:W-:Y:S01]  /*1c10*/  IMAD R9, R5, UR10, RZ ;  /* 0x0000000a05097c24 */ /* 0x000fe2000f8e02ff */
[----:B------:R-:W-:Y:S01]  /*1c20*/  IADD3 R118, R118, R119, RZ ;  /* 0x0000007776767210 */ /* 0x000fe20007ffe0ff */
[----:B------:R-:W-:Y:S01]  /*1c30*/  IMAD.X R19, R103, 0x1, R19, P1 ;  /* 0x0000000167137824 */ /* 0x000fe200008e0613 */
[----:B------:R-:W-:Y:S01]  /*1c40*/  SEL R122, RZ, 0xffffffff, P0 ;  /* 0xffffffffff7a7807 */ /* 0x000fe20000000000 */
[----:B------:R-:W-:Y:S01]  /*1c50*/  IMAD R9, R0, UR11, R9 ;  /* 0x0000000b00097c24 */ /* 0x000fe2000f8e0209 */
[----:B------:R-:W-:Y:S01]  /*1c60*/  IADD3 R20, P0, R102, R6, RZ ;  /* 0x0000000666147210 */ /* 0x000fe20007f1e0ff */
[-C--:B------:R-:W-:Y:S01]  /*1c70*/  IMAD R6, R25, R2.reuse, RZ ;  /* 0x0000000219067224 */ /* 0x080fe200078e02ff */
[----:B-1----:R-:W-:Y:S01]  /*1c80*/  SHF.L.U64.HI R153, R142, 0x4, R143 ;  /* 0x000000048e997819 */ /* 0x002fe2000001028f */
[----:B------:R-:W-:Y:S01]  /*1c90*/  IMAD.WIDE.U32 R18, R24, R2, R18 ;  /* 0x0000000218127225 */ /* 0x000fe200078e0012 */
[----:B------:R-:W-:-:S02]  /*1ca0*/  SHF.R.S32.HI R2, RZ, 0x1f, R61 ;  /* 0x0000001fff027819 */ /* 0x000fc4000001143d */
[----:B------:R-:W-:Y:S01]  /*1cb0*/  SHF.L.U32 R154, R142, 0x4, RZ ;  /* 0x000000048e9a7819 */ /* 0x000fe200000006ff */
[----:B------:R-:W-:Y:S01]  /*1cc0*/  IMAD.X R21, R103, 0x1, R21, P0 ;  /* 0x0000000167157824 */ /* 0x000fe200000e0615 */
[----:B------:R-:W-:Y:S01]  /*1cd0*/  LEA.HI R59, R2, R61, RZ, 0x6 ;  /* 0x0000003d023b7211 */ /* 0x000fe200078f30ff */
[----:B------:R-:W-:Y:S01]  /*1ce0*/  IMAD R6, R24, R3, R6 ;  /* 0x0000000318067224 */ /* 0x000fe200078e0206 */
[----:B------:R-:W-:Y:S01]  /*1cf0*/  IADD3 R106, P0, R134, R17, RZ ;  /* 0x00000011866a7210 */ /* 0x000fe20007f1e0ff */
[----:B------:R-:W-:Y:S01]  /*1d00*/  IMAD.WIDE.U32 R20, R0, UR10, R20 ;  /* 0x0000000a00147c25 */ /* 0x000fe2000f8e0014 */
[----:B------:R-:W-:Y:S01]  /*1d10*/  SHF.R.S32.HI R59, RZ, 0x6, R59 ;  /* 0x00000006ff3b7819 */ /* 0x000fe2000001143b */
[----:B------:R-:W-:Y:S01]  /*1d20*/  ULDC.64 UR10, c[0x0][0x258] ;  /* 0x00009600000a7ab9 */ /* 0x000fe20000000a00 */
[----:B------:R-:W-:Y:S01]  /*1d30*/  IADD3.X R15, R135, R15, RZ, P0, !PT ;  /* 0x0000000f870f7210 */ /* 0x000fe200007fe4ff */
[----:B------:R-:W-:Y:S01]  /*1d40*/  IMAD.IADD R21, R21, 0x1, R9 ;  /* 0x0000000115157824 */ /* 0x000fe200078e0209 */
[----:B------:R-:W-:Y:S01]  /*1d50*/  IADD3 R128, P0, R102, R4, RZ ;  /* 0x0000000466807210 */ /* 0x000fe20007f1e0ff */
[----:B------:R-:W-:Y:S01]  /*1d60*/  IMAD.IADD R19, R19, 0x1, R6 ;  /* 0x0000000113137824 */ /* 0x000fe200078e0206 */
[----:B------:R-:W-:Y:S01]  /*1d70*/  VIMNMX R59, RZ, R59, !PT ;  /* 0x0000003bff3b7248 */ /* 0x000fe20007fe0100 */
[-C--:B------:R-:W-:Y:S01]  /*1d80*/  IMAD R15, R15, R142.reuse, RZ ;  /* 0x0000008e0f0f7224 */ /* 0x080fe200078e02ff */
[----:B------:R-:W-:Y:S01]  /*1d90*/  SHF.R.S32.HI R52, RZ, 0x5, R52 ;  /* 0x00000005ff347819 */ /* 0x000fe20000011434 */
[----:B------:R-:W-:Y:S01]  /*1da0*/  IMAD.X R129, R103, 0x1, R11, P0 ;  /* 0x0000000167817824 */ /* 0x000fe200000e060b */
[----:B------:R-:W-:Y:S01]  /*1db0*/  ISETP.GT.AND P0, PT, R104, R59, PT ;  /* 0x0000003b6800720c */ /* 0x000fe20003f04270 */
[----:B------:R-:W-:Y:S01]  /*1dc0*/  IMAD R139, R133, UR10, RZ ;  /* 0x0000000a858b7c24 */ /* 0x000fe2000f8e02ff */
[----:B------:R-:W-:Y:S01]  /*1dd0*/  SHF.R.S32.HI R110, RZ, 0x1f, R119 ;  /* 0x0000001fff6e7819 */ /* 0x000fe20000011477 */
[----:B------:R-:W-:Y:S01]  /*1de0*/  IMAD.SHL.U32 R10, R10, 0x8, RZ ;  /* 0x000000080a0a7824 */ /* 0x000fe200078e00ff */
[----:B------:R-:W-:Y:S01]  /*1df0*/  R2P PR, R124, 0x6 ;  /* 0x000000067c007804 */ /* 0x000fe20000000000 */
[----:B------:R-:W-:Y:S01]  /*1e00*/  IMAD.SHL.U32 R122, R122, 0x2, RZ ;  /* 0x000000027a7a7824 */ /* 0x000fe200078e00ff */
[----:B------:R-:W-:Y:S01]  /*1e10*/  SHF.R.S32.HI R109, RZ, 0x1f, R118 ;  /* 0x0000001fff6d7819 */ /* 0x000fe20000011476 */
[C---:B------:R-:W-:Y:S01]  /*1e20*/  IMAD R101, R106.reuse, R143, R15 ;  /* 0x0000008f6a657224 */ /* 0x040fe200078e020f */
[----:B------:R-:W-:Y:S01]  /*1e30*/  LOP3.LUT R127, R127, 0xfffffe00, R10, 0xf8, !PT ;  /* 0xfffffe007f7f7812 */ /* 0x000fe200078ef80a */
[----:B------:R-:W-:Y:S01]  /*1e40*/  IMAD.WIDE.U32 R106, R106, R142, R20 ;  /* 0x0000008e6a6a7225 */ /* 0x000fe200078e0014 */
[----:B------:R-:W-:-:S02]  /*1e50*/  LOP3.LUT R122, R122, 0x2, R23, 0xe2, !PT ;  /* 0x000000027a7a7812 */ /* 0x000fc400078ee217 */
[----:B------:R-:W-:Y:S01]  /*1e60*/  SEL R41, R41, 0xfffffff0, !P1 ;  /* 0xfffffff029297807 */ /* 0x000fe20004800000 */
[C---:B------:R-:W-:Y:S01]  /*1e70*/  IMAD R139, R132.reuse, UR11, R139 ;  /* 0x0000000b848b7c24 */ /* 0x040fe2000f8e028b */
[----:B------:R-:W-:Y:S01]  /*1e80*/  SEL R39, R39, 0xffffffe0, !P2 ;  /* 0xffffffe027277807 */ /* 0x000fe20005000000 */
[----:B------:R-:W-:-:S04]  /*1e90*/  IMAD.WIDE.U32 R136, R132, UR10, R18 ;  /* 0x0000000a84887c25 */ /* 0x000fc8000f8e0012 */
[C---:B------:R-:W-:Y:S02]  /*1ea0*/  IMAD R131, R134.reuse, R145, R131 ;  /* 0x0000009186837224 */ /* 0x040fe400078e0283 */
[----:B------:R-:W-:-:S04]  /*1eb0*/  IMAD.WIDE.U32 R128, R134, R144, R128 ;  /* 0x0000009086807225 */ /* 0x000fc800078e0080 */
[----:B------:R-:W-:Y:S02]  /*1ec0*/  IMAD.IADD R53, R50, 0x1, -R53 ;  /* 0x0000000132357824 */ /* 0x000fe400078e0a35 */
[----:B------:R-:W-:Y:S02]  /*1ed0*/  IMAD.SHL.U32 R121, R123, 0x10, RZ ;  /* 0x000000107b797824 */ /* 0x000fe400078e00ff */
[----:B------:R-:W-:Y:S02]  /*1ee0*/  IMAD.IADD R131, R129, 0x1, R131 ;  /* 0x0000000181837824 */ /* 0x000fe400078e0283 */
[----:B------:R-:W-:Y:S02]  /*1ef0*/  IMAD.IADD R139, R137, 0x1, R139 ;  /* 0x00000001898b7824 */ /* 0x000fe400078e028b */
[----:B------:R-:W-:Y:S02]  /*1f00*/  IMAD.IADD R101, R107, 0x1, R101 ;  /* 0x000000016b657824 */ /* 0x000fe400078e0265 */
[----:B------:R-:W-:Y:S01]  /*1f10*/  @!P5 IMAD.MOV.U32 R7, RZ, RZ, RZ ;  /* 0x000000ffff07d224 */ /* 0x000fe200078e00ff */
[----:B------:R-:W-:Y:S06]  /*1f20*/  @!P0 BRA `(.L_x_7081) ;  /* 0x00000068006c8947 */ /* 0x000fec0003800000 */
[----:B------:R-:W1:Y:S01]  /*1f30*/  LDC.64 R2, c[0x0][0x338] ;  /* 0x0000ce00ff027b82 */ /* 0x000e620000000a00 */
[----:B------:R-:W-:Y:S01]  /*1f40*/  ULDC.64 UR10, c[0x0][0x328] ;  /* 0x0000ca00000a7ab9 */ /* 0x000fe20000000a00 */
[----:B------:R-:W-:Y:S01]  /*1f50*/  ULDC.64 UR12, c[0x0][0x330] ;  /* 0x0000cc00000c7ab9 */ /* 0x000fe20000000a00 */
[----:B------:R-:W-:Y:S01]  /*1f60*/  SHF.R.S32.HI R9, RZ, 0x1f, R42 ;  /* 0x0000001fff097819 */ /* 0x000fe2000001142a */
[C---:B------:R-:W-:Y:S01]  /*1f70*/  IMAD R4, R63.reuse, UR10, RZ ;  /* 0x0000000a3f047c24 */ /* 0x040fe2000f8e02ff */
[--C-:B------:R-:W-:Y:S01]  /*1f80*/  SHF.R.S32.HI R10, RZ, 0x1f, R61.reuse ;  /* 0x0000001fff0a7819 */ /* 0x100fe2000001143d */
[----:B------:R-:W-:Y:S01]  /*1f90*/  IMAD R6, R63, UR12, RZ ;  /* 0x0000000c3f067c24 */ /* 0x000fe2000f8e02ff */
[----:B------:R-:W-:Y:S01]  /*1fa0*/  IADD3 R8, P1, P0, R42, R134, -R61 ;  /* 0x000000862a087210 */ /* 0x000fe2000783e83d */
[----:B------:R-:W-:Y:S01]  /*1fb0*/  IMAD.WIDE.U32 R14, R65, UR10, R102 ;  /* 0x0000000a410e7c25 */ /* 0x000fe2000f8e0066 */
[----:B------:R-:W-:Y:S01]  /*1fc0*/  IADD3 R42, R7, R42, RZ ;  /* 0x0000002a072a7210 */ /* 0x000fe20007ffe0ff */
[----:B------:R-:W-:Y:S01]  /*1fd0*/  ULDC.64 UR14, c[0x0][0x350] ;  /* 0x0000d400000e7ab9 */ /* 0x000fe20000000a00 */
[----:B------:R-:W-:Y:S01]  /*1fe0*/  IADD3.X R9, R9, R135, ~R10, P1, P0 ;  /* 0x0000008709097210 */ /* 0x000fe20000fe0c0a */
[C---:B------:R-:W-:Y:S01]  /*1ff0*/  IMAD R4, R65.reuse, UR11, R4 ;  /* 0x0000000b41047c24 */ /* 0x040fe2000f8e0204 */
[----:B------:R-:W-:Y:S01]  /*2000*/  ULDC.64 UR10, c[0x0][0x340] ;  /* 0x0000d000000a7ab9 */ /* 0x000fe20000000a00 */
[C---:B------:R-:W-:Y:S01]  /*2010*/  IMAD.WIDE.U32 R12, R65.reuse, UR12, R102 ;  /* 0x0000000c410c7c25 */ /* 0x040fe2000f8e0066 */
[----:B------:R-:W-:Y:S01]  /*2020*/  USHF.L.U32 UR20, UR10, 0x5, URZ ;  /* 0x000000050a147899 */ /* 0x000fe2000800063f */
[----:B------:R-:W-:Y:S01]  /*2030*/  LOP3.LUT R115, R122, 0xffff, RZ, 0xc0, !PT ;  /* 0x0000ffff7a737812 */ /* 0x000fe200078ec0ff */
[----:B------:R-:W-:Y:S01]  /*2040*/  USHF.L.U64.HI UR21, UR10, 0x4, UR11 ;  /* 0x000000040a157899 */ /* 0x000fe2000801020b */
[----:B------:R-:W-:Y:S01]  /*2050*/  IMAD R6, R65, UR13, R6 ;  /* 0x0000000d41067c24 */ /* 0x000fe2000f8e0206 */
[----:B------:R-:W-:Y:S01]  /*2060*/  ULDC.64 UR12, c[0x0][0x348] ;  /* 0x0000d200000c7ab9 */ /* 0x000fe20000000a00 */
[----:B------:R-:W-:Y:S01]  /*2070*/  IMAD.IADD R15, R15, 0x1, R4 ;  /* 0x000000010f0f7824 */ /* 0x000fe200078e0204 */
[----:B------:R-:W-:Y:S01]  /*2080*/  USHF.L.U32 UR22, UR10, 0x4, URZ ;  /* 0x000000040a167899 */ /* 0x000fe2000800063f */
[----:B------:R-:W-:Y:S01]  /*2090*/  IMAD.IADD R13, R13, 0x1, R6 ;  /* 0x000000010d0d7824 */ /* 0x000fe200078e0206 */
[----:B------:R-:W-:Y:S01]  /*20a0*/  UIMAD.WIDE.U32 UR18, UR10, 0x60, URZ ;  /* 0x000000600a1278a5 */ /* 0x000fe2000f8e003f */
[C---:B------:R-:W-:Y:S01]  /*20b0*/  IMAD R11, R9.reuse, UR10, RZ ;  /* 0x0000000a090b7c24 */ /* 0x040fe2000f8e02ff */
[----:B-1----:R-:W-:Y:S01]  /*20c0*/  SHF.L.U64.HI R60, R2, 0x4, R3 ;  /* 0x00000004023c7819 */ /* 0x002fe20000010203 */
[-C--:B------:R-:W-:Y:S01]  /*20d0*/  IMAD R4, R9, R2.reuse, RZ ;  /* 0x0000000209047224 */ /* 0x080fe200078e02ff */
[C---:B------:R-:W-:Y:S01]  /*20e0*/  LOP3.LUT R117, R115.reuse, 0x1, RZ, 0xc0, !PT ;  /* 0x0000000173757812 */ /* 0x040fe200078ec0ff */
[----:B------:R-:W-:Y:S01]  /*20f0*/  IMAD R11, R8, UR11, R11 ;  /* 0x0000000b080b7c24 */ /* 0x000fe2000f8e020b */
[----:B------:R-:W-:Y:S01]  /*2100*/  SHF.L.U64.HI R62, R2, 0x5, R3 ;  /* 0x00000005023e7819 */ /* 0x000fe20000010203 */
[----:B------:R-:W-:Y:S01]  /*2110*/  IMAD.WIDE.U32 R12, R8, UR10, R12 ;  /* 0x0000000a080c7c25 */ /* 0x000fe2000f8e000c */
[----:B------:R-:W-:Y:S01]  /*2120*/  IADD3 R57, R134, 0x20, RZ ;  /* 0x0000002086397810 */ /* 0x000fe20007ffe0ff */
[----:B------:R-:W-:Y:S01]  /*2130*/  USHF.L.U64.HI UR21, UR22, 0x1, UR21 ;  /* 0x0000000116157899 */ /* 0x000fe20008010215 */
[----:B------:R-:W-:Y:S01]  /*2140*/  SHF.R.S32.HI R108, RZ, 0x1f, R121 ;  /* 0x0000001fff6c7819 */ /* 0x000fe20000011479 */
[C---:B------:R-:W-:Y:S01]  /*2150*/  IMAD R4, R8.reuse, R3, R4 ;  /* 0x0000000308047224 */ /* 0x040fe200078e0204 */
[----:B------:R-:W-:Y:S01]  /*2160*/  LOP3.LUT R115, R115, 0x2, RZ, 0xc0, !PT ;  /* 0x0000000273737812 */ /* 0x000fe200078ec0ff */
[----:B------:R-:W-:Y:S01]  /*2170*/  IMAD.WIDE.U32 R8, R8, R2, R14 ;  /* 0x0000000208087225 */ /* 0x000fe200078e000e */
[----:B------:R-:W-:Y:S01]  /*2180*/  ULDC UR4, c[0x0][0x2e0] ;  /* 0x0000b80000047ab9 */ /* 0x000fe20000000800 */
[----:B------:R-:W-:Y:S01]  /*2190*/  ULDC.U8 UR25, c[0x0][0x3c3] ;  /* 0x0000f0c000197ab9 */ /* 0x000fe20000000000 */
[----:B------:R-:W-:Y:S01]  /*21a0*/  ULDC UR24, c[0x0][0x2e0] ;  /* 0x0000b80000187ab9 */ /* 0x000fe20000000800 */
[----:B------:R-:W-:Y:S01]  /*21b0*/  IMAD.IADD R13, R13, 0x1, R11 ;  /* 0x000000010d0d7824 */ /* 0x000fe200078e020b */
[----:B------:R-:W-:Y:S01]  /*21c0*/  MOV R11, R104 ;  /* 0x00000068000b7202 */ /* 0x000fe20000000f00 */
[----:B------:R-:W-:Y:S01]  /*21d0*/  IMAD.IADD R7, R9, 0x1, R4 ;  /* 0x0000000109077824 */ /* 0x000fe200078e0204 */
[----:B------:R-:W-:Y:S01]  /*21e0*/  ULDC UR23, c[0x0][0x2e0] ;  /* 0x0000b80000177ab9 */ /* 0x000fe20000000800 */
[C---:B------:R-:W-:Y:S01]  /*21f0*/  IMAD R89, R5.reuse, UR14, RZ ;  /* 0x0000000e05597c24 */ /* 0x040fe2000f8e02ff */
[----:B------:R-:W-:Y:S01]  /*2200*/  ULDC.64 UR16, c[0x0][0x250] ;  /* 0x0000940000107ab9 */ /* 0x000fe20000000a00 */
[----:B------:R-:W-:Y:S01]  /*2210*/  IMAD.MOV.U32 R6, RZ, RZ, R8 ;  /* 0x000000ffff067224 */ /* 0x000fe200078e0008 */
        /* <DEDUP_REMOVED lines=11> */
[----:B------:R-:W-:-:S02]  /*22d0*/  IADD3 R42, P4, R119, R42, RZ ;  /* 0x0000002a772a7210 */ /* 0x000fc40007f9e0ff */
[----:B------:R-:W-:Y:S01]  /*22e0*/  IMAD.IADD R89, R5, 0x1, R89 ;  /* 0x0000000105597824 */ /* 0x000fe200078e0259 */
[----:B------:R-:W-:Y:S01]  /*22f0*/  LEA R88, P1, R4, UR14, 0x1 ;  /* 0x0000000e04587c11 */ /* 0x000fe2000f8208ff */
[----:B------:R-:W-:Y:S01]  /*2300*/  IMAD.IADD R91, R7, 0x1, R91 ;  /* 0x00000001075b7824 */ /* 0x000fe200078e025b */
[----:B------:R-:W-:Y:S01]  /*2310*/  LEA R90, P0, R6, UR12, 0x1 ;  /* 0x0000000c065a7c11 */ /* 0x000fe2000f8008ff */
[----:B------:R-:W-:Y:S01]  /*2320*/  IMAD.X R95, R109, 0x1, R43, P2 ;  /* 0x000000016d5f7824 */ /* 0x000fe200010e062b */
[----:B------:R-:W-:Y:S01]  /*2330*/  LEA.HI.X R89, R4, UR15, R89, 0x1, P1 ;  /* 0x0000000f04597c11 */ /* 0x000fe200088f0c59 */
[----:B------:R-:W-:Y:S01]  /*2340*/  IMAD.X R43, R110, 0x1, R43, P4 ;  /* 0x000000016e2b7824 */ /* 0x000fe200020e062b */
[----:B------:R-:W-:Y:S01]  /*2350*/  LEA.HI.X R91, R6, UR13, R91, 0x1, P0 ;  /* 0x0000000d065b7c11 */ /* 0x000fe200080f0c5b */
[----:B------:R-:W-:Y:S01]  /*2360*/  USHF.L.U64.HI UR15, UR10, 0x5, UR11 ;  /* 0x000000050a0f7899 */ /* 0x000fe2000801020b */
[----:B------:R-:W-:Y:S01]  /*2370*/  IMAD.SHL.U32 R78, R143, 0x20, RZ ;  /* 0x000000208f4e7824 */ /* 0x000fe200078e00ff */
[----:B------:R-:W-:Y:S01]  /*2380*/  UIMAD UR14, UR11, 0x60, URZ ;  /* 0x000000600b0e78a4 */ /* 0x000fe2000f8e023f */
[----:B------:R-:W-:Y:S01]  /*2390*/  SHF.L.U64.HI R43, R42, 0x1, R43 ;  /* 0x000000012a2b7819 */ /* 0x000fe2000001022b */
[----:B------:R-:W-:Y:S01]  /*23a0*/  ULDC.64 UR12, c[0x0][0x218] ;  /* 0x00008600000c7ab9 */ /* 0x000fe20000000a00 */
[----:B------:R-:W-:Y:S01]  /*23b0*/  ULDC.64 UR10, c[0x0][0x220] ;  /* 0x00008800000a7ab9 */ /* 0x000fe20000000a00 */
[----:B------:R-:W-:Y:S01]  /*23c0*/  LEA R84, P1, R128, UR12, 0x1 ;  /* 0x0000000c80547c11 */ /* 0x000fe2000f8208ff */
[----:B------:R-:W-:Y:S01]  /*23d0*/  IMAD.WIDE.U32 R8, R142, 0x20, RZ ;  /* 0x000000208e087825 */ /* 0x000fe200078e00ff */
[----:B------:R-:W-:Y:S01]  /*23e0*/  LEA R86, P0, R106, UR10, 0x1 ;  /* 0x0000000a6a567c11 */ /* 0x000fe2000f8008ff */
[----:B------:R-:W-:Y:S01]  /*23f0*/  USHF.L.U64.HI UR26, UR20, 0x1, UR15 ;  /* 0x00000001141a7899 */ /* 0x000fe2000801020f */
[----:B------:R-:W-:Y:S01]  /*2400*/  SHF.L.U32 R42, R42, 0x1, RZ ;  /* 0x000000012a2a7819 */ /* 0x000fe200000006ff */
[----:B------:R-:W-:Y:S01]  /*2410*/  IMAD.SHL.U32 R67, R2, 0x10, RZ ;  /* 0x0000001002437824 */ /* 0x000fe200078e00ff */
[----:B------:R-:W-:Y:S01]  /*2420*/  LEA.HI.X R83, R128, UR13, R131, 0x1, P1 ;  /* 0x0000000d80537c11 */ /* 0x000fe200088f0c83 */
[----:B------:R-:W-:Y:S01]  /*2430*/  ULDC.64 UR12, c[0x0][0x360] ;  /* 0x0000d800000c7ab9 */ /* 0x000fe20000000a00 */
[----:B------:R-:W-:Y:S01]  /*2440*/  LEA.HI.X R87, R106, UR11, R101, 0x1, P0 ;  /* 0x0000000b6a577c11 */ /* 0x000fe200080f0c65 */
[----:B------:R-:W-:Y:S01]  /*2450*/  ULDC.64 UR10, c[0x0][0x358] ;  /* 0x0000d600000a7ab9 */ /* 0x000fe20000000a00 */
[C---:B------:R-:W-:Y:S01]  /*2460*/  SHF.L.U64.HI R95, R94.reuse, 0x1, R95 ;  /* 0x000000015e5f7819 */ /* 0x040fe2000001025f */
[----:B------:R-:W-:Y:S01]  /*2470*/  IMAD.SHL.U32 R94, R94, 0x2, RZ ;  /* 0x000000025e5e7824 */ /* 0x000fe200078e00ff */
[C---:B------:R-:W-:Y:S01]  /*2480*/  IADD3 R10, P1, R42.reuse, UR12, RZ ;  /* 0x0000000c2a0a7c10 */ /* 0x040fe2000ff3e0ff */
[----:B------:R-:W-:Y:S01]  /*2490*/  VIADD R114, R121, 0x40 ;  /* 0x0000004079727836 */ /* 0x000fe20000000000 */
[----:B------:R-:W-:Y:S01]  /*24a0*/  IADD3 R42, P0, R42, UR10, RZ ;  /* 0x0000000a2a2a7c10 */ /* 0x000fe2000ff1e0ff */
[----:B------:R-:W-:Y:S01]  /*24b0*/  IMAD R7, R143, 0x60, RZ ;  /* 0x000000608f077824 */ /* 0x000fe200078e02ff */
[----:B------:R-:W-:Y:S01]  /*24c0*/  IADD3 R78, R9, R78, RZ ;  /* 0x0000004e094e7210 */ /* 0x000fe20007ffe0ff */
[----:B------:R-:W-:Y:S01]  /*24d0*/  IMAD.IADD R112, R121, 0x1, R114 ;  /* 0x0000000179707824 */ /* 0x000fe200078e0272 */
[----:B------:R-:W-:Y:S01]  /*24e0*/  IADD3.X R9, R43, UR13, RZ, P1, !PT ;  /* 0x0000000d2b097c10 */ /* 0x000fe20008ffe4ff */
[----:B------:R-:W-:Y:S01]  /*24f0*/  IMAD.SHL.U32 R116, R123, 0x20, RZ ;  /* 0x000000207b747824 */ /* 0x000fe200078e00ff */
[----:B------:R-:W-:Y:S01]  /*2500*/  IADD3.X R43, R43, UR11, RZ, P0, !PT ;  /* 0x0000000b2b2b7c10 */ /* 0x000fe200087fe4ff */
[----:B------:R-:W-:Y:S01]  /*2510*/  IMAD R113, R123, 0x30, RZ ;  /* 0x000000307b717824 */ /* 0x000fe200078e02ff */
[----:B------:R-:W-:Y:S01]  /*2520*/  IADD3 R92, P4, R94, UR12, RZ ;  /* 0x0000000c5e5c7c10 */ /* 0x000fe2000ff9e0ff */
[----:B------:R-:W-:Y:S01]  /*2530*/  IMAD.IADD R111, R121, 0x1, R112 ;  /* 0x00000001796f7824 */ /* 0x000fe200078e0270 */
[----:B------:R-:W-:Y:S01]  /*2540*/  IADD3 R75, P0, R152, 0x40, RZ ;  /* 0x00000040984b7810 */ /* 0x000fe20007f1e0ff */
[----:B------:R-:W-:Y:S01]  /*2550*/  IMAD.WIDE.U32 R142, R142, 0x60, RZ ;  /* 0x000000608e8e7825 */ /* 0x000fe200078e00ff */
[----:B------:R-:W-:Y:S01]  /*2560*/  IADD3 R94, P2, R94, UR10, RZ ;  /* 0x0000000a5e5e7c10 */ /* 0x000fe2000ff5e0ff */
[----:B------:R-:W-:Y:S01]  /*2570*/  UIADD3 UR28, UR19, UR14, URZ ;  /* 0x0000000e131c7290 */ /* 0x000fe2000fffe03f */
[----:B------:R-:W-:Y:S01]  /*2580*/  IADD3 R66, P1, R67, 0x40, RZ ;  /* 0x0000004043427810 */ /* 0x000fe20007f3e0ff */
[----:B------:R-:W-:Y:S01]  /*2590*/  IMAD.SHL.U32 R80, R8, 0x2, RZ ;  /* 0x0000000208507824 */ /* 0x000fe200078e00ff */
[C---:B------:R-:W-:Y:S01]  /*25a0*/  IADD3.X R93, R95.reuse, UR13, RZ, P4, !PT ;  /* 0x0000000d5f5d7c10 */ /* 0x040fe2000a7fe4ff */
[----:B------:R-:W-:Y:S01]  /*25b0*/  IMAD.SHL.U32 R69, R2, 0x20, RZ ;  /* 0x0000002002457824 */ /* 0x000fe200078e00ff */
[----:B------:R-:W-:Y:S01]  /*25c0*/  IADD3.X R70, RZ, R151, RZ, P0, !PT ;  /* 0x00000097ff467210 */ /* 0x000fe200007fe4ff */
[C---:B------:R-:W-:Y:S01]  /*25d0*/  VIADD R58, R134.reuse, 0x10 ;  /* 0x00000010863a7836 */ /* 0x040fe20000000000 */
[----:B------:R-:W-:Y:S01]  /*25e0*/  IADD3.X R95, R95, UR11, RZ, P2, !PT ;  /* 0x0000000b5f5f7c10 */ /* 0x000fe200097fe4ff */
[----:B------:R-:W-:Y:S01]  /*25f0*/  VIADD R56, R134, 0x30 ;  /* 0x0000003086387836 */ /* 0x000fe20000000000 */
[----:B------:R-:W-:Y:S01]  /*2600*/  IADD3 R77, P0, R152, R75, RZ ;  /* 0x0000004b984d7210 */ /* 0x000fe20007f1e0ff */
[----:B------:R-:W-:Y:S01]  /*2610*/  IMAD.IADD R82, R143, 0x1, R7 ;  /* 0x000000018f527824 */ /* 0x000fe200078e0207 */
[-C--:B------:R-:W-:Y:S01]  /*2620*/  IADD3 R68, P2, R66, R67.reuse, RZ ;  /* 0x0000004342447210 */ /* 0x080fe20007f5e0ff */
[----:B------:R-:W-:Y:S01]  /*2630*/  ULDC.64 UR10, c[0x0][0x248] ;  /* 0x00009200000a7ab9 */ /* 0x000fe20000000a00 */
[----:B------:R-:W-:Y:S01]  /*2640*/  IADD3.X R71, RZ, R60, RZ, P1, !PT ;  /* 0x0000003cff477210 */ /* 0x000fe20000ffe4ff */
[----:B------:R-:W-:Y:S01]  /*2650*/  IMAD.X R72, R151, 0x1, R70, P0 ;  /* 0x0000000197487824 */ /* 0x000fe200000e0646 */
[----:B------:R-:W-:Y:S01]  /*2660*/  SHF.L.U32 R5, R145, 0x5, RZ ;  /* 0x0000000591057819 */ /* 0x000fe200000006ff */
[----:B------:R-:W-:Y:S01]  /*2670*/  IMAD.WIDE.U32 R144, R144, 0x20, RZ ;  /* 0x0000002090907825 */ /* 0x000fe200078e00ff */
[----:B------:R-:W-:Y:S01]  /*2680*/  IADD3 R79, P1, R68, R67, RZ ;  /* 0x00000043444f7210 */ /* 0x000fe20007f3e0ff */
[----:B------:R-:W-:Y:S01]  /*2690*/  USHF.L.U32 UR20, UR20, 0x1, URZ ;  /* 0x0000000114147899 */ /* 0x000fe2000800063f */
[----:B------:R-:W-:Y:S01]  /*26a0*/  IADD3 R81, P0, R152, R77, RZ ;  /* 0x0000004d98517210 */ /* 0x000fe20007f1e0ff */
[----:B------:R-:W-:Y:S01]  /*26b0*/  IMAD.X R73, R71, 0x1, R60, P2 ;  /* 0x0000000147497824 */ /* 0x000fe200010e063c */
[----:B------:R-:W-:Y:S01]  /*26c0*/  SHF.L.U64.HI R78, R8, 0x1, R78 ;  /* 0x00000001084e7819 */ /* 0x000fe2000001024e */
[----:B------:R-:W-:Y:S01]  /*26d0*/  IMAD.IADD R64, R145, 0x1, R5 ;  /* 0x0000000191407824 */ /* 0x000fe200078e0205 */
[----:B------:R-:W-:Y:S01]  /*26e0*/  SHF.R.S32.HI R105, RZ, 0x1f, R116 ;  /* 0x0000001fff697819 */ /* 0x000fe20000011474 */
[----:B------:R-:W-:Y:S01]  /*26f0*/  IMAD.X R74, R73, 0x1, R60, P1 ;  /* 0x00000001494a7824 */ /* 0x000fe200008e063c */
[----:B------:R-:W-:Y:S01]  /*2700*/  SHF.R.S32.HI R99, RZ, 0x1f, R114 ;  /* 0x0000001fff637819 */ /* 0x000fe20000011472 */
[----:B------:R-:W-:Y:S01]  /*2710*/  ULDC.64 UR12, c[0x0][0x230] ;  /* 0x00008c00000c7ab9 */ /* 0x000fe20000000a00 */
[----:B------:R-:W-:Y:S01]  /*2720*/  SHF.R.S32.HI R98, RZ, 0x1f, R113 ;  /* 0x0000001fff627819 */ /* 0x000fe20000011471 */
[----:B------:R-:W-:Y:S01]  /*2730*/  ULDC.64 UR14, c[0x0][0x238] ;  /* 0x00008e00000e7ab9 */ /* 0x000fe20000000a00 */
[----:B------:R-:W-:-:S02]  /*2740*/  SHF.R.S32.HI R97, RZ, 0x1f, R112 ;  /* 0x0000001fff617819 */ /* 0x000fc40000011470 */
[----:B------:R-:W-:Y:S02]  /*2750*/  IADD3.X R76, R151, R72, RZ, P0, !PT ;  /* 0x00000048974c7210 */ /* 0x000fe400007fe4ff */
[----:B------:R-:W-:-:S07]  /*2760*/  SHF.R.S32.HI R96, RZ, 0x1f, R111 ;  /* 0x0000001fff607819 */ /* 0x000fce000001146f */
.L_x_7150:
        /* <DEDUP_REMOVED lines=19> */
.L_x_7083:
[----:B------:R-:W-:Y:S05]  /*28a0*/  BSYNC B0 ;  /* 0x0000000000007941 */ /* 0x000fea0003800000 */
.L_x_7082:
[----:B------:R-:W-:Y:S04]  /*28b0*/  BSSY B0, `(.L_x_7084) ;  /* 0x000000c000007945 */ /* 0x000fe80003800000 */
[----:B------:R-:W-:Y:S05]  /*28c0*/  @!P4 BRA `(.L_x_7085) ;  /* 0x000000000028c947 */ /* 0x000fea0003800000 */
[----:B------:R-:W-:Y:S02]  /*28d0*/  ISETP.NE.AND P1, PT, R117, RZ, PT ;  /* 0x000000ff7500720c */ /* 0x000fe40003f25270 */
[----:B------:R-:W-:Y:S02]  /*28e0*/  IADD3 R22, P0, R88, UR22, RZ ;  /* 0x0000001658167c10 */ /* 0x000fe4000ff1e0ff */
[C---:B------:R-:W-:Y:S02]  /*28f0*/  LEA R20, P5, R154.reuse, R86, 0x1 ;  /* 0x000000569a147211 */ /* 0x040fe400078a08ff */
[----:B------:R-:W-:Y:S02]  /*2900*/  IADD3.X R23, R89, UR21, RZ, P0, !PT ;  /* 0x0000001559177c10 */ /* 0x000fe400087fe4ff */
[----:B------:R-:W-:Y:S02]  /*2910*/  ISETP.NE.AND P0, PT, R115, RZ, PT ;  /* 0x000000ff7300720c */ /* 0x000fe40003f05270 */
[----:B------:R-:W-:Y:S03]  /*2920*/  LEA.HI.X R21, R154, R87, R153, 0x1, P5 ;  /* 0x000000579a157211 */ /* 0x000fe600028f0c99 */
[----:B--2---:R-:W2:Y:S04]  /*2930*/  @P1 LDG.E.128 R16, desc[UR6][R22.64] ;  /* 0x0000000616101981 */ /* 0x004ea8000c1e1d00 */
[----:B--2---:R3:W-:Y:S04]  /*2940*/  @P1 STG.E.128 desc[UR6][R20.64], R16 ;  /* 0x0000001014001986 */ /* 0x0047e8000c101d06 */
[----:B------:R-:W2:Y:S04]  /*2950*/  @P0 LDG.E.128 R4, desc[UR6][R22.64+0x80] ;  /* 0x0000800616040981 */ /* 0x000ea8000c1e1d00 */
[----:B--2---:R3:W-:Y:S02]  /*2960*/  @P0 STG.E.128 desc[UR6][R20.64+0x80], R4 ;  /* 0x0000800414000986 */ /* 0x0047e4000c101d06 */
.L_x_7085:
[----:B------:R-:W-:Y:S05]  /*2970*/  BSYNC B0 ;  /* 0x0000000000007941 */ /* 0x000fea0003800000 */
.L_x_7084:
        /* <DEDUP_REMOVED lines=12> */
.L_x_7087:
[----:B------:R-:W-:Y:S05]  /*2a40*/  BSYNC B0 ;  /* 0x0000000000007941 */ /* 0x000fea0003800000 */
.L_x_7086:
        /* <DEDUP_REMOVED lines=16> */
.L_x_7089:
[----:B------:R-:W-:Y:S05]  /*2b50*/  BSYNC B0 ;  /* 0x0000000000007941 */ /* 0x000fea0003800000 */
.L_x_7088:
        /* <DEDUP_REMOVED lines=65> */
.L_x_7095:
[----:B------:R-:W-:Y:S05]  /*2f70*/  BSYNC B0 ;  /* 0x0000000000007941 */ /* 0x000fea0003800000 */
.L_x_7094:
        /* <DEDUP_REMOVED lines=52> */
.L_x_7093:
[----:B------:R-:W-:Y:S05]  /*32c0*/  BSYNC B1 ;  /* 0x0000000000017941 */ /* 0x000fea0003800000 */
.L_x_7092:
        /* <DEDUP_REMOVED lines=66> */
.L_x_7099:
[----:B------:R-:W-:Y:S05]  /*36f0*/  BSYNC B0 ;  /* 0x0000000000007941 */ /* 0x000fea0003800000 */
.L_x_7098:
        /* <DEDUP_REMOVED lines=54> */
.L_x_7097:
[----:B------:R-:W-:Y:S05]  /*3a60*/  BSYNC B1 ;  /* 0x0000000000017941 */ /* 0x000fea0003800000 */
.L_x_7096:
        /* <DEDUP_REMOVED lines=66> */
.L_x_7103:
[----:B------:R-:W-:Y:S05]  /*3e90*/  BSYNC B0 ;  /* 0x0000000000007941 */ /* 0x000fea0003800000 */
.L_x_7102:
        /* <DEDUP_REMOVED lines=54> */
.L_x_7101:
[----:B------:R-:W-:Y:S05]  /*4200*/  BSYNC B1 ;  /* 0x0000000000017941 */ /* 0x000fea0003800000 */
.L_x_7100:
        /* <DEDUP_REMOVED lines=71> */
.L_x_7107:
[----:B------:R-:W-:Y:S05]  /*4680*/  BSYNC B0 ;  /* 0x0000000000007941 */ /* 0x000fea0003800000 */
.L_x_7106:
        /* <DEDUP_REMOVED lines=54> */
.L_x_7105:
[----:B------:R-:W-:Y:S05]  /*49f0*/  BSYNC B1 ;  /* 0x0000000000017941 */ /* 0x000fea0003800000 */
.L_x_7104:
        /* <DEDUP_REMOVED lines=9> */
.L_x_7091:
        /* <DEDUP_REMOVED lines=97> */
.L_x_7114:
[----:B------:R-:W-:Y:S05]  /*50a0*/  BSYNC B0 ;  /* 0x0000000000007941 */ /* 0x000fea0003800000 */
.L_x_7113:
[----:B-----5:R1:W-:Y:S02]  /*50b0*/  STG.E.128 desc[UR6][R84.64], R32 ;  /* 0x0000002054007986 */ /* 0x0203e4000c101d06 */
.L_x_7112:
[----:B------:R-:W-:Y:S05]  /*50c0*/  BSYNC B1 ;  /* 0x0000000000017941 */ /* 0x000fea0003800000 */
.L_x_7111:
        /* <DEDUP_REMOVED lines=95> */
.L_x_7116:
[----:B------:R-:W-:Y:S05]  /*56c0*/  BSYNC B0 ;  /* 0x0000000000007941 */ /* 0x000fea0003800000 */
.L_x_7115:
[----:B-----5:R1:W-:Y:S02]  /*56d0*/  STG.E.128 desc[UR6][R84.64+0x80], R32 ;  /* 0x0000802054007986 */ /* 0x0203e4000c101d06 */
.L_x_7110:
[----:B------:R-:W-:Y:S05]  /*56e0*/  BSYNC B2 ;  /* 0x0000000000027941 */ /* 0x000fea0003800000 */
.L_x_7109:
        /* <DEDUP_REMOVED lines=103> */
.L_x_7122:
[----:B------:R-:W-:Y:S05]  /*5d60*/  BSYNC B0 ;  /* 0x0000000000007941 */ /* 0x000fea0003800000 */
.L_x_7121:
[----:B-----5:R1:W-:Y:S02]  /*5d70*/  STG.E.128 desc[UR6][R146.64], R28 ;  /* 0x0000001c92007986 */ /* 0x0203e4000c101d06 */
.L_x_7120:
[----:B------:R-:W-:Y:S05]  /*5d80*/  BSYNC B1 ;  /* 0x0000000000017941 */ /* 0x000fea0003800000 */
.L_x_7119:
        /* <DEDUP_REMOVED lines=99> */
.L_x_7124:
[----:B------:R-:W-:Y:S05]  /*63c0*/  BSYNC B0 ;  /* 0x0000000000007941 */ /* 0x000fea0003800000 */
.L_x_7123:
[----:B-----5:R1:W-:Y:S02]  /*63d0*/  STG.E.128 desc[UR6][R146.64], R28 ;  /* 0x0000001c92007986 */ /* 0x0203e4000c101d06 */
.L_x_7118:
[----:B------:R-:W-:Y:S05]  /*63e0*/  BSYNC B2 ;  /* 0x0000000000027941 */ /* 0x000fea0003800000 */
.L_x_7117:
        /* <DEDUP_REMOVED lines=103> */
.L_x_7130:
[----:B------:R-:W-:Y:S05]  /*6a60*/  BSYNC B0 ;  /* 0x0000000000007941 */ /* 0x000fea0003800000 */
.L_x_7129:
[----:B-----5:R1:W-:Y:S02]  /*6a70*/  STG.E.128 desc[UR6][R146.64], R28 ;  /* 0x0000001c92007986 */ /* 0x0203e4000c101d06 */
.L_x_7128:
[----:B------:R-:W-:Y:S05]  /*6a80*/  BSYNC B1 ;  /* 0x0000000000017941 */ /* 0x000fea0003800000 */
.L_x_7127:
        /* <DEDUP_REMOVED lines=99> */
.L_x_7132:
[----:B------:R-:W-:Y:S05]  /*70c0*/  BSYNC B0 ;  /* 0x0000000000007941 */ /* 0x000fea0003800000 */
.L_x_7131:
[----:B-----5:R1:W-:Y:S02]  /*70d0*/  STG.E.128 desc[UR6][R146.64], R28 ;  /* 0x0000001c92007986 */ /* 0x0203e4000c101d06 */
.L_x_7126:
[----:B------:R-:W-:Y:S05]  /*70e0*/  BSYNC B2 ;  /* 0x0000000000027941 */ /* 0x000fea0003800000 */
.L_x_7125:
        /* <DEDUP_REMOVED lines=108> */
.L_x_7138:
[----:B------:R-:W-:Y:S05]  /*77b0*/  BSYNC B0 ;  /* 0x0000000000007941 */ /* 0x000fea0003800000 */
.L_x_7137:
[----:B-----5:R1:W-:Y:S02]  /*77c0*/  STG.E.128 desc[UR6][R148.64], R28 ;  /* 0x0000001c94007986 */ /* 0x0203e4000c101d06 */
.L_x_7136:
[----:B------:R-:W-:Y:S05]  /*77d0*/  BSYNC B1 ;  /* 0x0000000000017941 */ /* 0x000fea0003800000 */
.L_x_7135:
        /* <DEDUP_REMOVED lines=99> */
.L_x_7140:
[----:B------:R-:W-:Y:S05]  /*7e10*/  BSYNC B0 ;  /* 0x0000000000007941 */ /* 0x000fea0003800000 */
.L_x_7139:
[----:B-----5:R1:W-:Y:S02]  /*7e20*/  STG.E.128 desc[UR6][R146.64], R28 ;  /* 0x0000001c92007986 */ /* 0x0203e4000c101d06 */
.L_x_7134:
[----:B------:R-:W-:Y:S05]  /*7e30*/  BSYNC B2 ;  /* 0x0000000000027941 */ /* 0x000fea0003800000 */
.L_x_7133:
        /* <DEDUP_REMOVED lines=8> */
.L_x_7090:
        /* <DEDUP_REMOVED lines=10> */
.L_x_7142:
[----:B------:R-:W-:Y:S05]  /*7f60*/  BSYNC B0 ;  /* 0x0000000000007941 */ /* 0x000fea0003800000 */
.L_x_7141:
        /* <DEDUP_REMOVED lines=16> */
.L_x_7144:
[----:B------:R-:W-:Y:S05]  /*8070*/  BSYNC B0 ;  /* 0x0000000000007941 */ /* 0x000fea0003800000 */
.L_x_7143:
        /* <DEDUP_REMOVED lines=16> */
.L_x_7146:
[----:B------:R-:W-:Y:S05]  /*8180*/  BSYNC B0 ;  /* 0x0000000000007941 */ /* 0x000fea0003800000 */
.L_x_7145:
        /* <DEDUP_REMOVED lines=22> */
.L_x_7147:
[----:B------:R-:W-:Y:S05]  /*82f0*/  BSYNC B0 ;  /* 0x0000000000007941 */ /* 0x000fea0003800000 */
.L_x_7108:
        /* <DEDUP_REMOVED lines=81> */
.L_x_7148:
        /* <DEDUP_REMOVED lines=9> */
.L_x_7149:
[----:B------:R-:W-:Y:S04]  /*88a0*/  IADD3 R11, R11, -0x1, RZ ;  /* 0xffffffff0b0b7810 */ /* 0x000fe80007ffe0ff */
[----:B------:R-:W-:Y:S11]  /*88b0*/  ISETP.GT.AND P0, PT, R11, R59, PT ;  /* 0x0000003b0b00720c */ /* 0x000ff60003f04270 */
[----:B------:R-:W-:Y:S02]  /*88c0*/  @!UPT UIADD3 URZ, URZ, URZ, URZ ;  /* 0x0000003f3f3ff290 */ /* 0x000fe4000fffe03f */
[----:B------:R-:W-:Y:S05]  /*88d0*/  @P0 BRA `(.L_x_7150) ;  /* 0xffffff9c00a40947 */ /* 0x000fea000383ffff */
.L_x_7081:
        /* <DEDUP_REMOVED lines=23> */
[----:B------:R-:W-:Y:S01]  /*8a50*/  IMAD.IADD R13, R155, 0x1, -R54 ;  /* 0x000000019b0d7824 */ /* 0x000fe200078e0a36 */
[----:B------:R-:W-:Y:S01]  /*8a60*/  LEA R26, P1, R4, UR8, 0x1 ;  /* 0x00000008041a7c11 */ /* 0x000fe2000f8208ff */
[--C-:B------:R-:W-:Y:S01]  /*8a70*/  IMAD.X R6, R7, 0x1, R139.reuse, P2 ;  /* 0x0000000107067824 */ /* 0x100fe200010e068b */
[----:B------:R-:W-:Y:S01]  /*8a80*/  LEA R28, P4, R136, UR8, 0x1 ;  /* 0x00000008881c7c11 */ /* 0x000fe2000f8808ff */
[----:B------:R-:W-:Y:S01]  /*8a90*/  IMAD.WIDE.U32 R10, R2, 0x30, R138 ;  /* 0x00000030020a7825 */ /* 0x000fe200078e008a */
[----:B------:R-:W-:-:S02]  /*8aa0*/  LEA.HI.X R27, R4, UR9, R5, 0x1, P1 ;  /* 0x00000009041b7c11 */ /* 0x000fc400088f0c05 */
[----:B------:R-:W-:Y:S01]  /*8ab0*/  ISETP.NE.AND P1, PT, RZ, UR5, PT ;  /* 0x00000005ff007c0c */ /* 0x000fe2000bf25270 */
[----:B------:R-:W-:Y:S01]  /*8ac0*/  IMAD R5, R3, 0x30, RZ ;  /* 0x0000003003057824 */ /* 0x000fe200078e02ff */
[----:B------:R-:W-:Y:S02]  /*8ad0*/  LEA R24, P2, R9, UR8, 0x1 ;  /* 0x0000000809187c11 */ /* 0x000fe4000f8408ff */
[----:B------:R-:W-:Y:S01]  /*8ae0*/  LEA.HI.X R29, R136, UR9, R139, 0x1, P4 ;  /* 0x00000009881d7c11 */ /* 0x000fe2000a0f0c8b */
[----:B------:R-:W-:Y:S01]  /*8af0*/  IMAD.IADD R2, R11, 0x1, R5 ;  /* 0x000000010b027824 */ /* 0x000fe200078e0205 */
[----:B------:R-:W-:Y:S02]  /*8b00*/  LEA.HI.X R25, R9, UR9, R6, 0x1, P2 ;  /* 0x0000000909197c11 */ /* 0x000fe400090f0c06 */
[----:B------:R-:W-:Y:S02]  /*8b10*/  LEA R14, P4, R10, UR8, 0x1 ;  /* 0x000000080a0e7c11 */ /* 0x000fe4000f8808ff */
[----:B------:R-:W-:-:S02]  /*8b20*/  ISETP.GE.AND P2, PT, R134, R13, PT ;  /* 0x0000000d8600720c */ /* 0x000fc40003f46270 */
[----:B------:R-:W-:Y:S02]  /*8b30*/  LEA.HI.X R15, R10, UR9, R2, 0x1, P4 ;  /* 0x000000090a0f7c11 */ /* 0x000fe4000a0f0c02 */
[----:B------:R-:W-:Y:S02]  /*8b40*/  ISETP.GT.AND P2, PT, R50, -0x8, !P2 ;  /* 0xfffffff83200780c */ /* 0x000fe40005744270 */
        /* <DEDUP_REMOVED lines=68> */
.L_x_7159:
[----:B------:R-:W-:Y:S05]  /*8f90*/  BSYNC B0 ;  /* 0x0000000000007941 */ /* 0x000fea0003800000 */
.L_x_7158:
[----:B-----5:R3:W-:Y:S02]  /*8fa0*/  STS.128 [R157], R8 ;  /* 0x000000089d007388 */ /* 0x0207e40000000c00 */
.L_x_7157:
[----:B------:R-:W-:Y:S05]  /*8fb0*/  BSYNC B1 ;  /* 0x0000000000017941 */ /* 0x000fea0003800000 */
.L_x_7156:
        /* <DEDUP_REMOVED lines=47> */
.L_x_7161:
[----:B------:R-:W-:Y:S05]  /*92b0*/  BSYNC B0 ;  /* 0x0000000000007941 */ /* 0x000fea0003800000 */
.L_x_7160:
[----:B-----5:R1:W-:Y:S02]  /*92c0*/  STS.128 [R157+0x2000], R8 ;  /* 0x002000089d007388 */ /* 0x0203e40000000c00 */
.L_x_7155:
[----:B------:R-:W-:Y:S05]  /*92d0*/  BSYNC B2 ;  /* 0x0000000000027941 */ /* 0x000fea0003800000 */
.L_x_7154:
        /* <DEDUP_REMOVED lines=27> */
[----:B------:R-:W-:Y:S02]  /*9490*/  HADD2.F32 R21, -RZ, R9.H1_H1 ;  /* 0x30000009ff157230 */ /* 0x000fe40000004100 */
[----:B------:R-:W-:Y:S02]  /*94a0*/  HADD2.F32 R19, -RZ, R11.H1_H1 ;  /* 0x3000000bff137230 */ /* 0x000fe40000004100 */
[----:B------:R-:W-:-:S02]  /*94b0*/  HADD2.F32 R22, -RZ, R9.H0_H0 ;  /* 0x20000009ff167230 */ /* 0x000fc40000004100 */
[----:B------:R-:W-:Y:S02]  /*94c0*/  HADD2.F32 R18, -RZ, R11.H0_H0 ;  /* 0x2000000bff127230 */ /* 0x000fe40000004100 */
[----:B---3--:R-:W-:Y:S02]  /*94d0*/  HADD2.F32 R10, -RZ, R2.H1_H1 ;  /* 0x30000002ff0a7230 */ /* 0x008fe40000004100 */
[----:B------:R-:W-:Y:S02]  /*94e0*/  HADD2.F32 R0, -RZ, R3.H1_H1 ;  /* 0x30000003ff007230 */ /* 0x000fe40000004100 */
[----:B--2---:R-:W-:Y:S02]  /*94f0*/  HADD2.F32 R17, -RZ, R4.H1_H1 ;  /* 0x30000004ff117230 */ /* 0x004fe40000004100 */
        /* <DEDUP_REMOVED lines=31> */
.L_x_7167:
[----:B------:R-:W-:Y:S05]  /*96f0*/  BSYNC B0 ;  /* 0x0000000000007941 */ /* 0x000fea0003800000 */
.L_x_7166:
[----:B-----5:R3:W-:Y:S02]  /*9700*/  STS.128 [R157+0x800], R8 ;  /* 0x000800089d007388 */ /* 0x0207e40000000c00 */
.L_x_7165:
[----:B------:R-:W-:Y:S05]  /*9710*/  BSYNC B1 ;  /* 0x0000000000017941 */ /* 0x000fea0003800000 */
.L_x_7164:
        /* <DEDUP_REMOVED lines=47> */
.L_x_7169:
[----:B------:R-:W-:Y:S05]  /*9a10*/  BSYNC B0 ;  /* 0x0000000000007941 */ /* 0x000fea0003800000 */
.L_x_7168:
[----:B-----5:R3:W-:Y:S02]  /*9a20*/  STS.128 [R157+0x2800], R8 ;  /* 0x002800089d007388 */ /* 0x0207e40000000c00 */
.L_x_7163:
[----:B------:R-:W-:Y:S05]  /*9a30*/  BSYNC B2 ;  /* 0x0000000000027941 */ /* 0x000fea0003800000 */
.L_x_7162:
[----:B-1----:R-:W-:Y:S01]  /*9a40*/  VIADD R24, R134, 0x20 ;  /* 0x0000002086187836 */ /* 0x002fe20000000000 */
        /* <DEDUP_REMOVED lines=65> */
.L_x_7175:
[----:B------:R-:W-:Y:S05]  /*9e60*/  BSYNC B0 ;  /* 0x0000000000007941 */ /* 0x000fea0003800000 */
.L_x_7174:
[----:B-----5:R3:W-:Y:S02]  /*9e70*/  STS.128 [R157+0x1000], R8 ;  /* 0x001000089d007388 */ /* 0x0207e40000000c00 */
.L_x_7173:
[----:B------:R-:W-:Y:S05]  /*9e80*/  BSYNC B1 ;  /* 0x0000000000017941 */ /* 0x000fea0003800000 */
.L_x_7172:
        /* <DEDUP_REMOVED lines=47> */
.L_x_7177:
[----:B------:R-:W-:Y:S05]  /*a180*/  BSYNC B0 ;  /* 0x0000000000007941 */ /* 0x000fea0003800000 */
.L_x_7176:
[----:B-----5:R1:W-:Y:S02]  /*a190*/  STS.128 [R157+0x3000], R8 ;  /* 0x003000089d007388 */ /* 0x0203e40000000c00 */
.L_x_7171:
[----:B------:R-:W-:Y:S05]  /*a1a0*/  BSYNC B2 ;  /* 0x0000000000027941 */ /* 0x000fea0003800000 */
.L_x_7170:
[----:B--23--:R-:W-:-:S05]  /*a1b0*/  VIADD R26, R134, 0x30 ;  /* 0x00000030861a7836 */ /* 0x00cfca0000000000 */
        /* <DEDUP_REMOVED lines=25> */
[--C-:B-----5:R-:W-:Y:S01]  /*a350*/  HADD2.F32 R13, -RZ, R11.reuse.H1_H1 ;  /* 0x3000000bff0d7230 */ /* 0x120fe20000004100 */
[----:B------:R-:W-:Y:S01]  /*a360*/  MOV R16, R10 ;  /* 0x0000000a00107202 */ /* 0x000fe20000000f00 */
[----:B------:R-:W-:Y:S02]  /*a370*/  HADD2.F32 R17, -RZ, R11.H0_H0 ;  /* 0x2000000bff117230 */ /* 0x000fe40000004100 */
[--C-:B------:R-:W-:Y:S02]  /*a380*/  HADD2.F32 R18, -RZ, R9.reuse.H1_H1 ;  /* 0x30000009ff127230 */ /* 0x100fe40000004100 */
[----:B------:R-:W-:-:S02]  /*a390*/  HADD2.F32 R20, -RZ, R9.H0_H0 ;  /* 0x20000009ff147230 */ /* 0x000fc40000004100 */
[----:B---3--:R-:W-:Y:S02]  /*a3a0*/  HADD2.F32 R0, -RZ, R3.H1_H1 ;  /* 0x30000003ff007230 */ /* 0x008fe40000004100 */
[----:B------:R-:W-:Y:S02]  /*a3b0*/  HADD2.F32 R7, -RZ, R2.H1_H1 ;  /* 0x30000002ff077230 */ /* 0x000fe40000004100 */
[----:B--2---:R-:W-:Y:S02]  /*a3c0*/  HADD2.F32 R11, -RZ, R5.H1_H1 ;  /* 0x30000005ff0b7230 */ /* 0x004fe40000004100 */
[-C--:B------:R-:W-:Y:S01]  /*a3d0*/  FMUL.FTZ R6, R13, R0.reuse ;  /* 0x000000000d067220 */ /* 0x080fe20000410000 */
[----:B------:R-:W-:Y:S02]  /*a3e0*/  HADD2.F32 R10, -RZ, R4.H1_H1 ;  /* 0x30000004ff0a7230 */ /* 0x000fe40000004100 */
[C---:B------:R-:W-:Y:S01]  /*a3f0*/  FMUL.FTZ R0, R17.reuse, R0 ;  /* 0x0000000011007220 */ /* 0x040fe20000410000 */
[-C--:B------:R-:W-:Y:S01]  /*a400*/  FMUL.FTZ R9, R18, R7.reuse ;  /* 0x0000000712097220 */ /* 0x080fe20000410000 */
[C---:B------:R-:W-:Y:S01]  /*a410*/  FMUL.FTZ R7, R20.reuse, R7 ;  /* 0x0000000714077220 */ /* 0x040fe20000410000 */
[-C--:B------:R-:W-:Y:S01]  /*a420*/  FFMA.FTZ R6, R17, R11.reuse, -R6 ;  /* 0x0000000b11067223 */ /* 0x080fe20000010806 */
[----:B------:R-:W-:Y:S01]  /*a430*/  FFMA.FTZ R11, R13, R11, R0 ;  /* 0x0000000b0d0b7223 */ /* 0x000fe20000010000 */
[----:B------:R-:W-:Y:S01]  /*a440*/  FFMA.FTZ R9, R20, R10, -R9 ;  /* 0x0000000a14097223 */ /* 0x000fe20000010809 */
[----:B------:R-:W-:-:S02]  /*a450*/  HADD2.F32 R0, -RZ, R16.H0_H0 ;  /* 0x20000010ff007230 */ /* 0x000fc40000004100 */
[----:B------:R-:W-:Y:S01]  /*a460*/  FFMA.FTZ R10, R18, R10, R7 ;  /* 0x0000000a120a7223 */ /* 0x000fe20000010007 */
[----:B------:R-:W-:Y:S01]  /*a470*/  HADD2.F32 R2, -RZ, R2.H0_H0 ;  /* 0x20000002ff027230 */ /* 0x000fe20000004100 */
[----:B------:R-:W-:Y:S01]  /*a480*/  F2FP.F16.F32.PACK_AB R11, R11, R6 ;  /* 0x000000060b0b723e */ /* 0x000fe200000000ff */
[----:B------:R-:W-:Y:S02]  /*a490*/  HADD2.F32 R3, -RZ, R3.H0_H0 ;  /* 0x20000003ff037230 */ /* 0x000fe40000004100 */
[----:B------:R-:W-:Y:S01]  /*a4a0*/  HADD2.F32 R13, -RZ, R8.H1_H1 ;  /* 0x30000008ff0d7230 */ /* 0x000fe20000004100 */
[----:B------:R-:W-:Y:S01]  /*a4b0*/  F2FP.F16.F32.PACK_AB R9, R10, R9 ;  /* 0x000000090a09723e */ /* 0x000fe200000000ff */
[----:B------:R-:W-:Y:S02]  /*a4c0*/  HADD2.F32 R16, -RZ, R16.H1_H1 ;  /* 0x30000010ff107230 */ /* 0x000fe40000004100 */
        /* <DEDUP_REMOVED lines=13> */
.L_x_7182:
[----:B------:R-:W-:Y:S05]  /*a5a0*/  BSYNC B0 ;  /* 0x0000000000007941 */ /* 0x000fea0003800000 */
.L_x_7181:
[----:B-----5:R3:W-:Y:S02]  /*a5b0*/  STS.128 [R157+0x1800], R8 ;  /* 0x001800089d007388 */ /* 0x0207e40000000c00 */
.L_x_7180:
[----:B------:R-:W-:Y:S05]  /*a5c0*/  BSYNC B1 ;  /* 0x0000000000017941 */ /* 0x000fea0003800000 */
.L_x_7179:
        /* <DEDUP_REMOVED lines=8> */
[--C-:B-----5:R-:W-:Y:S01]  /*a650*/  HADD2.F32 R13, -RZ, R11.reuse.H1_H1 ;  /* 0x3000000bff0d7230 */ /* 0x120fe20000004100 */
[----:B-1----:R-:W-:Y:S01]  /*a660*/  MOV R14, R10 ;  /* 0x0000000a000e7202 */ /* 0x002fe20000000f00 */
        /* <DEDUP_REMOVED lines=35> */
.L_x_7184:
[----:B------:R-:W-:Y:S05]  /*a8a0*/  BSYNC B0 ;  /* 0x0000000000007941 */ /* 0x000fea0003800000 */
.L_x_7183:
[----:B-----5:R3:W-:Y:S01]  /*a8b0*/  STS.128 [R157+0x3800], R8 ;  /* 0x003800089d007388 */ /* 0x0207e20000000c00 */
[----:B------:R-:W-:Y:S05]  /*a8c0*/  BRA `(.L_x_7178) ;  /* 0x0000003400c07947 */ /* 0x000fea0003800000 */
.L_x_7153:
        /* <DEDUP_REMOVED lines=57> */
[----:B------:R-:W-:Y:S01]  /*ac60*/  FMUL.FTZ R6, R3, R6 ;  /* 0x0000000603067220 */ /* 0x000fe20000410000 */
[----:B------:R-:W-:Y:S01]  /*ac70*/  FMUL.FTZ R7, R4, R7 ;  /* 0x0000000704077220 */ /* 0x000fe20000410000 */
[----:B------:R-:W-:Y:S01]  /*ac80*/  @!P2 FADD.FTZ R30, -R30, -RZ ;  /* 0x800000ff1e1ea221 */ /* 0x000fe20000010100 */
[----:B------:R-:W-:Y:S02]  /*ac90*/  HADD2.F32 R18, -RZ, R18.H1_H1 ;  /* 0x30000012ff127230 */ /* 0x000fe40000004100 */
[----:B------:R-:W-:Y:S01]  /*aca0*/  FMUL.FTZ R5, R12, R5 ;  /* 0x000000050c057220 */ /* 0x000fe20000410000 */
[----:B-----5:R-:W-:Y:S02]  /*acb0*/  HADD2.F32 R3, -RZ, R20.H0_H0 ;  /* 0x20000014ff037230 */ /* 0x020fe40000004100 */
[----:B------:R-:W-:Y:S01]  /*acc0*/  @!P2 FADD.FTZ R31, -R31, -RZ ;  /* 0x800000ff1f1fa221 */ /* 0x000fe20000010100 */
[--C-:B--2---:R-:W-:Y:S02]  /*acd0*/  HADD2.F32 R4, -RZ, R8.reuse.H0_H0 ;  /* 0x20000008ff047230 */ /* 0x104fe40000004100 */
[----:B------:R-:W-:-:S02]  /*ace0*/  HADD2.F32 R16, -RZ, R8.H1_H1 ;  /* 0x30000008ff107230 */ /* 0x000fc40000004100 */
[----:B------:R-:W-:Y:S02]  /*acf0*/  HADD2.F32 R20, -RZ, R20.H1_H1 ;  /* 0x30000014ff147230 */ /* 0x000fe40000004100 */
[----:B------:R-:W-:Y:S02]  /*ad00*/  HADD2.F32 R12, -RZ, R21.H0_H0 ;  /* 0x20000015ff0c7230 */ /* 0x000fe40000004100 */
[--C-:B------:R-:W-:Y:S02]  /*ad10*/  HADD2.F32 R8, -RZ, R9.reuse.H0_H0 ;  /* 0x20000009ff087230 */ /* 0x100fe40000004100 */
[----:B------:R-:W-:Y:S01]  /*ad20*/  FMUL.FTZ R17, R17, R30 ;  /* 0x0000001e11117220 */ /* 0x000fe20000410000 */
        /* <DEDUP_REMOVED lines=23> */
.L_x_7190:
[----:B------:R-:W-:Y:S05]  /*aea0*/  BSYNC B0 ;  /* 0x0000000000007941 */ /* 0x000fea0003800000 */
.L_x_7189:
[----:B-----5:R3:W-:Y:S02]  /*aeb0*/  STS.128 [R157], R20 ;  /* 0x000000149d007388 */ /* 0x0207e40000000c00 */
.L_x_7188:
[----:B------:R-:W-:Y:S05]  /*aec0*/  BSYNC B1 ;  /* 0x0000000000017941 */ /* 0x000fea0003800000 */
.L_x_7187:
        /* <DEDUP_REMOVED lines=29> */
[----:B------:R-:W-:Y:S02]  /*b0a0*/  HADD2.F32 R31, -RZ, R17.H0_H0 ;  /* 0x20000011ff1f7230 */ /* 0x000fe40000004100 */
[--C-:B----4-:R-:W-:Y:S02]  /*b0b0*/  HADD2.F32 R3, -RZ, R4.reuse.H0_H0 ;  /* 0x20000004ff037230 */ /* 0x110fe40000004100 */
[----:B------:R-:W-:Y:S02]  /*b0c0*/  HADD2.F32 R12, -RZ, R4.H1_H1 ;  /* 0x30000004ff0c7230 */ /* 0x000fe40000004100 */
[--C-:B------:R-:W-:Y:S02]  /*b0d0*/  HADD2.F32 R4, -RZ, R5.reuse.H0_H0 ;  /* 0x20000005ff047230 */ /* 0x100fe40000004100 */
[----:B---3--:R-:W-:-:S02]  /*b0e0*/  HADD2.F32 R28, -RZ, R5.H1_H1 ;  /* 0x30000005ff1c7230 */ /* 0x008fc40000004100 */
        /* <DEDUP_REMOVED lines=25> */
[--C-:B------:R-:W-:Y:S02]  /*b280*/  HADD2.F32 R4, -RZ, R8.reuse.H0_H0 ;  /* 0x20000008ff047230 */ /* 0x100fe40000004100 */
        /* <DEDUP_REMOVED lines=28> */
.L_x_7192:
[----:B------:R-:W-:Y:S05]  /*b450*/  BSYNC B0 ;  /* 0x0000000000007941 */ /* 0x000fea0003800000 */
.L_x_7191:
[----:B-----5:R1:W-:Y:S02]  /*b460*/  STS.128 [R157+0x2000], R20 ;  /* 0x002000149d007388 */ /* 0x0203e40000000c00 */
.L_x_7186:
[----:B------:R-:W-:Y:S05]  /*b470*/  BSYNC B2 ;  /* 0x0000000000027941 */ /* 0x000fea0003800000 */
.L_x_7185:
        /* <DEDUP_REMOVED lines=98> */
.L_x_7198:
[----:B------:R-:W-:Y:S05]  /*baa0*/  BSYNC B0 ;  /* 0x0000000000007941 */ /* 0x000fea0003800000 */
.L_x_7197:
[----:B-----5:R3:W-:Y:S02]  /*bab0*/  STS.128 [R157+0x800], R20 ;  /* 0x000800149d007388 */ /* 0x0207e40000000c00 */
.L_x_7196:
[----:B------:R-:W-:Y:S05]  /*bac0*/  BSYNC B1 ;  /* 0x0000000000017941 */ /* 0x000fea0003800000 */
.L_x_7195:
        /* <DEDUP_REMOVED lines=91> */
.L_x_7200:
[----:B------:R-:W-:Y:S05]  /*c080*/  BSYNC B0 ;  /* 0x0000000000007941 */ /* 0x000fea0003800000 */
.L_x_7199:
[----:B-----5:R1:W-:Y:S02]  /*c090*/  STS.128 [R157+0x2800], R16 ;  /* 0x002800109d007388 */ /* 0x0203e40000000c00 */
.L_x_7194:
[----:B------:R-:W-:Y:S05]  /*c0a0*/  BSYNC B2 ;  /* 0x0000000000027941 */ /* 0x000fea0003800000 */
.L_x_7193:
        /* <DEDUP_REMOVED lines=67> */
[--C-:B-----5:R-:W-:Y:S02]  /*c4e0*/  HADD2.F32 R3, -RZ, R20.reuse.H0_H0 ;  /* 0x20000014ff037230 */ /* 0x120fe40000004100 */
[----:B------:R-:W-:Y:S01]  /*c4f0*/  FMUL.FTZ R29, R18, R29 ;  /* 0x0000001d121d7220 */ /* 0x000fe20000410000 */
[----:B------:R-:W-:Y:S02]  /*c500*/  HADD2.F32 R19, -RZ, R20.H1_H1 ;  /* 0x30000014ff137230 */ /* 0x000fe40000004100 */
[----:B------:R-:W-:Y:S01]  /*c510*/  @!P1 FADD.FTZ R5, -R5, -RZ ;  /* 0x800000ff05059221 */ /* 0x000fe20000010100 */
[----:B---3--:R-:W-:-:S02]  /*c520*/  HADD2.F32 R4, -RZ, R8.H0_H0 ;  /* 0x20000008ff047230 */ /* 0x008fc40000004100 */
[----:B------:R-:W-:Y:S02]  /*c530*/  HADD2.F32 R20, -RZ, R8.H1_H1 ;  /* 0x30000008ff147230 */ /* 0x000fe40000004100 */
[----:B------:R-:W-:Y:S01]  /*c540*/  FMUL.FTZ R16, R16, R25 ;  /* 0x0000001910107220 */ /* 0x000fe20000410000 */
        /* <DEDUP_REMOVED lines=25> */
.L_x_7206:
[----:B------:R-:W-:Y:S05]  /*c6e0*/  BSYNC B0 ;  /* 0x0000000000007941 */ /* 0x000fea0003800000 */
.L_x_7205:
[----:B-----5:R1:W-:Y:S02]  /*c6f0*/  STS.128 [R157+0x1000], R20 ;  /* 0x001000149d007388 */ /* 0x0203e40000000c00 */
.L_x_7204:
[----:B------:R-:W-:Y:S05]  /*c700*/  BSYNC B1 ;  /* 0x0000000000017941 */ /* 0x000fea0003800000 */
.L_x_7203:
        /* <DEDUP_REMOVED lines=32> */
[--C-:B------:R-:W-:Y:S02]  /*c910*/  HADD2.F32 R29, -RZ, R17.reuse.H0_H0 ;  /* 0x20000011ff1d7230 */ /* 0x100fe40000004100 */
[----:B------:R-:W-:Y:S02]  /*c920*/  HADD2.F32 R17, -RZ, R17.H1_H1 ;  /* 0x30000011ff117230 */ /* 0x000fe40000004100 */
[--C-:B---3--:R-:W-:Y:S02]  /*c930*/  HADD2.F32 R3, -RZ, R4.reuse.H0_H0 ;  /* 0x20000004ff037230 */ /* 0x108fe40000004100 */
[----:B------:R-:W-:Y:S02]  /*c940*/  HADD2.F32 R25, -RZ, R4.H1_H1 ;  /* 0x30000004ff197230 */ /* 0x000fe40000004100 */
[----:B------:R-:W-:-:S02]  /*c950*/  HADD2.F32 R4, -RZ, R5.H0_H0 ;  /* 0x20000005ff047230 */ /* 0x000fc40000004100 */
[----:B-1----:R-:W-:Y:S02]  /*c960*/  HADD2.F32 R26, -RZ, R5.H1_H1 ;  /* 0x30000005ff1a7230 */ /* 0x002fe40000004100 */
        /* <DEDUP_REMOVED lines=25> */
[----:B----4-:R-:W-:-:S02]  /*cb00*/  HADD2.F32 R4, -RZ, R8.H0_H0 ;  /* 0x20000008ff047230 */ /* 0x010fc40000004100 */
        /* <DEDUP_REMOVED lines=27> */
.L_x_7208:
[----:B------:R-:W-:Y:S05]  /*ccc0*/  BSYNC B0 ;  /* 0x0000000000007941 */ /* 0x000fea0003800000 */
.L_x_7207:
[----:B-----5:R3:W-:Y:S02]  /*ccd0*/  STS.128 [R157+0x3000], R20 ;  /* 0x003000149d007388 */ /* 0x0207e40000000c00 */
.L_x_7202:
[----:B------:R-:W-:Y:S05]  /*cce0*/  BSYNC B2 ;  /* 0x0000000000027941 */ /* 0x000fea0003800000 */
.L_x_7201:
[----:B-1-3--:R-:W-:-:S05]  /*ccf0*/  VIADD R26, R134, 0x30 ;  /* 0x00000030861a7836 */ /* 0x00afca0000000000 */
        /* <DEDUP_REMOVED lines=39> */
[----:B------:R-:W-:Y:S02]  /*cf70*/  HADD2.F32 R32, -RZ, R18.H0_H0 ;  /* 0x20000012ff207230 */ /* 0x000fe40000004100 */
        /* <DEDUP_REMOVED lines=14> */
[----:B------:R-:W-:Y:S02]  /*d060*/  HADD2.F32 R4, -RZ, R19.H1_H1 ;  /* 0x30000013ff047230 */ /* 0x000fe40000004100 */
[----:B------:R-:W-:Y:S01]  /*d070*/  @!P1 FADD.FTZ R7, -R7, -RZ ;  /* 0x800000ff07079221 */ /* 0x000fe20000010100 */
[----:B------:R-:W-:Y:S02]  /*d080*/  HADD2.F32 R18, -RZ, R18.H1_H1 ;  /* 0x30000012ff127230 */ /* 0x000fe40000004100 */
[----:B------:R-:W-:Y:S01]  /*d090*/  @!P1 FADD.FTZ R27, -R27, -RZ ;  /* 0x800000ff1b1b9221 */ /* 0x000fe20000010100 */
[----:B------:R-:W-:-:S02]  /*d0a0*/  HADD2.F32 R16, -RZ, R16.H1_H1 ;  /* 0x30000010ff107230 */ /* 0x000fc40000004100 */
[----:B------:R-:W-:Y:S01]  /*d0b0*/  FMUL.FTZ R6, R3, R6 ;  /* 0x0000000603067220 */ /* 0x000fe20000410000 */
[----:B------:R-:W-:Y:S02]  /*d0c0*/  HADD2.F32 R30, -RZ, R17.H1_H1 ;  /* 0x30000011ff1e7230 */ /* 0x000fe40000004100 */
[----:B------:R-:W-:Y:S01]  /*d0d0*/  FMUL.FTZ R7, R4, R7 ;  /* 0x0000000704077220 */ /* 0x000fe20000410000 */
[----:B------:R-:W-:Y:S01]  /*d0e0*/  @!P1 FADD.FTZ R13, -R13, -RZ ;  /* 0x800000ff0d0d9221 */ /* 0x000fe20000010100 */
[----:B------:R-:W-:Y:S01]  /*d0f0*/  FMUL.FTZ R27, R18, R27 ;  /* 0x0000001b121b7220 */ /* 0x000fe20000410000 */
[----:B-----5:R-:W-:Y:S02]  /*d100*/  HADD2.F32 R3, -RZ, R20.H0_H0 ;  /* 0x20000014ff037230 */ /* 0x020fe40000004100 */
[----:B------:R-:W-:Y:S01]  /*d110*/  @!P1 FADD.FTZ R5, -R5, -RZ ;  /* 0x800000ff05059221 */ /* 0x000fe20000010100 */
[--C-:B---3--:R-:W-:Y:S02]  /*d120*/  HADD2.F32 R4, -RZ, R8.reuse.H0_H0 ;  /* 0x20000008ff047230 */ /* 0x108fe40000004100 */
[----:B------:R-:W-:-:S02]  /*d130*/  HADD2.F32 R17, -RZ, R8.H1_H1 ;  /* 0x30000008ff117230 */ /* 0x000fc40000004100 */
[----:B------:R-:W-:Y:S02]  /*d140*/  HADD2.F32 R18, -RZ, R21.H0_H0 ;  /* 0x20000015ff127230 */ /* 0x000fe40000004100 */
[----:B------:R-:W-:Y:S02]  /*d150*/  HADD2.F32 R8, -RZ, R9.H0_H0 ;  /* 0x20000009ff087230 */ /* 0x000fe40000004100 */
[----:B------:R-:W-:Y:S01]  /*d160*/  @!P1 FADD.FTZ R25, -R25, -RZ ;  /* 0x800000ff19199221 */ /* 0x000fe20000010100 */
        /* <DEDUP_REMOVED lines=9> */
[----:B------:R-:W-:Y:S01]  /*d200*/  FMUL.FTZ R30, R30, R25 ;  /* 0x000000191e1e7220 */ /* 0x000fe20000410000 */
[----:B------:R-:W-:Y:S02]  /*d210*/  HADD2.F32 R9, -RZ, R9.H1_H1 ;  /* 0x30000009ff097230 */ /* 0x000fe40000004100 */
        /* <DEDUP_REMOVED lines=15> */
.L_x_7212:
[----:B------:R-:W-:Y:S05]  /*d310*/  BSYNC B0 ;  /* 0x0000000000007941 */ /* 0x000fea0003800000 */
.L_x_7211:
[----:B-----5:R1:W-:Y:S02]  /*d320*/  STS.128 [R157+0x1800], R20 ;  /* 0x001800149d007388 */ /* 0x0203e40000000c00 */
.L_x_7210:
[----:B------:R-:W-:Y:S05]  /*d330*/  BSYNC B1 ;  /* 0x0000000000017941 */ /* 0x000fea0003800000 */
.L_x_7209:
        /* <DEDUP_REMOVED lines=9> */
[----:B------:R-:W-:Y:S02]  /*d3d0*/  MOV R6, 0x30 ;  /* 0x0000003000067802 */ /* 0x000fe40000000f00 */
[----:B------:R-:W-:Y:S02]  /*d3e0*/  MOV R3, RZ ;  /* 0x000000ff00037202 */ /* 0x000fe40000000f00 */
[----:B------:R-:W-:-:S04]  /*d3f0*/  IADD3 R8, P2, R14, 0x80, RZ ;  /* 0x000000800e087810 */ /* 0x000fc80007f5e0ff */
[----:B------:R-:W-:Y:S02]  /*d400*/  IADD3.X R9, RZ, R15, RZ, P2, !PT ;  /* 0x0000000fff097210 */ /* 0x000fe400017fe4ff */
[--C-:B------:R-:W-:Y:S02]  /*d410*/  @P0 SHF.R.S32.HI R123, RZ, 0x1, R120.reuse ;  /* 0x00000001ff7b0819 */ /* 0x100fe40000011478 */
[--C-:B------:R-:W-:Y:S02]  /*d420*/  @P0 SHF.R.S32.HI R5, RZ, 0x1, R120.reuse ;  /* 0x00000001ff050819 */ /* 0x100fe40000011478 */
[C---:B------:R-:W-:Y:S01]  /*d430*/  @P0 IADD3 R4, -R123.reuse, RZ, RZ ;  /* 0x000000ff7b040210 */ /* 0x040fe20007ffe1ff */
[----:B------:R-:W-:Y:S01]  /*d440*/  IMAD R7, R123, R6, 0x40 ;  /* 0x000000407b077424 */ /* 0x000fe200078e0206 */
[----:B------:R-:W-:Y:S02]  /*d450*/  @P0 IADD3 R3, -R5, RZ, RZ ;  /* 0x000000ff05030210 */ /* 0x000fe40007ffe1ff */
[----:B------:R-:W-:Y:S01]  /*d460*/  @P0 SHF.R.S32.HI R120, RZ, 0x1, R120 ;  /* 0x00000001ff780819 */ /* 0x000fe20000011478 */
[----:B-1----:R-:W-:Y:S01]  /*d470*/  IMAD.WIDE R20, R4, 0x2, R8 ;  /* 0x0000000204147825 */ /* 0x002fe200078e0208 */
[----:B------:R-:W-:-:S04]  /*d480*/  IADD3 R0, P1, R7, R0, RZ ;  /* 0x0000000007007210 */ /* 0x000fc80007f3e0ff */
[----:B------:R-:W-:Y:S01]  /*d490*/  LEA.HI.X.SX32 R2, R7, R2, 0x1, P1 ;  /* 0x0000000207027211 */ /* 0x000fe200008f0eff */
[----:B------:R-:W2:Y:S01]  /*d4a0*/  LDG.E.128 R20, desc[UR6][R20.64] ;  /* 0x0000000614147981 */ /* 0x000ea2000c1e1d00 */
[----:B------:R-:W-:-:S04]  /*d4b0*/  IADD3 R5, P1, R3, R0, RZ ;  /* 0x0000000003057210 */ /* 0x000fc80007f3e0ff */
[----:B------:R-:W-:Y:S02]  /*d4c0*/  LEA.HI.X.SX32 R6, R3, R2, 0x1, P1 ;  /* 0x0000000203067211 */ /* 0x000fe400008f0eff */
[C---:B---3--:R-:W-:Y:S02]  /*d4d0*/  LEA R14, P1, R5.reuse, UR8, 0x1 ;  /* 0x00000008050e7c11 */ /* 0x048fe4000f8208ff */
[----:B------:R-:W-:Y:S02]  /*d4e0*/  MOV R3, RZ ;  /* 0x000000ff00037202 */ /* 0x000fe40000000f00 */
[----:B------:R-:W-:Y:S01]  /*d4f0*/  LEA.HI.X R15, R5, UR9, R6, 0x1, P1 ;  /* 0x00000009050f7c11 */ /* 0x000fe200088f0c06 */
[----:B------:R-:W-:Y:S01]  /*d500*/  ULDC.64 UR8, c[0x0][0x358] ;  /* 0x0000d60000087ab9 */ /* 0x000fe20000000a00 */
[----:B------:R-:W-:-:S03]  /*d510*/  @P0 IADD3 R3, -R120, RZ, RZ ;  /* 0x000000ff78030210 */ /* 0x000fc60007ffe1ff */
[----:B------:R2:W3:Y:S01]  /*d520*/  LDG.E.128 R4, desc[UR6][R14.64] ;  /* 0x000000060e047981 */ /* 0x0004e2000c1e1d00 */
[----:B------:R-:W-:-:S04]  /*d530*/  IADD3 R0, P1, R3, R0, RZ ;  /* 0x0000000003007210 */ /* 0x000fc80007f3e0ff */
[----:B------:R-:W-:Y:S02]  /*d540*/  LEA.HI.X.SX32 R3, R3, R2, 0x1, P1 ;  /* 0x0000000203037211 */ /* 0x000fe400008f0eff */
[----:B------:R-:W-:-:S04]  /*d550*/  LEA R8, P1, R0, UR8, 0x1 ;  /* 0x0000000800087c11 */ /* 0x000fc8000f8208ff */
[----:B------:R-:W-:-:S06]  /*d560*/  LEA.HI.X R9, R0, UR9, R3, 0x1, P1 ;  /* 0x0000000900097c11 */ /* 0x000fcc00088f0c03 */
[----:B------:R-:W4:Y:S01]  /*d570*/  LDG.E.128 R8, desc[UR6][R8.64] ;  /* 0x0000000608087981 */ /* 0x000f22000c1e1d00 */
[----:B--2---:R-:W-:Y:S02]  /*d580*/  HADD2.F32 R15, -RZ, R20.H0_H0 ;  /* 0x20000014ff0f7230 */ /* 0x004fe40000004100 */
[--C-:B------:R-:W-:Y:S02]  /*d590*/  HADD2.F32 R25, -RZ, R21.reuse.H0_H0 ;  /* 0x20000015ff197230 */ /* 0x100fe40000004100 */
[----:B------:R-:W-:Y:S02]  /*d5a0*/  HADD2.F32 R14, -RZ, R21.H1_H1 ;  /* 0x30000015ff0e7230 */ /* 0x000fe40000004100 */
[----:B---3--:R-:W-:Y:S02]  /*d5b0*/  HADD2.F32 R0, -RZ, R4.H0_H0 ;  /* 0x20000004ff007230 */ /* 0x008fe40000004100 */
        /* <DEDUP_REMOVED lines=13> */
[----:B------:R-:W-:Y:S02]  /*d690*/  HADD2.F32 R2, -RZ, R22.H0_H0 ;  /* 0x20000016ff027230 */ /* 0x000fe40000004100 */
[----:B------:R-:W-:Y:S01]  /*d6a0*/  @!P0 FADD.FTZ R3, -R3, -RZ ;  /* 0x800000ff03038221 */ /* 0x000fe20000010100 */
[--C-:B------:R-:W-:Y:S02]  /*d6b0*/  HADD2.F32 R0, -RZ, R23.reuse.H1_H1 ;  /* 0x30000017ff007230 */ /* 0x100fe40000004100 */
[----:B------:R-:W-:Y:S01]  /*d6c0*/  @!P0 FADD.FTZ R7, -R7, -RZ ;  /* 0x800000ff07078221 */ /* 0x000fe20000010100 */
[----:B------:R-:W-:Y:S02]  /*d6d0*/  HADD2.F32 R27, -RZ, R20.H1_H1 ;  /* 0x30000014ff1b7230 */ /* 0x000fe40000004100 */
[----:B------:R-:W-:Y:S01]  /*d6e0*/  @!P0 FADD.FTZ R4, -R4, -RZ ;  /* 0x800000ff04048221 */ /* 0x000fe20000010100 */
[----:B------:R-:W-:-:S02]  /*d6f0*/  HADD2.F32 R5, -RZ, R23.H0_H0 ;  /* 0x20000017ff057230 */ /* 0x000fc40000004100 */
[----:B------:R-:W-:Y:S01]  /*d700*/  @!P0 FADD.FTZ R6, -R6, -RZ ;  /* 0x800000ff06068221 */ /* 0x000fe20000010100 */
[----:B------:R-:W-:Y:S01]  /*d710*/  FMUL.FTZ R3, R2, R3 ;  /* 0x0000000302037220 */ /* 0x000fe20000410000 */
[----:B------:R-:W-:Y:S01]  /*d720*/  FMUL.FTZ R7, R0, R7 ;  /* 0x0000000700077220 */ /* 0x000fe20000410000 */
[----:B------:R-:W-:Y:S01]  /*d730*/  FMUL.FTZ R27, R27, R4 ;  /* 0x000000041b1b7220 */ /* 0x000fe20000410000 */
[----:B------:R-:W-:Y:S01]  /*d740*/  FMUL.FTZ R6, R5, R6 ;  /* 0x0000000605067220 */ /* 0x000fe20000410000 */
[----:B-----5:R-:W-:Y:S02]  /*d750*/  HADD2.F32 R0, -RZ, R16.H0_H0 ;  /* 0x20000010ff007230 */ /* 0x020fe40000004100 */
[----:B----4-:R-:W-:Y:S02]  /*d760*/  HADD2.F32 R2, -RZ, R8.H0_H0 ;  /* 0x20000008ff027230 */ /* 0x010fe40000004100 */
[----:B------:R-:W-:Y:S01]  /*d770*/  @!P0 FADD.FTZ R13, -R13, -RZ ;  /* 0x800000ff0d0d8221 */ /* 0x000fe20000010100 */
[----:B------:R-:W-:-:S02]  /*d780*/  HADD2.F32 R22, -RZ, R22.H1_H1 ;  /* 0x30000016ff167230 */ /* 0x000fc40000004100 */
[----:B------:R-:W-:Y:S02]  /*d790*/  HADD2.F32 R16, -RZ, R16.H1_H1 ;  /* 0x30000010ff107230 */ /* 0x000fe40000004100 */
[----:B------:R-:W-:Y:S02]  /*d7a0*/  HADD2.F32 R4, -RZ, R17.H0_H0 ;  /* 0x20000011ff047230 */ /* 0x000fe40000004100 */
[----:B------:R-:W-:Y:S02]  /*d7b0*/  HADD2.F32 R8, -RZ, R8.H1_H1 ;  /* 0x30000008ff087230 */ /* 0x000fe40000004100 */
[----:B------:R-:W-:Y:S02]  /*d7c0*/  HADD2.F32 R5, -RZ, R9.H0_H0 ;  /* 0x20000009ff057230 */ /* 0x000fe40000004100 */
[----:B------:R-:W-:Y:S01]  /*d7d0*/  FFMA.FTZ R0, R0, R2, R15 ;  /* 0x0000000200007223 */ /* 0x000fe2000001000f */
[----:B------:R-:W-:Y:S01]  /*d7e0*/  FMUL.FTZ R13, R22, R13 ;  /* 0x0000000d160d7220 */ /* 0x000fe20000410000 */
        /* <DEDUP_REMOVED lines=21> */
.L_x_7214:
[----:B------:R-:W-:Y:S05]  /*d940*/  BSYNC B0 ;  /* 0x0000000000007941 */ /* 0x000fea0003800000 */
.L_x_7213:
[----:B-----5:R1:W-:Y:S01]  /*d950*/  STS.128 [R157+0x3800], R16 ;  /* 0x003800109d007388 */ /* 0x0203e20000000c00 */
[----:B------:R-:W-:Y:S05]  /*d960*/  BRA `(.L_x_7178) ;  /* 0x0000000400987947 */ /* 0x000fea0003800000 */
.L_x_7152:
        /* <DEDUP_REMOVED lines=29> */
.L_x_7216:
[----:B------:R-:W-:Y:S05]  /*db40*/  BSYNC B0 ;  /* 0x0000000000007941 */ /* 0x000fea0003800000 */
.L_x_7215:
        /* <DEDUP_REMOVED lines=23> */
.L_x_7218:
[----:B------:R-:W-:Y:S05]  /*dcc0*/  BSYNC B0 ;  /* 0x0000000000007941 */ /* 0x000fea0003800000 */
.L_x_7217:
        /* <DEDUP_REMOVED lines=23> */
.L_x_7220:
[----:B------:R-:W-:Y:S05]  /*de40*/  BSYNC B0 ;  /* 0x0000000000007941 */ /* 0x000fea0003800000 */
.L_x_7219:
        /* <DEDUP_REMOVED lines=18> */
[----:B------:R-:W-:-:S04]  /*df70*/  LEA R2, P0, R136, UR8, 0x1 ;  /* 0x0000000888027c11 */ /* 0x000fc8000f8008ff */
[----:B------:R-:W-:-:S05]  /*df80*/  LEA.HI.X R3, R136, UR9, R0, 0x1, P0 ;  /* 0x0000000988037c11 */ /* 0x000fca00080f0c00 */
[----:B------:R-:W-:Y:S01]  /*df90*/  @!PT LDS RZ, [RZ] ;  /* 0x00000000fffff984 */ /* 0x000fe20000000800 */
[----:B------:R-:W-:Y:S01]  /*dfa0*/  @!PT LDS RZ, [RZ] ;  /* 0x00000000fffff984 */ /* 0x000fe20000000800 */
[----:B------:R-:W-:Y:S01]  /*dfb0*/  @!PT LDS RZ, [RZ] ;  /* 0x00000000fffff984 */ /* 0x000fe20000000800 */
[----:B------:R1:W-:Y:S04]  /*dfc0*/  LDGSTS.E.BYPASS.LTC128B.128 [R157+0x3800], desc[UR6][R2.64+0x80] ;  /* 0x03800080029d7fae */ /* 0x0003e8000b901d46 */
.L_x_7178:
[----:B------:R-:W-:Y:S05]  /*dfd0*/  BSYNC B3 ;  /* 0x0000000000037941 */ /* 0x000fea0003800000 */
.L_x_7151:
[----:B------:R-:W-:Y:S01]  /*dfe0*/  VIADD R161, R104, 0xffffffff ;  /* 0xffffffff68a17836 */ /* 0x000fe20000000000 */
[----:B-1234-:R-:W1:Y:S01]  /*dff0*/  LDC.64 R4, c[0x0][0x3c8] ;  /* 0x0000f200ff047b82 */ /* 0x01ee620000000a00 */
[----:B------:R-:W-:Y:S01]  /*e000*/  ULDC.64 UR12, c[0x0][0x218] ;  /* 0x00008600000c7ab9 */ /* 0x000fe20000000a00 */
[----:B------:R-:W-:Y:S01]  /*e010*/  BSSY B0, `(.L_x_7221) ;  /* 0x000001d000007945 */ /* 0x000fe20003800000 */
[----:B------:R-:W-:Y:S01]  /*e020*/  IMAD.SHL.U32 R2, R161, 0x40, RZ ;  /* 0x00000040a1027824 */ /* 0x000fe200078e00ff */
[----:B------:R-:W-:Y:S02]  /*e030*/  LEA R160, P4, R128, UR12, 0x1 ;  /* 0x0000000c80a07c11 */ /* 0x000fe4000f8808ff */
[----:B------:R-:W-:Y:S01]  /*e040*/  LOP3.LUT R162, R122, 0xff, RZ, 0xc0, !PT ;  /* 0x000000ff7aa27812 */ /* 0x000fe200078ec0ff */
[----:B------:R-:W-:Y:S01]  /*e050*/  IMAD.IADD R9, R48, 0x1, -R2 ;  /* 0x0000000130097824 */ /* 0x000fe200078e0a02 */
[----:B------:R-:W-:-:S04]  /*e060*/  LEA.HI.X R163, R128, UR13, R131, 0x1, P4 ;  /* 0x0000000d80a37c11 */ /* 0x000fc8000a0f0c83 */
[-C--:B------:R-:W-:Y:S02]  /*e070*/  ISETP.GE.AND P5, PT, R134, R9.reuse, PT ;  /* 0x000000098600720c */ /* 0x080fe40003fa6270 */
[CC--:B------:R-:W-:Y:S02]  /*e080*/  ISETP.GE.AND P0, PT, R12.reuse, R9.reuse, PT ;  /* 0x000000090c00720c */ /* 0x0c0fe40003f06270 */
[-C--:B------:R-:W-:Y:S02]  /*e090*/  ISETP.GE.AND P2, PT, R12, R9.reuse, PT ;  /* 0x000000090c00720c */ /* 0x080fe40003f46270 */
[CC--:B------:R-:W-:Y:S02]  /*e0a0*/  ISETP.GE.AND P1, PT, R24.reuse, R9.reuse, PT ;  /* 0x000000091800720c */ /* 0x0c0fe40003f26270 */
[----:B------:R-:W-:-:S05]  /*e0b0*/  ISETP.GE.AND P6, PT, R24, R9, PT ;  /* 0x000000091800720c */ /* 0x000fca0003fc6270 */
[----:B------:R-:W-:Y:S08]  /*e0c0*/  @P5 BRA `(.L_x_7222) ;  /* 0x0000000000445947 */ /* 0x000ff00003800000 */
        /* <DEDUP_REMOVED lines=17> */
.L_x_7222:
[----:B------:R-:W-:Y:S05]  /*e1e0*/  BSYNC B0 ;  /* 0x0000000000007941 */ /* 0x000fea0003800000 */
.L_x_7221:
[----:B------:R-:W-:Y:S04]  /*e1f0*/  BSSY B0, `(.L_x_7223) ;  /* 0x0000015000007945 */ /* 0x000fe80003800000 */
[----:B------:R-:W-:Y:S05]  /*e200*/  @P0 BRA `(.L_x_7224) ;  /* 0x00000000004c0947 */ /* 0x000fea0003800000 */
[C---:B------:R-:W-:Y:S02]  /*e210*/  LOP3.LUT R0, R162.reuse, 0x1, RZ, 0xc0, !PT ;  /* 0x00000001a2007812 */ /* 0x040fe400078ec0ff */
[----:B------:R-:W-:Y:S02]  /*e220*/  LOP3.LUT P0, RZ, R162, 0x2, RZ, 0xc0, !PT ;  /* 0x00000002a2ff7812 */ /* 0x000fe4000780c0ff */
[----:B------:R-:W-:-:S13]  /*e230*/  ISETP.NE.U32.AND P4, PT, R0, 0x1, PT ;  /* 0x000000010000780c */ /* 0x000fda0003f85070 */
[----:B--2---:R-:W-:-:S04]  /*e240*/  @!P4 LEA R10, P5, R152, R160, 0x1 ;  /* 0x000000a0980ac211 */ /* 0x004fc800078a08ff */
        /* <DEDUP_REMOVED lines=15> */
.L_x_7224:
[----:B------:R-:W-:Y:S05]  /*e340*/  BSYNC B0 ;  /* 0x0000000000007941 */ /* 0x000fea0003800000 */
.L_x_7223:
[----:B------:R-:W-:Y:S01]  /*e350*/  BSSY B0, `(.L_x_7225) ;  /* 0x000001a000007945 */ /* 0x000fe20003800000 */
[----:B------:R-:W-:Y:S02]  /*e360*/  ISETP.GE.AND P0, PT, R26, R9, PT ;  /* 0x000000091a00720c */ /* 0x000fe40003f06270 */
[----:B------:R-:W-:Y:S01]  /*e370*/  SHF.R.S32.HI R3, RZ, 0x4, R126 ;  /* 0x00000004ff037819 */ /* 0x000fe2000001147e */
[----:B------:R-:W-:Y:S05]  /*e380*/  @P1 BRA `(.L_x_7226) ;  /* 0x0000000000581947 */ /* 0x000fea0003800000 */
[----:B--23--:R-:W2:Y:S01]  /*e390*/  LDC.64 R6, c[0x0][0x248] ;  /* 0x00009200ff067b82 */ /* 0x00cea20000000a00 */
[C---:B------:R-:W-:Y:S02]  /*e3a0*/  LOP3.LUT R0, R162.reuse, 0x1, RZ, 0xc0, !PT ;  /* 0x00000001a2007812 */ /* 0x040fe400078ec0ff */
[----:B------:R-:W-:Y:S02]  /*e3b0*/  LOP3.LUT P1, RZ, R162, 0x2, RZ, 0xc0, !PT ;  /* 0x00000002a2ff7812 */ /* 0x000fe4000782c0ff */
[----:B------:R-:W-:Y:S01]  /*e3c0*/  ISETP.NE.U32.AND P4, PT, R0, 0x1, PT ;  /* 0x000000010000780c */ /* 0x000fe20003f85070 */
[C---:B--2---:R-:W-:Y:S01]  /*e3d0*/  IMAD.SHL.U32 R11, R6.reuse, 0x20, RZ ;  /* 0x00000020060b7824 */ /* 0x044fe200078e00ff */
        /* <DEDUP_REMOVED lines=17> */
.L_x_7226:
[----:B------:R-:W-:Y:S05]  /*e4f0*/  BSYNC B0 ;  /* 0x0000000000007941 */ /* 0x000fea0003800000 */
.L_x_7225:
[----:B------:R-:W-:Y:S01]  /*e500*/  LEA.HI R0, R126, R3, RZ, 0x1 ;  /* 0x000000037e007211 */ /* 0x000fe200078f08ff */
[----:B------:R-:W-:Y:S01]  /*e510*/  BSSY B0, `(.L_x_7227) ;  /* 0x000001f000007945 */ /* 0x000fe20003800000 */
[-C--:B------:R-:W-:Y:S02]  /*e520*/  ISETP.GE.AND P5, PT, R26, R9.reuse, PT ;  /* 0x000000091a00720c */ /* 0x080fe40003fa6270 */
[----:B------:R-:W-:Y:S02]  /*e530*/  ISETP.GE.AND P4, PT, R134, R9, PT ;  /* 0x000000098600720c */ /* 0x000fe40003f86270 */
[----:B------:R-:W-:Y:S01]  /*e540*/  LOP3.LUT R0, R0, 0xfffffffe, RZ, 0xc0, !PT ;  /* 0xfffffffe00007812 */ /* 0x000fe200078ec0ff */
[----:B------:R-:W-:Y:S10]  /*e550*/  @P0 BRA `(.L_x_7228) ;  /* 0x0000000000680947 */ /* 0x000ff40003800000 */
[----:B------:R-:W-:-:S13]  /*e560*/  LOP3.LUT P0, RZ, R162, 0x2, RZ, 0xc0, !PT ;  /* 0x00000002a2ff7812 */ /* 0x000fda000780c0ff */
[----:B--23--:R-:W4:Y:S01]  /*e570*/  @P0 LDC.64 R6, c[0x0][0x248] ;  /* 0x00009200ff060b82 */ /* 0x00cf220000000a00 */
[----:B------:R-:W-:-:S04]  /*e580*/  @P0 IMAD.MOV.U32 R130, RZ, RZ, R128 ;  /* 0x000000ffff820224 */ /* 0x000fc800078e0080 */
[----:B----4-:R-:W-:Y:S01]  /*e590*/  @P0 IMAD.WIDE.U32 R10, R6, 0x30, R130 ;  /* 0x00000030060a0825 */ /* 0x010fe200078e0082 */
[----:B------:R-:W-:-:S03]  /*e5a0*/  LOP3.LUT R6, R162, 0x1, RZ, 0xc0, !PT ;  /* 0x00000001a2067812 */ /* 0x000fc600078ec0ff */
[----:B------:R-:W-:Y:S01]  /*e5b0*/  @P0 IMAD R7, R7, 0x30, RZ ;  /* 0x0000003007070824 */ /* 0x000fe200078e02ff */
[----:B------:R-:W-:-:S04]  /*e5c0*/  @P0 LEA R8, P1, R10, UR12, 0x1 ;  /* 0x0000000c0a080c11 */ /* 0x000fc8000f8208ff */
[----:B------:R-:W-:-:S04]  /*e5d0*/  @P0 IADD3 R7, R11, R7, RZ ;  /* 0x000000070b070210 */ /* 0x000fc80007ffe0ff */
[----:B------:R-:W-:Y:S02]  /*e5e0*/  @P0 LEA.HI.X R9, R10, UR13, R7, 0x1, P1 ;  /* 0x0000000d0a090c11 */ /* 0x000fe400088f0c07 */
[----:B------:R-:W-:-:S13]  /*e5f0*/  ISETP.NE.U32.AND P1, PT, R6, 0x1, PT ;  /* 0x000000010600780c */ /* 0x000fda0003f25070 */
[----:B------:R-:W2:Y:S01]  /*e600*/  @!P1 LDC.64 R6, c[0x0][0x248] ;  /* 0x00009200ff069b82 */ /* 0x000ea20000000a00 */
[----:B------:R-:W-:Y:S01]  /*e610*/  @!P1 MOV R11, R163 ;  /* 0x000000a3000b9202 */ /* 0x000fe20000000f00 */
[----:B------:R-:W-:-:S04]  /*e620*/  @!P1 IMAD.MOV.U32 R10, RZ, RZ, R160 ;  /* 0x000000ffff0a9224 */ /* 0x000fc800078e00a0 */
[----:B--2---:R-:W-:-:S04]  /*e630*/  @!P1 IMAD.WIDE.U32 R10, R6, 0x60, R10 ;  /* 0x00000060060a9825 */ /* 0x004fc800078e000a */
[----:B------:R-:W-:-:S04]  /*e640*/  @!P1 IMAD R7, R7, 0x60, RZ ;  /* 0x0000006007079824 */ /* 0x000fc800078e02ff */
        /* <DEDUP_REMOVED lines=11> */
.L_x_7228:
[----:B------:R-:W-:Y:S05]  /*e700*/  BSYNC B0 ;  /* 0x0000000000007941 */ /* 0x000fea0003800000 */
.L_x_7227:
[----:B------:R-:W0:Y:S01]  /*e710*/  LDGDEPBAR ;  /* 0x00000000000079af */ /* 0x000e220000000000 */
[----:B------:R-:W-:Y:S01]  /*e720*/  IMAD.IADD R0, R3, 0x1, -R0 ;  /* 0x0000000103007824 */ /* 0x000fe200078e0a00 */
[----:B------:R-:W-:Y:S01]  /*e730*/  ULDC.64 UR8, c[0x0][0x3d0] ;  /* 0x0000f40000087ab9 */ /* 0x000fe20000000a00 */
[----:B------:R-:W-:Y:S01]  /*e740*/  IMAD.SHL.U32 R3, R55, 0x40, RZ ;  /* 0x0000004037037824 */ /* 0x000fe200078e00ff */
[----:B------:R-:W-:Y:S01]  /*e750*/  ULDC.64 UR10, c[0x0][0x220] ;  /* 0x00008800000a7ab9 */ /* 0x000fe20000000a00 */
[----:B--23--:R-:W-:Y:S01]  /*e760*/  IMAD R6, R63, UR8, RZ ;  /* 0x000000083f067c24 */ /* 0x00cfe2000f8e02ff */
[----:B------:R-:W-:Y:S01]  /*e770*/  ULDC UR5, c[0x0][0x2e8] ;  /* 0x0000ba0000057ab9 */ /* 0x000fe20000000800 */
[----:B------:R-:W-:Y:S01]  /*e780*/  IMAD.SHL.U32 R134, R134, 0x8, RZ ;  /* 0x0000000886867824 */ /* 0x000fe200078e00ff */
[----:B------:R-:W-:Y:S01]  /*e790*/  LOP3.LUT R3, R3, 0x1c0, RZ, 0xc0, !PT ;  /* 0x000001c003037812 */ /* 0x000fe200078ec0ff */
[----:B------:R-:W-:-:S03]  /*e7a0*/  IMAD.WIDE.U32 R132, R65, UR8, R132 ;  /* 0x0000000841847c25 */ /* 0x000fc6000f8e0084 */
[----:B------:R-:W-:Y:S01]  /*e7b0*/  LOP3.LUT R134, R3, 0x8, R134, 0xf8, !PT ;  /* 0x0000000803867812 */ /* 0x000fe200078ef886 */
[----:B------:R-:W-:Y:S01]  /*e7c0*/  IMAD R6, R65, UR9, R6 ;  /* 0x0000000941067c24 */ /* 0x000fe2000f8e0206 */
[----:B------:R-:W-:Y:S01]  /*e7d0*/  SHF.R.U32.HI R3, RZ, 0x3, R3 ;  /* 0x00000003ff037819 */ /* 0x000fe20000011603 */
[----:B------:R-:W-:Y:S01]  /*e7e0*/  IMAD.SHL.U32 R124, R124, 0x40, RZ ;  /* 0x000000407c7c7824 */ /* 0x000fe200078e00ff */
[----:B-1----:R-:W-:Y:S01]  /*e7f0*/  LEA R4, P0, R132, R4, 0x2 ;  /* 0x0000000484047211 */ /* 0x002fe200078010ff */
[----:B------:R-:W-:Y:S01]  /*e800*/  IMAD.IADD R6, R133, 0x1, R6 ;  /* 0x0000000185067824 */ /* 0x000fe200078e0206 */
[----:B------:R-:W-:Y:S01]  /*e810*/  LOP3.LUT R3, R134, R3, RZ, 0x3c, !PT ;  /* 0x0000000386037212 */ /* 0x000fe200078e3cff */
[----:B------:R-:W-:Y:S01]  /*e820*/  IMAD.SHL.U32 R7, R0, 0x8, RZ ;  /* 0x0000000800077824 */ /* 0x000fe200078e00ff */
[----:B------:R-:W-:Y:S01]  /*e830*/  LOP3.LUT R124, R124, 0x1c0, RZ, 0xc0, !PT ;  /* 0x000001c07c7c7812 */ /* 0x000fe200078ec0ff */
[----:B------:R-:W-:Y:S01]  /*e840*/  IMAD.SHL.U32 R37, R125, 0x40, RZ ;  /* 0x000000407d257824 */ /* 0x000fe200078e00ff */
[----:B------:R-:W-:Y:S01]  /*e850*/  LEA.HI.X R5, R132, R5, R6, 0x2, P0 ;  /* 0x0000000584057211 */ /* 0x000fe200000f1406 */
[----:B------:R-:W-:Y:S01]  /*e860*/  IMAD R149, R0, 0x200, R3 ;  /* 0x0000020000957824 */ /* 0x000fe200078e0203 */
[----:B------:R-:W-:-:S04]  /*e870*/  DEPBAR.LE SB0, 0x0 ;  /* 0x000080000000791a */ /* 0x000fc80000000000 */
[----:B------:R1:W5:Y:S01]  /*e880*/  LDG.E R3, desc[UR6][R4.64] ;  /* 0x0000000604037981 */ /* 0x000362000c1e1900 */
[----:B------:R-:W-:Y:S02]  /*e890*/  LOP3.LUT R7, R124, 0x8, R7, 0xf8, !PT ;  /* 0x000000087c077812 */ /* 0x000fe400078ef807 */
[----:B------:R-:W-:Y:S01]  /*e8a0*/  SHF.R.U32.HI R36, RZ, 0x3, R124 ;  /* 0x00000003ff247819 */ /* 0x000fe2000001167c */
[----:B------:R-:W-:Y:S01]  /*e8b0*/  BAR.SYNC.DEFER_BLOCKING 0x0 ;  /* 0x0000000000007b1d */ /* 0x000fe20000010000 */
[----:B------:R-:W-:Y:S02]  /*e8c0*/  LOP3.LUT R37, R37, 0xfffffe00, RZ, 0xc0, !PT ;  /* 0xfffffe0025257812 */ /* 0x000fe400078ec0ff */
[----:B------:R-:W-:Y:S02]  /*e8d0*/  LOP3.LUT R36, R7, R36, RZ, 0x3c, !PT ;  /* 0x0000002407247212 */ /* 0x000fe400078e3cff */
[----:B------:R-:W-:Y:S01]  /*e8e0*/  LEA R170, P0, R106, UR10, 0x1 ;  /* 0x0000000a6aaa7c11 */ /* 0x000fe2000f8008ff */
[----:B------:R-:W-:Y:S01]  /*e8f0*/  IMAD R7, R52, 0x400, R37 ;  /* 0x0000040034077824 */ /* 0x000fe200078e0225 */
[----:B------:R-:W2:Y:S01]  /*e900*/  MUFU.RCP R38, UR5 ;  /* 0x0000000500267d08 */ /* 0x000ea20008001000 */
[----:B------:R-:W-:Y:S02]  /*e910*/  BSSY B0, `(.L_x_7229) ;  /* 0x0000017000007945 */ /* 0x000fe40003800000 */
[----:B------:R-:W-:Y:S01]  /*e920*/  IMAD.IADD R150, R36, 0x1, R7 ;  /* 0x0000000124967824 */ /* 0x000fe200078e0207 */
[----:B------:R1:W-:Y:S04]  /*e930*/  @P4 STS.128 [R157+0x8000], RZ ;  /* 0x008000ff9d004388 */ /* 0x0003e80000000c00 */
[----:B------:R1:W-:Y:S01]  /*e940*/  @P4 STS.128 [R157+0xa000], RZ ;  /* 0x00a000ff9d004388 */ /* 0x0003e20000000c00 */
[----:B------:R-:W-:-:S02]  /*e950*/  LEA.HI.X R171, R106, UR11, R101, 0x1, P0 ;  /* 0x0000000b6aab7c11 */ /* 0x000fc400080f0c65 */
[----:B------:R-:W-:Y:S02]  /*e960*/  LEA R149, R149, UR4, 0x1 ;  /* 0x0000000495957c11 */ /* 0x000fe4000f8e08ff */
[----:B------:R-:W-:Y:S01]  /*e970*/  LEA R150, R150, UR4, 0x1 ;  /* 0x0000000496967c11 */ /* 0x000fe2000f8e08ff */
[----:B------:R-:W-:Y:S06]  /*e980*/  @P4 BRA `(.L_x_7230) ;  /* 0x00000000003c4947 */ /* 0x000fec0003800000 */
        /* <DEDUP_REMOVED lines=15> */
.L_x_7230:
[----:B------:R-:W-:Y:S05]  /*ea80*/  BSYNC B0 ;  /* 0x0000000000007941 */ /* 0x000fea0003800000 */
.L_x_7229:
[----:B------:R1:W-:Y:S01]  /*ea90*/  @P2 STS.128 [R157+0x8800], RZ ;  /* 0x008800ff9d002388 */ /* 0x0003e20000000c00 */
[----:B------:R-:W-:Y:S03]  /*eaa0*/  BSSY B0, `(.L_x_7231) ;  /* 0x0000014000007945 */ /* 0x000fe60003800000 */
[----:B------:R1:W-:Y:S01]  /*eab0*/  @P2 STS.128 [R157+0xa800], RZ ;  /* 0x00a800ff9d002388 */ /* 0x0003e20000000c00 */
[----:B------:R-:W-:Y:S05]  /*eac0*/  @P2 BRA `(.L_x_7232) ;  /* 0x0000000000442947 */ /* 0x000fea0003800000 */
[C---:B------:R-:W-:Y:S02]  /*ead0*/  LOP3.LUT R0, R162.reuse, 0x1, RZ, 0xc0, !PT ;  /* 0x00000001a2007812 */ /* 0x040fe400078ec0ff */
[----:B------:R-:W-:Y:S02]  /*eae0*/  LOP3.LUT P1, RZ, R162, 0x2, RZ, 0xc0, !PT ;  /* 0x00000002a2ff7812 */ /* 0x000fe4000782c0ff */
[----:B------:R-:W-:-:S11]  /*eaf0*/  ISETP.NE.U32.AND P2, PT, R0, 0x1, PT ;  /* 0x000000010000780c */ /* 0x000fd60003f45070 */
[CC--:B-1-3--:R-:W-:Y:S02]  /*eb00*/  @P1 LEA R4, P0, R154.reuse, R170.reuse, 0x1 ;  /* 0x000000aa9a041211 */ /* 0x0cafe400078008ff */
        /* <DEDUP_REMOVED lines=13> */
.L_x_7232:
[----:B------:R-:W-:Y:S05]  /*ebe0*/  BSYNC B0 ;  /* 0x0000000000007941 */ /* 0x000fea0003800000 */
.L_x_7231:
[----:B------:R1:W-:Y:S01]  /*ebf0*/  @P6 STS.128 [R157+0x9000], RZ ;  /* 0x009000ff9d006388 */ /* 0x0003e20000000c00 */
[----:B------:R-:W-:Y:S03]  /*ec00*/  BSSY B0, `(.L_x_7233) ;  /* 0x0000017000007945 */ /* 0x000fe60003800000 */
[----:B------:R1:W-:Y:S01]  /*ec10*/  @P6 STS.128 [R157+0xb000], RZ ;  /* 0x00b000ff9d006388 */ /* 0x0003e20000000c00 */
[----:B------:R-:W-:Y:S05]  /*ec20*/  @P6 BRA `(.L_x_7234) ;  /* 0x0000000000506947 */ /* 0x000fea0003800000 */
[----:B-1-3--:R-:W1:Y:S01]  /*ec30*/  LDC.64 R4, c[0x0][0x250] ;  /* 0x00009400ff047b82 */ /* 0x00ae620000000a00 */
[C---:B------:R-:W-:Y:S02]  /*ec40*/  LOP3.LUT R0, R162.reuse, 0x1, RZ, 0xc0, !PT ;  /* 0x00000001a2007812 */ /* 0x040fe400078ec0ff */
[----:B------:R-:W-:Y:S02]  /*ec50*/  LOP3.LUT P1, RZ, R162, 0x2, RZ, 0xc0, !PT ;  /* 0x00000002a2ff7812 */ /* 0x000fe4000782c0ff */
[----:B------:R-:W-:Y:S01]  /*ec60*/  ISETP.NE.U32.AND P2, PT, R0, 0x1, PT ;  /* 0x000000010000780c */ /* 0x000fe20003f45070 */
[C---:B-1----:R-:W-:Y:S01]  /*ec70*/  IMAD.SHL.U32 R0, R4.reuse, 0x20, RZ ;  /* 0x0000002004007824 */ /* 0x042fe200078e00ff */
        /* <DEDUP_REMOVED lines=15> */
.L_x_7234:
[----:B------:R-:W-:Y:S05]  /*ed70*/  BSYNC B0 ;  /* 0x0000000000007941 */ /* 0x000fea0003800000 */
.L_x_7233:
[----:B------:R1:W-:Y:S01]  /*ed80*/  @P5 STS.128 [R157+0x9800], RZ ;  /* 0x009800ff9d005388 */ /* 0x0003e20000000c00 */
[----:B------:R-:W-:Y:S03]  /*ed90*/  BSSY B0, `(.L_x_7235) ;  /* 0x0000018000007945 */ /* 0x000fe60003800000 */
[----:B------:R1:W-:Y:S01]  /*eda0*/  @P5 STS.128 [R157+0xb800], RZ ;  /* 0x00b800ff9d005388 */ /* 0x0003e20000000c00 */
[----:B------:R-:W-:Y:S05]  /*edb0*/  @P5 BRA `(.L_x_7236) ;  /* 0x0000000000545947 */ /* 0x000fea0003800000 */
[C---:B------:R-:W-:Y:S02]  /*edc0*/  LOP3.LUT R0, R162.reuse, 0x1, RZ, 0xc0, !PT ;  /* 0x00000001a2007812 */ /* 0x040fe400078ec0ff */
[----:B------:R-:W-:Y:S02]  /*edd0*/  LOP3.LUT P0, RZ, R162, 0x2, RZ, 0xc0, !PT ;  /* 0x00000002a2ff7812 */ /* 0x000fe4000780c0ff */
[----:B------:R-:W-:-:S11]  /*ede0*/  ISETP.NE.U32.AND P1, PT, R0, 0x1, PT ;  /* 0x000000010000780c */ /* 0x000fd60003f25070 */
[----:B-1-3--:R-:W1:Y:S08]  /*edf0*/  @P0 LDC.64 R4, c[0x0][0x250] ;  /* 0x00009400ff040b82 */ /* 0x00ae700000000a00 */
[----:B------:R-:W4:Y:S01]  /*ee00*/  @!P1 LDC.64 R6, c[0x0][0x250] ;  /* 0x00009400ff069b82 */ /* 0x000f220000000a00 */
[----:B-1----:R-:W-:-:S04]  /*ee10*/  @P0 IMAD.WIDE.U32 R8, R4, 0x60, R170 ;  /* 0x0000006004080825 */ /* 0x002fc800078e00aa */
[----:B------:R-:W-:Y:S02]  /*ee20*/  @P0 IMAD R5, R5, 0x60, RZ ;  /* 0x0000006005050824 */ /* 0x000fe400078e02ff */
[----:B----4-:R-:W-:-:S03]  /*ee30*/  @!P1 IMAD.WIDE.U32 R10, R6, 0x60, R170 ;  /* 0x00000060060a9825 */ /* 0x010fc600078e00aa */
        /* <DEDUP_REMOVED lines=13> */
.L_x_7236:
[----:B------:R-:W-:Y:S05]  /*ef10*/  BSYNC B0 ;  /* 0x0000000000007941 */ /* 0x000fea0003800000 */
.L_x_7235:
[----:B------:R-:W-:Y:S01]  /*ef20*/  LDSM.16.M88.4 R60, [R150] ;  /* 0x00000000963c783b */ /* 0x000fe20000000200 */
[----:B------:R-:W-:Y:S01]  /*ef30*/  R2P PR, R55, 0x6 ;  /* 0x0000000637007804 */ /* 0x000fe20000000000 */
[C---:B------:R-:W-:Y:S01]  /*ef40*/  VIADD R0, R149.reuse, 0x4000 ;  /* 0x0000400095007836 */ /* 0x040fe20000000000 */
[----:B------:R-:W-:Y:S01]  /*ef50*/  SHF.R.S32.HI R164, RZ, 0x1f, R53 ;  /* 0x0000001fffa47819 */ /* 0x000fe20000011435 */
[----:B------:R-:W1:Y:S01]  /*ef60*/  LDSM.16.M88.4 R32, [R149+0x4000] ;  /* 0x004000009520783b */ /* 0x000e620000000200 */
[----:B------:R-:W-:Y:S01]  /*ef70*/  VIADD R147, R149, 0x4020 ;  /* 0x0000402095937836 */ /* 0x000fe20000000000 */
[----:B------:R-:W-:Y:S01]  /*ef80*/  ULDC UR5, c[0x0][0x398] ;  /* 0x0000e60000057ab9 */ /* 0x000fe20000000800 */
[--C-:B------:R-:W-:Y:S01]  /*ef90*/  IMAD R148, R41, 0x2, R150.reuse ;  /* 0x0000000229947824 */ /* 0x100fe200078e0296 */
[----:B------:R-:W1:Y:S01]  /*efa0*/  LDSM.16.M88.4 R24, [R149+0x4800] ;  /* 0x004800009518783b */ /* 0x000e620000000200 */
[C---:B------:R-:W-:Y:S01]  /*efb0*/  IMAD R146, R39.reuse, 0x2, R150 ;  /* 0x0000000227927824 */ /* 0x040fe200078e0296 */
[----:B------:R-:W-:Y:S01]  /*efc0*/  LEA.HI R164, R164, R53, RZ, 0x2 ;  /* 0x00000035a4a47211 */ /* 0x000fe200078f10ff */
[----:B------:R-:W-:Y:S01]  /*efd0*/  IMAD R145, R39, 0x2, R148 ;  /* 0x0000000227917824 */ /* 0x000fe200078e0294 */
[----:B------:R-:W1:Y:S01]  /*efe0*/  LDSM.16.M88.4 R16, [R149+0x5000] ;  /* 0x005000009510783b */ /* 0x000e620000000200 */
[----:B------:R-:W-:Y:S01]  /*eff0*/  IMAD.SHL.U32 R165, R50, 0x2, RZ ;  /* 0x0000000232a57824 */ /* 0x000fe200078e00ff */
[----:B------:R-:W-:Y:S01]  /*f000*/  SHF.R.S32.HI R164, RZ, 0x2, R164 ;  /* 0x00000002ffa47819 */ /* 0x000fe200000114a4 */
[----:B------:R-:W-:Y:S01]  /*f010*/  @P1 VIADD R147, R0, 0xffffffe0 ;  /* 0xffffffe000931836 */ /* 0x000fe20000000000 */
[----:B----4-:R-:W4:Y:S01]  /*f020*/  LDSM.16.M88.4 R12, [R149+0x5800] ;  /* 0x00580000950c783b */ /* 0x010f220000000200 */
[----:B------:R-:W-:Y:S01]  /*f030*/  IMAD.MOV.U32 R0, RZ, RZ, 0x40 ;  /* 0x00000040ff007424 */ /* 0x000fe200078e00ff */
[----:B------:R-:W-:Y:S01]  /*f040*/  LOP3.LUT R165, R165, 0x6, RZ, 0xc0, !PT ;  /* 0x00000006a5a57812 */ /* 0x000fe200078ec0ff */
[----:B--2--5:R-:W-:Y:S01]  /*f050*/  FMUL.FTZ R3, R3, R38 ;  /* 0x0000002603037220 */ /* 0x024fe20000410000 */
[----:B------:R-:W-:Y:S01]  /*f060*/  LDSM.16.M88.4 R68, [R148] ;  /* 0x000000009444783b */ /* 0x000fe20000000200 */
[C---:B------:R-:W-:Y:S01]  /*f070*/  VIADD R139, R147.reuse, 0x800 ;  /* 0x00000800938b7836 */ /* 0x040fe20000000000 */
[----:B------:R-:W-:Y:S01]  /*f080*/  SEL R0, R0, 0xffffffc0, !P2 ;  /* 0xffffffc000007807 */ /* 0x000fe20005000000 */
[C---:B------:R-:W-:Y:S01]  /*f090*/  VIADD R138, R147.reuse, 0x1000 ;  /* 0x00001000938a7836 */ /* 0x040fe20000000000 */
[----:B-1-3--:R-:W1:Y:S01]  /*f0a0*/  LDSM.16.M88.4 R4, [R147] ;  /* 0x000000009304783b */ /* 0x00ae620000000200 */
[----:B------:R-:W-:-:S02]  /*f0b0*/  VIADD R137, R147, 0x1800 ;  /* 0x0000180093897836 */ /* 0x000fc40000000000 */
[----:B------:R-:W-:Y:S01]  /*f0c0*/  IMAD.IADD R143, R149, 0x1, R0 ;  /* 0x00000001958f7824 */ /* 0x000fe200078e0200 */
[----:B------:R-:W2:Y:S01]  /*f0d0*/  LDSM.16.M88.4 R64, [R147+0x800] ;  /* 0x000800009340783b */ /* 0x000ea20000000200 */
[----:B------:R-:W-:Y:S02]  /*f0e0*/  IMAD.IADD R136, R0, 0x1, R147 ;  /* 0x0000000100887824 */ /* 0x000fe400078e0293 */
[----:B------:R-:W-:Y:S01]  /*f0f0*/  IMAD.IADD R0, R2, 0x1, R165 ;  /* 0x0000000102007824 */ /* 0x000fe200078e02a5 */
[----:B------:R-:W3:Y:S01]  /*f100*/  LDSM.16.M88.4 R8, [R147+0x1000] ;  /* 0x001000009308783b */ /* 0x000ee20000000200 */
[C---:B------:R-:W-:Y:S02]  /*f110*/  VIADD R135, R147.reuse, 0x2000 ;  /* 0x0000200093877836 */ /* 0x040fe40000000000 */
[C---:B------:R-:W-:Y:S01]  /*f120*/  VIADD R134, R147.reuse, 0x2800 ;  /* 0x0000280093867836 */ /* 0x040fe20000000000 */
[----:B------:R-:W3:Y:S01]  /*f130*/  LDSM.16.M88.4 R72, [R147+0x1800] ;  /* 0x001800009348783b */ /* 0x000ee20000000200 */
[----:B------:R-:W-:-:S02]  /*f140*/  VIADD R133, R147, 0x3000 ;  /* 0x0000300093857836 */ /* 0x000fc40000000000 */
[----:B------:R-:W-:Y:S01]  /*f150*/  VIADD R132, R147, 0x3800 ;  /* 0x0000380093847836 */ /* 0x000fe20000000000 */
[----:B------:R-:W-:Y:S01]  /*f160*/  LDSM.16.M88.4 R76, [R146] ;  /* 0x00000000924c783b */ /* 0x000fe20000000200 */
[C---:B------:R-:W-:Y:S03]  /*f170*/  HMMA.16816.F32 R44, R60.reuse, R32, RZ ;  /* 0x000000203c2c723c */ /* 0x040fe600000018ff */
[----:B------:R-:W3:Y:S04]  /*f180*/  LDSM.16.M88.4 R56, [R143+0x4000] ;  /* 0x004000008f38783b */ /* 0x000ee80000000200 */
        /* <DEDUP_REMOVED lines=9> */
[C---:B----4-:R-:W-:Y:S06]  /*f220*/  HMMA.16816.F32 R80, R60.reuse, R12, RZ ;  /* 0x0000000c3c50723c */ /* 0x050fec00000018ff */
[----:B------:R-:W-:Y:S01]  /*f230*/  HMMA.16816.F32 R60, R60, R14, RZ ;  /* 0x0000000e3c3c723c */ /* 0x000fe200000018ff */
        /* <DEDUP_REMOVED lines=9> */
[----:B------:R-:W3:Y:S05]  /*f2d0*/  LDSM.16.M88.4 R8, [R145] ;  /* 0x000000009108783b */ /* 0x000eea0000000200 */
[C---:B------:R-:W-:Y:S06]  /*f2e0*/  HMMA.16816.F32 R80, R68.reuse, R72, R80 ;  /* 0x000000484450723c */ /* 0x040fec0000001850 */
[----:B------:R-:W-:Y:S01]  /*f2f0*/  HMMA.16816.F32 R60, R68, R74, R60 ;  /* 0x0000004a443c723c */ /* 0x000fe2000000183c */
[----:B------:R-:W3:Y:S04]  /*f300*/  LDSM.16.M88.4 R72, [R136+0x800] ;  /* 0x000800008848783b */ /* 0x000ee80000000200 */
[----:B------:R-:W-:Y:S01]  /*f310*/  LDSM.16.M88.4 R68, [R136+0x1000] ;  /* 0x001000008844783b */ /* 0x000fe20000000200 */
[C---:B------:R-:W-:Y:S06]  /*f320*/  HMMA.16816.F32 R44, R76.reuse, R56, R44 ;  /* 0x000000384c2c723c */ /* 0x040fec000000182c */
[C---:B------:R-:W-:Y:S01]  /*f330*/  HMMA.16816.F32 R32, R76.reuse, R58, R32 ;  /* 0x0000003a4c20723c */ /* 0x040fe20000001820 */
[----:B------:R-:W-:Y:S05]  /*f340*/  LDSM.16.M88.4 R56, [R136+0x1800] ;  /* 0x001800008838783b */ /* 0x000fea0000000200 */
[C---:B----4-:R-:W-:Y:S06]  /*f350*/  HMMA.16816.F32 R28, R76.reuse, R12, R28 ;  /* 0x0000000c4c1c723c */ /* 0x050fec000000181c */
[C---:B------:R-:W-:Y:S01]  /*f360*/  HMMA.16816.F32 R24, R76.reuse, R14, R24 ;  /* 0x0000000e4c18723c */ /* 0x040fe20000001818 */
[----:B------:R-:W-:Y:S05]  /*f370*/  LDSM.16.M88.4 R12, [R150+0x2000] ;  /* 0x00200000960c783b */ /* 0x000fea0000000200 */
[C---:B-1----:R-:W-:Y:S06]  /*f380*/  HMMA.16816.F32 R20, R76.reuse, R4, R20 ;  /* 0x000000044c14723c */ /* 0x042fec0000001814 */
[C---:B------:R-:W-:Y:S01]  /*f390*/  HMMA.16816.F32 R16, R76.reuse, R6, R16 ;  /* 0x000000064c10723c */ /* 0x040fe20000001810 */
[----:B------:R-:W1:Y:S05]  /*f3a0*/  LDSM.16.M88.4 R4, [R149+0x6000] ;  /* 0x006000009504783b */ /* 0x000e6a0000000200 */
[C---:B--2---:R-:W-:Y:S06]  /*f3b0*/  HMMA.16816.F32 R80, R76.reuse, R64, R80 ;  /* 0x000000404c50723c */ /* 0x044fec0000001850 */
[----:B------:R-:W-:Y:S01]  /*f3c0*/  HMMA.16816.F32 R76, R76, R66, R60 ;  /* 0x000000424c4c723c */ /* 0x000fe2000000183c */
[----:B------:R-:W2:Y:S04]  /*f3d0*/  LDSM.16.M88.4 R64, [R149+0x6800] ;  /* 0x006800009540783b */ /* 0x000ea80000000200 */
[----:B------:R-:W4:Y:S01]  /*f3e0*/  LDSM.16.M88.4 R60, [R149+0x7000] ;  /* 0x00700000953c783b */ /* 0x000f220000000200 */
[C---:B---3--:R-:W-:Y:S06]  /*f3f0*/  HMMA.16816.F32 R44, R8.reuse, R84, R44 ;  /* 0x00000054082c723c */ /* 0x048fec000000182c */
[C---:B------:R-:W-:Y:S01]  /*f400*/  HMMA.16816.F32 R32, R8.reuse, R86, R32 ;  /* 0x000000560820723c */ /* 0x040fe20000001820 */
[----:B------:R-:W-:Y:S05]  /*f410*/  LDSM.16.M88.4 R84, [R147+0x3800] ;  /* 0x003800009354783b */ /* 0x000fea0000000200 */
[C---:B------:R-:W-:Y:S06]  /*f420*/  HMMA.16816.F32 R28, R8.reuse, R72, R28 ;  /* 0x00000048081c723c */ /* 0x040fec000000181c */
        /* <DEDUP_REMOVED lines=8> */
[----:B------:R-:W3:Y:S05]  /*f4b0*/  LDSM.16.M88.4 R56, [R149+0x7800] ;  /* 0x007800009538783b */ /* 0x000eea0000000200 */
[----:B------:R-:W-:Y:S01]  /*f4c0*/  HMMA.16816.F32 R16, R8, R70, R16 ;  /* 0x000000460810723c */ /* 0x000fe20000001810 */
[----:B------:R-:W3:Y:S04]  /*f4d0*/  LDSM.16.M88.4 R8, [R147+0x2000] ;  /* 0x002000009308783b */ /* 0x000ee80000000200 */
[----:B------:R-:W-:Y:S01]  /*f4e0*/  LDSM.16.M88.4 R68, [R143+0x6000] ;  /* 0x006000008f44783b */ /* 0x000fe20000000200 */
[C---:B--2---:R-:W-:Y:S06]  /*f4f0*/  HMMA.16816.F32 R28, R12.reuse, R64, R28 ;  /* 0x000000400c1c723c */ /* 0x044fec000000181c */
[C---:B------:R-:W-:Y:S01]  /*f500*/  HMMA.16816.F32 R24, R12.reuse, R66, R24 ;  /* 0x000000420c18723c */ /* 0x040fe20000001818 */
[----:B------:R-:W2:Y:S05]  /*f510*/  LDSM.16.M88.4 R64, [R143+0x6800] ;  /* 0x006800008f40783b */ /* 0x000eaa0000000200 */
[C---:B----4-:R-:W-:Y:S06]  /*f520*/  HMMA.16816.F32 R20, R12.reuse, R60, R20 ;  /* 0x0000003c0c14723c */ /* 0x050fec0000001814 */
[----:B------:R-:W-:Y:S01]  /*f530*/  HMMA.16816.F32 R16, R12, R62, R16 ;  /* 0x0000003e0c10723c */ /* 0x000fe20000001810 */
[----:B------:R-:W4:Y:S05]  /*f540*/  LDSM.16.M88.4 R60, [R143+0x7000] ;  /* 0x007000008f3c783b */ /* 0x000f2a0000000200 */
[----:B-1----:R-:W-:Y:S06]  /*f550*/  HMMA.16816.F32 R28, R88, R4, R28 ;  /* 0x00000004581c723c */ /* 0x002fec000000181c */
[C---:B---3--:R-:W-:Y:S06]  /*f560*/  HMMA.16816.F32 R80, R12.reuse, R56, R80 ;  /* 0x000000380c50723c */ /* 0x048fec0000001850 */
[----:B------:R-:W-:Y:S01]  /*f570*/  HMMA.16816.F32 R76, R12, R58, R76 ;  /* 0x0000003a0c4c723c */ /* 0x000fe2000000184c */
[----:B------:R-:W-:Y:S04]  /*f580*/  LDSM.16.M88.4 R56, [R143+0x7800] ;  /* 0x007800008f38783b */ /* 0x000fe80000000200 */
[----:B------:R-:W-:Y:S01]  /*f590*/  LDSM.16.M88.4 R12, [R136+0x2000] ;  /* 0x00200000880c783b */ /* 0x000fe20000000200 */
[C---:B------:R-:W-:Y:S06]  /*f5a0*/  HMMA.16816.F32 R44, R88.reuse, R8, R44 ;  /* 0x00000008582c723c */ /* 0x040fec000000182c */
[C---:B------:R-:W-:Y:S01]  /*f5b0*/  HMMA.16816.F32 R32, R88.reuse, R10, R32 ;  /* 0x0000000a5820723c */ /* 0x040fe20000001820 */
[----:B------:R-:W-:Y:S05]  /*f5c0*/  LDSM.16.M88.4 R8, [R145+0x2000] ;  /* 0x002000009108783b */ /* 0x000fea0000000200 */
[C---:B------:R-:W-:Y:S01]  /*f5d0*/  HMMA.16816.F32 R24, R88.reuse, R6, R24 ;  /* 0x000000065818723c */ /* 0x040fe20000001818 */
[----:B------:R-:W1:Y:S05]  /*f5e0*/  LDSM.16.M88.4 R4, [R136+0x2800] ;  /* 0x002800008804783b */ /* 0x000e6a0000000200 */
[----:B------:R-:W-:Y:S06]  /*f5f0*/  HMMA.16816.F32 R20, R88, R92, R20 ;  /* 0x0000005c5814723c */ /* 0x000fec0000001814 */
[----:B--2---:R-:W-:Y:S06]  /*f600*/  HMMA.16816.F32 R28, R72, R64, R28 ;  /* 0x00000040481c723c */ /* 0x004fec000000181c */
[C---:B------:R-:W-:Y:S06]  /*f610*/  HMMA.16816.F32 R16, R88.reuse, R94, R16 ;  /* 0x0000005e5810723c */ /* 0x040fec0000001810 */
[C---:B------:R-:W-:Y:S06]  /*f620*/  HMMA.16816.F32 R80, R88.reuse, R84, R80 ;  /* 0x000000545850723c */ /* 0x040fec0000001850 */
[----:B------:R-:W-:Y:S06]  /*f630*/  HMMA.16816.F32 R76, R88, R86, R76 ;  /* 0x00000056584c723c */ /* 0x000fec000000184c */
[C---:B------:R-:W-:Y:S06]  /*f640*/  HMMA.16816.F32 R44, R72.reuse, R68, R44 ;  /* 0x00000044482c723c */ /* 0x040fec000000182c */
[C---:B------:R-:W-:Y:S01]  /*f650*/  HMMA.16816.F32 R68, R72.reuse, R70, R32 ;  /* 0x000000464844723c */ /* 0x040fe20000001820 */
[----:B------:R-:W2:Y:S05]  /*f660*/  LDSM.16.M88.4 R32, [R136+0x3000] ;  /* 0x003000008820783b */ /* 0x000eaa0000000200 */
[C---:B------:R-:W-:Y:S06]  /*f670*/  HMMA.16816.F32 R24, R72.reuse, R66, R24 ;  /* 0x000000424818723c */ /* 0x040fec0000001818 */
[----:B----4-:R-:W-:Y:S01]  /*f680*/  HMMA.16816.F32 R64, R72, R60, R20 ;  /* 0x0000003c4840723c */ /* 0x010fe20000001814 */
[----:B------:R-:W3:Y:S01]  /*f690*/  LDSM.16.M88.4 R20, [R136+0x3800] ;  /* 0x003800008814783b */ /* 0x000ee20000000200 */
[----:B------:R-:W-:-:S04]  /*f6a0*/  DEPBAR.LE SB0, 0x0 ;  /* 0x000080000000791a */ /* 0x000fc80000000000 */
[----:B-1----:R-:W-:Y:S06]  /*f6b0*/  HMMA.16816.F32 R28, R8, R4, R28 ;  /* 0x00000004081c723c */ /* 0x002fec000000181c */
[----:B------:R-:W-:Y:S01]  /*f6c0*/  HMMA.16816.F32 R16, R72, R62, R16 ;  /* 0x0000003e4810723c */ /* 0x000fe20000001810 */
[----:B------:R-:W-:-:S05]  /*f6d0*/  IMAD R5, R52, 0x10, R54 ;  /* 0x0000001034057824 */ /* 0x000fca00078e0236 */
[----:B------:R-:W-:Y:S01]  /*f6e0*/  HMMA.16816.F32 R80, R72, R56, R80 ;  /* 0x000000384850723c */ /* 0x000fe20000001850 */
[----:B------:R-:W-:Y:S01]  /*f6f0*/  IADD3 R4, R5, 0x1, R164 ;  /* 0x0000000105047810 */ /* 0x000fe20007ffe0a4 */
[----:B------:R-:W-:-:S03]  /*f700*/  VIADD R5, R0, 0x1 ;  /* 0x0000000100057836 */ /* 0x000fc60000000000 */
[----:B------:R-:W-:Y:S01]  /*f710*/  IADD3 R4, R48, R4, -R155 ;  /* 0x0000000430047210 */ /* 0x000fe20007ffe89b */
[----:B------:R-:W-:Y:S06]  /*f720*/  HMMA.16816.F32 R76, R72, R58, R76 ;  /* 0x0000003a484c723c */ /* 0x000fec000000184c */
[C---:B------:R-:W-:Y:S06]  /*f730*/  HMMA.16816.F32 R44, R8.reuse, R12, R44 ;  /* 0x0000000c082c723c */ /* 0x040fec000000182c */
[C---:B------:R-:W-:Y:S06]  /*f740*/  HMMA.16816.F32 R68, R8.reuse, R14, R68 ;  /* 0x0000000e0844723c */ /* 0x040fec0000001844 */
[----:B------:R-:W-:Y:S01]  /*f750*/  HMMA.16816.F32 R24, R8, R6, R24 ;  /* 0x000000060818723c */ /* 0x000fe20000001818 */
[----:B------:R-:W-:-:S05]  /*f760*/  VIADD R14, R0, 0x11 ;  /* 0x00000011000e7836 */ /* 0x000fca0000000000 */
[C---:B--2---:R-:W-:Y:S01]  /*f770*/  HMMA.16816.F32 R64, R8.reuse, R32, R64 ;  /* 0x000000200840723c */ /* 0x044fe20000001840 */
[----:B------:R-:W-:Y:S01]  /*f780*/  VIADD R7, R4, UR5 ;  /* 0x0000000504077c36 */ /* 0x000fe20008000000 */
[----:B------:R-:W-:Y:S02]  /*f790*/  I2FP.F32.S32 R6, R5 ;  /* 0x0000000500067245 */ /* 0x000fe40000201400 */
[----:B------:R-:W-:Y:S02]  /*f7a0*/  LOP3.LUT R4, R36, R37, RZ, 0xfc, !PT ;  /* 0x0000002524047212 */ /* 0x000fe400078efcff */
[C---:B------:R-:W-:Y:S01]  /*f7b0*/  VIMNMX R105, R7.reuse, R48, PT ;  /* 0x0000003007697248 */ /* 0x040fe20003fe0100 */
[----:B------:R-:W-:Y:S01]  /*f7c0*/  HMMA.16816.F32 R16, R8, R34, R16 ;  /* 0x000000220810723c */ /* 0x000fe20000001810 */
[----:B------:R-:W-:Y:S01]  /*f7d0*/  VIADDMNMX R166, R7, 0x8, R48, PT ;  /* 0x0000000807a67846 */ /* 0x000fe20003800130 */
[----:B------:R-:W-:Y:S01]  /*f7e0*/  VIADD R7, R0, 0x8 ;  /* 0x0000000800077836 */ /* 0x000fe20000000000 */
[----:B------:R-:W-:Y:S01]  /*f7f0*/  BAR.SYNC.DEFER_BLOCKING 0x0 ;  /* 0x0000000000007b1d */ /* 0x000fe20000010000 */
[----:B------:R-:W-:-:S02]  /*f800*/  ISETP.GE.AND P5, PT, R5, R105, PT ;  /* 0x000000690500720c */ /* 0x000fc40003fa6270 */
[-C--:B------:R-:W-:Y:S01]  /*f810*/  ISETP.GE.AND P0, PT, R5, R166.reuse, PT ;  /* 0x000000a60500720c */ /* 0x080fe20003f06270 */
[C---:B---3--:R-:W-:Y:S01]  /*f820*/  HMMA.16816.F32 R80, R8.reuse, R20, R80 ;  /* 0x000000140850723c */ /* 0x048fe20000001850 */
[----:B------:R-:W-:Y:S02]  /*f830*/  I2FP.F32.S32 R5, R7 ;  /* 0x0000000700057245 */ /* 0x000fe40000201400 */
[C---:B------:R-:W-:Y:S02]  /*f840*/  ISETP.GE.AND P1, PT, R7.reuse, R105, PT ;  /* 0x000000690700720c */ /* 0x040fe40003f26270 */
[----:B------:R-:W-:Y:S01]  /*f850*/  ISETP.GE.AND P2, PT, R7, R166, PT ;  /* 0x000000a60700720c */ /* 0x000fe20003f46270 */
[----:B------:R-:W-:Y:S01]  /*f860*/  HMMA.16816.F32 R76, R8, R22, R76 ;  /* 0x00000016084c723c */ /* 0x000fe2000000184c */
[C---:B------:R-:W-:Y:S01]  /*f870*/  FFMA.FTZ R21, R3.reuse, R6, R47 ;  /* 0x0000000603157223 */ /* 0x040fe2000001002f */
[----:B------:R-:W-:Y:S01]  /*f880*/  FFMA.FTZ R13, R3, R5, R70 ;  /* 0x00000005030d7223 */ /* 0x000fe20000010046 */
[----:B------:R-:W-:-:S03]  /*f890*/  VIADD R7, R0, 0x18 ;  /* 0x0000001800077836 */ /* 0x000fc60000000000 */
[----:B------:R-:W-:Y:S01]  /*f8a0*/  FSEL R21, R21, -INF , !P0 ;  /* 0xff80000015157808 */ /* 0x000fe20004000000 */
[C---:B------:R-:W-:Y:S01]  /*f8b0*/  FFMA.FTZ R8, R3.reuse, R6, R45 ;  /* 0x0000000603087223 */ /* 0x040fe2000001002d */
[C---:B------:R-:W-:Y:S02]  /*f8c0*/  VIADD R10, R0.reuse, 0x9 ;  /* 0x00000009000a7836 */ /* 0x040fe40000000000 */
[----:B------:R-:W-:Y:S01]  /*f8d0*/  FFMA.FTZ R6, R3, R5, R68 ;  /* 0x0000000503067223 */ /* 0x000fe20000010044 */
[C---:B------:R-:W-:Y:S01]  /*f8e0*/  VIADD R11, R0.reuse, 0x10 ;  /* 0x00000010000b7836 */ /* 0x040fe20000000000 */
[----:B------:R-:W-:Y:S01]  /*f8f0*/  FSEL R13, R13, -INF , !P2 ;  /* 0xff8000000d0d7808 */ /* 0x000fe20005000000 */
[----:B------:R-:W-:Y:S01]  /*f900*/  VIADD R23, R0, 0x20 ;  /* 0x0000002000177836 */ /* 0x000fe20000000000 */
[----:B------:R-:W-:Y:S02]  /*f910*/  FSEL R8, R8, -INF , !P5 ;  /* 0xff80000008087808 */ /* 0x000fe40006800000 */
[----:B------:R-:W-:-:S02]  /*f920*/  ISETP.GE.AND P6, PT, R10, R105, PT ;  /* 0x000000690a00720c */ /* 0x000fc40003fc6270 */
[-C--:B------:R-:W-:Y:S02]  /*f930*/  ISETP.GE.AND P4, PT, R10, R166.reuse, PT ;  /* 0x000000a60a00720c */ /* 0x080fe40003f86270 */
[C---:B------:R-:W-:Y:S02]  /*f940*/  ISETP.GE.AND P5, PT, R11.reuse, R105, PT ;  /* 0x000000690b00720c */ /* 0x040fe40003fa6270 */
[----:B------:R-:W-:Y:S02]  /*f950*/  ISETP.GE.AND P0, PT, R11, R166, PT ;  /* 0x000000a60b00720c */ /* 0x000fe40003f06270 */
[----:B------:R-:W-:Y:S02]  /*f960*/  FSEL R6, R6, -INF , !P1 ;  /* 0xff80000006067808 */ /* 0x000fe40004800000 */
[----:B------:R-:W-:Y:S02]  /*f970*/  I2FP.F32.S32 R10, R10 ;  /* 0x0000000a000a7245 */ /* 0x000fe40000201400 */
[----:B------:R-:W-:-:S02]  /*f980*/  I2FP.F32.S32 R11, R11 ;  /* 0x0000000b000b7245 */ /* 0x000fc40000201400 */
[C---:B------:R-:W-:Y:S01]  /*f990*/  ISETP.GE.AND P1, PT, R14.reuse, R105, PT ;  /* 0x000000690e00720c */ /* 0x040fe20003f26270 */
[C---:B------:R-:W-:Y:S01]  /*f9a0*/  FFMA.FTZ R20, R3.reuse, R10, R69 ;  /* 0x0000000a03147223 */ /* 0x040fe20000010045 */
[----:B------:R-:W-:Y:S01]  /*f9b0*/  ISETP.GE.AND P2, PT, R14, R166, PT ;  /* 0x000000a60e00720c */ /* 0x000fe20003f46270 */
[C---:B------:R-:W-:Y:S01]  /*f9c0*/  FFMA.FTZ R15, R3.reuse, R10, R71 ;  /* 0x0000000a030f7223 */ /* 0x040fe20000010047 */
[----:B------:R-:W-:Y:S01]  /*f9d0*/  I2FP.F32.S32 R14, R14 ;  /* 0x0000000e000e7245 */ /* 0x000fe20000201400 */
[CC--:B------:R-:W-:Y:S01]  /*f9e0*/  FFMA.FTZ R12, R3.reuse, R11.reuse, R28 ;  /* 0x0000000b030c7223 */ /* 0x0c0fe2000001001c */
[C---:B------:R-:W-:Y:S01]  /*f9f0*/  FFMA.FTZ R11, R3.reuse, R11, R30 ;  /* 0x0000000b030b7223 */ /* 0x040fe2000001001e */
[----:B------:R-:W-:Y:S01]  /*fa00*/  VIADD R28, R0, 0x19 ;  /* 0x00000019001c7836 */ /* 0x000fe20000000000 */
[----:B------:R-:W-:Y:S01]  /*fa10*/  FSEL R20, R20, -INF , !P6 ;  /* 0xff80000014147808 */ /* 0x000fe20007000000 */
[CC--:B------:R-:W-:Y:S01]  /*fa20*/  FFMA.FTZ R10, R3.reuse, R14.reuse, R29 ;  /* 0x0000000e030a7223 */ /* 0x0c0fe2000001001d */
[----:B------:R-:W-:Y:S01]  /*fa30*/  FFMA.FTZ R9, R3, R14, R31 ;  /* 0x0000000e03097223 */ /* 0x000fe2000001001f */
[----:B------:R-:W-:-:S02]  /*fa40*/  FSEL R15, R15, -INF , !P4 ;  /* 0xff8000000f0f7808 */ /* 0x000fc40006000000 */
[----:B------:R-:W-:Y:S02]  /*fa50*/  FSEL R12, R12, -INF , !P5 ;  /* 0xff8000000c0c7808 */ /* 0x000fe40006800000 */
[----:B------:R-:W-:Y:S02]  /*fa60*/  FSEL R11, R11, -INF , !P0 ;  /* 0xff8000000b0b7808 */ /* 0x000fe40004000000 */
[----:B------:R-:W-:Y:S02]  /*fa70*/  FSEL R10, R10, -INF , !P1 ;  /* 0xff8000000a0a7808 */ /* 0x000fe40004800000 */
[----:B------:R-:W-:Y:S02]  /*fa80*/  FSEL R9, R9, -INF , !P2 ;  /* 0xff80000009097808 */ /* 0x000fe40005000000 */
[C---:B------:R-:W-:Y:S02]  /*fa90*/  ISETP.GE.AND P6, PT, R7.reuse, R105, PT ;  /* 0x000000690700720c */ /* 0x040fe40003fc6270 */
[----:B------:R-:W-:-:S02]  /*faa0*/  ISETP.GE.AND P4, PT, R7, R166, PT ;  /* 0x000000a60700720c */ /* 0x000fc40003f86270 */
[CC--:B------:R-:W-:Y:S02]  /*fab0*/  ISETP.GE.AND P5, PT, R28.reuse, R105.reuse, PT ;  /* 0x000000691c00720c */ /* 0x0c0fe40003fa6270 */
[-C--:B------:R-:W-:Y:S02]  /*fac0*/  ISETP.GE.AND P0, PT, R28, R166.reuse, PT ;  /* 0x000000a61c00720c */ /* 0x080fe40003f06270 */
[C---:B------:R-:W-:Y:S02]  /*fad0*/  ISETP.GE.AND P1, PT, R23.reuse, R105, PT ;  /* 0x000000691700720c */ /* 0x040fe40003f26270 */
[----:B------:R-:W-:Y:S02]  /*fae0*/  ISETP.GE.AND P2, PT, R23, R166, PT ;  /* 0x000000a61700720c */ /* 0x000fe40003f46270 */
[----:B------:R-:W-:Y:S02]  /*faf0*/  I2FP.F32.S32 R7, R7 ;  /* 0x0000000700077245 */ /* 0x000fe40000201400 */
[----:B------:R-:W-:-:S02]  /*fb00*/  I2FP.F32.S32 R28, R28 ;  /* 0x0000001c001c7245 */ /* 0x000fc40000201400 */
[----:B------:R-:W-:Y:S01]  /*fb10*/  I2FP.F32.S32 R23, R23 ;  /* 0x0000001700177245 */ /* 0x000fe20000201400 */
[C---:B------:R-:W-:Y:S01]  /*fb20*/  FFMA.FTZ R22, R3.reuse, R7, R24 ;  /* 0x0000000703167223 */ /* 0x040fe20000010018 */
[C---:B------:R-:W-:Y:S02]  /*fb30*/  VIADD R24, R0.reuse, 0x29 ;  /* 0x0000002900187836 */ /* 0x040fe40000000000 */
[CC--:B------:R-:W-:Y:S01]  /*fb40*/  FFMA.FTZ R14, R3.reuse, R28.reuse, R25 ;  /* 0x0000001c030e7223 */ /* 0x0c0fe20000010019 */
[C---:B------:R-:W-:Y:S01]  /*fb50*/  FFMA.FTZ R5, R3.reuse, R28, R27 ;  /* 0x0000001c03057223 */ /* 0x040fe2000001001b */
[CC--:B------:R-:W-:Y:S01]  /*fb60*/  FFMA.FTZ R64, R3.reuse, R23.reuse, R64 ;  /* 0x0000001703407223 */ /* 0x0c0fe20000010040 */
[C---:B------:R-:W-:Y:S01]  /*fb70*/  FFMA.FTZ R66, R3.reuse, R23, R66 ;  /* 0x0000001703427223 */ /* 0x040fe20000010042 */
[----:B------:R-:W-:Y:S01]  /*fb80*/  VIADD R23, R0, 0x28 ;  /* 0x0000002800177836 */ /* 0x000fe20000000000 */
[----:B------:R-:W-:Y:S01]  /*fb90*/  FSEL R14, R14, -INF , !P5 ;  /* 0xff8000000e0e7808 */ /* 0x000fe20006800000 */
[----:B------:R-:W-:Y:S01]  /*fba0*/  FFMA.FTZ R7, R3, R7, R26 ;  /* 0x0000000703077223 */ /* 0x000fe2000001001a */
        /* <DEDUP_REMOVED lines=11> */
[----:B------:R-:W-:Y:S01]  /*fc60*/  FFMA.FTZ R172, R3, R23, R16 ;  /* 0x0000001703ac7223 */ /* 0x000fe20000010010 */
[----:B------:R-:W-:Y:S01]  /*fc70*/  FSEL R7, R7, -INF , !P4 ;  /* 0xff80000007077808 */ /* 0x000fe20006000000 */
[C---:B------:R-:W-:Y:S01]  /*fc80*/  FFMA.FTZ R19, R3.reuse, R24, R19 ;  /* 0x0000001803137223 */ /* 0x040fe20000010013 */
[----:B------:R-:W-:Y:S01]  /*fc90*/  ISETP.GE.AND P6, PT, R26, R105, PT ;  /* 0x000000691a00720c */ /* 0x000fe20003fc6270 */
[----:B------:R-:W-:Y:S01]  /*fca0*/  VIADD R16, R0, 0x38 ;  /* 0x0000003800107836 */ /* 0x000fe20000000000 */
[----:B------:R-:W-:Y:S01]  /*fcb0*/  ISETP.GE.AND P4, PT, R26, R166, PT ;  /* 0x000000a61a00720c */ /* 0x000fe20003f86270 */
[----:B------:R-:W-:Y:S01]  /*fcc0*/  FFMA.FTZ R18, R3, R23, R18 ;  /* 0x0000001703127223 */ /* 0x000fe20000010012 */
[----:B------:R-:W-:Y:S01]  /*fcd0*/  I2FP.F32.S32 R26, R26 ;  /* 0x0000001a001a7245 */ /* 0x000fe20000201400 */
[C---:B------:R-:W-:Y:S01]  /*fce0*/  VIADD R23, R0.reuse, 0x31 ;  /* 0x0000003100177836 */ /* 0x040fe20000000000 */
[----:B------:R-:W-:Y:S01]  /*fcf0*/  FSEL R127, R19, -INF , !P2 ;  /* 0xff800000137f7808 */ /* 0x000fe20005000000 */
[C---:B------:R-:W-:Y:S01]  /*fd00*/  FFMA.FTZ R168, R3.reuse, R24, R17 ;  /* 0x0000001803a87223 */ /* 0x040fe20000010011 */
[----:B------:R-:W-:Y:S01]  /*fd10*/  I2FP.F32.S32 R19, R16 ;  /* 0x0000001000137245 */ /* 0x000fe20000201400 */
[CC--:B------:R-:W-:Y:S01]  /*fd20*/  FFMA.FTZ R65, R3.reuse, R26.reuse, R65 ;  /* 0x0000001a03417223 */ /* 0x0c0fe20000010041 */
[C---:B------:R-:W-:Y:S01]  /*fd30*/  FFMA.FTZ R67, R3.reuse, R26, R67 ;  /* 0x0000001a03437223 */ /* 0x040fe20000010043 */
[----:B------:R-:W-:Y:S01]  /*fd40*/  VIADD R17, R0, 0x30 ;  /* 0x0000003000117836 */ /* 0x000fe20000000000 */
[----:B------:R-:W-:Y:S01]  /*fd50*/  FSEL R169, R18, -INF , !P0 ;  /* 0xff80000012a97808 */ /* 0x000fe20004000000 */
[C---:B------:R-:W-:Y:S01]  /*fd60*/  FFMA.FTZ R76, R3.reuse, R19, R76 ;  /* 0x00000013034c7223 */ /* 0x040fe2000001004c */
[----:B------:R-:W-:Y:S01]  /*fd70*/  I2FP.F32.S32 R18, R23 ;  /* 0x0000001700127245 */ /* 0x000fe20000201400 */
[----:B------:R-:W-:Y:S01]  /*fd80*/  FFMA.FTZ R78, R3, R19, R78 ;  /* 0x00000013034e7223 */ /* 0x000fe2000001004e */
[----:B------:R-:W-:-:S02]  /*fd90*/  FSEL R168, R168, -INF , !P1 ;  /* 0xff800000a8a87808 */ /* 0x000fc40004800000 */
[----:B------:R-:W-:Y:S01]  /*fda0*/  FSEL R174, R65, -INF , !P6 ;  /* 0xff80000041ae7808 */ /* 0x000fe20007000000 */
[-C--:B------:R-:W-:Y:S01]  /*fdb0*/  FFMA.FTZ R81, R3, R18.reuse, R81 ;  /* 0x0000001203517223 */ /* 0x080fe20000010051 */
[----:B------:R-:W-:Y:S01]  /*fdc0*/  FSEL R173, R67, -INF , !P4 ;  /* 0xff80000043ad7808 */ /* 0x000fe20006000000 */
[----:B------:R-:W-:Y:S01]  /*fdd0*/  FFMA.FTZ R83, R3, R18, R83 ;  /* 0x0000001203537223 */ /* 0x000fe20000010053 */
[-C--:B------:R-:W-:Y:S02]  /*fde0*/  ISETP.GE.AND P1, PT, R16, R105.reuse, PT ;  /* 0x000000691000720c */ /* 0x080fe40003f26270 */
[C---:B------:R-:W-:Y:S02]  /*fdf0*/  ISETP.GE.AND P6, PT, R17.reuse, R105, PT ;  /* 0x000000691100720c */ /* 0x040fe40003fc6270 */
[----:B------:R-:W-:Y:S02]  /*fe00*/  ISETP.GE.AND P4, PT, R17, R166, PT ;  /* 0x000000a61100720c */ /* 0x000fe40003f86270 */
[----:B------:R-:W-:-:S02]  /*fe10*/  I2FP.F32.S32 R17, R17 ;  /* 0x0000001100117245 */ /* 0x000fc40000201400 */
[----:B------:R-:W-:Y:S02]  /*fe20*/  FSEL R172, R172, -INF , !P5 ;  /* 0xff800000acac7808 */ /* 0x000fe40006800000 */
[-C--:B------:R-:W-:Y:S01]  /*fe30*/  ISETP.GE.AND P2, PT, R16, R166.reuse, PT ;  /* 0x000000a61000720c */ /* 0x080fe20003f46270 */
[----:B------:R-:W-:Y:S01]  /*fe40*/  VIADD R16, R0, 0x39 ;  /* 0x0000003900107836 */ /* 0x000fe20000000000 */
[----:B------:R-:W-:Y:S01]  /*fe50*/  ISETP.GE.AND P5, PT, R23, R105, PT ;  /* 0x000000691700720c */ /* 0x000fe20003fa6270 */
[-C--:B------:R-:W-:Y:S01]  /*fe60*/  FFMA.FTZ R80, R3, R17.reuse, R80 ;  /* 0x0000001103507223 */ /* 0x080fe20000010050 */
[----:B------:R-:W-:Y:S01]  /*fe70*/  ISETP.GE.AND P0, PT, R23, R166, PT ;  /* 0x000000a61700720c */ /* 0x000fe20003f06270 */
[----:B------:R-:W-:Y:S01]  /*fe80*/  FFMA.FTZ R82, R3, R17, R82 ;  /* 0x0000001103527223 */ /* 0x000fe20000010052 */
[----:B------:R-:W-:Y:S02]  /*fe90*/  FSEL R123, R76, -INF , !P1 ;  /* 0xff8000004c7b7808 */ /* 0x000fe40004800000 */
[----:B------:R-:W-:-:S02]  /*fea0*/  ISETP.GE.AND P1, PT, R104, 0x2, PT ;  /* 0x000000026800780c */ /* 0x000fc40003f26270 */
[----:B------:R-:W-:Y:S02]  /*feb0*/  FSEL R120, R81, -INF , !P5 ;  /* 0xff80000051787808 */ /* 0x000fe40006800000 */
[----:B------:R-:W-:Y:S02]  /*fec0*/  FSEL R116, R83, -INF , !P0 ;  /* 0xff80000053747808 */ /* 0x000fe40004000000 */
[----:B------:R-:W-:Y:S02]  /*fed0*/  I2FP.F32.S32 R17, R0 ;  /* 0x0000000000117245 */ /* 0x000fe40000201400 */
[C---:B------:R-:W-:Y:S02]  /*fee0*/  ISETP.GE.AND P5, PT, R16.reuse, R105, PT ;  /* 0x000000691000720c */ /* 0x040fe40003fa6270 */
[----:B------:R-:W-:Y:S02]  /*fef0*/  ISETP.GE.AND P0, PT, R16, R166, PT ;  /* 0x000000a61000720c */ /* 0x000fe40003f06270 */
[----:B------:R-:W-:-:S02]  /*ff00*/  I2FP.F32.S32 R16, R16 ;  /* 0x0000001000107245 */ /* 0x000fc40000201400 */
        /* <DEDUP_REMOVED lines=8> */
[----:B------:R-:W-:Y:S02]  /*ff90*/  FSEL R119, R78, -INF , !P2 ;  /* 0xff8000004e777808 */ /* 0x000fe40005000000 */
[----:B------:R-:W-:-:S02]  /*ffa0*/  FSEL R122, R77, -INF , !P5 ;  /* 0xff8000004d7a7808 */ /* 0x000fc40006800000 */
        /* <DEDUP_REMOVED lines=55> */
[----:B------:R-:W-:Y:S01]  /*10320*/  IMAD.WIDE.U32 R24, R19, UR8, RZ ;  /* 0x0000000813187c25 */ /* 0x000fe2000f8e00ff */
[----:B------:R-:W-:Y:S02]  /*10330*/  ULDC.64 UR8, c[0x0][0x230] ;  /* 0x00008c0000087ab9 */ /* 0x000fe40000000a00 */
        /* <DEDUP_REMOVED lines=8> */
.L_x_7238:
[----:B------:R-:W1:Y:S02]  /*103c0*/  LDC R23, c[0x0][0x248] ;  /* 0x00009200ff177b82 */ /* 0x000e640000000800 */
[----:B-1----:R-:W-:-:S04]  /*103d0*/  LEA R23, -R23, RZ, 0x6 ;  /* 0x000000ff17177211 */ /* 0x002fc800078e31ff */
[----:B------:R-:W-:-:S07]  /*103e0*/  SHF.R.S32.HI R2, RZ, 0x1f, R23 ;  /* 0x0000001fff027819 */ /* 0x000fce0000011417 */
.L_x_7239:
        /* <DEDUP_REMOVED lines=75> */
.L_x_7237:
        /* <DEDUP_REMOVED lines=48> */
[----:B-1----:R-:W-:-:S03]  /*10ba0*/  FMNMX.FTZ R2, R19, R2, !PT ;  /* 0x0000000213027209 */ /* 0x002fc60007810000 */
        /* <DEDUP_REMOVED lines=27> */
[----:B------:R-:W2:Y:S01]  /*10d60*/  MUFU.EX2 R34, R34 ;  /* 0x0000002200227308 */ /* 0x000ea20000000800 */
[--C-:B------:R-:W-:Y:S01]  /*10d70*/  FFMA.FTZ R108, R11, UR8, -R124.reuse ;  /* 0x000000080b6c7c23 */ /* 0x100fe2000801087c */
[--C-:B------:R-:W-:Y:S01]  /*10d80*/  FFMA.FTZ R33, R9, UR8, -R124.reuse ;  /* 0x0000000809217c23 */ /* 0x100fe2000801087c */
[----:B-1----:R-:W-:Y:S01]  /*10d90*/  F2FP.F16.F32.PACK_AB R88, R112, R113 ;  /* 0x000000717058723e */ /* 0x002fe200000000ff */
[----:B------:R-:W1:Y:S01]  /*10da0*/  LDSM.16.MT88.4 R8, [R144+0x8800] ;  /* 0x008800009008783b */ /* 0x000e620000004200 */
[--C-:B------:R-:W-:Y:S01]  /*10db0*/  FFMA.FTZ R32, R7, UR8, -R124.reuse ;  /* 0x0000000807207c23 */ /* 0x100fe2000801087c */
[--C-:B------:R-:W-:Y:S01]  /*10dc0*/  FFMA.FTZ R29, R5, UR8, -R124.reuse ;  /* 0x00000008051d7c23 */ /* 0x100fe2000801087c */
[--C-:B------:R-:W-:Y:S01]  /*10dd0*/  FFMA.FTZ R117, R117, UR8, -R124.reuse ;  /* 0x0000000875757c23 */ /* 0x100fe2000801087c */
[----:B------:R-:W-:Y:S01]  /*10de0*/  MUFU.EX2 R115, R115 ;  /* 0x0000007300737308 */ /* 0x000fe20000000800 */
[----:B------:R-:W3:Y:S01]  /*10df0*/  LDSM.16.MT88.4 R12, [R140+0xa000] ;  /* 0x00a000008c0c783b */ /* 0x000ee20000004200 */
[--C-:B------:R-:W-:Y:S01]  /*10e00*/  FFMA.FTZ R116, R116, UR8, -R124.reuse ;  /* 0x0000000874747c23 */ /* 0x100fe2000801087c */
[----:B------:R-:W-:Y:S01]  /*10e10*/  FFMA.FTZ R119, R119, UR8, -R124 ;  /* 0x0000000877777c23 */ /* 0x000fe2000801087c */
[----:B------:R-:W-:Y:S01]  /*10e20*/  FADD.FTZ R112, R113, R112 ;  /* 0x0000007071707221 */ /* 0x000fe20000010000 */
[----:B------:R-:W4:Y:S03]  /*10e30*/  LDSM.16.MT88.4 R16, [R142+0x8800] ;  /* 0x008800008e10783b */ /* 0x000f260000004200 */
[----:B------:R-:W5:Y:S01]  /*10e40*/  MUFU.EX2 R114, R114 ;  /* 0x0000007200727308 */ /* 0x000f620000000800 */
[----:B--2---:R-:W-:Y:S01]  /*10e50*/  F2FP.F16.F32.PACK_AB R90, R34, R111 ;  /* 0x0000006f225a723e */ /* 0x004fe200000000ff */
[----:B------:R-:W-:Y:S01]  /*10e60*/  LDSM.16.MT88.4 R20, [R140+0x8800] ;  /* 0x008800008c14783b */ /* 0x000fe20000004200 */
[----:B------:R-:W-:-:S04]  /*10e70*/  FADD.FTZ R111, R111, R112 ;  /* 0x000000706f6f7221 */ /* 0x000fc80000010000 */
[----:B------:R-:W-:Y:S01]  /*10e80*/  FADD.FTZ R34, R34, R111 ;  /* 0x0000006f22227221 */ /* 0x000fe20000010000 */
[----:B------:R-:W-:Y:S08]  /*10e90*/  MUFU.EX2 R110, R110 ;  /* 0x0000006e006e7308 */ /* 0x000ff00000000800 */
[----:B------:R-:W2:Y:S01]  /*10ea0*/  MUFU.EX2 R109, R109 ;  /* 0x0000006d006d7308 */ /* 0x000ea20000000800 */
[----:B-----5:R-:W-:Y:S01]  /*10eb0*/  F2FP.F16.F32.PACK_AB R89, R114, R115 ;  /* 0x000000737259723e */ /* 0x020fe200000000ff */
[----:B------:R-:W-:-:S06]  /*10ec0*/  FADD.FTZ R115, R115, R114 ;  /* 0x0000007273737221 */ /* 0x000fcc0000010000 */
[----:B------:R-:W-:Y:S08]  /*10ed0*/  MUFU.EX2 R35, R35 ;  /* 0x0000002300237308 */ /* 0x000ff00000000800 */
[----:B------:R-:W5:Y:S01]  /*10ee0*/  MUFU.EX2 R30, R30 ;  /* 0x0000001e001e7308 */ /* 0x000f620000000800 */
[----:B--2---:R-:W-:Y:S01]  /*10ef0*/  F2FP.F16.F32.PACK_AB R91, R109, R110 ;  /* 0x0000006e6d5b723e */ /* 0x004fe200000000ff */
[----:B------:R-:W-:-:S04]  /*10f00*/  FADD.FTZ R110, R110, R115 ;  /* 0x000000736e6e7221 */ /* 0x000fc80000010000 */
[----:B------:R-:W-:Y:S02]  /*10f10*/  FADD.FTZ R109, R109, R110 ;  /* 0x0000006e6d6d7221 */ /* 0x000fe40000010000 */
[C---:B------:R-:W-:Y:S01]  /*10f20*/  HMMA.16816.F32 R96, R88.reuse, R92, RZ ;  /* 0x0000005c5860723c */ /* 0x040fe200000018ff */
[----:B------:R-:W-:Y:S05]  /*10f30*/  MUFU.EX2 R31, R31 ;  /* 0x0000001f001f7308 */ /* 0x000fea0000000800 */
[C---:B------:R-:W-:Y:S03]  /*10f40*/  HMMA.16816.F32 R92, R88.reuse, R94, RZ ;  /* 0x0000005e585c723c */ /* 0x040fe600000018ff */
[----:B------:R-:W2:Y:S01]  /*10f50*/  MUFU.EX2 R28, R28 ;  /* 0x0000001c001c7308 */ /* 0x000ea20000000800 */
        /* <DEDUP_REMOVED lines=19> */
[C---:B------:R-:W-:Y:S01]  /*11090*/  HMMA.16816.F32 R76, R88.reuse, R80, RZ ;  /* 0x00000050584c723c */ /* 0x040fe200000018ff */
[----:B------:R-:W-:Y:S05]  /*110a0*/  MUFU.EX2 R121, R121 ;  /* 0x0000007900797308 */ /* 0x000fea0000000800 */
[----:B------:R-:W-:Y:S01]  /*110b0*/  HMMA.16816.F32 R40, R88, R42, RZ ;  /* 0x0000002a5828723c */ /* 0x000fe200000018ff */
[----:B--2---:R-:W-:Y:S02]  /*110c0*/  F2FP.F16.F32.PACK_AB R7, R29, R32 ;  /* 0x000000201d07723e */ /* 0x004fe400000000ff */
[----:B------:R-:W-:Y:S01]  /*110d0*/  MUFU.EX2 R120, R120 ;  /* 0x0000007800787308 */ /* 0x000fe20000000800 */
[----:B------:R-:W-:-:S02]  /*110e0*/  FADD.FTZ R32, R32, R33 ;  /* 0x0000002120207221 */ /* 0x000fc40000010000 */
[----:B------:R-:W-:Y:S02]  /*110f0*/  HMMA.16816.F32 R48, R88, R50, RZ ;  /* 0x000000325830723c */ /* 0x000fe400000018ff */
[----:B------:R-:W-:-:S04]  /*11100*/  FADD.FTZ R32, R29, R32 ;  /* 0x000000201d207221 */ /* 0x000fc80000010000 */
        /* <DEDUP_REMOVED lines=10> */
[C---:B---3--:R-:W-:Y:S03]  /*111b0*/  HMMA.16816.F32 R84, R88.reuse, R12, RZ ;  /* 0x0000000c5854723c */ /* 0x048fe600000018ff */
[----:B------:R-:W-:Y:S03]  /*111c0*/  MUFU.EX2 R119, R119 ;  /* 0x0000007700777308 */ /* 0x000fe60000000800 */
[----:B------:R-:W-:Y:S01]  /*111d0*/  HMMA.16816.F32 R88, R88, R14, RZ ;  /* 0x0000000e5858723c */ /* 0x000fe200000018ff */
[----:B------:R-:W2:Y:S05]  /*111e0*/  LDSM.16.MT88.4 R12, [R141+0xa800] ;  /* 0x00a800008d0c783b */ /* 0x000eaa0000004200 */
[C---:B----4-:R-:W-:Y:S06]  /*111f0*/  HMMA.16816.F32 R36, R4.reuse, R16, R36 ;  /* 0x000000100424723c */ /* 0x050fec0000001824 */
        /* <DEDUP_REMOVED lines=12> */
[----:B------:R-:W-:Y:S03]  /*112c0*/  MUFU.EX2 R25, R25 ;  /* 0x0000001900197308 */ /* 0x000fe60000000800 */
[C---:B------:R-:W-:Y:S01]  /*112d0*/  HMMA.16816.F32 R80, R4.reuse, R14, R80 ;  /* 0x0000000e0450723c */ /* 0x040fe20000001850 */
[----:B------:R-:W2:Y:S04]  /*112e0*/  LDSM.16.MT88.4 R12, [R144+0x9000] ;  /* 0x00900000900c783b */ /* 0x000ea80000004200 */
[----:B------:R-:W4:Y:S01]  /*112f0*/  MUFU.EX2 R26, R26 ;  /* 0x0000001a001a7308 */ /* 0x000f220000000800 */
[C---:B------:R-:W-:Y:S06]  /*11300*/  HMMA.16816.F32 R52, R4.reuse, R20, R52 ;  /* 0x000000140434723c */ /* 0x040fec0000001834 */
[----:B-1----:R-:W-:Y:S01]  /*11310*/  HMMA.16816.F32 R84, R4, R8, R84 ;  /* 0x000000080454723c */ /* 0x002fe20000001854 */
[----:B------:R-:W-:Y:S01]  /*11320*/  FFMA.FTZ R21, R168, UR8, -R125 ;  /* 0x00000008a8157c23 */ /* 0x000fe2000801087d */
[--C-:B------:R-:W-:Y:S01]  /*11330*/  FFMA.FTZ R20, R127, UR8, -R124.reuse ;  /* 0x000000087f147c23 */ /* 0x100fe2000801087c */
[----:B------:R-:W-:Y:S01]  /*11340*/  MUFU.EX2 R24, R24 ;  /* 0x0000001800187308 */ /* 0x000fe20000000800 */
[----:B------:R-:W-:-:S02]  /*11350*/  FFMA.FTZ R168, R118, UR8, -R124 ;  /* 0x0000000876a87c23 */ /* 0x000fc4000801087c */
[C---:B------:R-:W-:Y:S01]  /*11360*/  HMMA.16816.F32 R88, R4.reuse, R10, R88 ;  /* 0x0000000a0458723c */ /* 0x040fe20000001858 */
[----:B------:R-:W1:Y:S04]  /*11370*/  LDSM.16.MT88.4 R8, [R142+0x9000] ;  /* 0x009000008e08783b */ /* 0x000e680000004200 */
[----:B------:R-:W5:Y:S01]  /*11380*/  MUFU.EX2 R21, R21 ;  /* 0x0000001500157308 */ /* 0x000f620000000800 */
[C---:B------:R-:W-:Y:S06]  /*11390*/  HMMA.16816.F32 R56, R4.reuse, R22, R56 ;  /* 0x000000160438723c */ /* 0x040fec0000001838 */
[C---:B---3--:R-:W-:Y:S01]  /*113a0*/  HMMA.16816.F32 R68, R4.reuse, R16, R68 ;  /* 0x000000100444723c */ /* 0x048fe20000001844 */
[--C-:B------:R-:W-:Y:S01]  /*113b0*/  FFMA.FTZ R22, R173, UR8, -R124.reuse ;  /* 0x00000008ad167c23 */ /* 0x100fe2000801087c */
[----:B------:R-:W-:Y:S01]  /*113c0*/  FFMA.FTZ R23, R169, UR8, -R124 ;  /* 0x00000008a9177c23 */ /* 0x000fe2000801087c */
[----:B------:R-:W-:Y:S03]  /*113d0*/  MUFU.EX2 R27, R27 ;  /* 0x0000001b001b7308 */ /* 0x000fe60000000800 */
[----:B------:R-:W-:Y:S01]  /*113e0*/  HMMA.16816.F32 R72, R4, R18, R72 ;  /* 0x000000120448723c */ /* 0x000fe20000001848 */
[----:B------:R-:W3:Y:S04]  /*113f0*/  LDSM.16.MT88.4 R16, [R141+0x9000] ;  /* 0x009000008d10783b */ /* 0x000ee80000004200 */
[----:B------:R-:W2:Y:S02]  /*11400*/  MUFU.EX2 R22, R22 ;  /* 0x0000001600167308 */ /* 0x000ea40000000800 */
        /* <DEDUP_REMOVED lines=8> */
[----:B--2---:R-:W-:Y:S01]  /*11490*/  F2FP.F16.F32.PACK_AB R5, R22, R27 ;  /* 0x0000001b1605723e */ /* 0x004fe200000000ff */
[----:B------:R-:W-:-:S04]  /*114a0*/  FADD.FTZ R27, R27, R32 ;  /* 0x000000201b1b7221 */ /* 0x000fc80000010000 */
[----:B------:R-:W-:Y:S02]  /*114b0*/  FADD.FTZ R22, R22, R27 ;  /* 0x0000001b16167221 */ /* 0x000fe40000010000 */
[----:B------:R-:W2:Y:S01]  /*114c0*/  MUFU.EX2 R168, R168 ;  /* 0x000000a800a87308 */ /* 0x000ea20000000800 */
        /* <DEDUP_REMOVED lines=115> */
[C---:B------:R-:W-:Y:S01]  /*11c00*/  IMAD R5, R6.reuse, UR5, R5 ;  /* 0x0000000506057c24 */ /* 0x040fe2000f8e0205 */
[----:B--2---:R-:W-:Y:S01]  /*11c10*/  IADD3 R4, -R9, R4, RZ ;  /* 0x0000000409047210 */ /* 0x004fe20007ffe1ff */
[----:B------:R-:W-:Y:S01]  /*11c20*/  IMAD.WIDE.U32 R8, R6, UR4, RZ ;  /* 0x0000000406087c25 */ /* 0x000fe2000f8e00ff */
[----:B------:R-:W-:Y:S02]  /*11c30*/  ULDC.64 UR4, c[0x0][0x238] ;  /* 0x00008e0000047ab9 */ /* 0x000fe40000000a00 */
        /* <DEDUP_REMOVED lines=8> */
.L_x_7241:
[----:B------:R-:W1:Y:S02]  /*11cc0*/  LDC R5, c[0x0][0x250] ;  /* 0x00009400ff057b82 */ /* 0x000e640000000800 */
[----:B-1----:R-:W-:-:S04]  /*11cd0*/  LEA R5, -R5, RZ, 0x6 ;  /* 0x000000ff05057211 */ /* 0x002fc800078e31ff */
[----:B------:R-:W-:-:S07]  /*11ce0*/  SHF.R.S32.HI R6, RZ, 0x1f, R5 ;  /* 0x0000001fff067819 */ /* 0x000fce0000011405 */
.L_x_7242:
        /* <DEDUP_REMOVED lines=26> */
[----:B------:R-:W-:Y:S01]  /*11e90*/  @P2 LDGSTS.E.BYPASS.LTC128B.128 [R157+0xa000], desc[UR6][R12.64+0x80] ;  /* 0x0a0000800c9d2fae */ /* 0x000fe2000b901d46 */
[C---:B------:R-:W-:Y:S02]  /*11ea0*/  @P0 LEA R14, P6, R5.reuse, R170, 0x1 ;  /* 0x000000aa050e0211 */ /* 0x040fe400078c08ff */
[----:B------:R-:W-:Y:S01]  /*11eb0*/  @P2 IADD3 R6, P5, R5, R106, RZ ;  /* 0x0000006a05062210 */ /* 0x000fe20007fbe0ff */
[----:B------:R-:W-:Y:S01]  /*11ec0*/  @!P2 STS.128 [R157+0xa000], RZ ;  /* 0x00a000ff9d00a388 */ /* 0x000fe20000000c00 */
[----:B------:R-:W-:-:S02]  /*11ed0*/  IADD3 R7, P4, R154, R5, RZ ;  /* 0x000000059a077210 */ /* 0x000fc40007f9e0ff */
[-CC-:B------:R-:W-:Y:S01]  /*11ee0*/  @P0 LEA.HI.X R15, R5, R171.reuse, R4.reuse, 0x1, P6 ;  /* 0x000000ab050f0211 */ /* 0x180fe200030f0c04 */
        /* <DEDUP_REMOVED lines=8> */
[C---:B------:R-:W-:Y:S01]  /*11f70*/  @P0 LEA R18, P4, R7.reuse, R170, 0x1 ;  /* 0x000000aa07120211 */ /* 0x040fe200078808ff */
[----:B------:R-:W-:Y:S01]  /*11f80*/  @P2 IMAD.X R101, R4, 0x1, R101, P1 ;  /* 0x0000000104652824 */ /* 0x000fe200008e0665 */
[----:B------:R-:W-:Y:S01]  /*11f90*/  @P2 LEA.HI.X R17, R6, UR11, R5, 0x1, P5 ;  /* 0x0000000b06112c11 */ /* 0x000fe2000a8f0c05 */
[----:B------:R-:W-:Y:S01]  /*11fa0*/  @!P0 STS.128 [R157+0x8800], RZ ;  /* 0x008800ff9d008388 */ /* 0x000fe20000000c00 */
[C---:B------:R-:W-:Y:S01]  /*11fb0*/  @P2 LEA R112, P1, R106.reuse, UR10, 0x1 ;  /* 0x0000000a6a702c11 */ /* 0x040fe2000f8208ff */
[----:B------:R-:W-:Y:S01]  /*11fc0*/  IMAD.MOV.U32 R170, RZ, RZ, R128 ;  /* 0x000000ffffaa7224 */ /* 0x000fe200078e0080 */
[----:B------:R-:W-:Y:S01]  /*11fd0*/  @P0 LEA.HI.X R19, R7, R171, R4, 0x1, P4 ;  /* 0x000000ab07130211 */ /* 0x000fe200020f0c04 */
[----:B------:R-:W-:Y:S01]  /*11fe0*/  @!PT LDS RZ, [RZ] ;  /* 0x00000000fffff984 */ /* 0x000fe20000000800 */
[----:B------:R-:W-:Y:S01]  /*11ff0*/  @!PT LDS RZ, [RZ] ;  /* 0x00000000fffff984 */ /* 0x000fe20000000800 */
[----:B------:R-:W-:Y:S01]  /*12000*/  @!PT LDS RZ, [RZ] ;  /* 0x00000000fffff984 */ /* 0x000fe20000000800 */
[----:B------:R-:W-:Y:S01]  /*12010*/  @P2 LDGSTS.E.BYPASS.LTC128B.128 [R157+0xa800], desc[UR6][R8.64+0x80] ;  /* 0x0a800080089d2fae */ /* 0x000fe2000b901d46 */
[----:B------:R-:W-:Y:S01]  /*12020*/  @P2 LEA.HI.X R113, R106, UR11, R101, 0x1, P1 ;  /* 0x0000000b6a712c11 */ /* 0x000fe200088f0c65 */
[----:B------:R-:W-:-:S02]  /*12030*/  IMAD R101, R161, 0x40, R165 ;  /* 0x00000040a1657824 */ /* 0x000fc400078e02a5 */
[----:B------:R-:W-:Y:S01]  /*12040*/  @!P2 STS.128 [R157+0xa800], RZ ;  /* 0x00a800ff9d00a388 */ /* 0x000fe20000000c00 */
[----:B------:R-:W-:Y:S02]  /*12050*/  IMAD.MOV.U32 R171, RZ, RZ, R129 ;  /* 0x000000ffffab7224 */ /* 0x000fe400078e0081 */
[C---:B------:R-:W-:Y:S01]  /*12060*/  VIADD R106, R101.reuse, 0x1 ;  /* 0x00000001656a7836 */ /* 0x040fe20000000000 */
[----:B------:R-:W-:Y:S01]  /*12070*/  @!PT LDS RZ, [RZ] ;  /* 0x00000000fffff984 */ /* 0x000fe20000000800 */
[----:B------:R-:W-:Y:S01]  /*12080*/  @!PT LDS RZ, [RZ] ;  /* 0x00000000fffff984 */ /* 0x000fe20000000800 */
[----:B------:R-:W-:Y:S01]  /*12090*/  @!PT LDS RZ, [RZ] ;  /* 0x00000000fffff984 */ /* 0x000fe20000000800 */
[----:B------:R1:W-:Y:S01]  /*120a0*/  @P0 LDGSTS.E.BYPASS.LTC128B.128 [R157+0x9000], desc[UR6][R14.64] ;  /* 0x090000000e9d0fae */ /* 0x0003e2000b901d46 */
[C---:B------:R-:W-:Y:S02]  /*120b0*/  VIADD R107, R101.reuse, 0x8 ;  /* 0x00000008656b7836 */ /* 0x040fe40000000000 */
[C---:B------:R-:W-:Y:S01]  /*120c0*/  VIADD R184, R101.reuse, 0x18 ;  /* 0x0000001865b87836 */ /* 0x040fe20000000000 */
[----:B------:R-:W-:Y:S01]  /*120d0*/  @!P0 STS.128 [R157+0x9000], RZ ;  /* 0x009000ff9d008388 */ /* 0x000fe20000000c00 */
[CC--:B------:R-:W-:Y:S01]  /*120e0*/  ISETP.GE.AND P6, PT, R106.reuse, R105.reuse, PT ;  /* 0x000000696a00720c */ /* 0x0c0fe20003fc6270 */
[----:B------:R-:W-:Y:S01]  /*120f0*/  VIADD R176, R101, 0x28 ;  /* 0x0000002865b07836 */ /* 0x000fe20000000000 */
[----:B------:R-:W-:Y:S01]  /*12100*/  ISETP.GE.AND P4, PT, R106, R166, PT ;  /* 0x000000a66a00720c */ /* 0x000fe20003f86270 */
[----:B------:R-:W-:Y:S01]  /*12110*/  @!PT LDS RZ, [RZ] ;  /* 0x00000000fffff984 */ /* 0x000fe20000000800 */
[----:B------:R-:W-:Y:S01]  /*12120*/  @!PT LDS RZ, [RZ] ;  /* 0x00000000fffff984 */ /* 0x000fe20000000800 */
[----:B------:R-:W-:Y:S01]  /*12130*/  @!PT LDS RZ, [RZ] ;  /* 0x00000000fffff984 */ /* 0x000fe20000000800 */
[----:B------:R-:W-:Y:S01]  /*12140*/  @P2 LDGSTS.E.BYPASS.LTC128B.128 [R157+0xb000], desc[UR6][R16.64+0x80] ;  /* 0x0b000080109d2fae */ /* 0x000fe2000b901d46 */
[----:B------:R-:W-:-:S02]  /*12150*/  ISETP.GE.AND P5, PT, R107, R105, PT ;  /* 0x000000696b00720c */ /* 0x000fc40003fa6270 */
[----:B------:R-:W-:Y:S01]  /*12160*/  ISETP.GE.AND P1, PT, R107, R166, PT ;  /* 0x000000a66b00720c */ /* 0x000fe20003f26270 */
[----:B------:R-:W-:Y:S04]  /*12170*/  @!P2 STS.128 [R157+0xb000], RZ ;  /* 0x00b000ff9d00a388 */ /* 0x000fe80000000c00 */
[----:B------:R-:W-:Y:S01]  /*12180*/  @!PT LDS RZ, [RZ] ;  /* 0x00000000fffff984 */ /* 0x000fe20000000800 */
[----:B------:R-:W-:Y:S01]  /*12190*/  @!PT LDS RZ, [RZ] ;  /* 0x00000000fffff984 */ /* 0x000fe20000000800 */
[----:B------:R-:W-:Y:S01]  /*121a0*/  @!PT LDS RZ, [RZ] ;  /* 0x00000000fffff984 */ /* 0x000fe20000000800 */
[----:B------:R-:W-:Y:S04]  /*121b0*/  @P0 LDGSTS.E.BYPASS.LTC128B.128 [R157+0x9800], desc[UR6][R18.64] ;  /* 0x09800000129d0fae */ /* 0x000fe8000b901d46 */
[----:B------:R-:W-:Y:S01]  /*121c0*/  @!P0 STS.128 [R157+0x9800], RZ ;  /* 0x009800ff9d008388 */ /* 0x000fe20000000c00 */
[----:B------:R-:W-:-:S02]  /*121d0*/  ISETP.GE.AND P0, PT, R104, 0x3, PT ;  /* 0x000000036800780c */ /* 0x000fc40003f06270 */
[----:B------:R-:W-:Y:S01]  /*121e0*/  I2FP.F32.S32 R104, R106 ;  /* 0x0000006a00687245 */ /* 0x000fe20000201400 */
[----:B------:R-:W-:Y:S01]  /*121f0*/  @!PT LDS RZ, [RZ] ;  /* 0x00000000fffff984 */ /* 0x000fe20000000800 */
[----:B------:R-:W-:Y:S01]  /*12200*/  @!PT LDS RZ, [RZ] ;  /* 0x00000000fffff984 */ /* 0x000fe20000000800 */
[----:B------:R-:W-:Y:S01]  /*12210*/  @!PT LDS RZ, [RZ] ;  /* 0x00000000fffff984 */ /* 0x000fe20000000800 */
[----:B------:R2:W-:Y:S01]  /*12220*/  @P2 LDGSTS.E.BYPASS.LTC128B.128 [R157+0xb800], desc[UR6][R112.64+0x80] ;  /* 0x0b800080709d2fae */ /* 0x0005e2000b901d46 */
[----:B------:R-:W-:-:S03]  /*12230*/  VIADD R106, R101, 0x9 ;  /* 0x00000009656a7836 */ /* 0x000fc60000000000 */
        /* <DEDUP_REMOVED lines=9> */
[----:B--2---:R-:W-:Y:S04]  /*122d0*/  LDSM.16.M88.4 R112, [R137] ;  /* 0x000000008970783b */ /* 0x004fe80000000200 */
[----:B------:R-:W0:Y:S01]  /*122e0*/  LDGDEPBAR ;  /* 0x00000000000079af */ /* 0x000e220000000000 */
[C---:B---3--:R-:W-:Y:S06]  /*122f0*/  HMMA.16816.F32 R32, R4.reuse, R28, RZ ;  /* 0x0000001c0420723c */ /* 0x048fec00000018ff */
[C---:B----4-:R-:W-:Y:S06]  /*12300*/  HMMA.16816.F32 R24, R4.reuse, R20, RZ ;  /* 0x000000140418723c */ /* 0x050fec00000018ff */
[C---:B-1----:R-:W-:Y:S06]  /*12310*/  HMMA.16816.F32 R16, R4.reuse, R12, RZ ;  /* 0x0000000c0410723c */ /* 0x042fec00000018ff */
        /* <DEDUP_REMOVED lines=89> */
[CC--:B------:R-:W-:Y:S01]  /*128b0*/  FFMA.FTZ R33, R3.reuse, R104.reuse, R33 ;  /* 0x0000006803217223 */ /* 0x0c0fe20000010021 */
[----:B------:R-:W-:Y:S01]  /*128c0*/  FFMA.FTZ R104, R3, R104, R35 ;  /* 0x0000006803687223 */ /* 0x000fe20000010023 */
[----:B------:R-:W-:Y:S01]  /*128d0*/  I2FP.F32.S32 R35, R107 ;  /* 0x0000006b00237245 */ /* 0x000fe20000201400 */
[----:B--2---:R-:W-:Y:S01]  /*128e0*/  HMMA.16816.F32 R8, R124, R108, R8 ;  /* 0x0000006c7c08723c */ /* 0x004fe20000001808 */
[----:B------:R-:W-:Y:S01]  /*128f0*/  VIADD R107, R101, 0x11 ;  /* 0x00000011656b7836 */ /* 0x000fe20000000000 */
[----:B------:R-:W-:-:S02]  /*12900*/  FSEL R33, R33, -INF , !P6 ;  /* 0xff80000021217808 */ /* 0x000fc40007000000 */
[----:B------:R-:W-:Y:S01]  /*12910*/  FSEL R104, R104, -INF , !P4 ;  /* 0xff80000068687808 */ /* 0x000fe20006000000 */
[C---:B------:R-:W-:Y:S01]  /*12920*/  FFMA.FTZ R30, R3.reuse, R35, R30 ;  /* 0x00000023031e7223 */ /* 0x040fe2000001001e */
[----:B------:R-:W-:Y:S01]  /*12930*/  BAR.SYNC.DEFER_BLOCKING 0x0 ;  /* 0x0000000000007b1d */ /* 0x000fe20000010000 */
[C---:B------:R-:W-:Y:S01]  /*12940*/  ISETP.GE.AND P6, PT, R106.reuse, R105, PT ;  /* 0x000000696a00720c */ /* 0x040fe20003fc6270 */
[C---:B----4-:R-:W-:Y:S01]  /*12950*/  HMMA.16816.F32 R16, R124.reuse, R112, R16 ;  /* 0x000000707c10723c */ /* 0x050fe20000001810 */
[----:B------:R-:W-:Y:S02]  /*12960*/  I2FP.F32.S32 R108, R106 ;  /* 0x0000006a006c7245 */ /* 0x000fe40000201400 */
[----:B------:R-:W-:Y:S01]  /*12970*/  ISETP.GE.AND P4, PT, R106, R166, PT ;  /* 0x000000a66a00720c */ /* 0x000fe20003f86270 */
[----:B------:R-:W-:Y:S01]  /*12980*/  FFMA.FTZ R106, R3, R35, R28 ;  /* 0x00000023036a7223 */ /* 0x000fe2000001001c */
[----:B------:R-:W-:Y:S02]  /*12990*/  VIADD R35, R101, 0x10 ;  /* 0x0000001065237836 */ /* 0x000fe40000000000 */
[CC--:B------:R-:W-:Y:S01]  /*129a0*/  FFMA.FTZ R28, R3.reuse, R108.reuse, R31 ;  /* 0x0000006c031c7223 */ /* 0x0c0fe2000001001f */
[----:B------:R-:W-:Y:S01]  /*129b0*/  FSEL R30, R30, -INF , !P1 ;  /* 0xff8000001e1e7808 */ /* 0x000fe20004800000 */
[----:B------:R-:W-:Y:S01]  /*129c0*/  HMMA.16816.F32 R12, R124, R114, R12 ;  /* 0x000000727c0c723c */ /* 0x000fe2000000180c */
[----:B------:R-:W-:Y:S01]  /*129d0*/  FSEL R31, R106, -INF , !P5 ;  /* 0xff8000006a1f7808 */ /* 0x000fe20006800000 */
[----:B------:R-:W-:Y:S01]  /*129e0*/  FFMA.FTZ R29, R3, R108, R29 ;  /* 0x0000006c031d7223 */ /* 0x000fe2000001001d */
[----:B------:R-:W-:-:S02]  /*129f0*/  ISETP.GE.AND P5, PT, R35, R105, PT ;  /* 0x000000692300720c */ /* 0x000fc40003fa6270 */
[----:B------:R-:W-:Y:S01]  /*12a00*/  ISETP.GE.AND P1, PT, R35, R166, PT ;  /* 0x000000a62300720c */ /* 0x000fe20003f26270 */
[----:B------:R-:W-:Y:S01]  /*12a10*/  HMMA.16816.F32 R4, R124, R110, R4 ;  /* 0x0000006e7c04723c */ /* 0x000fe20000001804 */
        /* <DEDUP_REMOVED lines=9> */
[----:B------:R-:W-:-:S02]  /*12ab0*/  FSEL R131, R24, -INF , !P5 ;  /* 0xff80000018837808 */ /* 0x000fc40006800000 */
[----:B------:R-:W-:Y:S02]  /*12ac0*/  FSEL R186, R26, -INF , !P1 ;  /* 0xff8000001aba7808 */ /* 0x000fe40004800000 */
[C---:B------:R-:W-:Y:S02]  /*12ad0*/  ISETP.GE.AND P5, PT, R184.reuse, R105, PT ;  /* 0x00000069b800720c */ /* 0x040fe40003fa6270 */
[----:B------:R-:W-:Y:S02]  /*12ae0*/  ISETP.GE.AND P1, PT, R184, R166, PT ;  /* 0x000000a6b800720c */ /* 0x000fe40003f26270 */
[----:B------:R-:W-:Y:S02]  /*12af0*/  I2FP.F32.S32 R184, R184 ;  /* 0x000000b800b87245 */ /* 0x000fe40000201400 */
[----:B------:R-:W-:Y:S02]  /*12b00*/  I2FP.F32.S32 R24, R25 ;  /* 0x0000001900187245 */ /* 0x000fe40000201400 */
[----:B------:R-:W-:Y:S01]  /*12b10*/  ISETP.GE.AND P6, PT, R107, R105, PT ;  /* 0x000000696b00720c */ /* 0x000fe20003fc6270 */
[----:B------:R-:W-:Y:S01]  /*12b20*/  FFMA.FTZ R181, R3, R184, R20 ;  /* 0x000000b803b57223 */ /* 0x000fe20000010014 */
[----:B------:R-:W-:-:S02]  /*12b30*/  VIADD R20, R101, 0x20 ;  /* 0x0000002065147836 */ /* 0x000fc40000000000 */
[C---:B------:R-:W-:Y:S01]  /*12b40*/  FFMA.FTZ R184, R3.reuse, R184, R22 ;  /* 0x000000b803b87223 */ /* 0x040fe20000010016 */
[-C--:B------:R-:W-:Y:S01]  /*12b50*/  FFMA.FTZ R167, R3, R24.reuse, R21 ;  /* 0x0000001803a77223 */ /* 0x080fe20000010015 */
[----:B------:R-:W-:Y:S01]  /*12b60*/  VIADD R22, R101, 0x21 ;  /* 0x0000002165167836 */ /* 0x000fe20000000000 */
[----:B------:R-:W-:Y:S01]  /*12b70*/  FSEL R181, R181, -INF , !P5 ;  /* 0xff800000b5b57808 */ /* 0x000fe20006800000 */
[C---:B------:R-:W-:Y:S01]  /*12b80*/  FFMA.FTZ R23, R3.reuse, R24, R23 ;  /* 0x0000001803177223 */ /* 0x040fe20000010017 */
[----:B------:R-:W-:Y:S02]  /*12b90*/  I2FP.F32.S32 R21, R20 ;  /* 0x0000001400157245 */ /* 0x000fe40000201400 */
[----:B------:R-:W-:Y:S02]  /*12ba0*/  FSEL R184, R184, -INF , !P1 ;  /* 0xff800000b8b87808 */ /* 0x000fe40004800000 */
[C---:B------:R-:W-:Y:S01]  /*12bb0*/  ISETP.GE.AND P5, PT, R20.reuse, R105, PT ;  /* 0x000000691400720c */ /* 0x040fe20003fa6270 */
[CC--:B------:R-:W-:Y:S01]  /*12bc0*/  FFMA.FTZ R16, R3.reuse, R21.reuse, R16 ;  /* 0x0000001503107223 */ /* 0x0c0fe20000010010 */
[----:B------:R-:W-:Y:S01]  /*12bd0*/  ISETP.GE.AND P1, PT, R20, R166, PT ;  /* 0x000000a61400720c */ /* 0x000fe20003f26270 */
[----:B------:R-:W-:Y:S01]  /*12be0*/  FFMA.FTZ R18, R3, R21, R18 ;  /* 0x0000001503127223 */ /* 0x000fe20000010012 */
        /* <DEDUP_REMOVED lines=9> */
[----:B------:R-:W-:-:S02]  /*12c80*/  ISETP.GE.AND P4, PT, R107, R166, PT ;  /* 0x000000a66b00720c */ /* 0x000fc40003f86270 */
[----:B------:R-:W-:Y:S01]  /*12c90*/  I2FP.F32.S32 R16, R17 ;  /* 0x0000001100107245 */ /* 0x000fe20000201400 */
[CC--:B------:R-:W-:Y:S01]  /*12ca0*/  FFMA.FTZ R179, R3.reuse, R176.reuse, R12 ;  /* 0x000000b003b37223 */ /* 0x0c0fe2000001000c */
[----:B------:R-:W-:Y:S01]  /*12cb0*/  FFMA.FTZ R176, R3, R176, R14 ;  /* 0x000000b003b07223 */ /* 0x000fe2000001000e */
[----:B------:R-:W-:Y:S01]  /*12cc0*/  VIADD R12, R101, 0x30 ;  /* 0x00000030650c7836 */ /* 0x000fe20000000000 */
[----:B------:R-:W-:Y:S01]  /*12cd0*/  FSEL R127, R127, -INF , !P6 ;  /* 0xff8000007f7f7808 */ /* 0x000fe20007000000 */
[-C--:B------:R-:W-:Y:S01]  /*12ce0*/  FFMA.FTZ R173, R3, R16.reuse, R13 ;  /* 0x0000001003ad7223 */ /* 0x080fe2000001000d */
[----:B------:R-:W-:Y:S01]  /*12cf0*/  FSEL R172, R27, -INF , !P4 ;  /* 0xff8000001bac7808 */ /* 0x000fe20006000000 */
[----:B------:R-:W-:Y:S01]  /*12d00*/  VIADD R14, R101, 0x31 ;  /* 0x00000031650e7836 */ /* 0x000fe20000000000 */
[----:B------:R-:W-:Y:S01]  /*12d10*/  ISETP.GE.AND P6, PT, R25, R105, PT ;  /* 0x000000691900720c */ /* 0x000fe20003fc6270 */
[----:B------:R-:W-:Y:S01]  /*12d20*/  FFMA.FTZ R15, R3, R16, R15 ;  /* 0x00000010030f7223 */ /* 0x000fe2000001000f */
[----:B------:R-:W-:-:S02]  /*12d30*/  ISETP.GE.AND P4, PT, R25, R166, PT ;  /* 0x000000a61900720c */ /* 0x000fc40003f86270 */
[----:B------:R-:W-:Y:S02]  /*12d40*/  FSEL R179, R179, -INF , !P5 ;  /* 0xff800000b3b37808 */ /* 0x000fe40006800000 */
[----:B------:R-:W-:Y:S02]  /*12d50*/  FSEL R176, R176, -INF , !P1 ;  /* 0xff800000b0b07808 */ /* 0x000fe40004800000 */
        /* <DEDUP_REMOVED lines=8> */
[----:B------:R-:W-:-:S02]  /*12de0*/  ISETP.GE.AND P6, PT, R22, R105, PT ;  /* 0x000000691600720c */ /* 0x000fc40003fc6270 */
[----:B------:R-:W-:Y:S02]  /*12df0*/  ISETP.GE.AND P4, PT, R22, R166, PT ;  /* 0x000000a61600720c */ /* 0x000fe40003f86270 */
[----:B------:R-:W-:Y:S02]  /*12e00*/  FSEL R175, R175, -INF , !P6 ;  /* 0xff800000afaf7808 */ /* 0x000fe40007000000 */
[----:B------:R-:W-:Y:S02]  /*12e10*/  FSEL R178, R19, -INF , !P4 ;  /* 0xff80000013b27808 */ /* 0x000fe40006000000 */
[----:B------:R-:W-:Y:S02]  /*12e20*/  I2FP.F32.S32 R8, R14 ;  /* 0x0000000e00087245 */ /* 0x000fe40000201400 */
[C---:B------:R-:W-:Y:S02]  /*12e30*/  ISETP.GE.AND P6, PT, R17.reuse, R105, PT ;  /* 0x000000691100720c */ /* 0x040fe40003fc6270 */
[----:B------:R-:W-:Y:S01]  /*12e40*/  ISETP.GE.AND P4, PT, R17, R166, PT ;  /* 0x000000a61100720c */ /* 0x000fe20003f86270 */
        /* <DEDUP_REMOVED lines=10> */
[----:B------:R-:W-:Y:S02]  /*12ef0*/  FSEL R122, R122, -INF , !P5 ;  /* 0xff8000007a7a7808 */ /* 0x000fe40006800000 */
        /* <DEDUP_REMOVED lines=16> */
[----:B------:R-:W-:Y:S01]  /*13000*/  FFMA.FTZ R7, R3, R4, R7 ;  /* 0x0000000403077223 */ /* 0x000fe20000010007 */
[----:B------:R-:W-:-:S02]  /*13010*/  FSEL R9, R9, -INF , !P6 ;  /* 0xff80000009097808 */ /* 0x000fc40007000000 */
[----:B------:R-:W-:Y:S02]  /*13020*/  FSEL R125, R5, -INF , !P5 ;  /* 0xff800000057d7808 */ /* 0x000fe40006800000 */
[----:B------:R-:W-:Y:S02]  /*13030*/  FSEL R8, R8, -INF , !P4 ;  /* 0xff80000008087808 */ /* 0x000fe40006000000 */
[----:B------:R-:W-:Y:S01]  /*13040*/  FSEL R118, R7, -INF , !P1 ;  /* 0xff80000007767808 */ /* 0x000fe20004800000 */
        /* <DEDUP_REMOVED lines=45> */
[----:B------:R-:W2:Y:S01]  /*13320*/  LDG.E R12, desc[UR6][R18.64] ;  /* 0x00000006120c7981 */ /* 0x000ea2000c1e1900 */
[----:B------:R-:W-:-:S05]  /*13330*/  IMAD.WIDE R16, R4, 0x4, R158 ;  /* 0x0000000404107825 */ /* 0x000fca00078e029e */
[----:B------:R-:W2:Y:S01]  /*13340*/  LDG.E R11, desc[UR6][R16.64] ;  /* 0x00000006100b7981 */ /* 0x000ea2000c1e1900 */
[----:B------:R-:W-:Y:S02]  /*13350*/  IMAD.IADD R13, R13, 0x1, -R4 ;  /* 0x000000010d0d7824 */ /* 0x000fe400078e0a04 */
[----:B------:R-:W3:Y:S02]  /*13360*/  LDC.64 R4, c[0x0][0x230] ;  /* 0x00008c00ff047b82 */ /* 0x000ee40000000a00 */
[----:B------:R-:W-:-:S05]  /*13370*/  IMAD R10, R13, R10, -0x40 ;  /* 0xffffffc00d0a7424 */ /* 0x000fca00078e020a */
[----:B------:R-:W-:-:S05]  /*13380*/  SHF.R.S32.HI R13, RZ, 0x1f, R10 ;  /* 0x0000001fff0d7819 */ /* 0x000fca000001140a */
[----:B-1----:R-:W-:-:S04]  /*13390*/  IMAD R13, R13, R6, RZ ;  /* 0x000000060d0d7224 */ /* 0x002fc800078e02ff */
[----:B------:R-:W-:Y:S01]  /*133a0*/  IMAD R7, R10, R7, R13 ;  /* 0x000000070a077224 */ /* 0x000fe200078e020d */
[----:B--2---:R-:W-:Y:S01]  /*133b0*/  IADD3 R11, -R12, R11, RZ ;  /* 0x0000000b0c0b7210 */ /* 0x004fe20007ffe1ff */
[----:B------:R-:W-:-:S03]  /*133c0*/  IMAD.WIDE.U32 R12, R10, R6, RZ ;  /* 0x000000060a0c7225 */ /* 0x000fc600078e00ff */
[----:B------:R-:W-:Y:S01]  /*133d0*/  SHF.R.S32.HI R15, RZ, 0x1f, R11 ;  /* 0x0000001fff0f7819 */ /* 0x000fe2000001140b */
[----:B------:R-:W-:-:S04]  /*133e0*/  IMAD.IADD R13, R13, 0x1, R7 ;  /* 0x000000010d0d7824 */ /* 0x000fc800078e0207 */
[-C--:B---3--:R-:W-:Y:S02]  /*133f0*/  IMAD R6, R15, R4.reuse, RZ ;  /* 0x000000040f067224 */ /* 0x088fe400078e02ff */
[----:B------:R-:W-:-:S04]  /*13400*/  IMAD.WIDE.U32 R12, R11, R4, R12 ;  /* 0x000000040b0c7225 */ /* 0x000fc800078e000c */
[----:B------:R-:W-:Y:S02]  /*13410*/  IMAD R5, R11, R5, R6 ;  /* 0x000000050b057224 */ /* 0x000fe400078e0206 */
[----:B------:R-:W-:-:S03]  /*13420*/  IMAD.MOV.U32 R7, RZ, RZ, R12 ;  /* 0x000000ffff077224 */ /* 0x000fc600078e000c */
[----:B------:R-:W-:Y:S01]  /*13430*/  IADD3 R10, R13, R5, RZ ;  /* 0x000000050d0a7210 */ /* 0x000fe20007ffe0ff */
[----:B------:R-:W-:Y:S06]  /*13440*/  BRA `(.L_x_7245) ;  /* 0x00000000000c7947 */ /* 0x000fec0003800000 */
.L_x_7244:
[----:B------:R-:W1:Y:S02]  /*13450*/  LDC R7, c[0x0][0x248] ;  /* 0x00009200ff077b82 */ /* 0x000e640000000800 */
[----:B-1----:R-:W-:-:S04]  /*13460*/  LEA R7, -R7, RZ, 0x6 ;  /* 0x000000ff07077211 */ /* 0x002fc800078e31ff */
[----:B------:R-:W-:-:S07]  /*13470*/  SHF.R.S32.HI R10, RZ, 0x1f, R7 ;  /* 0x0000001fff0a7819 */ /* 0x000fce0000011407 */
.L_x_7245:
        /* <DEDUP_REMOVED lines=69> */
.L_x_7243:
[----:B-1----:R-:W-:Y:S01]  /*138d0*/  FMNMX.FTZ R4, R2, R9, !PT ;  /* 0x0000000902047209 */ /* 0x002fe20007810000 */
        /* <DEDUP_REMOVED lines=87> */
[----:B------:R-:W-:Y:S01]  /*13e50*/  FFMA.FTZ R123, R123, UR8, -R126 ;  /* 0x000000087b7b7c23 */ /* 0x000fe2000801087e */
[--C-:B------:R-:W-:Y:S01]  /*13e60*/  FFMA.FTZ R120, R120, UR8, -R121.reuse ;  /* 0x0000000878787c23 */ /* 0x100fe20008010879 */
[--C-:B------:R-:W-:Y:S01]  /*13e70*/  FFMA.FTZ R183, R110, UR8, -R121.reuse ;  /* 0x000000086eb77c23 */ /* 0x100fe20008010879 */
[--C-:B------:R-:W-:Y:S01]  /*13e80*/  FFMA.FTZ R125, R111, UR8, -R121.reuse ;  /* 0x000000086f7d7c23 */ /* 0x100fe20008010879 */
[----:B------:R-:W-:-:S02]  /*13e90*/  FFMA.FTZ R118, R118, UR8, -R121 ;  /* 0x0000000876767c23 */ /* 0x000fc40008010879 */
        /* <DEDUP_REMOVED lines=34> */
[----:B------:R-:W-:Y:S01]  /*140c0*/  MUFU.EX2 R131, R131 ;  /* 0x0000008300837308 */ /* 0x000fe20000000800 */
[-C--:B------:R-:W-:Y:S01]  /*140d0*/  FMUL.FTZ R28, R52, R109.reuse ;  /* 0x0000006d341c7220 */ /* 0x080fe20000410000 */
[-C--:B------:R-:W-:Y:S01]  /*140e0*/  FMUL.FTZ R29, R53, R109.reuse ;  /* 0x0000006d351d7220 */ /* 0x080fe20000410000 */
[C---:B------:R-:W-:Y:S01]  /*140f0*/  HMMA.16816.F32 R24, R104.reuse, R26, R48 ;  /* 0x0000001a6818723c */ /* 0x040fe20000001830 */
[----:B------:R-:W3:Y:S01]  /*14100*/  LDSM.16.MT88.4 R48, [R142+0xa000] ;  /* 0x00a000008e30783b */ /* 0x000ee20000004200 */
[-C--:B------:R-:W-:Y:S01]  /*14110*/  FMUL.FTZ R30, R54, R0.reuse ;  /* 0x00000000361e7220 */ /* 0x080fe20000410000 */
[-C--:B------:R-:W-:Y:S01]  /*14120*/  FMUL.FTZ R31, R55, R0.reuse ;  /* 0x00000000371f7220 */ /* 0x080fe20000410000 */
[-C--:B------:R-:W-:Y:S01]  /*14130*/  FMUL.FTZ R56, R56, R109.reuse ;  /* 0x0000006d38387220 */ /* 0x080fe20000410000 */
[----:B------:R-:W4:Y:S01]  /*14140*/  MUFU.EX2 R130, R130 ;  /* 0x0000008200827308 */ /* 0x000f220000000800 */
[C---:B-1----:R-:W-:Y:S01]  /*14150*/  HMMA.16816.F32 R4, R104.reuse, R8, R4 ;  /* 0x000000086804723c */ /* 0x042fe20000001804 */
[-C--:B------:R-:W-:Y:S01]  /*14160*/  FMUL.FTZ R57, R57, R109.reuse ;  /* 0x0000006d39397220 */ /* 0x080fe20000410000 */
        /* <DEDUP_REMOVED lines=9> */
[----:B------:R-:W-:Y:S01]  /*14200*/  LDSM.16.MT88.4 R76, [R141+0x8800] ;  /* 0x008800008d4c783b */ /* 0x000fe20000004200 */
[C---:B--2---:R-:W-:Y:S01]  /*14210*/  HMMA.16816.F32 R28, R104.reuse, R32, R28 ;  /* 0x00000020681c723c */ /* 0x044fe2000000181c */
[----:B------:R-:W-:Y:S01]  /*14220*/  FMUL.FTZ R13, R37, R109 ;  /* 0x0000006d250d7220 */ /* 0x000fe20000410000 */
[-C--:B------:R-:W-:Y:S01]  /*14230*/  FMUL.FTZ R14, R38, R0.reuse ;  /* 0x00000000260e7220 */ /* 0x080fe20000410000 */
[----:B------:R-:W1:Y:S01]  /*14240*/  MUFU.EX2 R127, R127 ;  /* 0x0000007f007f7308 */ /* 0x000e620000000800 */
[----:B----4-:R-:W-:Y:S01]  /*14250*/  F2FP.F16.F32.PACK_AB R68, R130, R131 ;  /* 0x000000838244723e */ /* 0x010fe200000000ff */
[-C--:B------:R-:W-:Y:S01]  /*14260*/  FMUL.FTZ R15, R39, R0.reuse ;  /* 0x00000000270f7220 */ /* 0x080fe20000410000 */
[C---:B------:R-:W-:Y:S01]  /*14270*/  HMMA.16816.F32 R32, R104.reuse, R34, R56 ;  /* 0x000000226820723c */ /* 0x040fe20000001838 */
[----:B------:R-:W2:Y:S01]  /*14280*/  LDSM.16.MT88.4 R56, [R141+0xa000] ;  /* 0x00a000008d38783b */ /* 0x000ea20000004200 */
[-C--:B------:R-:W-:Y:S01]  /*14290*/  FMUL.FTZ R40, R40, R109.reuse ;  /* 0x0000006d28287220 */ /* 0x080fe20000410000 */
[-C--:B------:R-:W-:Y:S01]  /*142a0*/  FMUL.FTZ R41, R41, R109.reuse ;  /* 0x0000006d29297220 */ /* 0x080fe20000410000 */
[-C--:B------:R-:W-:Y:S01]  /*142b0*/  FMUL.FTZ R42, R42, R0.reuse ;  /* 0x000000002a2a7220 */ /* 0x080fe20000410000 */
[----:B------:R-:W-:Y:S01]  /*142c0*/  MUFU.EX2 R129, R129 ;  /* 0x0000008100817308 */ /* 0x000fe20000000800 */
[-C--:B------:R-:W-:Y:S01]  /*142d0*/  FMUL.FTZ R43, R43, R0.reuse ;  /* 0x000000002b2b7220 */ /* 0x080fe20000410000 */
[C---:B------:R-:W-:Y:S01]  /*142e0*/  HMMA.16816.F32 R12, R104.reuse, R16, R12 ;  /* 0x00000010680c723c */ /* 0x040fe2000000180c */
[-C--:B------:R-:W-:Y:S01]  /*142f0*/  FMUL.FTZ R80, R80, R109.reuse ;  /* 0x0000006d50507220 */ /* 0x080fe20000410000 */
[-C--:B------:R-:W-:Y:S01]  /*14300*/  FMUL.FTZ R81, R81, R109.reuse ;  /* 0x0000006d51517220 */ /* 0x080fe20000410000 */
[-C--:B------:R-:W-:Y:S01]  /*14310*/  FMUL.FTZ R82, R82, R0.reuse ;  /* 0x0000000052527220 */ /* 0x080fe20000410000 */
[----:B------:R-:W-:Y:S01]  /*14320*/  FMUL.FTZ R83, R83, R0 ;  /* 0x0000000053537220 */ /* 0x000fe20000410000 */
[-C--:B------:R-:W-:Y:S01]  /*14330*/  FMUL.FTZ R36, R60, R109.reuse ;  /* 0x0000006d3c247220 */ /* 0x080fe20000410000 */
[----:B------:R-:W4:Y:S01]  /*14340*/  MUFU.EX2 R172, R172 ;  /* 0x000000ac00ac7308 */ /* 0x000f220000000800 */
[----:B-1----:R-:W-:Y:S01]  /*14350*/  F2FP.F16.F32.PACK_AB R70, R127, R128 ;  /* 0x000000807f46723e */ /* 0x002fe200000000ff */
[C---:B------:R-:W-:Y:S01]  /*14360*/  HMMA.16816.F32 R16, R104.reuse, R18, R40 ;  /* 0x000000126810723c */ /* 0x040fe20000001828 */
[----:B------:R-:W1:Y:S01]  /*14370*/  LDSM.16.MT88.4 R40, [R144+0xa000] ;  /* 0x00a000009028783b */ /* 0x000e620000004200 */
        /* <DEDUP_REMOVED lines=12> */
[----:B------:R-:W-:Y:S01]  /*14440*/  FMUL.FTZ R61, R85, R109 ;  /* 0x0000006d553d7220 */ /* 0x000fe20000410000 */
[----:B------:R-:W5:Y:S01]  /*14450*/  MUFU.EX2 R166, R166 ;  /* 0x000000a600a67308 */ /* 0x000f620000000800 */
[----:B----4-:R-:W-:Y:S01]  /*14460*/  F2FP.F16.F32.PACK_AB R69, R172, R129 ;  /* 0x00000081ac45723e */ /* 0x010fe200000000ff */
[-C--:B------:R-:W-:Y:S01]  /*14470*/  FMUL.FTZ R62, R86, R0.reuse ;  /* 0x00000000563e7220 */ /* 0x080fe20000410000 */
[-C--:B------:R-:W-:Y:S01]  /*14480*/  FMUL.FTZ R63, R87, R0.reuse ;  /* 0x00000000573f7220 */ /* 0x080fe20000410000 */
[----:B------:R-:W-:Y:S01]  /*14490*/  LDSM.16.MT88.4 R92, [R144+0x9000] ;  /* 0x00900000905c783b */ /* 0x000fe20000004200 */
[-C--:B------:R-:W-:Y:S01]  /*144a0*/  FMUL.FTZ R88, R88, R109.reuse ;  /* 0x0000006d58587220 */ /* 0x080fe20000410000 */
[-C--:B------:R-:W-:Y:S01]  /*144b0*/  FMUL.FTZ R89, R89, R109.reuse ;  /* 0x0000006d59597220 */ /* 0x080fe20000410000 */
[-C--:B------:R-:W-:Y:S01]  /*144c0*/  FMUL.FTZ R90, R90, R0.reuse ;  /* 0x000000005a5a7220 */ /* 0x080fe20000410000 */
[-C--:B------:R-:W-:Y:S01]  /*144d0*/  FMUL.FTZ R91, R91, R0.reuse ;  /* 0x000000005b5b7220 */ /* 0x080fe20000410000 */
[----:B------:R-:W-:Y:S01]  /*144e0*/  MUFU.EX2 R177, R177 ;  /* 0x000000b100b17308 */ /* 0x000fe20000000800 */
[----:B------:R-:W-:Y:S01]  /*144f0*/  FFMA.FTZ R169, R169, R109, R108 ;  /* 0x0000006da9a97223 */ /* 0x000fe2000001006c */
[----:B--2---:R-:W-:Y:S01]  /*14500*/  HMMA.16816.F32 R52, R104, R56, R52 ;  /* 0x000000386834723c */ /* 0x004fe20000001834 */
[----:B------:R-:W-:-:S02]  /*14510*/  FFMA.FTZ R0, R168, R0, R119 ;  /* 0x00000000a8007223 */ /* 0x000fc40000010077 */
[----:B------:R-:W-:Y:S02]  /*14520*/  FADD.FTZ R116, R116, R169 ;  /* 0x000000a974747221 */ /* 0x000fe40000010000 */
[----:B------:R-:W-:Y:S01]  /*14530*/  FADD.FTZ R101, R101, R0 ;  /* 0x0000000065657221 */ /* 0x000fe20000010000 */
[----:B-----5:R-:W-:Y:S01]  /*14540*/  F2FP.F16.F32.PACK_AB R71, R166, R167 ;  /* 0x000000a7a647723e */ /* 0x020fe200000000ff */
[----:B------:R-:W-:Y:S01]  /*14550*/  HMMA.16816.F32 R56, R104, R58, R80 ;  /* 0x0000003a6838723c */ /* 0x000fe20000001850 */
[----:B------:R-:W2:Y:S01]  /*14560*/  LDSM.16.MT88.4 R80, [R142+0x8800] ;  /* 0x008800008e50783b */ /* 0x000ea20000004200 */
[----:B------:R-:W-:Y:S01]  /*14570*/  MUFU.EX2 R182, R182 ;  /* 0x000000b600b67308 */ /* 0x000fe20000000800 */
[----:B------:R-:W-:Y:S01]  /*14580*/  FADD.FTZ R113, R113, R116 ;  /* 0x0000007471717221 */ /* 0x000fe20000010000 */
[----:B------:R-:W-:Y:S02]  /*14590*/  FADD.FTZ R2, R2, R101 ;  /* 0x0000006502027221 */ /* 0x000fe40000010000 */
[----:B------:R-:W-:Y:S01]  /*145a0*/  HMMA.16816.F32 R20, R68, R76, R20 ;  /* 0x0000004c4414723c */ /* 0x000fe20000001814 */
[----:B------:R-:W-:Y:S01]  /*145b0*/  FADD.FTZ R112, R112, R113 ;  /* 0x0000007170707221 */ /* 0x000fe20000010000 */
[----:B------:R-:W-:-:S02]  /*145c0*/  FADD.FTZ R2, R117, R2 ;  /* 0x0000000275027221 */ /* 0x000fc40000010000 */
[----:B------:R-:W-:Y:S02]  /*145d0*/  MUFU.EX2 R175, R175 ;  /* 0x000000af00af7308 */ /* 0x000fe40000000800 */
[----:B------:R-:W-:Y:S01]  /*145e0*/  HMMA.16816.F32 R24, R68, R78, R24 ;  /* 0x0000004e4418723c */ /* 0x000fe20000001818 */
[----:B------:R-:W4:Y:S01]  /*145f0*/  LDSM.16.MT88.4 R76, [R142+0xa800] ;  /* 0x00a800008e4c783b */ /* 0x000f220000004200 */
[----:B------:R-:W-:Y:S01]  /*14600*/  FADD.FTZ R129, R129, R2 ;  /* 0x0000000281817221 */ /* 0x000fe20000010000 */
[----:B------:R-:W-:-:S03]  /*14610*/  MOV R2, R115 ;  /* 0x0000007300027202 */ /* 0x000fc60000000f00 */
[----:B-1----:R-:W-:Y:S01]  /*14620*/  HMMA.16816.F32 R36, R104, R40, R36 ;  /* 0x000000286824723c */ /* 0x002fe20000001824 */
[----:B------:R-:W-:Y:S01]  /*14630*/  MUFU.EX2 R184, R184 ;  /* 0x000000b800b87308 */ /* 0x000fe20000000800 */
[----:B------:R-:W-:-:S04]  /*14640*/  FADD.FTZ R172, R172, R129 ;  /* 0x00000081acac7221 */ /* 0x000fc80000010000 */
[C---:B---3--:R-:W-:Y:S01]  /*14650*/  HMMA.16816.F32 R4, R68.reuse, R72, R4 ;  /* 0x000000484404723c */ /* 0x048fe20000001804 */
[----:B------:R-:W-:Y:S02]  /*14660*/  FADD.FTZ R167, R167, R172 ;  /* 0x000000aca7a77221 */ /* 0x000fe40000010000 */
[----:B------:R-:W-:Y:S02]  /*14670*/  MUFU.EX2 R179, R179 ;  /* 0x000000b300b37308 */ /* 0x000fe40000000800 */
[----:B------:R-:W-:Y:S01]  /*14680*/  FADD.FTZ R166, R166, R167 ;  /* 0x000000a7a6a67221 */ /* 0x000fe20000010000 */
[----:B------:R-:W-:Y:S01]  /*14690*/  HMMA.16816.F32 R8, R68, R74, R8 ;  /* 0x0000004a4408723c */ /* 0x000fe20000001808 */
[----:B------:R-:W1:Y:S04]  /*146a0*/  LDSM.16.MT88.4 R72, [R140+0x8800] ;  /* 0x008800008c48783b */ /* 0x000e680000004200 */
[----:B------:R-:W-:Y:S01]  /*146b0*/  MUFU.EX2 R178, R178 ;  /* 0x000000b200b27308 */ /* 0x000fe20000000800 */
[----:B------:R-:W-:Y:S01]  /*146c0*/  HMMA.16816.F32 R40, R104, R42, R64 ;  /* 0x0000002a6828723c */ /* 0x000fe20000001840 */
[----:B------:R-:W3:Y:S05]  /*146d0*/  LDSM.16.MT88.4 R64, [R140+0xa000] ;  /* 0x00a000008c40783b */ /* 0x000eea0000004200 */
[C---:B--2---:R-:W-:Y:S01]  /*146e0*/  HMMA.16816.F32 R12, R68.reuse, R80, R12 ;  /* 0x00000050440c723c */ /* 0x044fe2000000180c */
[----:B------:R-:W-:Y:S05]  /*146f0*/  MUFU.EX2 R173, R173 ;  /* 0x000000ad00ad7308 */ /* 0x000fea0000000800 */
[C---:B------:R-:W-:Y:S01]  /*14700*/  HMMA.16816.F32 R16, R68.reuse, R82, R16 ;  /* 0x000000524410723c */ /* 0x040fe20000001810 */
[----:B------:R-:W2:Y:S02]  /*14710*/  LDSM.16.MT88.4 R80, [R144+0xa800] ;  /* 0x00a800009050783b */ /* 0x000ea40000004200 */
[----:B------:R-:W-:Y:S03]  /*14720*/  MUFU.EX2 R174, R174 ;  /* 0x000000ae00ae7308 */ /* 0x000fe60000000800 */
[C---:B----4-:R-:W-:Y:S05]  /*14730*/  HMMA.16816.F32 R44, R68.reuse, R76, R44 ;  /* 0x0000004c442c723c */ /* 0x050fea000000182c */
[----:B------:R-:W-:Y:S01]  /*14740*/  MUFU.EX2 R122, R122 ;  /* 0x0000007a007a7308 */ /* 0x000fe20000000800 */
[C---:B------:R-:W-:Y:S01]  /*14750*/  HMMA.16816.F32 R48, R68.reuse, R78, R48 ;  /* 0x0000004e4430723c */ /* 0x040fe20000001830 */
[----:B------:R-:W4:Y:S06]  /*14760*/  LDSM.16.MT88.4 R76, [R140+0xa800] ;  /* 0x00a800008c4c783b */ /* 0x000f2c0000004200 */
[----:B------:R-:W5:Y:S01]  /*14770*/  MUFU.EX2 R181, R181 ;  /* 0x000000b500b57308 */ /* 0x000f620000000800 */
[C---:B-1----:R-:W-:Y:S07]  /*14780*/  HMMA.16816.F32 R28, R68.reuse, R72, R28 ;  /* 0x00000048441c723c */ /* 0x042fee000000181c */
[----:B------:R-:W-:Y:S01]  /*14790*/  MUFU.EX2 R123, R123 ;  /* 0x0000007b007b7308 */ /* 0x000fe20000000800 */
[----:B------:R-:W-:Y:S01]  /*147a0*/  HMMA.16816.F32 R32, R68, R74, R32 ;  /* 0x0000004a4420723c */ /* 0x000fe20000001820 */
[----:B------:R-:W1:Y:S05]  /*147b0*/  LDSM.16.MT88.4 R72, [R141+0xa800] ;  /* 0x00a800008d48783b */ /* 0x000e6a0000004200 */
[----:B---3--:R-:W-:Y:S01]  /*147c0*/  HMMA.16816.F32 R60, R104, R64, R60 ;  /* 0x00000040683c723c */ /* 0x008fe2000000183c */
[----:B------:R-:W3:Y:S01]  /*147d0*/  MUFU.EX2 R124, R124 ;  /* 0x0000007c007c7308 */ /* 0x000ee20000000800 */
[----:B-----5:R-:W-:-:S04]  /*147e0*/  F2FP.F16.F32.PACK_AB R108, R181, R122 ;  /* 0x0000007ab56c723e */ /* 0x020fc800000000ff */
[----:B------:R-:W-:Y:S01]  /*147f0*/  HMMA.16816.F32 R64, R104, R66, R88 ;  /* 0x000000426840723c */ /* 0x000fe20000001858 */
[----:B------:R-:W5:Y:S02]  /*14800*/  LDSM.16.MT88.4 R104, [R140+0xb000] ;  /* 0x00b000008c68783b */ /* 0x000f640000004200 */
[----:B------:R-:W-:Y:S03]  /*14810*/  MUFU.EX2 R120, R120 ;  /* 0x0000007800787308 */ /* 0x000fe60000000800 */
[C---:B--2---:R-:W-:Y:S05]  /*14820*/  HMMA.16816.F32 R36, R68.reuse, R80, R36 ;  /* 0x000000504424723c */ /* 0x044fea0000001824 */
[----:B------:R-:W2:Y:S01]  /*14830*/  MUFU.EX2 R183, R183 ;  /* 0x000000b700b77308 */ /* 0x000ea20000000800 */
[----:B------:R-:W-:Y:S01]  /*14840*/  HMMA.16816.F32 R40, R68, R82, R40 ;  /* 0x000000524428723c */ /* 0x000fe20000001828 */
[----:B------:R-:W-:Y:S01]  /*14850*/  LDSM.16.MT88.4 R80, [R141+0xb000] ;  /* 0x00b000008d50783b */ /* 0x000fe20000004200 */
[----:B---3--:R-:W-:-:S04]  /*14860*/  F2FP.F16.F32.PACK_AB R110, R124, R123 ;  /* 0x0000007b7c6e723e */ /* 0x008fc800000000ff */
[C---:B----4-:R-:W-:Y:S01]  /*14870*/  HMMA.16816.F32 R60, R68.reuse, R76, R60 ;  /* 0x0000004c443c723c */ /* 0x050fe2000000183c */
[----:B------:R-:W-:Y:S05]  /*14880*/  MUFU.EX2 R125, R125 ;  /* 0x0000007d007d7308 */ /* 0x000fea0000000800 */
[----:B------:R-:W-:Y:S03]  /*14890*/  HMMA.16816.F32 R64, R68, R78, R64 ;  /* 0x0000004e4440723c */ /* 0x000fe60000001840 */
[----:B------:R-:W3:Y:S01]  /*148a0*/  MUFU.EX2 R118, R118 ;  /* 0x0000007600767308 */ /* 0x000ee20000000800 */
[----:B--2---:R-:W-:-:S02]  /*148b0*/  F2FP.F16.F32.PACK_AB R109, R183, R120 ;  /* 0x00000078b76d723e */ /* 0x004fc400000000ff */
[C---:B-1----:R-:W-:Y:S06]  /*148c0*/  HMMA.16816.F32 R52, R68.reuse, R72, R52 ;  /* 0x000000484434723c */ /* 0x042fec0000001834 */
[----:B------:R-:W-:Y:S01]  /*148d0*/  HMMA.16816.F32 R56, R68, R74, R56 ;  /* 0x0000004a4438723c */ /* 0x000fe20000001838 */
[----:B------:R-:W1:Y:S06]  /*148e0*/  LDSM.16.MT88.4 R72, [R142+0x9000] ;  /* 0x009000008e48783b */ /* 0x000e6c0000004200 */
[----:B------:R-:W-:-:S02]  /*148f0*/  F2FP.F16.F32.PACK_AB R68, R182, R177 ;  /* 0x000000b1b644723e */ /* 0x000fc400000000ff */
[----:B------:R-:W-:Y:S01]  /*14900*/  F2FP.F16.F32.PACK_AB R69, R178, R179 ;  /* 0x000000b3b245723e */ /* 0x000fe200000000ff */
[----:B------:R-:W-:Y:S01]  /*14910*/  FADD.FTZ R179, R179, R166 ;  /* 0x000000a6b3b37221 */ /* 0x000fe20000010000 */
[----:B------:R-:W-:Y:S02]  /*14920*/  F2FP.F16.F32.PACK_AB R70, R184, R175 ;  /* 0x000000afb846723e */ /* 0x000fe400000000ff */
[----:B------:R-:W-:Y:S01]  /*14930*/  F2FP.F16.F32.PACK_AB R71, R174, R173 ;  /* 0x000000adae47723e */ /* 0x000fe200000000ff */
[----:B------:R-:W-:Y:S01]  /*14940*/  FADD.FTZ R178, R178, R179 ;  /* 0x000000b3b2b27221 */ /* 0x000fe20000010000 */
[----:B---3--:R-:W-:-:S05]  /*14950*/  F2FP.F16.F32.PACK_AB R111, R118, R125 ;  /* 0x0000007d766f723e */ /* 0x008fca00000000ff */
[C---:B------:R-:W-:Y:S01]  /*14960*/  HMMA.16816.F32 R96, R68.reuse, R92, R4 ;  /* 0x0000005c4460723c */ /* 0x040fe20000001804 */
[----:B------:R-:W2:Y:S05]  /*14970*/  LDSM.16.MT88.4 R4, [R140+0x9000] ;  /* 0x009000008c04783b */ /* 0x000eaa0000004200 */
[C---:B------:R-:W-:Y:S01]  /*14980*/  HMMA.16816.F32 R92, R68.reuse, R94, R8 ;  /* 0x0000005e445c723c */ /* 0x040fe20000001808 */
[----:B------:R-:W-:Y:S05]  /*14990*/  LDSM.16.MT88.4 R8, [R144+0xb000] ;  /* 0x00b000009008783b */ /* 0x000fea0000004200 */
[C---:B-----5:R-:W-:Y:S06]  /*149a0*/  HMMA.16816.F32 R84, R68.reuse, R104, R60 ;  /* 0x000000684454723c */ /* 0x060fec000000183c */
[C---:B------:R-:W-:Y:S01]  /*149b0*/  HMMA.16816.F32 R104, R68.reuse, R106, R64 ;  /* 0x0000006a4468723c */ /* 0x040fe20000001840 */
[----:B------:R-:W-:Y:S05]  /*149c0*/  LDSM.16.MT88.4 R64, [R144+0xb800] ;  /* 0x00b800009040783b */ /* 0x000fea0000004200 */
[C---:B-1----:R-:W-:Y:S01]  /*149d0*/  HMMA.16816.F32 R88, R68.reuse, R72, R12 ;  /* 0x000000484458723c */ /* 0x042fe2000000180c */
[----:B------:R-:W1:Y:S05]  /*149e0*/  LDSM.16.MT88.4 R12, [R141+0x9000] ;  /* 0x009000008d0c783b */ /* 0x000e6a0000004200 */
[C---:B------:R-:W-:Y:S01]  /*149f0*/  HMMA.16816.F32 R16, R68.reuse, R74, R16 ;  /* 0x0000004a4410723c */ /* 0x040fe20000001810 */
[----:B------:R-:W3:Y:S05]  /*14a00*/  LDSM.16.MT88.4 R72, [R142+0xb000] ;  /* 0x00b000008e48783b */ /* 0x000eea0000004200 */
[C---:B------:R-:W-:Y:S06]  /*14a10*/  HMMA.16816.F32 R76, R68.reuse, R80, R52 ;  /* 0x00000050444c723c */ /* 0x040fec0000001834 */
[C---:B--2---:R-:W-:Y:S06]  /*14a20*/  HMMA.16816.F32 R28, R68.reuse, R4, R28 ;  /* 0x00000004441c723c */ /* 0x044fec000000181c */
[C---:B------:R-:W-:Y:S06]  /*14a30*/  HMMA.16816.F32 R32, R68.reuse, R6, R32 ;  /* 0x000000064420723c */ /* 0x040fec0000001820 */
[C---:B------:R-:W-:Y:S01]  /*14a40*/  HMMA.16816.F32 R80, R68.reuse, R82, R56 ;  /* 0x000000524450723c */ /* 0x040fe20000001838 */
[----:B------:R-:W2:Y:S05]  /*14a50*/  LDSM.16.MT88.4 R56, [R140+0x9800] ;  /* 0x009800008c38783b */ /* 0x000eaa0000004200 */
[C---:B-1----:R-:W-:Y:S06]  /*14a60*/  HMMA.16816.F32 R20, R68.reuse, R12, R20 ;  /* 0x0000000c4414723c */ /* 0x042fec0000001814 */
[C---:B------:R-:W-:Y:S06]  /*14a70*/  HMMA.16816.F32 R24, R68.reuse, R14, R24 ;  /* 0x0000000e4418723c */ /* 0x040fec0000001818 */
[C---:B------:R-:W-:Y:S01]  /*14a80*/  HMMA.16816.F32 R12, R68.reuse, R8, R36 ;  /* 0x00000008440c723c */ /* 0x040fe20000001824 */
[----:B------:R-:W1:Y:S05]  /*14a90*/  LDSM.16.MT88.4 R36, [R144+0x9800] ;  /* 0x009800009024783b */ /* 0x000e6a0000004200 */
[C---:B------:R-:W-:Y:S01]  /*14aa0*/  HMMA.16816.F32 R8, R68.reuse, R10, R40 ;  /* 0x0000000a4408723c */ /* 0x040fe20000001828 */
[----:B------:R-:W4:Y:S05]  /*14ab0*/  LDSM.16.MT88.4 R40, [R142+0x9800] ;  /* 0x009800008e28783b */ /* 0x000f2a0000004200 */
[C---:B---3--:R-:W-:Y:S06]  /*14ac0*/  HMMA.16816.F32 R4, R68.reuse, R72, R44 ;  /* 0x000000484404723c */ /* 0x048fec000000182c */
[----:B------:R-:W-:Y:S01]  /*14ad0*/  HMMA.16816.F32 R72, R68, R74, R48 ;  /* 0x0000004a4448723c */ /* 0x000fe20000001830 */
[----:B------:R-:W3:Y:S05]  /*14ae0*/  LDSM.16.MT88.4 R48, [R141+0x9800] ;  /* 0x009800008d30783b */ /* 0x000eea0000004200 */
[C---:B------:R-:W-:Y:S01]  /*14af0*/  HMMA.16816.F32 R60, R108.reuse, R64, R12 ;  /* 0x000000406c3c723c */ /* 0x040fe2000000180c */
[----:B------:R-:W5:Y:S05]  /*14b00*/  LDSM.16.MT88.4 R12, [R141+0xb800] ;  /* 0x00b800008d0c783b */ /* 0x000f6a0000004200 */
[C---:B--2---:R-:W-:Y:S06]  /*14b10*/  HMMA.16816.F32 R52, R108.reuse, R56, R28 ;  /* 0x000000386c34723c */ /* 0x044fec000000181c */
[C---:B------:R-:W-:Y:S06]  /*14b20*/  HMMA.16816.F32 R56, R108.reuse, R58, R32 ;  /* 0x0000003a6c38723c */ /* 0x040fec0000001820 */
[C---:B-1----:R-:W-:Y:S06]  /*14b30*/  HMMA.16816.F32 R96, R108.reuse, R36, R96 ;  /* 0x000000246c60723c */ /* 0x042fec0000001860 */
[C---:B------:R-:W-:Y:S06]  /*14b40*/  HMMA.16816.F32 R92, R108.reuse, R38, R92 ;  /* 0x000000266c5c723c */ /* 0x040fec000000185c */
[C---:B----4-:R-:W-:Y:S01]  /*14b50*/  HMMA.16816.F32 R36, R108.reuse, R40, R88 ;  /* 0x000000286c24723c */ /* 0x050fe20000001858 */
[----:B------:R-:W1:Y:S05]  /*14b60*/  LDSM.16.MT88.4 R88, [R140+0xb800] ;  /* 0x00b800008c58783b */ /* 0x000e6a0000004200 */
[C---:B------:R-:W-:Y:S01]  /*14b70*/  HMMA.16816.F32 R40, R108.reuse, R42, R16 ;  /* 0x0000002a6c28723c */ /* 0x040fe20000001810 */
[----:B------:R-:W2:Y:S05]  /*14b80*/  LDSM.16.MT88.4 R16, [R142+0xb800] ;  /* 0x00b800008e10783b */ /* 0x000eaa0000004200 */
[C---:B---3--:R-:W-:Y:S06]  /*14b90*/  HMMA.16816.F32 R44, R108.reuse, R48, R20 ;  /* 0x000000306c2c723c */ /* 0x048fec0000001814 */
[C---:B------:R-:W-:Y:S06]  /*14ba0*/  HMMA.16816.F32 R48, R108.reuse, R50, R24 ;  /* 0x000000326c30723c */ /* 0x040fec0000001818 */
[C---:B------:R-:W-:Y:S06]  /*14bb0*/  HMMA.16816.F32 R64, R108.reuse, R66, R8 ;  /* 0x000000426c40723c */ /* 0x040fec0000001808 */
[C---:B-----5:R-:W-:Y:S06]  /*14bc0*/  HMMA.16816.F32 R76, R108.reuse, R12, R76 ;  /* 0x0000000c6c4c723c */ /* 0x060fec000000184c */
[C---:B------:R-:W-:Y:S06]  /*14bd0*/  HMMA.16816.F32 R80, R108.reuse, R14, R80 ;  /* 0x0000000e6c50723c */ /* 0x040fec0000001850 */
[C---:B-1----:R-:W-:Y:S06]  /*14be0*/  HMMA.16816.F32 R84, R108.reuse, R88, R84 ;  /* 0x000000586c54723c */ /* 0x042fec0000001854 */
[C---:B--2---:R-:W-:Y:S06]  /*14bf0*/  HMMA.16816.F32 R68, R108.reuse, R16, R4 ;  /* 0x000000106c44723c */ /* 0x044fec0000001804 */
[----:B------:R-:W-:Y:S01]  /*14c00*/  HMMA.16816.F32 R72, R108, R18, R72 ;  /* 0x000000126c48723c */ /* 0x000fe20000001848 */
[----:B------:R-:W-:Y:S01]  /*14c10*/  FADD.FTZ R5, R131, R112 ;  /* 0x0000007083057221 */ /* 0x000fe20000010000 */
[----:B------:R-:W-:-:S03]  /*14c20*/  FADD.FTZ R7, R173, R178 ;  /* 0x000000b2ad077221 */ /* 0x000fc60000010000 */
[----:B------:R-:W-:Y:S01]  /*14c30*/  FADD.FTZ R5, R130, R5 ;  /* 0x0000000582057221 */ /* 0x000fe20000010000 */
[----:B------:R-:W-:Y:S01]  /*14c40*/  HMMA.16816.F32 R88, R108, R90, R104 ;  /* 0x0000005a6c58723c */ /* 0x000fe20000001868 */
[----:B------:R-:W-:Y:S02]  /*14c50*/  FADD.FTZ R7, R174, R7 ;  /* 0x00000007ae077221 */ /* 0x000fe40000010000 */
[----:B------:R-:W-:Y:S02]  /*14c60*/  FADD.FTZ R0, R128, R5 ;  /* 0x0000000580007221 */ /* 0x000fe40000010000 */
[----:B------:R-:W-:Y:S02]  /*14c70*/  FADD.FTZ R120, R120, R7 ;  /* 0x0000000778787221 */ /* 0x000fe40000010000 */
[----:B------:R-:W-:Y:S02]  /*14c80*/  FADD.FTZ R0, R127, R0 ;  /* 0x000000007f007221 */ /* 0x000fe40000010000 */
[----:B------:R-:W-:-:S02]  /*14c90*/  FADD.FTZ R120, R183, R120 ;  /* 0x00000078b7787221 */ /* 0x000fc40000010000 */
[----:B------:R-:W-:Y:S01]  /*14ca0*/  FADD.FTZ R177, R177, R0 ;  /* 0x00000000b1b17221 */ /* 0x000fe20000010000 */
[----:B------:R-:W-:Y:S01]  /*14cb0*/  MOV R0, R114 ;  /* 0x0000007200007202 */ /* 0x000fe20000000f00 */
[----:B------:R-:W-:Y:S02]  /*14cc0*/  FADD.FTZ R125, R125, R120 ;  /* 0x000000787d7d7221 */ /* 0x000fe40000010000 */
        /* <DEDUP_REMOVED lines=8> */
.L_x_7240:
        /* <DEDUP_REMOVED lines=13> */
.L_x_7250:
        /* <DEDUP_REMOVED lines=58> */
[-C--:B-1----:R-:W-:Y:S04]  /*151c0*/  IMAD R0, R13, R6.reuse, RZ ;  /* 0x000000060d007224 */ /* 0x082fe800078e02ff */
[C---:B------:R-:W-:Y:S02]  /*151d0*/  IMAD R0, R11.reuse, R7, R0 ;  /* 0x000000070b007224 */ /* 0x040fe400078e0200 */
[----:B--2---:R-:W-:Y:S02]  /*151e0*/  IMAD.IADD R2, R2, 0x1, -R9 ;  /* 0x0000000102027824 */ /* 0x004fe400078e0a09 */
[----:B------:R-:W-:Y:S03]  /*151f0*/  IMAD.WIDE.U32 R8, R11, R6, RZ ;  /* 0x000000060b087225 */ /* 0x000fe600078e00ff */
[----:B------:R-:W-:Y:S02]  /*15200*/  SHF.R.S32.HI R7, RZ, 0x1f, R2 ;  /* 0x0000001fff077819 */ /* 0x000fe40000011402 */
[----:B------:R-:W-:Y:S03]  /*15210*/  IADD3 R9, R9, R0, RZ ;  /* 0x0000000009097210 */ /* 0x000fe60007ffe0ff */
[-C--:B---3--:R-:W-:Y:S02]  /*15220*/  IMAD R7, R7, R4.reuse, RZ ;  /* 0x0000000407077224 */ /* 0x088fe400078e02ff */
[C---:B------:R-:W-:Y:S04]  /*15230*/  IMAD.WIDE.U32 R8, R2.reuse, R4, R8 ;  /* 0x0000000402087225 */ /* 0x040fe800078e0008 */
[----:B------:R-:W-:Y:S01]  /*15240*/  IMAD R7, R2, R5, R7 ;  /* 0x0000000502077224 */ /* 0x000fe200078e0207 */
[----:B------:R-:W-:Y:S03]  /*15250*/  MOV R107, R8 ;  /* 0x00000008006b7202 */ /* 0x000fe60000000f00 */
[----:B------:R-:W-:Y:S07]  /*15260*/  IMAD.IADD R2, R9, 0x1, R7 ;  /* 0x0000000109027824 */ /* 0x000fee00078e0207 */
.L_x_7247:
        /* <DEDUP_REMOVED lines=23> */
[----:B------:R-:W-:Y:S02]  /*153e0*/  IADD3 R177, P0, R154, R173, RZ ;  /* 0x000000ad9ab17210 */ /* 0x000fe40007f1e0ff */
[-CC-:B------:R-:W-:Y:S01]  /*153f0*/  @P2 LEA.HI.X R173, R173, R171.reuse, R2.reuse, 0x1, P1 ;  /* 0x000000abadad2211 */ /* 0x180fe200008f0c02 */
[----:B------:R-:W-:Y:S01]  /*15400*/  @!PT LDS RZ, [RZ] ;  /* 0x00000000fffff984 */ /* 0x000fe20000000800 */
[----:B------:R-:W-:Y:S01]  /*15410*/  @!PT LDS RZ, [RZ] ;  /* 0x00000000fffff984 */ /* 0x000fe20000000800 */
[----:B------:R-:W-:Y:S01]  /*15420*/  @!PT LDS RZ, [RZ] ;  /* 0x00000000fffff984 */ /* 0x000fe20000000800 */
[----:B------:R-:W-:Y:S01]  /*15430*/  @P4 LDGSTS.E.BYPASS.LTC128B.128 [R157+0x8800], desc[UR6][R178.64] ;  /* 0x08800000b29d4fae */ /* 0x000fe2000b901d46 */
[-C--:B------:R-:W-:Y:S01]  /*15440*/  @P4 LEA R180, P5, R177, R170.reuse, 0x1 ;  /* 0x000000aab1b44211 */ /* 0x080fe200078a08ff */
[----:B------:R-:W-:Y:S01]  /*15450*/  IMAD.X R0, R153, 0x1, R2, P0 ;  /* 0x0000000199007824 */ /* 0x000fe200000e0602 */
[C---:B------:R-:W-:Y:S01]  /*15460*/  @P2 LEA R170, P0, R177.reuse, R170, 0x1 ;  /* 0x000000aab1aa2211 */ /* 0x040fe200078008ff */
[----:B------:R-:W-:Y:S03]  /*15470*/  @!P4 STS.128 [R157+0x8800], RZ ;  /* 0x008800ff9d00c388 */ /* 0x000fe60000000c00 */
[CCC-:B------:R-:W-:Y:S01]  /*15480*/  @P4 LEA.HI.X R181, R177.reuse, R171.reuse, R0.reuse, 0x1, P5 ;  /* 0x000000abb1b54211 */ /* 0x1c0fe200028f0c00 */
[----:B------:R-:W-:Y:S01]  /*15490*/  @!PT LDS RZ, [RZ] ;  /* 0x00000000fffff984 */ /* 0x000fe20000000800 */
[----:B------:R-:W-:Y:S01]  /*154a0*/  @!PT LDS RZ, [RZ] ;  /* 0x00000000fffff984 */ /* 0x000fe20000000800 */
[----:B------:R-:W-:Y:S01]  /*154b0*/  @!PT LDS RZ, [RZ] ;  /* 0x00000000fffff984 */ /* 0x000fe20000000800 */
[----:B------:R-:W-:Y:S01]  /*154c0*/  @P2 LDGSTS.E.BYPASS.LTC128B.128 [R157+0xa800], desc[UR6][R174.64+0x80] ;  /* 0x0a800080ae9d2fae */ /* 0x000fe2000b901d46 */
[----:B------:R-:W-:Y:S02]  /*154d0*/  @P2 LEA.HI.X R171, R177, R171, R0, 0x1, P0 ;  /* 0x000000abb1ab2211 */ /* 0x000fe400000f0c00 */
        /* <DEDUP_REMOVED lines=26> */
[----:B------:R-:W0:Y:S01]  /*15680*/  LDGDEPBAR ;  /* 0x00000000000079af */ /* 0x000e220000000000 */
[----:B-1----:R-:W-:Y:S03]  /*15690*/  IMAD.MOV.U32 R170, RZ, RZ, R106 ;  /* 0x000000ffffaa7224 */ /* 0x002fe600078e006a */
[----:B------:R-:W1:Y:S01]  /*156a0*/  LDSM.16.M88.4 R124, [R149+0x5800] ;  /* 0x00580000957c783b */ /* 0x000e620000000200 */
[----:B------:R-:W-:Y:S03]  /*156b0*/  IMAD.MOV.U32 R171, RZ, RZ, R107 ;  /* 0x000000ffffab7224 */ /* 0x000fe600078e006b */
        /* <DEDUP_REMOVED lines=10> */
[C---:B-1----:R-:W-:Y:S06]  /*15760*/  HMMA.16816.F32 R28, R108.reuse, R124, RZ ;  /* 0x0000007c6c1c723c */ /* 0x042fec00000018ff */
[----:B------:R-:W-:Y:S01]  /*15770*/  HMMA.16816.F32 R32, R108, R126, RZ ;  /* 0x0000007e6c20723c */ /* 0x000fe200000018ff */
[----:B------:R-:W1:Y:S04]  /*15780*/  LDSM.16.M88.4 R108, [R137] ;  /* 0x00000000896c783b */ /* 0x000e680000000200 */
        /* <DEDUP_REMOVED lines=9> */
[C---:B-1----:R-:W-:Y:S06]  /*15820*/  HMMA.16816.F32 R28, R112.reuse, R108, R28 ;  /* 0x0000006c701c723c */ /* 0x042fec000000181c */
[----:B------:R-:W-:Y:S01]  /*15830*/  HMMA.16816.F32 R32, R112, R110, R32 ;  /* 0x0000006e7020723c */ /* 0x000fe20000001820 */
[----:B------:R-:W1:Y:S04]  /*15840*/  LDSM.16.M88.4 R108, [R143+0x5000] ;  /* 0x005000008f6c783b */ /* 0x000e680000000200 */
[----:B------:R-:W3:Y:S01]  /*15850*/  LDSM.16.M88.4 R112, [R143+0x5800] ;  /* 0x005800008f70783b */ /* 0x000ee20000000200 */
[C---:B--2---:R-:W-:Y:S06]  /*15860*/  HMMA.16816.F32 R4, R116.reuse, R120, R4 ;  /* 0x000000787404723c */ /* 0x044fec0000001804 */
        /* <DEDUP_REMOVED lines=120> */
[----:B------:R-:W-:Y:S01]  /*15ff0*/  SEL R113, R113, R110, !P5 ;  /* 0x0000006e71717207 */ /* 0x000fe20006800000 */
[----:B------:R-:W1:Y:S01]  /*16000*/  LDC.64 R108, c[0x0][0x248] ;  /* 0x00009200ff6c7b82 */ /* 0x000e620000000a00 */
        /* <DEDUP_REMOVED lines=18> */
[----:B------:R-:W-:Y:S04]  /*16130*/  IMAD R109, R2, R107, R109 ;  /* 0x0000006b026d7224 */ /* 0x000fe800078e026d */
[----:B------:R-:W-:Y:S01]  /*16140*/  IMAD.IADD R2, R111, 0x1, R109 ;  /* 0x000000016f027824 */ /* 0x000fe200078e026d */
[----:B------:R-:W-:Y:S07]  /*16150*/  MOV R111, R110 ;  /* 0x0000006e006f7202 */ /* 0x000fee0000000f00 */
.L_x_7249:
        /* <DEDUP_REMOVED lines=21> */
[C-C-:B------:R-:W-:Y:S01]  /*162b0*/  @P4 LEA.HI.X R119, R107.reuse, R163, R2.reuse, 0x1, P6 ;  /* 0x000000a36b774211 */ /* 0x140fe200030f0c02 */
[----:B------:R1:W-:Y:S01]  /*162c0*/  @!P2 STS.128 [R157+0x6000], RZ ;  /* 0x006000ff9d00a388 */ /* 0x0003e20000000c00 */
[----:B------:R-:W-:Y:S02]  /*162d0*/  IADD3 R111, P0, R152, R107, RZ ;  /* 0x0000006b986f7210 */ /* 0x000fe40007f1e0ff */
[-CC-:B------:R-:W-:Y:S01]  /*162e0*/  @P2 LEA.HI.X R107, R107, R163.reuse, R2.reuse, 0x1, P1 ;  /* 0x000000a36b6b2211 */ /* 0x180fe200008f0c02 */
        /* <DEDUP_REMOVED lines=8> */
[----:B------:R-:W-:Y:S02]  /*16370*/  IMAD.MOV.U32 R160, RZ, RZ, R114 ;  /* 0x000000ffffa07224 */ /* 0x000fe400078e0072 */
        /* <DEDUP_REMOVED lines=29> */
.L_x_7248:
[----:B------:R-:W-:Y:S01]  /*16550*/  IADD3 R120, R161, -0x1, RZ ;  /* 0xffffffffa1787810 */ /* 0x000fe20007ffe0ff */
[----:B-1----:R-:W-:Y:S03]  /*16560*/  LDSM.16.MT88.4 R116, [R141+0x8000] ;  /* 0x008000008d74783b */ /* 0x002fe60000004200 */
        /* <DEDUP_REMOVED lines=10> */
[C---:B------:R-:W-:Y:S01]  /*16610*/  FFMA.FTZ R10, R3.reuse, R109, R10 ;  /* 0x0000006d030a7223 */ /* 0x040fe2000001000a */
[----:B------:R-:W-:Y:S01]  /*16620*/  I2FP.F32.S32 R107, R107 ;  /* 0x0000006b006b7245 */ /* 0x000fe20000201400 */
[CC--:B------:R-:W-:Y:S01]  /*16630*/  FFMA.FTZ R11, R3.reuse, R104.reuse, R11 ;  /* 0x00000068030b7223 */ /* 0x0c0fe2000001000b */
[C---:B------:R-:W-:Y:S01]  /*16640*/  FFMA.FTZ R9, R3.reuse, R104, R9 ;  /* 0x0000006803097223 */ /* 0x040fe20000010009 */
[C---:B------:R-:W-:Y:S01]  /*16650*/  IADD3 R104, R0.reuse, 0x19, RZ ;  /* 0x0000001900687810 */ /* 0x040fe20007ffe0ff */
        /* <DEDUP_REMOVED lines=24> */
[----:B------:R-:W-:Y:S02]  /*167e0*/  FMNMX.FTZ R104, R8, R107, !PT ;  /* 0x0000006b08687209 */ /* 0x000fe40007810000 */
[C---:B------:R-:W-:Y:S01]  /*167f0*/  IADD3 R108, R0.reuse, 0x28, RZ ;  /* 0x00000028006c7810 */ /* 0x040fe20007ffe0ff */
[----:B------:R-:W-:Y:S01]  /*16800*/  FFMA.FTZ R15, R3, R2, R15 ;  /* 0x00000002030f7223 */ /* 0x000fe2000001000f */
[----:B------:R-:W-:Y:S01]  /*16810*/  FMNMX.FTZ R107, R11, R106, !PT ;  /* 0x0000006a0b6b7209 */ /* 0x000fe20007810000 */
[----:B------:R-:W-:Y:S01]  /*16820*/  FFMA.FTZ R13, R3, R2, R13 ;  /* 0x00000002030d7223 */ /* 0x000fe2000001000d */
[----:B------:R-:W-:Y:S02]  /*16830*/  FMNMX.FTZ R109, R9, R104, !PT ;  /* 0x00000068096d7209 */ /* 0x000fe40007810000 */
[----:B------:R-:W-:Y:S02]  /*16840*/  IADD3 R2, R0, 0x21, RZ ;  /* 0x0000002100027810 */ /* 0x000fe40007ffe0ff */
        /* <DEDUP_REMOVED lines=10> */
[----:B------:R-:W-:Y:S02]  /*168f0*/  IADD3 R2, R0, 0x29, RZ ;  /* 0x0000002900027810 */ /* 0x000fe40007ffe0ff */
[----:B------:R-:W-:Y:S02]  /*16900*/  FMNMX.FTZ R106, R18, R111, !PT ;  /* 0x0000006f126a7209 */ /* 0x000fe40007810000 */
        /* <DEDUP_REMOVED lines=49> */
[----:B------:R-:W-:Y:S01]  /*16c20*/  FSETP.NEU.FTZ.AND P0, PT, R0, -INF , PT ;  /* 0xff8000000000780b */ /* 0x000fe20003f1d000 */
[----:B------:R-:W1:Y:S01]  /*16c30*/  LDSM.16.MT88.4 R108, [R144+0x8000] ;  /* 0x00800000906c783b */ /* 0x000e620000004200 */
[----:B------:R-:W-:Y:S01]  /*16c40*/  FADD.FTZ R105, -R2, R101 ;  /* 0x0000006502697221 */ /* 0x000fe20000010100 */
[----:B------:R-:W-:Y:S01]  /*16c50*/  FMUL.FTZ R101, R104, UR4 ;  /* 0x0000000468657c20 */ /* 0x000fe20008410000 */
[----:B------:R-:W-:Y:S01]  /*16c60*/  FSEL R127, R127, RZ, P0 ;  /* 0x000000ff7f7f7208 */ /* 0x000fe20000000000 */
[C---:B------:R-:W-:Y:S01]  /*16c70*/  FMUL.FTZ R126, R2.reuse, UR4 ;  /* 0x00000004027e7c20 */ /* 0x040fe20008410000 */
[----:B------:R-:W-:Y:S01]  /*16c80*/  FMUL.FTZ R106, R105, UR4 ;  /* 0x00000004696a7c20 */ /* 0x000fe20008410000 */
[----:B------:R-:W-:Y:S02]  /*16c90*/  FSETP.NEU.FTZ.AND P0, PT, R2, -INF , PT ;  /* 0xff8000000200780b */ /* 0x000fe40003f1d000 */
[--C-:B------:R-:W-:Y:S01]  /*16ca0*/  FFMA.FTZ R122, R10, UR4, -R127.reuse ;  /* 0x000000040a7a7c23 */ /* 0x100fe2000801087f */
[----:B------:R2:W3:Y:S01]  /*16cb0*/  MUFU.EX2 R104, R106 ;  /* 0x0000006a00687308 */ /* 0x0004e20000000800 */
[----:B------:R-:W-:Y:S01]  /*16cc0*/  FSEL R126, R126, RZ, P0 ;  /* 0x000000ff7e7e7208 */ /* 0x000fe20000000000 */
[--C-:B------:R-:W-:Y:S01]  /*16cd0*/  FFMA.FTZ R105, R11, UR4, -R127.reuse ;  /* 0x000000040b697c23 */ /* 0x100fe2000801087f */
[--C-:B------:R-:W-:Y:S01]  /*16ce0*/  FFMA.FTZ R124, R6, UR4, -R127.reuse ;  /* 0x00000004067c7c23 */ /* 0x100fe2000801087f */
[--C-:B------:R-:W-:Y:S01]  /*16cf0*/  FFMA.FTZ R107, R7, UR4, -R127.reuse ;  /* 0x00000004076b7c23 */ /* 0x100fe2000801087f */
[--C-:B------:R-:W-:Y:S01]  /*16d00*/  FFMA.FTZ R173, R30, UR4, -R127.reuse ;  /* 0x000000041ead7c23 */ /* 0x100fe2000801087f */
[--C-:B------:R-:W-:Y:S01]  /*16d10*/  FFMA.FTZ R121, R8, UR4, -R126.reuse ;  /* 0x0000000408797c23 */ /* 0x100fe2000801087e */
[--C-:B------:R-:W-:Y:S01]  /*16d20*/  FFMA.FTZ R125, R4, UR4, -R126.reuse ;  /* 0x00000004047d7c23 */ /* 0x100fe2000801087e */
[--C-:B------:R-:W-:Y:S02]  /*16d30*/  FFMA.FTZ R123, R5, UR4, -R126.reuse ;  /* 0x00000004057b7c23 */ /* 0x100fe4000801087e */
[----:B------:R-:W4:Y:S01]  /*16d40*/  MUFU.EX2 R101, R101 ;  /* 0x0000006500657308 */ /* 0x000f220000000800 */
[--C-:B------:R-:W-:Y:S01]  /*16d50*/  FFMA.FTZ R128, R12, UR4, -R126.reuse ;  /* 0x000000040c807c23 */ /* 0x100fe2000801087e */
[--C-:B------:R-:W-:Y:S01]  /*16d60*/  FFMA.FTZ R129, R13, UR4, -R126.reuse ;  /* 0x000000040d817c23 */ /* 0x100fe2000801087e */
[--C-:B------:R-:W-:Y:S01]  /*16d70*/  FFMA.FTZ R131, R21, UR4, -R126.reuse ;  /* 0x0000000415837c23 */ /* 0x100fe2000801087e */
[--C-:B------:R-:W-:Y:S01]  /*16d80*/  FFMA.FTZ R130, R24, UR4, -R126.reuse ;  /* 0x0000000418827c23 */ /* 0x100fe2000801087e */
[--C-:B------:R-:W-:Y:S01]  /*16d90*/  FFMA.FTZ R30, R31, UR4, -R127.reuse ;  /* 0x000000041f1e7c23 */ /* 0x100fe2000801087f */
[----:B------:R-:W-:Y:S01]  /*16da0*/  FFMA.FTZ R31, R34, UR4, -R127 ;  /* 0x00000004221f7c23 */ /* 0x000fe2000801087f */
[--C-:B------:R-:W-:Y:S01]  /*16db0*/  FFMA.FTZ R28, R28, UR4, -R126.reuse ;  /* 0x000000041c1c7c23 */ /* 0x100fe2000801087e */
[----:B--2---:R-:W-:Y:S02]  /*16dc0*/  FFMA.FTZ R106, R9, UR4, -R126 ;  /* 0x00000004096a7c23 */ /* 0x004fe4000801087e */
        /* <DEDUP_REMOVED lines=72> */
[----:B------:R-:W-:Y:S01]  /*17250*/  MUFU.EX2 R128, R128 ;  /* 0x0000008000807308 */ /* 0x000fe20000000800 */
[----:B----4-:R-:W-:Y:S01]  /*17260*/  F2FP.F16.F32.PACK_AB R98, R106, R121 ;  /* 0x000000796a62723e */ /* 0x010fe200000000ff */
[C---:B------:R-:W-:Y:S01]  /*17270*/  FMUL.FTZ R12, R104.reuse, R88 ;  /* 0x00000058680c7220 */ /* 0x040fe20000410000 */
[C---:B------:R-:W-:Y:S01]  /*17280*/  FMUL.FTZ R13, R104.reuse, R89 ;  /* 0x00000059680d7220 */ /* 0x040fe20000410000 */
[----:B------:R-:W-:Y:S01]  /*17290*/  FFMA.FTZ R124, R101, R168, R124 ;  /* 0x000000a8657c7223 */ /* 0x000fe2000001007c */
[----:B------:R-:W-:Y:S01]  /*172a0*/  ISETP.GT.AND P0, PT, R161, 0x1, PT ;  /* 0x00000001a100780c */ /* 0x000fe20003f04270 */
[----:B------:R-:W-:Y:S01]  /*172b0*/  FFMA.FTZ R125, R104, R169, R125 ;  /* 0x000000a9687d7223 */ /* 0x000fe2000001007d */
[----:B------:R-:W-:Y:S01]  /*172c0*/  MOV R161, R120 ;  /* 0x0000007800a17202 */ /* 0x000fe20000000f00 */
[C---:B-1----:R-:W-:Y:S02]  /*172d0*/  HMMA.16816.F32 R4, R96.reuse, R108, R4 ;  /* 0x0000006c6004723c */ /* 0x042fe40000001804 */
[----:B------:R-:W-:Y:S03]  /*172e0*/  MUFU.EX2 R131, R131 ;  /* 0x0000008300837308 */ /* 0x000fe60000000800 */
[----:B------:R-:W-:Y:S01]  /*172f0*/  FADD.FTZ R107, R107, R124 ;  /* 0x0000007c6b6b7221 */ /* 0x000fe20000010000 */
[C---:B------:R-:W-:Y:S01]  /*17300*/  HMMA.16816.F32 R8, R96.reuse, R110, R8 ;  /* 0x0000006e6008723c */ /* 0x040fe20000001808 */
[----:B------:R-:W1:Y:S05]  /*17310*/  LDSM.16.MT88.4 R108, [R144+0xa000] ;  /* 0x00a00000906c783b */ /* 0x000e6a0000004200 */
[----:B------:R-:W-:Y:S01]  /*17320*/  MUFU.EX2 R130, R130 ;  /* 0x0000008200827308 */ /* 0x000fe20000000800 */
[C---:B------:R-:W-:Y:S09]  /*17330*/  HMMA.16816.F32 R36, R96.reuse, R112, R36 ;  /* 0x000000706024723c */ /* 0x040ff20000001824 */
[----:B------:R-:W-:Y:S01]  /*17340*/  MUFU.EX2 R129, R129 ;  /* 0x0000008100817308 */ /* 0x000fe20000000800 */
[C---:B------:R-:W-:Y:S01]  /*17350*/  HMMA.16816.F32 R40, R96.reuse, R114, R40 ;  /* 0x000000726028723c */ /* 0x040fe20000001828 */
[----:B------:R-:W2:Y:S05]  /*17360*/  LDSM.16.MT88.4 R112, [R142+0xa000] ;  /* 0x00a000008e70783b */ /* 0x000eaa0000004200 */
[C---:B------:R-:W-:Y:S03]  /*17370*/  HMMA.16816.F32 R44, R96.reuse, R116, R44 ;  /* 0x00000074602c723c */ /* 0x040fe6000000182c */
[----:B------:R-:W-:Y:S03]  /*17380*/  MUFU.EX2 R173, R173 ;  /* 0x000000ad00ad7308 */ /* 0x000fe60000000800 */
[C---:B------:R-:W-:Y:S07]  /*17390*/  HMMA.16816.F32 R48, R96.reuse, R118, R48 ;  /* 0x000000766030723c */ /* 0x040fee0000001830 */
[----:B------:R-:W-:Y:S01]  /*173a0*/  MUFU.EX2 R30, R30 ;  /* 0x0000001e001e7308 */ /* 0x000fe20000000800 */
[--C-:B------:R-:W-:Y:S01]  /*173b0*/  FFMA.FTZ R117, R14, UR4, -R127.reuse ;  /* 0x000000040e757c23 */ /* 0x100fe2000801087f */
[C---:B---3--:R-:W-:Y:S03]  /*173c0*/  HMMA.16816.F32 R52, R96.reuse, R92, R52 ;  /* 0x0000005c6034723c */ /* 0x048fe60000001834 */
[----:B------:R-:W-:Y:S03]  /*173d0*/  FMUL.FTZ R14, R101, R90 ;  /* 0x0000005a650e7220 */ /* 0x000fe60000410000 */
[C---:B------:R-:W-:Y:S01]  /*173e0*/  HMMA.16816.F32 R56, R96.reuse, R94, R56 ;  /* 0x0000005e6038723c */ /* 0x040fe20000001838 */
[----:B------:R-:W3:Y:S01]  /*173f0*/  LDSM.16.MT88.4 R92, [R141+0xa000] ;  /* 0x00a000008d5c783b */ /* 0x000ee20000004200 */
[----:B------:R-:W-:Y:S03]  /*17400*/  MUFU.EX2 R117, R117 ;  /* 0x0000007500757308 */ /* 0x000fe60000000800 */
[--C-:B------:R-:W-:Y:S01]  /*17410*/  FFMA.FTZ R116, R15, UR4, -R127.reuse ;  /* 0x000000040f747c23 */ /* 0x100fe2000801087f */
[C---:B-1----:R-:W-:Y:S06]  /*17420*/  HMMA.16816.F32 R60, R96.reuse, R108, R60 ;  /* 0x0000006c603c723c */ /* 0x042fec000000183c */
[----:B------:R-:W-:Y:S01]  /*17430*/  MUFU.EX2 R31, R31 ;  /* 0x0000001f001f7308 */ /* 0x000fe20000000800 */
[----:B------:R-:W-:Y:S01]  /*17440*/  FMUL.FTZ R15, R101, R91 ;  /* 0x0000005b650f7220 */ /* 0x000fe20000410000 */
[C---:B------:R-:W-:Y:S01]  /*17450*/  HMMA.16816.F32 R64, R96.reuse, R110, R64 ;  /* 0x0000006e6040723c */ /* 0x040fe20000001840 */
[----:B------:R-:W1:Y:S02]  /*17460*/  LDSM.16.MT88.4 R108, [R140+0xa000] ;  /* 0x00a000008c6c783b */ /* 0x000e640000004200 */
[--C-:B------:R-:W-:Y:S03]  /*17470*/  FFMA.FTZ R118, R18, UR4, -R127.reuse ;  /* 0x0000000412767c23 */ /* 0x100fe6000801087f */
[C---:B--2---:R-:W-:Y:S02]  /*17480*/  HMMA.16816.F32 R68, R96.reuse, R112, R68 ;  /* 0x000000706044723c */ /* 0x044fe40000001844 */
[----:B------:R-:W-:Y:S01]  /*17490*/  MUFU.EX2 R116, R116 ;  /* 0x0000007400747308 */ /* 0x000fe20000000800 */
[----:B------:R-:W-:Y:S02]  /*174a0*/  LDSM.16.MT88.4 R88, [R141+0x8800] ;  /* 0x008800008d58783b */ /* 0x000fe40000004200 */
[--C-:B------:R-:W-:Y:S01]  /*174b0*/  FFMA.FTZ R119, R19, UR4, -R127.reuse ;  /* 0x0000000413777c23 */ /* 0x100fe2000801087f */
[C---:B------:R-:W-:Y:S06]  /*174c0*/  HMMA.16816.F32 R72, R96.reuse, R114, R72 ;  /* 0x000000726048723c */ /* 0x040fec0000001848 */
[----:B------:R-:W-:Y:S01]  /*174d0*/  MUFU.EX2 R118, R118 ;  /* 0x0000007600767308 */ /* 0x000fe20000000800 */
[----:B------:R-:W-:Y:S01]  /*174e0*/  LDSM.16.MT88.4 R112, [R142+0x8800] ;  /* 0x008800008e70783b */ /* 0x000fe20000004200 */
[----:B------:R-:W-:Y:S08]  /*174f0*/  MOV R101, R2 ;  /* 0x0000000200657202 */ /* 0x000ff00000000f00 */
[----:B------:R-:W2:Y:S01]  /*17500*/  MUFU.EX2 R119, R119 ;  /* 0x0000007700777308 */ /* 0x000ea20000000800 */
[C---:B---3--:R-:W-:Y:S09]  /*17510*/  HMMA.16816.F32 R76, R96.reuse, R92, R76 ;  /* 0x0000005c604c723c */ /* 0x048ff2000000184c */
[----:B------:R-:W-:Y:S01]  /*17520*/  MUFU.EX2 R28, R28 ;  /* 0x0000001c001c7308 */ /* 0x000fe20000000800 */
[C---:B------:R-:W-:Y:S01]  /*17530*/  HMMA.16816.F32 R80, R96.reuse, R94, R80 ;  /* 0x0000005e6050723c */ /* 0x040fe20000001850 */
[----:B------:R-:W3:Y:S02]  /*17540*/  LDSM.16.MT88.4 R92, [R144+0x8800] ;  /* 0x00880000905c783b */ /* 0x000ee40000004200 */
[----:B--2---:R-:W-:Y:S03]  /*17550*/  F2FP.F16.F32.PACK_AB R19, R119, R118 ;  /* 0x000000767713723e */ /* 0x004fe600000000ff */
[C---:B-1----:R-:W-:Y:S06]  /*17560*/  HMMA.16816.F32 R84, R96.reuse, R108, R84 ;  /* 0x0000006c6054723c */ /* 0x042fec0000001854 */
[----:B------:R-:W-:Y:S01]  /*17570*/  HMMA.16816.F32 R12, R96, R110, R12 ;  /* 0x0000006e600c723c */ /* 0x000fe2000000180c */
[----:B------:R-:W-:Y:S04]  /*17580*/  LDSM.16.MT88.4 R96, [R144+0xa800] ;  /* 0x00a800009060783b */ /* 0x000fe80000004200 */
[--C-:B------:R-:W-:Y:S01]  /*17590*/  FFMA.FTZ R109, R16, UR4, -R126.reuse ;  /* 0x00000004106d7c23 */ /* 0x100fe2000801087e */
[--C-:B------:R-:W-:Y:S01]  /*175a0*/  FFMA.FTZ R108, R17, UR4, -R126.reuse ;  /* 0x00000004116c7c23 */ /* 0x100fe2000801087e */
[----:B------:R-:W-:Y:S01]  /*175b0*/  F2FP.F16.F32.PACK_AB R17, R116, R117 ;  /* 0x000000757411723e */ /* 0x000fe200000000ff */
[--C-:B------:R-:W-:Y:S03]  /*175c0*/  FFMA.FTZ R110, R22, UR4, -R127.reuse ;  /* 0x00000004166e7c23 */ /* 0x100fe6000801087f */
[----:B------:R-:W-:Y:S01]  /*175d0*/  MUFU.EX2 R109, R109 ;  /* 0x0000006d006d7308 */ /* 0x000fe20000000800 */
[----:B------:R-:W-:Y:S01]  /*175e0*/  F2FP.F16.F32.PACK_AB R16, R129, R128 ;  /* 0x000000808110723e */ /* 0x000fe200000000ff */
[--C-:B------:R-:W-:Y:S08]  /*175f0*/  FFMA.FTZ R111, R23, UR4, -R127.reuse ;  /* 0x00000004176f7c23 */ /* 0x100ff0000801087f */
[----:B------:R-:W1:Y:S10]  /*17600*/  MUFU.EX2 R108, R108 ;  /* 0x0000006c006c7308 */ /* 0x000e740000000800 */
[----:B------:R-:W-:Y:S10]  /*17610*/  MUFU.EX2 R110, R110 ;  /* 0x0000006e006e7308 */ /* 0x000ff40000000800 */
[----:B------:R-:W2:Y:S01]  /*17620*/  MUFU.EX2 R111, R111 ;  /* 0x0000006f006f7308 */ /* 0x000ea20000000800 */
[----:B-1----:R-:W-:Y:S07]  /*17630*/  F2FP.F16.F32.PACK_AB R18, R108, R109 ;  /* 0x0000006d6c12723e */ /* 0x002fee00000000ff */
[C---:B---3--:R-:W-:Y:S06]  /*17640*/  HMMA.16816.F32 R4, R16.reuse, R92, R4 ;  /* 0x0000005c1004723c */ /* 0x048fec0000001804 */
[C---:B------:R-:W-:Y:S01]  /*17650*/  HMMA.16816.F32 R8, R16.reuse, R94, R8 ;  /* 0x0000005e1008723c */ /* 0x040fe20000001808 */
[----:B------:R-:W1:Y:S05]  /*17660*/  LDSM.16.MT88.4 R92, [R140+0x8800] ;  /* 0x008800008c5c783b */ /* 0x000e6a0000004200 */
[C---:B------:R-:W-:Y:S06]  /*17670*/  HMMA.16816.F32 R36, R16.reuse, R112, R36 ;  /* 0x000000701024723c */ /* 0x040fec0000001824 */
[C---:B------:R-:W-:Y:S05]  /*17680*/  HMMA.16816.F32 R40, R16.reuse, R114, R40 ;  /* 0x000000721028723c */ /* 0x040fea0000001828 */
[--C-:B------:R-:W-:Y:S01]  /*17690*/  FFMA.FTZ R112, R26, UR4, -R127.reuse ;  /* 0x000000041a707c23 */ /* 0x100fe2000801087f */
[C---:B------:R-:W-:Y:S05]  /*176a0*/  HMMA.16816.F32 R44, R16.reuse, R88, R44 ;  /* 0x00000058102c723c */ /* 0x040fea000000182c */
[--C-:B------:R-:W-:Y:S01]  /*176b0*/  FFMA.FTZ R113, R27, UR4, -R127.reuse ;  /* 0x000000041b717c23 */ /* 0x100fe2000801087f */
[C---:B------:R-:W-:Y:S01]  /*176c0*/  HMMA.16816.F32 R48, R16.reuse, R90, R48 ;  /* 0x0000005a1030723c */ /* 0x040fe20000001830 */
[----:B------:R-:W3:Y:S01]  /*176d0*/  LDSM.16.MT88.4 R88, [R142+0xa800] ;  /* 0x00a800008e58783b */ /* 0x000ee20000004200 */
[----:B------:R-:W-:Y:S03]  /*176e0*/  MUFU.EX2 R112, R112 ;  /* 0x0000007000707308 */ /* 0x000fe60000000800 */
[--C-:B------:R-:W-:Y:S01]  /*176f0*/  FFMA.FTZ R114, R20, UR4, -R126.reuse ;  /* 0x0000000414727c23 */ /* 0x100fe2000801087e */
[--C-:B------:R-:W-:Y:S01]  /*17700*/  FFMA.FTZ R115, R25, UR4, -R126.reuse ;  /* 0x0000000419737c23 */ /* 0x100fe2000801087e */
[----:B------:R-:W-:Y:S02]  /*17710*/  FFMA.FTZ R127, R35, UR4, -R127 ;  /* 0x00000004237f7c23 */ /* 0x000fe4000801087f */
[----:B------:R-:W-:Y:S03]  /*17720*/  LDSM.16.MT88.4 R20, [R141+0x9000] ;  /* 0x009000008d14783b */ /* 0x000fe60000004200 */
[----:B------:R-:W4:Y:S01]  /*17730*/  MUFU.EX2 R113, R113 ;  /* 0x0000007100717308 */ /* 0x000f220000000800 */
[C---:B-1----:R-:W-:Y:S04]  /*17740*/  HMMA.16816.F32 R52, R16.reuse, R92, R52 ;  /* 0x0000005c1034723c */ /* 0x042fe80000001834 */
[----:B------:R-:W-:Y:S05]  /*17750*/  LDSM.16.MT88.4 R24, [R140+0x9000] ;  /* 0x009000008c18783b */ /* 0x000fea0000004200 */
[----:B------:R-:W1:Y:S01]  /*17760*/  MUFU.EX2 R114, R114 ;  /* 0x0000007200727308 */ /* 0x000e620000000800 */
[C---:B------:R-:W-:Y:S02]  /*17770*/  HMMA.16816.F32 R56, R16.reuse, R94, R56 ;  /* 0x0000005e1038723c */ /* 0x040fe40000001838 */
[----:B------:R-:W5:Y:S07]  /*17780*/  LDSM.16.MT88.4 R92, [R141+0xa800] ;  /* 0x00a800008d5c783b */ /* 0x000f6e0000004200 */
[----:B------:R-:W1:Y:S01]  /*17790*/  MUFU.EX2 R115, R115 ;  /* 0x0000007300737308 */ /* 0x000e620000000800 */
[C---:B------:R-:W-:Y:S06]  /*177a0*/  HMMA.16816.F32 R60, R16.reuse, R96, R60 ;  /* 0x00000060103c723c */ /* 0x040fec000000183c */
[C---:B------:R-:W-:Y:S01]  /*177b0*/  HMMA.16816.F32 R64, R16.reuse, R98, R64 ;  /* 0x000000621040723c */ /* 0x040fe20000001840 */
[----:B------:R-:W2:Y:S02]  /*177c0*/  LDSM.16.MT88.4 R96, [R140+0xa800] ;  /* 0x00a800008c60783b */ /* 0x000ea40000004200 */
[----:B------:R-:W1:Y:S03]  /*177d0*/  MUFU.EX2 R34, R127 ;  /* 0x0000007f00227308 */ /* 0x000e660000000800 */
[C---:B---3--:R-:W-:Y:S06]  /*177e0*/  HMMA.16816.F32 R68, R16.reuse, R88, R68 ;  /* 0x000000581044723c */ /* 0x048fec0000001844 */
[C---:B------:R-:W-:Y:S01]  /*177f0*/  HMMA.16816.F32 R72, R16.reuse, R90, R72 ;  /* 0x0000005a1048723c */ /* 0x040fe20000001848 */
[----:B------:R-:W3:Y:S05]  /*17800*/  LDSM.16.MT88.4 R88, [R144+0x9000] ;  /* 0x009000009058783b */ /* 0x000eea0000004200 */
[C---:B-----5:R-:W-:Y:S06]  /*17810*/  HMMA.16816.F32 R76, R16.reuse, R92, R76 ;  /* 0x0000005c104c723c */ /* 0x060fec000000184c */
[C---:B------:R-:W-:Y:S01]  /*17820*/  HMMA.16816.F32 R80, R16.reuse, R94, R80 ;  /* 0x0000005e1050723c */ /* 0x040fe20000001850 */
[----:B------:R-:W5:Y:S05]  /*17830*/  LDSM.16.MT88.4 R92, [R142+0x9000] ;  /* 0x009000008e5c783b */ /* 0x000f6a0000004200 */
[C---:B--2---:R-:W-:Y:S06]  /*17840*/  HMMA.16816.F32 R84, R16.reuse, R96, R84 ;  /* 0x000000601054723c */ /* 0x044fec0000001854 */
[----:B------:R-:W-:Y:S07]  /*17850*/  HMMA.16816.F32 R12, R16, R98, R12 ;  /* 0x00000062100c723c */ /* 0x000fee000000180c */
[----:B------:R-:W-:Y:S04]  /*17860*/  F2FP.F16.F32.PACK_AB R17, R111, R110 ;  /* 0x0000006e6f11723e */ /* 0x000fe800000000ff */
[----:B----4-:R-:W-:Y:S02]  /*17870*/  F2FP.F16.F32.PACK_AB R19, R113, R112 ;  /* 0x000000707113723e */ /* 0x010fe400000000ff */
[----:B-1----:R-:W-:Y:S02]  /*17880*/  F2FP.F16.F32.PACK_AB R16, R131, R114 ;  /* 0x000000728310723e */ /* 0x002fe400000000ff */
[----:B------:R-:W-:Y:S07]  /*17890*/  F2FP.F16.F32.PACK_AB R18, R115, R130 ;  /* 0x000000827312723e */ /* 0x000fee00000000ff */
[C---:B---3--:R-:W-:Y:S06]  /*178a0*/  HMMA.16816.F32 R4, R16.reuse, R88, R4 ;  /* 0x000000581004723c */ /* 0x048fec0000001804 */
[C---:B------:R-:W-:Y:S01]  /*178b0*/  HMMA.16816.F32 R8, R16.reuse, R90, R8 ;  /* 0x0000005a1008723c */ /* 0x040fe20000001808 */
[----:B------:R-:W1:Y:S05]  /*178c0*/  LDSM.16.MT88.4 R88, [R144+0xb000] ;  /* 0x00b000009058783b */ /* 0x000e6a0000004200 */
[C---:B-----5:R-:W-:Y:S06]  /*178d0*/  HMMA.16816.F32 R36, R16.reuse, R92, R36 ;  /* 0x0000005c1024723c */ /* 0x060fec0000001824 */
[C---:B------:R-:W-:Y:S01]  /*178e0*/  HMMA.16816.F32 R40, R16.reuse, R94, R40 ;  /* 0x0000005e1028723c */ /* 0x040fe20000001828 */
[----:B------:R-:W-:Y:S05]  /*178f0*/  LDSM.16.MT88.4 R92, [R144+0x9800] ;  /* 0x00980000905c783b */ /* 0x000fea0000004200 */
[C---:B------:R-:W-:Y:S06]  /*17900*/  HMMA.16816.F32 R44, R16.reuse, R20, R44 ;  /* 0x00000014102c723c */ /* 0x040fec000000182c */
        /* <DEDUP_REMOVED lines=12> */
[C---:B------:R-:W-:Y:S05]  /*179d0*/  HMMA.16816.F32 R80, R16.reuse, R26, R80 ;  /* 0x0000001a1050723c */ /* 0x040fea0000001850 */
[--C-:B------:R-:W-:Y:S01]  /*179e0*/  FFMA.FTZ R25, R29, UR4, -R126.reuse ;  /* 0x000000041d197c23 */ /* 0x100fe2000801087e */
[C---:B-1----:R-:W-:Y:S05]  /*179f0*/  HMMA.16816.F32 R84, R16.reuse, R88, R84 ;  /* 0x000000581054723c */ /* 0x042fea0000001854 */
[--C-:B------:R-:W-:Y:S01]  /*17a00*/  FFMA.FTZ R24, R32, UR4, -R126.reuse ;  /* 0x0000000420187c23 */ /* 0x100fe2000801087e */
[----:B------:R-:W-:Y:S01]  /*17a10*/  HMMA.16816.F32 R12, R16, R90, R12 ;  /* 0x0000005a100c723c */ /* 0x000fe2000000180c */
[----:B------:R-:W1:Y:S01]  /*17a20*/  MUFU.EX2 R25, R25 ;  /* 0x0000001900197308 */ /* 0x000e620000000800 */
[----:B------:R-:W3:Y:S03]  /*17a30*/  LDSM.16.MT88.4 R16, [R141+0x9800] ;  /* 0x009800008d10783b */ /* 0x000ee60000004200 */
[----:B------:R-:W-:Y:S01]  /*17a40*/  FFMA.FTZ R126, R33, UR4, -R126 ;  /* 0x00000004217e7c23 */ /* 0x000fe2000801087e */
[----:B------:R-:W-:Y:S01]  /*17a50*/  F2FP.F16.F32.PACK_AB R89, R30, R173 ;  /* 0x000000ad1e59723e */ /* 0x000fe200000000ff */
[----:B------:R-:W-:Y:S01]  /*17a60*/  FADD.FTZ R26, R123, R125 ;  /* 0x0000007d7b1a7221 */ /* 0x000fe20000010000 */
[----:B------:R-:W-:Y:S03]  /*17a70*/  F2FP.F16.F32.PACK_AB R91, R34, R31 ;  /* 0x0000001f225b723e */ /* 0x000fe600000000ff */
[----:B------:R-:W-:Y:S01]  /*17a80*/  MUFU.EX2 R24, R24 ;  /* 0x0000001800187308 */ /* 0x000fe20000000800 */
[----:B------:R-:W-:Y:S04]  /*17a90*/  FADD.FTZ R121, R121, R26 ;  /* 0x0000001a79797221 */ /* 0x000fe80000010000 */
[----:B------:R-:W-:Y:S05]  /*17aa0*/  FADD.FTZ R121, R106, R121 ;  /* 0x000000796a797221 */ /* 0x000fea0000010000 */
[----:B------:R-:W4:Y:S01]  /*17ab0*/  MUFU.EX2 R27, R126 ;  /* 0x0000007e001b7308 */ /* 0x000f220000000800 */
[----:B-1----:R-:W-:Y:S01]  /*17ac0*/  F2FP.F16.F32.PACK_AB R88, R25, R28 ;  /* 0x0000001c1958723e */ /* 0x002fe200000000ff */
[----:B------:R-:W-:Y:S04]  /*17ad0*/  FADD.FTZ R128, R128, R121 ;  /* 0x0000007980807221 */ /* 0x000fe80000010000 */
[----:B------:R-:W-:Y:S01]  /*17ae0*/  FADD.FTZ R128, R129, R128 ;  /* 0x0000008081807221 */ /* 0x000fe20000010000 */
[----:B----4-:R-:W-:Y:S07]  /*17af0*/  F2FP.F16.F32.PACK_AB R90, R27, R24 ;  /* 0x000000181b5a723e */ /* 0x010fee00000000ff */
[C---:B------:R-:W-:Y:S01]  /*17b00*/  HMMA.16816.F32 R96, R88.reuse, R92, R4 ;  /* 0x0000005c5860723c */ /* 0x040fe20000001804 */
[----:B------:R-:W1:Y:S05]  /*17b10*/  LDSM.16.MT88.4 R4, [R140+0x9800] ;  /* 0x009800008c04783b */ /* 0x000e6a0000004200 */
[C---:B------:R-:W-:Y:S03]  /*17b20*/  HMMA.16816.F32 R92, R88.reuse, R94, R8 ;  /* 0x0000005e585c723c */ /* 0x040fe60000001808 */
[----:B------:R-:W4:Y:S03]  /*17b30*/  LDSM.16.MT88.4 R8, [R144+0xb800] ;  /* 0x00b800009008783b */ /* 0x000f260000004200 */
        /* <DEDUP_REMOVED lines=9> */
[C---:B----4-:R-:W-:Y:S06]  /*17bd0*/  HMMA.16816.F32 R60, R88.reuse, R8, R60 ;  /* 0x00000008583c723c */ /* 0x050fec000000183c */
[C---:B------:R-:W-:Y:S05]  /*17be0*/  HMMA.16816.F32 R64, R88.reuse, R10, R64 ;  /* 0x0000000a5840723c */ /* 0x040fea0000001840 */
[----:B------:R-:W-:Y:S01]  /*17bf0*/  FADD.FTZ R8, R122, R107 ;  /* 0x0000006b7a087221 */ /* 0x000fe20000010000 */
[C---:B--2---:R-:W-:Y:S05]  /*17c00*/  HMMA.16816.F32 R68, R88.reuse, R20, R68 ;  /* 0x000000145844723c */ /* 0x044fea0000001844 */
[----:B------:R-:W-:Y:S01]  /*17c10*/  FADD.FTZ R8, R105, R8 ;  /* 0x0000000869087221 */ /* 0x000fe20000010000 */
[C---:B------:R-:W-:Y:S05]  /*17c20*/  HMMA.16816.F32 R72, R88.reuse, R22, R72 ;  /* 0x000000165848723c */ /* 0x040fea0000001848 */
[----:B------:R-:W-:Y:S01]  /*17c30*/  FADD.FTZ R117, R117, R8 ;  /* 0x0000000875757221 */ /* 0x000fe20000010000 */
[C---:B---3--:R-:W-:Y:S05]  /*17c40*/  HMMA.16816.F32 R76, R88.reuse, R16, R76 ;  /* 0x00000010584c723c */ /* 0x048fea000000184c */
[----:B------:R-:W-:Y:S01]  /*17c50*/  MOV R105, R0 ;  /* 0x0000000000697202 */ /* 0x000fe20000000f00 */
[----:B------:R-:W-:Y:S01]  /*17c60*/  FADD.FTZ R117, R116, R117 ;  /* 0x0000007574757221 */ /* 0x000fe20000010000 */
[----:B------:R-:W-:Y:S01]  /*17c70*/  FADD.FTZ R9, R109, R128 ;  /* 0x000000806d097221 */ /* 0x000fe20000010000 */
[C---:B------:R-:W-:Y:S03]  /*17c80*/  HMMA.16816.F32 R80, R88.reuse, R18, R80 ;  /* 0x000000125850723c */ /* 0x040fe60000001850 */
[----:B------:R-:W-:Y:S01]  /*17c90*/  FADD.FTZ R118, R118, R117 ;  /* 0x0000007576767221 */ /* 0x000fe20000010000 */
[----:B------:R-:W-:Y:S02]  /*17ca0*/  FADD.FTZ R9, R108, R9 ;  /* 0x000000096c097221 */ /* 0x000fe40000010000 */
        /* <DEDUP_REMOVED lines=20> */
.L_x_7246:
        /* <DEDUP_REMOVED lines=96> */
[----:B------:R-:W-:Y:S01]  /*183f0*/  IADD3 R8, -R8, R3, RZ ;  /* 0x0000000308087210 */ /* 0x000fe20007ffe1ff */
[----:B-----5:R-:W-:Y:S01]  /*18400*/  @P4 FMUL.FTZ R5, R5, 0.69314718246459960938 ;  /* 0x3f31721805054820 */ /* 0x020fe20000410000 */
[----:B------:R-:W-:-:S02]  /*18410*/  LOP3.LUT R10, R10, 0x1c0, RZ, 0xc0, !PT ;  /* 0x000001c00a0a7812 */ /* 0x000fc400078ec0ff */
[----:B------:R-:W-:Y:S02]  /*18420*/  LOP3.LUT R11, R9, 0x1, RZ, 0xc0, !PT ;  /* 0x00000001090b7812 */ /* 0x000fe400078ec0ff */
[----:B------:R-:W-:Y:S02]  /*18430*/  LEA R8, R7, R8, 0x9 ;  /* 0x0000000807087211 */ /* 0x000fe400078e48ff */
[----:B------:R-:W-:Y:S02]  /*18440*/  LEA.HI R13, R10, R10, RZ, 0x1d ;  /* 0x0000000a0a0d7211 */ /* 0x000fe400078fe8ff */
[----:B------:R-:W-:Y:S02]  /*18450*/  ISETP.NE.U32.AND P0, PT, R11, 0x1, PT ;  /* 0x000000010b00780c */ /* 0x000fe40003f05070 */
[----:B------:R-:W-:Y:S02]  /*18460*/  LEA R8, R8, R13, 0x1 ;  /* 0x0000000d08087211 */ /* 0x000fe400078e08ff */
[----:B------:R-:W-:-:S02]  /*18470*/  R2P PR, R9, 0x6 ;  /* 0x0000000609007804 */ /* 0x000fc40000000000 */
[----:B------:R-:W-:Y:S01]  /*18480*/  LEA R11, R8, UR4, 0x1 ;  /* 0x00000004080b7c11 */ /* 0x000fe2000f8e08ff */
[----:B------:R-:W-:Y:S01]  /*18490*/  ULDC.U8 UR4, c[0x0][0x3d8] ;  /* 0x0000f60000047ab9 */ /* 0x000fe20000000000 */
[----:B------:R-:W-:Y:S02]  /*184a0*/  MOV R8, 0x20 ;  /* 0x0000002000087802 */ /* 0x000fe40000000f00 */
[----:B------:R-:W-:Y:S02]  /*184b0*/  MOV R10, 0x40 ;  /* 0x00000040000a7802 */ /* 0x000fe40000000f00 */
[C---:B------:R-:W-:Y:S02]  /*184c0*/  IADD3 R9, R11.reuse, -0x10, RZ ;  /* 0xfffffff00b097810 */ /* 0x040fe40007ffe0ff */
[----:B------:R-:W-:Y:S02]  /*184d0*/  SEL R8, R8, 0xffffffe0, !P1 ;  /* 0xffffffe008087807 */ /* 0x000fe40004800000 */
[----:B------:R-:W-:-:S02]  /*184e0*/  @P0 IADD3 R9, R11, 0x10, RZ ;  /* 0x000000100b090810 */ /* 0x000fc40007ffe0ff */
[----:B------:R-:W-:Y:S02]  /*184f0*/  F2FP.F16.F32.PACK_AB R96, R97, R96 ;  /* 0x000000606160723e */ /* 0x000fe400000000ff */
[----:B------:R-:W-:Y:S02]  /*18500*/  F2FP.F16.F32.PACK_AB R98, R99, R98 ;  /* 0x000000626362723e */ /* 0x000fe400000000ff */
[----:B------:R-:W-:Y:S01]  /*18510*/  SEL R10, R10, 0xffffffc0, !P2 ;  /* 0xffffffc00a0a7807 */ /* 0x000fe20005000000 */
[----:B------:R-:W-:Y:S01]  /*18520*/  STS [R11], R96 ;  /* 0x000000600b007388 */ /* 0x000fe20000000800 */
[----:B------:R-:W-:Y:S02]  /*18530*/  F2FP.F16.F32.PACK_AB R92, R93, R92 ;  /* 0x0000005c5d5c723e */ /* 0x000fe400000000ff */
[----:B------:R-:W-:Y:S01]  /*18540*/  F2FP.F16.F32.PACK_AB R94, R95, R94 ;  /* 0x0000005e5f5e723e */ /* 0x000fe200000000ff */
        /* <DEDUP_REMOVED lines=13> */
[----:B------:R-:W-:Y:S02]  /*18620*/  IADD3 R17, R11, R10, RZ ;  /* 0x0000000a0b117210 */ /* 0x000fe40007ffe0ff */
        /* <DEDUP_REMOVED lines=34> */
[----:B------:R3:W-:Y:S01]  /*18850*/  STS [R11+0x2400], R62 ;  /* 0x0024003e0b007388 */ /* 0x0007e20000000800 */
[----:B------:R-:W-:Y:S02]  /*18860*/  F2FP.F16.F32.PACK_AB R88, R89, R88 ;  /* 0x000000585958723e */ /* 0x000fe400000000ff */
[----:B------:R-:W-:Y:S01]  /*18870*/  F2FP.F16.F32.PACK_AB R90, R91, R90 ;  /* 0x0000005a5b5a723e */ /* 0x000fe200000000ff */
[----:B------:R-:W-:Y:S01]  /*18880*/  STS [R9+0x2000], R64 ;  /* 0x0020004009007388 */ /* 0x000fe20000000800 */
[----:B------:R-:W-:Y:S02]  /*18890*/  ISETP.NE.AND P0, PT, RZ, UR4, PT ;  /* 0x00000004ff007c0c */ /* 0x000fe4000bf05270 */
        /* <DEDUP_REMOVED lines=29> */
.L_x_7251:
[----:B------:R-:W1:Y:S01]  /*18a70*/  S2R R20, SR_CTAID.Z ;  /* 0x0000000000147919 */ /* 0x000e620000002700 */
[----:B------:R-:W1:Y:S01]  /*18a80*/  LDC R0, c[0x0][0x270] ;  /* 0x00009c00ff007b82 */ /* 0x000e620000000800 */
[----:B------:R-:W1:Y:S07]  /*18a90*/  S2R R13, SR_CTAID.Y ;  /* 0x00000000000d7919 */ /* 0x000e6e0000002600 */
[----:B------:R-:W3:Y:S01]  /*18aa0*/  LDC R4, c[0x0][0x2c4] ;  /* 0x0000b100ff047b82 */ /* 0x000ee20000000800 */
[----:B-1----:R-:W-:-:S04]  /*18ab0*/  IMAD R5, R13, R0, R20 ;  /* 0x000000000d057224 */ /* 0x002fc800078e0214 */
[----:B---3--:R-:W-:-:S07]  /*18ac0*/  IMAD R4, R5, R4, RZ ;  /* 0x0000000405047224 */ /* 0x008fce00078e02ff */
.L_x_7252:
        /* <DEDUP_REMOVED lines=26> */
.L_x_7254:
[----:B------:R-:W-:Y:S05]  /*18c70*/  BSYNC B0 ;  /* 0x0000000000007941 */ /* 0x000fea0003800000 */
.L_x_7253:
[----:B------:R-:W4:Y:S01]  /*18c80*/  S2UR UR5, SR_CTAID.X ;  /* 0x00000000000579c3 */ /* 0x000f220000002500 */
[----:B-1----:R-:W-:Y:S01]  /*18c90*/  SHF.R.S32.HI R7, RZ, 0x1f, R0 ;  /* 0x0000001fff077819 */ /* 0x002fe20000011400 */
[----:B---3--:R1:W3:Y:S01]  /*18ca0*/  LDS.128 R8, [R157+0x1800] ;  /* 0x001800009d087984 */ /* 0x0082e20000000c00 */
[----:B------:R-:W-:Y:S01]  /*18cb0*/  ISETP.NE.AND P0, PT, R156, -0x1, PT ;  /* 0xffffffff9c00780c */ /* 0x000fe20003f05270 */
[----:B------:R-:W-:Y:S01]  /*18cc0*/  BSSY B0, `(.L_x_7255) ;  /* 0x0000035000007945 */ /* 0x000fe20003800000 */
[----:B------:R-:W-:Y:S02]  /*18cd0*/  LEA.HI R0, R7, R0, RZ, 0x3 ;  /* 0x0000000007007211 */ /* 0x000fe400078f18ff */
[----:B------:R-:W-:Y:S01]  /*18ce0*/  SHF.R.S32.HI R7, RZ, 0x1f, R13 ;  /* 0x0000001fff077819 */ /* 0x000fe2000001140d */
[----:B------:R-:W2:Y:S01]  /*18cf0*/  LDC.64 R2, c[0x0][0x290] ;  /* 0x0000a400ff027b82 */ /* 0x000ea20000000a00 */
[----:B------:R-:W-:-:S05]  /*18d00*/  SHF.R.S32.HI R0, RZ, 0x3, R0 ;  /* 0x00000003ff007819 */ /* 0x000fca0000011400 */
[----:B------:R-:W-:Y:S02]  /*18d10*/  VIADD R6, R0, 0x10 ;  /* 0x0000001000067836 */ /* 0x000fe40000000000 */
[----:B------:R-:W5:Y:S01]  /*18d20*/  LDC.64 R4, c[0x0][0x298] ;  /* 0x0000a600ff047b82 */ /* 0x000f620000000a00 */
[----:B----4-:R-:W-:-:S04]  /*18d30*/  USHF.L.U32 UR5, UR5, 0x6, URZ ;  /* 0x0000000605057899 */ /* 0x010fc8000800063f */
[----:B------:R-:W-:Y:S02]  /*18d40*/  USHF.R.S32.HI UR4, URZ, 0x1f, UR5 ;  /* 0x0000001f3f047899 */ /* 0x000fe40008011405 */
[----:B------:R-:W-:Y:S02]  /*18d50*/  VIADD R155, R155, -UR5 ;  /* 0x800000059b9b7c36 */ /* 0x000fe40008000000 */
[----:B--2---:R-:W-:-:S03]  /*18d60*/  IMAD.WIDE.U32 R16, R13, R2, RZ ;  /* 0x000000020d107225 */ /* 0x004fc600078e00ff */
[----:B------:R-:W-:Y:S01]  /*18d70*/  ISETP.GE.AND P5, PT, R6, R155, PT ;  /* 0x0000009b0600720c */ /* 0x000fe20003fa6270 */
[----:B------:R-:W-:Y:S01]  /*18d80*/  IMAD R6, R7, R2, RZ ;  /* 0x0000000207067224 */ /* 0x000fe200078e02ff */
[----:B------:R-:W-:-:S03]  /*18d90*/  SHF.R.S32.HI R7, RZ, 0x1f, R102 ;  /* 0x0000001fff077819 */ /* 0x000fc60000011466 */
[----:B------:R-:W-:Y:S01]  /*18da0*/  IMAD R3, R13, R3, R6 ;  /* 0x000000030d037224 */ /* 0x000fe200078e0206 */
[----:B------:R-:W-:Y:S01]  /*18db0*/  MOV R6, R102 ;  /* 0x0000006600067202 */ /* 0x000fe20000000f00 */
[----:B-----5:R-:W-:-:S04]  /*18dc0*/  IMAD.WIDE.U32 R14, R156, R4, RZ ;  /* 0x000000049c0e7225 */ /* 0x020fc800078e00ff */
[----:B------:R-:W-:Y:S01]  /*18dd0*/  IMAD.WIDE.U32 R12, R4, UR5, R6 ;  /* 0x00000005040c7c25 */ /* 0x000fe2000f8e0006 */
[----:B------:R-:W-:Y:S02]  /*18de0*/  SEL R2, R16, R14, !P0 ;  /* 0x0000000e10027207 */ /* 0x000fe40004000000 */
[----:B------:R-:W-:Y:S01]  /*18df0*/  SHF.R.S32.HI R7, RZ, 0x1f, R20 ;  /* 0x0000001fff077819 */ /* 0x000fe20000011414 */
[----:B------:R-:W-:Y:S02]  /*18e00*/  IMAD R6, R4, UR4, RZ ;  /* 0x0000000404067c24 */ /* 0x000fe4000f8e02ff */
[----:B------:R-:W-:Y:S02]  /*18e10*/  IMAD R156, R156, R5, R15 ;  /* 0x000000059c9c7224 */ /* 0x000fe400078e020f */
[----:B------:R-:W-:Y:S01]  /*18e20*/  @!P0 IMAD.IADD R156, R17, 0x1, R3 ;  /* 0x00000001119c8824 */ /* 0x000fe200078e0203 */
[----:B------:R-:W-:Y:S01]  /*18e30*/  IADD3 R12, P0, R2, R12, RZ ;  /* 0x0000000c020c7210 */ /* 0x000fe20007f1e0ff */
[----:B------:R-:W-:Y:S01]  /*18e40*/  IMAD R3, R5, UR5, R6 ;  /* 0x0000000505037c24 */ /* 0x000fe2000f8e0206 */
[----:B------:R-:W-:Y:S01]  /*18e50*/  ULDC.64 UR4, c[0x0][0x2a0] ;  /* 0x0000a80000047ab9 */ /* 0x000fe20000000a00 */
[----:B------:R1:W2:Y:S01]  /*18e60*/  LDS.128 R16, [R157] ;  /* 0x000000009d107984 */ /* 0x0002a20000000c00 */
        /* <DEDUP_REMOVED lines=24> */
[----:B--2---:R3:W-:Y:S04]  /*18ff0*/  @!P1 STG.E.128 desc[UR6][R22.64], R16 ;  /* 0x0000001016009986 */ /* 0x0047e8000c101d06 */
[----:B----4-:R3:W-:Y:S02]  /*19000*/  @!P0 STG.E.128 desc[UR6][R22.64+0x80], R12 ;  /* 0x0000800c16008986 */ /* 0x0107e4000c101d06 */
.L_x_7256:
[----:B------:R-:W-:Y:S05]  /*19010*/  BSYNC B0 ;  /* 0x0000000000007941 */ /* 0x000fea0003800000 */
.L_x_7255:
[----:B--23--:R2:W3:Y:S01]  /*19020*/  LDS.128 R16, [R157+0x800] ;  /* 0x000800009d107984 */ /* 0x00c4e20000000c00 */
        /* <DEDUP_REMOVED lines=19> */
.L_x_7258:
[----:B------:R-:W-:Y:S05]  /*19160*/  BSYNC B0 ;  /* 0x0000000000007941 */ /* 0x000fea0003800000 */
.L_x_7257:
        /* <DEDUP_REMOVED lines=20> */
.L_x_7260:
[----:B------:R-:W-:Y:S05]  /*192b0*/  BSYNC B0 ;  /* 0x0000000000007941 */ /* 0x000fea0003800000 */
.L_x_7259:
        /* <DEDUP_REMOVED lines=20> */
.L_x_7261:
        /* <DEDUP_REMOVED lines=16> */
.L_x_8422:


//--------------------- .text._ZN5flash24flash_fwd_splitkv_kernelI23Flash_fwd_kernel_traitsILi128ELi64ELi64ELi4ELb0ELb0EN7cutlass6half_tE19Flash_kernel_traitsILi128ELi64ELi64ELi4ES3_EELb1ELb0ELb1ELb0ELb0ELb1ELb0ELb1EEEvNS_16Flash_fwd_paramsE --------------------------
	.section	.text._ZN5flash24flash_fwd_splitkv_kernelI23Flash_fwd_kernel_traitsILi128ELi64ELi64ELi4ELb0ELb0EN7cutlass6half_tE19Flash_kernel_traitsILi128ELi64ELi64ELi4ES3_EELb1ELb0ELb1ELb0ELb0ELb1ELb0ELb1EEEvNS_16Flash_fwd_paramsE,"ax",@progbits
	.align	128
        .global         _ZN5flash24flash_fwd_splitkv_kernelI23Flash_fwd_kernel_traitsILi128ELi64ELi64ELi4ELb0ELb0EN7cutlass6half_tE19Flash_kernel_traitsILi128ELi64ELi64ELi4ES3_EELb1ELb0ELb1ELb0ELb0ELb1ELb0ELb1EEEvNS_16Flash_fwd_paramsE
        .type           _ZN5flash24flash_fwd_splitkv_kernelI23Flash_fwd_kernel_traitsILi128ELi64ELi64ELi4ELb0ELb0EN7cutlass6half_tE19Flash_kernel_traitsILi128ELi64ELi64ELi4ES3_EELb1ELb0ELb1ELb0ELb0ELb1ELb0ELb1EEEvNS_16Flash_fwd_paramsE,@function
        .size           _ZN5flash24flash_fwd_splitkv_kernelI23Flash_fwd_kernel_traitsILi128ELi64ELi64ELi4ELb0ELb0EN7cutlass6half_tE19Flash_kernel_traitsILi128ELi64ELi64ELi4ES3_EELb1ELb0ELb1ELb0ELb0ELb1ELb0ELb1EEEvNS_16Flash_fwd_paramsE,(.L_x_8423 - _ZN5flash24flash_fwd_splitkv_kernelI23Flash_fwd_kernel_traitsILi128ELi64ELi64ELi4ELb0ELb0EN7cutlass6half_tE19Flash_kernel_traitsILi128ELi64ELi64ELi4ES3_EELb1ELb0ELb1ELb0ELb0ELb1ELb0ELb1EEEvNS_16Flash_fwd_paramsE)
        .other          _ZN5flash24flash_fwd_splitkv_kernelI23Flash_fwd_kernel_traitsILi128ELi64ELi64ELi4ELb0ELb0EN7cutlass6half_tE19Flash_kernel_traitsILi128ELi64ELi64ELi4ES3_EELb1ELb0ELb1ELb0ELb0ELb1ELb0ELb1EEEvNS_16Flash_fwd_paramsE,@"STO_CUDA_ENTRY STV_DEFAULT"
_ZN5flash24flash_fwd_splitkv_kernelI23Flash_fwd_kernel_traitsILi128ELi64ELi64ELi4ELb0ELb0EN7cutlass6half_tE19Flash_kernel_traitsILi128ELi64ELi64ELi4ES3_EELb1ELb0ELb1ELb0ELb0ELb1ELb0ELb1EEEvNS_16Flash_fwd_paramsE:
.text._ZN5flash24flash_fwd_splitkv_kernelI23Flash_fwd_kernel_traitsILi128ELi64ELi64ELi4ELb0ELb0EN7cutlass6half_tE19Flash_kernel_traitsILi128ELi64ELi64ELi4ES3_EELb1ELb0ELb1ELb0ELb0ELb1ELb0ELb1EEEvNS_16Flash_fwd_paramsE:
        /* <DEDUP_REMOVED lines=40> */
.L_x_7262:
[----:B------:R-:W1:Y:S02]  /*0280*/  LDC R61, c[0x0][0x2c8] ;  /* 0x0000b200ff3d7b82 */ /* 0x000e640000000800 */
.L_x_7263:
        /* <DEDUP_REMOVED lines=94> */
.L_x_7266:
[----:B------:R-:W-:Y:S05]  /*0870*/  BSYNC B0 ;  /* 0x0000000000007941 */ /* 0x000fea0003800000 */
.L_x_7265:
        /* <DEDUP_REMOVED lines=19> */
.L_x_7268:
[----:B------:R-:W-:Y:S05]  /*09b0*/  BSYNC B0 ;  /* 0x0000000000007941 */ /* 0x000fea0003800000 */
.L_x_7267:
        /* <DEDUP_REMOVED lines=20> */
.L_x_7270:
[----:B------:R-:W-:Y:S05]  /*0b00*/  BSYNC B0 ;  /* 0x0000000000007941 */ /* 0x000fea0003800000 */
.L_x_7269:
        /* <DEDUP_REMOVED lines=19> */
.L_x_7272:
[----:B------:R-:W-:Y:S05]  /*0c40*/  BSYNC B0 ;  /* 0x0000000000007941 */ /* 0x000fea0003800000 */
.L_x_7271:
        /* <DEDUP_REMOVED lines=15> */
.L_x_7264:
        /* <DEDUP_REMOVED lines=22> */
.L_x_7273:
        /* <DEDUP_REMOVED lines=81> */
.L_x_7274:
        /* <DEDUP_REMOVED lines=48> */
.L_x_7276:
        /* <DEDUP_REMOVED lines=31> */
.L_x_7275:
        /* <DEDUP_REMOVED lines=237> */
.L_x_7346:
        /* <DEDUP_REMOVED lines=19> */
.L_x_7279:
[----:B------:R-:W-:Y:S05]  /*28a0*/  BSYNC B0 ;  /* 0x0000000000007941 */ /* 0x000fea0003800000 */
.L_x_7278:
        /* <DEDUP_REMOVED lines=12> */
.L_x_7281:
[----:B------:R-:W-:Y:S05]  /*2970*/  BSYNC B0 ;  /* 0x0000000000007941 */ /* 0x000fea0003800000 */
.L_x_7280:
        /* <DEDUP_REMOVED lines=12> */
.L_x_7283:
[----:B------:R-:W-:Y:S05]  /*2a40*/  BSYNC B0 ;  /* 0x0000000000007941 */ /* 0x000fea0003800000 */
.L_x_7282:
        /* <DEDUP_REMOVED lines=16> */
.L_x_7285:
[----:B------:R-:W-:Y:S05]  /*2b50*/  BSYNC B0 ;  /* 0x0000000000007941 */ /* 0x000fea0003800000 */
.L_x_7284:
        /* <DEDUP_REMOVED lines=65> */
.L_x_7291:
[----:B------:R-:W-:Y:S05]  /*2f70*/  BSYNC B0 ;  /* 0x0000000000007941 */ /* 0x000fea0003800000 */
.L_x_7290:
        /* <DEDUP_REMOVED lines=52> */
.L_x_7289:
[----:B------:R-:W-:Y:S05]  /*32c0*/  BSYNC B1 ;  /* 0x0000000000017941 */ /* 0x000fea0003800000 */
.L_x_7288:
        /* <DEDUP_REMOVED lines=66> */
.L_x_7295:
[----:B------:R-:W-:Y:S05]  /*36f0*/  BSYNC B0 ;  /* 0x0000000000007941 */ /* 0x000fea0003800000 */
.L_x_7294:
        /* <DEDUP_REMOVED lines=54> */
.L_x_7293:
[----:B------:R-:W-:Y:S05]  /*3a60*/  BSYNC B1 ;  /* 0x0000000000017941 */ /* 0x000fea0003800000 */
.L_x_7292:
        /* <DEDUP_REMOVED lines=66> */
.L_x_7299:
[----:B------:R-:W-:Y:S05]  /*3e90*/  BSYNC B0 ;  /* 0x0000000000007941 */ /* 0x000fea0003800000 */
.L_x_7298:
        /* <DEDUP_REMOVED lines=54> */
.L_x_7297:
[----:B------:R-:W-:Y:S05]  /*4200*/  BSYNC B1 ;  /* 0x0000000000017941 */ /* 0x000fea0003800000 */
.L_x_7296:
        /* <DEDUP_REMOVED lines=71> */
.L_x_7303:
[----:B------:R-:W-:Y:S05]  /*4680*/  BSYNC B0 ;  /* 0x0000000000007941 */ /* 0x000fea0003800000 */
.L_x_7302:
        /* <DEDUP_REMOVED lines=54> */
.L_x_7301:
[----:B------:R-:W-:Y:S05]  /*49f0*/  BSYNC B1 ;  /* 0x0000000000017941 */ /* 0x000fea0003800000 */
.L_x_7300:
        /* <DEDUP_REMOVED lines=9> */
.L_x_7287:
        /* <DEDUP_REMOVED lines=97> */
.L_x_7310:
[----:B------:R-:W-:Y:S05]  /*50a0*/  BSYNC B0 ;  /* 0x0000000000007941 */ /* 0x000fea0003800000 */
.L_x_7309:
[----:B-----5:R1:W-:Y:S02]  /*50b0*/  STG.E.128 desc[UR6][R84.64], R32 ;  /* 0x0000002054007986 */ /* 0x0203e4000c101d06 */
.L_x_7308:
[----:B------:R-:W-:Y:S05]  /*50c0*/  BSYNC B1 ;  /* 0x0000000000017941 */ /* 0x000fea0003800000 */
.L_x_7307:
        /* <DEDUP_REMOVED lines=95> */
.L_x_7312:
[----:B------:R-:W-:Y:S05]  /*56c0*/  BSYNC B0 ;  /* 0x0000000000007941 */ /* 0x000fea0003800000 */
.L_x_7311:
[----:B-----5:R1:W-:Y:S02]  /*56d0*/  STG.E.128 desc[UR6][R84.64+0x80], R32 ;  /* 0x0000802054007986 */ /* 0x0203e4000c101d06 */
.L_x_7306:
[----:B------:R-:W-:Y:S05]  /*56e0*/  BSYNC B2 ;  /* 0x0000000000027941 */ /* 0x000fea0003800000 */
.L_x_7305:
        /* <DEDUP_REMOVED lines=103> */
.L_x_7318:
[----:B------:R-:W-:Y:S05]  /*5d60*/  BSYNC B0 ;  /* 0x0000000000007941 */ /* 0x000fea0003800000 */
.L_x_7317:
[----:B-----5:R1:W-:Y:S02]  /*5d70*/  STG.E.128 desc[UR6][R146.64], R28 ;  /* 0x0000001c92007986 */ /* 0x0203e4000c101d06 */
.L_x_7316:
[----:B------:R-:W-:Y:S05]  /*5d80*/  BSYNC B1 ;  /* 0x0000000000017941 */ /* 0x000fea0003800000 */
.L_x_7315:
        /* <DEDUP_REMOVED lines=99> */
.L_x_7320:
[----:B------:R-:W-:Y:S05]  /*63c0*/  BSYNC B0 ;  /* 0x0000000000007941 */ /* 0x000fea0003800000 */
.L_x_7319:
[----:B-----5:R1:W-:Y:S02]  /*63d0*/  STG.E.128 desc[UR6][R146.64], R28 ;  /* 0x0000001c92007986 */ /* 0x0203e4000c101d06 */
.L_x_7314:
[----:B------:R-:W-:Y:S05]  /*63e0*/  BSYNC B2 ;  /* 0x0000000000027941 */ /* 0x000fea0003800000 */
.L_x_7313:
        /* <DEDUP_REMOVED lines=103> */
.L_x_7326:
[----:B------:R-:W-:Y:S05]  /*6a60*/  BSYNC B0 ;  /* 0x0000000000007941 */ /* 0x000fea0003800000 */
.L_x_7325:
[----:B-----5:R1:W-:Y:S02]  /*6a70*/  STG.E.128 desc[UR6][R146.64], R28 ;  /* 0x0000001c92007986 */ /* 0x0203e4000c101d06 */
.L_x_7324:
[----:B------:R-:W-:Y:S05]  /*6a80*/  BSYNC B1 ;  /* 0x0000000000017941 */ /* 0x000fea0003800000 */
.L_x_7323:
        /* <DEDUP_REMOVED lines=99> */
.L_x_7328:
[----:B------:R-:W-:Y:S05]  /*70c0*/  BSYNC B0 ;  /* 0x0000000000007941 */ /* 0x000fea0003800000 */
.L_x_7327:
[----:B-----5:R1:W-:Y:S02]  /*70d0*/  STG.E.128 desc[UR6][R146.64], R28 ;  /* 0x0000001c92007986 */ /* 0x0203e4000c101d06 */
.L_x_7322:
[----:B------:R-:W-:Y:S05]  /*70e0*/  BSYNC B2 ;  /* 0x0000000000027941 */ /* 0x000fea0003800000 */
.L_x_7321:
        /* <DEDUP_REMOVED lines=108> */
.L_x_7334:
[----:B------:R-:W-:Y:S05]  /*77b0*/  BSYNC B0 ;  /* 0x0000000000007941 */ /* 0x000fea0003800000 */
.L_x_7333:
[----:B-----5:R1:W-:Y:S02]  /*77c0*/  STG.E.128 desc[UR6][R148.64], R28 ;  /* 0x0000001c94007986 */ /* 0x0203e4000c101d06 */
.L_x_7332:
[----:B------:R-:W-:Y:S05]  /*77d0*/  BSYNC B1 ;  /* 0x0000000000017941 */ /* 0x000fea0003800000 */
.L_x_7331:
        /* <DEDUP_REMOVED lines=99> */
.L_x_7336:
[----:B------:R-:W-:Y:S05]  /*7e10*/  BSYNC B0 ;  /* 0x0000000000007941 */ /* 0x000fea0003800000 */
.L_x_7335:
[----:B-----5:R1:W-:Y:S02]  /*7e20*/  STG.E.128 desc[UR6][R146.64], R28 ;  /* 0x0000001c92007986 */ /* 0x0203e4000c101d06 */
.L_x_7330:
[----:B------:R-:W-:Y:S05]  /*7e30*/  BSYNC B2 ;  /* 0x0000000000027941 */ /* 0x000fea0003800000 */
.L_x_7329:
        /* <DEDUP_REMOVED lines=8> */
.L_x_7286:
        /* <DEDUP_REMOVED lines=10> */
.L_x_7338:
[----:B------:R-:W-:Y:S05]  /*7f60*/  BSYNC B0 ;  /* 0x0000000000007941 */ /* 0x000fea0003800000 */
.L_x_7337:
        /* <DEDUP_REMOVED lines=16> */
.L_x_7340:
[----:B------:R-:W-:Y:S05]  /*8070*/  BSYNC B0 ;  /* 0x0000000000007941 */ /* 0x000fea0003800000 */
.L_x_7339:
        /* <DEDUP_REMOVED lines=16> */
.L_x_7342:
[----:B------:R-:W-:Y:S05]  /*8180*/  BSYNC B0 ;  /* 0x0000000000007941 */ /* 0x000fea0003800000 */
.L_x_7341:
        /* <DEDUP_REMOVED lines=22> */
.L_x_7343:
[----:B------:R-:W-:Y:S05]  /*82f0*/  BSYNC B0 ;  /* 0x0000000000007941 */ /* 0x000fea0003800000 */
.L_x_7304:
        /* <DEDUP_REMOVED lines=81> */
.L_x_7344:
        /* <DEDUP_REMOVED lines=9> */
.L_x_7345:
[----:B------:R-:W-:Y:S04]  /*88a0*/  IADD3 R11, R11, -0x1, RZ ;  /* 0xffffffff0b0b7810 */ /* 0x000fe80007ffe0ff */
[----:B------:R-:W-:Y:S11]  /*88b0*/  ISETP.GT.AND P0, PT, R11, R59, PT ;  /* 0x0000003b0b00720c */ /* 0x000ff60003f04270 */
[----:B------:R-:W-:Y:S02]  /*88c0*/  @!UPT UIADD3 URZ, URZ, URZ, URZ ;  /* 0x0000003f3f3ff290 */ /* 0x000fe4000fffe03f */
[----:B------:R-:W-:Y:S05]  /*88d0*/  @P0 BRA `(.L_x_7346) ;  /* 0xffffff9c00a40947 */ /* 0x000fea000383ffff */
.L_x_7277:
        /* <DEDUP_REMOVED lines=107> */
.L_x_7355:
[----:B------:R-:W-:Y:S05]  /*8f90*/  BSYNC B0 ;  /* 0x0000000000007941 */ /* 0x000fea0003800000 */
.L_x_7354:
[----:B-----5:R3:W-:Y:S02]  /*8fa0*/  STS.128 [R157], R8 ;  /* 0x000000089d007388 */ /* 0x0207e40000000c00 */
.L_x_7353:
[----:B------:R-:W-:Y:S05]  /*8fb0*/  BSYNC B1 ;  /* 0x0000000000017941 */ /* 0x000fea0003800000 */
.L_x_7352:
        /* <DEDUP_REMOVED lines=47> */
.L_x_7357:
[----:B------:R-:W-:Y:S05]  /*92b0*/  BSYNC B0 ;  /* 0x0000000000007941 */ /* 0x000fea0003800000 */
.L_x_7356:
[----:B-----5:R1:W-:Y:S02]  /*92c0*/  STS.128 [R157+0x2000], R8 ;  /* 0x002000089d007388 */ /* 0x0203e40000000c00 */
.L_x_7351:
[----:B------:R-:W-:Y:S05]  /*92d0*/  BSYNC B2 ;  /* 0x0000000000027941 */ /* 0x000fea0003800000 */
.L_x_7350:
        /* <DEDUP_REMOVED lines=65> */
.L_x_7363:
[----:B------:R-:W-:Y:S05]  /*96f0*/  BSYNC B0 ;  /* 0x0000000000007941 */ /* 0x000fea0003800000 */
.L_x_7362:
[----:B-----5:R3:W-:Y:S02]  /*9700*/  STS.128 [R157+0x800], R8 ;  /* 0x000800089d007388 */ /* 0x0207e40000000c00 */
.L_x_7361:
[----:B------:R-:W-:Y:S05]  /*9710*/  BSYNC B1 ;  /* 0x0000000000017941 */ /* 0x000fea0003800000 */
.L_x_7360:
        /* <DEDUP_REMOVED lines=47> */
.L_x_7365:
[----:B------:R-:W-:Y:S05]  /*9a10*/  BSYNC B0 ;  /* 0x0000000000007941 */ /* 0x000fea0003800000 */
.L_x_7364:
[----:B-----5:R3:W-:Y:S02]  /*9a20*/  STS.128 [R157+0x2800], R8 ;  /* 0x002800089d007388 */ /* 0x0207e40000000c00 */
.L_x_7359:
[----:B------:R-:W-:Y:S05]  /*9a30*/  BSYNC B2 ;  /* 0x0000000000027941 */ /* 0x000fea0003800000 */
.L_x_7358:
        /* <DEDUP_REMOVED lines=66> */
.L_x_7371:
[----:B------:R-:W-:Y:S05]  /*9e60*/  BSYNC B0 ;  /* 0x0000000000007941 */ /* 0x000fea0003800000 */
.L_x_7370:
[----:B-----5:R3:W-:Y:S02]  /*9e70*/  STS.128 [R157+0x1000], R8 ;  /* 0x001000089d007388 */ /* 0x0207e40000000c00 */
.L_x_7369:
[----:B------:R-:W-:Y:S05]  /*9e80*/  BSYNC B1 ;  /* 0x0000000000017941 */ /* 0x000fea0003800000 */
.L_x_7368:
        /* <DEDUP_REMOVED lines=47> */
.L_x_7373:
[----:B------:R-:W-:Y:S05]  /*a180*/  BSYNC B0 ;  /* 0x0000000000007941 */ /* 0x000fea0003800000 */
.L_x_7372:
[----:B-----5:R1:W-:Y:S02]  /*a190*/  STS.128 [R157+0x3000], R8 ;  /* 0x003000089d007388 */ /* 0x0203e40000000c00 */
.L_x_7367:
[----:B------:R-:W-:Y:S05]  /*a1a0*/  BSYNC B2 ;  /* 0x0000000000027941 */ /* 0x000fea0003800000 */
.L_x_7366:
        /* <DEDUP_REMOVED lines=63> */
.L_x_7378:
[----:B------:R-:W-:Y:S05]  /*a5a0*/  BSYNC B0 ;  /* 0x0000000000007941 */ /* 0x000fea0003800000 */
.L_x_7377:
[----:B-----5:R3:W-:Y:S02]  /*a5b0*/  STS.128 [R157+0x1800], R8 ;  /* 0x001800089d007388 */ /* 0x0207e40000000c00 */
.L_x_7376:
[----:B------:R-:W-:Y:S05]  /*a5c0*/  BSYNC B1 ;  /* 0x0000000000017941 */ /* 0x000fea0003800000 */
.L_x_7375:
        /* <DEDUP_REMOVED lines=45> */
.L_x_7380:
[----:B------:R-:W-:Y:S05]  /*a8a0*/  BSYNC B0 ;  /* 0x0000000000007941 */ /* 0x000fea0003800000 */
.L_x_7379:
[----:B-----5:R3:W-:Y:S01]  /*a8b0*/  STS.128 [R157+0x3800], R8 ;  /* 0x003800089d007388 */ /* 0x0207e20000000c00 */
[----:B------:R-:W-:Y:S05]  /*a8c0*/  BRA `(.L_x_7374) ;  /* 0x0000003400c07947 */ /* 0x000fea0003800000 */
.L_x_7349:
        /* <DEDUP_REMOVED lines=93> */
.L_x_7386:
[----:B------:R-:W-:Y:S05]  /*aea0*/  BSYNC B0 ;  /* 0x0000000000007941 */ /* 0x000fea0003800000 */
.L_x_7385:
[----:B-----5:R3:W-:Y:S02]  /*aeb0*/  STS.128 [R157], R20 ;  /* 0x000000149d007388 */ /* 0x0207e40000000c00 */
.L_x_7384:
[----:B------:R-:W-:Y:S05]  /*aec0*/  BSYNC B1 ;  /* 0x0000000000017941 */ /* 0x000fea0003800000 */
.L_x_7383:
        /* <DEDUP_REMOVED lines=88> */
.L_x_7388:
[----:B------:R-:W-:Y:S05]  /*b450*/  BSYNC B0 ;  /* 0x0000000000007941 */ /* 0x000fea0003800000 */
.L_x_7387:
[----:B-----5:R1:W-:Y:S02]  /*b460*/  STS.128 [R157+0x2000], R20 ;  /* 0x002000149d007388 */ /* 0x0203e40000000c00 */
.L_x_7382:
[----:B------:R-:W-:Y:S05]  /*b470*/  BSYNC B2 ;  /* 0x0000000000027941 */ /* 0x000fea0003800000 */
.L_x_7381:
        /* <DEDUP_REMOVED lines=98> */
.L_x_7394:
[----:B------:R-:W-:Y:S05]  /*baa0*/  BSYNC B0 ;  /* 0x0000000000007941 */ /* 0x000fea0003800000 */
.L_x_7393:
[----:B-----5:R3:W-:Y:S02]  /*bab0*/  STS.128 [R157+0x800], R20 ;  /* 0x000800149d007388 */ /* 0x0207e40000000c00 */
.L_x_7392:
[----:B------:R-:W-:Y:S05]  /*bac0*/  BSYNC B1 ;  /* 0x0000000000017941 */ /* 0x000fea0003800000 */
.L_x_7391:
        /* <DEDUP_REMOVED lines=91> */
.L_x_7396:
[----:B------:R-:W-:Y:S05]  /*c080*/  BSYNC B0 ;  /* 0x0000000000007941 */ /* 0x000fea0003800000 */
.L_x_7395:
[----:B-----5:R1:W-:Y:S02]  /*c090*/  STS.128 [R157+0x2800], R16 ;  /* 0x002800109d007388 */ /* 0x0203e40000000c00 */
.L_x_7390:
[----:B------:R-:W-:Y:S05]  /*c0a0*/  BSYNC B2 ;  /* 0x0000000000027941 */ /* 0x000fea0003800000 */
.L_x_7389:
        /* <DEDUP_REMOVED lines=99> */
.L_x_7402:
[----:B------:R-:W-:Y:S05]  /*c6e0*/  BSYNC B0 ;  /* 0x0000000000007941 */ /* 0x000fea0003800000 */
.L_x_7401:
[----:B-----5:R1:W-:Y:S02]  /*c6f0*/  STS.128 [R157+0x1000], R20 ;  /* 0x001000149d007388 */ /* 0x0203e40000000c00 */
.L_x_7400:
[----:B------:R-:W-:Y:S05]  /*c700*/  BSYNC B1 ;  /* 0x0000000000017941 */ /* 0x000fea0003800000 */
.L_x_7399:
        /* <DEDUP_REMOVED lines=91> */
.L_x_7404:
[----:B------:R-:W-:Y:S05]  /*ccc0*/  BSYNC B0 ;  /* 0x0000000000007941 */ /* 0x000fea0003800000 */
.L_x_7403:
[----:B-----5:R3:W-:Y:S02]  /*ccd0*/  STS.128 [R157+0x3000], R20 ;  /* 0x003000149d007388 */ /* 0x0207e40000000c00 */
.L_x_7398:
[----:B------:R-:W-:Y:S05]  /*cce0*/  BSYNC B2 ;  /* 0x0000000000027941 */ /* 0x000fea0003800000 */
.L_x_7397:
        /* <DEDUP_REMOVED lines=98> */
.L_x_7408:
[----:B------:R-:W-:Y:S05]  /*d310*/  BSYNC B0 ;  /* 0x0000000000007941 */ /* 0x000fea0003800000 */
.L_x_7407:
[----:B-----5:R1:W-:Y:S02]  /*d320*/  STS.128 [R157+0x1800], R20 ;  /* 0x001800149d007388 */ /* 0x0203e40000000c00 */
.L_x_7406:
[----:B------:R-:W-:Y:S05]  /*d330*/  BSYNC B1 ;  /* 0x0000000000017941 */ /* 0x000fea0003800000 */
.L_x_7405:
        /* <DEDUP_REMOVED lines=96> */
.L_x_7410:
[----:B------:R-:W-:Y:S05]  /*d940*/  BSYNC B0 ;  /* 0x0000000000007941 */ /* 0x000fea0003800000 */
.L_x_7409:
[----:B-----5:R1:W-:Y:S01]  /*d950*/  STS.128 [R157+0x3800], R16 ;  /* 0x003800109d007388 */ /* 0x0203e20000000c00 */
[----:B------:R-:W-:Y:S05]  /*d960*/  BRA `(.L_x_7374) ;  /* 0x0000000400987947 */ /* 0x000fea0003800000 */
.L_x_7348:
        /* <DEDUP_REMOVED lines=29> */
.L_x_7412:
[----:B------:R-:W-:Y:S05]  /*db40*/  BSYNC B0 ;  /* 0x0000000000007941 */ /* 0x000fea0003800000 */
.L_x_7411:
        /* <DEDUP_REMOVED lines=23> */
.L_x_7414:
[----:B------:R-:W-:Y:S05]  /*dcc0*/  BSYNC B0 ;  /* 0x0000000000007941 */ /* 0x000fea0003800000 */
.L_x_7413:
        /* <DEDUP_REMOVED lines=23> */
.L_x_7416:
[----:B------:R-:W-:Y:S05]  /*de40*/  BSYNC B0 ;  /* 0x0000000000007941 */ /* 0x000fea0003800000 */
.L_x_7415:
        /* <DEDUP_REMOVED lines=24> */
.L_x_7374:
[----:B------:R-:W-:Y:S05]  /*dfd0*/  BSYNC B3 ;  /* 0x0000000000037941 */ /* 0x000fea0003800000 */
.L_x_7347:
        /* <DEDUP_REMOVED lines=32> */
.L_x_7418:
[----:B------:R-:W-:Y:S05]  /*e1e0*/  BSYNC B0 ;  /* 0x0000000000007941 */ /* 0x000fea0003800000 */
.L_x_7417:
        /* <DEDUP_REMOVED lines=21> */
.L_x_7420:
[----:B------:R-:W-:Y:S05]  /*e340*/  BSYNC B0 ;  /* 0x0000000000007941 */ /* 0x000fea0003800000 */
.L_x_7419:
        /* <DEDUP_REMOVED lines=26> */
.L_x_7422:
[----:B------:R-:W-:Y:S05]  /*e4f0*/  BSYNC B0 ;  /* 0x0000000000007941 */ /* 0x000fea0003800000 */
.L_x_7421:
        /* <DEDUP_REMOVED lines=32> */
.L_x_7424:
[----:B------:R-:W-:Y:S05]  /*e700*/  BSYNC B0 ;  /* 0x0000000000007941 */ /* 0x000fea0003800000 */
.L_x_7423:
        /* <DEDUP_REMOVED lines=55> */
.L_x_7426:
[----:B------:R-:W-:Y:S05]  /*ea80*/  BSYNC B0 ;  /* 0x0000000000007941 */ /* 0x000fea0003800000 */
.L_x_7425:
        /* <DEDUP_REMOVED lines=21> */
.L_x_7428:
[----:B------:R-:W-:Y:S05]  /*ebe0*/  BSYNC B0 ;  /* 0x0000000000007941 */ /* 0x000fea0003800000 */
.L_x_7427:
        /* <DEDUP_REMOVED lines=24> */
.L_x_7430:
[----:B------:R-:W-:Y:S05]  /*ed70*/  BSYNC B0 ;  /* 0x0000000000007941 */ /* 0x000fea0003800000 */
.L_x_7429:
        /* <DEDUP_REMOVED lines=25> */
.L_x_7432:
[----:B------:R-:W-:Y:S05]  /*ef10*/  BSYNC B0 ;  /* 0x0000000000007941 */ /* 0x000fea0003800000 */
.L_x_7431:
[----:B------:R-:W-:Y:S01]  /*ef20*/  LDSM.16.M88.4 R96, [R150] ;  /* 0x000000009660783b */ /* 0x000fe20000000200 */
[----:B------:R-:W-:Y:S01]  /*ef30*/  R2P PR, R55, 0x6 ;  /* 0x0000000637007804 */ /* 0x000fe20000000000 */
[C---:B------:R-:W-:Y:S01]  /*ef40*/  VIADD R0, R149.reuse, 0x4000 ;  /* 0x0000400095007836 */ /* 0x040fe20000000000 */
[----:B------:R-:W-:Y:S01]  /*ef50*/  SHF.R.S32.HI R164, RZ, 0x1f, R53 ;  /* 0x0000001fffa47819 */ /* 0x000fe20000011435 */
[----:B------:R-:W3:Y:S01]  /*ef60*/  LDSM.16.M88.4 R32, [R149+0x4000] ;  /* 0x004000009520783b */ /* 0x000ee20000000200 */
[----:B------:R-:W-:Y:S01]  /*ef70*/  VIADD R147, R149, 0x4020 ;  /* 0x0000402095937836 */ /* 0x000fe20000000000 */
[----:B------:R-:W-:Y:S01]  /*ef80*/  ULDC.64 UR14, c[0x0][0x398] ;  /* 0x0000e600000e7ab9 */ /* 0x000fe20000000a00 */
[--C-:B------:R-:W-:Y:S01]  /*ef90*/  IMAD R148, R41, 0x2, R150.reuse ;  /* 0x0000000229947824 */ /* 0x100fe200078e0296 */
[----:B------:R-:W3:Y:S01]  /*efa0*/  LDSM.16.M88.4 R76, [R149+0x4800] ;  /* 0x00480000954c783b */ /* 0x000ee20000000200 */
[C---:B------:R-:W-:Y:S01]  /*efb0*/  IMAD R146, R39.reuse, 0x2, R150 ;  /* 0x0000000227927824 */ /* 0x040fe200078e0296 */
[----:B------:R-:W-:Y:S01]  /*efc0*/  LEA.HI R164, R164, R53, RZ, 0x2 ;  /* 0x00000035a4a47211 */ /* 0x000fe200078f10ff */
[----:B------:R-:W-:Y:S01]  /*efd0*/  IMAD.SHL.U32 R165, R48, 0x2, RZ ;  /* 0x0000000230a57824 */ /* 0x000fe200078e00ff */
[----:B-1--4-:R-:W-:Y:S01]  /*efe0*/  LDSM.16.M88.4 R8, [R148] ;  /* 0x000000009408783b */ /* 0x012fe20000000200 */
[----:B------:R-:W-:Y:S01]  /*eff0*/  LEA R145, R39, R148, 0x1 ;  /* 0x0000009427917211 */ /* 0x000fe200078e08ff */
[----:B------:R-:W-:Y:S01]  /*f000*/  @P1 VIADD R147, R0, 0xffffffe0 ;  /* 0xffffffe000931836 */ /* 0x000fe20000000000 */
[----:B------:R-:W-:Y:S01]  /*f010*/  SHF.R.S32.HI R164, RZ, 0x2, R164 ;  /* 0x00000002ffa47819 */ /* 0x000fe200000114a4 */
[----:B------:R-:W-:Y:S01]  /*f020*/  LDSM.16.M88.4 R68, [R149+0x5000] ;  /* 0x005000009544783b */ /* 0x000fe20000000200 */
[----:B------:R-:W-:Y:S01]  /*f030*/  IMAD.MOV.U32 R0, RZ, RZ, 0x40 ;  /* 0x00000040ff007424 */ /* 0x000fe200078e00ff */
[----:B------:R-:W-:Y:S01]  /*f040*/  LOP3.LUT R165, R165, 0x6, RZ, 0xc0, !PT ;  /* 0x00000006a5a57812 */ /* 0x000fe200078ec0ff */
[C---:B------:R-:W-:Y:S01]  /*f050*/  VIADD R139, R147.reuse, 0x800 ;  /* 0x00000800938b7836 */ /* 0x040fe20000000000 */
[----:B------:R-:W1:Y:S01]  /*f060*/  LDSM.16.M88.4 R44, [R147] ;  /* 0x00000000932c783b */ /* 0x000e620000000200 */
[C---:B------:R-:W-:Y:S01]  /*f070*/  VIADD R138, R147.reuse, 0x1000 ;  /* 0x00001000938a7836 */ /* 0x040fe20000000000 */
[----:B------:R-:W-:Y:S01]  /*f080*/  SEL R0, R0, 0xffffffc0, !P2 ;  /* 0xffffffc000007807 */ /* 0x000fe20005000000 */
[C---:B------:R-:W-:Y:S01]  /*f090*/  VIADD R137, R147.reuse, 0x1800 ;  /* 0x0000180093897836 */ /* 0x040fe20000000000 */
[----:B------:R-:W4:Y:S01]  /*f0a0*/  LDSM.16.M88.4 R28, [R149+0x5800] ;  /* 0x00580000951c783b */ /* 0x000f220000000200 */
[C---:B------:R-:W-:Y:S01]  /*f0b0*/  IADD3 R135, R147.reuse, 0x2000, RZ ;  /* 0x0000200093877810 */ /* 0x040fe20007ffe0ff */
[----:B------:R-:W-:-:S02]  /*f0c0*/  VIADD R134, R147, 0x2800 ;  /* 0x0000280093867836 */ /* 0x000fc40000000000 */
[----:B------:R-:W-:Y:S01]  /*f0d0*/  IMAD.IADD R143, R149, 0x1, R0 ;  /* 0x00000001958f7824 */ /* 0x000fe200078e0200 */
[----:B------:R-:W4:Y:S01]  /*f0e0*/  LDSM.16.M88.4 R24, [R147+0x800] ;  /* 0x000800009318783b */ /* 0x000f220000000200 */
[----:B------:R-:W-:Y:S02]  /*f0f0*/  IMAD.IADD R136, R0, 0x1, R147 ;  /* 0x0000000100887824 */ /* 0x000fe400078e0293 */
[----:B--2--5:R-:W-:Y:S01]  /*f100*/  FMUL.FTZ R0, R3, R38 ;  /* 0x0000002603007220 */ /* 0x024fe20000410000 */
[C---:B------:R-:W-:Y:S01]  /*f110*/  VIADD R133, R147.reuse, 0x3000 ;  /* 0x0000300093857836 */ /* 0x040fe20000000000 */
[----:B---3--:R-:W-:Y:S01]  /*f120*/  LDSM.16.M88.4 R4, [R146] ;  /* 0x000000009204783b */ /* 0x008fe20000000200 */
[----:B------:R-:W-:-:S03]  /*f130*/  VIADD R132, R147, 0x3800 ;  /* 0x0000380093847836 */ /* 0x000fc60000000000 */
[----:B------:R-:W2:Y:S04]  /*f140*/  LDSM.16.M88.4 R12, [R143+0x4000] ;  /* 0x004000008f0c783b */ /* 0x000ea80000000200 */
[----:B------:R-:W3:Y:S01]  /*f150*/  LDSM.16.M88.4 R16, [R147+0x1000] ;  /* 0x001000009310783b */ /* 0x000ee20000000200 */
[C---:B------:R-:W-:Y:S03]  /*f160*/  HMMA.16816.F32 R20, R96.reuse, R32, RZ ;  /* 0x000000206014723c */ /* 0x040fe600000018ff */
[----:B------:R-:W-:Y:S04]  /*f170*/  LDSM.16.M88.4 R60, [R145] ;  /* 0x00000000913c783b */ /* 0x000fe80000000200 */
[----:B------:R-:W3:Y:S01]  /*f180*/  LDSM.16.M88.4 R112, [R136] ;  /* 0x000000008870783b */ /* 0x000ee20000000200 */
[C---:B------:R-:W-:Y:S03]  /*f190*/  HMMA.16816.F32 R32, R96.reuse, R34, RZ ;  /* 0x000000226020723c */ /* 0x040fe600000018ff */
[----:B------:R-:W3:Y:S03]  /*f1a0*/  LDSM.16.M88.4 R108, [R147+0x1800] ;  /* 0x00180000936c783b */ /* 0x000ee60000000200 */
[C---:B------:R-:W-:Y:S01]  /*f1b0*/  HMMA.16816.F32 R80, R96.reuse, R76, RZ ;  /* 0x0000004c6050723c */ /* 0x040fe200000018ff */
[----:B------:R-:W3:Y:S04]  /*f1c0*/  LDSM.16.M88.4 R92, [R143+0x4800] ;  /* 0x004800008f5c783b */ /* 0x000ee80000000200 */
[----:B------:R-:W3:Y:S01]  /*f1d0*/  LDSM.16.M88.4 R88, [R143+0x5000] ;  /* 0x005000008f58783b */ /* 0x000ee20000000200 */
[----:B------:R-:W-:Y:S03]  /*f1e0*/  HMMA.16816.F32 R76, R96, R78, RZ ;  /* 0x0000004e604c723c */ /* 0x000fe600000018ff */
[----:B------:R-:W-:Y:S03]  /*f1f0*/  LDSM.16.M88.4 R84, [R143+0x5800] ;  /* 0x005800008f54783b */ /* 0x000fe60000000200 */
[C---:B-1----:R-:W-:Y:S01]  /*f200*/  HMMA.16816.F32 R20, R8.reuse, R44, R20 ;  /* 0x0000002c0814723c */ /* 0x042fe20000001814 */
[----:B------:R-:W-:Y:S04]  /*f210*/  LDSM.16.M88.4 R56, [R136+0x800] ;  /* 0x000800008838783b */ /* 0x000fe80000000200 */
[----:B------:R-:W0:Y:S01]  /*f220*/  LDGDEPBAR ;  /* 0x00000000000079af */ /* 0x000e220000000000 */
[----:B------:R-:W-:Y:S03]  /*f230*/  HMMA.16816.F32 R32, R8, R46, R32 ;  /* 0x0000002e0820723c */ /* 0x000fe60000001820 */
[----:B------:R-:W-:Y:S03]  /*f240*/  LDSM.16.M88.4 R44, [R136+0x1000] ;  /* 0x00100000882c783b */ /* 0x000fe60000000200 */
[C---:B------:R-:W-:Y:S06]  /*f250*/  HMMA.16816.F32 R72, R96.reuse, R68, RZ ;  /* 0x000000446048723c */ /* 0x040fec00000018ff */
[C---:B------:R-:W-:Y:S06]  /*f260*/  HMMA.16816.F32 R68, R96.reuse, R70, RZ ;  /* 0x000000466044723c */ /* 0x040fec00000018ff */
        /* <DEDUP_REMOVED lines=9> */
[C---:B---3--:R-:W-:Y:S06]  /*f300*/  HMMA.16816.F32 R72, R8.reuse, R16, R72 ;  /* 0x000000100848723c */ /* 0x048fec0000001848 */
[----:B------:R-:W-:Y:S01]  /*f310*/  HMMA.16816.F32 R68, R8, R18, R68 ;  /* 0x000000120844723c */ /* 0x000fe20000001844 */
[----:B------:R-:W-:Y:S05]  /*f320*/  LDSM.16.M88.4 R16, [R148+0x2000] ;  /* 0x002000009410783b */ /* 0x000fea0000000200 */
[----:B------:R-:W-:Y:S06]  /*f330*/  HMMA.16816.F32 R20, R60, R112, R20 ;  /* 0x000000703c14723c */ /* 0x000fec0000001814 */
[C---:B------:R-:W-:Y:S06]  /*f340*/  HMMA.16816.F32 R64, R8.reuse, R108, R64 ;  /* 0x0000006c0840723c */ /* 0x040fec0000001840 */
[----:B------:R-:W-:Y:S01]  /*f350*/  HMMA.16816.F32 R96, R8, R110, R96 ;  /* 0x0000006e0860723c */ /* 0x000fe20000001860 */
[----:B------:R-:W-:Y:S05]  /*f360*/  LDSM.16.M88.4 R8, [R149+0x6800] ;  /* 0x006800009508783b */ /* 0x000fea0000000200 */
[C---:B------:R-:W-:Y:S06]  /*f370*/  HMMA.16816.F32 R80, R4.reuse, R92, R80 ;  /* 0x0000005c0450723c */ /* 0x040fec0000001850 */
[----:B------:R-:W-:Y:S01]  /*f380*/  HMMA.16816.F32 R76, R4, R94, R76 ;  /* 0x0000005e044c723c */ /* 0x000fe2000000184c */
[----:B------:R-:W-:Y:S05]  /*f390*/  LDSM.16.M88.4 R92, [R146+0x2000] ;  /* 0x00200000925c783b */ /* 0x000fea0000000200 */
[----:B------:R-:W-:Y:S06]  /*f3a0*/  HMMA.16816.F32 R32, R60, R114, R32 ;  /* 0x000000723c20723c */ /* 0x000fec0000001820 */
[C---:B------:R-:W-:Y:S06]  /*f3b0*/  HMMA.16816.F32 R72, R4.reuse, R88, R72 ;  /* 0x000000580448723c */ /* 0x040fec0000001848 */
[----:B------:R-:W-:Y:S01]  /*f3c0*/  HMMA.16816.F32 R68, R4, R90, R68 ;  /* 0x0000005a0444723c */ /* 0x000fe20000001844 */
[----:B------:R-:W2:Y:S05]  /*f3d0*/  LDSM.16.M88.4 R88, [R136+0x1800] ;  /* 0x001800008858783b */ /* 0x000eaa0000000200 */
[----:B-1----:R-:W-:Y:S06]  /*f3e0*/  HMMA.16816.F32 R20, R28, R24, R20 ;  /* 0x000000181c14723c */ /* 0x002fec0000001814 */
[C---:B------:R-:W-:Y:S01]  /*f3f0*/  HMMA.16816.F32 R108, R4.reuse, R84, R64 ;  /* 0x00000054046c723c */ /* 0x040fe20000001840 */
[----:B------:R-:W-:Y:S05]  /*f400*/  LDSM.16.M88.4 R64, [R143+0x6000] ;  /* 0x006000008f40783b */ /* 0x000fea0000000200 */
[----:B------:R-:W-:Y:S01]  /*f410*/  HMMA.16816.F32 R96, R4, R86, R96 ;  /* 0x000000560460723c */ /* 0x000fe20000001860 */
[----:B------:R-:W-:Y:S04]  /*f420*/  LDSM.16.M88.4 R4, [R147+0x2800] ;  /* 0x002800009304783b */ /* 0x000fe80000000200 */
[----:B------:R-:W-:Y:S01]  /*f430*/  LDSM.16.M88.4 R84, [R149+0x7800] ;  /* 0x007800009554783b */ /* 0x000fe20000000200 */
[C---:B------:R-:W-:Y:S06]  /*f440*/  HMMA.16816.F32 R80, R60.reuse, R56, R80 ;  /* 0x000000383c50723c */ /* 0x040fec0000001850 */
[----:B------:R-:W-:Y:S01]  /*f450*/  HMMA.16816.F32 R76, R60, R58, R76 ;  /* 0x0000003a3c4c723c */ /* 0x000fe2000000184c */
[----:B------:R-:W-:Y:S05]  /*f460*/  LDSM.16.M88.4 R56, [R136+0x2000] ;  /* 0x002000008838783b */ /* 0x000fea0000000200 */
[----:B------:R-:W-:Y:S01]  /*f470*/  HMMA.16816.F32 R32, R28, R26, R32 ;  /* 0x0000001a1c20723c */ /* 0x000fe20000001820 */
[----:B------:R-:W1:Y:S05]  /*f480*/  LDSM.16.M88.4 R24, [R149+0x7000] ;  /* 0x007000009518783b */ /* 0x000e6a0000000200 */
[C---:B------:R-:W-:Y:S06]  /*f490*/  HMMA.16816.F32 R72, R60.reuse, R44, R72 ;  /* 0x0000002c3c48723c */ /* 0x040fec0000001848 */
[C---:B------:R-:W-:Y:S01]  /*f4a0*/  HMMA.16816.F32 R68, R60.reuse, R46, R68 ;  /* 0x0000002e3c44723c */ /* 0x040fe20000001844 */
[----:B------:R-:W-:Y:S05]  /*f4b0*/  LDSM.16.M88.4 R44, [R145+0x2000] ;  /* 0x00200000912c783b */ /* 0x000fea0000000200 */
[----:B--2---:R-:W-:Y:S06]  /*f4c0*/  HMMA.16816.F32 R108, R60, R88, R108 ;  /* 0x000000583c6c723c */ /* 0x004fec000000186c */
[----:B------:R-:W-:Y:S06]  /*f4d0*/  HMMA.16816.F32 R80, R28, R8, R80 ;  /* 0x000000081c50723c */ /* 0x000fec0000001850 */
[----:B------:R-:W-:Y:S01]  /*f4e0*/  HMMA.16816.F32 R96, R60, R90, R96 ;  /* 0x0000005a3c60723c */ /* 0x000fe20000001860 */
[----:B------:R-:W2:Y:S05]  /*f4f0*/  LDSM.16.M88.4 R60, [R147+0x3000] ;  /* 0x00300000933c783b */ /* 0x000eaa0000000200 */
[----:B------:R-:W-:Y:S01]  /*f500*/  HMMA.16816.F32 R76, R28, R10, R76 ;  /* 0x0000000a1c4c723c */ /* 0x000fe2000000184c */
[----:B------:R-:W-:Y:S05]  /*f510*/  LDSM.16.M88.4 R8, [R147+0x3800] ;  /* 0x003800009308783b */ /* 0x000fea0000000200 */
[C---:B------:R-:W-:Y:S06]  /*f520*/  HMMA.16816.F32 R20, R16.reuse, R12, R20 ;  /* 0x0000000c1014723c */ /* 0x040fec0000001814 */
[----:B------:R-:W-:Y:S01]  /*f530*/  HMMA.16816.F32 R32, R16, R14, R32 ;  /* 0x0000000e1020723c */ /* 0x000fe20000001820 */
[----:B------:R-:W3:Y:S05]  /*f540*/  LDSM.16.M88.4 R12, [R143+0x6800] ;  /* 0x006800008f0c783b */ /* 0x000eea0000000200 */
[----:B-1----:R-:W-:Y:S06]  /*f550*/  HMMA.16816.F32 R72, R28, R24, R72 ;  /* 0x000000181c48723c */ /* 0x002fec0000001848 */
[C---:B------:R-:W-:Y:S06]  /*f560*/  HMMA.16816.F32 R80, R16.reuse, R4, R80 ;  /* 0x000000041050723c */ /* 0x040fec0000001850 */
[----:B------:R-:W-:Y:S01]  /*f570*/  HMMA.16816.F32 R76, R16, R6, R76 ;  /* 0x00000006104c723c */ /* 0x000fe2000000184c */
[----:B------:R-:W1:Y:S05]  /*f580*/  LDSM.16.M88.4 R4, [R143+0x7000] ;  /* 0x007000008f04783b */ /* 0x000e6a0000000200 */
[C---:B------:R-:W-:Y:S01]  /*f590*/  HMMA.16816.F32 R68, R28.reuse, R26, R68 ;  /* 0x0000001a1c44723c */ /* 0x040fe20000001844 */
[----:B------:R-:W4:Y:S05]  /*f5a0*/  LDSM.16.M88.4 R24, [R136+0x2800] ;  /* 0x002800008818783b */ /* 0x000f2a0000000200 */
[C---:B------:R-:W-:Y:S06]  /*f5b0*/  HMMA.16816.F32 R108, R28.reuse, R84, R108 ;  /* 0x000000541c6c723c */ /* 0x040fec000000186c */
[----:B------:R-:W-:Y:S01]  /*f5c0*/  HMMA.16816.F32 R96, R28, R86, R96 ;  /* 0x000000561c60723c */ /* 0x000fe20000001860 */
[----:B------:R-:W4:Y:S05]  /*f5d0*/  LDSM.16.M88.4 R28, [R143+0x7800] ;  /* 0x007800008f1c783b */ /* 0x000f2a0000000200 */
[C---:B------:R-:W-:Y:S06]  /*f5e0*/  HMMA.16816.F32 R20, R92.reuse, R64, R20 ;  /* 0x000000405c14723c */ /* 0x040fec0000001814 */
[----:B------:R-:W-:Y:S06]  /*f5f0*/  HMMA.16816.F32 R32, R92, R66, R32 ;  /* 0x000000425c20723c */ /* 0x000fec0000001820 */
[----:B--2---:R-:W-:Y:S06]  /*f600*/  HMMA.16816.F32 R72, R16, R60, R72 ;  /* 0x0000003c1048723c */ /* 0x004fec0000001848 */
[C---:B---3--:R-:W-:Y:S06]  /*f610*/  HMMA.16816.F32 R80, R92.reuse, R12, R80 ;  /* 0x0000000c5c50723c */ /* 0x048fec0000001850 */
[----:B------:R-:W-:Y:S01]  /*f620*/  HMMA.16816.F32 R76, R92, R14, R76 ;  /* 0x0000000e5c4c723c */ /* 0x000fe2000000184c */
[----:B------:R-:W2:Y:S05]  /*f630*/  LDSM.16.M88.4 R12, [R136+0x3000] ;  /* 0x00300000880c783b */ /* 0x000eaa0000000200 */
[C---:B------:R-:W-:Y:S06]  /*f640*/  HMMA.16816.F32 R68, R16.reuse, R62, R68 ;  /* 0x0000003e1044723c */ /* 0x040fec0000001844 */
[C---:B------:R-:W-:Y:S06]  /*f650*/  HMMA.16816.F32 R108, R16.reuse, R8, R108 ;  /* 0x00000008106c723c */ /* 0x040fec000000186c */
[----:B------:R-:W-:Y:S01]  /*f660*/  HMMA.16816.F32 R96, R16, R10, R96 ;  /* 0x0000000a1060723c */ /* 0x000fe20000001860 */
[----:B------:R-:W3:Y:S01]  /*f670*/  LDSM.16.M88.4 R8, [R136+0x3800] ;  /* 0x003800008808783b */ /* 0x000ee20000000200 */
[----:B------:R-:W-:-:S04]  /*f680*/  DEPBAR.LE SB0, 0x0 ;  /* 0x000080000000791a */ /* 0x000fc80000000000 */
[C---:B------:R-:W-:Y:S06]  /*f690*/  HMMA.16816.F32 R20, R44.reuse, R56, R20 ;  /* 0x000000382c14723c */ /* 0x040fec0000001814 */
[----:B------:R-:W-:Y:S06]  /*f6a0*/  HMMA.16816.F32 R32, R44, R58, R32 ;  /* 0x0000003a2c20723c */ /* 0x000fec0000001820 */
[----:B-1----:R-:W-:Y:S06]  /*f6b0*/  HMMA.16816.F32 R72, R92, R4, R72 ;  /* 0x000000045c48723c */ /* 0x002fec0000001848 */
[----:B----4-:R-:W-:Y:S01]  /*f6c0*/  HMMA.16816.F32 R80, R44, R24, R80 ;  /* 0x000000182c50723c */ /* 0x010fe20000001850 */
[----:B------:R-:W-:-:S05]  /*f6d0*/  LOP3.LUT R4, R36, R37, RZ, 0xfc, !PT ;  /* 0x0000002524047212 */ /* 0x000fca00078efcff */
[C---:B------:R-:W-:Y:S01]  /*f6e0*/  HMMA.16816.F32 R68, R92.reuse, R6, R68 ;  /* 0x000000065c44723c */ /* 0x040fe20000001844 */
[----:B------:R-:W-:Y:S01]  /*f6f0*/  FMUL.FTZ R21, R21, UR15 ;  /* 0x0000000f15157c20 */ /* 0x000fe20008410000 */
[----:B------:R-:W-:Y:S01]  /*f700*/  FMUL.FTZ R23, R23, UR15 ;  /* 0x0000000f17177c20 */ /* 0x000fe20008410000 */
[----:B------:R-:W-:Y:S01]  /*f710*/  FMUL.FTZ R20, R20, UR15 ;  /* 0x0000000f14147c20 */ /* 0x000fe20008410000 */
[----:B------:R-:W-:Y:S02]  /*f720*/  FMUL.FTZ R22, R22, UR15 ;  /* 0x0000000f16167c20 */ /* 0x000fe40008410000 */
[C---:B------:R-:W-:Y:S01]  /*f730*/  HMMA.16816.F32 R108, R92.reuse, R28, R108 ;  /* 0x0000001c5c6c723c */ /* 0x040fe2000000186c */
[----:B------:R-:W-:Y:S01]  /*f740*/  FMUL.FTZ R25, R32, UR15 ;  /* 0x0000000f20197c20 */ /* 0x000fe20008410000 */
[----:B------:R-:W-:Y:S01]  /*f750*/  FMUL.FTZ R5, R34, UR15 ;  /* 0x0000000f22057c20 */ /* 0x000fe20008410000 */
[----:B------:R-:W1:Y:S01]  /*f760*/  MUFU.TANH R21, R21 ;  /* 0x0000001500157308 */ /* 0x000e620000002400 */
[----:B------:R-:W-:Y:S01]  /*f770*/  FMUL.FTZ R17, R33, UR15 ;  /* 0x0000000f21117c20 */ /* 0x000fe20008410000 */
[----:B------:R-:W-:Y:S01]  /*f780*/  FMUL.FTZ R7, R35, UR15 ;  /* 0x0000000f23077c20 */ /* 0x000fe20008410000 */
[----:B------:R-:W-:Y:S05]  /*f790*/  HMMA.16816.F32 R96, R92, R30, R96 ;  /* 0x0000001e5c60723c */ /* 0x000fea0000001860 */
[----:B------:R-:W4:Y:S01]  /*f7a0*/  MUFU.TANH R23, R23 ;  /* 0x0000001700177308 */ /* 0x000f220000002400 */
[----:B------:R-:W-:Y:S01]  /*f7b0*/  HMMA.16816.F32 R76, R44, R26, R76 ;  /* 0x0000001a2c4c723c */ /* 0x000fe2000000184c */
[----:B------:R-:W-:-:S02]  /*f7c0*/  IMAD R31, R52, 0x10, R54 ;  /* 0x00000010341f7824 */ /* 0x000fc400078e0236 */
[----:B------:R-:W-:Y:S01]  /*f7d0*/  FMUL.FTZ R19, R80, UR15 ;  /* 0x0000000f50137c20 */ /* 0x000fe20008410000 */
[----:B------:R-:W-:Y:S02]  /*f7e0*/  FMUL.FTZ R29, R82, UR15 ;  /* 0x0000000f521d7c20 */ /* 0x000fe40008410000 */
[----:B------:R-:W-:Y:S01]  /*f7f0*/  IADD3 R31, R31, 0x1, R164 ;  /* 0x000000011f1f7810 */ /* 0x000fe20007ffe0a4 */
[----:B--2---:R-:W-:Y:S01]  /*f800*/  HMMA.16816.F32 R72, R44, R12, R72 ;  /* 0x0000000c2c48723c */ /* 0x004fe20000001848 */
[----:B------:R-:W2:Y:S01]  /*f810*/  MUFU.TANH R25, R25 ;  /* 0x0000001900197308 */ /* 0x000ea20000002400 */
[----:B------:R-:W-:Y:S01]  /*f820*/  FMUL.FTZ R27, R81, UR15 ;  /* 0x0000000f511b7c20 */ /* 0x000fe20008410000 */
[----:B------:R-:W-:-:S03]  /*f830*/  IADD3 R31, R50, R31, -R155 ;  /* 0x0000001f321f7210 */ /* 0x000fc60007ffe89b */
[C---:B------:R-:W-:Y:S01]  /*f840*/  HMMA.16816.F32 R68, R44.reuse, R14, R68 ;  /* 0x0000000e2c44723c */ /* 0x040fe20000001844 */
[----:B------:R-:W-:Y:S02]  /*f850*/  IMAD.IADD R12, R2, 0x1, R165 ;  /* 0x00000001020c7824 */ /* 0x000fe400078e02a5 */
[----:B------:R-:W-:Y:S01]  /*f860*/  FMUL.FTZ R13, R83, UR15 ;  /* 0x0000000f530d7c20 */ /* 0x000fe20008410000 */
[----:B------:R-:W2:Y:S01]  /*f870*/  MUFU.TANH R5, R5 ;  /* 0x0000000500057308 */ /* 0x000ea20000002400 */
[----:B------:R-:W-:Y:S01]  /*f880*/  VIADD R31, R31, UR14 ;  /* 0x0000000e1f1f7c36 */ /* 0x000fe20008000000 */
[C---:B---3--:R-:W-:Y:S01]  /*f890*/  HMMA.16816.F32 R108, R44.reuse, R8, R108 ;  /* 0x000000082c6c723c */ /* 0x048fe2000000186c */
[C---:B------:R-:W-:Y:S01]  /*f8a0*/  IADD3 R6, R12.reuse, 0x1, RZ ;  /* 0x000000010c067810 */ /* 0x040fe20007ffe0ff */
[C---:B------:R-:W-:Y:S02]  /*f8b0*/  VIADD R14, R12.reuse, 0x10 ;  /* 0x000000100c0e7836 */ /* 0x040fe40000000000 */
[C---:B------:R-:W-:Y:S01]  /*f8c0*/  VIMNMX R105, R31.reuse, R50, PT ;  /* 0x000000321f697248 */ /* 0x040fe20003fe0100 */
[C---:B------:R-:W-:Y:S01]  /*f8d0*/  VIADD R26, R12.reuse, 0x21 ;  /* 0x000000210c1a7836 */ /* 0x040fe20000000000 */
[----:B------:R-:W-:Y:S01]  /*f8e0*/  VIADDMNMX R166, R31, 0x8, R50, PT ;  /* 0x000000081fa67846 */ /* 0x000fe20003800132 */
[----:B------:R-:W3:Y:S01]  /*f8f0*/  MUFU.TANH R17, R17 ;  /* 0x0000001100117308 */ /* 0x000ee20000002400 */
[----:B------:R-:W-:Y:S01]  /*f900*/  VIADD R8, R12, 0x8 ;  /* 0x000000080c087836 */ /* 0x000fe20000000000 */
[CC--:B------:R-:W-:Y:S01]  /*f910*/  ISETP.GE.AND P5, PT, R6.reuse, R105.reuse, PT ;  /* 0x000000690600720c */ /* 0x0c0fe20003fa6270 */
[----:B------:R-:W-:Y:S01]  /*f920*/  HMMA.16816.F32 R96, R44, R10, R96 ;  /* 0x0000000a2c60723c */ /* 0x000fe20000001860 */
[----:B------:R-:W-:Y:S01]  /*f930*/  ISETP.GE.AND P0, PT, R6, R166, PT ;  /* 0x000000a60600720c */ /* 0x000fe20003f06270 */
[----:B------:R-:W-:Y:S01]  /*f940*/  FMUL.FTZ R15, R76, UR15 ;  /* 0x0000000f4c0f7c20 */ /* 0x000fe20008410000 */
[----:B------:R-:W-:Y:S01]  /*f950*/  I2FP.F32.S32 R6, R6 ;  /* 0x0000000600067245 */ /* 0x000fe20000201400 */
[----:B------:R-:W-:Y:S01]  /*f960*/  FMUL.FTZ R31, R78, UR15 ;  /* 0x0000000f4e1f7c20 */ /* 0x000fe20008410000 */
[----:B------:R-:W3:Y:S01]  /*f970*/  MUFU.TANH R7, R7 ;  /* 0x0000000700077308 */ /* 0x000ee20000002400 */
[C---:B------:R-:W-:Y:S01]  /*f980*/  ISETP.GE.AND P1, PT, R8.reuse, R105, PT ;  /* 0x000000690800720c */ /* 0x040fe20003f26270 */
[----:B------:R-:W-:Y:S01]  /*f990*/  FMUL.FTZ R33, R79, UR15 ;  /* 0x0000000f4f217c20 */ /* 0x000fe20008410000 */
[----:B------:R-:W-:Y:S01]  /*f9a0*/  ISETP.GE.AND P2, PT, R8, R166, PT ;  /* 0x000000a60800720c */ /* 0x000fe20003f46270 */
[C---:B-1----:R-:W-:Y:S01]  /*f9b0*/  FFMA.FTZ R10, R0.reuse, R6, R21 ;  /* 0x00000006000a7223 */ /* 0x042fe20000010015 */
[----:B------:R-:W-:Y:S01]  /*f9c0*/  I2FP.F32.S32 R8, R8 ;  /* 0x0000000800087245 */ /* 0x000fe20000201400 */
[----:B----4-:R-:W-:Y:S01]  /*f9d0*/  FFMA.FTZ R23, R0, R6, R23 ;  /* 0x0000000600177223 */ /* 0x010fe20000010017 */
[----:B------:R-:W-:Y:S01]  /*f9e0*/  VIADD R9, R12, 0x9 ;  /* 0x000000090c097836 */ /* 0x000fe20000000000 */
[----:B------:R-:W1:Y:S01]  /*f9f0*/  MUFU.TANH R19, R19 ;  /* 0x0000001300137308 */ /* 0x000e620000002400 */
[----:B------:R-:W-:Y:S01]  /*fa00*/  FMUL.FTZ R77, R77, UR15 ;  /* 0x0000000f4d4d7c20 */ /* 0x000fe20008410000 */
[CC--:B--2---:R-:W-:Y:S01]  /*fa10*/  FFMA.FTZ R6, R0.reuse, R8.reuse, R25 ;  /* 0x0000000800067223 */ /* 0x0c4fe20000010019 */
[----:B------:R-:W-:Y:S01]  /*fa20*/  FFMA.FTZ R21, R0, R8, R5 ;  /* 0x0000000800157223 */ /* 0x000fe20000010005 */
[----:B------:R-:W-:Y:S01]  /*fa30*/  FMUL.FTZ R37, R72, UR15 ;  /* 0x0000000f48257c20 */ /* 0x000fe20008410000 */
[----:B------:R-:W-:-:S02]  /*fa40*/  VIADD R8, R12, 0x11 ;  /* 0x000000110c087836 */ /* 0x000fc40000000000 */
[----:B------:R-:W-:Y:S01]  /*fa50*/  FMUL.FTZ R74, R74, UR15 ;  /* 0x0000000f4a4a7c20 */ /* 0x000fe20008410000 */
[----:B------:R-:W-:Y:S01]  /*fa60*/  FSEL R10, R10, -INF , !P5 ;  /* 0xff8000000a0a7808 */ /* 0x000fe20006800000 */
[----:B------:R-:W2:Y:S01]  /*fa70*/  MUFU.TANH R29, R29 ;  /* 0x0000001d001d7308 */ /* 0x000ea20000002400 */
[----:B------:R-:W-:Y:S01]  /*fa80*/  FSEL R23, R23, -INF , !P0 ;  /* 0xff80000017177808 */ /* 0x000fe20004000000 */
[----:B------:R-:W-:Y:S01]  /*fa90*/  FMUL.FTZ R35, R73, UR15 ;  /* 0x0000000f49237c20 */ /* 0x000fe20008410000 */
[----:B------:R-:W-:Y:S01]  /*faa0*/  I2FP.F32.S32 R5, R9 ;  /* 0x0000000900057245 */ /* 0x000fe20000201400 */
[----:B------:R-:W-:Y:S01]  /*fab0*/  FMUL.FTZ R75, R75, UR15 ;  /* 0x0000000f4b4b7c20 */ /* 0x000fe20008410000 */
[C---:B------:R-:W-:Y:S01]  /*fac0*/  ISETP.GE.AND P5, PT, R14.reuse, R105, PT ;  /* 0x000000690e00720c */ /* 0x040fe20003fa6270 */
[----:B------:R-:W-:Y:S01]  /*fad0*/  FMUL.FTZ R69, R69, UR15 ;  /* 0x0000000f45457c20 */ /* 0x000fe20008410000 */
[----:B------:R-:W-:Y:S01]  /*fae0*/  ISETP.GE.AND P0, PT, R14, R166, PT ;  /* 0x000000a60e00720c */ /* 0x000fe20003f06270 */
[----:B------:R-:W4:Y:S01]  /*faf0*/  MUFU.TANH R27, R27 ;  /* 0x0000001b001b7308 */ /* 0x000f220000002400 */
[----:B------:R-:W-:Y:S01]  /*fb00*/  I2FP.F32.S32 R14, R14 ;  /* 0x0000000e000e7245 */ /* 0x000fe20000201400 */
[-C--:B---3--:R-:W-:Y:S01]  /*fb10*/  FFMA.FTZ R17, R0, R5.reuse, R17 ;  /* 0x0000000500117223 */ /* 0x088fe20000010011 */
[----:B------:R-:W-:Y:S01]  /*fb20*/  FSEL R6, R6, -INF , !P1 ;  /* 0xff80000006067808 */ /* 0x000fe20004800000 */
[C---:B------:R-:W-:Y:S01]  /*fb30*/  FFMA.FTZ R7, R0.reuse, R5, R7 ;  /* 0x0000000500077223 */ /* 0x040fe20000010007 */
[----:B------:R-:W-:Y:S01]  /*fb40*/  FSEL R21, R21, -INF , !P2 ;  /* 0xff80000015157808 */ /* 0x000fe20005000000 */
[----:B-1----:R-:W-:Y:S01]  /*fb50*/  FFMA.FTZ R18, R0, R14, R19 ;  /* 0x0000000e00127223 */ /* 0x002fe20000010013 */
[CC--:B------:R-:W-:Y:S01]  /*fb60*/  ISETP.GE.AND P1, PT, R8.reuse, R105.reuse, PT ;  /* 0x000000690800720c */ /* 0x0c0fe20003f26270 */
[----:B------:R-:W1:Y:S01]  /*fb70*/  MUFU.TANH R13, R13 ;  /* 0x0000000d000d7308 */ /* 0x000e620000002400 */
[----:B------:R-:W-:Y:S01]  /*fb80*/  ISETP.GE.AND P2, PT, R8, R166, PT ;  /* 0x000000a60800720c */ /* 0x000fe20003f46270 */
[----:B--2---:R-:W-:Y:S01]  /*fb90*/  FFMA.FTZ R11, R0, R14, R29 ;  /* 0x0000000e000b7223 */ /* 0x004fe2000001001d */
[----:B------:R-:W-:Y:S01]  /*fba0*/  I2FP.F32.S32 R8, R8 ;  /* 0x0000000800087245 */ /* 0x000fe20000201400 */
[----:B------:R-:W-:Y:S01]  /*fbb0*/  VIADD R5, R12, 0x18 ;  /* 0x000000180c057836 */ /* 0x000fe20000000000 */
[----:B------:R-:W-:Y:S01]  /*fbc0*/  ISETP.GE.AND P4, PT, R9, R166, PT ;  /* 0x000000a60900720c */ /* 0x000fe20003f86270 */
[----:B------:R-:W-:Y:S01]  /*fbd0*/  FMUL.FTZ R71, R71, UR15 ;  /* 0x0000000f47477c20 */ /* 0x000fe20008410000 */
[----:B------:R-:W-:Y:S01]  /*fbe0*/  ISETP.GE.AND P6, PT, R9, R105, PT ;  /* 0x000000690900720c */ /* 0x000fe20003fc6270 */
[----:B------:R-:W2:Y:S01]  /*fbf0*/  MUFU.TANH R15, R15 ;  /* 0x0000000f000f7308 */ /* 0x000ea20000002400 */
[-C--:B----4-:R-:W-:Y:S01]  /*fc00*/  FFMA.FTZ R14, R0, R8.reuse, R27 ;  /* 0x00000008000e7223 */ /* 0x090fe2000001001b */
[----:B------:R-:W-:Y:S01]  /*fc10*/  IADD3 R24, R12, 0x19, RZ ;  /* 0x000000190c187810 */ /* 0x000fe20007ffe0ff */
[----:B------:R-:W-:Y:S01]  /*fc20*/  FMUL.FTZ R70, R70, UR15 ;  /* 0x0000000f46467c20 */ /* 0x000fe20008410000 */
[----:B------:R-:W-:Y:S01]  /*fc30*/  FSEL R18, R18, -INF , !P5 ;  /* 0xff80000012127808 */ /* 0x000fe20006800000 */
[----:B------:R-:W-:Y:S01]  /*fc40*/  FMUL.FTZ R68, R68, UR15 ;  /* 0x0000000f44447c20 */ /* 0x000fe20008410000 */
[----:B------:R-:W-:Y:S01]  /*fc50*/  FSEL R11, R11, -INF , !P0 ;  /* 0xff8000000b0b7808 */ /* 0x000fe20004000000 */
[----:B------:R-:W-:Y:S01]  /*fc60*/  FMUL.FTZ R96, R96, UR15 ;  /* 0x0000000f60607c20 */ /* 0x000fe20008410000 */
[----:B------:R-:W3:Y:S01]  /*fc70*/  MUFU.TANH R31, R31 ;  /* 0x0000001f001f7308 */ /* 0x000ee20000002400 */
[----:B-1----:R-:W-:Y:S01]  /*fc80*/  FFMA.FTZ R9, R0, R8, R13 ;  /* 0x0000000800097223 */ /* 0x002fe2000001000d */
[----:B------:R-:W-:Y:S01]  /*fc90*/  VIADD R8, R12, 0x20 ;  /* 0x000000200c087836 */ /* 0x000fe20000000000 */
[----:B------:R-:W-:Y:S01]  /*fca0*/  FSEL R13, R7, -INF , !P4 ;  /* 0xff800000070d7808 */ /* 0x000fe20006000000 */
[----:B------:R-:W-:Y:S01]  /*fcb0*/  FMUL.FTZ R108, R108, UR15 ;  /* 0x0000000f6c6c7c20 */ /* 0x000fe20008410000 */
[----:B------:R-:W-:Y:S01]  /*fcc0*/  I2FP.F32.S32 R7, R5 ;  /* 0x0000000500077245 */ /* 0x000fe20000201400 */
[----:B------:R-:W-:Y:S01]  /*fcd0*/  VIADD R19, R12, 0x29 ;  /* 0x000000290c137836 */ /* 0x000fe20000000000 */
[C---:B------:R-:W-:Y:S01]  /*fce0*/  ISETP.GE.AND P5, PT, R24.reuse, R105, PT ;  /* 0x000000691800720c */ /* 0x040fe20003fa6270 */
[----:B------:R-:W1:Y:S01]  /*fcf0*/  MUFU.TANH R3, R77 ;  /* 0x0000004d00037308 */ /* 0x000e620000002400 */
[----:B------:R-:W-:Y:S01]  /*fd00*/  ISETP.GE.AND P0, PT, R24, R166, PT ;  /* 0x000000a61800720c */ /* 0x000fe20003f06270 */
[----:B--2---:R-:W-:Y:S01]  /*fd10*/  FFMA.FTZ R16, R0, R7, R15 ;  /* 0x0000000700107223 */ /* 0x004fe2000001000f */
[----:B------:R-:W-:Y:S01]  /*fd20*/  I2FP.F32.S32 R24, R24 ;  /* 0x0000001800187245 */ /* 0x000fe20000201400 */
[----:B------:R-:W-:Y:S01]  /*fd30*/  FMUL.FTZ R110, R110, UR15 ;  /* 0x0000000f6e6e7c20 */ /* 0x000fe20008410000 */
[----:B------:R-:W-:Y:S01]  /*fd40*/  FSEL R14, R14, -INF , !P1 ;  /* 0xff8000000e0e7808 */ /* 0x000fe20004800000 */
[----:B------:R-:W-:Y:S01]  /*fd50*/  FMUL.FTZ R109, R109, UR15 ;  /* 0x0000000f6d6d7c20 */ /* 0x000fe20008410000 */
[----:B------:R-:W-:Y:S01]  /*fd60*/  FSEL R9, R9, -INF , !P2 ;  /* 0xff80000009097808 */ /* 0x000fe20005000000 */
[----:B------:R-:W-:Y:S01]  /*fd70*/  MUFU.TANH R33, R33 ;  /* 0x0000002100217308 */ /* 0x000fe20000002400 */
[----:B------:R-:W-:Y:S01]  /*fd80*/  ISETP.GE.AND P1, PT, R8, R105, PT ;  /* 0x000000690800720c */ /* 0x000fe20003f26270 */
[----:B---3--:R-:W-:Y:S01]  /*fd90*/  FFMA.FTZ R7, R0, R7, R31 ;  /* 0x0000000700077223 */ /* 0x008fe2000001001f */
[----:B------:R-:W-:Y:S01]  /*fda0*/  ISETP.GE.AND P2, PT, R8, R166, PT ;  /* 0x000000a60800720c */ /* 0x000fe20003f46270 */
[----:B------:R-:W-:Y:S01]  /*fdb0*/  FMUL.FTZ R111, R111, UR15 ;  /* 0x0000000f6f6f7c20 */ /* 0x000fe20008410000 */
[----:B------:R-:W-:Y:S01]  /*fdc0*/  I2FP.F32.S32 R8, R8 ;  /* 0x0000000800087245 */ /* 0x000fe20000201400 */
[----:B------:R-:W-:Y:S01]  /*fdd0*/  FMUL.FTZ R97, R97, UR15 ;  /* 0x0000000f61617c20 */ /* 0x000fe20008410000 */
[----:B------:R-:W-:Y:S01]  /*fde0*/  ISETP.GE.AND P4, PT, R5, R166, PT ;  /* 0x000000a60500720c */ /* 0x000fe20003f86270 */
[----:B------:R-:W2:Y:S01]  /*fdf0*/  MUFU.TANH R37, R37 ;  /* 0x0000002500257308 */ /* 0x000ea20000002400 */
[----:B-1----:R-:W-:Y:S01]  /*fe00*/  FFMA.FTZ R3, R0, R24, R3 ;  /* 0x0000001800037223 */ /* 0x002fe20000010003 */
[----:B------:R-:W-:Y:S01]  /*fe10*/  I2FP.F32.S32 R28, R19 ;  /* 0x00000013001c7245 */ /* 0x000fe20000201400 */
[----:B------:R-:W-:Y:S01]  /*fe20*/  FMUL.FTZ R99, R99, UR15 ;  /* 0x0000000f63637c20 */ /* 0x000fe20008410000 */
[----:B------:R-:W-:Y:S01]  /*fe30*/  FSEL R7, R7, -INF , !P4 ;  /* 0xff80000007077808 */ /* 0x000fe20006000000 */
[----:B------:R-:W-:Y:S01]  /*fe40*/  FMUL.FTZ R98, R98, UR15 ;  /* 0x0000000f62627c20 */ /* 0x000fe20008410000 */
[----:B------:R-:W-:-:S02]  /*fe50*/  ISETP.GE.AND P4, PT, R26, R166, PT ;  /* 0x000000a61a00720c */ /* 0x000fc40003f86270 */
[----:B------:R-:W1:Y:S08]  /*fe60*/  MUFU.TANH R45, R74 ;  /* 0x0000004a002d7308 */ /* 0x000e700000002400 */
[----:B------:R3:W-:Y:S01]  /*fe70*/  MUFU.TANH R43, R20 ;  /* 0x00000014002b7308 */ /* 0x0007e20000002400 */
[----:B--2---:R-:W-:-:S05]  /*fe80*/  FFMA.FTZ R37, R0, R8, R37 ;  /* 0x0000000800257223 */ /* 0x004fca0000010025 */
[----:B------:R-:W-:Y:S02]  /*fe90*/  FSEL R174, R37, -INF , !P1 ;  /* 0xff80000025ae7808 */ /* 0x000fe40004800000 */
[----:B------:R-:W2:Y:S01]  /*fea0*/  MUFU.TANH R35, R35 ;  /* 0x0000002300237308 */ /* 0x000ea20000002400 */
[----:B-1----:R-:W-:Y:S01]  /*feb0*/  FFMA.FTZ R45, R0, R8, R45 ;  /* 0x00000008002d7223 */ /* 0x002fe2000001002d */
[----:B------:R-:W-:Y:S02]  /*fec0*/  FSEL R8, R3, -INF , !P5 ;  /* 0xff80000003087808 */ /* 0x000fe40006800000 */
[----:B------:R-:W-:Y:S02]  /*fed0*/  ISETP.GE.AND P1, PT, R19, R105, PT ;  /* 0x000000691300720c */ /* 0x000fe40003f26270 */
[----:B------:R-:W-:Y:S02]  /*fee0*/  FSEL R173, R45, -INF , !P2 ;  /* 0xff8000002dad7808 */ /* 0x000fe40005000000 */
[----:B------:R-:W1:Y:S01]  /*fef0*/  MUFU.TANH R75, R75 ;  /* 0x0000004b004b7308 */ /* 0x000e620000002400 */
[----:B---3--:R-:W-:-:S02]  /*ff00*/  FSEL R20, R17, -INF , !P6 ;  /* 0xff80000011147808 */ /* 0x008fc40007000000 */
[-C--:B------:R-:W-:Y:S01]  /*ff10*/  ISETP.GE.AND P6, PT, R5, R105.reuse, PT ;  /* 0x000000690500720c */ /* 0x080fe20003fc6270 */
[----:B------:R-:W-:Y:S01]  /*ff20*/  FFMA.FTZ R5, R0, R24, R33 ;  /* 0x0000001800057223 */ /* 0x000fe20000010021 */
[C---:B------:R-:W-:Y:S01]  /*ff30*/  VIADD R24, R12.reuse, 0x28 ;  /* 0x000000280c187836 */ /* 0x040fe20000000000 */
[----:B------:R-:W-:Y:S01]  /*ff40*/  ISETP.GE.AND P2, PT, R19, R166, PT ;  /* 0x000000a61300720c */ /* 0x000fe20003f46270 */
[----:B------:R-:W-:Y:S01]  /*ff50*/  VIADD R19, R12, 0x38 ;  /* 0x000000380c137836 */ /* 0x000fe20000000000 */
[----:B------:R-:W3:Y:S01]  /*ff60*/  MUFU.TANH R17, R70 ;  /* 0x0000004600117308 */ /* 0x000ee20000002400 */
[----:B------:R-:W-:Y:S02]  /*ff70*/  FSEL R16, R16, -INF , !P6 ;  /* 0xff80000010107808 */ /* 0x000fe40007000000 */
[----:B------:R-:W-:Y:S02]  /*ff80*/  ISETP.GE.AND P6, PT, R26, R105, PT ;  /* 0x000000691a00720c */ /* 0x000fe40003fc6270 */
[----:B------:R-:W-:-:S02]  /*ff90*/  FSEL R5, R5, -INF , !P0 ;  /* 0xff80000005057808 */ /* 0x000fc40004000000 */
[----:B------:R-:W-:Y:S01]  /*ffa0*/  I2FP.F32.S32 R26, R26 ;  /* 0x0000001a001a7245 */ /* 0x000fe20000201400 */
[----:B------:R-:W4:Y:S01]  /*ffb0*/  MUFU.TANH R69, R69 ;  /* 0x0000004500457308 */ /* 0x000f220000002400 */
[C---:B------:R-:W-:Y:S02]  /*ffc0*/  ISETP.GE.AND P5, PT, R24.reuse, R105, PT ;  /* 0x000000691800720c */ /* 0x040fe40003fa6270 */
[----:B------:R-:W-:Y:S01]  /*ffd0*/  ISETP.GE.AND P0, PT, R24, R166, PT ;  /* 0x000000a61800720c */ /* 0x000fe20003f06270 */
[C---:B--2---:R-:W-:Y:S01]  /*ffe0*/  FFMA.FTZ R35, R0.reuse, R26, R35 ;  /* 0x0000001a00237223 */ /* 0x044fe20000010023 */
[----:B------:R-:W-:Y:S01]  /*fff0*/  I2FP.F32.S32 R24, R24 ;  /* 0x0000001800187245 */ /* 0x000fe20000201400 */
[----:B-1----:R-:W-:Y:S01]  /*10000*/  FFMA.FTZ R75, R0, R26, R75 ;  /* 0x0000001a004b7223 */ /* 0x002fe2000001004b */
[----:B------:R-:W-:Y:S01]  /*10010*/  VIADD R26, R12, 0x30 ;  /* 0x000000300c1a7836 */ /* 0x000fe20000000000 */
[----:B------:R-:W1:Y:S01]  /*10020*/  MUFU.TANH R71, R71 ;  /* 0x0000004700477308 */ /* 0x000e620000002400 */
[----:B------:R-:W-:Y:S01]  /*10030*/  FSEL R172, R35, -INF , !P6 ;  /* 0xff80000023ac7808 */ /* 0x000fe20007000000 */
[----:B---3--:R-:W-:Y:S01]  /*10040*/  FFMA.FTZ R17, R0, R24, R17 ;  /* 0x0000001800117223 */ /* 0x008fe20000010011 */
[----:B------:R-:W-:-:S02]  /*10050*/  FSEL R169, R75, -INF , !P4 ;  /* 0xff8000004ba97808 */ /* 0x000fc40006000000 */
[C---:B------:R-:W-:Y:S02]  /*10060*/  ISETP.GE.AND P6, PT, R26.reuse, R105, PT ;  /* 0x000000691a00720c */ /* 0x040fe40003fc6270 */
[----:B------:R-:W-:Y:S01]  /*10070*/  ISETP.GE.AND P4, PT, R26, R166, PT ;  /* 0x000000a61a00720c */ /* 0x000fe20003f86270 */
[----:B------:R-:W2:Y:S01]  /*10080*/  MUFU.TANH R25, R68 ;  /* 0x0000004400197308 */ /* 0x000ea20000002400 */
[C---:B----4-:R-:W-:Y:S01]  /*10090*/  FFMA.FTZ R69, R0.reuse, R28, R69 ;  /* 0x0000001c00457223 */ /* 0x050fe20000010045 */
[----:B------:R-:W-:Y:S02]  /*100a0*/  FSEL R167, R17, -INF , !P0 ;  /* 0xff80000011a77808 */ /* 0x000fe40004000000 */
[----:B------:R-:W-:Y:S02]  /*100b0*/  I2FP.F32.S32 R26, R26 ;  /* 0x0000001a001a7245 */ /* 0x000fe40000201400 */
[----:B------:R-:W-:Y:S02]  /*100c0*/  FSEL R126, R69, -INF , !P1 ;  /* 0xff800000457e7808 */ /* 0x000fe40004800000 */
[----:B------:R-:W3:Y:S01]  /*100d0*/  MUFU.TANH R27, R96 ;  /* 0x00000060001b7308 */ /* 0x000ee20000002400 */
[----:B-1----:R-:W-:Y:S01]  /*100e0*/  FFMA.FTZ R71, R0, R28, R71 ;  /* 0x0000001c00477223 */ /* 0x002fe20000010047 */
[----:B------:R-:W-:-:S02]  /*100f0*/  I2FP.F32.S32 R28, R19 ;  /* 0x00000013001c7245 */ /* 0x000fc40000201400 */
[----:B------:R-:W-:Y:S02]  /*10100*/  ISETP.GE.AND P1, PT, R19, R105, PT ;  /* 0x000000691300720c */ /* 0x000fe40003f26270 */
[----:B------:R-:W-:Y:S02]  /*10110*/  FSEL R127, R71, -INF , !P2 ;  /* 0xff800000477f7808 */ /* 0x000fe40005000000 */
[----:B------:R-:W1:Y:S01]  /*10120*/  MUFU.TANH R15, R108 ;  /* 0x0000006c000f7308 */ /* 0x000e620000002400 */
[----:B--2---:R-:W-:Y:S01]  /*10130*/  FFMA.FTZ R25, R0, R24, R25 ;  /* 0x0000001800197223 */ /* 0x004fe20000010019 */
[C---:B------:R-:W-:Y:S02]  /*10140*/  IADD3 R24, R12.reuse, 0x31, RZ ;  /* 0x000000310c187810 */ /* 0x040fe40007ffe0ff */
[----:B------:R-:W-:Y:S01]  /*10150*/  ISETP.GE.AND P2, PT, R19, R166, PT ;  /* 0x000000a61300720c */ /* 0x000fe20003f46270 */
[----:B------:R-:W-:Y:S01]  /*10160*/  VIADD R19, R12, 0x39 ;  /* 0x000000390c137836 */ /* 0x000fe20000000000 */
[----:B------:R-:W-:-:S02]  /*10170*/  FSEL R168, R25, -INF , !P5 ;  /* 0xff80000019a87808 */ /* 0x000fc40006800000 */
[----:B------:R-:W2:Y:S01]  /*10180*/  MUFU.TANH R3, R110 ;  /* 0x0000006e00037308 */ /* 0x000ea20000002400 */
[----:B---3--:R-:W-:Y:S01]  /*10190*/  FFMA.FTZ R27, R0, R28, R27 ;  /* 0x0000001c001b7223 */ /* 0x008fe2000001001b */
[C---:B------:R-:W-:Y:S02]  /*101a0*/  ISETP.GE.AND P5, PT, R24.reuse, R105, PT ;  /* 0x000000691800720c */ /* 0x040fe40003fa6270 */
[----:B------:R-:W-:Y:S02]  /*101b0*/  ISETP.GE.AND P0, PT, R24, R166, PT ;  /* 0x000000a61800720c */ /* 0x000fe40003f06270 */
[----:B------:R-:W-:Y:S02]  /*101c0*/  FSEL R121, R27, -INF , !P1 ;  /* 0xff8000001b797808 */ /* 0x000fe40004800000 */
[----:B------:R-:W3:Y:S01]  /*101d0*/  MUFU.TANH R109, R109 ;  /* 0x0000006d006d7308 */ /* 0x000ee20000002400 */
[----:B-1----:R-:W-:Y:S01]  /*101e0*/  FFMA.FTZ R15, R0, R26, R15 ;  /* 0x0000001a000f7223 */ /* 0x002fe2000001000f */
[----:B------:R-:W-:-:S02]  /*101f0*/  I2FP.F32.S32 R24, R24 ;  /* 0x0000001800187245 */ /* 0x000fc40000201400 */
[----:B------:R-:W-:Y:S02]  /*10200*/  ISETP.GE.AND P1, PT, R104, 0x2, PT ;  /* 0x000000026800780c */ /* 0x000fe40003f26270 */
[----:B------:R-:W-:Y:S02]  /*10210*/  FSEL R123, R15, -INF , !P6 ;  /* 0xff8000000f7b7808 */ /* 0x000fe40007000000 */
[----:B------:R-:W1:Y:S01]  /*10220*/  MUFU.TANH R111, R111 ;  /* 0x0000006f006f7308 */ /* 0x000e620000002400 */
[----:B--2---:R-:W-:Y:S01]  /*10230*/  FFMA.FTZ R3, R0, R26, R3 ;  /* 0x0000001a00037223 */ /* 0x004fe20000010003 */
[----:B------:R-:W-:Y:S02]  /*10240*/  I2FP.F32.S32 R15, R12 ;  /* 0x0000000c000f7245 */ /* 0x000fe40000201400 */
[----:B------:R-:W-:Y:S02]  /*10250*/  I2FP.F32.S32 R116, R19 ;  /* 0x0000001300747245 */ /* 0x000fe40000201400 */
[----:B------:R-:W-:-:S02]  /*10260*/  FSEL R119, R3, -INF , !P4 ;  /* 0xff80000003777808 */ /* 0x000fc40006000000 */
[----:B------:R-:W2:Y:S01]  /*10270*/  MUFU.TANH R97, R97 ;  /* 0x0000006100617308 */ /* 0x000ea20000002400 */
[----:B---3--:R-:W-:Y:S01]  /*10280*/  FFMA.FTZ R109, R0, R24, R109 ;  /* 0x00000018006d7223 */ /* 0x008fe2000001006d */
[C---:B------:R-:W-:Y:S01]  /*10290*/  ISETP.GE.AND P6, PT, R12.reuse, R105, PT ;  /* 0x000000690c00720c */ /* 0x040fe20003fc6270 */
[----:B------:R-:W-:Y:S01]  /*102a0*/  BAR.SYNC.DEFER_BLOCKING 0x0 ;  /* 0x0000000000007b1d */ /* 0x000fe20000010000 */
[----:B------:R-:W-:Y:S01]  /*102b0*/  ISETP.GE.AND P4, PT, R12, R166, PT ;  /* 0x000000a60c00720c */ /* 0x000fe20003f86270 */
[C---:B------:R-:W-:Y:S01]  /*102c0*/  FFMA.FTZ R12, R0.reuse, R15, R43 ;  /* 0x0000000f000c7223 */ /* 0x040fe2000001002b */
[----:B------:R-:W-:Y:S02]  /*102d0*/  FSEL R122, R109, -INF , !P5 ;  /* 0xff8000006d7a7808 */ /* 0x000fe40006800000 */
[----:B------:R-:W-:Y:S01]  /*102e0*/  ISETP.GE.AND P5, PT, R19, R105, PT ;  /* 0x000000691300720c */ /* 0x000fe20003fa6270 */
[----:B------:R-:W3:Y:S01]  /*102f0*/  MUFU.TANH R117, R98 ;  /* 0x0000006200757308 */ /* 0x000ee20000002400 */
[----:B-1----:R-:W-:Y:S01]  /*10300*/  FFMA.FTZ R111, R0, R24, R111 ;  /* 0x00000018006f7223 */ /* 0x002fe2000001006f */
[----:B------:R-:W-:-:S04]  /*10310*/  FSEL R12, R12, -INF , !P6 ;  /* 0xff8000000c0c7808 */ /* 0x000fc80007000000 */
[----:B------:R-:W-:Y:S02]  /*10320*/  FSEL R118, R111, -INF , !P0 ;  /* 0xff8000006f767808 */ /* 0x000fe40004000000 */
[----:B------:R-:W1:Y:S01]  /*10330*/  MUFU.TANH R17, R22 ;  /* 0x0000001600117308 */ /* 0x000e620000002400 */
[----:B--2---:R-:W-:Y:S01]  /*10340*/  FFMA.FTZ R120, R0, R116, R97 ;  /* 0x0000007400787223 */ /* 0x004fe20000010061 */
[----:B------:R-:W-:-:S04]  /*10350*/  ISETP.GE.AND P0, PT, R19, R166, PT ;  /* 0x000000a61300720c */ /* 0x000fc80003f06270 */
[----:B------:R-:W-:Y:S02]  /*10360*/  FSEL R120, R120, -INF , !P5 ;  /* 0xff80000078787808 */ /* 0x000fe40006800000 */
[----:B------:R-:W2:Y:S01]  /*10370*/  MUFU.TANH R99, R99 ;  /* 0x0000006300637308 */ /* 0x000ea20000002400 */
[----:B---3--:R-:W-:-:S05]  /*10380*/  FFMA.FTZ R117, R0, R28, R117 ;  /* 0x0000001c00757223 */ /* 0x008fca0000010075 */
[----:B------:R-:W-:Y:S01]  /*10390*/  FSEL R117, R117, -INF , !P2 ;  /* 0xff80000075757808 */ /* 0x000fe20005000000 */
[----:B-1----:R-:W-:-:S05]  /*103a0*/  FFMA.FTZ R15, R0, R15, R17 ;  /* 0x0000000f000f7223 */ /* 0x002fca0000010011 */
[----:B------:R-:W-:Y:S01]  /*103b0*/  FSEL R15, R15, -INF , !P4 ;  /* 0xff8000000f0f7808 */ /* 0x000fe20006000000 */
[----:B--2---:R-:W-:-:S05]  /*103c0*/  FFMA.FTZ R116, R0, R116, R99 ;  /* 0x0000007400747223 */ /* 0x004fca0000010063 */
        /* <DEDUP_REMOVED lines=63> */
.L_x_7434:
[----:B------:R-:W1:Y:S02]  /*107c0*/  LDC R17, c[0x0][0x248] ;  /* 0x00009200ff117b82 */ /* 0x000e640000000800 */
[----:B-1----:R-:W-:-:S04]  /*107d0*/  LEA R17, -R17, RZ, 0x6 ;  /* 0x000000ff11117211 */ /* 0x002fc800078e31ff */
[----:B------:R-:W-:-:S07]  /*107e0*/  SHF.R.S32.HI R2, RZ, 0x1f, R17 ;  /* 0x0000001fff027819 */ /* 0x000fce0000011411 */
.L_x_7435:
        /* <DEDUP_REMOVED lines=9> */
[----:B------:R-:W-:Y:S01]  /*10880*/  @P0 LEA R24, P4, R22, UR12, 0x1 ;  /* 0x0000000c16180c11 */ /* 0x000fe2000f8808ff */
        /* <DEDUP_REMOVED lines=27> */
[----:B------:R-:W-:Y:S01]  /*10a40*/  @P0 LEA R32, P4, R19, UR12, 0x1 ;  /* 0x0000000c13200c11 */ /* 0x000fe2000f8808ff */
        /* <DEDUP_REMOVED lines=37> */
.L_x_7433:
        /* <DEDUP_REMOVED lines=32> */
[-C--:B------:R-:W-:Y:S01]  /*10ea0*/  LEA R142, R41, R144.reuse, 0x1 ;  /* 0x00000090298e7211 */ /* 0x080fe200078e08ff */
        /* <DEDUP_REMOVED lines=12> */
[----:B--2---:R-:W-:-:S03]  /*10f70*/  FMNMX.FTZ R17, R22, R17, !PT ;  /* 0x0000001116117209 */ /* 0x004fc60007810000 */
[----:B------:R-:W-:Y:S04]  /*10f80*/  LDSM.16.MT88.4 R56, [R141+0xa000] ;  /* 0x00a000008d38783b */ /* 0x000fe80000004200 */
        /* <DEDUP_REMOVED lines=19> */
[----:B------:R-:W-:Y:S01]  /*110c0*/  LDSM.16.MT88.4 R16, [R142+0x8800] ;  /* 0x008800008e10783b */ /* 0x000fe20000004200 */
[----:B------:R-:W1:Y:S01]  /*110d0*/  MUFU.EX2 R112, R112 ;  /* 0x0000007000707308 */ /* 0x000e620000000800 */
[C---:B------:R-:W-:Y:S01]  /*110e0*/  FSETP.NEU.FTZ.AND P0, PT, R2.reuse, -INF , PT ;  /* 0xff8000000200780b */ /* 0x040fe20003f1d000 */
[----:B------:R-:W-:Y:S01]  /*110f0*/  FMUL.FTZ R124, R2, UR8 ;  /* 0x00000008027c7c20 */ /* 0x000fe20008410000 */
[----:B------:R-:W-:-:S04]  /*11100*/  FFMA.FTZ R120, R120, UR8, -R125 ;  /* 0x0000000878787c23 */ /* 0x000fc8000801087d */
        /* <DEDUP_REMOVED lines=19> */
[----:B------:R-:W-:Y:S03]  /*11240*/  LDSM.16.MT88.4 R20, [R140+0x8800] ;  /* 0x008800008c14783b */ /* 0x000fe60000004200 */
[----:B------:R-:W4:Y:S01]  /*11250*/  MUFU.EX2 R114, R114 ;  /* 0x0000007200727308 */ /* 0x000f220000000800 */
[----:B--2---:R-:W-:Y:S01]  /*11260*/  F2FP.F16.F32.PACK_AB R66, R34, R111 ;  /* 0x0000006f2242723e */ /* 0x004fe200000000ff */
[----:B------:R-:W-:-:S04]  /*11270*/  FADD.FTZ R111, R111, R112 ;  /* 0x000000706f6f7221 */ /* 0x000fc80000010000 */
[----:B------:R-:W-:Y:S02]  /*11280*/  FADD.FTZ R34, R34, R111 ;  /* 0x0000006f22227221 */ /* 0x000fe40000010000 */
[----:B------:R-:W-:Y:S08]  /*11290*/  MUFU.EX2 R110, R110 ;  /* 0x0000006e006e7308 */ /* 0x000ff00000000800 */
[----:B------:R-:W2:Y:S01]  /*112a0*/  MUFU.EX2 R109, R109 ;  /* 0x0000006d006d7308 */ /* 0x000ea20000000800 */
[----:B----4-:R-:W-:Y:S01]  /*112b0*/  F2FP.F16.F32.PACK_AB R65, R114, R115 ;  /* 0x000000737241723e */ /* 0x010fe200000000ff */
[----:B------:R-:W-:-:S06]  /*112c0*/  FADD.FTZ R115, R115, R114 ;  /* 0x0000007273737221 */ /* 0x000fcc0000010000 */
[----:B------:R-:W-:Y:S08]  /*112d0*/  MUFU.EX2 R35, R35 ;  /* 0x0000002300237308 */ /* 0x000ff00000000800 */
[----:B------:R-:W4:Y:S01]  /*112e0*/  MUFU.EX2 R30, R30 ;  /* 0x0000001e001e7308 */ /* 0x000f220000000800 */
[----:B--2---:R-:W-:Y:S01]  /*112f0*/  F2FP.F16.F32.PACK_AB R67, R109, R110 ;  /* 0x0000006e6d43723e */ /* 0x004fe200000000ff */
[----:B------:R-:W-:-:S04]  /*11300*/  FADD.FTZ R110, R110, R115 ;  /* 0x000000736e6e7221 */ /* 0x000fc80000010000 */
[----:B------:R-:W-:Y:S02]  /*11310*/  FADD.FTZ R109, R109, R110 ;  /* 0x0000006e6d6d7221 */ /* 0x000fe40000010000 */
[C---:B------:R-:W-:Y:S01]  /*11320*/  HMMA.16816.F32 R96, R64.reuse, R92, RZ ;  /* 0x0000005c4060723c */ /* 0x040fe200000018ff */
[----:B------:R-:W-:Y:S05]  /*11330*/  MUFU.EX2 R31, R31 ;  /* 0x0000001f001f7308 */ /* 0x000fea0000000800 */
[C---:B------:R-:W-:Y:S03]  /*11340*/  HMMA.16816.F32 R92, R64.reuse, R94, RZ ;  /* 0x0000005e405c723c */ /* 0x040fe600000018ff */
[----:B------:R-:W2:Y:S01]  /*11350*/  MUFU.EX2 R28, R28 ;  /* 0x0000001c001c7308 */ /* 0x000ea20000000800 */
        /* <DEDUP_REMOVED lines=8> */
[----:B--2---:R-:W-:Y:S01]  /*113e0*/  F2FP.F16.F32.PACK_AB R6, R28, R31 ;  /* 0x0000001f1c06723e */ /* 0x004fe200000000ff */
[----:B------:R-:W-:-:S03]  /*113f0*/  FADD.FTZ R31, R31, R30 ;  /* 0x0000001e1f1f7221 */ /* 0x000fc60000010000 */
[C---:B------:R-:W-:Y:S01]  /*11400*/  HMMA.16816.F32 R80, R64.reuse, R76, RZ ;  /* 0x0000004c4050723c */ /* 0x040fe200000018ff */
[----:B------:R-:W-:Y:S02]  /*11410*/  FADD.FTZ R31, R28, R31 ;  /* 0x0000001f1c1f7221 */ /* 0x000fe40000010000 */
        /* <DEDUP_REMOVED lines=29> */
[C---:B------:R-:W-:Y:S06]  /*115f0*/  HMMA.16816.F32 R88, R4.reuse, R16, R88 ;  /* 0x000000100458723c */ /* 0x040fec0000001858 */
        /* <DEDUP_REMOVED lines=9> */
[----:B------:R-:W-:-:S03]  /*11690*/  FFMA.FTZ R168, R116, UR8, -R124 ;  /* 0x0000000874a87c23 */ /* 0x000fc6000801087c */
        /* <DEDUP_REMOVED lines=162> */
.L_x_7437:
[----:B------:R-:W1:Y:S02]  /*120c0*/  LDC R5, c[0x0][0x250] ;  /* 0x00009400ff057b82 */ /* 0x000e640000000800 */
[----:B-1----:R-:W-:-:S04]  /*120d0*/  LEA R5, -R5, RZ, 0x6 ;  /* 0x000000ff05057211 */ /* 0x002fc800078e31ff */
[----:B------:R-:W-:-:S07]  /*120e0*/  SHF.R.S32.HI R6, RZ, 0x1f, R5 ;  /* 0x0000001fff067819 */ /* 0x000fce0000011405 */
.L_x_7438:
        /* <DEDUP_REMOVED lines=52> */
[----:B------:R-:W-:-:S02]  /*12430*/  IMAD.MOV.U32 R171, RZ, RZ, R129 ;  /* 0x000000ffffab7224 */ /* 0x000fc400078e0081 */
        /* <DEDUP_REMOVED lines=86> */
[C---:B--2---:R-:W-:Y:S06]  /*129a0*/  HMMA.16816.F32 R8, R108.reuse, R112, R8 ;  /* 0x000000706c08723c */ /* 0x044fec0000001808 */
[C---:B------:R-:W-:Y:S01]  /*129b0*/  HMMA.16816.F32 R4, R108.reuse, R114, R4 ;  /* 0x000000726c04723c */ /* 0x040fe20000001804 */
[----:B------:R-:W2:Y:S05]  /*129c0*/  LDSM.16.M88.4 R112, [R133] ;  /* 0x000000008570783b */ /* 0x000eaa0000000200 */
[C---:B------:R-:W-:Y:S06]  /*129d0*/  HMMA.16816.F32 R24, R108.reuse, R120, R24 ;  /* 0x000000786c18723c */ /* 0x040fec0000001818 */
[----:B------:R-:W-:Y:S01]  /*129e0*/  HMMA.16816.F32 R20, R108, R122, R20 ;  /* 0x0000007a6c14723c */ /* 0x000fe20000001814 */
[----:B------:R-:W3:Y:S04]  /*129f0*/  LDSM.16.M88.4 R108, [R132] ;  /* 0x00000000846c783b */ /* 0x000ee80000000200 */
[----:B------:R-:W4:-:S13]  /*12a00*/  LDSM.16.M88.4 R120, [R135] ;  /* 0x000000008778783b */ /* 0x000f1a0000000200 */
        /* <DEDUP_REMOVED lines=30> */
[C---:B------:R-:W-:Y:S06]  /*12bf0*/  HMMA.16816.F32 R28, R124.reuse, R122, R28 ;  /* 0x0000007a7c1c723c */ /* 0x040fec000000181c */
[----:B------:R-:W-:Y:S01]  /*12c00*/  FMUL.FTZ R26, R26, UR15 ;  /* 0x0000000f1a1a7c20 */ /* 0x000fe20008410000 */
[----:B------:R-:W-:Y:S01]  /*12c10*/  FMUL.FTZ R24, R24, UR15 ;  /* 0x0000000f18187c20 */ /* 0x000fe20008410000 */
[----:B------:R-:W-:Y:S01]  /*12c20*/  FMUL.FTZ R25, R25, UR15 ;  /* 0x0000000f19197c20 */ /* 0x000fe20008410000 */
[----:B------:R-:W-:Y:S01]  /*12c30*/  FMUL.FTZ R27, R27, UR15 ;  /* 0x0000000f1b1b7c20 */ /* 0x000fe20008410000 */
[----:B------:R3:W-:Y:S02]  /*12c40*/  MUFU.TANH R117, R26 ;  /* 0x0000001a00757308 */ /* 0x0007e40000002400 */
[----:B------:R-:W-:Y:S01]  /*12c50*/  FMUL.FTZ R22, R22, UR15 ;  /* 0x0000000f16167c20 */ /* 0x000fe20008410000 */
[----:B------:R-:W-:Y:S01]  /*12c60*/  FMUL.FTZ R21, R21, UR15 ;  /* 0x0000000f15157c20 */ /* 0x000fe20008410000 */
[----:B------:R-:W-:Y:S01]  /*12c70*/  FMUL.FTZ R23, R23, UR15 ;  /* 0x0000000f17177c20 */ /* 0x000fe20008410000 */
[C---:B-1----:R-:W-:Y:S03]  /*12c80*/  HMMA.16816.F32 R16, R124.reuse, R112, R16 ;  /* 0x000000707c10723c */ /* 0x042fe60000001810 */
[----:B------:R-:W-:Y:S01]  /*12c90*/  FMUL.FTZ R33, R33, UR15 ;  /* 0x0000000f21217c20 */ /* 0x000fe20008410000 */
[----:B------:R-:W-:Y:S01]  /*12ca0*/  FMUL.FTZ R35, R35, UR15 ;  /* 0x0000000f23237c20 */ /* 0x000fe20008410000 */
[----:B------:R-:W-:Y:S01]  /*12cb0*/  FMUL.FTZ R32, R32, UR15 ;  /* 0x0000000f20207c20 */ /* 0x000fe20008410000 */
[----:B------:R-:W-:Y:S01]  /*12cc0*/  MUFU.TANH R25, R25 ;  /* 0x0000001900197308 */ /* 0x000fe20000002400 */
[----:B------:R-:W-:Y:S01]  /*12cd0*/  FMUL.FTZ R34, R34, UR15 ;  /* 0x0000000f22227c20 */ /* 0x000fe20008410000 */
[----:B------:R-:W-:Y:S01]  /*12ce0*/  HMMA.16816.F32 R12, R124, R114, R12 ;  /* 0x000000727c0c723c */ /* 0x000fe2000000180c */
[----:B------:R-:W-:Y:S01]  /*12cf0*/  FMUL.FTZ R28, R28, UR15 ;  /* 0x0000000f1c1c7c20 */ /* 0x000fe20008410000 */
[----:B------:R-:W-:Y:S01]  /*12d00*/  FMUL.FTZ R30, R30, UR15 ;  /* 0x0000000f1e1e7c20 */ /* 0x000fe20008410000 */
[----:B------:R-:W-:Y:S01]  /*12d10*/  FMUL.FTZ R113, R20, UR15 ;  /* 0x0000000f14717c20 */ /* 0x000fe20008410000 */
[----:B------:R-:W-:-:S02]  /*12d20*/  IMAD R20, R161, 0x40, R165 ;  /* 0x00000040a1147824 */ /* 0x000fc400078e02a5 */
[----:B------:R-:W-:Y:S01]  /*12d30*/  FMUL.FTZ R29, R29, UR15 ;  /* 0x0000000f1d1d7c20 */ /* 0x000fe20008410000 */
[----:B------:R-:W1:Y:S01]  /*12d40*/  MUFU.TANH R33, R33 ;  /* 0x0000002100217308 */ /* 0x000e620000002400 */
[----:B------:R-:W-:Y:S01]  /*12d50*/  FMUL.FTZ R31, R31, UR15 ;  /* 0x0000000f1f1f7c20 */ /* 0x000fe20008410000 */
[----:B--2---:R-:W-:Y:S01]  /*12d60*/  HMMA.16816.F32 R8, R124, R108, R8 ;  /* 0x0000006c7c08723c */ /* 0x004fe20000001808 */
[C---:B------:R-:W-:Y:S02]  /*12d70*/  VIADD R172, R20.reuse, 0x11 ;  /* 0x0000001114ac7836 */ /* 0x040fe40000000000 */
[----:B------:R-:W-:-:S03]  /*12d80*/  VIADD R174, R20, 0x29 ;  /* 0x0000002914ae7836 */ /* 0x000fc60000000000 */
[----:B------:R-:W2:Y:S01]  /*12d90*/  MUFU.TANH R35, R35 ;  /* 0x0000002300237308 */ /* 0x000ea20000002400 */
[----:B------:R-:W-:Y:S01]  /*12da0*/  HMMA.16816.F32 R4, R124, R110, R4 ;  /* 0x0000006e7c04723c */ /* 0x000fe20000001804 */
[----:B------:R-:W-:-:S06]  /*12db0*/  FMUL.FTZ R16, R16, UR15 ;  /* 0x0000000f10107c20 */ /* 0x000fcc0008410000 */
[----:B------:R4:W-:Y:S01]  /*12dc0*/  MUFU.TANH R101, R32 ;  /* 0x0000002000657308 */ /* 0x0009e20000002400 */
[----:B---3--:R-:W-:-:S07]  /*12dd0*/  FMUL.FTZ R26, R12, UR15 ;  /* 0x0000000f0c1a7c20 */ /* 0x008fce0008410000 */
[----:B------:R3:W5:Y:S02]  /*12de0*/  MUFU.TANH R107, R28 ;  /* 0x0000001c006b7308 */ /* 0x0007640000002400 */
[----:B------:R-:W-:Y:S01]  /*12df0*/  FMUL.FTZ R10, R10, UR15 ;  /* 0x0000000f0a0a7c20 */ /* 0x000fe20008410000 */
[----:B------:R-:W-:Y:S01]  /*12e00*/  FMUL.FTZ R9, R9, UR15 ;  /* 0x0000000f09097c20 */ /* 0x000fe20008410000 */
[----:B------:R-:W-:-:S04]  /*12e10*/  FMUL.FTZ R11, R11, UR15 ;  /* 0x0000000f0b0b7c20 */ /* 0x000fc80008410000 */
[----:B------:R5:W5:Y:S01]  /*12e20*/  MUFU.TANH R119, R30 ;  /* 0x0000001e00777308 */ /* 0x000b620000002400 */
[----:B----4-:R-:W-:Y:S01]  /*12e30*/  FMUL.FTZ R32, R17, UR15 ;  /* 0x0000000f11207c20 */ /* 0x010fe20008410000 */
[----:B------:R-:W-:Y:S02]  /*12e40*/  VIADD R17, R20, 0x1 ;  /* 0x0000000114117836 */ /* 0x000fe40000000000 */
[----:B------:R-:W-:Y:S01]  /*12e50*/  FMUL.FTZ R5, R5, UR15 ;  /* 0x0000000f05057c20 */ /* 0x000fe20008410000 */
[----:B------:R-:W-:Y:S02]  /*12e60*/  FMUL.FTZ R7, R7, UR15 ;  /* 0x0000000f07077c20 */ /* 0x000fe40008410000 */
[----:B------:R-:W-:Y:S01]  /*12e70*/  I2FP.F32.S32 R12, R17 ;  /* 0x00000011000c7245 */ /* 0x000fe20000201400 */
[----:B------:R4:W-:Y:S01]  /*12e80*/  MUFU.TANH R109, R22 ;  /* 0x00000016006d7308 */ /* 0x0009e20000002400 */
[----:B------:R-:W-:Y:S01]  /*12e90*/  ISETP.GE.AND P6, PT, R17, R105, PT ;  /* 0x000000691100720c */ /* 0x000fe20003fc6270 */
[----:B---3--:R-:W-:Y:S01]  /*12ea0*/  FMUL.FTZ R28, R19, UR15 ;  /* 0x0000000f131c7c20 */ /* 0x008fe20008410000 */
[----:B------:R-:W-:Y:S01]  /*12eb0*/  ISETP.GE.AND P4, PT, R17, R166, PT ;  /* 0x000000a61100720c */ /* 0x000fe20003f86270 */
[CC--:B-1----:R-:W-:Y:S01]  /*12ec0*/  FFMA.FTZ R17, R0.reuse, R12.reuse, R33 ;  /* 0x0000000c00117223 */ /* 0x0c2fe20000010021 */
[----:B--2---:R-:W-:Y:S01]  /*12ed0*/  FFMA.FTZ R33, R0, R12, R35 ;  /* 0x0000000c00217223 */ /* 0x004fe20000010023 */
[----:B------:R-:W-:-:S02]  /*12ee0*/  VIADD R12, R20, 0x9 ;  /* 0x00000009140c7836 */ /* 0x000fc40000000000 */
[----:B------:R-:W1:Y:S01]  /*12ef0*/  MUFU.TANH R29, R29 ;  /* 0x0000001d001d7308 */ /* 0x000e620000002400 */
[----:B-----5:R-:W-:Y:S01]  /*12f00*/  FMUL.FTZ R30, R18, UR15 ;  /* 0x0000000f121e7c20 */ /* 0x020fe20008410000 */
[----:B------:R-:W-:Y:S01]  /*12f10*/  FMUL.FTZ R18, R15, UR15 ;  /* 0x0000000f0f127c20 */ /* 0x000fe20008410000 */
[----:B------:R-:W-:Y:S02]  /*12f20*/  FSEL R17, R17, -INF , !P6 ;  /* 0xff80000011117808 */ /* 0x000fe40007000000 */
[----:B------:R-:W-:-:S03]  /*12f30*/  ISETP.GE.AND P6, PT, R12, R105, PT ;  /* 0x000000690c00720c */ /* 0x000fc60003fc6270 */
[----:B------:R-:W2:Y:S01]  /*12f40*/  MUFU.TANH R31, R31 ;  /* 0x0000001f001f7308 */ /* 0x000ea20000002400 */
[----:B----4-:R-:W-:Y:S01]  /*12f50*/  FMUL.FTZ R22, R14, UR15 ;  /* 0x0000000f0e167c20 */ /* 0x010fe20008410000 */
[----:B------:R-:W-:-:S05]  /*12f60*/  VIADD R14, R20, 0x8 ;  /* 0x00000008140e7836 */ /* 0x000fca0000000000 */
[C---:B------:R-:W-:Y:S01]  /*12f70*/  ISETP.GE.AND P5, PT, R14.reuse, R105, PT ;  /* 0x000000690e00720c */ /* 0x040fe20003fa6270 */
[----:B------:R3:W4:Y:S01]  /*12f80*/  MUFU.TANH R115, R24 ;  /* 0x0000001800737308 */ /* 0x0007220000002400 */
[----:B------:R-:W-:Y:S02]  /*12f90*/  ISETP.GE.AND P1, PT, R14, R166, PT ;  /* 0x000000a60e00720c */ /* 0x000fe40003f26270 */
[----:B------:R-:W-:-:S05]  /*12fa0*/  I2FP.F32.S32 R14, R14 ;  /* 0x0000000e000e7245 */ /* 0x000fca0000201400 */
[----:B------:R5:W-:Y:S01]  /*12fb0*/  MUFU.TANH R111, R16 ;  /* 0x00000010006f7308 */ /* 0x000be20000002400 */
[CC--:B------:R-:W-:Y:S01]  /*12fc0*/  FFMA.FTZ R15, R0.reuse, R14.reuse, R107 ;  /* 0x0000000e000f7223 */ /* 0x0c0fe2000001006b */
[----:B------:R-:W-:-:S04]  /*12fd0*/  FFMA.FTZ R14, R0, R14, R119 ;  /* 0x0000000e000e7223 */ /* 0x000fc80000010077 */
[----:B------:R-:W-:Y:S02]  /*12fe0*/  FSEL R15, R15, -INF , !P5 ;  /* 0xff8000000f0f7808 */ /* 0x000fe40006800000 */
[----:B------:R-:W-:Y:S01]  /*12ff0*/  MUFU.TANH R113, R113 ;  /* 0x0000007100717308 */ /* 0x000fe20000002400 */
[----:B---3--:R-:W-:Y:S01]  /*13000*/  FMUL.FTZ R24, R13, UR15 ;  /* 0x0000000f0d187c20 */ /* 0x008fe20008410000 */
[----:B------:R-:W-:Y:S01]  /*13010*/  VIADD R13, R20, 0x10 ;  /* 0x00000010140d7836 */ /* 0x000fe20000000000 */
[----:B------:R-:W-:-:S04]  /*13020*/  FSEL R14, R14, -INF , !P1 ;  /* 0xff8000000e0e7808 */ /* 0x000fc80004800000 */
[----:B------:R-:W-:Y:S01]  /*13030*/  ISETP.GE.AND P5, PT, R13, R105, PT ;  /* 0x000000690d00720c */ /* 0x000fe20003fa6270 */
[----:B------:R3:W-:Y:S01]  /*13040*/  MUFU.TANH R19, R32 ;  /* 0x0000002000137308 */ /* 0x0007e20000002400 */
[----:B-----5:R-:W-:Y:S02]  /*13050*/  FSEL R16, R33, -INF , !P4 ;  /* 0xff80000021107808 */ /* 0x020fe40006000000 */
[----:B------:R-:W-:Y:S02]  /*13060*/  ISETP.GE.AND P4, PT, R12, R166, PT ;  /* 0x000000a60c00720c */ /* 0x000fe40003f86270 */
[----:B------:R-:W-:Y:S02]  /*13070*/  I2FP.F32.S32 R12, R12 ;  /* 0x0000000c000c7245 */ /* 0x000fe40000201400 */
[----:B------:R-:W-:Y:S01]  /*13080*/  ISETP.GE.AND P1, PT, R13, R166, PT ;  /* 0x000000a60d00720c */ /* 0x000fe20003f26270 */
[----:B------:R-:W5:Y:S08]  /*13090*/  MUFU.TANH R27, R27 ;  /* 0x0000001b001b7308 */ /* 0x000f700000002400 */
[----:B------:R-:W5:Y:S01]  /*130a0*/  MUFU.TANH R21, R21 ;  /* 0x0000001500157308 */ /* 0x000f620000002400 */
[----:B---3--:R-:W-:Y:S01]  /*130b0*/  I2FP.F32.S32 R32, R13 ;  /* 0x0000000d00207245 */ /* 0x008fe20000201400 */
[CC--:B-1----:R-:W-:Y:S01]  /*130c0*/  FFMA.FTZ R13, R0.reuse, R12.reuse, R29 ;  /* 0x0000000c000d7223 */ /* 0x0c2fe2000001001d */
[----:B--2---:R-:W-:Y:S01]  /*130d0*/  FFMA.FTZ R12, R0, R12, R31 ;  /* 0x0000000c000c7223 */ /* 0x004fe2000001001f */
[----:B------:R-:W-:-:S02]  /*130e0*/  VIADD R29, R20, 0x18 ;  /* 0x00000018141d7836 */ /* 0x000fc40000000000 */
[-C--:B----4-:R-:W-:Y:S01]  /*130f0*/  FFMA.FTZ R115, R0, R32.reuse, R115 ;  /* 0x0000002000737223 */ /* 0x090fe20000010073 */
[----:B------:R-:W-:Y:S01]  /*13100*/  FSEL R13, R13, -INF , !P6 ;  /* 0xff8000000d0d7808 */ /* 0x000fe20007000000 */
[----:B------:R-:W1:Y:S01]  /*13110*/  MUFU.TANH R23, R23 ;  /* 0x0000001700177308 */ /* 0x000e620000002400 */
[----:B------:R-:W-:Y:S01]  /*13120*/  FSEL R12, R12, -INF , !P4 ;  /* 0xff8000000c0c7808 */ /* 0x000fe20006000000 */
[----:B------:R-:W-:Y:S01]  /*13130*/  FFMA.FTZ R117, R0, R32, R117 ;  /* 0x0000002000757223 */ /* 0x000fe20000010075 */
[C---:B------:R-:W-:Y:S02]  /*13140*/  ISETP.GE.AND P6, PT, R172.reuse, R105, PT ;  /* 0x00000069ac00720c */ /* 0x040fe40003fc6270 */
[----:B------:R-:W-:Y:S02]  /*13150*/  ISETP.GE.AND P4, PT, R172, R166, PT ;  /* 0x000000a6ac00720c */ /* 0x000fe40003f86270 */
[----:B------:R-:W-:Y:S01]  /*13160*/  I2FP.F32.S32 R172, R172 ;  /* 0x000000ac00ac7245 */ /* 0x000fe20000201400 */
[----:B------:R2:W-:Y:S01]  /*13170*/  MUFU.TANH R33, R28 ;  /* 0x0000001c00217308 */ /* 0x0005e20000002400 */
[----:B------:R-:W-:-:S02]  /*13180*/  FSEL R131, R115, -INF , !P5 ;  /* 0xff80000073837808 */ /* 0x000fc40006800000 */
[----:B------:R-:W-:Y:S01]  /*13190*/  FSEL R186, R117, -INF , !P1 ;  /* 0xff80000075ba7808 */ /* 0x000fe20004800000 */
[-C--:B------:R-:W-:Y:S01]  /*131a0*/  FFMA.FTZ R167, R0, R172.reuse, R25 ;  /* 0x000000ac00a77223 */ /* 0x080fe20000010019 */
[----:B------:R-:W-:Y:S01]  /*131b0*/  VIADD R25, R20, 0x19 ;  /* 0x0000001914197836 */ /* 0x000fe20000000000 */
[C---:B------:R-:W-:Y:S01]  /*131c0*/  ISETP.GE.AND P5, PT, R29.reuse, R105, PT ;  /* 0x000000691d00720c */ /* 0x040fe20003fa6270 */
[----:B-----5:R-:W-:Y:S01]  /*131d0*/  FFMA.FTZ R172, R0, R172, R27 ;  /* 0x000000ac00ac7223 */ /* 0x020fe2000001001b */
[----:B------:R-:W3:Y:S01]  /*131e0*/  MUFU.TANH R35, R30 ;  /* 0x0000001e00237308 */ /* 0x000ee20000002400 */
[----:B------:R-:W-:Y:S02]  /*131f0*/  ISETP.GE.AND P1, PT, R29, R166, PT ;  /* 0x000000a61d00720c */ /* 0x000fe40003f26270 */
[----:B------:R-:W-:Y:S02]  /*13200*/  FSEL R167, R167, -INF , !P6 ;  /* 0xff800000a7a77808 */ /* 0x000fe40007000000 */
[----:B------:R-:W-:-:S02]  /*13210*/  FSEL R172, R172, -INF , !P4 ;  /* 0xff800000acac7808 */ /* 0x000fc40006000000 */
[C---:B------:R-:W-:Y:S01]  /*13220*/  ISETP.GE.AND P6, PT, R25.reuse, R105, PT ;  /* 0x000000691900720c */ /* 0x040fe20003fc6270 */
[----:B------:R4:W5:Y:S01]  /*13230*/  MUFU.TANH R31, R26 ;  /* 0x0000001a001f7308 */ /* 0x0009620000002400 */
[----:B--2---:R-:W-:Y:S02]  /*13240*/  I2FP.F32.S32 R28, R29 ;  /* 0x0000001d001c7245 */ /* 0x004fe40000201400 */
[----:B------:R-:W-:-:S03]  /*13250*/  ISETP.GE.AND P4, PT, R25, R166, PT ;  /* 0x000000a61900720c */ /* 0x000fc60003f86270 */
[CC--:B------:R-:W-:Y:S01]  /*13260*/  FFMA.FTZ R113, R0.reuse, R28.reuse, R113 ;  /* 0x0000001c00717223 */ /* 0x0c0fe20000010071 */
[----:B------:R-:W-:Y:S01]  /*13270*/  FFMA.FTZ R109, R0, R28, R109 ;  /* 0x0000001c006d7223 */ /* 0x000fe2000001006d */
[----:B------:R2:W-:Y:S03]  /*13280*/  MUFU.TANH R29, R24 ;  /* 0x00000018001d7308 */ /* 0x0005e60000002400 */
[----:B------:R-:W-:Y:S02]  /*13290*/  FSEL R127, R113, -INF , !P5 ;  /* 0xff800000717f7808 */ /* 0x000fe40006800000 */
[----:B------:R-:W-:-:S03]  /*132a0*/  FSEL R182, R109, -INF , !P1 ;  /* 0xff8000006db67808 */ /* 0x000fc60004800000 */
[----:B------:R3:W5:Y:S01]  /*132b0*/  MUFU.TANH R27, R22 ;  /* 0x00000016001b7308 */ /* 0x0007620000002400 */
[----:B----4-:R-:W-:-:S05]  /*132c0*/  VIADD R26, R20, 0x20 ;  /* 0x00000020141a7836 */ /* 0x010fca0000000000 */
[C---:B------:R-:W-:Y:S01]  /*132d0*/  ISETP.GE.AND P5, PT, R26.reuse, R105, PT ;  /* 0x000000691a00720c */ /* 0x040fe20003fa6270 */
[----:B------:R-:W-:Y:S01]  /*132e0*/  BAR.SYNC.DEFER_BLOCKING 0x0 ;  /* 0x0000000000007b1d */ /* 0x000fe20000010000 */
[----:B------:R-:W-:Y:S02]  /*132f0*/  ISETP.GE.AND P1, PT, R26, R166, PT ;  /* 0x000000a61a00720c */ /* 0x000fe40003f26270 */
[----:B--2---:R-:W-:Y:S02]  /*13300*/  I2FP.F32.S32 R24, R25 ;  /* 0x0000001900187245 */ /* 0x004fe40000201400 */
[----:B------:R-:W-:Y:S01]  /*13310*/  I2FP.F32.S32 R26, R26 ;  /* 0x0000001a001a7245 */ /* 0x000fe20000201400 */
[----:B------:R2:W4:Y:S02]  /*13320*/  MUFU.TANH R25, R18 ;  /* 0x0000001200197308 */ /* 0x0005240000002400 */
[CC--:B------:R-:W-:Y:S01]  /*13330*/  FFMA.FTZ R181, R0.reuse, R24.reuse, R21 ;  /* 0x0000001800b57223 */ /* 0x0c0fe20000010015 */
[----:B-1----:R-:W-:Y:S01]  /*13340*/  FFMA.FTZ R23, R0, R24, R23 ;  /* 0x0000001800177223 */ /* 0x002fe20000010017 */
[----:B------:R-:W-:-:S02]  /*13350*/  VIADD R24, R20, 0x21 ;  /* 0x0000002114187836 */ /* 0x000fc40000000000 */
[----:B---3--:R-:W-:Y:S01]  /*13360*/  FMUL.FTZ R22, R8, UR15 ;  /* 0x0000000f08167c20 */ /* 0x008fe20008410000 */
[CC--:B------:R-:W-:Y:S01]  /*13370*/  FFMA.FTZ R111, R0.reuse, R26.reuse, R111 ;  /* 0x0000001a006f7223 */ /* 0x0c0fe2000001006f */
[----:B------:R-:W-:Y:S01]  /*13380*/  FFMA.FTZ R35, R0, R26, R35 ;  /* 0x0000001a00237223 */ /* 0x000fe20000010023 */
[----:B------:R-:W-:Y:S01]  /*13390*/  VIADD R8, R20, 0x28 ;  /* 0x0000002814087836 */ /* 0x000fe20000000000 */
[----:B------:R-:W-:Y:S01]  /*133a0*/  FSEL R181, R181, -INF , !P6 ;  /* 0xff800000b5b57808 */ /* 0x000fe20007000000 */
[----:B------:R-:W1:Y:S01]  /*133b0*/  MUFU.TANH R21, R22 ;  /* 0x0000001600157308 */ /* 0x000e620000002400 */
[----:B------:R-:W-:Y:S02]  /*133c0*/  FSEL R175, R111, -INF , !P5 ;  /* 0xff8000006faf7808 */ /* 0x000fe40006800000 */
[----:B------:R-:W-:Y:S02]  /*133d0*/  FSEL R180, R35, -INF , !P1 ;  /* 0xff80000023b47808 */ /* 0x000fe40004800000 */
[----:B------:R-:W-:-:S02]  /*133e0*/  ISETP.GE.AND P5, PT, R8, R105, PT ;  /* 0x000000690800720c */ /* 0x000fc40003fa6270 */
[----:B--2---:R-:W-:Y:S01]  /*133f0*/  I2FP.F32.S32 R18, R24 ;  /* 0x0000001800127245 */ /* 0x004fe20000201400 */
[----:B------:R-:W-:Y:S01]  /*13400*/  MUFU.TANH R9, R9 ;  /* 0x0000000900097308 */ /* 0x000fe20000002400 */
[----:B------:R-:W-:Y:S02]  /*13410*/  ISETP.GE.AND P1, PT, R8, R166, PT ;  /* 0x000000a60800720c */ /* 0x000fe40003f26270 */
[----:B------:R-:W-:Y:S01]  /*13420*/  I2FP.F32.S32 R8, R8 ;  /* 0x0000000800087245 */ /* 0x000fe20000201400 */
[CC--:B------:R-:W-:Y:S01]  /*13430*/  FFMA.FTZ R19, R0.reuse, R18.reuse, R19 ;  /* 0x0000001200137223 */ /* 0x0c0fe20000010013 */
[----:B------:R-:W-:Y:S01]  /*13440*/  FSEL R184, R23, -INF , !P4 ;  /* 0xff80000017b87808 */ /* 0x000fe20006000000 */
[----:B------:R-:W-:Y:S01]  /*13450*/  FFMA.FTZ R33, R0, R18, R33 ;  /* 0x0000001200217223 */ /* 0x000fe20000010021 */
[CC--:B------:R-:W-:Y:S01]  /*13460*/  ISETP.GE.AND P6, PT, R24.reuse, R105.reuse, PT ;  /* 0x000000691800720c */ /* 0x0c0fe20003fc6270 */
[----:B------:R-:W2:Y:S01]  /*13470*/  MUFU.TANH R23, R10 ;  /* 0x0000000a00177308 */ /* 0x000ea20000002400 */
[----:B------:R-:W-:Y:S01]  /*13480*/  ISETP.GE.AND P4, PT, R24, R166, PT ;  /* 0x000000a61800720c */ /* 0x000fe20003f86270 */
[CC--:B-----5:R-:W-:Y:S01]  /*13490*/  FFMA.FTZ R31, R0.reuse, R8.reuse, R31 ;  /* 0x00000008001f7223 */ /* 0x0e0fe2000001001f */
[----:B------:R-:W-:Y:S01]  /*134a0*/  FFMA.FTZ R27, R0, R8, R27 ;  /* 0x00000008001b7223 */ /* 0x000fe2000001001b */
[----:B------:R-:W-:Y:S01]  /*134b0*/  VIADD R8, R20, 0x30 ;  /* 0x0000003014087836 */ /* 0x000fe20000000000 */
[----:B------:R-:W-:Y:S01]  /*134c0*/  FSEL R177, R19, -INF , !P6 ;  /* 0xff80000013b17808 */ /* 0x000fe20007000000 */
[----:B------:R-:W-:Y:S01]  /*134d0*/  FMUL.FTZ R19, R4, UR15 ;  /* 0x0000000f04137c20 */ /* 0x000fe20008410000 */
[----:B------:R-:W-:Y:S01]  /*134e0*/  FSEL R178, R33, -INF , !P4 ;  /* 0xff80000021b27808 */ /* 0x000fe20006000000 */
[----:B------:R-:W3:Y:S01]  /*134f0*/  MUFU.TANH R11, R11 ;  /* 0x0000000b000b7308 */ /* 0x000ee20000002400 */
[----:B------:R-:W-:-:S02]  /*13500*/  ISETP.GE.AND P6, PT, R174, R105, PT ;  /* 0x00000069ae00720c */ /* 0x000fc40003fc6270 */
[----:B------:R-:W-:Y:S02]  /*13510*/  ISETP.GE.AND P4, PT, R174, R166, PT ;  /* 0x000000a6ae00720c */ /* 0x000fe40003f86270 */
[----:B------:R-:W-:Y:S02]  /*13520*/  I2FP.F32.S32 R174, R174 ;  /* 0x000000ae00ae7245 */ /* 0x000fe40000201400 */
[----:B------:R-:W-:Y:S01]  /*13530*/  FSEL R179, R31, -INF , !P5 ;  /* 0xff8000001fb37808 */ /* 0x000fe20006800000 */
[----:B------:R-:W5:Y:S01]  /*13540*/  MUFU.TANH R19, R19 ;  /* 0x0000001300137308 */ /* 0x000f620000002400 */
[----:B------:R-:W-:Y:S01]  /*13550*/  FSEL R176, R27, -INF , !P1 ;  /* 0xff8000001bb07808 */ /* 0x000fe20004800000 */
[-C--:B------:R-:W-:Y:S01]  /*13560*/  FFMA.FTZ R29, R0, R174.reuse, R29 ;  /* 0x000000ae001d7223 */ /* 0x080fe2000001001d */
[----:B------:R-:W-:Y:S01]  /*13570*/  ISETP.GE.AND P5, PT, R8, R105, PT ;  /* 0x000000690800720c */ /* 0x000fe20003fa6270 */
[----:B----4-:R-:W-:Y:S01]  /*13580*/  FFMA.FTZ R174, R0, R174, R25 ;  /* 0x000000ae00ae7223 */ /* 0x010fe20000010019 */
[----:B------:R-:W-:-:S02]  /*13590*/  ISETP.GE.AND P1, PT, R8, R166, PT ;  /* 0x000000a60800720c */ /* 0x000fc40003f26270 */
[----:B------:R-:W-:Y:S01]  /*135a0*/  I2FP.F32.S32 R4, R8 ;  /* 0x0000000800047245 */ /* 0x000fe20000201400 */
[----:B------:R-:W-:Y:S01]  /*135b0*/  FMUL.FTZ R8, R6, UR15 ;  /* 0x0000000f06087c20 */ /* 0x000fe20008410000 */
[----:B------:R-:W-:Y:S01]  /*135c0*/  VIADD R6, R20, 0x31 ;  /* 0x0000003114067836 */ /* 0x000fe20000000000 */
[----:B------:R-:W-:Y:S01]  /*135d0*/  FSEL R173, R29, -INF , !P6 ;  /* 0xff8000001dad7808 */ /* 0x000fe20007000000 */
[----:B------:R-:W-:Y:S01]  /*135e0*/  MUFU.TANH R5, R5 ;  /* 0x0000000500057308 */ /* 0x000fe20000002400 */
[CC--:B-1----:R-:W-:Y:S01]  /*135f0*/  FFMA.FTZ R121, R0.reuse, R4.reuse, R21 ;  /* 0x0000000400797223 */ /* 0x0c2fe20000010015 */
[----:B--2---:R-:W-:Y:S01]  /*13600*/  FFMA.FTZ R23, R0, R4, R23 ;  /* 0x0000000400177223 */ /* 0x004fe20000010017 */
[----:B------:R-:W-:Y:S01]  /*13610*/  VIADD R4, R20, 0x38 ;  /* 0x0000003814047836 */ /* 0x000fe20000000000 */
[----:B------:R-:W-:Y:S02]  /*13620*/  FSEL R174, R174, -INF , !P4 ;  /* 0xff800000aeae7808 */ /* 0x000fe40006000000 */
[----:B------:R-:W-:-:S02]  /*13630*/  ISETP.GE.AND P6, PT, R6, R105, PT ;  /* 0x000000690600720c */ /* 0x000fc40003fc6270 */
[----:B------:R-:W1:Y:S01]  /*13640*/  MUFU.TANH R25, R8 ;  /* 0x0000000800197308 */ /* 0x000e620000002400 */
[----:B------:R-:W-:Y:S02]  /*13650*/  ISETP.GE.AND P4, PT, R6, R166, PT ;  /* 0x000000a60600720c */ /* 0x000fe40003f86270 */
[----:B------:R-:W-:Y:S02]  /*13660*/  FSEL R121, R121, -INF , !P5 ;  /* 0xff80000079797808 */ /* 0x000fe40006800000 */
[----:B------:R-:W-:Y:S02]  /*13670*/  FSEL R122, R23, -INF , !P1 ;  /* 0xff800000177a7808 */ /* 0x000fe40004800000 */
[----:B------:R-:W-:Y:S01]  /*13680*/  I2FP.F32.S32 R6, R6 ;  /* 0x0000000600067245 */ /* 0x000fe20000201400 */
[----:B------:R-:W2:Y:S01]  /*13690*/  MUFU.TANH R21, R34 ;  /* 0x0000002200157308 */ /* 0x000ea20000002400 */
[C---:B------:R-:W-:Y:S02]  /*136a0*/  ISETP.GE.AND P5, PT, R4.reuse, R105, PT ;  /* 0x000000690400720c */ /* 0x040fe40003fa6270 */
[----:B------:R-:W-:Y:S01]  /*136b0*/  ISETP.GE.AND P1, PT, R4, R166, PT ;  /* 0x000000a60400720c */ /* 0x000fe20003f26270 */
[C---:B------:R-:W-:Y:S01]  /*136c0*/  FFMA.FTZ R9, R0.reuse, R6, R9 ;  /* 0x0000000600097223 */ /* 0x040fe20000010009 */
[----:B------:R-:W-:Y:S01]  /*136d0*/  I2FP.F32.S32 R4, R4 ;  /* 0x0000000400047245 */ /* 0x000fe20000201400 */
[----:B---3--:R-:W-:-:S02]  /*136e0*/  FFMA.FTZ R11, R0, R6, R11 ;  /* 0x00000006000b7223 */ /* 0x008fc4000001000b */
[----:B------:R-:W3:Y:S01]  /*136f0*/  MUFU.TANH R7, R7 ;  /* 0x0000000700077308 */ /* 0x000ee20000002400 */
[----:B------:R-:W-:Y:S01]  /*13700*/  FSEL R124, R9, -INF , !P6 ;  /* 0xff800000097c7808 */ /* 0x000fe20007000000 */
[CC--:B-----5:R-:W-:Y:S01]  /*13710*/  FFMA.FTZ R19, R0.reuse, R4.reuse, R19 ;  /* 0x0000000400137223 */ /* 0x0e0fe20000010013 */
[----:B-1----:R-:W-:Y:S01]  /*13720*/  FFMA.FTZ R25, R0, R4, R25 ;  /* 0x0000000400197223 */ /* 0x002fe20000010019 */
[C---:B------:R-:W-:Y:S01]  /*13730*/  VIADD R4, R20.reuse, 0x39 ;  /* 0x0000003914047836 */ /* 0x040fe20000000000 */
[----:B------:R-:W-:Y:S02]  /*13740*/  FSEL R118, R11, -INF , !P4 ;  /* 0xff8000000b767808 */ /* 0x000fe40006000000 */
[C---:B------:R-:W-:Y:S02]  /*13750*/  ISETP.GE.AND P6, PT, R20.reuse, R105, PT ;  /* 0x000000691400720c */ /* 0x040fe40003fc6270 */
[----:B------:R-:W-:Y:S02]  /*13760*/  ISETP.GE.AND P4, PT, R20, R166, PT ;  /* 0x000000a61400720c */ /* 0x000fe40003f86270 */
[----:B------:R-:W-:-:S02]  /*13770*/  I2FP.F32.S32 R20, R20 ;  /* 0x0000001400147245 */ /* 0x000fc40000201400 */
[----:B------:R-:W-:Y:S02]  /*13780*/  I2FP.F32.S32 R6, R4 ;  /* 0x0000000400067245 */ /* 0x000fe40000201400 */
[----:B------:R-:W-:Y:S01]  /*13790*/  FSEL R123, R19, -INF , !P5 ;  /* 0xff800000137b7808 */ /* 0x000fe20006800000 */
[CC--:B------:R-:W-:Y:S01]  /*137a0*/  FFMA.FTZ R9, R0.reuse, R20.reuse, R101 ;  /* 0x0000001400097223 */ /* 0x0c0fe20000010065 */
[----:B------:R-:W-:Y:S01]  /*137b0*/  FSEL R120, R25, -INF , !P1 ;  /* 0xff80000019787808 */ /* 0x000fe20004800000 */
[C---:B--2---:R-:W-:Y:S01]  /*137c0*/  FFMA.FTZ R8, R0.reuse, R20, R21 ;  /* 0x0000001400087223 */ /* 0x044fe20000010015 */
[CC--:B------:R-:W-:Y:S01]  /*137d0*/  FFMA.FTZ R5, R0.reuse, R6.reuse, R5 ;  /* 0x0000000600057223 */ /* 0x0c0fe20000010005 */
[----:B---3--:R-:W-:Y:S01]  /*137e0*/  FFMA.FTZ R7, R0, R6, R7 ;  /* 0x0000000600077223 */ /* 0x008fe20000010007 */
[C---:B------:R-:W-:Y:S02]  /*137f0*/  ISETP.GE.AND P5, PT, R4.reuse, R105, PT ;  /* 0x000000690400720c */ /* 0x040fe40003fa6270 */
[----:B------:R-:W-:-:S02]  /*13800*/  ISETP.GE.AND P1, PT, R4, R166, PT ;  /* 0x000000a60400720c */ /* 0x000fc40003f26270 */
[----:B------:R-:W-:Y:S02]  /*13810*/  FSEL R9, R9, -INF , !P6 ;  /* 0xff80000009097808 */ /* 0x000fe40007000000 */
        /* <DEDUP_REMOVED lines=67> */
.L_x_7440:
[----:B------:R-:W1:Y:S02]  /*13c50*/  LDC R7, c[0x0][0x248] ;  /* 0x00009200ff077b82 */ /* 0x000e640000000800 */
[----:B-1----:R-:W-:-:S04]  /*13c60*/  LEA R7, -R7, RZ, 0x6 ;  /* 0x000000ff07077211 */ /* 0x002fc800078e31ff */
[----:B------:R-:W-:-:S07]  /*13c70*/  SHF.R.S32.HI R10, RZ, 0x1f, R7 ;  /* 0x0000001fff0a7819 */ /* 0x000fce0000011407 */
.L_x_7441:
        /* <DEDUP_REMOVED lines=69> */
.L_x_7439:
        /* <DEDUP_REMOVED lines=92> */
[----:B------:R-:W-:-:S02]  /*14690*/  FFMA.FTZ R117, R117, UR8, -R119 ;  /* 0x0000000875757c23 */ /* 0x000fc40008010877 */
        /* <DEDUP_REMOVED lines=20> */
[----:B------:R-:W2:Y:S01]  /*147e0*/  LDSM.16.MT88.4 R72, [R142+0xa000] ;  /* 0x00a000008e48783b */ /* 0x000ea20000004200 */
[-C--:B------:R-:W-:Y:S01]  /*147f0*/  FMUL.FTZ R54, R54, R114.reuse ;  /* 0x0000007236367220 */ /* 0x080fe20000410000 */
[-C--:B------:R-:W-:Y:S01]  /*14800*/  FMUL.FTZ R55, R55, R114.reuse ;  /* 0x0000007237377220 */ /* 0x080fe20000410000 */
[-C--:B------:R-:W-:Y:S01]  /*14810*/  FMUL.FTZ R58, R58, R114.reuse ;  /* 0x000000723a3a7220 */ /* 0x080fe20000410000 */
        /* <DEDUP_REMOVED lines=28> */
[----:B------:R-:W4:Y:S01]  /*149e0*/  LDSM.16.MT88.4 R76, [R144+0xa000] ;  /* 0x00a00000904c783b */ /* 0x000f220000004200 */
[-C--:B------:R-:W-:Y:S01]  /*149f0*/  FMUL.FTZ R93, R93, R115.reuse ;  /* 0x000000735d5d7220 */ /* 0x080fe20000410000 */
[-C--:B------:R-:W-:Y:S01]  /*14a00*/  FMUL.FTZ R94, R94, R114.reuse ;  /* 0x000000725e5e7220 */ /* 0x080fe20000410000 */
[-C--:B------:R-:W-:Y:S01]  /*14a10*/  FMUL.FTZ R95, R95, R114.reuse ;  /* 0x000000725f5f7220 */ /* 0x080fe20000410000 */
[----:B------:R-:W5:Y:S01]  /*14a20*/  MUFU.EX2 R131, R131 ;  /* 0x0000008300837308 */ /* 0x000f620000000800 */
[C---:B-1----:R-:W-:Y:S01]  /*14a30*/  HMMA.16816.F32 R4, R104.reuse, R8, R4 ;  /* 0x000000086804723c */ /* 0x042fe20000001804 */
[-C--:B------:R-:W-:Y:S01]  /*14a40*/  FMUL.FTZ R60, R60, R115.reuse ;  /* 0x000000733c3c7220 */ /* 0x080fe20000410000 */
[-C--:B------:R-:W-:Y:S01]  /*14a50*/  FMUL.FTZ R61, R61, R115.reuse ;  /* 0x000000733d3d7220 */ /* 0x080fe20000410000 */
[-C--:B------:R-:W-:Y:S01]  /*14a60*/  FMUL.FTZ R62, R62, R114.reuse ;  /* 0x000000723e3e7220 */ /* 0x080fe20000410000 */
[-C--:B------:R-:W-:Y:S01]  /*14a70*/  FMUL.FTZ R63, R63, R114.reuse ;  /* 0x000000723f3f7220 */ /* 0x080fe20000410000 */
[-C--:B------:R-:W-:Y:S01]  /*14a80*/  FMUL.FTZ R64, R64, R115.reuse ;  /* 0x0000007340407220 */ /* 0x080fe20000410000 */
[C---:B--2---:R-:W-:Y:S01]  /*14a90*/  HMMA.16816.F32 R44, R104.reuse, R72, R44 ;  /* 0x00000048682c723c */ /* 0x044fe2000000182c */
[----:B------:R-:W1:Y:S01]  /*14aa0*/  MUFU.EX2 R130, R130 ;  /* 0x0000008200827308 */ /* 0x000e620000000800 */
[-C--:B------:R-:W-:Y:S01]  /*14ab0*/  FMUL.FTZ R65, R65, R115.reuse ;  /* 0x0000007341417220 */ /* 0x080fe20000410000 */
[-C--:B------:R-:W-:Y:S01]  /*14ac0*/  FMUL.FTZ R66, R66, R114.reuse ;  /* 0x0000007242427220 */ /* 0x080fe20000410000 */
[-C--:B------:R-:W-:Y:S01]  /*14ad0*/  FMUL.FTZ R67, R67, R114.reuse ;  /* 0x0000007243437220 */ /* 0x080fe20000410000 */
[-C--:B------:R-:W-:Y:S01]  /*14ae0*/  FMUL.FTZ R36, R36, R115.reuse ;  /* 0x0000007324247220 */ /* 0x080fe20000410000 */
[C---:B------:R-:W-:Y:S01]  /*14af0*/  HMMA.16816.F32 R48, R104.reuse, R74, R48 ;  /* 0x0000004a6830723c */ /* 0x040fe20000001830 */
[----:B------:R-:W-:Y:S01]  /*14b00*/  LDSM.16.MT88.4 R72, [R144+0x8800] ;  /* 0x008800009048783b */ /* 0x000fe20000004200 */
[-C--:B------:R-:W-:Y:S01]  /*14b10*/  FMUL.FTZ R37, R37, R115.reuse ;  /* 0x0000007325257220 */ /* 0x080fe20000410000 */
[----:B------:R-:W-:Y:S01]  /*14b20*/  MUFU.EX2 R128, R128 ;  /* 0x0000008000807308 */ /* 0x000fe20000000800 */
[-C--:B------:R-:W-:Y:S01]  /*14b30*/  FMUL.FTZ R38, R38, R114.reuse ;  /* 0x0000007226267220 */ /* 0x080fe20000410000 */
[-C--:B------:R-:W-:Y:S01]  /*14b40*/  FMUL.FTZ R39, R39, R114.reuse ;  /* 0x0000007227277220 */ /* 0x080fe20000410000 */
[C---:B------:R-:W-:Y:S01]  /*14b50*/  HMMA.16816.F32 R8, R104.reuse, R10, R92 ;  /* 0x0000000a6808723c */ /* 0x040fe2000000185c */
[-C--:B------:R-:W-:Y:S01]  /*14b60*/  FMUL.FTZ R40, R40, R115.reuse ;  /* 0x0000007328287220 */ /* 0x080fe20000410000 */
[-C--:B------:R-:W-:Y:S01]  /*14b70*/  FMUL.FTZ R41, R41, R115.reuse ;  /* 0x0000007329297220 */ /* 0x080fe20000410000 */
[-C--:B------:R-:W-:Y:S01]  /*14b80*/  FMUL.FTZ R42, R42, R114.reuse ;  /* 0x000000722a2a7220 */ /* 0x080fe20000410000 */
[-C--:B------:R-:W-:Y:S01]  /*14b90*/  FMUL.FTZ R43, R43, R114.reuse ;  /* 0x000000722b2b7220 */ /* 0x080fe20000410000 */
[----:B------:R-:W-:Y:S01]  /*14ba0*/  MUFU.EX2 R127, R127 ;  /* 0x0000007f007f7308 */ /* 0x000fe20000000800 */
[C---:B---3--:R-:W-:Y:S01]  /*14bb0*/  HMMA.16816.F32 R52, R104.reuse, R68, R52 ;  /* 0x000000446834723c */ /* 0x048fe20000001834 */
[----:B------:R-:W-:Y:S01]  /*14bc0*/  LDSM.16.MT88.4 R80, [R142+0x8800] ;  /* 0x008800008e50783b */ /* 0x000fe20000004200 */
[-C--:B------:R-:W-:Y:S01]  /*14bd0*/  FMUL.FTZ R12, R88, R115.reuse ;  /* 0x00000073580c7220 */ /* 0x080fe20000410000 */
[-C--:B------:R-:W-:Y:S01]  /*14be0*/  FMUL.FTZ R13, R89, R115.reuse ;  /* 0x00000073590d7220 */ /* 0x080fe20000410000 */
[-C--:B------:R-:W-:Y:S01]  /*14bf0*/  FMUL.FTZ R14, R90, R114.reuse ;  /* 0x000000725a0e7220 */ /* 0x080fe20000410000 */
[-C--:B------:R-:W-:Y:S01]  /*14c00*/  FMUL.FTZ R15, R91, R114.reuse ;  /* 0x000000725b0f7220 */ /* 0x080fe20000410000 */
[C---:B------:R-:W-:Y:S01]  /*14c10*/  HMMA.16816.F32 R56, R104.reuse, R70, R56 ;  /* 0x000000466838723c */ /* 0x040fe20000001838 */
[----:B------:R-:W2:Y:S01]  /*14c20*/  LDSM.16.MT88.4 R68, [R140+0xa000] ;  /* 0x00a000008c44783b */ /* 0x000ea20000004200 */
[----:B------:R-:W-:Y:S01]  /*14c30*/  MUFU.EX2 R129, R129 ;  /* 0x0000008100817308 */ /* 0x000fe20000000800 */
[-C--:B------:R-:W-:Y:S01]  /*14c40*/  FMUL.FTZ R84, R84, R115.reuse ;  /* 0x0000007354547220 */ /* 0x080fe20000410000 */
[-C--:B------:R-:W-:Y:S01]  /*14c50*/  FMUL.FTZ R85, R85, R115.reuse ;  /* 0x0000007355557220 */ /* 0x080fe20000410000 */
[-C--:B------:R-:W-:Y:S01]  /*14c60*/  FMUL.FTZ R86, R86, R114.reuse ;  /* 0x0000007256567220 */ /* 0x080fe20000410000 */
[C---:B----4-:R-:W-:Y:S01]  /*14c70*/  HMMA.16816.F32 R36, R104.reuse, R76, R36 ;  /* 0x0000004c6824723c */ /* 0x050fe20000001824 */
[-C--:B------:R-:W-:Y:S01]  /*14c80*/  FMUL.FTZ R87, R87, R114.reuse ;  /* 0x0000007257577220 */ /* 0x080fe20000410000 */
[----:B------:R-:W-:Y:S01]  /*14c90*/  LDSM.16.MT88.4 R92, [R144+0x9800] ;  /* 0x00980000905c783b */ /* 0x000fe20000004200 */
[----:B------:R-:W-:Y:S01]  /*14ca0*/  FFMA.FTZ R115, R169, R115, R116 ;  /* 0x00000073a9737223 */ /* 0x000fe20000010074 */
[----:B------:R-:W3:Y:S01]  /*14cb0*/  MUFU.EX2 R172, R172 ;  /* 0x000000ac00ac7308 */ /* 0x000ee20000000800 */
[----:B------:R-:W-:Y:S01]  /*14cc0*/  FFMA.FTZ R114, R168, R114, R113 ;  /* 0x00000072a8727223 */ /* 0x000fe20000010071 */
[----:B------:R-:W-:Y:S01]  /*14cd0*/  HMMA.16816.F32 R40, R104, R78, R40 ;  /* 0x0000004e6828723c */ /* 0x000fe20000001828 */
[----:B------:R-:W4:Y:S01]  /*14ce0*/  LDSM.16.MT88.4 R76, [R141+0x8800] ;  /* 0x008800008d4c783b */ /* 0x000f220000004200 */
[----:B------:R-:W-:Y:S01]  /*14cf0*/  FADD.FTZ R112, R112, R115 ;  /* 0x0000007370707221 */ /* 0x000fe20000010000 */
[----:B------:R-:W-:-:S03]  /*14d00*/  FADD.FTZ R114, R101, R114 ;  /* 0x0000007265727221 */ /* 0x000fc60000010000 */
[----:B------:R-:W-:Y:S01]  /*14d10*/  MUFU.EX2 R167, R167 ;  /* 0x000000a700a77308 */ /* 0x000fe20000000800 */
[----:B------:R-:W-:Y:S01]  /*14d20*/  HMMA.16816.F32 R12, R104, R16, R12 ;  /* 0x00000010680c723c */ /* 0x000fe2000000180c */
[----:B------:R-:W-:Y:S01]  /*14d30*/  FADD.FTZ R109, R109, R112 ;  /* 0x000000706d6d7221 */ /* 0x000fe20000010000 */
[----:B------:R-:W-:-:S03]  /*14d40*/  FADD.FTZ R3, R3, R114 ;  /* 0x0000007203037221 */ /* 0x000fc60000010000 */
[----:B------:R-:W-:Y:S01]  /*14d50*/  FADD.FTZ R108, R108, R109 ;  /* 0x0000006d6c6c7221 */ /* 0x000fe20000010000 */
[----:B------:R-:W-:Y:S01]  /*14d60*/  HMMA.16816.F32 R16, R104, R18, R84 ;  /* 0x000000126810723c */ /* 0x000fe20000001854 */
[----:B------:R-:W3:Y:S01]  /*14d70*/  MUFU.EX2 R166, R166 ;  /* 0x000000a600a67308 */ /* 0x000ee20000000800 */
[----:B------:R-:W-:Y:S01]  /*14d80*/  LDSM.16.MT88.4 R84, [R142+0x9800] ;  /* 0x009800008e54783b */ /* 0x000fe20000004200 */
[----:B------:R-:W-:Y:S01]  /*14d90*/  FADD.FTZ R2, R2, R3 ;  /* 0x0000000302027221 */ /* 0x000fe20000010000 */
[----:B-----5:R-:W-:-:S04]  /*14da0*/  FADD.FTZ R3, R131, R108 ;  /* 0x0000006c83037221 */ /* 0x020fc80000010000 */
[C---:B-1----:R-:W-:Y:S01]  /*14db0*/  FADD.FTZ R3, R130.reuse, R3 ;  /* 0x0000000382037221 */ /* 0x042fe20000010000 */
[----:B------:R-:W-:Y:S01]  /*14dc0*/  MUFU.EX2 R181, R181 ;  /* 0x000000b500b57308 */ /* 0x000fe20000000800 */
[C---:B--2---:R-:W-:Y:S07]  /*14dd0*/  HMMA.16816.F32 R60, R104.reuse, R68, R60 ;  /* 0x00000044683c723c */ /* 0x044fee000000183c */
[----:B------:R-:W-:Y:S01]  /*14de0*/  MUFU.EX2 R182, R182 ;  /* 0x000000b600b67308 */ /* 0x000fe20000000800 */
[----:B------:R-:W-:Y:S01]  /*14df0*/  HMMA.16816.F32 R64, R104, R70, R64 ;  /* 0x000000466840723c */ /* 0x000fe20000001840 */
[----:B------:R-:W-:-:S02]  /*14e00*/  F2FP.F16.F32.PACK_AB R68, R130, R131 ;  /* 0x000000838244723e */ /* 0x000fc400000000ff */
[----:B---3--:R-:W-:-:S04]  /*14e10*/  F2FP.F16.F32.PACK_AB R69, R172, R129 ;  /* 0x00000081ac45723e */ /* 0x008fc800000000ff */
[----:B------:R-:W-:Y:S01]  /*14e20*/  MUFU.EX2 R175, R175 ;  /* 0x000000af00af7308 */ /* 0x000fe20000000800 */
[----:B------:R-:W-:Y:S01]  /*14e30*/  FADD.FTZ R129, R129, R2 ;  /* 0x0000000281817221 */ /* 0x000fe20000010000 */
[----:B------:R-:W-:Y:S01]  /*14e40*/  FADD.FTZ R2, R128, R3 ;  /* 0x0000000380027221 */ /* 0x000fe20000010000 */
[C---:B------:R-:W-:Y:S02]  /*14e50*/  F2FP.F16.F32.PACK_AB R70, R127.reuse, R128 ;  /* 0x000000807f46723e */ /* 0x040fe400000000ff */
[----:B------:R-:W-:Y:S01]  /*14e60*/  F2FP.F16.F32.PACK_AB R71, R166, R167 ;  /* 0x000000a7a647723e */ /* 0x000fe200000000ff */
[----:B------:R-:W-:Y:S01]  /*14e70*/  FADD.FTZ R172, R172, R129 ;  /* 0x00000081acac7221 */ /* 0x000fe20000010000 */
[----:B------:R-:W-:Y:S01]  /*14e80*/  FADD.FTZ R2, R127, R2 ;  /* 0x000000027f027221 */ /* 0x000fe20000010000 */
[----:B------:R-:W-:Y:S02]  /*14e90*/  MUFU.EX2 R184, R184 ;  /* 0x000000b800b87308 */ /* 0x000fe40000000800 */
[----:B------:R-:W-:-:S02]  /*14ea0*/  FADD.FTZ R167, R167, R172 ;  /* 0x000000aca7a77221 */ /* 0x000fc40000010000 */
[C---:B------:R-:W-:Y:S02]  /*14eb0*/  HMMA.16816.F32 R4, R68.reuse, R72, R4 ;  /* 0x000000484404723c */ /* 0x040fe40000001804 */
[----:B------:R-:W-:Y:S02]  /*14ec0*/  FADD.FTZ R166, R166, R167 ;  /* 0x000000a7a6a67221 */ /* 0x000fe40000010000 */
[----:B------:R-:W-:Y:S02]  /*14ed0*/  MUFU.EX2 R177, R177 ;  /* 0x000000b100b17308 */ /* 0x000fe40000000800 */
[C---:B------:R-:W-:Y:S01]  /*14ee0*/  HMMA.16816.F32 R8, R68.reuse, R74, R8 ;  /* 0x0000004a4408723c */ /* 0x040fe20000001808 */
[----:B------:R-:W1:Y:S05]  /*14ef0*/  LDSM.16.MT88.4 R72, [R140+0x8800] ;  /* 0x008800008c48783b */ /* 0x000e6a0000004200 */
        /* <DEDUP_REMOVED lines=8> */
[----:B------:R-:W3:Y:S06]  /*14f80*/  LDSM.16.MT88.4 R76, [R142+0xa800] ;  /* 0x00a800008e4c783b */ /* 0x000eec0000004200 */
[----:B------:R-:W-:Y:S08]  /*14f90*/  MUFU.EX2 R121, R121 ;  /* 0x0000007900797308 */ /* 0x000ff00000000800 */
[----:B------:R-:W4:Y:S01]  /*14fa0*/  MUFU.EX2 R124, R124 ;  /* 0x0000007c007c7308 */ /* 0x000f220000000800 */
[C---:B-1----:R-:W-:Y:S06]  /*14fb0*/  HMMA.16816.F32 R28, R68.reuse, R72, R28 ;  /* 0x00000048441c723c */ /* 0x042fec000000181c */
[C---:B------:R-:W-:Y:S01]  /*14fc0*/  HMMA.16816.F32 R32, R68.reuse, R74, R32 ;  /* 0x0000004a4420723c */ /* 0x040fe20000001820 */
[----:B------:R-:W1:Y:S01]  /*14fd0*/  LDSM.16.MT88.4 R72, [R141+0xa800] ;  /* 0x00a800008d48783b */ /* 0x000e620000004200 */
[----:B------:R-:W-:Y:S04]  /*14fe0*/  MUFU.EX2 R123, R123 ;  /* 0x0000007b007b7308 */ /* 0x000fe80000000800 */
[----:B--2---:R-:W-:Y:S01]  /*14ff0*/  HMMA.16816.F32 R36, R68, R80, R36 ;  /* 0x000000504424723c */ /* 0x004fe20000001824 */
[----:B----4-:R-:W-:-:S03]  /*15000*/  F2FP.F16.F32.PACK_AB R104, R124, R121 ;  /* 0x000000797c68723e */ /* 0x010fc600000000ff */
[----:B------:R-:W2:Y:S02]  /*15010*/  MUFU.EX2 R126, R126 ;  /* 0x0000007e007e7308 */ /* 0x000ea40000000800 */
[C---:B------:R-:W-:Y:S01]  /*15020*/  HMMA.16816.F32 R40, R68.reuse, R82, R40 ;  /* 0x000000524428723c */ /* 0x040fe20000001828 */
[----:B------:R-:W4:Y:S05]  /*15030*/  LDSM.16.MT88.4 R80, [R140+0xa800] ;  /* 0x00a800008c50783b */ /* 0x000f2a0000004200 */
[C---:B---3--:R-:W-:Y:S01]  /*15040*/  HMMA.16816.F32 R44, R68.reuse, R76, R44 ;  /* 0x0000004c442c723c */ /* 0x048fe2000000182c */
[----:B------:R-:W-:Y:S05]  /*15050*/  MUFU.EX2 R122, R122 ;  /* 0x0000007a007a7308 */ /* 0x000fea0000000800 */
[----:B------:R-:W-:Y:S01]  /*15060*/  HMMA.16816.F32 R48, R68, R78, R48 ;  /* 0x0000004e4430723c */ /* 0x000fe20000001830 */
[----:B------:R-:W3:Y:S02]  /*15070*/  LDSM.16.MT88.4 R76, [R144+0x9000] ;  /* 0x00900000904c783b */ /* 0x000ee40000004200 */
[----:B------:R-:W5:Y:S01]  /*15080*/  MUFU.EX2 R125, R125 ;  /* 0x0000007d007d7308 */ /* 0x000f620000000800 */
[----:B--2---:R-:W-:-:S07]  /*15090*/  F2FP.F16.F32.PACK_AB R106, R126, R123 ;  /* 0x0000007b7e6a723e */ /* 0x004fce00000000ff */
[----:B------:R-:W-:Y:S01]  /*150a0*/  MUFU.EX2 R118, R118 ;  /* 0x0000007600767308 */ /* 0x000fe20000000800 */
[C---:B-1----:R-:W-:Y:S07]  /*150b0*/  HMMA.16816.F32 R52, R68.reuse, R72, R52 ;  /* 0x000000484434723c */ /* 0x042fee0000001834 */
[----:B------:R-:W1:Y:S01]  /*150c0*/  MUFU.EX2 R117, R117 ;  /* 0x0000007500757308 */ /* 0x000e620000000800 */
[----:B-----5:R-:W-:Y:S01]  /*150d0*/  F2FP.F16.F32.PACK_AB R105, R125, R122 ;  /* 0x0000007a7d69723e */ /* 0x020fe200000000ff */
[C---:B------:R-:W-:Y:S01]  /*150e0*/  HMMA.16816.F32 R56, R68.reuse, R74, R56 ;  /* 0x0000004a4438723c */ /* 0x040fe20000001838 */
[----:B------:R-:W2:Y:S05]  /*150f0*/  LDSM.16.MT88.4 R72, [R142+0x9000] ;  /* 0x009000008e48783b */ /* 0x000eaa0000004200 */
[C---:B----4-:R-:W-:Y:S06]  /*15100*/  HMMA.16816.F32 R60, R68.reuse, R80, R60 ;  /* 0x00000050443c723c */ /* 0x050fec000000183c */
[----:B------:R-:W-:Y:S01]  /*15110*/  HMMA.16816.F32 R64, R68, R82, R64 ;  /* 0x000000524440723c */ /* 0x000fe20000001840 */
[----:B------:R-:W4:Y:S01]  /*15120*/  LDSM.16.MT88.4 R80, [R141+0x9000] ;  /* 0x009000008d50783b */ /* 0x000f220000004200 */
[----:B-1----:R-:W-:-:S05]  /*15130*/  F2FP.F16.F32.PACK_AB R107, R117, R118 ;  /* 0x00000076756b723e */ /* 0x002fca00000000ff */
        /* <DEDUP_REMOVED lines=9> */
[----:B------:R-:W-:Y:S02]  /*151d0*/  FADD.FTZ R175, R175, R182 ;  /* 0x000000b6afaf7221 */ /* 0x000fe40000010000 */
[----:B------:R-:W-:-:S02]  /*151e0*/  FADD.FTZ R3, R173, R178 ;  /* 0x000000b2ad037221 */ /* 0x000fc40000010000 */
[----:B---3--:R-:W-:Y:S01]  /*151f0*/  HMMA.16816.F32 R4, R68, R76, R4 ;  /* 0x0000004c4404723c */ /* 0x008fe20000001804 */
[----:B------:R-:W-:Y:S01]  /*15200*/  FADD.FTZ R184, R184, R175 ;  /* 0x000000afb8b87221 */ /* 0x000fe20000010000 */
[----:B------:R-:W-:-:S03]  /*15210*/  FADD.FTZ R3, R174, R3 ;  /* 0x00000003ae037221 */ /* 0x000fc60000010000 */
[----:B------:R-:W-:Y:S01]  /*15220*/  FADD.FTZ R121, R121, R184 ;  /* 0x000000b879797221 */ /* 0x000fe20000010000 */
[C---:B------:R-:W-:Y:S01]  /*15230*/  HMMA.16816.F32 R8, R68.reuse, R78, R8 ;  /* 0x0000004e4408723c */ /* 0x040fe20000001808 */
[----:B------:R-:W1:Y:S01]  /*15240*/  LDSM.16.MT88.4 R76, [R140+0x9000] ;  /* 0x009000008c4c783b */ /* 0x000e620000004200 */
[----:B------:R-:W-:Y:S01]  /*15250*/  FADD.FTZ R122, R122, R3 ;  /* 0x000000037a7a7221 */ /* 0x000fe20000010000 */
[----:B------:R-:W-:Y:S01]  /*15260*/  FADD.FTZ R124, R124, R121 ;  /* 0x000000797c7c7221 */ /* 0x000fe20000010000 */
[----:B------:R-:W-:Y:S02]  /*15270*/  MOV R3, R111 ;  /* 0x0000006f00037202 */ /* 0x000fe40000000f00 */
        /* <DEDUP_REMOVED lines=8> */
[C---:B----4-:R-:W-:Y:S06]  /*15300*/  HMMA.16816.F32 R20, R68.reuse, R80, R20 ;  /* 0x000000504414723c */ /* 0x050fec0000001814 */
        /* <DEDUP_REMOVED lines=37> */
.L_x_7436:
        /* <DEDUP_REMOVED lines=14> */
.L_x_7446:
        /* <DEDUP_REMOVED lines=69> */
.L_x_7443:
        /* <DEDUP_REMOVED lines=65> */
[----:B------:R-:W0:Y:S05]  /*15ea0*/  LDGDEPBAR ;  /* 0x00000000000079af */ /* 0x000e2a0000000000 */
[----:B------:R-:W3:Y:S05]  /*15eb0*/  LDSM.16.M88.4 R124, [R149+0x5800] ;  /* 0x00580000957c783b */ /* 0x000eea0000000200 */
[----:B-1----:R-:W-:Y:S01]  /*15ec0*/  LDSM.16.M88.4 R128, [R138] ;  /* 0x000000008a80783b */ /* 0x002fe20000000200 */
[C---:B----4-:R-:W-:Y:S06]  /*15ed0*/  HMMA.16816.F32 R4, R108.reuse, R112, RZ ;  /* 0x000000706c04723c */ /* 0x050fec00000018ff */
[C---:B------:R-:W-:Y:S01]  /*15ee0*/  HMMA.16816.F32 R8, R108.reuse, R114, RZ ;  /* 0x000000726c08723c */ /* 0x040fe200000018ff */
[----:B------:R-:W-:Y:S05]  /*15ef0*/  LDSM.16.M88.4 R112, [R148] ;  /* 0x000000009470783b */ /* 0x000fea0000000200 */
[C---:B-----5:R-:W-:Y:S06]  /*15f00*/  HMMA.16816.F32 R12, R108.reuse, R116, RZ ;  /* 0x000000746c0c723c */ /* 0x060fec00000018ff */
        /* <DEDUP_REMOVED lines=126> */
[----:B---3--:R-:W-:Y:S09]  /*166f0*/  FMUL.FTZ R106, R29, UR5 ;  /* 0x000000051d6a7c20 */ /* 0x008ff20008410000 */
[----:B------:R-:W3:Y:S01]  /*16700*/  MUFU.TANH R193, R193 ;  /* 0x000000c100c17308 */ /* 0x000ee20000002400 */
[----:B-----5:R-:W-:Y:S01]  /*16710*/  FMUL.FTZ R105, R30, UR5 ;  /* 0x000000051e697c20 */ /* 0x020fe20008410000 */
        /* <DEDUP_REMOVED lines=31> */
[----:B------:R4:W1:Y:S10]  /*16910*/  MUFU.TANH R106, R34 ;  /* 0x00000022006a7308 */ /* 0x0008740000002400 */
[----:B------:R4:W1:Y:S01]  /*16920*/  MUFU.TANH R105, R35 ;  /* 0x0000002300697308 */ /* 0x0008620000002400 */
[----:B--23--:R-:W-:Y:S05]  /*16930*/  @!P0 BRA `(.L_x_7444) ;  /* 0x0000000800048947 */ /* 0x00cfea0003800000 */
        /* <DEDUP_REMOVED lines=62> */
[----:B------:R-:W-:Y:S04]  /*16d20*/  IMAD R4, R5, R2, RZ ;  /* 0x0000000205047224 */ /* 0x000fe800078e02ff */
[----:B------:R-:W-:Y:S01]  /*16d30*/  IMAD R4, R7, R3, R4 ;  /* 0x0000000307047224 */ /* 0x000fe200078e0204 */
[----:B------:R-:W-:Y:S03]  /*16d40*/  MOV R7, R10 ;  /* 0x0000000a00077202 */ /* 0x000fe60000000f00 */
[----:B------:R-:W-:Y:S07]  /*16d50*/  IMAD.IADD R4, R11, 0x1, R4 ;  /* 0x000000010b047824 */ /* 0x000fee00078e0204 */
.L_x_7445:
        /* <DEDUP_REMOVED lines=63> */
.L_x_7444:
[----:B------:R-:W-:Y:S01]  /*17150*/  IADD3 R108, R161, -0x1, RZ ;  /* 0xffffffffa16c7810 */ /* 0x000fe20007ffe0ff */
[----:B--2---:R-:W-:Y:S03]  /*17160*/  LDSM.16.MT88.4 R16, [R144+0x8000] ;  /* 0x008000009010783b */ /* 0x004fe60000004200 */
[----:B------:R-:W-:Y:S04]  /*17170*/  LEA R2, R108, R165, 0x6 ;  /* 0x000000a56c027211 */ /* 0x000fe800078e30ff */
[C---:B------:R-:W-:Y:S01]  /*17180*/  IADD3 R8, R2.reuse, 0x1, RZ ;  /* 0x0000000102087810 */ /* 0x040fe20007ffe0ff */
[----:B------:R-:W-:Y:S01]  /*17190*/  LDSM.16.MT88.4 R24, [R142+0x8000] ;  /* 0x008000008e18783b */ /* 0x000fe20000004200 */
[----:B------:R-:W-:Y:S02]  /*171a0*/  I2FP.F32.S32 R3, R2 ;  /* 0x0000000200037245 */ /* 0x000fe40000201400 */
[C---:B------:R-:W-:Y:S02]  /*171b0*/  IADD3 R4, R2.reuse, 0x9, RZ ;  /* 0x0000000902047810 */ /* 0x040fe40007ffe0ff */
[----:B------:R-:W-:Y:S01]  /*171c0*/  IADD3 R7, R2, 0x10, RZ ;  /* 0x0000001002077810 */ /* 0x000fe20007ffe0ff */
[-C--:B-1----:R-:W-:Y:S01]  /*171d0*/  FFMA.FTZ R189, R0, R3.reuse, R189 ;  /* 0x0000000300bd7223 */ /* 0x082fe200000100bd */
[----:B------:R-:W-:Y:S01]  /*171e0*/  IADD3 R6, R2, 0x8, RZ ;  /* 0x0000000802067810 */ /* 0x000fe20007ffe0ff */
[C---:B------:R-:W-:Y:S01]  /*171f0*/  FFMA.FTZ R185, R0.reuse, R3, R185 ;  /* 0x0000000300b97223 */ /* 0x040fe200000100b9 */
[----:B------:R-:W-:Y:S01]  /*17200*/  I2FP.F32.S32 R8, R8 ;  /* 0x0000000800087245 */ /* 0x000fe20000201400 */
[----:B----4-:R-:W-:Y:S01]  /*17210*/  LDSM.16.MT88.4 R32, [R141+0x8000] ;  /* 0x008000008d20783b */ /* 0x010fe20000004200 */
[----:B------:R-:W-:Y:S02]  /*17220*/  I2FP.F32.S32 R4, R4 ;  /* 0x0000000400047245 */ /* 0x000fe40000201400 */
[----:B------:R-:W-:Y:S01]  /*17230*/  I2FP.F32.S32 R7, R7 ;  /* 0x0000000700077245 */ /* 0x000fe20000201400 */
[C---:B------:R-:W-:Y:S01]  /*17240*/  FFMA.FTZ R191, R0.reuse, R8, R191 ;  /* 0x0000000800bf7223 */ /* 0x040fe200000100bf */
[----:B------:R-:W-:Y:S01]  /*17250*/  I2FP.F32.S32 R6, R6 ;  /* 0x0000000600067245 */ /* 0x000fe20000201400 */
[CC--:B------:R-:W-:Y:S01]  /*17260*/  FFMA.FTZ R199, R0.reuse, R4.reuse, R199 ;  /* 0x0000000400c77223 */ /* 0x0c0fe200000100c7 */
[C---:B------:R-:W-:Y:S01]  /*17270*/  FFMA.FTZ R195, R0.reuse, R4, R195 ;  /* 0x0000000400c37223 */ /* 0x040fe200000100c3 */
[----:B------:R-:W-:Y:S01]  /*17280*/  FMNMX.FTZ R4, R189, R101, !PT ;  /* 0x00000065bd047209 */ /* 0x000fe20007810000 */
[CC--:B------:R-:W-:Y:S01]  /*17290*/  FFMA.FTZ R183, R0.reuse, R7.reuse, R183 ;  /* 0x0000000700b77223 */ /* 0x0c0fe200000100b7 */
[C---:B------:R-:W-:Y:S01]  /*172a0*/  FFMA.FTZ R130, R0.reuse, R7, R130 ;  /* 0x0000000700827223 */ /* 0x040fe20000010082 */
[C---:B------:R-:W-:Y:S01]  /*172b0*/  FFMA.FTZ R187, R0.reuse, R8, R187 ;  /* 0x0000000800bb7223 */ /* 0x040fe200000100bb */
[CC--:B------:R-:W-:Y:S01]  /*172c0*/  FFMA.FTZ R193, R0.reuse, R6.reuse, R193 ;  /* 0x0000000600c17223 */ /* 0x0c0fe200000100c1 */
[----:B------:R-:W-:Y:S01]  /*172d0*/  FFMA.FTZ R197, R0, R6, R197 ;  /* 0x0000000600c57223 */ /* 0x000fe200000100c5 */
[C---:B------:R-:W-:Y:S02]  /*172e0*/  IADD3 R7, R2.reuse, 0x19, RZ ;  /* 0x0000001902077810 */ /* 0x040fe40007ffe0ff */
[----:B------:R-:W-:Y:S02]  /*172f0*/  FMNMX.FTZ R6, R185, R104, !PT ;  /* 0x00000068b9067209 */ /* 0x000fe40007810000 */
        /* <DEDUP_REMOVED lines=28> */
[-C--:B------:R-:W-:Y:S01]  /*174c0*/  FFMA.FTZ R178, R0, R5.reuse, R178 ;  /* 0x0000000500b27223 */ /* 0x080fe200000100b2 */
[----:B------:R-:W-:Y:S01]  /*174d0*/  IADD3 R9, R2, 0x28, RZ ;  /* 0x0000002802097810 */ /* 0x000fe20007ffe0ff */
[----:B------:R-:W-:Y:S01]  /*174e0*/  FFMA.FTZ R179, R0, R5, R179 ;  /* 0x0000000500b37223 */ /* 0x000fe200000100b3 */
[----:B------:R-:W-:Y:S02]  /*174f0*/  IADD3 R3, R2, 0x30, RZ ;  /* 0x0000003002037810 */ /* 0x000fe40007ffe0ff */
[----:B------:R-:W-:Y:S02]  /*17500*/  FMNMX.FTZ R4, R129, R4, !PT ;  /* 0x0000000481047209 */ /* 0x000fe40007810000 */
[----:B------:R-:W-:Y:S02]  /*17510*/  FMNMX.FTZ R7, R126, R7, !PT ;  /* 0x000000077e077209 */ /* 0x000fe40007810000 */
[----:B------:R-:W-:Y:S02]  /*17520*/  I2FP.F32.S32 R9, R9 ;  /* 0x0000000900097245 */ /* 0x000fe40000201400 */
[----:B------:R-:W-:Y:S02]  /*17530*/  I2FP.F32.S32 R3, R3 ;  /* 0x0000000300037245 */ /* 0x000fe40000201400 */
[----:B------:R-:W-:Y:S01]  /*17540*/  IADD3 R5, R2, 0x29, RZ ;  /* 0x0000002902057810 */ /* 0x000fe20007ffe0ff */
[C---:B------:R-:W-:Y:S01]  /*17550*/  FFMA.FTZ R174, R0.reuse, R9, R174 ;  /* 0x0000000900ae7223 */ /* 0x040fe200000100ae */
        /* <DEDUP_REMOVED lines=25> */
[C---:B------:R-:W-:Y:S01]  /*176f0*/  FFMA.FTZ R107, R0.reuse, R5, R107 ;  /* 0x00000005006b7223 */ /* 0x040fe2000001006b */
        /* <DEDUP_REMOVED lines=67> */
[----:B------:R-:W-:Y:S01]  /*17b30*/  FMUL.FTZ R39, R101, R39 ;  /* 0x0000002765277220 */ /* 0x000fe20000410000 */
[C---:B------:R-:W-:Y:S03]  /*17b40*/  FMUL.FTZ R36, R104.reuse, R36 ;  /* 0x0000002468247220 */ /* 0x040fe60000410000 */
        /* <DEDUP_REMOVED lines=23> */
[C---:B------:R-:W-:Y:S03]  /*17cc0*/  FMUL.FTZ R53, R104.reuse, R53 ;  /* 0x0000003568357220 */ /* 0x040fe60000410000 */
[----:B------:R-:W-:Y:S01]  /*17cd0*/  MUFU.EX2 R113, R113 ;  /* 0x0000007100717308 */ /* 0x000fe20000000800 */
[--C-:B------:R-:W-:Y:S01]  /*17ce0*/  FFMA.FTZ R131, R131, UR4, -R120.reuse ;  /* 0x0000000483837c23 */ /* 0x100fe20008010878 */
[--C-:B------:R-:W-:Y:S01]  /*17cf0*/  FFMA.FTZ R129, R129, UR4, -R120.reuse ;  /* 0x0000000481817c23 */ /* 0x100fe20008010878 */
[C---:B------:R-:W-:Y:S01]  /*17d00*/  FMUL.FTZ R58, R101.reuse, R58 ;  /* 0x0000003a653a7220 */ /* 0x040fe20000410000 */
[C---:B------:R-:W-:Y:S01]  /*17d10*/  FMUL.FTZ R59, R101.reuse, R59 ;  /* 0x0000003b653b7220 */ /* 0x040fe20000410000 */
[C---:B------:R-:W-:Y:S01]  /*17d20*/  FMUL.FTZ R56, R104.reuse, R56 ;  /* 0x0000003868387220 */ /* 0x040fe20000410000 */
[----:B------:R-:W-:Y:S01]  /*17d30*/  FMUL.FTZ R57, R104, R57 ;  /* 0x0000003968397220 */ /* 0x000fe20000410000 */
[C---:B------:R-:W-:Y:S03]  /*17d40*/  FMUL.FTZ R62, R101.reuse, R62 ;  /* 0x0000003e653e7220 */ /* 0x040fe60000410000 */
[----:B------:R-:W3:Y:S01]  /*17d50*/  MUFU.EX2 R112, R112 ;  /* 0x0000007000707308 */ /* 0x000ee20000000800 */
[----:B-----5:R-:W-:Y:S01]  /*17d60*/  F2FP.F16.F32.PACK_AB R96, R114, R117 ;  /* 0x000000757260723e */ /* 0x020fe200000000ff */
[C---:B------:R-:W-:Y:S01]  /*17d70*/  FMUL.FTZ R63, R101.reuse, R63 ;  /* 0x0000003f653f7220 */ /* 0x040fe20000410000 */
[C---:B------:R-:W-:Y:S01]  /*17d80*/  FMUL.FTZ R60, R104.reuse, R60 ;  /* 0x0000003c683c7220 */ /* 0x040fe20000410000 */
[C---:B------:R-:W-:Y:S01]  /*17d90*/  FMUL.FTZ R61, R104.reuse, R61 ;  /* 0x0000003d683d7220 */ /* 0x040fe20000410000 */
[C---:B------:R-:W-:Y:S01]  /*17da0*/  FMUL.FTZ R66, R101.reuse, R66 ;  /* 0x0000004265427220 */ /* 0x040fe20000410000 */
[----:B------:R-:W-:Y:S01]  /*17db0*/  FMUL.FTZ R67, R101, R67 ;  /* 0x0000004365437220 */ /* 0x000fe20000410000 */
[C---:B------:R-:W-:Y:S03]  /*17dc0*/  FMUL.FTZ R64, R104.reuse, R64 ;  /* 0x0000004068407220 */ /* 0x040fe60000410000 */
[----:B------:R5:W-:Y:S01]  /*17dd0*/  MUFU.EX2 R126, R128 ;  /* 0x00000080007e7308 */ /* 0x000be20000000800 */
[----:B------:R-:W-:Y:S01]  /*17de0*/  FMUL.FTZ R65, R104, R65 ;  /* 0x0000004168417220 */ /* 0x000fe20000410000 */
[----:B------:R-:W-:Y:S01]  /*17df0*/  LDSM.16.MT88.4 R92, [R144+0x9800] ;  /* 0x00980000905c783b */ /* 0x000fe20000004200 */
[--C-:B------:R-:W-:Y:S01]  /*17e00*/  FFMA.FTZ R183, R172, UR4, -R123.reuse ;  /* 0x00000004acb77c23 */ /* 0x100fe2000801087b */
[--C-:B------:R-:W-:Y:S01]  /*17e10*/  FFMA.FTZ R178, R178, UR4, -R123.reuse ;  /* 0x00000004b2b27c23 */ /* 0x100fe2000801087b */
[----:B------:R-:W-:Y:S01]  /*17e20*/  FFMA.FTZ R174, R174, UR4, -R123 ;  /* 0x00000004aeae7c23 */ /* 0x000fe2000801087b */
[--C-:B------:R-:W-:Y:S01]  /*17e30*/  FFMA.FTZ R172, R179, UR4, -R120.reuse ;  /* 0x00000004b3ac7c23 */ /* 0x100fe20008010878 */
[--C-:B------:R-:W-:Y:S03]  /*17e40*/  FFMA.FTZ R177, R177, UR4, -R120.reuse ;  /* 0x00000004b1b17c23 */ /* 0x100fe60008010878 */
[----:B------:R-:W-:Y:S01]  /*17e50*/  MUFU.EX2 R125, R125 ;  /* 0x0000007d007d7308 */ /* 0x000fe20000000800 */
[----:B---3--:R-:W-:Y:S01]  /*17e60*/  F2FP.F16.F32.PACK_AB R98, R112, R113 ;  /* 0x000000717062723e */ /* 0x008fe200000000ff */
[--C-:B------:R-:W-:Y:S01]  /*17e70*/  FFMA.FTZ R173, R173, UR4, -R120.reuse ;  /* 0x00000004adad7c23 */ /* 0x100fe20008010878 */
[----:B------:R-:W-:Y:S01]  /*17e80*/  FFMA.FTZ R117, R104, R169, R117 ;  /* 0x000000a968757223 */ /* 0x000fe20000010075 */
[--C-:B------:R-:W-:Y:S01]  /*17e90*/  FFMA.FTZ R182, R115, UR4, -R120.reuse ;  /* 0x0000000473b67c23 */ /* 0x100fe20008010878 */
[--C-:B------:R-:W-:Y:S01]  /*17ea0*/  FFMA.FTZ R115, R107, UR4, -R120.reuse ;  /* 0x000000046b737c23 */ /* 0x100fe20008010878 */
[--C-:B------:R-:W-:Y:S01]  /*17eb0*/  FFMA.FTZ R119, R119, UR4, -R120.reuse ;  /* 0x0000000477777c23 */ /* 0x100fe20008010878 */
[--C-:B------:R-:W-:Y:S01]  /*17ec0*/  FFMA.FTZ R122, R122, UR4, -R123.reuse ;  /* 0x000000047a7a7c23 */ /* 0x100fe2000801087b */
[C---:B------:R-:W-:Y:S02]  /*17ed0*/  HMMA.16816.F32 R4, R96.reuse, R16, R4 ;  /* 0x000000106004723c */ /* 0x040fe40000001804 */
[----:B------:R-:W-:Y:S03]  /*17ee0*/  MUFU.EX2 R178, R178 ;  /* 0x000000b200b27308 */ /* 0x000fe60000000800 */
[--C-:B-----5:R-:W-:Y:S01]  /*17ef0*/  FFMA.FTZ R128, R181, UR4, -R120.reuse ;  /* 0x00000004b5807c23 */ /* 0x120fe20008010878 */
[C---:B------:R-:W-:Y:S06]  /*17f00*/  HMMA.16816.F32 R8, R96.reuse, R18, R8 ;  /* 0x000000126008723c */ /* 0x040fec0000001808 */
[----:B------:R-:W-:Y:S01]  /*17f10*/  MUFU.EX2 R174, R174 ;  /* 0x000000ae00ae7308 */ /* 0x000fe20000000800 */
[----:B------:R-:W-:Y:S01]  /*17f20*/  ISETP.GT.AND P0, PT, R161, 0x1, PT ;  /* 0x00000001a100780c */ /* 0x000fe20003f04270 */
[C---:B------:R-:W-:Y:S01]  /*17f30*/  FMUL.FTZ R16, R104.reuse, R84 ;  /* 0x0000005468107220 */ /* 0x040fe20000410000 */
[C---:B------:R-:W-:Y:S03]  /*17f40*/  HMMA.16816.F32 R12, R96.reuse, R24, R12 ;  /* 0x00000018600c723c */ /* 0x040fe6000000180c */
[C---:B------:R-:W-:Y:S01]  /*17f50*/  FMUL.FTZ R18, R101.reuse, R86 ;  /* 0x0000005665127220 */ /* 0x040fe20000410000 */
[----:B------:R-:W-:Y:S01]  /*17f60*/  FMUL.FTZ R19, R101, R87 ;  /* 0x0000005765137220 */ /* 0x000fe20000410000 */
[C---:B------:R-:W-:Y:S02]  /*17f70*/  FMUL.FTZ R17, R104.reuse, R85 ;  /* 0x0000005568117220 */ /* 0x040fe40000410000 */
[C---:B------:R-:W-:Y:S01]  /*17f80*/  FMUL.FTZ R24, R104.reuse, R76 ;  /* 0x0000004c68187220 */ /* 0x040fe20000410000 */
[----:B------:R-:W-:Y:S01]  /*17f90*/  LDSM.16.MT88.4 R84, [R142+0x9800] ;  /* 0x009800008e54783b */ /* 0x000fe20000004200 */
        /* <DEDUP_REMOVED lines=11> */
[C---:B------:R-:W-:Y:S01]  /*18050*/  FMUL.FTZ R32, R104.reuse, R68 ;  /* 0x0000004468207220 */ /* 0x040fe20000410000 */
[----:B------:R-:W-:Y:S01]  /*18060*/  LDSM.16.MT88.4 R76, [R140+0xa000] ;  /* 0x00a000008c4c783b */ /* 0x000fe20000004200 */
[----:B------:R-:W-:Y:S02]  /*18070*/  MUFU.EX2 R172, R172 ;  /* 0x000000ac00ac7308 */ /* 0x000fe40000000800 */
[----:B------:R-:W-:Y:S01]  /*18080*/  FMUL.FTZ R33, R104, R69 ;  /* 0x0000004568217220 */ /* 0x000fe20000410000 */
[----:B------:R-:W-:Y:S01]  /*18090*/  FFMA.FTZ R123, R105, UR4, -R123 ;  /* 0x00000004697b7c23 */ /* 0x000fe2000801087b */
[C---:B------:R-:W-:Y:S03]  /*180a0*/  HMMA.16816.F32 R24, R96.reuse, R34, R24 ;  /* 0x000000226018723c */ /* 0x040fe60000001818 */
[----:B------:R-:W-:Y:S03]  /*180b0*/  FFMA.FTZ R120, R118, UR4, -R120 ;  /* 0x0000000476787c23 */ /* 0x000fe60008010878 */
[----:B------:R-:W-:Y:S01]  /*180c0*/  MUFU.EX2 R177, R177 ;  /* 0x000000b100b17308 */ /* 0x000fe20000000800 */
[C---:B------:R-:W-:Y:S01]  /*180d0*/  FFMA.FTZ R116, R101.reuse, R168, R116 ;  /* 0x000000a865747223 */ /* 0x040fe20000010074 */
[C---:B--2---:R-:W-:Y:S03]  /*180e0*/  HMMA.16816.F32 R28, R96.reuse, R88, R28 ;  /* 0x00000058601c723c */ /* 0x044fe6000000181c */
[C---:B------:R-:W-:Y:S01]  /*180f0*/  FMUL.FTZ R34, R101.reuse, R70 ;  /* 0x0000004665227220 */ /* 0x040fe20000410000 */
[----:B------:R-:W-:Y:S04]  /*18100*/  FMUL.FTZ R35, R101, R71 ;  /* 0x0000004765237220 */ /* 0x000fe80000410000 */
[----:B------:R-:W-:Y:S01]  /*18110*/  MUFU.EX2 R176, R176 ;  /* 0x000000b000b07308 */ /* 0x000fe20000000800 */
[----:B------:R-:W2:Y:S02]  /*18120*/  LDSM.16.MT88.4 R68, [R141+0xa000] ;  /* 0x00a000008d44783b */ /* 0x000ea40000004200 */
[----:B------:R-:W-:Y:S01]  /*18130*/  FADD.FTZ R111, R111, R116 ;  /* 0x000000746f6f7221 */ /* 0x000fe20000010000 */
[----:B------:R-:W-:Y:S01]  /*18140*/  FADD.FTZ R114, R114, R117 ;  /* 0x0000007572727221 */ /* 0x000fe20000010000 */
[C---:B------:R-:W-:Y:S05]  /*18150*/  HMMA.16816.F32 R32, R96.reuse, R90, R32 ;  /* 0x0000005a6020723c */ /* 0x040fea0000001820 */
[----:B------:R-:W-:Y:S01]  /*18160*/  MUFU.EX2 R173, R173 ;  /* 0x000000ad00ad7308 */ /* 0x000fe20000000800 */
[----:B------:R-:W-:Y:S01]  /*18170*/  FADD.FTZ R113, R113, R114 ;  /* 0x0000007271717221 */ /* 0x000fe20000010000 */
[----:B------:R-:W-:Y:S01]  /*18180*/  MOV R161, R108 ;  /* 0x0000006c00a17202 */ /* 0x000fe20000000f00 */
[C---:B-1----:R-:W-:Y:S07]  /*18190*/  HMMA.16816.F32 R36, R96.reuse, R80, R36 ;  /* 0x000000506024723c */ /* 0x042fee0000001824 */
[----:B------:R-:W1:Y:S01]  /*181a0*/  MUFU.EX2 R124, R124 ;  /* 0x0000007c007c7308 */ /* 0x000e620000000800 */
[----:B------:R-:W-:Y:S01]  /*181b0*/  FADD.FTZ R113, R112, R113 ;  /* 0x0000007170717221 */ /* 0x000fe20000010000 */
[C---:B------:R-:W-:Y:S01]  /*181c0*/  HMMA.16816.F32 R40, R96.reuse, R82, R40 ;  /* 0x000000526028723c */ /* 0x040fe20000001828 */
[----:B------:R-:W-:Y:S02]  /*181d0*/  LDSM.16.MT88.4 R80, [R142+0x8800] ;  /* 0x008800008e50783b */ /* 0x000fe40000004200 */
[----:B------:R-:W-:Y:S03]  /*181e0*/  MOV R101, R2 ;  /* 0x0000000200657202 */ /* 0x000fe60000000f00 */
[C---:B----4-:R-:W-:Y:S02]  /*181f0*/  HMMA.16816.F32 R44, R96.reuse, R72, R44 ;  /* 0x00000048602c723c */ /* 0x050fe4000000182c */
[----:B------:R-:W3:Y:S04]  /*18200*/  MUFU.EX2 R127, R127 ;  /* 0x0000007f007f7308 */ /* 0x000ee80000000800 */
[C---:B------:R-:W-:Y:S01]  /*18210*/  HMMA.16816.F32 R48, R96.reuse, R74, R48 ;  /* 0x0000004a6030723c */ /* 0x040fe20000001830 */
[----:B------:R-:W4:Y:S05]  /*18220*/  LDSM.16.MT88.4 R72, [R144+0x8800] ;  /* 0x008800009048783b */ /* 0x000f2a0000004200 */
[----:B------:R-:W-:Y:S01]  /*18230*/  MUFU.EX2 R130, R130 ;  /* 0x0000008200827308 */ /* 0x000fe20000000800 */
[C---:B--2---:R-:W-:Y:S09]  /*18240*/  HMMA.16816.F32 R52, R96.reuse, R68, R52 ;  /* 0x000000446034723c */ /* 0x044ff20000001834 */
[----:B------:R-:W2:Y:S01]  /*18250*/  MUFU.EX2 R131, R131 ;  /* 0x0000008300837308 */ /* 0x000ea20000000800 */
[C---:B------:R-:W-:Y:S09]  /*18260*/  HMMA.16816.F32 R56, R96.reuse, R70, R56 ;  /* 0x000000466038723c */ /* 0x040ff20000001838 */
[----:B------:R-:W-:Y:S02]  /*18270*/  MUFU.EX2 R129, R129 ;  /* 0x0000008100817308 */ /* 0x000fe40000000800 */
[----:B-1----:R-:W-:Y:S01]  /*18280*/  F2FP.F16.F32.PACK_AB R69, R124, R125 ;  /* 0x0000007d7c45723e */ /* 0x002fe200000000ff */
[C---:B------:R-:W-:Y:S07]  /*18290*/  HMMA.16816.F32 R60, R96.reuse, R76, R60 ;  /* 0x0000004c603c723c */ /* 0x040fee000000183c */
[----:B------:R-:W1:Y:S01]  /*182a0*/  MUFU.EX2 R128, R128 ;  /* 0x0000008000807308 */ /* 0x000e620000000800 */
[----:B------:R-:W-:Y:S01]  /*182b0*/  HMMA.16816.F32 R64, R96, R78, R64 ;  /* 0x0000004e6040723c */ /* 0x000fe20000001840 */
[----:B------:R-:W5:Y:S02]  /*182c0*/  LDSM.16.MT88.4 R76, [R141+0x8800] ;  /* 0x008800008d4c783b */ /* 0x000f640000004200 */
[----:B---3--:R-:W-:Y:S02]  /*182d0*/  F2FP.F16.F32.PACK_AB R71, R127, R126 ;  /* 0x0000007e7f47723e */ /* 0x008fe400000000ff */
[C---:B--2---:R-:W-:Y:S04]  /*182e0*/  F2FP.F16.F32.PACK_AB R68, R131.reuse, R130 ;  /* 0x000000828344723e */ /* 0x044fe800000000ff */
[----:B------:R-:W-:Y:S02]  /*182f0*/  MUFU.EX2 R122, R122 ;  /* 0x0000007a007a7308 */ /* 0x000fe40000000800 */
[----:B------:R-:W-:Y:S04]  /*18300*/  FADD.FTZ R130, R130, R113 ;  /* 0x0000007182827221 */ /* 0x000fe80000010000 */
[----:B------:R-:W-:Y:S01]  /*18310*/  FADD.FTZ R130, R131, R130 ;  /* 0x0000008283827221 */ /* 0x000fe20000010000 */
[----:B-1----:R-:W-:Y:S03]  /*18320*/  F2FP.F16.F32.PACK_AB R70, R128, R129 ;  /* 0x000000818046723e */ /* 0x002fe600000000ff */
[----:B------:R-:W1:Y:S04]  /*18330*/  MUFU.EX2 R121, R121 ;  /* 0x0000007900797308 */ /* 0x000e680000000800 */
[C---:B----4-:R-:W-:Y:S06]  /*18340*/  HMMA.16816.F32 R4, R68.reuse, R72, R4 ;  /* 0x000000484404723c */ /* 0x050fec0000001804 */
[----:B------:R-:W-:Y:S01]  /*18350*/  MUFU.EX2 R175, R175 ;  /* 0x000000af00af7308 */ /* 0x000fe20000000800 */
[C---:B------:R-:W-:Y:S01]  /*18360*/  HMMA.16816.F32 R8, R68.reuse, R74, R8 ;  /* 0x0000004a4408723c */ /* 0x040fe20000001808 */
[----:B------:R-:W2:Y:S08]  /*18370*/  LDSM.16.MT88.4 R72, [R140+0x8800] ;  /* 0x008800008c48783b */ /* 0x000eb00000004200 */
[----:B------:R-:W3:Y:S02]  /*18380*/  MUFU.EX2 R180, R123 ;  /* 0x0000007b00b47308 */ /* 0x000ee40000000800 */
[----:B-1----:R-:W-:Y:S01]  /*18390*/  F2FP.F16.F32.PACK_AB R105, R121, R122 ;  /* 0x0000007a7969723e */ /* 0x002fe200000000ff */
[C---:B------:R-:W-:Y:S06]  /*183a0*/  HMMA.16816.F32 R12, R68.reuse, R80, R12 ;  /* 0x00000050440c723c */ /* 0x040fec000000180c */
[C---:B------:R-:W-:Y:S01]  /*183b0*/  HMMA.16816.F32 R16, R68.reuse, R82, R16 ;  /* 0x000000524410723c */ /* 0x040fe20000001810 */
[----:B------:R-:W1:Y:S01]  /*183c0*/  LDSM.16.MT88.4 R80, [R144+0xa800] ;  /* 0x00a800009050783b */ /* 0x000e620000004200 */
[----:B------:R-:W-:Y:S04]  /*183d0*/  MUFU.EX2 R119, R119 ;  /* 0x0000007700777308 */ /* 0x000fe80000000800 */
[C---:B-----5:R-:W-:Y:S06]  /*183e0*/  HMMA.16816.F32 R20, R68.reuse, R76, R20 ;  /* 0x0000004c4414723c */ /* 0x060fec0000001814 */
[----:B------:R-:W4:Y:S01]  /*183f0*/  MUFU.EX2 R182, R182 ;  /* 0x000000b600b67308 */ /* 0x000f220000000800 */
[----:B---3--:R-:W-:Y:S01]  /*18400*/  F2FP.F16.F32.PACK_AB R107, R180, R175 ;  /* 0x000000afb46b723e */ /* 0x008fe200000000ff */
[C---:B------:R-:W-:Y:S01]  /*18410*/  HMMA.16816.F32 R24, R68.reuse, R78, R24 ;  /* 0x0000004e4418723c */ /* 0x040fe20000001818 */
[----:B------:R-:W3:Y:S07]  /*18420*/  LDSM.16.MT88.4 R76, [R142+0xa800] ;  /* 0x00a800008e4c783b */ /* 0x000eee0000004200 */
[----:B------:R-:W-:Y:S10]  /*18430*/  MUFU.EX2 R115, R115 ;  /* 0x0000007300737308 */ /* 0x000ff40000000800 */
[----:B------:R-:W5:Y:S01]  /*18440*/  MUFU.EX2 R120, R120 ;  /* 0x0000007800787308 */ /* 0x000f620000000800 */
[----:B----4-:R-:W-:Y:S01]  /*18450*/  F2FP.F16.F32.PACK_AB R104, R182, R119 ;  /* 0x00000077b668723e */ /* 0x010fe200000000ff */
[C---:B--2---:R-:W-:Y:S06]  /*18460*/  HMMA.16816.F32 R28, R68.reuse, R72, R28 ;  /* 0x00000048441c723c */ /* 0x044fec000000181c */
[C---:B------:R-:W-:Y:S01]  /*18470*/  HMMA.16816.F32 R32, R68.reuse, R74, R32 ;  /* 0x0000004a4420723c */ /* 0x040fe20000001820 */
[----:B------:R-:W2:Y:S05]  /*18480*/  LDSM.16.MT88.4 R72, [R141+0xa800] ;  /* 0x00a800008d48783b */ /* 0x000eaa0000004200 */
[C---:B-1----:R-:W-:Y:S05]  /*18490*/  HMMA.16816.F32 R36, R68.reuse, R80, R36 ;  /* 0x000000504424723c */ /* 0x042fea0000001824 */
[----:B-----5:R-:W-:Y:S01]  /*184a0*/  F2FP.F16.F32.PACK_AB R106, R120, R115 ;  /* 0x00000073786a723e */ /* 0x020fe200000000ff */
[C---:B------:R-:W-:Y:S01]  /*184b0*/  HMMA.16816.F32 R40, R68.reuse, R82, R40 ;  /* 0x000000524428723c */ /* 0x040fe20000001828 */
[----:B------:R-:W1:Y:S05]  /*184c0*/  LDSM.16.MT88.4 R80, [R140+0xa800] ;  /* 0x00a800008c50783b */ /* 0x000e6a0000004200 */
[C---:B---3--:R-:W-:Y:S06]  /*184d0*/  HMMA.16816.F32 R44, R68.reuse, R76, R44 ;  /* 0x0000004c442c723c */ /* 0x048fec000000182c */
        /* <DEDUP_REMOVED lines=30> */
[C---:B------:R-:W-:Y:S06]  /*186c0*/  HMMA.16816.F32 R56, R68.reuse, R74, R56 ;  /* 0x0000004a4438723c */ /* 0x040fec0000001838 */
[C---:B---3--:R-:W-:Y:S06]  /*186d0*/  HMMA.16816.F32 R60, R68.reuse, R76, R60 ;  /* 0x0000004c443c723c */ /* 0x048fec000000183c */
[----:B------:R-:W-:Y:S01]  /*186e0*/  HMMA.16816.F32 R64, R68, R78, R64 ;  /* 0x0000004e4440723c */ /* 0x000fe20000001840 */
[----:B------:R-:W1:Y:S05]  /*186f0*/  LDSM.16.MT88.4 R76, [R141+0x9800] ;  /* 0x009800008d4c783b */ /* 0x000e6a0000004200 */
[C---:B------:R-:W-:Y:S03]  /*18700*/  HMMA.16816.F32 R96, R104.reuse, R92, R4 ;  /* 0x0000005c6860723c */ /* 0x040fe60000001804 */
[----:B------:R-:W2:Y:S03]  /*18710*/  LDSM.16.MT88.4 R68, [R140+0x9800] ;  /* 0x009800008c44783b */ /* 0x000ea60000004200 */
[C---:B------:R-:W-:Y:S05]  /*18720*/  HMMA.16816.F32 R92, R104.reuse, R94, R8 ;  /* 0x0000005e685c723c */ /* 0x040fea0000001808 */
[----:B------:R-:W3:Y:S01]  /*18730*/  LDSM.16.MT88.4 R4, [R144+0xb800] ;  /* 0x00b800009004783b */ /* 0x000ee20000004200 */
[C---:B------:R-:W-:Y:S06]  /*18740*/  HMMA.16816.F32 R88, R104.reuse, R84, R12 ;  /* 0x000000546858723c */ /* 0x040fec000000180c */
[C---:B------:R-:W-:Y:S01]  /*18750*/  HMMA.16816.F32 R84, R104.reuse, R86, R16 ;  /* 0x000000566854723c */ /* 0x040fe20000001810 */
[----:B------:R-:W4:Y:S08]  /*18760*/  LDSM.16.MT88.4 R8, [R142+0xb800] ;  /* 0x00b800008e08783b */ /* 0x000f300000004200 */
[----:B------:R-:W5:Y:S01]  /*18770*/  LDSM.16.MT88.4 R12, [R141+0xb800] ;  /* 0x00b800008d0c783b */ /* 0x000f620000004200 */
[C---:B-1----:R-:W-:Y:S07]  /*18780*/  HMMA.16816.F32 R80, R104.reuse, R76, R20 ;  /* 0x0000004c6850723c */ /* 0x042fee0000001814 */
[----:B------:R-:W1:Y:S01]  /*18790*/  LDSM.16.MT88.4 R16, [R140+0xb800] ;  /* 0x00b800008c10783b */ /* 0x000e620000004200 */
[C---:B------:R-:W-:Y:S06]  /*187a0*/  HMMA.16816.F32 R76, R104.reuse, R78, R24 ;  /* 0x0000004e684c723c */ /* 0x040fec0000001818 */
[C---:B--2---:R-:W-:Y:S06]  /*187b0*/  HMMA.16816.F32 R72, R104.reuse, R68, R28 ;  /* 0x000000446848723c */ /* 0x044fec000000181c */
[C---:B------:R-:W-:Y:S06]  /*187c0*/  HMMA.16816.F32 R68, R104.reuse, R70, R32 ;  /* 0x000000466844723c */ /* 0x040fec0000001820 */
[C---:B---3--:R-:W-:Y:S06]  /*187d0*/  HMMA.16816.F32 R36, R104.reuse, R4, R36 ;  /* 0x000000046824723c */ /* 0x048fec0000001824 */
        /* <DEDUP_REMOVED lines=17> */
[----:B------:R-:W-:Y:S02]  /*188f0*/  FADD.FTZ R177, R177, R172 ;  /* 0x000000acb1b17221 */ /* 0x000fe40000010000 */
[----:B------:R-:W-:Y:S01]  /*18900*/  MOV R104, R3 ;  /* 0x0000000300687202 */ /* 0x000fe20000000f00 */
        /* <DEDUP_REMOVED lines=14> */
.L_x_7442:
        /* <DEDUP_REMOVED lines=15> */
[----:B----4-:R-:W-:Y:S02]  /*18ae0*/  SHF.R.S32.HI R9, RZ, 0x1f, R0 ;  /* 0x0000001fff097819 */ /* 0x010fe40000011400 */
[----:B------:R-:W-:-:S09]  /*18af0*/  FSETP.NE.FTZ.AND P3, PT, R4, RZ, PT ;  /* 0x000000ff0400720b */ /* 0x000fd20003f75000 */
        /* <DEDUP_REMOVED lines=183> */
.L_x_7447:
[----:B------:R-:W2:Y:S01]  /*19670*/  S2R R20, SR_CTAID.Z ;  /* 0x0000000000147919 */ /* 0x000ea20000002700 */
[----:B------:R-:W2:Y:S01]  /*19680*/  LDC R3, c[0x0][0x270] ;  /* 0x00009c00ff037b82 */ /* 0x000ea20000000800 */
[----:B------:R-:W2:Y:S07]  /*19690*/  S2R R7, SR_CTAID.Y ;  /* 0x0000000000077919 */ /* 0x000eae0000002600 */
[----:B------:R-:W3:Y:S01]  /*196a0*/  LDC R2, c[0x0][0x2c4] ;  /* 0x0000b100ff027b82 */ /* 0x000ee20000000800 */
[----:B--2---:R-:W-:-:S04]  /*196b0*/  IMAD R3, R7, R3, R20 ;  /* 0x0000000307037224 */ /* 0x004fc800078e0214 */
[----:B---3--:R-:W-:-:S07]  /*196c0*/  IMAD R2, R3, R2, RZ ;  /* 0x0000000203027224 */ /* 0x008fce00078e02ff */
.L_x_7448:
        /* <DEDUP_REMOVED lines=26> */
.L_x_7450:
[----:B------:R-:W-:Y:S05]  /*19870*/  BSYNC B0 ;  /* 0x0000000000007941 */ /* 0x000fea0003800000 */
.L_x_7449:
        /* <DEDUP_REMOVED lines=57> */
.L_x_7452:
[----:B------:R-:W-:Y:S05]  /*19c10*/  BSYNC B0 ;  /* 0x0000000000007941 */ /* 0x000fea0003800000 */
.L_x_7451:
        /* <DEDUP_REMOVED lines=20> */
.L_x_7454:
[----:B------:R-:W-:Y:S05]  /*19d60*/  BSYNC B0 ;  /* 0x0000000000007941 */ /* 0x000fea0003800000 */
.L_x_7453:
        /* <DEDUP_REMOVED lines=20> */
.L_x_7456:
[----:B------:R-:W-:Y:S05]  /*19eb0*/  BSYNC B0 ;  /* 0x0000000000007941 */ /* 0x000fea0003800000 */
.L_x_7455:
        /* <DEDUP_REMOVED lines=20> */
.L_x_7457:
        /* <DEDUP_REMOVED lines=16> */
.L_x_8423:


//--------------------- .text._ZN5flash24flash_fwd_splitkv_kernelI23Flash_fwd_kernel_traitsILi128ELi64ELi64ELi4ELb0ELb0EN7cutlass6half_tE19Flash_kernel_traitsILi128ELi64ELi64ELi4ES3_EELb1ELb0ELb0ELb0ELb1ELb0ELb1ELb0EEEvNS_16Flash_fwd_paramsE --------------------------
	.section	.text._ZN5flash24flash_fwd_splitkv_kernelI23Flash_fwd_kernel_traitsILi128ELi64ELi64ELi4ELb0ELb0EN7cutlass6half_tE19Flash_kernel_traitsILi128ELi64ELi64ELi4ES3_EELb1ELb0ELb0ELb0ELb1ELb0ELb1ELb0EEEvNS_16Flash_fwd_paramsE,"ax",@progbits
	.align	128
        .global         _ZN5flash24flash_fwd_splitkv_kernelI23Flash_fwd_kernel_traitsILi128ELi64ELi64ELi4ELb0ELb0EN7cutlass6half_tE19Flash_kernel_traitsILi128ELi64ELi64ELi4ES3_EELb1ELb0ELb0ELb0ELb1ELb0ELb1ELb0EEEvNS_16Flash_fwd_paramsE
        .type           _ZN5flash24flash_fwd_splitkv_kernelI23Flash_fwd_kernel_traitsILi128ELi64ELi64ELi4ELb0ELb0EN7cutlass6half_tE19Flash_kernel_traitsILi128ELi64ELi64ELi4ES3_EELb1ELb0ELb0ELb0ELb1ELb0ELb1ELb0EEEvNS_16Flash_fwd_paramsE,@function
        .size           _ZN5flash24flash_fwd_splitkv_kernelI23Flash_fwd_kernel_traitsILi128ELi64ELi64ELi4ELb0ELb0EN7cutlass6half_tE19Flash_kernel_traitsILi128ELi64ELi64ELi4ES3_EELb1ELb0ELb0ELb0ELb1ELb0ELb1ELb0EEEvNS_16Flash_fwd_paramsE,(.L_x_8424 - _ZN5flash24flash_fwd_splitkv_kernelI23Flash_fwd_kernel_traitsILi128ELi64ELi64ELi4ELb0ELb0EN7cutlass6half_tE19Flash_kernel_traitsILi128ELi64ELi64ELi4ES3_EELb1ELb0ELb0ELb0ELb1ELb0ELb1ELb0EEEvNS_16Flash_fwd_paramsE)
        .other          _ZN5flash24flash_fwd_splitkv_kernelI23Flash_fwd_kernel_traitsILi128ELi64ELi64ELi4ELb0ELb0EN7cutlass6half_tE19Flash_kernel_traitsILi128ELi64ELi64ELi4ES3_EELb1ELb0ELb0ELb0ELb1ELb0ELb1ELb0EEEvNS_16Flash_fwd_paramsE,@"STO_CUDA_ENTRY STV_DEFAULT"
_ZN5flash24flash_fwd_splitkv_kernelI23Flash_fwd_kernel_traitsILi128ELi64ELi64ELi4ELb0ELb0EN7cutlass6half_tE19Flash_kernel_traitsILi128ELi64ELi64ELi4ES3_EELb1ELb0ELb0ELb0ELb1ELb0ELb1ELb0EEEvNS_16Flash_fwd_paramsE:
.text._ZN5flash24flash_fwd_splitkv_kernelI23Flash_fwd_kernel_traitsILi128ELi64ELi64ELi4ELb0ELb0EN7cutlass6half_tE19Flash_kernel_traitsILi128ELi64ELi64ELi4ES3_EELb1ELb0ELb0ELb0ELb1ELb0ELb1ELb0EEEvNS_16Flash_fwd_paramsE:
        /* <DEDUP_REMOVED lines=32> */
[----:B------:R-:W-:-:S05]  /*0200*/  @!P2 LOP3.LUT R153, RZ, R5, RZ, 0x33, !PT ;  /* 0x00000005ff99a212 */ /* 0x000fca00078e33ff */
[C---:B---3--:R-:W-:Y:S01]  /*0210*/  IMAD.WIDE R14, R153.reuse, 0x4, R8 ;  /* 0x00000004990e7825 */ /* 0x048fe200078e0208 */
[----:B-1----:R-:W-:Y:S01]  /*0220*/  ISETP.EQ.U32.AND P2, PT, R2, RZ, PT ;  /* 0x000000ff0200720c */ /* 0x002fe20003f42070 */
[----:B------:R-:W1:Y:S03]  /*0230*/  @P0 LDC.64 R8, c[0x0][0x300] ;  /* 0x0000c000ff080b82 */ /* 0x000e660000000a00 */
[----:B------:R-:W3:Y:S04]  /*0240*/  @P1 LDG.E R18, desc[UR10][R14.64] ;  /* 0x0000000a0e121981 */ /* 0x000ee8000c1e1900 */
[----:B------:R-:W3:Y:S01]  /*0250*/  @P1 LDG.E R7, desc[UR10][R14.64+0x4] ;  /* 0x0000040a0e071981 */ /* 0x000ee2000c1e1900 */
[----:B--2---:R-:W-:Y:S01]  /*0260*/  ISETP.NE.AND P3, PT, R0, RZ, PT ;  /* 0x000000ff0000720c */ /* 0x004fe20003f65270 */
[----:B----4-:R-:W-:Y:S01]  /*0270*/  IMAD.WIDE R10, R153, 0x4, R10 ;  /* 0x00000004990a7825 */ /* 0x010fe200078e020a */
[----:B------:R-:W-:-:S02]  /*0280*/  MOV R13, 0xffffffff ;  /* 0xffffffff000d7802 */ /* 0x000fc40000000f00 */
[----:B------:R-:W-:Y:S01]  /*0290*/  ISETP.EQ.OR.EX P2, PT, R3, RZ, !P3, P2 ;  /* 0x000000ff0300720c */ /* 0x000fe20005f42720 */
[----:B------:R-:W-:-:S12]  /*02a0*/  IMAD.MOV.U32 R6, RZ, RZ, RZ ;  /* 0x000000ffff067224 */ /* 0x000fd800078e00ff */
[----:B------:R2:W5:Y:S01]  /*02b0*/  @!P2 LDG.E R13, desc[UR10][R10.64] ;  /* 0x0000000a0a0da981 */ /* 0x000562000c1e1900 */
[----:B-1----:R-:W-:Y:S01]  /*02c0*/  @P0 IMAD.WIDE R8, R153, 0x4, R8 ;  /* 0x0000000499080825 */ /* 0x002fe200078e0208 */
[----:B------:R-:W1:Y:S04]  /*02d0*/  S2R R43, SR_CTAID.X ;  /* 0x00000000002b7919 */ /* 0x000e680000002500 */
[----:B------:R2:W5:Y:S01]  /*02e0*/  @P0 LDG.E R6, desc[UR10][R8.64] ;  /* 0x0000000a08060981 */ /* 0x000562000c1e1900 */
[----:B------:R-:W-:Y:S01]  /*02f0*/  ISETP.NE.U32.AND P0, PT, R2, RZ, PT ;  /* 0x000000ff0200720c */ /* 0x000fe20003f05070 */
[----:B------:R-:W4:Y:S03]  /*0300*/  S2R R0, SR_CTAID.Y ;  /* 0x0000000000007919 */ /* 0x000f260000002600 */
[----:B------:R-:W-:-:S02]  /*0310*/  ISETP.NE.AND.EX P0, PT, R3, RZ, PT, P0 ;  /* 0x000000ff0300720c */ /* 0x000fc40003f05300 */
[----:B------:R-:W-:-:S05]  /*0320*/  IADD3 R2, -R153, RZ, RZ ;  /* 0x000000ff99027210 */ /* 0x000fca0007ffe1ff */
[----:B------:R-:W-:Y:S02]  /*0330*/  IMAD R38, R5, R2, R38 ;  /* 0x0000000205267224 */ /* 0x000fe400078e0226 */
[----:B---3--:R-:W-:-:S06]  /*0340*/  @P1 IMAD.IADD R94, R7, 0x1, -R18 ;  /* 0x00000001075e1824 */ /* 0x008fcc00078e0a12 */
[----:B------:R-:W3:Y:S01]  /*0350*/  @!P1 LDC R94, c[0x0][0x2c4] ;  /* 0x0000b100ff5e9b82 */ /* 0x000ee20000000800 */
[----:B-12-4-:R-:W-:Y:S05]  /*0360*/  @!P0 BRA `(.L_x_7458) ;  /* 0x0000000000108947 */ /* 0x016fea0003800000 */
[----:B------:R-:W2:Y:S02]  /*0370*/  @P3 LDG.E R2, desc[UR10][R10.64+0x4] ;  /* 0x0000040a0a023981 */ /* 0x000ea4000c1e1900 */
[----:B--2--5:R-:W-:-:S06]  /*0380*/  @P3 IADD3 R9, R2, -R13, RZ ;  /* 0x8000000d02093210 */ /* 0x024fcc0007ffe0ff */
[----:B------:R2:W5:Y:S01]  /*0390*/  @!P3 LDG.E R9, desc[UR10][R10.64] ;  /* 0x0000000a0a09b981 */ /* 0x000562000c1e1900 */
[----:B------:R-:W-:Y:S05]  /*03a0*/  BRA `(.L_x_7459) ;  /* 0x0000000000047947 */ /* 0x000fea0003800000 */
.L_x_7458:
[----:B------:R-:W1:Y:S02]  /*03b0*/  LDC R9, c[0x0][0x2c8] ;  /* 0x0000b200ff097b82 */ /* 0x000e640000000800 */
.L_x_7459:
        /* <DEDUP_REMOVED lines=9> */
[----:B------:R-:W3:Y:S01]  /*0450*/  LDC R8, c[0x0][0x10] ;  /* 0x00000400ff087b82 */ /* 0x000ee20000000800 */
[----:B------:R-:W1:Y:S07]  /*0460*/  S2R R33, SR_TID.X ;  /* 0x0000000000217919 */ /* 0x000e6e0000002100 */
[----:B----4-:R-:W4:Y:S08]  /*0470*/  LDC R2, c[0x0][0x2c8] ;  /* 0x0000b200ff027b82 */ /* 0x010f300000000800 */
[----:B------:R-:W1:Y:S01]  /*0480*/  LDC R92, c[0x0][0x398] ;  /* 0x0000e600ff5c7b82 */ /* 0x000e620000000800 */
[----:B---3--:R-:W-:-:S04]  /*0490*/  IABS R7, R8 ;  /* 0x0000000800077213 */ /* 0x008fc80000000000 */
[----:B------:R-:W3:Y:S01]  /*04a0*/  I2F.RP R3, R7 ;  /* 0x0000000700037306 */ /* 0x000ee20000209400 */
[----:B----4-:R-:W-:-:S05]  /*04b0*/  VIADD R2, R2, 0x3f ;  /* 0x0000003f02027836 */ /* 0x010fca0000000000 */
[----:B--2---:R-:W-:-:S04]  /*04c0*/  SHF.R.S32.HI R11, RZ, 0x1f, R2 ;  /* 0x0000001fff0b7819 */ /* 0x004fc80000011402 */
[----:B------:R-:W-:Y:S01]  /*04d0*/  LEA.HI R11, R11, R2, RZ, 0x6 ;  /* 0x000000020b0b7211 */ /* 0x000fe200078f30ff */
[----:B---3--:R-:W2:Y:S01]  /*04e0*/  MUFU.RCP R16, R3 ;  /* 0x0000000300107308 */ /* 0x008ea20000001000 */
[-C--:B------:R-:W-:Y:S02]  /*04f0*/  IABS R2, R8.reuse ;  /* 0x0000000800027213 */ /* 0x080fe40000000000 */
[----:B------:R-:W-:-:S03]  /*0500*/  LEA.HI.SX32 R11, R11, R8, 0x1a ;  /* 0x000000080b0b7211 */ /* 0x000fc600078fd2ff */
[----:B------:R-:W-:Y:S02]  /*0510*/  IMAD.MOV R2, RZ, RZ, -R2 ;  /* 0x000000ffff027224 */ /* 0x000fe400078e0a02 */
[----:B------:R-:W-:Y:S02]  /*0520*/  VIADD R11, R11, 0xffffffff ;  /* 0xffffffff0b0b7836 */ /* 0x000fe40000000000 */
[----:B--2---:R-:W-:-:S03]  /*0530*/  VIADD R16, R16, 0xffffffe ;  /* 0x0ffffffe10107836 */ /* 0x004fc60000000000 */
[----:B------:R-:W-:Y:S02]  /*0540*/  IABS R3, R11 ;  /* 0x0000000b00037213 */ /* 0x000fe40000000000 */
[----:B------:R-:W-:Y:S01]  /*0550*/  LOP3.LUT R11, R11, R8, RZ, 0x3c, !PT ;  /* 0x000000080b0b7212 */ /* 0x000fe200078e3cff */
[----:B------:R-:W2:Y:S03]  /*0560*/  F2I.FTZ.U32.TRUNC.NTZ R17, R16 ;  /* 0x0000001000117305 */ /* 0x000ea6000021f000 */
[----:B------:R-:W-:Y:S01]  /*0570*/  ISETP.GE.AND P0, PT, R11, RZ, PT ;  /* 0x000000ff0b00720c */ /* 0x000fe20003f06270 */
        /* <DEDUP_REMOVED lines=12> */
[----:B------:R-:W-:Y:S01]  /*0640*/  ISETP.GE.U32.AND P4, PT, R12, R7, PT ;  /* 0x000000070c00720c */ /* 0x000fe20003f86070 */
[----:B-----5:R-:W-:Y:S01]  /*0650*/  @P3 IMAD.IADD R7, R15, 0x1, -R6 ;  /* 0x000000010f073824 */ /* 0x020fe200078e0a06 */
        /* <DEDUP_REMOVED lines=8> */
[----:B------:R-:W-:Y:S01]  /*06e0*/  IADD3 R3, R3, R92, R7 ;  /* 0x0000005c03037210 */ /* 0x000fe20007ffe007 */
        /* <DEDUP_REMOVED lines=31> */
[----:B------:R-:W-:Y:S01]  /*08e0*/  VIADD R12, R0, 0x10 ;  /* 0x00000010000c7836 */ /* 0x000fe20000000000 */
[----:B------:R-:W-:Y:S01]  /*08f0*/  IADD3 R2, P0, R4, R6, RZ ;  /* 0x0000000604027210 */ /* 0x000fe20007f1e0ff */
[C---:B------:R-:W-:Y:S01]  /*0900*/  VIADD R8, R0.reuse, 0x20 ;  /* 0x0000002000087836 */ /* 0x040fe20000000000 */
[----:B------:R-:W-:Y:S01]  /*0910*/  SHF.R.S32.HI R5, RZ, 0x1f, R3 ;  /* 0x0000001fff057819 */ /* 0x000fe20000011403 */
[----:B------:R-:W-:Y:S01]  /*0920*/  VIADD R6, R0, 0x28 ;  /* 0x0000002800067836 */ /* 0x000fe20000000000 */
[----:B------:R-:W-:Y:S01]  /*0930*/  LEA.HI.X.SX32 R7, R4, R7, 0x1, P0 ;  /* 0x0000000704077211 */ /* 0x000fe200000f0eff */
[----:B------:R-:W-:Y:S01]  /*0940*/  VIADD R4, R0, 0x8 ;  /* 0x0000000800047836 */ /* 0x000fe20000000000 */
[----:B------:R-:W-:-:S02]  /*0950*/  LEA R14, P0, R2, UR4, 0x2 ;  /* 0x00000004020e7c11 */ /* 0x000fc4000f8010ff */
[-C--:B------:R-:W-:Y:S02]  /*0960*/  ISETP.GE.AND P1, PT, R12, R93.reuse, PT ;  /* 0x0000005d0c00720c */ /* 0x080fe40003f26270 */
[----:B------:R-:W-:Y:S01]  /*0970*/  LEA.HI.X R15, R2, UR5, R7, 0x2, P0 ;  /* 0x00000005020f7c11 */ /* 0x000fe200080f1407 */
[----:B------:R-:W-:Y:S01]  /*0980*/  VIADD R2, R0, 0x38 ;  /* 0x0000003800027836 */ /* 0x000fe20000000000 */
[-C--:B------:R-:W-:Y:S01]  /*0990*/  ISETP.GE.AND P0, PT, R10, R93.reuse, PT ;  /* 0x0000005d0a00720c */ /* 0x080fe20003f06270 */
[----:B------:R-:W-:Y:S01]  /*09a0*/  ULDC.64 UR4, c[0x0][0x2b8] ;  /* 0x0000ae0000047ab9 */ /* 0x000fe20000000a00 */
[-C--:B------:R-:W-:Y:S01]  /*09b0*/  ISETP.GE.AND P2, PT, R4, R93.reuse, PT ;  /* 0x0000005d0400720c */ /* 0x080fe20003f46270 */
[----:B------:R1:W-:Y:S01]  /*09c0*/  @!P3 STG.E.128 desc[UR10][R14.64], RZ ;  /* 0x000000ff0e00b986 */ /* 0x0003e2000c101d0a */
[-C--:B------:R-:W-:Y:S02]  /*09d0*/  ISETP.GE.AND P4, PT, R8, R93.reuse, PT ;  /* 0x0000005d0800720c */ /* 0x080fe40003f86270 */
[-C--:B------:R-:W-:Y:S01]  /*09e0*/  ISETP.GE.OR P5, PT, R4, R93.reuse, P6 ;  /* 0x0000005d0400720c */ /* 0x080fe200037a6670 */
[----:B------:R-:W-:Y:S01]  /*09f0*/  VIADD R4, R0, 0x30 ;  /* 0x0000003000047836 */ /* 0x000fe20000000000 */
        /* <DEDUP_REMOVED lines=47> */
.L_x_7460:
        /* <DEDUP_REMOVED lines=24> */
.L_x_7461:
[----:B------:R-:W-:Y:S05]  /*0e70*/  @!P0 BRA `(.L_x_7462) ;  /* 0x0000000400448947 */ /* 0x000fea0003800000 */
[----:B------:R-:W1:Y:S01]  /*0e80*/  LDC R10, c[0x0][0x380] ;  /* 0x0000e000ff0a7b82 */ /* 0x000e620000000800 */
[----:B------:R-:W-:-:S07]  /*0e90*/  LEA R35, R34, 0xffffffc0, 0x6 ;  /* 0xffffffc022237811 */ /* 0x000fce00078e30ff */
[----:B------:R-:W2:Y:S01]  /*0ea0*/  LDC R11, c[0x0][0x278] ;  /* 0x00009e00ff0b7b82 */ /* 0x000ea20000000800 */
[----:B-----5:R-:W-:Y:S01]  /*0eb0*/  IABS R0, R35 ;  /* 0x0000002300007213 */ /* 0x020fe20000000000 */
[----:B------:R-:W-:Y:S01]  /*0ec0*/  IMAD.MOV.U32 R8, RZ, RZ, RZ ;  /* 0x000000ffff087224 */ /* 0x000fe200078e00ff */
        /* <DEDUP_REMOVED lines=65> */
[----:B------:R-:W-:Y:S01]  /*12e0*/  IMAD R6, R35, R9, R6 ;  /* 0x0000000923067224 */ /* 0x000fe200078e0206 */
[----:B------:R-:W-:Y:S01]  /*12f0*/  MOV R12, R10 ;  /* 0x0000000a000c7202 */ /* 0x000fe20000000f00 */
[----:B------:R-:W-:-:S03]  /*1300*/  IMAD.WIDE.U32 R26, R4, R2, RZ ;  /* 0x00000002041a7225 */ /* 0x000fc600078e00ff */
[----:B------:R-:W-:Y:S01]  /*1310*/  IADD3 R13, R11, R6, RZ ;  /* 0x000000060b0d7210 */ /* 0x000fe20007ffe0ff */
[----:B------:R-:W-:Y:S02]  /*1320*/  IMAD R11, R21, UR4, RZ ;  /* 0x00000004150b7c24 */ /* 0x000fe4000f8e02ff */
[----:B------:R-:W-:Y:S01]  /*1330*/  IMAD.IADD R28, R27, 0x1, R3 ;  /* 0x000000011b1c7824 */ /* 0x000fe200078e0203 */
[----:B------:R-:W-:Y:S01]  /*1340*/  MOV R3, R0 ;  /* 0x0000000000037202 */ /* 0x000fe20000000f00 */
[C---:B------:R-:W-:Y:S02]  /*1350*/  IMAD R11, R0.reuse, UR5, R11 ;  /* 0x00000005000b7c24 */ /* 0x040fe4000f8e020b */
[----:B------:R-:W-:-:S05]  /*1360*/  IMAD.WIDE.U32 R36, R0, UR4, R12 ;  /* 0x0000000400247c25 */ /* 0x000fca000f8e000c */
[----:B------:R-:W-:Y:S01]  /*1370*/  IADD3 R14, R37, R11, RZ ;  /* 0x0000000b250e7210 */ /* 0x000fe20007ffe0ff */
[----:B------:R-:W-:Y:S06]  /*1380*/  BRA `(.L_x_7463) ;  /* 0x0000000400347947 */ /* 0x000fec0003800000 */
.L_x_7462:
        /* <DEDUP_REMOVED lines=21> */
[C---:B------:R-:W-:Y:S02]  /*14e0*/  IMAD R2, R3.reuse, R2, R4 ;  /* 0x0000000203027224 */ /* 0x040fe400078e0204 */
[----:B------:R-:W2:Y:S03]  /*14f0*/  @P4 LDC.64 R4, c[0x0][0x250] ;  /* 0x00009400ff044b82 */ /* 0x000ea60000000a00 */
[----:B------:R-:W-:-:S13]  /*1500*/  ISETP.GT.U32.AND P1, PT, R3, R2, PT ;  /* 0x000000020300720c */ /* 0x000fda0003f24070 */
[----:B------:R-:W-:Y:S01]  /*1510*/  @!P1 IADD3 R2, R2, -R3, RZ ;  /* 0x8000000302029210 */ /* 0x000fe20007ffe0ff */
[----:B-1----:R-:W-:Y:S01]  /*1520*/  @P4 IMAD R11, R16, R9, RZ ;  /* 0x00000009100b4224 */ /* 0x002fe200078e02ff */
[----:B------:R-:W-:Y:S01]  /*1530*/  @!P1 IADD3 R12, R12, 0x1, RZ ;  /* 0x000000010c0c9810 */ /* 0x000fe20007ffe0ff */
[----:B------:R-:W-:Y:S01]  /*1540*/  @P4 IMAD.WIDE.U32 R16, R16, R8, RZ ;  /* 0x0000000810104225 */ /* 0x000fe200078e00ff */
[----:B------:R-:W-:Y:S02]  /*1550*/  ISETP.GE.U32.AND P3, PT, R2, R3, PT ;  /* 0x000000030200720c */ /* 0x000fe40003f66070 */
[----:B------:R-:W1:Y:S01]  /*1560*/  LDC.64 R2, c[0x0][0x260] ;  /* 0x00009800ff027b82 */ /* 0x000e620000000a00 */
[----:B------:R-:W-:Y:S02]  /*1570*/  ISETP.NE.AND P1, PT, R15, RZ, PT ;  /* 0x000000ff0f00720c */ /* 0x000fe40003f25270 */
[----:B------:R-:W-:Y:S02]  /*1580*/  @P4 IADD3 R11, R17, R11, RZ ;  /* 0x0000000b110b4210 */ /* 0x000fe40007ffe0ff */
[----:B------:R-:W-:-:S06]  /*1590*/  @P4 MOV R14, R16 ;  /* 0x00000010000e4202 */ /* 0x000fcc0000000f00 */
        /* <DEDUP_REMOVED lines=16> */
.L_x_7464:
[----:B------:R-:W-:Y:S01]  /*16a0*/  @!P1 LOP3.LUT R12, RZ, R15, RZ, 0x33, !PT ;  /* 0x0000000fff0c9212 */ /* 0x000fe200078e33ff */
[----:B------:R-:W-:Y:S01]  /*16b0*/  IMAD R10, R25, R8, RZ ;  /* 0x00000008190a7224 */ /* 0x000fe200078e02ff */
[----:B------:R-:W-:Y:S02]  /*16c0*/  MOV R15, R11 ;  /* 0x0000000b000f7202 */ /* 0x000fe40000000f00 */
[----:B------:R-:W-:Y:S01]  /*16d0*/  SHF.R.S32.HI R21, RZ, 0x1f, R12 ;  /* 0x0000001fff157819 */ /* 0x000fe2000001140c */
[----:B------:R-:W-:Y:S01]  /*16e0*/  IMAD R11, R9, R35, R10 ;  /* 0x00000023090b7224 */ /* 0x000fe200078e020a */
        /* <DEDUP_REMOVED lines=23> */
.L_x_7463:
[----:B------:R-:W-:Y:S01]  /*1860*/  ISETP.NE.AND P1, PT, R18, -0x1, PT ;  /* 0xffffffff1200780c */ /* 0x000fe20003f25270 */
[----:B------:R-:W-:Y:S01]  /*1870*/  IMAD.IADD R146, R94, 0x1, -R93 ;  /* 0x000000015e927824 */ /* 0x000fe200078e0a5d */
[----:B------:R-:W-:Y:S01]  /*1880*/  SHF.R.S32.HI R6, RZ, 0x1f, R33 ;  /* 0x0000001fff067819 */ /* 0x000fe20000011421 */
[----:B------:R-:W-:Y:S01]  /*1890*/  VIADD R150, R34, 0xffffffff ;  /* 0xffffffff22967836 */ /* 0x000fe20000000000 */
[----:B------:R-:W-:Y:S01]  /*18a0*/  SHF.R.S32.HI R45, RZ, 0x1f, R38 ;  /* 0x0000001fff2d7819 */ /* 0x000fe20000011426 */
[----:B------:R-:W-:Y:S01]  /*18b0*/  ULDC.64 UR4, c[0x0][0x258] ;  /* 0x0000960000047ab9 */ /* 0x000fe20000000a00 */
[----:B-----5:R-:W-:Y:S01]  /*18c0*/  LEA.HI R0, R6, R33, RZ, 0x3 ;  /* 0x0000002106007211 */ /* 0x020fe200078f18ff */
[----:B------:R-:W-:Y:S01]  /*18d0*/  ULDC.64 UR6, c[0x0][0x268] ;  /* 0x00009a0000067ab9 */ /* 0x000fe20000000a00 */
[----:B------:R-:W-:Y:S01]  /*18e0*/  ULDC.64 UR8, c[0x0][0x220] ;  /* 0x0000880000087ab9 */ /* 0x000fe20000000a00 */
[----:B------:R-:W-:Y:S01]  /*18f0*/  IMAD R45, R45, UR4, RZ ;  /* 0x000000042d2d7c24 */ /* 0x000fe2000f8e02ff */
[----:B------:R-:W-:-:S02]  /*1900*/  SHF.R.S32.HI R16, RZ, 0x3, R0 ;  /* 0x00000003ff107819 */ /* 0x000fc40000011400 */
[----:B------:R-:W-:Y:S01]  /*1910*/  LOP3.LUT R0, R0, 0xfffffff8, RZ, 0xc0, !PT ;  /* 0xfffffff800007812 */ /* 0x000fe200078ec0ff */
[----:B------:R-:W1:Y:S01]  /*1920*/  @P1 LDC.64 R10, c[0x0][0x240] ;  /* 0x00009000ff0a1b82 */ /* 0x000e620000000a00 */
[----:B------:R-:W-:Y:S01]  /*1930*/  @!P1 SHF.R.S32.HI R13, RZ, 0x1f, R153 ;  /* 0x0000001fff0d9819 */ /* 0x000fe20000011499 */
[C---:B------:R-:W-:Y:S01]  /*1940*/  VIADD R24, R16.reuse, 0x10 ;  /* 0x0000001010187836 */ /* 0x040fe20000000000 */
[C---:B------:R-:W-:Y:S01]  /*1950*/  ISETP.GE.AND P4, PT, R16.reuse, R146, PT ;  /* 0x000000921000720c */ /* 0x040fe20003f86270 */
[----:B------:R-:W-:Y:S01]  /*1960*/  IMAD.IADD R0, R33, 0x1, -R0 ;  /* 0x0000000121007824 */ /* 0x000fe200078e0a00 */
[----:B------:R-:W-:Y:S01]  /*1970*/  SHF.R.S32.HI R17, RZ, 0x1f, R16 ;  /* 0x0000001fff117819 */ /* 0x000fe20000011410 */
[----:B------:R-:W-:Y:S01]  /*1980*/  VIADD R22, R16, 0x20 ;  /* 0x0000002010167836 */ /* 0x000fe20000000000 */
[----:B------:R-:W-:Y:S01]  /*1990*/  LEA.HI R95, R6, R33, RZ, 0x5 ;  /* 0x00000021065f7211 */ /* 0x000fe200078f28ff */
[----:B------:R-:W2:Y:S01]  /*19a0*/  @!P1 LDC.64 R4, c[0x0][0x228] ;  /* 0x00008a00ff049b82 */ /* 0x000ea20000000a00 */
[----:B------:R-:W-:-:S02]  /*19b0*/  VIADD R20, R16, 0x30 ;  /* 0x0000003010147836 */ /* 0x000fc40000000000 */
[----:B------:R-:W-:Y:S01]  /*19c0*/  IMAD.SHL.U32 R41, R0, 0x8, RZ ;  /* 0x0000000800297824 */ /* 0x000fe200078e00ff */
[-C--:B------:R-:W-:Y:S01]  /*19d0*/  ISETP.GE.AND P6, PT, R22, R146.reuse, PT ;  /* 0x000000921600720c */ /* 0x080fe20003fc6270 */
[----:B------:R-:W-:Y:S01]  /*19e0*/  IMAD R45, R38, UR5, R45 ;  /* 0x00000005262d7c24 */ /* 0x000fe2000f8e022d */
[----:B------:R-:W-:Y:S01]  /*19f0*/  ISETP.GE.AND P2, PT, R20, R146, PT ;  /* 0x000000921400720c */ /* 0x000fe20003f46270 */
[----:B------:R-:W-:Y:S01]  /*1a00*/  IMAD.WIDE R42, R43, 0x40, R16 ;  /* 0x000000402b2a7825 */ /* 0x000fe200078e0210 */
[----:B------:R-:W-:Y:S01]  /*1a10*/  IADD3 R26, P3, R41, R26, RZ ;  /* 0x0000001a291a7210 */ /* 0x000fe20007f7e0ff */
[----:B------:R-:W-:Y:S01]  /*1a20*/  UMOV UR5, 0x400 ;  /* 0x0000040000057882 */ /* 0x000fe20000000000 */
[----:B------:R-:W-:-:S05]  /*1a30*/  SHF.R.S32.HI R15, RZ, 0x1f, R41 ;  /* 0x0000001fff0f7819 */ /* 0x000fca0000011429 */
[----:B------:R-:W-:Y:S02]  /*1a40*/  IMAD.X R27, R15, 0x1, R28, P3 ;  /* 0x000000010f1b7824 */ /* 0x000fe400018e061c */
[C---:B-1----:R-:W-:Y:S01]  /*1a50*/  @P1 IMAD.WIDE.U32 R46, R18.reuse, R10, RZ ;  /* 0x0000000a122e1225 */ /* 0x042fe200078e00ff */
[----:B------:R-:W1:Y:S03]  /*1a60*/  @!P6 S2R R31, SR_CgaCtaId ;  /* 0x00000000001fe919 */ /* 0x000e660000008800 */
[----:B------:R-:W-:Y:S01]  /*1a70*/  @P1 IMAD R18, R18, R11, R47 ;  /* 0x0000000b12121224 */ /* 0x000fe200078e022f */
[----:B------:R-:W3:Y:S01]  /*1a80*/  @!P2 S2R R29, SR_CgaCtaId ;  /* 0x00000000001da919 */ /* 0x000ee20000008800 */
[----:B------:R-:W-:-:S04]  /*1a90*/  IMAD.WIDE.U32 R26, R3, UR6, R26 ;  /* 0x00000006031a7c25 */ /* 0x000fc8000f8e001a */
[-C--:B--2---:R-:W-:Y:S02]  /*1aa0*/  @!P1 IMAD R2, R13, R4.reuse, RZ ;  /* 0x000000040d029224 */ /* 0x084fe400078e02ff */
[----:B------:R-:W-:-:S04]  /*1ab0*/  @!P1 IMAD.WIDE.U32 R10, R153, R4, RZ ;  /* 0x00000004990a9225 */ /* 0x000fc800078e00ff */
[----:B------:R-:W-:Y:S02]  /*1ac0*/  @!P1 IMAD R5, R153, R5, R2 ;  /* 0x0000000599059224 */ /* 0x000fe400078e0202 */
[----:B------:R-:W-:Y:S02]  /*1ad0*/  @!P1 IMAD.MOV.U32 R46, RZ, RZ, R10 ;  /* 0x000000ffff2e9224 */ /* 0x000fe400078e000a */
[----:B------:R-:W-:Y:S01]  /*1ae0*/  @!P1 IMAD.IADD R18, R11, 0x1, R5 ;  /* 0x000000010b129824 */ /* 0x000fe200078e0205 */
[----:B------:R-:W-:Y:S01]  /*1af0*/  ISETP.GE.AND P1, PT, R24, R146, PT ;  /* 0x000000921800720c */ /* 0x000fe20003f26270 */
[----:B------:R-:W2:Y:S01]  /*1b00*/  @!P4 LDC.64 R10, c[0x0][0x240] ;  /* 0x00009000ff0acb82 */ /* 0x000ea20000000a00 */
[----:B------:R-:W-:Y:S01]  /*1b10*/  IMAD.SHL.U32 R2, R150, 0x40, RZ ;  /* 0x0000004096027824 */ /* 0x000fe200078e00ff */
[----:B------:R-:W-:-:S03]  /*1b20*/  IADD3 R46, P3, R41, R46, RZ ;  /* 0x0000002e292e7210 */ /* 0x000fc60007f7e0ff */
[----:B------:R-:W-:Y:S02]  /*1b30*/  IMAD.IADD R19, R7, 0x1, -R2 ;  /* 0x0000000107137824 */ /* 0x000fe400078e0a02 */
[----:B------:R-:W-:Y:S01]  /*1b40*/  IMAD.X R47, R15, 0x1, R18, P3 ;  /* 0x000000010f2f7824 */ /* 0x000fe200018e0612 */
[----:B------:R-:W4:Y:S01]  /*1b50*/  @!P4 LDC.64 R4, c[0x0][0x210] ;  /* 0x00008400ff04cb82 */ /* 0x000f220000000a00 */
[----:B------:R-:W-:Y:S01]  /*1b60*/  IADD3 R36, P3, R41, R36, RZ ;  /* 0x0000002429247210 */ /* 0x000fe20007f7e0ff */
[C---:B------:R-:W-:Y:S01]  /*1b70*/  IMAD.SHL.U32 R18, R16.reuse, 0x40, RZ ;  /* 0x0000004010127824 */ /* 0x040fe200078e00ff */
[----:B------:R-:W-:Y:S01]  /*1b80*/  ISETP.GE.AND P5, PT, R16, R19, PT ;  /* 0x000000131000720c */ /* 0x000fe20003fa6270 */
[----:B------:R-:W1:Y:S01]  /*1b90*/  @!P1 S2R R12, SR_CgaCtaId ;  /* 0x00000000000c9919 */ /* 0x000e620000008800 */
[----:B------:R-:W-:Y:S02]  /*1ba0*/  IMAD.WIDE.U32 R38, R38, UR4, R46 ;  /* 0x0000000426267c25 */ /* 0x000fe4000f8e002e */
[----:B------:R-:W-:Y:S01]  /*1bb0*/  LOP3.LUT R18, R18, 0x1c0, RZ, 0xc0, !PT ;  /* 0x000001c012127812 */ /* 0x000fe200078ec0ff */
[----:B------:R-:W3:Y:S01]  /*1bc0*/  S2UR UR4, SR_CgaCtaId ;  /* 0x00000000000479c3 */ /* 0x000ee20000008800 */
[----:B------:R-:W-:-:S02]  /*1bd0*/  IMAD.X R37, R15, 0x1, R14, P3 ;  /* 0x000000010f257824 */ /* 0x000fc400018e060e */
[----:B------:R-:W-:Y:S01]  /*1be0*/  IMAD.IADD R45, R39, 0x1, R45 ;  /* 0x00000001272d7824 */ /* 0x000fe200078e022d */
[----:B------:R-:W-:Y:S01]  /*1bf0*/  @!P1 MOV R39, 0x400 ;  /* 0x0000040000279802 */ /* 0x000fe20000000f00 */
[----:B------:R-:W-:Y:S02]  /*1c00*/  @!P4 IMAD.MOV.U32 R44, RZ, RZ, R38 ;  /* 0x000000ffff2cc224 */ /* 0x000fe400078e0026 */
[----:B------:R-:W-:Y:S01]  /*1c10*/  IMAD.WIDE.U32 R36, R16, R8, R36 ;  /* 0x0000000810247225 */ /* 0x000fe200078e0024 */
[----:B------:R-:W1:Y:S01]  /*1c20*/  @!P5 S2R R23, SR_CgaCtaId ;  /* 0x000000000017d919 */ /* 0x000e620000008800 */
[----:B------:R-:W1:Y:S01]  /*1c30*/  @!P1 LDC.64 R14, c[0x0][0x240] ;  /* 0x00009000ff0e9b82 */ /* 0x000e620000000a00 */
[----:B------:R-:W-:Y:S01]  /*1c40*/  @!P5 MOV R28, 0x400 ;  /* 0x00000400001cd802 */ /* 0x000fe20000000f00 */
[-C--:B--2---:R-:W-:Y:S02]  /*1c50*/  @!P4 IMAD R13, R43, R10.reuse, RZ ;  /* 0x0000000a2b0dc224 */ /* 0x084fe400078e02ff */
[----:B------:R-:W-:-:S04]  /*1c60*/  @!P4 IMAD.WIDE.U32 R48, R42, R10, R44 ;  /* 0x0000000a2a30c225 */ /* 0x000fc800078e002c */
[----:B------:R-:W-:Y:S01]  /*1c70*/  @!P4 IMAD R13, R42, R11, R13 ;  /* 0x0000000b2a0dc224 */ /* 0x000fe200078e020d */
[----:B----4-:R-:W-:Y:S01]  /*1c80*/  @!P4 LEA R46, P3, R48, R4, 0x1 ;  /* 0x00000004302ec211 */ /* 0x010fe200078608ff */
[----:B------:R-:W-:Y:S01]  /*1c90*/  @!P2 IMAD.MOV.U32 R44, RZ, RZ, R38 ;  /* 0x000000ffff2ca224 */ /* 0x000fe200078e0026 */
[----:B------:R-:W-:Y:S01]  /*1ca0*/  LOP3.LUT R11, R18, 0x38, R41, 0xf8, !PT ;  /* 0x00000038120b7812 */ /* 0x000fe200078ef829 */
[----:B------:R-:W-:Y:S01]  /*1cb0*/  @!P4 IMAD.IADD R10, R49, 0x1, R13 ;  /* 0x00000001310ac824 */ /* 0x000fe200078e020d */
[----:B------:R-:W-:Y:S01]  /*1cc0*/  SHF.R.U32.HI R18, RZ, 0x3, R18 ;  /* 0x00000003ff127819 */ /* 0x000fe20000011612 */
[----:B------:R-:W-:Y:S01]  /*1cd0*/  @!P1 IMAD.MOV.U32 R49, RZ, RZ, R45 ;  /* 0x000000ffff319224 */ /* 0x000fe200078e002d */
[----:B---3--:R-:W-:Y:S01]  /*1ce0*/  ULEA UR4, UR4, UR5, 0x18 ;  /* 0x0000000504047291 */ /* 0x008fe2000f8ec03f */
[----:B------:R-:W-:Y:S01]  /*1cf0*/  IMAD.MOV.U32 R103, RZ, RZ, R36 ;  /* 0x000000ffff677224 */ /* 0x000fe200078e0024 */
[----:B------:R-:W-:Y:S01]  /*1d00*/  @!P4 LEA.HI.X R47, R48, R5, R10, 0x1, P3 ;  /* 0x00000005302fc211 */ /* 0x000fe200018f0c0a */
[----:B------:R-:W-:Y:S01]  /*1d10*/  @!P1 IMAD.MOV.U32 R48, RZ, RZ, R38 ;  /* 0x000000ffff309224 */ /* 0x000fe200078e0026 */
[----:B------:R-:W2:Y:S01]  /*1d20*/  @!P1 LDC.64 R4, c[0x0][0x210] ;  /* 0x00008400ff049b82 */ /* 0x000ea20000000a00 */
[----:B------:R-:W-:-:S02]  /*1d30*/  @!P1 IADD3 R32, P3, R42, 0x10, RZ ;  /* 0x000000102a209810 */ /* 0x000fc40007f7e0ff */
[----:B-1----:R-:W-:Y:S02]  /*1d40*/  @!P1 LEA R39, R12, R39, 0x18 ;  /* 0x000000270c279211 */ /* 0x002fe400078ec0ff */
[----:B------:R-:W-:Y:S01]  /*1d50*/  LOP3.LUT R18, R11, R18, RZ, 0x3c, !PT ;  /* 0x000000120b127212 */ /* 0x000fe200078e3cff */
[----:B------:R-:W-:Y:S01]  /*1d60*/  @!P1 IMAD.X R41, RZ, RZ, R43, P3 ;  /* 0x000000ffff299224 */ /* 0x000fe200018e062b */
[----:B------:R-:W-:Y:S01]  /*1d70*/  @!P6 MOV R12, 0x400 ;  /* 0x00000400000ce802 */ /* 0x000fe20000000f00 */
[----:B------:R-:W-:Y:S01]  /*1d80*/  @!P1 IMAD.WIDE.U32 R48, R32, R14, R48 ;  /* 0x0000000e20309225 */ /* 0x000fe200078e0030 */
[----:B------:R-:W-:Y:S02]  /*1d90*/  @!P2 MOV R10, 0x400 ;  /* 0x00000400000aa802 */ /* 0x000fe40000000f00 */
[----:B------:R-:W-:Y:S02]  /*1da0*/  LEA.HI R11, R6, R33, RZ, 0x6 ;  /* 0x00000021060b7211 */ /* 0x000fe400078f30ff */
[----:B------:R-:W-:-:S02]  /*1db0*/  @!P6 LEA R31, R31, R12, 0x18 ;  /* 0x0000000c1f1fe211 */ /* 0x000fc400078ec0ff */
[----:B------:R-:W-:Y:S01]  /*1dc0*/  @!P2 LEA R29, R29, R10, 0x18 ;  /* 0x0000000a1d1da211 */ /* 0x000fe200078ec0ff */
[----:B------:R-:W-:Y:S01]  /*1dd0*/  IMAD.SHL.U32 R11, R11, 0x8, RZ ;  /* 0x000000080b0b7824 */ /* 0x000fe200078e00ff */
[----:B------:R-:W1:Y:S01]  /*1de0*/  @!P6 LDC.64 R12, c[0x0][0x240] ;  /* 0x00009000ff0ceb82 */ /* 0x000e620000000a00 */
[----:B------:R-:W-:Y:S01]  /*1df0*/  @!P1 IMAD R10, R41, R14, RZ ;  /* 0x0000000e290a9224 */ /* 0x000fe200078e02ff */
[----:B------:R-:W-:Y:S02]  /*1e00*/  @!P6 IADD3 R30, P3, R42, 0x20, RZ ;  /* 0x000000202a1ee810 */ /* 0x000fe40007f7e0ff */
[----:B------:R-:W-:Y:S01]  /*1e10*/  LOP3.LUT R18, R18, 0xfffffe00, R11, 0xf8, !PT ;  /* 0xfffffe0012127812 */ /* 0x000fe200078ef80b */
[----:B------:R-:W-:Y:S01]  /*1e20*/  @!P1 IMAD R15, R32, R15, R10 ;  /* 0x0000000f200f9224 */ /* 0x000fe200078e020a */
[----:B------:R-:W-:Y:S01]  /*1e30*/  @!P5 LEA R23, R23, R28, 0x18 ;  /* 0x0000001c1717d211 */ /* 0x000fe200078ec0ff */
[----:B------:R-:W-:Y:S01]  /*1e40*/  @!P6 IMAD.X R41, RZ, RZ, R43, P3 ;  /* 0x000000ffff29e224 */ /* 0x000fe200018e062b */
[----:B------:R-:W3:Y:S01]  /*1e50*/  @!P2 LDC.64 R10, c[0x0][0x240] ;  /* 0x00009000ff0aab82 */ /* 0x000ee20000000a00 */
[----:B------:R-:W-:Y:S01]  /*1e60*/  @!P2 IADD3 R28, P3, R42, 0x30, RZ ;  /* 0x000000302a1ca810 */ /* 0x000fe20007f7e0ff */
[----:B------:R-:W-:Y:S01]  /*1e70*/  @!P1 IMAD.IADD R32, R49, 0x1, R15 ;  /* 0x0000000131209824 */ /* 0x000fe200078e020f */
[C---:B------:R-:W-:Y:S01]  /*1e80*/  LEA R151, R18.reuse, UR4, 0x1 ;  /* 0x0000000412977c11 */ /* 0x040fe2000f8e08ff */
[----:B------:R-:W-:-:S02]  /*1e90*/  @!P1 IMAD R39, R18, 0x2, R39 ;  /* 0x0000000212279824 */ /* 0x000fc400078e0227 */
[----:B------:R-:W-:Y:S01]  /*1ea0*/  @!P2 IMAD.X R43, RZ, RZ, R43, P3 ;  /* 0x000000ffff2ba224 */ /* 0x000fe200018e062b */
[----:B--2---:R-:W-:Y:S01]  /*1eb0*/  @!P1 LEA R50, P3, R48, R4, 0x1 ;  /* 0x0000000430329211 */ /* 0x004fe200078608ff */
[----:B------:R-:W2:Y:S01]  /*1ec0*/  @!P6 LDC.64 R14, c[0x0][0x210] ;  /* 0x00008400ff0eeb82 */ /* 0x000ea20000000a00 */
[----:B------:R-:W-:Y:S01]  /*1ed0*/  @!PT LDS RZ, [RZ] ;  /* 0x00000000fffff984 */ /* 0x000fe20000000800 */
[----:B------:R-:W-:Y:S01]  /*1ee0*/  @!PT LDS RZ, [RZ] ;  /* 0x00000000fffff984 */ /* 0x000fe20000000800 */
[----:B------:R-:W-:Y:S01]  /*1ef0*/  @!PT LDS RZ, [RZ] ;  /* 0x00000000fffff984 */ /* 0x000fe20000000800 */
[----:B------:R-:W-:Y:S01]  /*1f00*/  @!P4 LDGSTS.E.BYPASS.LTC128B.128 [R151], desc[UR10][R46.64] ;  /* 0x000000002e97cfae */ /* 0x000fe2000b901d4a */
[----:B------:R-:W-:Y:S01]  /*1f10*/  @!P6 IMAD R31, R18, 0x2, R31 ;  /* 0x00000002121fe824 */ /* 0x000fe200078e021f */
[----:B------:R-:W-:Y:S01]  /*1f20*/  @!P1 LEA.HI.X R51, R48, R5, R32, 0x1, P3 ;  /* 0x0000000530339211 */ /* 0x000fe200018f0c20 */
[----:B------:R-:W-:Y:S01]  /*1f30*/  @!P2 IMAD R29, R18, 0x2, R29 ;  /* 0x00000002121da824 */ /* 0x000fe200078e021d */
[----:B------:R4:W-:Y:S01]  /*1f40*/  @!P4 LDGSTS.E.BYPASS.LTC128B.128 [R151+0x2000], desc[UR10][R46.64+0x80] ;  /* 0x020000802e97cfae */ /* 0x0009e2000b901d4a */
[----:B------:R-:W-:Y:S01]  /*1f50*/  ISETP.GE.AND P3, PT, R24, R19, PT ;  /* 0x000000131800720c */ /* 0x000fe20003f66270 */
[----:B------:R-:W-:Y:S01]  /*1f60*/  @!P5 IMAD R23, R18, 0x2, R23 ;  /* 0x000000021217d824 */ /* 0x000fe200078e0217 */
[----:B------:R-:W2:Y:S01]  /*1f70*/  @!P2 LDC.64 R4, c[0x0][0x210] ;  /* 0x00008400ff04ab82 */ /* 0x000ea20000000a00 */
[----:B------:R-:W-:Y:S01]  /*1f80*/  @!P1 LDGSTS.E.BYPASS.LTC128B.128 [R39+0x800], desc[UR10][R50.64] ;  /* 0x0080000032279fae */ /* 0x000fe2000b901d4a */
[----:B-1----:R-:W-:-:S03]  /*1f90*/  @!P6 IMAD R32, R41, R12, RZ ;  /* 0x0000000c2920e224 */ /* 0x002fc600078e02ff */
[----:B------:R1:W-:Y:S01]  /*1fa0*/  @!P1 LDGSTS.E.BYPASS.LTC128B.128 [R39+0x2800], desc[UR10][R50.64+0x80] ;  /* 0x0280008032279fae */ /* 0x0003e2000b901d4a */
[----:B------:R-:W-:Y:S01]  /*1fb0*/  IADD3 R104, P1, R16, R35, RZ ;  /* 0x0000002310687210 */ /* 0x000fe20007f3e0ff */
[----:B------:R-:W-:Y:S01]  /*1fc0*/  @!P6 IMAD R32, R30, R13, R32 ;  /* 0x0000000d1e20e224 */ /* 0x000fe200078e0220 */
[----:B------:R-:W-:-:S03]  /*1fd0*/  SHF.R.S32.HI R35, RZ, 0x5, R95 ;  /* 0x00000005ff237819 */ /* 0x000fc6000001145f */
[C---:B------:R-:W-:Y:S01]  /*1fe0*/  IMAD.X R25, R17.reuse, 0x1, R25, P1 ;  /* 0x0000000111197824 */ /* 0x040fe200008e0619 */
[----:B------:R-:W-:Y:S01]  /*1ff0*/  ISETP.GE.AND P1, PT, R22, R19, PT ;  /* 0x000000131600720c */ /* 0x000fe20003f26270 */
[----:B------:R-:W-:-:S04]  /*2000*/  IMAD R17, R17, R8, RZ ;  /* 0x0000000811117224 */ /* 0x000fc800078e02ff */
[----:B------:R-:W-:Y:S02]  /*2010*/  IMAD R158, R16, R9, R17 ;  /* 0x00000009109e7224 */ /* 0x000fe400078e0211 */
[----:B------:R-:W1:Y:S02]  /*2020*/  @!P3 S2R R17, SR_CgaCtaId ;  /* 0x000000000011b919 */ /* 0x000e640000008800 */
[----:B------:R-:W-:Y:S02]  /*2030*/  IMAD.IADD R158, R37, 0x1, R158 ;  /* 0x00000001259e7824 */ /* 0x000fe400078e029e */
[----:B----4-:R-:W-:Y:S02]  /*2040*/  @!P6 IMAD.MOV.U32 R46, RZ, RZ, R38 ;  /* 0x000000ffff2ee224 */ /* 0x010fe400078e0026 */
[--C-:B------:R-:W-:Y:S02]  /*2050*/  @!P6 IMAD.MOV.U32 R47, RZ, RZ, R45.reuse ;  /* 0x000000ffff2fe224 */ /* 0x100fe400078e002d */
[----:B---3--:R-:W-:-:S04]  /*2060*/  @!P2 IMAD.WIDE.U32 R44, R28, R10, R44 ;  /* 0x0000000a1c2ca225 */ /* 0x008fc800078e002c */
[----:B------:R-:W-:Y:S02]  /*2070*/  @!P6 IMAD.WIDE.U32 R46, R30, R12, R46 ;  /* 0x0000000c1e2ee225 */ /* 0x000fe400078e002e */
[----:B------:R-:W3:Y:S02]  /*2080*/  @!P5 LDC.64 R12, c[0x0][0x218] ;  /* 0x00008600ff0cdb82 */ /* 0x000ee40000000a00 */
[----:B------:R-:W-:Y:S01]  /*2090*/  @!P2 IMAD R30, R43, R10, RZ ;  /* 0x0000000a2b1ea224 */ /* 0x000fe200078e02ff */
[----:B--2---:R-:W-:Y:S01]  /*20a0*/  @!P6 LEA R14, P4, R46, R14, 0x1 ;  /* 0x0000000e2e0ee211 */ /* 0x004fe200078808ff */
[----:B------:R-:W-:Y:S02]  /*20b0*/  @!P6 IMAD.IADD R32, R47, 0x1, R32 ;  /* 0x000000012f20e824 */ /* 0x000fe400078e0220 */
[----:B------:R-:W-:Y:S02]  /*20c0*/  @!P2 IMAD R30, R28, R11, R30 ;  /* 0x0000000b1c1ea224 */ /* 0x000fe400078e021e */
[----:B------:R-:W2:Y:S01]  /*20d0*/  @!P3 LDC.64 R10, c[0x0][0x218] ;  /* 0x00008600ff0abb82 */ /* 0x000ea20000000a00 */
[----:B------:R-:W-:Y:S01]  /*20e0*/  @!P6 LEA.HI.X R15, R46, R15, R32, 0x1, P4 ;  /* 0x0000000f2e0fe211 */ /* 0x000fe200020f0c20 */
[----:B------:R-:W-:Y:S01]  /*20f0*/  @!P2 IMAD.IADD R30, R45, 0x1, R30 ;  /* 0x000000012d1ea824 */ /* 0x000fe200078e021e */
[----:B------:R-:W-:Y:S01]  /*2100*/  @!P2 LEA R38, P4, R44, R4, 0x1 ;  /* 0x000000042c26a211 */ /* 0x000fe200078808ff */
[----:B------:R-:W-:-:S02]  /*2110*/  IMAD.WIDE.U32 R42, R8, 0x20, RZ ;  /* 0x00000020082a7825 */ /* 0x000fc400078e00ff */
[----:B------:R-:W-:Y:S01]  /*2120*/  @!P6 LDGSTS.E.BYPASS.LTC128B.128 [R31+0x1000], desc[UR10][R14.64] ;  /* 0x010000000e1fefae */ /* 0x000fe2000b901d4a */
[----:B-1----:R-:W-:Y:S02]  /*2130*/  @!P2 LEA.HI.X R39, R44, R5, R30, 0x1, P4 ;  /* 0x000000052c27a211 */ /* 0x002fe400020f0c1e */
[----:B------:R-:W1:Y:S01]  /*2140*/  @!P1 LDC.64 R4, c[0x0][0x218] ;  /* 0x00008600ff049b82 */ /* 0x000e620000000a00 */
[----:B------:R4:W-:Y:S01]  /*2150*/  @!P6 LDGSTS.E.BYPASS.LTC128B.128 [R31+0x3000], desc[UR10][R14.64+0x80] ;  /* 0x030000800e1fefae */ /* 0x0009e2000b901d4a */
[----:B------:R-:W-:-:S03]  /*2160*/  ISETP.GE.AND P6, PT, R20, R19, PT ;  /* 0x000000131400720c */ /* 0x000fc60003fc6270 */
[----:B------:R-:W-:Y:S01]  /*2170*/  @!P2 LDGSTS.E.BYPASS.LTC128B.128 [R29+0x1800], desc[UR10][R38.64] ;  /* 0x01800000261dafae */ /* 0x000fe2000b901d4a */
[----:B---3--:R-:W-:-:S03]  /*2180*/  @!P5 LEA R36, P4, R103, R12, 0x1 ;  /* 0x0000000c6724d211 */ /* 0x008fc600078808ff */
[----:B------:R3:W-:Y:S01]  /*2190*/  @!P2 LDGSTS.E.BYPASS.LTC128B.128 [R29+0x3800], desc[UR10][R38.64+0x80] ;  /* 0x03800080261dafae */ /* 0x0007e2000b901d4a */
[C---:B------:R-:W-:Y:S02]  /*21a0*/  @!P3 LEA R12, P2, R8.reuse, R103, 0x4 ;  /* 0x00000067080cb211 */ /* 0x040fe400078420ff */
[----:B------:R-:W-:Y:S02]  /*21b0*/  @!P5 LEA.HI.X R37, R103, R13, R158, 0x1, P4 ;  /* 0x0000000d6725d211 */ /* 0x000fe400020f0c9e */
[----:B------:R-:W-:Y:S02]  /*21c0*/  @!P3 LEA.HI.X R13, R8, R158, R9, 0x4, P2 ;  /* 0x0000009e080db211 */ /* 0x000fe400010f2409 */
[C---:B--2---:R-:W-:Y:S01]  /*21d0*/  @!P3 LEA R40, P4, R12.reuse, R10, 0x1 ;  /* 0x0000000a0c28b211 */ /* 0x044fe200078808ff */
[----:B------:R-:W-:Y:S01]  /*21e0*/  @!P5 LDGSTS.E.BYPASS.LTC128B.128 [R23+0x4000], desc[UR10][R36.64] ;  /* 0x040000002417dfae */ /* 0x000fe2000b901d4a */
[----:B------:R-:W-:Y:S02]  /*21f0*/  @!P3 MOV R10, 0x400 ;  /* 0x00000400000ab802 */ /* 0x000fe40000000f00 */
[----:B------:R-:W-:Y:S01]  /*2200*/  @!P3 LEA.HI.X R41, R12, R11, R13, 0x1, P4 ;  /* 0x0000000b0c29b211 */ /* 0x000fe200020f0c0d */
[----:B------:R-:W-:Y:S01]  /*2210*/  @!P5 LDGSTS.E.BYPASS.LTC128B.128 [R23+0x6000], desc[UR10][R36.64+0x80] ;  /* 0x060000802417dfae */ /* 0x000fe2000b901d4a */
[----:B------:R-:W-:-:S02]  /*2220*/  @!P3 LEA R17, R17, R10, 0x18 ;  /* 0x0000000a1111b211 */ /* 0x000fc400078ec0ff */
[-C--:B------:R-:W-:Y:S01]  /*2230*/  ISETP.GE.AND P4, PT, R24, R19.reuse, PT ;  /* 0x000000131800720c */ /* 0x080fe20003f86270 */
[----:B------:R-:W2:Y:S01]  /*2240*/  @!P1 S2R R13, SR_CgaCtaId ;  /* 0x00000000000d9919 */ /* 0x000ea20000008800 */
[----:B------:R-:W-:Y:S01]  /*2250*/  ISETP.GE.AND P5, PT, R16, R19, PT ;  /* 0x000000131000720c */ /* 0x000fe20003fa6270 */
[----:B------:R-:W-:Y:S01]  /*2260*/  @!P3 IMAD R17, R18, 0x2, R17 ;  /* 0x000000021211b824 */ /* 0x000fe200078e0211 */
[----:B----4-:R-:W-:Y:S01]  /*2270*/  @!P1 IADD3 R14, P2, R103, R42, RZ ;  /* 0x0000002a670e9210 */ /* 0x010fe20007f5e0ff */
[----:B------:R-:W-:Y:S01]  /*2280*/  IMAD.SHL.U32 R15, R9, 0x20, RZ ;  /* 0x00000020090f7824 */ /* 0x000fe200078e00ff */
[----:B------:R-:W4:Y:S01]  /*2290*/  @!P6 S2R R12, SR_CgaCtaId ;  /* 0x00000000000ce919 */ /* 0x000f220000008800 */
[----:B------:R-:W-:-:S03]  /*22a0*/  IMAD.SHL.U32 R16, R16, 0x8, RZ ;  /* 0x0000000810107824 */ /* 0x000fc600078e00ff */
[----:B------:R-:W-:Y:S01]  /*22b0*/  @!P1 IADD3.X R15, R158, R43, R15, P2, !PT ;  /* 0x0000002b9e0f9210 */ /* 0x000fe200017fe40f */
[----:B------:R-:W-:Y:S01]  /*22c0*/  @!P3 LDGSTS.E.BYPASS.LTC128B.128 [R17+0x4800], desc[UR10][R40.64] ;  /* 0x048000002811bfae */ /* 0x000fe2000b901d4a */
[----:B-1----:R-:W-:Y:S02]  /*22d0*/  @!P1 LEA R28, P2, R14, R4, 0x1 ;  /* 0x000000040e1c9211 */ /* 0x002fe400078408ff */
[----:B------:R-:W-:Y:S01]  /*22e0*/  LEA.HI R4, R6, R33, RZ, 0x4 ;  /* 0x0000002106047211 */ /* 0x000fe200078f20ff */
[----:B------:R1:W-:Y:S01]  /*22f0*/  @!P3 LDGSTS.E.BYPASS.LTC128B.128 [R17+0x6800], desc[UR10][R40.64+0x80] ;  /* 0x068000802811bfae */ /* 0x0003e2000b901d4a */
[----:B---3--:R-:W-:Y:S02]  /*2300*/  @!P1 LEA.HI.X R29, R14, R5, R15, 0x1, P2 ;  /* 0x000000050e1d9211 */ /* 0x008fe400010f0c0f */
[----:B------:R-:W-:Y:S02]  /*2310*/  LOP3.LUT R10, R4, 0xfffffff0, RZ, 0xc0, !PT ;  /* 0xfffffff0040a7812 */ /* 0x000fe400078ec0ff */
[----:B------:R-:W-:Y:S01]  /*2320*/  SHF.R.S32.HI R15, RZ, 0x4, R4 ;  /* 0x00000004ff0f7819 */ /* 0x000fe20000011404 */
[----:B------:R-:W-:Y:S01]  /*2330*/  IMAD R4, R21, UR6, RZ ;  /* 0x0000000615047c24 */ /* 0x000fe2000f8e02ff */
[-C--:B------:R-:W-:Y:S01]  /*2340*/  ISETP.GE.AND P3, PT, R22, R19.reuse, PT ;  /* 0x000000131600720c */ /* 0x080fe20003f66270 */
[----:B------:R-:W-:Y:S01]  /*2350*/  @!P6 IMAD.MOV.U32 R21, RZ, RZ, R158 ;  /* 0x000000ffff15e224 */ /* 0x000fe200078e009e */
[----:B------:R-:W-:Y:S01]  /*2360*/  ISETP.GE.AND P2, PT, R20, R19, PT ;  /* 0x000000131400720c */ /* 0x000fe20003f46270 */
[----:B------:R-:W-:Y:S01]  /*2370*/  IMAD.IADD R19, R33, 0x1, -R10 ;  /* 0x0000000121137824 */ /* 0x000fe200078e0a0a */
[----:B------:R-:W-:Y:S01]  /*2380*/  LEA.HI R20, R15, R15, RZ, 0x1 ;  /* 0x0000000f0f147211 */ /* 0x000fe200078f08ff */
[----:B------:R-:W3:Y:S01]  /*2390*/  LDC.64 R10, c[0x0][0x250] ;  /* 0x00009400ff0a7b82 */ /* 0x000ee20000000a00 */
[----:B------:R-:W-:-:S02]  /*23a0*/  @!P1 MOV R22, 0x400 ;  /* 0x0000040000169802 */ /* 0x000fc40000000f00 */
[----:B------:R-:W-:Y:S02]  /*23b0*/  SHF.R.S32.HI R14, RZ, 0x1f, R19 ;  /* 0x0000001fff0e7819 */ /* 0x000fe40000011413 */
[----:B------:R-:W-:Y:S02]  /*23c0*/  LOP3.LUT R20, R20, 0xfffffffe, RZ, 0xc0, !PT ;  /* 0xfffffffe14147812 */ /* 0x000fe400078ec0ff */
[----:B------:R-:W-:Y:S02]  /*23d0*/  LEA.HI R14, R14, R19, RZ, 0x3 ;  /* 0x000000130e0e7211 */ /* 0x000fe400078f18ff */
[----:B------:R-:W-:Y:S02]  /*23e0*/  IADD3 R15, R15, -R20, RZ ;  /* 0x800000140f0f7210 */ /* 0x000fe40007ffe0ff */
[C---:B------:R-:W-:Y:S01]  /*23f0*/  LOP3.LUT R20, R14.reuse, 0xfffffff8, RZ, 0xc0, !PT ;  /* 0xfffffff80e147812 */ /* 0x040fe200078ec0ff */
[----:B------:R-:W-:Y:S02]  /*2400*/  IMAD.SHL.U32 R6, R14, 0x40, RZ ;  /* 0x000000400e067824 */ /* 0x000fe400078e00ff */
[----:B-1----:R-:W-:Y:S01]  /*2410*/  IMAD R17, R3, UR7, R4 ;  /* 0x0000000703117c24 */ /* 0x002fe2000f8e0204 */
[----:B------:R-:W-:Y:S01]  /*2420*/  @!P6 MOV R3, 0x400 ;  /* 0x000004000003e802 */ /* 0x000fe20000000f00 */
[----:B------:R-:W1:Y:S01]  /*2430*/  @!P6 LDC.64 R4, c[0x0][0x218] ;  /* 0x00008600ff04eb82 */ /* 0x000e620000000a00 */
[----:B------:R-:W-:Y:S01]  /*2440*/  LOP3.LUT R6, R6, 0xfffffe00, RZ, 0xc0, !PT ;  /* 0xfffffe0006067812 */ /* 0x000fe200078ec0ff */
[----:B------:R-:W-:Y:S01]  /*2450*/  IMAD.IADD R27, R27, 0x1, R17 ;  /* 0x000000011b1b7824 */ /* 0x000fe200078e0211 */
[----:B--2---:R-:W-:-:S02]  /*2460*/  @!P1 LEA R17, R13, R22, 0x18 ;  /* 0x000000160d119211 */ /* 0x004fc400078ec0ff */
[----:B----4-:R-:W-:Y:S01]  /*2470*/  @!P6 LEA R13, R12, R3, 0x18 ;  /* 0x000000030c0de211 */ /* 0x010fe200078ec0ff */
[----:B------:R-:W-:Y:S02]  /*2480*/  IMAD.SHL.U32 R12, R0, 0x40, RZ ;  /* 0x00000040000c7824 */ /* 0x000fe400078e00ff */
[----:B------:R-:W-:Y:S02]  /*2490*/  IMAD.IADD R3, R19, 0x1, -R20 ;  /* 0x0000000113037824 */ /* 0x000fe400078e0a14 */
[----:B------:R-:W-:Y:S01]  /*24a0*/  @!P6 IMAD.MOV.U32 R20, RZ, RZ, R103 ;  /* 0x000000ffff14e224 */ /* 0x000fe200078e0067 */
[----:B------:R-:W-:Y:S01]  /*24b0*/  LOP3.LUT R19, R12, 0x1c0, RZ, 0xc0, !PT ;  /* 0x000001c00c137812 */ /* 0x000fe200078ec0ff */
[----:B------:R-:W-:Y:S02]  /*24c0*/  @!P1 IMAD R17, R18, 0x2, R17 ;  /* 0x0000000212119824 */ /* 0x000fe400078e0211 */
[----:B------:R-:W-:Y:S01]  /*24d0*/  @!P6 IMAD R12, R9, 0x30, RZ ;  /* 0x00000030090ce824 */ /* 0x000fe200078e02ff */
[----:B------:R-:W-:Y:S01]  /*24e0*/  LOP3.LUT R16, R19, 0x8, R16, 0xf8, !PT ;  /* 0x0000000813107812 */ /* 0x000fe200078ef810 */
[----:B------:R-:W-:Y:S01]  /*24f0*/  @!P6 IMAD.WIDE.U32 R20, R8, 0x30, R20 ;  /* 0x000000300814e825 */ /* 0x000fe200078e0014 */
[----:B------:R-:W-:Y:S01]  /*2500*/  @!P1 LDGSTS.E.BYPASS.LTC128B.128 [R17+0x5000], desc[UR10][R28.64] ;  /* 0x050000001c119fae */ /* 0x000fe2000b901d4a */
[----:B------:R-:W-:-:S02]  /*2510*/  SHF.R.U32.HI R19, RZ, 0x3, R19 ;  /* 0x00000003ff137819 */ /* 0x000fc40000011613 */
[----:B------:R-:W-:Y:S01]  /*2520*/  @!P6 IMAD.IADD R12, R21, 0x1, R12 ;  /* 0x00000001150ce824 */ /* 0x000fe200078e020c */
[----:B------:R2:W-:Y:S01]  /*2530*/  @!P1 LDGSTS.E.BYPASS.LTC128B.128 [R17+0x7000], desc[UR10][R28.64+0x80] ;  /* 0x070000801c119fae */ /* 0x0005e2000b901d4a */
[----:B------:R-:W-:Y:S01]  /*2540*/  @!P6 IMAD R21, R18, 0x2, R13 ;  /* 0x000000021215e824 */ /* 0x000fe200078e020d */
[----:B------:R-:W-:Y:S01]  /*2550*/  LOP3.LUT R16, R16, R19, RZ, 0x3c, !PT ;  /* 0x0000001310107212 */ /* 0x000fe200078e3cff */
[----:B---3--:R-:W-:Y:S01]  /*2560*/  IMAD R25, R25, R10, RZ ;  /* 0x0000000a19197224 */ /* 0x008fe200078e02ff */
[----:B-1----:R-:W-:-:S03]  /*2570*/  @!P6 LEA R4, P1, R20, R4, 0x1 ;  /* 0x000000041404e211 */ /* 0x002fc600078208ff */
[----:B------:R-:W-:Y:S01]  /*2580*/  IMAD R25, R104, R11, R25 ;  /* 0x0000000b68197224 */ /* 0x000fe200078e0219 */
[----:B------:R-:W-:Y:S01]  /*2590*/  @!P6 LEA.HI.X R5, R20, R5, R12, 0x1, P1 ;  /* 0x000000051405e211 */ /* 0x000fe200008f0c0c */
[----:B------:R-:W-:-:S04]  /*25a0*/  IMAD.WIDE.U32 R104, R104, R10, R26 ;  /* 0x0000000a68687225 */ /* 0x000fc800078e001a */
[----:B------:R-:W-:Y:S01]  /*25b0*/  @!P6 LDGSTS.E.BYPASS.LTC128B.128 [R21+0x5800], desc[UR10][R4.64] ;  /* 0x058000000415efae */ /* 0x000fe2000b901d4a */
[----:B------:R-:W-:Y:S01]  /*25c0*/  IMAD.IADD R32, R105, 0x1, R25 ;  /* 0x0000000169207824 */ /* 0x000fe200078e0219 */
[C---:B------:R-:W-:Y:S01]  /*25d0*/  LEA R148, P1, R104.reuse, UR8, 0x1 ;  /* 0x0000000868947c11 */ /* 0x040fe2000f8208ff */
[C---:B------:R-:W-:Y:S01]  /*25e0*/  IMAD R144, R15.reuse, 0x200, R16 ;  /* 0x000002000f907824 */ /* 0x040fe200078e0210 */
[----:B------:R1:W-:Y:S01]  /*25f0*/  @!P6 LDGSTS.E.BYPASS.LTC128B.128 [R21+0x7800], desc[UR10][R4.64+0x80] ;  /* 0x078000800415efae */ /* 0x0003e2000b901d4a */
[----:B------:R-:W-:Y:S01]  /*2600*/  IMAD.SHL.U32 R16, R15, 0x8, RZ ;  /* 0x000000080f107824 */ /* 0x000fe200078e00ff */
[----:B------:R-:W-:Y:S01]  /*2610*/  LEA.HI.X R149, R104, UR9, R32, 0x1, P1 ;  /* 0x0000000968957c11 */ /* 0x000fe200088f0c20 */
[----:B------:R-:W-:Y:S01]  /*2620*/  IMAD.WIDE.U32 R12, R10, 0x20, RZ ;  /* 0x000000200a0c7825 */ /* 0x000fe200078e00ff */
[----:B------:R-:W0:Y:S01]  /*2630*/  LDGDEPBAR ;  /* 0x00000000000079af */ /* 0x000e220000000000 */
[----:B------:R-:W-:Y:S02]  /*2640*/  LEA R144, R144, UR4, 0x1 ;  /* 0x0000000490907c11 */ /* 0x000fe4000f8e08ff */
[----:B------:R-:W-:Y:S01]  /*2650*/  @!P2 IMAD.WIDE.U32 R18, R10, 0x60, R148 ;  /* 0x000000600a12a825 */ /* 0x000fe200078e0094 */
[----:B------:R-:W-:-:S03]  /*2660*/  @!P4 IADD3 R12, P1, R148, R12, RZ ;  /* 0x0000000c940cc210 */ /* 0x000fc60007f3e0ff */
[----:B--2---:R-:W-:Y:S02]  /*2670*/  IMAD.SHL.U32 R17, R3, 0x40, RZ ;  /* 0x0000004003117824 */ /* 0x004fe400078e00ff */
[----:B------:R-:W-:-:S03]  /*2680*/  VIADD R142, R144, 0x4020 ;  /* 0x00004020908e7836 */ /* 0x000fc60000000000 */
[----:B------:R-:W-:Y:S01]  /*2690*/  LOP3.LUT R15, R17, 0x1c0, RZ, 0xc0, !PT ;  /* 0x000001c0110f7812 */ /* 0x000fe200078ec0ff */
[----:B------:R-:W-:-:S03]  /*26a0*/  @!P2 IMAD R17, R11, 0x60, RZ ;  /* 0x000000600b11a824 */ /* 0x000fc600078e02ff */
[----:B------:R-:W-:Y:S01]  /*26b0*/  LOP3.LUT R16, R15, 0x8, R16, 0xf8, !PT ;  /* 0x000000080f107812 */ /* 0x000fe200078ef810 */
[----:B------:R-:W-:Y:S01]  /*26c0*/  @!P2 IMAD.IADD R17, R19, 0x1, R17 ;  /* 0x000000011311a824 */ /* 0x000fe200078e0211 */
[----:B-1----:R-:W-:Y:S01]  /*26d0*/  SHF.R.U32.HI R5, RZ, 0x3, R15 ;  /* 0x00000003ff057819 */ /* 0x002fe2000001160f */
[----:B------:R-:W-:-:S04]  /*26e0*/  DEPBAR.LE SB0, 0x0 ;  /* 0x000080000000791a */ /* 0x000fc80000000000 */
[----:B------:R-:W-:Y:S01]  /*26f0*/  BAR.SYNC.DEFER_BLOCKING 0x0 ;  /* 0x0000000000007b1d */ /* 0x000fe20000010000 */
[----:B------:R-:W-:Y:S01]  /*2700*/  IMAD.SHL.U32 R4, R11, 0x20, RZ ;  /* 0x000000200b047824 */ /* 0x000fe200078e00ff */
[----:B------:R-:W-:Y:S01]  /*2710*/  LOP3.LUT R5, R16, R5, RZ, 0x3c, !PT ;  /* 0x0000000510057212 */ /* 0x000fe200078e3cff */
[----:B------:R-:W-:-:S03]  /*2720*/  @!P2 IMAD.MOV.U32 R16, RZ, RZ, R18 ;  /* 0x000000ffff10a224 */ /* 0x000fc600078e0012 */
[----:B------:R-:W-:Y:S01]  /*2730*/  @!P4 IADD3.X R13, R149, R13, R4, P1, !PT ;  /* 0x0000000d950dc210 */ /* 0x000fe20000ffe404 */
[C---:B------:R-:W-:Y:S01]  /*2740*/  IMAD R4, R35.reuse, 0x400, R6 ;  /* 0x0000040023047824 */ /* 0x040fe200078e0206 */
[C---:B------:R-:W-:Y:S01]  /*2750*/  @!P3 LEA R18, P1, R10.reuse, R148, 0x6 ;  /* 0x000000940a12b211 */ /* 0x040fe200078230ff */
[----:B------:R-:W-:Y:S02]  /*2760*/  IMAD R35, R35, 0x10, R93 ;  /* 0x0000001023237824 */ /* 0x000fe400078e025d */
[C---:B------:R-:W-:Y:S01]  /*2770*/  IMAD.IADD R145, R5.reuse, 0x1, R4 ;  /* 0x0000000105917824 */ /* 0x040fe200078e0204 */
[----:B------:R-:W-:Y:S01]  /*2780*/  @!P3 LEA.HI.X R19, R10, R149, R11, 0x6, P1 ;  /* 0x000000950a13b211 */ /* 0x000fe200008f340b */
[----:B------:R-:W-:Y:S01]  /*2790*/  IMAD.MOV.U32 R4, RZ, RZ, 0x10 ;  /* 0x00000010ff047424 */ /* 0x000fe200078e00ff */
[----:B------:R-:W-:Y:S02]  /*27a0*/  LOP3.LUT R5, R5, R6, RZ, 0xfc, !PT ;  /* 0x0000000605057212 */ /* 0x000fe400078efcff */
[----:B------:R-:W-:Y:S01]  /*27b0*/  LEA R145, R145, UR4, 0x1 ;  /* 0x0000000491917c11 */ /* 0x000fe2000f8e08ff */
        /* <DEDUP_REMOVED lines=33> */
[----:B-1----:R-:W2:Y:S01]  /*29d0*/  LDSM.16.M88.4 R12, [R144+0x4000] ;  /* 0x00400000900c783b */ /* 0x002ea20000000200 */
[----:B------:R-:W-:Y:S01]  /*29e0*/  @P3 VIADD R142, R3, 0xffffffe0 ;  /* 0xffffffe0038e3836 */ /* 0x000fe20000000000 */
[----:B------:R-:W-:Y:S01]  /*29f0*/  LOP3.LUT P1, RZ, R0, 0x4, RZ, 0xc0, !PT ;  /* 0x0000000400ff7812 */ /* 0x000fe2000782c0ff */
[----:B------:R-:W-:Y:S01]  /*2a00*/  IMAD R143, R4, 0x2, R145 ;  /* 0x00000002048f7824 */ /* 0x000fe200078e0291 */
[----:B------:R-:W1:Y:S01]  /*2a10*/  LDSM.16.M88.4 R48, [R144+0x5000] ;  /* 0x005000009030783b */ /* 0x000e620000000200 */
[----:B------:R-:W-:-:S02]  /*2a20*/  IMAD.MOV.U32 R3, RZ, RZ, 0x20 ;  /* 0x00000020ff037424 */ /* 0x000fc400078e00ff */
[C---:B------:R-:W-:Y:S01]  /*2a30*/  VIADD R134, R142.reuse, 0x800 ;  /* 0x000008008e867836 */ /* 0x040fe20000000000 */
[----:B------:R-:W-:Y:S01]  /*2a40*/  LDSM.16.M88.4 R64, [R143] ;  /* 0x000000008f40783b */ /* 0x000fe20000000200 */
[C---:B------:R-:W-:Y:S01]  /*2a50*/  VIADD R133, R142.reuse, 0x1000 ;  /* 0x000010008e857836 */ /* 0x040fe20000000000 */
[C---:B------:R-:W-:Y:S01]  /*2a60*/  SEL R0, R3.reuse, 0xffffffe0, !P2 ;  /* 0xffffffe003007807 */ /* 0x040fe20005000000 */
[C---:B------:R-:W-:Y:S01]  /*2a70*/  VIADD R132, R142.reuse, 0x1800 ;  /* 0x000018008e847836 */ /* 0x040fe20000000000 */
[----:B------:R-:W3:Y:S01]  /*2a80*/  LDSM.16.M88.4 R20, [R142] ;  /* 0x000000008e14783b */ /* 0x000ee20000000200 */
[----:B------:R-:W-:Y:S01]  /*2a90*/  SEL R3, R3, 0xffffffe0, !P1 ;  /* 0xffffffe003037807 */ /* 0x000fe20004800000 */
[----:B------:R-:W-:Y:S01]  /*2aa0*/  VIADD R130, R142, 0x2000 ;  /* 0x000020008e827836 */ /* 0x000fe20000000000 */
[----:B------:R-:W-:Y:S01]  /*2ab0*/  ISETP.GT.AND P2, PT, R150, R147, PT ;  /* 0x000000939600720c */ /* 0x000fe20003f44270 */
[----:B------:R-:W4:Y:S01]  /*2ac0*/  LDSM.16.M88.4 R80, [R144+0x4800] ;  /* 0x004800009050783b */ /* 0x000f220000000200 */
[----:B------:R-:W-:-:S02]  /*2ad0*/  IMAD R141, R0, 0x2, R145 ;  /* 0x00000002008d7824 */ /* 0x000fc400078e0291 */
[C---:B------:R-:W-:Y:S01]  /*2ae0*/  IMAD R138, R3.reuse, 0x2, R144 ;  /* 0x00000002038a7824 */ /* 0x040fe200078e0290 */
[----:B------:R-:W4:Y:S01]  /*2af0*/  LDSM.16.M88.4 R72, [R144+0x5800] ;  /* 0x005800009048783b */ /* 0x000f220000000200 */
[----:B------:R-:W-:Y:S02]  /*2b00*/  IMAD R140, R0, 0x2, R143 ;  /* 0x00000002008c7824 */ /* 0x000fe400078e028f */
[----:B------:R-:W-:Y:S01]  /*2b10*/  IMAD R131, R3, 0x2, R142 ;  /* 0x0000000203837824 */ /* 0x000fe200078e028e */
[----:B------:R-:W4:Y:S01]  /*2b20*/  LDSM.16.M88.4 R60, [R142+0x1000] ;  /* 0x001000008e3c783b */ /* 0x000f220000000200 */
[C---:B------:R-:W-:Y:S02]  /*2b30*/  VIADD R129, R142.reuse, 0x2800 ;  /* 0x000028008e817836 */ /* 0x040fe40000000000 */
[C---:B------:R-:W-:Y:S01]  /*2b40*/  VIADD R128, R142.reuse, 0x3000 ;  /* 0x000030008e807836 */ /* 0x040fe20000000000 */
[----:B------:R-:W-:Y:S01]  /*2b50*/  LDSM.16.M88.4 R36, [R141] ;  /* 0x000000008d24783b */ /* 0x000fe20000000200 */
[----:B------:R-:W3:Y:S01]  /*2b60*/  @!P2 LDC.64 R100, c[0x0][0x218] ;  /* 0x00008600ff64ab82 */ /* 0x000ee20000000a00 */
[----:B------:R-:W-:-:S02]  /*2b70*/  VIADD R102, R142, 0x3800 ;  /* 0x000038008e667836 */ /* 0x000fc40000000000 */
[----:B------:R-:W4:Y:S04]  /*2b80*/  LDSM.16.M88.4 R28, [R138+0x4000] ;  /* 0x004000008a1c783b */ /* 0x000f280000000200 */
[----:B------:R-:W4:Y:S01]  /*2b90*/  LDSM.16.M88.4 R68, [R142+0x800] ;  /* 0x000800008e44783b */ /* 0x000f220000000200 */
[C---:B--2---:R-:W-:Y:S03]  /*2ba0*/  HMMA.16816.F32 R16, R40.reuse, R12, RZ ;  /* 0x0000000c2810723c */ /* 0x044fe600000018ff */
[----:B------:R-:W2:Y:S04]  /*2bb0*/  LDSM.16.M88.4 R56, [R142+0x1800] ;  /* 0x001800008e38783b */ /* 0x000ea80000000200 */
[----:B------:R-:W-:Y:S01]  /*2bc0*/  LDSM.16.M88.4 R24, [R138+0x4800] ;  /* 0x004800008a18783b */ /* 0x000fe20000000200 */
[C---:B------:R-:W-:Y:S03]  /*2bd0*/  HMMA.16816.F32 R12, R40.reuse, R14, RZ ;  /* 0x0000000e280c723c */ /* 0x040fe600000018ff */
[----:B------:R-:W-:Y:S03]  /*2be0*/  LDSM.16.M88.4 R88, [R138+0x5800] ;  /* 0x005800008a58783b */ /* 0x000fe60000000200 */
[----:B-1----:R-:W-:Y:S01]  /*2bf0*/  HMMA.16816.F32 R52, R40, R48, RZ ;  /* 0x000000302834723c */ /* 0x002fe200000018ff */
[----:B------:R-:W-:Y:S01]  /*2c00*/  LDSM.16.M88.4 R76, [R140] ;  /* 0x000000008c4c783b */ /* 0x000fe20000000200 */
[----:B---3--:R-:W-:-:S03]  /*2c10*/  @!P2 LEA R156, P1, R103, R100, 0x1 ;  /* 0x00000064679ca211 */ /* 0x008fc600078208ff */
[----:B------:R-:W0:Y:S01]  /*2c20*/  LDGDEPBAR ;  /* 0x00000000000079af */ /* 0x000e220000000000 */
[----:B------:R-:W-:Y:S01]  /*2c30*/  HMMA.16816.F32 R48, R40, R50, RZ ;  /* 0x000000322830723c */ /* 0x000fe200000018ff */
[----:B------:R-:W-:-:S05]  /*2c40*/  @!P2 LEA.HI.X R157, R103, R101, R158, 0x1, P1 ;  /* 0x00000065679da211 */ /* 0x000fca00008f0c9e */
[C---:B------:R-:W-:Y:S06]  /*2c50*/  HMMA.16816.F32 R16, R64.reuse, R20, R16 ;  /* 0x000000144010723c */ /* 0x040fec0000001810 */
[----:B------:R-:W-:Y:S01]  /*2c60*/  HMMA.16816.F32 R12, R64, R22, R12 ;  /* 0x00000016400c723c */ /* 0x000fe2000000180c */
[----:B------:R-:W1:Y:S05]  /*2c70*/  LDSM.16.M88.4 R20, [R138+0x5000] ;  /* 0x005000008a14783b */ /* 0x000e6a0000000200 */
[C---:B----4-:R-:W-:Y:S06]  /*2c80*/  HMMA.16816.F32 R84, R40.reuse, R80, RZ ;  /* 0x000000502854723c */ /* 0x050fec00000018ff */
[C---:B------:R-:W-:Y:S06]  /*2c90*/  HMMA.16816.F32 R80, R40.reuse, R82, RZ ;  /* 0x000000522850723c */ /* 0x040fec00000018ff */
[C---:B------:R-:W-:Y:S06]  /*2ca0*/  HMMA.16816.F32 R44, R40.reuse, R72, RZ ;  /* 0x00000048282c723c */ /* 0x040fec00000018ff */
[----:B------:R-:W-:Y:S01]  /*2cb0*/  HMMA.16816.F32 R40, R40, R74, RZ ;  /* 0x0000004a2828723c */ /* 0x000fe200000018ff */
[----:B------:R-:W3:Y:S05]  /*2cc0*/  LDSM.16.M88.4 R72, [R131] ;  /* 0x000000008348783b */ /* 0x000eea0000000200 */
[C---:B------:R-:W-:Y:S06]  /*2cd0*/  HMMA.16816.F32 R52, R64.reuse, R60, R52 ;  /* 0x0000003c4034723c */ /* 0x040fec0000001834 */
[----:B------:R-:W-:Y:S01]  /*2ce0*/  HMMA.16816.F32 R48, R64, R62, R48 ;  /* 0x0000003e4030723c */ /* 0x000fe20000001830 */
[----:B------:R-:W-:Y:S05]  /*2cf0*/  LDSM.16.M88.4 R60, [R145+0x2000] ;  /* 0x00200000913c783b */ /* 0x000fea0000000200 */
[C---:B------:R-:W-:Y:S06]  /*2d00*/  HMMA.16816.F32 R16, R36.reuse, R28, R16 ;  /* 0x0000001c2410723c */ /* 0x040fec0000001810 */
[----:B------:R-:W-:Y:S01]  /*2d10*/  HMMA.16816.F32 R12, R36, R30, R12 ;  /* 0x0000001e240c723c */ /* 0x000fe2000000180c */
[----:B------:R-:W4:Y:S05]  /*2d20*/  LDSM.16.M88.4 R28, [R131+0x1000] ;  /* 0x00100000831c783b */ /* 0x000f2a0000000200 */
[C---:B------:R-:W-:Y:S06]  /*2d30*/  HMMA.16816.F32 R84, R64.reuse, R68, R84 ;  /* 0x000000444054723c */ /* 0x040fec0000001854 */
[C---:B------:R-:W-:Y:S01]  /*2d40*/  HMMA.16816.F32 R80, R64.reuse, R70, R80 ;  /* 0x000000464050723c */ /* 0x040fe20000001850 */
[----:B------:R-:W4:Y:S05]  /*2d50*/  LDSM.16.M88.4 R68, [R131+0x800] ;  /* 0x000800008344783b */ /* 0x000f2a0000000200 */
[C---:B--2---:R-:W-:Y:S06]  /*2d60*/  HMMA.16816.F32 R44, R64.reuse, R56, R44 ;  /* 0x00000038402c723c */ /* 0x044fec000000182c */
[----:B------:R-:W-:Y:S01]  /*2d70*/  HMMA.16816.F32 R40, R64, R58, R40 ;  /* 0x0000003a4028723c */ /* 0x000fe20000001828 */
[----:B------:R-:W2:Y:S04]  /*2d80*/  LDSM.16.M88.4 R64, [R131+0x1800] ;  /* 0x001800008340783b */ /* 0x000ea80000000200 */
[----:B------:R-:W2:Y:S01]  /*2d90*/  LDSM.16.M88.4 R56, [R144+0x6000] ;  /* 0x006000009038783b */ /* 0x000ea20000000200 */
        /* <DEDUP_REMOVED lines=18> */
[----:B------:R-:W4:Y:S05]  /*2ec0*/  LDSM.16.M88.4 R68, [R142+0x2800] ;  /* 0x002800008e44783b */ /* 0x000f2a0000000200 */
[C---:B--2---:R-:W-:Y:S06]  /*2ed0*/  HMMA.16816.F32 R44, R76.reuse, R64, R44 ;  /* 0x000000404c2c723c */ /* 0x044fec000000182c */
[----:B------:R-:W-:Y:S01]  /*2ee0*/  HMMA.16816.F32 R40, R76, R66, R40 ;  /* 0x000000424c28723c */ /* 0x000fe20000001828 */
[----:B------:R-:W2:Y:S04]  /*2ef0*/  LDSM.16.M88.4 R76, [R142+0x3800] ;  /* 0x003800008e4c783b */ /* 0x000ea80000000200 */
[----:B------:R-:W-:Y:S01]  /*2f00*/  LDSM.16.M88.4 R64, [R141+0x2000] ;  /* 0x002000008d40783b */ /* 0x000fe20000000200 */
        /* <DEDUP_REMOVED lines=17> */
[C---:B------:R-:W-:Y:S06]  /*3020*/  HMMA.16816.F32 R84, R72.reuse, R68, R84 ;  /* 0x000000444854723c */ /* 0x040fec0000001854 */
[C---:B------:R-:W-:Y:S01]  /*3030*/  HMMA.16816.F32 R80, R72.reuse, R70, R80 ;  /* 0x000000464850723c */ /* 0x040fe20000001850 */
[----:B------:R-:W4:Y:S05]  /*3040*/  LDSM.16.M88.4 R68, [R131+0x2800] ;  /* 0x002800008344783b */ /* 0x000f2a0000000200 */
[C---:B------:R-:W-:Y:S01]  /*3050*/  HMMA.16816.F32 R48, R72.reuse, R30, R48 ;  /* 0x0000001e4830723c */ /* 0x040fe20000001830 */
[----:B------:R-:W-:Y:S05]  /*3060*/  LDSM.16.M88.4 R28, [R131+0x3800] ;  /* 0x00380000831c783b */ /* 0x000fea0000000200 */
[C---:B--2---:R-:W-:Y:S06]  /*3070*/  HMMA.16816.F32 R44, R72.reuse, R76, R44 ;  /* 0x0000004c482c723c */ /* 0x044fec000000182c */
[----:B------:R-:W-:Y:S06]  /*3080*/  HMMA.16816.F32 R40, R72, R78, R40 ;  /* 0x0000004e4828723c */ /* 0x000fec0000001828 */
[C---:B------:R-:W-:Y:S06]  /*3090*/  HMMA.16816.F32 R16, R64.reuse, R56, R16 ;  /* 0x000000384010723c */ /* 0x040fec0000001810 */
[----:B------:R-:W-:Y:S01]  /*30a0*/  HMMA.16816.F32 R56, R64, R58, R12 ;  /* 0x0000003a4038723c */ /* 0x000fe2000000180c */
[----:B------:R-:W2:Y:S01]  /*30b0*/  LDSM.16.M88.4 R12, [R131+0x3000] ;  /* 0x00300000830c783b */ /* 0x000ea20000000200 */
[----:B------:R-:W-:-:S04]  /*30c0*/  DEPBAR.LE SB0, 0x0 ;  /* 0x000080000000791a */ /* 0x000fc80000000000 */
[C---:B-1----:R-:W-:Y:S06]  /*30d0*/  HMMA.16816.F32 R52, R64.reuse, R20, R52 ;  /* 0x000000144034723c */ /* 0x042fec0000001834 */
[----:B------:R-:W-:Y:S01]  /*30e0*/  HMMA.16816.F32 R84, R64, R24, R84 ;  /* 0x000000184054723c */ /* 0x000fe20000001854 */
[----:B------:R-:W-:-:S05]  /*30f0*/  LOP3.LUT R20, R95, 0xffffffe0, RZ, 0xc0, !PT ;  /* 0xffffffe05f147812 */ /* 0x000fca00078ec0ff */
[----:B------:R-:W-:Y:S01]  /*3100*/  IMAD.IADD R3, R33, 0x1, -R20 ;  /* 0x0000000121037824 */ /* 0x000fe200078e0a14 */
[C---:B------:R-:W-:Y:S04]  /*3110*/  HMMA.16816.F32 R80, R64.reuse, R26, R80 ;  /* 0x0000001a4050723c */ /* 0x040fe80000001850 */
[----:B------:R-:W-:Y:S02]  /*3120*/  SHF.R.S32.HI R20, RZ, 0x1f, R3 ;  /* 0x0000001fff147819 */ /* 0x000fe40000011403 */
[----:B------:R-:W-:Y:S02]  /*3130*/  HMMA.16816.F32 R48, R64, R22, R48 ;  /* 0x000000164030723c */ /* 0x000fe40000001830 */
[----:B------:R-:W-:-:S04]  /*3140*/  LEA.HI R20, R20, R3, RZ, 0x2 ;  /* 0x0000000314147211 */ /* 0x000fc800078f10ff */
[----:B------:R-:W-:Y:S01]  /*3150*/  HMMA.16816.F32 R44, R64, R88, R44 ;  /* 0x00000058402c723c */ /* 0x000fe2000000182c */
[----:B------:R-:W-:-:S04]  /*3160*/  SHF.R.S32.HI R152, RZ, 0x2, R20 ;  /* 0x00000002ff987819 */ /* 0x000fc80000011414 */
[----:B------:R-:W-:Y:S01]  /*3170*/  IADD3 R3, R35, 0x1, R152 ;  /* 0x0000000123037810 */ /* 0x000fe20007ffe098 */
[----:B------:R-:W-:Y:S03]  /*3180*/  HMMA.16816.F32 R40, R64, R90, R40 ;  /* 0x0000005a4028723c */ /* 0x000fe60000001828 */
[----:B------:R-:W-:-:S03]  /*3190*/  IADD3 R3, R7, R3, -R94 ;  /* 0x0000000307037210 */ /* 0x000fc60007ffe85e */
[C---:B---3--:R-:W-:Y:S02]  /*31a0*/  HMMA.16816.F32 R16, R36.reuse, R60, R16 ;  /* 0x0000003c2410723c */ /* 0x048fe40000001810 */
[----:B------:R-:W-:Y:S02]  /*31b0*/  IMAD.IADD R92, R3, 0x1, R92 ;  /* 0x00000001035c7824 */ /* 0x000fe400078e025c */
[----:B------:R-:W-:Y:S02]  /*31c0*/  IMAD.SHL.U32 R3, R33, 0x2, RZ ;  /* 0x0000000221037824 */ /* 0x000fe400078e00ff */
[C---:B------:R-:W-:Y:S01]  /*31d0*/  HMMA.16816.F32 R56, R36.reuse, R62, R56 ;  /* 0x0000003e2438723c */ /* 0x040fe20000001838 */
[C---:B------:R-:W-:Y:S02]  /*31e0*/  VIMNMX R160, R92.reuse, R7, PT ;  /* 0x000000075ca07248 */ /* 0x040fe40003fe0100 */
[----:B------:R-:W-:Y:S02]  /*31f0*/  VIADDMNMX R159, R92, 0x8, R7, PT ;  /* 0x000000085c9f7846 */ /* 0x000fe40003800107 */
[----:B------:R-:W-:Y:S01]  /*3200*/  LOP3.LUT R3, R3, 0x6, RZ, 0xc0, !PT ;  /* 0x0000000603037812 */ /* 0x000fe200078ec0ff */
[C---:B----4-:R-:W-:Y:S06]  /*3210*/  HMMA.16816.F32 R84, R36.reuse, R68, R84 ;  /* 0x000000442454723c */ /* 0x050fec0000001854 */
[C---:B------:R-:W-:Y:S06]  /*3220*/  HMMA.16816.F32 R80, R36.reuse, R70, R80 ;  /* 0x000000462450723c */ /* 0x040fec0000001850 */
[C---:B--2---:R-:W-:Y:S06]  /*3230*/  HMMA.16816.F32 R52, R36.reuse, R12, R52 ;  /* 0x0000000c2434723c */ /* 0x044fec0000001834 */
[C---:B------:R-:W-:Y:S06]  /*3240*/  HMMA.16816.F32 R48, R36.reuse, R14, R48 ;  /* 0x0000000e2430723c */ /* 0x040fec0000001830 */
[C---:B------:R-:W-:Y:S06]  /*3250*/  HMMA.16816.F32 R44, R36.reuse, R28, R44 ;  /* 0x0000001c242c723c */ /* 0x040fec000000182c */
        /* <DEDUP_REMOVED lines=64> */
.L_x_7466:
[----:B------:R-:W-:-:S04]  /*3660*/  LEA R6, -R8, RZ, 0x6 ;  /* 0x000000ff08067211 */ /* 0x000fc800078e31ff */
[----:B------:R-:W-:-:S07]  /*3670*/  SHF.R.S32.HI R13, RZ, 0x1f, R6 ;  /* 0x0000001fff0d7819 */ /* 0x000fce0000011406 */
.L_x_7467:
        /* <DEDUP_REMOVED lines=25> */
.L_x_7465:
[----:B------:R-:W-:Y:S01]  /*3810*/  IMAD.IADD R3, R2, 0x1, R3 ;  /* 0x0000000102037824 */ /* 0x000fe200078e0203 */
[----:B------:R-:W-:Y:S01]  /*3820*/  ULDC UR6, c[0x0][0x2ec] ;  /* 0x0000bb0000067ab9 */ /* 0x000fe20000000800 */
[----:B------:R-:W-:Y:S02]  /*3830*/  LEA R139, R5, UR4, 0x1 ;  /* 0x00000004058b7c11 */ /* 0x000fe4000f8e08ff */
[C---:B------:R-:W-:Y:S02]  /*3840*/  VIADD R6, R3.reuse, 0x1 ;  /* 0x0000000103067836 */ /* 0x040fe40000000000 */
[C---:B------:R-:W-:Y:S01]  /*3850*/  VIADD R2, R3.reuse, 0x8 ;  /* 0x0000000803027836 */ /* 0x040fe20000000000 */
[----:B------:R-:W-:Y:S01]  /*3860*/  LDSM.16.MT88.4 R36, [R139+0x8000] ;  /* 0x008000008b24783b */ /* 0x000fe20000004200 */
[C---:B------:R-:W-:Y:S01]  /*3870*/  VIADD R23, R3.reuse, 0x19 ;  /* 0x0000001903177836 */ /* 0x040fe20000000000 */
[CC--:B------:R-:W-:Y:S01]  /*3880*/  ISETP.GE.AND P2, PT, R6.reuse, R160.reuse, PT ;  /* 0x000000a00600720c */ /* 0x0c0fe20003f46270 */
[C---:B-1----:R-:W-:Y:S01]  /*3890*/  VIADD R21, R3.reuse, 0x21 ;  /* 0x0000002103157836 */ /* 0x042fe20000000000 */
[-C--:B------:R-:W-:Y:S01]  /*38a0*/  ISETP.GE.AND P4, PT, R6, R159.reuse, PT ;  /* 0x0000009f0600720c */ /* 0x080fe20003f86270 */
[C---:B------:R-:W-:Y:S01]  /*38b0*/  VIADD R6, R3.reuse, 0x9 ;  /* 0x0000000903067836 */ /* 0x040fe20000000000 */
[-C--:B------:R-:W-:Y:S01]  /*38c0*/  ISETP.GE.AND P1, PT, R2, R160.reuse, PT ;  /* 0x000000a00200720c */ /* 0x080fe20003f26270 */
[----:B------:R-:W-:Y:S01]  /*38d0*/  VIADD R15, R3, 0x30 ;  /* 0x00000030030f7836 */ /* 0x000fe20000000000 */
[----:B------:R-:W-:Y:S01]  /*38e0*/  FSEL R24, R17, -INF , !P2 ;  /* 0xff80000011187808 */ /* 0x000fe20005000000 */
[C---:B------:R-:W-:Y:S01]  /*38f0*/  VIADD R17, R3.reuse, 0x29 ;  /* 0x0000002903117836 */ /* 0x040fe20000000000 */
[-C--:B------:R-:W-:Y:S01]  /*3900*/  ISETP.GE.AND P5, PT, R6, R159.reuse, PT ;  /* 0x0000009f0600720c */ /* 0x080fe20003fa6270 */
[C---:B------:R-:W-:Y:S01]  /*3910*/  VIADD R13, R3.reuse, 0x31 ;  /* 0x00000031030d7836 */ /* 0x040fe20000000000 */
[----:B------:R-:W-:Y:S01]  /*3920*/  ISETP.GE.AND P3, PT, R2, R159, PT ;  /* 0x0000009f0200720c */ /* 0x000fe20003f66270 */
[----:B------:R-:W-:Y:S01]  /*3930*/  VIADD R2, R3, 0x10 ;  /* 0x0000001003027836 */ /* 0x000fe20000000000 */
[----:B------:R-:W-:Y:S01]  /*3940*/  FSEL R12, R59, -INF , !P5 ;  /* 0xff8000003b0c7808 */ /* 0x000fe20006800000 */
[C---:B------:R-:W-:Y:S01]  /*3950*/  VIADD R7, R3.reuse, 0x38 ;  /* 0x0000003803077836 */ /* 0x040fe20000000000 */
[CC--:B------:R-:W-:Y:S01]  /*3960*/  ISETP.GE.AND P5, PT, R3.reuse, R160.reuse, PT ;  /* 0x000000a00300720c */ /* 0x0c0fe20003fa6270 */
[--C-:B------:R-:W-:Y:S01]  /*3970*/  IMAD R137, R4, 0x2, R139.reuse ;  /* 0x0000000204897824 */ /* 0x100fe200078e028b */
[----:B------:R-:W-:Y:S01]  /*3980*/  ISETP.GE.AND P6, PT, R6, R160, PT ;  /* 0x000000a00600720c */ /* 0x000fe20003fc6270 */
[----:B------:R-:W-:Y:S01]  /*3990*/  VIADD R6, R3, 0x11 ;  /* 0x0000001103067836 */ /* 0x000fe20000000000 */
[----:B------:R-:W-:Y:S01]  /*39a0*/  FSEL R26, R16, -INF , !P5 ;  /* 0xff800000101a7808 */ /* 0x000fe20006800000 */
[----:B------:R-:W-:Y:S01]  /*39b0*/  IMAD R136, R0, 0x2, R139 ;  /* 0x0000000200887824 */ /* 0x000fe200078e028b */
[----:B------:R-:W-:Y:S01]  /*39c0*/  FSEL R56, R56, -INF , !P1 ;  /* 0xff80000038387808 */ /* 0x000fe20004800000 */
[----:B------:R-:W-:Y:S01]  /*39d0*/  IMAD R135, R0, 0x2, R137 ;  /* 0x0000000200877824 */ /* 0x000fe200078e0289 */
[----:B------:R-:W-:Y:S01]  /*39e0*/  FMNMX.FTZ R25, R26, R24, !PT ;  /* 0x000000181a197209 */ /* 0x000fe20007810000 */
[----:B------:R-:W-:Y:S01]  /*39f0*/  LDSM.16.MT88.4 R68, [R139+0xa000] ;  /* 0x00a000008b44783b */ /* 0x000fe20000004200 */
[----:B------:R-:W-:-:S02]  /*3a00*/  FSEL R58, R58, -INF , !P3 ;  /* 0xff8000003a3a7808 */ /* 0x000fc40005800000 */
[CC--:B------:R-:W-:Y:S01]  /*3a10*/  ISETP.GE.AND P1, PT, R2.reuse, R160.reuse, PT ;  /* 0x000000a00200720c */ /* 0x0c0fe20003f26270 */
[----:B------:R-:W-:Y:S01]  /*3a20*/  LDSM.16.MT88.4 R60, [R135+0x8000] ;  /* 0x00800000873c783b */ /* 0x000fe20000004200 */
[----:B------:R-:W-:Y:S02]  /*3a30*/  ISETP.GE.AND P3, PT, R2, R159, PT ;  /* 0x0000009f0200720c */ /* 0x000fe40003f66270 */
[----:B------:R-:W-:Y:S01]  /*3a40*/  FSEL R2, R57, -INF , !P6 ;  /* 0xff80000039027808 */ /* 0x000fe20007000000 */
[----:B------:R-:W-:Y:S01]  /*3a50*/  LDSM.16.MT88.4 R76, [R137+0xa000] ;  /* 0x00a00000894c783b */ /* 0x000fe20000004200 */
[----:B------:R-:W-:Y:S02]  /*3a60*/  FMNMX.FTZ R25, R56, R25, !PT ;  /* 0x0000001938197209 */ /* 0x000fe40007810000 */
[C---:B------:R-:W-:Y:S02]  /*3a70*/  ISETP.GE.AND P6, PT, R6.reuse, R160, PT ;  /* 0x000000a00600720c */ /* 0x040fe40003fc6270 */
[----:B------:R-:W-:Y:S01]  /*3a80*/  ISETP.GE.AND P2, PT, R6, R159, PT ;  /* 0x0000009f0600720c */ /* 0x000fe20003f46270 */
[----:B------:R-:W-:Y:S01]  /*3a90*/  VIADD R6, R3, 0x18 ;  /* 0x0000001803067836 */ /* 0x000fe20000000000 */
[----:B------:R-:W-:-:S02]  /*3aa0*/  FSEL R84, R84, -INF , !P1 ;  /* 0xff80000054547808 */ /* 0x000fc40004800000 */
[----:B------:R-:W-:Y:S02]  /*3ab0*/  FMNMX.FTZ R25, R2, R25, !PT ;  /* 0x0000001902197209 */ /* 0x000fe40007810000 */
[-C--:B------:R-:W-:Y:S02]  /*3ac0*/  ISETP.GE.AND P5, PT, R6, R160.reuse, PT ;  /* 0x000000a00600720c */ /* 0x080fe40003fa6270 */
[----:B------:R-:W-:Y:S02]  /*3ad0*/  FSEL R22, R85, -INF , !P6 ;  /* 0xff80000055167808 */ /* 0x000fe40007000000 */
[----:B------:R-:W-:Y:S02]  /*3ae0*/  FMNMX.FTZ R25, R84, R25, !PT ;  /* 0x0000001954197209 */ /* 0x000fe40007810000 */
[----:B------:R-:W-:Y:S01]  /*3af0*/  FSEL R14, R19, -INF , !P4 ;  /* 0xff800000130e7808 */ /* 0x000fe20006000000 */
[C---:B------:R-:W-:Y:S01]  /*3b00*/  VIADD R19, R3.reuse, 0x28 ;  /* 0x0000002803137836 */ /* 0x040fe20000000000 */
[-C--:B------:R-:W-:Y:S01]  /*3b10*/  ISETP.GE.AND P1, PT, R6, R159.reuse, PT ;  /* 0x0000009f0600720c */ /* 0x080fe20003f26270 */
[C---:B------:R-:W-:Y:S01]  /*3b20*/  VIADD R6, R3.reuse, 0x20 ;  /* 0x0000002003067836 */ /* 0x040fe20000000000 */
[C---:B------:R-:W-:Y:S01]  /*3b30*/  ISETP.GE.AND P4, PT, R3.reuse, R159, PT ;  /* 0x0000009f0300720c */ /* 0x040fe20003f86270 */
[----:B------:R-:W-:Y:S01]  /*3b40*/  VIADD R3, R3, 0x39 ;  /* 0x0000003903037836 */ /* 0x000fe20000000000 */
[----:B------:R-:W-:-:S02]  /*3b50*/  ISETP.GE.AND P6, PT, R23, R160, PT ;  /* 0x000000a01700720c */ /* 0x000fc40003fc6270 */
[----:B------:R-:W-:Y:S02]  /*3b60*/  FSEL R80, R80, -INF , !P5 ;  /* 0xff80000050507808 */ /* 0x000fe40006800000 */
[----:B------:R-:W-:Y:S02]  /*3b70*/  FMNMX.FTZ R25, R22, R25, !PT ;  /* 0x0000001916197209 */ /* 0x000fe40007810000 */
[----:B------:R-:W-:Y:S02]  /*3b80*/  FSEL R18, R18, -INF , !P4 ;  /* 0xff80000012127808 */ /* 0x000fe40006000000 */
[----:B------:R-:W-:Y:S02]  /*3b90*/  ISETP.GE.AND P4, PT, R6, R160, PT ;  /* 0x000000a00600720c */ /* 0x000fe40003f86270 */
[----:B------:R-:W-:Y:S02]  /*3ba0*/  FSEL R20, R81, -INF , !P6 ;  /* 0xff80000051147808 */ /* 0x000fe40007000000 */
[----:B------:R-:W-:-:S02]  /*3bb0*/  FMNMX.FTZ R25, R80, R25, !PT ;  /* 0x0000001950197209 */ /* 0x000fc40007810000 */
[-C--:B------:R-:W-:Y:S02]  /*3bc0*/  ISETP.GE.AND P5, PT, R21, R160.reuse, PT ;  /* 0x000000a01500720c */ /* 0x080fe40003fa6270 */
[----:B------:R-:W-:Y:S02]  /*3bd0*/  FSEL R174, R52, -INF , !P4 ;  /* 0xff80000034ae7808 */ /* 0x000fe40006000000 */
[----:B------:R-:W-:Y:S02]  /*3be0*/  FMNMX.FTZ R25, R20, R25, !PT ;  /* 0x0000001914197209 */ /* 0x000fe40007810000 */
        /* <DEDUP_REMOVED lines=12> */
[----:B------:R-:W-:Y:S02]  /*3cb0*/  FMNMX.FTZ R27, R168, R27, !PT ;  /* 0x0000001ba81b7209 */ /* 0x000fe40007810000 */
[----:B------:R-:W-:Y:S02]  /*3cc0*/  ISETP.GE.AND P5, PT, R7, R160, PT ;  /* 0x000000a00700720c */ /* 0x000fe40003fa6270 */
[----:B------:R-:W-:-:S02]  /*3cd0*/  FSEL R119, R45, -INF , !P6 ;  /* 0xff8000002d777808 */ /* 0x000fc40007000000 */
[----:B------:R-:W-:Y:S02]  /*3ce0*/  FMNMX.FTZ R25, R58, R25, !PT ;  /* 0x000000193a197209 */ /* 0x000fe40007810000 */
[----:B------:R-:W-:Y:S02]  /*3cf0*/  FMNMX.FTZ R16, R120, R27, !PT ;  /* 0x0000001b78107209 */ /* 0x000fe40007810000 */
[----:B------:R-:W-:Y:S02]  /*3d00*/  ISETP.GE.AND P4, PT, R3, R160, PT ;  /* 0x000000a00300720c */ /* 0x000fe40003f86270 */
[----:B------:R-:W-:Y:S02]  /*3d10*/  FSEL R86, R86, -INF , !P3 ;  /* 0xff80000056567808 */ /* 0x000fe40005800000 */
[----:B------:R-:W-:Y:S02]  /*3d20*/  FSEL R121, R40, -INF , !P5 ;  /* 0xff80000028797808 */ /* 0x000fe40006800000 */
[----:B------:R-:W-:-:S02]  /*3d30*/  FMNMX.FTZ R25, R12, R25, !PT ;  /* 0x000000190c197209 */ /* 0x000fc40007810000 */
[----:B------:R-:W-:Y:S02]  /*3d40*/  FMNMX.FTZ R28, R119, R16, !PT ;  /* 0x00000010771c7209 */ /* 0x000fe40007810000 */
[----:B------:R-:W-:Y:S02]  /*3d50*/  FSEL R16, R87, -INF , !P2 ;  /* 0xff80000057107808 */ /* 0x000fe40005000000 */
[----:B------:R-:W-:Y:S02]  /*3d60*/  FSEL R122, R41, -INF , !P4 ;  /* 0xff800000297a7808 */ /* 0x000fe40006000000 */
[----:B------:R-:W-:Y:S02]  /*3d70*/  FMNMX.FTZ R25, R86, R25, !PT ;  /* 0x0000001956197209 */ /* 0x000fe40007810000 */
[----:B------:R-:W-:Y:S02]  /*3d80*/  FMNMX.FTZ R27, R121, R28, !PT ;  /* 0x0000001c791b7209 */ /* 0x000fe40007810000 */
[----:B------:R-:W-:-:S02]  /*3d90*/  ISETP.GE.AND P2, PT, R23, R159, PT ;  /* 0x0000009f1700720c */ /* 0x000fc40003f46270 */
        /* <DEDUP_REMOVED lines=25> */
[----:B------:R-:W-:Y:S01]  /*3f30*/  FMNMX.FTZ R25, R164, R25, !PT ;  /* 0x00000019a4197209 */ /* 0x000fe20007810000 */
[----:B------:R-:W-:Y:S01]  /*3f40*/  LDSM.16.MT88.4 R44, [R137+0x8000] ;  /* 0x00800000892c783b */ /* 0x000fe20000004200 */
[----:B-1----:R-:W-:-:S02]  /*3f50*/  FMNMX.FTZ R28, R23, R28, !PT ;  /* 0x0000001c171c7209 */ /* 0x002fc40007810000 */
[----:B------:R-:W-:Y:S02]  /*3f60*/  ISETP.GE.AND P2, PT, R3, R159, PT ;  /* 0x0000009f0300720c */ /* 0x000fe40003f46270 */
[----:B------:R-:W-:Y:S01]  /*3f70*/  FSEL R126, R42, -INF , !P1 ;  /* 0xff8000002a7e7808 */ /* 0x000fe20004800000 */
[----:B------:R-:W1:Y:S01]  /*3f80*/  SHFL.BFLY PT, R3, R28, 0x1, 0x1f ;  /* 0x0c201f001c037f89 */ /* 0x000e6200000e0000 */
[----:B------:R-:W-:Y:S02]  /*3f90*/  FMNMX.FTZ R25, R162, R25, !PT ;  /* 0x00000019a2197209 */ /* 0x000fe40007810000 */
[----:B------:R-:W-:Y:S02]  /*3fa0*/  FSEL R124, R43, -INF , !P2 ;  /* 0xff8000002b7c7808 */ /* 0x000fe40005000000 */
[----:B------:R-:W-:Y:S02]  /*3fb0*/  FMNMX.FTZ R25, R126, R25, !PT ;  /* 0x000000197e197209 */ /* 0x000fe40007810000 */
[----:B------:R-:W-:-:S02]  /*3fc0*/  ISETP.GT.AND P4, PT, R150, R147, PT ;  /* 0x000000939600720c */ /* 0x000fc40003f84270 */
        /* <DEDUP_REMOVED lines=28> */
[----:B------:R-:W-:Y:S01]  /*4190*/  LDSM.16.MT88.4 R24, [R135+0x8800] ;  /* 0x008800008718783b */ /* 0x000fe20000004200 */
[C---:B------:R-:W-:Y:S01]  /*41a0*/  FMUL.FTZ R123, R2.reuse, UR6 ;  /* 0x00000006027b7c20 */ /* 0x040fe20008410000 */
[----:B------:R-:W-:Y:S01]  /*41b0*/  FSETP.NEU.FTZ.AND P1, PT, R2, -INF , PT ;  /* 0xff8000000200780b */ /* 0x000fe20003f3d000 */
[----:B------:R-:W-:-:S03]  /*41c0*/  FADD.FTZ R115, R116, R115 ;  /* 0x0000007374737221 */ /* 0x000fc60000010000 */
[----:B------:R-:W-:Y:S01]  /*41d0*/  FSEL R123, R123, RZ, P1 ;  /* 0x000000ff7b7b7208 */ /* 0x000fe20000800000 */
[----:B------:R-:W-:Y:S04]  /*41e0*/  MUFU.EX2 R110, R110 ;  /* 0x0000006e006e7308 */ /* 0x000fe80000000800 */
        /* <DEDUP_REMOVED lines=10> */
[--C-:B------:R-:W-:Y:S01]  /*4290*/  FFMA.FTZ R16, R6, UR6, -R123.reuse ;  /* 0x0000000606107c23 */ /* 0x100fe2000801087b */
[----:B------:R-:W1:Y:S01]  /*42a0*/  LDSM.16.MT88.4 R80, [R136+0xa000] ;  /* 0x00a000008850783b */ /* 0x000e620000004200 */
[--C-:B------:R-:W-:Y:S01]  /*42b0*/  FFMA.FTZ R162, R162, UR6, -R123.reuse ;  /* 0x00000006a2a27c23 */ /* 0x100fe2000801087b */
[----:B------:R-:W-:Y:S01]  /*42c0*/  FFMA.FTZ R126, R126, UR6, -R123 ;  /* 0x000000067e7e7c23 */ /* 0x000fe2000801087b */
[----:B------:R-:W2:Y:S01]  /*42d0*/  MUFU.EX2 R117, R117 ;  /* 0x0000007500757308 */ /* 0x000ea20000000800 */
[----:B------:R-:W-:-:S04]  /*42e0*/  FADD.FTZ R114, R114, R115 ;  /* 0x0000007372727221 */ /* 0x000fc80000010000 */
[----:B------:R-:W-:-:S03]  /*42f0*/  FADD.FTZ R109, R109, R114 ;  /* 0x000000726d6d7221 */ /* 0x000fc60000010000 */
[----:B------:R-:W-:Y:S08]  /*4300*/  MUFU.EX2 R113, R113 ;  /* 0x0000007100717308 */ /* 0x000ff00000000800 */
        /* <DEDUP_REMOVED lines=17> */
[----:B---3--:R-:W-:Y:S01]  /*4420*/  F2FP.F16.F32.PACK_AB R6, R33, R106 ;  /* 0x0000006a2106723e */ /* 0x008fe200000000ff */
[----:B------:R-:W-:Y:S01]  /*4430*/  HMMA.16816.F32 R68, R84, R70, RZ ;  /* 0x000000465444723c */ /* 0x000fe200000018ff */
[----:B------:R-:W-:-:S04]  /*4440*/  FADD.FTZ R106, R106, R35 ;  /* 0x000000236a6a7221 */ /* 0x000fc80000010000 */
[----:B------:R-:W-:Y:S01]  /*4450*/  FADD.FTZ R33, R33, R106 ;  /* 0x0000006a21217221 */ /* 0x000fe20000010000 */
[----:B------:R-:W-:Y:S01]  /*4460*/  MUFU.EX2 R107, R107 ;  /* 0x0000006b006b7308 */ /* 0x000fe20000000800 */
[C---:B------:R-:W-:Y:S06]  /*4470*/  HMMA.16816.F32 R40, R84.reuse, R44, RZ ;  /* 0x0000002c5428723c */ /* 0x040fec00000018ff */
        /* <DEDUP_REMOVED lines=8> */
[----:B------:R-:W-:Y:S01]  /*4500*/  MUFU.EX2 R119, R119 ;  /* 0x0000007700777308 */ /* 0x000fe20000000800 */
[----:B---3--:R-:W-:Y:S01]  /*4510*/  F2FP.F16.F32.PACK_AB R7, R0, R107 ;  /* 0x0000006b0007723e */ /* 0x008fe200000000ff */
[----:B------:R-:W2:Y:S01]  /*4520*/  LDSM.16.MT88.4 R16, [R135+0xa000] ;  /* 0x00a000008710783b */ /* 0x000ea20000004200 */
[----:B-1----:R-:W-:Y:S01]  /*4530*/  HMMA.16816.F32 R92, R84, R80, RZ ;  /* 0x00000050545c723c */ /* 0x002fe200000018ff */
[----:B------:R-:W-:-:S04]  /*4540*/  FADD.FTZ R107, R107, R108 ;  /* 0x0000006c6b6b7221 */ /* 0x000fc80000010000 */
[----:B------:R-:W-:Y:S01]  /*4550*/  MUFU.EX2 R121, R121 ;  /* 0x0000007900797308 */ /* 0x000fe20000000800 */
[----:B------:R-:W-:Y:S01]  /*4560*/  HMMA.16816.F32 R96, R4, R12, R96 ;  /* 0x0000000c0460723c */ /* 0x000fe20000001860 */
[----:B------:R-:W-:-:S05]  /*4570*/  FADD.FTZ R0, R0, R107 ;  /* 0x0000006b00007221 */ /* 0x000fca0000010000 */
[----:B------:R-:W-:Y:S01]  /*4580*/  HMMA.16816.F32 R36, R4, R14, R36 ;  /* 0x0000000e0424723c */ /* 0x000fe20000001824 */
[----:B------:R-:W1:Y:S01]  /*4590*/  LDSM.16.MT88.4 R12, [R139+0xa800] ;  /* 0x00a800008b0c783b */ /* 0x000e620000004200 */
[----:B------:R-:W-:Y:S04]  /*45a0*/  MUFU.EX2 R122, R122 ;  /* 0x0000007a007a7308 */ /* 0x000fe80000000800 */
[C---:B------:R-:W-:Y:S04]  /*45b0*/  HMMA.16816.F32 R44, R84.reuse, R46, RZ ;  /* 0x0000002e542c723c */ /* 0x040fe800000018ff */
[----:B------:R-:W-:Y:S02]  /*45c0*/  MUFU.EX2 R162, R162 ;  /* 0x000000a200a27308 */ /* 0x000fe40000000800 */
[C---:B------:R-:W-:Y:S06]  /*45d0*/  HMMA.16816.F32 R52, R84.reuse, R54, RZ ;  /* 0x000000365434723c */ /* 0x040fec00000018ff */
[C---:B------:R-:W-:Y:S06]  /*45e0*/  HMMA.16816.F32 R60, R84.reuse, R62, RZ ;  /* 0x0000003e543c723c */ /* 0x040fec00000018ff */
[C---:B------:R-:W-:Y:S06]  /*45f0*/  HMMA.16816.F32 R76, R84.reuse, R78, RZ ;  /* 0x0000004e544c723c */ /* 0x040fec00000018ff */
[C---:B------:R-:W-:Y:S06]  /*4600*/  HMMA.16816.F32 R80, R84.reuse, R82, RZ ;  /* 0x000000525450723c */ /* 0x040fec00000018ff */
[C---:B--2---:R-:W-:Y:S06]  /*4610*/  HMMA.16816.F32 R88, R84.reuse, R16, RZ ;  /* 0x000000105458723c */ /* 0x044fec00000018ff */
        /* <DEDUP_REMOVED lines=13> */
[----:B------:R-:W-:Y:S01]  /*46f0*/  FFMA.FTZ R30, R174, UR6, -R125 ;  /* 0x00000006ae1e7c23 */ /* 0x000fe2000801087d */
[----:B------:R-:W-:Y:S01]  /*4700*/  FFMA.FTZ R31, R180, UR6, -R123 ;  /* 0x00000006b41f7c23 */ /* 0x000fe2000801087b */
[----:B------:R-:W-:Y:S03]  /*4710*/  MUFU.EX2 R29, R29 ;  /* 0x0000001d001d7308 */ /* 0x000fe60000000800 */
        /* <DEDUP_REMOVED lines=11> */
[--C-:B------:R-:W-:Y:S01]  /*47d0*/  FFMA.FTZ R24, R166, UR6, -R123.reuse ;  /* 0x00000006a6187c23 */ /* 0x100fe2000801087b */
[--C-:B------:R-:W-:Y:S01]  /*47e0*/  FFMA.FTZ R125, R164, UR6, -R123.reuse ;  /* 0x00000006a47d7c23 */ /* 0x100fe2000801087b */
[----:B------:R-:W-:-:S02]  /*47f0*/  FFMA.FTZ R166, R124, UR6, -R123 ;  /* 0x000000067ca67c23 */ /* 0x000fc4000801087b */
        /* <DEDUP_REMOVED lines=18> */
[----:B------:R-:W2:Y:S08]  /*4920*/  MUFU.EX2 R125, R125 ;  /* 0x0000007d007d7308 */ /* 0x000eb00000000800 */
[----:B------:R-:W-:Y:S01]  /*4930*/  MUFU.EX2 R123, R126 ;  /* 0x0000007e007b7308 */ /* 0x000fe20000000800 */
[----:B---3--:R-:W-:Y:S01]  /*4940*/  F2FP.F16.F32.PACK_AB R7, R24, R27 ;  /* 0x0000001b1807723e */ /* 0x008fe200000000ff */
[----:B------:R-:W-:-:S04]  /*4950*/  FADD.FTZ R27, R27, R26 ;  /* 0x0000001a1b1b7221 */ /* 0x000fc80000010000 */
[----:B------:R-:W-:Y:S02]  /*4960*/  FADD.FTZ R24, R24, R27 ;  /* 0x0000001b18187221 */ /* 0x000fe40000010000 */
[C---:B------:R-:W-:Y:S01]  /*4970*/  HMMA.16816.F32 R96, R4.reuse, R16, R96 ;  /* 0x000000100460723c */ /* 0x040fe20000001860 */
[----:B------:R-:W3:Y:S05]  /*4980*/  MUFU.EX2 R166, R166 ;  /* 0x000000a600a67308 */ /* 0x000eea0000000800 */
[C---:B------:R-:W-:Y:S01]  /*4990*/  HMMA.16816.F32 R36, R4.reuse, R18, R36 ;  /* 0x000000120424723c */ /* 0x040fe20000001824 */
[----:B------:R-:W4:Y:S05]  /*49a0*/  LDSM.16.MT88.4 R16, [R135+0x9000] ;  /* 0x009000008710783b */ /* 0x000f2a0000004200 */
        /* <DEDUP_REMOVED lines=27> */
[----:B---3--:R-:W-:Y:S01]  /*4b60*/  F2FP.F16.F32.PACK_AB R7, R166, R123 ;  /* 0x0000007ba607723e */ /* 0x008fe200000000ff */
        /* <DEDUP_REMOVED lines=92> */
.L_x_7469:
[----:B------:R-:W-:-:S04]  /*5130*/  LEA R0, -R10, RZ, 0x6 ;  /* 0x000000ff0a007211 */ /* 0x000fc800078e31ff */
[----:B------:R-:W-:-:S07]  /*5140*/  SHF.R.S32.HI R5, RZ, 0x1f, R0 ;  /* 0x0000001fff057819 */ /* 0x000fce0000011400 */
.L_x_7470:
        /* <DEDUP_REMOVED lines=16> */
[--C-:B------:R-:W-:Y:S02]  /*5250*/  IMAD.X R15, R13, 0x1, R0.reuse, P1 ;  /* 0x000000010d0f7824 */ /* 0x100fe400008e0600 */
        /* <DEDUP_REMOVED lines=16> */
[----:B-1----:R-:W-:Y:S01]  /*5360*/  LDSM.16.M88.4 R112, [R132] ;  /* 0x000000008470783b */ /* 0x002fe20000000200 */
[----:B------:R-:W1:Y:S03]  /*5370*/  S2R R0, SR_TID.X ;  /* 0x0000000000007919 */ /* 0x000e660000002100 */
[----:B------:R-:W0:Y:S01]  /*5380*/  LDGDEPBAR ;  /* 0x00000000000079af */ /* 0x000e220000000000 */
[C---:B--2---:R-:W-:Y:S06]  /*5390*/  HMMA.16816.F32 R104, R4.reuse, R32, RZ ;  /* 0x000000200468723c */ /* 0x044fec00000018ff */
[C---:B---3--:R-:W-:Y:S06]  /*53a0*/  HMMA.16816.F32 R28, R4.reuse, R24, RZ ;  /* 0x00000018041c723c */ /* 0x048fec00000018ff */
[C---:B----4-:R-:W-:Y:S06]  /*53b0*/  HMMA.16816.F32 R20, R4.reuse, R16, RZ ;  /* 0x000000100414723c */ /* 0x050fec00000018ff */
[C---:B------:R-:W-:Y:S06]  /*53c0*/  HMMA.16816.F32 R32, R4.reuse, R34, RZ ;  /* 0x000000220420723c */ /* 0x040fec00000018ff */
[----:B------:R-:W-:Y:S01]  /*53d0*/  HMMA.16816.F32 R24, R4, R26, RZ ;  /* 0x0000001a0418723c */ /* 0x000fe200000018ff */
[----:B-1----:R-:W-:-:S05]  /*53e0*/  IMAD.SHL.U32 R0, R0, 0x2, RZ ;  /* 0x0000000200007824 */ /* 0x002fca00078e00ff */
        /* <DEDUP_REMOVED lines=81> */
[----:B------:R-:W4:Y:S01]  /*5900*/  LDSM.16.M88.4 R108, [R131+0x3800] ;  /* 0x00380000836c783b */ /* 0x000f220000000200 */
[----:B------:R-:W-:-:S04]  /*5910*/  DEPBAR.LE SB0, 0x0 ;  /* 0x000080000000791a */ /* 0x000fc80000000000 */
[C---:B-1----:R-:W-:Y:S06]  /*5920*/  HMMA.16816.F32 R104, R124.reuse, R120, R104 ;  /* 0x000000787c68723c */ /* 0x042fec0000001868 */
[C---:B------:R-:W-:Y:S06]  /*5930*/  HMMA.16816.F32 R32, R124.reuse, R122, R32 ;  /* 0x0000007a7c20723c */ /* 0x040fec0000001820 */
[C---:B--2---:R-:W-:Y:S06]  /*5940*/  HMMA.16816.F32 R20, R124.reuse, R112, R20 ;  /* 0x000000707c14723c */ /* 0x044fec0000001814 */
[----:B------:R-:W-:Y:S01]  /*5950*/  HMMA.16816.F32 R16, R124, R114, R16 ;  /* 0x000000727c10723c */ /* 0x000fe20000001810 */
[----:B------:R-:W-:-:S05]  /*5960*/  LOP3.LUT R113, R0, 0x6, RZ, 0xc0, !PT ;  /* 0x0000000600717812 */ /* 0x000fca00078ec0ff */
[----:B---3--:R-:W-:Y:S01]  /*5970*/  HMMA.16816.F32 R28, R124, R116, R28 ;  /* 0x000000747c1c723c */ /* 0x008fe2000000181c */
[----:B------:R-:W-:-:S04]  /*5980*/  IMAD R112, R150, 0x40, R113 ;  /* 0x0000004096707824 */ /* 0x000fc800078e0271 */
[C---:B------:R-:W-:Y:S01]  /*5990*/  VIADD R0, R112.reuse, 0x8 ;  /* 0x0000000870007836 */ /* 0x040fe20000000000 */
[C---:B------:R-:W-:Y:S01]  /*59a0*/  HMMA.16816.F32 R24, R124.reuse, R118, R24 ;  /* 0x000000767c18723c */ /* 0x040fe20000001818 */
[----:B------:R-:W-:Y:S01]  /*59b0*/  BAR.SYNC.DEFER_BLOCKING 0x0 ;  /* 0x0000000000007b1d */ /* 0x000fe20000010000 */
[-C--:B------:R-:W-:Y:S02]  /*59c0*/  ISETP.GE.AND P2, PT, R112, R159.reuse, PT ;  /* 0x0000009f7000720c */ /* 0x080fe40003f46270 */
[CC--:B------:R-:W-:Y:S02]  /*59d0*/  ISETP.GE.AND P6, PT, R0.reuse, R160.reuse, PT ;  /* 0x000000a00000720c */ /* 0x0c0fe40003fc6270 */
[C---:B----4-:R-:W-:Y:S01]  /*59e0*/  HMMA.16816.F32 R12, R124.reuse, R108, R12 ;  /* 0x0000006c7c0c723c */ /* 0x050fe2000000180c */
[----:B------:R-:W-:Y:S02]  /*59f0*/  ISETP.GE.AND P5, PT, R0, R159, PT ;  /* 0x0000009f0000720c */ /* 0x000fe40003fa6270 */
[----:B------:R-:W-:Y:S01]  /*5a00*/  FSEL R0, R106, -INF , !P2 ;  /* 0xff8000006a007808 */ /* 0x000fe20005000000 */
[C---:B------:R-:W-:Y:S01]  /*5a10*/  VIADD R106, R112.reuse, 0x10 ;  /* 0x00000010706a7836 */ /* 0x040fe20000000000 */
[CC--:B------:R-:W-:Y:S01]  /*5a20*/  ISETP.GE.AND P4, PT, R112.reuse, R160.reuse, PT ;  /* 0x000000a07000720c */ /* 0x0c0fe20003f86270 */
[----:B------:R-:W-:Y:S01]  /*5a30*/  HMMA.16816.F32 R4, R124, R110, R4 ;  /* 0x0000006e7c04723c */ /* 0x000fe20000001804 */
[----:B------:R-:W-:Y:S01]  /*5a40*/  VIADD R108, R112, 0x1 ;  /* 0x00000001706c7836 */ /* 0x000fe20000000000 */
[----:B------:R-:W-:Y:S01]  /*5a50*/  FSEL R164, R34, -INF , !P5 ;  /* 0xff80000022a47808 */ /* 0x000fe20006800000 */
[----:B------:R-:W-:Y:S01]  /*5a60*/  VIADD R34, R112, 0x18 ;  /* 0x0000001870227836 */ /* 0x000fe20000000000 */
[----:B------:R-:W-:Y:S01]  /*5a70*/  FSEL R163, R104, -INF , !P4 ;  /* 0xff80000068a37808 */ /* 0x000fe20006000000 */
[----:B------:R-:W-:Y:S01]  /*5a80*/  VIADD R104, R112, 0x11 ;  /* 0x0000001170687836 */ /* 0x000fe20000000000 */
[----:B------:R-:W-:-:S02]  /*5a90*/  ISETP.GE.AND P3, PT, R108, R160, PT ;  /* 0x000000a06c00720c */ /* 0x000fc40003f66270 */
[-C--:B------:R-:W-:Y:S01]  /*5aa0*/  ISETP.GE.AND P1, PT, R108, R159.reuse, PT ;  /* 0x0000009f6c00720c */ /* 0x080fe20003f26270 */
[----:B------:R-:W-:Y:S01]  /*5ab0*/  VIADD R108, R112, 0x9 ;  /* 0x00000009706c7836 */ /* 0x000fe20000000000 */
[----:B------:R-:W-:Y:S01]  /*5ac0*/  FSEL R165, R32, -INF , !P6 ;  /* 0xff80000020a57808 */ /* 0x000fe20007000000 */
[----:B------:R-:W-:Y:S01]  /*5ad0*/  VIADD R32, R112, 0x19 ;  /* 0x0000001970207836 */ /* 0x000fe20000000000 */
[----:B------:R-:W-:Y:S02]  /*5ae0*/  FSEL R120, R107, -INF , !P1 ;  /* 0xff8000006b787808 */ /* 0x000fe40004800000 */
[----:B------:R-:W-:Y:S02]  /*5af0*/  ISETP.GE.AND P1, PT, R106, R159, PT ;  /* 0x0000009f6a00720c */ /* 0x000fe40003f26270 */
[----:B------:R-:W-:Y:S02]  /*5b00*/  ISETP.GE.AND P4, PT, R108, R160, PT ;  /* 0x000000a06c00720c */ /* 0x000fe40003f86270 */
[----:B------:R-:W-:-:S02]  /*5b10*/  FSEL R161, R105, -INF , !P3 ;  /* 0xff80000069a17808 */ /* 0x000fc40005800000 */
[-C--:B------:R-:W-:Y:S02]  /*5b20*/  ISETP.GE.AND P3, PT, R106, R160.reuse, PT ;  /* 0x000000a06a00720c */ /* 0x080fe40003f66270 */
[----:B------:R-:W-:Y:S01]  /*5b30*/  FSEL R116, R30, -INF , !P1 ;  /* 0xff8000001e747808 */ /* 0x000fe20004800000 */
[----:B------:R-:W-:Y:S01]  /*5b40*/  VIADD R30, R112, 0x20 ;  /* 0x00000020701e7836 */ /* 0x000fe20000000000 */
[-C--:B------:R-:W-:Y:S02]  /*5b50*/  ISETP.GE.AND P6, PT, R104, R160.reuse, PT ;  /* 0x000000a06800720c */ /* 0x080fe40003fc6270 */
[----:B------:R-:W-:Y:S02]  /*5b60*/  FSEL R33, R33, -INF , !P4 ;  /* 0xff80000021217808 */ /* 0x000fe40006000000 */
[----:B------:R-:W-:Y:S02]  /*5b70*/  ISETP.GE.AND P4, PT, R34, R160, PT ;  /* 0x000000a02200720c */ /* 0x000fe40003f86270 */
[----:B------:R-:W-:-:S02]  /*5b80*/  ISETP.GE.AND P5, PT, R104, R159, PT ;  /* 0x0000009f6800720c */ /* 0x000fc40003fa6270 */
[----:B------:R-:W-:Y:S01]  /*5b90*/  FSEL R123, R28, -INF , !P3 ;  /* 0xff8000001c7b7808 */ /* 0x000fe20005800000 */
[----:B------:R-:W-:Y:S01]  /*5ba0*/  VIADD R28, R112, 0x21 ;  /* 0x00000021701c7836 */ /* 0x000fe20000000000 */
[CC--:B------:R-:W-:Y:S02]  /*5bb0*/  ISETP.GE.AND P1, PT, R32.reuse, R159.reuse, PT ;  /* 0x0000009f2000720c */ /* 0x0c0fe40003f26270 */
[-C--:B------:R-:W-:Y:S02]  /*5bc0*/  ISETP.GE.AND P3, PT, R32, R160.reuse, PT ;  /* 0x000000a02000720c */ /* 0x080fe40003f66270 */
[----:B------:R-:W-:Y:S02]  /*5bd0*/  FSEL R113, R29, -INF , !P6 ;  /* 0xff8000001d717808 */ /* 0x000fe40007000000 */
[----:B------:R-:W-:Y:S02]  /*5be0*/  ISETP.GE.AND P2, PT, R108, R159, PT ;  /* 0x0000009f6c00720c */ /* 0x000fe40003f46270 */
[----:B------:R-:W-:-:S02]  /*5bf0*/  ISETP.GE.AND P6, PT, R30, R160, PT ;  /* 0x000000a01e00720c */ /* 0x000fc40003fc6270 */
[----:B------:R-:W-:Y:S01]  /*5c00*/  FSEL R117, R24, -INF , !P4 ;  /* 0xff80000018757808 */ /* 0x000fe20006000000 */
[C---:B------:R-:W-:Y:S01]  /*5c10*/  VIADD R24, R112.reuse, 0x28 ;  /* 0x0000002870187836 */ /* 0x040fe20000000000 */
[----:B------:R-:W-:Y:S02]  /*5c20*/  FSEL R118, R31, -INF , !P5 ;  /* 0xff8000001f767808 */ /* 0x000fe40006800000 */
[----:B------:R-:W-:Y:S01]  /*5c30*/  FSEL R162, R27, -INF , !P1 ;  /* 0xff8000001ba27808 */ /* 0x000fe20004800000 */
[----:B------:R-:W-:Y:S01]  /*5c40*/  VIADD R27, R112, 0x29 ;  /* 0x00000029701b7836 */ /* 0x000fe20000000000 */
[----:B------:R-:W-:Y:S02]  /*5c50*/  ISETP.GE.AND P5, PT, R30, R159, PT ;  /* 0x0000009f1e00720c */ /* 0x000fe40003fa6270 */
[----:B------:R-:W-:Y:S02]  /*5c60*/  FSEL R115, R25, -INF , !P3 ;  /* 0xff80000019737808 */ /* 0x000fe40005800000 */
[----:B------:R-:W-:-:S02]  /*5c70*/  FSEL R114, R35, -INF , !P2 ;  /* 0xff80000023727808 */ /* 0x000fc40005000000 */
[----:B------:R-:W-:Y:S01]  /*5c80*/  FSEL R25, R20, -INF , !P6 ;  /* 0xff80000014197808 */ /* 0x000fe20007000000 */
[----:B------:R-:W-:Y:S01]  /*5c90*/  VIADD R20, R112, 0x30 ;  /* 0x0000003070147836 */ /* 0x000fe20000000000 */
[-C--:B------:R-:W-:Y:S02]  /*5ca0*/  ISETP.GE.AND P2, PT, R34, R159.reuse, PT ;  /* 0x0000009f2200720c */ /* 0x080fe40003f46270 */
[-C--:B------:R-:W-:Y:S02]  /*5cb0*/  ISETP.GE.AND P4, PT, R28, R160.reuse, PT ;  /* 0x000000a01c00720c */ /* 0x080fe40003f86270 */
[C---:B------:R-:W-:Y:S02]  /*5cc0*/  ISETP.GE.AND P1, PT, R24.reuse, R160, PT ;  /* 0x000000a01800720c */ /* 0x040fe40003f26270 */
[----:B------:R-:W-:Y:S02]  /*5cd0*/  ISETP.GE.AND P3, PT, R24, R159, PT ;  /* 0x0000009f1800720c */ /* 0x000fe40003f66270 */
[----:B------:R-:W-:-:S02]  /*5ce0*/  FSEL R24, R22, -INF , !P5 ;  /* 0xff80000016187808 */ /* 0x000fc40006800000 */
[C---:B------:R-:W-:Y:S02]  /*5cf0*/  ISETP.GE.AND P6, PT, R27.reuse, R160, PT ;  /* 0x000000a01b00720c */ /* 0x040fe40003fc6270 */
[-C--:B------:R-:W-:Y:S02]  /*5d00*/  ISETP.GE.AND P5, PT, R27, R159.reuse, PT ;  /* 0x0000009f1b00720c */ /* 0x080fe40003fa6270 */
[----:B------:R-:W-:Y:S02]  /*5d10*/  FSEL R26, R26, -INF , !P2 ;  /* 0xff8000001a1a7808 */ /* 0x000fe40005000000 */
[----:B------:R-:W-:Y:S02]  /*5d20*/  FSEL R27, R21, -INF , !P4 ;  /* 0xff800000151b7808 */ /* 0x000fe40006000000 */
[-C--:B------:R-:W-:Y:S02]  /*5d30*/  ISETP.GE.AND P2, PT, R28, R159.reuse, PT ;  /* 0x0000009f1c00720c */ /* 0x080fe40003f46270 */
[----:B------:R-:W-:-:S02]  /*5d40*/  ISETP.GE.AND P4, PT, R20, R159, PT ;  /* 0x0000009f1400720c */ /* 0x000fc40003f86270 */
[----:B------:R-:W-:Y:S02]  /*5d50*/  FSEL R122, R23, -INF , !P2 ;  /* 0xff800000177a7808 */ /* 0x000fe40005000000 */
[----:B------:R-:W-:Y:S02]  /*5d60*/  FSEL R108, R14, -INF , !P4 ;  /* 0xff8000000e6c7808 */ /* 0x000fe40006000000 */
[-C--:B------:R-:W-:Y:S01]  /*5d70*/  ISETP.GE.AND P2, PT, R20, R160.reuse, PT ;  /* 0x000000a01400720c */ /* 0x080fe20003f46270 */
[----:B------:R-:W-:Y:S01]  /*5d80*/  VIADD R20, R112, 0x31 ;  /* 0x0000003170147836 */ /* 0x000fe20000000000 */
[----:B------:R-:W-:Y:S02]  /*5d90*/  ISETP.GT.AND P4, PT, R150, R147, PT ;  /* 0x000000939600720c */ /* 0x000fe40003f84270 */
[----:B------:R-:W-:Y:S01]  /*5da0*/  FSEL R121, R16, -INF , !P1 ;  /* 0xff80000010797808 */ /* 0x000fe20004800000 */
[----:B------:R-:W-:Y:S01]  /*5db0*/  VIADD R16, R112, 0x38 ;  /* 0x0000003870107836 */ /* 0x000fe20000000000 */
[----:B------:R-:W-:Y:S01]  /*5dc0*/  ISETP.GE.AND P1, PT, R20, R160, PT ;  /* 0x000000a01400720c */ /* 0x000fe20003f26270 */
[----:B------:R-:W-:Y:S01]  /*5dd0*/  VIADD R112, R112, 0x39 ;  /* 0x0000003970707836 */ /* 0x000fe20000000000 */
[----:B------:R-:W-:-:S02]  /*5de0*/  FSEL R126, R18, -INF , !P3 ;  /* 0xff800000127e7808 */ /* 0x000fc40005800000 */
[----:B------:R-:W-:Y:S02]  /*5df0*/  FSEL R119, R17, -INF , !P6 ;  /* 0xff80000011777808 */ /* 0x000fe40007000000 */
[----:B------:R-:W-:Y:S02]  /*5e00*/  FSEL R124, R19, -INF , !P5 ;  /* 0xff800000137c7808 */ /* 0x000fe40006800000 */
[----:B------:R-:W-:Y:S02]  /*5e10*/  FSEL R107, R12, -INF , !P2 ;  /* 0xff8000000c6b7808 */ /* 0x000fe40005000000 */
[----:B------:R-:W-:Y:S02]  /*5e20*/  FSEL R109, R13, -INF , !P1 ;  /* 0xff8000000d6d7808 */ /* 0x000fe40004800000 */
[----:B------:R-:W-:Y:S02]  /*5e30*/  ISETP.GE.AND P3, PT, R20, R159, PT ;  /* 0x0000009f1400720c */ /* 0x000fe40003f66270 */
        /* <DEDUP_REMOVED lines=70> */
.L_x_7472:
[----:B------:R-:W-:-:S04]  /*62a0*/  LEA R6, -R8, RZ, 0x6 ;  /* 0x000000ff08067211 */ /* 0x000fc800078e31ff */
[----:B------:R-:W-:-:S07]  /*62b0*/  SHF.R.S32.HI R7, RZ, 0x1f, R6 ;  /* 0x0000001fff077819 */ /* 0x000fce0000011406 */
.L_x_7473:
        /* <DEDUP_REMOVED lines=24> */
.L_x_7471:
[----:B------:R-:W-:Y:S01]  /*6440*/  FMNMX.FTZ R4, R3, R163, !PT ;  /* 0x000000a303047209 */ /* 0x000fe20007810000 */
[----:B------:R-:W-:Y:S01]  /*6450*/  LDSM.16.MT88.4 R16, [R137+0x8000] ;  /* 0x008000008910783b */ /* 0x000fe20000004200 */
[----:B-1----:R-:W-:Y:S02]  /*6460*/  FMNMX.FTZ R7, R2, R0, !PT ;  /* 0x0000000002077209 */ /* 0x002fe40007810000 */
        /* <DEDUP_REMOVED lines=26> */
[----:B------:R-:W-:-:S04]  /*6610*/  FMNMX.FTZ R4, R109, R4, !PT ;  /* 0x000000046d047209 */ /* 0x000fc80007810000 */
[----:B------:R-:W-:Y:S02]  /*6620*/  FMNMX.FTZ R5, R111, R4, !PT ;  /* 0x000000046f057209 */ /* 0x000fe40007810000 */
[----:B------:R-:W-:Y:S02]  /*6630*/  FMNMX.FTZ R4, R106, R7, !PT ;  /* 0x000000076a047209 */ /* 0x000fe40007810000 */
[----:B------:R-:W-:Y:S02]  /*6640*/  FMNMX.FTZ R6, R110, R5, !PT ;  /* 0x000000056e067209 */ /* 0x000fe40007810000 */
[----:B------:R-:W-:-:S03]  /*6650*/  FMNMX.FTZ R7, R105, R4, !PT ;  /* 0x0000000469077209 */ /* 0x000fc60007810000 */
[----:B------:R-:W1:Y:S01]  /*6660*/  SHFL.BFLY PT, R5, R6, 0x2, 0x1f ;  /* 0x0c401f0006057f89 */ /* 0x000e6200000e0000 */
        /* <DEDUP_REMOVED lines=21> */
[--C-:B------:R-:W-:Y:S01]  /*67c0*/  FFMA.FTZ R33, R0, UR6, -R101.reuse ;  /* 0x0000000600217c23 */ /* 0x100fe20008010865 */
[--C-:B------:R-:W-:Y:S01]  /*67d0*/  FFMA.FTZ R29, R165, UR6, -R112.reuse ;  /* 0x00000006a51d7c23 */ /* 0x100fe20008010870 */
[----:B------:R-:W-:Y:S01]  /*67e0*/  FMUL.FTZ R35, R2, UR6 ;  /* 0x0000000602237c20 */ /* 0x000fe20008410000 */
        /* <DEDUP_REMOVED lines=28> */
[----:B------:R-:W2:Y:S01]  /*69b0*/  MUFU.EX2 R28, R28 ;  /* 0x0000001c001c7308 */ /* 0x000ea20000000800 */
[----:B-1----:R-:W-:Y:S01]  /*69c0*/  F2FP.F16.F32.PACK_AB R4, R30, R34 ;  /* 0x000000221e04723e */ /* 0x002fe200000000ff */
[--C-:B------:R-:W-:Y:S01]  /*69d0*/  FFMA.FTZ R105, R105, UR6, -R101.reuse ;  /* 0x0000000669697c23 */ /* 0x100fe20008010865 */
[----:B------:R-:W-:-:S05]  /*69e0*/  FFMA.FTZ R104, R104, UR6, -R101 ;  /* 0x0000000668687c23 */ /* 0x000fca0008010865 */
        /* <DEDUP_REMOVED lines=78> */
[C---:B-1----:R-:W-:Y:S01]  /*6ed0*/  HMMA.16816.F32 R56, R4.reuse, R16, R56 ;  /* 0x000000100438723c */ /* 0x042fe20000001838 */
[-C--:B------:R-:W-:Y:S01]  /*6ee0*/  FMUL.FTZ R82, R82, R35.reuse ;  /* 0x0000002352527220 */ /* 0x080fe20000410000 */
[-C--:B------:R-:W-:Y:S01]  /*6ef0*/  FMUL.FTZ R83, R83, R35.reuse ;  /* 0x0000002353537220 */ /* 0x080fe20000410000 */
        /* <DEDUP_REMOVED lines=39> */
[----:B------:R-:W-:-:S05]  /*7170*/  FFMA.FTZ R115, R116, UR6, -R101 ;  /* 0x0000000674737c23 */ /* 0x000fca0008010865 */
        /* <DEDUP_REMOVED lines=85> */
[C---:B---3--:R-:W-:Y:S01]  /*76d0*/  F2FP.F16.F32.PACK_AB R5, R111.reuse, R108 ;  /* 0x0000006c6f05723e */ /* 0x048fe200000000ff */
        /* <DEDUP_REMOVED lines=31> */
.L_x_7468:
        /* <DEDUP_REMOVED lines=12> */
.L_x_7478:
        /* <DEDUP_REMOVED lines=67> */
.L_x_7475:
        /* <DEDUP_REMOVED lines=15> */
[----:B------:R1:W-:Y:S01]  /*7eb0*/  LDGSTS.E.BYPASS.LTC128B.128 [R151+0x9000], desc[UR10][R2.64] ;  /* 0x0900000002977fae */ /* 0x0003e2000b901d4a */
[----:B------:R-:W-:Y:S03]  /*7ec0*/  ISETP.GT.AND P1, PT, R150, R147, PT ;  /* 0x000000939600720c */ /* 0x000fe60003f24270 */
        /* <DEDUP_REMOVED lines=177> */
.L_x_7477:
        /* <DEDUP_REMOVED lines=20> */
.L_x_7476:
        /* <DEDUP_REMOVED lines=58> */
[----:B------:R-:W-:Y:S01]  /*8ec0*/  FFMA.FTZ R122, R17, UR4, -R120 ;  /* 0x00000004117a7c23 */ /* 0x000fe20008010878 */
[--C-:B------:R-:W-:Y:S03]  /*8ed0*/  FFMA.FTZ R117, R6, UR4, -R118.reuse ;  /* 0x0000000406757c23 */ /* 0x100fe60008010876 */
[----:B------:R3:W4:Y:S01]  /*8ee0*/  MUFU.EX2 R0, R101 ;  /* 0x0000006500007308 */ /* 0x0007220000000800 */
[----:B------:R-:W-:Y:S01]  /*8ef0*/  FFMA.FTZ R5, R7, UR4, -R118 ;  /* 0x0000000407057c23 */ /* 0x000fe20008010876 */
[--C-:B------:R-:W-:Y:S01]  /*8f00*/  FFMA.FTZ R6, R8, UR4, -R120.reuse ;  /* 0x0000000408067c23 */ /* 0x100fe20008010878 */
[----:B------:R-:W-:Y:S01]  /*8f10*/  FFMA.FTZ R7, R9, UR4, -R120 ;  /* 0x0000000409077c23 */ /* 0x000fe20008010878 */
[--C-:B------:R-:W-:Y:S01]  /*8f20*/  FFMA.FTZ R116, R11, UR4, -R118.reuse ;  /* 0x000000040b747c23 */ /* 0x100fe20008010876 */
[--C-:B------:R-:W-:Y:S01]  /*8f30*/  FFMA.FTZ R123, R15, UR4, -R118.reuse ;  /* 0x000000040f7b7c23 */ /* 0x100fe20008010876 */
[----:B------:R-:W-:Y:S01]  /*8f40*/  FFMA.FTZ R124, R19, UR4, -R118 ;  /* 0x00000004137c7c23 */ /* 0x000fe20008010876 */
[----:B------:R-:W-:Y:S03]  /*8f50*/  FFMA.FTZ R125, R24, UR4, -R120 ;  /* 0x00000004187d7c23 */ /* 0x000fe60008010878 */
        /* <DEDUP_REMOVED lines=9> */
[----:B---3--:R-:W-:Y:S01]  /*8ff0*/  FFMA.FTZ R101, R10, UR4, -R118 ;  /* 0x000000040a657c23 */ /* 0x008fe20008010876 */
        /* <DEDUP_REMOVED lines=59> */
[----:B------:R-:W-:Y:S01]  /*93b0*/  FFMA.FTZ R126, R25, UR4, -R120 ;  /* 0x00000004197e7c23 */ /* 0x000fe20008010878 */
[--C-:B------:R-:W-:Y:S01]  /*93c0*/  FFMA.FTZ R168, R26, UR4, -R118.reuse ;  /* 0x000000041aa87c23 */ /* 0x100fe20008010876 */
[----:B------:R-:W-:Y:S01]  /*93d0*/  FFMA.FTZ R127, R27, UR4, -R118 ;  /* 0x000000041b7f7c23 */ /* 0x000fe20008010876 */
[----:B------:R-:W-:Y:S01]  /*93e0*/  FFMA.FTZ R169, R32, UR4, -R120 ;  /* 0x0000000420a97c23 */ /* 0x000fe20008010878 */
[----:B---3--:R-:W-:Y:S01]  /*93f0*/  F2FP.F16.F32.PACK_AB R99, R116, R101 ;  /* 0x000000657463723e */ /* 0x008fe200000000ff */
[----:B------:R-:W-:Y:S01]  /*9400*/  LDSM.16.MT88.4 R24, [R136+0x9000] ;  /* 0x009000008818783b */ /* 0x000fe20000004200 */
[----:B------:R-:W-:Y:S01]  /*9410*/  FFMA.FTZ R170, R34, UR4, -R118 ;  /* 0x0000000422aa7c23 */ /* 0x000fe20008010876 */
[----:B------:R-:W-:Y:S01]  /*9420*/  MUFU.EX2 R122, R122 ;  /* 0x0000007a007a7308 */ /* 0x000fe20000000800 */
[C---:B------:R-:W-:Y:S01]  /*9430*/  FMUL.FTZ R84, R100.reuse, R84 ;  /* 0x0000005464547220 */ /* 0x040fe20000410000 */
[----:B------:R-:W-:Y:S01]  /*9440*/  FMUL.FTZ R85, R100, R85 ;  /* 0x0000005564557220 */ /* 0x000fe20000410000 */
[C---:B------:R-:W-:Y:S01]  /*9450*/  FMUL.FTZ R86, R0.reuse, R86 ;  /* 0x0000005600567220 */ /* 0x040fe20000410000 */
[C---:B-1----:R-:W-:Y:S06]  /*9460*/  HMMA.16816.F32 R8, R96.reuse, R104, R8 ;  /* 0x000000686008723c */ /* 0x042fec0000001808 */
[----:B------:R-:W-:Y:S01]  /*9470*/  MUFU.EX2 R124, R124 ;  /* 0x0000007c007c7308 */ /* 0x000fe20000000800 */
[----:B------:R-:W-:Y:S01]  /*9480*/  FMUL.FTZ R87, R0, R87 ;  /* 0x0000005700577220 */ /* 0x000fe20000410000 */
[C---:B------:R-:W-:Y:S01]  /*9490*/  HMMA.16816.F32 R36, R96.reuse, R106, R36 ;  /* 0x0000006a6024723c */ /* 0x040fe20000001824 */
[----:B------:R-:W1:Y:S02]  /*94a0*/  LDSM.16.MT88.4 R104, [R135+0x8000] ;  /* 0x008000008768783b */ /* 0x000e640000004200 */
[----:B------:R-:W-:Y:S01]  /*94b0*/  ISETP.GT.AND P1, PT, R150, R147, PT ;  /* 0x000000939600720c */ /* 0x000fe20003f24270 */
[----:B------:R-:W-:Y:S02]  /*94c0*/  FFMA.FTZ R119, R100, R167, R119 ;  /* 0x000000a764777223 */ /* 0x000fe40000010077 */
[C---:B------:R-:W-:Y:S02]  /*94d0*/  HMMA.16816.F32 R40, R96.reuse, R108, R40 ;  /* 0x0000006c6028723c */ /* 0x040fe40000001828 */
[----:B------:R-:W-:Y:S03]  /*94e0*/  MUFU.EX2 R125, R125 ;  /* 0x0000007d007d7308 */ /* 0x000fe60000000800 */
[----:B------:R-:W-:Y:S01]  /*94f0*/  FFMA.FTZ R117, R0, R166, R117 ;  /* 0x000000a600757223 */ /* 0x000fe20000010075 */
[C---:B------:R-:W-:Y:S01]  /*9500*/  HMMA.16816.F32 R44, R96.reuse, R110, R44 ;  /* 0x0000006e602c723c */ /* 0x040fe2000000182c */
[----:B------:R-:W2:Y:S05]  /*9510*/  LDSM.16.MT88.4 R108, [R139+0xa000] ;  /* 0x00a000008b6c783b */ /* 0x000eaa0000004200 */
[----:B------:R-:W-:Y:S01]  /*9520*/  MUFU.EX2 R126, R126 ;  /* 0x0000007e007e7308 */ /* 0x000fe20000000800 */
[----:B------:R-:W-:Y:S01]  /*9530*/  FADD.FTZ R119, R103, R119 ;  /* 0x0000007767777221 */ /* 0x000fe20000010000 */
[C---:B------:R-:W-:Y:S08]  /*9540*/  HMMA.16816.F32 R48, R96.reuse, R112, R48 ;  /* 0x000000706030723c */ /* 0x040ff00000001830 */
[----:B------:R-:W-:Y:S01]  /*9550*/  MUFU.EX2 R168, R168 ;  /* 0x000000a800a87308 */ /* 0x000fe20000000800 */
[C---:B------:R-:W-:Y:S01]  /*9560*/  HMMA.16816.F32 R52, R96.reuse, R114, R52 ;  /* 0x000000726034723c */ /* 0x040fe20000001834 */
[----:B------:R-:W3:Y:S02]  /*9570*/  LDSM.16.MT88.4 R112, [R137+0xa000] ;  /* 0x00a000008970783b */ /* 0x000ee40000004200 */
[----:B------:R-:W-:Y:S06]  /*9580*/  FADD.FTZ R6, R6, R119 ;  /* 0x0000007706067221 */ /* 0x000fec0000010000 */
[----:B------:R-:W-:Y:S02]  /*9590*/  MUFU.EX2 R127, R127 ;  /* 0x0000007f007f7308 */ /* 0x000fe40000000800 */
[----:B------:R-:W-:Y:S08]  /*95a0*/  FADD.FTZ R6, R7, R6 ;  /* 0x0000000607067221 */ /* 0x000ff00000010000 */
[----:B------:R-:W-:Y:S01]  /*95b0*/  MUFU.EX2 R169, R169 ;  /* 0x000000a900a97308 */ /* 0x000fe20000000800 */
[C---:B-1----:R-:W-:Y:S06]  /*95c0*/  HMMA.16816.F32 R56, R96.reuse, R104, R56 ;  /* 0x000000686038723c */ /* 0x042fec0000001838 */
[C---:B------:R-:W-:Y:S01]  /*95d0*/  HMMA.16816.F32 R60, R96.reuse, R106, R60 ;  /* 0x0000006a603c723c */ /* 0x040fe2000000183c */
[----:B------:R-:W1:Y:S02]  /*95e0*/  LDSM.16.MT88.4 R104, [R136+0xa000] ;  /* 0x00a000008868783b */ /* 0x000e640000004200 */
[----:B------:R-:W-:Y:S03]  /*95f0*/  MUFU.EX2 R170, R170 ;  /* 0x000000aa00aa7308 */ /* 0x000fe60000000800 */
[C---:B--2---:R-:W-:Y:S06]  /*9600*/  HMMA.16816.F32 R64, R96.reuse, R108, R64 ;  /* 0x0000006c6040723c */ /* 0x044fec0000001840 */
[C---:B------:R-:W-:Y:S01]  /*9610*/  HMMA.16816.F32 R68, R96.reuse, R110, R68 ;  /* 0x0000006e6044723c */ /* 0x040fe20000001844 */
[----:B------:R-:W2:Y:S05]  /*9620*/  LDSM.16.MT88.4 R108, [R135+0xa000] ;  /* 0x00a00000876c783b */ /* 0x000eaa0000004200 */
[C---:B---3--:R-:W-:Y:S01]  /*9630*/  HMMA.16816.F32 R72, R96.reuse, R112, R72 ;  /* 0x000000706048723c */ /* 0x048fe20000001848 */
[----:B------:R3:W4:Y:S05]  /*9640*/  MUFU.EX2 R112, R13 ;  /* 0x0000000d00707308 */ /* 0x00072a0000000800 */
[C---:B------:R-:W-:Y:S05]  /*9650*/  HMMA.16816.F32 R76, R96.reuse, R114, R76 ;  /* 0x00000072604c723c */ /* 0x040fea000000184c */
[----:B------:R5:W-:Y:S01]  /*9660*/  MUFU.EX2 R114, R123 ;  /* 0x0000007b00727308 */ /* 0x000be20000000800 */
[----:B------:R-:W-:Y:S01]  /*9670*/  FFMA.FTZ R113, R14, UR4, -R118 ;  /* 0x000000040e717c23 */ /* 0x000fe20008010876 */
[----:B------:R-:W-:Y:S01]  /*9680*/  FMUL.FTZ R14, R0, R94 ;  /* 0x0000005e000e7220 */ /* 0x000fe20000410000 */
[----:B------:R-:W-:Y:S03]  /*9690*/  FFMA.FTZ R115, R16, UR4, -R120 ;  /* 0x0000000410737c23 */ /* 0x000fe60008010878 */
[C---:B------:R-:W-:Y:S04]  /*96a0*/  FMUL.FTZ R16, R100.reuse, R88 ;  /* 0x0000005864107220 */ /* 0x040fe80000410000 */
[----:B------:R-:W2:Y:S01]  /*96b0*/  MUFU.EX2 R113, R113 ;  /* 0x0000007100717308 */ /* 0x000ea20000000800 */
[----:B---3--:R-:W-:Y:S01]  /*96c0*/  FMUL.FTZ R13, R100, R93 ;  /* 0x0000005d640d7220 */ /* 0x008fe20000410000 */
[----:B----4-:R-:W-:Y:S01]  /*96d0*/  F2FP.F16.F32.PACK_AB R88, R112, R121 ;  /* 0x000000797058723e */ /* 0x010fe200000000ff */
[----:B------:R-:W3:Y:S01]  /*96e0*/  LDSM.16.MT88.4 R92, [R139+0x8800] ;  /* 0x008800008b5c783b */ /* 0x000ee20000004200 */
[----:B------:R-:W-:Y:S04]  /*96f0*/  FADD.FTZ R121, R121, R6 ;  /* 0x0000000679797221 */ /* 0x000fe80000010000 */
        /* <DEDUP_REMOVED lines=29> */
[----:B------:R-:W-:Y:S03]  /*98d0*/  MUFU.EX2 R110, R110 ;  /* 0x0000006e006e7308 */ /* 0x000fe60000000800 */
[C---:B------:R-:W-:Y:S01]  /*98e0*/  HMMA.16816.F32 R44, R88.reuse, R106, R44 ;  /* 0x0000006a582c723c */ /* 0x040fe2000000182c */
[----:B------:R-:W4:Y:S06]  /*98f0*/  LDSM.16.MT88.4 R104, [R139+0xa800] ;  /* 0x00a800008b68783b */ /* 0x000f2c0000004200 */
[----:B------:R-:W5:Y:S01]  /*9900*/  MUFU.EX2 R111, R111 ;  /* 0x0000006f006f7308 */ /* 0x000f620000000800 */
[C---:B-1----:R-:W-:Y:S01]  /*9910*/  F2FP.F16.F32.PACK_AB R20, R109.reuse, R108 ;  /* 0x0000006c6d14723e */ /* 0x042fe200000000ff */
[C---:B--2---:R-:W-:Y:S03]  /*9920*/  HMMA.16816.F32 R48, R88.reuse, R96, R48 ;  /* 0x000000605830723c */ /* 0x044fe60000001830 */
[----:B------:R-:W-:Y:S03]  /*9930*/  FADD.FTZ R108, R108, R115 ;  /* 0x000000736c6c7221 */ /* 0x000fe60000010000 */
[C---:B------:R-:W-:Y:S01]  /*9940*/  HMMA.16816.F32 R52, R88.reuse, R98, R52 ;  /* 0x000000625834723c */ /* 0x040fe20000001834 */
[----:B------:R-:W1:Y:S04]  /*9950*/  LDSM.16.MT88.4 R96, [R137+0xa800] ;  /* 0x00a800008960783b */ /* 0x000e680000004200 */
[----:B------:R-:W-:Y:S01]  /*9960*/  FADD.FTZ R108, R109, R108 ;  /* 0x0000006c6d6c7221 */ /* 0x000fe20000010000 */
[----:B-----5:R-:W-:Y:S05]  /*9970*/  F2FP.F16.F32.PACK_AB R21, R111, R110 ;  /* 0x0000006e6f15723e */ /* 0x020fea00000000ff */
[----:B------:R-:W-:Y:S04]  /*9980*/  FADD.FTZ R125, R125, R108 ;  /* 0x0000006c7d7d7221 */ /* 0x000fe80000010000 */
[----:B------:R-:W-:Y:S01]  /*9990*/  FADD.FTZ R125, R126, R125 ;  /* 0x0000007d7e7d7221 */ /* 0x000fe20000010000 */
[C---:B---3--:R-:W-:Y:S06]  /*99a0*/  HMMA.16816.F32 R56, R88.reuse, R92, R56 ;  /* 0x0000005c5838723c */ /* 0x048fec0000001838 */
[C---:B------:R-:W-:Y:S01]  /*99b0*/  HMMA.16816.F32 R60, R88.reuse, R94, R60 ;  /* 0x0000005e583c723c */ /* 0x040fe2000000183c */
[----:B------:R-:W2:Y:S05]  /*99c0*/  LDSM.16.MT88.4 R92, [R136+0xa800] ;  /* 0x00a80000885c783b */ /* 0x000eaa0000004200 */
[C---:B----4-:R-:W-:Y:S06]  /*99d0*/  HMMA.16816.F32 R64, R88.reuse, R104, R64 ;  /* 0x000000685840723c */ /* 0x050fec0000001840 */
[C---:B------:R-:W-:Y:S01]  /*99e0*/  HMMA.16816.F32 R68, R88.reuse, R106, R68 ;  /* 0x0000006a5844723c */ /* 0x040fe20000001844 */
[----:B------:R-:W-:Y:S05]  /*99f0*/  LDSM.16.MT88.4 R104, [R137+0x9000] ;  /* 0x009000008968783b */ /* 0x000fea0000004200 */
[C---:B-1----:R-:W-:Y:S06]  /*9a00*/  HMMA.16816.F32 R72, R88.reuse, R96, R72 ;  /* 0x000000605848723c */ /* 0x042fec0000001848 */
[C---:B------:R-:W-:Y:S01]  /*9a10*/  HMMA.16816.F32 R76, R88.reuse, R98, R76 ;  /* 0x00000062584c723c */ /* 0x040fe2000000184c */
[----:B------:R-:W1:Y:S05]  /*9a20*/  LDSM.16.MT88.4 R96, [R135+0xa800] ;  /* 0x00a800008760783b */ /* 0x000e6a0000004200 */
[C---:B--2---:R-:W-:Y:S06]  /*9a30*/  HMMA.16816.F32 R12, R88.reuse, R92, R12 ;  /* 0x0000005c580c723c */ /* 0x044fec000000180c */
[C---:B------:R-:W-:Y:S01]  /*9a40*/  HMMA.16816.F32 R80, R88.reuse, R94, R80 ;  /* 0x0000005e5850723c */ /* 0x040fe20000001850 */
[----:B------:R-:W2:Y:S05]  /*9a50*/  LDSM.16.MT88.4 R92, [R139+0x9000] ;  /* 0x009000008b5c783b */ /* 0x000eaa0000004200 */
[C---:B-1----:R-:W-:Y:S06]  /*9a60*/  HMMA.16816.F32 R16, R88.reuse, R96, R16 ;  /* 0x000000605810723c */ /* 0x042fec0000001810 */
[----:B------:R-:W-:Y:S01]  /*9a70*/  HMMA.16816.F32 R84, R88, R98, R84 ;  /* 0x000000625854723c */ /* 0x000fe20000001854 */
[----:B------:R-:W1:Y:S05]  /*9a80*/  LDSM.16.MT88.4 R88, [R135+0x9000] ;  /* 0x009000008758783b */ /* 0x000e6a0000004200 */
[C---:B--2---:R-:W-:Y:S06]  /*9a90*/  HMMA.16816.F32 R8, R20.reuse, R92, R8 ;  /* 0x0000005c1408723c */ /* 0x044fec0000001808 */
[C---:B------:R-:W-:Y:S01]  /*9aa0*/  HMMA.16816.F32 R36, R20.reuse, R94, R36 ;  /* 0x0000005e1424723c */ /* 0x040fe20000001824 */
[----:B------:R-:W2:Y:S05]  /*9ab0*/  LDSM.16.MT88.4 R92, [R139+0xb000] ;  /* 0x00b000008b5c783b */ /* 0x000eaa0000004200 */
        /* <DEDUP_REMOVED lines=9> */
[C---:B-1----:R-:W-:Y:S06]  /*9b50*/  HMMA.16816.F32 R56, R20.reuse, R88, R56 ;  /* 0x000000581438723c */ /* 0x042fec0000001838 */
[----:B------:R-:W1:Y:S01]  /*9b60*/  MUFU.EX2 R105, R105 ;  /* 0x0000006900697308 */ /* 0x000e620000000800 */
[----:B------:R-:W-:Y:S01]  /*9b70*/  FFMA.FTZ R107, R31, UR4, -R118 ;  /* 0x000000041f6b7c23 */ /* 0x000fe20008010876 */
[C---:B------:R-:W-:Y:S01]  /*9b80*/  HMMA.16816.F32 R60, R20.reuse, R90, R60 ;  /* 0x0000005a143c723c */ /* 0x040fe2000000183c */
[----:B------:R-:W4:Y:S02]  /*9b90*/  LDSM.16.MT88.4 R88, [R136+0xb000] ;  /* 0x00b000008858783b */ /* 0x000f240000004200 */
[----:B------:R-:W-:Y:S03]  /*9ba0*/  FFMA.FTZ R120, R33, UR4, -R120 ;  /* 0x0000000421787c23 */ /* 0x000fe60008010878 */
[C---:B--2---:R-:W-:Y:S02]  /*9bb0*/  HMMA.16816.F32 R64, R20.reuse, R92, R64 ;  /* 0x0000005c1440723c */ /* 0x044fe40000001840 */
[----:B------:R-:W-:Y:S01]  /*9bc0*/  MUFU.EX2 R106, R106 ;  /* 0x0000006a006a7308 */ /* 0x000fe20000000800 */
[----:B------:R-:W-:Y:S02]  /*9bd0*/  LDSM.16.MT88.4 R28, [R137+0x9800] ;  /* 0x00980000891c783b */ /* 0x000fe40000004200 */
[----:B------:R-:W-:Y:S01]  /*9be0*/  FFMA.FTZ R118, R35, UR4, -R118 ;  /* 0x0000000423767c23 */ /* 0x000fe20008010876 */
[C---:B------:R-:W-:Y:S06]  /*9bf0*/  HMMA.16816.F32 R68, R20.reuse, R94, R68 ;  /* 0x0000005e1444723c */ /* 0x040fec0000001844 */
[----:B------:R-:W2:Y:S01]  /*9c00*/  MUFU.EX2 R107, R107 ;  /* 0x0000006b006b7308 */ /* 0x000ea20000000800 */
[----:B------:R-:W5:Y:S09]  /*9c10*/  LDSM.16.MT88.4 R92, [R135+0xb000] ;  /* 0x00b00000875c783b */ /* 0x000f720000004200 */
[----:B------:R-:W2:Y:S01]  /*9c20*/  MUFU.EX2 R120, R120 ;  /* 0x0000007800787308 */ /* 0x000ea20000000800 */
[----:B------:R-:W-:Y:S01]  /*9c30*/  LDSM.16.MT88.4 R32, [R136+0x9800] ;  /* 0x009800008820783b */ /* 0x000fe20000004200 */
[C---:B---3--:R-:W-:Y:S08]  /*9c40*/  HMMA.16816.F32 R72, R20.reuse, R24, R72 ;  /* 0x000000181448723c */ /* 0x048ff00000001848 */
[----:B------:R-:W3:Y:S01]  /*9c50*/  MUFU.EX2 R171, R118 ;  /* 0x0000007600ab7308 */ /* 0x000ee20000000800 */
[C---:B------:R-:W-:Y:S01]  /*9c60*/  HMMA.16816.F32 R76, R20.reuse, R26, R76 ;  /* 0x0000001a144c723c */ /* 0x040fe2000000184c */
[----:B------:R-:W3:Y:S05]  /*9c70*/  LDSM.16.MT88.4 R24, [R139+0x9800] ;  /* 0x009800008b18783b */ /* 0x000eea0000004200 */
[C---:B----4-:R-:W-:Y:S06]  /*9c80*/  HMMA.16816.F32 R12, R20.reuse, R88, R12 ;  /* 0x00000058140c723c */ /* 0x050fec000000180c */
[C---:B------:R-:W-:Y:S01]  /*9c90*/  HMMA.16816.F32 R80, R20.reuse, R90, R80 ;  /* 0x0000005a1450723c */ /* 0x040fe20000001850 */
[----:B------:R-:W4:Y:S05]  /*9ca0*/  LDSM.16.MT88.4 R88, [R135+0x9800] ;  /* 0x009800008758783b */ /* 0x000f2a0000004200 */
[C---:B-----5:R-:W-:Y:S06]  /*9cb0*/  HMMA.16816.F32 R16, R20.reuse, R92, R16 ;  /* 0x0000005c1410723c */ /* 0x060fec0000001810 */
[----:B------:R-:W-:Y:S05]  /*9cc0*/  HMMA.16816.F32 R84, R20, R94, R84 ;  /* 0x0000005e1454723c */ /* 0x000fea0000001854 */
[----:B------:R-:W-:Y:S02]  /*9cd0*/  FADD.FTZ R92, R5, R117 ;  /* 0x00000075055c7221 */ /* 0x000fe40000010000 */
[----:B-1----:R-:W-:Y:S01]  /*9ce0*/  F2FP.F16.F32.PACK_AB R20, R105, R104 ;  /* 0x000000686914723e */ /* 0x002fe200000000ff */
[----:B------:R-:W-:Y:S03]  /*9cf0*/  FADD.FTZ R104, R104, R125 ;  /* 0x0000007d68687221 */ /* 0x000fe60000010000 */
[----:B--2---:R-:W-:Y:S01]  /*9d00*/  F2FP.F16.F32.PACK_AB R21, R107, R106 ;  /* 0x0000006a6b15723e */ /* 0x004fe200000000ff */
[----:B------:R-:W-:Y:S01]  /*9d10*/  FADD.FTZ R101, R101, R92 ;  /* 0x0000005c65657221 */ /* 0x000fe20000010000 */
[----:B------:R-:W-:Y:S01]  /*9d20*/  F2FP.F16.F32.PACK_AB R22, R120, R169 ;  /* 0x000000a97816723e */ /* 0x000fe200000000ff */
[----:B------:R-:W-:Y:S01]  /*9d30*/  FADD.FTZ R104, R105, R104 ;  /* 0x0000006869687221 */ /* 0x000fe20000010000 */
[----:B---3--:R-:W-:Y:S01]  /*9d40*/  F2FP.F16.F32.PACK_AB R23, R171, R170 ;  /* 0x000000aaab17723e */ /* 0x008fe200000000ff */
[----:B------:R-:W-:Y:S01]  /*9d50*/  FADD.FTZ R116, R116, R101 ;  /* 0x0000006574747221 */ /* 0x000fe20000010000 */
[----:B------:R-:W-:Y:S01]  /*9d60*/  MOV R101, R2 ;  /* 0x0000000200657202 */ /* 0x000fe20000000f00 */
[----:B------:R-:W-:Y:S02]  /*9d70*/  FADD.FTZ R167, R169, R104 ;  /* 0x00000068a9a77221 */ /* 0x000fe40000010000 */
[----:B------:R-:W-:Y:S02]  /*9d80*/  FADD.FTZ R113, R113, R116 ;  /* 0x0000007471717221 */ /* 0x000fe40000010000 */
[C---:B------:R-:W-:Y:S01]  /*9d90*/  HMMA.16816.F32 R96, R20.reuse, R24, R8 ;  /* 0x000000181460723c */ /* 0x040fe20000001808 */
[----:B------:R-:W1:Y:S02]  /*9da0*/  LDSM.16.MT88.4 R8, [R139+0xb800] ;  /* 0x00b800008b08783b */ /* 0x000e640000004200 */
[----:B------:R-:W-:Y:S01]  /*9db0*/  FADD.FTZ R114, R114, R113 ;  /* 0x0000007172727221 */ /* 0x000fe20000010000 */
[----:B------:R-:W-:Y:S02]  /*9dc0*/  FADD.FTZ R167, R120, R167 ;  /* 0x000000a778a77221 */ /* 0x000fe40000010000 */
[C---:B------:R-:W-:Y:S03]  /*9dd0*/  HMMA.16816.F32 R36, R20.reuse, R26, R36 ;  /* 0x0000001a1424723c */ /* 0x040fe60000001824 */
[----:B------:R-:W2:Y:S02]  /*9de0*/  LDSM.16.MT88.4 R24, [R137+0xb800] ;  /* 0x00b800008918783b */ /* 0x000ea40000004200 */
[----:B------:R-:W-:Y:S01]  /*9df0*/  FADD.FTZ R123, R123, R114 ;  /* 0x000000727b7b7221 */ /* 0x000fe20000010000 */
[C---:B------:R-:W-:Y:S05]  /*9e00*/  HMMA.16816.F32 R40, R20.reuse, R28, R40 ;  /* 0x0000001c1428723c */ /* 0x040fea0000001828 */
[----:B------:R-:W-:Y:S01]  /*9e10*/  FADD.FTZ R123, R124, R123 ;  /* 0x0000007b7c7b7221 */ /* 0x000fe20000010000 */
[C---:B------:R-:W-:Y:S01]  /*9e20*/  HMMA.16816.F32 R44, R20.reuse, R30, R44 ;  /* 0x0000001e142c723c */ /* 0x040fe2000000182c */
[----:B------:R-:W3:Y:S04]  /*9e30*/  LDSM.16.MT88.4 R28, [R136+0xb800] ;  /* 0x00b80000881c783b */ /* 0x000ee80000004200 */
        /* <DEDUP_REMOVED lines=24> */
.L_x_7474:
[----:B------:R-:W1:Y:S01]  /*9fc0*/  SHFL.BFLY PT, R0, R167, 0x2, 0x1f ;  /* 0x0c401f00a7007f89 */ /* 0x000e6200000e0000 */
[----:B------:R-:W-:Y:S01]  /*9fd0*/  MOV R11, 0x3f800000 ;  /* 0x3f800000000b7802 */ /* 0x000fe20000000f00 */
[----:B------:R-:W2:Y:S01]  /*9fe0*/  S2UR UR5, SR_CgaCtaId ;  /* 0x00000000000579c3 */ /* 0x000ea20000008800 */
[----:B------:R-:W-:Y:S01]  /*9ff0*/  MOV R10, 0x3f800000 ;  /* 0x3f800000000a7802 */ /* 0x000fe20000000f00 */
[----:B------:R-:W3:Y:S01]  /*a000*/  SHFL.BFLY PT, R9, R166, 0x2, 0x1f ;  /* 0x0c401f00a6097f89 */ /* 0x000ee200000e0000 */
[----:B------:R-:W-:Y:S01]  /*a010*/  UMOV UR4, 0x400 ;  /* 0x0000040000047882 */ /* 0x000fe20000000000 */
[----:B------:R-:W-:Y:S01]  /*a020*/  BSSY B0, `(.L_x_7479) ;  /* 0x00000cc000007945 */ /* 0x000fe20003800000 */
[----:B------:R-:W4:Y:S03]  /*a030*/  S2R R8, SR_TID.X ;  /* 0x0000000000087919 */ /* 0x000f260000002100 */
[----:B------:R-:W5:Y:S01]  /*a040*/  LDC R21, c[0x0][0x270] ;  /* 0x00009c00ff157b82 */ /* 0x000f620000000800 */
[----:B------:R-:W4:Y:S01]  /*a050*/  S2R R15, SR_TID.X ;  /* 0x00000000000f7919 */ /* 0x000f220000002100 */
[----:B------:R-:W5:Y:S01]  /*a060*/  S2R R19, SR_CTAID.Y ;  /* 0x0000000000137919 */ /* 0x000f620000002600 */
[----:B------:R-:W5:Y:S01]  /*a070*/  S2R R20, SR_CTAID.X ;  /* 0x0000000000147919 */ /* 0x000f620000002500 */
[----:B-1----:R-:W-:Y:S01]  /*a080*/  FADD.FTZ R0, R0, R167 ;  /* 0x000000a700007221 */ /* 0x002fe20000010000 */
[----:B--2---:R-:W-:-:S03]  /*a090*/  ULEA UR5, UR5, UR4, 0x18 ;  /* 0x0000000405057291 */ /* 0x004fc6000f8ec03f */
[----:B------:R-:W1:Y:S01]  /*a0a0*/  S2UR UR4, SR_CTAID.Z ;  /* 0x00000000000479c3 */ /* 0x000e620000002700 */
[----:B---3--:R-:W-:Y:S01]  /*a0b0*/  FADD.FTZ R9, R9, R166 ;  /* 0x000000a609097221 */ /* 0x008fe20000010000 */
[----:B------:R-:W2:Y:S04]  /*a0c0*/  SHFL.BFLY PT, R7, R0, 0x1, 0x1f ;  /* 0x0c201f0000077f89 */ /* 0x000ea800000e0000 */
[----:B------:R-:W3:Y:S01]  /*a0d0*/  SHFL.BFLY PT, R6, R9, 0x1, 0x1f ;  /* 0x0c201f0009067f89 */ /* 0x000ee200000e0000 */
[----:B----4-:R-:W-:-:S04]  /*a0e0*/  SHF.R.S32.HI R5, RZ, 0x1f, R8 ;  /* 0x0000001fff057819 */ /* 0x010fc80000011408 */
[CC--:B------:R-:W-:Y:S02]  /*a0f0*/  LEA.HI R17, R5.reuse, R8.reuse, RZ, 0x2 ;  /* 0x0000000805117211 */ /* 0x0c0fe400078f10ff */
[----:B------:R-:W-:Y:S02]  /*a100*/  LEA.HI R5, R5, R8, RZ, 0x5 ;  /* 0x0000000805057211 */ /* 0x000fe400078f28ff */
[--C-:B------:R-:W-:Y:S02]  /*a110*/  SHF.R.S32.HI R13, RZ, 0x2, R17.reuse ;  /* 0x00000002ff0d7819 */ /* 0x100fe40000011411 */
[----:B------:R-:W-:Y:S02]  /*a120*/  SHF.R.S32.HI R12, RZ, 0x1f, R17 ;  /* 0x0000001fff0c7819 */ /* 0x000fe40000011411 */
[----:B------:R-:W-:Y:S01]  /*a130*/  SHF.R.S32.HI R4, RZ, 0x1f, R15 ;  /* 0x0000001fff047819 */ /* 0x000fe2000001140f */
[----:B--2---:R-:W-:Y:S01]  /*a140*/  FADD.FTZ R7, R0, R7 ;  /* 0x0000000700077221 */ /* 0x004fe20000010000 */
[----:B------:R-:W-:-:S02]  /*a150*/  LEA.HI R12, R12, R13, RZ, 0x3 ;  /* 0x0000000d0c0c7211 */ /* 0x000fc400078f18ff */
[----:B------:R-:W-:Y:S01]  /*a160*/  LEA.HI R4, R4, R15, RZ, 0x4 ;  /* 0x0000000f04047211 */ /* 0x000fe200078f20ff */
[----:B---3--:R-:W-:Y:S01]  /*a170*/  FADD.FTZ R6, R9, R6 ;  /* 0x0000000609067221 */ /* 0x008fe20000010000 */
[----:B------:R-:W-:Y:S01]  /*a180*/  BAR.SYNC.DEFER_BLOCKING 0x0 ;  /* 0x0000000000007b1d */ /* 0x000fe20000010000 */
[----:B------:R-:W-:Y:S02]  /*a190*/  FSETP.NE.FTZ.AND P4, PT, R7, RZ, PT ;  /* 0x000000ff0700720b */ /* 0x000fe40003f95000 */
[----:B------:R-:W-:Y:S02]  /*a1a0*/  LOP3.LUT R9, R5, 0xffffffe0, RZ, 0xc0, !PT ;  /* 0xffffffe005097812 */ /* 0x000fe400078ec0ff */
[----:B------:R-:W-:Y:S02]  /*a1b0*/  FSETP.NE.FTZ.AND P3, PT, R6, RZ, PT ;  /* 0x000000ff0600720b */ /* 0x000fe40003f75000 */
[----:B------:R-:W-:Y:S02]  /*a1c0*/  IADD3 R9, -R9, R8, RZ ;  /* 0x0000000809097210 */ /* 0x000fe40007ffe1ff */
[----:B------:R-:W-:-:S02]  /*a1d0*/  LOP3.LUT R12, R12, 0xfffffff8, RZ, 0xc0, !PT ;  /* 0xfffffff80c0c7812 */ /* 0x000fc400078ec0ff */
[----:B------:R-:W-:Y:S02]  /*a1e0*/  LOP3.LUT P5, RZ, R9, 0x3, RZ, 0xc0, !PT ;  /* 0x0000000309ff7812 */ /* 0x000fe400078ac0ff */
[----:B------:R-:W-:Y:S01]  /*a1f0*/  IADD3 R9, R13, -R12, RZ ;  /* 0x8000000c0d097210 */ /* 0x000fe20007ffe0ff */
[----:B------:R-:W2:Y:S01]  /*a200*/  @P4 MUFU.RCP R11, R7 ;  /* 0x00000007000b4308 */ /* 0x000ea20000001000 */
[----:B------:R-:W-:Y:S01]  /*a210*/  LOP3.LUT R0, R4, 0xfffffff0, RZ, 0xc0, !PT ;  /* 0xfffffff004007812 */ /* 0x000fe200078ec0ff */
[----:B------:R-:W3:Y:S01]  /*a220*/  @P4 LDC R22, c[0x0][0x2e8] ;  /* 0x0000ba00ff164b82 */ /* 0x000ee20000000800 */
[----:B------:R-:W-:Y:S02]  /*a230*/  SHF.R.S32.HI R5, RZ, 0x5, R5 ;  /* 0x00000005ff057819 */ /* 0x000fe40000011405 */
[----:B------:R-:W-:Y:S02]  /*a240*/  LOP3.LUT R17, R17, 0x1ffffffc, RZ, 0xc0, !PT ;  /* 0x1ffffffc11117812 */ /* 0x000fe400078ec0ff */
[----:B------:R-:W-:Y:S01]  /*a250*/  SHF.L.U32 R13, R9, 0x6, RZ ;  /* 0x00000006090d7819 */ /* 0x000fe200000006ff */
[----:B------:R-:W4:Y:S01]  /*a260*/  @P3 MUFU.RCP R10, R6 ;  /* 0x00000006000a3308 */ /* 0x000f220000001000 */
[----:B------:R-:W-:Y:S01]  /*a270*/  IADD3 R0, -R0, R15, RZ ;  /* 0x0000000f00007210 */ /* 0x000fe20007ffe1ff */
[----:B------:R-:W3:Y:S01]  /*a280*/  @P3 LDC R23, c[0x0][0x2e8] ;  /* 0x0000ba00ff173b82 */ /* 0x000ee20000000800 */
[----:B------:R-:W-:-:S02]  /*a290*/  IADD3 R8, -R17, R8, RZ ;  /* 0x0000000811087210 */ /* 0x000fc40007ffe1ff */
[----:B------:R-:W-:Y:S02]  /*a2a0*/  LOP3.LUT R13, R13, 0x1c0, RZ, 0xc0, !PT ;  /* 0x000001c00d0d7812 */ /* 0x000fe400078ec0ff */
        /* <DEDUP_REMOVED lines=35> */
[C---:B----4-:R-:W-:Y:S01]  /*a4e0*/  FMUL.FTZ R99, R10.reuse, R99 ;  /* 0x000000630a637220 */ /* 0x050fe20000410000 */
[C---:B------:R-:W-:Y:S01]  /*a4f0*/  FMUL.FTZ R98, R10.reuse, R98 ;  /* 0x000000620a627220 */ /* 0x040fe20000410000 */
[C---:B------:R-:W-:Y:S01]  /*a500*/  FMUL.FTZ R39, R10.reuse, R39 ;  /* 0x000000270a277220 */ /* 0x040fe20000410000 */
[----:B------:R-:W-:Y:S01]  /*a510*/  ISETP.NE.U32.AND P0, PT, R11, 0x1, PT ;  /* 0x000000010b00780c */ /* 0x000fe20003f05070 */
[C---:B------:R-:W-:Y:S01]  /*a520*/  FMUL.FTZ R38, R10.reuse, R38 ;  /* 0x000000260a267220 */ /* 0x040fe20000410000 */
[----:B------:R-:W-:Y:S01]  /*a530*/  SHF.R.S32.HI R11, RZ, 0x4, R4 ;  /* 0x00000004ff0b7819 */ /* 0x000fe20000011404 */
[C---:B------:R-:W-:Y:S01]  /*a540*/  FMUL.FTZ R43, R10.reuse, R43 ;  /* 0x0000002b0a2b7220 */ /* 0x040fe20000410000 */
[----:B------:R-:W-:Y:S01]  /*a550*/  SHF.R.S32.HI R4, RZ, 0x1f, R5 ;  /* 0x0000001fff047819 */ /* 0x000fe20000011405 */
[C---:B------:R-:W-:Y:S01]  /*a560*/  FMUL.FTZ R42, R10.reuse, R42 ;  /* 0x0000002a0a2a7220 */ /* 0x040fe20000410000 */
[----:B------:R-:W-:Y:S01]  /*a570*/  R2P PR, R9, 0x6 ;  /* 0x0000000609007804 */ /* 0x000fe20000000000 */
[C---:B------:R-:W-:Y:S01]  /*a580*/  FMUL.FTZ R47, R10.reuse, R47 ;  /* 0x0000002f0a2f7220 */ /* 0x040fe20000410000 */
[----:B------:R-:W-:Y:S01]  /*a590*/  SHF.L.U32 R9, R11, 0x6, RZ ;  /* 0x000000060b097819 */ /* 0x000fe200000006ff */
        /* <DEDUP_REMOVED lines=26> */
[----:B------:R-:W-:Y:S01]  /*a740*/  LEA R8, R5, R8, 0x9 ;  /* 0x0000000805087211 */ /* 0x000fe200078e48ff */
[----:B------:R-:W2:Y:S01]  /*a750*/  @P3 MUFU.LG2 R6, R6 ;  /* 0x0000000600063308 */ /* 0x000ea20000000c00 */
[----:B------:R-:W-:-:S02]  /*a760*/  LEA.HI R13, R13, R13, RZ, 0x1d ;  /* 0x0000000d0d0d7211 */ /* 0x000fc400078fe8ff */
[----:B------:R-:W-:Y:S02]  /*a770*/  LOP3.LUT R9, R9, 0x1c0, RZ, 0xc0, !PT ;  /* 0x000001c009097812 */ /* 0x000fe400078ec0ff */
[----:B------:R-:W-:Y:S02]  /*a780*/  SHF.L.U32 R10, R12, 0x2, RZ ;  /* 0x000000020c0a7819 */ /* 0x000fe400000006ff */
[----:B------:R-:W-:Y:S02]  /*a790*/  LOP3.LUT R4, R4, 0xffffffc, RZ, 0xc0, !PT ;  /* 0x0ffffffc04047812 */ /* 0x000fe400078ec0ff */
[----:B------:R-:W-:Y:S02]  /*a7a0*/  LEA R8, R8, R13, 0x1 ;  /* 0x0000000d08087211 */ /* 0x000fe400078e08ff */
[----:B------:R-:W-:Y:S02]  /*a7b0*/  LOP3.LUT R10, R9, 0x38, R10, 0xf8, !PT ;  /* 0x00000038090a7812 */ /* 0x000fe400078ef80a */
[----:B------:R-:W-:-:S02]  /*a7c0*/  LOP3.LUT R13, R12, 0xffffffe, RZ, 0xc0, !PT ;  /* 0x0ffffffe0c0d7812 */ /* 0x000fc400078ec0ff */
[----:B------:R-:W-:Y:S02]  /*a7d0*/  SHF.R.U32.HI R9, RZ, 0x3, R9 ;  /* 0x00000003ff097819 */ /* 0x000fe40000011609 */
[----:B------:R-:W-:Y:S02]  /*a7e0*/  IADD3 R5, R5, -R4, RZ ;  /* 0x8000000405057210 */ /* 0x000fe40007ffe0ff */
[----:B------:R-:W-:Y:S02]  /*a7f0*/  IADD3 R4, R0, -R13, RZ ;  /* 0x8000000d00047210 */ /* 0x000fe40007ffe0ff */
[----:B------:R-:W-:Y:S02]  /*a800*/  LOP3.LUT R9, R10, R9, RZ, 0x3c, !PT ;  /* 0x000000090a097212 */ /* 0x000fe400078e3cff */
[----:B------:R-:W-:Y:S02]  /*a810*/  LEA R13, R5, R152, 0x4 ;  /* 0x00000098050d7211 */ /* 0x000fe400078e20ff */
[----:B------:R-:W-:-:S02]  /*a820*/  LEA R8, R8, UR5, 0x2 ;  /* 0x0000000508087c11 */ /* 0x000fc4000f8e10ff */
[----:B------:R-:W-:Y:S02]  /*a830*/  MOV R5, 0x40 ;  /* 0x0000004000057802 */ /* 0x000fe40000000f00 */
[----:B------:R-:W-:Y:S01]  /*a840*/  LEA R9, R4, R9, 0x2 ;  /* 0x0000000904097211 */ /* 0x000fe200078e10ff */
[----:B------:R-:W-:Y:S01]  /*a850*/  STS.64 [R8], R96 ;  /* 0x0000006008007388 */ /* 0x000fe20000000a00 */
[C---:B------:R-:W-:Y:S02]  /*a860*/  IADD3 R10, R8.reuse, -0x20, RZ ;  /* 0xffffffe0080a7810 */ /* 0x040fe40007ffe0ff */
[----:B------:R-:W-:Y:S01]  /*a870*/  SEL R5, R5, 0xffffffc0, !P1 ;  /* 0xffffffc005057807 */ /* 0x000fe20004800000 */
[----:B------:R-:W-:Y:S01]  /*a880*/  STS.64 [R8+0x800], R98 ;  /* 0x0008006208007388 */ /* 0x000fe20000000a00 */
[----:B------:R-:W-:Y:S02]  /*a890*/  MOV R4, 0x80 ;  /* 0x0000008000047802 */ /* 0x000fe40000000f00 */
[----:B------:R-:W-:-:S02]  /*a8a0*/  @P0 IADD3 R10, R8, 0x20, RZ ;  /* 0x00000020080a0810 */ /* 0x000fc40007ffe0ff */
[----:B------:R-:W-:Y:S02]  /*a8b0*/  IADD3 R12, R8, R5, RZ ;  /* 0x00000005080c7210 */ /* 0x000fe40007ffe0ff */
[----:B------:R-:W-:Y:S01]  /*a8c0*/  SEL R15, R4, 0xffffff80, !P2 ;  /* 0xffffff80040f7807 */ /* 0x000fe20005000000 */
[----:B------:R-:W-:Y:S01]  /*a8d0*/  STS.64 [R10], R36 ;  /* 0x000000240a007388 */ /* 0x000fe20000000a00 */
[-C--:B------:R-:W-:Y:S02]  /*a8e0*/  IADD3 R14, R5, R10.reuse, RZ ;  /* 0x0000000a050e7210 */ /* 0x080fe40007ffe0ff */
[----:B------:R-:W4:Y:S01]  /*a8f0*/  LDC.64 R4, c[0x0][0x2c0] ;  /* 0x0000b000ff047b82 */ /* 0x000f220000000a00 */
[-C--:B------:R-:W-:Y:S01]  /*a900*/  IADD3 R16, R8, R15.reuse, RZ ;  /* 0x0000000f08107210 */ /* 0x080fe20007ffe0ff */
[----:B------:R-:W-:Y:S01]  /*a910*/  STS.64 [R10+0x800], R38 ;  /* 0x000800260a007388 */ /* 0x000fe20000000a00 */
[----:B------:R-:W-:Y:S02]  /*a920*/  IADD3 R17, R15, R10, RZ ;  /* 0x0000000a0f117210 */ /* 0x000fe40007ffe0ff */
[-C--:B------:R-:W-:Y:S01]  /*a930*/  IADD3 R18, R12, R15.reuse, RZ ;  /* 0x0000000f0c127210 */ /* 0x080fe20007ffe0ff */
[----:B------:R-:W-:Y:S01]  /*a940*/  STS.64 [R12], R40 ;  /* 0x000000280c007388 */ /* 0x000fe20000000a00 */
[----:B------:R-:W-:-:S02]  /*a950*/  IADD3 R15, R14, R15, RZ ;  /* 0x0000000f0e0f7210 */ /* 0x000fc40007ffe0ff */
[----:B-----5:R-:W-:Y:S01]  /*a960*/  SHF.L.U32 R20, R20, 0x6, RZ ;  /* 0x0000000614147819 */ /* 0x020fe200000006ff */
        /* <DEDUP_REMOVED lines=19> */
[----:B-----5:R-:W-:-:S03]  /*aaa0*/  IADD3 R8, -R153, RZ, RZ ;  /* 0x000000ff99087210 */ /* 0x020fc60007ffe1ff */
[----:B------:R2:W-:Y:S02]  /*aab0*/  STS.64 [R16+0x4000], R92 ;  /* 0x0040005c10007388 */ /* 0x0005e40000000a00 */
[----:B-1----:R-:W-:Y:S02]  /*aac0*/  IMAD R8, R21, R8, UR4 ;  /* 0x0000000415087e24 */ /* 0x002fe4000f8e0208 */
[----:B------:R1:W-:Y:S01]  /*aad0*/  STS.64 [R16+0x4800], R94 ;  /* 0x0048005e10007388 */ /* 0x0003e20000000a00 */
[----:B---3--:R-:W-:-:S03]  /*aae0*/  MOV R10, 0xff800000 ;  /* 0xff800000000a7802 */ /* 0x008fc60000000f00 */
[----:B------:R1:W-:Y:S04]  /*aaf0*/  STS.64 [R17+0x4000], R80 ;  /* 0x0040005011007388 */ /* 0x0003e80000000a00 */
[----:B------:R1:W-:Y:S01]  /*ab00*/  STS.64 [R17+0x4800], R82 ;  /* 0x0048005211007388 */ /* 0x0003e20000000a00 */
[----:B----4-:R-:W-:Y:S01]  /*ab10*/  IMAD R12, R19, R4, R153 ;  /* 0x00000004130c7224 */ /* 0x010fe200078e0299 */
[----:B------:R-:W-:Y:S02]  /*ab20*/  MOV R4, 0xff800000 ;  /* 0xff80000000047802 */ /* 0x000fe40000000f00 */
[----:B------:R1:W-:Y:S01]  /*ab30*/  STS.64 [R18+0x4000], R88 ;  /* 0x0040005812007388 */ /* 0x0003e20000000a00 */
[----:B------:R-:W-:-:S03]  /*ab40*/  IMAD R8, R12, R21, R8 ;  /* 0x000000150c087224 */ /* 0x000fc600078e0208 */
[----:B------:R1:W-:Y:S01]  /*ab50*/  STS.64 [R18+0x4800], R90 ;  /* 0x0048005a12007388 */ /* 0x0003e20000000a00 */
[----:B--2---:R-:W-:Y:S01]  /*ab60*/  @P4 FMUL.FTZ R14, R7, 0.69314718246459960938 ;  /* 0x3f317218070e4820 */ /* 0x004fe20000410000 */
[----:B------:R-:W-:Y:S02]  /*ab70*/  @P3 FMUL.FTZ R7, R6, 0.69314718246459960938 ;  /* 0x3f31721806073820 */ /* 0x000fe40000410000 */
[----:B------:R1:W-:Y:S01]  /*ab80*/  STS.64 [R15+0x4000], R84 ;  /* 0x004000540f007388 */ /* 0x0003e20000000a00 */
[----:B------:R-:W-:Y:S01]  /*ab90*/  SHF.L.U32 R6, R0, 0x2, RZ ;  /* 0x0000000200067819 */ /* 0x000fe200000006ff */
[----:B------:R-:W-:Y:S01]  /*aba0*/  @P4 FFMA.FTZ R4, R3, R22, R14 ;  /* 0x0000001603044223 */ /* 0x000fe2000001000e */
[----:B------:R-:W-:Y:S01]  /*abb0*/  @P3 FFMA.FTZ R10, R2, R23, R7 ;  /* 0x00000017020a3223 */ /* 0x000fe20000010007 */
[----:B------:R1:W-:Y:S01]  /*abc0*/  STS.64 [R15+0x4800], R86 ;  /* 0x004800560f007388 */ /* 0x0003e20000000a00 */
[----:B------:R-:W-:Y:S01]  /*abd0*/  LEA R2, R9, UR5, 0x2 ;  /* 0x0000000509027c11 */ /* 0x000fe2000f8e10ff */
[----:B------:R-:W-:Y:S01]  /*abe0*/  IMAD R0, R8, R5, R20 ;  /* 0x0000000508007224 */ /* 0x000fe200078e0214 */
[----:B------:R-:W-:-:S02]  /*abf0*/  IADD3 R3, R11, 0x8, RZ ;  /* 0x000000080b037810 */ /* 0x000fc40007ffe0ff */
[----:B------:R-:W-:Y:S01]  /*ac00*/  SHF.R.S32.HI R7, RZ, 0x1f, R6 ;  /* 0x0000001fff077819 */ /* 0x000fe20000011406 */
[----:B------:R-:W-:Y:S06]  /*ac10*/  BAR.SYNC.DEFER_BLOCKING 0x0 ;  /* 0x0000000000007b1d */ /* 0x000fec0000010000 */
[----:B------:R-:W-:Y:S05]  /*ac20*/  @P5 BRA `(.L_x_7480) ;  /* 0x00000000002c5947 */ /* 0x000fea0003800000 */
[C---:B-1----:R-:W-:Y:S01]  /*ac30*/  VIADD R15, R13.reuse, 0x8 ;  /* 0x000000080d0f7836 */ /* 0x042fe20000000000 */
        /* <DEDUP_REMOVED lines=10> */
.L_x_7480:
[----:B------:R-:W-:Y:S05]  /*ace0*/  BSYNC B0 ;  /* 0x0000000000007941 */ /* 0x000fea0003800000 */
.L_x_7479:
[----:B------:R-:W3:Y:S01]  /*acf0*/  LDS.128 R68, [R2] ;  /* 0x0000000002447984 */ /* 0x000ee20000000c00 */
[C---:B------:R-:W-:Y:S01]  /*ad00*/  VIADD R5, R11.reuse, 0x10 ;  /* 0x000000100b057836 */ /* 0x040fe20000000000 */
[----:B------:R-:W-:Y:S01]  /*ad10*/  ULDC UR4, c[0x0][0x2dc] ;  /* 0x0000b70000047ab9 */ /* 0x000fe20000000800 */
[----:B------:R-:W-:Y:S01]  /*ad20*/  IMAD.WIDE R8, R11, 0x80, R6 ;  /* 0x000000800b087825 */ /* 0x000fe200078e0206 */
[----:B------:R-:W4:Y:S01]  /*ad30*/  LDS.128 R36, [R2+0x4000] ;  /* 0x0040000002247984 */ /* 0x000f220000000c00 */
[-C--:B------:R-:W-:Y:S02]  /*ad40*/  ISETP.GE.AND P6, PT, R3, R146.reuse, PT ;  /* 0x000000920300720c */ /* 0x080fe40003fc6270 */
[----:B------:R-:W-:Y:S01]  /*ad50*/  IMAD R0, R0, UR4, RZ ;  /* 0x0000000400007c24 */ /* 0x000fe2000f8e02ff */
[----:B------:R-:W5:Y:S01]  /*ad60*/  LDS.128 R64, [R2+0x800] ;  /* 0x0008000002407984 */ /* 0x000f620000000c00 */
[----:B------:R-:W-:Y:S01]  /*ad70*/  ISETP.GE.AND P5, PT, R5, R146, PT ;  /* 0x000000920500720c */ /* 0x000fe20003fa6270 */
[C---:B------:R-:W-:Y:S01]  /*ad80*/  VIADD R3, R11.reuse, 0x18 ;  /* 0x000000180b037836 */ /* 0x040fe20000000000 */
[----:B------:R-:W-:Y:S01]  /*ad90*/  ULDC.64 UR4, c[0x0][0x288] ;  /* 0x0000a20000047ab9 */ /* 0x000fe20000000a00 */
[----:B------:R-:W5:Y:S01]  /*ada0*/  LDS.128 R60, [R2+0x1000] ;  /* 0x00100000023c7984 */ /* 0x000f620000000c00 */
[C---:B------:R-:W-:Y:S01]  /*adb0*/  IADD3 R75, P0, R0.reuse, R8, RZ ;  /* 0x00000008004b7210 */ /* 0x040fe20007f1e0ff */
[----:B------:R-:W-:Y:S01]  /*adc0*/  VIADD R73, R11, 0x20 ;  /* 0x000000200b497836 */ /* 0x000fe20000000000 */
[-C--:B------:R-:W-:Y:S01]  /*add0*/  ISETP.GE.AND P4, PT, R3, R146.reuse, PT ;  /* 0x000000920300720c */ /* 0x080fe20003f86270 */
[----:B------:R-:W5:Y:S01]  /*ade0*/  LDS.128 R56, [R2+0x1800] ;  /* 0x0018000002387984 */ /* 0x000f620000000c00 */
[----:B------:R-:W-:Y:S01]  /*adf0*/  LEA.HI.X.SX32 R0, R0, R9, 0x1, P0 ;  /* 0x0000000900007211 */ /* 0x000fe200000f0eff */
[C---:B------:R-:W-:Y:S01]  /*ae00*/  VIADD R9, R11.reuse, 0x28 ;  /* 0x000000280b097836 */ /* 0x040fe20000000000 */
[-C--:B------:R-:W-:Y:S01]  /*ae10*/  ISETP.GE.AND P0, PT, R11, R146.reuse, PT ;  /* 0x000000920b00720c */ /* 0x080fe20003f06270 */
[----:B------:R-:W5:Y:S01]  /*ae20*/  LDS.128 R52, [R2+0x2000] ;  /* 0x0020000002347984 */ /* 0x000f620000000c00 */
[----:B------:R-:W-:Y:S01]  /*ae30*/  LEA R72, P1, R75, UR4, 0x2 ;  /* 0x000000044b487c11 */ /* 0x000fe2000f8210ff */
        /* <DEDUP_REMOVED lines=12> */
[----:B-1----:R-:W1:Y:S04]  /*af00*/  LDS.128 R16, [R2+0x6800] ;  /* 0x0068000002107984 */ /* 0x002e680000000c00 */
[----:B--2---:R-:W2:Y:S04]  /*af10*/  LDS.128 R12, [R2+0x7000] ;  /* 0x00700000020c7984 */ /* 0x004ea80000000c00 */
[----:B------:R1:W1:Y:S04]  /*af20*/  LDS.128 R40, [R2+0x3800] ;  /* 0x0038000002287984 */ /* 0x0002680000000c00 */
[----:B------:R1:W1:Y:S04]  /*af30*/  LDS.128 R4, [R2+0x7800] ;  /* 0x0078000002047984 */ /* 0x0002680000000c00 */
        /* <DEDUP_REMOVED lines=15> */
[----:B--2---:R3:W-:Y:S01]  /*b030*/  @!P1 STG.E.128 desc[UR10][R72.64+0x6100], R12 ;  /* 0x0061000c48009986 */ /* 0x0047e2000c101d0a */
[----:B------:R-:W-:Y:S05]  /*b040*/  @P0 EXIT ;  /* 0x000000000000094d */ /* 0x000fea0003800000 */
[----:B------:R-:W-:Y:S04]  /*b050*/  STG.E.128 desc[UR10][R72.64+0x7000], R40 ;  /* 0x0070002848007986 */ /* 0x000fe8000c101d0a */
[----:B------:R-:W-:Y:S01]  /*b060*/  STG.E.128 desc[UR10][R72.64+0x7100], R4 ;  /* 0x0071000448007986 */ /* 0x000fe2000c101d0a */
[----:B------:R-:W-:Y:S05]  /*b070*/  EXIT ;  /* 0x000000000000794d */ /* 0x000fea0003800000 */
.L_x_7481:
        /* <DEDUP_REMOVED lines=16> */
.L_x_8424:


//--------------------- .text._ZN5flash24flash_fwd_splitkv_kernelI23Flash_fwd_kernel_traitsILi128ELi64ELi64ELi4ELb0ELb0EN7cutlass6half_tE19Flash_kernel_traitsILi128ELi64ELi64ELi4ES3_EELb1ELb0ELb0ELb0ELb1ELb1ELb1ELb0EEEvNS_16Flash_fwd_paramsE --------------------------
	.section	.text._ZN5flash24flash_fwd_splitkv_kernelI23Flash_fwd_kernel_traitsILi128ELi64ELi64ELi4ELb0ELb0EN7cutlass6half_tE19Flash_kernel_traitsILi128ELi64ELi64ELi4ES3_EELb1ELb0ELb0ELb0ELb1ELb1ELb1ELb0EEEvNS_16Flash_fwd_paramsE,"ax",@progbits
	.align	128
        .global         _ZN5flash24flash_fwd_splitkv_kernelI23Flash_fwd_kernel_traitsILi128ELi64ELi64ELi4ELb0ELb0EN7cutlass6half_tE19Flash_kernel_traitsILi128ELi64ELi64ELi4ES3_EELb1ELb0ELb0ELb0ELb1ELb1ELb1ELb0EEEvNS_16Flash_fwd_paramsE
        .type           _ZN5flash24flash_fwd_splitkv_kernelI23Flash_fwd_kernel_traitsILi128ELi64ELi64ELi4ELb0ELb0EN7cutlass6half_tE19Flash_kernel_traitsILi128ELi64ELi64ELi4ES3_EELb1ELb0ELb0ELb0ELb1ELb1ELb1ELb0EEEvNS_16Flash_fwd_paramsE,@function
        .size           _ZN5flash24flash_fwd_splitkv_kernelI23Flash_fwd_kernel_traitsILi128ELi64ELi64ELi4ELb0ELb0EN7cutlass6half_tE19Flash_kernel_traitsILi128ELi64ELi64ELi4ES3_EELb1ELb0ELb0ELb0ELb1ELb1ELb1ELb0EEEvNS_16Flash_fwd_paramsE,(.L_x_8425 - _ZN5flash24flash_fwd_splitkv_kernelI23Flash_fwd_kernel_traitsILi128ELi64ELi64ELi4ELb0ELb0EN7cutlass6half_tE19Flash_kernel_traitsILi128ELi64ELi64ELi4ES3_EELb1ELb0ELb0ELb0ELb1ELb1ELb1ELb0EEEvNS_16Flash_fwd_paramsE)
        .other          _ZN5flash24flash_fwd_splitkv_kernelI23Flash_fwd_kernel_traitsILi128ELi64ELi64ELi4ELb0ELb0EN7cutlass6half_tE19Flash_kernel_traitsILi128ELi64ELi64ELi4ES3_EELb1ELb0ELb0ELb0ELb1ELb1ELb1ELb0EEEvNS_16Flash_fwd_paramsE,@"STO_CUDA_ENTRY STV_DEFAULT"
_ZN5flash24flash_fwd_splitkv_kernelI23Flash_fwd_kernel_traitsILi128ELi64ELi64ELi4ELb0ELb0EN7cutlass6half_tE19Flash_kernel_traitsILi128ELi64ELi64ELi4ES3_EELb1ELb0ELb0ELb0ELb1ELb1ELb1ELb0EEEvNS_16Flash_fwd_paramsE:
.text._ZN5flash24flash_fwd_splitkv_kernelI23Flash_fwd_kernel_traitsILi128ELi64ELi64ELi4ELb0ELb0EN7cutlass6half_tE19Flash_kernel_traitsILi128ELi64ELi64ELi4ES3_EELb1ELb0ELb0ELb0ELb1ELb1ELb1ELb0EEEvNS_16Flash_fwd_paramsE:
        /* <DEDUP_REMOVED lines=59> */
.L_x_7482:
[----:B------:R-:W1:Y:S02]  /*03b0*/  LDC R4, c[0x0][0x2c8] ;  /* 0x0000b200ff047b82 */ /* 0x000e640000000800 */
.L_x_7483:
        /* <DEDUP_REMOVED lines=48> */
[----:B------:R-:W-:Y:S01]  /*06c0*/  @!P1 LOP3.LUT R9, RZ, R8, RZ, 0x33, !PT ;  /* 0x00000008ff099212 */ /* 0x000fe200078e33ff */
[----:B------:R-:W1:Y:S01]  /*06d0*/  S2R R6, SR_TID.X ;  /* 0x0000000000067919 */ /* 0x000e620000002100 */
        /* <DEDUP_REMOVED lines=97> */
.L_x_7484:
        /* <DEDUP_REMOVED lines=24> */
.L_x_7485:
[----:B------:R-:W-:Y:S05]  /*0e70*/  @!P0 BRA `(.L_x_7486) ;  /* 0x0000000400408947 */ /* 0x000fea0003800000 */
[----:B------:R-:W1:Y:S01]  /*0e80*/  LDC R12, c[0x0][0x380] ;  /* 0x0000e000ff0c7b82 */ /* 0x000e620000000800 */
[----:B------:R-:W-:Y:S01]  /*0e90*/  LEA R35, R33, 0xffffffc0, 0x6 ;  /* 0xffffffc021237811 */ /* 0x000fe200078e30ff */
[----:B------:R-:W-:Y:S01]  /*0ea0*/  IMAD.MOV.U32 R8, RZ, RZ, RZ ;  /* 0x000000ffff087224 */ /* 0x000fe200078e00ff */
[----:B------:R-:W-:Y:S02]  /*0eb0*/  ULDC.64 UR4, c[0x0][0x230] ;  /* 0x00008c0000047ab9 */ /* 0x000fe40000000a00 */
[----:B-----5:R-:W-:Y:S02]  /*0ec0*/  IABS R0, R35 ;  /* 0x0000002300007213 */ /* 0x020fe40000000000 */
[----:B-1----:R-:W-:-:S04]  /*0ed0*/  IABS R3, R12 ;  /* 0x0000000c00037213 */ /* 0x002fc80000000000 */
[----:B------:R-:W1:Y:S08]  /*0ee0*/  I2F.RP R7, R3 ;  /* 0x0000000300077306 */ /* 0x000e700000209400 */
[----:B-1----:R-:W1:Y:S02]  /*0ef0*/  MUFU.RCP R4, R7 ;  /* 0x0000000700047308 */ /* 0x002e640000001000 */
[----:B-1----:R-:W-:Y:S01]  /*0f00*/  IADD3 R4, R4, 0xffffffe, RZ ;  /* 0x0ffffffe04047810 */ /* 0x002fe20007ffe0ff */
[----:B------:R-:W1:Y:S05]  /*0f10*/  LDC R7, c[0x0][0x278] ;  /* 0x00009e00ff077b82 */ /* 0x000e6a0000000800 */
[----:B------:R-:W2:Y:S02]  /*0f20*/  F2I.FTZ.U32.TRUNC.NTZ R5, R4 ;  /* 0x0000000400057305 */ /* 0x000ea4000021f000 */
[----:B--2---:R-:W-:Y:S01]  /*0f30*/  IMAD.MOV R2, RZ, RZ, -R5 ;  /* 0x000000ffff027224 */ /* 0x004fe200078e0a05 */
        /* <DEDUP_REMOVED lines=19> */
[----:B-1----:R-:W-:-:S04]  /*1070*/  IABS R2, R7 ;  /* 0x0000000700027213 */ /* 0x002fc80000000000 */
[----:B------:R-:W1:Y:S08]  /*1080*/  I2F.RP R10, R2 ;  /* 0x00000002000a7306 */ /* 0x000e700000209400 */
[----:B-1----:R-:W1:Y:S02]  /*1090*/  MUFU.RCP R9, R10 ;  /* 0x0000000a00097308 */ /* 0x002e640000001000 */
[----:B-1----:R-:W-:Y:S01]  /*10a0*/  VIADD R9, R9, 0xffffffe ;  /* 0x0ffffffe09097836 */ /* 0x002fe20000000000 */
[----:B------:R-:W-:-:S05]  /*10b0*/  IADD3 R10, -R11, RZ, RZ ;  /* 0x000000ff0b0a7210 */ /* 0x000fca0007ffe1ff */
[----:B------:R-:W1:Y:S01]  /*10c0*/  F2I.FTZ.U32.TRUNC.NTZ R9, R9 ;  /* 0x0000000900097305 */ /* 0x000e62000021f000 */
[----:B------:R-:W-:-:S05]  /*10d0*/  IMAD R35, R12, R10, R35 ;  /* 0x0000000a0c237224 */ /* 0x000fca00078e0223 */
[----:B------:R-:W-:Y:S02]  /*10e0*/  SHF.R.S32.HI R29, RZ, 0x1f, R35 ;  /* 0x0000001fff1d7819 */ /* 0x000fe40000011423 */
[----:B-1----:R-:W-:-:S05]  /*10f0*/  IADD3 R0, RZ, -R9, RZ ;  /* 0x80000009ff007210 */ /* 0x002fca0007ffe0ff */
[----:B------:R-:W-:Y:S01]  /*1100*/  IMAD R3, R0, R2, RZ ;  /* 0x0000000200037224 */ /* 0x000fe200078e02ff */
[----:B------:R-:W-:-:S03]  /*1110*/  IABS R0, R38 ;  /* 0x0000002600007213 */ /* 0x000fc60000000000 */
[----:B------:R-:W-:Y:S01]  /*1120*/  IMAD.HI.U32 R8, R9, R3, R8 ;  /* 0x0000000309087227 */ /* 0x000fe200078e0008 */
[----:B--2---:R-:W-:-:S05]  /*1130*/  MOV R5, R0 ;  /* 0x0000000000057202 */ /* 0x004fca0000000f00 */
        /* <DEDUP_REMOVED lines=25> */
[----:B------:R-:W-:-:S04]  /*12d0*/  IMAD.WIDE.U32 R26, R4, R2, RZ ;  /* 0x00000002041a7225 */ /* 0x000fc800078e00ff */
[C---:B------:R-:W-:Y:S02]  /*12e0*/  IMAD R7, R35.reuse, R9, R10 ;  /* 0x0000000923077224 */ /* 0x040fe400078e020a */
[----:B------:R-:W-:-:S04]  /*12f0*/  IMAD.WIDE.U32 R10, R35, R8, R12 ;  /* 0x00000008230a7225 */ /* 0x000fc800078e000c */
[----:B------:R-:W-:Y:S01]  /*1300*/  IMAD.IADD R28, R27, 0x1, R3 ;  /* 0x000000011b1c7824 */ /* 0x000fe200078e0203 */
[----:B------:R-:W-:Y:S01]  /*1310*/  IADD3 R11, R11, R7, RZ ;  /* 0x000000070b0b7210 */ /* 0x000fe20007ffe0ff */
[----:B------:R-:W-:Y:S01]  /*1320*/  IMAD R7, R21, UR4, RZ ;  /* 0x0000000415077c24 */ /* 0x000fe2000f8e02ff */
[----:B------:R-:W-:-:S03]  /*1330*/  MOV R3, R0 ;  /* 0x0000000000037202 */ /* 0x000fc60000000f00 */
[C---:B------:R-:W-:Y:S02]  /*1340*/  IMAD R7, R0.reuse, UR5, R7 ;  /* 0x0000000500077c24 */ /* 0x040fe4000f8e0207 */
[----:B------:R-:W-:-:S05]  /*1350*/  IMAD.WIDE.U32 R36, R0, UR4, R10 ;  /* 0x0000000400247c25 */ /* 0x000fca000f8e000a */
[----:B------:R-:W-:Y:S01]  /*1360*/  IADD3 R14, R37, R7, RZ ;  /* 0x00000007250e7210 */ /* 0x000fe20007ffe0ff */
[----:B------:R-:W-:Y:S06]  /*1370*/  BRA `(.L_x_7487) ;  /* 0x00000004002c7947 */ /* 0x000fec0003800000 */
.L_x_7486:
[----:B------:R-:W1:Y:S01]  /*1380*/  LDC R13, c[0x0][0x278] ;  /* 0x00009e00ff0d7b82 */ /* 0x000e620000000800 */
[----:B------:R-:W-:Y:S02]  /*1390*/  ISETP.NE.AND P4, PT, R14, -0x1, PT ;  /* 0xffffffff0e00780c */ /* 0x000fe40003f85270 */
[----:B------:R-:W-:-:S04]  /*13a0*/  LEA R35, R33, 0xffffffc0, 0x6 ;  /* 0xffffffc021237811 */ /* 0x000fc800078e30ff */
[----:B------:R-:W-:-:S07]  /*13b0*/  SHF.R.S32.HI R29, RZ, 0x1f, R35 ;  /* 0x0000001fff1d7819 */ /* 0x000fce0000011423 */
[----:B------:R-:W-:Y:S02]  /*13c0*/  @P4 IADD3 R16, R7, R14, RZ ;  /* 0x0000000e07104210 */ /* 0x000fe40007ffe0ff */
        /* <DEDUP_REMOVED lines=16> */
[C---:B------:R-:W-:Y:S02]  /*14d0*/  IMAD R2, R3.reuse, R2, R4 ;  /* 0x0000000203027224 */ /* 0x040fe400078e0204 */
[----:B------:R-:W2:Y:S03]  /*14e0*/  @P4 LDC.64 R4, c[0x0][0x250] ;  /* 0x00009400ff044b82 */ /* 0x000ea60000000a00 */
[----:B------:R-:W-:Y:S01]  /*14f0*/  ISETP.GT.U32.AND P1, PT, R3, R2, PT ;  /* 0x000000020300720c */ /* 0x000fe20003f24070 */
[----:B-1----:R-:W-:-:S12]  /*1500*/  @P4 IMAD R11, R16, R9, RZ ;  /* 0x00000009100b4224 */ /* 0x002fd800078e02ff */
[----:B------:R-:W-:Y:S02]  /*1510*/  @!P1 IMAD.IADD R2, R2, 0x1, -R3 ;  /* 0x0000000102029824 */ /* 0x000fe400078e0a03 */
[----:B------:R-:W-:Y:S01]  /*1520*/  @!P1 VIADD R12, R12, 0x1 ;  /* 0x000000010c0c9836 */ /* 0x000fe20000000000 */
[----:B------:R-:W-:Y:S01]  /*1530*/  ISETP.NE.AND P1, PT, R13, RZ, PT ;  /* 0x000000ff0d00720c */ /* 0x000fe20003f25270 */
[----:B------:R-:W-:Y:S01]  /*1540*/  @P4 IMAD.WIDE.U32 R16, R16, R8, RZ ;  /* 0x0000000810104225 */ /* 0x000fe200078e00ff */
[----:B------:R-:W-:Y:S02]  /*1550*/  ISETP.GE.U32.AND P3, PT, R2, R3, PT ;  /* 0x000000030200720c */ /* 0x000fe40003f66070 */
[----:B------:R-:W1:Y:S01]  /*1560*/  LDC.64 R2, c[0x0][0x260] ;  /* 0x00009800ff027b82 */ /* 0x000e620000000a00 */
[----:B------:R-:W-:-:S10]  /*1570*/  @P4 IMAD.IADD R11, R17, 0x1, R11 ;  /* 0x00000001110b4824 */ /* 0x000fd400078e020b */
[----:B------:R-:W-:-:S04]  /*1580*/  @P3 IADD3 R12, R12, 0x1, RZ ;  /* 0x000000010c0c3810 */ /* 0x000fc80007ffe0ff */
[----:B------:R-:W-:Y:S01]  /*1590*/  @!P2 IADD3 R12, -R12, RZ, RZ ;  /* 0x000000ff0c0ca210 */ /* 0x000fe20007ffe1ff */
        /* <DEDUP_REMOVED lines=13> */
.L_x_7488:
[----:B------:R-:W-:Y:S01]  /*1670*/  MOV R17, R11 ;  /* 0x0000000b00117202 */ /* 0x000fe20000000f00 */
[----:B------:R-:W-:Y:S01]  /*1680*/  IMAD R10, R29, R8, RZ ;  /* 0x000000081d0a7224 */ /* 0x000fe200078e02ff */
[----:B------:R-:W-:Y:S02]  /*1690*/  @!P1 LOP3.LUT R12, RZ, R13, RZ, 0x33, !PT ;  /* 0x0000000dff0c9212 */ /* 0x000fe400078e33ff */
[----:B------:R-:W-:Y:S01]  /*16a0*/  @P4 IADD3 R14, R7, R14, RZ ;  /* 0x0000000e070e4210 */ /* 0x000fe20007ffe0ff */
[----:B------:R-:W-:Y:S01]  /*16b0*/  IMAD.WIDE.U32 R16, R8, R35, R16 ;  /* 0x0000002308107225 */ /* 0x000fe200078e0010 */
[----:B------:R-:W-:-:S03]  /*16c0*/  SHF.R.S32.HI R21, RZ, 0x1f, R12 ;  /* 0x0000001fff157819 */ /* 0x000fc6000001140c */
[----:B------:R-:W-:Y:S02]  /*16d0*/  IMAD R11, R9, R35, R10 ;  /* 0x00000023090b7224 */ /* 0x000fe400078e020a */
[----:B-1----:R-:W-:Y:S02]  /*16e0*/  IMAD R10, R21, R2, RZ ;  /* 0x00000002150a7224 */ /* 0x002fe400078e02ff */
[----:B------:R-:W-:Y:S01]  /*16f0*/  @P4 IMAD.WIDE.U32 R26, R14, R4, RZ ;  /* 0x000000040e1a4225 */ /* 0x000fe200078e00ff */
[----:B------:R-:W-:-:S03]  /*1700*/  IADD3 R17, R17, R11, RZ ;  /* 0x0000000b11117210 */ /* 0x000fc60007ffe0ff */
[C---:B------:R-:W-:Y:S02]  /*1710*/  IMAD R3, R12.reuse, R3, R10 ;  /* 0x000000030c037224 */ /* 0x040fe400078e020a */
[----:B------:R-:W-:-:S04]  /*1720*/  IMAD.WIDE.U32 R36, R12, R2, R16 ;  /* 0x000000020c247225 */ /* 0x000fc800078e0010 */
[----:B------:R-:W-:Y:S01]  /*1730*/  @P4 IMAD R28, R14, R5, R27 ;  /* 0x000000050e1c4224 */ /* 0x000fe200078e021b */
        /* <DEDUP_REMOVED lines=15> */
.L_x_7487:
[----:B------:R-:W-:Y:S01]  /*1830*/  ISETP.NE.AND P1, PT, R18, -0x1, PT ;  /* 0xffffffff1200780c */ /* 0x000fe20003f25270 */
[----:B------:R-:W-:Y:S01]  /*1840*/  IMAD.IADD R147, R114, 0x1, -R117 ;  /* 0x0000000172937824 */ /* 0x000fe200078e0a75 */
[----:B------:R-:W-:Y:S01]  /*1850*/  SHF.R.S32.HI R7, RZ, 0x1f, R6 ;  /* 0x0000001fff077819 */ /* 0x000fe20000011406 */
[----:B------:R-:W-:Y:S01]  /*1860*/  VIADD R153, R33, 0xffffffff ;  /* 0xffffffff21997836 */ /* 0x000fe20000000000 */
[----:B------:R-:W-:Y:S01]  /*1870*/  SHF.R.S32.HI R45, RZ, 0x1f, R38 ;  /* 0x0000001fff2d7819 */ /* 0x000fe20000011426 */
[----:B------:R-:W-:Y:S01]  /*1880*/  ULDC.64 UR4, c[0x0][0x258] ;  /* 0x0000960000047ab9 */ /* 0x000fe20000000a00 */
[-C--:B-----5:R-:W-:Y:S01]  /*1890*/  LEA.HI R0, R7, R6.reuse, RZ, 0x3 ;  /* 0x0000000607007211 */ /* 0x0a0fe200078f18ff */
[----:B------:R-:W-:Y:S01]  /*18a0*/  ULDC.64 UR6, c[0x0][0x268] ;  /* 0x00009a0000067ab9 */ /* 0x000fe20000000a00 */
[----:B------:R-:W-:Y:S01]  /*18b0*/  ULDC.64 UR8, c[0x0][0x220] ;  /* 0x0000880000087ab9 */ /* 0x000fe20000000a00 */
[----:B------:R-:W-:Y:S01]  /*18c0*/  IMAD R45, R45, UR4, RZ ;  /* 0x000000042d2d7c24 */ /* 0x000fe2000f8e02ff */
[----:B------:R-:W-:Y:S01]  /*18d0*/  SHF.R.S32.HI R16, RZ, 0x3, R0 ;  /* 0x00000003ff107819 */ /* 0x000fe20000011400 */
[----:B------:R-:W-:Y:S01]  /*18e0*/  ULDC UR10, c[0x0][0x39c] ;  /* 0x0000e700000a7ab9 */ /* 0x000fe20000000800 */
[----:B------:R-:W-:Y:S01]  /*18f0*/  LEA.HI R116, R7, R6, RZ, 0x5 ;  /* 0x0000000607747211 */ /* 0x000fe200078f28ff */
[----:B------:R-:W1:Y:S01]  /*1900*/  @P1 LDC.64 R10, c[0x0][0x240] ;  /* 0x00009000ff0a1b82 */ /* 0x000e620000000a00 */
[----:B------:R-:W-:Y:S01]  /*1910*/  @!P1 SHF.R.S32.HI R13, RZ, 0x1f, R157 ;  /* 0x0000001fff0d9819 */ /* 0x000fe2000001149d */
[C---:B------:R-:W-:Y:S01]  /*1920*/  VIADD R24, R16.reuse, 0x10 ;  /* 0x0000001010187836 */ /* 0x040fe20000000000 */
[CC--:B------:R-:W-:Y:S01]  /*1930*/  ISETP.GE.AND P4, PT, R16.reuse, R147.reuse, PT ;  /* 0x000000931000720c */ /* 0x0c0fe20003f86270 */
[C---:B------:R-:W-:Y:S01]  /*1940*/  VIADD R22, R16.reuse, 0x20 ;  /* 0x0000002010167836 */ /* 0x040fe20000000000 */
[----:B------:R-:W-:Y:S01]  /*1950*/  IADD3 R20, R16, 0x30, RZ ;  /* 0x0000003010147810 */ /* 0x000fe20007ffe0ff */
[----:B------:R-:W-:Y:S01]  /*1960*/  IMAD R45, R38, UR5, R45 ;  /* 0x00000005262d7c24 */ /* 0x000fe2000f8e022d */
[--C-:B------:R-:W-:Y:S01]  /*1970*/  SHF.R.S32.HI R17, RZ, 0x1f, R16.reuse ;  /* 0x0000001fff117819 */ /* 0x100fe20000011410 */
[----:B------:R-:W2:Y:S01]  /*1980*/  @!P1 LDC.64 R4, c[0x0][0x228] ;  /* 0x00008a00ff049b82 */ /* 0x000ea20000000a00 */
[-C--:B------:R-:W-:Y:S01]  /*1990*/  ISETP.GE.AND P6, PT, R22, R147.reuse, PT ;  /* 0x000000931600720c */ /* 0x080fe20003fc6270 */
[----:B------:R-:W-:Y:S01]  /*19a0*/  UMOV UR5, 0x400 ;  /* 0x0000040000057882 */ /* 0x000fe20000000000 */
[----:B------:R-:W-:Y:S01]  /*19b0*/  ISETP.GE.AND P2, PT, R20, R147, PT ;  /* 0x000000931400720c */ /* 0x000fe20003f46270 */
[----:B------:R-:W-:Y:S01]  /*19c0*/  IMAD.WIDE R42, R43, 0x40, R16 ;  /* 0x000000402b2a7825 */ /* 0x000fe200078e0210 */
[----:B------:R-:W-:-:S09]  /*19d0*/  SHF.R.S32.HI R115, RZ, 0x5, R116 ;  /* 0x00000005ff737819 */ /* 0x000fd20000011474 */
[----:B------:R-:W3:Y:S01]  /*19e0*/  @!P6 S2R R31, SR_CgaCtaId ;  /* 0x00000000001fe919 */ /* 0x000ee20000008800 */
[C---:B-1----:R-:W-:Y:S01]  /*19f0*/  @P1 IMAD.WIDE.U32 R46, R18.reuse, R10, RZ ;  /* 0x0000000a122e1225 */ /* 0x042fe200078e00ff */
[----:B------:R-:W1:Y:S03]  /*1a00*/  @!P2 S2R R25, SR_CgaCtaId ;  /* 0x000000000019a919 */ /* 0x000e660000008800 */
[----:B------:R-:W-:Y:S02]  /*1a10*/  @P1 IMAD R18, R18, R11, R47 ;  /* 0x0000000b12121224 */ /* 0x000fe400078e022f */
[-C--:B--2---:R-:W-:Y:S02]  /*1a20*/  @!P1 IMAD R2, R13, R4.reuse, RZ ;  /* 0x000000040d029224 */ /* 0x084fe400078e02ff */
[----:B------:R-:W-:-:S04]  /*1a30*/  @!P1 IMAD.WIDE.U32 R10, R157, R4, RZ ;  /* 0x000000049d0a9225 */ /* 0x000fc800078e00ff */
[----:B------:R-:W-:Y:S01]  /*1a40*/  @!P1 IMAD R5, R157, R5, R2 ;  /* 0x000000059d059224 */ /* 0x000fe200078e0202 */
[----:B------:R-:W-:Y:S01]  /*1a50*/  @!P1 MOV R46, R10 ;  /* 0x0000000a002e9202 */ /* 0x000fe20000000f00 */
[----:B------:R-:W-:Y:S02]  /*1a60*/  IMAD.SHL.U32 R2, R153, 0x40, RZ ;  /* 0x0000004099027824 */ /* 0x000fe400078e00ff */
[----:B------:R-:W-:Y:S01]  /*1a70*/  @!P1 IMAD.IADD R18, R11, 0x1, R5 ;  /* 0x000000010b129824 */ /* 0x000fe200078e0205 */
[----:B------:R-:W-:Y:S01]  /*1a80*/  LOP3.LUT R5, R0, 0xfffffff8, RZ, 0xc0, !PT ;  /* 0xfffffff800057812 */ /* 0x000fe200078ec0ff */
[----:B------:R-:W2:Y:S01]  /*1a90*/  @!P4 LDC.64 R10, c[0x0][0x240] ;  /* 0x00009000ff0acb82 */ /* 0x000ea20000000a00 */
[----:B------:R-:W-:Y:S01]  /*1aa0*/  ISETP.GE.AND P1, PT, R24, R147, PT ;  /* 0x000000931800720c */ /* 0x000fe20003f26270 */
[----:B------:R-:W-:Y:S02]  /*1ab0*/  IMAD.IADD R19, R113, 0x1, -R2 ;  /* 0x0000000171137824 */ /* 0x000fe400078e0a02 */
[----:B------:R-:W-:-:S03]  /*1ac0*/  IMAD.IADD R0, R6, 0x1, -R5 ;  /* 0x0000000106007824 */ /* 0x000fc600078e0a05 */
[----:B------:R-:W-:Y:S01]  /*1ad0*/  ISETP.GE.AND P5, PT, R16, R19, PT ;  /* 0x000000131000720c */ /* 0x000fe20003fa6270 */
[----:B------:R-:W-:Y:S01]  /*1ae0*/  IMAD.SHL.U32 R41, R0, 0x8, RZ ;  /* 0x0000000800297824 */ /* 0x000fe200078e00ff */
[----:B------:R-:W4:Y:S04]  /*1af0*/  @!P4 LDC.64 R4, c[0x0][0x210] ;  /* 0x00008400ff04cb82 */ /* 0x000f280000000a00 */
[----:B------:R-:W-:Y:S01]  /*1b00*/  IADD3 R26, P3, R41, R26, RZ ;  /* 0x0000001a291a7210 */ /* 0x000fe20007f7e0ff */
[----:B------:R-:W3:Y:S01]  /*1b10*/  @!P1 S2R R12, SR_CgaCtaId ;  /* 0x00000000000c9919 */ /* 0x000ee20000008800 */
[----:B------:R-:W-:-:S05]  /*1b20*/  SHF.R.S32.HI R15, RZ, 0x1f, R41 ;  /* 0x0000001fff0f7819 */ /* 0x000fca0000011429 */
[----:B------:R-:W-:Y:S01]  /*1b30*/  IMAD.X R27, R15, 0x1, R28, P3 ;  /* 0x000000010f1b7824 */ /* 0x000fe200018e061c */
[----:B------:R-:W-:Y:S01]  /*1b40*/  IADD3 R46, P3, R41, R46, RZ ;  /* 0x0000002e292e7210 */ /* 0x000fe20007f7e0ff */
[----:B------:R-:W1:Y:S01]  /*1b50*/  @!P5 S2R R23, SR_CgaCtaId ;  /* 0x000000000017d919 */ /* 0x000e620000008800 */
[----:B------:R-:W-:Y:S01]  /*1b60*/  @!P5 MOV R28, 0x400 ;  /* 0x00000400001cd802 */ /* 0x000fe20000000f00 */
[----:B--2---:R-:W-:Y:S02]  /*1b70*/  @!P4 IMAD R13, R43, R10, RZ ;  /* 0x0000000a2b0dc224 */ /* 0x004fe400078e02ff */
[----:B------:R-:W-:Y:S01]  /*1b80*/  IMAD.X R47, R15, 0x1, R18, P3 ;  /* 0x000000010f2f7824 */ /* 0x000fe200018e0612 */
[----:B------:R-:W-:Y:S01]  /*1b90*/  IADD3 R36, P3, R41, R36, RZ ;  /* 0x0000002429247210 */ /* 0x000fe20007f7e0ff */
[----:B------:R-:W-:Y:S01]  /*1ba0*/  @!P4 IMAD R13, R42, R11, R13 ;  /* 0x0000000b2a0dc224 */ /* 0x000fe200078e020d */
[----:B------:R-:W-:Y:S01]  /*1bb0*/  SHF.L.U32 R18, R16, 0x6, RZ ;  /* 0x0000000610127819 */ /* 0x000fe200000006ff */
[----:B------:R-:W-:Y:S01]  /*1bc0*/  IMAD.WIDE.U32 R38, R38, UR4, R46 ;  /* 0x0000000426267c25 */ /* 0x000fe2000f8e002e */
[----:B------:R-:W2:Y:S02]  /*1bd0*/  S2UR UR4, SR_CgaCtaId ;  /* 0x00000000000479c3 */ /* 0x000ea40000008800 */
[----:B------:R-:W-:Y:S01]  /*1be0*/  LOP3.LUT R18, R18, 0x1c0, RZ, 0xc0, !PT ;  /* 0x000001c012127812 */ /* 0x000fe200078ec0ff */
[----:B------:R-:W-:Y:S01]  /*1bf0*/  IMAD.IADD R45, R39, 0x1, R45 ;  /* 0x00000001272d7824 */ /* 0x000fe200078e022d */
[----:B------:R-:W-:Y:S01]  /*1c00*/  @!P1 MOV R39, 0x400 ;  /* 0x0000040000279802 */ /* 0x000fe20000000f00 */
[----:B------:R-:W-:Y:S01]  /*1c10*/  @!P4 IMAD.MOV.U32 R44, RZ, RZ, R38 ;  /* 0x000000ffff2cc224 */ /* 0x000fe200078e0026 */
[----:B------:R-:W-:Y:S01]  /*1c20*/  LOP3.LUT R11, R18, 0x38, R41, 0xf8, !PT ;  /* 0x00000038120b7812 */ /* 0x000fe200078ef829 */
[----:B------:R-:W-:Y:S01]  /*1c30*/  IMAD.X R37, R15, 0x1, R14, P3 ;  /* 0x000000010f257824 */ /* 0x000fe200018e060e */
[----:B------:R-:W-:Y:S01]  /*1c40*/  SHF.R.U32.HI R18, RZ, 0x3, R18 ;  /* 0x00000003ff127819 */ /* 0x000fe20000011612 */
[----:B------:R-:W1:Y:S01]  /*1c50*/  @!P1 LDC.64 R14, c[0x0][0x240] ;  /* 0x00009000ff0e9b82 */ /* 0x000e620000000a00 */
[----:B------:R-:W-:-:S02]  /*1c60*/  @!P4 IMAD.WIDE.U32 R48, R42, R10, R44 ;  /* 0x0000000a2a30c225 */ /* 0x000fc400078e002c */
[----:B------:R-:W-:Y:S02]  /*1c70*/  LOP3.LUT R18, R11, R18, RZ, 0x3c, !PT ;  /* 0x000000120b127212 */ /* 0x000fe400078e3cff */
[----:B------:R-:W-:Y:S01]  /*1c80*/  @!P4 IMAD.IADD R10, R49, 0x1, R13 ;  /* 0x00000001310ac824 */ /* 0x000fe200078e020d */
[----:B----4-:R-:W-:Y:S01]  /*1c90*/  @!P4 LEA R46, P3, R48, R4, 0x1 ;  /* 0x00000004302ec211 */ /* 0x010fe200078608ff */
[----:B------:R-:W-:Y:S01]  /*1ca0*/  @!P1 IMAD.MOV.U32 R49, RZ, RZ, R45 ;  /* 0x000000ffff319224 */ /* 0x000fe200078e002d */
[----:B---3--:R-:W-:Y:S01]  /*1cb0*/  @!P1 LEA R39, R12, R39, 0x18 ;  /* 0x000000270c279211 */ /* 0x008fe200078ec0ff */
[----:B------:R-:W-:Y:S01]  /*1cc0*/  @!P2 IMAD.MOV.U32 R44, RZ, RZ, R38 ;  /* 0x000000ffff2ca224 */ /* 0x000fe200078e0026 */
[----:B------:R-:W-:Y:S01]  /*1cd0*/  @!P4 LEA.HI.X R47, R48, R5, R10, 0x1, P3 ;  /* 0x00000005302fc211 */ /* 0x000fe200018f0c0a */
[----:B------:R-:W-:Y:S01]  /*1ce0*/  @!P1 IMAD.MOV.U32 R48, RZ, RZ, R38 ;  /* 0x000000ffff309224 */ /* 0x000fe200078e0026 */
[----:B------:R-:W3:Y:S01]  /*1cf0*/  @!P1 LDC.64 R4, c[0x0][0x210] ;  /* 0x00008400ff049b82 */ /* 0x000ee20000000a00 */
[----:B------:R-:W-:Y:S01]  /*1d00*/  @!P1 IADD3 R32, P3, R42, 0x10, RZ ;  /* 0x000000102a209810 */ /* 0x000fe20007f7e0ff */
[----:B------:R-:W-:Y:S01]  /*1d10*/  IMAD.WIDE.U32 R36, R16, R8, R36 ;  /* 0x0000000810247225 */ /* 0x000fe200078e0024 */
[----:B------:R-:W-:Y:S01]  /*1d20*/  @!P6 MOV R12, 0x400 ;  /* 0x00000400000ce802 */ /* 0x000fe20000000f00 */
[----:B--2---:R-:W-:Y:S01]  /*1d30*/  ULEA UR4, UR4, UR5, 0x18 ;  /* 0x0000000504047291 */ /* 0x004fe2000f8ec03f */
[----:B------:R-:W-:Y:S01]  /*1d40*/  @!P2 MOV R10, 0x400 ;  /* 0x00000400000aa802 */ /* 0x000fe20000000f00 */
[----:B------:R-:W-:Y:S01]  /*1d50*/  @!P1 IMAD.X R41, RZ, RZ, R43, P3 ;  /* 0x000000ffff299224 */ /* 0x000fe200018e062b */
[----:B------:R-:W-:Y:S01]  /*1d60*/  LEA.HI R11, R7, R6, RZ, 0x6 ;  /* 0x00000006070b7211 */ /* 0x000fe200078f30ff */
[----:B------:R-:W-:Y:S01]  /*1d70*/  IMAD.MOV.U32 R127, RZ, RZ, R36 ;  /* 0x000000ffff7f7224 */ /* 0x000fe200078e0024 */
[----:B------:R-:W-:Y:S01]  /*1d80*/  @!P6 LEA R31, R31, R12, 0x18 ;  /* 0x0000000c1f1fe211 */ /* 0x000fe200078ec0ff */
[----:B------:R-:W-:Y:S01]  /*1d90*/  IMAD.WIDE.U32 R26, R3, UR6, R26 ;  /* 0x00000006031a7c25 */ /* 0x000fe2000f8e001a */
[----:B-1----:R-:W-:Y:S01]  /*1da0*/  @!P2 LEA R25, R25, R10, 0x18 ;  /* 0x0000000a1919a211 */ /* 0x002fe200078ec0ff */
[----:B------:R-:W1:Y:S01]  /*1db0*/  @!P6 LDC.64 R12, c[0x0][0x240] ;  /* 0x00009000ff0ceb82 */ /* 0x000e620000000a00 */
[----:B------:R-:W-:Y:S01]  /*1dc0*/  SHF.L.U32 R11, R11, 0x3, RZ ;  /* 0x000000030b0b7819 */ /* 0x000fe200000006ff */
[-C--:B------:R-:W-:Y:S01]  /*1dd0*/  @!P1 IMAD R10, R41, R14.reuse, RZ ;  /* 0x0000000e290a9224 */ /* 0x080fe200078e02ff */
[----:B------:R-:W-:Y:S01]  /*1de0*/  @!P6 IADD3 R30, P3, R42, 0x20, RZ ;  /* 0x000000202a1ee810 */ /* 0x000fe20007f7e0ff */
[----:B------:R-:W-:Y:S01]  /*1df0*/  @!P1 IMAD.WIDE.U32 R48, R32, R14, R48 ;  /* 0x0000000e20309225 */ /* 0x000fe200078e0030 */
[----:B------:R-:W-:-:S02]  /*1e00*/  @!P5 LEA R23, R23, R28, 0x18 ;  /* 0x0000001c1717d211 */ /* 0x000fc400078ec0ff */
[----:B------:R-:W-:Y:S01]  /*1e10*/  LOP3.LUT R18, R18, 0xfffffe00, R11, 0xf8, !PT ;  /* 0xfffffe0012127812 */ /* 0x000fe200078ef80b */
[----:B------:R-:W-:Y:S02]  /*1e20*/  @!P1 IMAD R15, R32, R15, R10 ;  /* 0x0000000f200f9224 */ /* 0x000fe400078e020a */
[----:B------:R-:W-:Y:S01]  /*1e30*/  @!P6 IMAD.X R41, RZ, RZ, R43, P3 ;  /* 0x000000ffff29e224 */ /* 0x000fe200018e062b */
[----:B------:R-:W2:Y:S01]  /*1e40*/  @!P2 LDC.64 R10, c[0x0][0x240] ;  /* 0x00009000ff0aab82 */ /* 0x000ea20000000a00 */
[----:B------:R-:W-:Y:S01]  /*1e50*/  @!P2 IADD3 R28, P3, R42, 0x30, RZ ;  /* 0x000000302a1ca810 */ /* 0x000fe20007f7e0ff */
[C---:B------:R-:W-:Y:S01]  /*1e60*/  @!P2 IMAD R25, R18.reuse, 0x2, R25 ;  /* 0x000000021219a824 */ /* 0x040fe200078e0219 */
[----:B------:R-:W-:Y:S01]  /*1e70*/  @!P1 IADD3 R32, R49, R15, RZ ;  /* 0x0000000f31209210 */ /* 0x000fe20007ffe0ff */
[C---:B------:R-:W-:Y:S01]  /*1e80*/  @!P5 IMAD R23, R18.reuse, 0x2, R23 ;  /* 0x000000021217d824 */ /* 0x040fe200078e0217 */
[----:B------:R-:W-:Y:S01]  /*1e90*/  LEA R155, R18, UR4, 0x1 ;  /* 0x00000004129b7c11 */ /* 0x000fe2000f8e08ff */
[----:B------:R-:W-:Y:S01]  /*1ea0*/  @!P2 IMAD.X R43, RZ, RZ, R43, P3 ;  /* 0x000000ffff2ba224 */ /* 0x000fe200018e062b */
[----:B---3--:R-:W-:Y:S01]  /*1eb0*/  @!P1 LEA R50, P3, R48, R4, 0x1 ;  /* 0x0000000430329211 */ /* 0x008fe200078608ff */
[----:B------:R-:W3:Y:S01]  /*1ec0*/  @!P6 LDC.64 R14, c[0x0][0x210] ;  /* 0x00008400ff0eeb82 */ /* 0x000ee20000000a00 */
[----:B------:R-:W-:Y:S01]  /*1ed0*/  @!P1 LEA R39, R18, R39, 0x1 ;  /* 0x0000002712279211 */ /* 0x000fe200078e08ff */
[----:B------:R-:W-:Y:S01]  /*1ee0*/  @!PT LDS RZ, [RZ] ;  /* 0x00000000fffff984 */ /* 0x000fe20000000800 */
[----:B------:R-:W-:Y:S01]  /*1ef0*/  @!PT LDS RZ, [RZ] ;  /* 0x00000000fffff984 */ /* 0x000fe20000000800 */
[----:B------:R-:W-:Y:S01]  /*1f00*/  @!PT LDS RZ, [RZ] ;  /* 0x00000000fffff984 */ /* 0x000fe20000000800 */
[----:B------:R-:W-:Y:S01]  /*1f10*/  @!P4 LDGSTS.E.BYPASS.LTC128B.128 [R155], desc[UR12][R46.64] ;  /* 0x000000002e9bcfae */ /* 0x000fe2000b901d4c */
[----:B------:R-:W-:-:S02]  /*1f20*/  @!P1 LEA.HI.X R51, R48, R5, R32, 0x1, P3 ;  /* 0x0000000530339211 */ /* 0x000fc400018f0c20 */
[----:B------:R-:W-:Y:S01]  /*1f30*/  ISETP.GE.AND P3, PT, R24, R19, PT ;  /* 0x000000131800720c */ /* 0x000fe20003f66270 */
[----:B------:R4:W-:Y:S01]  /*1f40*/  @!P4 LDGSTS.E.BYPASS.LTC128B.128 [R155+0x2000], desc[UR12][R46.64+0x80] ;  /* 0x020000802e9bcfae */ /* 0x0009e2000b901d4c */
[----:B-1----:R-:W-:Y:S01]  /*1f50*/  @!P6 IMAD R32, R41, R12, RZ ;  /* 0x0000000c2920e224 */ /* 0x002fe200078e02ff */
[----:B------:R-:W1:Y:S01]  /*1f60*/  @!P2 LDC.64 R4, c[0x0][0x210] ;  /* 0x00008400ff04ab82 */ /* 0x000e620000000a00 */
[----:B------:R-:W-:Y:S01]  /*1f70*/  @!P6 LEA R31, R18, R31, 0x1 ;  /* 0x0000001f121fe211 */ /* 0x000fe200078e08ff */
[----:B------:R-:W-:Y:S01]  /*1f80*/  @!P1 LDGSTS.E.BYPASS.LTC128B.128 [R39+0x800], desc[UR12][R50.64] ;  /* 0x0080000032279fae */ /* 0x000fe2000b901d4c */
[----:B------:R-:W-:-:S03]  /*1f90*/  @!P6 IMAD R32, R30, R13, R32 ;  /* 0x0000000d1e20e224 */ /* 0x000fc600078e0220 */
[----:B------:R1:W-:Y:S01]  /*1fa0*/  @!P1 LDGSTS.E.BYPASS.LTC128B.128 [R39+0x2800], desc[UR12][R50.64+0x80] ;  /* 0x0280008032279fae */ /* 0x0003e2000b901d4c */
[----:B------:R-:W-:-:S05]  /*1fb0*/  IADD3 R34, P1, R16, R35, RZ ;  /* 0x0000002310227210 */ /* 0x000fca0007f3e0ff */
        /* <DEDUP_REMOVED lines=8> */
[----:B--2---:R-:W-:-:S04]  /*2040*/  @!P2 IMAD.WIDE.U32 R44, R28, R10, R44 ;  /* 0x0000000a1c2ca225 */ /* 0x004fc800078e002c */
[----:B------:R-:W-:Y:S02]  /*2050*/  @!P6 IMAD.WIDE.U32 R46, R30, R12, R46 ;  /* 0x0000000c1e2ee225 */ /* 0x000fe400078e002e */
[----:B------:R-:W2:Y:S02]  /*2060*/  @!P5 LDC.64 R12, c[0x0][0x218] ;  /* 0x00008600ff0cdb82 */ /* 0x000ea40000000a00 */
[----:B------:R-:W-:Y:S01]  /*2070*/  @!P2 IMAD R30, R43, R10, RZ ;  /* 0x0000000a2b1ea224 */ /* 0x000fe200078e02ff */
[----:B---3--:R-:W-:Y:S01]  /*2080*/  @!P6 LEA R14, P4, R46, R14, 0x1 ;  /* 0x0000000e2e0ee211 */ /* 0x008fe200078808ff */
[----:B------:R-:W-:Y:S02]  /*2090*/  @!P6 IMAD.IADD R32, R47, 0x1, R32 ;  /* 0x000000012f20e824 */ /* 0x000fe400078e0220 */
[----:B------:R-:W-:Y:S02]  /*20a0*/  @!P2 IMAD R30, R28, R11, R30 ;  /* 0x0000000b1c1ea224 */ /* 0x000fe400078e021e */
[----:B------:R-:W3:Y:S01]  /*20b0*/  @!P3 LDC.64 R10, c[0x0][0x218] ;  /* 0x00008600ff0abb82 */ /* 0x000ee20000000a00 */
[----:B------:R-:W-:Y:S01]  /*20c0*/  @!P6 LEA.HI.X R15, R46, R15, R32, 0x1, P4 ;  /* 0x0000000f2e0fe211 */ /* 0x000fe200020f0c20 */
[----:B------:R-:W-:Y:S01]  /*20d0*/  @!P2 IMAD.IADD R30, R45, 0x1, R30 ;  /* 0x000000012d1ea824 */ /* 0x000fe200078e021e */
[----:B-1----:R-:W-:Y:S01]  /*20e0*/  @!P2 LEA R38, P4, R44, R4, 0x1 ;  /* 0x000000042c26a211 */ /* 0x002fe200078808ff */
[----:B------:R-:W-:-:S02]  /*20f0*/  IMAD.WIDE.U32 R42, R8, 0x20, RZ ;  /* 0x00000020082a7825 */ /* 0x000fc400078e00ff */
[----:B------:R-:W-:Y:S01]  /*2100*/  @!P6 LDGSTS.E.BYPASS.LTC128B.128 [R31+0x1000], desc[UR12][R14.64] ;  /* 0x010000000e1fefae */ /* 0x000fe2000b901d4c */
[----:B------:R-:W-:Y:S02]  /*2110*/  @!P2 LEA.HI.X R39, R44, R5, R30, 0x1, P4 ;  /* 0x000000052c27a211 */ /* 0x000fe400020f0c1e */
[----:B------:R-:W1:Y:S01]  /*2120*/  @!P1 LDC.64 R4, c[0x0][0x218] ;  /* 0x00008600ff049b82 */ /* 0x000e620000000a00 */
[----:B------:R4:W-:Y:S01]  /*2130*/  @!P6 LDGSTS.E.BYPASS.LTC128B.128 [R31+0x3000], desc[UR12][R14.64+0x80] ;  /* 0x030000800e1fefae */ /* 0x0009e2000b901d4c */
[----:B------:R-:W-:-:S03]  /*2140*/  ISETP.GE.AND P6, PT, R20, R19, PT ;  /* 0x000000131400720c */ /* 0x000fc60003fc6270 */
[----:B------:R-:W-:Y:S01]  /*2150*/  @!P2 LDGSTS.E.BYPASS.LTC128B.128 [R25+0x1800], desc[UR12][R38.64] ;  /* 0x018000002619afae */ /* 0x000fe2000b901d4c */
[----:B--2---:R-:W-:-:S03]  /*2160*/  @!P5 LEA R36, P4, R127, R12, 0x1 ;  /* 0x0000000c7f24d211 */ /* 0x004fc600078808ff */
[----:B------:R2:W-:Y:S01]  /*2170*/  @!P2 LDGSTS.E.BYPASS.LTC128B.128 [R25+0x3800], desc[UR12][R38.64+0x80] ;  /* 0x038000802619afae */ /* 0x0005e2000b901d4c */
[C---:B------:R-:W-:Y:S02]  /*2180*/  @!P3 LEA R12, P2, R8.reuse, R127, 0x4 ;  /* 0x0000007f080cb211 */ /* 0x040fe400078420ff */
[----:B------:R-:W-:Y:S02]  /*2190*/  @!P5 LEA.HI.X R37, R127, R13, R126, 0x1, P4 ;  /* 0x0000000d7f25d211 */ /* 0x000fe400020f0c7e */
[----:B------:R-:W-:Y:S02]  /*21a0*/  @!P3 LEA.HI.X R13, R8, R126, R9, 0x4, P2 ;  /* 0x0000007e080db211 */ /* 0x000fe400010f2409 */
[C---:B---3--:R-:W-:Y:S01]  /*21b0*/  @!P3 LEA R40, P4, R12.reuse, R10, 0x1 ;  /* 0x0000000a0c28b211 */ /* 0x048fe200078808ff */
[----:B------:R-:W-:Y:S01]  /*21c0*/  @!P5 LDGSTS.E.BYPASS.LTC128B.128 [R23+0x4000], desc[UR12][R36.64] ;  /* 0x040000002417dfae */ /* 0x000fe2000b901d4c */
[----:B------:R-:W-:Y:S02]  /*21d0*/  @!P3 MOV R10, 0x400 ;  /* 0x00000400000ab802 */ /* 0x000fe40000000f00 */
[----:B------:R-:W-:Y:S01]  /*21e0*/  @!P3 LEA.HI.X R41, R12, R11, R13, 0x1, P4 ;  /* 0x0000000b0c29b211 */ /* 0x000fe200020f0c0d */
[----:B------:R-:W-:Y:S01]  /*21f0*/  @!P5 LDGSTS.E.BYPASS.LTC128B.128 [R23+0x6000], desc[UR12][R36.64+0x80] ;  /* 0x060000802417dfae */ /* 0x000fe2000b901d4c */
[----:B------:R-:W-:-:S02]  /*2200*/  @!P3 LEA R17, R17, R10, 0x18 ;  /* 0x0000000a1111b211 */ /* 0x000fc400078ec0ff */
[-C--:B------:R-:W-:Y:S01]  /*2210*/  ISETP.GE.AND P4, PT, R24, R19.reuse, PT ;  /* 0x000000131800720c */ /* 0x080fe20003f86270 */
[----:B------:R-:W3:Y:S01]  /*2220*/  @!P1 S2R R13, SR_CgaCtaId ;  /* 0x00000000000d9919 */ /* 0x000ee20000008800 */
[----:B------:R-:W-:Y:S01]  /*2230*/  ISETP.GE.AND P5, PT, R16, R19, PT ;  /* 0x000000131000720c */ /* 0x000fe20003fa6270 */
[----:B------:R-:W-:Y:S01]  /*2240*/  @!P3 IMAD R17, R18, 0x2, R17 ;  /* 0x000000021211b824 */ /* 0x000fe200078e0211 */
[----:B----4-:R-:W-:Y:S01]  /*2250*/  SHF.L.U32 R15, R9, 0x5, RZ ;  /* 0x00000005090f7819 */ /* 0x010fe200000006ff */
[----:B------:R-:W4:Y:S01]  /*2260*/  @!P6 S2R R12, SR_CgaCtaId ;  /* 0x00000000000ce919 */ /* 0x000f220000008800 */
[----:B------:R-:W-:Y:S01]  /*2270*/  @!P1 IADD3 R14, P2, R127, R42, RZ ;  /* 0x0000002a7f0e9210 */ /* 0x000fe20007f5e0ff */
[----:B------:R-:W3:Y:S01]  /*2280*/  LDC.64 R10, c[0x0][0x250] ;  /* 0x00009400ff0a7b82 */ /* 0x000ee20000000a00 */
[----:B------:R-:W-:Y:S01]  /*2290*/  SHF.L.U32 R16, R16, 0x3, RZ ;  /* 0x0000000310107819 */ /* 0x000fe200000006ff */
[----:B------:R-:W-:Y:S01]  /*22a0*/  @!P3 LDGSTS.E.BYPASS.LTC128B.128 [R17+0x4800], desc[UR12][R40.64] ;  /* 0x048000002811bfae */ /* 0x000fe2000b901d4c */
[----:B------:R-:W-:-:S02]  /*22b0*/  @!P1 IADD3.X R15, R126, R43, R15, P2, !PT ;  /* 0x0000002b7e0f9210 */ /* 0x000fc400017fe40f */
[C---:B-1----:R-:W-:Y:S01]  /*22c0*/  @!P1 LEA R24, P2, R14.reuse, R4, 0x1 ;  /* 0x000000040e189211 */ /* 0x042fe200078408ff */
[----:B------:R1:W-:Y:S01]  /*22d0*/  @!P3 LDGSTS.E.BYPASS.LTC128B.128 [R17+0x6800], desc[UR12][R40.64+0x80] ;  /* 0x068000802811bfae */ /* 0x0003e2000b901d4c */
[----:B------:R-:W-:Y:S01]  /*22e0*/  LEA.HI R4, R7, R6, RZ, 0x4 ;  /* 0x0000000607047211 */ /* 0x000fe200078f20ff */
[----:B------:R-:W-:Y:S01]  /*22f0*/  IMAD.MOV.U32 R7, RZ, RZ, 0x10 ;  /* 0x00000010ff077424 */ /* 0x000fe200078e00ff */
[----:B--2---:R-:W-:Y:S02]  /*2300*/  @!P1 LEA.HI.X R25, R14, R5, R15, 0x1, P2 ;  /* 0x000000050e199211 */ /* 0x004fe400010f0c0f */
[----:B------:R-:W-:Y:S02]  /*2310*/  LOP3.LUT R5, R4, 0xfffffff0, RZ, 0xc0, !PT ;  /* 0xfffffff004057812 */ /* 0x000fe400078ec0ff */
[----:B------:R-:W-:Y:S01]  /*2320*/  SHF.R.S32.HI R15, RZ, 0x4, R4 ;  /* 0x00000004ff0f7819 */ /* 0x000fe20000011404 */
[----:B------:R-:W-:Y:S01]  /*2330*/  IMAD R4, R21, UR6, RZ ;  /* 0x0000000615047c24 */ /* 0x000fe2000f8e02ff */
[-C--:B------:R-:W-:Y:S01]  /*2340*/  ISETP.GE.AND P3, PT, R22, R19.reuse, PT ;  /* 0x000000131600720c */ /* 0x080fe20003f66270 */
[----:B------:R-:W-:Y:S01]  /*2350*/  @!P6 IMAD.MOV.U32 R21, RZ, RZ, R126 ;  /* 0x000000ffff15e224 */ /* 0x000fe200078e007e */
[----:B------:R-:W-:Y:S01]  /*2360*/  ISETP.GE.AND P2, PT, R20, R19, PT ;  /* 0x000000131400720c */ /* 0x000fe20003f46270 */
[----:B------:R-:W-:Y:S01]  /*2370*/  IMAD.IADD R19, R6, 0x1, -R5 ;  /* 0x0000000106137824 */ /* 0x000fe200078e0a05 */
[----:B------:R-:W-:-:S02]  /*2380*/  LEA.HI R20, R15, R15, RZ, 0x1 ;  /* 0x0000000f0f147211 */ /* 0x000fc400078f08ff */
[----:B------:R-:W-:Y:S02]  /*2390*/  @!P1 MOV R22, 0x400 ;  /* 0x0000040000169802 */ /* 0x000fe40000000f00 */
[----:B------:R-:W-:Y:S01]  /*23a0*/  SHF.R.S32.HI R14, RZ, 0x1f, R19 ;  /* 0x0000001fff0e7819 */ /* 0x000fe20000011413 */
[----:B---3--:R-:W-:Y:S01]  /*23b0*/  IMAD R29, R29, R10, RZ ;  /* 0x0000000a1d1d7224 */ /* 0x008fe200078e02ff */
[----:B------:R-:W-:Y:S02]  /*23c0*/  LOP3.LUT R20, R20, 0xfffffffe, RZ, 0xc0, !PT ;  /* 0xfffffffe14147812 */ /* 0x000fe400078ec0ff */
[----:B------:R-:W-:Y:S01]  /*23d0*/  LEA.HI R14, R14, R19, RZ, 0x3 ;  /* 0x000000130e0e7211 */ /* 0x000fe200078f18ff */
[----:B------:R-:W-:Y:S02]  /*23e0*/  IMAD R29, R34, R11, R29 ;  /* 0x0000000b221d7224 */ /* 0x000fe400078e021d */
[----:B-1----:R-:W-:Y:S01]  /*23f0*/  IMAD R17, R3, UR7, R4 ;  /* 0x0000000703117c24 */ /* 0x002fe2000f8e0204 */
[----:B------:R-:W-:Y:S01]  /*2400*/  IADD3 R3, R15, -R20, RZ ;  /* 0x800000140f037210 */ /* 0x000fe20007ffe0ff */
[----:B------:R-:W1:Y:S01]  /*2410*/  @!P6 LDC.64 R4, c[0x0][0x218] ;  /* 0x00008600ff04eb82 */ /* 0x000e620000000a00 */
[----:B------:R-:W-:Y:S01]  /*2420*/  @!P6 MOV R15, 0x400 ;  /* 0x00000400000fe802 */ /* 0x000fe20000000f00 */
[----:B------:R-:W-:Y:S01]  /*2430*/  IMAD.IADD R27, R27, 0x1, R17 ;  /* 0x000000011b1b7824 */ /* 0x000fe200078e0211 */
[----:B------:R-:W-:-:S02]  /*2440*/  LOP3.LUT R20, R14, 0xfffffff8, RZ, 0xc0, !PT ;  /* 0xfffffff80e147812 */ /* 0x000fc400078ec0ff */
[----:B------:R-:W-:Y:S01]  /*2450*/  @!P1 LEA R17, R13, R22, 0x18 ;  /* 0x000000160d119211 */ /* 0x000fe200078ec0ff */
[----:B------:R-:W-:Y:S01]  /*2460*/  IMAD.WIDE.U32 R34, R34, R10, R26 ;  /* 0x0000000a22227225 */ /* 0x000fe200078e001a */
[----:B----4-:R-:W-:-:S03]  /*2470*/  @!P6 LEA R13, R12, R15, 0x18 ;  /* 0x0000000f0c0de211 */ /* 0x010fc600078ec0ff */
[----:B------:R-:W-:Y:S02]  /*2480*/  IMAD.IADD R12, R19, 0x1, -R20 ;  /* 0x00000001130c7824 */ /* 0x000fe400078e0a14 */
[----:B------:R-:W-:Y:S02]  /*2490*/  @!P6 IMAD.MOV.U32 R20, RZ, RZ, R127 ;  /* 0x000000ffff14e224 */ /* 0x000fe400078e007f */
[----:B------:R-:W-:Y:S02]  /*24a0*/  @!P1 IMAD R17, R18, 0x2, R17 ;  /* 0x0000000212119824 */ /* 0x000fe400078e0211 */
[----:B------:R-:W-:Y:S02]  /*24b0*/  @!P6 IMAD R19, R9, 0x30, RZ ;  /* 0x000000300913e824 */ /* 0x000fe400078e02ff */
[----:B------:R-:W-:Y:S01]  /*24c0*/  @!P6 IMAD.WIDE.U32 R20, R8, 0x30, R20 ;  /* 0x000000300814e825 */ /* 0x000fe200078e0014 */
[----:B------:R-:W-:Y:S03]  /*24d0*/  @!P1 LDGSTS.E.BYPASS.LTC128B.128 [R17+0x5000], desc[UR12][R24.64] ;  /* 0x0500000018119fae */ /* 0x000fe6000b901d4c */
[----:B------:R-:W-:Y:S01]  /*24e0*/  @!P6 IMAD R23, R18, 0x2, R13 ;  /* 0x000000021217e824 */ /* 0x000fe200078e020d */
[----:B------:R-:W-:Y:S01]  /*24f0*/  @!P1 LDGSTS.E.BYPASS.LTC128B.128 [R17+0x7000], desc[UR12][R24.64+0x80] ;  /* 0x0700008018119fae */ /* 0x000fe2000b901d4c */
[----:B------:R-:W-:Y:S01]  /*2500*/  @!P6 IADD3 R19, R21, R19, RZ ;  /* 0x000000131513e210 */ /* 0x000fe20007ffe0ff */
[----:B------:R-:W-:Y:S01]  /*2510*/  IMAD.SHL.U32 R15, R0, 0x40, RZ ;  /* 0x00000040000f7824 */ /* 0x000fe200078e00ff */
[----:B-1----:R-:W-:Y:S01]  /*2520*/  @!P6 LEA R4, P1, R20, R4, 0x1 ;  /* 0x000000041404e211 */ /* 0x002fe200078208ff */
[----:B------:R-:W-:-:S02]  /*2530*/  IMAD.IADD R32, R35, 0x1, R29 ;  /* 0x0000000123207824 */ /* 0x000fc400078e021d */
[----:B------:R-:W-:Y:S01]  /*2540*/  IMAD.SHL.U32 R13, R12, 0x40, RZ ;  /* 0x000000400c0d7824 */ /* 0x000fe200078e00ff */
[----:B------:R-:W-:Y:S01]  /*2550*/  @!P6 LEA.HI.X R5, R20, R5, R19, 0x1, P1 ;  /* 0x000000051405e211 */ /* 0x000fe200008f0c13 */
[----:B------:R-:W-:Y:S01]  /*2560*/  IMAD.WIDE.U32 R18, R10, 0x20, RZ ;  /* 0x000000200a127825 */ /* 0x000fe200078e00ff */
[----:B------:R-:W-:Y:S02]  /*2570*/  LOP3.LUT R15, R15, 0x1c0, RZ, 0xc0, !PT ;  /* 0x000001c00f0f7812 */ /* 0x000fe400078ec0ff */
[C---:B------:R-:W-:Y:S01]  /*2580*/  LEA R150, P1, R34.reuse, UR8, 0x1 ;  /* 0x0000000822967c11 */ /* 0x040fe2000f8208ff */
[----:B------:R-:W-:Y:S01]  /*2590*/  @!P6 LDGSTS.E.BYPASS.LTC128B.128 [R23+0x5800], desc[UR12][R4.64] ;  /* 0x058000000417efae */ /* 0x000fe2000b901d4c */
[----:B------:R-:W-:Y:S02]  /*25a0*/  LOP3.LUT R16, R15, 0x8, R16, 0xf8, !PT ;  /* 0x000000080f107812 */ /* 0x000fe400078ef810 */
[----:B------:R-:W-:Y:S01]  /*25b0*/  SHF.R.U32.HI R15, RZ, 0x3, R15 ;  /* 0x00000003ff0f7819 */ /* 0x000fe2000001160f */
[----:B------:R1:W-:Y:S01]  /*25c0*/  @!P6 LDGSTS.E.BYPASS.LTC128B.128 [R23+0x7800], desc[UR12][R4.64+0x80] ;  /* 0x078000800417efae */ /* 0x0003e2000b901d4c */
[----:B------:R-:W-:-:S02]  /*25d0*/  LEA.HI.X R149, R34, UR9, R32, 0x1, P1 ;  /* 0x0000000922957c11 */ /* 0x000fc400088f0c20 */
[----:B------:R-:W-:Y:S01]  /*25e0*/  LOP3.LUT R16, R16, R15, RZ, 0x3c, !PT ;  /* 0x0000000f10107212 */ /* 0x000fe200078e3cff */
[----:B------:R-:W0:Y:S01]  /*25f0*/  LDGDEPBAR ;  /* 0x00000000000079af */ /* 0x000e220000000000 */
[----:B------:R-:W-:Y:S01]  /*2600*/  @!P4 IADD3 R18, P1, R150, R18, RZ ;  /* 0x000000129612c210 */ /* 0x000fe20007f3e0ff */
[----:B------:R-:W-:Y:S01]  /*2610*/  @!P2 IMAD.MOV.U32 R151, RZ, RZ, R149 ;  /* 0x000000ffff97a224 */ /* 0x000fe200078e0095 */
[C---:B------:R-:W-:Y:S01]  /*2620*/  LEA R145, R3.reuse, R16, 0x9 ;  /* 0x0000001003917211 */ /* 0x040fe200078e48ff */
[----:B------:R-:W-:Y:S01]  /*2630*/  IMAD.SHL.U32 R16, R3, 0x8, RZ ;  /* 0x0000000803107824 */ /* 0x000fe200078e00ff */
[----:B------:R-:W-:Y:S01]  /*2640*/  LOP3.LUT R3, R13, 0x1c0, RZ, 0xc0, !PT ;  /* 0x000001c00d037812 */ /* 0x000fe200078ec0ff */
[----:B------:R-:W-:Y:S01]  /*2650*/  @!P2 IMAD.WIDE.U32 R20, R10, 0x60, R150 ;  /* 0x000000600a14a825 */ /* 0x000fe200078e0096 */
[----:B------:R-:W-:Y:S02]  /*2660*/  LEA R145, R145, UR4, 0x1 ;  /* 0x0000000491917c11 */ /* 0x000fe4000f8e08ff */
[----:B------:R-:W-:Y:S01]  /*2670*/  LOP3.LUT R16, R3, 0x8, R16, 0xf8, !PT ;  /* 0x0000000803107812 */ /* 0x000fe200078ef810 */
[----:B------:R-:W-:Y:S01]  /*2680*/  @!P2 IMAD R15, R11, 0x60, RZ ;  /* 0x000000600b0fa824 */ /* 0x000fe200078e02ff */
[----:B------:R-:W-:Y:S01]  /*2690*/  SHF.R.U32.HI R3, RZ, 0x3, R3 ;  /* 0x00000003ff037819 */ /* 0x000fe20000011603 */
[----:B------:R-:W-:Y:S01]  /*26a0*/  @!P5 IMAD.MOV.U32 R151, RZ, RZ, R149 ;  /* 0x000000ffff97d224 */ /* 0x000fe200078e0095 */
[----:B------:R-:W-:-:S02]  /*26b0*/  IADD3 R143, R145, 0x4020, RZ ;  /* 0x00004020918f7810 */ /* 0x000fc40007ffe0ff */
[----:B------:R-:W-:Y:S02]  /*26c0*/  LOP3.LUT R3, R16, R3, RZ, 0x3c, !PT ;  /* 0x0000000310037212 */ /* 0x000fe400078e3cff */
[----:B------:R-:W-:Y:S01]  /*26d0*/  @!P2 IADD3 R15, R21, R15, RZ ;  /* 0x0000000f150fa210 */ /* 0x000fe20007ffe0ff */
[----:B-1----:R-:W-:Y:S01]  /*26e0*/  IMAD.SHL.U32 R4, R11, 0x20, RZ ;  /* 0x000000200b047824 */ /* 0x002fe200078e00ff */
[----:B------:R-:W-:-:S04]  /*26f0*/  DEPBAR.LE SB0, 0x0 ;  /* 0x000080000000791a */ /* 0x000fc80000000000 */
[----:B------:R-:W-:Y:S01]  /*2700*/  BAR.SYNC.DEFER_BLOCKING 0x0 ;  /* 0x0000000000007b1d */ /* 0x000fe20000010000 */
[----:B------:R-:W-:Y:S01]  /*2710*/  IMAD.SHL.U32 R5, R14, 0x40, RZ ;  /* 0x000000400e057824 */ /* 0x000fe200078e00ff */
[----:B------:R-:W-:Y:S01]  /*2720*/  @!P4 IADD3.X R19, R149, R19, R4, P1, !PT ;  /* 0x000000139513c210 */ /* 0x000fe20000ffe404 */
[----:B------:R-:W-:Y:S01]  /*2730*/  @!P2 IMAD.MOV.U32 R14, RZ, RZ, R20 ;  /* 0x000000ffff0ea224 */ /* 0x000fe200078e0014 */
[C---:B------:R-:W-:Y:S02]  /*2740*/  @!P3 LEA R20, P1, R10.reuse, R150, 0x6 ;  /* 0x000000960a14b211 */ /* 0x040fe400078230ff */
[----:B------:R-:W-:Y:S01]  /*2750*/  LOP3.LUT R4, R5, 0xfffffe00, RZ, 0xc0, !PT ;  /* 0xfffffe0005047812 */ /* 0x000fe200078ec0ff */
[----:B------:R-:W-:Y:S01]  /*2760*/  VIADD R5, R145, 0x4000 ;  /* 0x0000400091057836 */ /* 0x000fe20000000000 */
[----:B------:R-:W-:Y:S02]  /*2770*/  @!P3 LEA.HI.X R21, R10, R149, R11, 0x6, P1 ;  /* 0x000000950a15b211 */ /* 0x000fe400008f340b */
[CC--:B------:R-:W-:Y:S01]  /*2780*/  LEA R146, R115.reuse, R4.reuse, 0xa ;  /* 0x0000000473927211 */ /* 0x0c0fe200078e50ff */
[----:B------:R-:W-:Y:S01]  /*2790*/  IMAD R115, R115, 0x10, R117 ;  /* 0x0000001073737824 */ /* 0x000fe200078e0275 */
[----:B------:R-:W-:-:S03]  /*27a0*/  LOP3.LUT R140, R3, R4, RZ, 0xfc, !PT ;  /* 0x00000004038c7212 */ /* 0x000fc600078efcff */
[----:B------:R-:W-:-:S05]  /*27b0*/  IMAD.IADD R146, R3, 0x1, R146 ;  /* 0x0000000103927824 */ /* 0x000fca00078e0292 */
        /* <DEDUP_REMOVED lines=22> */
[----:B------:R-:W-:-:S03]  /*2920*/  LOP3.LUT P3, RZ, R0, 0x2, RZ, 0xc0, !PT ;  /* 0x0000000200ff7812 */ /* 0x000fc6000786c0ff */
        /* <DEDUP_REMOVED lines=8> */
[----:B------:R-:W-:Y:S01]  /*29b0*/  R2P PR, R12, 0x6 ;  /* 0x000000060c007804 */ /* 0x000fe20000000000 */
[----:B------:R-:W-:Y:S01]  /*29c0*/  IMAD.MOV.U32 R12, RZ, RZ, 0x20 ;  /* 0x00000020ff0c7424 */ /* 0x000fe200078e00ff */
[C---:B------:R-:W-:Y:S01]  /*29d0*/  IADD3 R135, R143.reuse, 0x800, RZ ;  /* 0x000008008f877810 */ /* 0x040fe20007ffe0ff */
[----:B-1----:R-:W-:Y:S01]  /*29e0*/  LDSM.16.M88.4 R16, [R146] ;  /* 0x000000009210783b */ /* 0x002fe20000000200 */
[----:B------:R-:W-:Y:S01]  /*29f0*/  VIADD R134, R143, 0x1000 ;  /* 0x000010008f867836 */ /* 0x000fe20000000000 */
[----:B------:R-:W-:Y:S01]  /*2a00*/  SEL R7, R7, 0xfffffff0, !P1 ;  /* 0xfffffff007077807 */ /* 0x000fe20004800000 */
[C---:B------:R-:W-:Y:S01]  /*2a10*/  VIADD R133, R143.reuse, 0x1800 ;  /* 0x000018008f857836 */ /* 0x040fe20000000000 */
[----:B------:R-:W1:Y:S01]  /*2a20*/  LDSM.16.M88.4 R40, [R145+0x4000] ;  /* 0x004000009128783b */ /* 0x000e620000000200 */
[----:B------:R-:W-:Y:S01]  /*2a30*/  LOP3.LUT P1, RZ, R0, 0x4, RZ, 0xc0, !PT ;  /* 0x0000000400ff7812 */ /* 0x000fe2000782c0ff */
[----:B------:R-:W-:Y:S01]  /*2a40*/  VIADD R131, R143, 0x2000 ;  /* 0x000020008f837836 */ /* 0x000fe20000000000 */
[C---:B------:R-:W-:Y:S01]  /*2a50*/  SEL R5, R12.reuse, 0xffffffe0, !P2 ;  /* 0xffffffe00c057807 */ /* 0x040fe20005000000 */
[----:B------:R-:W4:Y:S01]  /*2a60*/  LDSM.16.M88.4 R72, [R145+0x4800] ;  /* 0x004800009148783b */ /* 0x000f220000000200 */
[----:B------:R-:W-:Y:S01]  /*2a70*/  IMAD R144, R7, 0x2, R146 ;  /* 0x0000000207907824 */ /* 0x000fe200078e0292 */
[----:B------:R-:W-:Y:S01]  /*2a80*/  SEL R0, R12, 0xffffffe0, !P1 ;  /* 0xffffffe00c007807 */ /* 0x000fe20004800000 */
[----:B------:R-:W-:Y:S01]  /*2a90*/  VIADD R129, R143, 0x3000 ;  /* 0x000030008f817836 */ /* 0x000fe20000000000 */
[----:B------:R-:W-:Y:S01]  /*2aa0*/  LDSM.16.M88.4 R28, [R143] ;  /* 0x000000008f1c783b */ /* 0x000fe20000000200 */
[C---:B------:R-:W-:Y:S01]  /*2ab0*/  LEA R142, R5.reuse, R146, 0x1 ;  /* 0x00000092058e7211 */ /* 0x040fe200078e08ff */
[----:B------:R-:W-:Y:S01]  /*2ac0*/  IMAD R141, R5, 0x2, R144 ;  /* 0x00000002058d7824 */ /* 0x000fe200078e0290 */
[----:B------:R-:W-:Y:S01]  /*2ad0*/  ISETP.GT.AND P2, PT, R153, R148, PT ;  /* 0x000000949900720c */ /* 0x000fe20003f44270 */
[----:B------:R-:W4:Y:S01]  /*2ae0*/  LDSM.16.M88.4 R88, [R144] ;  /* 0x000000009058783b */ /* 0x000f220000000200 */
[C---:B------:R-:W-:Y:S01]  /*2af0*/  IMAD R139, R0.reuse, 0x2, R145 ;  /* 0x00000002008b7824 */ /* 0x040fe200078e0291 */
[C---:B------:R-:W-:Y:S01]  /*2b00*/  IADD3 R130, R143.reuse, 0x2800, RZ ;  /* 0x000028008f827810 */ /* 0x040fe20007ffe0ff */
[----:B------:R-:W-:Y:S01]  /*2b10*/  IMAD R132, R0, 0x2, R143 ;  /* 0x0000000200847824 */ /* 0x000fe200078e028f */
[----:B--2---:R-:W2:Y:S01]  /*2b20*/  LDSM.16.M88.4 R20, [R143+0x800] ;  /* 0x000800008f14783b */ /* 0x004ea20000000200 */
[----:B------:R-:W-:-:S03]  /*2b30*/  VIADD R128, R143, 0x3800 ;  /* 0x000038008f807836 */ /* 0x000fc60000000000 */
[----:B---3--:R-:W-:Y:S04]  /*2b40*/  LDSM.16.M88.4 R12, [R142] ;  /* 0x000000008e0c783b */ /* 0x008fe80000000200 */
[----:B------:R-:W3:Y:S01]  /*2b50*/  LDSM.16.M88.4 R48, [R139+0x4000] ;  /* 0x004000008b30783b */ /* 0x000ee20000000200 */
[----:B------:R-:W4:Y:S03]  /*2b60*/  @!P2 LDC.64 R124, c[0x0][0x218] ;  /* 0x00008600ff7cab82 */ /* 0x000f260000000a00 */
[----:B------:R-:W3:Y:S04]  /*2b70*/  LDSM.16.M88.4 R64, [R145+0x5000] ;  /* 0x005000009140783b */ /* 0x000ee80000000200 */
[----:B------:R-:W3:Y:S04]  /*2b80*/  LDSM.16.M88.4 R44, [R145+0x5800] ;  /* 0x00580000912c783b */ /* 0x000ee80000000200 */
[----:B------:R-:W3:Y:S01]  /*2b90*/  LDSM.16.M88.4 R76, [R139+0x4800] ;  /* 0x004800008b4c783b */ /* 0x000ee20000000200 */
[C---:B-1----:R-:W-:Y:S03]  /*2ba0*/  HMMA.16816.F32 R24, R16.reuse, R40, RZ ;  /* 0x000000281018723c */ /* 0x042fe600000018ff */
[----:B------:R-:W-:Y:S04]  /*2bb0*/  LDSM.16.M88.4 R84, [R141] ;  /* 0x000000008d54783b */ /* 0x000fe80000000200 */
[----:B------:R-:W1:Y:S01]  /*2bc0*/  LDSM.16.M88.4 R36, [R132] ;  /* 0x000000008424783b */ /* 0x000e620000000200 */
[----:B------:R-:W-:Y:S03]  /*2bd0*/  HMMA.16816.F32 R40, R16, R42, RZ ;  /* 0x0000002a1028723c */ /* 0x000fe600000018ff */
[----:B------:R-:W-:Y:S01]  /*2be0*/  LDSM.16.M88.4 R108, [R132+0x800] ;  /* 0x00080000846c783b */ /* 0x000fe20000000200 */
[----:B----4-:R-:W-:-:S02]  /*2bf0*/  @!P2 LEA R160, P1, R127, R124, 0x1 ;  /* 0x0000007c7fa0a211 */ /* 0x010fc400078208ff */
[----:B------:R-:W-:Y:S01]  /*2c00*/  HMMA.16816.F32 R52, R16, R72, RZ ;  /* 0x000000481034723c */ /* 0x000fe200000018ff */
[----:B------:R-:W-:Y:S01]  /*2c10*/  LDSM.16.M88.4 R60, [R146+0x2000] ;  /* 0x00200000923c783b */ /* 0x000fe20000000200 */
[----:B------:R-:W-:-:S03]  /*2c20*/  @!P2 LEA.HI.X R161, R127, R125, R126, 0x1, P1 ;  /* 0x0000007d7fa1a211 */ /* 0x000fc600008f0c7e */
[----:B------:R-:W-:Y:S01]  /*2c30*/  LDSM.16.M88.4 R100, [R139+0x5000] ;  /* 0x005000008b64783b */ /* 0x000fe20000000200 */
[----:B------:R-:W-:Y:S03]  /*2c40*/  HMMA.16816.F32 R72, R16, R74, RZ ;  /* 0x0000004a1048723c */ /* 0x000fe600000018ff */
[----:B------:R-:W-:Y:S03]  /*2c50*/  LDSM.16.M88.4 R96, [R139+0x5800] ;  /* 0x005800008b60783b */ /* 0x000fe60000000200 */
[C---:B------:R-:W-:Y:S01]  /*2c60*/  HMMA.16816.F32 R24, R88.reuse, R28, R24 ;  /* 0x0000001c5818723c */ /* 0x040fe20000001818 */
[----:B------:R-:W-:Y:S04]  /*2c70*/  LDSM.16.M88.4 R56, [R145+0x6800] ;  /* 0x006800009138783b */ /* 0x000fe80000000200 */
[----:B------:R-:W-:Y:S01]  /*2c80*/  LDSM.16.M88.4 R104, [R143+0x2000] ;  /* 0x002000008f68783b */ /* 0x000fe20000000200 */
[C---:B------:R-:W-:Y:S03]  /*2c90*/  HMMA.16816.F32 R40, R88.reuse, R30, R40 ;  /* 0x0000001e5828723c */ /* 0x040fe60000001828 */
[----:B------:R-:W4:Y:S03]  /*2ca0*/  LDSM.16.M88.4 R28, [R143+0x1000] ;  /* 0x001000008f1c783b */ /* 0x000f260000000200 */
[C---:B--2---:R-:W-:Y:S01]  /*2cb0*/  HMMA.16816.F32 R52, R88.reuse, R20, R52 ;  /* 0x000000145834723c */ /* 0x044fe20000001834 */
[----:B------:R-:W-:Y:S04]  /*2cc0*/  LDSM.16.M88.4 R80, [R132+0x1000] ;  /* 0x001000008450783b */ /* 0x000fe80000000200 */
[----:B------:R-:W0:Y:S01]  /*2cd0*/  LDGDEPBAR ;  /* 0x00000000000079af */ /* 0x000e220000000000 */
[----:B------:R-:W-:Y:S03]  /*2ce0*/  HMMA.16816.F32 R72, R88, R22, R72 ;  /* 0x000000165848723c */ /* 0x000fe60000001848 */
[----:B------:R-:W2:Y:S03]  /*2cf0*/  LDSM.16.M88.4 R20, [R143+0x1800] ;  /* 0x001800008f14783b */ /* 0x000ea60000000200 */
[C---:B---3--:R-:W-:Y:S06]  /*2d00*/  HMMA.16816.F32 R24, R12.reuse, R48, R24 ;  /* 0x000000300c18723c */ /* 0x048fec0000001818 */
[----:B------:R-:W-:Y:S01]  /*2d10*/  HMMA.16816.F32 R40, R12, R50, R40 ;  /* 0x000000320c28723c */ /* 0x000fe20000001828 */
[----:B------:R-:W-:Y:S05]  /*2d20*/  LDSM.16.M88.4 R48, [R144+0x2000] ;  /* 0x002000009030783b */ /* 0x000fea0000000200 */
[C---:B------:R-:W-:Y:S06]  /*2d30*/  HMMA.16816.F32 R68, R16.reuse, R64, RZ ;  /* 0x000000401044723c */ /* 0x040fec00000018ff */
[C---:B------:R-:W-:Y:S06]  /*2d40*/  HMMA.16816.F32 R64, R16.reuse, R66, RZ ;  /* 0x000000421040723c */ /* 0x040fec00000018ff */
[C---:B------:R-:W-:Y:S06]  /*2d50*/  HMMA.16816.F32 R92, R16.reuse, R44, RZ ;  /* 0x0000002c105c723c */ /* 0x040fec00000018ff */
[----:B------:R-:W-:Y:S01]  /*2d60*/  HMMA.16816.F32 R16, R16, R46, RZ ;  /* 0x0000002e1010723c */ /* 0x000fe200000018ff */
[----:B------:R-:W3:Y:S05]  /*2d70*/  LDSM.16.M88.4 R44, [R145+0x6000] ;  /* 0x00600000912c783b */ /* 0x000eea0000000200 */
[C---:B------:R-:W-:Y:S06]  /*2d80*/  HMMA.16816.F32 R52, R12.reuse, R76, R52 ;  /* 0x0000004c0c34723c */ /* 0x040fec0000001834 */
[----:B------:R-:W-:Y:S01]  /*2d90*/  HMMA.16816.F32 R72, R12, R78, R72 ;  /* 0x0000004e0c48723c */ /* 0x000fe20000001848 */
[----:B------:R-:W3:Y:S05]  /*2da0*/  LDSM.16.M88.4 R76, [R132+0x1800] ;  /* 0x00180000844c783b */ /* 0x000eea0000000200 */
[C---:B-1----:R-:W-:Y:S06]  /*2db0*/  HMMA.16816.F32 R24, R84.reuse, R36, R24 ;  /* 0x000000245418723c */ /* 0x042fec0000001818 */
[----:B------:R-:W-:Y:S01]  /*2dc0*/  HMMA.16816.F32 R40, R84, R38, R40 ;  /* 0x000000265428723c */ /* 0x000fe20000001828 */
[----:B------:R-:W-:Y:S05]  /*2dd0*/  LDSM.16.M88.4 R36, [R142+0x2000] ;  /* 0x002000008e24783b */ /* 0x000fea0000000200 */
[C---:B----4-:R-:W-:Y:S06]  /*2de0*/  HMMA.16816.F32 R68, R88.reuse, R28, R68 ;  /* 0x0000001c5844723c */ /* 0x050fec0000001844 */
[C---:B------:R-:W-:Y:S01]  /*2df0*/  HMMA.16816.F32 R64, R88.reuse, R30, R64 ;  /* 0x0000001e5840723c */ /* 0x040fe20000001840 */
[----:B------:R-:W-:Y:S05]  /*2e00*/  LDSM.16.M88.4 R28, [R139+0x6000] ;  /* 0x006000008b1c783b */ /* 0x000fea0000000200 */
[C---:B--2---:R-:W-:Y:S06]  /*2e10*/  HMMA.16816.F32 R92, R88.reuse, R20, R92 ;  /* 0x00000014585c723c */ /* 0x044fec000000185c */
[----:B------:R-:W-:Y:S01]  /*2e20*/  HMMA.16816.F32 R88, R88, R22, R16 ;  /* 0x000000165858723c */ /* 0x000fe20000001810 */
[----:B------:R-:W-:Y:S04]  /*2e30*/  LDSM.16.M88.4 R20, [R141+0x2000] ;  /* 0x002000008d14783b */ /* 0x000fe80000000200 */
[----:B------:R-:W-:Y:S01]  /*2e40*/  LDSM.16.M88.4 R16, [R132+0x2000] ;  /* 0x002000008410783b */ /* 0x000fe20000000200 */
[C---:B------:R-:W-:Y:S06]  /*2e50*/  HMMA.16816.F32 R52, R84.reuse, R108, R52 ;  /* 0x0000006c5434723c */ /* 0x040fec0000001834 */
[----:B------:R-:W-:Y:S06]  /*2e60*/  HMMA.16816.F32 R72, R84, R110, R72 ;  /* 0x0000006e5448723c */ /* 0x000fec0000001848 */
[C---:B---3--:R-:W-:Y:S06]  /*2e70*/  HMMA.16816.F32 R24, R60.reuse, R44, R24 ;  /* 0x0000002c3c18723c */ /* 0x048fec0000001818 */
[----:B------:R-:W-:Y:S01]  /*2e80*/  HMMA.16816.F32 R40, R60, R46, R40 ;  /* 0x0000002e3c28723c */ /* 0x000fe20000001828 */
[----:B------:R-:W1:Y:S05]  /*2e90*/  LDSM.16.M88.4 R44, [R143+0x2800] ;  /* 0x002800008f2c783b */ /* 0x000e6a0000000200 */
[C---:B------:R-:W-:Y:S06]  /*2ea0*/  HMMA.16816.F32 R68, R12.reuse, R100, R68 ;  /* 0x000000640c44723c */ /* 0x040fec0000001844 */
[C---:B------:R-:W-:Y:S01]  /*2eb0*/  HMMA.16816.F32 R64, R12.reuse, R102, R64 ;  /* 0x000000660c40723c */ /* 0x040fe20000001840 */
[----:B------:R-:W2:Y:S05]  /*2ec0*/  LDSM.16.M88.4 R100, [R145+0x7000] ;  /* 0x007000009164783b */ /* 0x000eaa0000000200 */
[----:B------:R-:W-:Y:S06]  /*2ed0*/  HMMA.16816.F32 R92, R12, R96, R92 ;  /* 0x000000600c5c723c */ /* 0x000fec000000185c */
[----:B------:R-:W-:Y:S06]  /*2ee0*/  HMMA.16816.F32 R52, R60, R56, R52 ;  /* 0x000000383c34723c */ /* 0x000fec0000001834 */
        /* <DEDUP_REMOVED lines=31> */
[----:B------:R-:W1:Y:S01]  /*30e0*/  MUFU.TANH R44, R24 ;  /* 0x00000018002c7308 */ /* 0x000e620000002400 */
[C---:B------:R-:W-:Y:S01]  /*30f0*/  HMMA.16816.F32 R64, R48.reuse, R30, R64 ;  /* 0x0000001e3040723c */ /* 0x040fe20000001840 */
[----:B------:R-:W4:Y:S01]  /*3100*/  LDSM.16.M88.4 R28, [R139+0x7800] ;  /* 0x007800008b1c783b */ /* 0x000f220000000200 */
[----:B------:R-:W-:Y:S01]  /*3110*/  FMUL.FTZ R40, R40, UR10 ;  /* 0x0000000a28287c20 */ /* 0x000fe20008410000 */
[----:B------:R-:W-:Y:S01]  /*3120*/  FMUL.FTZ R41, R41, UR10 ;  /* 0x0000000a29297c20 */ /* 0x000fe20008410000 */
[----:B------:R-:W-:Y:S01]  /*3130*/  FMUL.FTZ R42, R42, UR10 ;  /* 0x0000000a2a2a7c20 */ /* 0x000fe20008410000 */
[----:B------:R-:W-:Y:S01]  /*3140*/  FMUL.FTZ R43, R43, UR10 ;  /* 0x0000000a2b2b7c20 */ /* 0x000fe20008410000 */
[C---:B--2---:R-:W-:Y:S01]  /*3150*/  HMMA.16816.F32 R92, R48.reuse, R12, R92 ;  /* 0x0000000c305c723c */ /* 0x044fe2000000185c */
[----:B------:R2:W1:Y:S05]  /*3160*/  MUFU.TANH R45, R25 ;  /* 0x00000019002d7308 */ /* 0x00046a0000002400 */
[----:B------:R-:W-:Y:S03]  /*3170*/  HMMA.16816.F32 R88, R48, R14, R88 ;  /* 0x0000000e3058723c */ /* 0x000fe60000001858 */
[----:B------:R-:W1:Y:S03]  /*3180*/  MUFU.TANH R46, R46 ;  /* 0x0000002e002e7308 */ /* 0x000e660000002400 */
[----:B---3--:R-:W-:Y:S01]  /*3190*/  HMMA.16816.F32 R68, R36, R16, R68 ;  /* 0x000000102444723c */ /* 0x008fe20000001844 */
[----:B------:R-:W-:-:S04]  /*31a0*/  LOP3.LUT R15, R116, 0xffffffe0, RZ, 0xc0, !PT ;  /* 0xffffffe0740f7812 */ /* 0x000fc800078ec0ff */
[----:B------:R-:W-:Y:S01]  /*31b0*/  IADD3 R152, -R15, R6, RZ ;  /* 0x000000060f987210 */ /* 0x000fe20007ffe1ff */
[----:B------:R-:W-:Y:S01]  /*31c0*/  HMMA.16816.F32 R64, R36, R18, R64 ;  /* 0x000000122440723c */ /* 0x000fe20000001840 */
[----:B--2---:R-:W2:Y:S01]  /*31d0*/  LDSM.16.M88.4 R24, [R132+0x3000] ;  /* 0x003000008418783b */ /* 0x004ea20000000200 */
[----:B------:R-:W3:Y:S01]  /*31e0*/  MUFU.TANH R47, R47 ;  /* 0x0000002f002f7308 */ /* 0x000ee20000002400 */
[----:B------:R-:W-:Y:S01]  /*31f0*/  SHF.R.S32.HI R15, RZ, 0x1f, R152 ;  /* 0x0000001fff0f7819 */ /* 0x000fe20000011498 */
[----:B------:R-:W-:Y:S01]  /*3200*/  IMAD.SHL.U32 R6, R6, 0x2, RZ ;  /* 0x0000000206067824 */ /* 0x000fe200078e00ff */
[----:B------:R-:W1:Y:S01]  /*3210*/  LDSM.16.M88.4 R16, [R132+0x3800] ;  /* 0x003800008410783b */ /* 0x000e620000000200 */
[----:B------:R-:W-:Y:S01]  /*3220*/  HMMA.16816.F32 R52, R20, R56, R52 ;  /* 0x000000381434723c */ /* 0x000fe20000001834 */
[----:B------:R-:W-:Y:S01]  /*3230*/  LEA.HI R152, R15, R152, RZ, 0x2 ;  /* 0x000000980f987211 */ /* 0x000fe200078f10ff */
[----:B------:R-:W-:-:S04]  /*3240*/  DEPBAR.LE SB0, 0x0 ;  /* 0x000080000000791a */ /* 0x000fc80000000000 */
[----:B------:R-:W-:Y:S01]  /*3250*/  HMMA.16816.F32 R72, R20, R58, R72 ;  /* 0x0000003a1448723c */ /* 0x000fe20000001848 */
[----:B------:R-:W-:Y:S01]  /*3260*/  SHF.R.S32.HI R152, RZ, 0x2, R152 ;  /* 0x00000002ff987819 */ /* 0x000fe20000011498 */
[----:B------:R-:W1:Y:S01]  /*3270*/  MUFU.TANH R40, R40 ;  /* 0x0000002800287308 */ /* 0x000e620000002400 */
[----:B------:R-:W-:Y:S02]  /*3280*/  LOP3.LUT R3, R6, 0x6, RZ, 0xc0, !PT ;  /* 0x0000000606037812 */ /* 0x000fe400078ec0ff */
[----:B------:R-:W-:Y:S01]  /*3290*/  IADD3 R115, R115, 0x1, R152 ;  /* 0x0000000173737810 */ /* 0x000fe20007ffe098 */
[C---:B----4-:R-:W-:Y:S03]  /*32a0*/  HMMA.16816.F32 R92, R36.reuse, R28, R92 ;  /* 0x0000001c245c723c */ /* 0x050fe6000000185c */
[----:B------:R-:W-:Y:S01]  /*32b0*/  IADD3 R115, R113, R115, -R114 ;  /* 0x0000007371737210 */ /* 0x000fe20007ffe872 */
[----:B------:R-:W4:Y:S02]  /*32c0*/  MUFU.TANH R41, R41 ;  /* 0x0000002900297308 */ /* 0x000f240000002400 */
[----:B------:R-:W-:Y:S02]  /*32d0*/  HMMA.16816.F32 R88, R36, R30, R88 ;  /* 0x0000001e2458723c */ /* 0x000fe40000001858 */
[----:B------:R-:W-:-:S04]  /*32e0*/  IMAD.IADD R0, R115, 0x1, R112 ;  /* 0x0000000173007824 */ /* 0x000fc800078e0270 */
[----:B------:R-:W-:Y:S01]  /*32f0*/  FMUL.FTZ R12, R54, UR10 ;  /* 0x0000000a360c7c20 */ /* 0x000fe20008410000 */
[----:B------:R-:W-:Y:S01]  /*3300*/  FMUL.FTZ R52, R52, UR10 ;  /* 0x0000000a34347c20 */ /* 0x000fe20008410000 */
[----:B------:R-:W-:Y:S01]  /*3310*/  FMUL.FTZ R53, R53, UR10 ;  /* 0x0000000a35357c20 */ /* 0x000fe20008410000 */
[----:B------:R-:W-:Y:S01]  /*3320*/  FMUL.FTZ R13, R55, UR10 ;  /* 0x0000000a370d7c20 */ /* 0x000fe20008410000 */
[----:B------:R-:W1:Y:S01]  /*3330*/  MUFU.TANH R42, R42 ;  /* 0x0000002a002a7308 */ /* 0x000e620000002400 */
[C---:B------:R-:W-:Y:S01]  /*3340*/  VIMNMX R151, R0.reuse, R113, PT ;  /* 0x0000007100977248 */ /* 0x040fe20003fe0100 */
[----:B------:R-:W-:Y:S01]  /*3350*/  FMUL.FTZ R54, R73, UR10 ;  /* 0x0000000a49367c20 */ /* 0x000fe20008410000 */
[----:B------:R-:W-:Y:S01]  /*3360*/  VIADDMNMX R0, R0, 0x8, R113, PT ;  /* 0x0000000800007846 */ /* 0x000fe20003800171 */
[C---:B--2---:R-:W-:Y:S04]  /*3370*/  HMMA.16816.F32 R68, R20.reuse, R24, R68 ;  /* 0x000000181444723c */ /* 0x044fe80000001844 */
[----:B------:R-:W2:Y:S02]  /*3380*/  MUFU.TANH R43, R43 ;  /* 0x0000002b002b7308 */ /* 0x000ea40000002400 */
[----:B------:R-:W-:Y:S01]  /*3390*/  HMMA.16816.F32 R64, R20, R26, R64 ;  /* 0x0000001a1440723c */ /* 0x000fe20000001840 */
[----:B------:R-:W-:Y:S01]  /*33a0*/  FMUL.FTZ R25, R72, UR10 ;  /* 0x0000000a48197c20 */ /* 0x000fe20008410000 */
[----:B------:R-:W-:-:S04]  /*33b0*/  FMUL.FTZ R24, R74, UR10 ;  /* 0x0000000a4a187c20 */ /* 0x000fc80008410000 */
[----:B------:R-:W2:Y:S01]  /*33c0*/  MUFU.TANH R52, R52 ;  /* 0x0000003400347308 */ /* 0x000ea20000002400 */
[----:B-1----:R-:W-:Y:S01]  /*33d0*/  HMMA.16816.F32 R92, R20, R16, R92 ;  /* 0x00000010145c723c */ /* 0x002fe2000000185c */
[----:B------:R-:W-:-:S06]  /*33e0*/  FMUL.FTZ R26, R75, UR10 ;  /* 0x0000000a4b1a7c20 */ /* 0x000fcc0008410000 */
[----:B------:R-:W1:Y:S01]  /*33f0*/  MUFU.TANH R53, R53 ;  /* 0x0000003500357308 */ /* 0x000e620000002400 */
[----:B------:R-:W-:Y:S03]  /*3400*/  HMMA.16816.F32 R88, R20, R18, R88 ;  /* 0x000000121458723c */ /* 0x000fe60000001858 */
[----:B------:R-:W-:Y:S01]  /*3410*/  FMUL.FTZ R68, R68, UR10 ;  /* 0x0000000a44447c20 */ /* 0x000fe20008410000 */
[----:B------:R-:W-:Y:S01]  /*3420*/  FMUL.FTZ R69, R69, UR10 ;  /* 0x0000000a45457c20 */ /* 0x000fe20008410000 */
[----:B------:R-:W-:Y:S01]  /*3430*/  FMUL.FTZ R70, R70, UR10 ;  /* 0x0000000a46467c20 */ /* 0x000fe20008410000 */
[----:B------:R-:W-:Y:S01]  /*3440*/  FMUL.FTZ R71, R71, UR10 ;  /* 0x0000000a47477c20 */ /* 0x000fe20008410000 */
[----:B------:R-:W1:Y:S02]  /*3450*/  MUFU.TANH R12, R12 ;  /* 0x0000000c000c7308 */ /* 0x000e640000002400 */
[----:B------:R-:W-:Y:S01]  /*3460*/  FMUL.FTZ R64, R64, UR10 ;  /* 0x0000000a40407c20 */ /* 0x000fe20008410000 */
[----:B------:R-:W-:Y:S01]  /*3470*/  FMUL.FTZ R65, R65, UR10 ;  /* 0x0000000a41417c20 */ /* 0x000fe20008410000 */
[----:B------:R-:W-:Y:S01]  /*3480*/  FMUL.FTZ R66, R66, UR10 ;  /* 0x0000000a42427c20 */ /* 0x000fe20008410000 */
[----:B------:R-:W-:-:S04]  /*3490*/  FMUL.FTZ R67, R67, UR10 ;  /* 0x0000000a43437c20 */ /* 0x000fc80008410000 */
[----:B------:R-:W-:Y:S01]  /*34a0*/  FMUL.FTZ R92, R92, UR10 ;  /* 0x0000000a5c5c7c20 */ /* 0x000fe20008410000 */
[----:B------:R-:W-:Y:S01]  /*34b0*/  FMUL.FTZ R93, R93, UR10 ;  /* 0x0000000a5d5d7c20 */ /* 0x000fe20008410000 */
[----:B------:R-:W-:Y:S01]  /*34c0*/  FMUL.FTZ R94, R94, UR10 ;  /* 0x0000000a5e5e7c20 */ /* 0x000fe20008410000 */
[----:B------:R-:W-:Y:S01]  /*34d0*/  FMUL.FTZ R95, R95, UR10 ;  /* 0x0000000a5f5f7c20 */ /* 0x000fe20008410000 */
[----:B------:R-:W1:Y:S04]  /*34e0*/  MUFU.TANH R13, R13 ;  /* 0x0000000d000d7308 */ /* 0x000e680000002400 */
[----:B------:R-:W-:Y:S01]  /*34f0*/  FMUL.FTZ R88, R88, UR10 ;  /* 0x0000000a58587c20 */ /* 0x000fe20008410000 */
[----:B------:R-:W-:Y:S01]  /*3500*/  FMUL.FTZ R89, R89, UR10 ;  /* 0x0000000a59597c20 */ /* 0x000fe20008410000 */
[----:B------:R-:W-:Y:S01]  /*3510*/  FMUL.FTZ R90, R90, UR10 ;  /* 0x0000000a5a5a7c20 */ /* 0x000fe20008410000 */
[----:B------:R-:W-:Y:S01]  /*3520*/  FMUL.FTZ R91, R91, UR10 ;  /* 0x0000000a5b5b7c20 */ /* 0x000fe20008410000 */
[----:B------:R-:W1:Y:S08]  /*3530*/  MUFU.TANH R25, R25 ;  /* 0x0000001900197308 */ /* 0x000e700000002400 */
        /* <DEDUP_REMOVED lines=29> */
[----:B------:R-:W2:Y:S02]  /*3710*/  I2F.RP R16, R4 ;  /* 0x0000000400107306 */ /* 0x000ea40000209400 */
[----:B------:R-:W-:-:S06]  /*3720*/  ISETP.GE.AND P1, PT, R18, RZ, PT ;  /* 0x000000ff1200720c */ /* 0x000fcc0003f26270 */
        /* <DEDUP_REMOVED lines=50> */
.L_x_7490:
[----:B------:R-:W-:-:S04]  /*3a50*/  LEA R4, -R8, RZ, 0x6 ;  /* 0x000000ff08047211 */ /* 0x000fc800078e31ff */
[----:B------:R-:W-:-:S07]  /*3a60*/  SHF.R.S32.HI R17, RZ, 0x1f, R4 ;  /* 0x0000001fff117819 */ /* 0x000fce0000011404 */
.L_x_7491:
[----:B------:R-:W2:Y:S01]  /*3a70*/  LDC.64 R124, c[0x0][0x218] ;  /* 0x00008600ff7c7b82 */ /* 0x000ea20000000a00 */
[----:B------:R-:W-:Y:S01]  /*3a80*/  IADD3 R127, P1, R4, R127, RZ ;  /* 0x0000007f047f7210 */ /* 0x000fe20007f3e0ff */
[C---:B------:R-:W-:Y:S01]  /*3a90*/  IMAD.SHL.U32 R15, R8.reuse, 0x20, RZ ;  /* 0x00000020080f7824 */ /* 0x040fe200078e00ff */
[----:B------:R-:W-:-:S03]  /*3aa0*/  SHF.L.U64.HI R4, R8, 0x5, R9 ;  /* 0x0000000508047819 */ /* 0x000fc60000010209 */
[----:B------:R-:W-:Y:S01]  /*3ab0*/  IMAD.X R126, R17, 0x1, R126, P1 ;  /* 0x00000001117e7824 */ /* 0x000fe200008e067e */
[----:B--2---:R-:W-:-:S04]  /*3ac0*/  LEA R160, P2, R127, R124, 0x1 ;  /* 0x0000007c7fa07211 */ /* 0x004fc800078408ff */
        /* <DEDUP_REMOVED lines=19> */
.L_x_7489:
[----:B------:R-:W-:Y:S01]  /*3c00*/  IMAD.IADD R2, R2, 0x1, R3 ;  /* 0x0000000102027824 */ /* 0x000fe200078e0203 */
[----:B------:R-:W-:Y:S01]  /*3c10*/  ULDC UR6, c[0x0][0x2ec] ;  /* 0x0000bb0000067ab9 */ /* 0x000fe20000000800 */
[----:B------:R-:W-:Y:S02]  /*3c20*/  LEA R140, R140, UR4, 0x1 ;  /* 0x000000048c8c7c11 */ /* 0x000fe4000f8e08ff */
[C---:B------:R-:W-:Y:S02]  /*3c30*/  VIADD R3, R2.reuse, 0x8 ;  /* 0x0000000802037836 */ /* 0x040fe40000000000 */
[C---:B------:R-:W-:Y:S01]  /*3c40*/  VIADD R4, R2.reuse, 0x1 ;  /* 0x0000000102047836 */ /* 0x040fe20000000000 */
[----:B-1----:R-:W-:Y:S01]  /*3c50*/  LDSM.16.MT88.4 R92, [R140+0x8000] ;  /* 0x008000008c5c783b */ /* 0x002fe20000004200 */
[C---:B--2---:R-:W-:Y:S01]  /*3c60*/  VIADD R17, R2.reuse, 0x19 ;  /* 0x0000001902117836 */ /* 0x044fe20000000000 */
[-C--:B------:R-:W-:Y:S01]  /*3c70*/  ISETP.GE.AND P6, PT, R3, R151.reuse, PT ;  /* 0x000000970300720c */ /* 0x080fe20003fc6270 */
[----:B------:R-:W-:Y:S01]  /*3c80*/  VIADD R20, R2, 0x20 ;  /* 0x0000002002147836 */ /* 0x000fe20000000000 */
[-C--:B------:R-:W-:Y:S01]  /*3c90*/  ISETP.GE.AND P4, PT, R4, R151.reuse, PT ;  /* 0x000000970400720c */ /* 0x080fe20003f86270 */
[----:B------:R-:W-:Y:S01]  /*3ca0*/  VIADD R18, R2, 0x21 ;  /* 0x0000002102127836 */ /* 0x000fe20000000000 */
[----:B------:R-:W-:Y:S01]  /*3cb0*/  FSEL R21, R40, -INF , !P6 ;  /* 0xff80000028157808 */ /* 0x000fe20007000000 */
[C---:B------:R-:W-:Y:S01]  /*3cc0*/  VIADD R16, R2.reuse, 0x28 ;  /* 0x0000002802107836 */ /* 0x040fe20000000000 */
[CC--:B------:R-:W-:Y:S01]  /*3cd0*/  ISETP.GE.AND P6, PT, R2.reuse, R151.reuse, PT ;  /* 0x000000970200720c */ /* 0x0c0fe20003fc6270 */
[----:B------:R-:W-:Y:S01]  /*3ce0*/  VIADD R14, R2, 0x29 ;  /* 0x00000029020e7836 */ /* 0x000fe20000000000 */
[-C--:B------:R-:W-:Y:S01]  /*3cf0*/  ISETP.GE.AND P1, PT, R4, R0.reuse, PT ;  /* 0x000000000400720c */ /* 0x080fe20003f26270 */
[C---:B------:R-:W-:Y:S01]  /*3d00*/  VIADD R4, R2.reuse, 0x9 ;  /* 0x0000000902047836 */ /* 0x040fe20000000000 */
[----:B------:R-:W-:Y:S01]  /*3d10*/  FSEL R45, R45, -INF , !P4 ;  /* 0xff8000002d2d7808 */ /* 0x000fe20006000000 */
[----:B------:R-:W-:Y:S01]  /*3d20*/  VIADD R6, R2, 0x30 ;  /* 0x0000003002067836 */ /* 0x000fe20000000000 */
[----:B------:R-:W-:Y:S01]  /*3d30*/  FSEL R29, R44, -INF , !P6 ;  /* 0xff8000002c1d7808 */ /* 0x000fe20007000000 */
[--C-:B------:R-:W-:Y:S01]  /*3d40*/  IMAD R138, R7, 0x2, R140.reuse ;  /* 0x00000002078a7824 */ /* 0x100fe200078e028c */
[-C--:B------:R-:W-:Y:S01]  /*3d50*/  ISETP.GE.AND P3, PT, R3, R0.reuse, PT ;  /* 0x000000000300720c */ /* 0x080fe20003f66270 */
[----:B------:R-:W-:Y:S01]  /*3d60*/  VIADD R3, R2, 0x10 ;  /* 0x0000001002037836 */ /* 0x000fe20000000000 */
[C---:B------:R-:W-:Y:S01]  /*3d70*/  ISETP.GE.AND P5, PT, R4.reuse, R151, PT ;  /* 0x000000970400720c */ /* 0x040fe20003fa6270 */
[----:B------:R-:W-:Y:S01]  /*3d80*/  IMAD R137, R5, 0x2, R140 ;  /* 0x0000000205897824 */ /* 0x000fe200078e028c */
[----:B------:R-:W-:Y:S01]  /*3d90*/  FMNMX.FTZ R22, R29, R45, !PT ;  /* 0x0000002d1d167209 */ /* 0x000fe20007810000 */
[----:B------:R-:W-:Y:S01]  /*3da0*/  IMAD R136, R5, 0x2, R138 ;  /* 0x0000000205887824 */ /* 0x000fe200078e028a */
[----:B------:R-:W-:Y:S01]  /*3db0*/  ISETP.GE.AND P2, PT, R4, R0, PT ;  /* 0x000000000400720c */ /* 0x000fe20003f46270 */
[----:B------:R-:W-:Y:S01]  /*3dc0*/  VIADD R4, R2, 0x11 ;  /* 0x0000001102047836 */ /* 0x000fe20000000000 */
[----:B------:R-:W-:Y:S01]  /*3dd0*/  ISETP.GE.AND P4, PT, R3, R151, PT ;  /* 0x000000970300720c */ /* 0x000fe20003f86270 */
[----:B------:R-:W-:Y:S01]  /*3de0*/  LDSM.16.MT88.4 R84, [R138+0x8000] ;  /* 0x008000008a54783b */ /* 0x000fe20000004200 */
[----:B------:R-:W-:-:S02]  /*3df0*/  FSEL R41, R41, -INF , !P5 ;  /* 0xff80000029297808 */ /* 0x000fc40006800000 */
[----:B------:R-:W-:Y:S01]  /*3e00*/  FMNMX.FTZ R22, R21, R22, !PT ;  /* 0x0000001615167209 */ /* 0x000fe20007810000 */
[----:B------:R-:W-:Y:S01]  /*3e10*/  LDSM.16.MT88.4 R76, [R137+0x8000] ;  /* 0x00800000894c783b */ /* 0x000fe20000004200 */
[----:B------:R-:W-:Y:S02]  /*3e20*/  FSEL R47, R47, -INF , !P1 ;  /* 0xff8000002f2f7808 */ /* 0x000fe40004800000 */
[----:B------:R-:W-:Y:S01]  /*3e30*/  ISETP.GE.AND P1, PT, R3, R0, PT ;  /* 0x000000000300720c */ /* 0x000fe20003f26270 */
[----:B------:R-:W-:Y:S01]  /*3e40*/  VIADD R3, R2, 0x18 ;  /* 0x0000001802037836 */ /* 0x000fe20000000000 */
[----:B------:R-:W-:Y:S01]  /*3e50*/  FSEL R15, R42, -INF , !P3 ;  /* 0xff8000002a0f7808 */ /* 0x000fe20005800000 */
[----:B------:R-:W-:Y:S01]  /*3e60*/  LDSM.16.MT88.4 R68, [R136+0x8000] ;  /* 0x008000008844783b */ /* 0x000fe20000004200 */
[----:B------:R-:W-:Y:S02]  /*3e70*/  ISETP.GE.AND P3, PT, R4, R151, PT ;  /* 0x000000970400720c */ /* 0x000fe40003f66270 */
[----:B------:R-:W-:Y:S01]  /*3e80*/  FSEL R27, R52, -INF , !P4 ;  /* 0xff800000341b7808 */ /* 0x000fe20006000000 */
[----:B------:R-:W-:Y:S01]  /*3e90*/  LDSM.16.MT88.4 R48, [R138+0xa000] ;  /* 0x00a000008a30783b */ /* 0x000fe20000004200 */
[----:B------:R-:W-:-:S02]  /*3ea0*/  FMNMX.FTZ R22, R41, R22, !PT ;  /* 0x0000001629167209 */ /* 0x000fc40007810000 */
[-C--:B------:R-:W-:Y:S01]  /*3eb0*/  ISETP.GE.AND P6, PT, R3, R151.reuse, PT ;  /* 0x000000970300720c */ /* 0x080fe20003fc6270 */
[----:B------:R-:W-:Y:S01]  /*3ec0*/  LDSM.16.MT88.4 R56, [R137+0xa000] ;  /* 0x00a000008938783b */ /* 0x000fe20000004200 */
        /* <DEDUP_REMOVED lines=15> */
[----:B------:R-:W-:Y:S02]  /*3fc0*/  ISETP.GE.AND P3, PT, R14, R151, PT ;  /* 0x000000970e00720c */ /* 0x000fe40003f66270 */
[----:B------:R-:W-:-:S02]  /*3fd0*/  FSEL R181, R181, -INF , !P6 ;  /* 0xff800000b5b57808 */ /* 0x000fc40007000000 */
[----:B------:R-:W-:Y:S02]  /*3fe0*/  FMNMX.FTZ R22, R183, R22, !PT ;  /* 0x00000016b7167209 */ /* 0x000fe40007810000 */
[----:B------:R-:W-:Y:S01]  /*3ff0*/  ISETP.GE.AND P5, PT, R4, R0, PT ;  /* 0x000000000400720c */ /* 0x000fe20003fa6270 */
[----:B------:R-:W-:Y:S01]  /*4000*/  VIADD R4, R2, 0x31 ;  /* 0x0000003102047836 */ /* 0x000fe20000000000 */
[----:B------:R-:W-:Y:S02]  /*4010*/  FSEL R31, R46, -INF , !P4 ;  /* 0xff8000002e1f7808 */ /* 0x000fe40006000000 */
[----:B------:R-:W-:Y:S02]  /*4020*/  ISETP.GE.AND P6, PT, R6, R151, PT ;  /* 0x000000970600720c */ /* 0x000fe40003fc6270 */
[----:B------:R-:W-:Y:S02]  /*4030*/  FSEL R179, R179, -INF , !P3 ;  /* 0xff800000b3b37808 */ /* 0x000fe40005800000 */
[----:B------:R-:W-:-:S02]  /*4040*/  FMNMX.FTZ R22, R181, R22, !PT ;  /* 0x00000016b5167209 */ /* 0x000fc40007810000 */
[----:B------:R-:W-:Y:S02]  /*4050*/  FSEL R43, R43, -INF , !P2 ;  /* 0xff8000002b2b7808 */ /* 0x000fe40005000000 */
[----:B------:R-:W-:Y:S01]  /*4060*/  ISETP.GE.AND P2, PT, R3, R0, PT ;  /* 0x000000000300720c */ /* 0x000fe20003f46270 */
[C---:B------:R-:W-:Y:S01]  /*4070*/  VIADD R3, R2.reuse, 0x38 ;  /* 0x0000003802037836 */ /* 0x040fe20000000000 */
[----:B------:R-:W-:Y:S01]  /*4080*/  FMNMX.FTZ R28, R31, R47, !PT ;  /* 0x0000002f1f1c7209 */ /* 0x000fe20007810000 */
[----:B------:R-:W-:Y:S01]  /*4090*/  VIADD R2, R2, 0x39 ;  /* 0x0000003902027836 */ /* 0x000fe20000000000 */
[----:B------:R-:W-:Y:S02]  /*40a0*/  ISETP.GE.AND P3, PT, R4, R151, PT ;  /* 0x000000970400720c */ /* 0x000fe40003f66270 */
[----:B------:R-:W-:Y:S02]  /*40b0*/  FSEL R169, R169, -INF , !P6 ;  /* 0xff800000a9a97808 */ /* 0x000fe40007000000 */
[----:B------:R-:W-:-:S02]  /*40c0*/  FMNMX.FTZ R22, R179, R22, !PT ;  /* 0x00000016b3167209 */ /* 0x000fc40007810000 */
[----:B------:R-:W-:Y:S02]  /*40d0*/  FMNMX.FTZ R28, R15, R28, !PT ;  /* 0x0000001c0f1c7209 */ /* 0x000fe40007810000 */
[----:B------:R-:W-:Y:S02]  /*40e0*/  ISETP.GE.AND P6, PT, R3, R151, PT ;  /* 0x000000970300720c */ /* 0x000fe40003fc6270 */
[----:B------:R-:W-:Y:S02]  /*40f0*/  FSEL R167, R167, -INF , !P3 ;  /* 0xff800000a7a77808 */ /* 0x000fe40005800000 */
[----:B------:R-:W-:Y:S02]  /*4100*/  FMNMX.FTZ R22, R169, R22, !PT ;  /* 0x00000016a9167209 */ /* 0x000fe40007810000 */
[----:B------:R-:W-:Y:S02]  /*4110*/  FSEL R19, R12, -INF , !P1 ;  /* 0xff8000000c137808 */ /* 0x000fe40004800000 */
        /* <DEDUP_REMOVED lines=8> */
[----:B------:R-:W-:Y:S02]  /*41a0*/  ISETP.GE.AND P1, PT, R17, R0, PT ;  /* 0x000000001100720c */ /* 0x000fe40003f26270 */
[----:B------:R-:W-:Y:S02]  /*41b0*/  FSEL R17, R24, -INF , !P2 ;  /* 0xff80000018117808 */ /* 0x000fe40005000000 */
[----:B------:R-:W-:Y:S02]  /*41c0*/  FMNMX.FTZ R24, R13, R12, !PT ;  /* 0x0000000c0d187209 */ /* 0x000fe40007810000 */
[----:B------:R-:W-:Y:S02]  /*41d0*/  FMNMX.FTZ R12, R163, R22, !PT ;  /* 0x00000016a30c7209 */ /* 0x000fe40007810000 */
[----:B------:R-:W-:-:S02]  /*41e0*/  ISETP.GE.AND P2, PT, R20, R0, PT ;  /* 0x000000001400720c */ /* 0x000fc40003f46270 */
[----:B------:R-:W-:Y:S01]  /*41f0*/  FSEL R101, R26, -INF , !P1 ;  /* 0xff8000001a657808 */ /* 0x000fe20004800000 */
[----:B------:R-:W1:Y:S01]  /*4200*/  SHFL.BFLY PT, R37, R12, 0x2, 0x1f ;  /* 0x0c401f000c257f89 */ /* 0x000e6200000e0000 */
        /* <DEDUP_REMOVED lines=19> */
[----:B-1----:R-:W-:Y:S02]  /*4340*/  FMNMX.FTZ R37, R12, R37, !PT ;  /* 0x000000250c257209 */ /* 0x002fe40007810000 */
[----:B------:R-:W-:Y:S02]  /*4350*/  ISETP.GE.AND P1, PT, R2, R0, PT ;  /* 0x000000000200720c */ /* 0x000fe40003f26270 */
[----:B------:R-:W-:Y:S01]  /*4360*/  FSEL R119, R119, -INF , !P2 ;  /* 0xff80000077777808 */ /* 0x000fe20005000000 */
[----:B------:R-:W1:Y:S01]  /*4370*/  SHFL.BFLY PT, R2, R37, 0x1, 0x1f ;  /* 0x0c201f0025027f89 */ /* 0x000e6200000e0000 */
[----:B------:R-:W-:-:S02]  /*4380*/  FMNMX.FTZ R24, R121, R24, !PT ;  /* 0x0000001879187209 */ /* 0x000fc40007810000 */
[----:B------:R-:W-:Y:S02]  /*4390*/  FSEL R117, R117, -INF , !P1 ;  /* 0xff80000075757808 */ /* 0x000fe40004800000 */
[----:B------:R-:W-:Y:S02]  /*43a0*/  FMNMX.FTZ R24, R119, R24, !PT ;  /* 0x0000001877187209 */ /* 0x000fe40007810000 */
[----:B------:R-:W-:Y:S02]  /*43b0*/  ISETP.GT.AND P4, PT, R153, R148, PT ;  /* 0x000000949900720c */ /* 0x000fe40003f84270 */
        /* <DEDUP_REMOVED lines=20> */
[----:B------:R-:W-:Y:S01]  /*4500*/  FFMA.FTZ R122, R165, UR6, -R118 ;  /* 0x00000006a57a7c23 */ /* 0x000fe20008010876 */
[----:B------:R-:W2:Y:S01]  /*4510*/  MUFU.EX2 R112, R112 ;  /* 0x0000007000707308 */ /* 0x000ea20000000800 */
[----:B------:R-:W-:Y:S07]  /*4520*/  LDSM.16.MT88.4 R20, [R138+0x8800] ;  /* 0x008800008a14783b */ /* 0x000fee0000004200 */
        /* <DEDUP_REMOVED lines=8> */
[----:B------:R-:W-:Y:S04]  /*45b0*/  MUFU.EX2 R107, R107 ;  /* 0x0000006b006b7308 */ /* 0x000fe80000000800 */
[--C-:B------:R-:W-:Y:S01]  /*45c0*/  FFMA.FTZ R115, R31, UR6, -R116.reuse ;  /* 0x000000061f737c23 */ /* 0x100fe20008010874 */
[--C-:B------:R-:W-:Y:S01]  /*45d0*/  FFMA.FTZ R114, R47, UR6, -R116.reuse ;  /* 0x000000062f727c23 */ /* 0x100fe20008010874 */
[--C-:B------:R-:W-:Y:S01]  /*45e0*/  FFMA.FTZ R110, R15, UR6, -R116.reuse ;  /* 0x000000060f6e7c23 */ /* 0x100fe20008010874 */
[--C-:B------:R-:W-:Y:S01]  /*45f0*/  FFMA.FTZ R109, R43, UR6, -R116.reuse ;  /* 0x000000062b6d7c23 */ /* 0x100fe20008010874 */
[--C-:B------:R-:W-:Y:S01]  /*4600*/  FFMA.FTZ R105, R13, UR6, -R116.reuse ;  /* 0x000000060d697c23 */ /* 0x100fe20008010874 */
[----:B-1----:R-:W-:Y:S01]  /*4610*/  F2FP.F16.F32.PACK_AB R66, R106, R111 ;  /* 0x0000006f6a42723e */ /* 0x002fe200000000ff */
[----:B------:R-:W-:Y:S01]  /*4620*/  MUFU.EX2 R115, R115 ;  /* 0x0000007300737308 */ /* 0x000fe20000000800 */
[----:B------:R-:W-:Y:S01]  /*4630*/  LDSM.16.MT88.4 R12, [R140+0x8800] ;  /* 0x008800008c0c783b */ /* 0x000fe20000004200 */
[--C-:B------:R-:W-:Y:S01]  /*4640*/  FFMA.FTZ R108, R19, UR6, -R116.reuse ;  /* 0x00000006136c7c23 */ /* 0x100fe20008010874 */
[--C-:B------:R-:W-:Y:S01]  /*4650*/  FFMA.FTZ R104, R17, UR6, -R116.reuse ;  /* 0x0000000611687c23 */ /* 0x100fe20008010874 */
[--C-:B------:R-:W-:Y:S01]  /*4660*/  FFMA.FTZ R101, R101, UR6, -R116.reuse ;  /* 0x0000000665657c23 */ /* 0x100fe20008010874 */
[----:B------:R-:W1:Y:S01]  /*4670*/  LDSM.16.MT88.4 R40, [R140+0xa000] ;  /* 0x00a000008c28783b */ /* 0x000e620000004200 */
[--C-:B------:R-:W-:Y:S01]  /*4680*/  FFMA.FTZ R121, R121, UR6, -R116.reuse ;  /* 0x0000000679797c23 */ /* 0x100fe20008010874 */
[--C-:B------:R-:W-:Y:S01]  /*4690*/  FFMA.FTZ R169, R117, UR6, -R116.reuse ;  /* 0x0000000675a97c23 */ /* 0x100fe20008010874 */
[----:B------:R-:W2:Y:S01]  /*46a0*/  MUFU.EX2 R114, R114 ;  /* 0x0000007200727308 */ /* 0x000ea20000000800 */
[----:B------:R-:W3:Y:S01]  /*46b0*/  LDSM.16.MT88.4 R16, [R136+0xa000] ;  /* 0x00a000008810783b */ /* 0x000ee20000004200 */
[----:B------:R-:W-:Y:S01]  /*46c0*/  FFMA.FTZ R119, R119, UR6, -R116 ;  /* 0x0000000677777c23 */ /* 0x000fe20008010874 */
[----:B------:R-:W-:-:S02]  /*46d0*/  FADD.FTZ R111, R111, R112 ;  /* 0x000000706f6f7221 */ /* 0x000fc40000010000 */
[----:B------:R-:W-:Y:S02]  /*46e0*/  LDSM.16.MT88.4 R28, [R137+0x8800] ;  /* 0x00880000891c783b */ /* 0x000fe40000004200 */
[----:B------:R-:W-:Y:S01]  /*46f0*/  FADD.FTZ R106, R106, R111 ;  /* 0x0000006f6a6a7221 */ /* 0x000fe20000010000 */
[----:B------:R-:W-:Y:S08]  /*4700*/  MUFU.EX2 R110, R110 ;  /* 0x0000006e006e7308 */ /* 0x000ff00000000800 */
[----:B------:R-:W4:Y:S01]  /*4710*/  MUFU.EX2 R109, R109 ;  /* 0x0000006d006d7308 */ /* 0x000f220000000800 */
[----:B--2---:R-:W-:Y:S01]  /*4720*/  F2FP.F16.F32.PACK_AB R65, R114, R115 ;  /* 0x000000737241723e */ /* 0x004fe200000000ff */
[----:B------:R-:W-:-:S06]  /*4730*/  FADD.FTZ R115, R115, R114 ;  /* 0x0000007273737221 */ /* 0x000fcc0000010000 */
[----:B------:R-:W2:Y:S08]  /*4740*/  MUFU.EX2 R102, R102 ;  /* 0x0000006600667308 */ /* 0x000eb00000000800 */
[----:B------:R-:W-:Y:S01]  /*4750*/  MUFU.EX2 R103, R103 ;  /* 0x0000006700677308 */ /* 0x000fe20000000800 */
[----:B----4-:R-:W-:Y:S01]  /*4760*/  F2FP.F16.F32.PACK_AB R67, R109, R110 ;  /* 0x0000006e6d43723e */ /* 0x010fe200000000ff */
[----:B------:R-:W-:-:S04]  /*4770*/  FADD.FTZ R110, R110, R115 ;  /* 0x000000736e6e7221 */ /* 0x000fc80000010000 */
[----:B------:R-:W-:Y:S02]  /*4780*/  FADD.FTZ R109, R109, R110 ;  /* 0x0000006e6d6d7221 */ /* 0x000fe40000010000 */
[----:B------:R-:W-:Y:S01]  /*4790*/  HMMA.16816.F32 R96, R64, R92, RZ ;  /* 0x0000005c4060723c */ /* 0x000fe200000018ff */
[----:B------:R-:W4:Y:S01]  /*47a0*/  MUFU.EX2 R100, R100 ;  /* 0x0000006400647308 */ /* 0x000f220000000800 */
[----:B--2---:R-:W-:Y:S01]  /*47b0*/  F2FP.F16.F32.PACK_AB R4, R102, R107 ;  /* 0x0000006b6604723e */ /* 0x004fe200000000ff */
[----:B------:R-:W-:-:S03]  /*47c0*/  FADD.FTZ R107, R107, R106 ;  /* 0x0000006a6b6b7221 */ /* 0x000fc60000010000 */
[C---:B------:R-:W-:Y:S01]  /*47d0*/  HMMA.16816.F32 R92, R64.reuse, R94, RZ ;  /* 0x0000005e405c723c */ /* 0x040fe200000018ff */
[----:B------:R-:W-:Y:S02]  /*47e0*/  FADD.FTZ R102, R102, R107 ;  /* 0x0000006b66667221 */ /* 0x000fe40000010000 */
[----:B------:R-:W-:Y:S03]  /*47f0*/  MUFU.EX2 R108, R108 ;  /* 0x0000006c006c7308 */ /* 0x000fe60000000800 */
[C---:B-1----:R-:W-:Y:S05]  /*4800*/  HMMA.16816.F32 R36, R64.reuse, R40, RZ ;  /* 0x000000284024723c */ /* 0x042fea00000018ff */
[----:B------:R-:W1:Y:S01]  /*4810*/  MUFU.EX2 R105, R105 ;  /* 0x0000006900697308 */ /* 0x000e620000000800 */
[----:B----4-:R-:W-:Y:S01]  /*4820*/  F2FP.F16.F32.PACK_AB R6, R100, R103 ;  /* 0x000000676406723e */ /* 0x010fe200000000ff */
[----:B------:R-:W-:Y:S01]  /*4830*/  HMMA.16816.F32 R40, R64, R42, RZ ;  /* 0x0000002a4028723c */ /* 0x000fe200000018ff */
[----:B------:R-:W-:-:S04]  /*4840*/  FADD.FTZ R103, R103, R102 ;  /* 0x0000006667677221 */ /* 0x000fc80000010000 */
[----:B------:R-:W-:Y:S01]  /*4850*/  FADD.FTZ R103, R100, R103 ;  /* 0x0000006764677221 */ /* 0x000fe20000010000 */
        /* <DEDUP_REMOVED lines=10> */
[----:B------:R-:W-:Y:S01]  /*4900*/  MUFU.EX2 R167, R167 ;  /* 0x000000a700a77308 */ /* 0x000fe20000000800 */
[----:B--2---:R-:W-:Y:S01]  /*4910*/  F2FP.F16.F32.PACK_AB R7, R101, R104 ;  /* 0x000000686507723e */ /* 0x004fe200000000ff */
        /* <DEDUP_REMOVED lines=12> */
[C---:B------:R-:W-:Y:S06]  /*49e0*/  HMMA.16816.F32 R48, R64.reuse, R50, RZ ;  /* 0x000000324030723c */ /* 0x040fec00000018ff */
[C---:B------:R-:W-:Y:S06]  /*49f0*/  HMMA.16816.F32 R56, R64.reuse, R58, RZ ;  /* 0x0000003a4038723c */ /* 0x040fec00000018ff */
[C---:B---3--:R-:W-:Y:S06]  /*4a00*/  HMMA.16816.F32 R60, R64.reuse, R16, RZ ;  /* 0x00000010403c723c */ /* 0x048fec00000018ff */
        /* <DEDUP_REMOVED lines=27> */
[----:B------:R-:W-:Y:S01]  /*4bc0*/  FFMA.FTZ R24, R171, UR6, -R116 ;  /* 0x00000006ab187c23 */ /* 0x000fe20008010874 */
[----:B------:R-:W-:Y:S01]  /*4bd0*/  FFMA.FTZ R171, R163, UR6, -R118 ;  /* 0x00000006a3ab7c23 */ /* 0x000fe20008010876 */
        /* <DEDUP_REMOVED lines=19> */
[----:B------:R-:W-:Y:S08]  /*4d10*/  MUFU.EX2 R171, R171 ;  /* 0x000000ab00ab7308 */ /* 0x000ff00000000800 */
[----:B------:R-:W2:Y:S01]  /*4d20*/  MUFU.EX2 R118, R118 ;  /* 0x0000007600767308 */ /* 0x000ea20000000800 */
        /* <DEDUP_REMOVED lines=127> */
.L_x_7493:
[----:B------:R-:W-:-:S04]  /*5520*/  LEA R4, -R10, RZ, 0x6 ;  /* 0x000000ff0a047211 */ /* 0x000fc800078e31ff */
[----:B------:R-:W-:-:S07]  /*5530*/  SHF.R.S32.HI R5, RZ, 0x1f, R4 ;  /* 0x0000001fff057819 */ /* 0x000fce0000011404 */
.L_x_7494:
[----:B------:R-:W-:Y:S01]  /*5540*/  LEA R150, P2, R4, R150, 0x1 ;  /* 0x0000009604967211 */ /* 0x000fe200078408ff */
[----:B------:R-:W-:Y:S01]  /*5550*/  IMAD.SHL.U32 R7, R10, 0x20, RZ ;  /* 0x000000200a077824 */ /* 0x000fe200078e00ff */
[C---:B------:R-:W-:Y:S02]  /*5560*/  IADD3 R34, P1, R4.reuse, R34, RZ ;  /* 0x0000002204227210 */ /* 0x040fe40007f3e0ff */
[----:B------:R-:W-:Y:S01]  /*5570*/  LEA.HI.X R149, R4, R149, R5, 0x1, P2 ;  /* 0x0000009504957211 */ /* 0x000fe200010f0c05 */
[----:B------:R-:W-:Y:S01]  /*5580*/  IMAD.MOV.U32 R6, RZ, RZ, R150 ;  /* 0x000000ffff067224 */ /* 0x000fe200078e0096 */
[----:B------:R-:W-:Y:S01]  /*5590*/  IADD3 R16, P2, R7, R150, RZ ;  /* 0x0000009607107210 */ /* 0x000fe20007f5e0ff */
[----:B------:R-:W-:Y:S01]  /*55a0*/  IMAD.X R5, R5, 0x1, R32, P1 ;  /* 0x0000000105057824 */ /* 0x000fe200008e0620 */
[----:B------:R-:W-:Y:S02]  /*55b0*/  SHF.L.U64.HI R4, R10, 0x5, R11 ;  /* 0x000000050a047819 */ /* 0x000fe4000001020b */
[----:B------:R-:W-:-:S02]  /*55c0*/  IADD3 R18, P1, R16, R7, RZ ;  /* 0x0000000710127210 */ /* 0x000fc40007f3e0ff */
[----:B------:R-:W-:Y:S01]  /*55d0*/  LEA R24, P3, R34, UR8, 0x1 ;  /* 0x0000000822187c11 */ /* 0x000fe2000f8608ff */
[--C-:B------:R-:W-:Y:S01]  /*55e0*/  IMAD.X R17, R4, 0x1, R149.reuse, P2 ;  /* 0x0000000104117824 */ /* 0x100fe200010e0695 */
[----:B------:R-:W-:Y:S01]  /*55f0*/  IADD3 R108, P2, R18, R7, RZ ;  /* 0x00000007126c7210 */ /* 0x000fe20007f5e0ff */
[----:B------:R-:W-:Y:S01]  /*5600*/  IMAD.MOV.U32 R7, RZ, RZ, R149 ;  /* 0x000000ffff077224 */ /* 0x000fe200078e0095 */
[----:B------:R-:W-:Y:S01]  /*5610*/  LEA.HI.X R25, R34, UR9, R5, 0x1, P3 ;  /* 0x0000000922197c11 */ /* 0x000fe200098f0c05 */
[----:B------:R-:W-:-:S03]  /*5620*/  IMAD.X R19, R17, 0x1, R4, P1 ;  /* 0x0000000111137824 */ /* 0x000fc600008e0604 */
[----:B------:R-:W-:Y:S01]  /*5630*/  @!PT LDS RZ, [RZ] ;  /* 0x00000000fffff984 */ /* 0x000fe20000000800 */
[----:B------:R-:W-:Y:S01]  /*5640*/  @!PT LDS RZ, [RZ] ;  /* 0x00000000fffff984 */ /* 0x000fe20000000800 */
[----:B------:R-:W-:Y:S01]  /*5650*/  @!PT LDS RZ, [RZ] ;  /* 0x00000000fffff984 */ /* 0x000fe20000000800 */
[----:B------:R1:W-:Y:S01]  /*5660*/  LDGSTS.E.BYPASS.LTC128B.128 [R155+0x8000], desc[UR12][R6.64] ;  /* 0x08000000069b7fae */ /* 0x0003e2000b901d4c */
[----:B------:R-:W-:-:S03]  /*5670*/  IMAD.X R109, R19, 0x1, R4, P2 ;  /* 0x00000001136d7824 */ /* 0x000fc600010e0604 */
        /* <DEDUP_REMOVED lines=8> */
[----:B------:R-:W1:Y:S04]  /*5700*/  LDSM.16.M88.4 R28, [R145+0x4000] ;  /* 0x00400000911c783b */ /* 0x000e680000000200 */
[----:B------:R-:W2:Y:S04]  /*5710*/  LDSM.16.M88.4 R20, [R145+0x4800] ;  /* 0x004800009114783b */ /* 0x000ea80000000200 */
[----:B------:R-:W3:Y:S04]  /*5720*/  LDSM.16.M88.4 R12, [R145+0x5000] ;  /* 0x00500000910c783b */ /* 0x000ee80000000200 */
[----:B------:R-:W4:Y:S04]  /*5730*/  LDSM.16.M88.4 R32, [R145+0x5800] ;  /* 0x005800009120783b */ /* 0x000f280000000200 */
[----:B------:R-:W-:Y:S04]  /*5740*/  LDSM.16.M88.4 R100, [R144] ;  /* 0x000000009064783b */ /* 0x000fe80000000200 */
[----:B------:R-:W5:Y:S04]  /*5750*/  LDSM.16.M88.4 R112, [R143] ;  /* 0x000000008f70783b */ /* 0x000f680000000200 */
[----:B------:R-:W5:Y:S04]  /*5760*/  LDSM.16.M88.4 R116, [R135] ;  /* 0x000000008774783b */ /* 0x000f680000000200 */
[----:B------:R-:W-:Y:S04]  /*5770*/  LDSM.16.M88.4 R120, [R132+0x2000] ;  /* 0x002000008478783b */ /* 0x000fe80000000200 */
[----:B------:R-:W0:Y:S01]  /*5780*/  LDGDEPBAR ;  /* 0x00000000000079af */ /* 0x000e220000000000 */
[C---:B-1----:R-:W-:Y:S06]  /*5790*/  HMMA.16816.F32 R4, R104.reuse, R28, RZ ;  /* 0x0000001c6804723c */ /* 0x042fec00000018ff */
[C---:B--2---:R-:W-:Y:S06]  /*57a0*/  HMMA.16816.F32 R24, R104.reuse, R20, RZ ;  /* 0x000000146818723c */ /* 0x044fec00000018ff */
[C---:B---3--:R-:W-:Y:S06]  /*57b0*/  HMMA.16816.F32 R16, R104.reuse, R12, RZ ;  /* 0x0000000c6810723c */ /* 0x048fec00000018ff */
[C---:B------:R-:W-:Y:S06]  /*57c0*/  HMMA.16816.F32 R28, R104.reuse, R30, RZ ;  /* 0x0000001e681c723c */ /* 0x040fec00000018ff */
[C---:B------:R-:W-:Y:S06]  /*57d0*/  HMMA.16816.F32 R20, R104.reuse, R22, RZ ;  /* 0x000000166814723c */ /* 0x040fec00000018ff */
[C---:B------:R-:W-:Y:S06]  /*57e0*/  HMMA.16816.F32 R12, R104.reuse, R14, RZ ;  /* 0x0000000e680c723c */ /* 0x040fec00000018ff */
[C---:B----4-:R-:W-:Y:S06]  /*57f0*/  HMMA.16816.F32 R108, R104.reuse, R32, RZ ;  /* 0x00000020686c723c */ /* 0x050fec00000018ff */
[----:B------:R-:W-:Y:S01]  /*5800*/  HMMA.16816.F32 R104, R104, R34, RZ ;  /* 0x000000226868723c */ /* 0x000fe200000018ff */
[----:B------:R-:W1:Y:S05]  /*5810*/  LDSM.16.M88.4 R32, [R134] ;  /* 0x000000008620783b */ /* 0x000e6a0000000200 */
[C---:B-----5:R-:W-:Y:S06]  /*5820*/  HMMA.16816.F32 R4, R100.reuse, R112, R4 ;  /* 0x000000706404723c */ /* 0x060fec0000001804 */
[C---:B------:R-:W-:Y:S01]  /*5830*/  HMMA.16816.F32 R28, R100.reuse, R114, R28 ;  /* 0x00000072641c723c */ /* 0x040fe2000000181c */
[----:B------:R-:W2:Y:S05]  /*5840*/  LDSM.16.M88.4 R112, [R133] ;  /* 0x000000008570783b */ /* 0x000eaa0000000200 */
        /* <DEDUP_REMOVED lines=18> */
[----:B------:R-:W2:Y:S05]  /*5970*/  LDSM.16.M88.4 R100, [R141] ;  /* 0x000000008d64783b */ /* 0x000eaa0000000200 */
[C---:B-1----:R-:W-:Y:S06]  /*5980*/  HMMA.16816.F32 R108, R32.reuse, R116, R108 ;  /* 0x00000074206c723c */ /* 0x042fec000000186c */
[----:B------:R-:W-:Y:S01]  /*5990*/  HMMA.16816.F32 R104, R32, R118, R104 ;  /* 0x000000762068723c */ /* 0x000fe20000001868 */
[----:B------:R-:W1:Y:S04]  /*59a0*/  LDSM.16.M88.4 R116, [R132+0x800] ;  /* 0x000800008474783b */ /* 0x000e680000000200 */
[----:B------:R-:W3:Y:S01]  /*59b0*/  LDSM.16.M88.4 R32, [R132+0x1000] ;  /* 0x001000008420783b */ /* 0x000ee20000000200 */
        /* <DEDUP_REMOVED lines=21> */
[----:B------:R-:W2:Y:S05]  /*5b10*/  LDSM.16.M88.4 R100, [R144+0x2000] ;  /* 0x002000009064783b */ /* 0x000eaa0000000200 */
[C---:B-1----:R-:W-:Y:S06]  /*5b20*/  HMMA.16816.F32 R108, R32.reuse, R116, R108 ;  /* 0x00000074206c723c */ /* 0x042fec000000186c */
[----:B------:R-:W-:Y:S01]  /*5b30*/  HMMA.16816.F32 R104, R32, R118, R104 ;  /* 0x000000762068723c */ /* 0x000fe20000001868 */
[----:B------:R-:W1:Y:S04]  /*5b40*/  LDSM.16.M88.4 R116, [R130] ;  /* 0x000000008274783b */ /* 0x000e680000000200 */
[----:B------:R-:W3:Y:S01]  /*5b50*/  LDSM.16.M88.4 R32, [R129] ;  /* 0x000000008120783b */ /* 0x000ee20000000200 */
[C---:B--2---:R-:W-:Y:S06]  /*5b60*/  HMMA.16816.F32 R4, R100.reuse, R112, R4 ;  /* 0x000000706404723c */ /* 0x044fec0000001804 */
[C---:B------:R-:W-:Y:S01]  /*5b70*/  HMMA.16816.F32 R28, R100.reuse, R114, R28 ;  /* 0x00000072641c723c */ /* 0x040fe2000000181c */
[----:B------:R-:W2:Y:S05]  /*5b80*/  LDSM.16.M88.4 R112, [R128] ;  /* 0x000000008070783b */ /* 0x000eaa0000000200 */
        /* <DEDUP_REMOVED lines=14> */
[----:B------:R-:W-:Y:S01]  /*5c70*/  HMMA.16816.F32 R20, R116, R114, R20 ;  /* 0x000000727414723c */ /* 0x000fe20000001814 */
[----:B------:R-:W2:Y:S05]  /*5c80*/  LDSM.16.M88.4 R112, [R139+0x7800] ;  /* 0x007800008b70783b */ /* 0x000eaa0000000200 */
[C---:B---3--:R-:W-:Y:S06]  /*5c90*/  HMMA.16816.F32 R4, R100.reuse, R120, R4 ;  /* 0x000000786404723c */ /* 0x048fec0000001804 */
[----:B------:R-:W-:Y:S06]  /*5ca0*/  HMMA.16816.F32 R28, R100, R122, R28 ;  /* 0x0000007a641c723c */ /* 0x000fec000000181c */
[C---:B-1----:R-:W-:Y:S06]  /*5cb0*/  HMMA.16816.F32 R16, R116.reuse, R32, R16 ;  /* 0x000000207410723c */ /* 0x042fec0000001810 */
[C---:B------:R-:W-:Y:S01]  /*5cc0*/  HMMA.16816.F32 R12, R116.reuse, R34, R12 ;  /* 0x00000022740c723c */ /* 0x040fe2000000180c */
[----:B------:R-:W1:Y:S11]  /*5cd0*/  LDSM.16.M88.4 R32, [R132+0x2800] ;  /* 0x002800008420783b */ /* 0x000e760000000200 */
[----:B------:R-:W-:Y:S01]  /*5ce0*/  FMUL.FTZ R28, R28, UR10 ;  /* 0x0000000a1c1c7c20 */ /* 0x000fe20008410000 */
[----:B------:R-:W-:Y:S01]  /*5cf0*/  FMUL.FTZ R30, R30, UR10 ;  /* 0x0000000a1e1e7c20 */ /* 0x000fe20008410000 */
[----:B------:R-:W-:Y:S01]  /*5d00*/  FMUL.FTZ R29, R29, UR10 ;  /* 0x0000000a1d1d7c20 */ /* 0x000fe20008410000 */
[----:B------:R-:W-:Y:S01]  /*5d10*/  FMUL.FTZ R31, R31, UR10 ;  /* 0x0000000a1f1f7c20 */ /* 0x000fe20008410000 */
[C---:B--2---:R-:W-:Y:S02]  /*5d20*/  HMMA.16816.F32 R108, R116.reuse, R112, R108 ;  /* 0x00000070746c723c */ /* 0x044fe4000000186c */
[----:B------:R-:W-:Y:S04]  /*5d30*/  MUFU.TANH R28, R28 ;  /* 0x0000001c001c7308 */ /* 0x000fe80000002400 */
[----:B------:R-:W-:Y:S01]  /*5d40*/  HMMA.16816.F32 R104, R116, R114, R104 ;  /* 0x000000727468723c */ /* 0x000fe20000001868 */
[----:B------:R-:W-:Y:S01]  /*5d50*/  FMUL.FTZ R112, R4, UR10 ;  /* 0x0000000a04707c20 */ /* 0x000fe20008410000 */
[----:B------:R-:W-:-:S02]  /*5d60*/  FMUL.FTZ R113, R5, UR10 ;  /* 0x0000000a05717c20 */ /* 0x000fc40008410000 */
[----:B------:R-:W-:Y:S03]  /*5d70*/  MUFU.TANH R30, R30 ;  /* 0x0000001e001e7308 */ /* 0x000fe60000002400 */
[----:B------:R-:W-:-:S05]  /*5d80*/  FMUL.FTZ R114, R6, UR10 ;  /* 0x0000000a06727c20 */ /* 0x000fca0008410000 */
[----:B------:R-:W-:Y:S08]  /*5d90*/  MUFU.TANH R112, R112 ;  /* 0x0000007000707308 */ /* 0x000ff00000002400 */
[----:B------:R-:W2:Y:S08]  /*5da0*/  MUFU.TANH R114, R114 ;  /* 0x0000007200727308 */ /* 0x000eb00000002400 */
[----:B------:R-:W-:Y:S01]  /*5db0*/  MUFU.TANH R113, R113 ;  /* 0x0000007100717308 */ /* 0x000fe20000002400 */
[C---:B-1----:R-:W-:Y:S06]  /*5dc0*/  HMMA.16816.F32 R24, R100.reuse, R32, R24 ;  /* 0x000000206418723c */ /* 0x042fec0000001818 */
[----:B------:R-:W-:Y:S01]  /*5dd0*/  HMMA.16816.F32 R20, R100, R34, R20 ;  /* 0x000000226414723c */ /* 0x000fe20000001814 */
[----:B------:R-:W-:Y:S01]  /*5de0*/  FMUL.FTZ R32, R7, UR10 ;  /* 0x0000000a07207c20 */ /* 0x000fe20008410000 */
[----:B------:R-:W-:Y:S01]  /*5df0*/  MUFU.TANH R29, R29 ;  /* 0x0000001d001d7308 */ /* 0x000fe20000002400 */
[----:B------:R-:W1:Y:S07]  /*5e00*/  LDSM.16.M88.4 R4, [R132+0x3000] ;  /* 0x003000008404783b */ /* 0x000e6e0000000200 */
[----:B------:R-:W3:Y:S08]  /*5e10*/  MUFU.TANH R32, R32 ;  /* 0x0000002000207308 */ /* 0x000ef00000002400 */
[----:B------:R-:W-:Y:S01]  /*5e20*/  FMUL.FTZ R115, R24, UR10 ;  /* 0x0000000a18737c20 */ /* 0x000fe20008410000 */
[----:B------:R-:W-:Y:S01]  /*5e30*/  FMUL.FTZ R24, R25, UR10 ;  /* 0x0000000a19187c20 */ /* 0x000fe20008410000 */
[----:B------:R-:W-:Y:S01]  /*5e40*/  FMUL.FTZ R25, R26, UR10 ;  /* 0x0000000a1a197c20 */ /* 0x000fe20008410000 */
[----:B------:R-:W-:Y:S01]  /*5e50*/  FMUL.FTZ R26, R27, UR10 ;  /* 0x0000000a1b1a7c20 */ /* 0x000fe20008410000 */
[----:B------:R-:W4:Y:S02]  /*5e60*/  MUFU.TANH R31, R31 ;  /* 0x0000001f001f7308 */ /* 0x000f240000002400 */
[----:B------:R-:W-:Y:S01]  /*5e70*/  FMUL.FTZ R33, R20, UR10 ;  /* 0x0000000a14217c20 */ /* 0x000fe20008410000 */
[----:B------:R-:W-:Y:S01]  /*5e80*/  FMUL.FTZ R21, R21, UR10 ;  /* 0x0000000a15157c20 */ /* 0x000fe20008410000 */
[----:B------:R-:W5:Y:S01]  /*5e90*/  S2R R20, SR_TID.X ;  /* 0x0000000000147919 */ /* 0x000f620000002100 */
[----:B------:R-:W-:Y:S01]  /*5ea0*/  FMUL.FTZ R22, R22, UR10 ;  /* 0x0000000a16167c20 */ /* 0x000fe20008410000 */
[----:B------:R-:W-:-:S02]  /*5eb0*/  FMUL.FTZ R23, R23, UR10 ;  /* 0x0000000a17177c20 */ /* 0x000fc40008410000 */
[----:B------:R-:W4:Y:S08]  /*5ec0*/  MUFU.TANH R25, R25 ;  /* 0x0000001900197308 */ /* 0x000f300000002400 */
[----:B------:R-:W4:Y:S01]  /*5ed0*/  MUFU.TANH R115, R115 ;  /* 0x0000007300737308 */ /* 0x000f220000002400 */
[C---:B-1----:R-:W-:Y:S07]  /*5ee0*/  HMMA.16816.F32 R16, R100.reuse, R4, R16 ;  /* 0x000000046410723c */ /* 0x042fee0000001810 */
[----:B------:R-:W1:Y:S01]  /*5ef0*/  MUFU.TANH R24, R24 ;  /* 0x0000001800187308 */ /* 0x000e620000002400 */
[----:B------:R-:W-:Y:S01]  /*5f00*/  HMMA.16816.F32 R12, R100, R6, R12 ;  /* 0x00000006640c723c */ /* 0x000fe2000000180c */
[----:B------:R-:W3:Y:S01]  /*5f10*/  LDSM.16.M88.4 R4, [R132+0x3800] ;  /* 0x003800008404783b */ /* 0x000ee20000000200 */
[----:B------:R-:W-:-:S05]  /*5f20*/  DEPBAR.LE SB0, 0x0 ;  /* 0x000080000000791a */ /* 0x000fca0000000000 */
[----:B------:R-:W1:Y:S08]  /*5f30*/  MUFU.TANH R26, R26 ;  /* 0x0000001a001a7308 */ /* 0x000e700000002400 */
[----:B------:R-:W1:Y:S01]  /*5f40*/  MUFU.TANH R33, R33 ;  /* 0x0000002100217308 */ /* 0x000e620000002400 */
[----:B------:R-:W-:Y:S01]  /*5f50*/  FMUL.FTZ R121, R16, UR10 ;  /* 0x0000000a10797c20 */ /* 0x000fe20008410000 */
[----:B-----5:R-:W-:-:S02]  /*5f60*/  IMAD.SHL.U32 R16, R20, 0x2, RZ ;  /* 0x0000000214107824 */ /* 0x020fc400078e00ff */
[----:B------:R-:W-:Y:S01]  /*5f70*/  FMUL.FTZ R119, R17, UR10 ;  /* 0x0000000a11777c20 */ /* 0x000fe20008410000 */
[----:B------:R-:W-:-:S03]  /*5f80*/  FMUL.FTZ R17, R18, UR10 ;  /* 0x0000000a12117c20 */ /* 0x000fc60008410000 */
[----:B------:R-:W5:Y:S01]  /*5f90*/  MUFU.TANH R116, R22 ;  /* 0x0000001600747308 */ /* 0x000f620000002400 */
[----:B------:R-:W-:Y:S01]  /*5fa0*/  FMUL.FTZ R154, R19, UR10 ;  /* 0x0000000a139a7c20 */ /* 0x000fe20008410000 */
[----:B------:R-:W-:Y:S01]  /*5fb0*/  LOP3.LUT R16, R16, 0x6, RZ, 0xc0, !PT ;  /* 0x0000000610107812 */ /* 0x000fe200078ec0ff */
[----:B------:R-:W-:Y:S01]  /*5fc0*/  FMUL.FTZ R12, R12, UR10 ;  /* 0x0000000a0c0c7c20 */ /* 0x000fe20008410000 */
[----:B------:R-:W-:Y:S01]  /*5fd0*/  FMUL.FTZ R14, R14, UR10 ;  /* 0x0000000a0e0e7c20 */ /* 0x000fe20008410000 */
[----:B------:R-:W-:Y:S01]  /*5fe0*/  FMUL.FTZ R18, R13, UR10 ;  /* 0x0000000a0d127c20 */ /* 0x000fe20008410000 */
[----:B------:R-:W-:Y:S01]  /*5ff0*/  FMUL.FTZ R120, R15, UR10 ;  /* 0x0000000a0f787c20 */ /* 0x000fe20008410000 */
[----:B------:R-:W-:Y:S01]  /*6000*/  IMAD R16, R153, 0x40, R16 ;  /* 0x0000004099107824 */ /* 0x000fe200078e0210 */
[----:B------:R-:W5:Y:S03]  /*6010*/  MUFU.TANH R21, R21 ;  /* 0x0000001500157308 */ /* 0x000f660000002400 */
[C---:B------:R-:W-:Y:S01]  /*6020*/  VIADD R20, R16.reuse, 0x18 ;  /* 0x0000001810147836 */ /* 0x040fe20000000000 */
[----:B------:R-:W-:-:S02]  /*6030*/  ISETP.GE.AND P2, PT, R16, R151, PT ;  /* 0x000000971000720c */ /* 0x000fc40003f46270 */
[----:B------:R-:W-:Y:S02]  /*6040*/  ISETP.GE.AND P5, PT, R16, R0, PT ;  /* 0x000000001000720c */ /* 0x000fe40003fa6270 */
[----:B------:R-:W5:Y:S02]  /*6050*/  MUFU.TANH R27, R23 ;  /* 0x00000017001b7308 */ /* 0x000f640000002400 */
[----:B--2---:R-:W-:Y:S01]  /*6060*/  FSEL R114, R114, -INF , !P5 ;  /* 0xff80000072727808 */ /* 0x004fe20006800000 */
[C---:B---3--:R-:W-:Y:S05]  /*6070*/  HMMA.16816.F32 R104, R100.reuse, R6, R104 ;  /* 0x000000066468723c */ /* 0x048fea0000001868 */
[----:B------:R2:W-:Y:S01]  /*6080*/  MUFU.TANH R19, R12 ;  /* 0x0000000c00137308 */ /* 0x0005e20000002400 */
[----:B------:R-:W-:Y:S01]  /*6090*/  HMMA.16816.F32 R108, R100, R4, R108 ;  /* 0x00000004646c723c */ /* 0x000fe2000000186c */
[----:B------:R-:W-:-:S06]  /*60a0*/  VIADD R6, R16, 0x11 ;  /* 0x0000001110067836 */ /* 0x000fcc0000000000 */
[C---:B------:R-:W-:Y:S01]  /*60b0*/  VIADD R4, R16.reuse, 0x8 ;  /* 0x0000000810047836 */ /* 0x040fe20000000000 */
[----:B------:R-:W3:Y:S01]  /*60c0*/  MUFU.TANH R17, R17 ;  /* 0x0000001100117308 */ /* 0x000ee20000002400 */
[----:B------:R-:W-:-:S03]  /*60d0*/  VIADD R5, R16, 0x1 ;  /* 0x0000000110057836 */ /* 0x000fc60000000000 */
[CC--:B------:R-:W-:Y:S02]  /*60e0*/  ISETP.GE.AND P4, PT, R4.reuse, R151.reuse, PT ;  /* 0x000000970400720c */ /* 0x0c0fe40003f86270 */
[-C--:B------:R-:W-:Y:S01]  /*60f0*/  ISETP.GE.AND P6, PT, R4, R0.reuse, PT ;  /* 0x000000000400720c */ /* 0x080fe20003fc6270 */
[C---:B------:R-:W-:Y:S01]  /*6100*/  VIADD R4, R16.reuse, 0x9 ;  /* 0x0000000910047836 */ /* 0x040fe20000000000 */
[CC--:B------:R-:W-:Y:S01]  /*6110*/  ISETP.GE.AND P3, PT, R5.reuse, R0.reuse, PT ;  /* 0x000000000500720c */ /* 0x0c0fe20003f66270 */
[----:B--2---:R-:W-:Y:S01]  /*6120*/  VIADD R12, R16, 0x10 ;  /* 0x00000010100c7836 */ /* 0x004fe20000000000 */
[-C--:B------:R-:W-:Y:S01]  /*6130*/  ISETP.GE.AND P1, PT, R5, R151.reuse, PT ;  /* 0x000000970500720c */ /* 0x080fe20003f26270 */
[----:B------:R-:W2:Y:S01]  /*6140*/  MUFU.TANH R121, R121 ;  /* 0x0000007900797308 */ /* 0x000ea20000002400 */
[----:B------:R-:W-:Y:S01]  /*6150*/  FSEL R5, R112, -INF , !P2 ;  /* 0xff80000070057808 */ /* 0x000fe20005000000 */
[----:B------:R-:W-:Y:S01]  /*6160*/  FMUL.FTZ R104, R104, UR10 ;  /* 0x0000000a68687c20 */ /* 0x000fe20008410000 */
[CC--:B------:R-:W-:Y:S01]  /*6170*/  ISETP.GE.AND P2, PT, R4.reuse, R151.reuse, PT ;  /* 0x000000970400720c */ /* 0x0c0fe20003f46270 */
[----:B------:R-:W-:Y:S01]  /*6180*/  FMUL.FTZ R105, R105, UR10 ;  /* 0x0000000a69697c20 */ /* 0x000fe20008410000 */
[-C--:B------:R-:W-:Y:S01]  /*6190*/  ISETP.GE.AND P5, PT, R4, R0.reuse, PT ;  /* 0x000000000400720c */ /* 0x080fe20003fa6270 */
[----:B------:R-:W-:Y:S01]  /*61a0*/  FMUL.FTZ R108, R108, UR10 ;  /* 0x0000000a6c6c7c20 */ /* 0x000fe20008410000 */
[----:B------:R-:W-:Y:S01]  /*61b0*/  FSEL R4, R32, -INF , !P3 ;  /* 0xff80000020047808 */ /* 0x000fe20005800000 */
[----:B------:R4:W2:Y:S01]  /*61c0*/  MUFU.TANH R122, R14 ;  /* 0x0000000e007a7308 */ /* 0x0008a20000002400 */
[----:B------:R-:W-:Y:S01]  /*61d0*/  FSEL R13, R113, -INF , !P1 ;  /* 0xff800000710d7808 */ /* 0x000fe20004800000 */
[----:B------:R-:W-:Y:S01]  /*61e0*/  FMUL.FTZ R102, R106, UR10 ;  /* 0x0000000a6a667c20 */ /* 0x000fe20008410000 */
[----:B------:R-:W-:Y:S01]  /*61f0*/  ISETP.GE.AND P3, PT, R12, R0, PT ;  /* 0x000000000c00720c */ /* 0x000fe20003f66270 */
[----:B------:R-:W-:Y:S01]  /*6200*/  FMUL.FTZ R101, R107, UR10 ;  /* 0x0000000a6b657c20 */ /* 0x000fe20008410000 */
[----:B------:R-:W-:Y:S01]  /*6210*/  FSEL R7, R28, -INF , !P4 ;  /* 0xff8000001c077808 */ /* 0x000fe20006000000 */
[----:B------:R-:W-:Y:S01]  /*6220*/  VIADD R28, R16, 0x20 ;  /* 0x00000020101c7836 */ /* 0x000fe20000000000 */
[-C--:B------:R-:W-:Y:S01]  /*6230*/  ISETP.GE.AND P1, PT, R12, R151.reuse, PT ;  /* 0x000000970c00720c */ /* 0x080fe20003f26270 */
[----:B------:R-:W2:Y:S01]  /*6240*/  MUFU.TANH R119, R119 ;  /* 0x0000007700777308 */ /* 0x000ea20000002400 */
[----:B------:R-:W-:-:S02]  /*6250*/  ISETP.GE.AND P4, PT, R6, R151, PT ;  /* 0x000000970600720c */ /* 0x000fc40003f86270 */
[----:B------:R-:W-:Y:S02]  /*6260*/  FSEL R12, R30, -INF , !P6 ;  /* 0xff8000001e0c7808 */ /* 0x000fe40007000000 */
[----:B------:R-:W-:Y:S02]  /*6270*/  ISETP.GE.AND P6, PT, R6, R0, PT ;  /* 0x000000000600720c */ /* 0x000fe40003fc6270 */
[----:B------:R-:W-:Y:S01]  /*6280*/  FSEL R15, R29, -INF , !P2 ;  /* 0xff8000001d0f7808 */ /* 0x000fe20005000000 */
[----:B------:R-:W2:Y:S01]  /*6290*/  MUFU.TANH R154, R154 ;  /* 0x0000009a009a7308 */ /* 0x000ea20000002400 */
[C---:B----4-:R-:W-:Y:S01]  /*62a0*/  VIADD R14, R16.reuse, 0x19 ;  /* 0x00000019100e7836 */ /* 0x050fe20000000000 */
[----:B------:R-:W-:Y:S01]  /*62b0*/  FSEL R6, R31, -INF , !P5 ;  /* 0xff8000001f067808 */ /* 0x000fe20006800000 */
[----:B------:R-:W-:Y:S01]  /*62c0*/  FMUL.FTZ R29, R109, UR10 ;  /* 0x0000000a6d1d7c20 */ /* 0x000fe20008410000 */
[----:B------:R-:W-:Y:S01]  /*62d0*/  FSEL R22, R25, -INF , !P3 ;  /* 0xff80000019167808 */ /* 0x000fe20005800000 */
[----:B------:R-:W-:Y:S01]  /*62e0*/  VIADD R25, R16, 0x21 ;  /* 0x0000002110197836 */ /* 0x000fe20000000000 */
[----:B------:R-:W-:-:S02]  /*62f0*/  ISETP.GE.AND P2, PT, R20, R151, PT ;  /* 0x000000971400720c */ /* 0x000fc40003f46270 */
[-C--:B------:R-:W-:Y:S01]  /*6300*/  ISETP.GE.AND P5, PT, R20, R0.reuse, PT ;  /* 0x000000001400720c */ /* 0x080fe20003fa6270 */
[----:B------:R-:W4:Y:S01]  /*6310*/  MUFU.TANH R18, R18 ;  /* 0x0000001200127308 */ /* 0x000f220000002400 */
[----:B------:R-:W-:Y:S02]  /*6320*/  FSEL R115, R115, -INF , !P1 ;  /* 0xff80000073737808 */ /* 0x000fe40004800000 */
[----:B-1----:R-:W-:Y:S01]  /*6330*/  FSEL R23, R24, -INF , !P4 ;  /* 0xff80000018177808 */ /* 0x002fe20006000000 */
[----:B------:R-:W-:Y:S01]  /*6340*/  VIADD R24, R16, 0x28 ;  /* 0x0000002810187836 */ /* 0x000fe20000000000 */
[C---:B------:R-:W-:Y:S02]  /*6350*/  ISETP.GE.AND P1, PT, R14.reuse, R151, PT ;  /* 0x000000970e00720c */ /* 0x040fe40003f26270 */
[----:B------:R-:W-:Y:S01]  /*6360*/  ISETP.GE.AND P3, PT, R14, R0, PT ;  /* 0x000000000e00720c */ /* 0x000fe20003f66270 */
[----:B------:R1:W-:Y:S01]  /*6370*/  MUFU.TANH R109, R104 ;  /* 0x00000068006d7308 */ /* 0x0003e20000002400 */
[----:B------:R-:W-:-:S02]  /*6380*/  FSEL R20, R26, -INF , !P6 ;  /* 0xff8000001a147808 */ /* 0x000fc40007000000 */
[-C--:B------:R-:W-:Y:S02]  /*6390*/  ISETP.GE.AND P6, PT, R28, R0.reuse, PT ;  /* 0x000000001c00720c */ /* 0x080fe40003fc6270 */
[----:B------:R-:W-:Y:S02]  /*63a0*/  FSEL R113, R33, -INF , !P2 ;  /* 0xff80000021717808 */ /* 0x000fe40005000000 */
[----:B-----5:R-:W-:Y:S01]  /*63b0*/  FSEL R116, R116, -INF , !P5 ;  /* 0xff80000074747808 */ /* 0x020fe20006800000 */
[----:B------:R-:W5:Y:S01]  /*63c0*/  MUFU.TANH R120, R120 ;  /* 0x0000007800787308 */ /* 0x000f620000002400 */
[C---:B------:R-:W-:Y:S02]  /*63d0*/  ISETP.GE.AND P2, PT, R25.reuse, R151, PT ;  /* 0x000000971900720c */ /* 0x040fe40003f46270 */
[----:B------:R-:W-:Y:S01]  /*63e0*/  ISETP.GE.AND P5, PT, R25, R0, PT ;  /* 0x000000001900720c */ /* 0x000fe20003fa6270 */
[----:B------:R-:W-:Y:S01]  /*63f0*/  VIADD R25, R16, 0x29 ;  /* 0x0000002910197836 */ /* 0x000fe20000000000 */
[----:B------:R-:W-:-:S02]  /*6400*/  FSEL R21, R21, -INF , !P1 ;  /* 0xff80000015157808 */ /* 0x000fc40004800000 */
[----:B------:R-:W-:Y:S01]  /*6410*/  FSEL R26, R27, -INF , !P3 ;  /* 0xff8000001b1a7808 */ /* 0x000fe20005800000 */
[----:B------:R-:W5:Y:S01]  /*6420*/  MUFU.TANH R108, R108 ;  /* 0x0000006c006c7308 */ /* 0x000f620000002400 */
[-C--:B------:R-:W-:Y:S01]  /*6430*/  ISETP.GE.AND P4, PT, R28, R151.reuse, PT ;  /* 0x000000971c00720c */ /* 0x080fe20003f86270 */
[----:B------:R-:W-:Y:S01]  /*6440*/  FMUL.FTZ R28, R110, UR10 ;  /* 0x0000000a6e1c7c20 */ /* 0x000fe20008410000 */
[CC--:B------:R-:W-:Y:S01]  /*6450*/  ISETP.GE.AND P1, PT, R24.reuse, R151.reuse, PT ;  /* 0x000000971800720c */ /* 0x0c0fe20003f26270 */
[----:B-1----:R-:W-:Y:S01]  /*6460*/  FMUL.FTZ R104, R111, UR10 ;  /* 0x0000000a6f687c20 */ /* 0x002fe20008410000 */
[----:B------:R-:W-:Y:S02]  /*6470*/  ISETP.GE.AND P3, PT, R24, R0, PT ;  /* 0x000000001800720c */ /* 0x000fe40003f66270 */
[----:B---3--:R-:W-:Y:S01]  /*6480*/  FSEL R24, R17, -INF , !P6 ;  /* 0xff80000011187808 */ /* 0x008fe20007000000 */
[----:B------:R-:W-:Y:S01]  /*6490*/  VIADD R17, R16, 0x31 ;  /* 0x0000003110117836 */ /* 0x000fe20000000000 */
[----:B--2---:R-:W-:Y:S01]  /*64a0*/  FSEL R121, R121, -INF , !P4 ;  /* 0xff80000079797808 */ /* 0x004fe20006000000 */
[----:B------:R-:W1:Y:S01]  /*64b0*/  MUFU.TANH R14, R29 ;  /* 0x0000001d000e7308 */ /* 0x000e620000002400 */
[----:B------:R-:W-:-:S02]  /*64c0*/  ISETP.GE.AND P4, PT, R25, R151, PT ;  /* 0x000000971900720c */ /* 0x000fc40003f86270 */
[-C--:B------:R-:W-:Y:S01]  /*64d0*/  ISETP.GE.AND P6, PT, R25, R0.reuse, PT ;  /* 0x000000001900720c */ /* 0x080fe20003fc6270 */
[----:B------:R-:W-:Y:S01]  /*64e0*/  VIADD R25, R16, 0x30 ;  /* 0x0000003010197836 */ /* 0x000fe20000000000 */
[----:B------:R-:W-:Y:S02]  /*64f0*/  FSEL R27, R19, -INF , !P1 ;  /* 0xff800000131b7808 */ /* 0x000fe40004800000 */
[----:B------:R-:W-:Y:S01]  /*6500*/  FSEL R122, R122, -INF , !P3 ;  /* 0xff8000007a7a7808 */ /* 0x000fe20005800000 */
[----:B------:R-:W2:Y:S01]  /*6510*/  MUFU.TANH R105, R105 ;  /* 0x0000006900697308 */ /* 0x000ea20000002400 */
[CC--:B------:R-:W-:Y:S02]  /*6520*/  ISETP.GE.AND P1, PT, R17.reuse, R151.reuse, PT ;  /* 0x000000971100720c */ /* 0x0c0fe40003f26270 */
[----:B------:R-:W-:Y:S01]  /*6530*/  ISETP.GE.AND P3, PT, R17, R0, PT ;  /* 0x000000001100720c */ /* 0x000fe20003f66270 */
[C---:B------:R-:W-:Y:S01]  /*6540*/  VIADD R17, R16.reuse, 0x38 ;  /* 0x0000003810117836 */ /* 0x040fe20000000000 */
[----:B------:R-:W-:Y:S01]  /*6550*/  FSEL R119, R119, -INF , !P2 ;  /* 0xff80000077777808 */ /* 0x000fe20005000000 */
[----:B------:R-:W-:Y:S01]  /*6560*/  VIADD R16, R16, 0x39 ;  /* 0x0000003910107836 */ /* 0x000fe20000000000 */
[----:B------:R-:W-:Y:S01]  /*6570*/  FSEL R154, R154, -INF , !P5 ;  /* 0xff8000009a9a7808 */ /* 0x000fe20006800000 */
[----:B------:R-:W3:Y:S01]  /*6580*/  MUFU.TANH R28, R28 ;  /* 0x0000001c001c7308 */ /* 0x000ee20000002400 */
[----:B------:R-:W-:Y:S01]  /*6590*/  BAR.SYNC.DEFER_BLOCKING 0x0 ;  /* 0x0000000000007b1d */ /* 0x000fe20000010000 */
[----:B------:R-:W-:-:S02]  /*65a0*/  ISETP.GE.AND P2, PT, R25, R151, PT ;  /* 0x000000971900720c */ /* 0x000fc40003f46270 */
[----:B------:R-:W-:Y:S02]  /*65b0*/  ISETP.GE.AND P5, PT, R25, R0, PT ;  /* 0x000000001900720c */ /* 0x000fe40003fa6270 */
[----:B----4-:R-:W-:Y:S02]  /*65c0*/  FSEL R25, R18, -INF , !P4 ;  /* 0xff80000012197808 */ /* 0x010fe40006000000 */
[----:B------:R-:W-:Y:S01]  /*65d0*/  ISETP.GE.AND P4, PT, R17, R151, PT ;  /* 0x000000971100720c */ /* 0x000fe20003f86270 */
[----:B------:R-:W4:Y:S01]  /*65e0*/  MUFU.TANH R104, R104 ;  /* 0x0000006800687308 */ /* 0x000f220000002400 */
[----:B-----5:R-:W-:Y:S02]  /*65f0*/  FSEL R120, R120, -INF , !P6 ;  /* 0xff80000078787808 */ /* 0x020fe40007000000 */
[----:B------:R-:W-:Y:S02]  /*6600*/  FSEL R109, R109, -INF , !P4 ;  /* 0xff8000006d6d7808 */ /* 0x000fe40006000000 */
[----:B------:R-:W-:-:S02]  /*6610*/  ISETP.GT.AND P4, PT, R153, R148, PT ;  /* 0x000000949900720c */ /* 0x000fc40003f84270 */
[----:B------:R-:W-:Y:S01]  /*6620*/  FSEL R108, R108, -INF , !P2 ;  /* 0xff8000006c6c7808 */ /* 0x000fe20005000000 */
[----:B------:R-:W5:Y:S01]  /*6630*/  MUFU.TANH R102, R102 ;  /* 0x0000006600667308 */ /* 0x000f620000002400 */
[----:B-1----:R-:W-:Y:S02]  /*6640*/  FSEL R107, R14, -INF , !P1 ;  /* 0xff8000000e6b7808 */ /* 0x002fe40004800000 */
[C---:B------:R-:W-:Y:S02]  /*6650*/  ISETP.GE.AND P6, PT, R16.reuse, R151, PT ;  /* 0x000000971000720c */ /* 0x040fe40003fc6270 */
[-C--:B------:R-:W-:Y:S02]  /*6660*/  ISETP.GE.AND P2, PT, R17, R0.reuse, PT ;  /* 0x000000001100720c */ /* 0x080fe40003f46270 */
[----:B------:R-:W-:Y:S01]  /*6670*/  ISETP.GE.AND P1, PT, R16, R0, PT ;  /* 0x000000001000720c */ /* 0x000fe20003f26270 */
[----:B------:R-:W1:Y:S01]  /*6680*/  MUFU.TANH R101, R101 ;  /* 0x0000006500657308 */ /* 0x000e620000002400 */
[----:B--2---:R-:W-:-:S02]  /*6690*/  FSEL R105, R105, -INF , !P6 ;  /* 0xff80000069697808 */ /* 0x004fc40007000000 */
[----:B---3--:R-:W-:Y:S02]  /*66a0*/  FSEL R106, R28, -INF , !P5 ;  /* 0xff8000001c6a7808 */ /* 0x008fe40006800000 */
[----:B----4-:R-:W-:Y:S02]  /*66b0*/  FSEL R104, R104, -INF , !P3 ;  /* 0xff80000068687808 */ /* 0x010fe40005800000 */
[----:B-----5:R-:W-:Y:S02]  /*66c0*/  FSEL R102, R102, -INF , !P2 ;  /* 0xff80000066667808 */ /* 0x020fe40005000000 */
[----:B-1----:R-:W-:Y:S01]  /*66d0*/  FSEL R101, R101, -INF , !P1 ;  /* 0xff80000065657808 */ /* 0x002fe20004800000 */
        /* <DEDUP_REMOVED lines=48> */
[----:B------:R-:W-:-:S05]  /*69e0*/  IMAD R17, R17, R14, -0x40 ;  /* 0xffffffc011117424 */ /* 0x000fca00078e020e */
[----:B------:R-:W-:-:S05]  /*69f0*/  SHF.R.S32.HI R19, RZ, 0x1f, R17 ;  /* 0x0000001fff137819 */ /* 0x000fca0000011411 */
[-C--:B------:R-:W-:Y:S02]  /*6a00*/  IMAD R0, R19, R8.reuse, RZ ;  /* 0x0000000813007224 */ /* 0x080fe400078e02ff */
[----:B------:R-:W-:-:S04]  /*6a10*/  IMAD.WIDE.U32 R18, R17, R8, RZ ;  /* 0x0000000811127225 */ /* 0x000fc800078e00ff */
        /* <DEDUP_REMOVED lines=9> */
.L_x_7496:
[----:B------:R-:W-:-:S04]  /*6ab0*/  LEA R18, -R8, RZ, 0x6 ;  /* 0x000000ff08127211 */ /* 0x000fc800078e31ff */
[----:B------:R-:W-:-:S07]  /*6ac0*/  SHF.R.S32.HI R19, RZ, 0x1f, R18 ;  /* 0x0000001fff137819 */ /* 0x000fce0000011412 */
.L_x_7497:
        /* <DEDUP_REMOVED lines=24> */
.L_x_7495:
        /* <DEDUP_REMOVED lines=38> */
[----:B-1----:R-:W-:-:S03]  /*6eb0*/  FMNMX.FTZ R32, R17, R32, !PT ;  /* 0x0000002011207209 */ /* 0x002fc60007810000 */
[----:B------:R-:W1:Y:S01]  /*6ec0*/  LDSM.16.MT88.4 R16, [R138+0x8000] ;  /* 0x008000008a10783b */ /* 0x000e620000004200 */
[----:B--2---:R-:W-:Y:S01]  /*6ed0*/  FMNMX.FTZ R31, R0, R31, !PT ;  /* 0x0000001f001f7209 */ /* 0x004fe20007810000 */
        /* <DEDUP_REMOVED lines=9> */
[--C-:B------:R-:W-:Y:S01]  /*6f70*/  FFMA.FTZ R29, R7, UR6, -R110.reuse ;  /* 0x00000006071d7c23 */ /* 0x100fe2000801086e */
[----:B------:R-:W-:Y:S01]  /*6f80*/  FFMA.FTZ R0, R4, UR6, -R103 ;  /* 0x0000000604007c23 */ /* 0x000fe20008010867 */
[----:B------:R-:W-:Y:S01]  /*6f90*/  FSEL R4, R32, RZ, P2 ;  /* 0x000000ff20047208 */ /* 0x000fe20001000000 */
[----:B------:R-:W-:Y:S01]  /*6fa0*/  FADD.FTZ R2, R2, -R5 ;  /* 0x8000000502027221 */ /* 0x000fe20000010000 */
[----:B------:R-:W-:Y:S01]  /*6fb0*/  FFMA.FTZ R28, R15, UR6, -R110 ;  /* 0x000000060f1c7c23 */ /* 0x000fe2000801086e */
[--C-:B------:R-:W-:Y:S01]  /*6fc0*/  FFMA.FTZ R34, R114, UR6, -R103.reuse ;  /* 0x0000000672227c23 */ /* 0x100fe20008010867 */
[--C-:B------:R-:W-:Y:S01]  /*6fd0*/  FFMA.FTZ R7, R12, UR6, -R103.reuse ;  /* 0x000000060c077c23 */ /* 0x100fe20008010867 */
[----:B------:R-:W-:Y:S01]  /*6fe0*/  FADD.FTZ R35, R3, -R4 ;  /* 0x8000000403237221 */ /* 0x000fe20000010000 */
[----:B------:R-:W-:Y:S01]  /*6ff0*/  FMUL.FTZ R33, R2, UR6 ;  /* 0x0000000602217c20 */ /* 0x000fe20008410000 */
[--C-:B------:R-:W-:Y:S01]  /*7000*/  FFMA.FTZ R2, R6, UR6, -R103.reuse ;  /* 0x0000000606027c23 */ /* 0x100fe20008010867 */
[----:B------:R-:W-:Y:S01]  /*7010*/  MUFU.EX2 R100, R100 ;  /* 0x0000006400647308 */ /* 0x000fe20000000800 */
[----:B------:R-:W-:Y:S01]  /*7020*/  FMUL.FTZ R35, R35, UR6 ;  /* 0x0000000623237c20 */ /* 0x000fe20008410000 */
        /* <DEDUP_REMOVED lines=31> */
[----:B------:R-:W-:-:S07]  /*7220*/  FFMA.FTZ R101, R101, UR6, -R103 ;  /* 0x0000000665657c23 */ /* 0x000fce0008010867 */
        /* <DEDUP_REMOVED lines=235> */
.L_x_7492:
        /* <DEDUP_REMOVED lines=13> */
.L_x_7502:
        /* <DEDUP_REMOVED lines=67> */
.L_x_7499:
[C---:B------:R-:W-:Y:S04]  /*85e0*/  LEA R150, P1, R10.reuse, R150, 0x1 ;  /* 0x000000960a967211 */ /* 0x040fe800078208ff */
[----:B------:R-:W-:Y:S02]  /*85f0*/  LEA.HI.X R149, R10, R149, R2, 0x1, P1 ;  /* 0x000000950a957211 */ /* 0x000fe400008f0c02 */
[----:B------:R-:W-:Y:S02]  /*8600*/  IADD3 R100, P1, R150, R165, RZ ;  /* 0x000000a596647210 */ /* 0x000fe40007f3e0ff */
[----:B------:R-:W-:Y:S02]  /*8610*/  MOV R151, R149 ;  /* 0x0000009500977202 */ /* 0x000fe40000000f00 */
[-C--:B------:R-:W-:Y:S02]  /*8620*/  IADD3.X R101, R149, R156.reuse, RZ, P1, !PT ;  /* 0x0000009c95657210 */ /* 0x080fe40000ffe4ff */
[-C--:B------:R-:W-:Y:S01]  /*8630*/  IADD3 R2, P1, R100, R165.reuse, RZ ;  /* 0x000000a564027210 */ /* 0x080fe20007f3e0ff */
[----:B------:R-:W-:Y:S01]  /*8640*/  @!PT LDS RZ, [RZ] ;  /* 0x00000000fffff984 */ /* 0x000fe20000000800 */
[----:B------:R-:W-:Y:S01]  /*8650*/  @!PT LDS RZ, [RZ] ;  /* 0x00000000fffff984 */ /* 0x000fe20000000800 */
[----:B------:R-:W-:Y:S01]  /*8660*/  @!PT LDS RZ, [RZ] ;  /* 0x00000000fffff984 */ /* 0x000fe20000000800 */
[----:B------:R-:W-:Y:S03]  /*8670*/  LDGSTS.E.BYPASS.LTC128B.128 [R155+0x8000], desc[UR12][R150.64] ;  /* 0x08000000969b7fae */ /* 0x000fe6000b901d4c */
[-C--:B------:R-:W-:Y:S02]  /*8680*/  IADD3.X R3, R101, R156.reuse, RZ, P1, !PT ;  /* 0x0000009c65037210 */ /* 0x080fe40000ffe4ff */
[----:B------:R-:W-:Y:S01]  /*8690*/  LDGSTS.E.BYPASS.LTC128B.128 [R155+0xa000], desc[UR12][R150.64+0x80] ;  /* 0x0a000080969b7fae */ /* 0x000fe2000b901d4c */
[----:B------:R-:W-:Y:S04]  /*86a0*/  IADD3 R172, P1, R2, R165, RZ ;  /* 0x000000a502ac7210 */ /* 0x000fe80007f3e0ff */
[----:B------:R-:W-:Y:S01]  /*86b0*/  LDGSTS.E.BYPASS.LTC128B.128 [R155+0x8800], desc[UR12][R100.64] ;  /* 0x08800000649b7fae */ /* 0x000fe2000b901d4c */
[----:B------:R-:W-:Y:S02]  /*86c0*/  IADD3.X R173, R3, R156, RZ, P1, !PT ;  /* 0x0000009c03ad7210 */ /* 0x000fe40000ffe4ff */
[----:B------:R-:W-:Y:S02]  /*86d0*/  ISETP.GT.AND P1, PT, R153, R148, PT ;  /* 0x000000949900720c */ /* 0x000fe40003f24270 */
[----:B------:R-:W-:Y:S05]  /*86e0*/  LDGSTS.E.BYPASS.LTC128B.128 [R155+0xa800], desc[UR12][R100.64+0x80] ;  /* 0x0a800080649b7fae */ /* 0x000fea000b901d4c */
        /* <DEDUP_REMOVED lines=137> */
[----:B------:R-:W2:Y:S01]  /*8f80*/  MUFU.TANH R196, R196 ;  /* 0x000000c400c47308 */ /* 0x000ea20000002400 */
[----:B------:R-:W-:Y:S01]  /*8f90*/  FMUL.FTZ R177, R26, UR5 ;  /* 0x000000051ab17c20 */ /* 0x000fe20008410000 */
[----:B------:R-:W-:Y:S08]  /*8fa0*/  FMUL.FTZ R179, R27, UR5 ;  /* 0x000000051bb37c20 */ /* 0x000ff00008410000 */
[----:B------:R-:W2:Y:S01]  /*8fb0*/  MUFU.TANH R194, R194 ;  /* 0x000000c200c27308 */ /* 0x000ea20000002400 */
[----:B-1----:R-:W-:Y:S09]  /*8fc0*/  FMUL.FTZ R172, R28, UR5 ;  /* 0x000000051cac7c20 */ /* 0x002ff20008410000 */
        /* <DEDUP_REMOVED lines=70> */
[----:B------:R-:W2:Y:S01]  /*9430*/  LDC.64 R4, c[0x0][0x248] ;  /* 0x00009200ff047b82 */ /* 0x000ea20000000a00 */
        /* <DEDUP_REMOVED lines=27> */
.L_x_7501:
        /* <DEDUP_REMOVED lines=20> */
.L_x_7500:
[----:B--2---:R-:W-:Y:S01]  /*9730*/  FMNMX.FTZ R3, R192, R0, !PT ;  /* 0x00000000c0037209 */ /* 0x004fe20007810000 */
[----:B------:R-:W-:Y:S01]  /*9740*/  LDSM.16.MT88.4 R12, [R140+0x8000] ;  /* 0x008000008c0c783b */ /* 0x000fe20000004200 */
[----:B------:R-:W-:Y:S02]  /*9750*/  FMNMX.FTZ R2, R193, R103, !PT ;  /* 0x00000067c1027209 */ /* 0x000fe40007810000 */
[----:B------:R-:W-:Y:S02]  /*9760*/  FMNMX.FTZ R3, R190, R3, !PT ;  /* 0x00000003be037209 */ /* 0x000fe40007810000 */
        /* <DEDUP_REMOVED lines=51> */
[--C-:B------:R-:W-:Y:S01]  /*9aa0*/  FFMA.FTZ R107, R194, UR4, -R113.reuse ;  /* 0x00000004c26b7c23 */ /* 0x100fe20008010871 */
[----:B------:R-:W-:Y:S01]  /*9ab0*/  FMUL.FTZ R4, R0, UR4 ;  /* 0x0000000400047c20 */ /* 0x000fe20008410000 */
        /* <DEDUP_REMOVED lines=62> */
[----:B------:R-:W-:Y:S01]  /*9ea0*/  LDSM.16.MT88.4 R76, [R136+0xa000] ;  /* 0x00a00000884c783b */ /* 0x000fe20000004200 */
        /* <DEDUP_REMOVED lines=29> */
[----:B------:R-:W4:Y:S01]  /*a080*/  MUFU.EX2 R115, R115 ;  /* 0x0000007300737308 */ /* 0x000f220000000800 */
[----:B---3--:R-:W-:Y:S01]  /*a090*/  F2FP.F16.F32.PACK_AB R99, R104, R105 ;  /* 0x000000696863723e */ /* 0x008fe200000000ff */
[--C-:B------:R-:W-:Y:S01]  /*a0a0*/  FFMA.FTZ R170, R173, UR4, -R110.reuse ;  /* 0x00000004adaa7c23 */ /* 0x100fe2000801086e */
[--C-:B------:R-:W-:Y:S01]  /*a0b0*/  FFMA.FTZ R172, R172, UR4, -R113.reuse ;  /* 0x00000004acac7c23 */ /* 0x100fe20008010871 */
[--C-:B------:R-:W-:Y:S01]  /*a0c0*/  FFMA.FTZ R173, R175, UR4, -R110.reuse ;  /* 0x00000004afad7c23 */ /* 0x100fe2000801086e */
[----:B------:R-:W-:Y:S01]  /*a0d0*/  FFMA.FTZ R110, R101, UR4, -R110 ;  /* 0x00000004656e7c23 */ /* 0x000fe2000801086e */
[--C-:B------:R-:W-:Y:S01]  /*a0e0*/  FFMA.FTZ R151, R151, UR4, -R113.reuse ;  /* 0x0000000497977c23 */ /* 0x100fe20008010871 */
[----:B------:R-:W-:Y:S01]  /*a0f0*/  FFMA.FTZ R113, R168, UR4, -R113 ;  /* 0x00000004a8717c23 */ /* 0x000fe20008010871 */
[C---:B------:R-:W-:Y:S02]  /*a100*/  HMMA.16816.F32 R4, R96.reuse, R12, R4 ;  /* 0x0000000c6004723c */ /* 0x040fe40000001804 */
[----:B------:R-:W-:Y:S03]  /*a110*/  MUFU.EX2 R120, R120 ;  /* 0x0000007800787308 */ /* 0x000fe60000000800 */
[----:B------:R-:W-:Y:S01]  /*a120*/  FFMA.FTZ R111, R0, R169, R111 ;  /* 0x000000a9006f7223 */ /* 0x000fe2000001006f */
        /* <DEDUP_REMOVED lines=8> */
[----:B------:R-:W-:Y:S03]  /*a1b0*/  FADD.FTZ R106, R106, R111 ;  /* 0x0000006f6a6a7221 */ /* 0x000fe60000010000 */
[C---:B------:R-:W-:Y:S03]  /*a1c0*/  HMMA.16816.F32 R12, R96.reuse, R20, R12 ;  /* 0x00000014600c723c */ /* 0x040fe6000000180c */
[----:B------:R-:W-:Y:S03]  /*a1d0*/  FADD.FTZ R105, R105, R106 ;  /* 0x0000006a69697221 */ /* 0x000fe60000010000 */
[----:B------:R-:W-:Y:S01]  /*a1e0*/  MUFU.EX2 R122, R122 ;  /* 0x0000007a007a7308 */ /* 0x000fe20000000800 */
[C---:B------:R-:W-:Y:S04]  /*a1f0*/  HMMA.16816.F32 R16, R96.reuse, R22, R16 ;  /* 0x000000166010723c */ /* 0x040fe80000001810 */
[C---:B------:R-:W-:Y:S01]  /*a200*/  FMUL.FTZ R20, R100.reuse, R80 ;  /* 0x0000005064147220 */ /* 0x040fe20000410000 */
[----:B------:R-:W-:Y:S02]  /*a210*/  FMUL.FTZ R21, R100, R81 ;  /* 0x0000005164157220 */ /* 0x000fe40000410000 */
[C---:B------:R-:W-:Y:S01]  /*a220*/  FMUL.FTZ R22, R0.reuse, R82 ;  /* 0x0000005200167220 */ /* 0x040fe20000410000 */
[----:B------:R-:W-:Y:S01]  /*a230*/  FMUL.FTZ R23, R0, R83 ;  /* 0x0000005300177220 */ /* 0x000fe20000410000 */
[----:B------:R-:W-:Y:S01]  /*a240*/  MUFU.EX2 R125, R125 ;  /* 0x0000007d007d7308 */ /* 0x000fe20000000800 */
[----:B------:R-:W-:Y:S01]  /*a250*/  LDSM.16.MT88.4 R80, [R138+0x8800] ;  /* 0x008800008a50783b */ /* 0x000fe20000004200 */
[----:B------:R-:W-:Y:S04]  /*a260*/  FADD.FTZ R105, R104, R105 ;  /* 0x0000006968697221 */ /* 0x000fe80000010000 */
[C---:B------:R-:W-:Y:S04]  /*a270*/  HMMA.16816.F32 R20, R96.reuse, R28, R20 ;  /* 0x0000001c6014723c */ /* 0x040fe80000001814 */
[----:B------:R-:W-:Y:S02]  /*a280*/  MUFU.EX2 R124, R124 ;  /* 0x0000007c007c7308 */ /* 0x000fe40000000800 */
[C---:B------:R-:W-:Y:S08]  /*a290*/  HMMA.16816.F32 R24, R96.reuse, R30, R24 ;  /* 0x0000001e6018723c */ /* 0x040ff00000001818 */
[----:B------:R-:W3:Y:S03]  /*a2a0*/  MUFU.EX2 R117, R117 ;  /* 0x0000007500757308 */ /* 0x000ee60000000800 */
[C---:B------:R-:W-:Y:S01]  /*a2b0*/  FMUL.FTZ R28, R100.reuse, R72 ;  /* 0x00000048641c7220 */ /* 0x040fe20000410000 */
[----:B------:R-:W-:Y:S01]  /*a2c0*/  FMUL.FTZ R29, R100, R73 ;  /* 0x00000049641d7220 */ /* 0x000fe20000410000 */
[C---:B------:R-:W-:Y:S01]  /*a2d0*/  FMUL.FTZ R30, R0.reuse, R74 ;  /* 0x0000004a001e7220 */ /* 0x040fe20000410000 */
[----:B------:R-:W-:Y:S02]  /*a2e0*/  FMUL.FTZ R31, R0, R75 ;  /* 0x0000004b001f7220 */ /* 0x000fe40000410000 */
[----:B------:R-:W5:Y:S01]  /*a2f0*/  LDSM.16.MT88.4 R72, [R138+0xa000] ;  /* 0x00a000008a48783b */ /* 0x000f620000004200 */
[----:B------:R-:W-:Y:S01]  /*a300*/  MOV R0, R3 ;  /* 0x0000000300007202 */ /* 0x000fe20000000f00 */
[----:B------:R-:W-:Y:S03]  /*a310*/  MUFU.EX2 R127, R127 ;  /* 0x0000007f007f7308 */ /* 0x000fe60000000800 */
[C---:B--2---:R-:W-:Y:S07]  /*a320*/  HMMA.16816.F32 R28, R96.reuse, R92, R28 ;  /* 0x0000005c601c723c */ /* 0x044fee000000181c */
[----:B------:R-:W-:Y:S01]  /*a330*/  MUFU.EX2 R177, R177 ;  /* 0x000000b100b17308 */ /* 0x000fe20000000800 */
[C---:B------:R-:W-:Y:S01]  /*a340*/  HMMA.16816.F32 R32, R96.reuse, R94, R32 ;  /* 0x0000005e6020723c */ /* 0x040fe20000001820 */
[----:B------:R-:W-:Y:S05]  /*a350*/  LDSM.16.MT88.4 R92, [R140+0x9800] ;  /* 0x009800008c5c783b */ /* 0x000fea0000004200 */
[C---:B-1----:R-:W-:Y:S03]  /*a360*/  HMMA.16816.F32 R36, R96.reuse, R84, R36 ;  /* 0x000000546024723c */ /* 0x042fe60000001824 */
[----:B------:R-:W-:Y:S03]  /*a370*/  MUFU.EX2 R126, R126 ;  /* 0x0000007e007e7308 */ /* 0x000fe60000000800 */
[C---:B------:R-:W-:Y:S01]  /*a380*/  HMMA.16816.F32 R40, R96.reuse, R86, R40 ;  /* 0x000000566028723c */ /* 0x040fe20000001828 */
[----:B------:R-:W-:Y:S06]  /*a390*/  LDSM.16.MT88.4 R84, [R138+0x9800] ;  /* 0x009800008a54783b */ /* 0x000fec0000004200 */
[----:B------:R-:W-:Y:S10]  /*a3a0*/  MUFU.EX2 R116, R116 ;  /* 0x0000007400747308 */ /* 0x000ff40000000800 */
[----:B------:R-:W1:Y:S01]  /*a3b0*/  MUFU.EX2 R119, R119 ;  /* 0x0000007700777308 */ /* 0x000e620000000800 */
[C---:B-----5:R-:W-:Y:S09]  /*a3c0*/  HMMA.16816.F32 R44, R96.reuse, R72, R44 ;  /* 0x00000048602c723c */ /* 0x060ff2000000182c */
[----:B------:R-:W-:Y:S01]  /*a3d0*/  MUFU.EX2 R118, R118 ;  /* 0x0000007600767308 */ /* 0x000fe20000000800 */
[C---:B------:R-:W-:Y:S01]  /*a3e0*/  HMMA.16816.F32 R48, R96.reuse, R74, R48 ;  /* 0x0000004a6030723c */ /* 0x040fe20000001830 */
[----:B------:R-:W2:Y:S08]  /*a3f0*/  LDSM.16.MT88.4 R72, [R140+0x8800] ;  /* 0x008800008c48783b */ /* 0x000eb00000004200 */
[----:B------:R-:W5:Y:S01]  /*a400*/  MUFU.EX2 R121, R121 ;  /* 0x0000007900797308 */ /* 0x000f620000000800 */
[C---:B------:R-:W-:Y:S06]  /*a410*/  HMMA.16816.F32 R52, R96.reuse, R68, R52 ;  /* 0x000000446034723c */ /* 0x040fec0000001834 */
[C---:B------:R-:W-:Y:S03]  /*a420*/  HMMA.16816.F32 R56, R96.reuse, R70, R56 ;  /* 0x000000466038723c */ /* 0x040fe60000001838 */
[----:B------:R-:W-:Y:S02]  /*a430*/  MUFU.EX2 R172, R172 ;  /* 0x000000ac00ac7308 */ /* 0x000fe40000000800 */
[----:B----4-:R-:W-:Y:S01]  /*a440*/  F2FP.F16.F32.PACK_AB R68, R115, R112 ;  /* 0x000000707344723e */ /* 0x010fe200000000ff */
[C---:B------:R-:W-:Y:S07]  /*a450*/  HMMA.16816.F32 R60, R96.reuse, R76, R60 ;  /* 0x0000004c603c723c */ /* 0x040fee000000183c */
[----:B------:R-:W-:Y:S01]  /*a460*/  MUFU.EX2 R179, R179 ;  /* 0x000000b300b37308 */ /* 0x000fe20000000800 */
[----:B---3--:R-:W-:Y:S01]  /*a470*/  F2FP.F16.F32.PACK_AB R69, R117, R114 ;  /* 0x000000727545723e */ /* 0x008fe200000000ff */
[----:B------:R-:W-:Y:S01]  /*a480*/  HMMA.16816.F32 R64, R96, R78, R64 ;  /* 0x0000004e6040723c */ /* 0x000fe20000001840 */
[----:B------:R-:W3:Y:S02]  /*a490*/  LDSM.16.MT88.4 R76, [R137+0x8800] ;  /* 0x00880000894c783b */ /* 0x000ee40000004200 */
[----:B-1----:R-:W-:Y:S05]  /*a4a0*/  F2FP.F16.F32.PACK_AB R70, R119, R116 ;  /* 0x000000747746723e */ /* 0x002fea00000000ff */
[----:B------:R-:W-:Y:S03]  /*a4b0*/  MUFU.EX2 R170, R170 ;  /* 0x000000aa00aa7308 */ /* 0x000fe60000000800 */
[----:B-----5:R-:W-:Y:S01]  /*a4c0*/  F2FP.F16.F32.PACK_AB R71, R121, R118 ;  /* 0x000000767947723e */ /* 0x020fe200000000ff */
[----:B------:R-:W-:Y:S04]  /*a4d0*/  FADD.FTZ R114, R114, R105 ;  /* 0x0000006972727221 */ /* 0x000fe80000010000 */
[----:B------:R-:W-:Y:S02]  /*a4e0*/  FADD.FTZ R117, R117, R114 ;  /* 0x0000007275757221 */ /* 0x000fe40000010000 */
[----:B------:R-:W1:Y:S02]  /*a4f0*/  MUFU.EX2 R173, R173 ;  /* 0x000000ad00ad7308 */ /* 0x000e640000000800 */
[----:B------:R-:W-:Y:S01]  /*a500*/  FADD.FTZ R118, R118, R117 ;  /* 0x0000007576767221 */ /* 0x000fe20000010000 */
[C---:B--2---:R-:W-:Y:S07]  /*a510*/  HMMA.16816.F32 R4, R68.reuse, R72, R4 ;  /* 0x000000484404723c */ /* 0x044fee0000001804 */
[----:B------:R-:W-:Y:S01]  /*a520*/  MUFU.EX2 R151, R151 ;  /* 0x0000009700977308 */ /* 0x000fe20000000800 */
[C---:B------:R-:W-:Y:S01]  /*a530*/  HMMA.16816.F32 R8, R68.reuse, R74, R8 ;  /* 0x0000004a4408723c */ /* 0x040fe20000001808 */
[----:B------:R-:W2:Y:S02]  /*a540*/  LDSM.16.MT88.4 R72, [R136+0x8800] ;  /* 0x008800008848783b */ /* 0x000ea40000004200 */
[----:B------:R-:W-:Y:S03]  /*a550*/  FADD.FTZ R121, R121, R118 ;  /* 0x0000007679797221 */ /* 0x000fe60000010000 */
[C---:B------:R-:W-:Y:S03]  /*a560*/  HMMA.16816.F32 R12, R68.reuse, R80, R12 ;  /* 0x00000050440c723c */ /* 0x040fe6000000180c */
[----:B------:R-:W4:Y:S02]  /*a570*/  MUFU.EX2 R168, R113 ;  /* 0x0000007100a87308 */ /* 0x000f240000000800 */
[----:B-1----:R-:W-:Y:S01]  /*a580*/  F2FP.F16.F32.PACK_AB R101, R173, R170 ;  /* 0x000000aaad65723e */ /* 0x002fe200000000ff */
[C---:B------:R-:W-:Y:S01]  /*a590*/  HMMA.16816.F32 R16, R68.reuse, R82, R16 ;  /* 0x000000524410723c */ /* 0x040fe20000001810 */
[----:B------:R-:W1:Y:S06]  /*a5a0*/  LDSM.16.MT88.4 R80, [R140+0xa800] ;  /* 0x00a800008c50783b */ /* 0x000e6c0000004200 */
[----:B------:R-:W-:Y:S01]  /*a5b0*/  MUFU.EX2 R174, R174 ;  /* 0x000000ae00ae7308 */ /* 0x000fe20000000800 */
[C---:B---3--:R-:W-:Y:S09]  /*a5c0*/  HMMA.16816.F32 R20, R68.reuse, R76, R20 ;  /* 0x0000004c4414723c */ /* 0x048ff20000001814 */
[----:B------:R-:W3:Y:S01]  /*a5d0*/  MUFU.EX2 R175, R110 ;  /* 0x0000006e00af7308 */ /* 0x000ee20000000800 */
[C---:B------:R-:W-:Y:S01]  /*a5e0*/  HMMA.16816.F32 R24, R68.reuse, R78, R24 ;  /* 0x0000004e4418723c */ /* 0x040fe20000001818 */
[----:B------:R-:W5:Y:S02]  /*a5f0*/  LDSM.16.MT88.4 R76, [R138+0xa800] ;  /* 0x00a800008a4c783b */ /* 0x000f640000004200 */
[----:B----4-:R-:W-:Y:S03]  /*a600*/  F2FP.F16.F32.PACK_AB R102, R168, R151 ;  /* 0x00000097a866723e */ /* 0x010fe600000000ff */
[C---:B--2---:R-:W-:Y:S06]  /*a610*/  HMMA.16816.F32 R28, R68.reuse, R72, R28 ;  /* 0x00000048441c723c */ /* 0x044fec000000181c */
[C---:B------:R-:W-:Y:S01]  /*a620*/  HMMA.16816.F32 R32, R68.reuse, R74, R32 ;  /* 0x0000004a4420723c */ /* 0x040fe20000001820 */
[----:B------:R-:W2:Y:S05]  /*a630*/  LDSM.16.MT88.4 R72, [R137+0xa800] ;  /* 0x00a800008948783b */ /* 0x000eaa0000004200 */
[C---:B-1----:R-:W-:Y:S06]  /*a640*/  HMMA.16816.F32 R36, R68.reuse, R80, R36 ;  /* 0x000000504424723c */ /* 0x042fec0000001824 */
[C---:B------:R-:W-:Y:S01]  /*a650*/  HMMA.16816.F32 R40, R68.reuse, R82, R40 ;  /* 0x000000524428723c */ /* 0x040fe20000001828 */
[----:B------:R-:W-:Y:S05]  /*a660*/  LDSM.16.MT88.4 R80, [R138+0x9000] ;  /* 0x009000008a50783b */ /* 0x000fea0000004200 */
[C---:B-----5:R-:W-:Y:S06]  /*a670*/  HMMA.16816.F32 R44, R68.reuse, R76, R44 ;  /* 0x0000004c442c723c */ /* 0x060fec000000182c */
[C---:B------:R-:W-:Y:S01]  /*a680*/  HMMA.16816.F32 R48, R68.reuse, R78, R48 ;  /* 0x0000004e4430723c */ /* 0x040fe20000001830 */
[----:B------:R-:W1:Y:S05]  /*a690*/  LDSM.16.MT88.4 R76, [R136+0xa800] ;  /* 0x00a80000884c783b */ /* 0x000e6a0000004200 */
        /* <DEDUP_REMOVED lines=35> */
[C---:B------:R-:W-:Y:S05]  /*a8d0*/  HMMA.16816.F32 R56, R68.reuse, R74, R56 ;  /* 0x0000004a4438723c */ /* 0x040fea0000001838 */
[----:B------:R-:W-:Y:S01]  /*a8e0*/  FFMA.FTZ R72, R100, R171, R103 ;  /* 0x000000ab64487223 */ /* 0x000fe20000010067 */
[C---:B----4-:R-:W-:Y:S05]  /*a8f0*/  HMMA.16816.F32 R60, R68.reuse, R80, R60 ;  /* 0x00000050443c723c */ /* 0x050fea000000183c */
[----:B------:R-:W-:Y:S01]  /*a900*/  F2FP.F16.F32.PACK_AB R100, R179, R172 ;  /* 0x000000acb364723e */ /* 0x000fe200000000ff */
[----:B------:R-:W-:Y:S01]  /*a910*/  HMMA.16816.F32 R64, R68, R82, R64 ;  /* 0x000000524440723c */ /* 0x000fe20000001840 */
[----:B------:R-:W2:Y:S04]  /*a920*/  LDSM.16.MT88.4 R68, [R136+0x9800] ;  /* 0x009800008844783b */ /* 0x000ea80000004200 */
[----:B---3--:R-:W-:Y:S01]  /*a930*/  F2FP.F16.F32.PACK_AB R103, R175, R174 ;  /* 0x000000aeaf67723e */ /* 0x008fe200000000ff */
[----:B------:R-:W-:Y:S01]  /*a940*/  FADD.FTZ R109, R109, R72 ;  /* 0x000000486d6d7221 */ /* 0x000fe20000010000 */
[----:B------:R-:W-:Y:S04]  /*a950*/  FADD.FTZ R174, R174, R173 ;  /* 0x000000adaeae7221 */ /* 0x000fe80000010000 */
        /* <DEDUP_REMOVED lines=11> */
[C---:B-1----:R-:W-:Y:S01]  /*aa10*/  HMMA.16816.F32 R80, R100.reuse, R76, R20 ;  /* 0x0000004c6450723c */ /* 0x042fe20000001814 */
[----:B------:R-:W1:Y:S04]  /*aa20*/  LDSM.16.MT88.4 R16, [R136+0xb800] ;  /* 0x00b800008810783b */ /* 0x000e680000004200 */
[----:B------:R-:W-:Y:S01]  /*aa30*/  FADD.FTZ R116, R116, R115 ;  /* 0x0000007374747221 */ /* 0x000fe20000010000 */
        /* <DEDUP_REMOVED lines=20> */
[----:B------:R-:W-:Y:S07]  /*ab80*/  HMMA.16816.F32 R64, R100, R18, R64 ;  /* 0x000000126440723c */ /* 0x000fee0000001840 */
[----:B------:R-:W-:Y:S01]  /*ab90*/  MOV R103, R2 ;  /* 0x0000000200677202 */ /* 0x000fe20000000f00 */
[----:B------:R-:W-:Y:S05]  /*aba0*/  @!UPT UIADD3 URZ, URZ, URZ, URZ ;  /* 0x0000003f3f3ff290 */ /* 0x000fea000fffe03f */
[----:B------:R-:W-:Y:S11]  /*abb0*/  @P1 BRA `(.L_x_7502) ;  /* 0xffffffd4007c1947 */ /* 0x000ff6000383ffff */
.L_x_7498:
        /* <DEDUP_REMOVED lines=10> */
[----:B------:R-:W5:Y:S01]  /*ac60*/  S2R R19, SR_CTAID.X ;  /* 0x0000000000137919 */ /* 0x000f620000002500 */
[----:B-1----:R-:W-:Y:S01]  /*ac70*/  FADD.FTZ R0, R0, R171 ;  /* 0x000000ab00007221 */ /* 0x002fe20000010000 */
[----:B--2---:R-:W-:-:S04]  /*ac80*/  ULEA UR5, UR5, UR4, 0x18 ;  /* 0x0000000405057291 */ /* 0x004fc8000f8ec03f */
[----:B------:R-:W5:Y:S01]  /*ac90*/  S2UR UR4, SR_CTAID.Z ;  /* 0x00000000000479c3 */ /* 0x000f620000002700 */
[----:B---3--:R-:W-:Y:S01]  /*aca0*/  FADD.FTZ R9, R4, R169 ;  /* 0x000000a904097221 */ /* 0x008fe20000010000 */
[----:B------:R-:W1:Y:S04]  /*acb0*/  SHFL.BFLY PT, R7, R0, 0x1, 0x1f ;  /* 0x0c201f0000077f89 */ /* 0x000e6800000e0000 */
[----:B------:R-:W2:Y:S01]  /*acc0*/  SHFL.BFLY PT, R6, R9, 0x1, 0x1f ;  /* 0x0c201f0009067f89 */ /* 0x000ea200000e0000 */
[----:B----4-:R-:W-:-:S04]  /*acd0*/  SHF.R.S32.HI R5, RZ, 0x1f, R8 ;  /* 0x0000001fff057819 */ /* 0x010fc80000011408 */
[CC--:B------:R-:W-:Y:S02]  /*ace0*/  LEA.HI R17, R5.reuse, R8.reuse, RZ, 0x2 ;  /* 0x0000000805117211 */ /* 0x0c0fe400078f10ff */
[----:B------:R-:W-:Y:S02]  /*acf0*/  LEA.HI R5, R5, R8, RZ, 0x5 ;  /* 0x0000000805057211 */ /* 0x000fe400078f28ff */
[--C-:B------:R-:W-:Y:S02]  /*ad00*/  SHF.R.S32.HI R13, RZ, 0x2, R17.reuse ;  /* 0x00000002ff0d7819 */ /* 0x100fe40000011411 */
[----:B------:R-:W-:Y:S02]  /*ad10*/  SHF.R.S32.HI R12, RZ, 0x1f, R17 ;  /* 0x0000001fff0c7819 */ /* 0x000fe40000011411 */
[----:B------:R-:W-:Y:S01]  /*ad20*/  SHF.R.S32.HI R4, RZ, 0x1f, R15 ;  /* 0x0000001fff047819 */ /* 0x000fe2000001140f */
[----:B-1----:R-:W-:Y:S01]  /*ad30*/  FADD.FTZ R7, R0, R7 ;  /* 0x0000000700077221 */ /* 0x002fe20000010000 */
[----:B------:R-:W-:-:S02]  /*ad40*/  LEA.HI R12, R12, R13, RZ, 0x3 ;  /* 0x0000000d0c0c7211 */ /* 0x000fc400078f18ff */
[----:B------:R-:W-:Y:S01]  /*ad50*/  LEA.HI R4, R4, R15, RZ, 0x4 ;  /* 0x0000000f04047211 */ /* 0x000fe200078f20ff */
[----:B--2---:R-:W-:Y:S01]  /*ad60*/  FADD.FTZ R6, R9, R6 ;  /* 0x0000000609067221 */ /* 0x004fe20000010000 */
        /* <DEDUP_REMOVED lines=8> */
[----:B------:R-:W1:Y:S01]  /*adf0*/  @P4 MUFU.RCP R11, R7 ;  /* 0x00000007000b4308 */ /* 0x000e620000001000 */
[----:B------:R-:W-:Y:S01]  /*ae00*/  LOP3.LUT R0, R4, 0xfffffff0, RZ, 0xc0, !PT ;  /* 0xfffffff004007812 */ /* 0x000fe200078ec0ff */
[----:B------:R-:W2:Y:S01]  /*ae10*/  @P4 LDC R22, c[0x0][0x2e8] ;  /* 0x0000ba00ff164b82 */ /* 0x000ea20000000800 */
[----:B------:R-:W-:Y:S02]  /*ae20*/  SHF.R.S32.HI R5, RZ, 0x5, R5 ;  /* 0x00000005ff057819 */ /* 0x000fe40000011405 */
[----:B------:R-:W-:Y:S02]  /*ae30*/  IADD3 R0, -R0, R15, RZ ;  /* 0x0000000f00007210 */ /* 0x000fe40007ffe1ff */
[----:B------:R-:W-:Y:S01]  /*ae40*/  LOP3.LUT R17, R17, 0x1ffffffc, RZ, 0xc0, !PT ;  /* 0x1ffffffc11117812 */ /* 0x000fe200078ec0ff */
[----:B------:R-:W3:Y:S01]  /*ae50*/  @P3 MUFU.RCP R10, R6 ;  /* 0x00000006000a3308 */ /* 0x000ee20000001000 */
[----:B------:R-:W-:Y:S01]  /*ae60*/  SHF.L.U32 R13, R9, 0x6, RZ ;  /* 0x00000006090d7819 */ /* 0x000fe200000006ff */
[----:B------:R-:W4:Y:S01]  /*ae70*/  @P3 LDC R21, c[0x0][0x2e8] ;  /* 0x0000ba00ff153b82 */ /* 0x000f220000000800 */
[----:B------:R-:W-:-:S02]  /*ae80*/  IADD3 R8, -R17, R8, RZ ;  /* 0x0000000811087210 */ /* 0x000fc40007ffe1ff */
[----:B------:R-:W-:Y:S01]  /*ae90*/  LOP3.LUT R13, R13, 0x1c0, RZ, 0xc0, !PT ;  /* 0x000001c00d0d7812 */ /* 0x000fe200078ec0ff */
[----:B------:R-:W5:Y:S01]  /*aea0*/  S2R R17, SR_CTAID.Y ;  /* 0x0000000000117919 */ /* 0x000f620000002600 */
[----:B------:R-:W-:Y:S01]  /*aeb0*/  LEA R8, R5, R8, 0x9 ;  /* 0x0000000805087211 */ /* 0x000fe200078e48ff */
[----:B------:R-:W2:Y:S01]  /*aec0*/  @P4 MUFU.LG2 R7, R7 ;  /* 0x0000000700074308 */ /* 0x000ea20000000c00 */
        /* <DEDUP_REMOVED lines=65> */
[----:B------:R-:W-:Y:S01]  /*b2e0*/  ISETP.NE.U32.AND P0, PT, R11, 0x1, PT ;  /* 0x000000010b00780c */ /* 0x000fe20003f05070 */
[----:B------:R-:W1:Y:S01]  /*b2f0*/  @P3 MUFU.LG2 R6, R6 ;  /* 0x0000000600063308 */ /* 0x000e620000000c00 */
[----:B------:R-:W-:-:S02]  /*b300*/  SHF.R.S32.HI R10, RZ, 0x4, R4 ;  /* 0x00000004ff0a7819 */ /* 0x000fc40000011404 */
[----:B------:R-:W-:Y:S02]  /*b310*/  SHF.R.S32.HI R4, RZ, 0x1f, R5 ;  /* 0x0000001fff047819 */ /* 0x000fe40000011405 */
[----:B------:R-:W-:Y:S02]  /*b320*/  R2P PR, R9, 0x6 ;  /* 0x0000000609007804 */ /* 0x000fe40000000000 */
[----:B------:R-:W-:Y:S02]  /*b330*/  SHF.L.U32 R9, R10, 0x6, RZ ;  /* 0x000000060a097819 */ /* 0x000fe400000006ff */
[----:B------:R-:W-:Y:S02]  /*b340*/  LEA.HI R11, R0, R0, RZ, 0x1 ;  /* 0x00000000000b7211 */ /* 0x000fe400078f08ff */
[----:B------:R-:W-:Y:S02]  /*b350*/  LEA.HI R4, R4, R5, RZ, 0x2 ;  /* 0x0000000504047211 */ /* 0x000fe400078f10ff */
[----:B------:R-:W-:-:S02]  /*b360*/  LOP3.LUT R9, R9, 0x1c0, RZ, 0xc0, !PT ;  /* 0x000001c009097812 */ /* 0x000fc400078ec0ff */
[----:B------:R-:W-:Y:S02]  /*b370*/  SHF.L.U32 R12, R11, 0x2, RZ ;  /* 0x000000020b0c7819 */ /* 0x000fe400000006ff */
[----:B------:R-:W-:Y:S02]  /*b380*/  LEA.HI R13, R13, R13, RZ, 0x1d ;  /* 0x0000000d0d0d7211 */ /* 0x000fe400078fe8ff */
[----:B------:R-:W-:Y:S02]  /*b390*/  LOP3.LUT R4, R4, 0xffffffc, RZ, 0xc0, !PT ;  /* 0x0ffffffc04047812 */ /* 0x000fe400078ec0ff */
[----:B------:R-:W-:Y:S02]  /*b3a0*/  LOP3.LUT R12, R9, 0x38, R12, 0xf8, !PT ;  /* 0x00000038090c7812 */ /* 0x000fe400078ef80c */
[----:B------:R-:W-:Y:S02]  /*b3b0*/  SHF.R.U32.HI R9, RZ, 0x3, R9 ;  /* 0x00000003ff097819 */ /* 0x000fe40000011609 */
[----:B------:R-:W-:-:S02]  /*b3c0*/  LOP3.LUT R11, R11, 0xffffffe, RZ, 0xc0, !PT ;  /* 0x0ffffffe0b0b7812 */ /* 0x000fc400078ec0ff */
[----:B------:R-:W-:Y:S02]  /*b3d0*/  LEA R8, R8, R13, 0x1 ;  /* 0x0000000d08087211 */ /* 0x000fe400078e08ff */
[----:B------:R-:W-:Y:S02]  /*b3e0*/  IADD3 R5, R5, -R4, RZ ;  /* 0x8000000405057210 */ /* 0x000fe40007ffe0ff */
[----:B------:R-:W-:Y:S02]  /*b3f0*/  LOP3.LUT R9, R12, R9, RZ, 0x3c, !PT ;  /* 0x000000090c097212 */ /* 0x000fe400078e3cff */
[----:B------:R-:W-:Y:S02]  /*b400*/  IADD3 R4, R0, -R11, RZ ;  /* 0x8000000b00047210 */ /* 0x000fe40007ffe0ff */
[----:B------:R-:W-:Y:S02]  /*b410*/  LEA R8, R8, UR5, 0x2 ;  /* 0x0000000508087c11 */ /* 0x000fe4000f8e10ff */
[----:B------:R-:W-:-:S02]  /*b420*/  LEA R152, R5, R152, 0x4 ;  /* 0x0000009805987211 */ /* 0x000fc400078e20ff */
[----:B------:R-:W-:Y:S01]  /*b430*/  MOV R5, 0x40 ;  /* 0x0000004000057802 */ /* 0x000fe20000000f00 */
[----:B------:R-:W-:Y:S01]  /*b440*/  STS.64 [R8], R96 ;  /* 0x0000006008007388 */ /* 0x000fe20000000a00 */
[----:B------:R-:W-:Y:S02]  /*b450*/  LEA R9, R4, R9, 0x2 ;  /* 0x0000000904097211 */ /* 0x000fe400078e10ff */
[C---:B------:R-:W-:Y:S01]  /*b460*/  IADD3 R11, R8.reuse, -0x20, RZ ;  /* 0xffffffe0080b7810 */ /* 0x040fe20007ffe0ff */
[----:B------:R-:W-:Y:S01]  /*b470*/  STS.64 [R8+0x800], R98 ;  /* 0x0008006208007388 */ /* 0x000fe20000000a00 */
[----:B------:R-:W-:Y:S02]  /*b480*/  MOV R4, 0x80 ;  /* 0x0000008000047802 */ /* 0x000fe40000000f00 */
[----:B------:R-:W-:Y:S02]  /*b490*/  SEL R5, R5, 0xffffffc0, !P1 ;  /* 0xffffffc005057807 */ /* 0x000fe40004800000 */
[----:B------:R-:W-:-:S02]  /*b4a0*/  @P0 IADD3 R11, R8, 0x20, RZ ;  /* 0x00000020080b0810 */ /* 0x000fc40007ffe0ff */
[----:B------:R-:W-:Y:S02]  /*b4b0*/  SEL R4, R4, 0xffffff80, !P2 ;  /* 0xffffff8004047807 */ /* 0x000fe40005000000 */
[C---:B------:R-:W-:Y:S01]  /*b4c0*/  IADD3 R12, R8.reuse, R5, RZ ;  /* 0x00000005080c7210 */ /* 0x040fe20007ffe0ff */
[----:B------:R-:W-:Y:S01]  /*b4d0*/  STS.64 [R11], R92 ;  /* 0x0000005c0b007388 */ /* 0x000fe20000000a00 */
[-C--:B------:R-:W-:Y:S02]  /*b4e0*/  IADD3 R13, R5, R11.reuse, RZ ;  /* 0x0000000b050d7210 */ /* 0x080fe40007ffe0ff */
[-C--:B------:R-:W-:Y:S01]  /*b4f0*/  IADD3 R14, R8, R4.reuse, RZ ;  /* 0x00000004080e7210 */ /* 0x080fe20007ffe0ff */
[----:B------:R-:W-:Y:S01]  /*b500*/  STS.64 [R11+0x800], R94 ;  /* 0x0008005e0b007388 */ /* 0x000fe20000000a00 */
[----:B------:R-:W-:Y:S02]  /*b510*/  IADD3 R15, R4, R11, RZ ;  /* 0x0000000b040f7210 */ /* 0x000fe40007ffe0ff */
[-C--:B------:R-:W-:Y:S01]  /*b520*/  IADD3 R16, R12, R4.reuse, RZ ;  /* 0x000000040c107210 */ /* 0x080fe20007ffe0ff */
[----:B------:R-:W-:Y:S01]  /*b530*/  STS.64 [R12], R88 ;  /* 0x000000580c007388 */ /* 0x000fe20000000a00 */
[----:B------:R-:W-:-:S02]  /*b540*/  IADD3 R18, R13, R4, RZ ;  /* 0x000000040d127210 */ /* 0x000fc40007ffe0ff */
[----:B------:R-:W5:Y:S01]  /*b550*/  LDC.64 R4, c[0x0][0x2c0] ;  /* 0x0000b000ff047b82 */ /* 0x000f620000000a00 */
[----:B------:R-:W-:Y:S01]  /*b560*/  STS.64 [R12+0x800], R90 ;  /* 0x0008005a0c007388 */ /* 0x000fe20000000a00 */
[----:B------:R-:W-:-:S03]  /*b570*/  LEA R9, R9, UR5, 0x2 ;  /* 0x0000000509097c11 */ /* 0x000fc6000f8e10ff */
[----:B------:R-:W-:Y:S04]  /*b580*/  STS.64 [R13], R84 ;  /* 0x000000540d007388 */ /* 0x000fe80000000a00 */
[----:B------:R-:W-:Y:S04]  /*b590*/  STS.64 [R13+0x800], R86 ;  /* 0x000800560d007388 */ /* 0x000fe80000000a00 */
[----:B------:R-:W-:Y:S04]  /*b5a0*/  STS.64 [R14], R80 ;  /* 0x000000500e007388 */ /* 0x000fe80000000a00 */
[----:B------:R-:W-:Y:S04]  /*b5b0*/  STS.64 [R14+0x800], R82 ;  /* 0x000800520e007388 */ /* 0x000fe80000000a00 */
[----:B------:R-:W-:Y:S01]  /*b5c0*/  STS.64 [R15], R76 ;  /* 0x0000004c0f007388 */ /* 0x000fe20000000a00 */
[----:B-----5:R-:W-:-:S03]  /*b5d0*/  IMAD R17, R17, R4, R157 ;  /* 0x0000000411117224 */ /* 0x020fc600078e029d */
[----:B------:R-:W-:Y:S01]  /*b5e0*/  STS.64 [R15+0x800], R78 ;  /* 0x0008004e0f007388 */ /* 0x000fe20000000a00 */
[----:B------:R-:W-:-:S03]  /*b5f0*/  MOV R4, 0xff800000 ;  /* 0xff80000000047802 */ /* 0x000fc60000000f00 */
[----:B------:R3:W-:Y:S04]  /*b600*/  STS.64 [R16], R72 ;  /* 0x0000004810007388 */ /* 0x0007e80000000a00 */
[----:B------:R-:W-:Y:S04]  /*b610*/  STS.64 [R16+0x800], R74 ;  /* 0x0008004a10007388 */ /* 0x000fe80000000a00 */
[----:B------:R-:W-:Y:S04]  /*b620*/  STS.64 [R18], R68 ;  /* 0x0000004412007388 */ /* 0x000fe80000000a00 */
[----:B------:R-:W-:Y:S04]  /*b630*/  STS.64 [R18+0x800], R70 ;  /* 0x0008004612007388 */ /* 0x000fe80000000a00 */
[----:B------:R-:W-:Y:S04]  /*b640*/  STS.64 [R8+0x4000], R36 ;  /* 0x0040002408007388 */ /* 0x000fe80000000a00 */
[----:B------:R5:W-:Y:S04]  /*b650*/  STS.64 [R8+0x4800], R38 ;  /* 0x0048002608007388 */ /* 0x000be80000000a00 */
[----:B------:R-:W-:Y:S01]  /*b660*/  STS.64 [R11+0x4000], R40 ;  /* 0x004000280b007388 */ /* 0x000fe20000000a00 */
[----:B---3--:R-:W-:-:S03]  /*b670*/  SHF.L.U32 R72, R0, 0x2, RZ ;  /* 0x0000000200487819 */ /* 0x008fc600000006ff */
[----:B------:R3:W-:Y:S01]  /*b680*/  STS.64 [R11+0x4800], R42 ;  /* 0x0048002a0b007388 */ /* 0x0007e20000000a00 */
[----:B------:R-:W-:Y:S02]  /*b690*/  IADD3 R0, R10, 0x8, RZ ;  /* 0x000000080a007810 */ /* 0x000fe40007ffe0ff */
[----:B------:R-:W-:Y:S01]  /*b6a0*/  SHF.R.S32.HI R73, RZ, 0x1f, R72 ;  /* 0x0000001fff497819 */ /* 0x000fe20000011448 */
[----:B------:R-:W-:Y:S04]  /*b6b0*/  STS.64 [R12+0x4000], R44 ;  /* 0x0040002c0c007388 */ /* 0x000fe80000000a00 */
[----:B------:R2:W-:Y:S04]  /*b6c0*/  STS.64 [R12+0x4800], R46 ;  /* 0x0048002e0c007388 */ /* 0x0005e80000000a00 */
[----:B------:R-:W-:Y:S04]  /*b6d0*/  STS.64 [R13+0x4000], R48 ;  /* 0x004000300d007388 */ /* 0x000fe80000000a00 */
[----:B------:R-:W-:Y:S01]  /*b6e0*/  STS.64 [R13+0x4800], R50 ;  /* 0x004800320d007388 */ /* 0x000fe20000000a00 */
[----:B-----5:R-:W-:-:S03]  /*b6f0*/  MOV R8, 0xff800000 ;  /* 0xff80000000087802 */ /* 0x020fc60000000f00 */
[----:B------:R-:W-:Y:S04]  /*b700*/  STS.64 [R14+0x4000], R52 ;  /* 0x004000340e007388 */ /* 0x000fe80000000a00 */
[----:B------:R5:W-:Y:S01]  /*b710*/  STS.64 [R14+0x4800], R54 ;  /* 0x004800360e007388 */ /* 0x000be20000000a00 */
[----:B---3--:R-:W-:-:S03]  /*b720*/  IADD3 R11, -R157, RZ, RZ ;  /* 0x000000ff9d0b7210 */ /* 0x008fc60007ffe1ff */
[----:B------:R3:W-:Y:S02]  /*b730*/  STS.64 [R15+0x4000], R56 ;  /* 0x004000380f007388 */ /* 0x0007e40000000a00 */
[----:B------:R-:W-:Y:S02]  /*b740*/  IMAD R11, R20, R11, UR4 ;  /* 0x00000004140b7e24 */ /* 0x000fe4000f8e020b */
[----:B------:R3:W-:Y:S01]  /*b750*/  STS.64 [R15+0x4800], R58 ;  /* 0x0048003a0f007388 */ /* 0x0007e20000000a00 */
[----:B--2---:R-:W-:Y:S01]  /*b760*/  SHF.L.U32 R12, R19, 0x6, RZ ;  /* 0x00000006130c7819 */ /* 0x004fe200000006ff */
[----:B------:R-:W-:Y:S02]  /*b770*/  IMAD R11, R17, R20, R11 ;  /* 0x00000014110b7224 */ /* 0x000fe400078e020b */
[----:B------:R3:W-:Y:S02]  /*b780*/  STS.64 [R16+0x4000], R60 ;  /* 0x0040003c10007388 */ /* 0x0007e40000000a00 */
[----:B------:R-:W-:-:S02]  /*b790*/  IMAD R5, R11, R5, R12 ;  /* 0x000000050b057224 */ /* 0x000fc400078e020c */
[----:B------:R3:W-:Y:S04]  /*b7a0*/  STS.64 [R16+0x4800], R62 ;  /* 0x0048003e10007388 */ /* 0x0007e80000000a00 */
[----:B------:R3:W-:Y:S04]  /*b7b0*/  STS.64 [R18+0x4000], R64 ;  /* 0x0040004012007388 */ /* 0x0007e80000000a00 */
[----:B------:R3:W-:Y:S01]  /*b7c0*/  STS.64 [R18+0x4800], R66 ;  /* 0x0048004212007388 */ /* 0x0007e20000000a00 */
[----:B-----5:R-:W-:Y:S01]  /*b7d0*/  @P4 FMUL.FTZ R14, R7, 0.69314718246459960938 ;  /* 0x3f317218070e4820 */ /* 0x020fe20000410000 */
[----:B-1----:R-:W-:-:S03]  /*b7e0*/  @P3 FMUL.FTZ R7, R6, 0.69314718246459960938 ;  /* 0x3f31721806073820 */ /* 0x002fc60000410000 */
[----:B------:R-:W-:Y:S01]  /*b7f0*/  @P4 FFMA.FTZ R4, R3, R22, R14 ;  /* 0x0000001603044223 */ /* 0x000fe2000001000e */
[----:B----4-:R-:W-:Y:S01]  /*b800*/  @P3 FFMA.FTZ R8, R2, R21, R7 ;  /* 0x0000001502083223 */ /* 0x010fe20000010007 */
        /* <DEDUP_REMOVED lines=13> */
.L_x_7504:
[----:B------:R-:W-:Y:S05]  /*b8e0*/  BSYNC B0 ;  /* 0x0000000000007941 */ /* 0x000fea0003800000 */
.L_x_7503:
[----:B------:R-:W2:Y:S01]  /*b8f0*/  LDS.128 R68, [R9] ;  /* 0x0000000009447984 */ /* 0x000ea20000000c00 */
[----:B------:R-:W-:Y:S01]  /*b900*/  ULDC UR4, c[0x0][0x2dc] ;  /* 0x0000b70000047ab9 */ /* 0x000fe20000000800 */
[----:B------:R-:W-:Y:S01]  /*b910*/  IMAD.WIDE R72, R10, 0x80, R72 ;  /* 0x000000800a487825 */ /* 0x000fe200078e0248 */
[-C--:B------:R-:W-:Y:S01]  /*b920*/  ISETP.GE.AND P6, PT, R0, R147.reuse, PT ;  /* 0x000000930000720c */ /* 0x080fe20003fc6270 */
[----:B------:R-:W4:Y:S02]  /*b930*/  LDS.128 R36, [R9+0x4000] ;  /* 0x0040000009247984 */ /* 0x000f240000000c00 */
[----:B------:R-:W-:Y:S01]  /*b940*/  IMAD R3, R5, UR4, RZ ;  /* 0x0000000405037c24 */ /* 0x000fe2000f8e02ff */
[----:B------:R-:W-:Y:S01]  /*b950*/  ULDC.64 UR4, c[0x0][0x288] ;  /* 0x0000a20000047ab9 */ /* 0x000fe20000000a00 */
[----:B---3--:R-:W3:Y:S01]  /*b960*/  LDS.128 R64, [R9+0x800] ;  /* 0x0008000009407984 */ /* 0x008ee20000000c00 */
[C---:B------:R-:W-:Y:S02]  /*b970*/  VIADD R2, R10.reuse, 0x10 ;  /* 0x000000100a027836 */ /* 0x040fe40000000000 */
[C---:B------:R-:W-:Y:S01]  /*b980*/  IADD3 R72, P0, R3.reuse, R72, RZ ;  /* 0x0000004803487210 */ /* 0x040fe20007f1e0ff */
[----:B------:R-:W5:Y:S01]  /*b990*/  LDS.128 R60, [R9+0x1000] ;  /* 0x00100000093c7984 */ /* 0x000f620000000c00 */
[----:B------:R-:W-:Y:S01]  /*b9a0*/  VIADD R0, R10, 0x18 ;  /* 0x000000180a007836 */ /* 0x000fe20000000000 */
[----:B------:R-:W-:Y:S01]  /*b9b0*/  ISETP.GE.AND P5, PT, R2, R147, PT ;  /* 0x000000930200720c */ /* 0x000fe20003fa6270 */
[C---:B-1----:R-:W-:Y:S01]  /*b9c0*/  VIADD R8, R10.reuse, 0x20 ;  /* 0x000000200a087836 */ /* 0x042fe20000000000 */
[----:B------:R-:W1:Y:S01]  /*b9d0*/  LDS.128 R56, [R9+0x1800] ;  /* 0x0018000009387984 */ /* 0x000e620000000c00 */
[----:B------:R-:W-:Y:S01]  /*b9e0*/  LEA.HI.X.SX32 R3, R3, R73, 0x1, P0 ;  /* 0x0000004903037211 */ /* 0x000fe200000f0eff */
[C---:B------:R-:W-:Y:S01]  /*b9f0*/  VIADD R2, R10.reuse, 0x28 ;  /* 0x000000280a027836 */ /* 0x040fe20000000000 */
[----:B------:R-:W-:Y:S01]  /*ba00*/  ISETP.GE.AND P0, PT, R10, R147, PT ;  /* 0x000000930a00720c */ /* 0x000fe20003f06270 */
[----:B------:R-:W1:Y:S01]  /*ba10*/  LDS.128 R52, [R9+0x2000] ;  /* 0x0020000009347984 */ /* 0x000e620000000c00 */
[----:B------:R-:W-:-:S02]  /*ba20*/  LEA R74, P1, R72, UR4, 0x2 ;  /* 0x00000004484a7c11 */ /* 0x000fc4000f8210ff */
[-C--:B------:R-:W-:Y:S01]  /*ba30*/  ISETP.GE.AND P4, PT, R0, R147.reuse, PT ;  /* 0x000000930000720c */ /* 0x080fe20003f86270 */
[----:B------:R-:W1:Y:S01]  /*ba40*/  LDS.128 R48, [R9+0x2800] ;  /* 0x0028000009307984 */ /* 0x000e620000000c00 */
[----:B------:R-:W-:Y:S01]  /*ba50*/  VIADD R0, R10, 0x30 ;  /* 0x000000300a007836 */ /* 0x000fe20000000000 */
[----:B------:R-:W-:Y:S01]  /*ba60*/  LEA.HI.X R75, R72, UR5, R3, 0x2, P1 ;  /* 0x00000005484b7c11 */ /* 0x000fe200088f1403 */
[----:B------:R-:W-:Y:S01]  /*ba70*/  VIADD R10, R10, 0x38 ;  /* 0x000000380a0a7836 */ /* 0x000fe20000000000 */
[----:B------:R-:W1:Y:S01]  /*ba80*/  LDS.128 R44, [R9+0x3000] ;  /* 0x00300000092c7984 */ /* 0x000e620000000c00 */
[-C--:B------:R-:W-:Y:S02]  /*ba90*/  ISETP.GE.AND P3, PT, R8, R147.reuse, PT ;  /* 0x000000930800720c */ /* 0x080fe40003f66270 */
[-C--:B------:R-:W-:Y:S01]  /*baa0*/  ISETP.GE.AND P2, PT, R2, R147.reuse, PT ;  /* 0x000000930200720c */ /* 0x080fe20003f46270 */
[----:B------:R-:W1:Y:S01]  /*bab0*/  LDS.128 R32, [R9+0x4800] ;  /* 0x0048000009207984 */ /* 0x000e620000000c00 */
[----:B------:R-:W-:-:S03]  /*bac0*/  ISETP.GE.AND P1, PT, R0, R147, PT ;  /* 0x000000930000720c */ /* 0x000fc60003f26270 */
[----:B------:R-:W1:Y:S04]  /*bad0*/  LDS.128 R28, [R9+0x5000] ;  /* 0x00500000091c7984 */ /* 0x000e680000000c00 */
[----:B------:R-:W1:Y:S04]  /*bae0*/  LDS.128 R24, [R9+0x5800] ;  /* 0x0058000009187984 */ /* 0x000e680000000c00 */
[----:B------:R-:W1:Y:S04]  /*baf0*/  LDS.128 R20, [R9+0x6000] ;  /* 0x0060000009147984 */ /* 0x000e680000000c00 */
[----:B------:R-:W1:Y:S04]  /*bb00*/  LDS.128 R16, [R9+0x6800] ;  /* 0x0068000009107984 */ /* 0x000e680000000c00 */
[----:B------:R-:W1:Y:S04]  /*bb10*/  LDS.128 R12, [R9+0x7000] ;  /* 0x00700000090c7984 */ /* 0x000e680000000c00 */
[----:B------:R1:W1:Y:S04]  /*bb20*/  LDS.128 R40, [R9+0x3800] ;  /* 0x0038000009287984 */ /* 0x0002680000000c00 */
[----:B------:R1:W1:Y:S04]  /*bb30*/  LDS.128 R4, [R9+0x7800] ;  /* 0x0078000009047984 */ /* 0x0002680000000c00 */
[----:B--2---:R2:W-:Y:S04]  /*bb40*/  @!P0 STG.E.64 desc[UR12][R74.64], R68 ;  /* 0x000000444a008986 */ /* 0x0045e8000c101b0c */
[----:B------:R2:W-:Y:S04]  /*bb50*/  @!P0 STG.E.64 desc[UR12][R74.64+0x8], R70 ;  /* 0x000008464a008986 */ /* 0x0005e8000c101b0c */
[----:B----4-:R2:W-:Y:S01]  /*bb60*/  @!P0 STG.E.128 desc[UR12][R74.64+0x100], R36 ;  /* 0x000100244a008986 */ /* 0x0105e2000c101d0c */
[----:B------:R-:W-:-:S03]  /*bb70*/  ISETP.GE.AND P0, PT, R10, R147, PT ;  /* 0x000000930a00720c */ /* 0x000fc60003f06270 */
[----:B---3--:R2:W-:Y:S04]  /*bb80*/  @!P6 STG.E.128 desc[UR12][R74.64+0x1000], R64 ;  /* 0x001000404a00e986 */ /* 0x0085e8000c101d0c */
[----:B-----5:R2:W-:Y:S04]  /*bb90*/  @!P5 STG.E.128 desc[UR12][R74.64+0x2000], R60 ;  /* 0x0020003c4a00d986 */ /* 0x0205e8000c101d0c */
[----:B-1----:R2:W-:Y:S04]  /*bba0*/  @!P4 STG.E.128 desc[UR12][R74.64+0x3000], R56 ;  /* 0x003000384a00c986 */ /* 0x0025e8000c101d0c */
        /* <DEDUP_REMOVED lines=13> */
.L_x_7505:
        /* <DEDUP_REMOVED lines=16> */
.L_x_8425:


//--------------------- .text._ZN5flash24flash_fwd_splitkv_kernelI23Flash_fwd_kernel_traitsILi128ELi64ELi64ELi4ELb0ELb0EN7cutlass6half_tE19Flash_kernel_traitsILi128ELi64ELi64ELi4ES3_EELb1ELb0ELb1ELb0ELb0ELb0ELb1ELb0EEEvNS_16Flash_fwd_paramsE --------------------------
	.section	.text._ZN5flash24flash_fwd_splitkv_kernelI23Flash_fwd_kernel_traitsILi128ELi64ELi64ELi4ELb0ELb0EN7cutlass6half_tE19Flash_kernel_traitsILi128ELi64ELi64ELi4ES3_EELb1ELb0ELb1ELb0ELb0ELb0ELb1ELb0EEEvNS_16Flash_fwd_paramsE,"ax",@progbits
	.align	128
        .global         _ZN5flash24flash_fwd_splitkv_kernelI23Flash_fwd_kernel_traitsILi128ELi64ELi64ELi4ELb0ELb0EN7cutlass6half_tE19Flash_kernel_traitsILi128ELi64ELi64ELi4ES3_EELb1ELb0ELb1ELb0ELb0ELb0ELb1ELb0EEEvNS_16Flash_fwd_paramsE
        .type           _ZN5flash24flash_fwd_splitkv_kernelI23Flash_fwd_kernel_traitsILi128ELi64ELi64ELi4ELb0ELb0EN7cutlass6half_tE19Flash_kernel_traitsILi128ELi64ELi64ELi4ES3_EELb1ELb0ELb1ELb0ELb0ELb0ELb1ELb0EEEvNS_16Flash_fwd_paramsE,@function
        .size           _ZN5flash24flash_fwd_splitkv_kernelI23Flash_fwd_kernel_traitsILi128ELi64ELi64ELi4ELb0ELb0EN7cutlass6half_tE19Flash_kernel_traitsILi128ELi64ELi64ELi4ES3_EELb1ELb0ELb1ELb0ELb0ELb0ELb1ELb0EEEvNS_16Flash_fwd_paramsE,(.L_x_8426 - _ZN5flash24flash_fwd_splitkv_kernelI23Flash_fwd_kernel_traitsILi128ELi64ELi64ELi4ELb0ELb0EN7cutlass6half_tE19Flash_kernel_traitsILi128ELi64ELi64ELi4ES3_EELb1ELb0ELb1ELb0ELb0ELb0ELb1ELb0EEEvNS_16Flash_fwd_paramsE)
        .other          _ZN5flash24flash_fwd_splitkv_kernelI23Flash_fwd_kernel_traitsILi128ELi64ELi64ELi4ELb0ELb0EN7cutlass6half_tE19Flash_kernel_traitsILi128ELi64ELi64ELi4ES3_EELb1ELb0ELb1ELb0ELb0ELb0ELb1ELb0EEEvNS_16Flash_fwd_paramsE,@"STO_CUDA_ENTRY STV_DEFAULT"
_ZN5flash24flash_fwd_splitkv_kernelI23Flash_fwd_kernel_traitsILi128ELi64ELi64ELi4ELb0ELb0EN7cutlass6half_tE19Flash_kernel_traitsILi128ELi64ELi64ELi4ES3_EELb1ELb0ELb1ELb0ELb0ELb0ELb1ELb0EEEvNS_16Flash_fwd_paramsE:
.text._ZN5flash24flash_fwd_splitkv_kernelI23Flash_fwd_kernel_traitsILi128ELi64ELi64ELi4ELb0ELb0EN7cutlass6half_tE19Flash_kernel_traitsILi128ELi64ELi64ELi4ES3_EELb1ELb0ELb1ELb0ELb0ELb0ELb1ELb0EEEvNS_16Flash_fwd_paramsE:
        /* <DEDUP_REMOVED lines=59> */
.L_x_7506:
[----:B------:R-:W1:Y:S02]  /*03b0*/  LDC R4, c[0x0][0x2c8] ;  /* 0x0000b200ff047b82 */ /* 0x000e640000000800 */
.L_x_7507:
        /* <DEDUP_REMOVED lines=9> */
[----:B------:R-:W2:Y:S01]  /*0450*/  LDC R8, c[0x0][0x10] ;  /* 0x00000400ff087b82 */ /* 0x000ea20000000800 */
[----:B------:R-:W4:Y:S07]  /*0460*/  S2R R90, SR_TID.X ;  /* 0x00000000005a7919 */ /* 0x000f2e0000002100 */
        /* <DEDUP_REMOVED lines=14> */
[----:B--2---:R-:W-:Y:S01]  /*0550*/  VIADD R20, R20, 0xffffffe ;  /* 0x0ffffffe14147836 */ /* 0x004fe20000000000 */
[----:B------:R-:W2:Y:S02]  /*0560*/  @!P3 LDC R7, c[0x0][0x2cc] ;  /* 0x0000b300ff07bb82 */ /* 0x000ea40000000800 */
[----:B------:R-:W-:Y:S01]  /*0570*/  ISETP.GE.AND P0, PT, R15, RZ, PT ;  /* 0x000000ff0f00720c */ /* 0x000fe20003f06270 */
[----:B------:R-:W3:Y:S02]  /*0580*/  F2I.FTZ.U32.TRUNC.NTZ R21, R20 ;  /* 0x0000001400157305 */ /* 0x000ee4000021f000 */
[----:B---3--:R-:W-:Y:S02]  /*0590*/  IMAD.MOV R3, RZ, RZ, -R21 ;  /* 0x000000ffff037224 */ /* 0x008fe400078e0a15 */
[----:B------:R-:W-:-:S02]  /*05a0*/  IMAD.MOV.U32 R20, RZ, RZ, RZ ;  /* 0x000000ffff147224 */ /* 0x000fc400078e00ff */
[----:B------:R-:W-:-:S04]  /*05b0*/  IMAD R16, R3, R6, RZ ;  /* 0x0000000603107224 */ /* 0x000fc800078e02ff */
[----:B------:R-:W-:-:S06]  /*05c0*/  IMAD.HI.U32 R16, R21, R16, R20 ;  /* 0x0000001015107227 */ /* 0x000fcc00078e0014 */
[----:B------:R-:W-:-:S04]  /*05d0*/  IMAD.HI.U32 R9, R16, R13, RZ ;  /* 0x0000000d10097227 */ /* 0x000fc800078e00ff */
[----:B------:R-:W-:Y:S02]  /*05e0*/  IMAD R13, R9, R2, R13 ;  /* 0x00000002090d7224 */ /* 0x000fe400078e020d */
[----:B------:R-:W3:Y:S03]  /*05f0*/  @!P3 LDC.64 R2, c[0x0][0x318] ;  /* 0x0000c600ff02bb82 */ /* 0x000ee60000000a00 */
[----:B------:R-:W-:-:S13]  /*0600*/  ISETP.GT.U32.AND P1, PT, R6, R13, PT ;  /* 0x0000000d0600720c */ /* 0x000fda0003f24070 */
[----:B------:R-:W-:Y:S02]  /*0610*/  @!P1 IMAD.IADD R13, R13, 0x1, -R6 ;  /* 0x000000010d0d9824 */ /* 0x000fe400078e0a06 */
[----:B------:R-:W-:Y:S01]  /*0620*/  @!P1 VIADD R9, R9, 0x1 ;  /* 0x0000000109099836 */ /* 0x000fe20000000000 */
[----:B------:R-:W-:Y:S02]  /*0630*/  ISETP.NE.AND P1, PT, R8, RZ, PT ;  /* 0x000000ff0800720c */ /* 0x000fe40003f25270 */
[----:B------:R-:W-:Y:S01]  /*0640*/  ISETP.GE.U32.AND P4, PT, R13, R6, PT ;  /* 0x000000060d00720c */ /* 0x000fe20003f86070 */
[----:B-----5:R-:W-:Y:S01]  /*0650*/  @P3 IMAD.IADD R6, R14, 0x1, -R11 ;  /* 0x000000010e063824 */ /* 0x020fe200078e0a0b */
[----:B---3--:R-:W-:Y:S02]  /*0660*/  @!P3 ISETP.NE.U32.AND P2, PT, R2, RZ, PT ;  /* 0x000000ff0200b20c */ /* 0x008fe40003f45070 */
[----:B------:R-:W-:Y:S02]  /*0670*/  IADD3 R2, -R95, 0x7f, R94 ;  /* 0x0000007f5f027810 */ /* 0x000fe40007ffe15e */
[----:B------:R-:W-:-:S04]  /*0680*/  @!P3 ISETP.NE.AND.EX P2, PT, R3, RZ, PT, P2 ;  /* 0x000000ff0300b20c */ /* 0x000fc80003f45320 */
[----:B--2---:R-:W-:-:S03]  /*0690*/  @!P3 SEL R7, R7, RZ, P2 ;  /* 0x000000ff0707b207 */ /* 0x004fc60001000000 */
[----:B------:R-:W-:Y:S01]  /*06a0*/  @P4 VIADD R9, R9, 0x1 ;  /* 0x0000000109094836 */ /* 0x000fe20000000000 */
[----:B-1----:R-:W-:-:S03]  /*06b0*/  @!P3 IADD3 R6, R7, R4, -R11 ;  /* 0x000000040706b210 */ /* 0x002fc60007ffe80b */
        /* <DEDUP_REMOVED lines=56> */
.L_x_7510:
[----:B------:R-:W-:Y:S05]  /*0a40*/  BSYNC B0 ;  /* 0x0000000000007941 */ /* 0x000fea0003800000 */
.L_x_7509:
        /* <DEDUP_REMOVED lines=9> */
.L_x_7512:
[----:B------:R-:W-:Y:S05]  /*0ae0*/  BSYNC B0 ;  /* 0x0000000000007941 */ /* 0x000fea0003800000 */
.L_x_7511:
        /* <DEDUP_REMOVED lines=8> */
.L_x_7514:
[----:B------:R-:W-:Y:S05]  /*0b70*/  BSYNC B0 ;  /* 0x0000000000007941 */ /* 0x000fea0003800000 */
.L_x_7513:
        /* <DEDUP_REMOVED lines=8> */
.L_x_7516:
[----:B------:R-:W-:Y:S05]  /*0c00*/  BSYNC B0 ;  /* 0x0000000000007941 */ /* 0x000fea0003800000 */
.L_x_7515:
        /* <DEDUP_REMOVED lines=9> */
.L_x_7518:
[----:B------:R-:W-:Y:S05]  /*0ca0*/  BSYNC B0 ;  /* 0x0000000000007941 */ /* 0x000fea0003800000 */
.L_x_7517:
[----:B------:R-:W-:Y:S04]  /*0cb0*/  BSSY B0, `(.L_x_7519) ;  /* 0x0000007000007945 */ /* 0x000fe80003800000 */
[----:B------:R-:W-:Y:S05]  /*0cc0*/  @P1 BRA `(.L_x_7520) ;  /* 0x0000000000141947 */ /* 0x000fea0003800000 */
[----:B------:R-:W-:Y:S02]  /*0cd0*/  ULDC UR4, c[0x0][0x2d0] ;  /* 0x0000b40000047ab9 */ /* 0x000fe40000000800 */
[----:B------:R-:W-:Y:S02]  /*0ce0*/  ISETP.GE.AND P1, PT, R2, UR4, PT ;  /* 0x0000000402007c0c */ /* 0x000fe4000bf26270 */
[----:B------:R-:W-:-:S11]  /*0cf0*/  ISETP.GE.AND P0, PT, R6, UR4, PT ;  /* 0x0000000406007c0c */ /* 0x000fd6000bf06270 */
[----:B------:R1:W-:Y:S04]  /*0d00*/  @!P1 STG.E.128 desc[UR10][R20.64+0x5000], RZ ;  /* 0x005000ff14009986 */ /* 0x0003e8000c101d0a */
[----:B------:R1:W-:Y:S02]  /*0d10*/  @!P0 STG.E.128 desc[UR10][R20.64+0x5100], RZ ;  /* 0x005100ff14008986 */ /* 0x0003e4000c101d0a */
.L_x_7520:
[----:B------:R-:W-:Y:S05]  /*0d20*/  BSYNC B0 ;  /* 0x0000000000007941 */ /* 0x000fea0003800000 */
.L_x_7519:
[----:B------:R-:W-:Y:S04]  /*0d30*/  BSSY B0, `(.L_x_7521) ;  /* 0x0000007000007945 */ /* 0x000fe80003800000 */
[----:B------:R-:W-:Y:S05]  /*0d40*/  @P4 BRA `(.L_x_7522) ;  /* 0x0000000000144947 */ /* 0x000fea0003800000 */
[----:B------:R-:W-:Y:S02]  /*0d50*/  ULDC UR4, c[0x0][0x2d0] ;  /* 0x0000b40000047ab9 */ /* 0x000fe40000000800 */
[----:B------:R-:W-:Y:S02]  /*0d60*/  ISETP.GE.AND P1, PT, R2, UR4, PT ;  /* 0x0000000402007c0c */ /* 0x000fe4000bf26270 */
[----:B------:R-:W-:-:S11]  /*0d70*/  ISETP.GE.AND P0, PT, R6, UR4, PT ;  /* 0x0000000406007c0c */ /* 0x000fd6000bf06270 */
[----:B------:R1:W-:Y:S04]  /*0d80*/  @!P1 STG.E.128 desc[UR10][R20.64+0x6000], RZ ;  /* 0x006000ff14009986 */ /* 0x0003e8000c101d0a */
[----:B------:R1:W-:Y:S02]  /*0d90*/  @!P0 STG.E.128 desc[UR10][R20.64+0x6100], RZ ;  /* 0x006100ff14008986 */ /* 0x0003e4000c101d0a */
.L_x_7522:
[----:B------:R-:W-:Y:S05]  /*0da0*/  BSYNC B0 ;  /* 0x0000000000007941 */ /* 0x000fea0003800000 */
.L_x_7521:
[----:B------:R-:W-:Y:S04]  /*0db0*/  BSSY B0, `(.L_x_7523) ;  /* 0x0000007000007945 */ /* 0x000fe80003800000 */
[----:B------:R-:W-:Y:S05]  /*0dc0*/  @P3 BRA `(.L_x_7524) ;  /* 0x0000000000143947 */ /* 0x000fea0003800000 */
[----:B------:R-:W-:Y:S02]  /*0dd0*/  ULDC UR4, c[0x0][0x2d0] ;  /* 0x0000b40000047ab9 */ /* 0x000fe40000000800 */
[----:B------:R-:W-:Y:S02]  /*0de0*/  ISETP.GE.AND P1, PT, R2, UR4, PT ;  /* 0x0000000402007c0c */ /* 0x000fe4000bf26270 */
[----:B------:R-:W-:-:S11]  /*0df0*/  ISETP.GE.AND P0, PT, R6, UR4, PT ;  /* 0x0000000406007c0c */ /* 0x000fd6000bf06270 */
[----:B------:R1:W-:Y:S04]  /*0e00*/  @!P1 STG.E.128 desc[UR10][R20.64+0x7000], RZ ;  /* 0x007000ff14009986 */ /* 0x0003e8000c101d0a */
[----:B------:R1:W-:Y:S02]  /*0e10*/  @!P0 STG.E.128 desc[UR10][R20.64+0x7100], RZ ;  /* 0x007100ff14008986 */ /* 0x0003e4000c101d0a */
.L_x_7524:
[----:B------:R-:W-:Y:S05]  /*0e20*/  BSYNC B0 ;  /* 0x0000000000007941 */ /* 0x000fea0003800000 */
.L_x_7523:
        /* <DEDUP_REMOVED lines=29> */
.L_x_7508:
        /* <DEDUP_REMOVED lines=24> */
.L_x_7525:
        /* <DEDUP_REMOVED lines=31> */
[----:B-1----:R-:W-:Y:S01]  /*1370*/  IABS R2, R7 ;  /* 0x0000000700027213 */ /* 0x002fe20000000000 */
[----:B------:R-:W-:-:S03]  /*1380*/  IMAD.MOV R12, RZ, RZ, -R11 ;  /* 0x000000ffff0c7224 */ /* 0x000fc600078e0a0b */
[----:B------:R-:W1:Y:S01]  /*1390*/  I2F.RP R5, R2 ;  /* 0x0000000200057306 */ /* 0x000e620000209400 */
[----:B------:R-:W-:-:S07]  /*13a0*/  IMAD R13, R14, R12, R13 ;  /* 0x0000000c0e0d7224 */ /* 0x000fce00078e020d */
[----:B-1----:R-:W1:Y:S01]  /*13b0*/  MUFU.RCP R8, R5 ;  /* 0x0000000500087308 */ /* 0x002e620000001000 */
[----:B---3--:R-:W-:Y:S02]  /*13c0*/  SHF.R.S32.HI R17, RZ, 0x1f, R13 ;  /* 0x0000001fff117819 */ /* 0x008fe4000001140d */
[----:B-1----:R-:W-:-:S05]  /*13d0*/  IADD3 R8, R8, 0xffffffe, RZ ;  /* 0x0ffffffe08087810 */ /* 0x002fca0007ffe0ff */
        /* <DEDUP_REMOVED lines=18> */
[----:B------:R-:W3:Y:S05]  /*1500*/  LDC.64 R2, c[0x0][0x238] ;  /* 0x00008e00ff027b82 */ /* 0x000eea0000000a00 */
[----:B------:R-:W-:-:S06]  /*1510*/  @P3 IADD3 R24, R24, 0x1, RZ ;  /* 0x0000000118183810 */ /* 0x000fcc0007ffe0ff */
[----:B------:R-:W-:Y:S01]  /*1520*/  @!P1 IMAD.MOV R24, RZ, RZ, -R24 ;  /* 0x000000ffff189224 */ /* 0x000fe200078e0a18 */
[----:B------:R-:W-:-:S04]  /*1530*/  @!P2 LOP3.LUT R24, RZ, R7, RZ, 0x33, !PT ;  /* 0x00000007ff18a212 */ /* 0x000fc800078e33ff */
[----:B------:R-:W-:Y:S02]  /*1540*/  SHF.R.S32.HI R7, RZ, 0x1f, R24 ;  /* 0x0000001fff077819 */ /* 0x000fe40000011418 */
[----:B----4-:R-:W-:Y:S01]  /*1550*/  SHF.R.S32.HI R9, RZ, 0x1f, R0 ;  /* 0x0000001fff097819 */ /* 0x010fe20000011400 */
[----:B-1----:R-:W-:-:S04]  /*1560*/  IMAD.WIDE.U32 R14, R0, R4, RZ ;  /* 0x00000004000e7225 */ /* 0x002fc800078e00ff */
[----:B------:R-:W-:Y:S02]  /*1570*/  IMAD R8, R9, R4, RZ ;  /* 0x0000000409087224 */ /* 0x000fe400078e02ff */
[----:B--2---:R-:W-:Y:S02]  /*1580*/  IMAD R4, R17, R112, RZ ;  /* 0x0000007011047224 */ /* 0x004fe400078e02ff */
[----:B------:R-:W-:Y:S02]  /*1590*/  IMAD R5, R0, R5, R8 ;  /* 0x0000000500057224 */ /* 0x000fe400078e0208 */
[----:B------:R-:W-:Y:S02]  /*15a0*/  IMAD R4, R13, R113, R4 ;  /* 0x000000710d047224 */ /* 0x000fe400078e0204 */
[----:B---3--:R-:W-:Y:S01]  /*15b0*/  IMAD R9, R9, R2, RZ ;  /* 0x0000000209097224 */ /* 0x008fe200078e02ff */
        /* <DEDUP_REMOVED lines=11> */
.L_x_7526:
        /* <DEDUP_REMOVED lines=20> */
[----:B--2---:R-:W-:Y:S01]  /*17b0*/  @P4 IMAD R9, R14, R113, RZ ;  /* 0x000000710e094224 */ /* 0x004fe200078e02ff */
[----:B------:R-:W-:Y:S01]  /*17c0*/  IADD3 R2, -R24, RZ, RZ ;  /* 0x000000ff18027210 */ /* 0x000fe20007ffe1ff */
[----:B------:R-:W-:-:S04]  /*17d0*/  @P4 IMAD.WIDE.U32 R14, R14, R112, RZ ;  /* 0x000000700e0e4225 */ /* 0x000fc800078e00ff */
[----:B------:R-:W-:Y:S02]  /*17e0*/  IMAD R2, R3, R2, R4 ;  /* 0x0000000203027224 */ /* 0x000fe400078e0204 */
[----:B------:R-:W1:Y:S01]  /*17f0*/  @P4 LDC.64 R4, c[0x0][0x250] ;  /* 0x00009400ff044b82 */ /* 0x000e620000000a00 */
[----:B------:R-:W-:Y:S02]  /*1800*/  @P4 IMAD.IADD R9, R15, 0x1, R9 ;  /* 0x000000010f094824 */ /* 0x000fe400078e0209 */
[----:B------:R-:W-:-:S13]  /*1810*/  ISETP.GT.U32.AND P1, PT, R3, R2, PT ;  /* 0x000000020300720c */ /* 0x000fda0003f24070 */
[----:B------:R-:W-:Y:S02]  /*1820*/  @!P1 IMAD.IADD R2, R2, 0x1, -R3 ;  /* 0x0000000102029824 */ /* 0x000fe400078e0a03 */
[----:B------:R-:W-:Y:S01]  /*1830*/  @!P1 VIADD R24, R24, 0x1 ;  /* 0x0000000118189836 */ /* 0x000fe20000000000 */
[----:B------:R-:W-:Y:S02]  /*1840*/  ISETP.NE.AND P1, PT, R7, RZ, PT ;  /* 0x000000ff0700720c */ /* 0x000fe40003f25270 */
[----:B------:R-:W-:Y:S02]  /*1850*/  ISETP.GE.U32.AND P3, PT, R2, R3, PT ;  /* 0x000000030200720c */ /* 0x000fe40003f66070 */
[----:B------:R-:W2:Y:S11]  /*1860*/  LDC.64 R2, c[0x0][0x260] ;  /* 0x00009800ff027b82 */ /* 0x000eb60000000a00 */
[----:B------:R-:W-:-:S04]  /*1870*/  @P3 IADD3 R24, R24, 0x1, RZ ;  /* 0x0000000118183810 */ /* 0x000fc80007ffe0ff */
[----:B------:R-:W-:Y:S01]  /*1880*/  @!P2 IADD3 R24, -R24, RZ, RZ ;  /* 0x000000ff1818a210 */ /* 0x000fe20007ffe1ff */
        /* <DEDUP_REMOVED lines=10> */
[C---:B------:R-:W-:Y:S02]  /*1930*/  IMAD R9, R0.reuse, R9, R14 ;  /* 0x0000000900097224 */ /* 0x040fe400078e020e */
[----:B------:R-:W-:-:S05]  /*1940*/  IMAD.WIDE.U32 R14, R0, R8, R26 ;  /* 0x00000008000e7225 */ /* 0x000fca00078e001a */
[----:B------:R-:W-:-:S07]  /*1950*/  IADD3 R9, R15, R9, RZ ;  /* 0x000000090f097210 */ /* 0x000fce0007ffe0ff */
.L_x_7528:
[----:B------:R-:W-:Y:S01]  /*1960*/  MOV R15, R9 ;  /* 0x00000009000f7202 */ /* 0x000fe20000000f00 */
[----:B------:R-:W-:Y:S01]  /*1970*/  IMAD R8, R17, R112, RZ ;  /* 0x0000007011087224 */ /* 0x000fe200078e02ff */
[----:B------:R-:W-:Y:S02]  /*1980*/  @!P1 LOP3.LUT R24, RZ, R7, RZ, 0x33, !PT ;  /* 0x00000007ff189212 */ /* 0x000fe400078e33ff */
[----:B------:R-:W-:Y:S01]  /*1990*/  @P4 IADD3 R12, R11, R12, RZ ;  /* 0x0000000c0b0c4210 */ /* 0x000fe20007ffe0ff */
[----:B------:R-:W-:Y:S01]  /*19a0*/  IMAD.WIDE.U32 R14, R112, R13, R14 ;  /* 0x0000000d700e7225 */ /* 0x000fe200078e000e */
[----:B------:R-:W-:-:S03]  /*19b0*/  SHF.R.S32.HI R7, RZ, 0x1f, R24 ;  /* 0x0000001fff077819 */ /* 0x000fc60000011418 */
[----:B------:R-:W-:Y:S02]  /*19c0*/  IMAD R8, R113, R13, R8 ;  /* 0x0000000d71087224 */ /* 0x000fe400078e0208 */
[----:B-1----:R-:W-:-:S03]  /*19d0*/  @P4 IMAD.WIDE.U32 R32, R12, R4, RZ ;  /* 0x000000040c204225 */ /* 0x002fc600078e00ff */
[----:B------:R-:W-:Y:S01]  /*19e0*/  IADD3 R15, R15, R8, RZ ;  /* 0x000000080f0f7210 */ /* 0x000fe20007ffe0ff */
[-C--:B--2---:R-:W-:Y:S02]  /*19f0*/  IMAD R8, R7, R2.reuse, RZ ;  /* 0x0000000207087224 */ /* 0x084fe400078e02ff */
[----:B------:R-:W-:Y:S02]  /*1a00*/  @P4 IMAD R28, R12, R5, R33 ;  /* 0x000000050c1c4224 */ /* 0x000fe400078e0221 */
[----:B------:R-:W-:-:S04]  /*1a10*/  IMAD.WIDE.U32 R26, R24, R2, R14 ;  /* 0x00000002181a7225 */ /* 0x000fc800078e000e */
[----:B------:R-:W-:-:S05]  /*1a20*/  IMAD R3, R24, R3, R8 ;  /* 0x0000000318037224 */ /* 0x000fca00078e0208 */
        /* <DEDUP_REMOVED lines=14> */
.L_x_7527:
        /* <DEDUP_REMOVED lines=14> */
[CC--:B------:R-:W-:Y:S01]  /*1bf0*/  ISETP.GE.AND P6, PT, R22.reuse, R151.reuse, PT ;  /* 0x000000971600720c */ /* 0x0c0fe20003fc6270 */
[----:B------:R-:W-:Y:S01]  /*1c00*/  IMAD.SHL.U32 R25, R22, 0x40, RZ ;  /* 0x0000004016197824 */ /* 0x000fe200078e00ff */
[----:B------:R-:W-:Y:S01]  /*1c10*/  SHF.R.S32.HI R23, RZ, 0x1f, R22 ;  /* 0x0000001fff177819 */ /* 0x000fe20000011416 */
[----:B-----5:R-:W-:Y:S01]  /*1c20*/  IMAD.IADD R0, R90, 0x1, -R19 ;  /* 0x000000015a007824 */ /* 0x020fe200078e0a13 */
[----:B------:R-:W-:Y:S01]  /*1c30*/  LOP3.LUT R19, R12, 0xfffffff0, RZ, 0xc0, !PT ;  /* 0xfffffff00c137812 */ /* 0x000fe200078ec0ff */
[----:B------:R-:W-:Y:S01]  /*1c40*/  VIADD R11, R22, 0x10 ;  /* 0x00000010160b7836 */ /* 0x000fe20000000000 */
[----:B------:R-:W-:Y:S01]  /*1c50*/  LOP3.LUT R25, R25, 0x1c0, RZ, 0xc0, !PT ;  /* 0x000001c019197812 */ /* 0x000fe200078ec0ff */
[----:B------:R-:W3:Y:S01]  /*1c60*/  @!P1 LDC.64 R4, c[0x0][0x228] ;  /* 0x00008a00ff049b82 */ /* 0x000ee20000000a00 */
[----:B------:R-:W-:Y:S01]  /*1c70*/  IMAD.SHL.U32 R160, R0, 0x8, RZ ;  /* 0x0000000800a07824 */ /* 0x000fe200078e00ff */
[----:B------:R-:W-:Y:S01]  /*1c80*/  BSSY B0, `(.L_x_7529) ;  /* 0x000004b000007945 */ /* 0x000fe20003800000 */
[----:B------:R-:W-:Y:S01]  /*1c90*/  IMAD.IADD R14, R90, 0x1, -R19 ;  /* 0x000000015a0e7824 */ /* 0x000fe200078e0a13 */
[----:B------:R-:W-:Y:S01]  /*1ca0*/  SHF.R.U32.HI R158, RZ, 0x3, R25 ;  /* 0x00000003ff9e7819 */ /* 0x000fe20000011619 */
[----:B------:R-:W-:Y:S01]  /*1cb0*/  IMAD R7, R7, UR6, RZ ;  /* 0x0000000607077c24 */ /* 0x000fe2000f8e02ff */
[----:B------:R-:W-:Y:S01]  /*1cc0*/  LOP3.LUT R19, R25, 0x38, R160, 0xf8, !PT ;  /* 0x0000003819137812 */ /* 0x000fe200078ef8a0 */
[----:B------:R-:W-:Y:S01]  /*1cd0*/  IMAD.WIDE R30, R31, 0x40, R22 ;  /* 0x000000401f1e7825 */ /* 0x000fe200078e0216 */
[----:B------:R-:W-:-:S02]  /*1ce0*/  ISETP.GE.AND P5, PT, R11, R151, PT ;  /* 0x000000970b00720c */ /* 0x000fc40003fa6270 */
[----:B------:R-:W-:Y:S01]  /*1cf0*/  LOP3.LUT R158, R19, R158, RZ, 0x3c, !PT ;  /* 0x0000009e139e7212 */ /* 0x000fe200078e3cff */
[----:B------:R-:W-:Y:S01]  /*1d00*/  VIADD R29, R22, 0x20 ;  /* 0x00000020161d7836 */ /* 0x000fe20000000000 */
[CC--:B------:R-:W-:Y:S01]  /*1d10*/  ISETP.GE.AND P4, PT, R11.reuse, R16.reuse, PT ;  /* 0x000000100b00720c */ /* 0x0c0fe20003f86270 */
[----:B------:R-:W-:Y:S01]  /*1d20*/  VIADD R159, R160, 0x40 ;  /* 0x00000040a09f7836 */ /* 0x000fe20000000000 */
[----:B------:R-:W-:Y:S01]  /*1d30*/  ISETP.GE.AND P3, PT, R11, R16, PT ;  /* 0x000000100b00720c */ /* 0x000fe20003f66270 */
[C---:B--2---:R-:W-:Y:S01]  /*1d40*/  @P1 IMAD.WIDE.U32 R34, R10.reuse, R8, RZ ;  /* 0x000000080a221225 */ /* 0x044fe200078e00ff */
[----:B------:R-:W-:Y:S02]  /*1d50*/  SHF.R.S32.HI R19, RZ, 0x1f, R14 ;  /* 0x0000001fff137819 */ /* 0x000fe4000001140e */
[----:B------:R-:W-:Y:S01]  /*1d60*/  @!P1 SHF.R.S32.HI R11, RZ, 0x1f, R161 ;  /* 0x0000001fff0b9819 */ /* 0x000fe200000114a1 */
[----:B------:R-:W-:Y:S01]  /*1d70*/  @P1 IMAD R10, R10, R9, R35 ;  /* 0x000000090a0a1224 */ /* 0x000fe200078e0223 */
[----:B------:R-:W-:-:S02]  /*1d80*/  LEA.HI R9, R15, R90, RZ, 0x6 ;  /* 0x0000005a0f097211 */ /* 0x000fc400078f30ff */
[----:B------:R-:W-:Y:S01]  /*1d90*/  LEA.HI R2, R19, R14, RZ, 0x3 ;  /* 0x0000000e13027211 */ /* 0x000fe200078f18ff */
[-C--:B---3--:R-:W-:Y:S01]  /*1da0*/  @!P1 IMAD R8, R11, R4.reuse, RZ ;  /* 0x000000040b089224 */ /* 0x088fe200078e02ff */
[----:B------:R-:W-:Y:S01]  /*1db0*/  SHF.R.S32.HI R33, RZ, 0x1f, R160 ;  /* 0x0000001fff217819 */ /* 0x000fe200000114a0 */
[----:B------:R-:W-:Y:S01]  /*1dc0*/  @!P1 IMAD.WIDE.U32 R36, R161, R4, RZ ;  /* 0x00000004a1249225 */ /* 0x000fe200078e00ff */
[----:B------:R-:W-:-:S03]  /*1dd0*/  SHF.R.S32.HI R19, RZ, 0x1f, R18 ;  /* 0x0000001fff137819 */ /* 0x000fc60000011412 */
[----:B------:R-:W-:Y:S01]  /*1de0*/  IMAD.SHL.U32 R11, R9, 0x8, RZ ;  /* 0x00000008090b7824 */ /* 0x000fe200078e00ff */
[----:B------:R-:W-:Y:S01]  /*1df0*/  LOP3.LUT R9, R2, 0xfffffff8, RZ, 0xc0, !PT ;  /* 0xfffffff802097812 */ /* 0x000fe200078ec0ff */
[----:B------:R-:W-:Y:S02]  /*1e00*/  @!P1 IMAD R5, R161, R5, R8 ;  /* 0x00000005a1059224 */ /* 0x000fe400078e0208 */
[----:B------:R-:W-:Y:S01]  /*1e10*/  @!P1 IMAD.MOV.U32 R34, RZ, RZ, R36 ;  /* 0x000000ffff229224 */ /* 0x000fe200078e0024 */
[----:B------:R-:W-:Y:S01]  /*1e20*/  IADD3 R14, R14, -R9, RZ ;  /* 0x800000090e0e7210 */ /* 0x000fe20007ffe0ff */
[----:B------:R-:W-:Y:S01]  /*1e30*/  @!P1 IMAD.IADD R10, R37, 0x1, R5 ;  /* 0x00000001250a9824 */ /* 0x000fe200078e0205 */
[----:B------:R-:W2:Y:S01]  /*1e40*/  LDC.64 R8, c[0x0][0x3c8] ;  /* 0x0000f200ff087b82 */ /* 0x000ea20000000a00 */
[C---:B------:R-:W-:Y:S01]  /*1e50*/  IADD3 R36, P2, R160.reuse, R32, RZ ;  /* 0x00000020a0247210 */ /* 0x040fe20007f5e0ff */
[----:B------:R-:W-:Y:S01]  /*1e60*/  IMAD R39, R19, UR4, RZ ;  /* 0x0000000413277c24 */ /* 0x000fe2000f8e02ff */
[----:B------:R-:W-:Y:S01]  /*1e70*/  IADD3 R34, P1, R160, R34, RZ ;  /* 0x00000022a0227210 */ /* 0x000fe20007f3e0ff */
[----:B------:R-:W-:Y:S01]  /*1e80*/  IMAD R4, R24, UR7, R7 ;  /* 0x0000000718047c24 */ /* 0x000fe2000f8e0207 */
[----:B------:R-:W-:Y:S01]  /*1e90*/  LOP3.LUT R158, R158, 0xfffffe00, R11, 0xf8, !PT ;  /* 0xfffffe009e9e7812 */ /* 0x000fe200078ef80b */
[C---:B------:R-:W-:Y:S01]  /*1ea0*/  IMAD.X R37, R33.reuse, 0x1, R28, P2 ;  /* 0x0000000121257824 */ /* 0x040fe200010e061c */
[----:B------:R-:W-:Y:S01]  /*1eb0*/  MOV R5, 0x20 ;  /* 0x0000002000057802 */ /* 0x000fe20000000f00 */
[----:B------:R-:W-:Y:S01]  /*1ec0*/  IMAD.X R35, R33, 0x1, R10, P1 ;  /* 0x0000000121237824 */ /* 0x000fe200008e060a */
[----:B------:R-:W-:Y:S01]  /*1ed0*/  R2P PR, R14, 0x6 ;  /* 0x000000060e007804 */ /* 0x000fe20000000000 */
[----:B------:R-:W-:-:S02]  /*1ee0*/  IMAD.MOV.U32 R7, RZ, RZ, 0x10 ;  /* 0x00000010ff077424 */ /* 0x000fc400078e00ff */
[C---:B------:R-:W-:Y:S01]  /*1ef0*/  IMAD.WIDE.U32 R34, R18.reuse, UR4, R34 ;  /* 0x0000000412227c25 */ /* 0x040fe2000f8e0022 */
[----:B------:R-:W-:Y:S01]  /*1f00*/  UMOV UR4, 0x400 ;  /* 0x0000040000047882 */ /* 0x000fe20000000000 */
[----:B------:R-:W-:Y:S01]  /*1f10*/  SEL R5, R5, 0xffffffe0, !P2 ;  /* 0xffffffe005057807 */ /* 0x000fe20005000000 */
[----:B-1----:R-:W-:Y:S01]  /*1f20*/  ULEA UR4, UR8, UR4, 0x18 ;  /* 0x0000000408047291 */ /* 0x002fe2000f8ec03f */
[----:B------:R-:W-:Y:S01]  /*1f30*/  IMAD R39, R18, UR5, R39 ;  /* 0x0000000512277c24 */ /* 0x000fe2000f8e0227 */
[----:B------:R-:W-:Y:S01]  /*1f40*/  SEL R7, R7, 0xfffffff0, !P1 ;  /* 0xfffffff007077807 */ /* 0x000fe20004800000 */
[----:B------:R-:W-:-:S03]  /*1f50*/  IMAD.WIDE.U32 R24, R24, UR6, R36 ;  /* 0x0000000618187c25 */ /* 0x000fc6000f8e0024 */
        /* <DEDUP_REMOVED lines=29> */
.L_x_7530:
[----:B------:R-:W-:Y:S05]  /*2130*/  BSYNC B0 ;  /* 0x0000000000007941 */ /* 0x000fea0003800000 */
.L_x_7529:
        /* <DEDUP_REMOVED lines=33> */
.L_x_7532:
[----:B------:R-:W-:Y:S05]  /*2350*/  BSYNC B0 ;  /* 0x0000000000007941 */ /* 0x000fea0003800000 */
.L_x_7531:
        /* <DEDUP_REMOVED lines=35> */
.L_x_7534:
[----:B------:R-:W-:Y:S05]  /*2590*/  BSYNC B0 ;  /* 0x0000000000007941 */ /* 0x000fea0003800000 */
.L_x_7533:
        /* <DEDUP_REMOVED lines=31> */
.L_x_7536:
[----:B------:R-:W-:Y:S05]  /*2790*/  BSYNC B0 ;  /* 0x0000000000007941 */ /* 0x000fea0003800000 */
.L_x_7535:
        /* <DEDUP_REMOVED lines=30> */
.L_x_7538:
[----:B------:R-:W-:Y:S05]  /*2980*/  BSYNC B0 ;  /* 0x0000000000007941 */ /* 0x000fea0003800000 */
.L_x_7537:
        /* <DEDUP_REMOVED lines=24> */
.L_x_7540:
[----:B------:R-:W-:Y:S05]  /*2b10*/  BSYNC B0 ;  /* 0x0000000000007941 */ /* 0x000fea0003800000 */
.L_x_7539:
        /* <DEDUP_REMOVED lines=25> */
.L_x_7542:
[----:B------:R-:W-:Y:S05]  /*2cb0*/  BSYNC B0 ;  /* 0x0000000000007941 */ /* 0x000fea0003800000 */
.L_x_7541:
[----:B------:R-:W-:Y:S01]  /*2cc0*/  ISETP.GE.AND P1, PT, R27, R16, PT ;  /* 0x000000101b00720c */ /* 0x000fe20003f26270 */
[----:B------:R-:W-:Y:S01]  /*2cd0*/  BSSY B0, `(.L_x_7543) ;  /* 0x000001c000007945 */ /* 0x000fe20003800000 */
[----:B------:R-:W-:Y:S02]  /*2ce0*/  IADD3 R20, P5, R22, R13, RZ ;  /* 0x0000000d16147210 */ /* 0x000fe40007fbe0ff */
[----:B------:R-:W-:-:S09]  /*2cf0*/  SHF.R.S32.HI R26, RZ, 0x4, R12 ;  /* 0x00000004ff1a7819 */ /* 0x000fd2000001140c */
[----:B------:R-:W-:Y:S05]  /*2d00*/  @P1 BRA `(.L_x_7544) ;  /* 0x0000000000601947 */ /* 0x000fea0003800000 */
[----:B------:R-:W-:Y:S01]  /*2d10*/  ULDC UR5, c[0x0][0x2d0] ;  /* 0x0000b40000057ab9 */ /* 0x000fe20000000800 */
[----:B-1-3--:R-:W-:Y:S01]  /*2d20*/  IMAD.MOV.U32 R30, RZ, RZ, R121 ;  /* 0x000000ffff1e7224 */ /* 0x00afe200078e0079 */
[----:B------:R-:W-:Y:S01]  /*2d30*/  ISETP.GE.AND P4, PT, R160, UR5, PT ;  /* 0x00000005a0007c0c */ /* 0x000fe2000bf86270 */
[----:B------:R-:W-:Y:S01]  /*2d40*/  IMAD.MOV.U32 R31, RZ, RZ, R120 ;  /* 0x000000ffff1f7224 */ /* 0x000fe200078e0078 */
[----:B------:R-:W-:Y:S01]  /*2d50*/  ISETP.GE.AND P2, PT, R159, UR5, PT ;  /* 0x000000059f007c0c */ /* 0x000fe2000bf46270 */
[----:B------:R-:W-:Y:S02]  /*2d60*/  IMAD R28, R113, 0x30, RZ ;  /* 0x00000030711c7824 */ /* 0x000fe400078e02ff */
[----:B------:R-:W-:-:S04]  /*2d70*/  IMAD.WIDE.U32 R30, R112, 0x30, R30 ;  /* 0x00000030701e7825 */ /* 0x000fc800078e001e */
[----:B------:R-:W-:-:S04]  /*2d80*/  IMAD.IADD R28, R31, 0x1, R28 ;  /* 0x000000011f1c7824 */ /* 0x000fc800078e021c */
[----:B------:R-:W1:Y:S01]  /*2d90*/  @!P4 LDC.64 R12, c[0x0][0x218] ;  /* 0x00008600ff0ccb82 */ /* 0x000e620000000a00 */
[----:B------:R3:W-:Y:S07]  /*2da0*/  @P4 STS.128 [R158+0x5800], RZ ;  /* 0x005800ff9e004388 */ /* 0x0007ee0000000c00 */
[----:B----4-:R-:W4:Y:S01]  /*2db0*/  @!P2 LDC.64 R10, c[0x0][0x218] ;  /* 0x00008600ff0aab82 */ /* 0x010f220000000a00 */
[----:B-1----:R-:W-:-:S04]  /*2dc0*/  @!P4 LEA R12, P1, R30, R12, 0x1 ;  /* 0x0000000c1e0cc211 */ /* 0x002fc800078208ff */
[C---:B------:R-:W-:Y:S02]  /*2dd0*/  @!P4 LEA.HI.X R13, R30.reuse, R13, R28, 0x1, P1 ;  /* 0x0000000d1e0dc211 */ /* 0x040fe400008f0c1c */
[----:B----4-:R-:W-:-:S03]  /*2de0*/  @!P2 LEA R10, P1, R30, R10, 0x1 ;  /* 0x0000000a1e0aa211 */ /* 0x010fc600078208ff */
        /* <DEDUP_REMOVED lines=9> */
[----:B------:R3:W-:Y:S02]  /*2e80*/  @!P2 LDGSTS.E.BYPASS.LTC128B.128 [R158+0x7800], desc[UR10][R10.64+0x80] ;  /* 0x078000800a9eafae */ /* 0x0007e4000b901d4a */
.L_x_7544:
[----:B------:R-:W-:Y:S05]  /*2e90*/  BSYNC B0 ;  /* 0x0000000000007941 */ /* 0x000fea0003800000 */
.L_x_7543:
[----:B------:R-:W0:Y:S01]  /*2ea0*/  LDGDEPBAR ;  /* 0x00000000000079af */ /* 0x000e220000000000 */
[----:B-1-34-:R-:W-:Y:S01]  /*2eb0*/  SHF.R.S32.HI R10, RZ, 0x1f, R161 ;  /* 0x0000001fff0a7819 */ /* 0x01afe200000114a1 */
[----:B------:R-:W-:Y:S01]  /*2ec0*/  ULDC.64 UR6, c[0x0][0x3d0] ;  /* 0x0000f40000067ab9 */ /* 0x000fe20000000a00 */
[----:B------:R-:W-:Y:S01]  /*2ed0*/  IMAD.SHL.U32 R89, R2, 0x40, RZ ;  /* 0x0000004002597824 */ /* 0x000fe200078e00ff */
[----:B------:R-:W1:Y:S01]  /*2ee0*/  LDC.64 R114, c[0x0][0x250] ;  /* 0x00009400ff727b82 */ /* 0x000e620000000a00 */
[----:B------:R-:W-:Y:S01]  /*2ef0*/  IMAD.WIDE.U32 R18, R161, UR6, R18 ;  /* 0x00000006a1127c25 */ /* 0x000fe2000f8e0012 */
[----:B------:R-:W-:Y:S01]  /*2f00*/  ISETP.GE.AND P2, PT, R22, R16, PT ;  /* 0x000000101600720c */ /* 0x000fe20003f46270 */
[----:B------:R-:W-:Y:S01]  /*2f10*/  ULDC UR5, c[0x0][0x2e8] ;  /* 0x0000ba0000057ab9 */ /* 0x000fe20000000800 */
[----:B------:R-:W-:Y:S01]  /*2f20*/  LEA.HI R13, R26, R26, RZ, 0x1 ;  /* 0x0000001a1a0d7211 */ /* 0x000fe200078f08ff */
[----:B------:R-:W-:Y:S01]  /*2f30*/  IMAD R10, R10, UR6, RZ ;  /* 0x000000060a0a7c24 */ /* 0x000fe2000f8e02ff */
[----:B--2---:R-:W-:Y:S01]  /*2f40*/  LEA R8, P4, R18, R8, 0x2 ;  /* 0x0000000812087211 */ /* 0x004fe200078810ff */
[----:B------:R-:W-:Y:S01]  /*2f50*/  IMAD.SHL.U32 R11, R0, 0x40, RZ ;  /* 0x00000040000b7824 */ /* 0x000fe200078e00ff */
[----:B------:R-:W-:Y:S01]  /*2f60*/  LOP3.LUT R13, R13, 0xfffffffe, RZ, 0xc0, !PT ;  /* 0xfffffffe0d0d7812 */ /* 0x000fe200078ec0ff */
[----:B------:R-:W-:Y:S01]  /*2f70*/  IMAD R10, R161, UR7, R10 ;  /* 0x00000007a10a7c24 */ /* 0x000fe2000f8e020a */
[----:B------:R-:W-:Y:S01]  /*2f80*/  LEA.HI R92, R15, R90, RZ, 0x5 ;  /* 0x0000005a0f5c7211 */ /* 0x000fe200078f28ff */
[----:B------:R-:W-:Y:S01]  /*2f90*/  IMAD.SHL.U32 R12, R22, 0x8, RZ ;  /* 0x00000008160c7824 */ /* 0x000fe200078e00ff */
[----:B------:R-:W-:Y:S01]  /*2fa0*/  LOP3.LUT R11, R11, 0x1c0, RZ, 0xc0, !PT ;  /* 0x000001c00b0b7812 */ /* 0x000fe200078ec0ff */
[----:B------:R-:W-:Y:S01]  /*2fb0*/  IMAD.IADD R10, R19, 0x1, R10 ;  /* 0x00000001130a7824 */ /* 0x000fe200078e020a */
[----:B------:R-:W-:Y:S01]  /*2fc0*/  SHF.R.S32.HI R88, RZ, 0x5, R92 ;  /* 0x00000005ff587819 */ /* 0x000fe2000001145c */
[----:B------:R-:W-:Y:S01]  /*2fd0*/  IMAD.IADD R26, R26, 0x1, -R13 ;  /* 0x000000011a1a7824 */ /* 0x000fe200078e0a0d */
[----:B------:R-:W-:Y:S01]  /*2fe0*/  LOP3.LUT R12, R11, 0x8, R12, 0xf8, !PT ;  /* 0x000000080b0c7812 */ /* 0x000fe200078ef80c */
[----:B------:R-:W-:Y:S01]  /*2ff0*/  IMAD.SHL.U32 R14, R14, 0x40, RZ ;  /* 0x000000400e0e7824 */ /* 0x000fe200078e00ff */
[----:B------:R-:W-:Y:S01]  /*3000*/  LEA.HI.X R9, R18, R9, R10, 0x2, P4 ;  /* 0x0000000912097211 */ /* 0x000fe200020f140a */
[----:B------:R-:W-:Y:S01]  /*3010*/  IMAD.X R17, R23, 0x1, R17, P5 ;  /* 0x0000000117117824 */ /* 0x000fe200028e0611 */
[----:B------:R-:W-:-:S04]  /*3020*/  DEPBAR.LE SB0, 0x0 ;  /* 0x000080000000791a */ /* 0x000fc80000000000 */
[----:B------:R2:W5:Y:S01]  /*3030*/  LDG.E R2, desc[UR10][R8.64] ;  /* 0x0000000a08027981 */ /* 0x000562000c1e1900 */
[----:B------:R-:W-:Y:S01]  /*3040*/  SHF.R.U32.HI R11, RZ, 0x3, R11 ;  /* 0x00000003ff0b7819 */ /* 0x000fe2000001160b */
[----:B------:R-:W-:Y:S01]  /*3050*/  IMAD.IADD R25, R25, 0x1, R4 ;  /* 0x0000000119197824 */ /* 0x000fe200078e0204 */
[----:B------:R-:W-:Y:S01]  /*3060*/  LOP3.LUT R89, R89, 0xfffffe00, RZ, 0xc0, !PT ;  /* 0xfffffe0059597812 */ /* 0x000fe200078ec0ff */
[----:B------:R-:W-:Y:S01]  /*3070*/  BAR.SYNC.DEFER_BLOCKING 0x0 ;  /* 0x0000000000007b1d */ /* 0x000fe20000010000 */
[----:B------:R-:W-:Y:S01]  /*3080*/  LOP3.LUT R11, R12, R11, RZ, 0x3c, !PT ;  /* 0x0000000b0c0b7212 */ /* 0x000fe200078e3cff */
[----:B-1----:R-:W-:Y:S01]  /*3090*/  IMAD.WIDE.U32 R22, R20, R114, R24 ;  /* 0x0000007214167225 */ /* 0x002fe200078e0018 */
[----:B------:R-:W-:-:S03]  /*30a0*/  ISETP.GE.AND P1, PT, R27, R16, PT ;  /* 0x000000101b00720c */ /* 0x000fc60003f26270 */
[----:B------:R-:W-:Y:S01]  /*30b0*/  IMAD R149, R26, 0x200, R11 ;  /* 0x000002001a957824 */ /* 0x000fe200078e020b */
[----:B------:R-:W-:Y:S01]  /*30c0*/  LOP3.LUT R11, R14, 0x1c0, RZ, 0xc0, !PT ;  /* 0x000001c00e0b7812 */ /* 0x000fe200078ec0ff */
[----:B------:R-:W-:Y:S01]  /*30d0*/  IMAD.SHL.U32 R26, R26, 0x8, RZ ;  /* 0x000000081a1a7824 */ /* 0x000fe200078e00ff */
[----:B------:R-:W-:Y:S02]  /*30e0*/  ULDC.64 UR6, c[0x0][0x220] ;  /* 0x0000880000067ab9 */ /* 0x000fe40000000a00 */
[----:B------:R-:W-:Y:S02]  /*30f0*/  SHF.R.U32.HI R13, RZ, 0x3, R11 ;  /* 0x00000003ff0d7819 */ /* 0x000fe4000001160b */
[----:B------:R-:W-:Y:S01]  /*3100*/  LOP3.LUT R4, R11, 0x8, R26, 0xf8, !PT ;  /* 0x000000080b047812 */ /* 0x000fe200078ef81a */
[----:B------:R-:W-:-:S03]  /*3110*/  IMAD R11, R17, R114, RZ ;  /* 0x00000072110b7224 */ /* 0x000fc600078e02ff */
[----:B------:R-:W-:Y:S01]  /*3120*/  LOP3.LUT R4, R4, R13, RZ, 0x3c, !PT ;  /* 0x0000000d04047212 */ /* 0x000fe200078e3cff */
[----:B------:R-:W-:Y:S02]  /*3130*/  IMAD R11, R20, R115, R11 ;  /* 0x00000073140b7224 */ /* 0x000fe400078e020b */
        /* <DEDUP_REMOVED lines=28> */
.L_x_7546:
[----:B------:R-:W-:Y:S05]  /*3300*/  BSYNC B0 ;  /* 0x0000000000007941 */ /* 0x000fea0003800000 */
.L_x_7545:
        /* <DEDUP_REMOVED lines=22> */
.L_x_7548:
[----:B------:R-:W-:Y:S05]  /*3470*/  BSYNC B0 ;  /* 0x0000000000007941 */ /* 0x000fea0003800000 */
.L_x_7547:
        /* <DEDUP_REMOVED lines=24> */
.L_x_7550:
[----:B------:R-:W-:Y:S05]  /*3600*/  BSYNC B0 ;  /* 0x0000000000007941 */ /* 0x000fea0003800000 */
.L_x_7549:
        /* <DEDUP_REMOVED lines=24> */
.L_x_7552:
[----:B------:R-:W-:Y:S05]  /*3790*/  BSYNC B0 ;  /* 0x0000000000007941 */ /* 0x000fea0003800000 */
.L_x_7551:
[----:B------:R-:W-:Y:S01]  /*37a0*/  LDSM.16.M88.4 R36, [R150] ;  /* 0x000000009624783b */ /* 0x000fe20000000200 */
[----:B------:R-:W-:Y:S01]  /*37b0*/  R2P PR, R0, 0x6 ;  /* 0x0000000600007804 */ /* 0x000fe20000000000 */
[C---:B------:R-:W-:Y:S01]  /*37c0*/  VIADD R0, R149.reuse, 0x4000 ;  /* 0x0000400095007836 */ /* 0x040fe20000000000 */
[----:B------:R-:W-:Y:S01]  /*37d0*/  LOP3.LUT R4, R4, R89, RZ, 0xfc, !PT ;  /* 0x0000005904047212 */ /* 0x000fe200078efcff */
[----:B------:R-:W3:Y:S01]  /*37e0*/  LDSM.16.M88.4 R16, [R149+0x4800] ;  /* 0x004800009510783b */ /* 0x000ee20000000200 */
[----:B------:R-:W-:Y:S02]  /*37f0*/  VIADD R147, R149, 0x4020 ;  /* 0x0000402095937836 */ /* 0x000fe40000000000 */
[--C-:B------:R-:W-:Y:S01]  /*3800*/  IMAD R148, R7, 0x2, R150.reuse ;  /* 0x0000000207947824 */ /* 0x100fe200078e0296 */
[----:B------:R-:W4:Y:S01]  /*3810*/  LDSM.16.M88.4 R28, [R149+0x4000] ;  /* 0x00400000951c783b */ /* 0x000f220000000200 */
[C---:B------:R-:W-:Y:S02]  /*3820*/  IMAD R146, R5.reuse, 0x2, R150 ;  /* 0x0000000205927824 */ /* 0x040fe400078e0296 */
[----:B------:R-:W-:Y:S01]  /*3830*/  IMAD R145, R5, 0x2, R148 ;  /* 0x0000000205917824 */ /* 0x000fe200078e0294 */
[----:B------:R-:W1:Y:S01]  /*3840*/  LDSM.16.M88.4 R64, [R149+0x5000] ;  /* 0x005000009540783b */ /* 0x000e620000000200 */
[----:B------:R-:W-:-:S02]  /*3850*/  IMAD R94, R88, 0x10, R94 ;  /* 0x00000010585e7824 */ /* 0x000fc400078e025e */
[----:B------:R-:W-:Y:S01]  /*3860*/  @P1 VIADD R147, R0, 0xffffffe0 ;  /* 0xffffffe000931836 */ /* 0x000fe20000000000 */
[----:B------:R-:W1:Y:S01]  /*3870*/  LDSM.16.M88.4 R80, [R149+0x5800] ;  /* 0x005800009550783b */ /* 0x000e620000000200 */
[----:B------:R-:W-:Y:S02]  /*3880*/  IMAD.MOV.U32 R0, RZ, RZ, 0x40 ;  /* 0x00000040ff007424 */ /* 0x000fe400078e00ff */
[----:B------:R-:W-:Y:S01]  /*3890*/  IMAD.SHL.U32 R166, R90, 0x2, RZ ;  /* 0x000000025aa67824 */ /* 0x000fe200078e00ff */
[----:B------:R-:W-:Y:S01]  /*38a0*/  LDSM.16.M88.4 R72, [R148] ;  /* 0x000000009448783b */ /* 0x000fe20000000200 */
[C---:B------:R-:W-:Y:S01]  /*38b0*/  VIADD R139, R147.reuse, 0x800 ;  /* 0x00000800938b7836 */ /* 0x040fe20000000000 */
[----:B------:R-:W-:Y:S01]  /*38c0*/  SEL R0, R0, 0xffffffc0, !P2 ;  /* 0xffffffc000007807 */ /* 0x000fe20005000000 */
[C---:B------:R-:W-:Y:S01]  /*38d0*/  VIADD R138, R147.reuse, 0x1000 ;  /* 0x00001000938a7836 */ /* 0x040fe20000000000 */
[----:B------:R-:W1:Y:S01]  /*38e0*/  LDSM.16.M88.4 R40, [R147+0x800] ;  /* 0x000800009328783b */ /* 0x000e620000000200 */
[----:B------:R-:W-:Y:S01]  /*38f0*/  LOP3.LUT R166, R166, 0x6, RZ, 0xc0, !PT ;  /* 0x00000006a6a67812 */ /* 0x000fe200078ec0ff */
[----:B------:R-:W-:-:S02]  /*3900*/  VIADD R137, R147, 0x1800 ;  /* 0x0000180093897836 */ /* 0x000fc40000000000 */
[----:B------:R-:W1:Y:S01]  /*3910*/  LDSM.16.M88.4 R52, [R147] ;  /* 0x000000009334783b */ /* 0x000e620000000200 */
[----:B------:R-:W-:Y:S02]  /*3920*/  IMAD.IADD R143, R149, 0x1, R0 ;  /* 0x00000001958f7824 */ /* 0x000fe400078e0200 */
[----:B------:R-:W-:Y:S01]  /*3930*/  IMAD.IADD R136, R0, 0x1, R147 ;  /* 0x0000000100887824 */ /* 0x000fe200078e0293 */
[----:B--2---:R-:W2:Y:S01]  /*3940*/  LDSM.16.M88.4 R8, [R147+0x1000] ;  /* 0x001000009308783b */ /* 0x004ea20000000200 */
[C---:B------:R-:W-:Y:S02]  /*3950*/  VIADD R135, R147.reuse, 0x2000 ;  /* 0x0000200093877836 */ /* 0x040fe40000000000 */
[C---:B------:R-:W-:Y:S01]  /*3960*/  VIADD R134, R147.reuse, 0x2800 ;  /* 0x0000280093867836 */ /* 0x040fe20000000000 */
[----:B------:R-:W2:Y:S01]  /*3970*/  LDSM.16.M88.4 R76, [R147+0x1800] ;  /* 0x00180000934c783b */ /* 0x000ea20000000200 */
[C---:B------:R-:W-:Y:S02]  /*3980*/  VIADD R133, R147.reuse, 0x3000 ;  /* 0x0000300093857836 */ /* 0x040fe40000000000 */
[----:B------:R-:W-:Y:S01]  /*3990*/  VIADD R132, R147, 0x3800 ;  /* 0x0000380093847836 */ /* 0x000fe20000000000 */
[----:B------:R-:W-:Y:S01]  /*39a0*/  LDSM.16.M88.4 R56, [R146] ;  /* 0x000000009238783b */ /* 0x000fe20000000200 */
[C---:B---3--:R-:W-:Y:S03]  /*39b0*/  HMMA.16816.F32 R24, R36.reuse, R16, RZ ;  /* 0x000000102418723c */ /* 0x048fe600000018ff */
[----:B------:R-:W3:Y:S04]  /*39c0*/  LDSM.16.M88.4 R48, [R143+0x4000] ;  /* 0x004000008f30783b */ /* 0x000ee80000000200 */
[----:B------:R-:W3:Y:S01]  /*39d0*/  LDSM.16.M88.4 R12, [R143+0x5000] ;  /* 0x005000008f0c783b */ /* 0x000ee20000000200 */
[C---:B------:R-:W-:Y:S03]  /*39e0*/  HMMA.16816.F32 R16, R36.reuse, R18, RZ ;  /* 0x000000122410723c */ /* 0x040fe600000018ff */
[----:B------:R-:W3:Y:S03]  /*39f0*/  LDSM.16.M88.4 R44, [R143+0x4800] ;  /* 0x004800008f2c783b */ /* 0x000ee60000000200 */
[C---:B----4-:R-:W-:Y:S01]  /*3a00*/  HMMA.16816.F32 R32, R36.reuse, R28, RZ ;  /* 0x0000001c2420723c */ /* 0x050fe200000018ff */
[----:B------:R-:W-:Y:S04]  /*3a10*/  LDSM.16.M88.4 R84, [R136+0x800] ;  /* 0x000800008854783b */ /* 0x000fe80000000200 */
[----:B------:R-:W0:Y:S01]  /*3a20*/  LDGDEPBAR ;  /* 0x00000000000079af */ /* 0x000e220000000000 */
[C---:B-1----:R-:W-:Y:S06]  /*3a30*/  HMMA.16816.F32 R68, R36.reuse, R64, RZ ;  /* 0x000000402444723c */ /* 0x042fec00000018ff */
[C---:B------:R-:W-:Y:S06]  /*3a40*/  HMMA.16816.F32 R28, R36.reuse, R30, RZ ;  /* 0x0000001e241c723c */ /* 0x040fec00000018ff */
[C---:B------:R-:W-:Y:S06]  /*3a50*/  HMMA.16816.F32 R64, R36.reuse, R66, RZ ;  /* 0x000000422440723c */ /* 0x040fec00000018ff */
[C---:B------:R-:W-:Y:S06]  /*3a60*/  HMMA.16816.F32 R60, R36.reuse, R80, RZ ;  /* 0x00000050243c723c */ /* 0x040fec00000018ff */
[----:B------:R-:W-:Y:S01]  /*3a70*/  HMMA.16816.F32 R36, R36, R82, RZ ;  /* 0x000000522424723c */ /* 0x000fe200000018ff */
[----:B------:R-:W-:Y:S05]  /*3a80*/  LDSM.16.M88.4 R80, [R148+0x2000] ;  /* 0x002000009450783b */ /* 0x000fea0000000200 */
[C---:B------:R-:W-:Y:S06]  /*3a90*/  HMMA.16816.F32 R24, R72.reuse, R40, R24 ;  /* 0x000000284818723c */ /* 0x040fec0000001818 */
[C---:B------:R-:W-:Y:S01]  /*3aa0*/  HMMA.16816.F32 R16, R72.reuse, R42, R16 ;  /* 0x0000002a4810723c */ /* 0x040fe20000001810 */
[----:B------:R-:W1:Y:S05]  /*3ab0*/  LDSM.16.M88.4 R40, [R143+0x5800] ;  /* 0x005800008f28783b */ /* 0x000e6a0000000200 */
[C---:B------:R-:W-:Y:S06]  /*3ac0*/  HMMA.16816.F32 R32, R72.reuse, R52, R32 ;  /* 0x000000344820723c */ /* 0x040fec0000001820 */
[C---:B--2---:R-:W-:Y:S06]  /*3ad0*/  HMMA.16816.F32 R68, R72.reuse, R8, R68 ;  /* 0x000000084844723c */ /* 0x044fec0000001844 */
[C---:B------:R-:W-:Y:S01]  /*3ae0*/  HMMA.16816.F32 R28, R72.reuse, R54, R28 ;  /* 0x00000036481c723c */ /* 0x040fe2000000181c */
[----:B------:R-:W-:Y:S05]  /*3af0*/  LDSM.16.M88.4 R52, [R145] ;  /* 0x000000009134783b */ /* 0x000fea0000000200 */
[C---:B------:R-:W-:Y:S01]  /*3b00*/  HMMA.16816.F32 R64, R72.reuse, R10, R64 ;  /* 0x0000000a4840723c */ /* 0x040fe20000001840 */
[----:B------:R-:W2:Y:S05]  /*3b10*/  LDSM.16.M88.4 R8, [R136] ;  /* 0x000000008808783b */ /* 0x000eaa0000000200 */
[C---:B------:R-:W-:Y:S06]  /*3b20*/  HMMA.16816.F32 R60, R72.reuse, R76, R60 ;  /* 0x0000004c483c723c */ /* 0x040fec000000183c */
[----:B------:R-:W-:Y:S01]  /*3b30*/  HMMA.16816.F32 R36, R72, R78, R36 ;  /* 0x0000004e4824723c */ /* 0x000fe20000001824 */
[----:B------:R-:W4:Y:S04]  /*3b40*/  LDSM.16.M88.4 R76, [R136+0x1000] ;  /* 0x00100000884c783b */ /* 0x000f280000000200 */
[----:B------:R-:W4:Y:S01]  /*3b50*/  LDSM.16.M88.4 R72, [R136+0x1800] ;  /* 0x001800008848783b */ /* 0x000f220000000200 */
[C---:B---3--:R-:W-:Y:S06]  /*3b60*/  HMMA.16816.F32 R32, R56.reuse, R48, R32 ;  /* 0x000000303820723c */ /* 0x048fec0000001820 */
[C---:B------:R-:W-:Y:S06]  /*3b70*/  HMMA.16816.F32 R68, R56.reuse, R12, R68 ;  /* 0x0000000c3844723c */ /* 0x040fec0000001844 */
[C---:B------:R-:W-:Y:S01]  /*3b80*/  HMMA.16816.F32 R28, R56.reuse, R50, R28 ;  /* 0x00000032381c723c */ /* 0x040fe2000000181c */
[----:B------:R-:W-:Y:S05]  /*3b90*/  LDSM.16.M88.4 R48, [R149+0x6000] ;  /* 0x006000009530783b */ /* 0x000fea0000000200 */
[C---:B------:R-:W-:Y:S01]  /*3ba0*/  HMMA.16816.F32 R64, R56.reuse, R14, R64 ;  /* 0x0000000e3840723c */ /* 0x040fe20000001840 */
[----:B------:R-:W3:Y:S05]  /*3bb0*/  LDSM.16.M88.4 R12, [R150+0x2000] ;  /* 0x00200000960c783b */ /* 0x000eea0000000200 */
[C---:B------:R-:W-:Y:S06]  /*3bc0*/  HMMA.16816.F32 R24, R56.reuse, R44, R24 ;  /* 0x0000002c3818723c */ /* 0x040fec0000001818 */
[C---:B------:R-:W-:Y:S01]  /*3bd0*/  HMMA.16816.F32 R16, R56.reuse, R46, R16 ;  /* 0x0000002e3810723c */ /* 0x040fe20000001810 */
[----:B------:R-:W-:Y:S05]  /*3be0*/  LDSM.16.M88.4 R44, [R149+0x6800] ;  /* 0x00680000952c783b */ /* 0x000fea0000000200 */
[C---:B-1----:R-:W-:Y:S06]  /*3bf0*/  HMMA.16816.F32 R60, R56.reuse, R40, R60 ;  /* 0x00000028383c723c */ /* 0x042fec000000183c */
[----:B------:R-:W-:Y:S01]  /*3c00*/  HMMA.16816.F32 R56, R56, R42, R36 ;  /* 0x0000002a3838723c */ /* 0x000fe20000001824 */
[----:B------:R-:W1:Y:S04]  /*3c10*/  LDSM.16.M88.4 R40, [R149+0x7000] ;  /* 0x007000009528783b */ /* 0x000e680000000200 */
[----:B------:R-:W1:Y:S01]  /*3c20*/  LDSM.16.M88.4 R36, [R149+0x7800] ;  /* 0x007800009524783b */ /* 0x000e620000000200 */
[C---:B--2---:R-:W-:Y:S06]  /*3c30*/  HMMA.16816.F32 R32, R52.reuse, R8, R32 ;  /* 0x000000083420723c */ /* 0x044fec0000001820 */
[C---:B----4-:R-:W-:Y:S06]  /*3c40*/  HMMA.16816.F32 R68, R52.reuse, R76, R68 ;  /* 0x0000004c3444723c */ /* 0x050fec0000001844 */
[C---:B------:R-:W-:Y:S01]  /*3c50*/  HMMA.16816.F32 R28, R52.reuse, R10, R28 ;  /* 0x0000000a341c723c */ /* 0x040fe2000000181c */
[----:B------:R-:W2:Y:S05]  /*3c60*/  LDSM.16.M88.4 R8, [R147+0x2000] ;  /* 0x002000009308783b */ /* 0x000eaa0000000200 */
        /* <DEDUP_REMOVED lines=10> */
[C---:B-1----:R-:W-:Y:S06]  /*3d10*/  HMMA.16816.F32 R68, R12.reuse, R40, R68 ;  /* 0x000000280c44723c */ /* 0x042fec0000001844 */
[C---:B------:R-:W-:Y:S01]  /*3d20*/  HMMA.16816.F32 R28, R12.reuse, R50, R28 ;  /* 0x000000320c1c723c */ /* 0x040fe2000000181c */
[----:B------:R-:W1:Y:S05]  /*3d30*/  LDSM.16.M88.4 R48, [R143+0x6000] ;  /* 0x006000008f30783b */ /* 0x000e6a0000000200 */
        /* <DEDUP_REMOVED lines=9> */
[C---:B--2---:R-:W-:Y:S06]  /*3dd0*/  HMMA.16816.F32 R32, R80.reuse, R8, R32 ;  /* 0x000000085020723c */ /* 0x044fec0000001820 */
[C---:B----4-:R-:W-:Y:S06]  /*3de0*/  HMMA.16816.F32 R68, R80.reuse, R76, R68 ;  /* 0x0000004c5044723c */ /* 0x050fec0000001844 */
[C---:B------:R-:W-:Y:S01]  /*3df0*/  HMMA.16816.F32 R28, R80.reuse, R10, R28 ;  /* 0x0000000a501c723c */ /* 0x040fe2000000181c */
[----:B------:R-:W2:Y:S05]  /*3e00*/  LDSM.16.M88.4 R8, [R145+0x2000] ;  /* 0x002000009108783b */ /* 0x000eaa0000000200 */
[C---:B------:R-:W-:Y:S06]  /*3e10*/  HMMA.16816.F32 R60, R80.reuse, R72, R60 ;  /* 0x00000048503c723c */ /* 0x040fec000000183c */
[C---:B------:R-:W-:Y:S01]  /*3e20*/  HMMA.16816.F32 R72, R80.reuse, R74, R56 ;  /* 0x0000004a5048723c */ /* 0x040fe20000001838 */
[----:B------:R-:W4:Y:S05]  /*3e30*/  LDSM.16.M88.4 R56, [R136+0x2800] ;  /* 0x002800008838783b */ /* 0x000f2a0000000200 */
[----:B------:R-:W-:Y:S06]  /*3e40*/  HMMA.16816.F32 R24, R80, R84, R24 ;  /* 0x000000545018723c */ /* 0x000fec0000001818 */
[C---:B-1----:R-:W-:Y:S06]  /*3e50*/  HMMA.16816.F32 R32, R52.reuse, R48, R32 ;  /* 0x000000303420723c */ /* 0x042fec0000001820 */
[----:B---3--:R-:W-:Y:S06]  /*3e60*/  HMMA.16816.F32 R68, R52, R40, R68 ;  /* 0x000000283444723c */ /* 0x008fec0000001844 */
[----:B------:R-:W-:Y:S01]  /*3e70*/  HMMA.16816.F32 R16, R80, R86, R16 ;  /* 0x000000565010723c */ /* 0x000fe20000001810 */
[----:B------:R-:W-:-:S05]  /*3e80*/  LOP3.LUT R41, R92, 0xffffffe0, RZ, 0xc0, !PT ;  /* 0xffffffe05c297812 */ /* 0x000fca00078ec0ff */
[----:B------:R-:W-:Y:S01]  /*3e90*/  HMMA.16816.F32 R64, R80, R78, R64 ;  /* 0x0000004e5040723c */ /* 0x000fe20000001840 */
[----:B------:R-:W-:-:S05]  /*3ea0*/  IMAD.IADD R41, R90, 0x1, -R41 ;  /* 0x000000015a297824 */ /* 0x000fca00078e0a29 */
[----:B------:R-:W-:Y:S01]  /*3eb0*/  HMMA.16816.F32 R48, R52, R50, R28 ;  /* 0x000000323430723c */ /* 0x000fe2000000181c */
[----:B------:R-:W1:Y:S01]  /*3ec0*/  LDSM.16.M88.4 R28, [R136+0x3000] ;  /* 0x00300000881c783b */ /* 0x000e620000000200 */
[----:B------:R-:W-:-:S04]  /*3ed0*/  SHF.R.S32.HI R0, RZ, 0x1f, R41 ;  /* 0x0000001fff007819 */ /* 0x000fc80000011429 */
[----:B------:R-:W-:Y:S01]  /*3ee0*/  HMMA.16816.F32 R60, R52, R36, R60 ;  /* 0x00000024343c723c */ /* 0x000fe2000000183c */
[----:B------:R-:W-:-:S04]  /*3ef0*/  LEA.HI R165, R0, R41, RZ, 0x2 ;  /* 0x0000002900a57211 */ /* 0x000fc800078f10ff */
[----:B------:R-:W-:Y:S01]  /*3f00*/  SHF.R.S32.HI R165, RZ, 0x2, R165 ;  /* 0x00000002ffa57819 */ /* 0x000fe200000114a5 */
[----:B------:R-:W-:Y:S01]  /*3f10*/  HMMA.16816.F32 R72, R52, R38, R72 ;  /* 0x000000263448723c */ /* 0x000fe20000001848 */
[----:B------:R-:W3:Y:S01]  /*3f20*/  LDSM.16.M88.4 R36, [R136+0x3800] ;  /* 0x003800008824783b */ /* 0x000ee20000000200 */
[----:B------:R-:W-:-:S04]  /*3f30*/  DEPBAR.LE SB0, 0x0 ;  /* 0x000080000000791a */ /* 0x000fc80000000000 */
[----:B------:R-:W-:Y:S06]  /*3f40*/  HMMA.16816.F32 R24, R52, R44, R24 ;  /* 0x0000002c3418723c */ /* 0x000fec0000001818 */
[----:B--2---:R-:W-:Y:S06]  /*3f50*/  HMMA.16816.F32 R32, R8, R12, R32 ;  /* 0x0000000c0820723c */ /* 0x004fec0000001820 */
[----:B------:R-:W-:Y:S01]  /*3f60*/  HMMA.16816.F32 R16, R52, R46, R16 ;  /* 0x0000002e3410723c */ /* 0x000fe20000001810 */
[----:B------:R-:W-:-:S02]  /*3f70*/  IADD3 R12, R94, 0x1, R165 ;  /* 0x000000015e0c7810 */ /* 0x000fc40007ffe0a5 */
[----:B------:R-:W-:Y:S02]  /*3f80*/  SHF.R.S32.HI R13, RZ, 0x1f, R88 ;  /* 0x0000001fff0d7819 */ /* 0x000fe40000011458 */
[----:B------:R-:W-:Y:S01]  /*3f90*/  IADD3 R12, R6, R12, -R95 ;  /* 0x0000000c060c7210 */ /* 0x000fe20007ffe85f */
[----:B------:R-:W-:Y:S01]  /*3fa0*/  HMMA.16816.F32 R64, R52, R42, R64 ;  /* 0x0000002a3440723c */ /* 0x000fe20000001840 */
[----:B------:R-:W-:-:S03]  /*3fb0*/  LEA.HI R0, R13, R88, RZ, 0x2 ;  /* 0x000000580d007211 */ /* 0x000fc600078f10ff */
[----:B------:R-:W-:Y:S01]  /*3fc0*/  IMAD.IADD R93, R12, 0x1, R93 ;  /* 0x000000010c5d7824 */ /* 0x000fe200078e025d */
[----:B------:R-:W-:Y:S01]  /*3fd0*/  LOP3.LUT R13, R0, 0xfffffffc, RZ, 0xc0, !PT ;  /* 0xfffffffc000d7812 */ /* 0x000fe200078ec0ff */
[C---:B------:R-:W-:Y:S01]  /*3fe0*/  HMMA.16816.F32 R48, R8.reuse, R14, R48 ;  /* 0x0000000e0830723c */ /* 0x040fe20000001830 */
[----:B------:R-:W-:Y:S02]  /*3ff0*/  IMAD.IADD R12, R3, 0x1, R166 ;  /* 0x00000001030c7824 */ /* 0x000fe400078e02a6 */
[----:B-----5:R-:W-:Y:S01]  /*4000*/  FMUL.FTZ R0, R2, R91 ;  /* 0x0000005b02007220 */ /* 0x020fe20000410000 */
[C---:B------:R-:W-:Y:S01]  /*4010*/  VIMNMX R123, R93.reuse, R6, PT ;  /* 0x000000065d7b7248 */ /* 0x040fe20003fe0100 */
[----:B------:R-:W-:Y:S01]  /*4020*/  IMAD.IADD R164, R88, 0x1, -R13 ;  /* 0x0000000158a47824 */ /* 0x000fe200078e0a0d */
[----:B------:R-:W-:Y:S01]  /*4030*/  VIADDMNMX R122, R93, 0x8, R6, PT ;  /* 0x000000085d7a7846 */ /* 0x000fe20003800106 */
[----:B----4-:R-:W-:Y:S01]  /*4040*/  HMMA.16816.F32 R24, R8, R56, R24 ;  /* 0x000000380818723c */ /* 0x010fe20000001818 */
[----:B------:R-:W-:-:S02]  /*4050*/  VIADD R6, R12, 0x1 ;  /* 0x000000010c067836 */ /* 0x000fc40000000000 */
[----:B------:R-:W-:-:S03]  /*4060*/  VIADD R13, R12, 0x8 ;  /* 0x000000080c0d7836 */ /* 0x000fc60000000000 */
[CC--:B------:R-:W-:Y:S01]  /*4070*/  ISETP.GE.AND P5, PT, R6.reuse, R123.reuse, PT ;  /* 0x0000007b0600720c */ /* 0x0c0fe20003fa6270 */
[C---:B-1----:R-:W-:Y:S01]  /*4080*/  HMMA.16816.F32 R68, R8.reuse, R28, R68 ;  /* 0x0000001c0844723c */ /* 0x042fe20000001844 */
[----:B------:R-:W-:Y:S01]  /*4090*/  BAR.SYNC.DEFER_BLOCKING 0x0 ;  /* 0x0000000000007b1d */ /* 0x000fe20000010000 */
[----:B------:R-:W-:Y:S02]  /*40a0*/  ISETP.GE.AND P1, PT, R6, R122, PT ;  /* 0x0000007a0600720c */ /* 0x000fe40003f26270 */
[----:B------:R-:W-:Y:S02]  /*40b0*/  I2FP.F32.S32 R6, R6 ;  /* 0x0000000600067245 */ /* 0x000fe40000201400 */
[C---:B------:R-:W-:Y:S01]  /*40c0*/  ISETP.GE.AND P3, PT, R13.reuse, R123, PT ;  /* 0x0000007b0d00720c */ /* 0x040fe20003f66270 */
[----:B------:R-:W-:Y:S01]  /*40d0*/  HMMA.16816.F32 R16, R8, R58, R16 ;  /* 0x0000003a0810723c */ /* 0x000fe20000001810 */
[----:B------:R-:W-:Y:S01]  /*40e0*/  ISETP.GE.AND P2, PT, R13, R122, PT ;  /* 0x0000007a0d00720c */ /* 0x000fe20003f46270 */
[CC--:B------:R-:W-:Y:S01]  /*40f0*/  FFMA.FTZ R28, R0.reuse, R6.reuse, R33 ;  /* 0x00000006001c7223 */ /* 0x0c0fe20000010021 */
[----:B------:R-:W-:Y:S01]  /*4100*/  I2FP.F32.S32 R13, R13 ;  /* 0x0000000d000d7245 */ /* 0x000fe20000201400 */
[----:B------:R-:W-:-:S02]  /*4110*/  FFMA.FTZ R33, R0, R6, R35 ;  /* 0x0000000600217223 */ /* 0x000fc40000010023 */
[----:B------:R-:W-:Y:S01]  /*4120*/  HMMA.16816.F32 R64, R8, R30, R64 ;  /* 0x0000001e0840723c */ /* 0x000fe20000001840 */
[----:B------:R-:W-:Y:S01]  /*4130*/  FSEL R28, R28, -INF , !P5 ;  /* 0xff8000001c1c7808 */ /* 0x000fe20006800000 */
[----:B------:R-:W-:Y:S01]  /*4140*/  FFMA.FTZ R29, R0, R13, R50 ;  /* 0x0000000d001d7223 */ /* 0x000fe20000010032 */
[----:B------:R-:W-:-:S03]  /*4150*/  FSEL R33, R33, -INF , !P1 ;  /* 0xff80000021217808 */ /* 0x000fc60004800000 */
[----:B---3--:R-:W-:Y:S01]  /*4160*/  HMMA.16816.F32 R60, R8, R36, R60 ;  /* 0x00000024083c723c */ /* 0x008fe2000000183c */
[----:B------:R-:W-:Y:S01]  /*4170*/  VIADD R31, R12, 0x9 ;  /* 0x000000090c1f7836 */ /* 0x000fe20000000000 */
[----:B------:R-:W-:-:S04]  /*4180*/  FSEL R29, R29, -INF , !P2 ;  /* 0xff8000001d1d7808 */ /* 0x000fc80005000000 */
[----:B------:R-:W-:Y:S01]  /*4190*/  HMMA.16816.F32 R72, R8, R38, R72 ;  /* 0x000000260848723c */ /* 0x000fe20000001848 */
[C---:B------:R-:W-:Y:S02]  /*41a0*/  ISETP.GE.AND P6, PT, R31.reuse, R123, PT ;  /* 0x0000007b1f00720c */ /* 0x040fe40003fc6270 */
[----:B------:R-:W-:Y:S02]  /*41b0*/  ISETP.GE.AND P4, PT, R31, R122, PT ;  /* 0x0000007a1f00720c */ /* 0x000fe40003f86270 */
[----:B------:R-:W-:Y:S02]  /*41c0*/  I2FP.F32.S32 R31, R31 ;  /* 0x0000001f001f7245 */ /* 0x000fe40000201400 */
[----:B------:R-:W-:Y:S01]  /*41d0*/  FFMA.FTZ R8, R0, R13, R48 ;  /* 0x0000000d00087223 */ /* 0x000fe20000010030 */
[C---:B------:R-:W-:Y:S02]  /*41e0*/  VIADD R9, R12.reuse, 0x10 ;  /* 0x000000100c097836 */ /* 0x040fe40000000000 */
[----:B------:R-:W-:-:S02]  /*41f0*/  VIADD R10, R12, 0x11 ;  /* 0x000000110c0a7836 */ /* 0x000fc40000000000 */
[-C--:B------:R-:W-:Y:S01]  /*4200*/  FFMA.FTZ R30, R0, R31.reuse, R49 ;  /* 0x0000001f001e7223 */ /* 0x080fe20000010031 */
[----:B------:R-:W-:Y:S01]  /*4210*/  FSEL R8, R8, -INF , !P3 ;  /* 0xff80000008087808 */ /* 0x000fe20005800000 */
[----:B------:R-:W-:Y:S01]  /*4220*/  FFMA.FTZ R31, R0, R31, R51 ;  /* 0x0000001f001f7223 */ /* 0x000fe20000010033 */
[C---:B------:R-:W-:Y:S01]  /*4230*/  ISETP.GE.AND P5, PT, R9.reuse, R123, PT ;  /* 0x0000007b0900720c */ /* 0x040fe20003fa6270 */
[C---:B------:R-:W-:Y:S01]  /*4240*/  VIADD R11, R12.reuse, 0x20 ;  /* 0x000000200c0b7836 */ /* 0x040fe20000000000 */
[-C--:B------:R-:W-:Y:S01]  /*4250*/  ISETP.GE.AND P1, PT, R9, R122.reuse, PT ;  /* 0x0000007a0900720c */ /* 0x080fe20003f26270 */
[----:B------:R-:W-:Y:S01]  /*4260*/  VIADD R13, R12, 0x21 ;  /* 0x000000210c0d7836 */ /* 0x000fe20000000000 */
[----:B------:R-:W-:Y:S02]  /*4270*/  I2FP.F32.S32 R9, R9 ;  /* 0x0000000900097245 */ /* 0x000fe40000201400 */
[C---:B------:R-:W-:Y:S02]  /*4280*/  ISETP.GE.AND P3, PT, R10.reuse, R123, PT ;  /* 0x0000007b0a00720c */ /* 0x040fe40003f66270 */
        /* <DEDUP_REMOVED lines=10> */
[C---:B------:R-:W-:Y:S02]  /*4330*/  ISETP.GE.AND P6, PT, R9.reuse, R123, PT ;  /* 0x0000007b0900720c */ /* 0x040fe40003fc6270 */
[----:B------:R-:W-:Y:S02]  /*4340*/  ISETP.GE.AND P4, PT, R9, R122, PT ;  /* 0x0000007a0900720c */ /* 0x000fe40003f86270 */
[----:B------:R-:W-:Y:S02]  /*4350*/  FSEL R24, R24, -INF , !P3 ;  /* 0xff80000018187808 */ /* 0x000fe40005800000 */
[----:B------:R-:W-:-:S02]  /*4360*/  FSEL R25, R25, -INF , !P2 ;  /* 0xff80000019197808 */ /* 0x000fc40005000000 */
[----:B------:R-:W-:Y:S02]  /*4370*/  I2FP.F32.S32 R9, R9 ;  /* 0x0000000900097245 */ /* 0x000fe40000201400 */
[----:B------:R-:W-:Y:S02]  /*4380*/  FSEL R27, R2, -INF , !P1 ;  /* 0xff800000021b7808 */ /* 0x000fe40004800000 */
[C---:B------:R-:W-:Y:S01]  /*4390*/  ISETP.GE.AND P3, PT, R11.reuse, R123, PT ;  /* 0x0000007b0b00720c */ /* 0x040fe20003f66270 */
[----:B------:R-:W-:Y:S01]  /*43a0*/  FFMA.FTZ R16, R0, R9, R16 ;  /* 0x0000000900107223 */ /* 0x000fe20000010010 */
[----:B------:R-:W-:Y:S02]  /*43b0*/  ISETP.GE.AND P2, PT, R11, R122, PT ;  /* 0x0000007a0b00720c */ /* 0x000fe40003f46270 */
[----:B------:R-:W-:Y:S02]  /*43c0*/  I2FP.F32.S32 R2, R10 ;  /* 0x0000000a00027245 */ /* 0x000fe40000201400 */
[----:B------:R-:W-:-:S02]  /*43d0*/  I2FP.F32.S32 R11, R11 ;  /* 0x0000000b000b7245 */ /* 0x000fc40000201400 */
[----:B------:R-:W-:Y:S01]  /*43e0*/  FSEL R26, R6, -INF , !P5 ;  /* 0xff800000061a7808 */ /* 0x000fe20006800000 */
[----:B------:R-:W-:Y:S01]  /*43f0*/  FFMA.FTZ R6, R0, R2, R17 ;  /* 0x0000000200067223 */ /* 0x000fe20000010011 */
[----:B------:R-:W-:Y:S01]  /*4400*/  ISETP.GE.AND P5, PT, R10, R123, PT ;  /* 0x0000007b0a00720c */ /* 0x000fe20003fa6270 */
[----:B------:R-:W-:Y:S01]  /*4410*/  FFMA.FTZ R68, R0, R11, R68 ;  /* 0x0000000b00447223 */ /* 0x000fe20000010044 */
[----:B------:R-:W-:Y:S01]  /*4420*/  ISETP.GE.AND P1, PT, R10, R122, PT ;  /* 0x0000007a0a00720c */ /* 0x000fe20003f26270 */
[C---:B------:R-:W-:Y:S01]  /*4430*/  FFMA.FTZ R10, R0.reuse, R9, R18 ;  /* 0x00000009000a7223 */ /* 0x040fe20000010012 */
[C---:B------:R-:W-:Y:S01]  /*4440*/  FFMA.FTZ R9, R0.reuse, R2, R19 ;  /* 0x0000000200097223 */ /* 0x040fe20000010013 */
[----:B------:R-:W-:Y:S01]  /*4450*/  FFMA.FTZ R70, R0, R11, R70 ;  /* 0x0000000b00467223 */ /* 0x000fe20000010046 */
[----:B------:R-:W-:Y:S01]  /*4460*/  VIADD R2, R12, 0x29 ;  /* 0x000000290c027836 */ /* 0x000fe20000000000 */
[----:B------:R-:W-:Y:S01]  /*4470*/  FSEL R130, R68, -INF , !P3 ;  /* 0xff80000044827808 */ /* 0x000fe20005800000 */
[----:B------:R-:W-:Y:S01]  /*4480*/  VIADD R11, R12, 0x28 ;  /* 0x000000280c0b7836 */ /* 0x000fe20000000000 */
[----:B------:R-:W-:-:S02]  /*4490*/  FSEL R6, R6, -INF , !P5 ;  /* 0xff80000006067808 */ /* 0x000fc40006800000 */
[----:B------:R-:W-:Y:S02]  /*44a0*/  FSEL R167, R70, -INF , !P2 ;  /* 0xff80000046a77808 */ /* 0x000fe40005000000 */
[CC--:B------:R-:W-:Y:S02]  /*44b0*/  ISETP.GE.AND P3, PT, R2.reuse, R123.reuse, PT ;  /* 0x0000007b0200720c */ /* 0x0c0fe40003f66270 */
        /* <DEDUP_REMOVED lines=16> */
[C---:B------:R-:W-:Y:S01]  /*45c0*/  VIADD R10, R12.reuse, 0x31 ;  /* 0x000000310c0a7836 */ /* 0x040fe20000000000 */
[C---:B------:R-:W-:Y:S01]  /*45d0*/  ISETP.GE.AND P6, PT, R13.reuse, R123, PT ;  /* 0x0000007b0d00720c */ /* 0x040fe20003fc6270 */
[----:B------:R-:W-:Y:S01]  /*45e0*/  VIADD R11, R12, 0x30 ;  /* 0x000000300c0b7836 */ /* 0x000fe20000000000 */
[----:B------:R-:W-:-:S02]  /*45f0*/  ISETP.GE.AND P4, PT, R13, R122, PT ;  /* 0x0000007a0d00720c */ /* 0x000fc40003f86270 */
[----:B------:R-:W-:Y:S02]  /*4600*/  I2FP.F32.S32 R13, R2 ;  /* 0x00000002000d7245 */ /* 0x000fe40000201400 */
[----:B------:R-:W-:Y:S02]  /*4610*/  FSEL R170, R64, -INF , !P5 ;  /* 0xff80000040aa7808 */ /* 0x000fe40006800000 */
[----:B------:R-:W-:Y:S01]  /*4620*/  FSEL R169, R66, -INF , !P1 ;  /* 0xff80000042a97808 */ /* 0x000fe20004800000 */
[----:B------:R-:W-:Y:S01]  /*4630*/  FFMA.FTZ R72, R0, R13, R72 ;  /* 0x0000000d00487223 */ /* 0x000fe20000010048 */
[----:B------:R-:W-:Y:S01]  /*4640*/  ISETP.GE.AND P5, PT, R10, R123, PT ;  /* 0x0000007b0a00720c */ /* 0x000fe20003fa6270 */
[----:B------:R-:W-:Y:S01]  /*4650*/  FFMA.FTZ R74, R0, R13, R74 ;  /* 0x0000000d004a7223 */ /* 0x000fe2000001004a */
[----:B------:R-:W-:Y:S02]  /*4660*/  ISETP.GE.AND P1, PT, R10, R122, PT ;  /* 0x0000007a0a00720c */ /* 0x000fe40003f26270 */
[----:B------:R-:W-:-:S02]  /*4670*/  I2FP.F32.S32 R10, R10 ;  /* 0x0000000a000a7245 */ /* 0x000fc40000201400 */
[----:B------:R-:W-:Y:S02]  /*4680*/  FSEL R168, R65, -INF , !P3 ;  /* 0xff80000041a87808 */ /* 0x000fe40005800000 */
[-C--:B------:R-:W-:Y:S01]  /*4690*/  ISETP.GE.AND P3, PT, R2, R123.reuse, PT ;  /* 0x0000007b0200720c */ /* 0x080fe20003f66270 */
[CC--:B------:R-:W-:Y:S01]  /*46a0*/  FFMA.FTZ R61, R0.reuse, R10.reuse, R61 ;  /* 0x0000000a003d7223 */ /* 0x0c0fe2000001003d */
[----:B------:R-:W-:Y:S01]  /*46b0*/  FSEL R172, R69, -INF , !P6 ;  /* 0xff80000045ac7808 */ /* 0x000fe20007000000 */
[----:B------:R-:W-:Y:S01]  /*46c0*/  FFMA.FTZ R63, R0, R10, R63 ;  /* 0x0000000a003f7223 */ /* 0x000fe2000001003f */
[----:B------:R-:W-:Y:S02]  /*46d0*/  FSEL R171, R71, -INF , !P4 ;  /* 0xff80000047ab7808 */ /* 0x000fe40006000000 */
[----:B------:R-:W-:Y:S02]  /*46e0*/  FSEL R131, R67, -INF , !P2 ;  /* 0xff80000043837808 */ /* 0x000fe40005000000 */
[----:B------:R-:W-:-:S02]  /*46f0*/  ISETP.GE.AND P6, PT, R11, R123, PT ;  /* 0x0000007b0b00720c */ /* 0x000fc40003fc6270 */
[-C--:B------:R-:W-:Y:S02]  /*4700*/  ISETP.GE.AND P4, PT, R11, R122.reuse, PT ;  /* 0x0000007a0b00720c */ /* 0x080fe40003f86270 */
[----:B------:R-:W-:Y:S01]  /*4710*/  ISETP.GE.AND P2, PT, R2, R122, PT ;  /* 0x0000007a0200720c */ /* 0x000fe20003f46270 */
[----:B------:R-:W-:Y:S01]  /*4720*/  VIADD R2, R12, 0x39 ;  /* 0x000000390c027836 */ /* 0x000fe20000000000 */
[----:B------:R-:W-:Y:S02]  /*4730*/  I2FP.F32.S32 R11, R11 ;  /* 0x0000000b000b7245 */ /* 0x000fe40000201400 */
[----:B------:R-:W-:Y:S02]  /*4740*/  FSEL R127, R72, -INF , !P3 ;  /* 0xff800000487f7808 */ /* 0x000fe40005800000 */
[----:B------:R-:W-:Y:S01]  /*4750*/  ISETP.GT.AND P3, PT, R157, R152, PT ;  /* 0x000000989d00720c */ /* 0x000fe20003f64270 */
[CC--:B------:R-:W-:Y:S01]  /*4760*/  FFMA.FTZ R60, R0.reuse, R11.reuse, R60 ;  /* 0x0000000b003c7223 */ /* 0x0c0fe2000001003c */
[----:B------:R-:W-:Y:S01]  /*4770*/  FSEL R118, R61, -INF , !P5 ;  /* 0xff8000003d767808 */ /* 0x000fe20006800000 */
[----:B------:R-:W-:Y:S01]  /*4780*/  FFMA.FTZ R62, R0, R11, R62 ;  /* 0x0000000b003e7223 */ /* 0x000fe2000001003e */
[----:B------:R-:W-:-:S02]  /*4790*/  FSEL R116, R63, -INF , !P1 ;  /* 0xff8000003f747808 */ /* 0x000fc40004800000 */
        /* <DEDUP_REMOVED lines=8> */
[CC--:B------:R-:W-:Y:S01]  /*4820*/  FFMA.FTZ R73, R0.reuse, R2.reuse, R73 ;  /* 0x0000000200497223 */ /* 0x0c0fe20000010049 */
[----:B------:R-:W-:Y:S01]  /*4830*/  FFMA.FTZ R75, R0, R2, R75 ;  /* 0x00000002004b7223 */ /* 0x000fe2000001004b */
        /* <DEDUP_REMOVED lines=10> */
[C---:B------:R-:W-:Y:S01]  /*48e0*/  IADD3 R17, R3.reuse, -0x40, RZ ;  /* 0xffffffc003117810 */ /* 0x040fe20007ffe0ff */
[----:B------:R-:W-:Y:S01]  /*48f0*/  ULDC.64 UR8, c[0x0][0x230] ;  /* 0x00008c0000087ab9 */ /* 0x000fe20000000a00 */
        /* <DEDUP_REMOVED lines=43> */
[----:B------:R-:W-:Y:S01]  /*4bb0*/  SHF.R.S32.HI R3, RZ, 0x1f, R11 ;  /* 0x0000001fff037819 */ /* 0x000fe2000001140b */
[----:B--2---:R-:W-:-:S04]  /*4bc0*/  IMAD.IADD R10, R2, 0x1, -R13 ;  /* 0x00000001020a7824 */ /* 0x004fc800078e0a0d */
[-C--:B------:R-:W-:Y:S02]  /*4bd0*/  IMAD R2, R3, R112.reuse, RZ ;  /* 0x0000007003027224 */ /* 0x080fe400078e02ff */
[----:B------:R-:W-:Y:S01]  /*4be0*/  IMAD.WIDE.U32 R12, R11, R112, RZ ;  /* 0x000000700b0c7225 */ /* 0x000fe200078e00ff */
[----:B------:R-:W-:-:S03]  /*4bf0*/  SHF.R.S32.HI R3, RZ, 0x1f, R10 ;  /* 0x0000001fff037819 */ /* 0x000fc6000001140a */
[----:B------:R-:W-:Y:S02]  /*4c00*/  IMAD R2, R11, R113, R2 ;  /* 0x000000710b027224 */ /* 0x000fe400078e0202 */
[----:B------:R-:W-:-:S03]  /*4c10*/  IMAD R3, R3, UR8, RZ ;  /* 0x0000000803037c24 */ /* 0x000fc6000f8e02ff */
[----:B------:R-:W-:Y:S01]  /*4c20*/  IADD3 R13, R13, R2, RZ ;  /* 0x000000020d0d7210 */ /* 0x000fe20007ffe0ff */
[C---:B------:R-:W-:Y:S02]  /*4c30*/  IMAD R3, R10.reuse, UR9, R3 ;  /* 0x000000090a037c24 */ /* 0x040fe4000f8e0203 */
[----:B------:R-:W-:-:S04]  /*4c40*/  IMAD.WIDE.U32 R34, R10, UR8, R12 ;  /* 0x000000080a227c25 */ /* 0x000fc8000f8e000c */
[----:B------:R-:W-:Y:S01]  /*4c50*/  IMAD.IADD R35, R35, 0x1, R3 ;  /* 0x0000000123237824 */ /* 0x000fe200078e0203 */
[----:B------:R-:W-:Y:S06]  /*4c60*/  BRA `(.L_x_7555) ;  /* 0x0000000000087947 */ /* 0x000fec0003800000 */
.L_x_7554:
[----:B------:R-:W-:-:S04]  /*4c70*/  LEA R34, -R112, RZ, 0x6 ;  /* 0x000000ff70227211 */ /* 0x000fc800078e31ff */
[----:B------:R-:W-:-:S07]  /*4c80*/  SHF.R.S32.HI R35, RZ, 0x1f, R34 ;  /* 0x0000001fff237819 */ /* 0x000fce0000011422 */
.L_x_7555:
        /* <DEDUP_REMOVED lines=91> */
.L_x_7557:
[----:B------:R-:W-:Y:S05]  /*5240*/  BSYNC B0 ;  /* 0x0000000000007941 */ /* 0x000fea0003800000 */
.L_x_7556:
[----:B------:R-:W0:Y:S01]  /*5250*/  LDGDEPBAR ;  /* 0x00000000000079af */ /* 0x000e220000000000 */
[----:B------:R-:W-:-:S04]  /*5260*/  IADD3 R121, P1, R34, R121, RZ ;  /* 0x0000007922797210 */ /* 0x000fc80007f3e0ff */
[----:B------:R-:W-:-:S09]  /*5270*/  IADD3.X R120, R35, R120, RZ, P1, !PT ;  /* 0x0000007823787210 */ /* 0x000fd20000ffe4ff */
.L_x_7553:
        /* <DEDUP_REMOVED lines=81> */
[----:B------:R-:W3:Y:S01]  /*5790*/  LDSM.16.MT88.4 R16, [R141+0x8800] ;  /* 0x008800008d10783b */ /* 0x000ee20000004200 */
[--C-:B------:R-:W-:Y:S01]  /*57a0*/  FFMA.FTZ R127, R127, UR12, -R129.reuse ;  /* 0x0000000c7f7f7c23 */ /* 0x100fe20008010881 */
[----:B------:R-:W-:Y:S01]  /*57b0*/  FFMA.FTZ R126, R126, UR12, -R129 ;  /* 0x0000000c7e7e7c23 */ /* 0x000fe20008010881 */
[--C-:B------:R-:W-:Y:S01]  /*57c0*/  FFMA.FTZ R117, R117, UR12, -R128.reuse ;  /* 0x0000000c75757c23 */ /* 0x100fe20008010880 */
[----:B------:R-:W-:Y:S01]  /*57d0*/  LDSM.16.MT88.4 R24, [R142+0x8800] ;  /* 0x008800008e18783b */ /* 0x000fe20000004200 */
[--C-:B------:R-:W-:Y:S01]  /*57e0*/  FFMA.FTZ R116, R116, UR12, -R128.reuse ;  /* 0x0000000c74747c23 */ /* 0x100fe20008010880 */
[----:B------:R-:W4:Y:S01]  /*57f0*/  MUFU.EX2 R100, R100 ;  /* 0x0000006400647308 */ /* 0x000f220000000800 */
[----:B-1----:R-:W-:Y:S01]  /*5800*/  F2FP.F16.F32.PACK_AB R84, R106, R109 ;  /* 0x0000006d6a54723e */ /* 0x002fe200000000ff */
[--C-:B------:R-:W-:Y:S01]  /*5810*/  FFMA.FTZ R125, R125, UR12, -R128.reuse ;  /* 0x0000000c7d7d7c23 */ /* 0x100fe20008010880 */
[----:B------:R-:W-:Y:S01]  /*5820*/  FFMA.FTZ R174, R124, UR12, -R128 ;  /* 0x0000000c7cae7c23 */ /* 0x000fe20008010880 */
[----:B------:R-:W-:-:S04]  /*5830*/  FADD.FTZ R106, R109, R106 ;  /* 0x0000006a6d6a7221 */ /* 0x000fc80000010000 */
[----:B------:R-:W-:Y:S08]  /*5840*/  MUFU.EX2 R111, R111 ;  /* 0x0000006f006f7308 */ /* 0x000ff00000000800 */
[----:B------:R-:W1:Y:S01]  /*5850*/  MUFU.EX2 R108, R108 ;  /* 0x0000006c006c7308 */ /* 0x000e620000000800 */
[----:B----4-:R-:W-:Y:S01]  /*5860*/  F2FP.F16.F32.PACK_AB R86, R100, R107 ;  /* 0x0000006b6456723e */ /* 0x010fe200000000ff */
[----:B------:R-:W-:-:S04]  /*5870*/  FADD.FTZ R107, R107, R106 ;  /* 0x0000006a6b6b7221 */ /* 0x000fc80000010000 */
[----:B------:R-:W-:Y:S02]  /*5880*/  FADD.FTZ R100, R100, R107 ;  /* 0x0000006b64647221 */ /* 0x000fe40000010000 */
[----:B------:R-:W-:Y:S08]  /*5890*/  MUFU.EX2 R110, R110 ;  /* 0x0000006e006e7308 */ /* 0x000ff00000000800 */
[----:B------:R-:W4:Y:S01]  /*58a0*/  MUFU.EX2 R103, R103 ;  /* 0x0000006700677308 */ /* 0x000f220000000800 */
[----:B-1----:R-:W-:Y:S01]  /*58b0*/  F2FP.F16.F32.PACK_AB R85, R108, R111 ;  /* 0x0000006f6c55723e */ /* 0x002fe200000000ff */
[----:B------:R-:W-:-:S06]  /*58c0*/  FADD.FTZ R111, R111, R108 ;  /* 0x0000006c6f6f7221 */ /* 0x000fcc0000010000 */
[----:B------:R-:W-:Y:S08]  /*58d0*/  MUFU.EX2 R101, R101 ;  /* 0x0000006500657308 */ /* 0x000ff00000000800 */
[----:B------:R-:W1:Y:S01]  /*58e0*/  MUFU.EX2 R34, R34 ;  /* 0x0000002200227308 */ /* 0x000e620000000800 */
[----:B----4-:R-:W-:Y:S01]  /*58f0*/  F2FP.F16.F32.PACK_AB R87, R103, R110 ;  /* 0x0000006e6757723e */ /* 0x010fe200000000ff */
[----:B------:R-:W-:-:S04]  /*5900*/  FADD.FTZ R110, R110, R111 ;  /* 0x0000006f6e6e7221 */ /* 0x000fc80000010000 */
[----:B------:R-:W-:Y:S02]  /*5910*/  FADD.FTZ R103, R103, R110 ;  /* 0x0000006e67677221 */ /* 0x000fe40000010000 */
[C---:B------:R-:W-:Y:S01]  /*5920*/  HMMA.16816.F32 R60, R84.reuse, R64, RZ ;  /* 0x00000040543c723c */ /* 0x040fe200000018ff */
[----:B------:R-:W-:Y:S05]  /*5930*/  MUFU.EX2 R35, R35 ;  /* 0x0000002300237308 */ /* 0x000fea0000000800 */
[C---:B------:R-:W-:Y:S03]  /*5940*/  HMMA.16816.F32 R64, R84.reuse, R66, RZ ;  /* 0x000000425440723c */ /* 0x040fe600000018ff */
[----:B------:R-:W4:Y:S01]  /*5950*/  MUFU.EX2 R32, R32 ;  /* 0x0000002000207308 */ /* 0x000f220000000800 */
        /* <DEDUP_REMOVED lines=8> */
[----:B----4-:R-:W-:Y:S01]  /*59e0*/  F2FP.F16.F32.PACK_AB R6, R32, R35 ;  /* 0x000000232006723e */ /* 0x010fe200000000ff */
[----:B------:R-:W-:-:S03]  /*59f0*/  FADD.FTZ R35, R35, R34 ;  /* 0x0000002223237221 */ /* 0x000fc60000010000 */
[C---:B------:R-:W-:Y:S01]  /*5a00*/  HMMA.16816.F32 R36, R84.reuse, R40, RZ ;  /* 0x000000285424723c */ /* 0x040fe200000018ff */
[----:B------:R-:W-:Y:S02]  /*5a10*/  FADD.FTZ R32, R32, R35 ;  /* 0x0000002320207221 */ /* 0x000fe40000010000 */
[----:B------:R-:W-:Y:S03]  /*5a20*/  MUFU.EX2 R104, R104 ;  /* 0x0000006800687308 */ /* 0x000fe60000000800 */
[C---:B------:R-:W-:Y:S05]  /*5a30*/  HMMA.16816.F32 R44, R84.reuse, R48, RZ ;  /* 0x00000030542c723c */ /* 0x040fea00000018ff */
[----:B------:R-:W4:Y:S01]  /*5a40*/  MUFU.EX2 R33, R33 ;  /* 0x0000002100217308 */ /* 0x000f220000000800 */
[----:B-1----:R-:W-:Y:S01]  /*5a50*/  F2FP.F16.F32.PACK_AB R5, R105, R102 ;  /* 0x000000666905723e */ /* 0x002fe200000000ff */
[----:B------:R-:W-:Y:S01]  /*5a60*/  HMMA.16816.F32 R68, R84, R72, RZ ;  /* 0x000000485444723c */ /* 0x000fe200000018ff */
[----:B------:R-:W-:-:S04]  /*5a70*/  FADD.FTZ R102, R102, R103 ;  /* 0x0000006766667221 */ /* 0x000fc80000010000 */
[----:B------:R-:W-:Y:S01]  /*5a80*/  FADD.FTZ R105, R105, R102 ;  /* 0x0000006669697221 */ /* 0x000fe20000010000 */
[C---:B------:R-:W-:Y:S01]  /*5a90*/  HMMA.16816.F32 R76, R84.reuse, R80, RZ ;  /* 0x00000050544c723c */ /* 0x040fe200000018ff */
[----:B------:R-:W-:Y:S05]  /*5aa0*/  MUFU.EX2 R119, R119 ;  /* 0x0000007700777308 */ /* 0x000fea0000000800 */
[----:B------:R-:W-:Y:S01]  /*5ab0*/  HMMA.16816.F32 R92, R84, R94, RZ ;  /* 0x0000005e545c723c */ /* 0x000fe200000018ff */
[----:B----4-:R-:W-:Y:S02]  /*5ac0*/  F2FP.F16.F32.PACK_AB R7, R33, R104 ;  /* 0x000000682107723e */ /* 0x010fe400000000ff */
[----:B------:R-:W-:Y:S01]  /*5ad0*/  MUFU.EX2 R118, R118 ;  /* 0x0000007600767308 */ /* 0x000fe20000000800 */
[----:B------:R-:W-:-:S02]  /*5ae0*/  FADD.FTZ R104, R104, R105 ;  /* 0x0000006968687221 */ /* 0x000fc40000010000 */
[----:B------:R-:W-:Y:S02]  /*5af0*/  HMMA.16816.F32 R40, R84, R42, RZ ;  /* 0x0000002a5428723c */ /* 0x000fe400000018ff */
[----:B------:R-:W-:-:S04]  /*5b00*/  FADD.FTZ R104, R33, R104 ;  /* 0x0000006821687221 */ /* 0x000fc80000010000 */
[C---:B--2---:R-:W-:Y:S01]  /*5b10*/  HMMA.16816.F32 R60, R4.reuse, R8, R60 ;  /* 0x00000008043c723c */ /* 0x044fe2000000183c */
[----:B------:R-:W-:Y:S05]  /*5b20*/  MUFU.EX2 R127, R127 ;  /* 0x0000007f007f7308 */ /* 0x000fea0000000800 */
[----:B------:R-:W-:Y:S01]  /*5b30*/  HMMA.16816.F32 R64, R4, R10, R64 ;  /* 0x0000000a0440723c */ /* 0x000fe20000001840 */
[----:B------:R-:W1:Y:S02]  /*5b40*/  LDSM.16.MT88.4 R8, [R140+0xa000] ;  /* 0x00a000008c08783b */ /* 0x000e640000004200 */
[----:B------:R-:W-:Y:S03]  /*5b50*/  MUFU.EX2 R126, R126 ;  /* 0x0000007e007e7308 */ /* 0x000fe60000000800 */
[C---:B------:R-:W-:Y:S05]  /*5b60*/  HMMA.16816.F32 R48, R84.reuse, R50, RZ ;  /* 0x000000325430723c */ /* 0x040fea00000018ff */
[----:B------:R-:W-:Y:S01]  /*5b70*/  MUFU.EX2 R117, R117 ;  /* 0x0000007500757308 */ /* 0x000fe20000000800 */
[C---:B------:R-:W-:Y:S06]  /*5b80*/  HMMA.16816.F32 R72, R84.reuse, R74, RZ ;  /* 0x0000004a5448723c */ /* 0x040fec00000018ff */
[----:B------:R-:W-:Y:S01]  /*5b90*/  HMMA.16816.F32 R80, R84, R82, RZ ;  /* 0x000000525450723c */ /* 0x000fe200000018ff */
[----:B------:R-:W-:Y:S05]  /*5ba0*/  MUFU.EX2 R116, R116 ;  /* 0x0000007400747308 */ /* 0x000fea0000000800 */
[C---:B------:R-:W-:Y:S03]  /*5bb0*/  HMMA.16816.F32 R52, R4.reuse, R12, R52 ;  /* 0x0000000c0434723c */ /* 0x040fe60000001834 */
[----:B------:R-:W-:Y:S03]  /*5bc0*/  MUFU.EX2 R125, R125 ;  /* 0x0000007d007d7308 */ /* 0x000fe60000000800 */
[C---:B------:R-:W-:Y:S01]  /*5bd0*/  HMMA.16816.F32 R56, R4.reuse, R14, R56 ;  /* 0x0000000e0438723c */ /* 0x040fe20000001838 */
[----:B------:R-:W2:Y:S04]  /*5be0*/  LDSM.16.MT88.4 R12, [R141+0xa800] ;  /* 0x00a800008d0c783b */ /* 0x000ea80000004200 */
[----:B------:R-:W-:Y:S01]  /*5bf0*/  MUFU.EX2 R174, R174 ;  /* 0x000000ae00ae7308 */ /* 0x000fe20000000800 */
[----:B---3--:R-:W-:Y:S06]  /*5c00*/  HMMA.16816.F32 R44, R4, R16, R44 ;  /* 0x00000010042c723c */ /* 0x008fec000000182c */
[C---:B-1----:R-:W-:Y:S06]  /*5c10*/  HMMA.16816.F32 R88, R84.reuse, R8, RZ ;  /* 0x000000085458723c */ /* 0x042fec00000018ff */
[----:B------:R-:W-:Y:S01]  /*5c20*/  HMMA.16816.F32 R84, R84, R10, RZ ;  /* 0x0000000a5454723c */ /* 0x000fe200000018ff */
        /* <DEDUP_REMOVED lines=9> */
[----:B------:R-:W-:Y:S01]  /*5cc0*/  FFMA.FTZ R30, R172, UR12, -R129 ;  /* 0x0000000cac1e7c23 */ /* 0x000fe20008010881 */
[----:B------:R-:W-:Y:S01]  /*5cd0*/  MUFU.EX2 R29, R29 ;  /* 0x0000001d001d7308 */ /* 0x000fe20000000800 */
[C---:B------:R-:W-:Y:S02]  /*5ce0*/  LEA R172, P1, R121.reuse, UR8, 0x1 ;  /* 0x0000000879ac7c11 */ /* 0x040fe4000f8208ff */
[----:B------:R-:W-:Y:S01]  /*5cf0*/  HMMA.16816.F32 R80, R4, R14, R80 ;  /* 0x0000000e0450723c */ /* 0x000fe20000001850 */
[----:B------:R-:W2:Y:S01]  /*5d00*/  LDSM.16.MT88.4 R12, [R144+0x9000] ;  /* 0x00900000900c783b */ /* 0x000ea20000004200 */
[----:B------:R-:W-:-:S03]  /*5d10*/  LEA.HI.X R171, R121, UR9, R120, 0x1, P1 ;  /* 0x0000000979ab7c11 */ /* 0x000fc600088f0c78 */
[----:B------:R-:W-:Y:S01]  /*5d20*/  MUFU.EX2 R31, R31 ;  /* 0x0000001f001f7308 */ /* 0x000fe20000000800 */
[C---:B------:R-:W-:Y:S06]  /*5d30*/  HMMA.16816.F32 R36, R4.reuse, R24, R36 ;  /* 0x000000180424723c */ /* 0x040fec0000001824 */
        /* <DEDUP_REMOVED lines=8> */
[C---:B---3--:R-:W-:Y:S01]  /*5dc0*/  HMMA.16816.F32 R68, R4.reuse, R16, R68 ;  /* 0x000000100444723c */ /* 0x048fe20000001844 */
[--C-:B------:R-:W-:Y:S01]  /*5dd0*/  FFMA.FTZ R27, R170, UR12, -R129.reuse ;  /* 0x0000000caa1b7c23 */ /* 0x100fe20008010881 */
[----:B------:R-:W-:Y:S01]  /*5de0*/  FFMA.FTZ R26, R168, UR12, -R129 ;  /* 0x0000000ca81a7c23 */ /* 0x000fe20008010881 */
[----:B------:R-:W-:Y:S03]  /*5df0*/  MUFU.EX2 R25, R25 ;  /* 0x0000001900197308 */ /* 0x000fe60000000800 */
[----:B------:R-:W-:Y:S01]  /*5e00*/  HMMA.16816.F32 R72, R4, R18, R72 ;  /* 0x000000120448723c */ /* 0x000fe20000001848 */
[----:B------:R-:W-:Y:S04]  /*5e10*/  LDSM.16.MT88.4 R16, [R144+0x9800] ;  /* 0x009800009010783b */ /* 0x000fe80000004200 */
[----:B------:R-:W-:Y:S02]  /*5e20*/  MUFU.EX2 R27, R27 ;  /* 0x0000001b001b7308 */ /* 0x000fe40000000800 */
[----:B-1----:R-:W-:Y:S01]  /*5e30*/  F2FP.F16.F32.PACK_AB R4, R30, R31 ;  /* 0x0000001f1e04723e */ /* 0x002fe200000000ff */
[----:B------:R-:W-:Y:S01]  /*5e40*/  FADD.FTZ R31, R31, R32 ;  /* 0x000000201f1f7221 */ /* 0x000fe20000010000 */
[----:B-----5:R-:W-:Y:S01]  /*5e50*/  F2FP.F16.F32.PACK_AB R5, R28, R29 ;  /* 0x0000001d1c05723e */ /* 0x020fe200000000ff */
[----:B------:R-:W-:-:S02]  /*5e60*/  FADD.FTZ R29, R29, R104 ;  /* 0x000000681d1d7221 */ /* 0x000fc40000010000 */
[----:B------:R-:W-:Y:S01]  /*5e70*/  FADD.FTZ R30, R30, R31 ;  /* 0x0000001f1e1e7221 */ /* 0x000fe20000010000 */
[----:B------:R-:W1:Y:S01]  /*5e80*/  MUFU.EX2 R26, R26 ;  /* 0x0000001a001a7308 */ /* 0x000e620000000800 */
[----:B------:R-:W-:-:S07]  /*5e90*/  FADD.FTZ R28, R28, R29 ;  /* 0x0000001d1c1c7221 */ /* 0x000fce0000010000 */
[----:B------:R-:W3:Y:S01]  /*5ea0*/  MUFU.EX2 R24, R24 ;  /* 0x0000001800187308 */ /* 0x000ee20000000800 */
[----:B-1----:R-:W-:Y:S01]  /*5eb0*/  F2FP.F16.F32.PACK_AB R6, R26, R27 ;  /* 0x0000001b1a06723e */ /* 0x002fe200000000ff */
[----:B------:R-:W-:-:S04]  /*5ec0*/  FADD.FTZ R27, R27, R30 ;  /* 0x0000001e1b1b7221 */ /* 0x000fc80000010000 */
[----:B------:R-:W-:Y:S01]  /*5ed0*/  FADD.FTZ R26, R26, R27 ;  /* 0x0000001b1a1a7221 */ /* 0x000fe20000010000 */
[----:B---3--:R-:W-:Y:S01]  /*5ee0*/  F2FP.F16.F32.PACK_AB R7, R24, R25 ;  /* 0x000000191807723e */ /* 0x008fe200000000ff */
[----:B------:R-:W-:-:S04]  /*5ef0*/  FADD.FTZ R25, R25, R28 ;  /* 0x0000001c19197221 */ /* 0x000fc80000010000 */
[----:B------:R-:W-:Y:S02]  /*5f00*/  FADD.FTZ R24, R24, R25 ;  /* 0x0000001918187221 */ /* 0x000fe40000010000 */
[C---:B--2---:R-:W-:Y:S06]  /*5f10*/  HMMA.16816.F32 R96, R4.reuse, R12, R96 ;  /* 0x0000000c0460723c */ /* 0x044fec0000001860 */
[C---:B------:R-:W-:Y:S01]  /*5f20*/  HMMA.16816.F32 R92, R4.reuse, R14, R92 ;  /* 0x0000000e045c723c */ /* 0x040fe2000000185c */
[----:B------:R-:W1:Y:S05]  /*5f30*/  LDSM.16.MT88.4 R12, [R141+0x9000] ;  /* 0x009000008d0c783b */ /* 0x000e6a0000004200 */
[C---:B----4-:R-:W-:Y:S06]  /*5f40*/  HMMA.16816.F32 R36, R4.reuse, R8, R36 ;  /* 0x000000080424723c */ /* 0x050fec0000001824 */
        /* <DEDUP_REMOVED lines=119> */
.L_x_7559:
[----:B------:R-:W-:-:S04]  /*66c0*/  LEA R5, -R114, RZ, 0x6 ;  /* 0x000000ff72057211 */ /* 0x000fc800078e31ff */
[----:B------:R-:W-:-:S07]  /*66d0*/  SHF.R.S32.HI R4, RZ, 0x1f, R5 ;  /* 0x0000001fff047819 */ /* 0x000fce0000011405 */
.L_x_7560:
        /* <DEDUP_REMOVED lines=32> */
[----:B------:R-:W-:Y:S01]  /*68e0*/  @P2 STS.128 [R158+0x8800], RZ ;  /* 0x008800ff9e002388 */ /* 0x000fe20000000c00 */
[C---:B------:R-:W-:Y:S01]  /*68f0*/  @!P1 IADD3 R22, P3, R5.reuse, R22, RZ ;  /* 0x0000001605169210 */ /* 0x040fe20007f7e0ff */
[----:B------:R-:W-:Y:S01]  /*6900*/  @!P1 IMAD.X R4, R4, 0x1, R20, P5 ;  /* 0x0000000104049824 */ /* 0x000fe200028e0614 */
[----:B------:R-:W-:Y:S01]  /*6910*/  @!P2 LEA.HI.X R19, R5, R177, R10, 0x1, P4 ;  /* 0x000000b10513a211 */ /* 0x000fe200020f0c0a */
[--C-:B------:R-:W-:Y:S01]  /*6920*/  @!P1 IMAD.X R5, R6, 0x1, R20.reuse, P6 ;  /* 0x0000000106059824 */ /* 0x100fe200030e0614 */
[C---:B------:R-:W-:Y:S01]  /*6930*/  @!P1 LEA R24, P4, R7.reuse, UR6, 0x1 ;  /* 0x0000000607189c11 */ /* 0x040fe2000f8808ff */
[----:B------:R-:W-:Y:S01]  /*6940*/  @!P1 IMAD.X R9, R10, 0x1, R20, P3 ;  /* 0x000000010a099824 */ /* 0x000fe200018e0614 */
[----:B------:R-:W-:Y:S01]  /*6950*/  @!P1 LEA R20, P5, R8, UR6, 0x1 ;  /* 0x0000000608149c11 */ /* 0x000fe2000f8a08ff */
[----:B------:R-:W-:Y:S01]  /*6960*/  @!PT LDS RZ, [RZ] ;  /* 0x00000000fffff984 */ /* 0x000fe20000000800 */
[----:B------:R-:W-:Y:S01]  /*6970*/  @!PT LDS RZ, [RZ] ;  /* 0x00000000fffff984 */ /* 0x000fe20000000800 */
[----:B------:R-:W-:Y:S01]  /*6980*/  @!PT LDS RZ, [RZ] ;  /* 0x00000000fffff984 */ /* 0x000fe20000000800 */
[----:B------:R-:W-:Y:S01]  /*6990*/  @!P2 LDGSTS.E.BYPASS.LTC128B.128 [R158+0x8800], desc[UR10][R14.64] ;  /* 0x088000000e9eafae */ /* 0x000fe2000b901d4a */
[----:B------:R-:W-:Y:S01]  /*69a0*/  @!P1 LEA R10, P3, R22, UR6, 0x1 ;  /* 0x00000006160a9c11 */ /* 0x000fe2000f8608ff */
[----:B------:R-:W-:Y:S01]  /*69b0*/  IMAD.MOV.U32 R176, RZ, RZ, R124 ;  /* 0x000000ffffb07224 */ /* 0x000fe200078e007c */
[----:B------:R-:W-:Y:S01]  /*69c0*/  @!P1 LEA.HI.X R21, R8, UR7, R5, 0x1, P5 ;  /* 0x0000000708159c11 */ /* 0x000fe2000a8f0c05 */
        /* <DEDUP_REMOVED lines=50> */
[C---:B------:R-:W-:Y:S06]  /*6cf0*/  HMMA.16816.F32 R28, R100.reuse, R118, R28 ;  /* 0x00000076641c723c */ /* 0x040fec000000181c */
        /* <DEDUP_REMOVED lines=9> */
[----:B------:R-:W1:Y:S05]  /*6d90*/  LDSM.16.M88.4 R108, [R143+0x5000] ;  /* 0x005000008f6c783b */ /* 0x000e6a0000000200 */
[C---:B--2---:R-:W-:Y:S06]  /*6da0*/  HMMA.16816.F32 R24, R100.reuse, R104, R24 ;  /* 0x000000686418723c */ /* 0x044fec0000001818 */
[C---:B------:R-:W-:Y:S01]  /*6db0*/  HMMA.16816.F32 R20, R100.reuse, R106, R20 ;  /* 0x0000006a6414723c */ /* 0x040fe20000001814 */
[----:B------:R-:W2:Y:S05]  /*6dc0*/  LDSM.16.M88.4 R104, [R143+0x5800] ;  /* 0x005800008f68783b */ /* 0x000eaa0000000200 */
[C---:B-1----:R-:W-:Y:S06]  /*6dd0*/  HMMA.16816.F32 R16, R100.reuse, R108, R16 ;  /* 0x0000006c6410723c */ /* 0x042fec0000001810 */
[C---:B------:R-:W-:Y:S01]  /*6de0*/  HMMA.16816.F32 R12, R100.reuse, R110, R12 ;  /* 0x0000006e640c723c */ /* 0x040fe2000000180c */
[----:B------:R-:W-:Y:S05]  /*6df0*/  LDSM.16.M88.4 R108, [R136] ;  /* 0x00000000886c783b */ /* 0x000fea0000000200 */
        /* <DEDUP_REMOVED lines=32> */
[----:B------:R-:W1:Y:S05]  /*7000*/  LDSM.16.M88.4 R108, [R133] ;  /* 0x00000000856c783b */ /* 0x000e6a0000000200 */
[C---:B--2---:R-:W-:Y:S06]  /*7010*/  HMMA.16816.F32 R24, R100.reuse, R104, R24 ;  /* 0x000000686418723c */ /* 0x044fec0000001818 */
[C---:B------:R-:W-:Y:S01]  /*7020*/  HMMA.16816.F32 R20, R100.reuse, R106, R20 ;  /* 0x0000006a6414723c */ /* 0x040fe20000001814 */
[----:B------:R-:W2:Y:S05]  /*7030*/  LDSM.16.M88.4 R104, [R132] ;  /* 0x000000008468783b */ /* 0x000eaa0000000200 */
        /* <DEDUP_REMOVED lines=24> */
[----:B------:R-:W-:Y:S01]  /*71c0*/  HMMA.16816.F32 R28, R108, R106, R28 ;  /* 0x0000006a6c1c723c */ /* 0x000fe2000000181c */
[----:B------:R-:W2:Y:S01]  /*71d0*/  LDSM.16.M88.4 R104, [R136+0x3000] ;  /* 0x003000008868783b */ /* 0x000ea20000000200 */
[----:B------:R-:W-:-:S04]  /*71e0*/  DEPBAR.LE SB0, 0x0 ;  /* 0x000080000000791a */ /* 0x000fc80000000000 */
[C---:B-1----:R-:W-:Y:S06]  /*71f0*/  HMMA.16816.F32 R8, R108.reuse, R100, R8 ;  /* 0x000000646c08723c */ /* 0x042fec0000001808 */
[----:B------:R-:W-:Y:S01]  /*7200*/  HMMA.16816.F32 R4, R108, R102, R4 ;  /* 0x000000666c04723c */ /* 0x000fe20000001804 */
[----:B------:R-:W-:-:S04]  /*7210*/  IMAD R101, R157, 0x40, R166 ;  /* 0x000000409d657824 */ /* 0x000fc800078e02a6 */
[C---:B------:R-:W-:Y:S01]  /*7220*/  VIADD R100, R101.reuse, 0x1 ;  /* 0x0000000165647836 */ /* 0x040fe20000000000 */
[C---:B--2---:R-:W-:Y:S01]  /*7230*/  HMMA.16816.F32 R16, R108.reuse, R104, R16 ;  /* 0x000000686c10723c */ /* 0x044fe20000001810 */
[----:B------:R-:W-:Y:S01]  /*7240*/  VIADD R103, R101, 0x8 ;  /* 0x0000000865677836 */ /* 0x000fe20000000000 */
[----:B------:R-:W-:Y:S02]  /*7250*/  BAR.SYNC.DEFER_BLOCKING 0x0 ;  /* 0x0000000000007b1d */ /* 0x000fe40000010000 */
[CC--:B------:R-:W-:Y:S02]  /*7260*/  ISETP.GE.AND P3, PT, R100.reuse, R123.reuse, PT ;  /* 0x0000007b6400720c */ /* 0x0c0fe40003f66270 */
[----:B------:R-:W-:Y:S01]  /*7270*/  ISETP.GE.AND P5, PT, R100, R122, PT ;  /* 0x0000007a6400720c */ /* 0x000fe20003fa6270 */
[----:B------:R-:W-:Y:S01]  /*7280*/  HMMA.16816.F32 R12, R108, R106, R12 ;  /* 0x0000006a6c0c723c */ /* 0x000fe2000000180c */
[----:B------:R-:W-:Y:S02]  /*7290*/  I2FP.F32.S32 R100, R100 ;  /* 0x0000006400647245 */ /* 0x000fe40000201400 */
[----:B------:R-:W-:-:S02]  /*72a0*/  ISETP.GE.AND P6, PT, R103, R123, PT ;  /* 0x0000007b6700720c */ /* 0x000fc40003fc6270 */
[----:B------:R-:W-:Y:S01]  /*72b0*/  ISETP.GE.AND P4, PT, R103, R122, PT ;  /* 0x0000007a6700720c */ /* 0x000fe20003f86270 */
[CC--:B------:R-:W-:Y:S01]  /*72c0*/  FFMA.FTZ R35, R0.reuse, R100.reuse, R35 ;  /* 0x0000006400237223 */ /* 0x0c0fe20000010023 */
[----:B------:R-:W-:Y:S01]  /*72d0*/  I2FP.F32.S32 R103, R103 ;  /* 0x0000006700677245 */ /* 0x000fe20000201400 */
[----:B------:R-:W-:Y:S01]  /*72e0*/  FFMA.FTZ R110, R0, R100, R33 ;  /* 0x00000064006e7223 */ /* 0x000fe20000010021 */
[----:B------:R-:W-:-:S03]  /*72f0*/  VIADD R33, R101, 0x9 ;  /* 0x0000000965217836 */ /* 0x000fc60000000000 */
[CC--:B------:R-:W-:Y:S01]  /*7300*/  FFMA.FTZ R28, R0.reuse, R103.reuse, R28 ;  /* 0x00000067001c7223 */ /* 0x0c0fe2000001001c */
[----:B------:R-:W-:Y:S01]  /*7310*/  FFMA.FTZ R103, R0, R103, R30 ;  /* 0x0000006700677223 */ /* 0x000fe2000001001e */
[----:B------:R-:W-:Y:S01]  /*7320*/  FSEL R30, R35, -INF , !P5 ;  /* 0xff800000231e7808 */ /* 0x000fe20006800000 */
[----:B------:R-:W-:Y:S01]  /*7330*/  VIADD R35, R101, 0x10 ;  /* 0x0000001065237836 */ /* 0x000fe20000000000 */
[----:B------:R-:W-:Y:S02]  /*7340*/  FSEL R110, R110, -INF , !P3 ;  /* 0xff8000006e6e7808 */ /* 0x000fe40005800000 */
[C---:B------:R-:W-:Y:S02]  /*7350*/  ISETP.GE.AND P3, PT, R33.reuse, R123, PT ;  /* 0x0000007b2100720c */ /* 0x040fe40003f66270 */
[----:B------:R-:W-:Y:S02]  /*7360*/  ISETP.GE.AND P5, PT, R33, R122, PT ;  /* 0x0000007a2100720c */ /* 0x000fe40003fa6270 */
[----:B------:R-:W-:-:S02]  /*7370*/  I2FP.F32.S32 R33, R33 ;  /* 0x0000002100217245 */ /* 0x000fc40000201400 */
[----:B------:R-:W-:Y:S02]  /*7380*/  FSEL R108, R28, -INF , !P6 ;  /* 0xff8000001c6c7808 */ /* 0x000fe40007000000 */
[----:B------:R-:W-:Y:S01]  /*7390*/  FSEL R28, R103, -INF , !P4 ;  /* 0xff800000671c7808 */ /* 0x000fe20006000000 */
[C---:B------:R-:W-:Y:S01]  /*73a0*/  FFMA.FTZ R100, R0.reuse, R33, R29 ;  /* 0x0000002100647223 */ /* 0x040fe2000001001d */
[C---:B------:R-:W-:Y:S01]  /*73b0*/  ISETP.GE.AND P6, PT, R35.reuse, R123, PT ;  /* 0x0000007b2300720c */ /* 0x040fe20003fc6270 */
[----:B------:R-:W-:Y:S01]  /*73c0*/  FFMA.FTZ R31, R0, R33, R31 ;  /* 0x00000021001f7223 */ /* 0x000fe2000001001f */
[----:B------:R-:W-:Y:S01]  /*73d0*/  ISETP.GE.AND P4, PT, R35, R122, PT ;  /* 0x0000007a2300720c */ /* 0x000fe20003f86270 */
[----:B------:R-:W-:Y:S01]  /*73e0*/  VIADD R29, R101, 0x11 ;  /* 0x00000011651d7836 */ /* 0x000fe20000000000 */
[----:B------:R-:W-:-:S05]  /*73f0*/  I2FP.F32.S32 R35, R35 ;  /* 0x0000002300237245 */ /* 0x000fca0000201400 */
[CC--:B------:R-:W-:Y:S01]  /*7400*/  FFMA.FTZ R128, R0.reuse, R35.reuse, R24 ;  /* 0x0000002300807223 */ /* 0x0c0fe20000010018 */
[----:B------:R-:W-:Y:S01]  /*7410*/  FFMA.FTZ R130, R0, R35, R26 ;  /* 0x0000002300827223 */ /* 0x000fe2000001001a */
[----:B------:R-:W-:Y:S02]  /*7420*/  FSEL R26, R100, -INF , !P3 ;  /* 0xff800000641a7808 */ /* 0x000fe40005800000 */
[----:B------:R-:W-:Y:S01]  /*7430*/  FSEL R24, R31, -INF , !P5 ;  /* 0xff8000001f187808 */ /* 0x000fe20006800000 */
[----:B------:R-:W-:Y:S01]  /*7440*/  VIADD R31, R101, 0x18 ;  /* 0x00000018651f7836 */ /* 0x000fe20000000000 */
        /* <DEDUP_REMOVED lines=10> */
[----:B------:R-:W-:Y:S02]  /*74f0*/  I2FP.F32.S32 R31, R31 ;  /* 0x0000001f001f7245 */ /* 0x000fe40000201400 */
[----:B------:R-:W-:-:S02]  /*7500*/  FSEL R194, R194, -INF , !P3 ;  /* 0xff800000c2c27808 */ /* 0x000fc40005800000 */
[----:B------:R-:W-:Y:S01]  /*7510*/  FSEL R190, R27, -INF , !P5 ;  /* 0xff8000001bbe7808 */ /* 0x000fe20006800000 */
[CC--:B------:R-:W-:Y:S01]  /*7520*/  FFMA.FTZ R20, R0.reuse, R31.reuse, R20 ;  /* 0x0000001f00147223 */ /* 0x0c0fe20000010014 */
[----:B------:R-:W-:Y:S01]  /*7530*/  FFMA.FTZ R22, R0, R31, R22 ;  /* 0x0000001f00167223 */ /* 0x000fe20000010016 */
[----:B------:R-:W-:Y:S01]  /*7540*/  ISETP.GE.AND P3, PT, R25, R123, PT ;  /* 0x0000007b1900720c */ /* 0x000fe20003f66270 */
[----:B------:R-:W-:Y:S01]  /*7550*/  VIADD R27, R101, 0x20 ;  /* 0x00000020651b7836 */ /* 0x000fe20000000000 */
[-C--:B------:R-:W-:Y:S02]  /*7560*/  ISETP.GE.AND P5, PT, R25, R122.reuse, PT ;  /* 0x0000007a1900720c */ /* 0x080fe40003fa6270 */
[----:B------:R-:W-:Y:S02]  /*7570*/  I2FP.F32.S32 R25, R25 ;  /* 0x0000001900197245 */ /* 0x000fe40000201400 */
[----:B------:R-:W-:Y:S01]  /*7580*/  FSEL R192, R20, -INF , !P6 ;  /* 0xff80000014c07808 */ /* 0x000fe20007000000 */
[----:B------:R-:W-:Y:S01]  /*7590*/  VIADD R20, R101, 0x21 ;  /* 0x0000002165147836 */ /* 0x000fe20000000000 */
[----:B------:R-:W-:Y:S01]  /*75a0*/  FSEL R188, R22, -INF , !P4 ;  /* 0xff80000016bc7808 */ /* 0x000fe20006000000 */
[C---:B------:R-:W-:Y:S01]  /*75b0*/  FFMA.FTZ R21, R0.reuse, R25, R21 ;  /* 0x0000001900157223 */ /* 0x040fe20000010015 */
[C---:B------:R-:W-:Y:S01]  /*75c0*/  ISETP.GE.AND P6, PT, R27.reuse, R123, PT ;  /* 0x0000007b1b00720c */ /* 0x040fe20003fc6270 */
[----:B------:R-:W-:Y:S01]  /*75d0*/  FFMA.FTZ R23, R0, R25, R23 ;  /* 0x0000001900177223 */ /* 0x000fe20000010017 */
[----:B------:R-:W-:-:S02]  /*75e0*/  ISETP.GE.AND P4, PT, R27, R122, PT ;  /* 0x0000007a1b00720c */ /* 0x000fc40003f86270 */
[----:B------:R-:W-:Y:S02]  /*75f0*/  I2FP.F32.S32 R27, R27 ;  /* 0x0000001b001b7245 */ /* 0x000fe40000201400 */
[----:B------:R-:W-:Y:S01]  /*7600*/  FSEL R196, R21, -INF , !P3 ;  /* 0xff80000015c47808 */ /* 0x000fe20005800000 */
[----:B------:R-:W-:Y:S01]  /*7610*/  VIADD R21, R101, 0x28 ;  /* 0x0000002865157836 */ /* 0x000fe20000000000 */
[----:B------:R-:W-:Y:S01]  /*7620*/  FSEL R126, R23, -INF , !P5 ;  /* 0xff800000177e7808 */ /* 0x000fe20006800000 */
[CC--:B------:R-:W-:Y:S01]  /*7630*/  FFMA.FTZ R16, R0.reuse, R27.reuse, R16 ;  /* 0x0000001b00107223 */ /* 0x0c0fe20000010010 */
[----:B------:R-:W-:Y:S01]  /*7640*/  FFMA.FTZ R18, R0, R27, R18 ;  /* 0x0000001b00127223 */ /* 0x000fe20000010012 */
[C---:B------:R-:W-:Y:S02]  /*7650*/  ISETP.GE.AND P3, PT, R20.reuse, R123, PT ;  /* 0x0000007b1400720c */ /* 0x040fe40003f66270 */
[----:B------:R-:W-:Y:S02]  /*7660*/  ISETP.GE.AND P5, PT, R20, R122, PT ;  /* 0x0000007a1400720c */ /* 0x000fe40003fa6270 */
[----:B------:R-:W-:-:S02]  /*7670*/  I2FP.F32.S32 R20, R20 ;  /* 0x0000001400147245 */ /* 0x000fc40000201400 */
[----:B------:R-:W-:Y:S01]  /*7680*/  FSEL R170, R16, -INF , !P6 ;  /* 0xff80000010aa7808 */ /* 0x000fe20007000000 */
[----:B------:R-:W-:Y:S01]  /*7690*/  VIADD R16, R101, 0x29 ;  /* 0x0000002965107836 */ /* 0x000fe20000000000 */
[----:B------:R-:W-:Y:S01]  /*76a0*/  FSEL R102, R18, -INF , !P4 ;  /* 0xff80000012667808 */ /* 0x000fe20006000000 */
[CC--:B------:R-:W-:Y:S01]  /*76b0*/  FFMA.FTZ R17, R0.reuse, R20.reuse, R17 ;  /* 0x0000001400117223 */ /* 0x0c0fe20000010011 */
[C---:B------:R-:W-:Y:S01]  /*76c0*/  ISETP.GE.AND P6, PT, R21.reuse, R123, PT ;  /* 0x0000007b1500720c */ /* 0x040fe20003fc6270 */
[C---:B------:R-:W-:Y:S01]  /*76d0*/  FFMA.FTZ R19, R0.reuse, R20, R19 ;  /* 0x0000001400137223 */ /* 0x040fe20000010013 */
[----:B------:R-:W-:Y:S02]  /*76e0*/  ISETP.GE.AND P4, PT, R21, R122, PT ;  /* 0x0000007a1500720c */ /* 0x000fe40003f86270 */
[----:B------:R-:W-:Y:S02]  /*76f0*/  I2FP.F32.S32 R21, R21 ;  /* 0x0000001500157245 */ /* 0x000fe40000201400 */
[----:B------:R-:W-:Y:S01]  /*7700*/  FSEL R184, R17, -INF , !P3 ;  /* 0xff80000011b87808 */ /* 0x000fe20005800000 */
[----:B------:R-:W-:Y:S01]  /*7710*/  VIADD R17, R101, 0x30 ;  /* 0x0000003065117836 */ /* 0x000fe20000000000 */
[----:B------:R-:W-:Y:S01]  /*7720*/  FSEL R180, R19, -INF , !P5 ;  /* 0xff80000013b47808 */ /* 0x000fe20006800000 */
[CC--:B------:R-:W-:Y:S01]  /*7730*/  FFMA.FTZ R12, R0.reuse, R21.reuse, R12 ;  /* 0x00000015000c7223 */ /* 0x0c0fe2000001000c */
[----:B------:R-:W-:Y:S01]  /*7740*/  FFMA.FTZ R14, R0, R21, R14 ;  /* 0x00000015000e7223 */ /* 0x000fe2000001000e */
[----:B------:R-:W-:-:S02]  /*7750*/  ISETP.GE.AND P3, PT, R16, R123, PT ;  /* 0x0000007b1000720c */ /* 0x000fc40003f66270 */
[-C--:B------:R-:W-:Y:S02]  /*7760*/  ISETP.GE.AND P5, PT, R16, R122.reuse, PT ;  /* 0x0000007a1000720c */ /* 0x080fe40003fa6270 */
[----:B------:R-:W-:Y:S02]  /*7770*/  FSEL R182, R12, -INF , !P6 ;  /* 0xff8000000cb67808 */ /* 0x000fe40007000000 */
[----:B------:R-:W-:Y:S02]  /*7780*/  FSEL R178, R14, -INF , !P4 ;  /* 0xff8000000eb27808 */ /* 0x000fe40006000000 */
[C---:B------:R-:W-:Y:S02]  /*7790*/  ISETP.GE.AND P6, PT, R17.reuse, R123, PT ;  /* 0x0000007b1100720c */ /* 0x040fe40003fc6270 */
[----:B------:R-:W-:Y:S02]  /*77a0*/  ISETP.GE.AND P4, PT, R17, R122, PT ;  /* 0x0000007a1100720c */ /* 0x000fe40003f86270 */
[----:B------:R-:W-:-:S02]  /*77b0*/  I2FP.F32.S32 R16, R16 ;  /* 0x0000001000107245 */ /* 0x000fc40000201400 */
[----:B------:R-:W-:-:S03]  /*77c0*/  I2FP.F32.S32 R17, R17 ;  /* 0x0000001100117245 */ /* 0x000fc60000201400 */
[CC--:B------:R-:W-:Y:S01]  /*77d0*/  FFMA.FTZ R13, R0.reuse, R16.reuse, R13 ;  /* 0x00000010000d7223 */ /* 0x0c0fe2000001000d */
[C---:B------:R-:W-:Y:S01]  /*77e0*/  FFMA.FTZ R15, R0.reuse, R16, R15 ;  /* 0x00000010000f7223 */ /* 0x040fe2000001000f */
[CC--:B------:R-:W-:Y:S01]  /*77f0*/  FFMA.FTZ R105, R0.reuse, R17.reuse, R8 ;  /* 0x0000001100697223 */ /* 0x0c0fe20000010008 */
[----:B------:R-:W-:Y:S02]  /*7800*/  VIADD R8, R101, 0x31 ;  /* 0x0000003165087836 */ /* 0x000fe40000000000 */
[----:B------:R-:W-:Y:S01]  /*7810*/  FFMA.FTZ R10, R0, R17, R10 ;  /* 0x00000011000a7223 */ /* 0x000fe2000001000a */
[----:B------:R-:W-:Y:S01]  /*7820*/  FSEL R186, R13, -INF , !P3 ;  /* 0xff8000000dba7808 */ /* 0x000fe20005800000 */
[----:B------:R-:W-:Y:S01]  /*7830*/  VIADD R13, R101, 0x38 ;  /* 0x00000038650d7836 */ /* 0x000fe20000000000 */
[----:B------:R-:W-:Y:S02]  /*7840*/  FSEL R100, R15, -INF , !P5 ;  /* 0xff8000000f647808 */ /* 0x000fe40006800000 */
        /* <DEDUP_REMOVED lines=8> */
[----:B------:R-:W-:-:S02]  /*78d0*/  ISETP.GE.AND P4, PT, R13, R122, PT ;  /* 0x0000007a0d00720c */ /* 0x000fc40003f86270 */
[----:B------:R-:W-:Y:S02]  /*78e0*/  FSEL R117, R9, -INF , !P3 ;  /* 0xff80000009757808 */ /* 0x000fe40005800000 */
[----:B------:R-:W-:Y:S02]  /*78f0*/  I2FP.F32.S32 R9, R101 ;  /* 0x0000006500097245 */ /* 0x000fe40000201400 */
[----:B------:R-:W-:Y:S02]  /*7900*/  I2FP.F32.S32 R13, R13 ;  /* 0x0000000d000d7245 */ /* 0x000fe40000201400 */
[----:B------:R-:W-:Y:S01]  /*7910*/  ISETP.GE.AND P3, PT, R101, R123, PT ;  /* 0x0000007b6500720c */ /* 0x000fe20003f66270 */
[C---:B------:R-:W-:Y:S01]  /*7920*/  FFMA.FTZ R8, R0.reuse, R9, R32 ;  /* 0x0000000900087223 */ /* 0x040fe20000010020 */
[----:B------:R-:W-:Y:S01]  /*7930*/  FSEL R107, R11, -INF , !P5 ;  /* 0xff8000000b6b7808 */ /* 0x000fe20006800000 */
[----:B------:R-:W-:Y:S01]  /*7940*/  FFMA.FTZ R116, R0, R13, R4 ;  /* 0x0000000d00747223 */ /* 0x000fe20000010004 */
[----:B------:R-:W-:-:S02]  /*7950*/  VIADD R4, R101, 0x39 ;  /* 0x0000003965047836 */ /* 0x000fc40000000000 */
[----:B------:R-:W-:Y:S01]  /*7960*/  FFMA.FTZ R6, R0, R13, R6 ;  /* 0x0000000d00067223 */ /* 0x000fe20000010006 */
[----:B------:R-:W-:Y:S02]  /*7970*/  FSEL R8, R8, -INF , !P3 ;  /* 0xff80000008087808 */ /* 0x000fe40005800000 */
[----:B------:R-:W-:Y:S02]  /*7980*/  ISETP.GT.AND P3, PT, R157, R152, PT ;  /* 0x000000989d00720c */ /* 0x000fe40003f64270 */
[----:B------:R-:W-:Y:S02]  /*7990*/  I2FP.F32.S32 R10, R4 ;  /* 0x00000004000a7245 */ /* 0x000fe40000201400 */
[----:B------:R-:W-:Y:S01]  /*79a0*/  FSEL R118, R6, -INF , !P4 ;  /* 0xff80000006767808 */ /* 0x000fe20006000000 */
[----:B------:R-:W-:Y:S01]  /*79b0*/  FFMA.FTZ R6, R0, R9, R34 ;  /* 0x0000000900067223 */ /* 0x000fe20000010022 */
[----:B------:R-:W-:Y:S01]  /*79c0*/  FSEL R116, R116, -INF , !P6 ;  /* 0xff80000074747808 */ /* 0x000fe20007000000 */
[CC--:B------:R-:W-:Y:S01]  /*79d0*/  FFMA.FTZ R5, R0.reuse, R10.reuse, R5 ;  /* 0x0000000a00057223 */ /* 0x0c0fe20000010005 */
[----:B------:R-:W-:Y:S01]  /*79e0*/  FFMA.FTZ R7, R0, R10, R7 ;  /* 0x0000000a00077223 */ /* 0x000fe20000010007 */
        /* <DEDUP_REMOVED lines=9> */
[----:B------:R-:W-:Y:S02]  /*7a80*/  MOV R10, RZ ;  /* 0x000000ff000a7202 */ /* 0x000fe40000000f00 */
[----:B-1----:R-:W-:-:S04]  /*7a90*/  IABS R5, R7 ;  /* 0x0000000700057213 */ /* 0x002fc80000000000 */
[----:B------:R-:W1:Y:S08]  /*7aa0*/  I2F.RP R13, R5 ;  /* 0x00000005000d7306 */ /* 0x000e700000209400 */
[----:B-1----:R-:W1:Y:S02]  /*7ab0*/  MUFU.RCP R12, R13 ;  /* 0x0000000d000c7308 */ /* 0x002e640000001000 */
[----:B-1----:R-:W-:-:S06]  /*7ac0*/  VIADD R12, R12, 0xffffffe ;  /* 0x0ffffffe0c0c7836 */ /* 0x002fcc0000000000 */
[----:B------:R-:W1:Y:S02]  /*7ad0*/  F2I.FTZ.U32.TRUNC.NTZ R11, R12 ;  /* 0x0000000c000b7305 */ /* 0x000e64000021f000 */
[----:B-1----:R-:W-:-:S04]  /*7ae0*/  IMAD.MOV R4, RZ, RZ, -R11 ;  /* 0x000000ffff047224 */ /* 0x002fc800078e0a0b */
[----:B------:R-:W-:-:S04]  /*7af0*/  IMAD R9, R4, R5, RZ ;  /* 0x0000000504097224 */ /* 0x000fc800078e02ff */
[----:B------:R-:W-:-:S04]  /*7b00*/  IMAD.HI.U32 R4, R11, R9, R10 ;  /* 0x000000090b047227 */ /* 0x000fc800078e000a */
[----:B------:R-:W-:-:S05]  /*7b10*/  IMAD.SHL.U32 R10, R157, 0x40, RZ ;  /* 0x000000409d0a7824 */ /* 0x000fca00078e00ff */
[----:B------:R-:W-:Y:S02]  /*7b20*/  IABS R11, R10 ;  /* 0x0000000a000b7213 */ /* 0x000fe40000000000 */
[C---:B------:R-:W-:Y:S02]  /*7b30*/  IADD3 R14, R10.reuse, -0x40, RZ ;  /* 0xffffffc00a0e7810 */ /* 0x040fe40007ffe0ff */
[----:B------:R-:W-:Y:S01]  /*7b40*/  LOP3.LUT R10, R10, R7, RZ, 0x3c, !PT ;  /* 0x000000070a0a7212 */ /* 0x000fe200078e3cff */
[----:B------:R-:W-:Y:S01]  /*7b50*/  IMAD.HI.U32 R13, R4, R11, RZ ;  /* 0x0000000b040d7227 */ /* 0x000fe200078e00ff */
[----:B------:R-:W-:Y:S02]  /*7b60*/  IABS R9, R14 ;  /* 0x0000000e00097213 */ /* 0x000fe40000000000 */
[----:B------:R-:W-:Y:S01]  /*7b70*/  LOP3.LUT R14, R14, R7, RZ, 0x3c, !PT ;  /* 0x000000070e0e7212 */ /* 0x000fe200078e3cff */
[----:B------:R-:W-:-:S04]  /*7b80*/  IMAD.MOV R12, RZ, RZ, -R13 ;  /* 0x000000ffff0c7224 */ /* 0x000fc800078e0a0d */
[----:B------:R-:W-:Y:S02]  /*7b90*/  IMAD R12, R5, R12, R11 ;  /* 0x0000000c050c7224 */ /* 0x000fe400078e020b */
[----:B------:R-:W-:-:S03]  /*7ba0*/  IMAD.HI.U32 R11, R4, R9, RZ ;  /* 0x00000009040b7227 */ /* 0x000fc600078e00ff */
[----:B------:R-:W-:Y:S02]  /*7bb0*/  ISETP.GT.U32.AND P4, PT, R5, R12, PT ;  /* 0x0000000c0500720c */ /* 0x000fe40003f84070 */
[----:B------:R-:W-:-:S05]  /*7bc0*/  IADD3 R4, -R11, RZ, RZ ;  /* 0x000000ff0b047210 */ /* 0x000fca0007ffe1ff */
[----:B------:R-:W-:-:S05]  /*7bd0*/  IMAD R4, R5, R4, R9 ;  /* 0x0000000405047224 */ /* 0x000fca00078e0209 */
[----:B------:R-:W-:Y:S01]  /*7be0*/  ISETP.GT.U32.AND P5, PT, R5, R4, PT ;  /* 0x000000040500720c */ /* 0x000fe20003fa4070 */
[----:B------:R-:W-:Y:S02]  /*7bf0*/  @!P4 IMAD.IADD R12, R12, 0x1, -R5 ;  /* 0x000000010c0cc824 */ /* 0x000fe400078e0a05 */
[----:B------:R-:W-:-:S03]  /*7c00*/  @!P4 VIADD R13, R13, 0x1 ;  /* 0x000000010d0dc836 */ /* 0x000fc60000000000 */
[----:B------:R-:W-:Y:S02]  /*7c10*/  ISETP.GE.U32.AND P6, PT, R12, R5, PT ;  /* 0x000000050c00720c */ /* 0x000fe40003fc6070 */
[----:B------:R-:W-:-:S05]  /*7c20*/  LOP3.LUT R12, RZ, R7, RZ, 0x33, !PT ;  /* 0x00000007ff0c7212 */ /* 0x000fca00078e33ff */
[-C--:B------:R-:W-:Y:S01]  /*7c30*/  @!P5 IADD3 R4, R4, -R5.reuse, RZ ;  /* 0x800000050404d210 */ /* 0x080fe20007ffe0ff */
[----:B------:R-:W-:Y:S01]  /*7c40*/  @!P5 VIADD R11, R11, 0x1 ;  /* 0x000000010b0bd836 */ /* 0x000fe20000000000 */
[----:B------:R-:W-:Y:S02]  /*7c50*/  ISETP.GE.AND P5, PT, R14, RZ, PT ;  /* 0x000000ff0e00720c */ /* 0x000fe40003fa6270 */
[----:B------:R-:W-:Y:S02]  /*7c60*/  ISETP.GE.U32.AND P4, PT, R4, R5, PT ;  /* 0x000000050400720c */ /* 0x000fe40003f86070 */
[----:B------:R-:W-:Y:S02]  /*7c70*/  @P6 IADD3 R13, R13, 0x1, RZ ;  /* 0x000000010d0d6810 */ /* 0x000fe40007ffe0ff */
[----:B------:R-:W-:-:S09]  /*7c80*/  ISETP.GE.AND P6, PT, R10, RZ, PT ;  /* 0x000000ff0a00720c */ /* 0x000fd20003fc6270 */
[----:B------:R-:W-:Y:S02]  /*7c90*/  @P4 IADD3 R11, R11, 0x1, RZ ;  /* 0x000000010b0b4810 */ /* 0x000fe40007ffe0ff */
[----:B------:R-:W-:Y:S02]  /*7ca0*/  ISETP.NE.AND P4, PT, R7, RZ, PT ;  /* 0x000000ff0700720c */ /* 0x000fe40003f85270 */
[----:B------:R-:W-:Y:S01]  /*7cb0*/  @!P6 IMAD.MOV R13, RZ, RZ, -R13 ;  /* 0x000000ffff0de224 */ /* 0x000fe200078e0a0d */
[----:B------:R-:W-:-:S04]  /*7cc0*/  @!P5 IADD3 R11, -R11, RZ, RZ ;  /* 0x000000ff0b0bd210 */ /* 0x000fc80007ffe1ff */
[C---:B------:R-:W-:Y:S02]  /*7cd0*/  SEL R5, R12.reuse, R13, !P4 ;  /* 0x0000000d0c057207 */ /* 0x040fe40006000000 */
[----:B------:R-:W-:-:S03]  /*7ce0*/  SEL R12, R12, R11, !P4 ;  /* 0x0000000b0c0c7207 */ /* 0x000fc60006000000 */
[----:B------:R-:W-:-:S04]  /*7cf0*/  IMAD.WIDE R14, R5, 0x4, R162 ;  /* 0x00000004050e7825 */ /* 0x000fc800078e02a2 */
[----:B------:R-:W-:Y:S01]  /*7d00*/  IMAD.WIDE R16, R12, 0x4, R162 ;  /* 0x000000040c107825 */ /* 0x000fe200078e02a2 */
[----:B------:R1:W2:Y:S04]  /*7d10*/  LDG.E R10, desc[UR10][R14.64] ;  /* 0x0000000a0e0a7981 */ /* 0x0002a8000c1e1900 */
[----:B------:R-:W2:Y:S01]  /*7d20*/  LDG.E R9, desc[UR10][R16.64] ;  /* 0x0000000a10097981 */ /* 0x000ea2000c1e1900 */
[----:B------:R-:W-:Y:S02]  /*7d30*/  IMAD.IADD R12, R5, 0x1, -R12 ;  /* 0x00000001050c7824 */ /* 0x000fe400078e0a0c */
[----:B------:R-:W3:Y:S02]  /*7d40*/  LDC.64 R4, c[0x0][0x230] ;  /* 0x00008c00ff047b82 */ /* 0x000ee40000000a00 */
[----:B------:R-:W-:-:S05]  /*7d50*/  IMAD R11, R12, R7, -0x40 ;  /* 0xffffffc00c0b7424 */ /* 0x000fca00078e0207 */
[----:B------:R-:W-:Y:S01]  /*7d60*/  SHF.R.S32.HI R7, RZ, 0x1f, R11 ;  /* 0x0000001fff077819 */ /* 0x000fe2000001140b */
[----:B-1----:R-:W-:Y:S01]  /*7d70*/  IMAD.WIDE.U32 R14, R11, R112, RZ ;  /* 0x000000700b0e7225 */ /* 0x002fe200078e00ff */
[----:B--2---:R-:W-:-:S03]  /*7d80*/  IADD3 R9, -R10, R9, RZ ;  /* 0x000000090a097210 */ /* 0x004fc60007ffe1ff */
[----:B------:R-:W-:Y:S01]  /*7d90*/  IMAD R10, R7, R112, RZ ;  /* 0x00000070070a7224 */ /* 0x000fe200078e02ff */
[----:B------:R-:W-:-:S03]  /*7da0*/  SHF.R.S32.HI R7, RZ, 0x1f, R9 ;  /* 0x0000001fff077819 */ /* 0x000fc60000011409 */
[----:B------:R-:W-:Y:S02]  /*7db0*/  IMAD R10, R11, R113, R10 ;  /* 0x000000710b0a7224 */ /* 0x000fe400078e020a */
[-C--:B---3--:R-:W-:Y:S02]  /*7dc0*/  IMAD R12, R7, R4.reuse, RZ ;  /* 0x00000004070c7224 */ /* 0x088fe400078e02ff */
[----:B------:R-:W-:Y:S02]  /*7dd0*/  IMAD.IADD R15, R15, 0x1, R10 ;  /* 0x000000010f0f7824 */ /* 0x000fe400078e020a */
[C---:B------:R-:W-:Y:S02]  /*7de0*/  IMAD R5, R9.reuse, R5, R12 ;  /* 0x0000000509057224 */ /* 0x040fe400078e020c */
[----:B------:R-:W-:-:S04]  /*7df0*/  IMAD.WIDE.U32 R14, R9, R4, R14 ;  /* 0x00000004090e7225 */ /* 0x000fc800078e000e */
[----:B------:R-:W-:Y:S01]  /*7e00*/  IMAD.MOV.U32 R7, RZ, RZ, R14 ;  /* 0x000000ffff077224 */ /* 0x000fe200078e000e */
[----:B------:R-:W-:Y:S01]  /*7e10*/  IADD3 R10, R15, R5, RZ ;  /* 0x000000050f0a7210 */ /* 0x000fe20007ffe0ff */
[----:B------:R-:W-:Y:S06]  /*7e20*/  BRA `(.L_x_7563) ;  /* 0x0000000000087947 */ /* 0x000fec0003800000 */
.L_x_7562:
[----:B------:R-:W-:-:S04]  /*7e30*/  LEA R7, -R112, RZ, 0x6 ;  /* 0x000000ff70077211 */ /* 0x000fc800078e31ff */
[----:B------:R-:W-:-:S07]  /*7e40*/  SHF.R.S32.HI R10, RZ, 0x1f, R7 ;  /* 0x0000001fff0a7819 */ /* 0x000fce0000011407 */
.L_x_7563:
[----:B------:R-:W-:Y:S01]  /*7e50*/  @!P1 IADD3 R5, P4, R121, R7, RZ ;  /* 0x0000000779059210 */ /* 0x000fe20007f9e0ff */
[----:B------:R1:W-:Y:S01]  /*7e60*/  @P2 STS.128 [R158+0x4000], RZ ;  /* 0x004000ff9e002388 */ /* 0x0003e20000000c00 */
[----:B------:R-:W-:Y:S01]  /*7e70*/  @!P2 LEA R14, P5, R7, R172, 0x1 ;  /* 0x000000ac070ea211 */ /* 0x000fe200078a08ff */
[----:B------:R-:W-:Y:S02]  /*7e80*/  BSSY B0, `(.L_x_7564) ;  /* 0x0000045000007945 */ /* 0x000fe40003800000 */
[--C-:B------:R-:W-:Y:S01]  /*7e90*/  @!P1 IMAD.X R4, R120, 0x1, R10.reuse, P4 ;  /* 0x0000000178049824 */ /* 0x100fe200020e060a */
[----:B------:R-:W-:Y:S02]  /*7ea0*/  @!P1 LEA R12, P4, R5, UR8, 0x1 ;  /* 0x00000008050c9c11 */ /* 0x000fe4000f8808ff */
[----:B------:R-:W-:Y:S02]  /*7eb0*/  @!P2 LEA.HI.X R15, R7, R171, R10, 0x1, P5 ;  /* 0x000000ab070fa211 */ /* 0x000fe400028f0c0a */
[----:B------:R-:W-:-:S02]  /*7ec0*/  @!P1 LEA.HI.X R13, R5, UR9, R4, 0x1, P4 ;  /* 0x00000009050d9c11 */ /* 0x000fc4000a0f0c04 */
[-C--:B------:R-:W-:Y:S01]  /*7ed0*/  @!P2 IADD3 R5, P4, R154, R7.reuse, RZ ;  /* 0x000000079a05a210 */ /* 0x080fe20007f9e0ff */
[----:B------:R-:W-:Y:S01]  /*7ee0*/  @!PT LDS RZ, [RZ] ;  /* 0x00000000fffff984 */ /* 0x000fe20000000800 */
[----:B------:R-:W-:Y:S01]  /*7ef0*/  @!PT LDS RZ, [RZ] ;  /* 0x00000000fffff984 */ /* 0x000fe20000000800 */
[----:B------:R-:W-:Y:S01]  /*7f00*/  @!PT LDS RZ, [RZ] ;  /* 0x00000000fffff984 */ /* 0x000fe20000000800 */
[----:B------:R-:W-:Y:S03]  /*7f10*/  @!P2 LDGSTS.E.BYPASS.LTC128B.128 [R158+0x4000], desc[UR10][R14.64] ;  /* 0x040000000e9eafae */ /* 0x000fe6000b901d4a */
[----:B------:R-:W-:Y:S01]  /*7f20*/  @!P2 LEA R18, P6, R5, R172, 0x1 ;  /* 0x000000ac0512a211 */ /* 0x000fe200078c08ff */
[----:B------:R-:W-:Y:S01]  /*7f30*/  @!P2 IMAD.X R4, R153, 0x1, R10, P4 ;  /* 0x000000019904a824 */ /* 0x000fe200020e060a */
[----:B------:R-:W-:Y:S01]  /*7f40*/  @!P1 IADD3 R9, P5, P4, R121, R7, R154 ;  /* 0x0000000779099210 */ /* 0x000fe20007cbe09a */
[----:B------:R1:W-:Y:S03]  /*7f50*/  @P1 STS.128 [R158+0x6000], RZ ;  /* 0x006000ff9e001388 */ /* 0x0003e60000000c00 */
[----:B------:R-:W-:Y:S01]  /*7f60*/  @!P2 LEA.HI.X R19, R5, R171, R4, 0x1, P6 ;  /* 0x000000ab0513a211 */ /* 0x000fe200030f0c04 */
[----:B------:R-:W-:Y:S01]  /*7f70*/  @!PT LDS RZ, [RZ] ;  /* 0x00000000fffff984 */ /* 0x000fe20000000800 */
[----:B------:R-:W-:Y:S01]  /*7f80*/  @!PT LDS RZ, [RZ] ;  /* 0x00000000fffff984 */ /* 0x000fe20000000800 */
[----:B------:R-:W-:Y:S01]  /*7f90*/  @!PT LDS RZ, [RZ] ;  /* 0x00000000fffff984 */ /* 0x000fe20000000800 */
[----:B------:R2:W-:Y:S01]  /*7fa0*/  @!P1 LDGSTS.E.BYPASS.LTC128B.128 [R158+0x6000], desc[UR10][R12.64+0x80] ;  /* 0x060000800c9e9fae */ /* 0x0005e2000b901d4a */
[----:B------:R-:W-:-:S02]  /*7fb0*/  @!P1 IADD3.X R4, R120, R10, R153, P5, P4 ;  /* 0x0000000a78049210 */ /* 0x000fc40002fe8499 */
[C---:B------:R-:W-:Y:S01]  /*7fc0*/  @!P1 LEA R20, P4, R9.reuse, UR8, 0x1 ;  /* 0x0000000809149c11 */ /* 0x040fe2000f8808ff */
[----:B------:R1:W-:Y:S03]  /*7fd0*/  @P2 STS.128 [R158+0x4800], RZ ;  /* 0x004800ff9e002388 */ /* 0x0003e60000000c00 */
[----:B------:R-:W-:Y:S01]  /*7fe0*/  @!P1 LEA.HI.X R21, R9, UR9, R4, 0x1, P4 ;  /* 0x0000000909159c11 */ /* 0x000fe2000a0f0c04 */
[----:B------:R-:W-:Y:S01]  /*7ff0*/  @!PT LDS RZ, [RZ] ;  /* 0x00000000fffff984 */ /* 0x000fe20000000800 */
[----:B------:R-:W-:Y:S01]  /*8000*/  @!PT LDS RZ, [RZ] ;  /* 0x00000000fffff984 */ /* 0x000fe20000000800 */
[----:B------:R-:W-:Y:S01]  /*8010*/  @!PT LDS RZ, [RZ] ;  /* 0x00000000fffff984 */ /* 0x000fe20000000800 */
[----:B------:R3:W-:Y:S01]  /*8020*/  @!P2 LDGSTS.E.BYPASS.LTC128B.128 [R158+0x4800], desc[UR10][R18.64] ;  /* 0x04800000129eafae */ /* 0x0007e2000b901d4a */
[----:B------:R-:W-:-:S03]  /*8030*/  IADD3 R5, P5, P4, R154, R7, R154 ;  /* 0x000000079a057210 */ /* 0x000fc60007cbe09a */
[----:B------:R1:W-:Y:S01]  /*8040*/  @P1 STS.128 [R158+0x6800], RZ ;  /* 0x006800ff9e001388 */ /* 0x0003e20000000c00 */
[----:B------:R-:W-:Y:S02]  /*8050*/  IADD3.X R4, R153, R10, R153, P5, P4 ;  /* 0x0000000a99047210 */ /* 0x000fe40002fe8499 */
        /* <DEDUP_REMOVED lines=10> */
[----:B------:R1:W-:Y:S01]  /*8100*/  @!P2 LDGSTS.E.BYPASS.LTC128B.128 [R158+0x5000], desc[UR10][R16.64] ;  /* 0x05000000109eafae */ /* 0x0003e2000b901d4a */
[----:B--2---:R-:W-:-:S03]  /*8110*/  @!P1 IADD3 R12, P4, R121, R5, RZ ;  /* 0x00000005790c9210 */ /* 0x004fc60007f9e0ff */
[----:B------:R1:W-:Y:S02]  /*8120*/  @P1 STS.128 [R158+0x7000], RZ ;  /* 0x007000ff9e001388 */ /* 0x0003e40000000c00 */
[----:B------:R-:W-:Y:S01]  /*8130*/  @!P1 IMAD.X R9, R120, 0x1, R4, P4 ;  /* 0x0000000178099824 */ /* 0x000fe200020e0604 */
[----:B------:R-:W-:-:S04]  /*8140*/  @!P1 LEA R14, P4, R12, UR8, 0x1 ;  /* 0x000000080c0e9c11 */ /* 0x000fc8000f8808ff */
[----:B------:R-:W-:Y:S02]  /*8150*/  @!P1 LEA.HI.X R15, R12, UR9, R9, 0x1, P4 ;  /* 0x000000090c0f9c11 */ /* 0x000fe4000a0f0c09 */
[----:B------:R-:W-:-:S03]  /*8160*/  IADD3 R12, P4, R154, R5, RZ ;  /* 0x000000059a0c7210 */ /* 0x000fc60007f9e0ff */
[----:B------:R-:W-:Y:S01]  /*8170*/  @!PT LDS RZ, [RZ] ;  /* 0x00000000fffff984 */ /* 0x000fe20000000800 */
[----:B------:R-:W-:Y:S01]  /*8180*/  @!PT LDS RZ, [RZ] ;  /* 0x00000000fffff984 */ /* 0x000fe20000000800 */
[----:B------:R-:W-:Y:S01]  /*8190*/  @!PT LDS RZ, [RZ] ;  /* 0x00000000fffff984 */ /* 0x000fe20000000800 */
[----:B------:R1:W-:Y:S02]  /*81a0*/  @!P1 LDGSTS.E.BYPASS.LTC128B.128 [R158+0x7000], desc[UR10][R14.64+0x80] ;  /* 0x070000800e9e9fae */ /* 0x0003e4000b901d4a */
[----:B------:R-:W-:Y:S01]  /*81b0*/  IMAD.X R5, R153, 0x1, R4, P4 ;  /* 0x0000000199057824 */ /* 0x000fe200020e0604 */
        /* <DEDUP_REMOVED lines=17> */
.L_x_7565:
[----:B------:R-:W-:Y:S05]  /*82d0*/  BSYNC B0 ;  /* 0x0000000000007941 */ /* 0x000fea0003800000 */
.L_x_7564:
[----:B------:R-:W0:Y:S01]  /*82e0*/  LDGDEPBAR ;  /* 0x00000000000079af */ /* 0x000e220000000000 */
[----:B------:R-:W-:-:S04]  /*82f0*/  LEA R172, P1, R7, R172, 0x1 ;  /* 0x000000ac07ac7211 */ /* 0x000fc800078208ff */
[----:B------:R-:W-:-:S09]  /*8300*/  LEA.HI.X R171, R7, R171, R10, 0x1, P1 ;  /* 0x000000ab07ab7211 */ /* 0x000fd200008f0c0a */
.L_x_7561:
[----:B------:R-:W-:Y:S01]  /*8310*/  FMNMX.FTZ R7, R3, R8, !PT ;  /* 0x0000000803077209 */ /* 0x000fe20007810000 */
[----:B------:R-:W-:Y:S01]  /*8320*/  LDSM.16.MT88.4 R32, [R140+0x8000] ;  /* 0x008000008c20783b */ /* 0x000fe20000004200 */
[----:B--2---:R-:W-:Y:S02]  /*8330*/  FMNMX.FTZ R5, R2, R6, !PT ;  /* 0x0000000602057209 */ /* 0x004fe40007810000 */
[----:B------:R-:W-:Y:S01]  /*8340*/  FMNMX.FTZ R7, R110, R7, !PT ;  /* 0x000000076e077209 */ /* 0x000fe20007810000 */
[----:B-1----:R-:W-:Y:S01]  /*8350*/  LDSM.16.MT88.4 R16, [R142+0x8000] ;  /* 0x008000008e10783b */ /* 0x002fe20000004200 */
        /* <DEDUP_REMOVED lines=21> */
[----:B------:R-:W-:-:S04]  /*84b0*/  FMNMX.FTZ R4, R105, R4, !PT ;  /* 0x0000000469047209 */ /* 0x000fc80007810000 */
[----:B------:R-:W-:Y:S02]  /*84c0*/  FMNMX.FTZ R7, R117, R4, !PT ;  /* 0x0000000475077209 */ /* 0x000fe40007810000 */
[----:B------:R-:W-:Y:S02]  /*84d0*/  FMNMX.FTZ R4, R104, R5, !PT ;  /* 0x0000000568047209 */ /* 0x000fe40007810000 */
        /* <DEDUP_REMOVED lines=16> */
[----:B--2---:R-:W-:Y:S01]  /*85e0*/  FMNMX.FTZ R110, R5, R4, !PT ;  /* 0x00000004056e7209 */ /* 0x004fe20007810000 */
[--C-:B------:R-:W-:Y:S01]  /*85f0*/  FFMA.FTZ R109, R108, UR12, -R125.reuse ;  /* 0x0000000c6c6d7c23 */ /* 0x100fe2000801087d */
[----:B------:R-:W-:Y:S01]  /*8600*/  FSEL R4, R111, RZ, P2 ;  /* 0x000000ff6f047208 */ /* 0x000fe20001000000 */
[--C-:B------:R-:W-:Y:S01]  /*8610*/  FFMA.FTZ R120, R8, UR12, -R125.reuse ;  /* 0x0000000c08787c23 */ /* 0x100fe2000801087d */
[C---:B------:R-:W-:Y:S01]  /*8620*/  FSETP.NEU.FTZ.AND P1, PT, R110.reuse, -INF , PT ;  /* 0xff8000006e00780b */ /* 0x040fe20003f3d000 */
[----:B------:R-:W-:Y:S01]  /*8630*/  FMUL.FTZ R121, R110, UR12 ;  /* 0x0000000c6e797c20 */ /* 0x000fe20008410000 */
[----:B------:R-:W-:Y:S01]  /*8640*/  FFMA.FTZ R108, R26, UR12, -R125 ;  /* 0x0000000c1a6c7c23 */ /* 0x000fe2000801087d */
[----:B------:R-:W-:Y:S01]  /*8650*/  FADD.FTZ R4, R3, -R4 ;  /* 0x8000000403047221 */ /* 0x000fe20000010000 */
[----:B------:R-:W-:Y:S01]  /*8660*/  FSEL R3, R110, RZ, P1 ;  /* 0x000000ff6e037208 */ /* 0x000fe20000800000 */
[----:B------:R-:W-:Y:S01]  /*8670*/  MUFU.EX2 R120, R120 ;  /* 0x0000007800787308 */ /* 0x000fe20000000800 */
[----:B------:R-:W-:Y:S01]  /*8680*/  FSEL R121, R121, RZ, P1 ;  /* 0x000000ff79797208 */ /* 0x000fe20000800000 */
[----:B------:R-:W-:Y:S01]  /*8690*/  FMUL.FTZ R123, R4, UR12 ;  /* 0x0000000c047b7c20 */ /* 0x000fe20008410000 */
[----:B------:R-:W-:Y:S01]  /*86a0*/  LDSM.16.MT88.4 R8, [R144+0x8000] ;  /* 0x008000009008783b */ /* 0x000fe20000004200 */
[----:B------:R-:W-:Y:S01]  /*86b0*/  FADD.FTZ R3, R2, -R3 ;  /* 0x8000000302037221 */ /* 0x000fe20000010000 */
[----:B------:R-:W-:Y:S01]  /*86c0*/  FFMA.FTZ R168, R128, UR12, -R125 ;  /* 0x0000000c80a87c23 */ /* 0x000fe2000801087d */
[--C-:B------:R-:W-:Y:S01]  /*86d0*/  FFMA.FTZ R119, R6, UR12, -R121.reuse ;  /* 0x0000000c06777c23 */ /* 0x100fe20008010879 */
[--C-:B------:R-:W-:Y:S01]  /*86e0*/  FFMA.FTZ R115, R30, UR12, -R121.reuse ;  /* 0x0000000c1e737c23 */ /* 0x100fe20008010879 */
[----:B------:R-:W-:Y:S01]  /*86f0*/  FMUL.FTZ R122, R3, UR12 ;  /* 0x0000000c037a7c20 */ /* 0x000fe20008410000 */
[--C-:B------:R-:W-:Y:S01]  /*8700*/  FFMA.FTZ R3, R28, UR12, -R121.reuse ;  /* 0x0000000c1c037c23 */ /* 0x100fe20008010879 */
[--C-:B------:R-:W-:Y:S01]  /*8710*/  FFMA.FTZ R2, R24, UR12, -R121.reuse ;  /* 0x0000000c18027c23 */ /* 0x100fe20008010879 */
[----:B------:R-:W1:Y:S01]  /*8720*/  MUFU.EX2 R123, R123 ;  /* 0x0000007b007b7308 */ /* 0x000e620000000800 */
[----:B------:R-:W2:Y:S01]  /*8730*/  LDSM.16.MT88.4 R24, [R141+0x8000] ;  /* 0x008000008d18783b */ /* 0x000ea20000004200 */
[----:B------:R-:W-:Y:S01]  /*8740*/  FFMA.FTZ R131, R130, UR12, -R121 ;  /* 0x0000000c82837c23 */ /* 0x000fe20008010879 */
[--C-:B------:R-:W-:Y:S01]  /*8750*/  FFMA.FTZ R167, R194, UR12, -R125.reuse ;  /* 0x0000000cc2a77c23 */ /* 0x100fe2000801087d */
[--C-:B------:R-:W-:Y:S01]  /*8760*/  FFMA.FTZ R129, R192, UR12, -R125.reuse ;  /* 0x0000000cc0817c23 */ /* 0x100fe2000801087d */
[----:B------:R-:W-:Y:S01]  /*8770*/  FFMA.FTZ R128, R196, UR12, -R125 ;  /* 0x0000000cc4807c23 */ /* 0x000fe2000801087d */
[--C-:B------:R-:W-:Y:S01]  /*8780*/  FFMA.FTZ R130, R190, UR12, -R121.reuse ;  /* 0x0000000cbe827c23 */ /* 0x100fe20008010879 */
[--C-:B------:R-:W-:Y:S01]  /*8790*/  FFMA.FTZ R127, R188, UR12, -R121.reuse ;  /* 0x0000000cbc7f7c23 */ /* 0x100fe20008010879 */
[----:B------:R-:W3:Y:S01]  /*87a0*/  MUFU.EX2 R122, R122 ;  /* 0x0000007a007a7308 */ /* 0x000ee20000000800 */
[----:B------:R-:W-:Y:S01]  /*87b0*/  FFMA.FTZ R126, R126, UR12, -R121 ;  /* 0x0000000c7e7e7c23 */ /* 0x000fe20008010879 */
[--C-:B------:R-:W-:Y:S01]  /*87c0*/  FFMA.FTZ R175, R170, UR12, -R125.reuse ;  /* 0x0000000caaaf7c23 */ /* 0x100fe2000801087d */
[--C-:B------:R-:W-:Y:S01]  /*87d0*/  FFMA.FTZ R184, R184, UR12, -R125.reuse ;  /* 0x0000000cb8b87c23 */ /* 0x100fe2000801087d */
[--C-:B------:R-:W-:Y:S01]  /*87e0*/  FFMA.FTZ R169, R182, UR12, -R125.reuse ;  /* 0x0000000cb6a97c23 */ /* 0x100fe2000801087d */
[----:B------:R-:W-:Y:S01]  /*87f0*/  FFMA.FTZ R170, R186, UR12, -R125 ;  /* 0x0000000cbaaa7c23 */ /* 0x000fe2000801087d */
[--C-:B------:R-:W-:Y:S01]  /*8800*/  FFMA.FTZ R181, R102, UR12, -R121.reuse ;  /* 0x0000000c66b57c23 */ /* 0x100fe20008010879 */
[--C-:B------:R-:W-:Y:S01]  /*8810*/  FFMA.FTZ R180, R180, UR12, -R121.reuse ;  /* 0x0000000cb4b47c23 */ /* 0x100fe20008010879 */
[----:B------:R-:W4:Y:S01]  /*8820*/  MUFU.EX2 R113, R113 ;  /* 0x0000007100717308 */ /* 0x000f220000000800 */
[-C--:B-1----:R-:W-:Y:S01]  /*8830*/  FMUL.FTZ R4, R96, R123.reuse ;  /* 0x0000007b60047220 */ /* 0x082fe20000410000 */
[-C--:B------:R-:W-:Y:S01]  /*8840*/  FMUL.FTZ R5, R97, R123.reuse ;  /* 0x0000007b61057220 */ /* 0x080fe20000410000 */
[-C--:B------:R-:W-:Y:S01]  /*8850*/  FMUL.FTZ R28, R52, R123.reuse ;  /* 0x0000007b341c7220 */ /* 0x080fe20000410000 */
[-C--:B------:R-:W-:Y:S01]  /*8860*/  FMUL.FTZ R29, R53, R123.reuse ;  /* 0x0000007b351d7220 */ /* 0x080fe20000410000 */
[-C--:B------:R-:W-:Y:S01]  /*8870*/  FMUL.FTZ R56, R56, R123.reuse ;  /* 0x0000007b38387220 */ /* 0x080fe20000410000 */
[-C--:B------:R-:W-:Y:S01]  /*8880*/  FMUL.FTZ R57, R57, R123.reuse ;  /* 0x0000007b39397220 */ /* 0x080fe20000410000 */
[-C--:B------:R-:W-:Y:S01]  /*8890*/  FMUL.FTZ R20, R44, R123.reuse ;  /* 0x0000007b2c147220 */ /* 0x080fe20000410000 */
[----:B------:R-:W-:Y:S01]  /*88a0*/  MUFU.EX2 R109, R109 ;  /* 0x0000006d006d7308 */ /* 0x000fe20000000800 */
[-C--:B---3--:R-:W-:Y:S01]  /*88b0*/  FMUL.FTZ R6, R98, R122.reuse ;  /* 0x0000007a62067220 */ /* 0x088fe20000410000 */
[-C--:B------:R-:W-:Y:S01]  /*88c0*/  FMUL.FTZ R7, R99, R122.reuse ;  /* 0x0000007a63077220 */ /* 0x080fe20000410000 */
[-C--:B------:R-:W-:Y:S01]  /*88d0*/  FMUL.FTZ R30, R54, R122.reuse ;  /* 0x0000007a361e7220 */ /* 0x080fe20000410000 */
[-C--:B------:R-:W-:Y:S01]  /*88e0*/  FMUL.FTZ R31, R55, R122.reuse ;  /* 0x0000007a371f7220 */ /* 0x080fe20000410000 */
[-C--:B------:R-:W-:Y:S01]  /*88f0*/  FMUL.FTZ R58, R58, R122.reuse ;  /* 0x0000007a3a3a7220 */ /* 0x080fe20000410000 */
[----:B------:R-:W-:Y:S01]  /*8900*/  FMUL.FTZ R59, R59, R122 ;  /* 0x0000007a3b3b7220 */ /* 0x000fe20000410000 */
[-C--:B------:R-:W-:Y:S01]  /*8910*/  FMUL.FTZ R21, R45, R123.reuse ;  /* 0x0000007b2d157220 */ /* 0x080fe20000410000 */
        /* <DEDUP_REMOVED lines=16> */
[----:B------:R-:W3:Y:S01]  /*8a20*/  MUFU.EX2 R115, R115 ;  /* 0x0000007300737308 */ /* 0x000ee20000000800 */
[----:B-1----:R-:W-:Y:S01]  /*8a30*/  F2FP.F16.F32.PACK_AB R98, R108, R109 ;  /* 0x0000006d6c62723e */ /* 0x002fe200000000ff */
[-C--:B------:R-:W-:Y:S01]  /*8a40*/  FMUL.FTZ R83, R83, R122.reuse ;  /* 0x0000007a53537220 */ /* 0x080fe20000410000 */
[----:B------:R-:W-:Y:S01]  /*8a50*/  LDSM.16.MT88.4 R76, [R144+0x8800] ;  /* 0x00880000904c783b */ /* 0x000fe20000004200 */
        /* <DEDUP_REMOVED lines=12> */
[----:B------:R-:W1:Y:S01]  /*8b20*/  MUFU.EX2 R2, R2 ;  /* 0x0000000200027308 */ /* 0x000e620000000800 */
[----:B---3--:R-:W-:Y:S01]  /*8b30*/  F2FP.F16.F32.PACK_AB R97, R115, R119 ;  /* 0x000000777361723e */ /* 0x008fe200000000ff */
        /* <DEDUP_REMOVED lines=11> */
[----:B------:R-:W-:Y:S01]  /*8bf0*/  FMUL.FTZ R37, R61, R123 ;  /* 0x0000007b3d257220 */ /* 0x000fe20000410000 */
[-C--:B------:R-:W-:Y:S01]  /*8c00*/  FMUL.FTZ R38, R62, R122.reuse ;  /* 0x0000007a3e267220 */ /* 0x080fe20000410000 */
[-C--:B------:R-:W-:Y:S01]  /*8c10*/  FMUL.FTZ R39, R63, R122.reuse ;  /* 0x0000007a3f277220 */ /* 0x080fe20000410000 */
[----:B------:R-:W3:Y:S01]  /*8c20*/  MUFU.EX2 R167, R167 ;  /* 0x000000a700a77308 */ /* 0x000ee20000000800 */
[----:B-1----:R-:W-:Y:S01]  /*8c30*/  F2FP.F16.F32.PACK_AB R99, R2, R3 ;  /* 0x000000030263723e */ /* 0x002fe200000000ff */
        /* <DEDUP_REMOVED lines=11> */
[----:B------:R-:W-:Y:S01]  /*8cf0*/  FMUL.FTZ R85, R85, R123 ;  /* 0x0000007b55557220 */ /* 0x000fe20000410000 */
[C---:B------:R-:W-:Y:S01]  /*8d00*/  HMMA.16816.F32 R32, R96.reuse, R34, R56 ;  /* 0x000000226020723c */ /* 0x040fe20000001838 */
[----:B------:R-:W1:Y:S01]  /*8d10*/  LDSM.16.MT88.4 R56, [R141+0xa000] ;  /* 0x00a000008d38783b */ /* 0x000e620000004200 */
[----:B------:R-:W-:Y:S01]  /*8d20*/  FMUL.FTZ R86, R86, R122 ;  /* 0x0000007a56567220 */ /* 0x000fe20000410000 */
[----:B------:R-:W4:Y:S01]  /*8d30*/  MUFU.EX2 R128, R128 ;  /* 0x0000008000807308 */ /* 0x000f220000000800 */
[----:B---3--:R-:W-:Y:S01]  /*8d40*/  F2FP.F16.F32.PACK_AB R68, R167, R168 ;  /* 0x000000a8a744723e */ /* 0x008fe200000000ff */
[-C--:B------:R-:W-:Y:S01]  /*8d50*/  FMUL.FTZ R87, R87, R122.reuse ;  /* 0x0000007a57577220 */ /* 0x080fe20000410000 */
[C---:B--2---:R-:W-:Y:S01]  /*8d60*/  HMMA.16816.F32 R20, R96.reuse, R24, R20 ;  /* 0x000000186014723c */ /* 0x044fe20000001814 */
[--C-:B------:R-:W-:Y:S01]  /*8d70*/  FFMA.FTZ R178, R178, UR12, -R121.reuse ;  /* 0x0000000cb2b27c23 */ /* 0x100fe20008010879 */
[----:B------:R-:W-:Y:S01]  /*8d80*/  FFMA.FTZ R179, R100, UR12, -R121 ;  /* 0x0000000c64b37c23 */ /* 0x000fe20008010879 */
[--C-:B------:R-:W-:Y:S01]  /*8d90*/  FFMA.FTZ R182, R105, UR12, -R125.reuse ;  /* 0x0000000c69b67c23 */ /* 0x100fe2000801087d */
[----:B------:R-:W-:Y:S01]  /*8da0*/  LDSM.16.MT88.4 R100, [R140+0xb000] ;  /* 0x00b000008c64783b */ /* 0x000fe20000004200 */
[----:B------:R-:W-:Y:S01]  /*8db0*/  MUFU.EX2 R131, R131 ;  /* 0x0000008300837308 */ /* 0x000fe20000000800 */
[C---:B------:R-:W-:Y:S01]  /*8dc0*/  HMMA.16816.F32 R24, R96.reuse, R26, R48 ;  /* 0x0000001a6018723c */ /* 0x040fe20000001830 */
[--C-:B------:R-:W-:Y:S01]  /*8dd0*/  FFMA.FTZ R117, R117, UR12, -R125.reuse ;  /* 0x0000000c75757c23 */ /* 0x100fe2000801087d */
[----:B------:R-:W2:Y:S01]  /*8de0*/  LDSM.16.MT88.4 R48, [R142+0xa000] ;  /* 0x00a000008e30783b */ /* 0x000ea20000004200 */
[--C-:B------:R-:W-:Y:S01]  /*8df0*/  FFMA.FTZ R116, R116, UR12, -R125.reuse ;  /* 0x0000000c74747c23 */ /* 0x100fe2000801087d */
[----:B------:R-:W-:Y:S01]  /*8e00*/  FFMA.FTZ R125, R124, UR12, -R125 ;  /* 0x0000000c7c7d7c23 */ /* 0x000fe2000801087d */
[--C-:B------:R-:W-:Y:S01]  /*8e10*/  FFMA.FTZ R124, R104, UR12, -R121.reuse ;  /* 0x0000000c687c7c23 */ /* 0x100fe20008010879 */
[C---:B------:R-:W-:Y:S01]  /*8e20*/  HMMA.16816.F32 R12, R96.reuse, R16, R12 ;  /* 0x00000010600c723c */ /* 0x040fe2000000180c */
[----:B------:R-:W3:Y:S01]  /*8e30*/  MUFU.EX2 R130, R130 ;  /* 0x0000008200827308 */ /* 0x000ee20000000800 */
[----:B----4-:R-:W-:Y:S01]  /*8e40*/  F2FP.F16.F32.PACK_AB R70, R128, R129 ;  /* 0x000000818046723e */ /* 0x010fe200000000ff */
[--C-:B------:R-:W-:Y:S01]  /*8e50*/  FFMA.FTZ R183, R107, UR12, -R121.reuse ;  /* 0x0000000c6bb77c23 */ /* 0x100fe20008010879 */
[--C-:B------:R-:W-:Y:S01]  /*8e60*/  FFMA.FTZ R118, R118, UR12, -R121.reuse ;  /* 0x0000000c76767c23 */ /* 0x100fe20008010879 */
[----:B------:R-:W-:Y:S01]  /*8e70*/  FFMA.FTZ R121, R106, UR12, -R121 ;  /* 0x0000000c6a797c23 */ /* 0x000fe20008010879 */
[----:B------:R-:W-:Y:S01]  /*8e80*/  HMMA.16816.F32 R16, R96, R18, R40 ;  /* 0x000000126010723c */ /* 0x000fe20000001828 */
[----:B------:R-:W4:Y:S01]  /*8e90*/  LDSM.16.MT88.4 R40, [R144+0xa000] ;  /* 0x00a000009028783b */ /* 0x000f220000004200 */
[----:B------:R-:W-:Y:S01]  /*8ea0*/  FFMA.FTZ R120, R173, R123, R120 ;  /* 0x0000007bad787223 */ /* 0x000fe20000010078 */
[----:B------:R-:W-:Y:S01]  /*8eb0*/  MUFU.EX2 R127, R127 ;  /* 0x0000007f007f7308 */ /* 0x000fe20000000800 */
[----:B------:R-:W-:-:S02]  /*8ec0*/  FFMA.FTZ R122, R174, R122, R119 ;  /* 0x0000007aae7a7223 */ /* 0x000fc40000010077 */
[----:B------:R-:W-:Y:S01]  /*8ed0*/  HMMA.16816.F32 R4, R96, R8, R4 ;  /* 0x000000086004723c */ /* 0x000fe20000001804 */
[----:B------:R-:W-:Y:S01]  /*8ee0*/  FADD.FTZ R120, R113, R120 ;  /* 0x0000007871787221 */ /* 0x000fe20000010000 */
[----:B------:R-:W-:-:S03]  /*8ef0*/  FADD.FTZ R122, R115, R122 ;  /* 0x0000007a737a7221 */ /* 0x000fc60000010000 */
[----:B------:R-:W5:Y:S01]  /*8f00*/  MUFU.EX2 R126, R126 ;  /* 0x0000007e007e7308 */ /* 0x000f620000000800 */
[----:B------:R-:W-:Y:S01]  /*8f10*/  HMMA.16816.F32 R8, R96, R10, R92 ;  /* 0x0000000a6008723c */ /* 0x000fe2000000185c */
[----:B---3--:R-:W-:Y:S01]  /*8f20*/  F2FP.F16.F32.PACK_AB R69, R130, R131 ;  /* 0x000000838245723e */ /* 0x008fe200000000ff */
[----:B------:R-:W-:Y:S01]  /*8f30*/  LDSM.16.MT88.4 R92, [R144+0x9000] ;  /* 0x00900000905c783b */ /* 0x000fe20000004200 */
[----:B------:R-:W-:-:S03]  /*8f40*/  FADD.FTZ R109, R109, R120 ;  /* 0x000000786d6d7221 */ /* 0x000fc60000010000 */
[C---:B-1----:R-:W-:Y:S01]  /*8f50*/  HMMA.16816.F32 R52, R96.reuse, R56, R52 ;  /* 0x000000386034723c */ /* 0x042fe20000001834 */
[----:B------:R-:W-:Y:S05]  /*8f60*/  MUFU.EX2 R175, R175 ;  /* 0x000000af00af7308 */ /* 0x000fea0000000800 */
[----:B------:R-:W-:Y:S01]  /*8f70*/  HMMA.16816.F32 R56, R96, R58, R80 ;  /* 0x0000003a6038723c */ /* 0x000fe20000001850 */
[----:B------:R-:W1:Y:S02]  /*8f80*/  LDSM.16.MT88.4 R80, [R141+0x8800] ;  /* 0x008800008d50783b */ /* 0x000e640000004200 */
[----:B------:R-:W-:Y:S01]  /*8f90*/  MUFU.EX2 R184, R184 ;  /* 0x000000b800b87308 */ /* 0x000fe20000000800 */
[----:B-----5:R-:W-:-:S02]  /*8fa0*/  F2FP.F16.F32.PACK_AB R71, R126, R127 ;  /* 0x0000007f7e47723e */ /* 0x020fc400000000ff */
[C---:B--2---:R-:W-:Y:S05]  /*8fb0*/  HMMA.16816.F32 R44, R96.reuse, R48, R44 ;  /* 0x00000030602c723c */ /* 0x044fea000000182c */
[----:B------:R-:W-:Y:S01]  /*8fc0*/  MUFU.EX2 R169, R169 ;  /* 0x000000a900a97308 */ /* 0x000fe20000000800 */
[----:B------:R-:W-:Y:S01]  /*8fd0*/  HMMA.16816.F32 R48, R96, R50, R72 ;  /* 0x000000326030723c */ /* 0x000fe20000001848 */
[----:B------:R-:W2:Y:S05]  /*8fe0*/  LDSM.16.MT88.4 R72, [R142+0x8800] ;  /* 0x008800008e48783b */ /* 0x000eaa0000004200 */
[C---:B------:R-:W-:Y:S01]  /*8ff0*/  HMMA.16816.F32 R4, R68.reuse, R76, R4 ;  /* 0x0000004c4404723c */ /* 0x040fe20000001804 */
[----:B------:R-:W-:Y:S05]  /*9000*/  MUFU.EX2 R170, R170 ;  /* 0x000000aa00aa7308 */ /* 0x000fea0000000800 */
[----:B------:R-:W-:Y:S01]  /*9010*/  HMMA.16816.F32 R8, R68, R78, R8 ;  /* 0x0000004e4408723c */ /* 0x000fe20000001808 */
[----:B------:R-:W3:Y:S02]  /*9020*/  LDSM.16.MT88.4 R76, [R140+0x8800] ;  /* 0x008800008c4c783b */ /* 0x000ee40000004200 */
[----:B------:R-:W-:Y:S03]  /*9030*/  MUFU.EX2 R181, R181 ;  /* 0x000000b500b57308 */ /* 0x000fe60000000800 */
[C---:B----4-:R-:W-:Y:S05]  /*9040*/  HMMA.16816.F32 R36, R96.reuse, R40, R36 ;  /* 0x000000286024723c */ /* 0x050fea0000001824 */
[----:B------:R-:W-:Y:S01]  /*9050*/  MUFU.EX2 R180, R180 ;  /* 0x000000b400b47308 */ /* 0x000fe20000000800 */
[----:B------:R-:W-:Y:S01]  /*9060*/  HMMA.16816.F32 R40, R96, R42, R64 ;  /* 0x0000002a6028723c */ /* 0x000fe20000001840 */
[----:B------:R-:W4:Y:S05]  /*9070*/  LDSM.16.MT88.4 R64, [R140+0xa000] ;  /* 0x00a000008c40783b */ /* 0x000f2a0000004200 */
        /* <DEDUP_REMOVED lines=10> */
[----:B------:R-:W3:Y:S05]  /*9120*/  MUFU.EX2 R117, R117 ;  /* 0x0000007500757308 */ /* 0x000eea0000000800 */
[----:B------:R-:W-:Y:S01]  /*9130*/  HMMA.16816.F32 R32, R68, R78, R32 ;  /* 0x0000004e4420723c */ /* 0x000fe20000001820 */
[----:B------:R-:W5:Y:S02]  /*9140*/  LDSM.16.MT88.4 R76, [R140+0xa800] ;  /* 0x00a800008c4c783b */ /* 0x000f640000004200 */
[----:B------:R-:W-:Y:S03]  /*9150*/  MUFU.EX2 R116, R116 ;  /* 0x0000007400747308 */ /* 0x000fe60000000800 */
[C---:B----4-:R-:W-:Y:S05]  /*9160*/  HMMA.16816.F32 R60, R96.reuse, R64, R60 ;  /* 0x00000040603c723c */ /* 0x050fea000000183c */
[----:B------:R-:W4:Y:S01]  /*9170*/  MUFU.EX2 R125, R125 ;  /* 0x0000007d007d7308 */ /* 0x000f220000000800 */
[----:B------:R-:W-:Y:S01]  /*9180*/  HMMA.16816.F32 R64, R96, R66, R84 ;  /* 0x000000426040723c */ /* 0x000fe20000001854 */
[----:B---3--:R-:W-:-:S05]  /*9190*/  F2FP.F16.F32.PACK_AB R104, R117, R182 ;  /* 0x000000b67568723e */ /* 0x008fca00000000ff */
[C---:B-1----:R-:W-:Y:S01]  /*91a0*/  HMMA.16816.F32 R36, R68.reuse, R80, R36 ;  /* 0x000000504424723c */ /* 0x042fe20000001824 */
[----:B------:R-:W-:Y:S05]  /*91b0*/  MUFU.EX2 R124, R124 ;  /* 0x0000007c007c7308 */ /* 0x000fea0000000800 */
[----:B------:R-:W-:Y:S01]  /*91c0*/  HMMA.16816.F32 R40, R68, R82, R40 ;  /* 0x000000524428723c */ /* 0x000fe20000001828 */
[----:B------:R-:W1:Y:S02]  /*91d0*/  LDSM.16.MT88.4 R80, [R141+0xa800] ;  /* 0x00a800008d50783b */ /* 0x000e640000004200 */
[----:B------:R-:W3:Y:S01]  /*91e0*/  MUFU.EX2 R183, R183 ;  /* 0x000000b700b77308 */ /* 0x000ee20000000800 */
[----:B----4-:R-:W-:-:S02]  /*91f0*/  F2FP.F16.F32.PACK_AB R106, R125, R116 ;  /* 0x000000747d6a723e */ /* 0x010fc400000000ff */
[C---:B--2---:R-:W-:Y:S05]  /*9200*/  HMMA.16816.F32 R44, R68.reuse, R72, R44 ;  /* 0x00000048442c723c */ /* 0x044fea000000182c */
[----:B------:R-:W-:Y:S01]  /*9210*/  MUFU.EX2 R118, R118 ;  /* 0x0000007600767308 */ /* 0x000fe20000000800 */
[C---:B------:R-:W-:Y:S01]  /*9220*/  HMMA.16816.F32 R48, R68.reuse, R74, R48 ;  /* 0x0000004a4430723c */ /* 0x040fe20000001830 */
[----:B------:R-:W2:Y:S05]  /*9230*/  LDSM.16.MT88.4 R72, [R142+0x9000] ;  /* 0x009000008e48783b */ /* 0x000eaa0000004200 */
[----:B-----5:R-:W-:Y:S01]  /*9240*/  HMMA.16816.F32 R60, R68, R76, R60 ;  /* 0x0000004c443c723c */ /* 0x020fe2000000183c */
[----:B------:R-:W4:Y:S01]  /*9250*/  MUFU.EX2 R121, R121 ;  /* 0x0000007900797308 */ /* 0x000f220000000800 */
[----:B---3--:R-:W-:-:S04]  /*9260*/  F2FP.F16.F32.PACK_AB R105, R183, R124 ;  /* 0x0000007cb769723e */ /* 0x008fc800000000ff */
[----:B------:R-:W-:Y:S01]  /*9270*/  HMMA.16816.F32 R64, R68, R78, R64 ;  /* 0x0000004e4440723c */ /* 0x000fe20000001840 */
[----:B----4-:R-:W-:-:S05]  /*9280*/  F2FP.F16.F32.PACK_AB R107, R121, R118 ;  /* 0x00000076796b723e */ /* 0x010fca00000000ff */
[C---:B-1----:R-:W-:Y:S06]  /*9290*/  HMMA.16816.F32 R52, R68.reuse, R80, R52 ;  /* 0x000000504434723c */ /* 0x042fec0000001834 */
[----:B------:R-:W-:Y:S01]  /*92a0*/  HMMA.16816.F32 R56, R68, R82, R56 ;  /* 0x000000524438723c */ /* 0x000fe20000001838 */
[----:B------:R-:W1:Y:S06]  /*92b0*/  LDSM.16.MT88.4 R80, [R141+0xb000] ;  /* 0x00b000008d50783b */ /* 0x000e6c0000004200 */
[----:B------:R-:W-:-:S02]  /*92c0*/  F2FP.F16.F32.PACK_AB R68, R184, R175 ;  /* 0x000000afb844723e */ /* 0x000fc400000000ff */
[----:B------:R-:W-:Y:S02]  /*92d0*/  F2FP.F16.F32.PACK_AB R69, R180, R181 ;  /* 0x000000b5b445723e */ /* 0x000fe400000000ff */
[----:B------:R-:W-:Y:S02]  /*92e0*/  F2FP.F16.F32.PACK_AB R70, R170, R169 ;  /* 0x000000a9aa46723e */ /* 0x000fe400000000ff */
[----:B------:R-:W-:-:S07]  /*92f0*/  F2FP.F16.F32.PACK_AB R71, R179, R178 ;  /* 0x000000b2b347723e */ /* 0x000fce00000000ff */
[C---:B------:R-:W-:Y:S01]  /*9300*/  HMMA.16816.F32 R96, R68.reuse, R92, R4 ;  /* 0x0000005c4460723c */ /* 0x040fe20000001804 */
[----:B------:R-:W3:Y:S05]  /*9310*/  LDSM.16.MT88.4 R4, [R140+0x9000] ;  /* 0x009000008c04783b */ /* 0x000eea0000004200 */
        /* <DEDUP_REMOVED lines=9> */
[C---:B---3--:R-:W-:Y:S06]  /*93b0*/  HMMA.16816.F32 R28, R68.reuse, R4, R28 ;  /* 0x00000004441c723c */ /* 0x048fec000000181c */
[C---:B----4-:R-:W-:Y:S06]  /*93c0*/  HMMA.16816.F32 R20, R68.reuse, R8, R20 ;  /* 0x000000084414723c */ /* 0x050fec0000001814 */
[C---:B------:R-:W-:Y:S01]  /*93d0*/  HMMA.16816.F32 R24, R68.reuse, R10, R24 ;  /* 0x0000000a4418723c */ /* 0x040fe20000001818 */
[----:B------:R-:W1:Y:S05]  /*93e0*/  LDSM.16.MT88.4 R8, [R144+0xb000] ;  /* 0x00b000009008783b */ /* 0x000e6a0000004200 */
[C---:B------:R-:W-:Y:S06]  /*93f0*/  HMMA.16816.F32 R32, R68.reuse, R6, R32 ;  /* 0x000000064420723c */ /* 0x040fec0000001820 */
[C---:B--2---:R-:W-:Y:S06]  /*9400*/  HMMA.16816.F32 R4, R68.reuse, R72, R44 ;  /* 0x000000484404723c */ /* 0x044fec000000182c */
[C---:B------:R-:W-:Y:S01]  /*9410*/  HMMA.16816.F32 R72, R68.reuse, R74, R48 ;  /* 0x0000004a4448723c */ /* 0x040fe20000001830 */
[----:B------:R-:W2:Y:S05]  /*9420*/  LDSM.16.MT88.4 R48, [R141+0x9800] ;  /* 0x009800008d30783b */ /* 0x000eaa0000004200 */
[C---:B------:R-:W-:Y:S01]  /*9430*/  HMMA.16816.F32 R80, R68.reuse, R82, R56 ;  /* 0x000000524450723c */ /* 0x040fe20000001838 */
[----:B------:R-:W3:Y:S05]  /*9440*/  LDSM.16.MT88.4 R56, [R140+0x9800] ;  /* 0x009800008c38783b */ /* 0x000eea0000004200 */
[C---:B-1----:R-:W-:Y:S01]  /*9450*/  HMMA.16816.F32 R12, R68.reuse, R8, R36 ;  /* 0x00000008440c723c */ /* 0x042fe20000001824 */
[----:B------:R-:W1:Y:S05]  /*9460*/  LDSM.16.MT88.4 R36, [R144+0x9800] ;  /* 0x009800009024783b */ /* 0x000e6a0000004200 */
[----:B------:R-:W-:Y:S01]  /*9470*/  HMMA.16816.F32 R8, R68, R10, R40 ;  /* 0x0000000a4408723c */ /* 0x000fe20000001828 */
[----:B------:R-:W4:Y:S05]  /*9480*/  LDSM.16.MT88.4 R40, [R142+0x9800] ;  /* 0x009800008e28783b */ /* 0x000f2a0000004200 */
[----:B--2---:R-:W-:-:S12]  /*9490*/  HMMA.16816.F32 R44, R104, R48, R20 ;  /* 0x00000030682c723c */ /* 0x004fd80000001814 */
[C---:B------:R-:W-:Y:S06]  /*94a0*/  HMMA.16816.F32 R60, R104.reuse, R64, R12 ;  /* 0x00000040683c723c */ /* 0x040fec000000180c */
[C---:B------:R-:W-:Y:S01]  /*94b0*/  HMMA.16816.F32 R64, R104.reuse, R66, R8 ;  /* 0x000000426840723c */ /* 0x040fe20000001808 */
[----:B------:R-:W2:Y:S05]  /*94c0*/  LDSM.16.MT88.4 R8, [R141+0xb800] ;  /* 0x00b800008d08783b */ /* 0x000eaa0000004200 */
[C---:B---3--:R-:W-:Y:S06]  /*94d0*/  HMMA.16816.F32 R52, R104.reuse, R56, R28 ;  /* 0x000000386834723c */ /* 0x048fec000000181c */
[C---:B-1----:R-:W-:Y:S06]  /*94e0*/  HMMA.16816.F32 R96, R104.reuse, R36, R96 ;  /* 0x000000246860723c */ /* 0x042fec0000001860 */
[C---:B------:R-:W-:Y:S06]  /*94f0*/  HMMA.16816.F32 R92, R104.reuse, R38, R92 ;  /* 0x00000026685c723c */ /* 0x040fec000000185c */
[C---:B----4-:R-:W-:Y:S01]  /*9500*/  HMMA.16816.F32 R36, R104.reuse, R40, R84 ;  /* 0x000000286824723c */ /* 0x050fe20000001854 */
[----:B------:R-:W1:Y:S05]  /*9510*/  LDSM.16.MT88.4 R84, [R140+0xb800] ;  /* 0x00b800008c54783b */ /* 0x000e6a0000004200 */
[C---:B------:R-:W-:Y:S01]  /*9520*/  HMMA.16816.F32 R40, R104.reuse, R42, R16 ;  /* 0x0000002a6828723c */ /* 0x040fe20000001810 */
[----:B------:R-:W3:Y:S05]  /*9530*/  LDSM.16.MT88.4 R16, [R142+0xb800] ;  /* 0x00b800008e10783b */ /* 0x000eea0000004200 */
[C---:B------:R-:W-:Y:S06]  /*9540*/  HMMA.16816.F32 R48, R104.reuse, R50, R24 ;  /* 0x000000326830723c */ /* 0x040fec0000001818 */
[C---:B------:R-:W-:Y:S06]  /*9550*/  HMMA.16816.F32 R56, R104.reuse, R58, R32 ;  /* 0x0000003a6838723c */ /* 0x040fec0000001820 */
[C---:B--2---:R-:W-:Y:S06]  /*9560*/  HMMA.16816.F32 R76, R104.reuse, R8, R76 ;  /* 0x00000008684c723c */ /* 0x044fec000000184c */
[C---:B------:R-:W-:Y:S06]  /*9570*/  HMMA.16816.F32 R80, R104.reuse, R10, R80 ;  /* 0x0000000a6850723c */ /* 0x040fec0000001850 */
[C---:B-1----:R-:W-:Y:S06]  /*9580*/  HMMA.16816.F32 R88, R104.reuse, R84, R88 ;  /* 0x000000546858723c */ /* 0x042fec0000001858 */
[C---:B---3--:R-:W-:Y:S06]  /*9590*/  HMMA.16816.F32 R68, R104.reuse, R16, R4 ;  /* 0x000000106844723c */ /* 0x048fec0000001804 */
        /* <DEDUP_REMOVED lines=10> */
[----:B------:R-:W-:Y:S02]  /*9640*/  MOV R2, R110 ;  /* 0x0000006e00027202 */ /* 0x000fe40000000f00 */
[----:B------:R-:W-:Y:S01]  /*9650*/  FADD.FTZ R127, R127, R130 ;  /* 0x000000827f7f7221 */ /* 0x000fe20000010000 */
[----:B------:R-:W-:-:S03]  /*9660*/  FADD.FTZ R128, R128, R129 ;  /* 0x0000008180807221 */ /* 0x000fc60000010000 */
        /* <DEDUP_REMOVED lines=17> */
[----:B------:R-:W-:-:S07]  /*9780*/  FADD.FTZ R174, R121, R118 ;  /* 0x0000007679ae7221 */ /* 0x000fce0000010000 */
.L_x_7558:
        /* <DEDUP_REMOVED lines=9> */
.L_x_7570:
        /* <DEDUP_REMOVED lines=69> */
.L_x_7567:
        /* <DEDUP_REMOVED lines=68> */
[----:B------:R-:W-:Y:S01]  /*a0b0*/  LDSM.16.M88.4 R124, [R148] ;  /* 0x00000000947c783b */ /* 0x000fe20000000200 */
[----:B------:R-:W-:Y:S03]  /*a0c0*/  IMAD.MOV.U32 R177, RZ, RZ, R3 ;  /* 0x000000ffffb17224 */ /* 0x000fe600078e0003 */
[----:B------:R-:W1:Y:S01]  /*a0d0*/  LDSM.16.M88.4 R128, [R147] ;  /* 0x000000009380783b */ /* 0x000e620000000200 */
[C---:B--2---:R-:W-:Y:S06]  /*a0e0*/  HMMA.16816.F32 R4, R104.reuse, R108, RZ ;  /* 0x0000006c6804723c */ /* 0x044fec00000018ff */
[C---:B------:R-:W-:Y:S01]  /*a0f0*/  HMMA.16816.F32 R8, R104.reuse, R110, RZ ;  /* 0x0000006e6808723c */ /* 0x040fe200000018ff */
[----:B------:R-:W-:Y:S05]  /*a100*/  LDSM.16.M88.4 R108, [R138] ;  /* 0x000000008a6c783b */ /* 0x000fea0000000200 */
        /* <DEDUP_REMOVED lines=8> */
[----:B------:R-:W2:Y:S05]  /*a190*/  LDSM.16.M88.4 R104, [R139] ;  /* 0x000000008b68783b */ /* 0x000eaa0000000200 */
[C---:B-1----:R-:W-:Y:S06]  /*a1a0*/  HMMA.16816.F32 R4, R124.reuse, R128, R4 ;  /* 0x000000807c04723c */ /* 0x042fec0000001804 */
[C---:B------:R-:W-:Y:S06]  /*a1b0*/  HMMA.16816.F32 R8, R124.reuse, R130, R8 ;  /* 0x000000827c08723c */ /* 0x040fec0000001808 */
[C---:B--2---:R-:W-:Y:S06]  /*a1c0*/  HMMA.16816.F32 R12, R124.reuse, R104, R12 ;  /* 0x000000687c0c723c */ /* 0x044fec000000180c */
[C---:B------:R-:W-:Y:S01]  /*a1d0*/  HMMA.16816.F32 R16, R124.reuse, R106, R16 ;  /* 0x0000006a7c10723c */ /* 0x040fe20000001810 */
[----:B------:R-:W-:Y:S05]  /*a1e0*/  LDSM.16.M88.4 R104, [R146] ;  /* 0x000000009268783b */ /* 0x000fea0000000200 */
[C---:B------:R-:W-:Y:S06]  /*a1f0*/  HMMA.16816.F32 R20, R124.reuse, R108, R20 ;  /* 0x0000006c7c14723c */ /* 0x040fec0000001814 */
[C---:B------:R-:W-:Y:S01]  /*a200*/  HMMA.16816.F32 R24, R124.reuse, R110, R24 ;  /* 0x0000006e7c18723c */ /* 0x040fe20000001818 */
[----:B------:R-:W1:Y:S05]  /*a210*/  LDSM.16.M88.4 R108, [R143+0x4000] ;  /* 0x004000008f6c783b */ /* 0x000e6a0000000200 */
[C---:B------:R-:W-:Y:S06]  /*a220*/  HMMA.16816.F32 R28, R124.reuse, R112, R28 ;  /* 0x000000707c1c723c */ /* 0x040fec000000181c */
[----:B------:R-:W-:Y:S01]  /*a230*/  HMMA.16816.F32 R32, R124, R114, R32 ;  /* 0x000000727c20723c */ /* 0x000fe20000001820 */
[----:B------:R-:W2:Y:S05]  /*a240*/  LDSM.16.M88.4 R112, [R143+0x4800] ;  /* 0x004800008f70783b */ /* 0x000eaa0000000200 */
[C---:B-1----:R-:W-:Y:S06]  /*a250*/  HMMA.16816.F32 R4, R104.reuse, R108, R4 ;  /* 0x0000006c6804723c */ /* 0x042fec0000001804 */
[C---:B------:R-:W-:Y:S01]  /*a260*/  HMMA.16816.F32 R8, R104.reuse, R110, R8 ;  /* 0x0000006e6808723c */ /* 0x040fe20000001808 */
[----:B------:R-:W1:Y:S05]  /*a270*/  LDSM.16.M88.4 R108, [R143+0x5800] ;  /* 0x005800008f6c783b */ /* 0x000e6a0000000200 */
[C---:B--2---:R-:W-:Y:S06]  /*a280*/  HMMA.16816.F32 R12, R104.reuse, R112, R12 ;  /* 0x00000070680c723c */ /* 0x044fec000000180c */
[C---:B------:R-:W-:Y:S01]  /*a290*/  HMMA.16816.F32 R16, R104.reuse, R114, R16 ;  /* 0x000000726810723c */ /* 0x040fe20000001810 */
[----:B------:R-:W-:Y:S05]  /*a2a0*/  LDSM.16.M88.4 R112, [R145] ;  /* 0x000000009170783b */ /* 0x000fea0000000200 */
[C---:B------:R-:W-:Y:S06]  /*a2b0*/  HMMA.16816.F32 R20, R104.reuse, R116, R20 ;  /* 0x000000746814723c */ /* 0x040fec0000001814 */
        /* <DEDUP_REMOVED lines=54> */
[C---:B-1----:R-:W-:Y:S06]  /*a620*/  HMMA.16816.F32 R28, R104.reuse, R108, R28 ;  /* 0x0000006c681c723c */ /* 0x042fec000000181c */
[----:B------:R-:W-:Y:S01]  /*a630*/  HMMA.16816.F32 R32, R104, R110, R32 ;  /* 0x0000006e6820723c */ /* 0x000fe20000001820 */
[----:B------:R-:W1:Y:S04]  /*a640*/  LDSM.16.M88.4 R104, [R136+0x2800] ;  /* 0x002800008868783b */ /* 0x000e680000000200 */
[----:B------:R-:W3:Y:S01]  /*a650*/  LDSM.16.M88.4 R108, [R136+0x3000] ;  /* 0x00300000886c783b */ /* 0x000ee20000000200 */
[C---:B--2---:R-:W-:Y:S06]  /*a660*/  HMMA.16816.F32 R4, R112.reuse, R116, R4 ;  /* 0x000000747004723c */ /* 0x044fec0000001804 */
[C---:B------:R-:W-:Y:S01]  /*a670*/  HMMA.16816.F32 R8, R112.reuse, R118, R8 ;  /* 0x000000767008723c */ /* 0x040fe20000001808 */
[----:B------:R-:W2:Y:S01]  /*a680*/  LDSM.16.M88.4 R116, [R136+0x3800] ;  /* 0x003800008874783b */ /* 0x000ea20000000200 */
[----:B------:R-:W-:Y:S04]  /*a690*/  DEPBAR.LE SB0, 0x0 ;  /* 0x000080000000791a */ /* 0x000fe80000000000 */
[----:B------:R-:W-:Y:S01]  /*a6a0*/  BAR.SYNC.DEFER_BLOCKING 0x0 ;  /* 0x0000000000007b1d */ /* 0x000fe20000010000 */
[C---:B-1----:R-:W-:Y:S06]  /*a6b0*/  HMMA.16816.F32 R12, R112.reuse, R104, R12 ;  /* 0x00000068700c723c */ /* 0x042fec000000180c */
[C---:B------:R-:W-:Y:S06]  /*a6c0*/  HMMA.16816.F32 R16, R112.reuse, R106, R16 ;  /* 0x0000006a7010723c */ /* 0x040fec0000001810 */
[C---:B---3--:R-:W-:Y:S06]  /*a6d0*/  HMMA.16816.F32 R20, R112.reuse, R108, R20 ;  /* 0x0000006c7014723c */ /* 0x048fec0000001814 */
[C---:B------:R-:W-:Y:S06]  /*a6e0*/  HMMA.16816.F32 R24, R112.reuse, R110, R24 ;  /* 0x0000006e7018723c */ /* 0x040fec0000001818 */
[C---:B--2---:R-:W-:Y:S06]  /*a6f0*/  HMMA.16816.F32 R28, R112.reuse, R116, R28 ;  /* 0x00000074701c723c */ /* 0x044fec000000181c */
[----:B------:R-:W-:Y:S01]  /*a700*/  HMMA.16816.F32 R32, R112, R118, R32 ;  /* 0x000000767020723c */ /* 0x000fe20000001820 */
[----:B------:R-:W-:Y:S11]  /*a710*/  @!UPT UIADD3 URZ, URZ, URZ, URZ ;  /* 0x0000003f3f3ff290 */ /* 0x000ff6000fffe03f */
[----:B------:R-:W-:Y:S01]  /*a720*/  @!UPT UIADD3 URZ, URZ, URZ, URZ ;  /* 0x0000003f3f3ff290 */ /* 0x000fe2000fffe03f */
[----:B------:R-:W-:Y:S11]  /*a730*/  @!P1 BRA `(.L_x_7568) ;  /* 0x0000000400fc9947 */ /* 0x000ff60003800000 */
        /* <DEDUP_REMOVED lines=64> */
.L_x_7569:
[----:B------:R1:W-:Y:S01]  /*ab40*/  @P4 STS.128 [R158+0x4000], RZ ;  /* 0x004000ff9e004388 */ /* 0x0003e20000000c00 */
[----:B------:R-:W-:Y:S02]  /*ab50*/  LEA R114, P2, R108, R172, 0x1 ;  /* 0x000000ac6c727211 */ /* 0x000fe400078408ff */
        /* <DEDUP_REMOVED lines=61> */
.L_x_7568:
[----:B------:R-:W-:Y:S01]  /*af30*/  LEA R2, R157, R166, 0x6 ;  /* 0x000000a69d027211 */ /* 0x000fe200078e30ff */
[----:B-1----:R-:W-:Y:S03]  /*af40*/  LDSM.16.MT88.4 R108, [R142+0x8000] ;  /* 0x008000008e6c783b */ /* 0x002fe60000004200 */
[C---:B------:R-:W-:Y:S02]  /*af50*/  IADD3 R103, R2.reuse, 0x8, RZ ;  /* 0x0000000802677810 */ /* 0x040fe40007ffe0ff */
[----:B------:R-:W-:Y:S02]  /*af60*/  I2FP.F32.S32 R3, R2 ;  /* 0x0000000200037245 */ /* 0x000fe40000201400 */
[----:B------:R-:W-:Y:S02]  /*af70*/  IADD3 R104, R2, 0x1, RZ ;  /* 0x0000000102687810 */ /* 0x000fe40007ffe0ff */
        /* <DEDUP_REMOVED lines=13> */
[CC--:B------:R-:W-:Y:S01]  /*b050*/  FFMA.FTZ R11, R0.reuse, R102.reuse, R11 ;  /* 0x00000066000b7223 */ /* 0x0c0fe2000001000b */
[----:B------:R-:W-:Y:S01]  /*b060*/  FFMA.FTZ R9, R0, R102, R9 ;  /* 0x0000006600097223 */ /* 0x000fe20000010009 */
[C---:B------:R-:W-:Y:S02]  /*b070*/  IADD3 R104, R2.reuse, 0x11, RZ ;  /* 0x0000001102687810 */ /* 0x040fe40007ffe0ff */
[----:B------:R-:W-:Y:S01]  /*b080*/  IADD3 R102, R2, 0x19, RZ ;  /* 0x0000001902667810 */ /* 0x000fe20007ffe0ff */
[C---:B------:R-:W-:Y:S01]  /*b090*/  FFMA.FTZ R14, R0.reuse, R3, R14 ;  /* 0x00000003000e7223 */ /* 0x040fe2000001000e */
[----:B------:R-:W-:Y:S01]  /*b0a0*/  I2FP.F32.S32 R103, R103 ;  /* 0x0000006700677245 */ /* 0x000fe20000201400 */
[----:B------:R-:W-:Y:S01]  /*b0b0*/  FFMA.FTZ R12, R0, R3, R12 ;  /* 0x00000003000c7223 */ /* 0x000fe2000001000c */
[----:B------:R-:W-:Y:S02]  /*b0c0*/  I2FP.F32.S32 R104, R104 ;  /* 0x0000006800687245 */ /* 0x000fe40000201400 */
[----:B------:R-:W-:Y:S01]  /*b0d0*/  IADD3 R3, R2, 0x20, RZ ;  /* 0x0000002002037810 */ /* 0x000fe20007ffe0ff */
[CC--:B------:R-:W-:Y:S01]  /*b0e0*/  FFMA.FTZ R18, R0.reuse, R103.reuse, R18 ;  /* 0x0000006700127223 */ /* 0x0c0fe20000010012 */
[----:B------:R-:W-:Y:S01]  /*b0f0*/  I2FP.F32.S32 R102, R102 ;  /* 0x0000006600667245 */ /* 0x000fe20000201400 */
[----:B------:R-:W-:Y:S01]  /*b100*/  FFMA.FTZ R16, R0, R103, R16 ;  /* 0x0000006700107223 */ /* 0x000fe20000010010 */
[----:B------:R-:W-:Y:S01]  /*b110*/  IADD3 R103, R2, 0x21, RZ ;  /* 0x0000002102677810 */ /* 0x000fe20007ffe0ff */
[CC--:B------:R-:W-:Y:S01]  /*b120*/  FFMA.FTZ R15, R0.reuse, R104.reuse, R15 ;  /* 0x00000068000f7223 */ /* 0x0c0fe2000001000f */
[----:B------:R-:W-:Y:S01]  /*b130*/  I2FP.F32.S32 R3, R3 ;  /* 0x0000000300037245 */ /* 0x000fe20000201400 */
[----:B------:R-:W-:Y:S01]  /*b140*/  FFMA.FTZ R13, R0, R104, R13 ;  /* 0x00000068000d7223 */ /* 0x000fe2000001000d */
[----:B------:R-:W-:Y:S01]  /*b150*/  FMNMX.FTZ R106, R6, R101, !PT ;  /* 0x00000065066a7209 */ /* 0x000fe20007810000 */
[CC--:B------:R-:W-:Y:S01]  /*b160*/  FFMA.FTZ R19, R0.reuse, R102.reuse, R19 ;  /* 0x0000006600137223 */ /* 0x0c0fe20000010013 */
[----:B------:R-:W-:Y:S01]  /*b170*/  FFMA.FTZ R17, R0, R102, R17 ;  /* 0x0000006600117223 */ /* 0x000fe20000010011 */
[----:B------:R-:W-:Y:S01]  /*b180*/  FMNMX.FTZ R104, R4, R100, !PT ;  /* 0x0000006404687209 */ /* 0x000fe20007810000 */
[C---:B------:R-:W-:Y:S01]  /*b190*/  FFMA.FTZ R22, R0.reuse, R3, R22 ;  /* 0x0000000300167223 */ /* 0x040fe20000010016 */
[----:B------:R-:W-:Y:S01]  /*b1a0*/  I2FP.F32.S32 R102, R103 ;  /* 0x0000006700667245 */ /* 0x000fe20000201400 */
[C---:B------:R-:W-:Y:S01]  /*b1b0*/  FFMA.FTZ R20, R0.reuse, R3, R20 ;  /* 0x0000000300147223 */ /* 0x040fe20000010014 */
[----:B------:R-:W-:Y:S02]  /*b1c0*/  FMNMX.FTZ R103, R7, R106, !PT ;  /* 0x0000006a07677209 */ /* 0x000fe40007810000 */
[----:B------:R-:W-:Y:S01]  /*b1d0*/  FMNMX.FTZ R3, R5, R104, !PT ;  /* 0x0000006805037209 */ /* 0x000fe20007810000 */
[-C--:B------:R-:W-:Y:S01]  /*b1e0*/  FFMA.FTZ R23, R0, R102.reuse, R23 ;  /* 0x0000006600177223 */ /* 0x080fe20000010017 */
[----:B------:R-:W-:Y:S01]  /*b1f0*/  FMNMX.FTZ R104, R10, R103, !PT ;  /* 0x000000670a687209 */ /* 0x000fe20007810000 */
[----:B------:R-:W-:Y:S01]  /*b200*/  FFMA.FTZ R21, R0, R102, R21 ;  /* 0x0000006600157223 */ /* 0x000fe20000010015 */
[----:B------:R-:W-:Y:S02]  /*b210*/  FMNMX.FTZ R102, R8, R3, !PT ;  /* 0x0000000308667209 */ /* 0x000fe40007810000 */
        /* <DEDUP_REMOVED lines=58> */
[C---:B------:R-:W-:Y:S02]  /*b5c0*/  FADD.FTZ R100, -R3.reuse, R100 ;  /* 0x0000006403647221 */ /* 0x040fe40000010100 */
[----:B------:R-:W1:Y:S01]  /*b5d0*/  LDSM.16.MT88.4 R104, [R144+0x8000] ;  /* 0x008000009068783b */ /* 0x000e620000004200 */
[----:B------:R-:W-:Y:S01]  /*b5e0*/  FMUL.FTZ R119, R3, UR4 ;  /* 0x0000000403777c20 */ /* 0x000fe20008410000 */
[C---:B------:R-:W-:Y:S01]  /*b5f0*/  FSETP.NEU.FTZ.AND P1, PT, R2.reuse, -INF , PT ;  /* 0xff8000000200780b */ /* 0x040fe20003f3d000 */
[----:B------:R-:W-:Y:S01]  /*b600*/  FADD.FTZ R101, -R2, R101 ;  /* 0x0000006502657221 */ /* 0x000fe20000010100 */
[----:B------:R-:W-:Y:S01]  /*b610*/  FMUL.FTZ R103, R100, UR4 ;  /* 0x0000000464677c20 */ /* 0x000fe20008410000 */
[----:B------:R-:W-:Y:S02]  /*b620*/  FMUL.FTZ R118, R2, UR4 ;  /* 0x0000000402767c20 */ /* 0x000fe40008410000 */
        /* <DEDUP_REMOVED lines=21> */
[C---:B------:R-:W-:Y:S01]  /*b780*/  FMUL.FTZ R37, R100.reuse, R37 ;  /* 0x0000002564257220 */ /* 0x040fe20000410000 */
        /* <DEDUP_REMOVED lines=64> */
[C---:B------:R-:W-:Y:S01]  /*bb90*/  FMUL.FTZ R12, R100.reuse, R88 ;  /* 0x00000058640c7220 */ /* 0x040fe20000410000 */
[----:B------:R-:W-:Y:S01]  /*bba0*/  FMUL.FTZ R13, R100, R89 ;  /* 0x00000059640d7220 */ /* 0x000fe20000410000 */
[----:B----4-:R-:W-:Y:S01]  /*bbb0*/  F2FP.F16.F32.PACK_AB R98, R103, R112 ;  /* 0x000000706762723e */ /* 0x010fe200000000ff */
[--C-:B------:R-:W-:Y:S01]  /*bbc0*/  FFMA.FTZ R124, R20, UR4, -R119.reuse ;  /* 0x00000004147c7c23 */ /* 0x100fe20008010877 */
[--C-:B------:R-:W-:Y:S01]  /*bbd0*/  FFMA.FTZ R125, R21, UR4, -R119.reuse ;  /* 0x00000004157d7c23 */ /* 0x100fe20008010877 */
[--C-:B------:R-:W-:Y:S01]  /*bbe0*/  FFMA.FTZ R126, R24, UR4, -R119.reuse ;  /* 0x00000004187e7c23 */ /* 0x100fe20008010877 */
[----:B------:R-:W-:Y:S01]  /*bbf0*/  LDSM.16.MT88.4 R20, [R142+0x9000] ;  /* 0x009000008e14783b */ /* 0x000fe20000004200 */
[--C-:B------:R-:W-:Y:S01]  /*bc00*/  FFMA.FTZ R127, R25, UR4, -R119.reuse ;  /* 0x00000004197f7c23 */ /* 0x100fe20008010877 */
[----:B------:R-:W-:Y:S01]  /*bc10*/  FFMA.FTZ R28, R28, UR4, -R119 ;  /* 0x000000041c1c7c23 */ /* 0x000fe20008010877 */
[C---:B-1----:R-:W-:Y:S01]  /*bc20*/  HMMA.16816.F32 R4, R96.reuse, R104, R4 ;  /* 0x000000686004723c */ /* 0x042fe20000001804 */
[----:B------:R-:W-:Y:S04]  /*bc30*/  MUFU.EX2 R120, R120 ;  /* 0x0000007800787308 */ /* 0x000fe80000000800 */
[--C-:B------:R-:W-:Y:S01]  /*bc40*/  FFMA.FTZ R128, R30, UR4, -R118.reuse ;  /* 0x000000041e807c23 */ /* 0x100fe20008010876 */
[C---:B------:R-:W-:Y:S01]  /*bc50*/  HMMA.16816.F32 R8, R96.reuse, R106, R8 ;  /* 0x0000006a6008723c */ /* 0x040fe20000001808 */
[----:B------:R-:W1:Y:S04]  /*bc60*/  LDSM.16.MT88.4 R104, [R140+0x8000] ;  /* 0x008000008c68783b */ /* 0x000e680000004200 */
[----:B------:R-:W-:Y:S01]  /*bc70*/  MUFU.EX2 R121, R121 ;  /* 0x0000007900797308 */ /* 0x000fe20000000800 */
[----:B------:R-:W-:Y:S01]  /*bc80*/  ISETP.GT.AND P1, PT, R157, R152, PT ;  /* 0x000000989d00720c */ /* 0x000fe20003f24270 */
[--C-:B------:R-:W-:Y:S01]  /*bc90*/  FFMA.FTZ R129, R31, UR4, -R118.reuse ;  /* 0x000000041f817c23 */ /* 0x100fe20008010876 */
[C---:B------:R-:W-:Y:S03]  /*bca0*/  HMMA.16816.F32 R36, R96.reuse, R108, R36 ;  /* 0x0000006c6024723c */ /* 0x040fe60000001824 */
[----:B------:R-:W-:Y:S03]  /*bcb0*/  FMUL.FTZ R86, R101, R86 ;  /* 0x0000005665567220 */ /* 0x000fe60000410000 */
[C---:B------:R-:W-:Y:S01]  /*bcc0*/  HMMA.16816.F32 R40, R96.reuse, R110, R40 ;  /* 0x0000006e6028723c */ /* 0x040fe20000001828 */
[----:B------:R-:W-:Y:S04]  /*bcd0*/  MUFU.EX2 R123, R123 ;  /* 0x0000007b007b7308 */ /* 0x000fe80000000800 */
[--C-:B------:R-:W-:Y:S01]  /*bce0*/  FFMA.FTZ R109, R15, UR4, -R118.reuse ;  /* 0x000000040f6d7c23 */ /* 0x100fe20008010876 */
[C---:B---3--:R-:W-:Y:S05]  /*bcf0*/  HMMA.16816.F32 R44, R96.reuse, R92, R44 ;  /* 0x0000005c602c723c */ /* 0x048fea000000182c */
[----:B------:R-:W-:Y:S01]  /*bd00*/  MUFU.EX2 R122, R122 ;  /* 0x0000007a007a7308 */ /* 0x000fe20000000800 */
[C---:B------:R-:W-:Y:S01]  /*bd10*/  FMUL.FTZ R15, R101.reuse, R91 ;  /* 0x0000005b650f7220 */ /* 0x040fe20000410000 */
[C---:B------:R-:W-:Y:S01]  /*bd20*/  HMMA.16816.F32 R48, R96.reuse, R94, R48 ;  /* 0x0000005e6030723c */ /* 0x040fe20000001830 */
[----:B------:R-:W2:Y:S03]  /*bd30*/  LDSM.16.MT88.4 R92, [R144+0xa000] ;  /* 0x00a00000905c783b */ /* 0x000ea60000004200 */
[--C-:B------:R-:W-:Y:S01]  /*bd40*/  FFMA.FTZ R110, R14, UR4, -R118.reuse ;  /* 0x000000040e6e7c23 */ /* 0x100fe20008010876 */
[----:B------:R-:W-:Y:S01]  /*bd50*/  FMUL.FTZ R14, R101, R90 ;  /* 0x0000005a650e7220 */ /* 0x000fe20000410000 */
[--C-:B------:R-:W-:Y:S01]  /*bd60*/  FFMA.FTZ R108, R18, UR4, -R118.reuse ;  /* 0x00000004126c7c23 */ /* 0x100fe20008010876 */
[--C-:B------:R-:W-:Y:S02]  /*bd70*/  FFMA.FTZ R111, R19, UR4, -R118.reuse ;  /* 0x00000004136f7c23 */ /* 0x100fe40008010876 */
[----:B------:R-:W-:Y:S01]  /*bd80*/  LDSM.16.MT88.4 R88, [R144+0x8800] ;  /* 0x008800009058783b */ /* 0x000fe20000004200 */
[----:B------:R-:W-:Y:S01]  /*bd90*/  MUFU.EX2 R109, R109 ;  /* 0x0000006d006d7308 */ /* 0x000fe20000000800 */
[C---:B------:R-:W-:Y:S01]  /*bda0*/  FMUL.FTZ R87, R101.reuse, R87 ;  /* 0x0000005765577220 */ /* 0x040fe20000410000 */
[C---:B------:R-:W-:Y:S01]  /*bdb0*/  FMUL.FTZ R84, R100.reuse, R84 ;  /* 0x0000005464547220 */ /* 0x040fe20000410000 */
[----:B------:R-:W-:Y:S01]  /*bdc0*/  FMUL.FTZ R85, R100, R85 ;  /* 0x0000005564557220 */ /* 0x000fe20000410000 */
[----:B------:R-:W-:Y:S01]  /*bdd0*/  FFMA.FTZ R34, R34, UR4, -R118 ;  /* 0x0000000422227c23 */ /* 0x000fe20008010876 */
[----:B------:R-:W-:Y:S01]  /*bde0*/  FFMA.FTZ R116, R101, R174, R116 ;  /* 0x000000ae65747223 */ /* 0x000fe20000010074 */
[----:B------:R-:W-:Y:S01]  /*bdf0*/  FFMA.FTZ R117, R100, R173, R117 ;  /* 0x000000ad64757223 */ /* 0x000fe20000010075 */
[C---:B-1----:R-:W-:Y:S03]  /*be00*/  HMMA.16816.F32 R52, R96.reuse, R104, R52 ;  /* 0x000000686034723c */ /* 0x042fe60000001834 */
[----:B------:R-:W-:Y:S01]  /*be10*/  MUFU.EX2 R110, R110 ;  /* 0x0000006e006e7308 */ /* 0x000fe20000000800 */
[----:B------:R-:W-:Y:S01]  /*be20*/  FADD.FTZ R117, R115, R117 ;  /* 0x0000007573757221 */ /* 0x000fe20000010000 */
[----:B------:R-:W-:Y:S01]  /*be30*/  FADD.FTZ R116, R114, R116 ;  /* 0x0000007472747221 */ /* 0x000fe20000010000 */
[C---:B------:R-:W-:Y:S01]  /*be40*/  HMMA.16816.F32 R56, R96.reuse, R106, R56 ;  /* 0x0000006a6038723c */ /* 0x040fe20000001838 */
[----:B------:R-:W1:Y:S06]  /*be50*/  LDSM.16.MT88.4 R104, [R142+0xa000] ;  /* 0x00a000008e68783b */ /* 0x000e6c0000004200 */
[----:B------:R-:W-:Y:S01]  /*be60*/  MUFU.EX2 R108, R108 ;  /* 0x0000006c006c7308 */ /* 0x000fe20000000800 */
[----:B------:R-:W-:Y:S03]  /*be70*/  FADD.FTZ R112, R112, R117 ;  /* 0x0000007570707221 */ /* 0x000fe60000010000 */
[----:B------:R-:W-:Y:S06]  /*be80*/  FADD.FTZ R113, R113, R116 ;  /* 0x0000007471717221 */ /* 0x000fec0000010000 */
[----:B------:R-:W3:Y:S01]  /*be90*/  MUFU.EX2 R111, R111 ;  /* 0x0000006f006f7308 */ /* 0x000ee20000000800 */
[----:B------:R-:W-:Y:S01]  /*bea0*/  FADD.FTZ R103, R103, R112 ;  /* 0x0000007067677221 */ /* 0x000fe20000010000 */
[----:B------:R-:W-:Y:S01]  /*beb0*/  FADD.FTZ R113, R102, R113 ;  /* 0x0000007166717221 */ /* 0x000fe20000010000 */
[C---:B--2---:R-:W-:Y:S07]  /*bec0*/  HMMA.16816.F32 R60, R96.reuse, R92, R60 ;  /* 0x0000005c603c723c */ /* 0x044fee000000183c */
[----:B------:R-:W-:Y:S01]  /*bed0*/  MUFU.EX2 R124, R124 ;  /* 0x0000007c007c7308 */ /* 0x000fe20000000800 */
[C---:B------:R-:W-:Y:S01]  /*bee0*/  HMMA.16816.F32 R64, R96.reuse, R94, R64 ;  /* 0x0000005e6040723c */ /* 0x040fe20000001840 */
[----:B------:R-:W2:Y:S08]  /*bef0*/  LDSM.16.MT88.4 R92, [R141+0xa000] ;  /* 0x00a000008d5c783b */ /* 0x000eb00000004200 */
[----:B------:R-:W-:Y:S02]  /*bf00*/  MUFU.EX2 R125, R125 ;  /* 0x0000007d007d7308 */ /* 0x000fe40000000800 */
[----:B---3--:R-:W-:Y:S08]  /*bf10*/  F2FP.F16.F32.PACK_AB R19, R111, R108 ;  /* 0x0000006c6f13723e */ /* 0x008ff000000000ff */
[----:B------:R-:W-:Y:S01]  /*bf20*/  MUFU.EX2 R126, R126 ;  /* 0x0000007e007e7308 */ /* 0x000fe20000000800 */
[C---:B-1----:R-:W-:Y:S09]  /*bf30*/  HMMA.16816.F32 R68, R96.reuse, R104, R68 ;  /* 0x000000686044723c */ /* 0x042ff20000001844 */
[----:B------:R-:W-:Y:S01]  /*bf40*/  MUFU.EX2 R127, R127 ;  /* 0x0000007f007f7308 */ /* 0x000fe20000000800 */
[C---:B------:R-:W-:Y:S01]  /*bf50*/  HMMA.16816.F32 R72, R96.reuse, R106, R72 ;  /* 0x0000006a6048723c */ /* 0x040fe20000001848 */
[----:B------:R-:W1:Y:S08]  /*bf60*/  LDSM.16.MT88.4 R104, [R140+0xa000] ;  /* 0x00a000008c68783b */ /* 0x000e700000004200 */
[----:B------:R-:W-:Y:S10]  /*bf70*/  MUFU.EX2 R128, R128 ;  /* 0x0000008000807308 */ /* 0x000ff40000000800 */
[----:B------:R-:W-:Y:S01]  /*bf80*/  MUFU.EX2 R129, R129 ;  /* 0x0000008100817308 */ /* 0x000fe20000000800 */
[C---:B--2---:R-:W-:Y:S09]  /*bf90*/  HMMA.16816.F32 R76, R96.reuse, R92, R76 ;  /* 0x0000005c604c723c */ /* 0x044ff2000000184c */
[----:B------:R-:W-:Y:S01]  /*bfa0*/  MUFU.EX2 R34, R34 ;  /* 0x0000002200227308 */ /* 0x000fe20000000800 */
[C---:B------:R-:W-:Y:S01]  /*bfb0*/  HMMA.16816.F32 R80, R96.reuse, R94, R80 ;  /* 0x0000005e6050723c */ /* 0x040fe20000001850 */
[----:B------:R-:W2:Y:S05]  /*bfc0*/  LDSM.16.MT88.4 R92, [R142+0x8800] ;  /* 0x008800008e5c783b */ /* 0x000eaa0000004200 */
[C---:B-1----:R-:W-:Y:S06]  /*bfd0*/  HMMA.16816.F32 R12, R96.reuse, R104, R12 ;  /* 0x00000068600c723c */ /* 0x042fec000000180c */
[----:B------:R-:W-:Y:S05]  /*bfe0*/  HMMA.16816.F32 R84, R96, R106, R84 ;  /* 0x0000006a6054723c */ /* 0x000fea0000001854 */
[--C-:B------:R-:W-:Y:S01]  /*bff0*/  FFMA.FTZ R104, R16, UR4, -R119.reuse ;  /* 0x0000000410687c23 */ /* 0x100fe20008010877 */
[----:B------:R-:W-:Y:S01]  /*c000*/  FFMA.FTZ R105, R17, UR4, -R119 ;  /* 0x0000000411697c23 */ /* 0x000fe20008010877 */
[----:B------:R-:W-:Y:S01]  /*c010*/  F2FP.F16.F32.PACK_AB R17, R109, R110 ;  /* 0x0000006e6d11723e */ /* 0x000fe200000000ff */
[--C-:B------:R-:W-:Y:S03]  /*c020*/  FFMA.FTZ R107, R26, UR4, -R118.reuse ;  /* 0x000000041a6b7c23 */ /* 0x100fe60008010876 */
[----:B------:R-:W-:Y:S01]  /*c030*/  MUFU.EX2 R104, R104 ;  /* 0x0000006800687308 */ /* 0x000fe20000000800 */
[----:B------:R-:W-:Y:S01]  /*c040*/  F2FP.F16.F32.PACK_AB R16, R121, R120 ;  /* 0x000000787910723e */ /* 0x000fe200000000ff */
[--C-:B------:R-:W-:Y:S01]  /*c050*/  FFMA.FTZ R106, R27, UR4, -R118.reuse ;  /* 0x000000041b6a7c23 */ /* 0x100fe20008010876 */
[----:B------:R-:W-:Y:S01]  /*c060*/  FFMA.FTZ R118, R35, UR4, -R118 ;  /* 0x0000000423767c23 */ /* 0x000fe20008010876 */
[----:B------:R-:W-:Y:S01]  /*c070*/  LDSM.16.MT88.4 R24, [R141+0x9000] ;  /* 0x009000008d18783b */ /* 0x000fe20000004200 */
[----:B------:R-:W-:Y:S01]  /*c080*/  FADD.FTZ R120, R120, R103 ;  /* 0x0000006778787221 */ /* 0x000fe20000010000 */
[----:B------:R-:W-:Y:S04]  /*c090*/  FADD.FTZ R110, R110, R113 ;  /* 0x000000716e6e7221 */ /* 0x000fe80000010000 */
[----:B------:R-:W1:Y:S01]  /*c0a0*/  MUFU.EX2 R105, R105 ;  /* 0x0000006900697308 */ /* 0x000e620000000800 */
[----:B------:R-:W-:Y:S01]  /*c0b0*/  FADD.FTZ R121, R121, R120 ;  /* 0x0000007879797221 */ /* 0x000fe20000010000 */
[----:B------:R-:W-:Y:S04]  /*c0c0*/  FADD.FTZ R109, R109, R110 ;  /* 0x0000006e6d6d7221 */ /* 0x000fe80000010000 */
[----:B------:R-:W-:Y:S04]  /*c0d0*/  FADD.FTZ R108, R108, R109 ;  /* 0x0000006d6c6c7221 */ /* 0x000fe80000010000 */
[----:B------:R-:W-:Y:S01]  /*c0e0*/  MUFU.EX2 R107, R107 ;  /* 0x0000006b006b7308 */ /* 0x000fe20000000800 */
[----:B------:R-:W-:Y:S09]  /*c0f0*/  FADD.FTZ R108, R111, R108 ;  /* 0x0000006c6f6c7221 */ /* 0x000ff20000010000 */
[----:B------:R-:W3:Y:S01]  /*c100*/  MUFU.EX2 R106, R106 ;  /* 0x0000006a006a7308 */ /* 0x000ee20000000800 */
[C---:B-1----:R-:W-:Y:S01]  /*c110*/  F2FP.F16.F32.PACK_AB R18, R105.reuse, R104 ;  /* 0x000000686912723e */ /* 0x042fe200000000ff */
[----:B------:R-:W-:Y:S04]  /*c120*/  FADD.FTZ R104, R104, R121 ;  /* 0x0000007968687221 */ /* 0x000fe80000010000 */
[----:B------:R-:W-:Y:S02]  /*c130*/  FADD.FTZ R105, R105, R104 ;  /* 0x0000006869697221 */ /* 0x000fe40000010000 */
[C---:B------:R-:W-:Y:S02]  /*c140*/  HMMA.16816.F32 R4, R16.reuse, R88, R4 ;  /* 0x000000581004723c */ /* 0x040fe40000001804 */
[----:B------:R-:W1:Y:S04]  /*c150*/  MUFU.EX2 R35, R118 ;  /* 0x0000007600237308 */ /* 0x000e680000000800 */
[C---:B------:R-:W-:Y:S01]  /*c160*/  HMMA.16816.F32 R8, R16.reuse, R90, R8 ;  /* 0x0000005a1008723c */ /* 0x040fe20000001808 */
[----:B------:R-:W4:Y:S05]  /*c170*/  LDSM.16.MT88.4 R88, [R141+0x8800] ;  /* 0x008800008d58783b */ /* 0x000f2a0000004200 */
[C---:B--2---:R-:W-:Y:S06]  /*c180*/  HMMA.16816.F32 R36, R16.reuse, R92, R36 ;  /* 0x0000005c1024723c */ /* 0x044fec0000001824 */
[C---:B------:R-:W-:Y:S01]  /*c190*/  HMMA.16816.F32 R40, R16.reuse, R94, R40 ;  /* 0x0000005e1028723c */ /* 0x040fe20000001828 */
[----:B------:R-:W2:Y:S05]  /*c1a0*/  LDSM.16.MT88.4 R92, [R140+0x8800] ;  /* 0x008800008c5c783b */ /* 0x000eaa0000004200 */
[C---:B----4-:R-:W-:Y:S06]  /*c1b0*/  HMMA.16816.F32 R44, R16.reuse, R88, R44 ;  /* 0x00000058102c723c */ /* 0x050fec000000182c */
        /* <DEDUP_REMOVED lines=15> */
[----:B------:R-:W-:Y:S01]  /*c2b0*/  HMMA.16816.F32 R84, R16, R94, R84 ;  /* 0x0000005e1054723c */ /* 0x000fe20000001854 */
[----:B------:R-:W-:Y:S06]  /*c2c0*/  LDSM.16.MT88.4 R92, [R144+0x9800] ;  /* 0x00980000905c783b */ /* 0x000fec0000004200 */
[----:B------:R-:W-:Y:S01]  /*c2d0*/  F2FP.F16.F32.PACK_AB R17, R122, R123 ;  /* 0x0000007b7a11723e */ /* 0x000fe200000000ff */
[----:B------:R-:W-:Y:S03]  /*c2e0*/  FADD.FTZ R123, R123, R108 ;  /* 0x0000006c7b7b7221 */ /* 0x000fe60000010000 */
[----:B---3--:R-:W-:Y:S01]  /*c2f0*/  F2FP.F16.F32.PACK_AB R19, R106, R107 ;  /* 0x0000006b6a13723e */ /* 0x008fe200000000ff */
[----:B------:R-:W-:Y:S01]  /*c300*/  FADD.FTZ R122, R122, R123 ;  /* 0x0000007b7a7a7221 */ /* 0x000fe20000010000 */
[----:B------:R-:W-:Y:S01]  /*c310*/  F2FP.F16.F32.PACK_AB R16, R125, R124 ;  /* 0x0000007c7d10723e */ /* 0x000fe200000000ff */
[----:B------:R-:W-:Y:S01]  /*c320*/  FADD.FTZ R124, R124, R105 ;  /* 0x000000697c7c7221 */ /* 0x000fe20000010000 */
[----:B------:R-:W-:Y:S01]  /*c330*/  F2FP.F16.F32.PACK_AB R18, R127, R126 ;  /* 0x0000007e7f12723e */ /* 0x000fe200000000ff */
[----:B------:R-:W-:Y:S02]  /*c340*/  FADD.FTZ R107, R107, R122 ;  /* 0x0000007a6b6b7221 */ /* 0x000fe40000010000 */
[----:B------:R-:W-:Y:S02]  /*c350*/  FADD.FTZ R125, R125, R124 ;  /* 0x0000007c7d7d7221 */ /* 0x000fe40000010000 */
[----:B------:R-:W-:Y:S02]  /*c360*/  FADD.FTZ R107, R106, R107 ;  /* 0x0000006b6a6b7221 */ /* 0x000fe40000010000 */
[----:B------:R-:W-:Y:S04]  /*c370*/  FADD.FTZ R126, R126, R125 ;  /* 0x0000007d7e7e7221 */ /* 0x000fe80000010000 */
[----:B------:R-:W-:Y:S01]  /*c380*/  FADD.FTZ R127, R127, R126 ;  /* 0x0000007e7f7f7221 */ /* 0x000fe20000010000 */
[C---:B----4-:R-:W-:Y:S06]  /*c390*/  HMMA.16816.F32 R4, R16.reuse, R88, R4 ;  /* 0x000000581004723c */ /* 0x050fec0000001804 */
[C---:B------:R-:W-:Y:S05]  /*c3a0*/  HMMA.16816.F32 R8, R16.reuse, R90, R8 ;  /* 0x0000005a1008723c */ /* 0x040fea0000001808 */
[--C-:B------:R-:W-:Y:S01]  /*c3b0*/  FFMA.FTZ R89, R29, UR4, -R119.reuse ;  /* 0x000000041d597c23 */ /* 0x100fe20008010877 */
[C---:B------:R-:W-:Y:S05]  /*c3c0*/  HMMA.16816.F32 R36, R16.reuse, R20, R36 ;  /* 0x000000141024723c */ /* 0x040fea0000001824 */
[--C-:B------:R-:W-:Y:S01]  /*c3d0*/  FFMA.FTZ R88, R32, UR4, -R119.reuse ;  /* 0x0000000420587c23 */ /* 0x100fe20008010877 */
[C---:B------:R-:W-:Y:S01]  /*c3e0*/  HMMA.16816.F32 R40, R16.reuse, R22, R40 ;  /* 0x000000161028723c */ /* 0x040fe20000001828 */
[----:B------:R-:W2:Y:S01]  /*c3f0*/  LDSM.16.MT88.4 R20, [R140+0x9000] ;  /* 0x009000008c14783b */ /* 0x000ea20000004200 */
[----:B------:R3:W-:Y:S03]  /*c400*/  MUFU.EX2 R32, R28 ;  /* 0x0000001c00207308 */ /* 0x0007e60000000800 */
[----:B------:R-:W-:Y:S01]  /*c410*/  FFMA.FTZ R119, R33, UR4, -R119 ;  /* 0x0000000421777c23 */ /* 0x000fe20008010877 */
[C---:B------:R-:W-:Y:S06]  /*c420*/  HMMA.16816.F32 R44, R16.reuse, R24, R44 ;  /* 0x00000018102c723c */ /* 0x040fec000000182c */
[----:B------:R-:W4:Y:S01]  /*c430*/  MUFU.EX2 R33, R89 ;  /* 0x0000005900217308 */ /* 0x000f220000000800 */
[C---:B------:R-:W-:Y:S01]  /*c440*/  HMMA.16816.F32 R48, R16.reuse, R26, R48 ;  /* 0x0000001a1030723c */ /* 0x040fe20000001830 */
[----:B------:R-:W5:Y:S08]  /*c450*/  LDSM.16.MT88.4 R24, [R144+0xb000] ;  /* 0x00b000009018783b */ /* 0x000f700000004200 */
[----:B------:R-:W-:Y:S01]  /*c460*/  MUFU.EX2 R101, R88 ;  /* 0x0000005800657308 */ /* 0x000fe20000000800 */
[----:B---3--:R-:W-:Y:S09]  /*c470*/  LDSM.16.MT88.4 R28, [R141+0x9800] ;  /* 0x009800008d1c783b */ /* 0x008ff20000004200 */
[----:B------:R-:W3:Y:S01]  /*c480*/  MUFU.EX2 R100, R119 ;  /* 0x0000007700647308 */ /* 0x000ee20000000800 */
[C---:B--2---:R-:W-:Y:S06]  /*c490*/  HMMA.16816.F32 R52, R16.reuse, R20, R52 ;  /* 0x000000141034723c */ /* 0x044fec0000001834 */
[C---:B------:R-:W-:Y:S01]  /*c4a0*/  HMMA.16816.F32 R56, R16.reuse, R22, R56 ;  /* 0x000000161038723c */ /* 0x040fe20000001838 */
[----:B------:R-:W2:Y:S05]  /*c4b0*/  LDSM.16.MT88.4 R20, [R142+0xb000] ;  /* 0x00b000008e14783b */ /* 0x000eaa0000004200 */
[C---:B-----5:R-:W-:Y:S06]  /*c4c0*/  HMMA.16816.F32 R60, R16.reuse, R24, R60 ;  /* 0x00000018103c723c */ /* 0x060fec000000183c */
[C---:B------:R-:W-:Y:S01]  /*c4d0*/  HMMA.16816.F32 R64, R16.reuse, R26, R64 ;  /* 0x0000001a1040723c */ /* 0x040fe20000001840 */
[----:B------:R-:W5:Y:S05]  /*c4e0*/  LDSM.16.MT88.4 R24, [R141+0xb000] ;  /* 0x00b000008d18783b */ /* 0x000f6a0000004200 */
[C---:B--2---:R-:W-:Y:S06]  /*c4f0*/  HMMA.16816.F32 R68, R16.reuse, R20, R68 ;  /* 0x000000141044723c */ /* 0x044fec0000001844 */
[C---:B------:R-:W-:Y:S01]  /*c500*/  HMMA.16816.F32 R72, R16.reuse, R22, R72 ;  /* 0x000000161048723c */ /* 0x040fe20000001848 */
[----:B------:R-:W2:Y:S05]  /*c510*/  LDSM.16.MT88.4 R20, [R140+0xb000] ;  /* 0x00b000008c14783b */ /* 0x000eaa0000004200 */
[C---:B-----5:R-:W-:Y:S06]  /*c520*/  HMMA.16816.F32 R76, R16.reuse, R24, R76 ;  /* 0x00000018104c723c */ /* 0x060fec000000184c */
[C---:B------:R-:W-:Y:S01]  /*c530*/  HMMA.16816.F32 R80, R16.reuse, R26, R80 ;  /* 0x0000001a1050723c */ /* 0x040fe20000001850 */
[----:B------:R-:W5:Y:S05]  /*c540*/  LDSM.16.MT88.4 R24, [R142+0x9800] ;  /* 0x009800008e18783b */ /* 0x000f6a0000004200 */
[C---:B--2---:R-:W-:Y:S06]  /*c550*/  HMMA.16816.F32 R12, R16.reuse, R20, R12 ;  /* 0x00000014100c723c */ /* 0x044fec000000180c */
[----:B------:R-:W-:Y:S01]  /*c560*/  HMMA.16816.F32 R84, R16, R22, R84 ;  /* 0x000000161054723c */ /* 0x000fe20000001854 */
[----:B------:R-:W2:Y:S06]  /*c570*/  LDSM.16.MT88.4 R20, [R140+0x9800] ;  /* 0x009800008c14783b */ /* 0x000eac0000004200 */
[----:B------:R-:W-:Y:S01]  /*c580*/  F2FP.F16.F32.PACK_AB R17, R129, R128 ;  /* 0x000000808111723e */ /* 0x000fe200000000ff */
[----:B------:R-:W-:Y:S03]  /*c590*/  FADD.FTZ R128, R128, R107 ;  /* 0x0000006b80807221 */ /* 0x000fe60000010000 */
[----:B-1----:R-:W-:Y:S01]  /*c5a0*/  F2FP.F16.F32.PACK_AB R19, R35, R34 ;  /* 0x000000222313723e */ /* 0x002fe200000000ff */
[----:B------:R-:W-:Y:S01]  /*c5b0*/  FADD.FTZ R129, R129, R128 ;  /* 0x0000008081817221 */ /* 0x000fe20000010000 */
[C---:B----4-:R-:W-:Y:S01]  /*c5c0*/  F2FP.F16.F32.PACK_AB R16, R33.reuse, R32 ;  /* 0x000000202110723e */ /* 0x050fe200000000ff */
[----:B------:R-:W-:Y:S01]  /*c5d0*/  FADD.FTZ R32, R32, R127 ;  /* 0x0000007f20207221 */ /* 0x000fe20000010000 */
[----:B---3--:R-:W-:Y:S01]  /*c5e0*/  F2FP.F16.F32.PACK_AB R18, R100, R101 ;  /* 0x000000656412723e */ /* 0x008fe200000000ff */
[----:B------:R-:W-:Y:S02]  /*c5f0*/  FADD.FTZ R34, R34, R129 ;  /* 0x0000008122227221 */ /* 0x000fe40000010000 */
[----:B------:R-:W-:Y:S02]  /*c600*/  FADD.FTZ R32, R33, R32 ;  /* 0x0000002021207221 */ /* 0x000fe40000010000 */
[----:B------:R-:W-:Y:S02]  /*c610*/  FADD.FTZ R174, R35, R34 ;  /* 0x0000002223ae7221 */ /* 0x000fe40000010000 */
[C---:B------:R-:W-:Y:S01]  /*c620*/  HMMA.16816.F32 R96, R16.reuse, R92, R4 ;  /* 0x0000005c1060723c */ /* 0x040fe20000001804 */
[----:B------:R-:W1:Y:S02]  /*c630*/  LDSM.16.MT88.4 R4, [R144+0xb800] ;  /* 0x00b800009004783b */ /* 0x000e640000004200 */
[----:B------:R-:W-:Y:S03]  /*c640*/  FADD.FTZ R101, R101, R32 ;  /* 0x0000002065657221 */ /* 0x000fe60000010000 */
[C---:B------:R-:W-:Y:S03]  /*c650*/  HMMA.16816.F32 R92, R16.reuse, R94, R8 ;  /* 0x0000005e105c723c */ /* 0x040fe60000001808 */
[----:B------:R-:W3:Y:S02]  /*c660*/  LDSM.16.MT88.4 R8, [R142+0xb800] ;  /* 0x00b800008e08783b */ /* 0x000ee40000004200 */
[----:B------:R-:W-:Y:S01]  /*c670*/  FADD.FTZ R173, R100, R101 ;  /* 0x0000006564ad7221 */ /* 0x000fe20000010000 */
[C---:B-----5:R-:W-:Y:S05]  /*c680*/  HMMA.16816.F32 R36, R16.reuse, R24, R36 ;  /* 0x000000181024723c */ /* 0x060fea0000001824 */
[----:B------:R-:W-:Y:S01]  /*c690*/  MOV R101, R2 ;  /* 0x0000000200657202 */ /* 0x000fe20000000f00 */
[C---:B------:R-:W-:Y:S01]  /*c6a0*/  HMMA.16816.F32 R40, R16.reuse, R26, R40 ;  /* 0x0000001a1028723c */ /* 0x040fe20000001828 */
[----:B------:R-:W4:Y:S04]  /*c6b0*/  LDSM.16.MT88.4 R24, [R141+0xb800] ;  /* 0x00b800008d18783b */ /* 0x000f280000004200 */
[----:B------:R-:W-:Y:S01]  /*c6c0*/  MOV R100, R3 ;  /* 0x0000000300647202 */ /* 0x000fe20000000f00 */
[C---:B------:R-:W-:Y:S06]  /*c6d0*/  HMMA.16816.F32 R44, R16.reuse, R28, R44 ;  /* 0x0000001c102c723c */ /* 0x040fec000000182c */
[C---:B------:R-:W-:Y:S01]  /*c6e0*/  HMMA.16816.F32 R48, R16.reuse, R30, R48 ;  /* 0x0000001e1030723c */ /* 0x040fe20000001830 */
[----:B------:R-:W5:Y:S05]  /*c6f0*/  LDSM.16.MT88.4 R28, [R140+0xb800] ;  /* 0x00b800008c1c783b */ /* 0x000f6a0000004200 */
[C---:B--2---:R-:W-:Y:S06]  /*c700*/  HMMA.16816.F32 R52, R16.reuse, R20, R52 ;  /* 0x000000141034723c */ /* 0x044fec0000001834 */
[C---:B------:R-:W-:Y:S06]  /*c710*/  HMMA.16816.F32 R56, R16.reuse, R22, R56 ;  /* 0x000000161038723c */ /* 0x040fec0000001838 */
[C---:B-1----:R-:W-:Y:S06]  /*c720*/  HMMA.16816.F32 R60, R16.reuse, R4, R60 ;  /* 0x00000004103c723c */ /* 0x042fec000000183c */
[C---:B------:R-:W-:Y:S06]  /*c730*/  HMMA.16816.F32 R64, R16.reuse, R6, R64 ;  /* 0x000000061040723c */ /* 0x040fec0000001840 */
[C---:B---3--:R-:W-:Y:S06]  /*c740*/  HMMA.16816.F32 R68, R16.reuse, R8, R68 ;  /* 0x000000081044723c */ /* 0x048fec0000001844 */
        /* <DEDUP_REMOVED lines=8> */
.L_x_7566:
        /* <DEDUP_REMOVED lines=10> */
[----:B------:R-:W4:Y:S01]  /*c870*/  S2R R15, SR_TID.X ;  /* 0x00000000000f7919 */ /* 0x000f220000002100 */
[----:B-1----:R-:W-:Y:S01]  /*c880*/  FADD.FTZ R7, R0, R173 ;  /* 0x000000ad00077221 */ /* 0x002fe20000010000 */
[----:B--2---:R-:W-:Y:S01]  /*c890*/  ULEA UR4, UR4, UR5, 0x18 ;  /* 0x0000000504047291 */ /* 0x004fe2000f8ec03f */
[----:B---3--:R-:W-:-:S03]  /*c8a0*/  FADD.FTZ R0, R5, R174 ;  /* 0x000000ae05007221 */ /* 0x008fc60000010000 */
[----:B------:R-:W1:Y:S04]  /*c8b0*/  SHFL.BFLY PT, R6, R7, 0x1, 0x1f ;  /* 0x0c201f0007067f89 */ /* 0x000e6800000e0000 */
[----:B------:R-:W2:Y:S01]  /*c8c0*/  SHFL.BFLY PT, R5, R0, 0x1, 0x1f ;  /* 0x0c201f0000057f89 */ /* 0x000ea200000e0000 */
[----:B----4-:R-:W-:-:S04]  /*c8d0*/  SHF.R.S32.HI R13, RZ, 0x1f, R4 ;  /* 0x0000001fff0d7819 */ /* 0x010fc80000011404 */
[----:B------:R-:W-:Y:S02]  /*c8e0*/  LEA.HI R17, R13, R4, RZ, 0x2 ;  /* 0x000000040d117211 */ /* 0x000fe400078f10ff */
[----:B------:R-:W-:Y:S02]  /*c8f0*/  SHF.R.S32.HI R10, RZ, 0x1f, R15 ;  /* 0x0000001fff0a7819 */ /* 0x000fe4000001140f */
[--C-:B------:R-:W-:Y:S02]  /*c900*/  SHF.R.S32.HI R12, RZ, 0x2, R17.reuse ;  /* 0x00000002ff0c7819 */ /* 0x100fe40000011411 */
[----:B------:R-:W-:Y:S01]  /*c910*/  LEA.HI R10, R10, R15, RZ, 0x4 ;  /* 0x0000000f0a0a7211 */ /* 0x000fe200078f20ff */
[----:B-1----:R-:W-:Y:S01]  /*c920*/  FADD.FTZ R6, R7, R6 ;  /* 0x0000000607067221 */ /* 0x002fe20000010000 */
[----:B------:R-:W-:Y:S02]  /*c930*/  SHF.R.S32.HI R7, RZ, 0x1f, R17 ;  /* 0x0000001fff077819 */ /* 0x000fe40000011411 */
[----:B------:R-:W-:Y:S01]  /*c940*/  LOP3.LUT R17, R17, 0x1ffffffc, RZ, 0xc0, !PT ;  /* 0x1ffffffc11117812 */ /* 0x000fe200078ec0ff */
[----:B--2---:R-:W-:Y:S01]  /*c950*/  FADD.FTZ R5, R0, R5 ;  /* 0x0000000500057221 */ /* 0x004fe20000010000 */
[----:B------:R-:W-:Y:S01]  /*c960*/  BAR.SYNC.DEFER_BLOCKING 0x0 ;  /* 0x0000000000007b1d */ /* 0x000fe20000010000 */
[----:B------:R-:W-:-:S02]  /*c970*/  FSETP.NE.FTZ.AND P4, PT, R6, RZ, PT ;  /* 0x000000ff0600720b */ /* 0x000fc40003f95000 */
[----:B------:R-:W-:Y:S02]  /*c980*/  LEA.HI R7, R7, R12, RZ, 0x3 ;  /* 0x0000000c07077211 */ /* 0x000fe400078f18ff */
[----:B------:R-:W-:Y:S02]  /*c990*/  FSETP.NE.FTZ.AND P3, PT, R5, RZ, PT ;  /* 0x000000ff0500720b */ /* 0x000fe40003f75000 */
[----:B------:R-:W-:Y:S02]  /*c9a0*/  LOP3.LUT R7, R7, 0xfffffff8, RZ, 0xc0, !PT ;  /* 0xfffffff807077812 */ /* 0x000fe400078ec0ff */
[CC--:B------:R-:W-:Y:S02]  /*c9b0*/  LEA.HI R0, R13.reuse, R4.reuse, RZ, 0x5 ;  /* 0x000000040d007211 */ /* 0x0c0fe400078f28ff */
[----:B------:R-:W-:Y:S02]  /*c9c0*/  LEA.HI R13, R13, R4, RZ, 0x4 ;  /* 0x000000040d0d7211 */ /* 0x000fe400078f20ff */
[----:B------:R-:W-:Y:S01]  /*c9d0*/  IADD3 R7, R12, -R7, RZ ;  /* 0x800000070c077210 */ /* 0x000fe20007ffe0ff */
[----:B------:R-:W1:Y:S01]  /*c9e0*/  @P4 MUFU.RCP R9, R6 ;  /* 0x0000000600094308 */ /* 0x000e620000001000 */
[----:B------:R-:W-:-:S02]  /*c9f0*/  LOP3.LUT R15, R13, 0xfffffff0, RZ, 0xc0, !PT ;  /* 0xfffffff00d0f7812 */ /* 0x000fc400078ec0ff */
[----:B------:R-:W-:Y:S02]  /*ca00*/  SHF.L.U32 R16, R7, 0x6, RZ ;  /* 0x0000000607107819 */ /* 0x000fe400000006ff */
[----:B------:R-:W-:Y:S02]  /*ca10*/  SHF.R.S32.HI R11, RZ, 0x5, R0 ;  /* 0x00000005ff0b7819 */ /* 0x000fe40000011400 */
[-C--:B------:R-:W-:Y:S01]  /*ca20*/  IADD3 R14, -R17, R4.reuse, RZ ;  /* 0x00000004110e7210 */ /* 0x080fe20007ffe1ff */
[----:B------:R-:W2:Y:S01]  /*ca30*/  @P3 MUFU.RCP R8, R5 ;  /* 0x0000000500083308 */ /* 0x000ea20000001000 */
[----:B------:R-:W-:Y:S02]  /*ca40*/  LOP3.LUT R13, R7, 0x1, RZ, 0xc0, !PT ;  /* 0x00000001070d7812 */ /* 0x000fe400078ec0ff */
[----:B------:R-:W-:Y:S02]  /*ca50*/  SHF.R.S32.HI R10, RZ, 0x4, R10 ;  /* 0x00000004ff0a7819 */ /* 0x000fe4000001140a */
[----:B------:R-:W-:-:S02]  /*ca60*/  IADD3 R12, -R15, R4, RZ ;  /* 0x000000040f0c7210 */ /* 0x000fc40007ffe1ff */
[----:B------:R-:W-:Y:S01]  /*ca70*/  LOP3.LUT R16, R16, 0x1c0, RZ, 0xc0, !PT ;  /* 0x000001c010107812 */ /* 0x000fe200078ec0ff */
[----:B------:R-:W3:Y:S01]  /*ca80*/  @P4 MUFU.LG2 R6, R6 ;  /* 0x0000000600064308 */ /* 0x000ee20000000c00 */
[----:B------:R-:W-:Y:S01]  /*ca90*/  LEA R11, R11, R14, 0x9 ;  /* 0x0000000e0b0b7211 */ /* 0x000fe200078e48ff */
[----:B-1----:R-:W-:Y:S01]  /*caa0*/  FMUL.FTZ R96, R9, R96 ;  /* 0x0000006009607220 */ /* 0x002fe20000410000 */
        /* <DEDUP_REMOVED lines=84> */
[----:B---3--:R-:W-:Y:S01]  /*cff0*/  @P4 FMUL.FTZ R6, R6, 0.69314718246459960938 ;  /* 0x3f31721806064820 */ /* 0x008fe20000410000 */
[----:B------:R-:W-:-:S02]  /*d000*/  @P0 IADD3 R8, R11, 0x20, RZ ;  /* 0x000000200b080810 */ /* 0x000fc40007ffe0ff */
[----:B------:R-:W-:Y:S02]  /*d010*/  SEL R9, R9, 0xffffff80, !P2 ;  /* 0xffffff8009097807 */ /* 0x000fe40005000000 */
[----:B------:R-:W-:Y:S01]  /*d020*/  LEA R13, R13, R14, 0x2 ;  /* 0x0000000e0d0d7211 */ /* 0x000fe200078e10ff */
[----:B------:R-:W-:Y:S01]  /*d030*/  STS.64 [R8], R92 ;  /* 0x0000005c08007388 */ /* 0x000fe20000000a00 */
[----:B------:R-:W-:Y:S02]  /*d040*/  IADD3 R14, R11, R7, RZ ;  /* 0x000000070b0e7210 */ /* 0x000fe40007ffe0ff */
        /* <DEDUP_REMOVED lines=9> */
[----:B------:R-:W-:Y:S01]  /*d0e0*/  LEA R13, R13, UR4, 0x2 ;  /* 0x000000040d0d7c11 */ /* 0x000fe2000f8e10ff */
[----:B------:R-:W1:Y:S02]  /*d0f0*/  S2UR UR4, SR_CTAID.Z ;  /* 0x00000000000479c3 */ /* 0x000e640000002700 */
        /* <DEDUP_REMOVED lines=22> */
[----:B--2---:R-:W2:Y:S03]  /*d260*/  @P4 LDC R14, c[0x0][0x2e8] ;  /* 0x0000ba00ff0e4b82 */ /* 0x004ea60000000800 */
[----:B------:R-:W-:Y:S04]  /*d270*/  STS.64 [R17+0x4000], R88 ;  /* 0x0040005811007388 */ /* 0x000fe80000000a00 */
[----:B------:R1:W-:Y:S01]  /*d280*/  STS.64 [R17+0x4800], R90 ;  /* 0x0048005a11007388 */ /* 0x0003e20000000a00 */
[----:B---3--:R-:W-:-:S03]  /*d290*/  SHF.L.U32 R16, R12, 0x2, RZ ;  /* 0x000000020c107819 */ /* 0x008fc600000006ff */
[----:B------:R-:W-:Y:S04]  /*d2a0*/  STS.64 [R9+0x4000], R84 ;  /* 0x0040005409007388 */ /* 0x000fe80000000a00 */
[----:B------:R3:W-:Y:S01]  /*d2b0*/  STS.64 [R9+0x4800], R86 ;  /* 0x0048005609007388 */ /* 0x0007e20000000a00 */
[----:B----4-:R-:W4:Y:S08]  /*d2c0*/  LDC R7, c[0x0][0x270] ;  /* 0x00009c00ff077b82 */ /* 0x010f300000000800 */
[----:B------:R-:W-:Y:S08]  /*d2d0*/  BAR.SYNC.DEFER_BLOCKING 0x0 ;  /* 0x0000000000007b1d */ /* 0x000ff00000010000 */
[----:B-----5:R-:W5:Y:S01]  /*d2e0*/  @P3 LDC R15, c[0x0][0x2e8] ;  /* 0x0000ba00ff0f3b82 */ /* 0x020f620000000800 */
[----:B------:R-:W5:Y:S01]  /*d2f0*/  S2R R11, SR_CTAID.Y ;  /* 0x00000000000b7919 */ /* 0x000f620000002600 */
[----:B------:R-:W5:Y:S01]  /*d300*/  S2R R8, SR_CTAID.X ;  /* 0x0000000000087919 */ /* 0x000f620000002500 */
[----:B-1----:R-:W-:-:S02]  /*d310*/  SHF.R.S32.HI R17, RZ, 0x1f, R16 ;  /* 0x0000001fff117819 */ /* 0x002fc40000011410 */
[----:B---3--:R-:W-:Y:S01]  /*d320*/  LOP3.LUT R9, R0, 0xffffffe0, RZ, 0xc0, !PT ;  /* 0xffffffe000097812 */ /* 0x008fe200078ec0ff */
[----:B------:R1:W3:Y:S01]  /*d330*/  LDS.128 R24, [R13+0x3800] ;  /* 0x003800000d187984 */ /* 0x0002e20000000c00 */
[----:B------:R-:W-:Y:S02]  /*d340*/  IADD3 R0, -R161, RZ, RZ ;  /* 0x000000ffa1007210 */ /* 0x000fe40007ffe1ff */
[----:B------:R-:W-:Y:S01]  /*d350*/  IADD3 R9, -R9, R4, RZ ;  /* 0x0000000409097210 */ /* 0x000fe20007ffe1ff */
[----:B------:R1:W1:Y:S01]  /*d360*/  LDS.128 R20, [R13+0x7800] ;  /* 0x007800000d147984 */ /* 0x0002620000000c00 */
[----:B------:R-:W-:Y:S01]  /*d370*/  MOV R4, 0xff800000 ;  /* 0xff80000000047802 */ /* 0x000fe20000000f00 */
[----:B----4-:R-:W-:Y:S01]  /*d380*/  IMAD R0, R7, R0, UR4 ;  /* 0x0000000407007e24 */ /* 0x010fe2000f8e0200 */
[----:B------:R-:W-:Y:S01]  /*d390*/  LOP3.LUT P0, RZ, R9, 0x3, RZ, 0xc0, !PT ;  /* 0x0000000309ff7812 */ /* 0x000fe2000780c0ff */
[----:B--2---:R-:W-:Y:S01]  /*d3a0*/  @P4 FFMA.FTZ R4, R3, R14, R6 ;  /* 0x0000000e03044223 */ /* 0x004fe20000010006 */
[----:B------:R-:W-:Y:S01]  /*d3b0*/  MOV R9, 0xff800000 ;  /* 0xff80000000097802 */ /* 0x000fe20000000f00 */
[----:B-----5:R-:W-:Y:S01]  /*d3c0*/  @P3 FFMA.FTZ R9, R2, R15, R5 ;  /* 0x0000000f02093223 */ /* 0x020fe20000010005 */
[----:B------:R-:W-:Y:S01]  /*d3d0*/  IMAD R18, R11, R18, R161 ;  /* 0x000000120b127224 */ /* 0x000fe200078e02a1 */
[----:B------:R-:W-:-:S03]  /*d3e0*/  SHF.L.U32 R8, R8, 0x6, RZ ;  /* 0x0000000608087819 */ /* 0x000fc600000006ff */
[----:B------:R-:W-:-:S04]  /*d3f0*/  IMAD R0, R18, R7, R0 ;  /* 0x0000000712007224 */ /* 0x000fc800078e0200 */
[----:B------:R-:W-:Y:S01]  /*d400*/  IMAD R19, R0, R19, R8 ;  /* 0x0000001300137224 */ /* 0x000fe200078e0208 */
[----:B-1-3--:R-:W-:Y:S06]  /*d410*/  @P0 BRA `(.L_x_7572) ;  /* 0x00000000002c0947 */ /* 0x00afec0003800000 */
        /* <DEDUP_REMOVED lines=11> */
.L_x_7572:
[----:B------:R-:W-:Y:S05]  /*d4d0*/  BSYNC B0 ;  /* 0x0000000000007941 */ /* 0x000fea0003800000 */
.L_x_7571:
[C---:B------:R-:W-:Y:S01]  /*d4e0*/  VIADD R0, R10.reuse, 0x18 ;  /* 0x000000180a007836 */ /* 0x040fe20000000000 */
[----:B------:R-:W-:Y:S01]  /*d4f0*/  ULDC UR4, c[0x0][0x2dc] ;  /* 0x0000b70000047ab9 */ /* 0x000fe20000000800 */
[----:B-1----:R-:W-:Y:S01]  /*d500*/  IMAD.WIDE R4, R10, 0x80, R16 ;  /* 0x000000800a047825 */ /* 0x002fe200078e0210 */
[----:B------:R-:W-:Y:S02]  /*d510*/  BSSY B0, `(.L_x_7573) ;  /* 0x000001e000007945 */ /* 0x000fe40003800000 */
[-C--:B------:R-:W-:Y:S01]  /*d520*/  ISETP.GE.AND P6, PT, R0, R151.reuse, PT ;  /* 0x000000970000720c */ /* 0x080fe20003fc6270 */
[----:B------:R-:W-:Y:S01]  /*d530*/  IMAD R3, R19, UR4, RZ ;  /* 0x0000000413037c24 */ /* 0x000fe2000f8e02ff */
[----:B------:R-:W-:Y:S01]  /*d540*/  ULDC.64 UR4, c[0x0][0x288] ;  /* 0x0000a20000047ab9 */ /* 0x000fe20000000a00 */
[C---:B------:R-:W-:Y:S02]  /*d550*/  VIADD R0, R10.reuse, 0x20 ;  /* 0x000000200a007836 */ /* 0x040fe40000000000 */
[C---:B------:R-:W-:Y:S01]  /*d560*/  VIADD R2, R10.reuse, 0x10 ;  /* 0x000000100a027836 */ /* 0x040fe20000000000 */
[C---:B------:R-:W-:Y:S01]  /*d570*/  IADD3 R4, P2, R3.reuse, R4, RZ ;  /* 0x0000000403047210 */ /* 0x040fe20007f5e0ff */
[----:B------:R-:W-:Y:S01]  /*d580*/  VIADD R6, R10, 0x8 ;  /* 0x000000080a067836 */ /* 0x000fe20000000000 */
[----:B------:R-:W-:Y:S01]  /*d590*/  ISETP.GE.AND P5, PT, R0, R151, PT ;  /* 0x000000970000720c */ /* 0x000fe20003fa6270 */
[----:B------:R-:W-:Y:S01]  /*d5a0*/  VIADD R0, R10, 0x30 ;  /* 0x000000300a007836 */ /* 0x000fe20000000000 */
[----:B------:R-:W-:-:S02]  /*d5b0*/  LEA.HI.X.SX32 R3, R3, R5, 0x1, P2 ;  /* 0x0000000503037211 */ /* 0x000fc400010f0eff */
[----:B------:R-:W-:Y:S02]  /*d5c0*/  LEA R14, P2, R4, UR4, 0x2 ;  /* 0x00000004040e7c11 */ /* 0x000fe4000f8410ff */
[-C--:B------:R-:W-:Y:S01]  /*d5d0*/  ISETP.GE.AND P1, PT, R2, R151.reuse, PT ;  /* 0x000000970200720c */ /* 0x080fe20003f26270 */
[----:B------:R-:W-:Y:S01]  /*d5e0*/  VIADD R2, R10, 0x28 ;  /* 0x000000280a027836 */ /* 0x000fe20000000000 */
[----:B------:R-:W-:Y:S02]  /*d5f0*/  LEA.HI.X R15, R4, UR5, R3, 0x2, P2 ;  /* 0x00000005040f7c11 */ /* 0x000fe400090f1403 */
[-C--:B------:R-:W-:Y:S01]  /*d600*/  ISETP.GE.AND P3, PT, R0, R151.reuse, PT ;  /* 0x000000970000720c */ /* 0x080fe20003f66270 */
[----:B------:R-:W-:Y:S01]  /*d610*/  VIADD R0, R10, 0x38 ;  /* 0x000000380a007836 */ /* 0x000fe20000000000 */
[-C--:B------:R-:W-:Y:S02]  /*d620*/  ISETP.GE.AND P0, PT, R6, R151.reuse, PT ;  /* 0x000000970600720c */ /* 0x080fe40003f06270 */
        /* <DEDUP_REMOVED lines=12> */
.L_x_7574:
[----:B------:R-:W-:Y:S05]  /*d6f0*/  BSYNC B0 ;  /* 0x0000000000007941 */ /* 0x000fea0003800000 */
.L_x_7573:
        /* <DEDUP_REMOVED lines=10> */
.L_x_7576:
[----:B------:R-:W-:Y:S05]  /*d7a0*/  BSYNC B0 ;  /* 0x0000000000007941 */ /* 0x000fea0003800000 */
.L_x_7575:
        /* <DEDUP_REMOVED lines=9> */
.L_x_7578:
[----:B------:R-:W-:Y:S05]  /*d840*/  BSYNC B0 ;  /* 0x0000000000007941 */ /* 0x000fea0003800000 */
.L_x_7577:
        /* <DEDUP_REMOVED lines=9> */
.L_x_7580:
[----:B------:R-:W-:Y:S05]  /*d8e0*/  BSYNC B0 ;  /* 0x0000000000007941 */ /* 0x000fea0003800000 */
.L_x_7579:
        /* <DEDUP_REMOVED lines=9> */
.L_x_7582:
[----:B------:R-:W-:Y:S05]  /*d980*/  BSYNC B0 ;  /* 0x0000000000007941 */ /* 0x000fea0003800000 */
.L_x_7581:
        /* <DEDUP_REMOVED lines=9> */
.L_x_7584:
[----:B------:R-:W-:Y:S05]  /*da20*/  BSYNC B0 ;  /* 0x0000000000007941 */ /* 0x000fea0003800000 */
.L_x_7583:
        /* <DEDUP_REMOVED lines=9> */
.L_x_7586:
[----:B------:R-:W-:Y:S05]  /*dac0*/  BSYNC B0 ;  /* 0x0000000000007941 */ /* 0x000fea0003800000 */
.L_x_7585:
        /* <DEDUP_REMOVED lines=8> */
.L_x_7587:
        /* <DEDUP_REMOVED lines=11> */
.L_x_8426:


//--------------------- .text._ZN5flash24flash_fwd_splitkv_kernelI23Flash_fwd_kernel_traitsILi128ELi64ELi64ELi4ELb0ELb0EN7cutlass6half_tE19Flash_kernel_traitsILi128ELi64ELi64ELi4ES3_EELb1ELb0ELb1ELb0ELb0ELb1ELb1ELb0EEEvNS_16Flash_fwd_paramsE --------------------------
	.section	.text._ZN5flash24flash_fwd_splitkv_kernelI23Flash_fwd_kernel_traitsILi128ELi64ELi64ELi4ELb0ELb0EN7cutlass6half_tE19Flash_kernel_traitsILi128ELi64ELi64ELi4ES3_EELb1ELb0ELb1ELb0ELb0ELb1ELb1ELb0EEEvNS_16Flash_fwd_paramsE,"ax",@progbits
	.align	128
        .global         _ZN5flash24flash_fwd_splitkv_kernelI23Flash_fwd_kernel_traitsILi128ELi64ELi64ELi4ELb0ELb0EN7cutlass6half_tE19Flash_kernel_traitsILi128ELi64ELi64ELi4ES3_EELb1ELb0ELb1ELb0ELb0ELb1ELb1ELb0EEEvNS_16Flash_fwd_paramsE
        .type           _ZN5flash24flash_fwd_splitkv_kernelI23Flash_fwd_kernel_traitsILi128ELi64ELi64ELi4ELb0ELb0EN7cutlass6half_tE19Flash_kernel_traitsILi128ELi64ELi64ELi4ES3_EELb1ELb0ELb1ELb0ELb0ELb1ELb1ELb0EEEvNS_16Flash_fwd_paramsE,@function
        .size           _ZN5flash24flash_fwd_splitkv_kernelI23Flash_fwd_kernel_traitsILi128ELi64ELi64ELi4ELb0ELb0EN7cutlass6half_tE19Flash_kernel_traitsILi128ELi64ELi64ELi4ES3_EELb1ELb0ELb1ELb0ELb0ELb1ELb1ELb0EEEvNS_16Flash_fwd_paramsE,(.L_x_8427 - _ZN5flash24flash_fwd_splitkv_kernelI23Flash_fwd_kernel_traitsILi128ELi64ELi64ELi4ELb0ELb0EN7cutlass6half_tE19Flash_kernel_traitsILi128ELi64ELi64ELi4ES3_EELb1ELb0ELb1ELb0ELb0ELb1ELb1ELb0EEEvNS_16Flash_fwd_paramsE)
        .other          _ZN5flash24flash_fwd_splitkv_kernelI23Flash_fwd_kernel_traitsILi128ELi64ELi64ELi4ELb0ELb0EN7cutlass6half_tE19Flash_kernel_traitsILi128ELi64ELi64ELi4ES3_EELb1ELb0ELb1ELb0ELb0ELb1ELb1ELb0EEEvNS_16Flash_fwd_paramsE,@"STO_CUDA_ENTRY STV_DEFAULT"
_ZN5flash24flash_fwd_splitkv_kernelI23Flash_fwd_kernel_traitsILi128ELi64ELi64ELi4ELb0ELb0EN7cutlass6half_tE19Flash_kernel_traitsILi128ELi64ELi64ELi4ES3_EELb1ELb0ELb1ELb0ELb0ELb1ELb1ELb0EEEvNS_16Flash_fwd_paramsE:
.text._ZN5flash24flash_fwd_splitkv_kernelI23Flash_fwd_kernel_traitsILi128ELi64ELi64ELi4ELb0ELb0EN7cutlass6half_tE19Flash_kernel_traitsILi128ELi64ELi64ELi4ES3_EELb1ELb0ELb1ELb0ELb0ELb1ELb1ELb0EEEvNS_16Flash_fwd_paramsE:
        /* <DEDUP_REMOVED lines=25> */
[----:B------:R-:W-:Y:S02]  /*0190*/  @P4 IADD3 R161, R161, 0x1, RZ ;  /* 0x00000001a1a14810 */ /* 0x000fe40007ffe0ff */
[----:B--2---:R-:W-:Y:S02]  /*01a0*/  ISETP.NE.U32.AND P1, PT, R4, RZ, PT ;  /* 0x000000ff0400720c */ /* 0x004fe40003f25070 */
[-C--:B------:R-:W-:Y:S02]  /*01b0*/  ISETP.GE.U32.AND P3, PT, R0, R7.reuse, PT ;  /* 0x000000070000720c */ /* 0x080fe40003f66070 */
[----:B------:R-:W-:Y:S01]  /*01c0*/  ISETP.NE.AND.EX P1, PT, R5, RZ, PT, P1 ;  /* 0x000000ff0500720c */ /* 0x000fe20003f25310 */
[----:B------:R-:W1:Y:S08]  /*01d0*/  LDC.U8 R0, c[0x0][0x3c2] ;  /* 0x0000f080ff007b82 */ /* 0x000e700000000000 */
[----:B------:R-:W2:Y:S02]  /*01e0*/  LDC.64 R4, c[0x0][0x2f8] ;  /* 0x0000be00ff047b82 */ /* 0x000ea40000000a00 */
[----:B------:R-:W-:Y:S01]  /*01f0*/  @P3 VIADD R161, R161, 0x1 ;  /* 0x00000001a1a13836 */ /* 0x000fe20000000000 */
[----:B------:R-:W-:-:S05]  /*0200*/  @!P2 LOP3.LUT R161, RZ, R7, RZ, 0x33, !PT ;  /* 0x00000007ffa1a212 */ /* 0x000fca00078e33ff */
[----:B---3--:R-:W-:Y:S02]  /*0210*/  IMAD.WIDE R20, R161, 0x4, R10 ;  /* 0x00000004a1147825 */ /* 0x008fe400078e020a */
[----:B------:R-:W3:Y:S03]  /*0220*/  @P0 LDC.64 R10, c[0x0][0x300] ;  /* 0x0000c000ff0a0b82 */ /* 0x000ee60000000a00 */
[----:B------:R-:W4:Y:S04]  /*0230*/  @P1 LDG.E R8, desc[UR12][R20.64] ;  /* 0x0000000c14081981 */ /* 0x000f28000c1e1900 */
[----:B------:R-:W4:Y:S01]  /*0240*/  @P1 LDG.E R107, desc[UR12][R20.64+0x4] ;  /* 0x0000040c146b1981 */ /* 0x000f22000c1e1900 */
[----:B-1----:R-:W-:Y:S01]  /*0250*/  ISETP.NE.AND P3, PT, R0, RZ, PT ;  /* 0x000000ff0000720c */ /* 0x002fe20003f65270 */
[----:B------:R-:W-:Y:S01]  /*0260*/  IMAD.MOV.U32 R3, RZ, RZ, RZ ;  /* 0x000000ffff037224 */ /* 0x000fe200078e00ff */
[----:B------:R-:W-:-:S02]  /*0270*/  MOV R12, 0xffffffff ;  /* 0xffffffff000c7802 */ /* 0x000fc40000000f00 */
[----:B--2---:R-:W-:-:S04]  /*0280*/  ISETP.EQ.U32.AND P2, PT, R4, RZ, PT ;  /* 0x000000ff0400720c */ /* 0x004fc80003f42070 */
        /* <DEDUP_REMOVED lines=18> */
.L_x_7588:
[----:B------:R-:W1:Y:S02]  /*03b0*/  LDC R2, c[0x0][0x2c8] ;  /* 0x0000b200ff027b82 */ /* 0x000e640000000800 */
.L_x_7589:
        /* <DEDUP_REMOVED lines=40> */
[----:B------:R-:W-:Y:S02]  /*0640*/  ISETP.GE.U32.AND P4, PT, R14, R11, PT ;  /* 0x0000000b0e00720c */ /* 0x000fe40003f86070 */
        /* <DEDUP_REMOVED lines=8> */
[----:B------:R-:W1:Y:S01]  /*06d0*/  S2R R2, SR_TID.X ;  /* 0x0000000000027919 */ /* 0x000e620000002100 */
[----:B------:R-:W-:Y:S01]  /*06e0*/  VIADD R6, R100, 0x3f ;  /* 0x0000003f64067836 */ /* 0x000fe20000000000 */
[----:B----4-:R-:W-:Y:S02]  /*06f0*/  IADD3 R4, R4, R105, R100 ;  /* 0x0000006904047210 */ /* 0x010fe40007ffe064 */
[----:B------:R-:W-:Y:S02]  /*0700*/  IMAD R152, R10, R0, RZ ;  /* 0x000000000a987224 */ /* 0x000fe400078e02ff */
[----:B------:R-:W-:Y:S02]  /*0710*/  SHF.R.S32.HI R5, RZ, 0x1f, R6 ;  /* 0x0000001fff057819 */ /* 0x000fe40000011406 */
[----:B------:R-:W-:-:S02]  /*0720*/  SHF.R.S32.HI R9, RZ, 0x1f, R4 ;  /* 0x0000001fff097819 */ /* 0x000fc40000011404 */
[----:B------:R-:W-:Y:S02]  /*0730*/  LEA.HI R5, R5, R6, RZ, 0x6 ;  /* 0x0000000605057211 */ /* 0x000fe400078f30ff */
        /* <DEDUP_REMOVED lines=12> */
[----:B------:R-:W-:Y:S01]  /*0800*/  LOP3.LUT R3, R6, 0xfffffff0, RZ, 0xc0, !PT ;  /* 0xfffffff006037812 */ /* 0x000fe200078ec0ff */
[----:B-1----:R-:W-:-:S04]  /*0810*/  IMAD R0, R0, R4, R161 ;  /* 0x0000000400007224 */ /* 0x002fc800078e02a1 */
[----:B------:R-:W-:Y:S02]  /*0820*/  IMAD.IADD R4, R2, 0x1, -R3 ;  /* 0x0000000102047824 */ /* 0x000fe400078e0a03 */
[----:B------:R-:W-:Y:S02]  /*0830*/  IMAD R0, R0, R7, R18 ;  /* 0x0000000700007224 */ /* 0x000fe400078e0212 */
[C---:B------:R-:W-:Y:S01]  /*0840*/  IMAD.SHL.U32 R2, R4.reuse, 0x4, RZ ;  /* 0x0000000404027824 */ /* 0x040fe200078e00ff */
[----:B------:R-:W-:Y:S01]  /*0850*/  ISETP.NE.AND P6, PT, R4, RZ, PT ;  /* 0x000000ff0400720c */ /* 0x000fe20003fc5270 */
[----:B------:R-:W-:Y:S01]  /*0860*/  IMAD R0, R0, R5, R106 ;  /* 0x0000000500007224 */ /* 0x000fe200078e026a */
[----:B------:R-:W-:Y:S01]  /*0870*/  SHF.R.S32.HI R5, RZ, 0x4, R6 ;  /* 0x00000004ff057819 */ /* 0x000fe20000011406 */
        /* <DEDUP_REMOVED lines=28> */
.L_x_7592:
[----:B------:R-:W-:Y:S05]  /*0a40*/  BSYNC B0 ;  /* 0x0000000000007941 */ /* 0x000fea0003800000 */
.L_x_7591:
        /* <DEDUP_REMOVED lines=9> */
.L_x_7594:
[----:B------:R-:W-:Y:S05]  /*0ae0*/  BSYNC B0 ;  /* 0x0000000000007941 */ /* 0x000fea0003800000 */
.L_x_7593:
        /* <DEDUP_REMOVED lines=8> */
.L_x_7596:
[----:B------:R-:W-:Y:S05]  /*0b70*/  BSYNC B0 ;  /* 0x0000000000007941 */ /* 0x000fea0003800000 */
.L_x_7595:
        /* <DEDUP_REMOVED lines=8> */
.L_x_7598:
[----:B------:R-:W-:Y:S05]  /*0c00*/  BSYNC B0 ;  /* 0x0000000000007941 */ /* 0x000fea0003800000 */
.L_x_7597:
        /* <DEDUP_REMOVED lines=9> */
.L_x_7600:
[----:B------:R-:W-:Y:S05]  /*0ca0*/  BSYNC B0 ;  /* 0x0000000000007941 */ /* 0x000fea0003800000 */
.L_x_7599:
[----:B------:R-:W-:Y:S04]  /*0cb0*/  BSSY B0, `(.L_x_7601) ;  /* 0x0000007000007945 */ /* 0x000fe80003800000 */
[----:B------:R-:W-:Y:S05]  /*0cc0*/  @P1 BRA `(.L_x_7602) ;  /* 0x0000000000141947 */ /* 0x000fea0003800000 */
[----:B------:R-:W-:Y:S02]  /*0cd0*/  ULDC UR4, c[0x0][0x2d0] ;  /* 0x0000b40000047ab9 */ /* 0x000fe40000000800 */
[----:B------:R-:W-:Y:S02]  /*0ce0*/  ISETP.GE.AND P1, PT, R2, UR4, PT ;  /* 0x0000000402007c0c */ /* 0x000fe4000bf26270 */
[----:B------:R-:W-:-:S11]  /*0cf0*/  ISETP.GE.AND P0, PT, R6, UR4, PT ;  /* 0x0000000406007c0c */ /* 0x000fd6000bf06270 */
[----:B------:R1:W-:Y:S04]  /*0d00*/  @!P1 STG.E.128 desc[UR12][R20.64+0x5000], RZ ;  /* 0x005000ff14009986 */ /* 0x0003e8000c101d0c */
[----:B------:R1:W-:Y:S02]  /*0d10*/  @!P0 STG.E.128 desc[UR12][R20.64+0x5100], RZ ;  /* 0x005100ff14008986 */ /* 0x0003e4000c101d0c */
.L_x_7602:
[----:B------:R-:W-:Y:S05]  /*0d20*/  BSYNC B0 ;  /* 0x0000000000007941 */ /* 0x000fea0003800000 */
.L_x_7601:
[----:B------:R-:W-:Y:S04]  /*0d30*/  BSSY B0, `(.L_x_7603) ;  /* 0x0000007000007945 */ /* 0x000fe80003800000 */
[----:B------:R-:W-:Y:S05]  /*0d40*/  @P4 BRA `(.L_x_7604) ;  /* 0x0000000000144947 */ /* 0x000fea0003800000 */
[----:B------:R-:W-:Y:S02]  /*0d50*/  ULDC UR4, c[0x0][0x2d0] ;  /* 0x0000b40000047ab9 */ /* 0x000fe40000000800 */
[----:B------:R-:W-:Y:S02]  /*0d60*/  ISETP.GE.AND P1, PT, R2, UR4, PT ;  /* 0x0000000402007c0c */ /* 0x000fe4000bf26270 */
[----:B------:R-:W-:-:S11]  /*0d70*/  ISETP.GE.AND P0, PT, R6, UR4, PT ;  /* 0x0000000406007c0c */ /* 0x000fd6000bf06270 */
[----:B------:R1:W-:Y:S04]  /*0d80*/  @!P1 STG.E.128 desc[UR12][R20.64+0x6000], RZ ;  /* 0x006000ff14009986 */ /* 0x0003e8000c101d0c */
[----:B------:R1:W-:Y:S02]  /*0d90*/  @!P0 STG.E.128 desc[UR12][R20.64+0x6100], RZ ;  /* 0x006100ff14008986 */ /* 0x0003e4000c101d0c */
.L_x_7604:
[----:B------:R-:W-:Y:S05]  /*0da0*/  BSYNC B0 ;  /* 0x0000000000007941 */ /* 0x000fea0003800000 */
.L_x_7603:
[----:B------:R-:W-:Y:S04]  /*0db0*/  BSSY B0, `(.L_x_7605) ;  /* 0x0000007000007945 */ /* 0x000fe80003800000 */
[----:B------:R-:W-:Y:S05]  /*0dc0*/  @P3 BRA `(.L_x_7606) ;  /* 0x0000000000143947 */ /* 0x000fea0003800000 */
[----:B------:R-:W-:Y:S02]  /*0dd0*/  ULDC UR4, c[0x0][0x2d0] ;  /* 0x0000b40000047ab9 */ /* 0x000fe40000000800 */
[----:B------:R-:W-:Y:S02]  /*0de0*/  ISETP.GE.AND P1, PT, R2, UR4, PT ;  /* 0x0000000402007c0c */ /* 0x000fe4000bf26270 */
[----:B------:R-:W-:-:S11]  /*0df0*/  ISETP.GE.AND P0, PT, R6, UR4, PT ;  /* 0x0000000406007c0c */ /* 0x000fd6000bf06270 */
[----:B------:R1:W-:Y:S04]  /*0e00*/  @!P1 STG.E.128 desc[UR12][R20.64+0x7000], RZ ;  /* 0x007000ff14009986 */ /* 0x0003e8000c101d0c */
[----:B------:R1:W-:Y:S02]  /*0e10*/  @!P0 STG.E.128 desc[UR12][R20.64+0x7100], RZ ;  /* 0x007100ff14008986 */ /* 0x0003e4000c101d0c */
.L_x_7606:
[----:B------:R-:W-:Y:S05]  /*0e20*/  BSYNC B0 ;  /* 0x0000000000007941 */ /* 0x000fea0003800000 */
.L_x_7605:
        /* <DEDUP_REMOVED lines=29> */
.L_x_7590:
        /* <DEDUP_REMOVED lines=24> */
.L_x_7607:
        /* <DEDUP_REMOVED lines=36> */
[----:B-1----:R-:W-:Y:S02]  /*13c0*/  SHF.R.S32.HI R17, RZ, 0x1f, R13 ;  /* 0x0000001fff117819 */ /* 0x002fe4000001140d */
[----:B--2---:R-:W-:-:S06]  /*13d0*/  IADD3 R7, R7, 0xffffffe, RZ ;  /* 0x0ffffffe07077810 */ /* 0x004fcc0007ffe0ff */
[----:B------:R-:W1:Y:S02]  /*13e0*/  F2I.FTZ.U32.TRUNC.NTZ R7, R7 ;  /* 0x0000000700077305 */ /* 0x000e64000021f000 */
[----:B-1----:R-:W-:-:S04]  /*13f0*/  IMAD.MOV R4, RZ, RZ, -R7 ;  /* 0x000000ffff047224 */ /* 0x002fc800078e0a07 */
        /* <DEDUP_REMOVED lines=16> */
[----:B------:R-:W-:-:S06]  /*1500*/  @P3 VIADD R24, R24, 0x1 ;  /* 0x0000000118183836 */ /* 0x000fcc0000000000 */
[----:B------:R-:W-:Y:S02]  /*1510*/  @!P1 IADD3 R24, -R24, RZ, RZ ;  /* 0x000000ff18189210 */ /* 0x000fe40007ffe1ff */
[----:B------:R-:W-:-:S04]  /*1520*/  @!P2 LOP3.LUT R24, RZ, R9, RZ, 0x33, !PT ;  /* 0x00000009ff18a212 */ /* 0x000fc800078e33ff */
[----:B------:R-:W-:Y:S02]  /*1530*/  SHF.R.S32.HI R9, RZ, 0x1f, R24 ;  /* 0x0000001fff097819 */ /* 0x000fe40000011418 */
[----:B----4-:R-:W-:Y:S01]  /*1540*/  SHF.R.S32.HI R3, RZ, 0x1f, R0 ;  /* 0x0000001fff037819 */ /* 0x010fe20000011400 */
[----:B--2---:R-:W-:-:S04]  /*1550*/  IMAD.WIDE.U32 R28, R0, R4, RZ ;  /* 0x00000004001c7225 */ /* 0x004fc800078e00ff */
[C---:B-1----:R-:W-:Y:S02]  /*1560*/  IMAD R10, R3.reuse, R6, RZ ;  /* 0x00000006030a7224 */ /* 0x042fe400078e02ff */
[----:B------:R-:W-:Y:S02]  /*1570*/  IMAD R3, R3, R4, RZ ;  /* 0x0000000403037224 */ /* 0x000fe400078e02ff */
[C---:B------:R-:W-:Y:S02]  /*1580*/  IMAD R7, R0.reuse, R7, R10 ;  /* 0x0000000700077224 */ /* 0x040fe400078e020a */
[----:B------:R-:W-:-:S04]  /*1590*/  IMAD.WIDE.U32 R10, R0, R6, RZ ;  /* 0x00000006000a7225 */ /* 0x000fc800078e00ff */
[-C--:B---3--:R-:W-:Y:S01]  /*15a0*/  IMAD R6, R17, R112.reuse, RZ ;  /* 0x0000007011067224 */ /* 0x088fe200078e02ff */
[----:B------:R-:W-:Y:S01]  /*15b0*/  IADD3 R11, R11, R7, RZ ;  /* 0x000000070b0b7210 */ /* 0x000fe20007ffe0ff */
[----:B------:R-:W-:Y:S02]  /*15c0*/  IMAD R7, R9, UR4, RZ ;  /* 0x0000000409077c24 */ /* 0x000fe4000f8e02ff */
[C---:B------:R-:W-:Y:S02]  /*15d0*/  IMAD R6, R13.reuse, R113, R6 ;  /* 0x000000710d067224 */ /* 0x040fe400078e0206 */
[----:B------:R-:W-:-:S04]  /*15e0*/  IMAD.WIDE.U32 R10, R13, R112, R10 ;  /* 0x000000700d0a7225 */ /* 0x000fc800078e000a */
[----:B------:R-:W-:Y:S02]  /*15f0*/  IMAD.IADD R11, R11, 0x1, R6 ;  /* 0x000000010b0b7824 */ /* 0x000fe400078e0206 */
[----:B------:R-:W-:Y:S02]  /*1600*/  IMAD R3, R0, R5, R3 ;  /* 0x0000000500037224 */ /* 0x000fe400078e0203 */
[C---:B------:R-:W-:Y:S02]  /*1610*/  IMAD R7, R24.reuse, UR5, R7 ;  /* 0x0000000518077c24 */ /* 0x040fe4000f8e0207 */
[----:B------:R-:W-:Y:S01]  /*1620*/  IMAD.WIDE.U32 R26, R24, UR4, R10 ;  /* 0x00000004181a7c25 */ /* 0x000fe2000f8e000a */
[----:B------:R-:W-:-:S04]  /*1630*/  IADD3 R10, R29, R3, RZ ;  /* 0x000000031d0a7210 */ /* 0x000fc80007ffe0ff */
[----:B------:R-:W-:Y:S01]  /*1640*/  IADD3 R20, R27, R7, RZ ;  /* 0x000000071b147210 */ /* 0x000fe20007ffe0ff */
[----:B------:R-:W-:Y:S06]  /*1650*/  BRA `(.L_x_7609) ;  /* 0x0000000400287947 */ /* 0x000fec0003800000 */
.L_x_7608:
        /* <DEDUP_REMOVED lines=47> */
.L_x_7610:
        /* <DEDUP_REMOVED lines=27> */
.L_x_7609:
        /* <DEDUP_REMOVED lines=14> */
[C---:B------:R-:W-:Y:S01]  /*1be0*/  ISETP.GE.AND P6, PT, R22.reuse, R151, PT ;  /* 0x000000971600720c */ /* 0x040fe20003fc6270 */
[----:B------:R-:W-:Y:S01]  /*1bf0*/  IMAD.SHL.U32 R25, R22, 0x40, RZ ;  /* 0x0000004016197824 */ /* 0x000fe200078e00ff */
[--C-:B------:R-:W-:Y:S01]  /*1c00*/  SHF.R.S32.HI R23, RZ, 0x1f, R22.reuse ;  /* 0x0000001fff177819 */ /* 0x100fe20000011416 */
        /* <DEDUP_REMOVED lines=9> */
[----:B------:R-:W-:Y:S01]  /*1ca0*/  IMAD.WIDE R30, R31, 0x40, R22 ;  /* 0x000000401f1e7825 */ /* 0x000fe200078e0216 */
[----:B------:R-:W-:-:S02]  /*1cb0*/  LOP3.LUT R19, R25, 0x38, R160, 0xf8, !PT ;  /* 0x0000003819137812 */ /* 0x000fc400078ef8a0 */
[C---:B------:R-:W-:Y:S01]  /*1cc0*/  ISETP.GE.AND P5, PT, R11.reuse, R151, PT ;  /* 0x000000970b00720c */ /* 0x040fe20003fa6270 */
[----:B------:R-:W-:Y:S01]  /*1cd0*/  VIADD R159, R160, 0x40 ;  /* 0x00000040a09f7836 */ /* 0x000fe20000000000 */
[CC--:B------:R-:W-:Y:S02]  /*1ce0*/  ISETP.GE.AND P4, PT, R11.reuse, R16.reuse, PT ;  /* 0x000000100b00720c */ /* 0x0c0fe40003f86270 */
[----:B------:R-:W-:Y:S02]  /*1cf0*/  ISETP.GE.AND P3, PT, R11, R16, PT ;  /* 0x000000100b00720c */ /* 0x000fe40003f66270 */
[----:B------:R-:W-:Y:S01]  /*1d00*/  @!P1 SHF.R.S32.HI R11, RZ, 0x1f, R161 ;  /* 0x0000001fff0b9819 */ /* 0x000fe200000114a1 */
[C---:B--2---:R-:W-:Y:S01]  /*1d10*/  @P1 IMAD.WIDE.U32 R36, R8.reuse, R4, RZ ;  /* 0x0000000408241225 */ /* 0x044fe200078e00ff */
[----:B------:R-:W-:Y:S02]  /*1d20*/  LOP3.LUT R158, R19, R158, RZ, 0x3c, !PT ;  /* 0x0000009e139e7212 */ /* 0x000fe400078e3cff */
[----:B------:R-:W-:Y:S01]  /*1d30*/  SHF.R.S32.HI R19, RZ, 0x1f, R14 ;  /* 0x0000001fff137819 */ /* 0x000fe2000001140e */
[----:B------:R-:W-:Y:S01]  /*1d40*/  @P1 IMAD R32, R8, R5, R37 ;  /* 0x0000000508201224 */ /* 0x000fe200078e0225 */
[----:B------:R-:W-:-:S02]  /*1d50*/  LEA.HI R5, R15, R2, RZ, 0x6 ;  /* 0x000000020f057211 */ /* 0x000fc400078f30ff */
[----:B------:R-:W-:Y:S01]  /*1d60*/  LEA.HI R4, R19, R14, RZ, 0x3 ;  /* 0x0000000e13047211 */ /* 0x000fe200078f18ff */
[-C--:B---3--:R-:W-:Y:S01]  /*1d70*/  @!P1 IMAD R34, R11, R6.reuse, RZ ;  /* 0x000000060b229224 */ /* 0x088fe200078e02ff */
[----:B------:R-:W-:Y:S01]  /*1d80*/  SHF.R.S32.HI R33, RZ, 0x1f, R160 ;  /* 0x0000001fff217819 */ /* 0x000fe200000114a0 */
[----:B------:R-:W-:Y:S01]  /*1d90*/  IMAD.SHL.U32 R11, R5, 0x8, RZ ;  /* 0x00000008050b7824 */ /* 0x000fe200078e00ff */
[----:B------:R-:W-:Y:S01]  /*1da0*/  LOP3.LUT R5, R4, 0xfffffff8, RZ, 0xc0, !PT ;  /* 0xfffffff804057812 */ /* 0x000fe200078ec0ff */
[C---:B------:R-:W-:Y:S01]  /*1db0*/  @!P1 IMAD R7, R161.reuse, R7, R34 ;  /* 0x00000007a1079224 */ /* 0x040fe200078e0222 */
[----:B------:R-:W-:Y:S01]  /*1dc0*/  SHF.R.S32.HI R19, RZ, 0x1f, R18 ;  /* 0x0000001fff137819 */ /* 0x000fe20000011412 */
[----:B------:R-:W-:Y:S01]  /*1dd0*/  @!P1 IMAD.WIDE.U32 R34, R161, R6, RZ ;  /* 0x00000006a1229225 */ /* 0x000fe200078e00ff */
[----:B------:R-:W-:Y:S02]  /*1de0*/  IADD3 R14, R14, -R5, RZ ;  /* 0x800000050e0e7210 */ /* 0x000fe40007ffe0ff */
[----:B------:R-:W-:Y:S01]  /*1df0*/  IADD3 R28, P2, R160, R28, RZ ;  /* 0x0000001ca01c7210 */ /* 0x000fe20007f5e0ff */
[----:B------:R-:W-:Y:S01]  /*1e00*/  @!P1 IMAD.MOV.U32 R36, RZ, RZ, R34 ;  /* 0x000000ffff249224 */ /* 0x000fe200078e0022 */
[----:B------:R-:W-:Y:S01]  /*1e10*/  LOP3.LUT R158, R158, 0xfffffe00, R11, 0xf8, !PT ;  /* 0xfffffe009e9e7812 */ /* 0x000fe200078ef80b */
[----:B------:R-:W-:-:S02]  /*1e20*/  IMAD R5, R9, UR6, RZ ;  /* 0x0000000609057c24 */ /* 0x000fc4000f8e02ff */
[----:B------:R-:W2:Y:S01]  /*1e30*/  LDC.64 R8, c[0x0][0x3c8] ;  /* 0x0000f200ff087b82 */ /* 0x000ea20000000a00 */
[----:B------:R-:W-:Y:S01]  /*1e40*/  @!P1 IMAD.IADD R32, R35, 0x1, R7 ;  /* 0x0000000123209824 */ /* 0x000fe200078e0207 */
[----:B------:R-:W-:Y:S01]  /*1e50*/  IADD3 R34, P1, R160, R36, RZ ;  /* 0x00000024a0227210 */ /* 0x000fe20007f3e0ff */
[----:B------:R-:W-:Y:S02]  /*1e60*/  IMAD R39, R19, UR4, RZ ;  /* 0x0000000413277c24 */ /* 0x000fe4000f8e02ff */
[C---:B------:R-:W-:Y:S02]  /*1e70*/  IMAD.X R29, R33.reuse, 0x1, R10, P2 ;  /* 0x00000001211d7824 */ /* 0x040fe400010e060a */
[----:B------:R-:W-:Y:S01]  /*1e80*/  IMAD.X R35, R33, 0x1, R32, P1 ;  /* 0x0000000121237824 */ /* 0x000fe200008e0620 */
[----:B------:R-:W-:Y:S01]  /*1e90*/  R2P PR, R14, 0x6 ;  /* 0x000000060e007804 */ /* 0x000fe20000000000 */
[----:B------:R-:W-:Y:S01]  /*1ea0*/  IMAD R6, R24, UR7, R5 ;  /* 0x0000000718067c24 */ /* 0x000fe2000f8e0205 */
[----:B------:R-:W-:Y:S01]  /*1eb0*/  MOV R5, 0x20 ;  /* 0x0000002000057802 */ /* 0x000fe20000000f00 */
[----:B------:R-:W-:Y:S01]  /*1ec0*/  IMAD.WIDE.U32 R34, R18, UR4, R34 ;  /* 0x0000000412227c25 */ /* 0x000fe2000f8e0022 */
[----:B------:R-:W-:-:S02]  /*1ed0*/  UMOV UR4, 0x400 ;  /* 0x0000040000047882 */ /* 0x000fc40000000000 */
[----:B-1----:R-:W-:Y:S01]  /*1ee0*/  ULEA UR4, UR8, UR4, 0x18 ;  /* 0x0000000408047291 */ /* 0x002fe2000f8ec03f */
[----:B------:R-:W-:Y:S01]  /*1ef0*/  IMAD.MOV.U32 R7, RZ, RZ, 0x10 ;  /* 0x00000010ff077424 */ /* 0x000fe200078e00ff */
[----:B------:R-:W-:Y:S01]  /*1f00*/  SEL R5, R5, 0xffffffe0, !P2 ;  /* 0xffffffe005057807 */ /* 0x000fe20005000000 */
[----:B------:R-:W-:Y:S02]  /*1f10*/  IMAD R39, R18, UR5, R39 ;  /* 0x0000000512277c24 */ /* 0x000fe4000f8e0227 */
[----:B------:R-:W-:Y:S01]  /*1f20*/  IMAD.WIDE.U32 R24, R24, UR6, R28 ;  /* 0x0000000618187c25 */ /* 0x000fe2000f8e001c */
[----:B------:R-:W-:Y:S02]  /*1f30*/  LEA R158, R158, UR4, 0x1 ;  /* 0x000000049e9e7c11 */ /* 0x000fe4000f8e08ff */
[----:B------:R-:W-:Y:S01]  /*1f40*/  SEL R7, R7, 0xfffffff0, !P1 ;  /* 0xfffffff007077807 */ /* 0x000fe20004800000 */
        /* <DEDUP_REMOVED lines=29> */
.L_x_7612:
[----:B------:R-:W-:Y:S05]  /*2120*/  BSYNC B0 ;  /* 0x0000000000007941 */ /* 0x000fea0003800000 */
.L_x_7611:
        /* <DEDUP_REMOVED lines=33> */
.L_x_7614:
[----:B------:R-:W-:Y:S05]  /*2340*/  BSYNC B0 ;  /* 0x0000000000007941 */ /* 0x000fea0003800000 */
.L_x_7613:
        /* <DEDUP_REMOVED lines=35> */
.L_x_7616:
[----:B------:R-:W-:Y:S05]  /*2580*/  BSYNC B0 ;  /* 0x0000000000007941 */ /* 0x000fea0003800000 */
.L_x_7615:
        /* <DEDUP_REMOVED lines=31> */
.L_x_7618:
[----:B------:R-:W-:Y:S05]  /*2780*/  BSYNC B0 ;  /* 0x0000000000007941 */ /* 0x000fea0003800000 */
.L_x_7617:
        /* <DEDUP_REMOVED lines=30> */
.L_x_7620:
[----:B------:R-:W-:Y:S05]  /*2970*/  BSYNC B0 ;  /* 0x0000000000007941 */ /* 0x000fea0003800000 */
.L_x_7619:
        /* <DEDUP_REMOVED lines=24> */
.L_x_7622:
[----:B------:R-:W-:Y:S05]  /*2b00*/  BSYNC B0 ;  /* 0x0000000000007941 */ /* 0x000fea0003800000 */
.L_x_7621:
        /* <DEDUP_REMOVED lines=25> */
.L_x_7624:
[----:B------:R-:W-:Y:S05]  /*2ca0*/  BSYNC B0 ;  /* 0x0000000000007941 */ /* 0x000fea0003800000 */
.L_x_7623:
        /* <DEDUP_REMOVED lines=29> */
.L_x_7626:
[----:B------:R-:W-:Y:S05]  /*2e80*/  BSYNC B0 ;  /* 0x0000000000007941 */ /* 0x000fea0003800000 */
.L_x_7625:
[----:B------:R-:W0:Y:S01]  /*2e90*/  LDGDEPBAR ;  /* 0x00000000000079af */ /* 0x000e220000000000 */
[----:B-1-34-:R-:W-:Y:S01]  /*2ea0*/  SHF.R.S32.HI R10, RZ, 0x1f, R161 ;  /* 0x0000001fff0a7819 */ /* 0x01afe200000114a1 */
[----:B------:R-:W-:Y:S01]  /*2eb0*/  ULDC.64 UR6, c[0x0][0x3d0] ;  /* 0x0000f40000067ab9 */ /* 0x000fe20000000a00 */
[----:B------:R-:W-:Y:S01]  /*2ec0*/  IMAD.IADD R25, R25, 0x1, R6 ;  /* 0x0000000119197824 */ /* 0x000fe200078e0206 */
        /* <DEDUP_REMOVED lines=19> */
[----:B------:R-:W-:Y:S01]  /*3000*/  IMAD.SHL.U32 R101, R4, 0x40, RZ ;  /* 0x0000004004657824 */ /* 0x000fe200078e00ff */
[----:B------:R-:W-:-:S04]  /*3010*/  DEPBAR.LE SB0, 0x0 ;  /* 0x000080000000791a */ /* 0x000fc80000000000 */
[----:B------:R2:W5:Y:S01]  /*3020*/  LDG.E R6, desc[UR12][R8.64] ;  /* 0x0000000c08067981 */ /* 0x000562000c1e1900 */
[----:B------:R-:W-:Y:S01]  /*3030*/  SHF.R.U32.HI R11, RZ, 0x3, R11 ;  /* 0x00000003ff0b7819 */ /* 0x000fe2000001160b */
[----:B------:R-:W-:Y:S01]  /*3040*/  IMAD.X R17, R23, 0x1, R17, P5 ;  /* 0x0000000117117824 */ /* 0x000fe200028e0611 */
        /* <DEDUP_REMOVED lines=42> */
.L_x_7628:
[----:B------:R-:W-:Y:S05]  /*32f0*/  BSYNC B0 ;  /* 0x0000000000007941 */ /* 0x000fea0003800000 */
.L_x_7627:
        /* <DEDUP_REMOVED lines=22> */
.L_x_7630:
[----:B------:R-:W-:Y:S05]  /*3460*/  BSYNC B0 ;  /* 0x0000000000007941 */ /* 0x000fea0003800000 */
.L_x_7629:
        /* <DEDUP_REMOVED lines=24> */
.L_x_7632:
[----:B------:R-:W-:Y:S05]  /*35f0*/  BSYNC B0 ;  /* 0x0000000000007941 */ /* 0x000fea0003800000 */
.L_x_7631:
        /* <DEDUP_REMOVED lines=24> */
.L_x_7634:
[----:B------:R-:W-:Y:S05]  /*3780*/  BSYNC B0 ;  /* 0x0000000000007941 */ /* 0x000fea0003800000 */
.L_x_7633:
[----:B------:R-:W-:Y:S01]  /*3790*/  LDSM.16.M88.4 R28, [R150] ;  /* 0x00000000961c783b */ /* 0x000fe20000000200 */
[----:B------:R-:W-:Y:S01]  /*37a0*/  R2P PR, R0, 0x6 ;  /* 0x0000000600007804 */ /* 0x000fe20000000000 */
[C---:B------:R-:W-:Y:S01]  /*37b0*/  VIADD R0, R149.reuse, 0x4000 ;  /* 0x0000400095007836 */ /* 0x040fe20000000000 */
[----:B------:R-:W-:Y:S01]  /*37c0*/  ULDC UR10, c[0x0][0x39c] ;  /* 0x0000e700000a7ab9 */ /* 0x000fe20000000800 */
[----:B------:R-:W3:Y:S01]  /*37d0*/  LDSM.16.M88.4 R24, [R149+0x4000] ;  /* 0x004000009518783b */ /* 0x000ee20000000200 */
[----:B------:R-:W-:Y:S01]  /*37e0*/  VIADD R147, R149, 0x4020 ;  /* 0x0000402095937836 */ /* 0x000fe20000000000 */
[----:B------:R-:W-:Y:S01]  /*37f0*/  LOP3.LUT R4, R4, R101, RZ, 0xfc, !PT ;  /* 0x0000006504047212 */ /* 0x000fe200078efcff */
[--C-:B------:R-:W-:Y:S01]  /*3800*/  IMAD R148, R7, 0x2, R150.reuse ;  /* 0x0000000207947824 */ /* 0x100fe200078e0296 */
[----:B------:R-:W4:Y:S01]  /*3810*/  LDSM.16.M88.4 R72, [R149+0x5000] ;  /* 0x005000009548783b */ /* 0x000f220000000200 */
[C---:B------:R-:W-:Y:S02]  /*3820*/  IMAD R146, R5.reuse, 0x2, R150 ;  /* 0x0000000205927824 */ /* 0x040fe400078e0296 */
[----:B------:R-:W-:Y:S01]  /*3830*/  IMAD R145, R5, 0x2, R148 ;  /* 0x0000000205917824 */ /* 0x000fe200078e0294 */
[----:B--2---:R-:W-:Y:S01]  /*3840*/  LDSM.16.M88.4 R8, [R148] ;  /* 0x000000009408783b */ /* 0x004fe20000000200 */
[----:B------:R-:W-:-:S02]  /*3850*/  IMAD.SHL.U32 R166, R2, 0x2, RZ ;  /* 0x0000000202a67824 */ /* 0x000fc400078e00ff */
[----:B------:R-:W-:Y:S01]  /*3860*/  @P1 VIADD R147, R0, 0xffffffe0 ;  /* 0xffffffe000931836 */ /* 0x000fe20000000000 */
[----:B------:R-:W-:Y:S01]  /*3870*/  LDSM.16.M88.4 R48, [R149+0x4800] ;  /* 0x004800009530783b */ /* 0x000fe20000000200 */
[----:B------:R-:W-:Y:S01]  /*3880*/  IMAD.MOV.U32 R0, RZ, RZ, 0x40 ;  /* 0x00000040ff007424 */ /* 0x000fe200078e00ff */
[----:B------:R-:W-:Y:S01]  /*3890*/  LOP3.LUT R166, R166, 0x6, RZ, 0xc0, !PT ;  /* 0x00000006a6a67812 */ /* 0x000fe200078ec0ff */
[C---:B------:R-:W-:Y:S01]  /*38a0*/  VIADD R139, R147.reuse, 0x800 ;  /* 0x00000800938b7836 */ /* 0x040fe20000000000 */
[----:B------:R-:W2:Y:S01]  /*38b0*/  LDSM.16.M88.4 R56, [R147] ;  /* 0x000000009338783b */ /* 0x000ea20000000200 */
[C---:B------:R-:W-:Y:S01]  /*38c0*/  IADD3 R138, R147.reuse, 0x1000, RZ ;  /* 0x00001000938a7810 */ /* 0x040fe20007ffe0ff */
[C---:B------:R-:W-:Y:S01]  /*38d0*/  VIADD R137, R147.reuse, 0x1800 ;  /* 0x0000180093897836 */ /* 0x040fe20000000000 */
[----:B------:R-:W-:Y:S01]  /*38e0*/  SEL R0, R0, 0xffffffc0, !P2 ;  /* 0xffffffc000007807 */ /* 0x000fe20005000000 */
[----:B------:R-:W-:Y:S01]  /*38f0*/  LDSM.16.M88.4 R64, [R146] ;  /* 0x000000009240783b */ /* 0x000fe20000000200 */
[----:B------:R-:W-:-:S02]  /*3900*/  VIADD R135, R147, 0x2000 ;  /* 0x0000200093877836 */ /* 0x000fc40000000000 */
[----:B------:R-:W-:Y:S01]  /*3910*/  VIADD R134, R147, 0x2800 ;  /* 0x0000280093867836 */ /* 0x000fe20000000000 */
[----:B------:R-:W-:Y:S01]  /*3920*/  LDSM.16.M88.4 R52, [R149+0x5800] ;  /* 0x005800009534783b */ /* 0x000fe20000000200 */
[----:B------:R-:W-:Y:S02]  /*3930*/  IMAD.IADD R143, R149, 0x1, R0 ;  /* 0x00000001958f7824 */ /* 0x000fe400078e0200 */
[----:B------:R-:W-:Y:S01]  /*3940*/  IMAD.IADD R136, R0, 0x1, R147 ;  /* 0x0000000100887824 */ /* 0x000fe200078e0293 */
[----:B------:R-:W-:Y:S01]  /*3950*/  LDSM.16.M88.4 R40, [R147+0x1000] ;  /* 0x001000009328783b */ /* 0x000fe20000000200 */
[C---:B------:R-:W-:Y:S02]  /*3960*/  VIADD R133, R147.reuse, 0x3000 ;  /* 0x0000300093857836 */ /* 0x040fe40000000000 */
[----:B------:R-:W-:Y:S01]  /*3970*/  VIADD R132, R147, 0x3800 ;  /* 0x0000380093847836 */ /* 0x000fe20000000000 */
[----:B------:R-:W1:Y:S04]  /*3980*/  LDSM.16.M88.4 R16, [R143+0x4000] ;  /* 0x004000008f10783b */ /* 0x000e680000000200 */
[----:B------:R-:W1:Y:S01]  /*3990*/  LDSM.16.M88.4 R32, [R147+0x800] ;  /* 0x000800009320783b */ /* 0x000e620000000200 */
[C---:B---3--:R-:W-:Y:S03]  /*39a0*/  HMMA.16816.F32 R12, R28.reuse, R24, RZ ;  /* 0x000000181c0c723c */ /* 0x048fe600000018ff */
[----:B------:R-:W-:Y:S04]  /*39b0*/  LDSM.16.M88.4 R88, [R145] ;  /* 0x000000009158783b */ /* 0x000fe80000000200 */
[----:B------:R-:W3:Y:S01]  /*39c0*/  LDSM.16.M88.4 R80, [R136] ;  /* 0x000000008850783b */ /* 0x000ee20000000200 */
[C---:B------:R-:W-:Y:S03]  /*39d0*/  HMMA.16816.F32 R24, R28.reuse, R26, RZ ;  /* 0x0000001a1c18723c */ /* 0x040fe600000018ff */
[----:B------:R-:W3:Y:S03]  /*39e0*/  LDSM.16.M88.4 R44, [R147+0x1800] ;  /* 0x00180000932c783b */ /* 0x000ee60000000200 */
[C---:B----4-:R-:W-:Y:S01]  /*39f0*/  HMMA.16816.F32 R76, R28.reuse, R72, RZ ;  /* 0x000000481c4c723c */ /* 0x050fe200000018ff */
[----:B------:R-:W-:Y:S04]  /*3a00*/  LDSM.16.M88.4 R60, [R150+0x2000] ;  /* 0x00200000963c783b */ /* 0x000fe80000000200 */
[----:B------:R-:W-:Y:S01]  /*3a10*/  LDSM.16.M88.4 R84, [R136+0x1000] ;  /* 0x001000008854783b */ /* 0x000fe20000000200 */
[----:B------:R-:W-:Y:S03]  /*3a20*/  HMMA.16816.F32 R72, R28, R74, RZ ;  /* 0x0000004a1c48723c */ /* 0x000fe600000018ff */
[----:B------:R-:W-:Y:S03]  /*3a30*/  LDSM.16.M88.4 R92, [R143+0x6000] ;  /* 0x006000008f5c783b */ /* 0x000fe60000000200 */
[C---:B--2---:R-:W-:Y:S01]  /*3a40*/  HMMA.16816.F32 R12, R8.reuse, R56, R12 ;  /* 0x00000038080c723c */ /* 0x044fe2000000180c */
[----:B------:R-:W-:Y:S04]  /*3a50*/  LDSM.16.M88.4 R96, [R149+0x6800] ;  /* 0x006800009560783b */ /* 0x000fe80000000200 */
[----:B------:R-:W0:Y:S01]  /*3a60*/  LDGDEPBAR ;  /* 0x00000000000079af */ /* 0x000e220000000000 */
[----:B------:R-:W-:Y:S03]  /*3a70*/  HMMA.16816.F32 R24, R8, R58, R24 ;  /* 0x0000003a0818723c */ /* 0x000fe60000001818 */
[----:B------:R-:W-:Y:S03]  /*3a80*/  LDSM.16.M88.4 R56, [R143+0x4800] ;  /* 0x004800008f38783b */ /* 0x000fe60000000200 */
[C---:B------:R-:W-:Y:S06]  /*3a90*/  HMMA.16816.F32 R36, R28.reuse, R48, RZ ;  /* 0x000000301c24723c */ /* 0x040fec00000018ff */
[----:B------:R-:W-:Y:S06]  /*3aa0*/  HMMA.16816.F32 R48, R28, R50, RZ ;  /* 0x000000321c30723c */ /* 0x000fec00000018ff */
[C---:B-1----:R-:W-:Y:S06]  /*3ab0*/  HMMA.16816.F32 R12, R64.reuse, R16, R12 ;  /* 0x00000010400c723c */ /* 0x042fec000000180c */
[----:B------:R-:W-:Y:S01]  /*3ac0*/  HMMA.16816.F32 R24, R64, R18, R24 ;  /* 0x000000124018723c */ /* 0x000fe20000001818 */
[----:B------:R-:W-:Y:S05]  /*3ad0*/  LDSM.16.M88.4 R16, [R136+0x800] ;  /* 0x000800008810783b */ /* 0x000fea0000000200 */
[C---:B------:R-:W-:Y:S06]  /*3ae0*/  HMMA.16816.F32 R68, R28.reuse, R52, RZ ;  /* 0x000000341c44723c */ /* 0x040fec00000018ff */
[----:B------:R-:W-:Y:S01]  /*3af0*/  HMMA.16816.F32 R28, R28, R54, RZ ;  /* 0x000000361c1c723c */ /* 0x000fe200000018ff */
[----:B------:R-:W-:Y:S05]  /*3b00*/  LDSM.16.M88.4 R52, [R143+0x5800] ;  /* 0x005800008f34783b */ /* 0x000fea0000000200 */
[C---:B------:R-:W-:Y:S06]  /*3b10*/  HMMA.16816.F32 R76, R8.reuse, R40, R76 ;  /* 0x00000028084c723c */ /* 0x040fec000000184c */
[C---:B------:R-:W-:Y:S01]  /*3b20*/  HMMA.16816.F32 R72, R8.reuse, R42, R72 ;  /* 0x0000002a0848723c */ /* 0x040fe20000001848 */
[----:B------:R-:W1:Y:S05]  /*3b30*/  LDSM.16.M88.4 R40, [R149+0x6000] ;  /* 0x006000009528783b */ /* 0x000e6a0000000200 */
[C---:B------:R-:W-:Y:S06]  /*3b40*/  HMMA.16816.F32 R36, R8.reuse, R32, R36 ;  /* 0x000000200824723c */ /* 0x040fec0000001824 */
[----:B------:R-:W-:Y:S01]  /*3b50*/  HMMA.16816.F32 R48, R8, R34, R48 ;  /* 0x000000220830723c */ /* 0x000fe20000001830 */
[----:B------:R-:W2:Y:S05]  /*3b60*/  LDSM.16.M88.4 R32, [R143+0x5000] ;  /* 0x005000008f20783b */ /* 0x000eaa0000000200 */
[C---:B---3--:R-:W-:Y:S06]  /*3b70*/  HMMA.16816.F32 R12, R88.reuse, R80, R12 ;  /* 0x00000050580c723c */ /* 0x048fec000000180c */
[----:B------:R-:W-:Y:S01]  /*3b80*/  HMMA.16816.F32 R24, R88, R82, R24 ;  /* 0x000000525818723c */ /* 0x000fe20000001818 */
[----:B------:R-:W-:Y:S05]  /*3b90*/  LDSM.16.M88.4 R80, [R136+0x1800] ;  /* 0x001800008850783b */ /* 0x000fea0000000200 */
[C---:B------:R-:W-:Y:S06]  /*3ba0*/  HMMA.16816.F32 R68, R8.reuse, R44, R68 ;  /* 0x0000002c0844723c */ /* 0x040fec0000001844 */
[----:B------:R-:W-:Y:S01]  /*3bb0*/  HMMA.16816.F32 R8, R8, R46, R28 ;  /* 0x0000002e0808723c */ /* 0x000fe2000000181c */
[----:B------:R-:W-:Y:S04]  /*3bc0*/  LDSM.16.M88.4 R44, [R148+0x2000] ;  /* 0x00200000942c783b */ /* 0x000fe80000000200 */
[----:B------:R-:W3:Y:S01]  /*3bd0*/  LDSM.16.M88.4 R28, [R147+0x2000] ;  /* 0x00200000931c783b */ /* 0x000ee20000000200 */
[C---:B-1----:R-:W-:Y:S06]  /*3be0*/  HMMA.16816.F32 R12, R60.reuse, R40, R12 ;  /* 0x000000283c0c723c */ /* 0x042fec000000180c */
[----:B------:R-:W-:Y:S01]  /*3bf0*/  HMMA.16816.F32 R24, R60, R42, R24 ;  /* 0x0000002a3c18723c */ /* 0x000fe20000001818 */
[----:B------:R-:W-:Y:S05]  /*3c00*/  LDSM.16.M88.4 R40, [R147+0x2800] ;  /* 0x002800009328783b */ /* 0x000fea0000000200 */
[C---:B------:R-:W-:Y:S06]  /*3c10*/  HMMA.16816.F32 R36, R64.reuse, R56, R36 ;  /* 0x000000384024723c */ /* 0x040fec0000001824 */
[C---:B------:R-:W-:Y:S01]  /*3c20*/  HMMA.16816.F32 R48, R64.reuse, R58, R48 ;  /* 0x0000003a4030723c */ /* 0x040fe20000001830 */
[----:B------:R-:W-:Y:S05]  /*3c30*/  LDSM.16.M88.4 R56, [R149+0x7000] ;  /* 0x007000009538783b */ /* 0x000fea0000000200 */
[C---:B--2---:R-:W-:Y:S06]  /*3c40*/  HMMA.16816.F32 R76, R64.reuse, R32, R76 ;  /* 0x00000020404c723c */ /* 0x044fec000000184c */
[C---:B------:R-:W-:Y:S01]  /*3c50*/  HMMA.16816.F32 R72, R64.reuse, R34, R72 ;  /* 0x000000224048723c */ /* 0x040fe20000001848 */
[----:B------:R-:W1:Y:S05]  /*3c60*/  LDSM.16.M88.4 R32, [R146+0x2000] ;  /* 0x002000009220783b */ /* 0x000e6a0000000200 */
[----:B------:R-:W-:Y:S06]  /*3c70*/  HMMA.16816.F32 R68, R64, R52, R68 ;  /* 0x000000344044723c */ /* 0x000fec0000001844 */
[----:B---3--:R-:W-:Y:S06]  /*3c80*/  HMMA.16816.F32 R12, R44, R28, R12 ;  /* 0x0000001c2c0c723c */ /* 0x008fec000000180c */
[----:B------:R-:W-:Y:S01]  /*3c90*/  HMMA.16816.F32 R64, R64, R54, R8 ;  /* 0x000000364040723c */ /* 0x000fe20000001808 */
[----:B------:R-:W-:Y:S04]  /*3ca0*/  LDSM.16.M88.4 R8, [R145+0x2000] ;  /* 0x002000009108783b */ /* 0x000fe80000000200 */
[----:B------:R-:W-:Y:S01]  /*3cb0*/  LDSM.16.M88.4 R52, [R149+0x7800] ;  /* 0x007800009534783b */ /* 0x000fe20000000200 */
[----:B------:R-:W-:Y:S03]  /*3cc0*/  HMMA.16816.F32 R24, R44, R30, R24 ;  /* 0x0000001e2c18723c */ /* 0x000fe60000001818 */
[----:B------:R-:W-:Y:S03]  /*3cd0*/  LDSM.16.M88.4 R28, [R143+0x6800] ;  /* 0x006800008f1c783b */ /* 0x000fe60000000200 */
[C---:B------:R-:W-:Y:S06]  /*3ce0*/  HMMA.16816.F32 R36, R88.reuse, R16, R36 ;  /* 0x000000105824723c */ /* 0x040fec0000001824 */
[C---:B------:R-:W-:Y:S01]  /*3cf0*/  HMMA.16816.F32 R48, R88.reuse, R18, R48 ;  /* 0x000000125830723c */ /* 0x040fe20000001830 */
[----:B------:R-:W2:Y:S05]  /*3d00*/  LDSM.16.M88.4 R16, [R136+0x2000] ;  /* 0x002000008810783b */ /* 0x000eaa0000000200 */
[C---:B------:R-:W-:Y:S06]  /*3d10*/  HMMA.16816.F32 R76, R88.reuse, R84, R76 ;  /* 0x00000054584c723c */ /* 0x040fec000000184c */
[----:B------:R-:W-:Y:S01]  /*3d20*/  HMMA.16816.F32 R72, R88, R86, R72 ;  /* 0x000000565848723c */ /* 0x000fe20000001848 */
[----:B------:R-:W-:Y:S05]  /*3d30*/  LDSM.16.M88.4 R84, [R136+0x2800] ;  /* 0x002800008854783b */ /* 0x000fea0000000200 */
[----:B-1----:R-:W-:Y:S06]  /*3d40*/  HMMA.16816.F32 R12, R32, R92, R12 ;  /* 0x0000005c200c723c */ /* 0x002fec000000180c */
[C---:B------:R-:W-:Y:S06]  /*3d50*/  HMMA.16816.F32 R68, R88.reuse, R80, R68 ;  /* 0x000000505844723c */ /* 0x040fec0000001844 */
[----:B------:R-:W-:Y:S01]  /*3d60*/  HMMA.16816.F32 R64, R88, R82, R64 ;  /* 0x000000525840723c */ /* 0x000fe20000001840 */
[----:B------:R-:W1:Y:S04]  /*3d70*/  LDSM.16.M88.4 R80, [R147+0x3000] ;  /* 0x003000009350783b */ /* 0x000e680000000200 */
[----:B------:R-:W3:Y:S01]  /*3d80*/  LDSM.16.M88.4 R88, [R147+0x3800] ;  /* 0x003800009358783b */ /* 0x000ee20000000200 */
[----:B------:R-:W-:Y:S06]  /*3d90*/  HMMA.16816.F32 R24, R32, R94, R24 ;  /* 0x0000005e2018723c */ /* 0x000fec0000001818 */
[C---:B------:R-:W-:Y:S06]  /*3da0*/  HMMA.16816.F32 R36, R60.reuse, R96, R36 ;  /* 0x000000603c24723c */ /* 0x040fec0000001824 */
[C---:B------:R-:W-:Y:S06]  /*3db0*/  HMMA.16816.F32 R48, R60.reuse, R98, R48 ;  /* 0x000000623c30723c */ /* 0x040fec0000001830 */
[C---:B------:R-:W-:Y:S06]  /*3dc0*/  HMMA.16816.F32 R76, R60.reuse, R56, R76 ;  /* 0x000000383c4c723c */ /* 0x040fec000000184c */
[----:B------:R-:W-:Y:S06]  /*3dd0*/  HMMA.16816.F32 R72, R60, R58, R72 ;  /* 0x0000003a3c48723c */ /* 0x000fec0000001848 */
[----:B--2---:R-:W-:Y:S06]  /*3de0*/  HMMA.16816.F32 R12, R8, R16, R12 ;  /* 0x00000010080c723c */ /* 0x004fec000000180c */
[----:B------:R-:W-:Y:S06]  /*3df0*/  HMMA.16816.F32 R68, R60, R52, R68 ;  /* 0x000000343c44723c */ /* 0x000fec0000001844 */
[----:B------:R-:W-:Y:S01]  /*3e00*/  HMMA.16816.F32 R24, R8, R18, R24 ;  /* 0x000000120818723c */ /* 0x000fe20000001818 */
[----:B------:R-:W2:Y:S05]  /*3e10*/  LDSM.16.M88.4 R16, [R143+0x7000] ;  /* 0x007000008f10783b */ /* 0x000eaa0000000200 */
[C---:B------:R-:W-:Y:S06]  /*3e20*/  HMMA.16816.F32 R36, R44.reuse, R40, R36 ;  /* 0x000000282c24723c */ /* 0x040fec0000001824 */
[----:B------:R-:W-:Y:S01]  /*3e30*/  HMMA.16816.F32 R48, R44, R42, R48 ;  /* 0x0000002a2c30723c */ /* 0x000fe20000001830 */
[----:B------:R-:W4:Y:S01]  /*3e40*/  LDSM.16.M88.4 R40, [R143+0x7800] ;  /* 0x007800008f28783b */ /* 0x000f220000000200 */
[----:B------:R-:W-:Y:S01]  /*3e50*/  FMUL.FTZ R13, R13, UR10 ;  /* 0x0000000a0d0d7c20 */ /* 0x000fe20008410000 */
[----:B------:R-:W-:Y:S01]  /*3e60*/  FMUL.FTZ R15, R15, UR10 ;  /* 0x0000000a0f0f7c20 */ /* 0x000fe20008410000 */
[----:B------:R-:W-:Y:S01]  /*3e70*/  FMUL.FTZ R12, R12, UR10 ;  /* 0x0000000a0c0c7c20 */ /* 0x000fe20008410000 */
[----:B------:R-:W-:Y:S01]  /*3e80*/  FMUL.FTZ R14, R14, UR10 ;  /* 0x0000000a0e0e7c20 */ /* 0x000fe20008410000 */
[----:B------:R-:W-:Y:S02]  /*3e90*/  HMMA.16816.F32 R64, R60, R54, R64 ;  /* 0x000000363c40723c */ /* 0x000fe40000001840 */
[----:B------:R-:W4:Y:S04]  /*3ea0*/  MUFU.TANH R13, R13 ;  /* 0x0000000d000d7308 */ /* 0x000f280000002400 */
[C---:B-1----:R-:W-:Y:S01]  /*3eb0*/  HMMA.16816.F32 R76, R44.reuse, R80, R76 ;  /* 0x000000502c4c723c */ /* 0x042fe2000000184c */
[----:B------:R-:W-:Y:S01]  /*3ec0*/  FMUL.FTZ R24, R24, UR10 ;  /* 0x0000000a18187c20 */ /* 0x000fe20008410000 */
[----:B------:R-:W-:Y:S01]  /*3ed0*/  FMUL.FTZ R26, R26, UR10 ;  /* 0x0000000a1a1a7c20 */ /* 0x000fe20008410000 */
[----:B------:R-:W-:Y:S01]  /*3ee0*/  FMUL.FTZ R25, R25, UR10 ;  /* 0x0000000a19197c20 */ /* 0x000fe20008410000 */
[----:B------:R-:W1:Y:S01]  /*3ef0*/  MUFU.TANH R15, R15 ;  /* 0x0000000f000f7308 */ /* 0x000e620000002400 */
[----:B------:R-:W-:Y:S01]  /*3f00*/  FMUL.FTZ R27, R27, UR10 ;  /* 0x0000000a1b1b7c20 */ /* 0x000fe20008410000 */
[C---:B------:R-:W-:Y:S06]  /*3f10*/  HMMA.16816.F32 R72, R44.reuse, R82, R72 ;  /* 0x000000522c48723c */ /* 0x040fec0000001848 */
[----:B---3--:R-:W-:Y:S01]  /*3f20*/  HMMA.16816.F32 R68, R44, R88, R68 ;  /* 0x000000582c44723c */ /* 0x008fe20000001844 */
[----:B------:R-:W3:Y:S05]  /*3f30*/  MUFU.TANH R55, R24 ;  /* 0x0000001800377308 */ /* 0x000eea0000002400 */
[C---:B------:R-:W-:Y:S03]  /*3f40*/  HMMA.16816.F32 R36, R32.reuse, R28, R36 ;  /* 0x0000001c2024723c */ /* 0x040fe60000001824 */
[----:B------:R-:W-:Y:S03]  /*3f50*/  MUFU.TANH R25, R25 ;  /* 0x0000001900197308 */ /* 0x000fe60000002400 */
[----:B------:R-:W-:Y:S01]  /*3f60*/  HMMA.16816.F32 R48, R32, R30, R48 ;  /* 0x0000001e2030723c */ /* 0x000fe20000001830 */
[----:B------:R-:W1:Y:S04]  /*3f70*/  LDSM.16.M88.4 R28, [R136+0x3000] ;  /* 0x00300000881c783b */ /* 0x000e680000000200 */
[----:B------:R-:W-:Y:S01]  /*3f80*/  MUFU.TANH R27, R27 ;  /* 0x0000001b001b7308 */ /* 0x000fe20000002400 */
[----:B------:R-:W-:Y:S06]  /*3f90*/  HMMA.16816.F32 R64, R44, R90, R64 ;  /* 0x0000005a2c40723c */ /* 0x000fec0000001840 */
[C---:B--2---:R-:W-:Y:S01]  /*3fa0*/  HMMA.16816.F32 R76, R32.reuse, R16, R76 ;  /* 0x00000010204c723c */ /* 0x044fe2000000184c */
[----:B------:R-:W2:Y:S05]  /*3fb0*/  MUFU.TANH R45, R26 ;  /* 0x0000001a002d7308 */ /* 0x000eaa0000002400 */
[----:B------:R-:W-:Y:S01]  /*3fc0*/  HMMA.16816.F32 R72, R32, R18, R72 ;  /* 0x000000122048723c */ /* 0x000fe20000001848 */
[----:B------:R-:W3:Y:S01]  /*3fd0*/  LDSM.16.M88.4 R16, [R136+0x3800] ;  /* 0x003800008810783b */ /* 0x000ee20000000200 */
[----:B------:R-:W-:-:S04]  /*3fe0*/  DEPBAR.LE SB0, 0x0 ;  /* 0x000080000000791a */ /* 0x000fc80000000000 */
[----:B----4-:R-:W-:Y:S01]  /*3ff0*/  HMMA.16816.F32 R68, R32, R40, R68 ;  /* 0x000000282044723c */ /* 0x010fe20000001844 */
[----:B------:R4:W-:Y:S05]  /*4000*/  MUFU.TANH R53, R12 ;  /* 0x0000000c00357308 */ /* 0x0009ea0000002400 */
[----:B------:R-:W-:Y:S01]  /*4010*/  HMMA.16816.F32 R36, R8, R84, R36 ;  /* 0x000000540824723c */ /* 0x000fe20000001824 */
[----:B------:R-:W-:-:S04]  /*4020*/  LOP3.LUT R41, R104, 0xffffffe0, RZ, 0xc0, !PT ;  /* 0xffffffe068297812 */ /* 0x000fc800078ec0ff */
[----:B------:R-:W-:Y:S01]  /*4030*/  IADD3 R0, -R41, R2, RZ ;  /* 0x0000000229007210 */ /* 0x000fe20007ffe1ff */
[----:B------:R-:W-:Y:S01]  /*4040*/  HMMA.16816.F32 R64, R32, R42, R64 ;  /* 0x0000002a2040723c */ /* 0x000fe20000001840 */
[----:B------:R-:W-:Y:S02]  /*4050*/  IMAD.IADD R2, R3, 0x1, R166 ;  /* 0x0000000103027824 */ /* 0x000fe400078e02a6 */
[----:B------:R-:W-:-:S03]  /*4060*/  SHF.R.S32.HI R165, RZ, 0x1f, R0 ;  /* 0x0000001fffa57819 */ /* 0x000fc60000011400 */
[C---:B------:R-:W-:Y:S01]  /*4070*/  HMMA.16816.F32 R48, R8.reuse, R86, R48 ;  /* 0x000000560830723c */ /* 0x040fe20000001830 */
[----:B------:R-:W-:Y:S01]  /*4080*/  LEA.HI R165, R165, R0, RZ, 0x2 ;  /* 0x00000000a5a57211 */ /* 0x000fe200078f10ff */
[----:B------:R-:W-:Y:S01]  /*4090*/  IMAD R0, R102, 0x10, R106 ;  /* 0x0000001066007824 */ /* 0x000fe200078e026a */
[----:B------:R-:W-:Y:S01]  /*40a0*/  SHF.R.S32.HI R35, RZ, 0x1f, R102 ;  /* 0x0000001fff237819 */ /* 0x000fe20000011466 */
[----:B----4-:R-:W-:Y:S01]  /*40b0*/  VIADD R12, R2, 0x18 ;  /* 0x00000018020c7836 */ /* 0x010fe20000000000 */
[----:B------:R-:W-:Y:S01]  /*40c0*/  SHF.R.S32.HI R165, RZ, 0x2, R165 ;  /* 0x00000002ffa57819 */ /* 0x000fe200000114a5 */
[----:B-1----:R-:W-:Y:S03]  /*40d0*/  HMMA.16816.F32 R76, R8, R28, R76 ;  /* 0x0000001c084c723c */ /* 0x002fe6000000184c */
[----:B------:R-:W-:-:S03]  /*40e0*/  IADD3 R0, R0, 0x1, R165 ;  /* 0x0000000100007810 */ /* 0x000fc60007ffe0a5 */
[----:B------:R-:W-:Y:S01]  /*40f0*/  FMUL.FTZ R37, R37, UR10 ;  /* 0x0000000a25257c20 */ /* 0x000fe20008410000 */
[----:B------:R-:W-:Y:S01]  /*4100*/  IADD3 R0, R100, R0, -R107 ;  /* 0x0000000064007210 */ /* 0x000fe20007ffe86b */
[C---:B------:R-:W-:Y:S01]  /*4110*/  HMMA.16816.F32 R72, R8.reuse, R30, R72 ;  /* 0x0000001e0848723c */ /* 0x040fe20000001848 */
[----:B------:R-:W-:Y:S01]  /*4120*/  FMUL.FTZ R36, R36, UR10 ;  /* 0x0000000a24247c20 */ /* 0x000fe20008410000 */
[----:B------:R-:W-:Y:S01]  /*4130*/  FMUL.FTZ R38, R38, UR10 ;  /* 0x0000000a26267c20 */ /* 0x000fe20008410000 */
[----:B------:R-:W-:Y:S01]  /*4140*/  FMUL.FTZ R39, R39, UR10 ;  /* 0x0000000a27277c20 */ /* 0x000fe20008410000 */
[----:B------:R-:W-:Y:S02]  /*4150*/  IMAD.IADD R105, R0, 0x1, R105 ;  /* 0x0000000100697824 */ /* 0x000fe400078e0269 */
[----:B-----5:R-:W-:Y:S01]  /*4160*/  FMUL.FTZ R0, R6, R103 ;  /* 0x0000006706007220 */ /* 0x020fe20000410000 */
[C---:B---3--:R-:W-:Y:S01]  /*4170*/  HMMA.16816.F32 R68, R8.reuse, R16, R68 ;  /* 0x000000100844723c */ /* 0x048fe20000001844 */
[----:B------:R-:W-:Y:S01]  /*4180*/  VIADD R6, R2, 0x1 ;  /* 0x0000000102067836 */ /* 0x000fe20000000000 */
[----:B------:R-:W-:Y:S01]  /*4190*/  LEA.HI R31, R35, R102, RZ, 0x2 ;  /* 0x00000066231f7211 */ /* 0x000fe200078f10ff */
[----:B------:R-:W1:Y:S01]  /*41a0*/  MUFU.TANH R47, R36 ;  /* 0x00000024002f7308 */ /* 0x000e620000002400 */
[C---:B------:R-:W-:Y:S01]  /*41b0*/  VIMNMX R123, R105.reuse, R100, PT ;  /* 0x00000064697b7248 */ /* 0x040fe20003fe0100 */
[----:B------:R-:W-:Y:S01]  /*41c0*/  FMUL.FTZ R48, R48, UR10 ;  /* 0x0000000a30307c20 */ /* 0x000fe20008410000 */
[----:B------:R-:W-:Y:S01]  /*41d0*/  HMMA.16816.F32 R64, R8, R18, R64 ;  /* 0x000000120840723c */ /* 0x000fe20000001840 */
[----:B------:R-:W-:Y:S01]  /*41e0*/  VIADDMNMX R122, R105, 0x8, R100, PT ;  /* 0x00000008697a7846 */ /* 0x000fe20003800164 */
[----:B------:R-:W-:Y:S01]  /*41f0*/  FMUL.FTZ R49, R49, UR10 ;  /* 0x0000000a31317c20 */ /* 0x000fe20008410000 */
[----:B------:R-:W-:Y:S01]  /*4200*/  LOP3.LUT R31, R31, 0xfffffffc, RZ, 0xc0, !PT ;  /* 0xfffffffc1f1f7812 */ /* 0x000fe200078ec0ff */
[----:B------:R-:W-:Y:S01]  /*4210*/  FMUL.FTZ R78, R78, UR10 ;  /* 0x0000000a4e4e7c20 */ /* 0x000fe20008410000 */
[-C--:B------:R-:W-:Y:S01]  /*4220*/  ISETP.GE.AND P5, PT, R6, R123.reuse, PT ;  /* 0x0000007b0600720c */ /* 0x080fe20003fa6270 */
[----:B------:R-:W-:Y:S01]  /*4230*/  MUFU.TANH R37, R37 ;  /* 0x0000002500257308 */ /* 0x000fe20000002400 */
[----:B------:R-:W-:Y:S01]  /*4240*/  VIADD R10, R2, 0x8 ;  /* 0x00000008020a7836 */ /* 0x000fe20000000000 */
[----:B------:R-:W-:Y:S01]  /*4250*/  ISETP.GE.AND P1, PT, R6, R122, PT ;  /* 0x0000007a0600720c */ /* 0x000fe20003f26270 */
[----:B------:R-:W-:Y:S01]  /*4260*/  IMAD.IADD R164, R102, 0x1, -R31 ;  /* 0x0000000166a47824 */ /* 0x000fe200078e0a1f */
[----:B------:R-:W-:Y:S01]  /*4270*/  I2FP.F32.S32 R8, R6 ;  /* 0x0000000600087245 */ /* 0x000fe20000201400 */
[----:B------:R-:W-:Y:S01]  /*4280*/  FMUL.FTZ R9, R50, UR10 ;  /* 0x0000000a32097c20 */ /* 0x000fe20008410000 */
[----:B------:R-:W-:Y:S01]  /*4290*/  I2FP.F32.S32 R6, R10 ;  /* 0x0000000a00067245 */ /* 0x000fe20000201400 */
[----:B------:R-:W-:Y:S01]  /*42a0*/  FMUL.FTZ R19, R76, UR10 ;  /* 0x0000000a4c137c20 */ /* 0x000fe20008410000 */
[----:B------:R-:W3:Y:S01]  /*42b0*/  MUFU.TANH R33, R38 ;  /* 0x0000002600217308 */ /* 0x000ee20000002400 */
[CC--:B------:R-:W-:Y:S01]  /*42c0*/  FFMA.FTZ R13, R0.reuse, R8.reuse, R13 ;  /* 0x00000008000d7223 */ /* 0x0c0fe2000001000d */
[----:B------:R-:W-:Y:S01]  /*42d0*/  FFMA.FTZ R15, R0, R8, R15 ;  /* 0x00000008000f7223 */ /* 0x000fe2000001000f */
[----:B------:R-:W-:Y:S01]  /*42e0*/  ISETP.GE.AND P3, PT, R10, R123, PT ;  /* 0x0000007b0a00720c */ /* 0x000fe20003f66270 */
[----:B------:R-:W-:Y:S01]  /*42f0*/  FFMA.FTZ R16, R0, R6, R55 ;  /* 0x0000000600107223 */ /* 0x000fe20000010037 */
[----:B------:R-:W-:Y:S01]  /*4300*/  ISETP.GE.AND P2, PT, R10, R122, PT ;  /* 0x0000007a0a00720c */ /* 0x000fe20003f46270 */
[----:B--2---:R-:W-:Y:S01]  /*4310*/  FFMA.FTZ R31, R0, R6, R45 ;  /* 0x00000006001f7223 */ /* 0x004fe2000001002d */
[C---:B------:R-:W-:Y:S01]  /*4320*/  IADD3 R8, R2.reuse, 0x9, RZ ;  /* 0x0000000902087810 */ /* 0x040fe20007ffe0ff */
[----:B------:R2:W4:Y:S01]  /*4330*/  MUFU.TANH R29, R39 ;  /* 0x00000027001d7308 */ /* 0x0005220000002400 */
[----:B------:R-:W-:-:S02]  /*4340*/  VIADD R10, R2, 0x10 ;  /* 0x00000010020a7836 */ /* 0x000fc40000000000 */
[----:B------:R-:W-:Y:S01]  /*4350*/  FMUL.FTZ R11, R51, UR10 ;  /* 0x0000000a330b7c20 */ /* 0x000fe20008410000 */
[----:B------:R-:W-:Y:S01]  /*4360*/  VIADD R6, R2, 0x11 ;  /* 0x0000001102067836 */ /* 0x000fe20000000000 */
[CC--:B------:R-:W-:Y:S01]  /*4370*/  ISETP.GE.AND P6, PT, R8.reuse, R123.reuse, PT ;  /* 0x0000007b0800720c */ /* 0x0c0fe20003fc6270 */
[----:B------:R-:W-:Y:S01]  /*4380*/  FMUL.FTZ R73, R73, UR10 ;  /* 0x0000000a49497c20 */ /* 0x000fe20008410000 */
[----:B------:R-:W-:Y:S01]  /*4390*/  ISETP.GE.AND P4, PT, R8, R122, PT ;  /* 0x0000007a0800720c */ /* 0x000fe20003f86270 */
[----:B------:R-:W-:Y:S01]  /*43a0*/  FMUL.FTZ R75, R75, UR10 ;  /* 0x0000000a4b4b7c20 */ /* 0x000fe20008410000 */
[----:B------:R-:W-:Y:S01]  /*43b0*/  I2FP.F32.S32 R8, R8 ;  /* 0x0000000800087245 */ /* 0x000fe20000201400 */
[----:B------:R-:W4:Y:S01]  /*43c0*/  MUFU.TANH R35, R48 ;  /* 0x0000003000237308 */ /* 0x000f220000002400 */
[----:B------:R-:W-:Y:S01]  /*43d0*/  FSEL R24, R13, -INF , !P5 ;  /* 0xff8000000d187808 */ /* 0x000fe20006800000 */
[----:B------:R-:W-:Y:S01]  /*43e0*/  FMUL.FTZ R41, R77, UR10 ;  /* 0x0000000a4d297c20 */ /* 0x000fe20008410000 */
[----:B------:R-:W-:Y:S01]  /*43f0*/  FSEL R16, R16, -INF , !P3 ;  /* 0xff80000010107808 */ /* 0x000fe20005800000 */
[CC--:B------:R-:W-:Y:S01]  /*4400*/  FFMA.FTZ R30, R0.reuse, R8.reuse, R25 ;  /* 0x00000008001e7223 */ /* 0x0c0fe20000010019 */
[----:B------:R-:W-:Y:S01]  /*4410*/  FSEL R31, R31, -INF , !P2 ;  /* 0xff8000001f1f7808 */ /* 0x000fe20005000000 */
[----:B------:R-:W-:Y:S01]  /*4420*/  FFMA.FTZ R8, R0, R8, R27 ;  /* 0x0000000800087223 */ /* 0x000fe2000001001b */
[CC--:B------:R-:W-:Y:S01]  /*4430*/  ISETP.GE.AND P5, PT, R10.reuse, R123.reuse, PT ;  /* 0x0000007b0a00720c */ /* 0x0c0fe20003fa6270 */
[----:B------:R-:W-:Y:S01]  /*4440*/  MUFU.TANH R17, R49 ;  /* 0x0000003100117308 */ /* 0x000fe20000002400 */
[----:B--2---:R-:W-:Y:S01]  /*4450*/  FSEL R39, R15, -INF , !P1 ;  /* 0xff8000000f277808 */ /* 0x004fe20004800000 */
[----:B------:R-:W-:Y:S01]  /*4460*/  FMUL.FTZ R79, R79, UR10 ;  /* 0x0000000a4f4f7c20 */ /* 0x000fe20008410000 */
[-C--:B------:R-:W-:Y:S01]  /*4470*/  ISETP.GE.AND P1, PT, R10, R122.reuse, PT ;  /* 0x0000007a0a00720c */ /* 0x080fe20003f26270 */
[----:B------:R-:W-:Y:S01]  /*4480*/  FMUL.FTZ R72, R72, UR10 ;  /* 0x0000000a48487c20 */ /* 0x000fe20008410000 */
[-C--:B------:R-:W-:Y:S01]  /*4490*/  ISETP.GE.AND P3, PT, R6, R123.reuse, PT ;  /* 0x0000007b0600720c */ /* 0x080fe20003f66270 */
[----:B------:R-:W-:Y:S01]  /*44a0*/  FMUL.FTZ R74, R74, UR10 ;  /* 0x0000000a4a4a7c20 */ /* 0x000fe20008410000 */
[----:B------:R-:W-:Y:S01]  /*44b0*/  ISETP.GE.AND P2, PT, R6, R122, PT ;  /* 0x0000007a0600720c */ /* 0x000fe20003f46270 */
[----:B------:R-:W2:Y:S01]  /*44c0*/  MUFU.TANH R9, R9 ;  /* 0x0000000900097308 */ /* 0x000ea20000002400 */
[----:B------:R-:W-:Y:S01]  /*44d0*/  I2FP.F32.S32 R10, R10 ;  /* 0x0000000a000a7245 */ /* 0x000fe20000201400 */
[----:B------:R-:W-:Y:S01]  /*44e0*/  FMUL.FTZ R64, R64, UR10 ;  /* 0x0000000a40407c20 */ /* 0x000fe20008410000 */
[----:B------:R-:W-:Y:S01]  /*44f0*/  I2FP.F32.S32 R6, R6 ;  /* 0x0000000600067245 */ /* 0x000fe20000201400 */
[----:B------:R-:W-:Y:S01]  /*4500*/  FMUL.FTZ R69, R69, UR10 ;  /* 0x0000000a45457c20 */ /* 0x000fe20008410000 */
[----:B------:R-:W-:Y:S01]  /*4510*/  FSEL R30, R30, -INF , !P6 ;  /* 0xff8000001e1e7808 */ /* 0x000fe20007000000 */
[CC--:B-1----:R-:W-:Y:S01]  /*4520*/  FFMA.FTZ R28, R0.reuse, R10.reuse, R47 ;  /* 0x0000000a001c7223 */ /* 0x0c2fe2000001002f */
[C---:B---3--:R-:W-:Y:S01]  /*4530*/  FFMA.FTZ R27, R0.reuse, R10, R33 ;  /* 0x0000000a001b7223 */ /* 0x048fe20000010021 */
[----:B------:R-:W1:Y:S01]  /*4540*/  MUFU.TANH R19, R19 ;  /* 0x0000001300137308 */ /* 0x000e620000002400 */
[CC--:B------:R-:W-:Y:S01]  /*4550*/  FFMA.FTZ R26, R0.reuse, R6.reuse, R37 ;  /* 0x00000006001a7223 */ /* 0x0c0fe20000010025 */
[----:B----4-:R-:W-:Y:S01]  /*4560*/  FFMA.FTZ R25, R0, R6, R29 ;  /* 0x0000000600197223 */ /* 0x010fe2000001001d */
[----:B------:R-:W-:Y:S01]  /*4570*/  VIADD R10, R2, 0x19 ;  /* 0x00000019020a7836 */ /* 0x000fe20000000000 */
[----:B------:R-:W-:Y:S01]  /*4580*/  FSEL R28, R28, -INF , !P5 ;  /* 0xff8000001c1c7808 */ /* 0x000fe20006800000 */
[----:B------:R-:W-:Y:S01]  /*4590*/  VIADD R6, R2, 0x20 ;  /* 0x0000002002067836 */ /* 0x000fe20000000000 */
[----:B------:R-:W-:Y:S01]  /*45a0*/  FSEL R27, R27, -INF , !P1 ;  /* 0xff8000001b1b7808 */ /* 0x000fe20004800000 */
[----:B------:R-:W-:Y:S01]  /*45b0*/  FMUL.FTZ R71, R71, UR10 ;  /* 0x0000000a47477c20 */ /* 0x000fe20008410000 */
[----:B------:R-:W3:Y:S01]  /*45c0*/  MUFU.TANH R43, R78 ;  /* 0x0000004e002b7308 */ /* 0x000ee20000002400 */
        /* <DEDUP_REMOVED lines=9> */
[----:B------:R-:W-:Y:S01]  /*4660*/  FMUL.FTZ R65, R65, UR10 ;  /* 0x0000000a41417c20 */ /* 0x000fe20008410000 */
[C---:B------:R-:W-:Y:S01]  /*4670*/  ISETP.GE.AND P3, PT, R6.reuse, R123, PT ;  /* 0x0000007b0600720c */ /* 0x040fe20003f66270 */
[----:B------:R-:W-:Y:S01]  /*4680*/  FMUL.FTZ R67, R67, UR10 ;  /* 0x0000000a43437c20 */ /* 0x000fe20008410000 */
[----:B------:R-:W-:-:S02]  /*4690*/  ISETP.GE.AND P2, PT, R6, R122, PT ;  /* 0x0000007a0600720c */ /* 0x000fc40003f46270 */
[----:B------:R-:W-:Y:S01]  /*46a0*/  I2FP.F32.S32 R8, R12 ;  /* 0x0000000c00087245 */ /* 0x000fe20000201400 */
[----:B------:R-:W4:Y:S01]  /*46b0*/  MUFU.TANH R73, R73 ;  /* 0x0000004900497308 */ /* 0x000f220000002400 */
[----:B------:R-:W-:Y:S02]  /*46c0*/  I2FP.F32.S32 R10, R10 ;  /* 0x0000000a000a7245 */ /* 0x000fe40000201400 */
[----:B------:R-:W-:Y:S01]  /*46d0*/  I2FP.F32.S32 R6, R6 ;  /* 0x0000000600067245 */ /* 0x000fe20000201400 */
[CC--:B------:R-:W-:Y:S01]  /*46e0*/  FFMA.FTZ R18, R0.reuse, R8.reuse, R35 ;  /* 0x0000000800127223 */ /* 0x0c0fe20000010023 */
[C---:B--2---:R-:W-:Y:S01]  /*46f0*/  FFMA.FTZ R9, R0.reuse, R8, R9 ;  /* 0x0000000800097223 */ /* 0x044fe20000010009 */
[----:B------:R-:W-:Y:S01]  /*4700*/  FFMA.FTZ R17, R0, R10, R17 ;  /* 0x0000000a00117223 */ /* 0x000fe20000010011 */
[----:B------:R-:W-:Y:S01]  /*4710*/  VIADD R8, R2, 0x29 ;  /* 0x0000002902087836 */ /* 0x000fe20000000000 */
[----:B------:R-:W2:Y:S01]  /*4720*/  MUFU.TANH R75, R75 ;  /* 0x0000004b004b7308 */ /* 0x000ea20000002400 */
[CC--:B-1----:R-:W-:Y:S01]  /*4730*/  FFMA.FTZ R172, R0.reuse, R6.reuse, R19 ;  /* 0x0000000600ac7223 */ /* 0x0c2fe20000010013 */
[C---:B---3--:R-:W-:Y:S01]  /*4740*/  FFMA.FTZ R43, R0.reuse, R6, R43 ;  /* 0x00000006002b7223 */ /* 0x048fe2000001002b */
[----:B----4-:R-:W-:Y:S01]  /*4750*/  FFMA.FTZ R11, R0, R10, R11 ;  /* 0x0000000a000b7223 */ /* 0x010fe2000001000b */
[----:B------:R-:W-:Y:S01]  /*4760*/  ISETP.GE.AND P6, PT, R12, R123, PT ;  /* 0x0000007b0c00720c */ /* 0x000fe20003fc6270 */
[----:B------:R-:W-:Y:S01]  /*4770*/  VIADD R10, R2, 0x21 ;  /* 0x00000021020a7836 */ /* 0x000fe20000000000 */
[----:B------:R-:W-:-:S02]  /*4780*/  ISETP.GE.AND P4, PT, R12, R122, PT ;  /* 0x0000007a0c00720c */ /* 0x000fc40003f86270 */
[----:B------:R-:W1:Y:S01]  /*4790*/  MUFU.TANH R41, R41 ;  /* 0x0000002900297308 */ /* 0x000e620000002400 */
[----:B------:R-:W-:Y:S02]  /*47a0*/  FSEL R6, R17, -INF , !P5 ;  /* 0xff80000011067808 */ /* 0x000fe40006800000 */
[----:B------:R-:W-:Y:S02]  /*47b0*/  FSEL R172, R172, -INF , !P3 ;  /* 0xff800000acac7808 */ /* 0x000fe40005800000 */
[----:B------:R-:W-:Y:S02]  /*47c0*/  FSEL R171, R43, -INF , !P2 ;  /* 0xff8000002bab7808 */ /* 0x000fe40005000000 */
[----:B------:R-:W-:Y:S01]  /*47d0*/  IADD3 R12, R2, 0x28, RZ ;  /* 0x00000028020c7810 */ /* 0x000fe20007ffe0ff */
[----:B------:R-:W3:Y:S01]  /*47e0*/  MUFU.TANH R79, R79 ;  /* 0x0000004f004f7308 */ /* 0x000ee20000002400 */
[----:B------:R-:W-:Y:S02]  /*47f0*/  FSEL R17, R11, -INF , !P1 ;  /* 0xff8000000b117808 */ /* 0x000fe40004800000 */
[----:B------:R-:W-:-:S02]  /*4800*/  ISETP.GE.AND P3, PT, R8, R123, PT ;  /* 0x0000007b0800720c */ /* 0x000fc40003f66270 */
[----:B------:R-:W-:Y:S02]  /*4810*/  ISETP.GE.AND P2, PT, R8, R122, PT ;  /* 0x0000007a0800720c */ /* 0x000fe40003f46270 */
[----:B------:R-:W-:Y:S01]  /*4820*/  I2FP.F32.S32 R8, R8 ;  /* 0x0000000800087245 */ /* 0x000fe20000201400 */
[----:B------:R-:W4:Y:S01]  /*4830*/  MUFU.TANH R13, R72 ;  /* 0x00000048000d7308 */ /* 0x000f220000002400 */
[----:B------:R-:W-:Y:S02]  /*4840*/  FSEL R18, R18, -INF , !P6 ;  /* 0xff80000012127808 */ /* 0x000fe40007000000 */
[----:B------:R-:W-:Y:S01]  /*4850*/  FSEL R19, R9, -INF , !P4 ;  /* 0xff80000009137808 */ /* 0x000fe20006000000 */
[-C--:B------:R-:W-:Y:S01]  /*4860*/  FFMA.FTZ R73, R0, R8.reuse, R73 ;  /* 0x0000000800497223 */ /* 0x080fe20000010049 */
[-C--:B------:R-:W-:Y:S01]  /*4870*/  ISETP.GE.AND P6, PT, R10, R123.reuse, PT ;  /* 0x0000007b0a00720c */ /* 0x080fe20003fc6270 */
[----:B--2---:R-:W-:Y:S01]  /*4880*/  FFMA.FTZ R75, R0, R8, R75 ;  /* 0x00000008004b7223 */ /* 0x004fe2000001004b */
[-C--:B------:R-:W-:Y:S01]  /*4890*/  ISETP.GE.AND P4, PT, R10, R122.reuse, PT ;  /* 0x0000007a0a00720c */ /* 0x080fe20003f86270 */
[----:B------:R-:W2:Y:S01]  /*48a0*/  MUFU.TANH R33, R74 ;  /* 0x0000004a00217308 */ /* 0x000ea20000002400 */
[----:B------:R-:W-:Y:S01]  /*48b0*/  ISETP.GE.AND P5, PT, R12, R123, PT ;  /* 0x0000007b0c00720c */ /* 0x000fe20003fa6270 */
[----:B------:R-:W-:Y:S01]  /*48c0*/  VIADD R8, R2, 0x38 ;  /* 0x0000003802087836 */ /* 0x000fe20000000000 */
[----:B------:R-:W-:-:S02]  /*48d0*/  ISETP.GE.AND P1, PT, R12, R122, PT ;  /* 0x0000007a0c00720c */ /* 0x000fc40003f26270 */
[----:B------:R-:W-:Y:S02]  /*48e0*/  I2FP.F32.S32 R10, R10 ;  /* 0x0000000a000a7245 */ /* 0x000fe40000201400 */
[----:B------:R-:W-:Y:S01]  /*48f0*/  I2FP.F32.S32 R12, R12 ;  /* 0x0000000c000c7245 */ /* 0x000fe20000201400 */
[----:B------:R-:W2:Y:S01]  /*4900*/  MUFU.TANH R11, R64 ;  /* 0x00000040000b7308 */ /* 0x000ea20000002400 */
[----:B------:R-:W-:Y:S01]  /*4910*/  FSEL R130, R73, -INF , !P3 ;  /* 0xff80000049827808 */ /* 0x000fe20005800000 */
[CC--:B-1----:R-:W-:Y:S01]  /*4920*/  FFMA.FTZ R41, R0.reuse, R10.reuse, R41 ;  /* 0x0000000a00297223 */ /* 0x0c2fe20000010029 */
[C---:B---3--:R-:W-:Y:S01]  /*4930*/  FFMA.FTZ R79, R0.reuse, R10, R79 ;  /* 0x0000000a004f7223 */ /* 0x048fe2000001004f */
[-C--:B----4-:R-:W-:Y:S01]  /*4940*/  FFMA.FTZ R13, R0, R12.reuse, R13 ;  /* 0x0000000c000d7223 */ /* 0x090fe2000001000d */
[----:B------:R-:W-:Y:S01]  /*4950*/  VIADD R10, R2, 0x31 ;  /* 0x00000031020a7836 */ /* 0x000fe20000000000 */
[----:B------:R-:W-:Y:S02]  /*4960*/  FSEL R131, R75, -INF , !P2 ;  /* 0xff8000004b837808 */ /* 0x000fe40005000000 */
[----:B------:R-:W1:Y:S01]  /*4970*/  MUFU.TANH R15, R68 ;  /* 0x00000044000f7308 */ /* 0x000e620000002400 */
[----:B--2---:R-:W-:Y:S01]  /*4980*/  FFMA.FTZ R33, R0, R12, R33 ;  /* 0x0000000c00217223 */ /* 0x004fe20000010021 */
[----:B------:R-:W-:Y:S01]  /*4990*/  VIADD R12, R2, 0x30 ;  /* 0x00000030020c7836 */ /* 0x000fe20000000000 */
[----:B------:R-:W-:-:S02]  /*49a0*/  ISETP.GE.AND P3, PT, R8, R123, PT ;  /* 0x0000007b0800720c */ /* 0x000fc40003f66270 */
[----:B------:R-:W-:Y:S02]  /*49b0*/  ISETP.GE.AND P2, PT, R8, R122, PT ;  /* 0x0000007a0800720c */ /* 0x000fe40003f46270 */
[----:B------:R-:W-:Y:S01]  /*49c0*/  I2FP.F32.S32 R8, R8 ;  /* 0x0000000800087245 */ /* 0x000fe20000201400 */
[----:B------:R-:W-:Y:S01]  /*49d0*/  MUFU.TANH R69, R69 ;  /* 0x0000004500457308 */ /* 0x000fe20000002400 */
[----:B------:R-:W-:Y:S02]  /*49e0*/  FSEL R170, R41, -INF , !P6 ;  /* 0xff80000029aa7808 */ /* 0x000fe40007000000 */
[----:B------:R-:W-:Y:S01]  /*49f0*/  FSEL R169, R79, -INF , !P4 ;  /* 0xff8000004fa97808 */ /* 0x000fe20006000000 */
[----:B------:R-:W-:Y:S01]  /*4a00*/  FFMA.FTZ R11, R0, R8, R11 ;  /* 0x00000008000b7223 */ /* 0x000fe2000001000b */
[----:B------:R-:W-:Y:S02]  /*4a10*/  FSEL R168, R13, -INF , !P5 ;  /* 0xff8000000da87808 */ /* 0x000fe40006800000 */
[----:B------:R-:W-:Y:S01]  /*4a20*/  FSEL R167, R33, -INF , !P1 ;  /* 0xff80000021a77808 */ /* 0x000fe20004800000 */
[----:B------:R-:W2:Y:S01]  /*4a30*/  MUFU.TANH R9, R70 ;  /* 0x0000004600097308 */ /* 0x000ea20000002400 */
[----:B------:R-:W-:-:S02]  /*4a40*/  ISETP.GE.AND P6, PT, R12, R123, PT ;  /* 0x0000007b0c00720c */ /* 0x000fc40003fc6270 */
[-C--:B------:R-:W-:Y:S02]  /*4a50*/  ISETP.GE.AND P4, PT, R12, R122.reuse, PT ;  /* 0x0000007a0c00720c */ /* 0x080fe40003f86270 */
[C---:B------:R-:W-:Y:S02]  /*4a60*/  ISETP.GE.AND P5, PT, R10.reuse, R123, PT ;  /* 0x0000007b0a00720c */ /* 0x040fe40003fa6270 */
[----:B------:R-:W-:Y:S01]  /*4a70*/  ISETP.GE.AND P1, PT, R10, R122, PT ;  /* 0x0000007a0a00720c */ /* 0x000fe20003f26270 */
[----:B------:R-:W3:Y:S01]  /*4a80*/  MUFU.TANH R71, R71 ;  /* 0x0000004700477308 */ /* 0x000ee20000002400 */
[----:B------:R-:W-:Y:S02]  /*4a90*/  I2FP.F32.S32 R12, R12 ;  /* 0x0000000c000c7245 */ /* 0x000fe40000201400 */
[----:B------:R-:W-:Y:S02]  /*4aa0*/  I2FP.F32.S32 R10, R10 ;  /* 0x0000000a000a7245 */ /* 0x000fe40000201400 */
[----:B------:R-:W-:Y:S01]  /*4ab0*/  FSEL R125, R11, -INF , !P3 ;  /* 0xff8000000b7d7808 */ /* 0x000fe20005800000 */
[C---:B-1----:R-:W-:Y:S01]  /*4ac0*/  FFMA.FTZ R15, R0.reuse, R12, R15 ;  /* 0x0000000c000f7223 */ /* 0x042fe2000001000f */
[----:B------:R-:W-:Y:S01]  /*4ad0*/  ISETP.GT.AND P3, PT, R157, R152, PT ;  /* 0x000000989d00720c */ /* 0x000fe20003f64270 */
[----:B------:R-:W1:Y:S01]  /*4ae0*/  MUFU.TANH R35, R66 ;  /* 0x0000004200237308 */ /* 0x000e620000002400 */
[C---:B--2---:R-:W-:Y:S01]  /*4af0*/  FFMA.FTZ R9, R0.reuse, R12, R9 ;  /* 0x0000000c00097223 */ /* 0x044fe20000010009 */
[----:B------:R-:W-:Y:S01]  /*4b00*/  FFMA.FTZ R69, R0, R10, R69 ;  /* 0x0000000a00457223 */ /* 0x000fe20000010045 */
[----:B------:R-:W-:-:S02]  /*4b10*/  FSEL R127, R15, -INF , !P6 ;  /* 0xff8000000f7f7808 */ /* 0x000fc40007000000 */
[----:B------:R-:W-:Y:S02]  /*4b20*/  ISETP.GE.AND P6, PT, R2, R123, PT ;  /* 0x0000007b0200720c */ /* 0x000fe40003fc6270 */
[----:B------:R-:W-:Y:S01]  /*4b30*/  FSEL R119, R9, -INF , !P4 ;  /* 0xff80000009777808 */ /* 0x000fe20006000000 */
[----:B------:R-:W2:Y:S01]  /*4b40*/  MUFU.TANH R13, R14 ;  /* 0x0000000e000d7308 */ /* 0x000ea20000002400 */
[----:B---3--:R-:W-:Y:S01]  /*4b50*/  FFMA.FTZ R71, R0, R10, R71 ;  /* 0x0000000a00477223 */ /* 0x008fe20000010047 */
[----:B------:R-:W-:Y:S01]  /*4b60*/  FSEL R126, R69, -INF , !P5 ;  /* 0xff800000457e7808 */ /* 0x000fe20006800000 */
[----:B------:R-:W-:Y:S01]  /*4b70*/  BAR.SYNC.DEFER_BLOCKING 0x0 ;  /* 0x0000000000007b1d */ /* 0x000fe20000010000 */
[----:B------:R-:W-:Y:S02]  /*4b80*/  ISETP.GE.AND P4, PT, R2, R122, PT ;  /* 0x0000007a0200720c */ /* 0x000fe40003f86270 */
[----:B------:R-:W-:-:S03]  /*4b90*/  FSEL R118, R71, -INF , !P1 ;  /* 0xff80000047767808 */ /* 0x000fc60004800000 */
[----:B------:R-:W3:Y:S01]  /*4ba0*/  MUFU.TANH R65, R65 ;  /* 0x0000004100417308 */ /* 0x000ee20000002400 */
[----:B-1----:R-:W-:Y:S01]  /*4bb0*/  FFMA.FTZ R35, R0, R8, R35 ;  /* 0x0000000800237223 */ /* 0x002fe20000010023 */
[----:B------:R-:W-:Y:S01]  /*4bc0*/  VIADD R8, R2, 0x39 ;  /* 0x0000003902087836 */ /* 0x000fe20000000000 */
[----:B------:R-:W-:-:S03]  /*4bd0*/  I2FP.F32.S32 R2, R2 ;  /* 0x0000000200027245 */ /* 0x000fc60000201400 */
[----:B------:R-:W-:Y:S02]  /*4be0*/  FSEL R117, R35, -INF , !P2 ;  /* 0xff80000023757808 */ /* 0x000fe40005000000 */
[----:B------:R-:W1:Y:S01]  /*4bf0*/  MUFU.TANH R67, R67 ;  /* 0x0000004300437308 */ /* 0x000e620000002400 */
[----:B------:R-:W-:Y:S01]  /*4c00*/  ISETP.GE.AND P5, PT, R8, R123, PT ;  /* 0x0000007b0800720c */ /* 0x000fe20003fa6270 */
[----:B------:R-:W-:Y:S01]  /*4c10*/  FFMA.FTZ R32, R0, R2, R53 ;  /* 0x0000000200207223 */ /* 0x000fe20000010035 */
[----:B------:R-:W-:Y:S01]  /*4c20*/  ISETP.GE.AND P1, PT, R8, R122, PT ;  /* 0x0000007a0800720c */ /* 0x000fe20003f26270 */
[----:B--2---:R-:W-:Y:S01]  /*4c30*/  FFMA.FTZ R13, R0, R2, R13 ;  /* 0x00000002000d7223 */ /* 0x004fe2000001000d */
[----:B------:R-:W-:Y:S02]  /*4c40*/  I2FP.F32.S32 R8, R8 ;  /* 0x0000000800087245 */ /* 0x000fe40000201400 */
[----:B------:R-:W-:Y:S02]  /*4c50*/  FSEL R32, R32, -INF , !P6 ;  /* 0xff80000020207808 */ /* 0x000fe40007000000 */
[----:B------:R-:W-:Y:S01]  /*4c60*/  FSEL R33, R13, -INF , !P4 ;  /* 0xff8000000d217808 */ /* 0x000fe20006000000 */
[----:B---3--:R-:W-:-:S05]  /*4c70*/  FFMA.FTZ R124, R0, R8, R65 ;  /* 0x00000008007c7223 */ /* 0x008fca0000010041 */
[----:B------:R-:W-:Y:S01]  /*4c80*/  FSEL R124, R124, -INF , !P5 ;  /* 0xff8000007c7c7808 */ /* 0x000fe20006800000 */
[----:B-1----:R-:W-:-:S05]  /*4c90*/  FFMA.FTZ R116, R0, R8, R67 ;  /* 0x0000000800747223 */ /* 0x002fca0000010043 */
        /* <DEDUP_REMOVED lines=61> */
.L_x_7636:
[----:B------:R-:W-:-:S04]  /*5070*/  LEA R34, -R112, RZ, 0x6 ;  /* 0x000000ff70227211 */ /* 0x000fc800078e31ff */
[----:B------:R-:W-:-:S07]  /*5080*/  SHF.R.S32.HI R35, RZ, 0x1f, R34 ;  /* 0x0000001fff237819 */ /* 0x000fce0000011422 */
.L_x_7637:
        /* <DEDUP_REMOVED lines=91> */
.L_x_7639:
[----:B------:R-:W-:Y:S05]  /*5640*/  BSYNC B0 ;  /* 0x0000000000007941 */ /* 0x000fea0003800000 */
.L_x_7638:
[----:B------:R-:W0:Y:S01]  /*5650*/  LDGDEPBAR ;  /* 0x00000000000079af */ /* 0x000e220000000000 */
[----:B------:R-:W-:-:S04]  /*5660*/  IADD3 R121, P1, R34, R121, RZ ;  /* 0x0000007922797210 */ /* 0x000fc80007f3e0ff */
[----:B------:R-:W-:-:S09]  /*5670*/  IADD3.X R120, R35, R120, RZ, P1, !PT ;  /* 0x0000007823787210 */ /* 0x000fd20000ffe4ff */
.L_x_7635:
        /* <DEDUP_REMOVED lines=54> */
[----:B------:R-:W-:Y:S01]  /*59e0*/  FSEL R129, R129, RZ, P1 ;  /* 0x000000ff81817208 */ /* 0x000fe20000800000 */
[----:B------:R-:W1:Y:S01]  /*59f0*/  LDSM.16.MT88.4 R8, [R144+0xa800] ;  /* 0x00a800009008783b */ /* 0x000e620000004200 */
        /* <DEDUP_REMOVED lines=25> */
[----:B------:R-:W3:Y:S01]  /*5b90*/  LDSM.16.MT88.4 R16, [R141+0x8800] ;  /* 0x008800008d10783b */ /* 0x000ee20000004200 */
[--C-:B------:R-:W-:Y:S01]  /*5ba0*/  FFMA.FTZ R125, R125, UR11, -R129.reuse ;  /* 0x0000000b7d7d7c23 */ /* 0x100fe20008010881 */
[----:B------:R-:W-:Y:S01]  /*5bb0*/  FFMA.FTZ R124, R124, UR11, -R129 ;  /* 0x0000000b7c7c7c23 */ /* 0x000fe20008010881 */
[--C-:B------:R-:W-:Y:S01]  /*5bc0*/  FFMA.FTZ R119, R119, UR11, -R128.reuse ;  /* 0x0000000b77777c23 */ /* 0x100fe20008010880 */
[----:B------:R-:W-:Y:S01]  /*5bd0*/  LDSM.16.MT88.4 R24, [R142+0x8800] ;  /* 0x008800008e18783b */ /* 0x000fe20000004200 */
[--C-:B------:R-:W-:Y:S01]  /*5be0*/  FFMA.FTZ R118, R118, UR11, -R128.reuse ;  /* 0x0000000b76767c23 */ /* 0x100fe20008010880 */
[--C-:B------:R-:W-:Y:S01]  /*5bf0*/  FFMA.FTZ R117, R117, UR11, -R128.reuse ;  /* 0x0000000b75757c23 */ /* 0x100fe20008010880 */
[----:B------:R-:W4:Y:S01]  /*5c00*/  MUFU.EX2 R100, R100 ;  /* 0x0000006400647308 */ /* 0x000f220000000800 */
[----:B--2---:R-:W-:Y:S01]  /*5c10*/  F2FP.F16.F32.PACK_AB R64, R106, R109 ;  /* 0x0000006d6a40723e */ /* 0x004fe200000000ff */
[----:B------:R-:W-:Y:S01]  /*5c20*/  FFMA.FTZ R174, R116, UR11, -R128 ;  /* 0x0000000b74ae7c23 */ /* 0x000fe20008010880 */
[----:B------:R-:W-:-:S05]  /*5c30*/  FADD.FTZ R106, R109, R106 ;  /* 0x0000006a6d6a7221 */ /* 0x000fca0000010000 */
        /* <DEDUP_REMOVED lines=14> */
[C---:B------:R-:W-:Y:S01]  /*5d20*/  HMMA.16816.F32 R36, R64.reuse, R40, RZ ;  /* 0x000000284024723c */ /* 0x040fe200000018ff */
[----:B------:R-:W-:Y:S05]  /*5d30*/  MUFU.EX2 R35, R35 ;  /* 0x0000002300237308 */ /* 0x000fea0000000800 */
[C---:B------:R-:W-:Y:S03]  /*5d40*/  HMMA.16816.F32 R40, R64.reuse, R42, RZ ;  /* 0x0000002a4028723c */ /* 0x040fe600000018ff */
[----:B------:R-:W4:Y:S01]  /*5d50*/  MUFU.EX2 R32, R32 ;  /* 0x0000002000207308 */ /* 0x000f220000000800 */
        /* <DEDUP_REMOVED lines=8> */
[----:B----4-:R-:W-:Y:S01]  /*5de0*/  F2FP.F16.F32.PACK_AB R6, R32, R35 ;  /* 0x000000232006723e */ /* 0x010fe200000000ff */
[----:B------:R-:W-:-:S03]  /*5df0*/  FADD.FTZ R35, R35, R34 ;  /* 0x0000002223237221 */ /* 0x000fc60000010000 */
[C---:B------:R-:W-:Y:S01]  /*5e00*/  HMMA.16816.F32 R88, R64.reuse, R84, RZ ;  /* 0x000000544058723c */ /* 0x040fe200000018ff */
[----:B------:R-:W-:Y:S02]  /*5e10*/  FADD.FTZ R32, R32, R35 ;  /* 0x0000002320207221 */ /* 0x000fe40000010000 */
[----:B------:R-:W-:Y:S03]  /*5e20*/  MUFU.EX2 R104, R104 ;  /* 0x0000006800687308 */ /* 0x000fe60000000800 */
[C---:B------:R-:W-:Y:S05]  /*5e30*/  HMMA.16816.F32 R80, R64.reuse, R76, RZ ;  /* 0x0000004c4050723c */ /* 0x040fea00000018ff */
[----:B------:R-:W4:Y:S01]  /*5e40*/  MUFU.EX2 R33, R33 ;  /* 0x0000002100217308 */ /* 0x000f220000000800 */
[----:B--2---:R-:W-:Y:S01]  /*5e50*/  F2FP.F16.F32.PACK_AB R5, R105, R102 ;  /* 0x000000666905723e */ /* 0x004fe200000000ff */
        /* <DEDUP_REMOVED lines=198> */
.L_x_7641:
[----:B------:R-:W-:-:S04]  /*6ac0*/  LEA R5, -R114, RZ, 0x6 ;  /* 0x000000ff72057211 */ /* 0x000fc800078e31ff */
[----:B------:R-:W-:-:S07]  /*6ad0*/  SHF.R.S32.HI R4, RZ, 0x1f, R5 ;  /* 0x0000001fff047819 */ /* 0x000fce0000011405 */
.L_x_7642:
        /* <DEDUP_REMOVED lines=177> */
[----:B------:R-:W-:Y:S01]  /*75f0*/  FMUL.FTZ R35, R35, UR10 ;  /* 0x0000000a23237c20 */ /* 0x000fe20008410000 */
[----:B------:R-:W-:Y:S01]  /*7600*/  FMUL.FTZ R33, R33, UR10 ;  /* 0x0000000a21217c20 */ /* 0x000fe20008410000 */
[----:B------:R-:W-:Y:S01]  /*7610*/  FMUL.FTZ R32, R32, UR10 ;  /* 0x0000000a20207c20 */ /* 0x000fe20008410000 */
[----:B------:R-:W-:-:S03]  /*7620*/  FMUL.FTZ R34, R34, UR10 ;  /* 0x0000000a22227c20 */ /* 0x000fc60008410000 */
[----:B------:R-:W-:Y:S01]  /*7630*/  MUFU.TANH R35, R35 ;  /* 0x0000002300237308 */ /* 0x000fe20000002400 */
[----:B------:R-:W-:Y:S01]  /*7640*/  FMUL.FTZ R28, R28, UR10 ;  /* 0x0000000a1c1c7c20 */ /* 0x000fe20008410000 */
[----:B------:R-:W-:Y:S01]  /*7650*/  FMUL.FTZ R30, R30, UR10 ;  /* 0x0000000a1e1e7c20 */ /* 0x000fe20008410000 */
[----:B------:R-:W-:Y:S01]  /*7660*/  FMUL.FTZ R29, R29, UR10 ;  /* 0x0000000a1d1d7c20 */ /* 0x000fe20008410000 */
[----:B------:R-:W-:Y:S02]  /*7670*/  FMUL.FTZ R31, R31, UR10 ;  /* 0x0000000a1f1f7c20 */ /* 0x000fe40008410000 */
[----:B------:R-:W-:Y:S01]  /*7680*/  FMUL.FTZ R115, R26, UR10 ;  /* 0x0000000a1a737c20 */ /* 0x000fe20008410000 */
[----:B------:R-:W-:Y:S01]  /*7690*/  FMUL.FTZ R27, R27, UR10 ;  /* 0x0000000a1b1b7c20 */ /* 0x000fe20008410000 */
[----:B------:R-:W-:Y:S01]  /*76a0*/  MUFU.TANH R117, R28 ;  /* 0x0000001c00757308 */ /* 0x000fe20000002400 */
[----:B------:R-:W-:-:S03]  /*76b0*/  FMUL.FTZ R25, R25, UR10 ;  /* 0x0000000a19197c20 */ /* 0x000fc60008410000 */
[----:B------:R-:W-:-:S04]  /*76c0*/  FMUL.FTZ R119, R22, UR10 ;  /* 0x0000000a16777c20 */ /* 0x000fc80008410000 */
[----:B------:R-:W-:Y:S01]  /*76d0*/  MUFU.TANH R127, R30 ;  /* 0x0000001e007f7308 */ /* 0x000fe20000002400 */
[C---:B-1----:R-:W-:Y:S06]  /*76e0*/  HMMA.16816.F32 R16, R108.reuse, R104, R16 ;  /* 0x000000686c10723c */ /* 0x042fec0000001810 */
[C---:B------:R-:W-:Y:S01]  /*76f0*/  HMMA.16816.F32 R12, R108.reuse, R106, R12 ;  /* 0x0000006a6c0c723c */ /* 0x040fe2000000180c */
[----:B------:R-:W1:Y:S05]  /*7700*/  MUFU.TANH R105, R33 ;  /* 0x0000002100697308 */ /* 0x000e6a0000002400 */
[----:B--2---:R-:W-:Y:S01]  /*7710*/  HMMA.16816.F32 R8, R108, R100, R8 ;  /* 0x000000646c08723c */ /* 0x004fe20000001808 */
[----:B------:R-:W-:-:S02]  /*7720*/  FMUL.FTZ R107, R20, UR10 ;  /* 0x0000000a146b7c20 */ /* 0x000fc40008410000 */
[----:B------:R-:W2:Y:S03]  /*7730*/  MUFU.TANH R29, R29 ;  /* 0x0000001d001d7308 */ /* 0x000ea60000002400 */
[----:B------:R-:W-:Y:S05]  /*7740*/  HMMA.16816.F32 R4, R108, R102, R4 ;  /* 0x000000666c04723c */ /* 0x000fea0000001804 */
[----:B------:R1:W-:Y:S02]  /*7750*/  MUFU.TANH R101, R27 ;  /* 0x0000001b00657308 */ /* 0x0003e40000002400 */
[----:B------:R-:W-:Y:S01]  /*7760*/  FMUL.FTZ R109, R24, UR10 ;  /* 0x0000000a186d7c20 */ /* 0x000fe20008410000 */
[----:B------:R-:W-:-:S04]  /*7770*/  IMAD R24, R157, 0x40, R166 ;  /* 0x000000409d187824 */ /* 0x000fc800078e02a6 */
[C---:B------:R-:W-:Y:S01]  /*7780*/  VIADD R20, R24.reuse, 0x1 ;  /* 0x0000000118147836 */ /* 0x040fe20000000000 */
[----:B------:R-:W-:Y:S01]  /*7790*/  MUFU.TANH R109, R109 ;  /* 0x0000006d006d7308 */ /* 0x000fe20000002400 */
[C---:B------:R-:W-:Y:S02]  /*77a0*/  VIADD R26, R24.reuse, 0x8 ;  /* 0x00000008181a7836 */ /* 0x040fe40000000000 */
[----:B------:R-:W-:Y:S01]  /*77b0*/  FMUL.FTZ R13, R13, UR10 ;  /* 0x0000000a0d0d7c20 */ /* 0x000fe20008410000 */
[----:B------:R-:W-:Y:S01]  /*77c0*/  VIADD R22, R24, 0x9 ;  /* 0x0000000918167836 */ /* 0x000fe20000000000 */
[CC--:B------:R-:W-:Y:S01]  /*77d0*/  ISETP.GE.AND P3, PT, R20.reuse, R123.reuse, PT ;  /* 0x0000007b1400720c */ /* 0x0c0fe20003f66270 */
[----:B------:R-:W-:Y:S01]  /*77e0*/  FMUL.FTZ R15, R15, UR10 ;  /* 0x0000000a0f0f7c20 */ /* 0x000fe20008410000 */
[----:B------:R-:W-:Y:S01]  /*77f0*/  ISETP.GE.AND P5, PT, R20, R122, PT ;  /* 0x0000007a1400720c */ /* 0x000fe20003fa6270 */
[----:B------:R-:W-:Y:S01]  /*7800*/  FMUL.FTZ R9, R9, UR10 ;  /* 0x0000000a09097c20 */ /* 0x000fe20008410000 */
[----:B------:R-:W-:Y:S01]  /*7810*/  I2FP.F32.S32 R20, R20 ;  /* 0x0000001400147245 */ /* 0x000fe20000201400 */
[----:B------:R-:W-:Y:S01]  /*7820*/  MUFU.TANH R115, R115 ;  /* 0x0000007300737308 */ /* 0x000fe20000002400 */
[CC--:B------:R-:W-:Y:S01]  /*7830*/  ISETP.GE.AND P6, PT, R26.reuse, R123.reuse, PT ;  /* 0x0000007b1a00720c */ /* 0x0c0fe20003fc6270 */
[----:B------:R-:W-:Y:S01]  /*7840*/  FMUL.FTZ R11, R11, UR10 ;  /* 0x0000000a0b0b7c20 */ /* 0x000fe20008410000 */
[----:B------:R-:W-:Y:S01]  /*7850*/  ISETP.GE.AND P4, PT, R26, R122, PT ;  /* 0x0000007a1a00720c */ /* 0x000fe20003f86270 */
[C---:B-1----:R-:W-:Y:S01]  /*7860*/  FFMA.FTZ R27, R0.reuse, R20, R105 ;  /* 0x00000014001b7223 */ /* 0x042fe20000010069 */
[----:B------:R-:W-:Y:S01]  /*7870*/  I2FP.F32.S32 R26, R26 ;  /* 0x0000001a001a7245 */ /* 0x000fe20000201400 */
[----:B------:R-:W-:Y:S01]  /*7880*/  FFMA.FTZ R20, R0, R20, R35 ;  /* 0x0000001400147223 */ /* 0x000fe20000010023 */
[----:B------:R-:W-:Y:S01]  /*7890*/  FMUL.FTZ R35, R23, UR10 ;  /* 0x0000000a17237c20 */ /* 0x000fe20008410000 */
[----:B------:R1:W3:Y:S01]  /*78a0*/  MUFU.TANH R111, R31 ;  /* 0x0000001f006f7308 */ /* 0x0002e20000002400 */
[----:B------:R-:W-:Y:S01]  /*78b0*/  FSEL R27, R27, -INF , !P3 ;  /* 0xff8000001b1b7808 */ /* 0x000fe20005800000 */
[----:B------:R-:W-:Y:S01]  /*78c0*/  FMUL.FTZ R105, R16, UR10 ;  /* 0x0000000a10697c20 */ /* 0x000fe20008410000 */
[----:B------:R-:W-:Y:S01]  /*78d0*/  FSEL R23, R20, -INF , !P5 ;  /* 0xff80000014177808 */ /* 0x000fe20006800000 */
[----:B------:R-:W-:Y:S01]  /*78e0*/  VIADD R20, R24, 0x10 ;  /* 0x0000001018147836 */ /* 0x000fe20000000000 */
[C---:B------:R-:W-:Y:S01]  /*78f0*/  ISETP.GE.AND P3, PT, R22.reuse, R123, PT ;  /* 0x0000007b1600720c */ /* 0x040fe20003f66270 */
[----:B------:R-:W-:Y:S01]  /*7900*/  FMUL.FTZ R5, R5, UR10 ;  /* 0x0000000a05057c20 */ /* 0x000fe20008410000 */
[----:B------:R-:W-:Y:S01]  /*7910*/  ISETP.GE.AND P5, PT, R22, R122, PT ;  /* 0x0000007a1600720c */ /* 0x000fe20003fa6270 */
[----:B------:R4:W5:Y:S01]  /*7920*/  MUFU.TANH R33, R25 ;  /* 0x0000001900217308 */ /* 0x0009620000002400 */
[----:B------:R-:W-:Y:S01]  /*7930*/  I2FP.F32.S32 R22, R22 ;  /* 0x0000001600167245 */ /* 0x000fe20000201400 */
[----:B------:R-:W-:-:S04]  /*7940*/  FMUL.FTZ R7, R7, UR10 ;  /* 0x0000000a07077c20 */ /* 0x000fc80008410000 */
[C---:B--2---:R-:W-:Y:S02]  /*7950*/  FFMA.FTZ R16, R0.reuse, R22, R29 ;  /* 0x0000001600107223 */ /* 0x044fe4000001001d */
[----:B------:R-:W2:Y:S01]  /*7960*/  MUFU.TANH R107, R107 ;  /* 0x0000006b006b7308 */ /* 0x000ea20000002400 */
[----:B-1----:R-:W-:Y:S01]  /*7970*/  FMUL.FTZ R31, R21, UR10 ;  /* 0x0000000a151f7c20 */ /* 0x002fe20008410000 */
[----:B------:R-:W-:-:S05]  /*7980*/  FFMA.FTZ R21, R0, R26, R127 ;  /* 0x0000001a00157223 */ /* 0x000fca000001007f */
[----:B------:R-:W-:Y:S01]  /*7990*/  FSEL R21, R21, -INF , !P4 ;  /* 0xff80000015157808 */ /* 0x000fe20006000000 */
[----:B------:R-:W1:Y:S01]  /*79a0*/  MUFU.TANH R119, R119 ;  /* 0x0000007700777308 */ /* 0x000e620000002400 */
[----:B----4-:R-:W-:Y:S01]  /*79b0*/  FFMA.FTZ R25, R0, R26, R117 ;  /* 0x0000001a00197223 */ /* 0x010fe20000010075 */
[----:B------:R-:W-:Y:S01]  /*79c0*/  ISETP.GE.AND P4, PT, R20, R122, PT ;  /* 0x0000007a1400720c */ /* 0x000fe20003f86270 */
[----:B------:R-:W-:Y:S01]  /*79d0*/  FMUL.FTZ R26, R17, UR10 ;  /* 0x0000000a111a7c20 */ /* 0x000fe20008410000 */
[----:B---3--:R-:W-:Y:S01]  /*79e0*/  FFMA.FTZ R17, R0, R22, R111 ;  /* 0x0000001600117223 */ /* 0x008fe2000001006f */
[----:B------:R-:W-:Y:S01]  /*79f0*/  VIADD R22, R24, 0x11 ;  /* 0x0000001118167836 */ /* 0x000fe20000000000 */
[----:B------:R-:W-:Y:S01]  /*7a00*/  FSEL R25, R25, -INF , !P6 ;  /* 0xff80000019197808 */ /* 0x000fe20007000000 */
[----:B------:R-:W-:Y:S01]  /*7a10*/  FMUL.FTZ R111, R18, UR10 ;  /* 0x0000000a126f7c20 */ /* 0x000fe20008410000 */
[----:B------:R-:W-:Y:S01]  /*7a20*/  ISETP.GE.AND P6, PT, R20, R123, PT ;  /* 0x0000007b1400720c */ /* 0x000fe20003fc6270 */
[----:B------:R-:W3:Y:S01]  /*7a30*/  MUFU.TANH R31, R31 ;  /* 0x0000001f001f7308 */ /* 0x000ee20000002400 */
[----:B------:R-:W-:-:S02]  /*7a40*/  I2FP.F32.S32 R20, R20 ;  /* 0x0000001400147245 */ /* 0x000fc40000201400 */
[----:B------:R-:W-:Y:S02]  /*7a50*/  I2FP.F32.S32 R18, R22 ;  /* 0x0000001600127245 */ /* 0x000fe40000201400 */
[----:B------:R-:W-:Y:S01]  /*7a60*/  FSEL R17, R17, -INF , !P5 ;  /* 0xff80000011117808 */ /* 0x000fe20006800000 */
[CC--:B------:R-:W-:Y:S01]  /*7a70*/  FFMA.FTZ R109, R0.reuse, R20.reuse, R109 ;  /* 0x00000014006d7223 */ /* 0x0c0fe2000001006d */
[----:B------:R-:W-:Y:S01]  /*7a80*/  FFMA.FTZ R115, R0, R20, R115 ;  /* 0x0000001400737223 */ /* 0x000fe20000010073 */
[----:B------:R-:W-:Y:S01]  /*7a90*/  FMUL.FTZ R20, R19, UR10 ;  /* 0x0000000a13147c20 */ /* 0x000fe20008410000 */
[----:B------:R-:W-:Y:S01]  /*7aa0*/  FSEL R19, R16, -INF , !P3 ;  /* 0xff80000010137808 */ /* 0x000fe20005800000 */
[----:B------:R-:W-:Y:S01]  /*7ab0*/  VIADD R16, R24, 0x18 ;  /* 0x0000001818107836 */ /* 0x000fe20000000000 */
[----:B------:R-:W-:Y:S01]  /*7ac0*/  FSEL R195, R109, -INF , !P6 ;  /* 0xff8000006dc37808 */ /* 0x000fe20007000000 */
[----:B------:R-:W4:Y:S01]  /*7ad0*/  MUFU.TANH R35, R35 ;  /* 0x0000002300237308 */ /* 0x000f220000002400 */
[----:B------:R-:W-:Y:S01]  /*7ae0*/  FSEL R187, R115, -INF , !P4 ;  /* 0xff80000073bb7808 */ /* 0x000fe20006000000 */
[-C--:B-----5:R-:W-:Y:S01]  /*7af0*/  FFMA.FTZ R127, R0, R18.reuse, R33 ;  /* 0x00000012007f7223 */ /* 0x0a0fe20000010021 */
[-C--:B------:R-:W-:Y:S01]  /*7b00*/  ISETP.GE.AND P6, PT, R16, R123.reuse, PT ;  /* 0x0000007b1000720c */ /* 0x080fe20003fc6270 */
[----:B------:R-:W-:Y:S01]  /*7b10*/  FFMA.FTZ R101, R0, R18, R101 ;  /* 0x0000001200657223 */ /* 0x000fe20000010065 */
[----:B------:R-:W-:Y:S01]  /*7b20*/  ISETP.GE.AND P4, PT, R16, R122, PT ;  /* 0x0000007a1000720c */ /* 0x000fe20003f86270 */
[----:B------:R-:W-:Y:S01]  /*7b30*/  FMUL.FTZ R33, R12, UR10 ;  /* 0x0000000a0c217c20 */ /* 0x000fe20008410000 */
[----:B------:R-:W-:Y:S01]  /*7b40*/  I2FP.F32.S32 R16, R16 ;  /* 0x0000001000107245 */ /* 0x000fe20000201400 */
[----:B------:R-:W5:Y:S01]  /*7b50*/  MUFU.TANH R105, R105 ;  /* 0x0000006900697308 */ /* 0x000f620000002400 */
[----:B------:R-:W-:Y:S01]  /*7b60*/  ISETP.GE.AND P3, PT, R22, R123, PT ;  /* 0x0000007b1600720c */ /* 0x000fe20003f66270 */
[----:B------:R-:W-:Y:S01]  /*7b70*/  VIADD R12, R24, 0x20 ;  /* 0x00000020180c7836 */ /* 0x000fe20000000000 */
[----:B------:R-:W-:Y:S01]  /*7b80*/  ISETP.GE.AND P5, PT, R22, R122, PT ;  /* 0x0000007a1600720c */ /* 0x000fe20003fa6270 */
[CC--:B--2---:R-:W-:Y:S01]  /*7b90*/  FFMA.FTZ R107, R0.reuse, R16.reuse, R107 ;  /* 0x00000010006b7223 */ /* 0x0c4fe2000001006b */
[----:B-1----:R-:W-:Y:S01]  /*7ba0*/  FFMA.FTZ R119, R0, R16, R119 ;  /* 0x0000001000777223 */ /* 0x002fe20000010077 */
[----:B------:R-:W-:Y:S01]  /*7bb0*/  VIADD R16, R24, 0x19 ;  /* 0x0000001918107836 */ /* 0x000fe20000000000 */
[----:B------:R-:W-:Y:S01]  /*7bc0*/  FSEL R127, R127, -INF , !P3 ;  /* 0xff8000007f7f7808 */ /* 0x000fe20005800000 */
[----:B------:R-:W1:Y:S01]  /*7bd0*/  MUFU.TANH R111, R111 ;  /* 0x0000006f006f7308 */ /* 0x000e620000002400 */
[----:B------:R-:W-:Y:S01]  /*7be0*/  FSEL R191, R101, -INF , !P5 ;  /* 0xff80000065bf7808 */ /* 0x000fe20006800000 */
[----:B------:R-:W-:Y:S01]  /*7bf0*/  FMUL.FTZ R101, R14, UR10 ;  /* 0x0000000a0e657c20 */ /* 0x000fe20008410000 */
[----:B------:R-:W-:Y:S01]  /*7c00*/  FSEL R193, R107, -INF , !P6 ;  /* 0xff8000006bc17808 */ /* 0x000fe20007000000 */
[----:B------:R-:W-:Y:S01]  /*7c10*/  VIADD R14, R24, 0x21 ;  /* 0x00000021180e7836 */ /* 0x000fe20000000000 */
[----:B------:R-:W-:-:S02]  /*7c20*/  FSEL R189, R119, -INF , !P4 ;  /* 0xff80000077bd7808 */ /* 0x000fc40006000000 */
[CC--:B------:R-:W-:Y:S01]  /*7c30*/  ISETP.GE.AND P3, PT, R16.reuse, R123.reuse, PT ;  /* 0x0000007b1000720c */ /* 0x0c0fe20003f66270 */
[----:B------:R-:W2:Y:S01]  /*7c40*/  MUFU.TANH R29, R26 ;  /* 0x0000001a001d7308 */ /* 0x000ea20000002400 */
[-C--:B------:R-:W-:Y:S02]  /*7c50*/  ISETP.GE.AND P5, PT, R16, R122.reuse, PT ;  /* 0x0000007a1000720c */ /* 0x080fe40003fa6270 */
[C---:B------:R-:W-:Y:S02]  /*7c60*/  ISETP.GE.AND P6, PT, R12.reuse, R123, PT ;  /* 0x0000007b0c00720c */ /* 0x040fe40003fc6270 */
[----:B------:R-:W-:Y:S02]  /*7c70*/  ISETP.GE.AND P4, PT, R12, R122, PT ;  /* 0x0000007a0c00720c */ /* 0x000fe40003f86270 */
[----:B------:R-:W-:Y:S01]  /*7c80*/  I2FP.F32.S32 R16, R16 ;  /* 0x0000001000107245 */ /* 0x000fe20000201400 */
[----:B------:R-:W-:Y:S01]  /*7c90*/  MUFU.TANH R33, R33 ;  /* 0x0000002100217308 */ /* 0x000fe20000002400 */
[----:B------:R-:W-:-:S03]  /*7ca0*/  I2FP.F32.S32 R12, R12 ;  /* 0x0000000c000c7245 */ /* 0x000fc60000201400 */
[CC--:B---3--:R-:W-:Y:S01]  /*7cb0*/  FFMA.FTZ R31, R0.reuse, R16.reuse, R31 ;  /* 0x00000010001f7223 */ /* 0x0c8fe2000001001f */
[C---:B----4-:R-:W-:Y:S01]  /*7cc0*/  FFMA.FTZ R35, R0.reuse, R16, R35 ;  /* 0x0000001000237223 */ /* 0x050fe20000010023 */
[CC--:B-----5:R-:W-:Y:S01]  /*7cd0*/  FFMA.FTZ R105, R0.reuse, R12.reuse, R105 ;  /* 0x0000000c00697223 */ /* 0x0e0fe20000010069 */
[----:B-1----:R-:W-:Y:S01]  /*7ce0*/  FFMA.FTZ R111, R0, R12, R111 ;  /* 0x0000000c006f7223 */ /* 0x002fe2000001006f */
[----:B------:R-:W1:Y:S01]  /*7cf0*/  MUFU.TANH R109, R20 ;  /* 0x00000014006d7308 */ /* 0x000e620000002400 */
[----:B------:R-:W-:Y:S01]  /*7d00*/  VIADD R12, R24, 0x28 ;  /* 0x00000028180c7836 */ /* 0x000fe20000000000 */
[----:B------:R-:W-:Y:S01]  /*7d10*/  FSEL R197, R31, -INF , !P3 ;  /* 0xff8000001fc57808 */ /* 0x000fe20005800000 */
[----:B------:R-:W-:Y:S01]  /*7d20*/  FMUL.FTZ R31, R8, UR10 ;  /* 0x0000000a081f7c20 */ /* 0x000fe20008410000 */
[----:B------:R-:W-:Y:S01]  /*7d30*/  FSEL R185, R35, -INF , !P5 ;  /* 0xff80000023b97808 */ /* 0x000fe20006800000 */
[----:B------:R-:W-:Y:S01]  /*7d40*/  FMUL.FTZ R35, R10, UR10 ;  /* 0x0000000a0a237c20 */ /* 0x000fe20008410000 */
[----:B------:R-:W-:Y:S01]  /*7d50*/  FSEL R131, R105, -INF , !P6 ;  /* 0xff80000069837808 */ /* 0x000fe20007000000 */
[----:B------:R-:W-:Y:S01]  /*7d60*/  VIADD R10, R24, 0x30 ;  /* 0x00000030180a7836 */ /* 0x000fe20000000000 */
[----:B------:R-:W3:Y:S01]  /*7d70*/  MUFU.TANH R101, R101 ;  /* 0x0000006500657308 */ /* 0x000ee20000002400 */
[----:B------:R-:W-:-:S02]  /*7d80*/  FSEL R167, R111, -INF , !P4 ;  /* 0xff8000006fa77808 */ /* 0x000fc40006000000 */
[CC--:B------:R-:W-:Y:S02]  /*7d90*/  ISETP.GE.AND P6, PT, R12.reuse, R123.reuse, PT ;  /* 0x0000007b0c00720c */ /* 0x0c0fe40003fc6270 */
[----:B------:R-:W-:Y:S02]  /*7da0*/  ISETP.GE.AND P4, PT, R12, R122, PT ;  /* 0x0000007a0c00720c */ /* 0x000fe40003f86270 */
[----:B------:R-:W-:Y:S01]  /*7db0*/  I2FP.F32.S32 R8, R14 ;  /* 0x0000000e00087245 */ /* 0x000fe20000201400 */
[----:B------:R-:W4:Y:S01]  /*7dc0*/  MUFU.TANH R13, R13 ;  /* 0x0000000d000d7308 */ /* 0x000f220000002400 */
[----:B------:R-:W-:Y:S02]  /*7dd0*/  I2FP.F32.S32 R12, R12 ;  /* 0x0000000c000c7245 */ /* 0x000fe40000201400 */
[-C--:B------:R-:W-:Y:S01]  /*7de0*/  ISETP.GE.AND P3, PT, R14, R123.reuse, PT ;  /* 0x0000007b0e00720c */ /* 0x080fe20003f66270 */
[CC--:B--2---:R-:W-:Y:S01]  /*7df0*/  FFMA.FTZ R29, R0.reuse, R8.reuse, R29 ;  /* 0x00000008001d7223 */ /* 0x0c4fe2000001001d */
[C---:B-1----:R-:W-:Y:S01]  /*7e00*/  FFMA.FTZ R109, R0.reuse, R8, R109 ;  /* 0x00000008006d7223 */ /* 0x042fe2000001006d */
[----:B------:R-:W-:Y:S01]  /*7e10*/  FFMA.FTZ R33, R0, R12, R33 ;  /* 0x0000000c00217223 */ /* 0x000fe20000010021 */
[----:B------:R-:W-:Y:S01]  /*7e20*/  ISETP.GE.AND P5, PT, R14, R122, PT ;  /* 0x0000007a0e00720c */ /* 0x000fe20003fa6270 */
[----:B------:R-:W1:Y:S01]  /*7e30*/  MUFU.TANH R15, R15 ;  /* 0x0000000f000f7308 */ /* 0x000e620000002400 */
[----:B---3--:R-:W-:Y:S01]  /*7e40*/  FFMA.FTZ R101, R0, R12, R101 ;  /* 0x0000000c00657223 */ /* 0x008fe20000010065 */
[----:B------:R-:W-:Y:S01]  /*7e50*/  FSEL R179, R29, -INF , !P3 ;  /* 0xff8000001db37808 */ /* 0x000fe20005800000 */
[----:B------:R-:W-:Y:S01]  /*7e60*/  VIADD R8, R24, 0x29 ;  /* 0x0000002918087836 */ /* 0x000fe20000000000 */
[----:B------:R-:W-:Y:S01]  /*7e70*/  FSEL R175, R33, -INF , !P6 ;  /* 0xff80000021af7808 */ /* 0x000fe20007000000 */
[----:B------:R-:W-:Y:S01]  /*7e80*/  FMUL.FTZ R29, R4, UR10 ;  /* 0x0000000a041d7c20 */ /* 0x000fe20008410000 */
[----:B------:R-:W-:Y:S01]  /*7e90*/  FMUL.FTZ R33, R6, UR10 ;  /* 0x0000000a06217c20 */ /* 0x000fe20008410000 */
[----:B------:R-:W-:Y:S01]  /*7ea0*/  FSEL R169, R109, -INF , !P5 ;  /* 0xff8000006da97808 */ /* 0x000fe20006800000 */
[----:B------:R-:W2:Y:S01]  /*7eb0*/  MUFU.TANH R31, R31 ;  /* 0x0000001f001f7308 */ /* 0x000ea20000002400 */
[----:B------:R-:W-:Y:S01]  /*7ec0*/  FSEL R181, R101, -INF , !P4 ;  /* 0xff80000065b57808 */ /* 0x000fe20006000000 */
[----:B------:R-:W-:Y:S01]  /*7ed0*/  VIADD R4, R24, 0x31 ;  /* 0x0000003118047836 */ /* 0x000fe20000000000 */
[----:B------:R-:W-:Y:S01]  /*7ee0*/  ISETP.GE.AND P3, PT, R8, R123, PT ;  /* 0x0000007b0800720c */ /* 0x000fe20003f66270 */
[----:B------:R-:W-:Y:S01]  /*7ef0*/  VIADD R6, R24, 0x38 ;  /* 0x0000003818067836 */ /* 0x000fe20000000000 */
[----:B------:R-:W-:-:S02]  /*7f00*/  ISETP.GE.AND P5, PT, R8, R122, PT ;  /* 0x0000007a0800720c */ /* 0x000fc40003fa6270 */
[C---:B------:R-:W-:Y:S01]  /*7f10*/  ISETP.GE.AND P6, PT, R10.reuse, R123, PT ;  /* 0x0000007b0a00720c */ /* 0x040fe20003fc6270 */
[----:B------:R-:W3:Y:S01]  /*7f20*/  MUFU.TANH R35, R35 ;  /* 0x0000002300237308 */ /* 0x000ee20000002400 */
[----:B------:R-:W-:Y:S02]  /*7f30*/  ISETP.GE.AND P4, PT, R10, R122, PT ;  /* 0x0000007a0a00720c */ /* 0x000fe40003f86270 */
[----:B------:R-:W-:Y:S02]  /*7f40*/  I2FP.F32.S32 R8, R8 ;  /* 0x0000000800087245 */ /* 0x000fe40000201400 */
[----:B------:R-:W-:-:S03]  /*7f50*/  I2FP.F32.S32 R10, R10 ;  /* 0x0000000a000a7245 */ /* 0x000fc60000201400 */
[----:B------:R-:W5:Y:S01]  /*7f60*/  MUFU.TANH R9, R9 ;  /* 0x0000000900097308 */ /* 0x000f620000002400 */
[CC--:B----4-:R-:W-:Y:S01]  /*7f70*/  FFMA.FTZ R13, R0.reuse, R8.reuse, R13 ;  /* 0x00000008000d7223 */ /* 0x0d0fe2000001000d */
[C---:B-1----:R-:W-:Y:S01]  /*7f80*/  FFMA.FTZ R15, R0.reuse, R8, R15 ;  /* 0x00000008000f7223 */ /* 0x042fe2000001000f */
[----:B--2---:R-:W-:-:S03]  /*7f90*/  FFMA.FTZ R31, R0, R10, R31 ;  /* 0x0000000a001f7223 */ /* 0x004fc6000001001f */
[----:B------:R-:W-:Y:S02]  /*7fa0*/  FSEL R183, R13, -INF , !P3 ;  /* 0xff8000000db77808 */ /* 0x000fe40005800000 */
[----:B------:R-:W1:Y:S01]  /*7fb0*/  MUFU.TANH R29, R29 ;  /* 0x0000001d001d7308 */ /* 0x000e620000002400 */
[----:B---3--:R-:W-:Y:S01]  /*7fc0*/  FFMA.FTZ R35, R0, R10, R35 ;  /* 0x0000000a00237223 */ /* 0x008fe20000010023 */
[----:B------:R-:W-:Y:S02]  /*7fd0*/  FSEL R129, R15, -INF , !P5 ;  /* 0xff8000000f817808 */ /* 0x000fe40006800000 */
[----:B------:R-:W-:Y:S02]  /*7fe0*/  FSEL R102, R31, -INF , !P6 ;  /* 0xff8000001f667808 */ /* 0x000fe40007000000 */
[----:B------:R-:W-:Y:S02]  /*7ff0*/  FSEL R101, R35, -INF , !P4 ;  /* 0xff80000023657808 */ /* 0x000fe40006000000 */
[----:B------:R-:W2:Y:S01]  /*8000*/  MUFU.TANH R33, R33 ;  /* 0x0000002100217308 */ /* 0x000ea20000002400 */
[----:B------:R-:W-:-:S02]  /*8010*/  ISETP.GE.AND P3, PT, R4, R123, PT ;  /* 0x0000007b0400720c */ /* 0x000fc40003f66270 */
[-C--:B------:R-:W-:Y:S02]  /*8020*/  ISETP.GE.AND P5, PT, R4, R122.reuse, PT ;  /* 0x0000007a0400720c */ /* 0x080fe40003fa6270 */
[C---:B------:R-:W-:Y:S01]  /*8030*/  ISETP.GE.AND P6, PT, R6.reuse, R123, PT ;  /* 0x0000007b0600720c */ /* 0x040fe20003fc6270 */
[----:B------:R-:W-:Y:S01]  /*8040*/  BAR.SYNC.DEFER_BLOCKING 0x0 ;  /* 0x0000000000007b1d */ /* 0x000fe20000010000 */
[----:B------:R-:W-:Y:S02]  /*8050*/  ISETP.GE.AND P4, PT, R6, R122, PT ;  /* 0x0000007a0600720c */ /* 0x000fe40003f86270 */
[----:B------:R-:W-:Y:S02]  /*8060*/  I2FP.F32.S32 R4, R4 ;  /* 0x0000000400047245 */ /* 0x000fe40000201400 */
[----:B------:R-:W-:Y:S01]  /*8070*/  I2FP.F32.S32 R6, R6 ;  /* 0x0000000600067245 */ /* 0x000fe20000201400 */
[----:B------:R-:W3:Y:S02]  /*8080*/  MUFU.TANH R103, R32 ;  /* 0x0000002000677308 */ /* 0x000ee40000002400 */
[----:B-----5:R-:W-:-:S02]  /*8090*/  FFMA.FTZ R9, R0, R4, R9 ;  /* 0x0000000400097223 */ /* 0x020fc40000010009 */
[CC--:B-1----:R-:W-:Y:S01]  /*80a0*/  FFMA.FTZ R29, R0.reuse, R6.reuse, R29 ;  /* 0x00000006001d7223 */ /* 0x0c2fe2000001001d */
[----:B--2---:R-:W-:Y:S01]  /*80b0*/  FFMA.FTZ R33, R0, R6, R33 ;  /* 0x0000000600217223 */ /* 0x004fe20000010021 */
[----:B------:R-:W-:Y:S02]  /*80c0*/  I2FP.F32.S32 R6, R24 ;  /* 0x0000001800067245 */ /* 0x000fe40000201400 */
[----:B------:R-:W1:Y:S01]  /*80d0*/  MUFU.TANH R11, R11 ;  /* 0x0000000b000b7308 */ /* 0x000e620000002400 */
[----:B------:R-:W-:Y:S02]  /*80e0*/  FSEL R117, R9, -INF , !P3 ;  /* 0xff80000009757808 */ /* 0x000fe40005800000 */
[----:B------:R-:W-:Y:S02]  /*80f0*/  ISETP.GE.AND P3, PT, R24, R123, PT ;  /* 0x0000007b1800720c */ /* 0x000fe40003f66270 */
[----:B------:R-:W-:Y:S02]  /*8100*/  FSEL R115, R29, -INF , !P6 ;  /* 0xff8000001d737808 */ /* 0x000fe40007000000 */
[----:B------:R-:W-:Y:S01]  /*8110*/  FSEL R119, R33, -INF , !P4 ;  /* 0xff80000021777808 */ /* 0x000fe20006000000 */
[----:B------:R-:W2:Y:S01]  /*8120*/  MUFU.TANH R13, R34 ;  /* 0x00000022000d7308 */ /* 0x000ea20000002400 */
[----:B---3--:R-:W-:-:S05]  /*8130*/  FFMA.FTZ R9, R0, R6, R103 ;  /* 0x0000000600097223 */ /* 0x008fca0000010067 */
[----:B------:R-:W-:Y:S02]  /*8140*/  FSEL R9, R9, -INF , !P3 ;  /* 0xff80000009097808 */ /* 0x000fe40005800000 */
[----:B------:R-:W3:Y:S01]  /*8150*/  MUFU.TANH R5, R5 ;  /* 0x0000000500057308 */ /* 0x000ee20000002400 */
[----:B-1----:R-:W-:Y:S01]  /*8160*/  FFMA.FTZ R11, R0, R4, R11 ;  /* 0x00000004000b7223 */ /* 0x002fe2000001000b */
[----:B------:R-:W-:Y:S01]  /*8170*/  VIADD R4, R24, 0x39 ;  /* 0x0000003918047836 */ /* 0x000fe20000000000 */
[----:B------:R-:W-:-:S03]  /*8180*/  ISETP.GT.AND P3, PT, R157, R152, PT ;  /* 0x000000989d00720c */ /* 0x000fc60003f64270 */
[----:B------:R-:W-:Y:S02]  /*8190*/  FSEL R111, R11, -INF , !P5 ;  /* 0xff8000000b6f7808 */ /* 0x000fe40006800000 */
[----:B------:R-:W1:Y:S01]  /*81a0*/  MUFU.TANH R7, R7 ;  /* 0x0000000700077308 */ /* 0x000e620000002400 */
[----:B------:R-:W-:Y:S01]  /*81b0*/  I2FP.F32.S32 R8, R4 ;  /* 0x0000000400087245 */ /* 0x000fe20000201400 */
[----:B--2---:R-:W-:Y:S01]  /*81c0*/  FFMA.FTZ R13, R0, R6, R13 ;  /* 0x00000006000d7223 */ /* 0x004fe2000001000d */
[-C--:B------:R-:W-:Y:S02]  /*81d0*/  ISETP.GE.AND P5, PT, R24, R122.reuse, PT ;  /* 0x0000007a1800720c */ /* 0x080fe40003fa6270 */
[C---:B------:R-:W-:Y:S02]  /*81e0*/  ISETP.GE.AND P6, PT, R4.reuse, R123, PT ;  /* 0x0000007b0400720c */ /* 0x040fe40003fc6270 */
[----:B------:R-:W-:Y:S01]  /*81f0*/  ISETP.GE.AND P4, PT, R4, R122, PT ;  /* 0x0000007a0400720c */ /* 0x000fe20003f86270 */
[----:B---3--:R-:W-:-:S05]  /*8200*/  FFMA.FTZ R5, R0, R8, R5 ;  /* 0x0000000800057223 */ /* 0x008fca0000010005 */
[----:B------:R-:W-:Y:S01]  /*8210*/  FSEL R122, R5, -INF , !P6 ;  /* 0xff800000057a7808 */ /* 0x000fe20007000000 */
[----:B-1----:R-:W-:Y:S01]  /*8220*/  FFMA.FTZ R100, R0, R8, R7 ;  /* 0x0000000800647223 */ /* 0x002fe20000010007 */
[----:B------:R-:W-:-:S04]  /*8230*/  FSEL R7, R13, -INF , !P5 ;  /* 0xff8000000d077808 */ /* 0x000fc80006800000 */
[----:B------:R-:W-:Y:S01]  /*8240*/  FSEL R100, R100, -INF , !P4 ;  /* 0xff80000064647808 */ /* 0x000fe20006000000 */
[----:B------:R-:W-:Y:S06]  /*8250*/  @!P3 BRA `(.L_x_7643) ;  /* 0x000000080030b947 */ /* 0x000fec0003800000 */
[----:B------:R-:W-:Y:S05]  /*8260*/  @!P0 BRA `(.L_x_7644) ;  /* 0x0000000000f48947 */ /* 0x000fea0003800000 */
[----:B------:R-:W1:Y:S02]  /*8270*/  LDC R6, c[0x0][0x380] ;  /* 0x0000e000ff067b82 */ /* 0x000e640000000800 */
[----:B-1----:R-:W-:-:S04]  /*8280*/  IABS R5, R6 ;  /* 0x0000000600057213 */ /* 0x002fc80000000000 */
        /* <DEDUP_REMOVED lines=8> */
[----:B------:R-:W-:-:S04]  /*8310*/  SHF.L.U32 R11, R157, 0x6, RZ ;  /* 0x000000069d0b7819 */ /* 0x000fc800000006ff */
[----:B------:R-:W-:Y:S01]  /*8320*/  IABS R13, R11 ;  /* 0x0000000b000d7213 */ /* 0x000fe20000000000 */
[C---:B------:R-:W-:Y:S01]  /*8330*/  VIADD R15, R11.reuse, 0xffffffc0 ;  /* 0xffffffc00b0f7836 */ /* 0x040fe20000000000 */
[----:B------:R-:W-:-:S03]  /*8340*/  LOP3.LUT R11, R11, R6, RZ, 0x3c, !PT ;  /* 0x000000060b0b7212 */ /* 0x000fc600078e3cff */
[----:B------:R-:W-:Y:S01]  /*8350*/  IMAD.HI.U32 R12, R4, R13, RZ ;  /* 0x0000000d040c7227 */ /* 0x000fe200078e00ff */
[----:B------:R-:W-:Y:S02]  /*8360*/  IABS R8, R15 ;  /* 0x0000000f00087213 */ /* 0x000fe40000000000 */
[----:B------:R-:W-:Y:S02]  /*8370*/  LOP3.LUT R15, R15, R6, RZ, 0x3c, !PT ;  /* 0x000000060f0f7212 */ /* 0x000fe400078e3cff */
[----:B------:R-:W-:-:S05]  /*8380*/  IADD3 R10, -R12, RZ, RZ ;  /* 0x000000ff0c0a7210 */ /* 0x000fca0007ffe1ff */
[----:B------:R-:W-:Y:S02]  /*8390*/  IMAD R10, R5, R10, R13 ;  /* 0x0000000a050a7224 */ /* 0x000fe400078e020d */
[----:B------:R-:W-:-:S03]  /*83a0*/  IMAD.HI.U32 R13, R4, R8, RZ ;  /* 0x00000008040d7227 */ /* 0x000fc600078e00ff */
[----:B------:R-:W-:Y:S01]  /*83b0*/  ISETP.GT.U32.AND P4, PT, R5, R10, PT ;  /* 0x0000000a0500720c */ /* 0x000fe20003f84070 */
[----:B------:R-:W-:-:S04]  /*83c0*/  IMAD.MOV R4, RZ, RZ, -R13 ;  /* 0x000000ffff047224 */ /* 0x000fc800078e0a0d */
[----:B------:R-:W-:-:S05]  /*83d0*/  IMAD R4, R5, R4, R8 ;  /* 0x0000000405047224 */ /* 0x000fca00078e0208 */
[----:B------:R-:W-:-:S03]  /*83e0*/  ISETP.GT.U32.AND P5, PT, R5, R4, PT ;  /* 0x000000040500720c */ /* 0x000fc60003fa4070 */
[-C--:B------:R-:W-:Y:S02]  /*83f0*/  @!P4 IADD3 R10, R10, -R5.reuse, RZ ;  /* 0x800000050a0ac210 */ /* 0x080fe40007ffe0ff */
[----:B------:R-:W-:Y:S02]  /*8400*/  @!P4 IADD3 R12, R12, 0x1, RZ ;  /* 0x000000010c0cc810 */ /* 0x000fe40007ffe0ff */
[----:B------:R-:W-:-:S06]  /*8410*/  ISETP.GE.U32.AND P6, PT, R10, R5, PT ;  /* 0x000000050a00720c */ /* 0x000fcc0003fc6070 */
[----:B------:R-:W-:Y:S01]  /*8420*/  @!P5 IMAD.IADD R4, R4, 0x1, -R5 ;  /* 0x000000010404d824 */ /* 0x000fe200078e0a05 */
[----:B------:R-:W-:Y:S02]  /*8430*/  @!P5 IADD3 R13, R13, 0x1, RZ ;  /* 0x000000010d0dd810 */ /* 0x000fe40007ffe0ff */
[----:B------:R-:W-:Y:S02]  /*8440*/  ISETP.GE.AND P5, PT, R15, RZ, PT ;  /* 0x000000ff0f00720c */ /* 0x000fe40003fa6270 */
[----:B------:R-:W-:Y:S02]  /*8450*/  ISETP.GE.U32.AND P4, PT, R4, R5, PT ;  /* 0x000000050400720c */ /* 0x000fe40003f86070 */
[----:B------:R-:W-:Y:S01]  /*8460*/  @P6 VIADD R12, R12, 0x1 ;  /* 0x000000010c0c6836 */ /* 0x000fe20000000000 */
[----:B------:R-:W-:Y:S02]  /*8470*/  ISETP.GE.AND P6, PT, R11, RZ, PT ;  /* 0x000000ff0b00720c */ /* 0x000fe40003fc6270 */
[----:B------:R-:W-:-:S08]  /*8480*/  LOP3.LUT R4, RZ, R6, RZ, 0x33, !PT ;  /* 0x00000006ff047212 */ /* 0x000fd000078e33ff */
[----:B------:R-:W-:Y:S01]  /*8490*/  @P4 VIADD R13, R13, 0x1 ;  /* 0x000000010d0d4836 */ /* 0x000fe20000000000 */
[----:B------:R-:W-:Y:S02]  /*84a0*/  ISETP.NE.AND P4, PT, R6, RZ, PT ;  /* 0x000000ff0600720c */ /* 0x000fe40003f85270 */
[----:B------:R-:W-:Y:S02]  /*84b0*/  @!P6 IMAD.MOV R12, RZ, RZ, -R12 ;  /* 0x000000ffff0ce224 */ /* 0x000fe400078e0a0c */
[----:B------:R-:W-:-:S03]  /*84c0*/  MOV R5, R13 ;  /* 0x0000000d00057202 */ /* 0x000fc60000000f00 */
[----:B------:R-:W-:Y:S02]  /*84d0*/  SEL R13, R4, R12, !P4 ;  /* 0x0000000c040d7207 */ /* 0x000fe40006000000 */
[----:B------:R-:W-:-:S03]  /*84e0*/  @!P5 IADD3 R5, -R5, RZ, RZ ;  /* 0x000000ff0505d210 */ /* 0x000fc60007ffe1ff */
[----:B------:R-:W-:Y:S01]  /*84f0*/  IMAD.WIDE R14, R13, 0x4, R162 ;  /* 0x000000040d0e7825 */ /* 0x000fe200078e02a2 */
[----:B------:R-:W-:-:S04]  /*8500*/  SEL R4, R4, R5, !P4 ;  /* 0x0000000504047207 */ /* 0x000fc80006000000 */
[----:B------:R1:W2:Y:S01]  /*8510*/  LDG.E R11, desc[UR12][R14.64] ;  /* 0x0000000c0e0b7981 */ /* 0x0002a2000c1e1900 */
[----:B------:R-:W-:-:S05]  /*8520*/  IMAD.WIDE R28, R4, 0x4, R162 ;  /* 0x00000004041c7825 */ /* 0x000fca00078e02a2 */
[----:B------:R-:W2:Y:S01]  /*8530*/  LDG.E R8, desc[UR12][R28.64] ;  /* 0x0000000c1c087981 */ /* 0x000ea2000c1e1900 */
[----:B------:R-:W-:Y:S02]  /*8540*/  IMAD.IADD R13, R13, 0x1, -R4 ;  /* 0x000000010d0d7824 */ /* 0x000fe400078e0a04 */
[----:B------:R-:W3:Y:S02]  /*8550*/  LDC.64 R4, c[0x0][0x230] ;  /* 0x00008c00ff047b82 */ /* 0x000ee40000000a00 */
        /* <DEDUP_REMOVED lines=8> */
[----:B---3--:R-:W-:-:S04]  /*85e0*/  IMAD.WIDE.U32 R14, R8, R4, R14 ;  /* 0x00000004080e7225 */ /* 0x008fc800078e000e */
[----:B------:R-:W-:-:S04]  /*85f0*/  IMAD R11, R11, R4, RZ ;  /* 0x000000040b0b7224 */ /* 0x000fc800078e02ff */
[----:B------:R-:W-:Y:S02]  /*8600*/  IMAD R5, R8, R5, R11 ;  /* 0x0000000508057224 */ /* 0x000fe400078e020b */
[----:B------:R-:W-:-:S03]  /*8610*/  IMAD.MOV.U32 R11, RZ, RZ, R14 ;  /* 0x000000ffff0b7224 */ /* 0x000fc600078e000e */
[----:B------:R-:W-:Y:S01]  /*8620*/  IADD3 R6, R15, R5, RZ ;  /* 0x000000050f067210 */ /* 0x000fe20007ffe0ff */
[----:B------:R-:W-:Y:S06]  /*8630*/  BRA `(.L_x_7645) ;  /* 0x0000000000087947 */ /* 0x000fec0003800000 */
.L_x_7644:
[----:B------:R-:W-:-:S04]  /*8640*/  LEA R11, -R112, RZ, 0x6 ;  /* 0x000000ff700b7211 */ /* 0x000fc800078e31ff */
[----:B------:R-:W-:-:S07]  /*8650*/  SHF.R.S32.HI R6, RZ, 0x1f, R11 ;  /* 0x0000001fff067819 */ /* 0x000fce000001140b */
.L_x_7645:
        /* <DEDUP_REMOVED lines=12> */
[----:B------:R2:W-:Y:S03]  /*8720*/  @!P2 LDGSTS.E.BYPASS.LTC128B.128 [R158+0x4000], desc[UR12][R14.64] ;  /* 0x040000000e9eafae */ /* 0x0005e6000b901d4c */
        /* <DEDUP_REMOVED lines=19> */
[----:B------:R-:W-:-:S03]  /*8860*/  IADD3.X R4, R153, R6, R153, P5, P4 ;  /* 0x0000000699047210 */ /* 0x000fc60002fe8499 */
[----:B------:R-:W-:Y:S01]  /*8870*/  @!PT LDS RZ, [RZ] ;  /* 0x00000000fffff984 */ /* 0x000fe20000000800 */
[----:B------:R-:W-:Y:S01]  /*8880*/  @!PT LDS RZ, [RZ] ;  /* 0x00000000fffff984 */ /* 0x000fe20000000800 */
[----:B------:R-:W-:Y:S01]  /*8890*/  @!PT LDS RZ, [RZ] ;  /* 0x00000000fffff984 */ /* 0x000fe20000000800 */
[----:B------:R1:W-:Y:S01]  /*88a0*/  @!P1 LDGSTS.E.BYPASS.LTC128B.128 [R158+0x6800], desc[UR12][R30.64+0x80] ;  /* 0x068000801e9e9fae */ /* 0x0003e2000b901d4c */
[----:B--2---:R-:W-:-:S03]  /*88b0*/  @!P2 LEA R14, P5, R5, R172, 0x1 ;  /* 0x000000ac050ea211 */ /* 0x004fc600078a08ff */
[----:B------:R1:W-:Y:S01]  /*88c0*/  @P2 STS.128 [R158+0x5000], RZ ;  /* 0x005000ff9e002388 */ /* 0x0003e20000000c00 */
[----:B------:R-:W-:-:S05]  /*88d0*/  @!P2 LEA.HI.X R15, R5, R171, R4, 0x1, P5 ;  /* 0x000000ab050fa211 */ /* 0x000fca00028f0c04 */
[----:B------:R-:W-:Y:S01]  /*88e0*/  @!PT LDS RZ, [RZ] ;  /* 0x00000000fffff984 */ /* 0x000fe20000000800 */
[----:B------:R-:W-:Y:S01]  /*88f0*/  @!PT LDS RZ, [RZ] ;  /* 0x00000000fffff984 */ /* 0x000fe20000000800 */
[----:B------:R-:W-:Y:S01]  /*8900*/  @!PT LDS RZ, [RZ] ;  /* 0x00000000fffff984 */ /* 0x000fe20000000800 */
[----:B------:R1:W-:Y:S01]  /*8910*/  @!P2 LDGSTS.E.BYPASS.LTC128B.128 [R158+0x5000], desc[UR12][R14.64] ;  /* 0x050000000e9eafae */ /* 0x0003e2000b901d4c */
[----:B---3--:R-:W-:-:S03]  /*8920*/  @!P1 IADD3 R13, P4, R121, R5, RZ ;  /* 0x00000005790d9210 */ /* 0x008fc60007f9e0ff */
        /* <DEDUP_REMOVED lines=27> */
.L_x_7647:
[----:B------:R-:W-:Y:S05]  /*8ae0*/  BSYNC B0 ;  /* 0x0000000000007941 */ /* 0x000fea0003800000 */
.L_x_7646:
[----:B------:R-:W0:Y:S01]  /*8af0*/  LDGDEPBAR ;  /* 0x00000000000079af */ /* 0x000e220000000000 */
[----:B------:R-:W-:-:S04]  /*8b00*/  LEA R172, P1, R11, R172, 0x1 ;  /* 0x000000ac0bac7211 */ /* 0x000fc800078208ff */
[----:B------:R-:W-:-:S09]  /*8b10*/  LEA.HI.X R171, R11, R171, R6, 0x1, P1 ;  /* 0x000000ab0bab7211 */ /* 0x000fd200008f0c06 */
.L_x_7643:
[----:B--2---:R-:W-:Y:S01]  /*8b20*/  FMNMX.FTZ R4, R3, R9, !PT ;  /* 0x0000000903047209 */ /* 0x004fe20007810000 */
        /* <DEDUP_REMOVED lines=36> */
[----:B------:R-:W2:Y:S04]  /*8d70*/  SHFL.BFLY PT, R107, R4, 0x1, 0x1f ;  /* 0x0c201f00046b7f89 */ /* 0x000ea800000e0000 */
[----:B------:R-:W3:Y:S01]  /*8d80*/  SHFL.BFLY PT, R106, R5, 0x1, 0x1f ;  /* 0x0c201f00056a7f89 */ /* 0x000ee200000e0000 */
[----:B--2---:R-:W-:-:S04]  /*8d90*/  FMNMX.FTZ R107, R4, R107, !PT ;  /* 0x0000006b046b7209 */ /* 0x004fc80007810000 */
[C---:B------:R-:W-:Y:S01]  /*8da0*/  FSETP.NEU.FTZ.AND P2, PT, R107.reuse, -INF , PT ;  /* 0xff8000006b00780b */ /* 0x040fe20003f5d000 */
[----:B------:R-:W-:Y:S01]  /*8db0*/  FMUL.FTZ R120, R107, UR11 ;  /* 0x0000000b6b787c20 */ /* 0x000fe20008410000 */
[----:B---3--:R-:W-:Y:S02]  /*8dc0*/  FMNMX.FTZ R106, R5, R106, !PT ;  /* 0x0000006a056a7209 */ /* 0x008fe40007810000 */
[----:B------:R-:W-:Y:S02]  /*8dd0*/  FSEL R4, R107, RZ, P2 ;  /* 0x000000ff6b047208 */ /* 0x000fe40001000000 */
[C---:B------:R-:W-:Y:S01]  /*8de0*/  FSETP.NEU.FTZ.AND P1, PT, R106.reuse, -INF , PT ;  /* 0xff8000006a00780b */ /* 0x040fe20003f3d000 */
[----:B------:R-:W-:Y:S01]  /*8df0*/  FMUL.FTZ R110, R106, UR11 ;  /* 0x0000000b6a6e7c20 */ /* 0x000fe20008410000 */
[----:B------:R-:W-:Y:S01]  /*8e00*/  FSEL R120, R120, RZ, P2 ;  /* 0x000000ff78787208 */ /* 0x000fe20001000000 */
[----:B------:R-:W-:Y:S01]  /*8e10*/  FADD.FTZ R4, R3, -R4 ;  /* 0x8000000403047221 */ /* 0x000fe20000010000 */
[----:B------:R-:W-:-:S02]  /*8e20*/  FSEL R3, R106, RZ, P1 ;  /* 0x000000ff6a037208 */ /* 0x000fc40000800000 */
[----:B------:R-:W-:Y:S01]  /*8e30*/  FSEL R110, R110, RZ, P1 ;  /* 0x000000ff6e6e7208 */ /* 0x000fe20000800000 */
[----:B------:R-:W-:Y:S01]  /*8e40*/  FMUL.FTZ R118, R4, UR11 ;  /* 0x0000000b04767c20 */ /* 0x000fe20008410000 */
[--C-:B------:R-:W-:Y:S01]  /*8e50*/  FFMA.FTZ R116, R9, UR11, -R120.reuse ;  /* 0x0000000b09747c23 */ /* 0x100fe20008010878 */
[----:B------:R-:W-:Y:S01]  /*8e60*/  FADD.FTZ R3, R2, -R3 ;  /* 0x8000000302037221 */ /* 0x000fe20000010000 */
        /* <DEDUP_REMOVED lines=8> */
[----:B------:R-:W2:Y:S01]  /*8ef0*/  MUFU.EX2 R118, R118 ;  /* 0x0000007600767308 */ /* 0x000ea20000000800 */
[----:B------:R-:W3:Y:S01]  /*8f00*/  LDSM.16.MT88.4 R24, [R141+0x8000] ;  /* 0x008000008d18783b */ /* 0x000ee20000004200 */
[--C-:B------:R-:W-:Y:S01]  /*8f10*/  FFMA.FTZ R130, R195, UR11, -R120.reuse ;  /* 0x0000000bc3827c23 */ /* 0x100fe20008010878 */
[--C-:B------:R-:W-:Y:S01]  /*8f20*/  FFMA.FTZ R127, R127, UR11, -R120.reuse ;  /* 0x0000000b7f7f7c23 */ /* 0x100fe20008010878 */
[--C-:B------:R-:W-:Y:S01]  /*8f30*/  FFMA.FTZ R126, R193, UR11, -R120.reuse ;  /* 0x0000000bc17e7c23 */ /* 0x100fe20008010878 */
[----:B------:R-:W-:Y:S01]  /*8f40*/  LDSM.16.MT88.4 R8, [R144+0x8000] ;  /* 0x008000009008783b */ /* 0x000fe20000004200 */
[----:B------:R-:W-:Y:S01]  /*8f50*/  FFMA.FTZ R123, R197, UR11, -R120 ;  /* 0x0000000bc57b7c23 */ /* 0x000fe20008010878 */
[--C-:B------:R-:W-:Y:S01]  /*8f60*/  FFMA.FTZ R128, R187, UR11, -R110.reuse ;  /* 0x0000000bbb807c23 */ /* 0x100fe2000801086e */
[----:B------:R-:W4:Y:S01]  /*8f70*/  MUFU.EX2 R113, R113 ;  /* 0x0000007100717308 */ /* 0x000f220000000800 */
[--C-:B------:R-:W-:Y:S01]  /*8f80*/  FFMA.FTZ R125, R191, UR11, -R110.reuse ;  /* 0x0000000bbf7d7c23 */ /* 0x100fe2000801086e */
[--C-:B------:R-:W-:Y:S01]  /*8f90*/  FFMA.FTZ R124, R189, UR11, -R110.reuse ;  /* 0x0000000bbd7c7c23 */ /* 0x100fe2000801086e */
[----:B------:R-:W-:Y:S01]  /*8fa0*/  FFMA.FTZ R121, R185, UR11, -R110 ;  /* 0x0000000bb9797c23 */ /* 0x000fe2000801086e */
[----:B------:R-:W-:Y:S01]  /*8fb0*/  LDSM.16.MT88.4 R16, [R142+0x8000] ;  /* 0x008000008e10783b */ /* 0x000fe20000004200 */
[--C-:B------:R-:W-:Y:S01]  /*8fc0*/  FFMA.FTZ R170, R131, UR11, -R120.reuse ;  /* 0x0000000b83aa7c23 */ /* 0x100fe20008010878 */
[----:B------:R-:W-:Y:S01]  /*8fd0*/  FFMA.FTZ R131, R175, UR11, -R120 ;  /* 0x0000000baf837c23 */ /* 0x000fe20008010878 */
[----:B------:R-:W-:Y:S01]  /*8fe0*/  FFMA.FTZ R175, R167, UR11, -R110 ;  /* 0x0000000ba7af7c23 */ /* 0x000fe2000801086e */
[----:B------:R-:W-:Y:S01]  /*8ff0*/  MUFU.EX2 R116, R116 ;  /* 0x0000007400747308 */ /* 0x000fe20000000800 */
[-C--:B--2---:R-:W-:Y:S01]  /*9000*/  FMUL.FTZ R4, R96, R118.reuse ;  /* 0x0000007660047220 */ /* 0x084fe20000410000 */
[-C--:B------:R-:W-:Y:S01]  /*9010*/  FMUL.FTZ R5, R97, R118.reuse ;  /* 0x0000007661057220 */ /* 0x080fe20000410000 */
[-C--:B-1----:R-:W-:Y:S01]  /*9020*/  FMUL.FTZ R28, R72, R118.reuse ;  /* 0x00000076481c7220 */ /* 0x082fe20000410000 */
[-C--:B------:R-:W-:Y:S01]  /*9030*/  FMUL.FTZ R29, R73, R118.reuse ;  /* 0x00000076491d7220 */ /* 0x080fe20000410000 */
[-C--:B------:R-:W-:Y:S01]  /*9040*/  FMUL.FTZ R68, R68, R118.reuse ;  /* 0x0000007644447220 */ /* 0x080fe20000410000 */
[-C--:B------:R-:W-:Y:S01]  /*9050*/  FMUL.FTZ R69, R69, R118.reuse ;  /* 0x0000007645457220 */ /* 0x080fe20000410000 */
[-C--:B------:R-:W-:Y:S01]  /*9060*/  FMUL.FTZ R44, R44, R118.reuse ;  /* 0x000000762c2c7220 */ /* 0x080fe20000410000 */
[----:B------:R-:W1:Y:S01]  /*9070*/  MUFU.EX2 R108, R108 ;  /* 0x0000006c006c7308 */ /* 0x000e620000000800 */
[-C--:B----4-:R-:W-:Y:S01]  /*9080*/  FMUL.FTZ R6, R98, R113.reuse ;  /* 0x0000007162067220 */ /* 0x090fe20000410000 */
        /* <DEDUP_REMOVED lines=10> */
[----:B------:R-:W-:Y:S01]  /*9130*/  FMUL.FTZ R49, R49, R118 ;  /* 0x0000007631317220 */ /* 0x000fe20000410000 */
[-C--:B------:R-:W-:Y:S01]  /*9140*/  FMUL.FTZ R50, R50, R113.reuse ;  /* 0x0000007132327220 */ /* 0x080fe20000410000 */
[-C--:B------:R-:W-:Y:S01]  /*9150*/  FMUL.FTZ R51, R51, R113.reuse ;  /* 0x0000007133337220 */ /* 0x080fe20000410000 */
[----:B------:R-:W2:Y:S01]  /*9160*/  LDSM.16.MT88.4 R72, [R144+0xa000] ;  /* 0x00a000009048783b */ /* 0x000ea20000004200 */
[----:B------:R-:W4:Y:S01]  /*9170*/  MUFU.EX2 R104, R104 ;  /* 0x0000006800687308 */ /* 0x000f220000000800 */
[----:B-1----:R-:W-:Y:S01]  /*9180*/  F2FP.F16.F32.PACK_AB R96, R108, R116 ;  /* 0x000000746c60723e */ /* 0x002fe200000000ff */
        /* <DEDUP_REMOVED lines=8> */
[-C--:B------:R-:W-:Y:S01]  /*9210*/  FMUL.FTZ R78, R78, R113.reuse ;  /* 0x000000714e4e7220 */ /* 0x080fe20000410000 */
        /* <DEDUP_REMOVED lines=48> */
[----:B------:R-:W-:Y:S01]  /*9520*/  FFMA.FTZ R168, R183, UR11, -R120 ;  /* 0x0000000bb7a87c23 */ /* 0x000fe20008010878 */
[--C-:B------:R-:W-:Y:S01]  /*9530*/  FFMA.FTZ R180, R169, UR11, -R110.reuse ;  /* 0x0000000ba9b47c23 */ /* 0x100fe2000801086e */
[--C-:B------:R-:W-:Y:S01]  /*9540*/  FFMA.FTZ R167, R181, UR11, -R110.reuse ;  /* 0x0000000bb5a77c23 */ /* 0x100fe2000801086e */
[C---:B------:R-:W-:Y:S01]  /*9550*/  HMMA.16816.F32 R32, R96.reuse, R34, R68 ;  /* 0x000000226020723c */ /* 0x040fe20000001844 */
[----:B------:R-:W4:Y:S01]  /*9560*/  LDSM.16.MT88.4 R68, [R142+0xa000] ;  /* 0x00a000008e44783b */ /* 0x000f220000004200 */
[----:B------:R-:W-:Y:S01]  /*9570*/  FFMA.FTZ R178, R129, UR11, -R110 ;  /* 0x0000000b81b27c23 */ /* 0x000fe2000801086e */
[----:B------:R-:W-:Y:S01]  /*9580*/  MUFU.EX2 R123, R123 ;  /* 0x0000007b007b7308 */ /* 0x000fe20000000800 */
[--C-:B------:R-:W-:Y:S01]  /*9590*/  FFMA.FTZ R129, R102, UR11, -R120.reuse ;  /* 0x0000000b66817c23 */ /* 0x100fe20008010878 */
[--C-:B------:R-:W-:Y:S01]  /*95a0*/  FFMA.FTZ R182, R117, UR11, -R120.reuse ;  /* 0x0000000b75b67c23 */ /* 0x100fe20008010878 */
[C---:B---3--:R-:W-:Y:S01]  /*95b0*/  HMMA.16816.F32 R20, R96.reuse, R24, R20 ;  /* 0x000000186014723c */ /* 0x048fe20000001814 */
[--C-:B------:R-:W-:Y:S01]  /*95c0*/  FFMA.FTZ R115, R115, UR11, -R120.reuse ;  /* 0x0000000b73737c23 */ /* 0x100fe20008010878 */
[----:B------:R-:W-:Y:S01]  /*95d0*/  FFMA.FTZ R120, R122, UR11, -R120 ;  /* 0x0000000b7a787c23 */ /* 0x000fe20008010878 */
[--C-:B------:R-:W-:Y:S01]  /*95e0*/  FFMA.FTZ R122, R111, UR11, -R110.reuse ;  /* 0x0000000b6f7a7c23 */ /* 0x100fe2000801086e */
[--C-:B------:R-:W-:Y:S01]  /*95f0*/  FFMA.FTZ R117, R101, UR11, -R110.reuse ;  /* 0x0000000b65757c23 */ /* 0x100fe2000801086e */
[----:B------:R-:W-:Y:S01]  /*9600*/  MUFU.EX2 R128, R128 ;  /* 0x0000008000807308 */ /* 0x000fe20000000800 */
[C---:B------:R-:W-:Y:S01]  /*9610*/  HMMA.16816.F32 R24, R96.reuse, R26, R76 ;  /* 0x0000001a6018723c */ /* 0x040fe2000000184c */
[----:B------:R-:W-:Y:S01]  /*9620*/  LDSM.16.MT88.4 R76, [R144+0x8800] ;  /* 0x00880000904c783b */ /* 0x000fe20000004200 */
[--C-:B------:R-:W-:Y:S01]  /*9630*/  FFMA.FTZ R111, R119, UR11, -R110.reuse ;  /* 0x0000000b776f7c23 */ /* 0x100fe2000801086e */
[----:B------:R-:W-:Y:S01]  /*9640*/  FFMA.FTZ R110, R100, UR11, -R110 ;  /* 0x0000000b646e7c23 */ /* 0x000fe2000801086e */
[----:B------:R-:W-:Y:S01]  /*9650*/  FFMA.FTZ R174, R174, R113, R103 ;  /* 0x00000071aeae7223 */ /* 0x000fe20000010067 */
[----:B------:R-:W-:Y:S01]  /*9660*/  FFMA.FTZ R173, R173, R118, R116 ;  /* 0x00000076adad7223 */ /* 0x000fe20000010074 */
[----:B--2---:R-:W-:Y:S01]  /*9670*/  HMMA.16816.F32 R36, R96, R72, R36 ;  /* 0x000000486024723c */ /* 0x004fe20000001824 */
[----:B------:R-:W2:Y:S01]  /*9680*/  MUFU.EX2 R125, R125 ;  /* 0x0000007d007d7308 */ /* 0x000ea20000000800 */
[----:B------:R-:W-:Y:S01]  /*9690*/  FADD.FTZ R174, R109, R174 ;  /* 0x000000ae6dae7221 */ /* 0x000fe20000010000 */
[----:B------:R-:W-:-:S03]  /*96a0*/  FADD.FTZ R108, R108, R173 ;  /* 0x000000ad6c6c7221 */ /* 0x000fc60000010000 */
[C---:B------:R-:W-:Y:S01]  /*96b0*/  HMMA.16816.F32 R40, R96.reuse, R74, R40 ;  /* 0x0000004a6028723c */ /* 0x040fe20000001828 */
[----:B------:R-:W3:Y:S01]  /*96c0*/  LDSM.16.MT88.4 R72, [R141+0xa000] ;  /* 0x00a000008d48783b */ /* 0x000ee20000004200 */
[----:B------:R-:W-:Y:S01]  /*96d0*/  FADD.FTZ R105, R105, R108 ;  /* 0x0000006c69697221 */ /* 0x000fe20000010000 */
[----:B------:R-:W-:Y:S03]  /*96e0*/  MUFU.EX2 R124, R124 ;  /* 0x0000007c007c7308 */ /* 0x000fe60000000800 */
[C---:B------:R-:W-:Y:S05]  /*96f0*/  HMMA.16816.F32 R4, R96.reuse, R8, R4 ;  /* 0x000000086004723c */ /* 0x040fea0000001804 */
[----:B------:R-:W5:Y:S01]  /*9700*/  MUFU.EX2 R121, R121 ;  /* 0x0000007900797308 */ /* 0x000f620000000800 */
[C---:B------:R-:W-:Y:S01]  /*9710*/  HMMA.16816.F32 R8, R96.reuse, R10, R92 ;  /* 0x0000000a6008723c */ /* 0x040fe2000000185c */
[----:B------:R-:W-:Y:S05]  /*9720*/  LDSM.16.MT88.4 R92, [R144+0x9800] ;  /* 0x00980000905c783b */ /* 0x000fea0000004200 */
[C---:B----4-:R-:W-:Y:S01]  /*9730*/  HMMA.16816.F32 R44, R96.reuse, R68, R44 ;  /* 0x00000044602c723c */ /* 0x050fe2000000182c */
        /* <DEDUP_REMOVED lines=8> */
[C---:B---3--:R-:W-:Y:S01]  /*97c0*/  HMMA.16816.F32 R52, R96.reuse, R72, R52 ;  /* 0x000000486034723c */ /* 0x048fe20000001834 */
[----:B------:R-:W-:Y:S05]  /*97d0*/  MUFU.EX2 R168, R168 ;  /* 0x000000a800a87308 */ /* 0x000fea0000000800 */
[C---:B------:R-:W-:Y:S01]  /*97e0*/  HMMA.16816.F32 R56, R96.reuse, R74, R56 ;  /* 0x0000004a6038723c */ /* 0x040fe20000001838 */
[----:B------:R-:W3:Y:S02]  /*97f0*/  LDSM.16.MT88.4 R72, [R142+0x8800] ;  /* 0x008800008e48783b */ /* 0x000ee40000004200 */
[----:B------:R-:W-:Y:S08]  /*9800*/  MUFU.EX2 R175, R175 ;  /* 0x000000af00af7308 */ /* 0x000ff00000000800 */
[----:B------:R-:W-:Y:S01]  /*9810*/  MUFU.EX2 R180, R180 ;  /* 0x000000b400b47308 */ /* 0x000fe20000000800 */
[C---:B----4-:R-:W-:Y:S07]  /*9820*/  HMMA.16816.F32 R60, R96.reuse, R68, R60 ;  /* 0x00000044603c723c */ /* 0x050fee000000183c */
[----:B------:R-:W-:Y:S01]  /*9830*/  MUFU.EX2 R167, R167 ;  /* 0x000000a700a77308 */ /* 0x000fe20000000800 */
[----:B------:R-:W-:Y:S01]  /*9840*/  HMMA.16816.F32 R64, R96, R70, R64 ;  /* 0x000000466040723c */ /* 0x000fe20000001840 */
[----:B-1----:R-:W-:-:S02]  /*9850*/  F2FP.F16.F32.PACK_AB R68, R127, R130 ;  /* 0x000000827f44723e */ /* 0x002fc400000000ff */
[----:B--2---:R-:W-:-:S04]  /*9860*/  F2FP.F16.F32.PACK_AB R69, R125, R128 ;  /* 0x000000807d45723e */ /* 0x004fc800000000ff */
[----:B------:R-:W-:Y:S01]  /*9870*/  MUFU.EX2 R178, R178 ;  /* 0x000000b200b27308 */ /* 0x000fe20000000800 */
[----:B------:R-:W-:Y:S02]  /*9880*/  F2FP.F16.F32.PACK_AB R70, R123, R126 ;  /* 0x0000007e7b46723e */ /* 0x000fe400000000ff */
[----:B-----5:R-:W-:-:S05]  /*9890*/  F2FP.F16.F32.PACK_AB R71, R121, R124 ;  /* 0x0000007c7947723e */ /* 0x020fca00000000ff */
[----:B------:R-:W-:Y:S02]  /*98a0*/  MUFU.EX2 R129, R129 ;  /* 0x0000008100817308 */ /* 0x000fe40000000800 */
[C---:B------:R-:W-:Y:S06]  /*98b0*/  HMMA.16816.F32 R20, R68.reuse, R80, R20 ;  /* 0x000000504414723c */ /* 0x040fec0000001814 */
[----:B------:R-:W1:Y:S01]  /*98c0*/  MUFU.EX2 R182, R182 ;  /* 0x000000b600b67308 */ /* 0x000e620000000800 */
[C---:B------:R-:W-:Y:S01]  /*98d0*/  HMMA.16816.F32 R24, R68.reuse, R82, R24 ;  /* 0x000000524418723c */ /* 0x040fe20000001818 */
[----:B------:R-:W2:Y:S05]  /*98e0*/  LDSM.16.MT88.4 R80, [R144+0xa800] ;  /* 0x00a800009050783b */ /* 0x000eaa0000004200 */
[C---:B------:R-:W-:Y:S01]  /*98f0*/  HMMA.16816.F32 R4, R68.reuse, R76, R4 ;  /* 0x0000004c4404723c */ /* 0x040fe20000001804 */
[----:B------:R-:W-:Y:S05]  /*9900*/  MUFU.EX2 R115, R115 ;  /* 0x0000007300737308 */ /* 0x000fea0000000800 */
[----:B------:R-:W-:Y:S01]  /*9910*/  HMMA.16816.F32 R8, R68, R78, R8 ;  /* 0x0000004e4408723c */ /* 0x000fe20000001808 */
[----:B------:R-:W4:Y:S02]  /*9920*/  LDSM.16.MT88.4 R76, [R140+0x8800] ;  /* 0x008800008c4c783b */ /* 0x000f240000004200 */
[----:B------:R-:W5:Y:S01]  /*9930*/  MUFU.EX2 R120, R120 ;  /* 0x0000007800787308 */ /* 0x000f620000000800 */
[----:B-1----:R-:W-:-:S02]  /*9940*/  F2FP.F16.F32.PACK_AB R100, R182, R129 ;  /* 0x00000081b664723e */ /* 0x002fc400000000ff */
[C---:B---3--:R-:W-:Y:S05]  /*9950*/  HMMA.16816.F32 R12, R68.reuse, R72, R12 ;  /* 0x00000048440c723c */ /* 0x048fea000000180c */
[----:B------:R-:W-:Y:S01]  /*9960*/  MUFU.EX2 R117, R117 ;  /* 0x0000007500757308 */ /* 0x000fe20000000800 */
[----:B------:R-:W-:Y:S01]  /*9970*/  HMMA.16816.F32 R16, R68, R74, R16 ;  /* 0x0000004a4410723c */ /* 0x000fe20000001810 */
[----:B------:R-:W1:Y:S06]  /*9980*/  LDSM.16.MT88.4 R72, [R142+0xa800] ;  /* 0x00a800008e48783b */ /* 0x000e6c0000004200 */
[----:B------:R-:W3:Y:S01]  /*9990*/  MUFU.EX2 R122, R122 ;  /* 0x0000007a007a7308 */ /* 0x000ee20000000800 */
[----:B-----5:R-:W-:-:S07]  /*99a0*/  F2FP.F16.F32.PACK_AB R102, R120, R115 ;  /* 0x000000737866723e */ /* 0x020fce00000000ff */
[----:B------:R-:W-:Y:S01]  /*99b0*/  MUFU.EX2 R111, R111 ;  /* 0x0000006f006f7308 */ /* 0x000fe20000000800 */
[C---:B--2---:R-:W-:Y:S06]  /*99c0*/  HMMA.16816.F32 R36, R68.reuse, R80, R36 ;  /* 0x000000504424723c */ /* 0x044fec0000001824 */
[----:B------:R-:W-:Y:S01]  /*99d0*/  HMMA.16816.F32 R40, R68, R82, R40 ;  /* 0x000000524428723c */ /* 0x000fe20000001828 */
[----:B------:R-:W2:Y:S01]  /*99e0*/  LDSM.16.MT88.4 R80, [R141+0xa800] ;  /* 0x00a800008d50783b */ /* 0x000ea20000004200 */
[----:B------:R-:W5:Y:S01]  /*99f0*/  MUFU.EX2 R110, R110 ;  /* 0x0000006e006e7308 */ /* 0x000f620000000800 */
[----:B---3--:R-:W-:-:S03]  /*9a00*/  F2FP.F16.F32.PACK_AB R101, R122, R117 ;  /* 0x000000757a65723e */ /* 0x008fc600000000ff */
[C---:B----4-:R-:W-:Y:S06]  /*9a10*/  HMMA.16816.F32 R28, R68.reuse, R76, R28 ;  /* 0x0000004c441c723c */ /* 0x050fec000000181c */
        /* <DEDUP_REMOVED lines=12> */
[----:B------:R-:W-:-:S02]  /*9ae0*/  F2FP.F16.F32.PACK_AB R68, R179, R170 ;  /* 0x000000aab344723e */ /* 0x000fc400000000ff */
[----:B------:R-:W-:Y:S02]  /*9af0*/  F2FP.F16.F32.PACK_AB R69, R180, R175 ;  /* 0x000000afb445723e */ /* 0x000fe400000000ff */
[----:B------:R-:W-:Y:S02]  /*9b00*/  F2FP.F16.F32.PACK_AB R70, R168, R131 ;  /* 0x00000083a846723e */ /* 0x000fe400000000ff */
[----:B------:R-:W-:-:S07]  /*9b10*/  F2FP.F16.F32.PACK_AB R71, R178, R167 ;  /* 0x000000a7b247723e */ /* 0x000fce00000000ff */
        /* <DEDUP_REMOVED lines=14> */
[C---:B------:R-:W-:Y:S06]  /*9c00*/  HMMA.16816.F32 R48, R68.reuse, R74, R48 ;  /* 0x0000004a4430723c */ /* 0x040fec0000001830 */
[C---:B--2---:R-:W-:Y:S06]  /*9c10*/  HMMA.16816.F32 R20, R68.reuse, R80, R20 ;  /* 0x000000504414723c */ /* 0x044fec0000001814 */
[C---:B------:R-:W-:Y:S01]  /*9c20*/  HMMA.16816.F32 R24, R68.reuse, R82, R24 ;  /* 0x000000524418723c */ /* 0x040fe20000001818 */
[----:B------:R-:W1:Y:S05]  /*9c30*/  LDSM.16.MT88.4 R80, [R144+0xb000] ;  /* 0x00b000009050783b */ /* 0x000e6a0000004200 */
[C---:B---3--:R-:W-:Y:S06]  /*9c40*/  HMMA.16816.F32 R60, R68.reuse, R76, R60 ;  /* 0x0000004c443c723c */ /* 0x048fec000000183c */
[----:B------:R-:W-:Y:S01]  /*9c50*/  HMMA.16816.F32 R64, R68, R78, R64 ;  /* 0x0000004e4440723c */ /* 0x000fe20000001840 */
[----:B------:R-:W-:Y:S05]  /*9c60*/  LDSM.16.MT88.4 R76, [R141+0x9800] ;  /* 0x009800008d4c783b */ /* 0x000fea0000004200 */
[C---:B------:R-:W-:Y:S01]  /*9c70*/  HMMA.16816.F32 R88, R100.reuse, R84, R12 ;  /* 0x000000546458723c */ /* 0x040fe2000000180c */
[----:B------:R-:W-:Y:S05]  /*9c80*/  LDSM.16.MT88.4 R12, [R141+0xb800] ;  /* 0x00b800008d0c783b */ /* 0x000fea0000004200 */
[C---:B----4-:R-:W-:Y:S06]  /*9c90*/  HMMA.16816.F32 R44, R100.reuse, R4, R44 ;  /* 0x00000004642c723c */ /* 0x050fec000000182c */
[----:B------:R-:W-:Y:S01]  /*9ca0*/  HMMA.16816.F32 R84, R100, R86, R16 ;  /* 0x000000566454723c */ /* 0x000fe20000001810 */
[----:B------:R-:W-:Y:S01]  /*9cb0*/  FADD.FTZ R5, R3, R174 ;  /* 0x000000ae03057221 */ /* 0x000fe20000010000 */
[----:B------:R-:W-:-:S03]  /*9cc0*/  FADD.FTZ R3, R104, R105 ;  /* 0x0000006968037221 */ /* 0x000fc60000010000 */
[----:B------:R-:W-:Y:S01]  /*9cd0*/  FADD.FTZ R5, R2, R5 ;  /* 0x0000000502057221 */ /* 0x000fe20000010000 */
[----:B------:R-:W-:Y:S01]  /*9ce0*/  FADD.FTZ R130, R130, R3 ;  /* 0x0000000382827221 */ /* 0x000fe20000010000 */
[----:B------:R-:W-:Y:S01]  /*9cf0*/  HMMA.16816.F32 R48, R100, R6, R48 ;  /* 0x000000066430723c */ /* 0x000fe20000001830 */
[----:B------:R-:W-:Y:S01]  /*9d00*/  MOV R3, R107 ;  /* 0x0000006b00037202 */ /* 0x000fe20000000f00 */
        /* <DEDUP_REMOVED lines=17> */
[----:B------:R-:W-:Y:S01]  /*9e20*/  HMMA.16816.F32 R36, R100, R8, R36 ;  /* 0x000000086424723c */ /* 0x000fe20000001824 */
[----:B------:R-:W-:Y:S01]  /*9e30*/  FADD.FTZ R168, R168, R131 ;  /* 0x00000083a8a87221 */ /* 0x000fe20000010000 */
[----:B------:R-:W-:-:S03]  /*9e40*/  FADD.FTZ R178, R178, R167 ;  /* 0x000000a7b2b27221 */ /* 0x000fc60000010000 */
[----:B------:R-:W-:Y:S01]  /*9e50*/  FADD.FTZ R129, R129, R168 ;  /* 0x000000a881817221 */ /* 0x000fe20000010000 */
[----:B------:R-:W-:Y:S01]  /*9e60*/  HMMA.16816.F32 R40, R100, R10, R40 ;  /* 0x0000000a6428723c */ /* 0x000fe20000001828 */
[----:B------:R-:W2:Y:S01]  /*9e70*/  LDSM.16.MT88.4 R8, [R140+0xb800] ;  /* 0x00b800008c08783b */ /* 0x000ea20000004200 */
[----:B------:R-:W-:Y:S01]  /*9e80*/  FADD.FTZ R117, R117, R178 ;  /* 0x000000b275757221 */ /* 0x000fe20000010000 */
[----:B------:R-:W-:-:S03]  /*9e90*/  FADD.FTZ R182, R182, R129 ;  /* 0x00000081b6b67221 */ /* 0x000fc60000010000 */
[----:B------:R-:W-:Y:S01]  /*9ea0*/  FADD.FTZ R122, R122, R117 ;  /* 0x000000757a7a7221 */ /* 0x000fe20000010000 */
[----:B------:R-:W-:-:S03]  /*9eb0*/  FADD.FTZ R115, R115, R182 ;  /* 0x000000b673737221 */ /* 0x000fc60000010000 */
[----:B------:R-:W-:Y:S01]  /*9ec0*/  FADD.FTZ R111, R111, R122 ;  /* 0x0000007a6f6f7221 */ /* 0x000fe20000010000 */
[----:B------:R-:W-:-:S03]  /*9ed0*/  FADD.FTZ R173, R120, R115 ;  /* 0x0000007378ad7221 */ /* 0x000fc60000010000 */
[----:B------:R-:W-:Y:S01]  /*9ee0*/  FADD.FTZ R174, R110, R111 ;  /* 0x0000006f6eae7221 */ /* 0x000fe20000010000 */
[C---:B-1----:R-:W-:Y:S06]  /*9ef0*/  HMMA.16816.F32 R52, R68.reuse, R80, R52 ;  /* 0x000000504434723c */ /* 0x042fec0000001834 */
[----:B------:R-:W-:Y:S01]  /*9f00*/  HMMA.16816.F32 R56, R68, R82, R56 ;  /* 0x000000524438723c */ /* 0x000fe20000001838 */
[----:B------:R-:W1:Y:S05]  /*9f10*/  LDSM.16.MT88.4 R68, [R140+0x9800] ;  /* 0x009800008c44783b */ /* 0x000e6a0000004200 */
[C---:B------:R-:W-:Y:S06]  /*9f20*/  HMMA.16816.F32 R80, R100.reuse, R76, R20 ;  /* 0x0000004c6450723c */ /* 0x040fec0000001814 */
[C---:B------:R-:W-:Y:S06]  /*9f30*/  HMMA.16816.F32 R76, R100.reuse, R78, R24 ;  /* 0x0000004e644c723c */ /* 0x040fec0000001818 */
[C---:B------:R-:W-:Y:S06]  /*9f40*/  HMMA.16816.F32 R52, R100.reuse, R12, R52 ;  /* 0x0000000c6434723c */ /* 0x040fec0000001834 */
[C---:B------:R-:W-:Y:S06]  /*9f50*/  HMMA.16816.F32 R56, R100.reuse, R14, R56 ;  /* 0x0000000e6438723c */ /* 0x040fec0000001838 */
[C---:B--2---:R-:W-:Y:S06]  /*9f60*/  HMMA.16816.F32 R60, R100.reuse, R8, R60 ;  /* 0x00000008643c723c */ /* 0x044fec000000183c */
[C---:B------:R-:W-:Y:S06]  /*9f70*/  HMMA.16816.F32 R64, R100.reuse, R10, R64 ;  /* 0x0000000a6440723c */ /* 0x040fec0000001840 */
[C---:B-1----:R-:W-:Y:S06]  /*9f80*/  HMMA.16816.F32 R72, R100.reuse, R68, R28 ;  /* 0x000000446448723c */ /* 0x042fec000000181c */
[----:B------:R-:W-:-:S15]  /*9f90*/  HMMA.16816.F32 R68, R100, R70, R32 ;  /* 0x000000466444723c */ /* 0x000fde0000001820 */
[----:B------:R-:W-:-:S09]  /*9fa0*/  NOP ;  /* 0x0000000000007918 */ /* 0x000fd20000000000 */
.L_x_7640:
        /* <DEDUP_REMOVED lines=10> */
.L_x_7652:
        /* <DEDUP_REMOVED lines=69> */
.L_x_7649:
        /* <DEDUP_REMOVED lines=68> */
[----:B------:R-:W3:Y:S01]  /*a8e0*/  LDSM.16.M88.4 R128, [R147] ;  /* 0x000000009380783b */ /* 0x000ee20000000200 */
[C---:B----4-:R-:W-:Y:S06]  /*a8f0*/  HMMA.16816.F32 R4, R104.reuse, R108, RZ ;  /* 0x0000006c6804723c */ /* 0x050fec00000018ff */
[C---:B------:R-:W-:Y:S01]  /*a900*/  HMMA.16816.F32 R8, R104.reuse, R110, RZ ;  /* 0x0000006e6808723c */ /* 0x040fe200000018ff */
[----:B------:R-:W-:Y:S05]  /*a910*/  LDSM.16.M88.4 R108, [R138] ;  /* 0x000000008a6c783b */ /* 0x000fea0000000200 */
[C---:B-----5:R-:W-:Y:S06]  /*a920*/  HMMA.16816.F32 R12, R104.reuse, R112, RZ ;  /* 0x00000070680c723c */ /* 0x060fec00000018ff */
[C---:B------:R-:W-:Y:S01]  /*a930*/  HMMA.16816.F32 R16, R104.reuse, R114, RZ ;  /* 0x000000726810723c */ /* 0x040fe200000018ff */
[----:B------:R-:W-:Y:S05]  /*a940*/  LDSM.16.M88.4 R112, [R137] ;  /* 0x000000008970783b */ /* 0x000fea0000000200 */
[C---:B-1----:R-:W-:Y:S06]  /*a950*/  HMMA.16816.F32 R20, R104.reuse, R116, RZ ;  /* 0x000000746814723c */ /* 0x042fec00000018ff */
[C---:B------:R-:W-:Y:S01]  /*a960*/  HMMA.16816.F32 R24, R104.reuse, R118, RZ ;  /* 0x000000766818723c */ /* 0x040fe200000018ff */
[----:B------:R-:W-:Y:S05]  /*a970*/  LDSM.16.M88.4 R116, [R143+0x5000] ;  /* 0x005000008f74783b */ /* 0x000fea0000000200 */
[C---:B--2---:R-:W-:Y:S06]  /*a980*/  HMMA.16816.F32 R28, R104.reuse, R120, RZ ;  /* 0x00000078681c723c */ /* 0x044fec00000018ff */
[----:B------:R-:W-:Y:S01]  /*a990*/  HMMA.16816.F32 R32, R104, R122, RZ ;  /* 0x0000007a6820723c */ /* 0x000fe200000018ff */
[----:B------:R-:W1:Y:S05]  /*a9a0*/  LDSM.16.M88.4 R104, [R139] ;  /* 0x000000008b68783b */ /* 0x000e6a0000000200 */
[C---:B---3--:R-:W-:Y:S06]  /*a9b0*/  HMMA.16816.F32 R4, R124.reuse, R128, R4 ;  /* 0x000000807c04723c */ /* 0x048fec0000001804 */
[C---:B------:R-:W-:Y:S06]  /*a9c0*/  HMMA.16816.F32 R8, R124.reuse, R130, R8 ;  /* 0x000000827c08723c */ /* 0x040fec0000001808 */
[C---:B-1----:R-:W-:Y:S06]  /*a9d0*/  HMMA.16816.F32 R12, R124.reuse, R104, R12 ;  /* 0x000000687c0c723c */ /* 0x042fec000000180c */
        /* <DEDUP_REMOVED lines=19> */
[----:B------:R-:W1:Y:S05]  /*ab10*/  LDSM.16.M88.4 R104, [R136+0x800] ;  /* 0x000800008868783b */ /* 0x000e6a0000000200 */
        /* <DEDUP_REMOVED lines=12> */
[----:B------:R-:W2:Y:S05]  /*abe0*/  LDSM.16.M88.4 R112, [R149+0x6800] ;  /* 0x006800009570783b */ /* 0x000eaa0000000200 */
        /* <DEDUP_REMOVED lines=12> */
[----:B------:R-:W1:Y:S05]  /*acb0*/  LDSM.16.M88.4 R104, [R134] ;  /* 0x000000008668783b */ /* 0x000e6a0000000200 */
        /* <DEDUP_REMOVED lines=25> */
[----:B------:R-:W1:Y:S05]  /*ae50*/  LDSM.16.M88.4 R104, [R136+0x2800] ;  /* 0x002800008868783b */ /* 0x000e6a0000000200 */
[----:B------:R-:W3:Y:S01]  /*ae60*/  LDSM.16.M88.4 R108, [R136+0x3000] ;  /* 0x00300000886c783b */ /* 0x000ee20000000200 */
[C---:B--2---:R-:W-:Y:S06]  /*ae70*/  HMMA.16816.F32 R4, R112.reuse, R116, R4 ;  /* 0x000000747004723c */ /* 0x044fec0000001804 */
[C---:B------:R-:W-:Y:S06]  /*ae80*/  HMMA.16816.F32 R8, R112.reuse, R118, R8 ;  /* 0x000000767008723c */ /* 0x040fec0000001808 */
[C---:B-1----:R-:W-:Y:S11]  /*ae90*/  HMMA.16816.F32 R12, R112.reuse, R104, R12 ;  /* 0x00000068700c723c */ /* 0x042ff6000000180c */
        /* <DEDUP_REMOVED lines=30> */
[----:B------:R-:W-:Y:S01]  /*b080*/  FMUL.FTZ R177, R25, UR5 ;  /* 0x0000000519b17c20 */ /* 0x000fe20008410000 */
[C---:B-1----:R-:W-:Y:S07]  /*b090*/  HMMA.16816.F32 R28, R112.reuse, R104, R28 ;  /* 0x00000068701c723c */ /* 0x042fee000000181c */
[----:B------:R1:W1:Y:S01]  /*b0a0*/  MUFU.TANH R126, R102 ;  /* 0x00000066007e7308 */ /* 0x0002620000002400 */
[----:B-----5:R-:W-:Y:S01]  /*b0b0*/  FMUL.FTZ R175, R18, UR5 ;  /* 0x0000000512af7c20 */ /* 0x020fe20008410000 */
[----:B------:R-:W-:Y:S08]  /*b0c0*/  HMMA.16816.F32 R32, R112, R106, R32 ;  /* 0x0000006a7020723c */ /* 0x000ff00000001820 */
[----:B------:R-:W2:Y:S03]  /*b0d0*/  MUFU.TANH R125, R175 ;  /* 0x000000af007d7308 */ /* 0x000ea60000002400 */
[----:B---3--:R-:W-:Y:S07]  /*b0e0*/  FMUL.FTZ R103, R19, UR5 ;  /* 0x0000000513677c20 */ /* 0x008fee0008410000 */
[----:B------:R3:W2:Y:S01]  /*b0f0*/  MUFU.TANH R123, R103 ;  /* 0x00000067007b7308 */ /* 0x0006a20000002400 */
[----:B-1----:R-:W-:Y:S01]  /*b100*/  FMUL.FTZ R102, R23, UR5 ;  /* 0x0000000517667c20 */ /* 0x002fe20008410000 */
[----:B------:R-:W-:Y:S01]  /*b110*/  FMUL.FTZ R190, R28, UR5 ;  /* 0x000000051cbe7c20 */ /* 0x000fe20008410000 */
[----:B------:R-:W-:Y:S07]  /*b120*/  FMUL.FTZ R188, R29, UR5 ;  /* 0x000000051dbc7c20 */ /* 0x000fee0008410000 */
[----:B------:R1:W1:Y:S10]  /*b130*/  MUFU.TANH R175, R102 ;  /* 0x0000006600af7308 */ /* 0x0002740000002400 */
        /* <DEDUP_REMOVED lines=12> */
[----:B------:R-:W2:Y:S01]  /*b200*/  MUFU.TANH R187, R187 ;  /* 0x000000bb00bb7308 */ /* 0x000ea20000002400 */
[----:B---3--:R-:W-:Y:S09]  /*b210*/  FMUL.FTZ R177, R32, UR5 ;  /* 0x0000000520b17c20 */ /* 0x008ff20008410000 */
[----:B------:R-:W3:Y:S01]  /*b220*/  MUFU.TANH R189, R189 ;  /* 0x000000bd00bd7308 */ /* 0x000ee20000002400 */
[----:B-1----:R-:W-:Y:S09]  /*b230*/  FMUL.FTZ R176, R31, UR5 ;  /* 0x000000051fb07c20 */ /* 0x002ff20008410000 */
        /* <DEDUP_REMOVED lines=14> */
[----:B------:R-:W1:Y:S01]  /*b320*/  MUFU.TANH R103, R103 ;  /* 0x0000006700677308 */ /* 0x000e620000002400 */
[----:B----4-:R-:W-:Y:S09]  /*b330*/  MOV R177, R3 ;  /* 0x0000000300b17202 */ /* 0x010ff20000000f00 */
[----:B------:R-:W4:Y:S01]  /*b340*/  MUFU.TANH R102, R102 ;  /* 0x0000006600667308 */ /* 0x000f220000002400 */
[----:B--23--:R-:W-:Y:S05]  /*b350*/  @!P1 BRA `(.L_x_7650) ;  /* 0x0000000400fc9947 */ /* 0x00cfea0003800000 */
        /* <DEDUP_REMOVED lines=60> */
[-C--:B-----5:R-:W-:Y:S04]  /*b720*/  IMAD.WIDE.U32 R10, R7, R2.reuse, R10 ;  /* 0x00000002070a7225 */ /* 0x0a0fe800078e000a */
[----:B------:R-:W-:Y:S04]  /*b730*/  IMAD R4, R5, R2, RZ ;  /* 0x0000000205047224 */ /* 0x000fe800078e02ff */
[----:B------:R-:W-:Y:S05]  /*b740*/  IMAD R4, R7, R3, R4 ;  /* 0x0000000307047224 */ /* 0x000fea00078e0204 */
[----:B------:R-:W-:Y:S07]  /*b750*/  IADD3 R4, R11, R4, RZ ;  /* 0x000000040b047210 */ /* 0x000fee0007ffe0ff */
.L_x_7651:
        /* <DEDUP_REMOVED lines=63> */
.L_x_7650:
[----:B------:R-:W-:Y:S01]  /*bb50*/  LEA R2, R157, R166, 0x6 ;  /* 0x000000a69d027211 */ /* 0x000fe200078e30ff */
[----:B--2---:R-:W-:Y:S03]  /*bb60*/  LDSM.16.MT88.4 R12, [R144+0x8000] ;  /* 0x00800000900c783b */ /* 0x004fe60000004200 */
[C---:B------:R-:W-:Y:S02]  /*bb70*/  IADD3 R4, R2.reuse, 0x1, RZ ;  /* 0x0000000102047810 */ /* 0x040fe40007ffe0ff */
[----:B------:R-:W-:Y:S02]  /*bb80*/  I2FP.F32.S32 R3, R2 ;  /* 0x0000000200037245 */ /* 0x000fe40000201400 */
[----:B------:R-:W-:Y:S01]  /*bb90*/  I2FP.F32.S32 R4, R4 ;  /* 0x0000000400047245 */ /* 0x000fe20000201400 */
[----:B------:R-:W-:Y:S01]  /*bba0*/  LDSM.16.MT88.4 R20, [R142+0x8000] ;  /* 0x008000008e14783b */ /* 0x000fe20000004200 */
[----:B------:R-:W-:Y:S01]  /*bbb0*/  IADD3 R6, R2, 0x9, RZ ;  /* 0x0000000902067810 */ /* 0x000fe20007ffe0ff */
[-C--:B------:R-:W-:Y:S01]  /*bbc0*/  FFMA.FTZ R185, R0, R3.reuse, R185 ;  /* 0x0000000300b97223 */ /* 0x080fe200000100b9 */
[----:B------:R-:W-:Y:S01]  /*bbd0*/  IADD3 R8, R2, 0x8, RZ ;  /* 0x0000000802087810 */ /* 0x000fe20007ffe0ff */
[CC--:B------:R-:W-:Y:S01]  /*bbe0*/  FFMA.FTZ R183, R0.reuse, R4.reuse, R183 ;  /* 0x0000000400b77223 */ /* 0x0c0fe200000100b7 */
[----:B------:R-:W-:Y:S01]  /*bbf0*/  FFMA.FTZ R187, R0, R4, R187 ;  /* 0x0000000400bb7223 */ /* 0x000fe200000100bb */
[----:B------:R-:W-:Y:S01]  /*bc00*/  IADD3 R4, R2, 0x10, RZ ;  /* 0x0000001002047810 */ /* 0x000fe20007ffe0ff */
[----:B------:R-:W-:Y:S01]  /*bc10*/  FFMA.FTZ R181, R0, R3, R181 ;  /* 0x0000000300b57223 */ /* 0x000fe200000100b5 */
[----:B------:R-:W-:Y:S01]  /*bc20*/  IADD3 R5, R2, 0x18, RZ ;  /* 0x0000001802057810 */ /* 0x000fe20007ffe0ff */
[----:B------:R-:W-:Y:S01]  /*bc30*/  LDSM.16.MT88.4 R28, [R141+0x8000] ;  /* 0x008000008d1c783b */ /* 0x000fe20000004200 */
[----:B------:R-:W-:Y:S02]  /*bc40*/  I2FP.F32.S32 R4, R4 ;  /* 0x0000000400047245 */ /* 0x000fe40000201400 */
[----:B------:R-:W-:Y:S02]  /*bc50*/  I2FP.F32.S32 R6, R6 ;  /* 0x0000000600067245 */ /* 0x000fe40000201400 */
[----:B------:R-:W-:Y:S01]  /*bc60*/  I2FP.F32.S32 R8, R8 ;  /* 0x0000000800087245 */ /* 0x000fe20000201400 */
[CC--:B------:R-:W-:Y:S01]  /*bc70*/  FFMA.FTZ R127, R0.reuse, R4.reuse, R127 ;  /* 0x00000004007f7223 */ /* 0x0c0fe2000001007f */
[----:B-1----:R-:W-:Y:S01]  /*bc80*/  FFMA.FTZ R184, R0, R4, R184 ;  /* 0x0000000400b87223 */ /* 0x002fe200000100b8 */
[----:B------:R-:W-:Y:S01]  /*bc90*/  IADD3 R4, R2, 0x19, RZ ;  /* 0x0000001902047810 */ /* 0x000fe20007ffe0ff */
[CC--:B------:R-:W-:Y:S01]  /*bca0*/  FFMA.FTZ R195, R0.reuse, R6.reuse, R195 ;  /* 0x0000000600c37223 */ /* 0x0c0fe200000100c3 */
[----:B------:R-:W-:Y:S01]  /*bcb0*/  I2FP.F32.S32 R5, R5 ;  /* 0x0000000500057245 */ /* 0x000fe20000201400 */
[C---:B------:R-:W-:Y:S01]  /*bcc0*/  FFMA.FTZ R191, R0.reuse, R6, R191 ;  /* 0x0000000600bf7223 */ /* 0x040fe200000100bf */
[----:B------:R-:W-:Y:S01]  /*bcd0*/  I2FP.F32.S32 R4, R4 ;  /* 0x0000000400047245 */ /* 0x000fe20000201400 */
[C---:B------:R-:W-:Y:S01]  /*bce0*/  FFMA.FTZ R193, R0.reuse, R8, R193 ;  /* 0x0000000800c17223 */ /* 0x040fe200000100c1 */
[----:B------:R-:W-:Y:S01]  /*bcf0*/  FMNMX.FTZ R6, R181, R100, !PT ;  /* 0x00000064b5067209 */ /* 0x000fe20007810000 */
[CC--:B------:R-:W-:Y:S01]  /*bd00*/  FFMA.FTZ R125, R0.reuse, R5.reuse, R125 ;  /* 0x00000005007d7223 */ /* 0x0c0fe2000001007d */
[C---:B------:R-:W-:Y:S01]  /*bd10*/  FFMA.FTZ R126, R0.reuse, R5, R126 ;  /* 0x00000005007e7223 */ /* 0x040fe2000001007e */
[CC--:B------:R-:W-:Y:S01]  /*bd20*/  FFMA.FTZ R182, R0.reuse, R4.reuse, R182 ;  /* 0x0000000400b67223 */ /* 0x0c0fe200000100b6 */
[C---:B------:R-:W-:Y:S01]  /*bd30*/  FFMA.FTZ R123, R0.reuse, R4, R123 ;  /* 0x00000004007b7223 */ /* 0x040fe2000001007b */
[----:B------:R-:W-:Y:S01]  /*bd40*/  FMNMX.FTZ R4, R185, R101, !PT ;  /* 0x00000065b9047209 */ /* 0x000fe20007810000 */
[----:B------:R-:W-:Y:S01]  /*bd50*/  FFMA.FTZ R189, R0, R8, R189 ;  /* 0x0000000800bd7223 */ /* 0x000fe200000100bd */
[C---:B------:R-:W-:Y:S02]  /*bd60*/  IADD3 R5, R2.reuse, 0x21, RZ ;  /* 0x0000002102057810 */ /* 0x040fe40007ffe0ff */
[----:B------:R-:W-:Y:S02]  /*bd70*/  FMNMX.FTZ R4, R187, R4, !PT ;  /* 0x00000004bb047209 */ /* 0x000fe40007810000 */
        /* <DEDUP_REMOVED lines=9> */
[CC--:B------:R-:W-:Y:S01]  /*be10*/  FFMA.FTZ R121, R0.reuse, R3.reuse, R121 ;  /* 0x0000000300797223 */ /* 0x0c0fe20000010079 */
        /* <DEDUP_REMOVED lines=16> */
[----:B------:R-:W-:Y:S02]  /*bf20*/  IADD3 R3, R2, 0x29, RZ ;  /* 0x0000002902037810 */ /* 0x000fe40007ffe0ff */
[----:B------:R-:W-:Y:S01]  /*bf30*/  I2FP.F32.S32 R7, R7 ;  /* 0x0000000700077245 */ /* 0x000fe20000201400 */
[-C--:B------:R-:W-:Y:S01]  /*bf40*/  FFMA.FTZ R117, R0, R4.reuse, R117 ;  /* 0x0000000400757223 */ /* 0x080fe20000010075 */
[----:B------:R-:W-:Y:S01]  /*bf50*/  FMNMX.FTZ R5, R182, R5, !PT ;  /* 0x00000005b6057209 */ /* 0x000fe20007810000 */
[C---:B------:R-:W-:Y:S01]  /*bf60*/  FFMA.FTZ R114, R0.reuse, R4, R114 ;  /* 0x0000000400727223 */ /* 0x040fe20000010072 */
        /* <DEDUP_REMOVED lines=26> */
[CC--:B----4-:R-:W-:Y:S01]  /*c110*/  FFMA.FTZ R102, R0.reuse, R3.reuse, R102 ;  /* 0x0000000300667223 */ /* 0x0d0fe20000010066 */
        /* <DEDUP_REMOVED lines=79> */
[----:B------:R-:W-:Y:S01]  /*c610*/  FMUL.FTZ R45, R100, R45 ;  /* 0x0000002d642d7220 */ /* 0x000fe20000410000 */
[C---:B------:R-:W-:Y:S01]  /*c620*/  FMUL.FTZ R50, R101.reuse, R50 ;  /* 0x0000003265327220 */ /* 0x040fe20000410000 */
[C---:B------:R-:W-:Y:S03]  /*c630*/  FMUL.FTZ R51, R101.reuse, R51 ;  /* 0x0000003365337220 */ /* 0x040fe60000410000 */
[----:B------:R-:W5:Y:S01]  /*c640*/  MUFU.EX2 R109, R109 ;  /* 0x0000006d006d7308 */ /* 0x000f620000000800 */
        /* <DEDUP_REMOVED lines=12> */
[--C-:B------:R-:W-:Y:S01]  /*c710*/  FFMA.FTZ R126, R126, UR4, -R119.reuse ;  /* 0x000000047e7e7c23 */ /* 0x100fe20008010877 */
[--C-:B------:R-:W-:Y:S01]  /*c720*/  FFMA.FTZ R127, R182, UR4, -R119.reuse ;  /* 0x00000004b67f7c23 */ /* 0x100fe20008010877 */
[--C-:B------:R-:W-:Y:S03]  /*c730*/  FFMA.FTZ R184, R184, UR4, -R119.reuse ;  /* 0x00000004b8b87c23 */ /* 0x100fe60008010877 */
[----:B------:R-:W3:Y:S01]  /*c740*/  MUFU.EX2 R105, R105 ;  /* 0x0000006900697308 */ /* 0x000ee20000000800 */
[----:B-----5:R-:W-:Y:S01]  /*c750*/  F2FP.F16.F32.PACK_AB R96, R109, R111 ;  /* 0x0000006f6d60723e */ /* 0x020fe200000000ff */
        /* <DEDUP_REMOVED lines=9> */
[----:B------:R-:W-:Y:S01]  /*c7f0*/  LDSM.16.MT88.4 R92, [R144+0x9800] ;  /* 0x00980000905c783b */ /* 0x000fe20000004200 */
[--C-:B------:R-:W-:Y:S01]  /*c800*/  FFMA.FTZ R182, R131, UR4, -R118.reuse ;  /* 0x0000000483b67c23 */ /* 0x100fe20008010876 */
[--C-:B------:R-:W-:Y:S01]  /*c810*/  FFMA.FTZ R175, R175, UR4, -R118.reuse ;  /* 0x00000004afaf7c23 */ /* 0x100fe20008010876 */
[----:B------:R-:W-:Y:S01]  /*c820*/  FFMA.FTZ R129, R129, UR4, -R118 ;  /* 0x0000000481817c23 */ /* 0x000fe20008010876 */
[--C-:B------:R-:W-:Y:S03]  /*c830*/  FFMA.FTZ R131, R180, UR4, -R119.reuse ;  /* 0x00000004b4837c23 */ /* 0x100fe60008010877 */
[----:B------:R-:W5:Y:S01]  /*c840*/  MUFU.EX2 R121, R121 ;  /* 0x0000007900797308 */ /* 0x000f620000000800 */
[----:B---3--:R-:W-:Y:S01]  /*c850*/  F2FP.F16.F32.PACK_AB R98, R105, R106 ;  /* 0x0000006a6962723e */ /* 0x008fe200000000ff */
[--C-:B------:R-:W-:Y:S01]  /*c860*/  FFMA.FTZ R178, R178, UR4, -R119.reuse ;  /* 0x00000004b2b27c23 */ /* 0x100fe20008010877 */
[----:B------:R-:W-:Y:S01]  /*c870*/  FFMA.FTZ R130, R130, UR4, -R119 ;  /* 0x0000000482827c23 */ /* 0x000fe20008010877 */
[----:B------:R-:W-:Y:S01]  /*c880*/  FFMA.FTZ R116, R101, R174, R116 ;  /* 0x000000ae65747223 */ /* 0x000fe20000010074 */
[----:B------:R-:W-:Y:S01]  /*c890*/  FFMA.FTZ R111, R100, R173, R111 ;  /* 0x000000ad646f7223 */ /* 0x000fe2000001006f */
[----:B------:R-:W-:Y:S01]  /*c8a0*/  FFMA.FTZ R113, R113, UR4, -R119 ;  /* 0x0000000471717c23 */ /* 0x000fe20008010877 */
[--C-:B------:R-:W-:Y:S01]  /*c8b0*/  FFMA.FTZ R117, R117, UR4, -R118.reuse ;  /* 0x0000000475757c23 */ /* 0x100fe20008010876 */
[C---:B------:R-:W-:Y:S02]  /*c8c0*/  HMMA.16816.F32 R4, R96.reuse, R12, R4 ;  /* 0x0000000c6004723c */ /* 0x040fe40000001804 */
[----:B------:R-:W-:Y:S03]  /*c8d0*/  MUFU.EX2 R175, R175 ;  /* 0x000000af00af7308 */ /* 0x000fe60000000800 */
[----:B------:R-:W-:Y:S01]  /*c8e0*/  FFMA.FTZ R112, R112, UR4, -R118 ;  /* 0x0000000470707c23 */ /* 0x000fe20008010876 */
        /* <DEDUP_REMOVED lines=8> */
[----:B------:R-:W-:Y:S01]  /*c970*/  FADD.FTZ R116, R108, R116 ;  /* 0x000000746c747221 */ /* 0x000fe20000010000 */
        /* <DEDUP_REMOVED lines=13> */
[----:B------:R-:W-:Y:S01]  /*ca50*/  FADD.FTZ R107, R104, R107 ;  /* 0x0000006b686b7221 */ /* 0x000fe20000010000 */
[----:B------:R-:W-:Y:S01]  /*ca60*/  FADD.FTZ R105, R105, R106 ;  /* 0x0000006a69697221 */ /* 0x000fe20000010000 */
        /* <DEDUP_REMOVED lines=8> */
[----:B------:R-:W5:Y:S02]  /*caf0*/  LDSM.16.MT88.4 R72, [R141+0xa000] ;  /* 0x00a000008d48783b */ /* 0x000f640000004200 */
[----:B------:R-:W-:Y:S03]  /*cb00*/  MUFU.EX2 R130, R130 ;  /* 0x0000008200827308 */ /* 0x000fe60000000800 */
[C---:B--2---:R-:W-:Y:S07]  /*cb10*/  HMMA.16816.F32 R28, R96.reuse, R84, R28 ;  /* 0x00000054601c723c */ /* 0x044fee000000181c */
[----:B------:R2:W-:Y:S01]  /*cb20*/  MUFU.EX2 R124, R184 ;  /* 0x000000b8007c7308 */ /* 0x0005e20000000800 */
[C---:B------:R-:W-:Y:S01]  /*cb30*/  HMMA.16816.F32 R32, R96.reuse, R86, R32 ;  /* 0x000000566020723c */ /* 0x040fe20000001820 */
[----:B------:R-:W-:Y:S05]  /*cb40*/  LDSM.16.MT88.4 R84, [R142+0x9800] ;  /* 0x009800008e54783b */ /* 0x000fea0000004200 */
[C---:B-1----:R-:W-:Y:S03]  /*cb50*/  HMMA.16816.F32 R36, R96.reuse, R76, R36 ;  /* 0x0000004c6024723c */ /* 0x042fe60000001824 */
[----:B------:R-:W1:Y:S03]  /*cb60*/  MUFU.EX2 R125, R125 ;  /* 0x0000007d007d7308 */ /* 0x000e660000000800 */
[C---:B------:R-:W-:Y:S01]  /*cb70*/  HMMA.16816.F32 R40, R96.reuse, R78, R40 ;  /* 0x0000004e6028723c */ /* 0x040fe20000001828 */
[----:B------:R-:W-:Y:S06]  /*cb80*/  LDSM.16.MT88.4 R76, [R142+0x8800] ;  /* 0x008800008e4c783b */ /* 0x000fec0000004200 */
[----:B------:R-:W-:Y:S01]  /*cb90*/  MUFU.EX2 R126, R126 ;  /* 0x0000007e007e7308 */ /* 0x000fe20000000800 */
[--C-:B--2---:R-:W-:Y:S01]  /*cba0*/  FFMA.FTZ R184, R179, UR4, -R118.reuse ;  /* 0x00000004b3b87c23 */ /* 0x104fe20008010876 */
[C---:B----4-:R-:W-:Y:S08]  /*cbb0*/  HMMA.16816.F32 R44, R96.reuse, R68, R44 ;  /* 0x00000044602c723c */ /* 0x050ff0000000182c */
[----:B------:R-:W-:Y:S01]  /*cbc0*/  MUFU.EX2 R184, R184 ;  /* 0x000000b800b87308 */ /* 0x000fe20000000800 */
[C---:B------:R-:W-:Y:S01]  /*cbd0*/  HMMA.16816.F32 R48, R96.reuse, R70, R48 ;  /* 0x000000466030723c */ /* 0x040fe20000001830 */
[----:B------:R-:W2:Y:S02]  /*cbe0*/  LDSM.16.MT88.4 R68, [R140+0xa000] ;  /* 0x00a000008c44783b */ /* 0x000ea40000004200 */
[--C-:B------:R-:W-:Y:S03]  /*cbf0*/  FFMA.FTZ R179, R128, UR4, -R119.reuse ;  /* 0x0000000480b37c23 */ /* 0x100fe60008010877 */
[C---:B-----5:R-:W-:Y:S03]  /*cc00*/  HMMA.16816.F32 R52, R96.reuse, R72, R52 ;  /* 0x000000486034723c */ /* 0x060fe60000001834 */
[----:B------:R-:W4:Y:S02]  /*cc10*/  MUFU.EX2 R127, R127 ;  /* 0x0000007f007f7308 */ /* 0x000f240000000800 */
[--C-:B------:R-:W-:Y:S01]  /*cc20*/  FFMA.FTZ R128, R103, UR4, -R118.reuse ;  /* 0x0000000467807c23 */ /* 0x100fe20008010876 */
[C---:B------:R-:W-:Y:S01]  /*cc30*/  HMMA.16816.F32 R56, R96.reuse, R74, R56 ;  /* 0x0000004a6038723c */ /* 0x040fe20000001838 */
[----:B------:R-:W5:Y:S06]  /*cc40*/  LDSM.16.MT88.4 R72, [R144+0x8800] ;  /* 0x008800009048783b */ /* 0x000f6c0000004200 */
[----:B------:R-:W-:Y:S01]  /*cc50*/  MUFU.EX2 R179, R179 ;  /* 0x000000b300b37308 */ /* 0x000fe20000000800 */
[----:B------:R-:W-:Y:S03]  /*cc60*/  FFMA.FTZ R118, R102, UR4, -R118 ;  /* 0x0000000466767c23 */ /* 0x000fe60008010876 */
[----:B------:R-:W-:Y:S06]  /*cc70*/  FFMA.FTZ R119, R115, UR4, -R119 ;  /* 0x0000000473777c23 */ /* 0x000fec0008010877 */
[----:B------:R-:W-:Y:S10]  /*cc80*/  MUFU.EX2 R117, R117 ;  /* 0x0000007500757308 */ /* 0x000ff40000000800 */
[----:B------:R-:W5:Y:S10]  /*cc90*/  MUFU.EX2 R112, R112 ;  /* 0x0000007000707308 */ /* 0x000f740000000800 */
[----:B------:R-:W-:Y:S01]  /*cca0*/  MUFU.EX2 R128, R128 ;  /* 0x0000008000807308 */ /* 0x000fe20000000800 */
[C---:B--2---:R-:W-:Y:S06]  /*ccb0*/  HMMA.16816.F32 R60, R96.reuse, R68, R60 ;  /* 0x00000044603c723c */ /* 0x044fec000000183c */
[----:B------:R-:W-:Y:S03]  /*ccc0*/  HMMA.16816.F32 R64, R96, R70, R64 ;  /* 0x000000466040723c */ /* 0x000fe60000001840 */
[----:B------:R-:W2:Y:S02]  /*ccd0*/  MUFU.EX2 R181, R118 ;  /* 0x0000007600b57308 */ /* 0x000ea40000000800 */
[----:B------:R-:W-:Y:S01]  /*cce0*/  F2FP.F16.F32.PACK_AB R69, R121, R122 ;  /* 0x0000007a7945723e */ /* 0x000fe200000000ff */
[----:B------:R-:W-:Y:S01]  /*ccf0*/  FADD.FTZ R122, R122, R107 ;  /* 0x0000006b7a7a7221 */ /* 0x000fe20000010000 */
[----:B---3--:R-:W-:Y:S06]  /*cd00*/  F2FP.F16.F32.PACK_AB R71, R123, R120 ;  /* 0x000000787b47723e */ /* 0x008fec00000000ff */
[----:B------:R-:W-:Y:S01]  /*cd10*/  MUFU.EX2 R110, R80 ;  /* 0x00000050006e7308 */ /* 0x000fe20000000800 */
[----:B-1----:R-:W-:Y:S01]  /*cd20*/  F2FP.F16.F32.PACK_AB R68, R125, R124 ;  /* 0x0000007c7d44723e */ /* 0x002fe200000000ff */
[----:B------:R-:W-:Y:S01]  /*cd30*/  FADD.FTZ R124, R124, R105 ;  /* 0x000000697c7c7221 */ /* 0x000fe20000010000 */
[----:B----4-:R-:W-:Y:S01]  /*cd40*/  F2FP.F16.F32.PACK_AB R70, R127, R126 ;  /* 0x0000007e7f46723e */ /* 0x010fe200000000ff */
[----:B------:R-:W-:Y:S01]  /*cd50*/  FADD.FTZ R121, R121, R122 ;  /* 0x0000007a79797221 */ /* 0x000fe20000010000 */
[----:B-----5:R-:W-:Y:S01]  /*cd60*/  F2FP.F16.F32.PACK_AB R101, R112, R117 ;  /* 0x000000757065723e */ /* 0x020fe200000000ff */
[----:B------:R-:W-:Y:S04]  /*cd70*/  FADD.FTZ R125, R125, R124 ;  /* 0x0000007c7d7d7221 */ /* 0x000fe80000010000 */
[----:B------:R-:W1:Y:S01]  /*cd80*/  MUFU.EX2 R113, R113 ;  /* 0x0000007100717308 */ /* 0x000e620000000800 */
[----:B--2---:R-:W-:Y:S01]  /*cd90*/  F2FP.F16.F32.PACK_AB R103, R181, R128 ;  /* 0x00000080b567723e */ /* 0x004fe200000000ff */
[----:B------:R-:W-:Y:S01]  /*cda0*/  FADD.FTZ R120, R120, R121 ;  /* 0x0000007978787221 */ /* 0x000fe20000010000 */
[C---:B------:R-:W-:Y:S07]  /*cdb0*/  HMMA.16816.F32 R4, R68.reuse, R72, R4 ;  /* 0x000000484404723c */ /* 0x040fee0000001804 */
[----:B------:R-:W-:Y:S01]  /*cdc0*/  MUFU.EX2 R114, R114 ;  /* 0x0000007200727308 */ /* 0x000fe20000000800 */
[C---:B------:R-:W-:Y:S01]  /*cdd0*/  HMMA.16816.F32 R8, R68.reuse, R74, R8 ;  /* 0x0000004a4408723c */ /* 0x040fe20000001808 */
[----:B------:R-:W2:Y:S02]  /*cde0*/  LDSM.16.MT88.4 R72, [R141+0x8800] ;  /* 0x008800008d48783b */ /* 0x000ea40000004200 */
[----:B------:R-:W-:Y:S03]  /*cdf0*/  FADD.FTZ R126, R126, R125 ;  /* 0x0000007d7e7e7221 */ /* 0x000fe60000010000 */
[C---:B------:R-:W-:Y:S03]  /*ce00*/  HMMA.16816.F32 R12, R68.reuse, R76, R12 ;  /* 0x0000004c440c723c */ /* 0x040fe6000000180c */
[----:B------:R-:W3:Y:S02]  /*ce10*/  MUFU.EX2 R119, R119 ;  /* 0x0000007700777308 */ /* 0x000ee40000000800 */
[----:B-1----:R-:W-:Y:S01]  /*ce20*/  F2FP.F16.F32.PACK_AB R100, R113, R110 ;  /* 0x0000006e7164723e */ /* 0x002fe200000000ff */
[C---:B------:R-:W-:Y:S01]  /*ce30*/  HMMA.16816.F32 R16, R68.reuse, R78, R16 ;  /* 0x0000004e4410723c */ /* 0x040fe20000001810 */
[----:B------:R-:W1:Y:S04]  /*ce40*/  LDSM.16.MT88.4 R76, [R140+0x8800] ;  /* 0x008800008c4c783b */ /* 0x000e680000004200 */
[----:B------:R-:W-:Y:S01]  /*ce50*/  FADD.FTZ R123, R123, R120 ;  /* 0x000000787b7b7221 */ /* 0x000fe20000010000 */
[----:B------:R-:W-:Y:S01]  /*ce60*/  FADD.FTZ R126, R127, R126 ;  /* 0x0000007e7f7e7221 */ /* 0x000fe20000010000 */
[----:B---3--:R-:W-:Y:S01]  /*ce70*/  F2FP.F16.F32.PACK_AB R102, R119, R114 ;  /* 0x000000727766723e */ /* 0x008fe200000000ff */
        /* <DEDUP_REMOVED lines=28> */
[----:B------:R-:W-:Y:S02]  /*d040*/  FADD.FTZ R130, R130, R131 ;  /* 0x0000008382827221 */ /* 0x000fe40000010000 */
[----:B------:R-:W-:Y:S02]  /*d050*/  FADD.FTZ R117, R117, R182 ;  /* 0x000000b675757221 */ /* 0x000fe40000010000 */
[----:B------:R-:W-:Y:S02]  /*d060*/  FADD.FTZ R179, R179, R130 ;  /* 0x00000082b3b37221 */ /* 0x000fe40000010000 */
[----:B------:R-:W-:Y:S01]  /*d070*/  FADD.FTZ R117, R112, R117 ;  /* 0x0000007570757221 */ /* 0x000fe20000010000 */
        /* <DEDUP_REMOVED lines=11> */
[----:B------:R-:W-:Y:S01]  /*d130*/  FADD.FTZ R173, R119, R114 ;  /* 0x0000007277ad7221 */ /* 0x000fe20000010000 */
        /* <DEDUP_REMOVED lines=18> */
[C---:B------:R-:W-:Y:S03]  /*d260*/  HMMA.16816.F32 R96, R100.reuse, R92, R4 ;  /* 0x0000005c6460723c */ /* 0x040fe60000001804 */
[----:B------:R-:W3:Y:S03]  /*d270*/  LDSM.16.MT88.4 R4, [R144+0xb800] ;  /* 0x00b800009004783b */ /* 0x000ee60000004200 */
[C---:B------:R-:W-:Y:S05]  /*d280*/  HMMA.16816.F32 R92, R100.reuse, R94, R8 ;  /* 0x0000005e645c723c */ /* 0x040fea0000001808 */
[----:B------:R-:W4:Y:S01]  /*d290*/  LDSM.16.MT88.4 R8, [R142+0xb800] ;  /* 0x00b800008e08783b */ /* 0x000f220000004200 */
[C---:B------:R-:W-:Y:S06]  /*d2a0*/  HMMA.16816.F32 R88, R100.reuse, R84, R12 ;  /* 0x000000546458723c */ /* 0x040fec000000180c */
[C---:B------:R-:W-:Y:S01]  /*d2b0*/  HMMA.16816.F32 R84, R100.reuse, R86, R16 ;  /* 0x000000566454723c */ /* 0x040fe20000001810 */
[----:B------:R-:W5:Y:S05]  /*d2c0*/  LDSM.16.MT88.4 R12, [R141+0xb800] ;  /* 0x00b800008d0c783b */ /* 0x000f6a0000004200 */
[C---:B--2---:R-:W-:Y:S03]  /*d2d0*/  HMMA.16816.F32 R80, R100.reuse, R72, R20 ;  /* 0x000000486450723c */ /* 0x044fe60000001814 */
[----:B------:R-:W2:Y:S03]  /*d2e0*/  LDSM.16.MT88.4 R16, [R140+0xb800] ;  /* 0x00b800008c10783b */ /* 0x000ea60000004200 */
        /* <DEDUP_REMOVED lines=8> */
[C---:B------:R-:W-:Y:S06]  /*d370*/  HMMA.16816.F32 R56, R100.reuse, R14, R56 ;  /* 0x0000000e6438723c */ /* 0x040fec0000001838 */
[C---:B--2---:R-:W-:Y:S06]  /*d380*/  HMMA.16816.F32 R60, R100.reuse, R16, R60 ;  /* 0x00000010643c723c */ /* 0x044fec000000183c */
[----:B------:R-:W-:Y:S07]  /*d390*/  HMMA.16816.F32 R64, R100, R18, R64 ;  /* 0x000000126440723c */ /* 0x000fee0000001840 */
[----:B------:R-:W-:Y:S04]  /*d3a0*/  MOV R101, R2 ;  /* 0x0000000200657202 */ /* 0x000fe80000000f00 */
[----:B------:R-:W-:Y:S01]  /*d3b0*/  MOV R100, R3 ;  /* 0x0000000300647202 */ /* 0x000fe20000000f00 */
[----:B------:R-:W-:Y:S01]  /*d3c0*/  @!UPT UIADD3 URZ, URZ, URZ, URZ ;  /* 0x0000003f3f3ff290 */ /* 0x000fe2000fffe03f */
[----:B------:R-:W-:Y:S11]  /*d3d0*/  @P1 BRA `(.L_x_7652) ;  /* 0xffffffcc001c1947 */ /* 0x000ff6000383ffff */
.L_x_7648:
        /* <DEDUP_REMOVED lines=208> */
.L_x_7654:
[----:B------:R-:W-:Y:S05]  /*e0e0*/  BSYNC B0 ;  /* 0x0000000000007941 */ /* 0x000fea0003800000 */
.L_x_7653:
        /* <DEDUP_REMOVED lines=33> */
.L_x_7656:
[----:B------:R-:W-:Y:S05]  /*e300*/  BSYNC B0 ;  /* 0x0000000000007941 */ /* 0x000fea0003800000 */
.L_x_7655:
        /* <DEDUP_REMOVED lines=10> */
.L_x_7658:
[----:B------:R-:W-:Y:S05]  /*e3b0*/  BSYNC B0 ;  /* 0x0000000000007941 */ /* 0x000fea0003800000 */
.L_x_7657:
        /* <DEDUP_REMOVED lines=9> */
.L_x_7660:
[----:B------:R-:W-:Y:S05]  /*e450*/  BSYNC B0 ;  /* 0x0000000000007941 */ /* 0x000fea0003800000 */
.L_x_7659:
        /* <DEDUP_REMOVED lines=9> */
.L_x_7662:
[----:B------:R-:W-:Y:S05]  /*e4f0*/  BSYNC B0 ;  /* 0x0000000000007941 */ /* 0x000fea0003800000 */
.L_x_7661:
        /* <DEDUP_REMOVED lines=9> */
.L_x_7664:
[----:B------:R-:W-:Y:S05]  /*e590*/  BSYNC B0 ;  /* 0x0000000000007941 */ /* 0x000fea0003800000 */
.L_x_7663:
        /* <DEDUP_REMOVED lines=9> */
.L_x_7666:
[----:B------:R-:W-:Y:S05]  /*e630*/  BSYNC B0 ;  /* 0x0000000000007941 */ /* 0x000fea0003800000 */
.L_x_7665:
        /* <DEDUP_REMOVED lines=9> */
.L_x_7668:
[----:B------:R-:W-:Y:S05]  /*e6d0*/  BSYNC B0 ;  /* 0x0000000000007941 */ /* 0x000fea0003800000 */
.L_x_7667:
        /* <DEDUP_REMOVED lines=8> */
.L_x_7669:
        /* <DEDUP_REMOVED lines=10> */
.L_x_8427:


//--------------------- .text._ZN5flash24flash_fwd_splitkv_kernelI23Flash_fwd_kernel_traitsILi128ELi64ELi64ELi4ELb0ELb0EN7cutlass6half_tE19Flash_kernel_traitsILi128ELi64ELi64ELi4ES3_EELb1ELb0ELb0ELb0ELb1ELb0ELb1ELb1EEEvNS_16Flash_fwd_paramsE --------------------------
	.section	.text._ZN5flash24flash_fwd_splitkv_kernelI23Flash_fwd_kernel_traitsILi128ELi64ELi64ELi4ELb0ELb0EN7cutlass6half_tE19Flash_kernel_traitsILi128ELi64ELi64ELi4ES3_EELb1ELb0ELb0ELb0ELb1ELb0ELb1ELb1EEEvNS_16Flash_fwd_paramsE,"ax",@progbits
	.align	128
        .global         _ZN5flash24flash_fwd_splitkv_kernelI23Flash_fwd_kernel_traitsILi128ELi64ELi64ELi4ELb0ELb0EN7cutlass6half_tE19Flash_kernel_traitsILi128ELi64ELi64ELi4ES3_EELb1ELb0ELb0ELb0ELb1ELb0ELb1ELb1EEEvNS_16Flash_fwd_paramsE
        .type           _ZN5flash24flash_fwd_splitkv_kernelI23Flash_fwd_kernel_traitsILi128ELi64ELi64ELi4ELb0ELb0EN7cutlass6half_tE19Flash_kernel_traitsILi128ELi64ELi64ELi4ES3_EELb1ELb0ELb0ELb0ELb1ELb0ELb1ELb1EEEvNS_16Flash_fwd_paramsE,@function
        .size           _ZN5flash24flash_fwd_splitkv_kernelI23Flash_fwd_kernel_traitsILi128ELi64ELi64ELi4ELb0ELb0EN7cutlass6half_tE19Flash_kernel_traitsILi128ELi64ELi64ELi4ES3_EELb1ELb0ELb0ELb0ELb1ELb0ELb1ELb1EEEvNS_16Flash_fwd_paramsE,(.L_x_8428 - _ZN5flash24flash_fwd_splitkv_kernelI23Flash_fwd_kernel_traitsILi128ELi64ELi64ELi4ELb0ELb0EN7cutlass6half_tE19Flash_kernel_traitsILi128ELi64ELi64ELi4ES3_EELb1ELb0ELb0ELb0ELb1ELb0ELb1ELb1EEEvNS_16Flash_fwd_paramsE)
        .other          _ZN5flash24flash_fwd_splitkv_kernelI23Flash_fwd_kernel_traitsILi128ELi64ELi64ELi4ELb0ELb0EN7cutlass6half_tE19Flash_kernel_traitsILi128ELi64ELi64ELi4ES3_EELb1ELb0ELb0ELb0ELb1ELb0ELb1ELb1EEEvNS_16Flash_fwd_paramsE,@"STO_CUDA_ENTRY STV_DEFAULT"
_ZN5flash24flash_fwd_splitkv_kernelI23Flash_fwd_kernel_traitsILi128ELi64ELi64ELi4ELb0ELb0EN7cutlass6half_tE19Flash_kernel_traitsILi128ELi64ELi64ELi4ES3_EELb1ELb0ELb0ELb0ELb1ELb0ELb1ELb1EEEvNS_16Flash_fwd_paramsE:
.text._ZN5flash24flash_fwd_splitkv_kernelI23Flash_fwd_kernel_traitsILi128ELi64ELi64ELi4ELb0ELb0EN7cutlass6half_tE19Flash_kernel_traitsILi128ELi64ELi64ELi4ES3_EELb1ELb0ELb0ELb0ELb1ELb0ELb1ELb1EEEvNS_16Flash_fwd_paramsE:
[----:B------:R-:W-:Y:S08]  /*0000*/  LDC R1, c[0x0][0x28] ;  /* 0x00000a00ff017b82 */ /* 0x000ff00000000800 */
[----:B------:R-:W1:Y:S01]  /*0010*/  LDC R5, c[0x0][0x270] ;  /* 0x00009c00ff057b82 */ /* 0x000e620000000800 */
[----:B------:R-:W2:Y:S01]  /*0020*/  S2R R128, SR_CTAID.Z ;  /* 0x0000000000807919 */ /* 0x000ea20000002700 */
[----:B------:R-:W-:Y:S01]  /*0030*/  MOV R2, RZ ;  /* 0x000000ff00027202 */ /* 0x000fe20000000f00 */
[----:B------:R-:W-:Y:S01]  /*0040*/  ULDC.64 UR6, c[0x0][0x208] ;  /* 0x0000820000067ab9 */ /* 0x000fe20000000a00 */
[----:B------:R-:W-:Y:S01]  /*0050*/  MOV R8, 0xffffffff ;  /* 0xffffffff00087802 */ /* 0x000fe20000000f00 */
[----:B------:R-:W-:-:S03]  /*0060*/  ULDC.64 UR8, c[0x0][0x300] ;  /* 0x0000c00000087ab9 */ /* 0x000fc60000000a00 */
        /* <DEDUP_REMOVED lines=21> */
[----:B------:R-:W4:Y:S08]  /*01c0*/  LDC.U8 R0, c[0x0][0x3c2] ;  /* 0x0000f080ff007b82 */ /* 0x000f300000000000 */
[----:B------:R-:W-:Y:S01]  /*01d0*/  @P2 VIADD R161, R161, 0x1 ;  /* 0x00000001a1a12836 */ /* 0x000fe20000000000 */
[----:B------:R-:W-:-:S05]  /*01e0*/  @!P1 LOP3.LUT R161, RZ, R5, RZ, 0x33, !PT ;  /* 0x00000005ffa19212 */ /* 0x000fca00078e33ff */
[C---:B--2---:R-:W-:Y:S02]  /*01f0*/  IMAD.WIDE R10, R161.reuse, 0x4, R6 ;  /* 0x00000004a10a7825 */ /* 0x044fe400078e0206 */
[----:B------:R-:W2:Y:S03]  /*0200*/  LDC.64 R6, c[0x0][0x2f8] ;  /* 0x0000be00ff067b82 */ /* 0x000ea60000000a00 */
[----:B------:R-:W2:Y:S04]  /*0210*/  @P0 LDG.E R8, desc[UR6][R10.64] ;  /* 0x000000060a080981 */ /* 0x000ea8000c1e1900 */
[----:B------:R-:W2:Y:S01]  /*0220*/  @P0 LDG.E R9, desc[UR6][R10.64+0x4] ;  /* 0x000004060a090981 */ /* 0x000ea2000c1e1900 */
[----:B----4-:R-:W-:Y:S01]  /*0230*/  ISETP.NE.AND P1, PT, R0, RZ, PT ;  /* 0x000000ff0000720c */ /* 0x010fe20003f25270 */
[----:B------:R-:W-:Y:S01]  /*0240*/  IMAD.MOV.U32 R13, RZ, RZ, -0x1 ;  /* 0xffffffffff0d7424 */ /* 0x000fe200078e00ff */
[----:B-1----:R-:W-:Y:S01]  /*0250*/  ISETP.EQ.U32.AND P2, PT, R2, RZ, PT ;  /* 0x000000ff0200720c */ /* 0x002fe20003f42070 */
[----:B---3--:R-:W-:Y:S01]  /*0260*/  IMAD.WIDE R130, R161, 0x4, R130 ;  /* 0x00000004a1827825 */ /* 0x008fe200078e0282 */
[----:B------:R-:W-:-:S02]  /*0270*/  ISETP.NE.U32.AND P5, PT, RZ, UR8, PT ;  /* 0x00000008ff007c0c */ /* 0x000fc4000bfa5070 */
[----:B------:R-:W-:Y:S02]  /*0280*/  ISETP.EQ.OR.EX P2, PT, R3, RZ, !P1, P2 ;  /* 0x000000ff0300720c */ /* 0x000fe40004f42720 */
[----:B------:R-:W-:Y:S02]  /*0290*/  ISETP.NE.AND.EX P5, PT, RZ, UR9, PT, P5 ;  /* 0x00000009ff007c0c */ /* 0x000fe4000bfa5350 */
[----:B------:R-:W-:Y:S01]  /*02a0*/  MOV R14, RZ ;  /* 0x000000ff000e7202 */ /* 0x000fe20000000f00 */
[----:B--2---:R-:W-:-:S08]  /*02b0*/  IMAD.WIDE R6, R161, 0x4, R6 ;  /* 0x00000004a1067825 */ /* 0x004fd000078e0206 */
        /* <DEDUP_REMOVED lines=15> */
.L_x_7670:
[----:B------:R-:W1:Y:S02]  /*03b0*/  LDC R11, c[0x0][0x2c8] ;  /* 0x0000b200ff0b7b82 */ /* 0x000e640000000800 */
.L_x_7671:
        /* <DEDUP_REMOVED lines=44> */
[----:B------:R-:W-:Y:S02]  /*0680*/  @!P3 ISETP.NE.AND.EX P2, PT, R3, RZ, PT, P2 ;  /* 0x000000ff0300b20c */ /* 0x000fe40003f45320 */
[----:B------:R-:W-:-:S02]  /*0690*/  IADD3 R2, -R160, 0x7f, R57 ;  /* 0x0000007fa0027810 */ /* 0x000fc40007ffe139 */
[----:B---3--:R-:W-:-:S05]  /*06a0*/  @!P3 SEL R3, R4, RZ, P2 ;  /* 0x000000ff0403b207 */ /* 0x008fca0001000000 */
[----:B------:R-:W-:Y:S02]  /*06b0*/  @!P3 IMAD.IADD R56, R62, 0x1, R3 ;  /* 0x000000013e38b824 */ /* 0x000fe400078e0203 */
        /* <DEDUP_REMOVED lines=100> */
.L_x_7672:
        /* <DEDUP_REMOVED lines=11> */
[----:B------:R-:W-:Y:S02]  /*0db0*/  ISETP.NE.AND.EX P0, PT, RZ, UR5, PT, P0 ;  /* 0x00000005ff007c0c */ /* 0x000fe4000bf05300 */
[----:B------:R-:W-:-:S11]  /*0dc0*/  SHF.R.S32.HI R9, RZ, 0x1f, R161 ;  /* 0x0000001fff097819 */ /* 0x000fd600000114a1 */
        /* <DEDUP_REMOVED lines=11> */
.L_x_7673:
[----:B------:R-:W-:Y:S05]  /*0e80*/  @!P3 BRA `(.L_x_7674) ;  /* 0x000000040044b947 */ /* 0x000fea0003800000 */
[----:B------:R-:W1:Y:S01]  /*0e90*/  LDC R10, c[0x0][0x380] ;  /* 0x0000e000ff0a7b82 */ /* 0x000e620000000800 */
[----:B------:R-:W-:Y:S01]  /*0ea0*/  LEA R7, R102, 0xffffffc0, 0x6 ;  /* 0xffffffc066077811 */ /* 0x000fe200078e30ff */
[----:B------:R-:W-:-:S06]  /*0eb0*/  ULDC.64 UR4, c[0x0][0x230] ;  /* 0x00008c0000047ab9 */ /* 0x000fcc0000000a00 */
[----:B------:R-:W2:Y:S01]  /*0ec0*/  LDC.64 R134, c[0x0][0x248] ;  /* 0x00009200ff867b82 */ /* 0x000ea20000000a00 */
[----:B-1----:R-:W-:-:S04]  /*0ed0*/  IABS R2, R10 ;  /* 0x0000000a00027213 */ /* 0x002fc80000000000 */
[----:B-----5:R-:W1:Y:S08]  /*0ee0*/  I2F.RP R6, R2 ;  /* 0x0000000200067306 */ /* 0x020e700000209400 */
        /* <DEDUP_REMOVED lines=23> */
[----:B------:R3:W4:Y:S01]  /*1060*/  LDG.E R2, desc[UR6][R18.64] ;  /* 0x0000000612027981 */ /* 0x000722000c1e1900 */
        /* <DEDUP_REMOVED lines=16> */
[----:B---3--:R-:W-:-:S12]  /*1170*/  IMAD R19, R10, R6, R7 ;  /* 0x000000060a137224 */ /* 0x008fd800078e0207 */
        /* <DEDUP_REMOVED lines=22> */
[----:B------:R-:W-:-:S04]  /*12e0*/  IMAD.WIDE.U32 R12, R19, R134, R12 ;  /* 0x00000086130c7225 */ /* 0x000fc800078e000c */
[----:B------:R-:W-:Y:S01]  /*12f0*/  IMAD R6, R19, R135, R6 ;  /* 0x0000008713067224 */ /* 0x000fe200078e0206 */
[----:B------:R-:W-:Y:S02]  /*1300*/  MOV R20, R12 ;  /* 0x0000000c00147202 */ /* 0x000fe40000000f00 */
[----:B------:R-:W-:Y:S01]  /*1310*/  MOV R12, R10 ;  /* 0x0000000a000c7202 */ /* 0x000fe20000000f00 */
[----:B------:R-:W-:Y:S02]  /*1320*/  IMAD.IADD R21, R13, 0x1, R6 ;  /* 0x000000010d157824 */ /* 0x000fe400078e0206 */
[----:B------:R-:W-:Y:S02]  /*1330*/  IMAD R13, R3, UR4, RZ ;  /* 0x00000004030d7c24 */ /* 0x000fe4000f8e02ff */
[----:B------:R-:W-:-:S04]  /*1340*/  IMAD.WIDE.U32 R22, R0, UR4, R20 ;  /* 0x0000000400167c25 */ /* 0x000fc8000f8e0014 */
[----:B------:R-:W-:Y:S01]  /*1350*/  IMAD R13, R0, UR5, R13 ;  /* 0x00000005000d7c24 */ /* 0x000fe2000f8e020d */
[----:B------:R-:W-:Y:S01]  /*1360*/  MOV R2, R22 ;  /* 0x0000001600027202 */ /* 0x000fe20000000f00 */
[----:B------:R-:W-:-:S03]  /*1370*/  IMAD.IADD R21, R11, 0x1, R5 ;  /* 0x000000010b157824 */ /* 0x000fc600078e0205 */
[----:B------:R-:W-:Y:S01]  /*1380*/  IADD3 R13, R23, R13, RZ ;  /* 0x0000000d170d7210 */ /* 0x000fe20007ffe0ff */
[----:B------:R-:W-:Y:S06]  /*1390*/  BRA `(.L_x_7675) ;  /* 0x0000000400447947 */ /* 0x000fec0003800000 */
.L_x_7674:
[----:B------:R-:W1:Y:S01]  /*13a0*/  LDC R19, c[0x0][0x278] ;  /* 0x00009e00ff137b82 */ /* 0x000e620000000800 */
[----:B------:R-:W-:Y:S02]  /*13b0*/  MOV R4, RZ ;  /* 0x000000ff00047202 */ /* 0x000fe40000000f00 */
[----:B------:R-:W-:-:S13]  /*13c0*/  ISETP.NE.AND P4, PT, R13, -0x1, PT ;  /* 0xffffffff0d00780c */ /* 0x000fda0003f85270 */
[----:B------:R-:W2:Y:S01]  /*13d0*/  @P4 LDC.64 R134, c[0x0][0x248] ;  /* 0x00009200ff864b82 */ /* 0x000ea20000000a00 */
[----:B------:R-:W-:Y:S01]  /*13e0*/  @P4 IMAD.IADD R20, R14, 0x1, R13 ;  /* 0x000000010e144824 */ /* 0x000fe200078e020d */
[----:B-1----:R-:W-:-:S04]  /*13f0*/  IABS R3, R19 ;  /* 0x0000001300037213 */ /* 0x002fc80000000000 */
[----:B------:R-:W1:Y:S08]  /*1400*/  I2F.RP R10, R3 ;  /* 0x00000003000a7306 */ /* 0x000e700000209400 */
[----:B-1----:R-:W1:Y:S02]  /*1410*/  MUFU.RCP R7, R10 ;  /* 0x0000000a00077308 */ /* 0x002e640000001000 */
[----:B-1----:R-:W-:Y:S01]  /*1420*/  VIADD R7, R7, 0xffffffe ;  /* 0x0ffffffe07077836 */ /* 0x002fe20000000000 */
[----:B------:R-:W1:Y:S05]  /*1430*/  @P4 LDC.64 R10, c[0x0][0x250] ;  /* 0x00009400ff0a4b82 */ /* 0x000e6a0000000a00 */
        /* <DEDUP_REMOVED lines=39> */
.L_x_7676:
        /* <DEDUP_REMOVED lines=32> */
.L_x_7675:
[----:B------:R1:W5:Y:S01]  /*18b0*/  @P5 LDG.E R44, desc[UR6][R130.64] ;  /* 0x00000006822c5981 */ /* 0x000362000c1e1900 */
[----:B------:R-:W-:Y:S01]  /*18c0*/  ISETP.NE.AND P0, PT, R8, -0x1, PT ;  /* 0xffffffff0800780c */ /* 0x000fe20003f05270 */
[----:B------:R-:W2:Y:S01]  /*18d0*/  LDC.64 R4, c[0x0][0x240] ;  /* 0x00009000ff047b82 */ /* 0x000ea20000000a00 */
[----:B-----5:R-:W-:Y:S01]  /*18e0*/  SHF.R.S32.HI R6, RZ, 0x1f, R53 ;  /* 0x0000001fff067819 */ /* 0x020fe20000011435 */
[----:B------:R-:W-:Y:S01]  /*18f0*/  ULDC.64 UR4, c[0x0][0x268] ;  /* 0x00009a0000047ab9 */ /* 0x000fe20000000a00 */
[C---:B------:R-:W-:Y:S01]  /*1900*/  SHF.L.U64.HI R92, R134.reuse, 0x4, R135 ;  /* 0x00000004865c7819 */ /* 0x040fe20000010287 */
[----:B------:R-:W-:Y:S01]  /*1910*/  IMAD.SHL.U32 R93, R134, 0x10, RZ ;  /* 0x00000010865d7824 */ /* 0x000fe200078e00ff */
[CC--:B------:R-:W-:Y:S02]  /*1920*/  LEA.HI R14, R6.reuse, R53.reuse, RZ, 0x3 ;  /* 0x00000035060e7211 */ /* 0x0c0fe400078f18ff */
[----:B------:R-:W-:Y:S01]  /*1930*/  LEA.HI R59, R6, R53, RZ, 0x4 ;  /* 0x00000035063b7211 */ /* 0x000fe200078f20ff */
[----:B------:R-:W3:Y:S01]  /*1940*/  LDC R120, c[0x0][0x2e0] ;  /* 0x0000b800ff787b82 */ /* 0x000ee20000000800 */
[----:B------:R-:W-:-:S02]  /*1950*/  LOP3.LUT R58, R14, 0xfffffff8, RZ, 0xc0, !PT ;  /* 0xfffffff80e3a7812 */ /* 0x000fc400078ec0ff */
[----:B------:R-:W-:Y:S02]  /*1960*/  SHF.R.S32.HI R126, RZ, 0x3, R14 ;  /* 0x00000003ff7e7819 */ /* 0x000fe4000001140e */
[----:B------:R-:W-:Y:S01]  /*1970*/  LEA.HI R54, R6, R53, RZ, 0x5 ;  /* 0x0000003506367211 */ /* 0x000fe200078f28ff */
[----:B------:R-:W-:Y:S01]  /*1980*/  IMAD.IADD R58, R53, 0x1, -R58 ;  /* 0x00000001353a7824 */ /* 0x000fe200078e0a3a */
[--C-:B------:R-:W-:Y:S01]  /*1990*/  SHF.R.S32.HI R127, RZ, 0x1f, R126.reuse ;  /* 0x0000001fff7f7819 */ /* 0x100fe2000001147e */
[----:B------:R-:W4:Y:S02]  /*19a0*/  @!P0 LDC.64 R10, c[0x0][0x228] ;  /* 0x00008a00ff0a8b82 */ /* 0x000f240000000a00 */
[----:B------:R-:W-:Y:S02]  /*19b0*/  IMAD.SHL.U32 R116, R58, 0x4, RZ ;  /* 0x000000043a747824 */ /* 0x000fe400078e00ff */
[----:B------:R-:W-:-:S04]  /*19c0*/  IMAD.WIDE R24, R17, 0x40, R126 ;  /* 0x0000004011187825 */ /* 0x000fc800078e027e */
[C---:B--2---:R-:W-:Y:S01]  /*19d0*/  @P0 IMAD.WIDE.U32 R22, R8.reuse, R4, RZ ;  /* 0x0000000408160225 */ /* 0x044fe200078e00ff */
[----:B------:R-:W2:Y:S03]  /*19e0*/  LDC.64 R132, c[0x0][0x250] ;  /* 0x00009400ff847b82 */ /* 0x000ea60000000a00 */
[----:B------:R-:W-:Y:S02]  /*19f0*/  @P0 IMAD R23, R8, R5, R23 ;  /* 0x0000000508170224 */ /* 0x000fe400078e0217 */
[----:B------:R-:W-:Y:S01]  /*1a00*/  @P0 IMAD.MOV.U32 R8, RZ, RZ, R22 ;  /* 0x000000ffff080224 */ /* 0x000fe200078e0016 */
[----:B---3--:R-:W-:-:S04]  /*1a10*/  LEA.HI R120, R120, R120, RZ, 0x1 ;  /* 0x0000007878787211 */ /* 0x008fc800078f08ff */
[----:B------:R-:W-:Y:S01]  /*1a20*/  SHF.R.S32.HI R119, RZ, 0x1, R120 ;  /* 0x00000001ff777819 */ /* 0x000fe20000011478 */
[-C--:B----4-:R-:W-:Y:S02]  /*1a30*/  @!P0 IMAD R16, R9, R10.reuse, RZ ;  /* 0x0000000a09108224 */ /* 0x090fe400078e02ff */
[----:B------:R-:W-:-:S04]  /*1a40*/  @!P0 IMAD.WIDE.U32 R26, R161, R10, RZ ;  /* 0x0000000aa11a8225 */ /* 0x000fc800078e00ff */
[----:B------:R-:W-:Y:S01]  /*1a50*/  @!P0 IMAD R11, R161, R11, R16 ;  /* 0x0000000ba10b8224 */ /* 0x000fe200078e0210 */
[----:B------:R-:W-:Y:S01]  /*1a60*/  @!P0 MOV R8, R26 ;  /* 0x0000001a00088202 */ /* 0x000fe20000000f00 */
[----:B------:R-:W-:Y:S01]  /*1a70*/  IMAD.SHL.U32 R16, R58, 0x8, RZ ;  /* 0x000000083a107824 */ /* 0x000fe200078e00ff */
[----:B--2---:R-:W-:Y:S01]  /*1a80*/  SHF.L.U64.HI R94, R132, 0x4, R133 ;  /* 0x00000004845e7819 */ /* 0x004fe20000010285 */
[----:B------:R-:W-:Y:S01]  /*1a90*/  IMAD.SHL.U32 R10, R126, 0x40, RZ ;  /* 0x000000407e0a7824 */ /* 0x000fe200078e00ff */
[----:B------:R-:W-:Y:S01]  /*1aa0*/  SHF.L.U32 R95, R132, 0x4, RZ ;  /* 0x00000004845f7819 */ /* 0x000fe200000006ff */
[----:B------:R-:W-:Y:S01]  /*1ab0*/  @!P0 IMAD.IADD R23, R27, 0x1, R11 ;  /* 0x000000011b178824 */ /* 0x000fe200078e020b */
[----:B------:R-:W-:Y:S01]  /*1ac0*/  IADD3 R22, P1, R16, R8, RZ ;  /* 0x0000000810167210 */ /* 0x000fe20007f3e0ff */
[----:B------:R-:W-:Y:S01]  /*1ad0*/  IMAD R8, R25, R4, RZ ;  /* 0x0000000419087224 */ /* 0x000fe200078e02ff */
[----:B------:R-:W-:Y:S01]  /*1ae0*/  LOP3.LUT R11, R10, 0x1c0, RZ, 0xc0, !PT ;  /* 0x000001c00a0b7812 */ /* 0x000fe200078ec0ff */
[----:B------:R-:W-:Y:S01]  /*1af0*/  IMAD R117, R126, R119, R116 ;  /* 0x000000777e757224 */ /* 0x000fe200078e0274 */
[----:B------:R-:W-:Y:S01]  /*1b00*/  SHF.R.S32.HI R17, RZ, 0x1f, R16 ;  /* 0x0000001fff117819 */ /* 0x000fe20000011410 */
[----:B------:R-:W-:Y:S01]  /*1b10*/  IMAD R8, R24, R5, R8 ;  /* 0x0000000518087224 */ /* 0x000fe200078e0208 */
[----:B------:R-:W-:Y:S01]  /*1b20*/  LEA.HI R5, R6, R53, RZ, 0x6 ;  /* 0x0000003506057211 */ /* 0x000fe200078f30ff */
[----:B------:R-:W-:Y:S01]  /*1b30*/  IMAD.SHL.U32 R118, R119, 0x10, RZ ;  /* 0x0000001077767824 */ /* 0x000fe200078e00ff */
[----:B------:R-:W-:Y:S01]  /*1b40*/  LOP3.LUT R10, R11, 0x38, R16, 0xf8, !PT ;  /* 0x000000380b0a7812 */ /* 0x000fe200078ef810 */
[----:B------:R-:W-:Y:S01]  /*1b50*/  IMAD.X R23, R17, 0x1, R23, P1 ;  /* 0x0000000111177824 */ /* 0x000fe200008e0617 */
[----:B------:R-:W-:Y:S01]  /*1b60*/  SHF.R.U32.HI R11, RZ, 0x3, R11 ;  /* 0x00000003ff0b7819 */ /* 0x000fe2000001160b */
[----:B------:R-:W-:Y:S01]  /*1b70*/  IMAD.SHL.U32 R5, R5, 0x8, RZ ;  /* 0x0000000805057824 */ /* 0x000fe200078e00ff */
[----:B------:R-:W-:Y:S01]  /*1b80*/  IADD3 R20, P0, R16, R12, RZ ;  /* 0x0000000c10147210 */ /* 0x000fe20007f1e0ff */
[----:B------:R-:W-:Y:S01]  /*1b90*/  IMAD.WIDE.U32 R22, R24, R4, R22 ;  /* 0x0000000418167225 */ /* 0x000fe200078e0016 */
[----:B------:R-:W-:-:S02]  /*1ba0*/  LOP3.LUT R10, R10, R11, RZ, 0x3c, !PT ;  /* 0x0000000b0a0a7212 */ /* 0x000fc400078e3cff */
[----:B------:R-:W-:Y:S01]  /*1bb0*/  IADD3.X R21, R17, R21, RZ, P0, !PT ;  /* 0x0000001511157210 */ /* 0x000fe200007fe4ff */
[----:B------:R-:W-:Y:S01]  /*1bc0*/  IMAD R11, R3, UR4, RZ ;  /* 0x00000004030b7c24 */ /* 0x000fe2000f8e02ff */
[----:B------:R-:W-:Y:S02]  /*1bd0*/  LOP3.LUT R122, R10, 0xfffffe00, R5, 0xf8, !PT ;  /* 0xfffffe000a7a7812 */ /* 0x000fe400078ef805 */
[----:B------:R-:W-:Y:S01]  /*1be0*/  SHF.R.S32.HI R5, RZ, 0x1f, R62 ;  /* 0x0000001fff057819 */ /* 0x000fe2000001143e */
[----:B------:R-:W-:Y:S01]  /*1bf0*/  IMAD R11, R0, UR5, R11 ;  /* 0x00000005000b7c24 */ /* 0x000fe2000f8e020b */
[----:B------:R-:W-:Y:S01]  /*1c00*/  IADD3 R104, P0, R126, R19, RZ ;  /* 0x000000137e687210 */ /* 0x000fe20007f1e0ff */
[----:B------:R-:W-:Y:S01]  /*1c10*/  IMAD.WIDE.U32 R20, R0, UR4, R20 ;  /* 0x0000000400147c25 */ /* 0x000fe2000f8e0014 */
[----:B------:R-:W-:Y:S01]  /*1c20*/  LEA.HI R60, R5, R62, RZ, 0x6 ;  /* 0x0000003e053c7211 */ /* 0x000fe200078f30ff */
[----:B------:R-:W-:Y:S01]  /*1c30*/  ULDC.64 UR4, c[0x0][0x258] ;  /* 0x0000960000047ab9 */ /* 0x000fe20000000a00 */
[----:B------:R-:W-:Y:S01]  /*1c40*/  SHF.R.S32.HI R4, RZ, 0x1f, R128 ;  /* 0x0000001fff047819 */ /* 0x000fe20000011480 */
[----:B------:R-:W-:Y:S01]  /*1c50*/  IMAD.X R15, R127, 0x1, R15, P0 ;  /* 0x000000017f0f7824 */ /* 0x000fe200000e060f */
[----:B------:R-:W-:Y:S01]  /*1c60*/  SHF.R.S32.HI R60, RZ, 0x6, R60 ;  /* 0x00000006ff3c7819 */ /* 0x000fe2000001143c */
[----:B------:R-:W-:Y:S01]  /*1c70*/  IMAD.IADD R11, R21, 0x1, R11 ;  /* 0x00000001150b7824 */ /* 0x000fe200078e020b */
[----:B------:R-:W-:Y:S01]  /*1c80*/  IADD3 R124, P0, R16, R2, RZ ;  /* 0x00000002107c7210 */ /* 0x000fe20007f1e0ff */
[----:B------:R-:W-:Y:S01]  /*1c90*/  IMAD R123, R4, UR4, RZ ;  /* 0x00000004047b7c24 */ /* 0x000fe2000f8e02ff */
[----:B------:R-:W-:Y:S01]  /*1ca0*/  VIMNMX R60, R159, R60, !PT ;  /* 0x0000003c9f3c7248 */ /* 0x000fe20007fe0100 */
[----:B------:R-:W-:Y:S01]  /*1cb0*/  IMAD R15, R15, R132, RZ ;  /* 0x000000840f0f7224 */ /* 0x000fe200078e02ff */
[----:B------:R-:W-:Y:S01]  /*1cc0*/  IADD3 R23, R23, R8, RZ ;  /* 0x0000000817177210 */ /* 0x000fe20007ffe0ff */
[----:B------:R-:W-:Y:S01]  /*1cd0*/  IMAD.X R125, R17, 0x1, R13, P0 ;  /* 0x00000001117d7824 */ /* 0x000fe200000e060d */
[----:B------:R-:W-:Y:S01]  /*1ce0*/  ISETP.GT.AND P0, PT, R102, R60, PT ;  /* 0x0000003c6600720c */ /* 0x000fe20003f04270 */
[----:B------:R-:W-:Y:S01]  /*1cf0*/  IMAD.MOV.U32 R10, RZ, RZ, R20 ;  /* 0x000000ffff0a7224 */ /* 0x000fe200078e0014 */
[----:B------:R-:W-:Y:S01]  /*1d00*/  LOP3.LUT R4, R59, 0xfffffff0, RZ, 0xc0, !PT ;  /* 0xfffffff03b047812 */ /* 0x000fe200078ec0ff */
[----:B------:R-:W-:Y:S01]  /*1d10*/  IMAD R5, R127, R134, RZ ;  /* 0x000000867f057224 */ /* 0x000fe200078e02ff */
[----:B------:R-:W-:Y:S01]  /*1d20*/  LOP3.LUT R6, R54, 0xffffffe0, RZ, 0xc0, !PT ;  /* 0xffffffe036067812 */ /* 0x000fe200078ec0ff */
[----:B------:R-:W-:Y:S01]  /*1d30*/  IMAD R123, R128, UR5, R123 ;  /* 0x00000005807b7c24 */ /* 0x000fe2000f8e027b */
[----:B------:R-:W-:Y:S01]  /*1d40*/  IADD3 R116, R116, R117, RZ ;  /* 0x0000007574747210 */ /* 0x000fe20007ffe0ff */
[----:B------:R-:W-:Y:S01]  /*1d50*/  IMAD.WIDE.U32 R128, R128, UR4, R22 ;  /* 0x0000000480807c25 */ /* 0x000fe2000f8e0016 */
[----:B------:R-:W-:-:S02]  /*1d60*/  SHF.R.S32.HI R54, RZ, 0x5, R54 ;  /* 0x00000005ff367819 */ /* 0x000fc40000011436 */
[----:B------:R-:W-:Y:S01]  /*1d70*/  SHF.R.S32.HI R59, RZ, 0x4, R59 ;  /* 0x00000004ff3b7819 */ /* 0x000fe2000001143b */
[----:B------:R-:W-:Y:S01]  /*1d80*/  IMAD R101, R104, R133, R15 ;  /* 0x0000008568657224 */ /* 0x000fe200078e020f */
[----:B------:R-:W-:Y:S01]  /*1d90*/  IADD3 R55, -R6, R53, RZ ;  /* 0x0000003506377210 */ /* 0x000fe20007ffe1ff */
[----:B------:R-:W-:Y:S01]  /*1da0*/  IMAD.WIDE.U32 R104, R104, R132, R10 ;  /* 0x0000008468687225 */ /* 0x000fe200078e000a */
[----:B------:R-:W-:Y:S02]  /*1db0*/  SHF.R.S32.HI R107, RZ, 0x1f, R117 ;  /* 0x0000001fff6b7819 */ /* 0x000fe40000011475 */
[----:B------:R-:W-:Y:S01]  /*1dc0*/  SHF.R.S32.HI R106, RZ, 0x1f, R116 ;  /* 0x0000001fff6a7819 */ /* 0x000fe20000011474 */
[C---:B------:R-:W-:Y:S01]  /*1dd0*/  IMAD R5, R126.reuse, R135, R5 ;  /* 0x000000877e057224 */ /* 0x040fe200078e0205 */
[----:B------:R-:W-:Y:S01]  /*1de0*/  IADD3 R123, R129, R123, RZ ;  /* 0x0000007b817b7210 */ /* 0x000fe20007ffe0ff */
        /* <DEDUP_REMOVED lines=22> */
[----:B------:R-:W2:Y:S01]  /*1f50*/  LDC R61, c[0x0][0x340] ;  /* 0x0000d000ff3d7b82 */ /* 0x000ea20000000800 */
        /* <DEDUP_REMOVED lines=8> */
[C-C-:B-1----:R-:W-:Y:S01]  /*1fe0*/  SHF.L.U64.HI R63, R66.reuse, 0x4, R67.reuse ;  /* 0x00000004423f7819 */ /* 0x142fe20000010243 */
[----:B------:R-:W-:Y:S01]  /*1ff0*/  IMAD R2, R5, R66, RZ ;  /* 0x0000004205027224 */ /* 0x000fe200078e02ff */
[----:B------:R-:W-:Y:S01]  /*2000*/  SHF.L.U64.HI R65, R66, 0x5, R67 ;  /* 0x0000000542417819 */ /* 0x000fe20000010243 */
[----:B------:R-:W-:Y:S01]  /*2010*/  IMAD R9, R6, UR5, R9 ;  /* 0x0000000506097c24 */ /* 0x000fe2000f8e0209 */
[----:B------:R-:W-:Y:S01]  /*2020*/  IADD3 R115, R126, 0x10, RZ ;  /* 0x000000107e737810 */ /* 0x000fe20007ffe0ff */
[----:B------:R-:W-:Y:S01]  /*2030*/  IMAD.WIDE.U32 R10, R6, UR4, R10 ;  /* 0x00000004060a7c25 */ /* 0x000fe2000f8e000a */
[----:B------:R-:W-:Y:S01]  /*2040*/  SHF.R.S32.HI R103, RZ, 0x1f, R118 ;  /* 0x0000001fff677819 */ /* 0x000fe20000011476 */
[----:B------:R-:W-:-:S02]  /*2050*/  USHF.L.U64.HI UR23, UR20, 0x1, UR15 ;  /* 0x0000000114177899 */ /* 0x000fc4000801020f */
[C---:B------:R-:W-:Y:S01]  /*2060*/  IMAD R2, R6.reuse, R67, R2 ;  /* 0x0000004306027224 */ /* 0x040fe200078e0202 */
[----:B------:R-:W-:Y:S01]  /*2070*/  USHF.L.U32 UR25, UR14, 0x1, URZ ;  /* 0x000000010e197899 */ /* 0x000fe2000800063f */
[----:B------:R-:W-:Y:S01]  /*2080*/  IMAD.WIDE.U32 R4, R6, R66, R12 ;  /* 0x0000004206047225 */ /* 0x000fe200078e000c */
[----:B------:R-:W-:Y:S01]  /*2090*/  IADD3 R12, R16, 0x40, RZ ;  /* 0x00000040100c7810 */ /* 0x000fe20007ffe0ff */
[----:B------:R-:W-:Y:S01]  /*20a0*/  ULDC.U8 UR22, c[0x0][0x3c3] ;  /* 0x0000f0c000167ab9 */ /* 0x000fe20000000000 */
[----:B------:R-:W-:Y:S01]  /*20b0*/  ULDC UR21, c[0x0][0x2e0] ;  /* 0x0000b80000157ab9 */ /* 0x000fe20000000800 */
[----:B------:R-:W-:Y:S01]  /*20c0*/  IMAD.IADD R11, R11, 0x1, R9 ;  /* 0x000000010b0b7824 */ /* 0x000fe200078e0209 */
[----:B------:R-:W-:Y:S01]  /*20d0*/  ULDC.64 UR16, c[0x0][0x250] ;  /* 0x0000940000107ab9 */ /* 0x000fe20000000a00 */
[----:B------:R-:W-:Y:S01]  /*20e0*/  IMAD.IADD R5, R5, 0x1, R2 ;  /* 0x0000000105057824 */ /* 0x000fe200078e0202 */
[----:B------:R-:W-:Y:S01]  /*20f0*/  USHF.L.U32 UR20, UR20, 0x1, URZ ;  /* 0x0000000114147899 */ /* 0x000fe2000800063f */
[----:B------:R-:W-:-:S02]  /*2100*/  IMAD R85, R3, UR12, RZ ;  /* 0x0000000c03557c24 */ /* 0x000fc4000f8e02ff */
[----:B------:R-:W-:Y:S02]  /*2110*/  IMAD R87, R3, UR10, RZ ;  /* 0x0000000a03577c24 */ /* 0x000fe4000f8e02ff */
        /* <DEDUP_REMOVED lines=11> */
[----:B------:R-:W-:Y:S01]  /*21d0*/  IADD3 R85, R3, R85, RZ ;  /* 0x0000005503557210 */ /* 0x000fe20007ffe0ff */
[----:B------:R-:W-:Y:S01]  /*21e0*/  VIADD R110, R118, 0x40 ;  /* 0x00000040766e7836 */ /* 0x000fe20000000000 */
[----:B------:R-:W-:Y:S01]  /*21f0*/  LEA R84, P1, R2, UR12, 0x1 ;  /* 0x0000000c02547c11 */ /* 0x000fe2000f8208ff */
[----:B------:R-:W-:Y:S01]  /*2200*/  UIMAD UR12, UR5, 0x60, URZ ;  /* 0x00000060050c78a4 */ /* 0x000fe2000f8e023f */
[----:B------:R-:W-:Y:S01]  /*2210*/  LEA R86, P0, R4, UR10, 0x1 ;  /* 0x0000000a04567c11 */ /* 0x000fe2000f8008ff */
[----:B------:R-:W-:Y:S01]  /*2220*/  IMAD.SHL.U32 R64, R66, 0x10, RZ ;  /* 0x0000001042407824 */ /* 0x000fe200078e00ff */
        /* <DEDUP_REMOVED lines=8> */
[----:B------:R-:W-:Y:S01]  /*22b0*/  IMAD.SHL.U32 R76, R133, 0x20, RZ ;  /* 0x00000020854c7824 */ /* 0x000fe200078e00ff */
[----:B------:R-:W-:Y:S01]  /*22c0*/  LEA R82, P0, R104, UR4, 0x1 ;  /* 0x0000000468527c11 */ /* 0x000fe2000f8008ff */
[----:B------:R-:W-:Y:S01]  /*22d0*/  IMAD.WIDE.U32 R6, R132, 0x20, RZ ;  /* 0x0000002084067825 */ /* 0x000fe200078e00ff */
[----:B------:R-:W-:Y:S01]  /*22e0*/  SHF.L.U64.HI R91, R90, 0x1, R91 ;  /* 0x000000015a5b7819 */ /* 0x000fe2000001025b */
[----:B------:R-:W-:Y:S01]  /*22f0*/  USHF.L.U64.HI UR24, UR14, 0x1, UR13 ;  /* 0x000000010e187899 */ /* 0x000fe2000801020d */
[----:B------:R-:W-:Y:S01]  /*2300*/  SHF.L.U64.HI R43, R44, 0x1, R43 ;  /* 0x000000012c2b7819 */ /* 0x000fe2000001022b */
[----:B------:R-:W-:Y:S01]  /*2310*/  IMAD.SHL.U32 R90, R90, 0x2, RZ ;  /* 0x000000025a5a7824 */ /* 0x000fe200078e00ff */
[----:B------:R-:W-:Y:S01]  /*2320*/  SHF.L.U32 R44, R44, 0x1, RZ ;  /* 0x000000012c2c7819 */ /* 0x000fe200000006ff */
[----:B------:R-:W-:Y:S01]  /*2330*/  IMAD.IADD R76, R7, 0x1, R76 ;  /* 0x00000001074c7824 */ /* 0x000fe200078e024c */
[----:B------:R-:W-:Y:S01]  /*2340*/  LEA.HI.X R79, R124, UR11, R52, 0x1, P1 ;  /* 0x0000000b7c4f7c11 */ /* 0x000fe200088f0c34 */
[----:B------:R-:W-:Y:S01]  /*2350*/  ULDC.64 UR10, c[0x0][0x360] ;  /* 0x0000d800000a7ab9 */ /* 0x000fe20000000a00 */
[----:B------:R-:W-:Y:S01]  /*2360*/  LEA.HI.X R83, R104, UR5, R101, 0x1, P0 ;  /* 0x0000000568537c11 */ /* 0x000fe200080f0c65 */
[----:B------:R-:W-:Y:S01]  /*2370*/  ULDC.64 UR4, c[0x0][0x358] ;  /* 0x0000d60000047ab9 */ /* 0x000fe20000000a00 */
[----:B------:R-:W-:Y:S01]  /*2380*/  IADD3 R10, P1, R44, UR10, RZ ;  /* 0x0000000a2c0a7c10 */ /* 0x000fe2000ff3e0ff */
[----:B------:R-:W-:Y:S01]  /*2390*/  IMAD.SHL.U32 R3, R135, 0x20, RZ ;  /* 0x0000002087037824 */ /* 0x000fe200078e00ff */
[----:B------:R-:W-:Y:S01]  /*23a0*/  IADD3 R88, P4, R90, UR10, RZ ;  /* 0x0000000a5a587c10 */ /* 0x000fe2000ff9e0ff */
[----:B------:R-:W-:Y:S01]  /*23b0*/  IMAD R5, R133, 0x60, RZ ;  /* 0x0000006085057824 */ /* 0x000fe200078e02ff */
[----:B------:R-:W-:Y:S01]  /*23c0*/  IADD3 R44, P0, R44, UR4, RZ ;  /* 0x000000042c2c7c10 */ /* 0x000fe2000ff1e0ff */
[C---:B------:R-:W-:Y:S01]  /*23d0*/  IMAD.SHL.U32 R113, R119.reuse, 0x20, RZ ;  /* 0x0000002077717824 */ /* 0x040fe200078e00ff */
[----:B------:R-:W-:Y:S01]  /*23e0*/  IADD3 R90, P2, R90, UR4, RZ ;  /* 0x000000045a5a7c10 */ /* 0x000fe2000ff5e0ff */
[----:B------:R-:W-:Y:S01]  /*23f0*/  IMAD R111, R119, 0x30, RZ ;  /* 0x00000030776f7824 */ /* 0x000fe200078e02ff */
[----:B------:R-:W-:Y:S01]  /*2400*/  IADD3.X R9, R43, UR11, RZ, P1, !PT ;  /* 0x0000000b2b097c10 */ /* 0x000fe20008ffe4ff */
[----:B------:R-:W-:Y:S01]  /*2410*/  IMAD.WIDE.U32 R134, R134, 0x20, RZ ;  /* 0x0000002086867825 */ /* 0x000fe200078e00ff */
[----:B------:R-:W-:Y:S01]  /*2420*/  IADD3.X R89, R91, UR11, RZ, P4, !PT ;  /* 0x0000000b5b597c10 */ /* 0x000fe2000a7fe4ff */
[----:B------:R-:W-:Y:S01]  /*2430*/  UIADD3 UR27, UR19, UR12, URZ ;  /* 0x0000000c131b7290 */ /* 0x000fe2000fffe03f */
[----:B------:R-:W-:Y:S01]  /*2440*/  IADD3.X R43, R43, UR5, RZ, P0, !PT ;  /* 0x000000052b2b7c10 */ /* 0x000fe200087fe4ff */
[----:B------:R-:W-:Y:S01]  /*2450*/  IMAD.WIDE.U32 R132, R132, 0x60, RZ ;  /* 0x0000006084847825 */ /* 0x000fe200078e00ff */
[----:B------:R-:W-:Y:S01]  /*2460*/  IADD3.X R91, R91, UR5, RZ, P2, !PT ;  /* 0x000000055b5b7c10 */ /* 0x000fe200097fe4ff */
[----:B------:R-:W-:Y:S01]  /*2470*/  ULDC UR4, c[0x0][0x2e0] ;  /* 0x0000b80000047ab9 */ /* 0x000fe20000000800 */
[----:B------:R-:W-:Y:S01]  /*2480*/  IADD3 R71, P1, P0, R93, 0x40, R93 ;  /* 0x000000405d477810 */ /* 0x000fe2000783e05d */
[----:B------:R-:W-:Y:S01]  /*2490*/  IMAD.SHL.U32 R77, R6, 0x2, RZ ;  /* 0x00000002064d7824 */ /* 0x000fe200078e00ff */
[----:B------:R-:W-:Y:S01]  /*24a0*/  IADD3 R109, R118, R110, RZ ;  /* 0x0000006e766d7210 */ /* 0x000fe20007ffe0ff */
[----:B------:R-:W-:Y:S01]  /*24b0*/  IMAD.SHL.U32 R66, R66, 0x20, RZ ;  /* 0x0000002042427824 */ /* 0x000fe200078e00ff */
[----:B------:R-:W-:Y:S01]  /*24c0*/  IADD3 R69, P4, P2, R64, 0x40, R64 ;  /* 0x0000004040457810 */ /* 0x000fe20007a9e040 */
[----:B------:R-:W-:Y:S01]  /*24d0*/  VIADD R114, R126, 0x20 ;  /* 0x000000207e727836 */ /* 0x000fe20000000000 */
[----:B------:R-:W-:Y:S01]  /*24e0*/  IADD3.X R70, R92, RZ, R92, P1, P0 ;  /* 0x000000ff5c467210 */ /* 0x000fe20000fe045c */
[----:B------:R-:W-:Y:S01]  /*24f0*/  IMAD.IADD R108, R118, 0x1, R109 ;  /* 0x00000001766c7824 */ /* 0x000fe200078e026d */
[----:B------:R-:W-:Y:S01]  /*2500*/  IADD3 R73, P1, R69, R64, RZ ;  /* 0x0000004045497210 */ /* 0x000fe20007f3e0ff */
[----:B------:R-:W-:Y:S01]  /*2510*/  VIADD R112, R126, 0x30 ;  /* 0x000000307e707836 */ /* 0x000fe20000000000 */
[----:B------:R-:W-:Y:S01]  /*2520*/  IADD3.X R68, R63, RZ, R63, P4, P2 ;  /* 0x000000ff3f447210 */ /* 0x000fe200027e443f */
[----:B------:R-:W-:Y:S01]  /*2530*/  IMAD.IADD R67, R135, 0x1, R3 ;  /* 0x0000000187437824 */ /* 0x000fe200078e0203 */
[----:B------:R-:W-:Y:S01]  /*2540*/  IADD3 R75, P0, R93, R71, RZ ;  /* 0x000000475d4b7210 */ /* 0x000fe20007f1e0ff */
[----:B------:R-:W-:Y:S01]  /*2550*/  IMAD.IADD R78, R133, 0x1, R5 ;  /* 0x00000001854e7824 */ /* 0x000fe200078e0205 */
[----:B------:R-:W-:Y:S01]  /*2560*/  SHF.L.U64.HI R76, R6, 0x1, R76 ;  /* 0x00000001064c7819 */ /* 0x000fe2000001024c */
[----:B--2---:R-:W-:Y:S01]  /*2570*/  IMAD.U32 R61, R61, -0x40, RZ ;  /* 0xffffffc03d3d7824 */ /* 0x004fe200078e00ff */
[----:B------:R-:W-:Y:S01]  /*2580*/  MOV R11, R102 ;  /* 0x00000066000b7202 */ /* 0x000fe20000000f00 */
[----:B------:R-:W-:Y:S01]  /*2590*/  IMAD.X R72, R68, 0x1, R63, P1 ;  /* 0x0000000144487824 */ /* 0x000fe200008e063f */
[----:B------:R-:W-:Y:S01]  /*25a0*/  SHF.R.S32.HI R100, RZ, 0x1f, R113 ;  /* 0x0000001fff647819 */ /* 0x000fe20000011471 */
[----:B------:R-:W-:Y:S01]  /*25b0*/  ULDC UR5, c[0x0][0x2e0] ;  /* 0x0000b80000057ab9 */ /* 0x000fe20000000800 */
[----:B------:R-:W-:Y:S01]  /*25c0*/  SHF.R.S32.HI R99, RZ, 0x1f, R110 ;  /* 0x0000001fff637819 */ /* 0x000fe2000001146e */
[----:B------:R-:W-:Y:S01]  /*25d0*/  ULDC.64 UR10, c[0x0][0x248] ;  /* 0x00009200000a7ab9 */ /* 0x000fe20000000a00 */
[----:B------:R-:W-:Y:S01]  /*25e0*/  SHF.R.S32.HI R98, RZ, 0x1f, R111 ;  /* 0x0000001fff627819 */ /* 0x000fe2000001146f */
[----:B------:R-:W-:Y:S01]  /*25f0*/  ULDC.64 UR12, c[0x0][0x230] ;  /* 0x00008c00000c7ab9 */ /* 0x000fe20000000a00 */
[----:B------:R-:W-:Y:S01]  /*2600*/  IADD3.X R74, R92, R70, RZ, P0, !PT ;  /* 0x000000465c4a7210 */ /* 0x000fe200007fe4ff */
[----:B------:R-:W-:Y:S01]  /*2610*/  ULDC.64 UR14, c[0x0][0x238] ;  /* 0x00008e00000e7ab9 */ /* 0x000fe20000000a00 */
[----:B------:R-:W-:-:S02]  /*2620*/  SHF.R.S32.HI R97, RZ, 0x1f, R109 ;  /* 0x0000001fff617819 */ /* 0x000fc4000001146d */
[----:B------:R-:W-:-:S07]  /*2630*/  SHF.R.S32.HI R96, RZ, 0x1f, R108 ;  /* 0x0000001fff607819 */ /* 0x000fce000001146c */
.L_x_7715:
[----:B------:R-:W-:Y:S01]  /*2640*/  IMAD.SHL.U32 R14, R11, 0x40, RZ ;  /* 0x000000400b0e7824 */ /* 0x000fe200078e00ff */
[----:B------:R-:W-:Y:S03]  /*2650*/  ISETP.NE.AND P6, PT, RZ, UR4, PT ;  /* 0x00000004ff007c0c */ /* 0x000fe6000bfc5270 */
[----:B------:R-:W-:Y:S04]  /*2660*/  VIADD R13, R14, 0xffffffc0 ;  /* 0xffffffc00e0d7836 */ /* 0x000fe80000000000 */
[--C-:B------:R-:W-:Y:S02]  /*2670*/  IMAD.IADD R15, R56, 0x1, -R13.reuse ;  /* 0x00000001380f7824 */ /* 0x100fe400078e0a0d */
[----:B------:R-:W-:Y:S03]  /*2680*/  IMAD.IADD R3, R62, 0x1, -R13 ;  /* 0x000000013e037824 */ /* 0x000fe600078e0a0d */
[CC--:B------:R-:W-:Y:S02]  /*2690*/  ISETP.GE.AND P1, PT, R126.reuse, R15.reuse, PT ;  /* 0x0000000f7e00720c */ /* 0x0c0fe40003f26270 */
[C---:B------:R-:W-:Y:S02]  /*26a0*/  ISETP.GE.AND P5, PT, R115.reuse, R15, PT ;  /* 0x0000000f7300720c */ /* 0x040fe40003fa6270 */
[-C--:B------:R-:W-:Y:S02]  /*26b0*/  ISETP.GE.AND P1, PT, R126, R3.reuse, !P1 ;  /* 0x000000037e00720c */ /* 0x080fe40004f26270 */
[----:B------:R-:W-:Y:S02]  /*26c0*/  ISETP.GE.AND P5, PT, R115, R3, !P5 ;  /* 0x000000037300720c */ /* 0x000fe40006fa6270 */
[-C--:B------:R-:W-:Y:S02]  /*26d0*/  ISETP.GE.AND P4, PT, R114, R15.reuse, PT ;  /* 0x0000000f7200720c */ /* 0x080fe40003f86270 */
[----:B------:R-:W-:Y:S02]  /*26e0*/  ISETP.GE.AND P2, PT, R112, R15, PT ;  /* 0x0000000f7000720c */ /* 0x000fe40003f46270 */
[-C--:B------:R-:W-:Y:S02]  /*26f0*/  ISETP.GE.AND P4, PT, R114, R3.reuse, !P4 ;  /* 0x000000037200720c */ /* 0x080fe40006786270 */
[----:B------:R-:W-:Y:S03]  /*2700*/  ISETP.GE.AND P2, PT, R112, R3, !P2 ;  /* 0x000000037000720c */ /* 0x000fe60005746270 */
[----:B---3--:R-:W2:Y:S02]  /*2710*/  @P1 LDG.E.128 R24, desc[UR6][R84.64] ;  /* 0x0000000654181981 */ /* 0x008ea4000c1e1d00 */
[C---:B------:R-:W-:Y:S04]  /*2720*/  @P5 IADD3 R18, P0, R84.reuse, UR20, RZ ;  /* 0x0000001454125c10 */ /* 0x040fe8000ff1e0ff */
[----:B------:R-:W-:Y:S02]  /*2730*/  @P5 IADD3.X R19, R85, UR23, RZ, P0, !PT ;  /* 0x0000001755135c10 */ /* 0x000fe400087fe4ff */
[C---:B------:R-:W-:Y:S04]  /*2740*/  @P5 LEA R28, P0, R95.reuse, R82, 0x1 ;  /* 0x000000525f1c5211 */ /* 0x040fe800078008ff */
[----:B------:R-:W-:Y:S02]  /*2750*/  @P5 LEA.HI.X R29, R95, R83, R94, 0x1, P0 ;  /* 0x000000535f1d5211 */ /* 0x000fe400000f0c5e */
[----:B------:R-:W-:Y:S04]  /*2760*/  @P4 IADD3 R30, P0, R84, UR25, RZ ;  /* 0x00000019541e4c10 */ /* 0x000fe8000ff1e0ff */
[----:B------:R-:W-:Y:S02]  /*2770*/  @P4 IADD3.X R31, R85, UR24, RZ, P0, !PT ;  /* 0x00000018551f4c10 */ /* 0x000fe400087fe4ff */
[----:B----4-:R-:W-:Y:S05]  /*2780*/  @P4 IADD3 R32, P0, R82, R77, RZ ;  /* 0x0000004d52204210 */ /* 0x010fea0007f1e0ff */
[----:B------:R-:W-:Y:S01]  /*2790*/  @P4 IMAD.X R33, R83, 0x1, R76, P0 ;  /* 0x0000000153214824 */ /* 0x000fe200000e064c */
[----:B------:R-:W-:Y:S04]  /*27a0*/  @P2 IADD3 R2, P0, R84, UR18, RZ ;  /* 0x0000001254022c10 */ /* 0x000fe8000ff1e0ff */
[----:B------:R-:W-:Y:S01]  /*27b0*/  @P2 IADD3.X R3, R85, UR27, RZ, P0, !PT ;  /* 0x0000001b55032c10 */ /* 0x000fe200087fe4ff */
[----:B--2---:R1:W-:Y:S04]  /*27c0*/  @P1 STG.E.128 desc[UR6][R82.64], R24 ;  /* 0x0000001852001986 */ /* 0x0043e8000c101d06 */
[----:B------:R-:W2:Y:S04]  /*27d0*/  @P1 LDG.E.128 R20, desc[UR6][R84.64+0x80] ;  /* 0x0000800654141981 */ /* 0x000ea8000c1e1d00 */
[----:B--2---:R2:W-:Y:S04]  /*27e0*/  @P1 STG.E.128 desc[UR6][R82.64+0x80], R20 ;  /* 0x0000801452001986 */ /* 0x0045e8000c101d06 */
[----:B------:R-:W3:Y:S04]  /*27f0*/  @P5 LDG.E.128 R4, desc[UR6][R18.64] ;  /* 0x0000000612045981 */ /* 0x000ee8000c1e1d00 */
[----:B---3--:R3:W-:Y:S04]  /*2800*/  @P5 STG.E.128 desc[UR6][R28.64], R4 ;  /* 0x000000041c005986 */ /* 0x0087e8000c101d06 */
[----:B-1----:R1:W4:Y:S02]  /*2810*/  @P5 LDG.E.128 R24, desc[UR6][R18.64+0x80] ;  /* 0x0000800612185981 */ /* 0x002324000c1e1d00 */
[----:B-1----:R-:W-:Y:S05]  /*2820*/  @P2 IADD3 R18, P0, R82, R132, RZ ;  /* 0x0000008452122210 */ /* 0x002fea0007f1e0ff */
[----:B------:R-:W-:Y:S01]  /*2830*/  @P2 IMAD.X R19, R83, 0x1, R78, P0 ;  /* 0x0000000153132824 */ /* 0x000fe200000e064e */
[C---:B------:R-:W-:Y:S04]  /*2840*/  LEA R84, P0, R61.reuse, R84, 0x1 ;  /* 0x000000543d547211 */ /* 0x040fe800078008ff */
[----:B------:R-:W-:Y:S01]  /*2850*/  LEA.HI.X.SX32 R85, R61, R85, 0x1, P0 ;  /* 0x000000553d557211 */ /* 0x000fe200000f0eff */
[----:B----4-:R1:W-:Y:S04]  /*2860*/  @P5 STG.E.128 desc[UR6][R28.64+0x80], R24 ;  /* 0x000080181c005986 */ /* 0x0103e8000c101d06 */
[----:B--2---:R-:W2:Y:S04]  /*2870*/  @P4 LDG.E.128 R20, desc[UR6][R30.64] ;  /* 0x000000061e144981 */ /* 0x004ea8000c1e1d00 */
[----:B--2---:R2:W-:Y:S04]  /*2880*/  @P4 STG.E.128 desc[UR6][R32.64], R20 ;  /* 0x0000001420004986 */ /* 0x0045e8000c101d06 */
[----:B---3--:R-:W3:Y:S04]  /*2890*/  @P4 LDG.E.128 R4, desc[UR6][R30.64+0x80] ;  /* 0x000080061e044981 */ /* 0x008ee8000c1e1d00 */
[----:B---3--:R3:W-:Y:S04]  /*28a0*/  @P4 STG.E.128 desc[UR6][R32.64+0x80], R4 ;  /* 0x0000800420004986 */ /* 0x0087e8000c101d06 */
[----:B-1----:R-:W4:Y:S04]  /*28b0*/  @P2 LDG.E.128 R24, desc[UR6][R2.64] ;  /* 0x0000000602182981 */ /* 0x002f28000c1e1d00 */
[----:B----4-:R3:W-:Y:S04]  /*28c0*/  @P2 STG.E.128 desc[UR6][R18.64], R24 ;  /* 0x0000001812002986 */ /* 0x0107e8000c101d06 */
[----:B--2---:R-:W2:Y:S04]  /*28d0*/  @P2 LDG.E.128 R20, desc[UR6][R2.64+0x80] ;  /* 0x0000800602142981 */ /* 0x004ea8000c1e1d00 */
[----:B--2---:R3:W-:Y:S01]  /*28e0*/  @P2 STG.E.128 desc[UR6][R18.64+0x80], R20 ;  /* 0x0000801412002986 */ /* 0x0047e2000c101d06 */
[----:B------:R-:W-:Y:S05]  /*28f0*/  @!P6 BRA `(.L_x_7678) ;  /* 0x0000004c00ace947 */ /* 0x000fea0003800000 */
[----:B------:R-:W-:Y:S11]  /*2900*/  ISETP.NE.AND P0, PT, RZ, UR22, PT ;  /* 0x00000016ff007c0c */ /* 0x000ff6000bf05270 */
[----:B------:R-:W-:Y:S02]  /*2910*/  @!UPT UIADD3 URZ, URZ, URZ, URZ ;  /* 0x0000003f3f3ff290 */ /* 0x000fe4000fffe03f */
[----:B------:R-:W-:Y:S05]  /*2920*/  @!P0 BRA `(.L_x_7679) ;  /* 0x0000001c00388947 */ /* 0x000fea0003800000 */
[----:B------:R-:W-:Y:S01]  /*2930*/  MOV R42, R44 ;  /* 0x0000002c002a7202 */ /* 0x000fe20000000f00 */
[----:B------:R-:W1:Y:S01]  /*2940*/  LDC R47, c[0x0][0x2e0] ;  /* 0x0000b800ff2f7b82 */ /* 0x000e620000000800 */
[----:B------:R-:W-:Y:S01]  /*2950*/  BSSY B0, `(.L_x_7680) ;  /* 0x000006a000007945 */ /* 0x000fe20003800000 */
[----:B-1----:R-:W-:Y:S03]  /*2960*/  LEA R47, -R47, RZ, 0x5 ;  /* 0x000000ff2f2f7211 */ /* 0x002fe600078e29ff */
[----:B------:R-:W-:Y:S05]  /*2970*/  @!P1 BRA `(.L_x_7681) ;  /* 0x00000004009c9947 */ /* 0x000fea0003800000 */
[----:B------:R-:W-:Y:S01]  /*2980*/  ISETP.GE.AND P0, PT, R16, UR4, PT ;  /* 0x0000000410007c0c */ /* 0x000fe2000bf06270 */
[----:B---3--:R-:W2:Y:S01]  /*2990*/  LDG.E.128 R24, desc[UR6][R86.64] ;  /* 0x0000000656187981 */ /* 0x008ea2000c1e1d00 */
[----:B------:R-:W-:Y:S02]  /*29a0*/  ISETP.GE.AND P1, PT, R12, UR4, PT ;  /* 0x000000040c007c0c */ /* 0x000fe4000bf26270 */
[----:B------:R-:W-:Y:S09]  /*29b0*/  MOV R81, R79 ;  /* 0x0000004f00517202 */ /* 0x000ff20000000f00 */
[-C--:B------:R-:W-:Y:S02]  /*29c0*/  @!P0 MOV R8, R10.reuse ;  /* 0x0000000a00088202 */ /* 0x080fe40000000f00 */
[-C--:B------:R-:W-:Y:S03]  /*29d0*/  @!P0 MOV R45, R43.reuse ;  /* 0x0000002b002d8202 */ /* 0x080fe60000000f00 */
[----:B------:R1:W3:Y:S06]  /*29e0*/  @!P0 LDG.E.64 R18, desc[UR6][R8.64] ;  /* 0x0000000608128981 */ /* 0x0002ec000c1e1b00 */
[----:B------:R4:W5:Y:S01]  /*29f0*/  @!P0 LDG.E.64 R32, desc[UR6][R44.64] ;  /* 0x000000062c208981 */ /* 0x000962000c1e1b00 */
[----:B-1----:R-:W-:Y:S02]  /*2a00*/  @!P1 MOV R8, R10 ;  /* 0x0000000a00089202 */ /* 0x002fe40000000f00 */
[----:B----4-:R-:W-:Y:S01]  /*2a10*/  @!P1 MOV R45, R43 ;  /* 0x0000002b002d9202 */ /* 0x010fe20000000f00 */
        /* <DEDUP_REMOVED lines=93> */
.L_x_7681:
[----:B------:R-:W-:Y:S05]  /*2ff0*/  BSYNC B0 ;  /* 0x0000000000007941 */ /* 0x000fea0003800000 */
.L_x_7680:
[----:B------:R-:W-:Y:S04]  /*3000*/  BSSY B0, `(.L_x_7682) ;  /* 0x000006e000007945 */ /* 0x000fe80003800000 */
[----:B------:R-:W-:Y:S05]  /*3010*/  @!P5 BRA `(.L_x_7683) ;  /* 0x0000000400b0d947 */ /* 0x000fea0003800000 */
[----:B------:R-:W-:Y:S02]  /*3020*/  LEA R48, P1, R64, R86, 0x1 ;  /* 0x0000005640307211 */ /* 0x000fe400078208ff */
[----:B------:R-:W-:Y:S02]  /*3030*/  SHF.L.U32 R41, R118, 0x1, RZ ;  /* 0x0000000176297819 */ /* 0x000fe400000006ff */
[----:B------:R-:W-:Y:S02]  /*3040*/  ISETP.GE.AND P0, PT, R16, UR4, PT ;  /* 0x0000000410007c0c */ /* 0x000fe4000bf06270 */
[----:B------:R-:W-:Y:S02]  /*3050*/  LEA.HI.X R49, R64, R87, R63, 0x1, P1 ;  /* 0x0000005740317211 */ /* 0x000fe400008f0c3f */
[----:B------:R-:W-:Y:S02]  /*3060*/  SHF.L.U64.HI R40, R118, 0x1, R103 ;  /* 0x0000000176287819 */ /* 0x000fe40000010267 */
[C---:B------:R-:W-:Y:S01]  /*3070*/  IADD3 R28, P1, R41.reuse, R10, RZ ;  /* 0x0000000a291c7210 */ /* 0x040fe20007f3e0ff */
[----:B---3--:R-:W2:Y:S01]  /*3080*/  LDG.E.128 R24, desc[UR6][R48.64] ;  /* 0x0000000630187981 */ /* 0x008ea2000c1e1d00 */
[----:B------:R-:W-:Y:S02]  /*3090*/  IADD3 R38, P5, R41, R44, RZ ;  /* 0x0000002c29267210 */ /* 0x000fe40007fbe0ff */
[C---:B------:R-:W-:Y:S02]  /*30a0*/  IADD3.X R29, R40.reuse, R9, RZ, P1, !PT ;  /* 0x00000009281d7210 */ /* 0x040fe40000ffe4ff */
[----:B------:R-:W-:Y:S02]  /*30b0*/  IADD3.X R39, R40, R43, RZ, P5, !PT ;  /* 0x0000002b28277210 */ /* 0x000fe40002ffe4ff */
[----:B------:R-:W-:Y:S01]  /*30c0*/  LEA R40, P5, R93, R80, 0x1 ;  /* 0x000000505d287211 */ /* 0x000fe200078a08ff */
[----:B------:R-:W1:Y:S01]  /*30d0*/  @!P0 LDG.E.64 R18, desc[UR6][R28.64] ;  /* 0x000000061c128981 */ /* 0x000e62000c1e1b00 */
[----:B------:R-:W-:Y:S05]  /*30e0*/  ISETP.GE.AND P1, PT, R12, UR4, PT ;  /* 0x000000040c007c0c */ /* 0x000fea000bf26270 */
        /* <DEDUP_REMOVED lines=95> */
.L_x_7683:
[----:B------:R-:W-:Y:S05]  /*36e0*/  BSYNC B0 ;  /* 0x0000000000007941 */ /* 0x000fea0003800000 */
.L_x_7682:
[----:B------:R-:W-:Y:S04]  /*36f0*/  BSSY B0, `(.L_x_7684) ;  /* 0x0000072000007945 */ /* 0x000fe80003800000 */
[----:B------:R-:W-:Y:S05]  /*3700*/  @!P4 BRA `(.L_x_7685) ;  /* 0x0000000400c0c947 */ /* 0x000fea0003800000 */
[----:B------:R-:W-:Y:S02]  /*3710*/  LEA R48, P1, R66, R86, 0x1 ;  /* 0x0000005642307211 */ /* 0x000fe400078208ff */
[C---:B------:R-:W-:Y:S02]  /*3720*/  SHF.L.U32 R45, R113.reuse, 0x1, RZ ;  /* 0x00000001712d7819 */ /* 0x040fe400000006ff */
[----:B------:R-:W-:Y:S02]  /*3730*/  ISETP.GE.AND P0, PT, R16, UR4, PT ;  /* 0x0000000410007c0c */ /* 0x000fe4000bf06270 */
[----:B------:R-:W-:Y:S02]  /*3740*/  LEA.HI.X R49, R66, R87, R65, 0x1, P1 ;  /* 0x0000005742317211 */ /* 0x000fe400008f0c41 */
[----:B------:R-:W-:Y:S02]  /*3750*/  SHF.L.U64.HI R46, R113, 0x1, R100 ;  /* 0x00000001712e7819 */ /* 0x000fe40000010264 */
[C---:B------:R-:W-:Y:S01]  /*3760*/  IADD3 R28, P1, R45.reuse, R10, RZ ;  /* 0x0000000a2d1c7210 */ /* 0x040fe20007f3e0ff */
[----:B---3--:R-:W3:Y:S01]  /*3770*/  LDG.E.128 R24, desc[UR6][R48.64] ;  /* 0x0000000630187981 */ /* 0x008ee2000c1e1d00 */
[----:B--2---:R-:W-:Y:S02]  /*3780*/  IADD3 R40, P4, R45, R44, RZ ;  /* 0x0000002c2d287210 */ /* 0x004fe40007f9e0ff */
[C---:B------:R-:W-:Y:S02]  /*3790*/  IADD3.X R29, R46.reuse, R9, RZ, P1, !PT ;  /* 0x000000092e1d7210 */ /* 0x040fe40000ffe4ff */
[----:B------:R-:W-:Y:S02]  /*37a0*/  IADD3.X R41, R46, R43, RZ, P4, !PT ;  /* 0x0000002b2e297210 */ /* 0x000fe400027fe4ff */
[----:B------:R-:W-:Y:S01]  /*37b0*/  LEA R138, P5, R134, R80, 0x1 ;  /* 0x00000050868a7211 */ /* 0x000fe200078a08ff */
[----:B------:R-:W1:Y:S01]  /*37c0*/  @!P0 LDG.E.64 R18, desc[UR6][R28.64] ;  /* 0x000000061c128981 */ /* 0x000e62000c1e1b00 */
[C---:B------:R-:W-:Y:S02]  /*37d0*/  LEA R136, P4, R69.reuse, R86, 0x1 ;  /* 0x0000005645887211 */ /* 0x040fe400078808ff */
[----:B------:R-:W-:Y:S02]  /*37e0*/  ISETP.GE.AND P1, PT, R12, UR4, PT ;  /* 0x000000040c007c0c */ /* 0x000fe4000bf26270 */
[----:B------:R-:W-:Y:S01]  /*37f0*/  LEA.HI.X R137, R69, R87, R68, 0x1, P4 ;  /* 0x0000005745897211 */ /* 0x000fe200020f0c44 */
[----:B------:R-:W2:Y:S01]  /*3800*/  @!P0 LDG.E.64 R38, desc[UR6][R40.64] ;  /* 0x0000000628268981 */ /* 0x000ea2000c1e1b00 */
[----:B------:R-:W-:Y:S01]  /*3810*/  LEA.HI.X R139, R134, R79, R67, 0x1, P5 ;  /* 0x0000004f868b7211 */ /* 0x000fe200028f0c43 */
[--C-:B-1----:R-:W-:Y:S01]  /*3820*/  @!P0 HADD2.F32 R23, -RZ, R18.reuse.H0_H0 ;  /* 0x20000012ff178230 */ /* 0x102fe20000004100 */
[----:B---3--:R-:W-:Y:S01]  /*3830*/  @!P0 MOV R15, R24 ;  /* 0x00000018000f8202 */ /* 0x008fe20000000f00 */
[----:B------:R-:W-:Y:S01]  /*3840*/  @!P0 HADD2.F32 R18, -RZ, R18.H1_H1 ;  /* 0x30000012ff128230 */ /* 0x000fe20000004100 */
[----:B------:R-:W-:Y:S02]  /*3850*/  @!P0 MOV R22, R27 ;  /* 0x0000001b00168202 */ /* 0x000fe40000000f00 */
[----:B------:R-:W-:Y:S01]  /*3860*/  @!P0 MOV R21, R25 ;  /* 0x0000001900158202 */ /* 0x000fe20000000f00 */
[--C-:B------:R-:W-:Y:S02]  /*3870*/  @!P0 HADD2.F32 R31, -RZ, R15.reuse.H1_H1 ;  /* 0x3000000fff1f8230 */ /* 0x100fe40000004100 */
[--C-:B--2---:R-:W-:Y:S02]  /*3880*/  @!P0 HADD2.F32 R33, -RZ, R38.reuse.H0_H0 ;  /* 0x20000026ff218230 */ /* 0x104fe40000004100 */
        /* <DEDUP_REMOVED lines=88> */
.L_x_7685:
[----:B------:R-:W-:Y:S05]  /*3e10*/  BSYNC B0 ;  /* 0x0000000000007941 */ /* 0x000fea0003800000 */
.L_x_7684:
[----:B------:R-:W-:Y:S04]  /*3e20*/  BSSY B0, `(.L_x_7686) ;  /* 0x0000077000007945 */ /* 0x000fe80003800000 */
[----:B------:R-:W-:Y:S05]  /*3e30*/  @!P2 BRA `(.L_x_7687) ;  /* 0x0000000400d4a947 */ /* 0x000fea0003800000 */
[----:B------:R-:W-:Y:S01]  /*3e40*/  SHF.L.U32 R45, R111, 0x1, RZ ;  /* 0x000000016f2d7819 */ /* 0x000fe200000006ff */
[----:B--2---:R-:W2:Y:S01]  /*3e50*/  LDC.64 R40, c[0x0][0x338] ;  /* 0x0000ce00ff287b82 */ /* 0x004ea20000000a00 */
[----:B------:R-:W-:Y:S02]  /*3e60*/  ISETP.GE.AND P0, PT, R16, UR4, PT ;  /* 0x0000000410007c0c */ /* 0x000fe4000bf06270 */
[C---:B------:R-:W-:Y:S02]  /*3e70*/  IADD3 R28, P1, R45.reuse, R10, RZ ;  /* 0x0000000a2d1c7210 */ /* 0x040fe40007f3e0ff */
[----:B------:R-:W-:Y:S02]  /*3e80*/  IADD3 R38, P2, R45, R44, RZ ;  /* 0x0000002c2d267210 */ /* 0x000fe40007f5e0ff */
[----:B-1----:R-:W-:Y:S01]  /*3e90*/  MOV R81, R79 ;  /* 0x0000004f00517202 */ /* 0x002fe20000000f00 */
[----:B--2---:R-:W-:Y:S01]  /*3ea0*/  IMAD.WIDE.U32 R48, R40, 0x60, R86 ;  /* 0x0000006028307825 */ /* 0x004fe200078e0056 */
[----:B------:R-:W-:Y:S03]  /*3eb0*/  SHF.L.U64.HI R40, R111, 0x1, R98 ;  /* 0x000000016f287819 */ /* 0x000fe60000010262 */
[----:B------:R-:W-:Y:S01]  /*3ec0*/  IMAD R41, R41, 0x60, RZ ;  /* 0x0000006029297824 */ /* 0x000fe200078e02ff */
[C---:B------:R-:W-:Y:S02]  /*3ed0*/  IADD3.X R29, R40.reuse, R9, RZ, P1, !PT ;  /* 0x00000009281d7210 */ /* 0x040fe40000ffe4ff */
[----:B------:R-:W-:Y:S02]  /*3ee0*/  IADD3.X R39, R40, R43, RZ, P2, !PT ;  /* 0x0000002b28277210 */ /* 0x000fe400017fe4ff */
[----:B------:R-:W-:Y:S01]  /*3ef0*/  IADD3 R49, R49, R41, RZ ;  /* 0x0000002931317210 */ /* 0x000fe20007ffe0ff */
[----:B---3--:R-:W4:Y:S01]  /*3f00*/  @!P0 LDG.E.64 R18, desc[UR6][R28.64] ;  /* 0x000000061c128981 */ /* 0x008f22000c1e1b00 */
[----:B------:R-:W1:Y:S01]  /*3f10*/  LDC.64 R40, c[0x0][0x248] ;  /* 0x00009200ff287b82 */ /* 0x000e620000000a00 */
[----:B------:R-:W-:Y:S04]  /*3f20*/  ISETP.GE.AND P1, PT, R12, UR4, PT ;  /* 0x000000040c007c0c */ /* 0x000fe8000bf26270 */
[----:B------:R-:W2:Y:S08]  /*3f30*/  LDG.E.128 R24, desc[UR6][R48.64] ;  /* 0x0000000630187981 */ /* 0x000eb0000c1e1d00 */
[----:B------:R-:W3:Y:S01]  /*3f40*/  @!P0 LDG.E.64 R36, desc[UR6][R38.64] ;  /* 0x0000000626248981 */ /* 0x000ee2000c1e1b00 */
[----:B-1----:R-:W-:Y:S01]  /*3f50*/  IMAD.WIDE.U32 R136, R40, 0x60, R80 ;  /* 0x0000006028887825 */ /* 0x002fe200078e0050 */
[----:B------:R-:W-:Y:S03]  /*3f60*/  LEA R40, P2, R73, R86, 0x1 ;  /* 0x0000005649287211 */ /* 0x000fe600078408ff */
[----:B------:R-:W-:Y:S05]  /*3f70*/  IMAD R41, R41, 0x60, RZ ;  /* 0x0000006029297824 */ /* 0x000fea00078e02ff */
[----:B------:R-:W-:Y:S02]  /*3f80*/  IADD3 R137, R137, R41, RZ ;  /* 0x0000002989897210 */ /* 0x000fe40007ffe0ff */
[----:B------:R-:W-:Y:S01]  /*3f90*/  LEA.HI.X R41, R73, R87, R72, 0x1, P2 ;  /* 0x0000005749297211 */ /* 0x000fe200010f0c48 */
[--C-:B----4-:R-:W-:Y:S02]  /*3fa0*/  @!P0 HADD2.F32 R20, -RZ, R18.reuse.H0_H0 ;  /* 0x20000012ff148230 */ /* 0x110fe40000004100 */
[----:B------:R-:W-:Y:S01]  /*3fb0*/  @!P0 HADD2.F32 R18, -RZ, R18.H1_H1 ;  /* 0x30000012ff128230 */ /* 0x000fe20000004100 */
[----:B--2---:R-:W-:Y:S02]  /*3fc0*/  @!P0 MOV R15, R24 ;  /* 0x00000018000f8202 */ /* 0x004fe40000000f00 */
[----:B------:R-:W-:Y:S03]  /*3fd0*/  @!P0 MOV R22, R25 ;  /* 0x0000001900168202 */ /* 0x000fe60000000f00 */
[--C-:B------:R-:W-:Y:S02]  /*3fe0*/  @!P0 HADD2.F32 R31, -RZ, R15.reuse.H1_H1 ;  /* 0x3000000fff1f8230 */ /* 0x100fe40000004100 */
[----:B------:R-:W-:Y:S02]  /*3ff0*/  @!P0 HADD2.F32 R21, -RZ, R15.H0_H0 ;  /* 0x2000000fff158230 */ /* 0x000fe40000004100 */
[----:B---3--:R-:W-:Y:S02]  /*4000*/  @!P0 HADD2.F32 R32, -RZ, R36.H0_H0 ;  /* 0x20000024ff208230 */ /* 0x008fe40000004100 */
        /* <DEDUP_REMOVED lines=88> */
.L_x_7687:
[----:B------:R-:W-:Y:S05]  /*4590*/  BSYNC B0 ;  /* 0x0000000000007941 */ /* 0x000fea0003800000 */
.L_x_7686:
[C---:B------:R-:W-:Y:S01]  /*45a0*/  LEA R44, P1, R47.reuse, R42, 0x1 ;  /* 0x0000002a2f2c7211 */ /* 0x040fe200078208ff */
[----:B------:R-:W-:Y:S01]  /*45b0*/  IMAD.MOV.U32 R8, RZ, RZ, R10 ;  /* 0x000000ffff087224 */ /* 0x000fe200078e000a */
[----:B------:R-:W-:Y:S02]  /*45c0*/  UMOV UR4, UR21 ;  /* 0x0000001500047c82 */ /* 0x000fe40008000000 */
[C---:B------:R-:W-:Y:S02]  /*45d0*/  LEA.HI.X.SX32 R43, R47.reuse, R43, 0x1, P1 ;  /* 0x0000002b2f2b7211 */ /* 0x040fe400008f0eff */
[C---:B------:R-:W-:Y:S04]  /*45e0*/  LEA R10, P0, R47.reuse, R8, 0x1 ;  /* 0x000000082f0a7211 */ /* 0x040fe800078008ff */
[----:B------:R-:W-:Y:S01]  /*45f0*/  LEA.HI.X.SX32 R9, R47, R9, 0x1, P0 ;  /* 0x000000092f097211 */ /* 0x000fe200000f0eff */
[----:B------:R-:W-:Y:S08]  /*4600*/  BRA `(.L_x_7688) ;  /* 0x0000003000f47947 */ /* 0x000ff00003800000 */
.L_x_7679:
[----:B------:R-:W-:Y:S04]  /*4610*/  BSSY B1, `(.L_x_7689) ;  /* 0x00000b9000017945 */ /* 0x000fe80003800000 */
[----:B------:R-:W-:Y:S05]  /*4620*/  @!P1 BRA `(.L_x_7690) ;  /* 0x0000000800dc9947 */ /* 0x000fea0003800000 */
[----:B------:R1:W5:Y:S01]  /*4630*/  LDG.E.128 R36, desc[UR6][R86.64] ;  /* 0x0000000656247981 */ /* 0x000362000c1e1d00 */
[----:B------:R-:W-:Y:S01]  /*4640*/  ISETP.GE.AND P0, PT, R16, UR4, PT ;  /* 0x0000000410007c0c */ /* 0x000fe2000bf06270 */
[----:B------:R-:W-:Y:S01]  /*4650*/  BSSY B0, `(.L_x_7691) ;  /* 0x0000057000007945 */ /* 0x000fe20003800000 */
[----:B------:R-:W-:Y:S11]  /*4660*/  MOV R81, R79 ;  /* 0x0000004f00517202 */ /* 0x000ff60000000f00 */
[----:B------:R-:W-:Y:S05]  /*4670*/  @P0 BRA `(.L_x_7692) ;  /* 0x0000000400500947 */ /* 0x000fea0003800000 */
[--C-:B-----5:R-:W-:Y:S01]  /*4680*/  HADD2.F32 R29, -RZ, R36.reuse.H0_H0 ;  /* 0x20000024ff1d7230 */ /* 0x120fe20000004100 */
[----:B------:R-:W-:Y:S01]  /*4690*/  ULEA.HI UR26, UR4, UR4, URZ, 0x1 ;  /* 0x00000004041a7291 */ /* 0x000fe2000f8f083f */
[----:B---3--:R-:W-:Y:S01]  /*46a0*/  HADD2.F32 R33, -RZ, R36.H1_H1 ;  /* 0x30000024ff217230 */ /* 0x008fe20000004100 */
        /* <DEDUP_REMOVED lines=17> */
[----:B------:R-:W2:Y:S01]  /*47c0*/  LDG.E.128 R48, desc[UR6][R48.64] ;  /* 0x0000000630307981 */ /* 0x000ea2000c1e1d00 */
[----:B------:R-:W-:Y:S07]  /*47d0*/  LEA.HI.X.SX32 R139, R137, R89, 0x1, P0 ;  /* 0x00000059898b7211 */ /* 0x000fee00000f0eff */
[----:B------:R-:W3:Y:S08]  /*47e0*/  LDG.E.128 R20, desc[UR6][R18.64] ;  /* 0x0000000612147981 */ /* 0x000ef0000c1e1d00 */
[----:B------:R-:W4:Y:S01]  /*47f0*/  LDG.E.128 R136, desc[UR6][R138.64] ;  /* 0x000000068a887981 */ /* 0x000f22000c1e1d00 */
[--C-:B--2---:R-:W-:Y:S02]  /*4800*/  HADD2.F32 R31, -RZ, R48.reuse.H0_H0 ;  /* 0x20000030ff1f7230 */ /* 0x104fe40000004100 */
[----:B------:R-:W-:Y:S02]  /*4810*/  HADD2.F32 R34, -RZ, R48.H1_H1 ;  /* 0x30000030ff227230 */ /* 0x000fe40000004100 */
[--C-:B------:R-:W-:Y:S02]  /*4820*/  HADD2.F32 R35, -RZ, R49.reuse.H0_H0 ;  /* 0x20000031ff237230 */ /* 0x100fe40000004100 */
[----:B------:R-:W-:Y:S02]  /*4830*/  HADD2.F32 R37, -RZ, R49.H1_H1 ;  /* 0x30000031ff257230 */ /* 0x000fe40000004100 */
[----:B---3--:R-:W-:Y:S01]  /*4840*/  HADD2.F32 R27, -RZ, R21.H0_H0 ;  /* 0x20000015ff1b7230 */ /* 0x008fe20000004100 */
        /* <DEDUP_REMOVED lines=55> */
.L_x_7692:
[----:B------:R-:W-:Y:S05]  /*4bc0*/  BSYNC B0 ;  /* 0x0000000000007941 */ /* 0x000fea0003800000 */
.L_x_7691:
[----:B-----5:R2:W-:Y:S01]  /*4bd0*/  STG.E.128 desc[UR6][R80.64], R36 ;  /* 0x0000002450007986 */ /* 0x0205e2000c101d06 */
[----:B------:R-:W-:Y:S01]  /*4be0*/  ISETP.GE.AND P0, PT, R12, UR4, PT ;  /* 0x000000040c007c0c */ /* 0x000fe2000bf06270 */
[----:B------:R-:W-:Y:S01]  /*4bf0*/  BSSY B0, `(.L_x_7693) ;  /* 0x0000059000007945 */ /* 0x000fe20003800000 */
[----:B------:R-:W-:Y:S05]  /*4c00*/  IADD3 R140, P1, R86, 0x80, RZ ;  /* 0x00000080568c7810 */ /* 0x000fea0007f3e0ff */
[----:B------:R-:W-:Y:S01]  /*4c10*/  IMAD.X R141, RZ, RZ, R87, P1 ;  /* 0x000000ffff8d7224 */ /* 0x000fe200008e0657 */
[----:B--2---:R2:W5:Y:S05]  /*4c20*/  LDG.E.128 R36, desc[UR6][R86.64+0x80] ;  /* 0x0000800656247981 */ /* 0x00456a000c1e1d00 */
        /* <DEDUP_REMOVED lines=85> */
.L_x_7694:
[----:B------:R-:W-:Y:S05]  /*5180*/  BSYNC B0 ;  /* 0x0000000000007941 */ /* 0x000fea0003800000 */
.L_x_7693:
[----:B-----5:R4:W-:Y:S02]  /*5190*/  STG.E.128 desc[UR6][R80.64+0x80], R36 ;  /* 0x0000802450007986 */ /* 0x0209e4000c101d06 */
.L_x_7690:
[----:B------:R-:W-:Y:S05]  /*51a0*/  BSYNC B1 ;  /* 0x0000000000017941 */ /* 0x000fea0003800000 */
.L_x_7689:
[----:B------:R-:W-:Y:S04]  /*51b0*/  BSSY B1, `(.L_x_7695) ;  /* 0x00000c4000017945 */ /* 0x000fe80003800000 */
[----:B------:R-:W-:Y:S05]  /*51c0*/  @!P5 BRA `(.L_x_7696) ;  /* 0x0000000c0008d947 */ /* 0x000fea0003800000 */
[----:B------:R-:W-:Y:S01]  /*51d0*/  LEA R142, P5, R64, R86, 0x1 ;  /* 0x00000056408e7211 */ /* 0x000fe200078a08ff */
[----:B------:R-:W-:Y:S01]  /*51e0*/  BSSY B0, `(.L_x_7697) ;  /* 0x000005f000007945 */ /* 0x000fe20003800000 */
[----:B------:R-:W-:Y:S02]  /*51f0*/  ISETP.GE.AND P1, PT, R16, UR4, PT ;  /* 0x0000000410007c0c */ /* 0x000fe4000bf26270 */
[----:B------:R-:W-:Y:S02]  /*5200*/  LEA.HI.X R143, R64, R87, R63, 0x1, P5 ;  /* 0x00000057408f7211 */ /* 0x000fe400028f0c3f */
[C---:B------:R-:W-:Y:S03]  /*5210*/  LEA R140, P0, R93.reuse, R80, 0x1 ;  /* 0x000000505d8c7211 */ /* 0x040fe600078008ff */
[----:B---3--:R3:W5:Y:S01]  /*5220*/  LDG.E.128 R32, desc[UR6][R142.64] ;  /* 0x000000068e207981 */ /* 0x008762000c1e1d00 */
        /* <DEDUP_REMOVED lines=16> */
[----:B----4-:R-:W-:Y:S02]  /*5330*/  IADD3 R81, P5, R118, R136, RZ ;  /* 0x0000008876517210 */ /* 0x010fe40007fbe0ff */
[----:B------:R-:W-:Y:S02]  /*5340*/  LEA.HI.X.SX32 R19, R137, R143, 0x1, P0 ;  /* 0x0000008f89137211 */ /* 0x000fe400000f0eff */
[----:B------:R-:W-:Y:S02]  /*5350*/  LEA.HI.X.SX32 R136, R136, R103, 0x1, P5 ;  /* 0x0000006788887211 */ /* 0x000fe400028f0eff */
[C---:B------:R-:W-:Y:S01]  /*5360*/  LEA R138, P0, R81.reuse, R88, 0x1 ;  /* 0x00000058518a7211 */ /* 0x040fe200078008ff */
[----:B------:R-:W4:Y:S01]  /*5370*/  LDG.E.128 R24, desc[UR6][R18.64] ;  /* 0x0000000612187981 */ /* 0x000f22000c1e1d00 */
[----:B------:R-:W-:Y:S02]  /*5380*/  @P1 IADD3 R144, RZ, -UR26, RZ ;  /* 0x8000001aff901c10 */ /* 0x000fe4000fffe0ff */
[----:B------:R-:W-:Y:S02]  /*5390*/  LEA.HI.X R139, R81, R89, R136, 0x1, P0 ;  /* 0x00000059518b7211 */ /* 0x000fe400000f0c88 */
[----:B------:R-:W-:Y:S04]  /*53a0*/  IADD3 R81, P0, R118, R144, RZ ;  /* 0x0000009076517210 */ /* 0x000fe80007f1e0ff */
[----:B------:R-:W-:Y:S01]  /*53b0*/  LEA.HI.X.SX32 R144, R144, R103, 0x1, P0 ;  /* 0x0000006790907211 */ /* 0x000fe200000f0eff */
[----:B------:R-:W2:Y:S01]  /*53c0*/  LDG.E.128 R136, desc[UR6][R138.64] ;  /* 0x000000068a887981 */ /* 0x000ea2000c1e1d00 */
[C---:B------:R-:W-:Y:S04]  /*53d0*/  LEA R36, P0, R81.reuse, R90, 0x1 ;  /* 0x0000005a51247211 */ /* 0x040fe800078008ff */
[----:B------:R-:W-:Y:S05]  /*53e0*/  LEA.HI.X R37, R81, R91, R144, 0x1, P0 ;  /* 0x0000005b51257211 */ /* 0x000fea00000f0c90 */
[----:B------:R1:W3:Y:S02]  /*53f0*/  LDG.E.128 R48, desc[UR6][R36.64] ;  /* 0x0000000624307981 */ /* 0x0002e4000c1e1d00 */
        /* <DEDUP_REMOVED lines=18> */
[--C-:B---3--:R-:W-:Y:S02]  /*5520*/  HADD2.F32 R32, -RZ, R48.reuse.H0_H0 ;  /* 0x20000030ff207230 */ /* 0x108fe40000004100 */
        /* <DEDUP_REMOVED lines=42> */
.L_x_7698:
[----:B------:R-:W-:Y:S05]  /*57d0*/  BSYNC B0 ;  /* 0x0000000000007941 */ /* 0x000fea0003800000 */
.L_x_7697:
[----:B-----5:R1:W-:Y:S01]  /*57e0*/  STG.E.128 desc[UR6][R140.64], R32 ;  /* 0x000000208c007986 */ /* 0x0203e2000c101d06 */
[----:B------:R-:W-:Y:S01]  /*57f0*/  ISETP.GE.AND P0, PT, R12, UR4, PT ;  /* 0x000000040c007c0c */ /* 0x000fe2000bf06270 */
[----:B------:R-:W-:Y:S01]  /*5800*/  BSSY B0, `(.L_x_7699) ;  /* 0x000005d000007945 */ /* 0x000fe20003800000 */
[----:B------:R-:W-:Y:S05]  /*5810*/  IADD3 R138, P1, R142, 0x80, RZ ;  /* 0x000000808e8a7810 */ /* 0x000fea0007f3e0ff */
[----:B------:R-:W-:Y:S01]  /*5820*/  IMAD.X R139, RZ, RZ, R143, P1 ;  /* 0x000000ffff8b7224 */ /* 0x000fe200008e068f */
[----:B-1----:R1:W5:Y:S05]  /*5830*/  LDG.E.128 R32, desc[UR6][R142.64+0x80] ;  /* 0x000080068e207981 */ /* 0x00236a000c1e1d00 */
[----:B------:R-:W-:Y:S05]  /*5840*/  @P0 BRA `(.L_x_7700) ;  /* 0x0000000400600947 */ /* 0x000fea0003800000 */
[----:B------:R-:W-:Y:S01]  /*5850*/  ULEA.HI UR26, UR4, UR4, URZ, 0x1 ;  /* 0x00000004041a7291 */ /* 0x000fe2000f8f083f */
[----:B------:R-:W-:Y:S02]  /*5860*/  MOV R136, RZ ;  /* 0x000000ff00887202 */ /* 0x000fe40000000f00 */
[----:B-1-3--:R-:W-:Y:S01]  /*5870*/  MOV R142, RZ ;  /* 0x000000ff008e7202 */ /* 0x00afe20000000f00 */
        /* <DEDUP_REMOVED lines=23> */
[----:B------:R1:W2:Y:S02]  /*59f0*/  LDG.E.128 R48, desc[UR6][R36.64] ;  /* 0x0000000624307981 */ /* 0x0002a4000c1e1d00 */
[----:B-1----:R-:W-:Y:S02]  /*5a00*/  HADD2.F32 R36, -RZ, R47.H0_H0 ;  /* 0x2000002fff247230 */ /* 0x002fe40000004100 */
[--C-:B---3--:R-:W-:Y:S01]  /*5a10*/  HADD2.F32 R30, -RZ, R24.reuse.H0_H0 ;  /* 0x20000018ff1e7230 */ /* 0x108fe20000004100 */
[----:B------:R-:W-:Y:S01]  /*5a20*/  MOV R31, R25 ;  /* 0x00000019001f7202 */ /* 0x000fe20000000f00 */
[----:B------:R-:W-:Y:S01]  /*5a30*/  HADD2.F32 R28, -RZ, R24.H1_H1 ;  /* 0x30000018ff1c7230 */ /* 0x000fe20000004100 */
[----:B------:R-:W-:Y:S02]  /*5a40*/  MOV R21, R27 ;  /* 0x0000001b00157202 */ /* 0x000fe40000000f00 */
        /* <DEDUP_REMOVED lines=56> */
.L_x_7700:
[----:B------:R-:W-:Y:S05]  /*5dd0*/  BSYNC B0 ;  /* 0x0000000000007941 */ /* 0x000fea0003800000 */
.L_x_7699:
[----:B-----5:R1:W-:Y:S02]  /*5de0*/  STG.E.128 desc[UR6][R140.64+0x80], R32 ;  /* 0x000080208c007986 */ /* 0x0203e4000c101d06 */
.L_x_7696:
[----:B------:R-:W-:Y:S05]  /*5df0*/  BSYNC B1 ;  /* 0x0000000000017941 */ /* 0x000fea0003800000 */
.L_x_7695:
[----:B------:R-:W-:Y:S04]  /*5e00*/  BSSY B1, `(.L_x_7701) ;  /* 0x00000c6000017945 */ /* 0x000fe80003800000 */
[----:B------:R-:W-:Y:S05]  /*5e10*/  @!P4 BRA `(.L_x_7702) ;  /* 0x0000000c0010c947 */ /* 0x000fea0003800000 */
[----:B------:R-:W-:Y:S01]  /*5e20*/  LEA R138, P5, R66, R86, 0x1 ;  /* 0x00000056428a7211 */ /* 0x000fe200078a08ff */
[----:B------:R-:W-:Y:S01]  /*5e30*/  BSSY B0, `(.L_x_7703) ;  /* 0x0000061000007945 */ /* 0x000fe20003800000 */
[----:B------:R-:W-:Y:S02]  /*5e40*/  ISETP.GE.AND P4, PT, R16, UR4, PT ;  /* 0x0000000410007c0c */ /* 0x000fe4000bf86270 */
[----:B------:R-:W-:Y:S02]  /*5e50*/  LEA.HI.X R139, R66, R87, R65, 0x1, P5 ;  /* 0x00000057428b7211 */ /* 0x000fe400028f0c41 */
[C---:B------:R-:W-:Y:S02]  /*5e60*/  LEA R144, P1, R134.reuse, R80, 0x1 ;  /* 0x0000005086907211 */ /* 0x040fe400078208ff */
[C---:B-1----:R-:W-:Y:S01]  /*5e70*/  LEA R140, P0, R69.reuse, R86, 0x1 ;  /* 0x00000056458c7211 */ /* 0x042fe200078008ff */
[----:B---3--:R1:W5:Y:S01]  /*5e80*/  LDG.E.128 R32, desc[UR6][R138.64] ;  /* 0x000000068a207981 */ /* 0x008362000c1e1d00 */
[----:B------:R-:W-:Y:S02]  /*5e90*/  LEA.HI.X R145, R134, R79, R67, 0x1, P1 ;  /* 0x0000004f86917211 */ /* 0x000fe400008f0c43 */
[----:B------:R-:W-:Y:S03]  /*5ea0*/  LEA.HI.X R141, R69, R87, R68, 0x1, P0 ;  /* 0x00000057458d7211 */ /* 0x000fe600000f0c44 */
[----:B------:R-:W-:Y:S06]  /*5eb0*/  @P4 BRA `(.L_x_7704) ;  /* 0x0000000400604947 */ /* 0x000fec0003800000 */
        /* <DEDUP_REMOVED lines=14> */
[----:B----4-:R-:W-:Y:S02]  /*5fa0*/  IADD3 R81, P4, R113, R136, RZ ;  /* 0x0000008871517210 */ /* 0x010fe40007f9e0ff */
        /* <DEDUP_REMOVED lines=73> */
.L_x_7704:
[----:B------:R-:W-:Y:S05]  /*6440*/  BSYNC B0 ;  /* 0x0000000000007941 */ /* 0x000fea0003800000 */
.L_x_7703:
[----:B-----5:R3:W-:Y:S01]  /*6450*/  STG.E.128 desc[UR6][R144.64], R32 ;  /* 0x0000002090007986 */ /* 0x0207e2000c101d06 */
[----:B------:R-:W-:Y:S01]  /*6460*/  ISETP.GE.AND P1, PT, R12, UR4, PT ;  /* 0x000000040c007c0c */ /* 0x000fe2000bf26270 */
[----:B------:R-:W-:Y:S01]  /*6470*/  BSSY B0, `(.L_x_7705) ;  /* 0x000005d000007945 */ /* 0x000fe20003800000 */
[C---:B------:R-:W-:Y:S04]  /*6480*/  LEA R142, P0, R71.reuse, R80, 0x1 ;  /* 0x00000050478e7211 */ /* 0x040fe800078008ff */
[----:B------:R-:W-:Y:S01]  /*6490*/  LEA.HI.X R143, R71, R79, R70, 0x1, P0 ;  /* 0x0000004f478f7211 */ /* 0x000fe200000f0c46 */
[----:B---3--:R3:W5:Y:S06]  /*64a0*/  LDG.E.128 R32, desc[UR6][R140.64] ;  /* 0x000000068c207981 */ /* 0x00876c000c1e1d00 */
        /* <DEDUP_REMOVED lines=18> */
[----:B------:R-:W4:Y:S01]  /*65d0*/  LDG.E.128 R24, desc[UR6][R18.64] ;  /* 0x0000000612187981 */ /* 0x000f22000c1e1d00 */
[----:B---3--:R-:W-:Y:S02]  /*65e0*/  MOV R140, RZ ;  /* 0x000000ff008c7202 */ /* 0x008fe40000000f00 */
[----:B------:R-:W-:Y:S02]  /*65f0*/  @P1 IADD3 R140, RZ, -UR26, RZ ;  /* 0x8000001aff8c1c10 */ /* 0x000fe4000fffe0ff */
[----:B------:R-:W-:Y:S02]  /*6600*/  LEA.HI.X R139, R81, R89, R136, 0x1, P0 ;  /* 0x00000059518b7211 */ /* 0x000fe400000f0c88 */
[----:B------:R-:W-:Y:S04]  /*6610*/  IADD3 R81, P0, R109, R140, RZ ;  /* 0x0000008c6d517210 */ /* 0x000fe80007f1e0ff */
[----:B------:R-:W-:Y:S01]  /*6620*/  LEA.HI.X.SX32 R140, R140, R97, 0x1, P0 ;  /* 0x000000618c8c7211 */ /* 0x000fe200000f0eff */
[----:B------:R-:W3:Y:S01]  /*6630*/  LDG.E.128 R136, desc[UR6][R138.64] ;  /* 0x000000068a887981 */ /* 0x000ee2000c1e1d00 */
[C---:B------:R-:W-:Y:S04]  /*6640*/  LEA R36, P0, R81.reuse, R90, 0x1 ;  /* 0x0000005a51247211 */ /* 0x040fe800078008ff */
[----:B------:R-:W-:Y:S05]  /*6650*/  LEA.HI.X R37, R81, R91, R140, 0x1, P0 ;  /* 0x0000005b51257211 */ /* 0x000fea00000f0c8c */
        /* <DEDUP_REMOVED lines=62> */
.L_x_7706:
[----:B------:R-:W-:Y:S05]  /*6a40*/  BSYNC B0 ;  /* 0x0000000000007941 */ /* 0x000fea0003800000 */
.L_x_7705:
[----:B-----5:R1:W-:Y:S02]  /*6a50*/  STG.E.128 desc[UR6][R142.64], R32 ;  /* 0x000000208e007986 */ /* 0x0203e4000c101d06 */
.L_x_7702:
[----:B------:R-:W-:Y:S05]  /*6a60*/  BSYNC B1 ;  /* 0x0000000000017941 */ /* 0x000fea0003800000 */
.L_x_7701:
[----:B------:R-:W-:Y:S04]  /*6a70*/  BSSY B1, `(.L_x_7707) ;  /* 0x00000cb000017945 */ /* 0x000fe80003800000 */
[----:B------:R-:W-:Y:S05]  /*6a80*/  @!P2 BRA `(.L_x_7708) ;  /* 0x0000000c0024a947 */ /* 0x000fea0003800000 */
[----:B------:R-:W-:Y:S01]  /*6a90*/  ISETP.GE.AND P1, PT, R16, UR4, PT ;  /* 0x0000000410007c0c */ /* 0x000fe2000bf26270 */
[----:B---3--:R-:W3:Y:S01]  /*6aa0*/  LDC.64 R4, c[0x0][0x338] ;  /* 0x0000ce00ff047b82 */ /* 0x008ee20000000a00 */
[----:B----4-:R-:W-:Y:S01]  /*6ab0*/  MOV R81, R79 ;  /* 0x0000004f00517202 */ /* 0x010fe20000000f00 */
[----:B------:R-:W-:Y:S01]  /*6ac0*/  BSSY B0, `(.L_x_7709) ;  /* 0x0000064000007945 */ /* 0x000fe20003800000 */
[C---:B-1----:R-:W-:Y:S05]  /*6ad0*/  LEA R140, P0, R73.reuse, R86, 0x1 ;  /* 0x00000056498c7211 */ /* 0x042fea00078008ff */
[----:B------:R-:W1:Y:S01]  /*6ae0*/  LDC.64 R2, c[0x0][0x248] ;  /* 0x00009200ff027b82 */ /* 0x000e620000000a00 */
[----:B------:R-:W-:Y:S01]  /*6af0*/  LEA.HI.X R141, R73, R87, R72, 0x1, P0 ;  /* 0x00000057498d7211 */ /* 0x000fe200000f0c48 */
[----:B---3--:R-:W-:Y:S04]  /*6b00*/  IMAD.WIDE.U32 R138, R4, 0x60, R86 ;  /* 0x00000060048a7825 */ /* 0x008fe800078e0056 */
        /* <DEDUP_REMOVED lines=95> */
.L_x_7710:
[----:B------:R-:W-:Y:S05]  /*7100*/  BSYNC B0 ;  /* 0x0000000000007941 */ /* 0x000fea0003800000 */
.L_x_7709:
        /* <DEDUP_REMOVED lines=16> */
[----:B-1----:R-:W-:Y:S11]  /*7210*/  MOV R139, UR26 ;  /* 0x0000001a008b7c02 */ /* 0x002ff60008000f00 */
[----:B------:R-:W-:Y:S02]  /*7220*/  @P1 IADD3 R139, RZ, -UR26, RZ ;  /* 0x8000001aff8b1c10 */ /* 0x000fe4000fffe0ff */
[----:B------:R-:W-:Y:S02]  /*7230*/  @P1 IADD3 R137, RZ, -UR26, RZ ;  /* 0x8000001aff891c10 */ /* 0x000fe4000fffe0ff */
[C---:B------:R-:W-:Y:S02]  /*7240*/  LEA R18, P0, R139.reuse, R140, 0x1 ;  /* 0x0000008c8b127211 */ /* 0x040fe400078008ff */
[C---:B------:R-:W-:Y:S02]  /*7250*/  IADD3 R81, P2, R108.reuse, R137, RZ ;  /* 0x000000896c517210 */ /* 0x040fe40007f5e0ff */
[----:B------:R-:W-:Y:S02]  /*7260*/  LEA.HI.X.SX32 R19, R139, R141, 0x1, P0 ;  /* 0x0000008d8b137211 */ /* 0x000fe400000f0eff */
[----:B------:R-:W-:Y:S02]  /*7270*/  LEA.HI.X.SX32 R136, R137, R96, 0x1, P2 ;  /* 0x0000006089887211 */ /* 0x000fe400010f0eff */
[C---:B------:R-:W-:Y:S01]  /*7280*/  LEA R144, P0, R81.reuse, R88, 0x1 ;  /* 0x0000005851907211 */ /* 0x040fe200078008ff */
[----:B------:R-:W4:Y:S01]  /*7290*/  LDG.E.128 R24, desc[UR6][R18.64] ;  /* 0x0000000612187981 */ /* 0x000f22000c1e1d00 */
[----:B---3--:R-:W-:Y:S02]  /*72a0*/  MOV R141, RZ ;  /* 0x000000ff008d7202 */ /* 0x008fe40000000f00 */
[----:B------:R-:W-:Y:S02]  /*72b0*/  @P1 IADD3 R141, RZ, -UR26, RZ ;  /* 0x8000001aff8d1c10 */ /* 0x000fe4000fffe0ff */
[----:B------:R-:W-:Y:S02]  /*72c0*/  LEA.HI.X R145, R81, R89, R136, 0x1, P0 ;  /* 0x0000005951917211 */ /* 0x000fe400000f0c88 */
[----:B------:R-:W-:Y:S03]  /*72d0*/  IADD3 R81, P0, R108, R141, RZ ;  /* 0x0000008d6c517210 */ /* 0x000fe60007f1e0ff */
[----:B------:R-:W3:Y:S01]  /*72e0*/  LDG.E.128 R136, desc[UR6][R144.64] ;  /* 0x0000000690887981 */ /* 0x000ee2000c1e1d00 */
[----:B------:R-:W-:Y:S02]  /*72f0*/  LEA.HI.X.SX32 R140, R141, R96, 0x1, P0 ;  /* 0x000000608d8c7211 */ /* 0x000fe400000f0eff */
        /* <DEDUP_REMOVED lines=64> */
.L_x_7712:
[----:B------:R-:W-:Y:S05]  /*7700*/  BSYNC B0 ;  /* 0x0000000000007941 */ /* 0x000fea0003800000 */
.L_x_7711:
[----:B-----5:R4:W-:Y:S02]  /*7710*/  STG.E.128 desc[UR6][R142.64], R32 ;  /* 0x000000208e007986 */ /* 0x0209e4000c101d06 */
.L_x_7708:
[----:B------:R-:W-:Y:S05]  /*7720*/  BSYNC B1 ;  /* 0x0000000000017941 */ /* 0x000fea0003800000 */
.L_x_7707:
        /* <DEDUP_REMOVED lines=8> */
.L_x_7678:
[----:B---3--:R-:W2:Y:S01]  /*77b0*/  @P1 LDG.E.128 R24, desc[UR6][R86.64] ;  /* 0x0000000656181981 */ /* 0x008ea2000c1e1d00 */
[----:B------:R-:W-:Y:S01]  /*77c0*/  @P1 IMAD.MOV.U32 R81, RZ, RZ, R79 ;  /* 0x000000ffff511224 */ /* 0x000fe200078e004f */
        /* <DEDUP_REMOVED lines=13> */
[----:B--2---:R1:W-:Y:S04]  /*78a0*/  @P1 STG.E.128 desc[UR6][R80.64+0x80], R20 ;  /* 0x0000801450001986 */ /* 0x0043e8000c101d06 */
[----:B------:R-:W2:Y:S01]  /*78b0*/  @P5 LDG.E.128 R28, desc[UR6][R18.64] ;  /* 0x00000006121c5981 */ /* 0x000ea2000c1e1d00 */
[----:B-1----:R-:W-:Y:S03]  /*78c0*/  @P2 IMAD.MOV.U32 R81, RZ, RZ, R79 ;  /* 0x000000ffff512224 */ /* 0x002fe600078e004f */
        /* <DEDUP_REMOVED lines=17> */
.L_x_7688:
[----:B------:R-:W5:Y:S02]  /*79e0*/  LDC R0, c[0x0][0x338] ;  /* 0x0000ce00ff007b82 */ /* 0x000f640000000800 */
[----:B-----5:R-:W-:Y:S05]  /*79f0*/  IMAD.U32 R3, R0, -0x40, RZ ;  /* 0xffffffc000037824 */ /* 0x020fea00078e00ff */
[C---:B-12---:R-:W-:Y:S04]  /*7a00*/  LEA R86, P0, R3.reuse, R86, 0x1 ;  /* 0x0000005603567211 */ /* 0x046fe800078008ff */
[----:B------:R-:W-:Y:S01]  /*7a10*/  LEA.HI.X.SX32 R87, R3, R87, 0x1, P0 ;  /* 0x0000005703577211 */ /* 0x000fe200000f0eff */
[----:B------:R-:W-:Y:S08]  /*7a20*/  @!P3 BRA `(.L_x_7713) ;  /* 0x000000040030b947 */ /* 0x000ff00003800000 */
[----:B------:R-:W-:Y:S04]  /*7a30*/  IADD3 R3, R11, -0x1, RZ ;  /* 0xffffffff0b037810 */ /* 0x000fe80007ffe0ff */
[----:B------:R-:W-:Y:S11]  /*7a40*/  ISETP.GT.AND P0, PT, R3, R60, PT ;  /* 0x0000003c0300720c */ /* 0x000ff60003f04270 */
[----:B------:R-:W-:Y:S02]  /*7a50*/  @!UPT UIADD3 URZ, URZ, URZ, URZ ;  /* 0x0000003f3f3ff290 */ /* 0x000fe4000fffe03f */
[----:B------:R-:W-:Y:S05]  /*7a60*/  @!P0 BRA `(.L_x_7714) ;  /* 0x0000000400448947 */ /* 0x000fea0003800000 */
[----:B---34-:R-:W-:Y:S01]  /*7a70*/  IMAD.MOV.U32 R20, RZ, RZ, RZ ;  /* 0x000000ffff147224 */ /* 0x018fe200078e00ff */
        /* <DEDUP_REMOVED lines=71> */
.L_x_7713:
[----:B------:R-:W1:Y:S01]  /*7ef0*/  LDC R2, c[0x0][0x250] ;  /* 0x00009400ff027b82 */ /* 0x000e620000000800 */
[----:B----4-:R-:W-:Y:S07]  /*7f00*/  IMAD.MOV.U32 R81, RZ, RZ, R79 ;  /* 0x000000ffff517224 */ /* 0x010fee00078e004f */
[----:B------:R-:W3:Y:S02]  /*7f10*/  LDC R0, c[0x0][0x248] ;  /* 0x00009200ff007b82 */ /* 0x000ee40000000800 */
[----:B---3--:R-:W-:Y:S02]  /*7f20*/  IMAD.U32 R5, R0, -0x40, RZ ;  /* 0xffffffc000057824 */ /* 0x008fe400078e00ff */
[----:B-1----:R-:W-:Y:S03]  /*7f30*/  IMAD.U32 R3, R2, -0x40, RZ ;  /* 0xffffffc002037824 */ /* 0x002fe600078e00ff */
[----:B------:R-:W-:Y:S02]  /*7f40*/  LEA R80, P0, R5, R80, 0x1 ;  /* 0x0000005005507211 */ /* 0x000fe400078008ff */
[----:B------:R-:W-:Y:S02]  /*7f50*/  LEA R82, P1, R3, R82, 0x1 ;  /* 0x0000005203527211 */ /* 0x000fe400078208ff */
[----:B------:R-:W-:Y:S02]  /*7f60*/  LEA.HI.X.SX32 R79, R5, R81, 0x1, P0 ;  /* 0x00000051054f7211 */ /* 0x000fe400000f0eff */
[----:B------:R-:W-:Y:S09]  /*7f70*/  LEA.HI.X.SX32 R83, R3, R83, 0x1, P1 ;  /* 0x0000005303537211 */ /* 0x000ff200008f0eff */
.L_x_7714:
[----:B------:R-:W-:Y:S04]  /*7f80*/  IADD3 R11, R11, -0x1, RZ ;  /* 0xffffffff0b0b7810 */ /* 0x000fe80007ffe0ff */
[----:B------:R-:W-:Y:S11]  /*7f90*/  ISETP.GT.AND P0, PT, R11, R60, PT ;  /* 0x0000003c0b00720c */ /* 0x000ff60003f04270 */
[----:B------:R-:W-:Y:S02]  /*7fa0*/  @!UPT UIADD3 URZ, URZ, URZ, URZ ;  /* 0x0000003f3f3ff290 */ /* 0x000fe4000fffe03f */
[----:B------:R-:W-:Y:S05]  /*7fb0*/  @P0 BRA `(.L_x_7715) ;  /* 0xffffffa400a00947 */ /* 0x000fea000383ffff */
.L_x_7677:
[----:B------:R-:W1:Y:S01]  /*7fc0*/  S2UR UR4, SR_CgaCtaId ;  /* 0x00000000000479c3 */ /* 0x000e620000008800 */
[----:B------:R-:W-:Y:S01]  /*7fd0*/  ULDC UR5, c[0x0][0x2e0] ;  /* 0x0000b80000057ab9 */ /* 0x000fe20000000800 */
[----:B------:R-:W-:-:S06]  /*7fe0*/  UMOV UR10, 0x400 ;  /* 0x00000400000a7882 */ /* 0x000fcc0000000000 */
[----:B------:R-:W-:Y:S01]  /*7ff0*/  BAR.SYNC.DEFER_BLOCKING 0x0 ;  /* 0x0000000000007b1d */ /* 0x000fe20000010000 */
[----:B------:R-:W-:-:S07]  /*8000*/  ISETP.NE.AND P0, PT, RZ, UR5, PT ;  /* 0x00000005ff007c0c */ /* 0x000fce000bf05270 */
[----:B------:R-:W2:Y:S01]  /*8010*/  LDC.64 R2, c[0x0][0x240] ;  /* 0x00009000ff027b82 */ /* 0x000ea20000000a00 */
[----:B------:R-:W-:Y:S01]  /*8020*/  BSSY B2, `(.L_x_7716) ;  /* 0x00004f2000027945 */ /* 0x000fe20003800000 */
[----:B-1----:R-:W-:-:S06]  /*8030*/  ULEA UR4, UR4, UR10, 0x18 ;  /* 0x0000000a04047291 */ /* 0x002fcc000f8ec03f */
[----:B------:R-:W-:Y:S02]  /*8040*/  LEA R164, R122, UR4, 0x1 ;  /* 0x000000047aa47c11 */ /* 0x000fe4000f8e08ff */
[C---:B--2---:R-:W-:Y:S01]  /*8050*/  SHF.L.U64.HI R13, R2.reuse, 0x4, R3 ;  /* 0x00000004020d7819 */ /* 0x044fe20000010203 */
[----:B------:R-:W-:Y:S01]  /*8060*/  IMAD.SHL.U32 R15, R2, 0x10, RZ ;  /* 0x00000010020f7824 */ /* 0x000fe200078e00ff */
[----:B------:R-:W-:Y:S06]  /*8070*/  @!P0 BRA `(.L_x_7717) ;  /* 0x0000004c00108947 */ /* 0x000fec0003800000 */
[----:B------:R-:W-:Y:S01]  /*8080*/  ISETP.NE.U32.AND P0, PT, RZ, UR8, PT ;  /* 0x00000008ff007c0c */ /* 0x000fe2000bf05070 */
[----:B---3--:R-:W-:-:S03]  /*8090*/  IMAD.MOV.U32 R4, RZ, RZ, RZ ;  /* 0x000000ffff047224 */ /* 0x008fc600078e00ff */
        /* <DEDUP_REMOVED lines=10> */
[----:B----4-:R-:W-:Y:S02]  /*8140*/  LEA R34, P0, R15, UR8, 0x1 ;  /* 0x000000080f227c11 */ /* 0x010fe4000f8008ff */
[----:B------:R-:W-:Y:S01]  /*8150*/  LEA R36, P1, R128, UR8, 0x1 ;  /* 0x0000000880247c11 */ /* 0x000fe2000f8208ff */
        /* <DEDUP_REMOVED lines=76> */
.L_x_7722:
[----:B------:R-:W-:Y:S05]  /*8620*/  BSYNC B0 ;  /* 0x0000000000007941 */ /* 0x000fea0003800000 */
.L_x_7721:
        /* <DEDUP_REMOVED lines=46> */
.L_x_7724:
[----:B------:R-:W-:Y:S05]  /*8910*/  BSYNC B0 ;  /* 0x0000000000007941 */ /* 0x000fea0003800000 */
.L_x_7723:
[----:B------:R3:W-:Y:S02]  /*8920*/  STS.128 [R164+0x2000], R8 ;  /* 0x00200008a4007388 */ /* 0x0007e40000000c00 */
.L_x_7720:
[----:B------:R-:W-:Y:S05]  /*8930*/  BSYNC B1 ;  /* 0x0000000000017941 */ /* 0x000fea0003800000 */
.L_x_7719:
        /* <DEDUP_REMOVED lines=61> */
.L_x_7728:
[----:B------:R-:W-:Y:S05]  /*8d10*/  BSYNC B0 ;  /* 0x0000000000007941 */ /* 0x000fea0003800000 */
.L_x_7727:
        /* <DEDUP_REMOVED lines=46> */
.L_x_7730:
[----:B------:R-:W-:Y:S05]  /*9000*/  BSYNC B0 ;  /* 0x0000000000007941 */ /* 0x000fea0003800000 */
.L_x_7729:
[----:B------:R4:W-:Y:S02]  /*9010*/  STS.128 [R164+0x2800], R8 ;  /* 0x00280008a4007388 */ /* 0x0009e40000000c00 */
.L_x_7726:
[----:B------:R-:W-:Y:S05]  /*9020*/  BSYNC B1 ;  /* 0x0000000000017941 */ /* 0x000fea0003800000 */
.L_x_7725:
        /* <DEDUP_REMOVED lines=62> */
.L_x_7734:
[----:B------:R-:W-:Y:S05]  /*9410*/  BSYNC B0 ;  /* 0x0000000000007941 */ /* 0x000fea0003800000 */
.L_x_7733:
        /* <DEDUP_REMOVED lines=46> */
.L_x_7736:
[----:B------:R-:W-:Y:S05]  /*9700*/  BSYNC B0 ;  /* 0x0000000000007941 */ /* 0x000fea0003800000 */
.L_x_7735:
[----:B------:R2:W-:Y:S02]  /*9710*/  STS.128 [R164+0x3000], R8 ;  /* 0x00300008a4007388 */ /* 0x0005e40000000c00 */
.L_x_7732:
[----:B------:R-:W-:Y:S05]  /*9720*/  BSYNC B1 ;  /* 0x0000000000017941 */ /* 0x000fea0003800000 */
.L_x_7731:
        /* <DEDUP_REMOVED lines=59> */
.L_x_7739:
[----:B------:R-:W-:Y:S05]  /*9ae0*/  BSYNC B0 ;  /* 0x0000000000007941 */ /* 0x000fea0003800000 */
.L_x_7738:
        /* <DEDUP_REMOVED lines=44> */
.L_x_7741:
[----:B------:R-:W-:Y:S05]  /*9db0*/  BSYNC B0 ;  /* 0x0000000000007941 */ /* 0x000fea0003800000 */
.L_x_7740:
[----:B------:R2:W-:Y:S01]  /*9dc0*/  STS.128 [R164+0x3800], R8 ;  /* 0x00380008a4007388 */ /* 0x0005e20000000c00 */
[----:B------:R-:W-:Y:S05]  /*9dd0*/  BRA `(.L_x_7737) ;  /* 0x0000003000587947 */ /* 0x000fea0003800000 */
.L_x_7718:
        /* <DEDUP_REMOVED lines=89> */
.L_x_7745:
[----:B------:R-:W-:Y:S05]  /*a370*/  BSYNC B0 ;  /* 0x0000000000007941 */ /* 0x000fea0003800000 */
.L_x_7744:
        /* <DEDUP_REMOVED lines=88> */
.L_x_7747:
[----:B------:R-:W-:Y:S05]  /*a900*/  BSYNC B0 ;  /* 0x0000000000007941 */ /* 0x000fea0003800000 */
.L_x_7746:
[----:B------:R3:W-:Y:S02]  /*a910*/  STS.128 [R164+0x2000], R12 ;  /* 0x0020000ca4007388 */ /* 0x0007e40000000c00 */
.L_x_7743:
[----:B------:R-:W-:Y:S05]  /*a920*/  BSYNC B1 ;  /* 0x0000000000017941 */ /* 0x000fea0003800000 */
.L_x_7742:
        /* <DEDUP_REMOVED lines=94> */
.L_x_7751:
[----:B------:R-:W-:Y:S05]  /*af10*/  BSYNC B0 ;  /* 0x0000000000007941 */ /* 0x000fea0003800000 */
.L_x_7750:
        /* <DEDUP_REMOVED lines=91> */
.L_x_7753:
[----:B------:R-:W-:Y:S05]  /*b4d0*/  BSYNC B0 ;  /* 0x0000000000007941 */ /* 0x000fea0003800000 */
.L_x_7752:
[----:B------:R4:W-:Y:S02]  /*b4e0*/  STS.128 [R164+0x2800], R12 ;  /* 0x0028000ca4007388 */ /* 0x0009e40000000c00 */
.L_x_7749:
[----:B------:R-:W-:Y:S05]  /*b4f0*/  BSYNC B1 ;  /* 0x0000000000017941 */ /* 0x000fea0003800000 */
.L_x_7748:
        /* <DEDUP_REMOVED lines=95> */
.L_x_7757:
[----:B------:R-:W-:Y:S05]  /*baf0*/  BSYNC B0 ;  /* 0x0000000000007941 */ /* 0x000fea0003800000 */
.L_x_7756:
        /* <DEDUP_REMOVED lines=90> */
.L_x_7759:
[----:B------:R-:W-:Y:S05]  /*c0a0*/  BSYNC B0 ;  /* 0x0000000000007941 */ /* 0x000fea0003800000 */
.L_x_7758:
[----:B------:R4:W-:Y:S02]  /*c0b0*/  STS.128 [R164+0x3000], R12 ;  /* 0x0030000ca4007388 */ /* 0x0009e40000000c00 */
.L_x_7755:
[----:B------:R-:W-:Y:S05]  /*c0c0*/  BSYNC B1 ;  /* 0x0000000000017941 */ /* 0x000fea0003800000 */
.L_x_7754:
        /* <DEDUP_REMOVED lines=94> */
.L_x_7761:
[----:B------:R-:W-:Y:S05]  /*c6b0*/  BSYNC B0 ;  /* 0x0000000000007941 */ /* 0x000fea0003800000 */
.L_x_7760:
        /* <DEDUP_REMOVED lines=93> */
.L_x_7763:
[----:B------:R-:W-:Y:S05]  /*cc90*/  BSYNC B0 ;  /* 0x0000000000007941 */ /* 0x000fea0003800000 */
.L_x_7762:
[----:B------:R4:W-:Y:S01]  /*cca0*/  STS.128 [R164+0x3800], R12 ;  /* 0x0038000ca4007388 */ /* 0x0009e20000000c00 */
[----:B------:R-:W-:Y:S05]  /*ccb0*/  BRA `(.L_x_7737) ;  /* 0x0000000000a07947 */ /* 0x000fea0003800000 */
.L_x_7717:
[----:B---3--:R-:W-:Y:S02]  /*ccc0*/  IMAD.IADD R5, R160, 0x1, -R57 ;  /* 0x00000001a0057824 */ /* 0x008fe400078e0a39 */
        /* <DEDUP_REMOVED lines=39> */
.L_x_7737:
[----:B------:R-:W-:Y:S05]  /*cf40*/  BSYNC B2 ;  /* 0x0000000000027941 */ /* 0x000fea0003800000 */
.L_x_7716:
[----:B------:R-:W-:Y:S01]  /*cf50*/  VIADD R168, R102, 0xffffffff ;  /* 0xffffffff66a87836 */ /* 0x000fe20000000000 */
[----:B------:R-:W-:Y:S01]  /*cf60*/  ULDC.64 UR12, c[0x0][0x218] ;  /* 0x00008600000c7ab9 */ /* 0x000fe20000000a00 */
[----:B------:R-:W-:Y:S01]  /*cf70*/  IMAD.SHL.U32 R2, R126, 0x8, RZ ;  /* 0x000000087e027824 */ /* 0x000fe200078e00ff */
[----:B------:R-:W-:Y:S01]  /*cf80*/  LEA R166, P5, R124, UR12, 0x1 ;  /* 0x0000000c7ca67c11 */ /* 0x000fe2000f8a08ff */
[----:B------:R-:W-:Y:S01]  /*cf90*/  IMAD.SHL.U32 R3, R168, 0x40, RZ ;  /* 0x00000040a8037824 */ /* 0x000fe200078e00ff */
[----:B-1234-:R-:W-:Y:S01]  /*cfa0*/  LEA.HI R8, R59, R59, RZ, 0x1 ;  /* 0x0000003b3b087211 */ /* 0x01efe200078f08ff */
[----:B------:R-:W-:Y:S01]  /*cfb0*/  ULDC.64 UR10, c[0x0][0x220] ;  /* 0x00008800000a7ab9 */ /* 0x000fe20000000a00 */
[----:B------:R-:W-:Y:S01]  /*cfc0*/  LEA.HI.X R165, R124, UR13, R52, 0x1, P5 ;  /* 0x0000000d7ca57c11 */ /* 0x000fe2000a8f0c34 */
[----:B------:R-:W-:Y:S01]  /*cfd0*/  IMAD.IADD R9, R56, 0x1, -R3 ;  /* 0x0000000138097824 */ /* 0x000fe200078e0a03 */
[----:B------:R-:W-:Y:S01]  /*cfe0*/  LOP3.LUT R8, R8, 0xfffffffe, RZ, 0xc0, !PT ;  /* 0xfffffffe08087812 */ /* 0x000fe200078ec0ff */
[----:B------:R-:W-:Y:S01]  /*cff0*/  IMAD R57, R54, 0x10, R57 ;  /* 0x0000001036397824 */ /* 0x000fe200078e0239 */
[----:B------:R-:W-:Y:S01]  /*d000*/  SHF.R.S32.HI R172, RZ, 0x1f, R55 ;  /* 0x0000001fffac7819 */ /* 0x000fe20000011437 */
[----:B------:R-:W-:Y:S01]  /*d010*/  IMAD.SHL.U32 R53, R53, 0x2, RZ ;  /* 0x0000000235357824 */ /* 0x000fe200078e00ff */
[-C--:B------:R-:W-:Y:S01]  /*d020*/  ISETP.GE.AND P1, PT, R18, R9.reuse, PT ;  /* 0x000000091200720c */ /* 0x080fe20003f26270 */
[----:B------:R-:W-:Y:S01]  /*d030*/  IMAD.IADD R59, R59, 0x1, -R8 ;  /* 0x000000013b3b7824 */ /* 0x000fe200078e0a08 */
[-C--:B------:R-:W-:Y:S01]  /*d040*/  ISETP.GE.AND P0, PT, R20, R9.reuse, PT ;  /* 0x000000091400720c */ /* 0x080fe20003f06270 */
[----:B------:R-:W-:Y:S01]  /*d050*/  ULDC UR5, c[0x0][0x398] ;  /* 0x0000e60000057ab9 */ /* 0x000fe20000000800 */
[----:B------:R-:W-:-:S02]  /*d060*/  ISETP.GE.AND P2, PT, R126, R9, PT ;  /* 0x000000097e00720c */ /* 0x000fc40003f46270 */
[CC--:B------:R-:W-:Y:S02]  /*d070*/  ISETP.GE.AND P4, PT, R0.reuse, R9.reuse, PT ;  /* 0x000000090000720c */ /* 0x0c0fe40003f86270 */
[----:B------:R-:W-:Y:S02]  /*d080*/  ISETP.GE.AND P6, PT, R0, R9, PT ;  /* 0x000000090000720c */ /* 0x000fe40003fc6270 */
[----:B------:R-:W-:Y:S02]  /*d090*/  SHF.R.S32.HI R0, RZ, 0x1f, R121 ;  /* 0x0000001fff007819 */ /* 0x000fe40000011479 */
[----:B------:R-:W-:Y:S01]  /*d0a0*/  LEA.HI R172, R172, R55, RZ, 0x2 ;  /* 0x00000037acac7211 */ /* 0x000fe200078f10ff */
[----:B------:R-:W1:Y:S01]  /*d0b0*/  @!P1 LDC.64 R6, c[0x0][0x248] ;  /* 0x00009200ff069b82 */ /* 0x000e620000000a00 */
[----:B------:R-:W-:Y:S02]  /*d0c0*/  LEA.HI R0, R0, R121, RZ, 0x3 ;  /* 0x0000007900007211 */ /* 0x000fe400078f18ff */
[----:B------:R-:W-:Y:S01]  /*d0d0*/  SHF.R.S32.HI R172, RZ, 0x2, R172 ;  /* 0x00000002ffac7819 */ /* 0x000fe200000114ac */
[----:B------:R-:W-:-:S02]  /*d0e0*/  @!P2 IMAD.MOV.U32 R167, RZ, RZ, R165 ;  /* 0x000000ffffa7a224 */ /* 0x000fc400078e00a5 */
[C---:B------:R-:W-:Y:S02]  /*d0f0*/  @!P4 LEA R10, P5, R93.reuse, R166, 0x1 ;  /* 0x000000a65d0ac211 */ /* 0x040fe400078a08ff */
[----:B------:R-:W2:Y:S01]  /*d100*/  @!P0 LDC.64 R4, c[0x0][0x248] ;  /* 0x00009200ff048b82 */ /* 0x000ea20000000a00 */
[----:B------:R-:W-:Y:S01]  /*d110*/  @!PT LDS RZ, [RZ] ;  /* 0x00000000fffff984 */ /* 0x000fe20000000800 */
[----:B------:R-:W-:Y:S01]  /*d120*/  @!PT LDS RZ, [RZ] ;  /* 0x00000000fffff984 */ /* 0x000fe20000000800 */
[----:B------:R-:W-:Y:S01]  /*d130*/  @!PT LDS RZ, [RZ] ;  /* 0x00000000fffff984 */ /* 0x000fe20000000800 */
[----:B------:R-:W-:Y:S01]  /*d140*/  @!P2 LDGSTS.E.BYPASS.LTC128B.128 [R164+0x4000], desc[UR6][R166.64] ;  /* 0x04000000a6a4afae */ /* 0x000fe2000b901d46 */
[----:B------:R-:W-:Y:S02]  /*d150*/  @!P4 LEA.HI.X R11, R93, R165, R92, 0x1, P5 ;  /* 0x000000a55d0bc211 */ /* 0x000fe400028f0c5c */
[----:B------:R-:W-:Y:S01]  /*d160*/  ISETP.GE.AND P5, PT, R18, R9, PT ;  /* 0x000000091200720c */ /* 0x000fe20003fa6270 */
[----:B------:R3:W-:Y:S01]  /*d170*/  @!P2 LDGSTS.E.BYPASS.LTC128B.128 [R164+0x6000], desc[UR6][R166.64+0x80] ;  /* 0x06000080a6a4afae */ /* 0x0007e2000b901d46 */
[----:B------:R-:W-:-:S03]  /*d180*/  IADD3 R57, R57, 0x1, R172 ;  /* 0x0000000139397810 */ /* 0x000fc60007ffe0ac */
[----:B------:R-:W-:Y:S01]  /*d190*/  @!P4 LDGSTS.E.BYPASS.LTC128B.128 [R164+0x4800], desc[UR6][R10.64] ;  /* 0x048000000aa4cfae */ /* 0x000fe2000b901d46 */
[----:B------:R-:W-:-:S03]  /*d1a0*/  IADD3 R57, R56, R57, -R160 ;  /* 0x0000003938397210 */ /* 0x000fc60007ffe8a0 */
[----:B------:R4:W-:Y:S01]  /*d1b0*/  @!P4 LDGSTS.E.BYPASS.LTC128B.128 [R164+0x6800], desc[UR6][R10.64+0x80] ;  /* 0x068000800aa4cfae */ /* 0x0009e2000b901d46 */
[----:B------:R-:W-:Y:S01]  /*d1c0*/  ISETP.GE.AND P4, PT, R20, R9, PT ;  /* 0x000000091400720c */ /* 0x000fe20003f86270 */
[----:B------:R-:W-:Y:S01]  /*d1d0*/  VIADD R103, R57, UR5 ;  /* 0x0000000539677c36 */ /* 0x000fe20008000000 */
[----:B-1----:R-:W-:-:S04]  /*d1e0*/  @!P1 LEA R12, P2, R6, R166, 0x6 ;  /* 0x000000a6060c9211 */ /* 0x002fc800078430ff */
[----:B------:R-:W-:Y:S02]  /*d1f0*/  @!P1 LEA.HI.X R13, R6, R165, R7, 0x6, P2 ;  /* 0x000000a5060d9211 */ /* 0x000fe400010f3407 */
[----:B------:R-:W-:Y:S01]  /*d200*/  ISETP.GE.AND P2, PT, R126, R9, PT ;  /* 0x000000097e00720c */ /* 0x000fe20003f46270 */
[----:B--2---:R-:W-:Y:S02]  /*d210*/  @!P0 IMAD R5, R5, 0x60, RZ ;  /* 0x0000006005058824 */ /* 0x004fe400078e02ff */
[----:B------:R-:W-:Y:S02]  /*d220*/  @!P1 LDGSTS.E.BYPASS.LTC128B.128 [R164+0x5000], desc[UR6][R12.64] ;  /* 0x050000000ca49fae */ /* 0x000fe4000b901d46 */
[----:B------:R-:W1:Y:S02]  /*d230*/  @!P4 LDC.64 R8, c[0x0][0x250] ;  /* 0x00009400ff08cb82 */ /* 0x000e640000000a00 */
[----:B------:R-:W-:Y:S01]  /*d240*/  @!P1 LDGSTS.E.BYPASS.LTC128B.128 [R164+0x7000], desc[UR6][R12.64+0x80] ;  /* 0x070000800ca49fae */ /* 0x000fe2000b901d46 */
[----:B---3--:R-:W-:-:S02]  /*d250*/  @!P0 IMAD.MOV.U32 R167, RZ, RZ, R165 ;  /* 0x000000ffffa78224 */ /* 0x008fc400078e00a5 */
[----:B------:R-:W-:Y:S01]  /*d260*/  @!P0 IMAD.WIDE.U32 R6, R4, 0x60, R166 ;  /* 0x0000006004068825 */ /* 0x000fe200078e00a6 */
[----:B------:R-:W-:-:S03]  /*d270*/  LOP3.LUT R4, R0, 0xfffffff8, RZ, 0xc0, !PT ;  /* 0xfffffff800047812 */ /* 0x000fc600078ec0ff */
[----:B------:R-:W-:Y:S02]  /*d280*/  @!P0 IMAD.IADD R7, R5, 0x1, R7 ;  /* 0x0000000105078824 */ /* 0x000fe400078e0207 */
[----:B------:R-:W-:Y:S02]  /*d290*/  IMAD.SHL.U32 R5, R58, 0x40, RZ ;  /* 0x000000403a057824 */ /* 0x000fe400078e00ff */
[----:B------:R-:W-:Y:S01]  /*d2a0*/  IMAD.IADD R121, R121, 0x1, -R4 ;  /* 0x0000000179797824 */ /* 0x000fe200078e0a04 */
[----:B------:R-:W-:Y:S02]  /*d2b0*/  @!P0 LDGSTS.E.BYPASS.LTC128B.128 [R164+0x5800], desc[UR6][R6.64] ;  /* 0x0580000006a48fae */ /* 0x000fe4000b901d46 */
[----:B------:R-:W-:Y:S01]  /*d2c0*/  LOP3.LUT R5, R5, 0x1c0, RZ, 0xc0, !PT ;  /* 0x000001c005057812 */ /* 0x000fe200078ec0ff */
[----:B------:R-:W-:Y:S01]  /*d2d0*/  IMAD.SHL.U32 R4, R121, 0x40, RZ ;  /* 0x0000004079047824 */ /* 0x000fe200078e00ff */
[----:B------:R2:W-:Y:S01]  /*d2e0*/  @!P0 LDGSTS.E.BYPASS.LTC128B.128 [R164+0x7800], desc[UR6][R6.64+0x80] ;  /* 0x0780008006a48fae */ /* 0x0005e2000b901d46 */
[----:B------:R-:W-:Y:S01]  /*d2f0*/  LEA R170, P0, R104, UR10, 0x1 ;  /* 0x0000000a68aa7c11 */ /* 0x000fe2000f8008ff */
[----:B-1----:R-:W-:Y:S01]  /*d300*/  @!P4 IMAD R9, R9, 0x60, RZ ;  /* 0x000000600909c824 */ /* 0x002fe200078e02ff */
[----:B------:R-:W-:Y:S01]  /*d310*/  LOP3.LUT R2, R5, 0x8, R2, 0xf8, !PT ;  /* 0x0000000805027812 */ /* 0x000fe200078ef802 */
[----:B------:R-:W0:Y:S01]  /*d320*/  LDGDEPBAR ;  /* 0x00000000000079af */ /* 0x000e220000000000 */
[----:B------:R-:W-:-:S02]  /*d330*/  SHF.R.U32.HI R5, RZ, 0x3, R5 ;  /* 0x00000003ff057819 */ /* 0x000fc40000011605 */
[----:B------:R-:W-:Y:S02]  /*d340*/  LEA.HI.X R169, R104, UR11, R101, 0x1, P0 ;  /* 0x0000000b68a97c11 */ /* 0x000fe400080f0c65 */
[----:B------:R-:W-:Y:S02]  /*d350*/  LOP3.LUT R2, R2, R5, RZ, 0x3c, !PT ;  /* 0x0000000502027212 */ /* 0x000fe400078e3cff */
[----:B----4-:R-:W-:Y:S01]  /*d360*/  @!P6 LEA R10, P0, R95, R170, 0x1 ;  /* 0x000000aa5f0ae211 */ /* 0x010fe200078008ff */
[----:B------:R-:W-:Y:S02]  /*d370*/  @!P2 IMAD.MOV.U32 R171, RZ, RZ, R169 ;  /* 0x000000ffffaba224 */ /* 0x000fe400078e00a9 */
[C---:B------:R-:W-:Y:S01]  /*d380*/  IMAD R157, R59.reuse, 0x200, R2 ;  /* 0x000002003b9d7824 */ /* 0x040fe200078e0202 */
[----:B------:R-:W-:Y:S01]  /*d390*/  LOP3.LUT R2, R4, 0x1c0, RZ, 0xc0, !PT ;  /* 0x000001c004027812 */ /* 0x000fe200078ec0ff */
[----:B------:R-:W-:Y:S01]  /*d3a0*/  IMAD.SHL.U32 R59, R59, 0x8, RZ ;  /* 0x000000083b3b7824 */ /* 0x000fe200078e00ff */
[----:B------:R-:W-:-:S02]  /*d3b0*/  @!P6 LEA.HI.X R11, R95, R169, R94, 0x1, P0 ;  /* 0x000000a95f0be211 */ /* 0x000fc400000f0c5e */
[----:B------:R-:W-:Y:S02]  /*d3c0*/  SHF.R.U32.HI R5, RZ, 0x3, R2 ;  /* 0x00000003ff057819 */ /* 0x000fe40000011602 */
[----:B------:R-:W-:Y:S01]  /*d3d0*/  LOP3.LUT R4, R2, 0x8, R59, 0xf8, !PT ;  /* 0x0000000802047812 */ /* 0x000fe200078ef83b */
[----:B------:R-:W-:Y:S01]  /*d3e0*/  IMAD.SHL.U32 R59, R0, 0x40, RZ ;  /* 0x00000040003b7824 */ /* 0x000fe200078e00ff */
[----:B------:R-:W-:Y:S02]  /*d3f0*/  LEA R157, R157, UR4, 0x1 ;  /* 0x000000049d9d7c11 */ /* 0x000fe4000f8e08ff */
[----:B------:R-:W-:Y:S01]  /*d400*/  LOP3.LUT R4, R4, R5, RZ, 0x3c, !PT ;  /* 0x0000000504047212 */ /* 0x000fe200078e3cff */
[----:B--2---:R-:W1:Y:S01]  /*d410*/  @!P5 LDC.64 R6, c[0x0][0x250] ;  /* 0x00009400ff06db82 */ /* 0x004e620000000a00 */
[----:B------:R-:W-:-:S07]  /*d420*/  DEPBAR.LE SB0, 0x0 ;  /* 0x000080000000791a */ /* 0x000fce0000000000 */
[----:B------:R-:W-:Y:S01]  /*d430*/  BAR.SYNC.DEFER_BLOCKING 0x0 ;  /* 0x0000000000007b1d */ /* 0x000fe20000010000 */
[----:B------:R-:W-:Y:S01]  /*d440*/  LOP3.LUT R59, R59, 0xfffffe00, RZ, 0xc0, !PT ;  /* 0xfffffe003b3b7812 */ /* 0x000fe200078ec0ff */
[----:B------:R-:W-:Y:S01]  /*d450*/  VIADD R0, R157, 0x4000 ;  /* 0x000040009d007836 */ /* 0x000fe20000000000 */
[----:B------:R-:W-:Y:S01]  /*d460*/  VIMNMX R2, R103, R56, PT ;  /* 0x0000003867027248 */ /* 0x000fe20003fe0100 */
[----:B------:R-:W-:Y:S01]  /*d470*/  VIADD R155, R157, 0x4020 ;  /* 0x000040209d9b7836 */ /* 0x000fe20000000000 */
[----:B------:R-:W-:Y:S01]  /*d480*/  VIADDMNMX R103, R103, 0x8, R56, PT ;  /* 0x0000000867677846 */ /* 0x000fe20003800138 */
[----:B------:R-:W-:-:S04]  /*d490*/  IMAD R5, R54, 0x400, R59 ;  /* 0x0000040036057824 */ /* 0x000fc800078e023b */
[----:B------:R-:W-:Y:S02]  /*d4a0*/  IMAD.IADD R158, R4, 0x1, R5 ;  /* 0x00000001049e7824 */ /* 0x000fe400078e0205 */
[----:B------:R-:W-:-:S03]  /*d4b0*/  IMAD.MOV.U32 R5, RZ, RZ, 0x20 ;  /* 0x00000020ff057424 */ /* 0x000fc600078e00ff */
[----:B------:R-:W-:Y:S02]  /*d4c0*/  LEA R158, R158, UR4, 0x1 ;  /* 0x000000049e9e7c11 */ /* 0x000fe4000f8e08ff */
[----:B-1----:R-:W-:-:S04]  /*d4d0*/  @!P5 LEA R12, P0, R6, R170, 0x6 ;  /* 0x000000aa060cd211 */ /* 0x002fc800078030ff */
[----:B------:R-:W-:Y:S01]  /*d4e0*/  @!P5 LEA.HI.X R13, R6, R169, R7, 0x6, P0 ;  /* 0x000000a9060dd211 */ /* 0x000fe200000f3407 */
        /* <DEDUP_REMOVED lines=8> */
[----:B------:R-:W-:Y:S02]  /*d570*/  @P6 STS.128 [R164+0x8800], RZ ;  /* 0x008800ffa4006388 */ /* 0x000fe40000000c00 */
[----:B------:R-:W-:Y:S02]  /*d580*/  SEL R5, R5, 0xffffffe0, !P2 ;  /* 0xffffffe005057807 */ /* 0x000fe40005000000 */
[----:B------:R-:W-:Y:S03]  /*d590*/  @P6 STS.128 [R164+0xa800], RZ ;  /* 0x00a800ffa4006388 */ /* 0x000fe60000000c00 */
[----:B------:R-:W-:Y:S01]  /*d5a0*/  IMAD R154, R5, 0x2, R158 ;  /* 0x00000002059a7824 */ /* 0x000fe200078e029e */
        /* <DEDUP_REMOVED lines=14> */
[----:B------:R-:W-:-:S03]  /*d690*/  @!P4 IMAD.IADD R9, R9, 0x1, R7 ;  /* 0x000000010909c824 */ /* 0x000fc600078e0207 */
[----:B------:R-:W-:Y:S01]  /*d6a0*/  @P4 STS.128 [R164+0x9800], RZ ;  /* 0x009800ffa4004388 */ /* 0x000fe20000000c00 */
[----:B------:R-:W-:Y:S02]  /*d6b0*/  @!P4 IMAD.MOV.U32 R8, RZ, RZ, R6 ;  /* 0x000000ffff08c224 */ /* 0x000fe400078e0006 */
[----:B------:R-:W-:Y:S01]  /*d6c0*/  IMAD.MOV.U32 R7, RZ, RZ, 0x10 ;  /* 0x00000010ff077424 */ /* 0x000fe200078e00ff */
[----:B------:R-:W-:Y:S04]  /*d6d0*/  @P4 STS.128 [R164+0xb800], RZ ;  /* 0x00b800ffa4004388 */ /* 0x000fe80000000c00 */
[----:B------:R-:W-:Y:S01]  /*d6e0*/  @!PT LDS RZ, [RZ] ;  /* 0x00000000fffff984 */ /* 0x000fe20000000800 */
[----:B------:R-:W-:Y:S01]  /*d6f0*/  @!PT LDS RZ, [RZ] ;  /* 0x00000000fffff984 */ /* 0x000fe20000000800 */
[----:B------:R-:W-:Y:S01]  /*d700*/  @!PT LDS RZ, [RZ] ;  /* 0x00000000fffff984 */ /* 0x000fe20000000800 */
[----:B------:R-:W-:Y:S01]  /*d710*/  @!P4 LDGSTS.E.BYPASS.LTC128B.128 [R164+0x9800], desc[UR6][R8.64] ;  /* 0x0980000008a4cfae */ /* 0x000fe2000b901d46 */
[----:B------:R-:W-:Y:S02]  /*d720*/  SEL R7, R7, 0xfffffff0, !P1 ;  /* 0xfffffff007077807 */ /* 0x000fe40004800000 */
[----:B------:R-:W-:Y:S01]  /*d730*/  R2P PR, R58, 0x6 ;  /* 0x000000063a007804 */ /* 0x000fe20000000000 */
[----:B------:R2:W-:Y:S02]  /*d740*/  @!P4 LDGSTS.E.BYPASS.LTC128B.128 [R164+0xb800], desc[UR6][R8.64+0x80] ;  /* 0x0b80008008a4cfae */ /* 0x0005e4000b901d46 */
[----:B------:R-:W-:-:S02]  /*d750*/  IMAD R156, R7, 0x2, R158 ;  /* 0x00000002079c7824 */ /* 0x000fc400078e029e */
[----:B------:R-:W-:Y:S02]  /*d760*/  LDSM.16.M88.4 R28, [R158] ;  /* 0x000000009e1c783b */ /* 0x000fe40000000200 */
[----:B------:R-:W-:Y:S02]  /*d770*/  IMAD R153, R5, 0x2, R156 ;  /* 0x0000000205997824 */ /* 0x000fe400078e029c */
[----:B------:R-:W3:Y:S04]  /*d780*/  LDSM.16.M88.4 R44, [R157+0x4800] ;  /* 0x004800009d2c783b */ /* 0x000ee80000000200 */
[----:B------:R-:W2:Y:S01]  /*d790*/  LDSM.16.M88.4 R84, [R157+0x4000] ;  /* 0x004000009d54783b */ /* 0x000ea20000000200 */
[----:B------:R-:W-:Y:S02]  /*d7a0*/  @P1 VIADD R155, R0, 0xffffffe0 ;  /* 0xffffffe0009b1836 */ /* 0x000fe40000000000 */
[----:B------:R-:W-:Y:S01]  /*d7b0*/  IMAD.MOV.U32 R0, RZ, RZ, 0x40 ;  /* 0x00000040ff007424 */ /* 0x000fe200078e00ff */
[----:B------:R-:W4:Y:S01]  /*d7c0*/  LDSM.16.M88.4 R36, [R157+0x5000] ;  /* 0x005000009d24783b */ /* 0x000f220000000200 */
[----:B------:R-:W-:-:S02]  /*d7d0*/  VIADD R147, R155, 0x800 ;  /* 0x000008009b937836 */ /* 0x000fc40000000000 */
[C---:B------:R-:W-:Y:S01]  /*d7e0*/  VIADD R146, R155.reuse, 0x1000 ;  /* 0x000010009b927836 */ /* 0x040fe20000000000 */
[----:B-1----:R-:W1:Y:S01]  /*d7f0*/  LDSM.16.M88.4 R12, [R157+0x5800] ;  /* 0x005800009d0c783b */ /* 0x002e620000000200 */
[----:B------:R-:W-:Y:S01]  /*d800*/  SEL R0, R0, 0xffffffc0, !P2 ;  /* 0xffffffc000007807 */ /* 0x000fe20005000000 */
[C---:B------:R-:W-:Y:S02]  /*d810*/  VIADD R145, R155.reuse, 0x1800 ;  /* 0x000018009b917836 */ /* 0x040fe40000000000 */
[----:B------:R-:W-:Y:S01]  /*d820*/  LDSM.16.M88.4 R72, [R156] ;  /* 0x000000009c48783b */ /* 0x000fe20000000200 */
[----:B------:R-:W-:Y:S02]  /*d830*/  VIADD R143, R155, 0x2000 ;  /* 0x000020009b8f7836 */ /* 0x000fe40000000000 */
[----:B------:R-:W-:Y:S01]  /*d840*/  IMAD.IADD R151, R157, 0x1, R0 ;  /* 0x000000019d977824 */ /* 0x000fe200078e0200 */
[----:B------:R-:W5:Y:S01]  /*d850*/  LDSM.16.M88.4 R68, [R155+0x800] ;  /* 0x000800009b44783b */ /* 0x000f620000000200 */
[----:B------:R-:W-:Y:S01]  /*d860*/  IMAD.IADD R144, R0, 0x1, R155 ;  /* 0x0000000100907824 */ /* 0x000fe200078e029b */
[----:B------:R-:W-:Y:S01]  /*d870*/  LOP3.LUT R0, R53, 0x6, RZ, 0xc0, !PT ;  /* 0x0000000635007812 */ /* 0x000fe200078ec0ff */
[C---:B------:R-:W-:Y:S01]  /*d880*/  VIADD R142, R155.reuse, 0x2800 ;  /* 0x000028009b8e7836 */ /* 0x040fe20000000000 */
[----:B------:R-:W5:Y:S01]  /*d890*/  LDSM.16.M88.4 R76, [R155] ;  /* 0x000000009b4c783b */ /* 0x000f620000000200 */
[----:B------:R-:W-:-:S02]  /*d8a0*/  VIADD R141, R155, 0x3000 ;  /* 0x000030009b8d7836 */ /* 0x000fc40000000000 */
[----:B------:R-:W-:Y:S01]  /*d8b0*/  IMAD.IADD R0, R3, 0x1, R0 ;  /* 0x0000000103007824 */ /* 0x000fe200078e0200 */
[----:B------:R-:W5:Y:S01]  /*d8c0*/  LDSM.16.M88.4 R60, [R155+0x1800] ;  /* 0x001800009b3c783b */ /* 0x000f620000000200 */
[----:B------:R-:W-:Y:S02]  /*d8d0*/  VIADD R140, R155, 0x3800 ;  /* 0x000038009b8c7836 */ /* 0x000fe40000000000 */
[----:B------:R-:W-:Y:S01]  /*d8e0*/  VIADD R6, R0, 0x8 ;  /* 0x0000000800067836 */ /* 0x000fe20000000000 */
[----:B------:R-:W5:Y:S04]  /*d8f0*/  LDSM.16.M88.4 R64, [R155+0x1000] ;  /* 0x001000009b40783b */ /* 0x000f680000000200 */
[----:B------:R-:W-:Y:S01]  /*d900*/  LDSM.16.M88.4 R24, [R154] ;  /* 0x000000009a18783b */ /* 0x000fe20000000200 */
[----:B------:R-:W-:-:S02]  /*d910*/  ISETP.GE.AND P0, PT, R6, R2, PT ;  /* 0x000000020600720c */ /* 0x000fc40003f06270 */
[----:B------:R-:W-:Y:S01]  /*d920*/  ISETP.GE.AND P4, PT, R6, R103, PT ;  /* 0x000000670600720c */ /* 0x000fe20003f86270 */
[----:B---3--:R-:W-:Y:S01]  /*d930*/  HMMA.16816.F32 R48, R28, R44, RZ ;  /* 0x0000002c1c30723c */ /* 0x008fe200000018ff */
[----:B------:R-:W3:Y:S01]  /*d940*/  LDSM.16.M88.4 R16, [R151+0x4800] ;  /* 0x004800009710783b */ /* 0x000ee20000000200 */
[----:B------:R-:W-:-:S03]  /*d950*/  VIADD R6, R0, 0x11 ;  /* 0x0000001100067836 */ /* 0x000fc60000000000 */
[----:B------:R-:W3:Y:S01]  /*d960*/  LDSM.16.M88.4 R20, [R151+0x4000] ;  /* 0x004000009714783b */ /* 0x000ee20000000200 */
[C---:B------:R-:W-:Y:S03]  /*d970*/  HMMA.16816.F32 R44, R28.reuse, R46, RZ ;  /* 0x0000002e1c2c723c */ /* 0x040fe600000018ff */
[----:B------:R-:W-:Y:S03]  /*d980*/  LDSM.16.M88.4 R88, [R151+0x5800] ;  /* 0x005800009758783b */ /* 0x000fe60000000200 */
[C---:B--2---:R-:W-:Y:S01]  /*d990*/  HMMA.16816.F32 R8, R28.reuse, R84, RZ ;  /* 0x000000541c08723c */ /* 0x044fe200000018ff */
[----:B------:R-:W-:Y:S04]  /*d9a0*/  LDSM.16.M88.4 R80, [R153] ;  /* 0x000000009950783b */ /* 0x000fe80000000200 */
[----:B------:R-:W0:Y:S01]  /*d9b0*/  LDGDEPBAR ;  /* 0x00000000000079af */ /* 0x000e220000000000 */
[C---:B----4-:R-:W-:Y:S06]  /*d9c0*/  HMMA.16816.F32 R40, R28.reuse, R36, RZ ;  /* 0x000000241c28723c */ /* 0x050fec00000018ff */
[C---:B------:R-:W-:Y:S06]  /*d9d0*/  HMMA.16816.F32 R84, R28.reuse, R86, RZ ;  /* 0x000000561c54723c */ /* 0x040fec00000018ff */
[C---:B------:R-:W-:Y:S06]  /*d9e0*/  HMMA.16816.F32 R36, R28.reuse, R38, RZ ;  /* 0x000000261c24723c */ /* 0x040fec00000018ff */
[C---:B-1----:R-:W-:Y:S06]  /*d9f0*/  HMMA.16816.F32 R32, R28.reuse, R12, RZ ;  /* 0x0000000c1c20723c */ /* 0x042fec00000018ff */
        /* <DEDUP_REMOVED lines=9> */
[C---:B------:R-:W-:Y:S06]  /*da90*/  HMMA.16816.F32 R40, R72.reuse, R64, R40 ;  /* 0x000000404828723c */ /* 0x040fec0000001828 */
[C---:B------:R-:W-:Y:S01]  /*daa0*/  HMMA.16816.F32 R36, R72.reuse, R66, R36 ;  /* 0x000000424824723c */ /* 0x040fe20000001824 */
[----:B------:R-:W-:Y:S05]  /*dab0*/  LDSM.16.M88.4 R64, [R144+0x1800] ;  /* 0x001800009040783b */ /* 0x000fea0000000200 */
[----:B------:R-:W-:Y:S01]  /*dac0*/  HMMA.16816.F32 R60, R72, R62, R28 ;  /* 0x0000003e483c723c */ /* 0x000fe2000000181c */
[----:B------:R-:W2:Y:S04]  /*dad0*/  LDSM.16.M88.4 R28, [R144+0x800] ;  /* 0x00080000901c783b */ /* 0x000ea80000000200 */
[----:B------:R-:W-:Y:S01]  /*dae0*/  LDSM.16.M88.4 R72, [R158+0x2000] ;  /* 0x002000009e48783b */ /* 0x000fe20000000200 */
        /* <DEDUP_REMOVED lines=11> */
[----:B------:R-:W3:Y:S05]  /*dba0*/  LDSM.16.M88.4 R24, [R157+0x7000] ;  /* 0x007000009d18783b */ /* 0x000eea0000000200 */
[C---:B--2---:R-:W-:Y:S06]  /*dbb0*/  HMMA.16816.F32 R48, R80.reuse, R28, R48 ;  /* 0x0000001c5030723c */ /* 0x044fec0000001830 */
[C---:B------:R-:W-:Y:S01]  /*dbc0*/  HMMA.16816.F32 R44, R80.reuse, R30, R44 ;  /* 0x0000001e502c723c */ /* 0x040fe2000000182c */
[----:B------:R-:W-:Y:S05]  /*dbd0*/  LDSM.16.M88.4 R28, [R155+0x2800] ;  /* 0x002800009b1c783b */ /* 0x000fea0000000200 */
[C---:B------:R-:W-:Y:S06]  /*dbe0*/  HMMA.16816.F32 R8, R80.reuse, R76, R8 ;  /* 0x0000004c5008723c */ /* 0x040fec0000001808 */
[C---:B------:R-:W-:Y:S01]  /*dbf0*/  HMMA.16816.F32 R88, R80.reuse, R78, R84 ;  /* 0x0000004e5058723c */ /* 0x040fe20000001854 */
[----:B------:R-:W2:Y:S04]  /*dc00*/  LDSM.16.M88.4 R84, [R156+0x2000] ;  /* 0x002000009c54783b */ /* 0x000ea80000000200 */
[----:B------:R-:W4:Y:S01]  /*dc10*/  LDSM.16.M88.4 R76, [R155+0x2000] ;  /* 0x002000009b4c783b */ /* 0x000f220000000200 */
[C---:B------:R-:W-:Y:S06]  /*dc20*/  HMMA.16816.F32 R40, R80.reuse, R68, R40 ;  /* 0x000000445028723c */ /* 0x040fec0000001828 */
[C---:B------:R-:W-:Y:S01]  /*dc30*/  HMMA.16816.F32 R36, R80.reuse, R70, R36 ;  /* 0x000000465024723c */ /* 0x040fe20000001824 */
[----:B------:R-:W-:Y:S05]  /*dc40*/  LDSM.16.M88.4 R68, [R151+0x6000] ;  /* 0x006000009744783b */ /* 0x000fea0000000200 */
[C---:B------:R-:W-:Y:S06]  /*dc50*/  HMMA.16816.F32 R32, R80.reuse, R64, R32 ;  /* 0x000000405020723c */ /* 0x040fec0000001820 */
[----:B------:R-:W-:Y:S01]  /*dc60*/  HMMA.16816.F32 R60, R80, R66, R60 ;  /* 0x00000042503c723c */ /* 0x000fe2000000183c */
[----:B------:R-:W5:Y:S04]  /*dc70*/  LDSM.16.M88.4 R64, [R155+0x3000] ;  /* 0x003000009b40783b */ /* 0x000f680000000200 */
[----:B------:R-:W-:Y:S01]  /*dc80*/  LDSM.16.M88.4 R80, [R155+0x3800] ;  /* 0x003800009b50783b */ /* 0x000fe20000000200 */
[C---:B-1----:R-:W-:Y:S06]  /*dc90*/  HMMA.16816.F32 R48, R72.reuse, R12, R48 ;  /* 0x0000000c4830723c */ /* 0x042fec0000001830 */
[C---:B------:R-:W-:Y:S01]  /*dca0*/  HMMA.16816.F32 R44, R72.reuse, R14, R44 ;  /* 0x0000000e482c723c */ /* 0x040fe2000000182c */
[----:B------:R-:W-:Y:S05]  /*dcb0*/  LDSM.16.M88.4 R12, [R151+0x6800] ;  /* 0x00680000970c783b */ /* 0x000fea0000000200 */
[C---:B------:R-:W-:Y:S06]  /*dcc0*/  HMMA.16816.F32 R8, R72.reuse, R20, R8 ;  /* 0x000000144808723c */ /* 0x040fec0000001808 */
[C---:B------:R-:W-:Y:S01]  /*dcd0*/  HMMA.16816.F32 R88, R72.reuse, R22, R88 ;  /* 0x000000164858723c */ /* 0x040fe20000001858 */
[----:B------:R-:W1:Y:S05]  /*dce0*/  LDSM.16.M88.4 R20, [R154+0x2000] ;  /* 0x002000009a14783b */ /* 0x000e6a0000000200 */
[C---:B---3--:R-:W-:Y:S06]  /*dcf0*/  HMMA.16816.F32 R40, R72.reuse, R24, R40 ;  /* 0x000000184828723c */ /* 0x048fec0000001828 */
[C---:B------:R-:W-:Y:S01]  /*dd00*/  HMMA.16816.F32 R36, R72.reuse, R26, R36 ;  /* 0x0000001a4824723c */ /* 0x040fe20000001824 */
[----:B------:R-:W-:Y:S05]  /*dd10*/  LDSM.16.M88.4 R24, [R153+0x2000] ;  /* 0x002000009918783b */ /* 0x000fea0000000200 */
[C---:B------:R-:W-:Y:S06]  /*dd20*/  HMMA.16816.F32 R32, R72.reuse, R16, R32 ;  /* 0x000000104820723c */ /* 0x040fec0000001820 */
[----:B------:R-:W-:Y:S01]  /*dd30*/  HMMA.16816.F32 R60, R72, R18, R60 ;  /* 0x00000012483c723c */ /* 0x000fe2000000183c */
[----:B------:R-:W-:Y:S05]  /*dd40*/  LDSM.16.M88.4 R72, [R144+0x2000] ;  /* 0x002000009048783b */ /* 0x000fea0000000200 */
[C---:B--2---:R-:W-:Y:S06]  /*dd50*/  HMMA.16816.F32 R48, R84.reuse, R28, R48 ;  /* 0x0000001c5430723c */ /* 0x044fec0000001830 */
[C---:B------:R-:W-:Y:S01]  /*dd60*/  HMMA.16816.F32 R44, R84.reuse, R30, R44 ;  /* 0x0000001e542c723c */ /* 0x040fe2000000182c */
[----:B------:R-:W-:Y:S05]  /*dd70*/  LDSM.16.M88.4 R28, [R144+0x2800] ;  /* 0x00280000901c783b */ /* 0x000fea0000000200 */
[C---:B----4-:R-:W-:Y:S01]  /*dd80*/  HMMA.16816.F32 R16, R84.reuse, R76, R8 ;  /* 0x0000004c5410723c */ /* 0x050fe20000001808 */
[----:B------:R-:W2:Y:S05]  /*dd90*/  LDSM.16.M88.4 R8, [R151+0x7000] ;  /* 0x007000009708783b */ /* 0x000eaa0000000200 */
[C---:B------:R-:W-:Y:S06]  /*dda0*/  HMMA.16816.F32 R88, R84.reuse, R78, R88 ;  /* 0x0000004e5458723c */ /* 0x040fec0000001858 */
[C---:B-----5:R-:W-:Y:S06]  /*ddb0*/  HMMA.16816.F32 R40, R84.reuse, R64, R40 ;  /* 0x000000405428723c */ /* 0x060fec0000001828 */
[----:B------:R-:W-:Y:S01]  /*ddc0*/  HMMA.16816.F32 R36, R84, R66, R36 ;  /* 0x000000425424723c */ /* 0x000fe20000001824 */
[----:B------:R-:W-:Y:S05]  /*ddd0*/  LDSM.16.M88.4 R64, [R144+0x3000] ;  /* 0x003000009040783b */ /* 0x000fea0000000200 */
[C---:B-1----:R-:W-:Y:S06]  /*dde0*/  HMMA.16816.F32 R48, R20.reuse, R12, R48 ;  /* 0x0000000c1430723c */ /* 0x042fec0000001830 */
[C---:B------:R-:W-:Y:S01]  /*ddf0*/  HMMA.16816.F32 R44, R20.reuse, R14, R44 ;  /* 0x0000000e142c723c */ /* 0x040fe2000000182c */
[----:B------:R-:W1:Y:S05]  /*de00*/  LDSM.16.M88.4 R12, [R151+0x7800] ;  /* 0x00780000970c783b */ /* 0x000e6a0000000200 */
[C---:B------:R-:W-:Y:S06]  /*de10*/  HMMA.16816.F32 R16, R20.reuse, R68, R16 ;  /* 0x000000441410723c */ /* 0x040fec0000001810 */
[----:B------:R-:W-:Y:S06]  /*de20*/  HMMA.16816.F32 R88, R20, R70, R88 ;  /* 0x000000461458723c */ /* 0x000fec0000001858 */
[----:B------:R-:W-:Y:S06]  /*de30*/  HMMA.16816.F32 R32, R84, R80, R32 ;  /* 0x000000505420723c */ /* 0x000fec0000001820 */
[C---:B--2---:R-:W-:Y:S06]  /*de40*/  HMMA.16816.F32 R40, R20.reuse, R8, R40 ;  /* 0x000000081428723c */ /* 0x044fec0000001828 */
[----:B------:R-:W-:Y:S01]  /*de50*/  HMMA.16816.F32 R36, R20, R10, R36 ;  /* 0x0000000a1424723c */ /* 0x000fe20000001824 */
[----:B------:R-:W-:-:S05]  /*de60*/  VIADD R8, R0, 0x1 ;  /* 0x0000000100087836 */ /* 0x000fca0000000000 */
[C---:B------:R-:W-:Y:S01]  /*de70*/  ISETP.GE.AND P1, PT, R8.reuse, R2, PT ;  /* 0x000000020800720c */ /* 0x040fe20003f26270 */
[----:B------:R-:W-:Y:S01]  /*de80*/  HMMA.16816.F32 R60, R84, R82, R60 ;  /* 0x00000052543c723c */ /* 0x000fe2000000183c */
[----:B------:R-:W-:Y:S02]  /*de90*/  ISETP.GE.AND P6, PT, R8, R103, PT ;  /* 0x000000670800720c */ /* 0x000fe40003fc6270 */
[----:B------:R-:W2:Y:S01]  /*dea0*/  LDSM.16.M88.4 R8, [R144+0x3800] ;  /* 0x003800009008783b */ /* 0x000ea20000000200 */
[----:B------:R-:W-:-:S04]  /*deb0*/  DEPBAR.LE SB0, 0x0 ;  /* 0x000080000000791a */ /* 0x000fc80000000000 */
[C---:B------:R-:W-:Y:S06]  /*dec0*/  HMMA.16816.F32 R16, R24.reuse, R72, R16 ;  /* 0x000000481810723c */ /* 0x040fec0000001810 */
[----:B------:R-:W-:Y:S06]  /*ded0*/  HMMA.16816.F32 R88, R24, R74, R88 ;  /* 0x0000004a1858723c */ /* 0x000fec0000001858 */
[----:B-1----:R-:W-:Y:S06]  /*dee0*/  HMMA.16816.F32 R32, R20, R12, R32 ;  /* 0x0000000c1420723c */ /* 0x002fec0000001820 */
[----:B------:R-:W-:Y:S01]  /*def0*/  HMMA.16816.F32 R48, R24, R28, R48 ;  /* 0x0000001c1830723c */ /* 0x000fe20000001830 */
[----:B------:R-:W-:-:S05]  /*df00*/  VIADD R12, R0, 0x18 ;  /* 0x00000018000c7836 */ /* 0x000fca0000000000 */
[----:B------:R-:W-:Y:S01]  /*df10*/  HMMA.16816.F32 R44, R24, R30, R44 ;  /* 0x0000001e182c723c */ /* 0x000fe2000000182c */
[----:B------:R-:W-:Y:S01]  /*df20*/  VIADD R28, R0, 0x9 ;  /* 0x00000009001c7836 */ /* 0x000fe20000000000 */
[----:B------:R-:W-:-:S04]  /*df30*/  FSEL R29, R17, -INF , !P1 ;  /* 0xff800000111d7808 */ /* 0x000fc80004800000 */
[----:B------:R-:W-:Y:S01]  /*df40*/  HMMA.16816.F32 R60, R20, R14, R60 ;  /* 0x0000000e143c723c */ /* 0x000fe2000000183c */
[CC--:B------:R-:W-:Y:S02]  /*df50*/  ISETP.GE.AND P5, PT, R28.reuse, R2.reuse, PT ;  /* 0x000000021c00720c */ /* 0x0c0fe40003fa6270 */
[----:B------:R-:W-:Y:S01]  /*df60*/  ISETP.GE.AND P2, PT, R28, R103, PT ;  /* 0x000000671c00720c */ /* 0x000fe20003f46270 */
[----:B------:R-:W-:Y:S01]  /*df70*/  VIADD R28, R0, 0x10 ;  /* 0x00000010001c7836 */ /* 0x000fe20000000000 */
[----:B------:R-:W-:Y:S01]  /*df80*/  FSEL R17, R88, -INF , !P0 ;  /* 0xff80000058117808 */ /* 0x000fe20004000000 */
[----:B------:R-:W-:Y:S01]  /*df90*/  HMMA.16816.F32 R40, R24, R64, R40 ;  /* 0x000000401828723c */ /* 0x000fe20000001828 */
[----:B------:R-:W-:Y:S01]  /*dfa0*/  FSEL R90, R90, -INF , !P4 ;  /* 0xff8000005a5a7808 */ /* 0x000fe20006000000 */
[----:B------:R-:W-:Y:S01]  /*dfb0*/  VIADD R20, R0, 0x21 ;  /* 0x0000002100147836 */ /* 0x000fe20000000000 */
[----:B------:R-:W-:Y:S01]  /*dfc0*/  BAR.SYNC.DEFER_BLOCKING 0x0 ;  /* 0x0000000000007b1d */ /* 0x000fe20000010000 */
[----:B------:R-:W-:-:S02]  /*dfd0*/  ISETP.GE.AND P1, PT, R28, R2, PT ;  /* 0x000000021c00720c */ /* 0x000fc40003f26270 */
[C---:B------:R-:W-:Y:S01]  /*dfe0*/  HMMA.16816.F32 R36, R24.reuse, R66, R36 ;  /* 0x000000421824723c */ /* 0x040fe20000001824 */
[-C--:B------:R-:W-:Y:S01]  /*dff0*/  ISETP.GE.AND P0, PT, R28, R103.reuse, PT ;  /* 0x000000671c00720c */ /* 0x080fe20003f06270 */
[----:B------:R-:W-:Y:S01]  /*e000*/  VIADD R28, R0, 0x19 ;  /* 0x00000019001c7836 */ /* 0x000fe20000000000 */
[----:B------:R-:W-:Y:S02]  /*e010*/  FSEL R13, R48, -INF , !P1 ;  /* 0xff800000300d7808 */ /* 0x000fe40004800000 */
[----:B------:R-:W-:Y:S01]  /*e020*/  FSEL R50, R50, -INF , !P0 ;  /* 0xff80000032327808 */ /* 0x000fe20004000000 */
[C---:B--2---:R-:W-:Y:S01]  /*e030*/  HMMA.16816.F32 R32, R24.reuse, R8, R32 ;  /* 0x000000081820723c */ /* 0x044fe20000001820 */
[----:B------:R-:W-:Y:S02]  /*e040*/  FSEL R89, R89, -INF , !P5 ;  /* 0xff80000059597808 */ /* 0x000fe40006800000 */
[-C--:B------:R-:W-:Y:S02]  /*e050*/  ISETP.GE.AND P1, PT, R12, R103.reuse, PT ;  /* 0x000000670c00720c */ /* 0x080fe40003f26270 */
[-C--:B------:R-:W-:Y:S01]  /*e060*/  ISETP.GE.AND P0, PT, R28, R2.reuse, PT ;  /* 0x000000021c00720c */ /* 0x080fe20003f06270 */
[----:B------:R-:W-:Y:S01]  /*e070*/  HMMA.16816.F32 R60, R24, R10, R60 ;  /* 0x0000000a183c723c */ /* 0x000fe2000000183c */
[----:B------:R-:W-:Y:S01]  /*e080*/  ISETP.GE.AND P4, PT, R6, R2, PT ;  /* 0x000000020600720c */ /* 0x000fe20003f86270 */
[----:B------:R-:W-:Y:S01]  /*e090*/  VIADD R8, R0, 0x30 ;  /* 0x0000003000087836 */ /* 0x000fe20000000000 */
[----:B------:R-:W-:Y:S01]  /*e0a0*/  ISETP.GE.AND P5, PT, R6, R103, PT ;  /* 0x000000670600720c */ /* 0x000fe20003fa6270 */
[----:B------:R-:W-:Y:S01]  /*e0b0*/  VIADD R9, R0, 0x29 ;  /* 0x0000002900097836 */ /* 0x000fe20000000000 */
[----:B------:R-:W-:-:S02]  /*e0c0*/  FSEL R6, R91, -INF , !P2 ;  /* 0xff8000005b067808 */ /* 0x000fc40005000000 */
[-C--:B------:R-:W-:Y:S01]  /*e0d0*/  ISETP.GE.AND P2, PT, R12, R2.reuse, PT ;  /* 0x000000020c00720c */ /* 0x080fe20003f46270 */
[----:B------:R-:W-:Y:S01]  /*e0e0*/  VIADD R12, R0, 0x20 ;  /* 0x00000020000c7836 */ /* 0x000fe20000000000 */
[----:B------:R-:W-:Y:S01]  /*e0f0*/  FSEL R46, R46, -INF , !P1 ;  /* 0xff8000002e2e7808 */ /* 0x000fe20004800000 */
[----:B------:R-:W-:Y:S01]  /*e100*/  VIADD R10, R0, 0x39 ;  /* 0x00000039000a7836 */ /* 0x000fe20000000000 */
        /* <DEDUP_REMOVED lines=8> */
[CC--:B------:R-:W-:Y:S02]  /*e190*/  ISETP.GE.AND P5, PT, R12.reuse, R2.reuse, PT ;  /* 0x000000020c00720c */ /* 0x0c0fe40003fa6270 */
[----:B------:R-:W-:Y:S02]  /*e1a0*/  ISETP.GE.AND P2, PT, R12, R103, PT ;  /* 0x000000670c00720c */ /* 0x000fe40003f46270 */
[----:B------:R-:W-:Y:S02]  /*e1b0*/  FSEL R12, R47, -INF , !P4 ;  /* 0xff8000002f0c7808 */ /* 0x000fe40006000000 */
[----:B------:R-:W-:-:S02]  /*e1c0*/  ISETP.GE.AND P4, PT, R20, R2, PT ;  /* 0x000000021400720c */ /* 0x000fc40003f86270 */
[----:B------:R-:W-:Y:S02]  /*e1d0*/  FSEL R128, R43, -INF , !P0 ;  /* 0xff8000002b807808 */ /* 0x000fe40004000000 */
[----:B------:R-:W-:Y:S02]  /*e1e0*/  FSEL R133, R36, -INF , !P4 ;  /* 0xff80000024857808 */ /* 0x000fe40006000000 */
[----:B------:R-:W-:Y:S02]  /*e1f0*/  FSEL R129, R40, -INF , !P5 ;  /* 0xff80000028817808 */ /* 0x000fe40006800000 */
[----:B------:R-:W-:Y:S02]  /*e200*/  FSEL R134, R42, -INF , !P2 ;  /* 0xff8000002a867808 */ /* 0x000fe40005000000 */
[C---:B------:R-:W-:Y:S02]  /*e210*/  ISETP.GE.AND P0, PT, R8.reuse, R2, PT ;  /* 0x000000020800720c */ /* 0x040fe40003f06270 */
[-C--:B------:R-:W-:Y:S01]  /*e220*/  ISETP.GE.AND P4, PT, R8, R103.reuse, PT ;  /* 0x000000670800720c */ /* 0x080fe20003f86270 */
[----:B------:R-:W-:Y:S01]  /*e230*/  VIADD R8, R0, 0x31 ;  /* 0x0000003100087836 */ /* 0x000fe20000000000 */
[----:B------:R-:W-:-:S02]  /*e240*/  ISETP.GE.AND P5, PT, R20, R103, PT ;  /* 0x000000671400720c */ /* 0x000fc40003fa6270 */
[----:B------:R-:W-:Y:S02]  /*e250*/  ISETP.GE.AND P2, PT, R9, R2, PT ;  /* 0x000000020900720c */ /* 0x000fe40003f46270 */
[----:B------:R-:W-:Y:S02]  /*e260*/  FSEL R131, R41, -INF , !P1 ;  /* 0xff80000029837808 */ /* 0x000fe40004800000 */
[----:B------:R-:W-:Y:S01]  /*e270*/  ISETP.GE.AND P1, PT, R9, R103, PT ;  /* 0x000000670900720c */ /* 0x000fe20003f26270 */
[----:B------:R-:W-:Y:S01]  /*e280*/  VIADD R9, R0, 0x38 ;  /* 0x0000003800097836 */ /* 0x000fe20000000000 */
[----:B------:R-:W-:Y:S02]  /*e290*/  FSEL R123, R32, -INF , !P0 ;  /* 0xff800000207b7808 */ /* 0x000fe40004000000 */
[----:B------:R-:W-:Y:S02]  /*e2a0*/  FSEL R132, R38, -INF , !P5 ;  /* 0xff80000026847808 */ /* 0x000fe40006800000 */
[----:B------:R-:W-:-:S02]  /*e2b0*/  FSEL R135, R37, -INF , !P2 ;  /* 0xff80000025877808 */ /* 0x000fc40005000000 */
[-C--:B------:R-:W-:Y:S02]  /*e2c0*/  ISETP.GE.AND P0, PT, R0, R2.reuse, PT ;  /* 0x000000020000720c */ /* 0x080fe40003f06270 */
[CC--:B------:R-:W-:Y:S02]  /*e2d0*/  ISETP.GE.AND P5, PT, R8.reuse, R2.reuse, PT ;  /* 0x000000020800720c */ /* 0x0c0fe40003fa6270 */
[----:B------:R-:W-:Y:S02]  /*e2e0*/  ISETP.GE.AND P2, PT, R8, R103, PT ;  /* 0x000000670800720c */ /* 0x000fe40003f46270 */
[----:B------:R-:W-:Y:S02]  /*e2f0*/  FSEL R130, R39, -INF , !P1 ;  /* 0xff80000027827808 */ /* 0x000fe40004800000 */
[----:B------:R-:W-:Y:S02]  /*e300*/  FSEL R8, R19, -INF , !P6 ;  /* 0xff80000013087808 */ /* 0x000fe40007000000 */
[----:B------:R-:W-:-:S02]  /*e310*/  ISETP.GE.AND P6, PT, R9, R2, PT ;  /* 0x000000020900720c */ /* 0x000fc40003fc6270 */
[-C--:B------:R-:W-:Y:S02]  /*e320*/  ISETP.GE.AND P1, PT, R9, R103.reuse, PT ;  /* 0x000000670900720c */ /* 0x080fe40003f26270 */
[----:B------:R-:W-:Y:S02]  /*e330*/  FSEL R9, R16, -INF , !P0 ;  /* 0xff80000010097808 */ /* 0x000fe40004000000 */
[----:B------:R-:W-:Y:S02]  /*e340*/  ISETP.GE.AND P0, PT, R10, R103, PT ;  /* 0x000000670a00720c */ /* 0x000fe40003f06270 */
[----:B------:R-:W-:Y:S02]  /*e350*/  FSEL R120, R34, -INF , !P4 ;  /* 0xff80000022787808 */ /* 0x000fe40006000000 */
[----:B------:R-:W-:Y:S02]  /*e360*/  FSEL R116, R63, -INF , !P0 ;  /* 0xff8000003f747808 */ /* 0x000fe40004000000 */
[----:B------:R-:W-:-:S02]  /*e370*/  ISETP.GT.AND P0, PT, R168, R159, PT ;  /* 0x0000009fa800720c */ /* 0x000fc40003f04270 */
[----:B------:R-:W-:Y:S02]  /*e380*/  FSEL R122, R33, -INF , !P5 ;  /* 0xff800000217a7808 */ /* 0x000fe40006800000 */
[----:B------:R-:W-:Y:S02]  /*e390*/  ISETP.GE.AND P4, PT, R0, R103, PT ;  /* 0x000000670000720c */ /* 0x000fe40003f86270 */
[----:B------:R-:W-:Y:S02]  /*e3a0*/  ISETP.GE.AND P5, PT, R10, R2, PT ;  /* 0x000000020a00720c */ /* 0x000fe40003fa6270 */
[----:B------:R-:W-:Y:S02]  /*e3b0*/  LOP3.LUT R0, R4, R59, RZ, 0xfc, !PT ;  /* 0x0000003b04007212 */ /* 0x000fe400078efcff */
        /* <DEDUP_REMOVED lines=67> */
.L_x_7765:
[----:B------:R-:W-:Y:S02]  /*e7f0*/  ULDC UR14, c[0x0][0x248] ;  /* 0x00009200000e7ab9 */ /* 0x000fe40000000800 */
[----:B------:R-:W-:-:S06]  /*e800*/  USHF.L.U32 UR5, UR14, 0x6, URZ ;  /* 0x000000060e057899 */ /* 0x000fcc000800063f */
[----:B------:R-:W-:-:S04]  /*e810*/  IADD3 R4, RZ, -UR5, RZ ;  /* 0x80000005ff047c10 */ /* 0x000fc8000fffe0ff */
[----:B------:R-:W-:-:S07]  /*e820*/  SHF.R.S32.HI R11, RZ, 0x1f, R4 ;  /* 0x0000001fff0b7819 */ /* 0x000fce0000011404 */
.L_x_7766:
        /* <DEDUP_REMOVED lines=28> */
.L_x_7764:
[----:B------:R-:W-:Y:S01]  /*e9f0*/  FMNMX.FTZ R4, R9, R29, !PT ;  /* 0x0000001d09047209 */ /* 0x000fe20007810000 */
[----:B------:R-:W-:Y:S01]  /*ea00*/  ULDC UR12, c[0x0][0x2ec] ;  /* 0x0000bb00000c7ab9 */ /* 0x000fe20000000800 */
        /* <DEDUP_REMOVED lines=35> */
[----:B------:R-:W-:Y:S02]  /*ec40*/  LEA R149, R5, R152, 0x1 ;  /* 0x0000009805957211 */ /* 0x000fe400078e08ff */
[----:B------:R-:W-:Y:S01]  /*ec50*/  FMNMX.FTZ R11, R116, R11, !PT ;  /* 0x0000000b740b7209 */ /* 0x000fe20007810000 */
[----:B------:R-:W-:Y:S04]  /*ec60*/  LDSM.16.MT88.4 R56, [R148+0x8000] ;  /* 0x008000009438783b */ /* 0x000fe80000004200 */
[----:B------:R-:W2:Y:S04]  /*ec70*/  SHFL.BFLY PT, R4, R11, 0x2, 0x1f ;  /* 0x0c401f000b047f89 */ /* 0x000ea800000e0000 */
[----:B------:R-:W-:Y:S04]  /*ec80*/  LDSM.16.MT88.4 R52, [R149+0x8000] ;  /* 0x008000009534783b */ /* 0x000fe80000004200 */
[----:B------:R-:W-:Y:S04]  /*ec90*/  LDSM.16.MT88.4 R80, [R149+0xa000] ;  /* 0x00a000009550783b */ /* 0x000fe80000004200 */
[----:B------:R-:W-:Y:S01]  /*eca0*/  LDSM.16.MT88.4 R24, [R148+0xa000] ;  /* 0x00a000009418783b */ /* 0x000fe20000004200 */
[----:B-1----:R-:W-:-:S03]  /*ecb0*/  FMNMX.FTZ R3, R10, R3, !PT ;  /* 0x000000030a037209 */ /* 0x002fc60007810000 */
[----:B------:R-:W-:Y:S04]  /*ecc0*/  LDSM.16.MT88.4 R20, [R149+0x8800] ;  /* 0x008800009514783b */ /* 0x000fe80000004200 */
[----:B------:R-:W1:Y:S01]  /*ecd0*/  SHFL.BFLY PT, R100, R3, 0x1, 0x1f ;  /* 0x0c201f0003647f89 */ /* 0x000e6200000e0000 */
[----:B--2---:R-:W-:Y:S02]  /*ece0*/  FMNMX.FTZ R4, R11, R4, !PT ;  /* 0x000000040b047209 */ /* 0x004fe40007810000 */
        /* <DEDUP_REMOVED lines=15> */
[----:B------:R-:W-:Y:S01]  /*ede0*/  FFMA.FTZ R177, R126, UR12, -R124 ;  /* 0x0000000c7eb17c23 */ /* 0x000fe2000801087c */
[----:B-1----:R-:W-:-:S03]  /*edf0*/  FMNMX.FTZ R3, R4, R3, !PT ;  /* 0x0000000304037209 */ /* 0x002fc60007810000 */
        /* <DEDUP_REMOVED lines=10> */
[----:B------:R-:W-:Y:S01]  /*eea0*/  LDSM.16.MT88.4 R8, [R152+0x8800] ;  /* 0x008800009808783b */ /* 0x000fe20000004200 */
[----:B-1----:R-:W-:Y:S01]  /*eeb0*/  F2FP.F16.F32.PACK_AB R88, R112, R113 ;  /* 0x000000717058723e */ /* 0x002fe200000000ff */
        /* <DEDUP_REMOVED lines=8> */
[----:B------:R-:W3:Y:S01]  /*ef40*/  LDSM.16.MT88.4 R12, [R148+0x8800] ;  /* 0x00880000940c783b */ /* 0x000ee20000004200 */
[--C-:B------:R-:W-:Y:S01]  /*ef50*/  FFMA.FTZ R132, R132, UR12, -R121.reuse ;  /* 0x0000000c84847c23 */ /* 0x100fe20008010879 */
[--C-:B------:R-:W-:Y:S01]  /*ef60*/  FFMA.FTZ R118, R118, UR12, -R121.reuse ;  /* 0x0000000c76767c23 */ /* 0x100fe20008010879 */
[----:B------:R-:W-:Y:S01]  /*ef70*/  FFMA.FTZ R175, R116, UR12, -R121 ;  /* 0x0000000c74af7c23 */ /* 0x000fe20008010879 */
[----:B------:R-:W-:Y:S01]  /*ef80*/  LDSM.16.MT88.4 R16, [R150+0xa800] ;  /* 0x00a800009610783b */ /* 0x000fe20000004200 */
[----:B------:R-:W4:Y:S01]  /*ef90*/  MUFU.EX2 R114, R114 ;  /* 0x0000007200727308 */ /* 0x000f220000000800 */
[----:B--2---:R-:W-:Y:S01]  /*efa0*/  F2FP.F16.F32.PACK_AB R90, R108, R111 ;  /* 0x0000006f6c5a723e */ /* 0x004fe200000000ff */
[----:B------:R-:W-:-:S04]  /*efb0*/  FADD.FTZ R112, R113, R112 ;  /* 0x0000007071707221 */ /* 0x000fc80000010000 */
[----:B------:R-:W-:Y:S02]  /*efc0*/  FADD.FTZ R111, R111, R112 ;  /* 0x000000706f6f7221 */ /* 0x000fe40000010000 */
[----:B------:R-:W-:Y:S02]  /*efd0*/  MUFU.EX2 R115, R115 ;  /* 0x0000007300737308 */ /* 0x000fe40000000800 */
[----:B------:R-:W-:-:S06]  /*efe0*/  FADD.FTZ R108, R108, R111 ;  /* 0x0000006f6c6c7221 */ /* 0x000fcc0000010000 */
        /* <DEDUP_REMOVED lines=47> */
[----:B------:R-:W3:Y:S05]  /*f2e0*/  LDSM.16.MT88.4 R12, [R149+0xa800] ;  /* 0x00a80000950c783b */ /* 0x000eea0000004200 */
[C---:B------:R-:W-:Y:S06]  /*f2f0*/  HMMA.16816.F32 R52, R88.reuse, R54, RZ ;  /* 0x000000365834723c */ /* 0x040fec00000018ff */
[C---:B------:R-:W-:Y:S06]  /*f300*/  HMMA.16816.F32 R72, R88.reuse, R74, RZ ;  /* 0x0000004a5848723c */ /* 0x040fec00000018ff */
[C---:B------:R-:W-:Y:S06]  /*f310*/  HMMA.16816.F32 R80, R88.reuse, R82, RZ ;  /* 0x000000525850723c */ /* 0x040fec00000018ff */
[----:B------:R-:W-:Y:S06]  /*f320*/  HMMA.16816.F32 R84, R88, R24, RZ ;  /* 0x000000185854723c */ /* 0x000fec00000018ff */
[C---:B--2---:R-:W-:Y:S06]  /*f330*/  HMMA.16816.F32 R60, R4.reuse, R8, R60 ;  /* 0x00000008043c723c */ /* 0x044fec000000183c */
[----:B------:R-:W-:Y:S01]  /*f340*/  HMMA.16816.F32 R64, R4, R10, R64 ;  /* 0x0000000a0440723c */ /* 0x000fe20000001840 */
[----:B------:R-:W2:Y:S05]  /*f350*/  LDSM.16.MT88.4 R8, [R148+0xa800] ;  /* 0x00a800009408783b */ /* 0x000eaa0000004200 */
[----:B------:R-:W-:Y:S01]  /*f360*/  HMMA.16816.F32 R88, R88, R26, RZ ;  /* 0x0000001a5858723c */ /* 0x000fe200000018ff */
[----:B------:R-:W-:Y:S05]  /*f370*/  LDSM.16.MT88.4 R24, [R152+0x9000] ;  /* 0x009000009818783b */ /* 0x000fea0000004200 */
[C---:B------:R-:W-:Y:S06]  /*f380*/  HMMA.16816.F32 R68, R4.reuse, R16, R68 ;  /* 0x000000100444723c */ /* 0x040fec0000001844 */
[C---:B------:R-:W-:Y:S01]  /*f390*/  HMMA.16816.F32 R72, R4.reuse, R18, R72 ;  /* 0x000000120448723c */ /* 0x040fe20000001848 */
[----:B------:R-:W4:Y:S05]  /*f3a0*/  LDSM.16.MT88.4 R16, [R149+0x9000] ;  /* 0x009000009510783b */ /* 0x000f2a0000004200 */
[C---:B---3--:R-:W-:Y:S06]  /*f3b0*/  HMMA.16816.F32 R76, R4.reuse, R12, R76 ;  /* 0x0000000c044c723c */ /* 0x048fec000000184c */
[C---:B------:R-:W-:Y:S01]  /*f3c0*/  HMMA.16816.F32 R80, R4.reuse, R14, R80 ;  /* 0x0000000e0450723c */ /* 0x040fe20000001850 */
[----:B------:R-:W3:Y:S05]  /*f3d0*/  LDSM.16.MT88.4 R12, [R148+0x9000] ;  /* 0x00900000940c783b */ /* 0x000eea0000004200 */
[C---:B------:R-:W-:Y:S06]  /*f3e0*/  HMMA.16816.F32 R44, R4.reuse, R30, R44 ;  /* 0x0000001e042c723c */ /* 0x040fec000000182c */
[----:B--2---:R-:W-:Y:S01]  /*f3f0*/  HMMA.16816.F32 R84, R4, R8, R84 ;  /* 0x000000080454723c */ /* 0x004fe20000001854 */
[--C-:B------:R-:W-:Y:S01]  /*f400*/  FFMA.FTZ R30, R129, UR12, -R124.reuse ;  /* 0x0000000c811e7c23 */ /* 0x100fe2000801087c */
[----:B------:R-:W-:Y:S01]  /*f410*/  FFMA.FTZ R31, R135, UR12, -R124 ;  /* 0x0000000c871f7c23 */ /* 0x000fe2000801087c */
[----:B------:R-:W-:-:S02]  /*f420*/  FFMA.FTZ R129, R130, UR12, -R121 ;  /* 0x0000000c82817c23 */ /* 0x000fc40008010879 */
[----:B------:R-:W-:Y:S01]  /*f430*/  MUFU.EX2 R130, R132 ;  /* 0x0000008400827308 */ /* 0x000fe20000000800 */
[C---:B------:R-:W-:Y:S01]  /*f440*/  HMMA.16816.F32 R88, R4.reuse, R10, R88 ;  /* 0x0000000a0458723c */ /* 0x040fe20000001858 */
[----:B------:R-:W2:Y:S05]  /*f450*/  LDSM.16.MT88.4 R8, [R152+0xb000] ;  /* 0x00b000009808783b */ /* 0x000eaa0000004200 */
[C---:B------:R-:W-:Y:S01]  /*f460*/  HMMA.16816.F32 R40, R4.reuse, R28, R40 ;  /* 0x0000001c0428723c */ /* 0x040fe20000001828 */
[----:B------:R-:W-:Y:S05]  /*f470*/  MUFU.EX2 R30, R30 ;  /* 0x0000001e001e7308 */ /* 0x000fea0000000800 */
[C---:B------:R-:W-:Y:S01]  /*f480*/  HMMA.16816.F32 R48, R4.reuse, R20, R48 ;  /* 0x000000140430723c */ /* 0x040fe20000001830 */
[--C-:B------:R-:W-:Y:S01]  /*f490*/  FFMA.FTZ R29, R131, UR12, -R124.reuse ;  /* 0x0000000c831d7c23 */ /* 0x100fe2000801087c */
[----:B------:R-:W-:Y:S01]  /*f4a0*/  FFMA.FTZ R28, R133, UR12, -R124 ;  /* 0x0000000c851c7c23 */ /* 0x000fe2000801087c */
[----:B------:R-:W-:Y:S03]  /*f4b0*/  MUFU.EX2 R31, R31 ;  /* 0x0000001f001f7308 */ /* 0x000fe60000000800 */
[----:B------:R-:W-:Y:S01]  /*f4c0*/  HMMA.16816.F32 R52, R4, R22, R52 ;  /* 0x000000160434723c */ /* 0x000fe20000001834 */
[----:B------:R-:W5:Y:S04]  /*f4d0*/  LDSM.16.MT88.4 R20, [R150+0x9000] ;  /* 0x009000009614783b */ /* 0x000f680000004200 */
[----:B------:R-:W4:Y:S02]  /*f4e0*/  MUFU.EX2 R29, R29 ;  /* 0x0000001d001d7308 */ /* 0x000f240000000800 */
[----:B-1----:R-:W-:Y:S01]  /*f4f0*/  F2FP.F16.F32.PACK_AB R5, R128, R125 ;  /* 0x0000007d8005723e */ /* 0x002fe200000000ff */
[----:B------:R-:W-:-:S04]  /*f500*/  FADD.FTZ R125, R125, R0 ;  /* 0x000000007d7d7221 */ /* 0x000fc80000010000 */
[----:B------:R-:W-:Y:S01]  /*f510*/  FADD.FTZ R125, R128, R125 ;  /* 0x0000007d807d7221 */ /* 0x000fe20000010000 */
[----:B------:R-:W1:Y:S08]  /*f520*/  MUFU.EX2 R28, R28 ;  /* 0x0000001c001c7308 */ /* 0x000e700000000800 */
[----:B------:R-:W3:Y:S01]  /*f530*/  MUFU.EX2 R129, R129 ;  /* 0x0000008100817308 */ /* 0x000ee20000000800 */
[----:B----4-:R-:W-:Y:S01]  /*f540*/  F2FP.F16.F32.PACK_AB R4, R29, R30 ;  /* 0x0000001e1d04723e */ /* 0x010fe200000000ff */
[----:B------:R-:W-:-:S04]  /*f550*/  FADD.FTZ R30, R30, R33 ;  /* 0x000000211e1e7221 */ /* 0x000fc80000010000 */
[----:B------:R-:W-:Y:S01]  /*f560*/  FADD.FTZ R29, R29, R30 ;  /* 0x0000001e1d1d7221 */ /* 0x000fe20000010000 */
[----:B-1----:R-:W-:-:S03]  /*f570*/  F2FP.F16.F32.PACK_AB R6, R31, R28 ;  /* 0x0000001c1f06723e */ /* 0x002fc600000000ff */
[----:B------:R-:W-:-:S04]  /*f580*/  FADD.FTZ R28, R28, R29 ;  /* 0x0000001d1c1c7221 */ /* 0x000fc80000010000 */
[----:B------:R-:W-:Y:S01]  /*f590*/  FADD.FTZ R31, R31, R28 ;  /* 0x0000001c1f1f7221 */ /* 0x000fe20000010000 */
[----:B---3--:R-:W-:Y:S01]  /*f5a0*/  F2FP.F16.F32.PACK_AB R7, R129, R130 ;  /* 0x000000828107723e */ /* 0x008fe200000000ff */
[----:B------:R-:W-:-:S04]  /*f5b0*/  FADD.FTZ R130, R130, R125 ;  /* 0x0000007d82827221 */ /* 0x000fc80000010000 */
[----:B------:R-:W-:Y:S02]  /*f5c0*/  FADD.FTZ R130, R129, R130 ;  /* 0x0000008281827221 */ /* 0x000fe40000010000 */
[C---:B------:R-:W-:Y:S06]  /*f5d0*/  HMMA.16816.F32 R48, R4.reuse, R16, R48 ;  /* 0x000000100430723c */ /* 0x040fec0000001830 */
        /* <DEDUP_REMOVED lines=21> */
[----:B------:R-:W-:Y:S01]  /*f730*/  HMMA.16816.F32 R96, R4, R24, R96 ;  /* 0x000000180460723c */ /* 0x000fe20000001860 */
[--C-:B------:R-:W-:Y:S01]  /*f740*/  FFMA.FTZ R27, R120, UR12, -R121.reuse ;  /* 0x0000000c781b7c23 */ /* 0x100fe20008010879 */
[----:B------:R-:W-:Y:S01]  /*f750*/  FFMA.FTZ R26, R127, UR12, -R124 ;  /* 0x0000000c7f1a7c23 */ /* 0x000fe2000801087c */
[----:B------:R-:W-:-:S04]  /*f760*/  FFMA.FTZ R120, R119, UR12, -R121 ;  /* 0x0000000c77787c23 */ /* 0x000fc80008010879 */
[--C-:B------:R-:W-:Y:S01]  /*f770*/  FFMA.FTZ R24, R123, UR12, -R124.reuse ;  /* 0x0000000c7b187c23 */ /* 0x100fe2000801087c */
[----:B------:R-:W-:Y:S01]  /*f780*/  FFMA.FTZ R25, R122, UR12, -R124 ;  /* 0x0000000c7a197c23 */ /* 0x000fe2000801087c */
[----:B------:R-:W5:Y:S01]  /*f790*/  MUFU.EX2 R26, R26 ;  /* 0x0000001a001a7308 */ /* 0x000f620000000800 */
[----:B------:R-:W-:-:S07]  /*f7a0*/  F2FP.F16.F32.PACK_AB R7, R175, R118 ;  /* 0x00000076af07723e */ /* 0x000fce00000000ff */
[----:B------:R-:W-:Y:S08]  /*f7b0*/  MUFU.EX2 R24, R24 ;  /* 0x0000001800187308 */ /* 0x000ff00000000800 */
[----:B------:R-:W4:Y:S01]  /*f7c0*/  MUFU.EX2 R25, R25 ;  /* 0x0000001900197308 */ /* 0x000f220000000800 */
[----:B-----5:R-:W-:-:S07]  /*f7d0*/  F2FP.F16.F32.PACK_AB R6, R177, R26 ;  /* 0x0000001ab106723e */ /* 0x020fce00000000ff */
[----:B------:R-:W-:Y:S08]  /*f7e0*/  MUFU.EX2 R27, R27 ;  /* 0x0000001b001b7308 */ /* 0x000ff00000000800 */
[----:B------:R-:W5:Y:S01]  /*f7f0*/  MUFU.EX2 R120, R120 ;  /* 0x0000007800787308 */ /* 0x000f620000000800 */
[----:B----4-:R-:W-:Y:S01]  /*f800*/  F2FP.F16.F32.PACK_AB R4, R25, R24 ;  /* 0x000000181904723e */ /* 0x010fe200000000ff */
[----:B------:R-:W-:-:S04]  /*f810*/  FADD.FTZ R24, R24, R31 ;  /* 0x0000001f18187221 */ /* 0x000fc80000010000 */
[----:B------:R-:W-:-:S04]  /*f820*/  FADD.FTZ R25, R25, R24 ;  /* 0x0000001819197221 */ /* 0x000fc80000010000 */
[----:B------:R-:W-:-:S04]  /*f830*/  FADD.FTZ R26, R26, R25 ;  /* 0x000000191a1a7221 */ /* 0x000fc80000010000 */
[----:B------:R-:W-:Y:S01]  /*f840*/  FADD.FTZ R177, R177, R26 ;  /* 0x0000001ab1b17221 */ /* 0x000fe20000010000 */
[----:B-----5:R-:W-:Y:S01]  /*f850*/  F2FP.F16.F32.PACK_AB R5, R120, R27 ;  /* 0x0000001b7805723e */ /* 0x020fe200000000ff */
[----:B------:R-:W-:-:S04]  /*f860*/  FADD.FTZ R27, R27, R130 ;  /* 0x000000821b1b7221 */ /* 0x000fc80000010000 */
[----:B------:R-:W-:Y:S02]  /*f870*/  FADD.FTZ R27, R120, R27 ;  /* 0x0000001b781b7221 */ /* 0x000fe40000010000 */
[----:B------:R-:W-:Y:S02]  /*f880*/  HMMA.16816.F32 R96, R4, R20, R96 ;  /* 0x000000140460723c */ /* 0x000fe40000001860 */
[----:B------:R-:W-:-:S04]  /*f890*/  FADD.FTZ R118, R118, R27 ;  /* 0x0000001b76767221 */ /* 0x000fc80000010000 */
[----:B------:R-:W-:Y:S01]  /*f8a0*/  HMMA.16816.F32 R36, R4, R22, R36 ;  /* 0x000000160424723c */ /* 0x000fe20000001824 */
[----:B------:R-:W4:Y:S01]  /*f8b0*/  LDSM.16.MT88.4 R20, [R152+0xb800] ;  /* 0x00b800009814783b */ /* 0x000f220000004200 */
[----:B------:R-:W-:-:S04]  /*f8c0*/  FADD.FTZ R175, R175, R118 ;  /* 0x00000076afaf7221 */ /* 0x000fc80000010000 */
        /* <DEDUP_REMOVED lines=84> */
.L_x_7768:
[----:B------:R-:W-:Y:S02]  /*fe10*/  ULDC UR8, c[0x0][0x250] ;  /* 0x0000940000087ab9 */ /* 0x000fe40000000800 */
[----:B------:R-:W-:-:S06]  /*fe20*/  USHF.L.U32 UR4, UR8, 0x6, URZ ;  /* 0x0000000608047899 */ /* 0x000fcc000800063f */
[----:B------:R-:W-:-:S04]  /*fe30*/  IADD3 R5, RZ, -UR4, RZ ;  /* 0x80000004ff057c10 */ /* 0x000fc8000fffe0ff */
[----:B------:R-:W-:-:S07]  /*fe40*/  SHF.R.S32.HI R0, RZ, 0x1f, R5 ;  /* 0x0000001fff007819 */ /* 0x000fce0000011405 */
.L_x_7769:
        /* <DEDUP_REMOVED lines=22> */
[----:B------:R-:W-:Y:S04]  /*ffb0*/  LDGSTS.E.BYPASS.LTC128B.128 [R164+0x8800], desc[UR6][R8.64] ;  /* 0x0880000008a47fae */ /* 0x000fe8000b901d46 */
        /* <DEDUP_REMOVED lines=108> */
[CC--:B------:R-:W-:Y:S01]  /*10680*/  ISETP.GE.AND P2, PT, R0.reuse, R2.reuse, PT ;  /* 0x000000020000720c */ /* 0x0c0fe20003f46270 */
[C---:B------:R-:W-:Y:S01]  /*10690*/  VIADD R25, R0.reuse, 0x10 ;  /* 0x0000001000197836 */ /* 0x040fe20000000000 */
[C---:B------:R-:W-:Y:S01]  /*106a0*/  ISETP.GE.AND P0, PT, R0.reuse, R103, PT ;  /* 0x000000670000720c */ /* 0x040fe20003f06270 */
[C---:B------:R-:W-:Y:S01]  /*106b0*/  VIADD R21, R0.reuse, 0x8 ;  /* 0x0000000800157836 */ /* 0x040fe20000000000 */
[----:B------:R-:W-:Y:S01]  /*106c0*/  HMMA.16816.F32 R4, R28, R22, R4 ;  /* 0x000000161c04723c */ /* 0x000fe20000001804 */
[----:B------:R-:W-:Y:S01]  /*106d0*/  VIADD R20, R0, 0x9 ;  /* 0x0000000900147836 */ /* 0x000fe20000000000 */
[----:B------:R-:W-:-:S02]  /*106e0*/  ISETP.GE.AND P4, PT, R24, R2, PT ;  /* 0x000000021800720c */ /* 0x000fc40003f86270 */
[----:B------:R-:W-:Y:S02]  /*106f0*/  FSEL R16, R16, -INF , !P2 ;  /* 0xff80000010107808 */ /* 0x000fe40005000000 */
[----:B------:R-:W-:Y:S02]  /*10700*/  FSEL R129, R18, -INF , !P0 ;  /* 0xff80000012817808 */ /* 0x000fe40004000000 */
[CC--:B------:R-:W-:Y:S02]  /*10710*/  ISETP.GE.AND P6, PT, R21.reuse, R2.reuse, PT ;  /* 0x000000021500720c */ /* 0x0c0fe40003fc6270 */
[-C--:B------:R-:W-:Y:S02]  /*10720*/  ISETP.GE.AND P5, PT, R21, R103.reuse, PT ;  /* 0x000000671500720c */ /* 0x080fe40003fa6270 */
[C---:B------:R-:W-:Y:S02]  /*10730*/  ISETP.GE.AND P2, PT, R20.reuse, R2, PT ;  /* 0x000000021400720c */ /* 0x040fe40003f46270 */
[-C--:B------:R-:W-:Y:S01]  /*10740*/  ISETP.GE.AND P0, PT, R20, R103.reuse, PT ;  /* 0x000000671400720c */ /* 0x080fe20003f06270 */
[----:B--2---:R-:W-:Y:S01]  /*10750*/  HMMA.16816.F32 R112, R28, R116, R112 ;  /* 0x000000741c70723c */ /* 0x004fe20000001870 */
[----:B------:R-:W1:Y:S01]  /*10760*/  LDSM.16.M88.4 R20, [R144+0x3800] ;  /* 0x003800009014783b */ /* 0x000e620000000200 */
[----:B------:R-:W-:Y:S01]  /*10770*/  ISETP.GE.AND P1, PT, R24, R103, PT ;  /* 0x000000671800720c */ /* 0x000fe20003f26270 */
[----:B------:R-:W-:Y:S01]  /*10780*/  VIADD R24, R0, 0x11 ;  /* 0x0000001100187836 */ /* 0x000fe20000000000 */
[----:B------:R-:W-:Y:S01]  /*10790*/  FSEL R18, R17, -INF , !P4 ;  /* 0xff80000011127808 */ /* 0x000fe20006000000 */
[----:B------:R-:W-:-:S04]  /*107a0*/  DEPBAR.LE SB0, 0x0 ;  /* 0x000080000000791a */ /* 0x000fc80000000000 */
[----:B------:R-:W-:Y:S01]  /*107b0*/  HMMA.16816.F32 R108, R28, R118, R108 ;  /* 0x000000761c6c723c */ /* 0x000fe2000000186c */
[----:B------:R-:W-:Y:S02]  /*107c0*/  FSEL R19, R19, -INF , !P1 ;  /* 0xff80000013137808 */ /* 0x000fe40004800000 */
[----:B------:R-:W-:Y:S01]  /*107d0*/  FSEL R17, R14, -INF , !P5 ;  /* 0xff8000000e117808 */ /* 0x000fe20006800000 */
[----:B------:R-:W-:Y:S01]  /*107e0*/  VIADD R14, R0, 0x18 ;  /* 0x00000018000e7836 */ /* 0x000fe20000000000 */
[----:B------:R-:W-:Y:S01]  /*107f0*/  BAR.SYNC.DEFER_BLOCKING 0x0 ;  /* 0x0000000000007b1d */ /* 0x000fe20000010000 */
[----:B------:R-:W-:Y:S02]  /*10800*/  ISETP.GE.AND P1, PT, R25, R103, PT ;  /* 0x000000671900720c */ /* 0x000fe40003f26270 */
[----:B------:R-:W-:Y:S02]  /*10810*/  FSEL R128, R12, -INF , !P6 ;  /* 0xff8000000c807808 */ /* 0x000fe40007000000 */
[----:B------:R-:W-:Y:S01]  /*10820*/  FSEL R12, R13, -INF , !P2 ;  /* 0xff8000000d0c7808 */ /* 0x000fe20005000000 */
[----:B------:R-:W-:Y:S01]  /*10830*/  VIADD R13, R0, 0x19 ;  /* 0x00000019000d7836 */ /* 0x000fe20000000000 */
[----:B------:R-:W-:Y:S01]  /*10840*/  FSEL R127, R10, -INF , !P1 ;  /* 0xff8000000a7f7808 */ /* 0x000fe20004800000 */
[----:B------:R-:W-:Y:S01]  /*10850*/  VIADD R10, R0, 0x20 ;  /* 0x00000020000a7836 */ /* 0x000fe20000000000 */
[----:B------:R-:W-:-:S02]  /*10860*/  ISETP.GE.AND P6, PT, R24, R2, PT ;  /* 0x000000021800720c */ /* 0x000fc40003fc6270 */
[-C--:B------:R-:W-:Y:S02]  /*10870*/  ISETP.GE.AND P5, PT, R24, R103.reuse, PT ;  /* 0x000000671800720c */ /* 0x080fe40003fa6270 */
[----:B------:R-:W-:Y:S02]  /*10880*/  FSEL R15, R15, -INF , !P0 ;  /* 0xff8000000f0f7808 */ /* 0x000fe40004000000 */
[CC--:B------:R-:W-:Y:S02]  /*10890*/  ISETP.GE.AND P2, PT, R14.reuse, R2.reuse, PT ;  /* 0x000000020e00720c */ /* 0x0c0fe40003f46270 */
[----:B------:R-:W-:Y:S02]  /*108a0*/  ISETP.GE.AND P0, PT, R14, R103, PT ;  /* 0x000000670e00720c */ /* 0x000fe40003f06270 */
[----:B------:R-:W-:Y:S02]  /*108b0*/  ISETP.GE.AND P4, PT, R25, R2, PT ;  /* 0x000000021900720c */ /* 0x000fe40003f86270 */
[----:B------:R-:W-:-:S02]  /*108c0*/  FSEL R126, R9, -INF , !P6 ;  /* 0xff800000097e7808 */ /* 0x000fc40007000000 */
[----:B------:R-:W-:Y:S02]  /*108d0*/  FSEL R125, R11, -INF , !P5 ;  /* 0xff8000000b7d7808 */ /* 0x000fe40006800000 */
[----:B------:R-:W-:Y:S01]  /*108e0*/  FSEL R118, R4, -INF , !P2 ;  /* 0xff80000004767808 */ /* 0x000fe20005000000 */
[----:B------:R-:W-:Y:S01]  /*108f0*/  VIADD R4, R0, 0x29 ;  /* 0x0000002900047836 */ /* 0x000fe20000000000 */
[C---:B-1----:R-:W-:Y:S01]  /*10900*/  HMMA.16816.F32 R104, R28.reuse, R20, R104 ;  /* 0x000000141c68723c */ /* 0x042fe20000001868 */
[CC--:B------:R-:W-:Y:S02]  /*10910*/  ISETP.GE.AND P6, PT, R10.reuse, R2.reuse, PT ;  /* 0x000000020a00720c */ /* 0x0c0fe40003fc6270 */
[-C--:B------:R-:W-:Y:S02]  /*10920*/  ISETP.GE.AND P5, PT, R10, R103.reuse, PT ;  /* 0x000000670a00720c */ /* 0x080fe40003fa6270 */
[----:B------:R-:W-:Y:S01]  /*10930*/  FSEL R117, R6, -INF , !P0 ;  /* 0xff80000006757808 */ /* 0x000fe20004000000 */
[----:B------:R-:W-:Y:S01]  /*10940*/  VIADD R6, R0, 0x28 ;  /* 0x0000002800067836 */ /* 0x000fe20000000000 */
[----:B------:R-:W-:Y:S01]  /*10950*/  FSEL R124, R8, -INF , !P4 ;  /* 0xff800000087c7808 */ /* 0x000fe20006000000 */
[----:B------:R-:W-:Y:S01]  /*10960*/  VIADD R8, R0, 0x21 ;  /* 0x0000002100087836 */ /* 0x000fe20000000000 */
[C---:B------:R-:W-:Y:S01]  /*10970*/  ISETP.GE.AND P1, PT, R13.reuse, R103, PT ;  /* 0x000000670d00720c */ /* 0x040fe20003f26270 */
[----:B------:R-:W-:Y:S01]  /*10980*/  HMMA.16816.F32 R32, R28, R22, R32 ;  /* 0x000000161c20723c */ /* 0x000fe20000001820 */
[----:B------:R-:W-:-:S02]  /*10990*/  ISETP.GE.AND P4, PT, R13, R2, PT ;  /* 0x000000020d00720c */ /* 0x000fc40003f86270 */
[----:B------:R-:W-:Y:S02]  /*109a0*/  FSEL R26, R112, -INF , !P6 ;  /* 0xff800000701a7808 */ /* 0x000fe40007000000 */
        /* <DEDUP_REMOVED lines=8> */
[-C--:B------:R-:W-:Y:S02]  /*10a30*/  ISETP.GE.AND P0, PT, R8, R103.reuse, PT ;  /* 0x000000670800720c */ /* 0x080fe40003f06270 */
[----:B------:R-:W-:Y:S02]  /*10a40*/  FSEL R122, R108, -INF , !P1 ;  /* 0xff8000006c7a7808 */ /* 0x000fe40004800000 */
[----:B------:R-:W-:Y:S02]  /*10a50*/  FSEL R25, R115, -INF , !P0 ;  /* 0xff80000073197808 */ /* 0x000fe40004000000 */
[----:B------:R-:W-:Y:S02]  /*10a60*/  ISETP.GE.AND P1, PT, R4, R2, PT ;  /* 0x000000020400720c */ /* 0x000fe40003f26270 */
[----:B------:R-:W-:Y:S02]  /*10a70*/  ISETP.GE.AND P0, PT, R5, R103, PT ;  /* 0x000000670500720c */ /* 0x000fe40003f06270 */
[----:B------:R-:W-:-:S02]  /*10a80*/  FSEL R112, R105, -INF , !P1 ;  /* 0xff80000069707808 */ /* 0x000fc40004800000 */
[----:B------:R-:W-:Y:S02]  /*10a90*/  ISETP.GE.AND P4, PT, R6, R103, PT ;  /* 0x000000670600720c */ /* 0x000fe40003f86270 */
[----:B------:R-:W-:Y:S02]  /*10aa0*/  FSEL R105, R106, -INF , !P0 ;  /* 0xff8000006a697808 */ /* 0x000fe40004000000 */
[----:B------:R-:W-:Y:S02]  /*10ab0*/  ISETP.GT.AND P0, PT, R168, R159, PT ;  /* 0x0000009fa800720c */ /* 0x000fe40003f04270 */
[-C--:B------:R-:W-:Y:S02]  /*10ac0*/  ISETP.GE.AND P2, PT, R8, R2.reuse, PT ;  /* 0x000000020800720c */ /* 0x080fe40003f46270 */
[----:B------:R-:W-:Y:S02]  /*10ad0*/  FSEL R119, R110, -INF , !P4 ;  /* 0xff8000006e777808 */ /* 0x000fe40006000000 */
        /* <DEDUP_REMOVED lines=8> */
[-C--:B------:R-:W-:Y:S02]  /*10b60*/  ISETP.GE.AND P6, PT, R4, R2.reuse, PT ;  /* 0x000000020400720c */ /* 0x080fe40003fc6270 */
        /* <DEDUP_REMOVED lines=70> */
.L_x_7771:
[----:B------:R-:W-:Y:S02]  /*10fd0*/  ULDC UR8, c[0x0][0x248] ;  /* 0x0000920000087ab9 */ /* 0x000fe40000000800 */
[----:B------:R-:W-:-:S06]  /*10fe0*/  USHF.L.U32 UR4, UR8, 0x6, URZ ;  /* 0x0000000608047899 */ /* 0x000fcc000800063f */
[----:B------:R-:W-:-:S04]  /*10ff0*/  IADD3 R6, RZ, -UR4, RZ ;  /* 0x80000004ff067c10 */ /* 0x000fc8000fffe0ff */
[----:B------:R-:W-:-:S07]  /*11000*/  SHF.R.S32.HI R0, RZ, 0x1f, R6 ;  /* 0x0000001fff007819 */ /* 0x000fce0000011406 */
.L_x_7772:
        /* <DEDUP_REMOVED lines=24> */
.L_x_7770:
        /* <DEDUP_REMOVED lines=54> */
[--C-:B------:R-:W-:Y:S01]  /*114f0*/  FFMA.FTZ R0, R17, UR12, -R104.reuse ;  /* 0x0000000c11007c23 */ /* 0x100fe20008010868 */
[----:B------:R-:W-:Y:S01]  /*11500*/  FFMA.FTZ R33, R15, UR12, -R104 ;  /* 0x0000000c0f217c23 */ /* 0x000fe20008010868 */
[----:B------:R-:W1:Y:S01]  /*11510*/  LDSM.16.MT88.4 R16, [R152+0x8000] ;  /* 0x008000009810783b */ /* 0x000e620000004200 */
[----:B------:R-:W-:Y:S01]  /*11520*/  FADD.FTZ R4, R100, -R5 ;  /* 0x8000000564047221 */ /* 0x000fe20000010000 */
[----:B------:R-:W-:Y:S01]  /*11530*/  FADD.FTZ R6, R3, -R6 ;  /* 0x8000000603067221 */ /* 0x000fe20000010000 */
        /* <DEDUP_REMOVED lines=106> */
[C---:B-1----:R-:W-:Y:S01]  /*11be0*/  HMMA.16816.F32 R92, R4.reuse, R16, R92 ;  /* 0x00000010045c723c */ /* 0x042fe2000000185c */
[----:B------:R-:W-:Y:S01]  /*11bf0*/  FMUL.FTZ R81, R81, R35 ;  /* 0x0000002351517220 */ /* 0x000fe20000410000 */
[----:B------:R-:W-:Y:S01]  /*11c00*/  MUFU.EX2 R113, R113 ;  /* 0x0000007100717308 */ /* 0x000fe20000000800 */
[-C--:B------:R-:W-:Y:S01]  /*11c10*/  FMUL.FTZ R82, R82, R3.reuse ;  /* 0x0000000352527220 */ /* 0x080fe20000410000 */
[----:B------:R-:W-:Y:S01]  /*11c20*/  FMUL.FTZ R83, R83, R3 ;  /* 0x0000000353537220 */ /* 0x000fe20000410000 */
[-C--:B------:R-:W-:Y:S01]  /*11c30*/  FMUL.FTZ R84, R84, R35.reuse ;  /* 0x0000002354547220 */ /* 0x080fe20000410000 */
[C---:B------:R-:W-:Y:S01]  /*11c40*/  HMMA.16816.F32 R56, R4.reuse, R18, R56 ;  /* 0x000000120438723c */ /* 0x040fe20000001838 */
[----:B------:R-:W1:Y:S01]  /*11c50*/  LDSM.16.MT88.4 R16, [R149+0xa000] ;  /* 0x00a000009510783b */ /* 0x000e620000004200 */
[----:B------:R-:W-:Y:S01]  /*11c60*/  FMUL.FTZ R85, R85, R35 ;  /* 0x0000002355557220 */ /* 0x000fe20000410000 */
        /* <DEDUP_REMOVED lines=9> */
[----:B------:R-:W-:Y:S01]  /*11d00*/  HMMA.16816.F32 R64, R4, R14, R64 ;  /* 0x0000000e0440723c */ /* 0x000fe20000001840 */
[----:B------:R-:W2:Y:S01]  /*11d10*/  LDSM.16.MT88.4 R12, [R148+0xa000] ;  /* 0x00a00000940c783b */ /* 0x000ea20000004200 */
[----:B------:R-:W4:Y:S01]  /*11d20*/  MUFU.EX2 R115, R115 ;  /* 0x0000007300737308 */ /* 0x000f220000000800 */
[----:B------:R-:W-:Y:S01]  /*11d30*/  FFMA.FTZ R3, R175, R3, R34 ;  /* 0x00000003af037223 */ /* 0x000fe20000010022 */
[----:B------:R-:W-:-:S02]  /*11d40*/  FADD.FTZ R30, R30, R35 ;  /* 0x000000231e1e7221 */ /* 0x000fc40000010000 */
[C---:B---3--:R-:W-:Y:S01]  /*11d50*/  HMMA.16816.F32 R68, R4.reuse, R8, R68 ;  /* 0x000000080444723c */ /* 0x048fe20000001844 */
[----:B------:R-:W-:Y:S01]  /*11d60*/  FADD.FTZ R3, R2, R3 ;  /* 0x0000000302037221 */ /* 0x000fe20000010000 */
[----:B------:R-:W-:Y:S02]  /*11d70*/  FADD.FTZ R29, R29, R30 ;  /* 0x0000001e1d1d7221 */ /* 0x000fe40000010000 */
[----:B------:R-:W3:Y:S01]  /*11d80*/  MUFU.EX2 R118, R118 ;  /* 0x0000007600767308 */ /* 0x000ee20000000800 */
        /* <DEDUP_REMOVED lines=8> */
[----:B---3--:R-:W-:Y:S01]  /*11e10*/  FADD.FTZ R3, R118, R3 ;  /* 0x0000000376037221 */ /* 0x008fe20000010000 */
[C---:B-1----:R-:W-:Y:S06]  /*11e20*/  HMMA.16816.F32 R76, R4.reuse, R16, R76 ;  /* 0x00000010044c723c */ /* 0x042fec000000184c */
[----:B------:R-:W1:Y:S01]  /*11e30*/  MUFU.EX2 R123, R123 ;  /* 0x0000007b007b7308 */ /* 0x000e620000000800 */
[C---:B------:R-:W-:Y:S01]  /*11e40*/  HMMA.16816.F32 R80, R4.reuse, R18, R80 ;  /* 0x000000120450723c */ /* 0x040fe20000001850 */
[----:B------:R-:W3:Y:S05]  /*11e50*/  LDSM.16.MT88.4 R16, [R149+0x8800] ;  /* 0x008800009510783b */ /* 0x000eea0000004200 */
[C---:B--2---:R-:W-:Y:S01]  /*11e60*/  HMMA.16816.F32 R84, R4.reuse, R12, R84 ;  /* 0x0000000c0454723c */ /* 0x044fe20000001854 */
[----:B------:R-:W2:Y:S05]  /*11e70*/  MUFU.EX2 R124, R124 ;  /* 0x0000007c007c7308 */ /* 0x000eaa0000000800 */
[----:B------:R-:W-:Y:S01]  /*11e80*/  HMMA.16816.F32 R88, R4, R14, R88 ;  /* 0x0000000e0458723c */ /* 0x000fe20000001858 */
[----:B------:R-:W3:Y:S02]  /*11e90*/  LDSM.16.MT88.4 R12, [R152+0xa800] ;  /* 0x00a80000980c783b */ /* 0x000ee40000004200 */
        /* <DEDUP_REMOVED lines=8> */
[----:B------:R-:W-:Y:S01]  /*11f20*/  FADD.FTZ R116, R116, R3 ;  /* 0x0000000374747221 */ /* 0x000fe20000010000 */
[----:B------:R-:W-:Y:S02]  /*11f30*/  MOV R100, R32 ;  /* 0x0000002000647202 */ /* 0x000fe40000000f00 */
[----:B------:R-:W-:Y:S01]  /*11f40*/  FADD.FTZ R113, R113, R0 ;  /* 0x0000000071717221 */ /* 0x000fe20000010000 */
[----:B------:R-:W-:Y:S01]  /*11f50*/  FADD.FTZ R117, R117, R116 ;  /* 0x0000007475757221 */ /* 0x000fe20000010000 */
[----:B-----5:R-:W-:Y:S01]  /*11f60*/  HMMA.16816.F32 R96, R4, R8, R96 ;  /* 0x000000080460723c */ /* 0x020fe20000001860 */
[----:B------:R-:W4:Y:S01]  /*11f70*/  MUFU.EX2 R120, R120 ;  /* 0x0000007800787308 */ /* 0x000f220000000800 */
[----:B------:R-:W-:-:S04]  /*11f80*/  FADD.FTZ R114, R114, R113 ;  /* 0x0000007172727221 */ /* 0x000fc80000010000 */
[C---:B------:R-:W-:Y:S01]  /*11f90*/  HMMA.16816.F32 R36, R4.reuse, R10, R36 ;  /* 0x0000000a0424723c */ /* 0x040fe20000001824 */
[----:B------:R-:W5:Y:S01]  /*11fa0*/  LDSM.16.MT88.4 R8, [R148+0x8800] ;  /* 0x008800009408783b */ /* 0x000f620000004200 */
[----:B-1----:R-:W-:Y:S01]  /*11fb0*/  FADD.FTZ R3, R123, R114 ;  /* 0x000000727b037221 */ /* 0x002fe20000010000 */
[----:B------:R-:W1:Y:S03]  /*11fc0*/  MUFU.EX2 R127, R127 ;  /* 0x0000007f007f7308 */ /* 0x000e660000000800 */
[----:B------:R-:W-:Y:S01]  /*11fd0*/  HMMA.16816.F32 R40, R4, R20, R40 ;  /* 0x000000140428723c */ /* 0x000fe20000001828 */
[----:B--2---:R-:W-:-:S04]  /*11fe0*/  FADD.FTZ R3, R124, R3 ;  /* 0x000000037c037221 */ /* 0x004fc80000010000 */
[----:B------:R-:W-:Y:S01]  /*11ff0*/  MUFU.EX2 R119, R119 ;  /* 0x0000007700777308 */ /* 0x000fe20000000800 */
[----:B------:R-:W-:Y:S01]  /*12000*/  HMMA.16816.F32 R44, R4, R22, R44 ;  /* 0x00000016042c723c */ /* 0x000fe2000000182c */
[----:B------:R-:W2:Y:S01]  /*12010*/  LDSM.16.MT88.4 R20, [R150+0xa800] ;  /* 0x00a800009614783b */ /* 0x000ea20000004200 */
[----:B----4-:R-:W-:-:S04]  /*12020*/  FADD.FTZ R0, R120, R117 ;  /* 0x0000007578007221 */ /* 0x010fc80000010000 */
[----:B---3--:R-:W-:Y:S01]  /*12030*/  HMMA.16816.F32 R48, R4, R16, R48 ;  /* 0x000000100430723c */ /* 0x008fe20000001830 */
[----:B------:R-:W3:Y:S01]  /*12040*/  MUFU.EX2 R126, R126 ;  /* 0x0000007e007e7308 */ /* 0x000ee20000000800 */
[----:B-1----:R-:W-:-:S04]  /*12050*/  FADD.FTZ R0, R127, R0 ;  /* 0x000000007f007221 */ /* 0x002fc80000010000 */
[C---:B------:R-:W-:Y:S01]  /*12060*/  HMMA.16816.F32 R52, R4.reuse, R18, R52 ;  /* 0x000000120434723c */ /* 0x040fe20000001834 */
[----:B------:R-:W1:Y:S02]  /*12070*/  LDSM.16.MT88.4 R16, [R149+0xa800] ;  /* 0x00a800009510783b */ /* 0x000e640000004200 */
        /* <DEDUP_REMOVED lines=14> */
[C---:B-1----:R-:W-:Y:S06]  /*12160*/  HMMA.16816.F32 R76, R4.reuse, R16, R76 ;  /* 0x00000010044c723c */ /* 0x042fec000000184c */
[C---:B------:R-:W-:Y:S01]  /*12170*/  HMMA.16816.F32 R80, R4.reuse, R18, R80 ;  /* 0x000000120450723c */ /* 0x040fe20000001850 */
[----:B------:R-:W1:Y:S05]  /*12180*/  LDSM.16.MT88.4 R16, [R149+0x9000] ;  /* 0x009000009510783b */ /* 0x000e6a0000004200 */
[C---:B-----5:R-:W-:Y:S06]  /*12190*/  HMMA.16816.F32 R84, R4.reuse, R8, R84 ;  /* 0x000000080454723c */ /* 0x060fec0000001854 */
[----:B------:R-:W-:Y:S01]  /*121a0*/  HMMA.16816.F32 R88, R4, R10, R88 ;  /* 0x0000000a0458723c */ /* 0x000fe20000001858 */
[----:B------:R-:W-:Y:S06]  /*121b0*/  LDSM.16.MT88.4 R8, [R152+0xb000] ;  /* 0x00b000009808783b */ /* 0x000fec0000004200 */
[----:B------:R-:W-:-:S02]  /*121c0*/  F2FP.F16.F32.PACK_AB R4, R124, R123 ;  /* 0x0000007b7c04723e */ /* 0x000fc400000000ff */
[----:B------:R-:W-:Y:S02]  /*121d0*/  F2FP.F16.F32.PACK_AB R5, R127, R120 ;  /* 0x000000787f05723e */ /* 0x000fe400000000ff */
[----:B------:R-:W-:Y:S01]  /*121e0*/  F2FP.F16.F32.PACK_AB R6, R125, R122 ;  /* 0x0000007a7d06723e */ /* 0x000fe200000000ff */
[----:B------:R-:W-:Y:S01]  /*121f0*/  FADD.FTZ R122, R122, R3 ;  /* 0x000000037a7a7221 */ /* 0x000fe20000010000 */
[C---:B---3--:R-:W-:Y:S01]  /*12200*/  F2FP.F16.F32.PACK_AB R7, R126.reuse, R119 ;  /* 0x000000777e07723e */ /* 0x048fe200000000ff */
[----:B------:R-:W-:Y:S01]  /*12210*/  FADD.FTZ R119, R119, R0 ;  /* 0x0000000077777221 */ /* 0x000fe20000010000 */
[----:B------:R-:W-:Y:S01]  /*12220*/  MOV R3, R31 ;  /* 0x0000001f00037202 */ /* 0x000fe20000000f00 */
[----:B------:R-:W-:Y:S02]  /*12230*/  FADD.FTZ R125, R125, R122 ;  /* 0x0000007a7d7d7221 */ /* 0x000fe40000010000 */
[----:B------:R-:W-:Y:S02]  /*12240*/  FADD.FTZ R126, R126, R119 ;  /* 0x000000777e7e7221 */ /* 0x000fe40000010000 */
[C---:B------:R-:W-:Y:S06]  /*12250*/  HMMA.16816.F32 R40, R4.reuse, R24, R40 ;  /* 0x000000180428723c */ /* 0x040fec0000001828 */
[C---:B------:R-:W-:Y:S01]  /*12260*/  HMMA.16816.F32 R44, R4.reuse, R26, R44 ;  /* 0x0000001a042c723c */ /* 0x040fe2000000182c */
[----:B------:R-:W3:Y:S05]  /*12270*/  LDSM.16.MT88.4 R24, [R149+0xb000] ;  /* 0x00b000009518783b */ /* 0x000eea0000004200 */
[C---:B--2---:R-:W-:Y:S06]  /*12280*/  HMMA.16816.F32 R96, R4.reuse, R20, R96 ;  /* 0x000000140460723c */ /* 0x044fec0000001860 */
[C---:B------:R-:W-:Y:S01]  /*12290*/  HMMA.16816.F32 R36, R4.reuse, R22, R36 ;  /* 0x000000160424723c */ /* 0x040fe20000001824 */
[----:B------:R-:W-:Y:S05]  /*122a0*/  LDSM.16.MT88.4 R20, [R148+0xb000] ;  /* 0x00b000009414783b */ /* 0x000fea0000004200 */
[C---:B-1----:R-:W-:Y:S06]  /*122b0*/  HMMA.16816.F32 R48, R4.reuse, R16, R48 ;  /* 0x000000100430723c */ /* 0x042fec0000001830 */
[C---:B------:R-:W-:Y:S01]  /*122c0*/  HMMA.16816.F32 R52, R4.reuse, R18, R52 ;  /* 0x000000120434723c */ /* 0x040fe20000001834 */
[----:B------:R-:W1:Y:S05]  /*122d0*/  LDSM.16.MT88.4 R16, [R150+0xb000] ;  /* 0x00b000009610783b */ /* 0x000e6a0000004200 */
[C---:B------:R-:W-:Y:S06]  /*122e0*/  HMMA.16816.F32 R92, R4.reuse, R12, R92 ;  /* 0x0000000c045c723c */ /* 0x040fec000000185c */
[C---:B------:R-:W-:Y:S01]  /*122f0*/  HMMA.16816.F32 R56, R4.reuse, R14, R56 ;  /* 0x0000000e0438723c */ /* 0x040fe20000001838 */
[----:B------:R-:W2:Y:S05]  /*12300*/  LDSM.16.MT88.4 R12, [R152+0x9800] ;  /* 0x00980000980c783b */ /* 0x000eaa0000004200 */
[C---:B---3--:R-:W-:Y:S01]  /*12310*/  HMMA.16816.F32 R76, R4.reuse, R24, R76 ;  /* 0x00000018044c723c */ /* 0x048fe2000000184c */
[----:B------:R-:W3:Y:S05]  /*12320*/  MUFU.EX2 R24, R107 ;  /* 0x0000006b00187308 */ /* 0x000eea0000000800 */
[----:B------:R-:W-:Y:S01]  /*12330*/  HMMA.16816.F32 R80, R4, R26, R80 ;  /* 0x0000001a0450723c */ /* 0x000fe20000001850 */
[----:B------:R-:W-:-:S05]  /*12340*/  FFMA.FTZ R25, R103, UR12, -R104 ;  /* 0x0000000c67197c23 */ /* 0x000fca0008010868 */
[C---:B------:R-:W-:Y:S01]  /*12350*/  HMMA.16816.F32 R60, R4.reuse, R8, R60 ;  /* 0x00000008043c723c */ /* 0x040fe2000000183c */
[----:B------:R-:W-:Y:S01]  /*12360*/  FFMA.FTZ R26, R101, UR12, -R104 ;  /* 0x0000000c651a7c23 */ /* 0x000fe20008010868 */
[----:B------:R-:W-:Y:S04]  /*12370*/  MUFU.EX2 R25, R25 ;  /* 0x0000001900197308 */ /* 0x000fe80000000800 */
[C---:B------:R-:W-:Y:S01]  /*12380*/  HMMA.16816.F32 R64, R4.reuse, R10, R64 ;  /* 0x0000000a0440723c */ /* 0x040fe20000001840 */
[----:B------:R-:W-:Y:S03]  /*12390*/  LDSM.16.MT88.4 R8, [R149+0x9800] ;  /* 0x009800009508783b */ /* 0x000fe60000004200 */
[----:B------:R-:W5:Y:S02]  /*123a0*/  MUFU.EX2 R26, R26 ;  /* 0x0000001a001a7308 */ /* 0x000f640000000800 */
[C---:B-1----:R-:W-:Y:S06]  /*123b0*/  HMMA.16816.F32 R68, R4.reuse, R16, R68 ;  /* 0x000000100444723c */ /* 0x042fec0000001844 */
[C---:B------:R-:W-:Y:S01]  /*123c0*/  HMMA.16816.F32 R72, R4.reuse, R18, R72 ;  /* 0x000000120448723c */ /* 0x040fe20000001848 */
[----:B------:R-:W1:Y:S05]  /*123d0*/  LDSM.16.MT88.4 R16, [R150+0x9800] ;  /* 0x009800009610783b */ /* 0x000e6a0000004200 */
[C---:B------:R-:W-:Y:S06]  /*123e0*/  HMMA.16816.F32 R84, R4.reuse, R20, R84 ;  /* 0x000000140454723c */ /* 0x040fec0000001854 */
[----:B------:R-:W-:Y:S01]  /*123f0*/  HMMA.16816.F32 R88, R4, R22, R88 ;  /* 0x000000160458723c */ /* 0x000fe20000001858 */
[----:B------:R-:W1:Y:S06]  /*12400*/  LDSM.16.MT88.4 R20, [R152+0xb800] ;  /* 0x00b800009814783b */ /* 0x000e6c0000004200 */
[----:B----4-:R-:W-:Y:S01]  /*12410*/  F2FP.F16.F32.PACK_AB R4, R121, R110 ;  /* 0x0000006e7904723e */ /* 0x010fe200000000ff */
        /* <DEDUP_REMOVED lines=21> */
[C---:B------:R-:W-:Y:S06]  /*12570*/  HMMA.16816.F32 R64, R4.reuse, R22, R64 ;  /* 0x000000160440723c */ /* 0x040fec0000001840 */
[C---:B--2---:R-:W-:Y:S06]  /*12580*/  HMMA.16816.F32 R92, R4.reuse, R12, R92 ;  /* 0x0000000c045c723c */ /* 0x044fec000000185c */
[C---:B------:R-:W-:Y:S01]  /*12590*/  HMMA.16816.F32 R56, R4.reuse, R14, R56 ;  /* 0x0000000e0438723c */ /* 0x040fe20000001838 */
[----:B------:R-:W2:Y:S05]  /*125a0*/  LDSM.16.MT88.4 R12, [R148+0xb800] ;  /* 0x00b80000940c783b */ /* 0x000eaa0000004200 */
[C---:B-1----:R-:W-:Y:S06]  /*125b0*/  HMMA.16816.F32 R68, R4.reuse, R16, R68 ;  /* 0x000000100444723c */ /* 0x042fec0000001844 */
[C---:B------:R-:W-:Y:S06]  /*125c0*/  HMMA.16816.F32 R72, R4.reuse, R18, R72 ;  /* 0x000000120448723c */ /* 0x040fec0000001848 */
[C---:B---3--:R-:W-:Y:S06]  /*125d0*/  HMMA.16816.F32 R76, R4.reuse, R8, R76 ;  /* 0x00000008044c723c */ /* 0x048fec000000184c */
[C---:B------:R-:W-:Y:S06]  /*125e0*/  HMMA.16816.F32 R80, R4.reuse, R10, R80 ;  /* 0x0000000a0450723c */ /* 0x040fec0000001850 */
[C---:B--2---:R-:W-:Y:S06]  /*125f0*/  HMMA.16816.F32 R84, R4.reuse, R12, R84 ;  /* 0x0000000c0454723c */ /* 0x044fec0000001854 */
[----:B------:R-:W-:-:S15]  /*12600*/  HMMA.16816.F32 R88, R4, R14, R88 ;  /* 0x0000000e0458723c */ /* 0x000fde0000001858 */
[----:B------:R-:W-:-:S09]  /*12610*/  NOP ;  /* 0x0000000000007918 */ /* 0x000fd20000000000 */
.L_x_7767:
        /* <DEDUP_REMOVED lines=16> */
.L_x_7777:
        /* <DEDUP_REMOVED lines=67> */
.L_x_7774:
        /* <DEDUP_REMOVED lines=15> */
[----:B------:R-:W-:Y:S01]  /*12c40*/  ISETP.GT.AND P0, PT, R168, R159, PT ;  /* 0x0000009fa800720c */ /* 0x000fe20003f04270 */
        /* <DEDUP_REMOVED lines=38> */
[----:B------:R-:W-:Y:S01]  /*12eb0*/  LDSM.16.M88.4 R124, [R144+0x800] ;  /* 0x00080000907c783b */ /* 0x000fe20000000200 */
[C---:B--2---:R-:W-:Y:S06]  /*12ec0*/  HMMA.16816.F32 R4, R104.reuse, R112, R4 ;  /* 0x000000706804723c */ /* 0x044fec0000001804 */
[C---:B------:R-:W-:Y:S01]  /*12ed0*/  HMMA.16816.F32 R8, R104.reuse, R114, R8 ;  /* 0x000000726808723c */ /* 0x040fe20000001808 */
[----:B------:R-:W1:Y:S05]  /*12ee0*/  LDSM.16.M88.4 R112, [R144] ;  /* 0x000000009070783b */ /* 0x000e6a0000000200 */
        /* <DEDUP_REMOVED lines=28> */
[----:B------:R-:W3:Y:S05]  /*130b0*/  LDSM.16.M88.4 R128, [R141] ;  /* 0x000000008d80783b */ /* 0x000eea0000000200 */
[C---:B----4-:R-:W-:Y:S06]  /*130c0*/  HMMA.16816.F32 R20, R104.reuse, R124, R20 ;  /* 0x0000007c6814723c */ /* 0x050fec0000001814 */
[C---:B------:R-:W-:Y:S01]  /*130d0*/  HMMA.16816.F32 R24, R104.reuse, R126, R24 ;  /* 0x0000007e6818723c */ /* 0x040fe20000001818 */
[----:B------:R-:W4:Y:S05]  /*130e0*/  LDSM.16.M88.4 R124, [R140] ;  /* 0x000000008c7c783b */ /* 0x000f2a0000000200 */
        /* <DEDUP_REMOVED lines=25> */
[----:B------:R-:W2:Y:S01]  /*13280*/  LDSM.16.M88.4 R120, [R144+0x3000] ;  /* 0x003000009078783b */ /* 0x000ea20000000200 */
[----:B------:R-:W-:Y:S04]  /*13290*/  DEPBAR.LE SB0, 0x0 ;  /* 0x000080000000791a */ /* 0x000fe80000000000 */
[C---:B---3--:R-:W-:Y:S01]  /*132a0*/  HMMA.16816.F32 R28, R104.reuse, R128, R28 ;  /* 0x00000080681c723c */ /* 0x048fe2000000181c */
[----:B------:R-:W-:Y:S05]  /*132b0*/  BAR.SYNC.DEFER_BLOCKING 0x0 ;  /* 0x0000000000007b1d */ /* 0x000fea0000010000 */
[----:B------:R-:W-:Y:S06]  /*132c0*/  HMMA.16816.F32 R32, R104, R130, R32 ;  /* 0x000000826820723c */ /* 0x000fec0000001820 */
[C---:B-1----:R-:W-:Y:S06]  /*132d0*/  HMMA.16816.F32 R4, R108.reuse, R112, R4 ;  /* 0x000000706c04723c */ /* 0x042fec0000001804 */
[C---:B------:R-:W-:Y:S06]  /*132e0*/  HMMA.16816.F32 R8, R108.reuse, R114, R8 ;  /* 0x000000726c08723c */ /* 0x040fec0000001808 */
[C---:B----4-:R-:W-:Y:S06]  /*132f0*/  HMMA.16816.F32 R12, R108.reuse, R116, R12 ;  /* 0x000000746c0c723c */ /* 0x050fec000000180c */
[C---:B------:R-:W-:Y:S06]  /*13300*/  HMMA.16816.F32 R16, R108.reuse, R118, R16 ;  /* 0x000000766c10723c */ /* 0x040fec0000001810 */
[C---:B--2---:R-:W-:Y:S06]  /*13310*/  HMMA.16816.F32 R20, R108.reuse, R120, R20 ;  /* 0x000000786c14723c */ /* 0x044fec0000001814 */
[C---:B------:R-:W-:Y:S06]  /*13320*/  HMMA.16816.F32 R24, R108.reuse, R122, R24 ;  /* 0x0000007a6c18723c */ /* 0x040fec0000001818 */
[C---:B------:R-:W-:Y:S06]  /*13330*/  HMMA.16816.F32 R28, R108.reuse, R124, R28 ;  /* 0x0000007c6c1c723c */ /* 0x040fec000000181c */
        /* <DEDUP_REMOVED lines=19> */
[-C--:B------:R-:W-:Y:S01]  /*13470*/  LOP3.LUT R107, R107, R100.reuse, RZ, 0x3c, !PT ;  /* 0x000000646b6b7212 */ /* 0x080fe200078e3cff */
[--C-:B-1----:R-:W-:Y:S03]  /*13480*/  IMAD.MOV R103, RZ, RZ, -R109.reuse ;  /* 0x000000ffff677224 */ /* 0x102fe600078e0a6d */
[----:B------:R-:W-:Y:S01]  /*13490*/  ISETP.GE.AND P0, PT, R107, RZ, PT ;  /* 0x000000ff6b00720c */ /* 0x000fe20003f06270 */
[----:B------:R-:W-:Y:S01]  /*134a0*/  IMAD.MOV.U32 R108, RZ, RZ, RZ ;  /* 0x000000ffff6c7224 */ /* 0x000fe200078e00ff */
[----:B------:R-:W-:Y:S01]  /*134b0*/  LOP3.LUT R107, RZ, R100, RZ, 0x33, !PT ;  /* 0x00000064ff6b7212 */ /* 0x000fe200078e33ff */
        /* <DEDUP_REMOVED lines=17> */
[----:B------:R-:W1:Y:S10]  /*135d0*/  LDC.64 R102, c[0x0][0x248] ;  /* 0x00009200ff667b82 */ /* 0x000e740000000a00 */
        /* <DEDUP_REMOVED lines=26> */
.L_x_7776:
        /* <DEDUP_REMOVED lines=20> */
[----:B------:R-:W0:Y:S02]  /*138c0*/  LDGDEPBAR ;  /* 0x00000000000079af */ /* 0x000e240000000000 */
.L_x_7775:
        /* <DEDUP_REMOVED lines=97> */
[C---:B------:R-:W-:Y:S03]  /*13ee0*/  FMUL.FTZ R12, R2.reuse, R92 ;  /* 0x0000005c020c7220 */ /* 0x040fe60000410000 */
        /* <DEDUP_REMOVED lines=8> */
[----:B------:R-:W2:Y:S01]  /*13f70*/  MUFU.EX2 R102, R102 ;  /* 0x0000006600667308 */ /* 0x000ea20000000800 */
        /* <DEDUP_REMOVED lines=15> */
[----:B------:R-:W3:Y:S01]  /*14070*/  MUFU.EX2 R120, R120 ;  /* 0x0000007800787308 */ /* 0x000ee20000000800 */
[----:B--2---:R-:W-:Y:S01]  /*14080*/  F2FP.F16.F32.PACK_AB R98, R102, R7 ;  /* 0x000000076662723e */ /* 0x004fe200000000ff */
        /* <DEDUP_REMOVED lines=15> */
[----:B---3--:R-:W-:Y:S01]  /*14180*/  F2FP.F16.F32.PACK_AB R99, R120, R103 ;  /* 0x000000677863723e */ /* 0x008fe200000000ff */
[C---:B------:R-:W-:Y:S01]  /*14190*/  FMUL.FTZ R80, R2.reuse, R80 ;  /* 0x0000005002507220 */ /* 0x040fe20000410000 */
[----:B------:R-:W-:Y:S01]  /*141a0*/  FMUL.FTZ R81, R2, R81 ;  /* 0x0000005102517220 */ /* 0x000fe20000410000 */
[C---:B------:R-:W-:Y:S01]  /*141b0*/  FMUL.FTZ R82, R0.reuse, R82 ;  /* 0x0000005200527220 */ /* 0x040fe20000410000 */
[----:B------:R-:W-:Y:S01]  /*141c0*/  FMUL.FTZ R83, R0, R83 ;  /* 0x0000005300537220 */ /* 0x000fe20000410000 */
[----:B------:R-:W-:Y:S01]  /*141d0*/  MUFU.EX2 R124, R124 ;  /* 0x0000007c007c7308 */ /* 0x000fe20000000800 */
[C---:B------:R-:W-:Y:S01]  /*141e0*/  FMUL.FTZ R84, R2.reuse, R84 ;  /* 0x0000005402547220 */ /* 0x040fe20000410000 */
[C---:B-1----:R-:W-:Y:S05]  /*141f0*/  HMMA.16816.F32 R8, R96.reuse, R104, R8 ;  /* 0x000000686008723c */ /* 0x042fea0000001808 */
[----:B------:R-:W-:Y:S01]  /*14200*/  FMUL.FTZ R85, R2, R85 ;  /* 0x0000005502557220 */ /* 0x000fe20000410000 */
[C---:B------:R-:W-:Y:S01]  /*14210*/  HMMA.16816.F32 R36, R96.reuse, R106, R36 ;  /* 0x0000006a6024723c */ /* 0x040fe20000001824 */
[----:B------:R-:W1:Y:S01]  /*14220*/  LDSM.16.MT88.4 R104, [R148+0x8000] ;  /* 0x008000009468783b */ /* 0x000e620000004200 */
[----:B------:R-:W2:Y:S01]  /*14230*/  MUFU.EX2 R125, R125 ;  /* 0x0000007d007d7308 */ /* 0x000ea20000000800 */
[----:B------:R-:W-:Y:S02]  /*14240*/  ISETP.GT.AND P0, PT, R168, R159, PT ;  /* 0x0000009fa800720c */ /* 0x000fe40003f04270 */
[C---:B------:R-:W-:Y:S01]  /*14250*/  FMUL.FTZ R86, R0.reuse, R86 ;  /* 0x0000005600567220 */ /* 0x040fe20000410000 */
[C---:B------:R-:W-:Y:S06]  /*14260*/  HMMA.16816.F32 R40, R96.reuse, R108, R40 ;  /* 0x0000006c6028723c */ /* 0x040fec0000001828 */
[----:B------:R-:W-:Y:S01]  /*14270*/  MUFU.EX2 R127, R127 ;  /* 0x0000007f007f7308 */ /* 0x000fe20000000800 */
[----:B------:R-:W-:Y:S01]  /*14280*/  FMUL.FTZ R87, R0, R87 ;  /* 0x0000005700577220 */ /* 0x000fe20000410000 */
[C---:B------:R-:W-:Y:S01]  /*14290*/  HMMA.16816.F32 R44, R96.reuse, R110, R44 ;  /* 0x0000006e602c723c */ /* 0x040fe2000000182c */
[----:B------:R-:W3:Y:S02]  /*142a0*/  LDSM.16.MT88.4 R108, [R150+0xa000] ;  /* 0x00a00000966c783b */ /* 0x000ee40000004200 */
[C---:B------:R-:W-:Y:S03]  /*142b0*/  FMUL.FTZ R16, R2.reuse, R88 ;  /* 0x0000005802107220 */ /* 0x040fe60000410000 */
[C---:B------:R-:W-:Y:S02]  /*142c0*/  HMMA.16816.F32 R48, R96.reuse, R112, R48 ;  /* 0x000000706030723c */ /* 0x040fe40000001830 */
[----:B------:R-:W4:Y:S03]  /*142d0*/  MUFU.EX2 R128, R128 ;  /* 0x0000008000807308 */ /* 0x000f260000000800 */
[----:B--2---:R-:W-:Y:S01]  /*142e0*/  F2FP.F16.F32.PACK_AB R88, R125, R124 ;  /* 0x0000007c7d58723e */ /* 0x004fe200000000ff */
[C---:B------:R-:W-:Y:S01]  /*142f0*/  HMMA.16816.F32 R52, R96.reuse, R114, R52 ;  /* 0x000000726034723c */ /* 0x040fe20000001834 */
[----:B------:R-:W-:Y:S05]  /*14300*/  LDSM.16.MT88.4 R112, [R150+0x8800] ;  /* 0x008800009670783b */ /* 0x000fea0000004200 */
[----:B------:R-:W-:Y:S01]  /*14310*/  MUFU.EX2 R129, R129 ;  /* 0x0000008100817308 */ /* 0x000fe20000000800 */
[----:B------:R-:W-:Y:S01]  /*14320*/  FMUL.FTZ R17, R2, R89 ;  /* 0x0000005902117220 */ /* 0x000fe20000410000 */
[C---:B------:R-:W-:Y:S03]  /*14330*/  FMUL.FTZ R18, R0.reuse, R90 ;  /* 0x0000005a00127220 */ /* 0x040fe60000410000 */
[----:B------:R-:W-:Y:S01]  /*14340*/  FMUL.FTZ R19, R0, R91 ;  /* 0x0000005b00137220 */ /* 0x000fe20000410000 */
[----:B------:R-:W-:Y:S04]  /*14350*/  FFMA.FTZ R133, R20, UR4, -R126 ;  /* 0x0000000414857c23 */ /* 0x000fe8000801087e */
[----:B------:R-:W2:Y:S01]  /*14360*/  MUFU.EX2 R130, R130 ;  /* 0x0000008200827308 */ /* 0x000ea20000000800 */
[----:B----4-:R-:W-:Y:S01]  /*14370*/  F2FP.F16.F32.PACK_AB R89, R128, R127 ;  /* 0x0000007f8059723e */ /* 0x010fe200000000ff */
[----:B------:R-:W-:Y:S01]  /*14380*/  FFMA.FTZ R121, R2, R177, R121 ;  /* 0x000000b102797223 */ /* 0x000fe20000010079 */
[----:B------:R-:W-:Y:S01]  /*14390*/  MOV R101, R100 ;  /* 0x0000006400657202 */ /* 0x000fe20000000f00 */
[----:B------:R-:W-:Y:S01]  /*143a0*/  FFMA.FTZ R123, R0, R175, R123 ;  /* 0x000000af007b7223 */ /* 0x000fe2000001007b */
[C---:B-1----:R-:W-:Y:S05]  /*143b0*/  HMMA.16816.F32 R12, R96.reuse, R104, R12 ;  /* 0x00000068600c723c */ /* 0x042fea000000180c */
[----:B------:R-:W-:Y:S01]  /*143c0*/  MUFU.EX2 R131, R131 ;  /* 0x0000008300837308 */ /* 0x000fe20000000800 */
[----:B------:R-:W-:Y:S01]  /*143d0*/  FADD.FTZ R0, R5, R121 ;  /* 0x0000007905007221 */ /* 0x000fe20000010000 */
[----:B------:R-:W-:Y:S01]  /*143e0*/  FADD.FTZ R6, R6, R123 ;  /* 0x0000007b06067221 */ /* 0x000fe20000010000 */
[C---:B------:R-:W-:Y:S01]  /*143f0*/  HMMA.16816.F32 R56, R96.reuse, R106, R56 ;  /* 0x0000006a6038723c */ /* 0x040fe20000001838 */
[----:B------:R-:W1:Y:S06]  /*14400*/  LDSM.16.MT88.4 R104, [R148+0xa000] ;  /* 0x00a000009468783b */ /* 0x000e6c0000004200 */
[----:B------:R-:W4:Y:S01]  /*14410*/  MUFU.EX2 R132, R132 ;  /* 0x0000008400847308 */ /* 0x000f220000000800 */
[----:B--2---:R-:W-:Y:S01]  /*14420*/  F2FP.F16.F32.PACK_AB R90, R130, R129 ;  /* 0x00000081825a723e */ /* 0x004fe200000000ff */
[C---:B------:R-:W-:Y:S03]  /*14430*/  HMMA.16816.F32 R60, R96.reuse, R116, R60 ;  /* 0x00000074603c723c */ /* 0x040fe6000000183c */
[----:B------:R-:W-:Y:S03]  /*14440*/  FADD.FTZ R7, R7, R0 ;  /* 0x0000000007077221 */ /* 0x000fe60000010000 */
[C---:B------:R-:W-:Y:S01]  /*14450*/  HMMA.16816.F32 R64, R96.reuse, R118, R64 ;  /* 0x000000766040723c */ /* 0x040fe20000001840 */
[----:B------:R-:W-:Y:S01]  /*14460*/  LDSM.16.MT88.4 R116, [R148+0x8800] ;  /* 0x008800009474783b */ /* 0x000fe20000004200 */
[----:B------:R-:W-:Y:S03]  /*14470*/  MUFU.EX2 R133, R133 ;  /* 0x0000008500857308 */ /* 0x000fe60000000800 */
[----:B------:R-:W-:Y:S01]  /*14480*/  MOV R0, R3 ;  /* 0x0000000300007202 */ /* 0x000fe20000000f00 */
[C---:B---3--:R-:W-:Y:S06]  /*14490*/  HMMA.16816.F32 R68, R96.reuse, R108, R68 ;  /* 0x0000006c6044723c */ /* 0x048fec0000001844 */
[----:B------:R-:W-:Y:S01]  /*144a0*/  MUFU.EX2 R134, R134 ;  /* 0x0000008600867308 */ /* 0x000fe20000000800 */
[----:B----4-:R-:W-:Y:S01]  /*144b0*/  F2FP.F16.F32.PACK_AB R91, R132, R131 ;  /* 0x00000083845b723e */ /* 0x010fe200000000ff */
[C---:B------:R-:W-:Y:S01]  /*144c0*/  HMMA.16816.F32 R72, R96.reuse, R110, R72 ;  /* 0x0000006e6048723c */ /* 0x040fe20000001848 */
[----:B------:R-:W2:Y:S02]  /*144d0*/  LDSM.16.MT88.4 R108, [R152+0x8800] ;  /* 0x00880000986c783b */ /* 0x000ea40000004200 */
        /* <DEDUP_REMOVED lines=8> */
[C---:B-1----:R-:W-:Y:S03]  /*14560*/  HMMA.16816.F32 R84, R96.reuse, R104, R84 ;  /* 0x000000686054723c */ /* 0x042fe60000001854 */
[----:B------:R-:W-:Y:S03]  /*14570*/  FADD.FTZ R124, R124, R7 ;  /* 0x000000077c7c7221 */ /* 0x000fe60000010000 */
[----:B------:R-:W-:Y:S01]  /*14580*/  HMMA.16816.F32 R16, R96, R106, R16 ;  /* 0x0000006a6010723c */ /* 0x000fe20000001810 */
[----:B------:R-:W1:Y:S04]  /*14590*/  LDSM.16.MT88.4 R96, [R152+0xa800] ;  /* 0x00a800009860783b */ /* 0x000e680000004200 */
[----:B------:R-:W-:Y:S01]  /*145a0*/  FADD.FTZ R127, R127, R120 ;  /* 0x000000787f7f7221 */ /* 0x000fe20000010000 */
[----:B------:R-:W-:Y:S03]  /*145b0*/  FADD.FTZ R124, R125, R124 ;  /* 0x0000007c7d7c7221 */ /* 0x000fe60000010000 */
[----:B------:R-:W4:Y:S02]  /*145c0*/  LDSM.16.MT88.4 R104, [R150+0xa800] ;  /* 0x00a800009668783b */ /* 0x000f240000004200 */
[----:B------:R-:W-:Y:S01]  /*145d0*/  FADD.FTZ R128, R128, R127 ;  /* 0x0000007f80807221 */ /* 0x000fe20000010000 */
[----:B------:R-:W-:Y:S03]  /*145e0*/  FADD.FTZ R129, R129, R124 ;  /* 0x0000007c81817221 */ /* 0x000fe60000010000 */
[----:B------:R-:W-:Y:S01]  /*145f0*/  FADD.FTZ R131, R131, R128 ;  /* 0x0000008083837221 */ /* 0x000fe20000010000 */
[----:B------:R-:W-:Y:S01]  /*14600*/  FADD.FTZ R130, R130, R129 ;  /* 0x0000008182827221 */ /* 0x000fe20000010000 */
[C---:B--2---:R-:W-:Y:S05]  /*14610*/  HMMA.16816.F32 R8, R88.reuse, R108, R8 ;  /* 0x0000006c5808723c */ /* 0x044fea0000001808 */
[----:B------:R-:W-:Y:S01]  /*14620*/  FADD.FTZ R132, R132, R131 ;  /* 0x0000008384847221 */ /* 0x000fe20000010000 */
[C---:B------:R-:W-:Y:S01]  /*14630*/  HMMA.16816.F32 R36, R88.reuse, R110, R36 ;  /* 0x0000006e5824723c */ /* 0x040fe20000001824 */
[----:B------:R-:W-:Y:S05]  /*14640*/  LDSM.16.MT88.4 R108, [R148+0xa800] ;  /* 0x00a80000946c783b */ /* 0x000fea0000004200 */
[C---:B------:R-:W-:Y:S06]  /*14650*/  HMMA.16816.F32 R40, R88.reuse, R112, R40 ;  /* 0x000000705828723c */ /* 0x040fec0000001828 */
[C---:B------:R-:W-:Y:S01]  /*14660*/  HMMA.16816.F32 R44, R88.reuse, R114, R44 ;  /* 0x00000072582c723c */ /* 0x040fe2000000182c */
[----:B------:R-:W-:Y:S05]  /*14670*/  LDSM.16.MT88.4 R112, [R150+0x9000] ;  /* 0x009000009670783b */ /* 0x000fea0000004200 */
[C---:B---3--:R-:W-:Y:S06]  /*14680*/  HMMA.16816.F32 R48, R88.reuse, R92, R48 ;  /* 0x0000005c5830723c */ /* 0x048fec0000001830 */
[C---:B------:R-:W-:Y:S01]  /*14690*/  HMMA.16816.F32 R52, R88.reuse, R94, R52 ;  /* 0x0000005e5834723c */ /* 0x040fe20000001834 */
[----:B------:R-:W2:Y:S05]  /*146a0*/  LDSM.16.MT88.4 R92, [R149+0xa800] ;  /* 0x00a80000955c783b */ /* 0x000eaa0000004200 */
[C---:B------:R-:W-:Y:S06]  /*146b0*/  HMMA.16816.F32 R12, R88.reuse, R116, R12 ;  /* 0x00000074580c723c */ /* 0x040fec000000180c */
[C---:B------:R-:W-:Y:S05]  /*146c0*/  HMMA.16816.F32 R56, R88.reuse, R118, R56 ;  /* 0x000000765838723c */ /* 0x040fea0000001838 */
[--C-:B------:R-:W-:Y:S01]  /*146d0*/  FFMA.FTZ R116, R21, UR4, -R126.reuse ;  /* 0x0000000415747c23 */ /* 0x100fe2000801087e */
[C---:B-1----:R-:W-:Y:S05]  /*146e0*/  HMMA.16816.F32 R60, R88.reuse, R96, R60 ;  /* 0x00000060583c723c */ /* 0x042fea000000183c */
[----:B------:R-:W-:Y:S01]  /*146f0*/  FFMA.FTZ R119, R24, UR4, -R126 ;  /* 0x0000000418777c23 */ /* 0x000fe2000801087e */
[C---:B------:R-:W-:Y:S01]  /*14700*/  HMMA.16816.F32 R64, R88.reuse, R98, R64 ;  /* 0x000000625840723c */ /* 0x040fe20000001840 */
[----:B------:R-:W1:Y:S01]  /*14710*/  LDSM.16.MT88.4 R96, [R152+0x9000] ;  /* 0x009000009860783b */ /* 0x000e620000004200 */
[----:B------:R-:W3:Y:S03]  /*14720*/  MUFU.EX2 R116, R116 ;  /* 0x0000007400747308 */ /* 0x000ee60000000800 */
[--C-:B------:R-:W-:Y:S01]  /*14730*/  FFMA.FTZ R117, R22, UR4, -R122.reuse ;  /* 0x0000000416757c23 */ /* 0x100fe2000801087a */
[C---:B----4-:R-:W-:Y:S03]  /*14740*/  HMMA.16816.F32 R68, R88.reuse, R104, R68 ;  /* 0x000000685844723c */ /* 0x050fe60000001844 */
[----:B------:R-:W4:Y:S03]  /*14750*/  LDSM.16.MT88.4 R24, [R149+0x9000] ;  /* 0x009000009518783b */ /* 0x000f260000004200 */
[----:B------:R-:W5:Y:S01]  /*14760*/  MUFU.EX2 R119, R119 ;  /* 0x0000007700777308 */ /* 0x000f620000000800 */
[----:B------:R-:W-:Y:S01]  /*14770*/  FFMA.FTZ R118, R23, UR4, -R122 ;  /* 0x0000000417767c23 */ /* 0x000fe2000801087a */
[C---:B------:R-:W-:Y:S03]  /*14780*/  HMMA.16816.F32 R72, R88.reuse, R106, R72 ;  /* 0x0000006a5848723c */ /* 0x040fe60000001848 */
[----:B------:R-:W-:Y:S03]  /*14790*/  LDSM.16.MT88.4 R104, [R148+0xb000] ;  /* 0x00b000009468783b */ /* 0x000fe60000004200 */
[C---:B--2---:R-:W-:Y:S02]  /*147a0*/  HMMA.16816.F32 R76, R88.reuse, R92, R76 ;  /* 0x0000005c584c723c */ /* 0x044fe4000000184c */
[----:B------:R-:W-:Y:S03]  /*147b0*/  MUFU.EX2 R117, R117 ;  /* 0x0000007500757308 */ /* 0x000fe60000000800 */
[----:B---3--:R-:W-:Y:S01]  /*147c0*/  F2FP.F16.F32.PACK_AB R20, R116, R133 ;  /* 0x000000857414723e */ /* 0x008fe200000000ff */
[C---:B------:R-:W-:Y:S01]  /*147d0*/  HMMA.16816.F32 R80, R88.reuse, R94, R80 ;  /* 0x0000005e5850723c */ /* 0x040fe20000001850 */
[----:B------:R-:W2:Y:S05]  /*147e0*/  LDSM.16.MT88.4 R92, [R148+0x9000] ;  /* 0x00900000945c783b */ /* 0x000eaa0000004200 */
[----:B------:R-:W3:Y:S01]  /*147f0*/  MUFU.EX2 R118, R118 ;  /* 0x0000007600767308 */ /* 0x000ee20000000800 */
[----:B-----5:R-:W-:Y:S01]  /*14800*/  F2FP.F16.F32.PACK_AB R22, R134, R119 ;  /* 0x000000778616723e */ /* 0x020fe200000000ff */
[C---:B------:R-:W-:Y:S03]  /*14810*/  HMMA.16816.F32 R84, R88.reuse, R108, R84 ;  /* 0x0000006c5854723c */ /* 0x040fe60000001854 */
[----:B------:R-:W-:Y:S03]  /*14820*/  F2FP.F16.F32.PACK_AB R23, R136, R135 ;  /* 0x000000878817723e */ /* 0x000fe600000000ff */
[----:B------:R-:W-:Y:S01]  /*14830*/  HMMA.16816.F32 R16, R88, R110, R16 ;  /* 0x0000006e5810723c */ /* 0x000fe20000001810 */
[----:B------:R-:W5:Y:S04]  /*14840*/  LDSM.16.MT88.4 R88, [R152+0xb000] ;  /* 0x00b000009858783b */ /* 0x000f680000004200 */
[--C-:B------:R-:W-:Y:S01]  /*14850*/  FFMA.FTZ R108, R28, UR4, -R126.reuse ;  /* 0x000000041c6c7c23 */ /* 0x100fe2000801087e */
[----:B------:R-:W-:Y:S01]  /*14860*/  FFMA.FTZ R109, R29, UR4, -R126 ;  /* 0x000000041d6d7c23 */ /* 0x000fe2000801087e */
[--C-:B------:R-:W-:Y:S01]  /*14870*/  FFMA.FTZ R110, R30, UR4, -R122.reuse ;  /* 0x000000041e6e7c23 */ /* 0x100fe2000801087a */
[----:B---3--:R-:W-:Y:S03]  /*14880*/  F2FP.F16.F32.PACK_AB R21, R118, R117 ;  /* 0x000000757615723e */ /* 0x008fe600000000ff */
[----:B------:R-:W-:Y:S01]  /*14890*/  FFMA.FTZ R111, R31, UR4, -R122 ;  /* 0x000000041f6f7c23 */ /* 0x000fe2000801087a */
[----:B------:R-:W-:Y:S01]  /*148a0*/  MUFU.EX2 R108, R108 ;  /* 0x0000006c006c7308 */ /* 0x000fe20000000800 */
[----:B------:R-:W-:Y:S01]  /*148b0*/  LDSM.16.MT88.4 R28, [R152+0x9800] ;  /* 0x00980000981c783b */ /* 0x000fe20000004200 */
[----:B------:R-:W-:Y:S01]  /*148c0*/  FADD.FTZ R133, R133, R130 ;  /* 0x0000008285857221 */ /* 0x000fe20000010000 */
[C---:B-1----:R-:W-:Y:S07]  /*148d0*/  HMMA.16816.F32 R8, R20.reuse, R96, R8 ;  /* 0x000000601408723c */ /* 0x042fee0000001808 */
[----:B------:R-:W1:Y:S01]  /*148e0*/  MUFU.EX2 R109, R109 ;  /* 0x0000006d006d7308 */ /* 0x000e620000000800 */
[C---:B------:R-:W-:Y:S01]  /*148f0*/  HMMA.16816.F32 R36, R20.reuse, R98, R36 ;  /* 0x000000621424723c */ /* 0x040fe20000001824 */
[----:B------:R-:W3:Y:S02]  /*14900*/  LDSM.16.MT88.4 R96, [R150+0xb000] ;  /* 0x00b000009660783b */ /* 0x000ee40000004200 */
[----:B------:R-:W-:Y:S03]  /*14910*/  FADD.FTZ R117, R117, R132 ;  /* 0x0000008475757221 */ /* 0x000fe60000010000 */
[C---:B------:R-:W-:Y:S03]  /*14920*/  HMMA.16816.F32 R40, R20.reuse, R112, R40 ;  /* 0x000000701428723c */ /* 0x040fe60000001828 */
[----:B------:R-:W-:Y:S02]  /*14930*/  MUFU.EX2 R110, R110 ;  /* 0x0000006e006e7308 */ /* 0x000fe40000000800 */
[----:B------:R-:W-:Y:S01]  /*14940*/  FADD.FTZ R116, R116, R133 ;  /* 0x0000008574747221 */ /* 0x000fe20000010000 */
[C---:B------:R-:W-:Y:S07]  /*14950*/  HMMA.16816.F32 R44, R20.reuse, R114, R44 ;  /* 0x00000072142c723c */ /* 0x040fee000000182c */
[----:B------:R-:W3:Y:S01]  /*14960*/  MUFU.EX2 R111, R111 ;  /* 0x0000006f006f7308 */ /* 0x000ee20000000800 */
[----:B------:R-:W-:Y:S01]  /*14970*/  FFMA.FTZ R112, R32, UR4, -R126 ;  /* 0x0000000420707c23 */ /* 0x000fe2000801087e */
[C---:B----4-:R-:W-:Y:S03]  /*14980*/  HMMA.16816.F32 R48, R20.reuse, R24, R48 ;  /* 0x000000181430723c */ /* 0x050fe60000001830 */
[----:B------:R-:W-:Y:S03]  /*14990*/  FFMA.FTZ R114, R34, UR4, -R122 ;  /* 0x0000000422727c23 */ /* 0x000fe6000801087a */
[C---:B------:R-:W-:Y:S01]  /*149a0*/  HMMA.16816.F32 R52, R20.reuse, R26, R52 ;  /* 0x0000001a1434723c */ /* 0x040fe20000001834 */
[----:B------:R-:W4:Y:S01]  /*149b0*/  LDSM.16.MT88.4 R24, [R149+0xb000] ;  /* 0x00b000009518783b */ /* 0x000f220000004200 */
[----:B------:R-:W-:Y:S03]  /*149c0*/  MUFU.EX2 R112, R112 ;  /* 0x0000007000707308 */ /* 0x000fe60000000800 */
[----:B------:R-:W-:Y:S01]  /*149d0*/  FFMA.FTZ R126, R33, UR4, -R126 ;  /* 0x00000004217e7c23 */ /* 0x000fe2000801087e */
[C---:B--2---:R-:W-:Y:S06]  /*149e0*/  HMMA.16816.F32 R12, R20.reuse, R92, R12 ;  /* 0x0000005c140c723c */ /* 0x044fec000000180c */
[----:B------:R-:W2:Y:S01]  /*149f0*/  MUFU.EX2 R113, R126 ;  /* 0x0000007e00717308 */ /* 0x000ea20000000800 */
[----:B------:R-:W-:Y:S01]  /*14a00*/  FFMA.FTZ R122, R35, UR4, -R122 ;  /* 0x00000004237a7c23 */ /* 0x000fe2000801087a */
[C---:B------:R-:W-:Y:S01]  /*14a10*/  HMMA.16816.F32 R56, R20.reuse, R94, R56 ;  /* 0x0000005e1438723c */ /* 0x040fe20000001838 */
[----:B------:R-:W4:Y:S02]  /*14a20*/  LDSM.16.MT88.4 R92, [R150+0x9800] ;  /* 0x00980000965c783b */ /* 0x000f240000004200 */
[----:B------:R-:W-:Y:S03]  /*14a30*/  FADD.FTZ R118, R118, R117 ;  /* 0x0000007576767221 */ /* 0x000fe60000010000 */
[C---:B-----5:R-:W-:Y:S02]  /*14a40*/  HMMA.16816.F32 R60, R20.reuse, R88, R60 ;  /* 0x00000058143c723c */ /* 0x060fe4000000183c */
[----:B------:R-:W-:Y:S01]  /*14a50*/  MUFU.EX2 R114, R114 ;  /* 0x0000007200727308 */ /* 0x000fe20000000800 */
[----:B------:R-:W5:Y:S02]  /*14a60*/  LDSM.16.MT88.4 R32, [R149+0x9800] ;  /* 0x009800009520783b */ /* 0x000f640000004200 */
[----:B------:R-:W-:Y:S01]  /*14a70*/  FADD.FTZ R119, R119, R116 ;  /* 0x0000007477777221 */ /* 0x000fe20000010000 */
[C---:B------:R-:W-:Y:S06]  /*14a80*/  HMMA.16816.F32 R64, R20.reuse, R90, R64 ;  /* 0x0000005a1440723c */ /* 0x040fec0000001840 */
[----:B------:R-:W4:Y:S01]  /*14a90*/  MUFU.EX2 R115, R122 ;  /* 0x0000007a00737308 */ /* 0x000f220000000800 */
[----:B-1----:R-:W-:Y:S01]  /*14aa0*/  F2FP.F16.F32.PACK_AB R88, R109, R108 ;  /* 0x0000006c6d58723e */ /* 0x002fe200000000ff */
[C---:B---3--:R-:W-:Y:S03]  /*14ab0*/  HMMA.16816.F32 R68, R20.reuse, R96, R68 ;  /* 0x000000601444723c */ /* 0x048fe60000001844 */
[----:B------:R-:W-:Y:S03]  /*14ac0*/  F2FP.F16.F32.PACK_AB R89, R111, R110 ;  /* 0x0000006e6f59723e */ /* 0x000fe600000000ff */
[C---:B------:R-:W-:Y:S05]  /*14ad0*/  HMMA.16816.F32 R72, R20.reuse, R98, R72 ;  /* 0x000000621448723c */ /* 0x040fea0000001848 */
[----:B--2---:R-:W-:Y:S01]  /*14ae0*/  F2FP.F16.F32.PACK_AB R90, R113, R112 ;  /* 0x00000070715a723e */ /* 0x004fe200000000ff */
[C---:B----4-:R-:W-:Y:S05]  /*14af0*/  HMMA.16816.F32 R76, R20.reuse, R24, R76 ;  /* 0x00000018144c723c */ /* 0x050fea000000184c */
[----:B------:R-:W-:Y:S01]  /*14b00*/  F2FP.F16.F32.PACK_AB R91, R115, R114 ;  /* 0x00000072735b723e */ /* 0x000fe200000000ff */
[C---:B------:R-:W-:Y:S01]  /*14b10*/  HMMA.16816.F32 R80, R20.reuse, R26, R80 ;  /* 0x0000001a1450723c */ /* 0x040fe20000001850 */
[----:B------:R-:W1:Y:S04]  /*14b20*/  LDSM.16.MT88.4 R24, [R148+0x9800] ;  /* 0x009800009418783b */ /* 0x000e680000004200 */
[----:B------:R-:W-:Y:S01]  /*14b30*/  FADD.FTZ R135, R135, R118 ;  /* 0x0000007687877221 */ /* 0x000fe20000010000 */
[C---:B------:R-:W-:Y:S05]  /*14b40*/  HMMA.16816.F32 R84, R20.reuse, R104, R84 ;  /* 0x000000681454723c */ /* 0x040fea0000001854 */
[----:B------:R-:W-:Y:S01]  /*14b50*/  FADD.FTZ R119, R134, R119 ;  /* 0x0000007786777221 */ /* 0x000fe20000010000 */
[----:B------:R-:W-:Y:S01]  /*14b60*/  HMMA.16816.F32 R16, R20, R106, R16 ;  /* 0x0000006a1410723c */ /* 0x000fe20000001810 */
[----:B------:R-:W2:Y:S04]  /*14b70*/  LDSM.16.MT88.4 R20, [R152+0xb800] ;  /* 0x00b800009814783b */ /* 0x000ea80000004200 */
        /* <DEDUP_REMOVED lines=8> */
[C---:B------:R-:W-:Y:S01]  /*14c00*/  HMMA.16816.F32 R44, R88.reuse, R94, R44 ;  /* 0x0000005e582c723c */ /* 0x040fe2000000182c */
[----:B------:R-:W4:Y:S04]  /*14c10*/  LDSM.16.MT88.4 R104, [R148+0xb800] ;  /* 0x00b800009468783b */ /* 0x000f280000004200 */
        /* <DEDUP_REMOVED lines=14> */
[C---:B----4-:R-:W-:Y:S06]  /*14d00*/  HMMA.16816.F32 R76, R88.reuse, R28, R76 ;  /* 0x0000001c584c723c */ /* 0x050fec000000184c */
[C---:B------:R-:W-:Y:S06]  /*14d10*/  HMMA.16816.F32 R80, R88.reuse, R30, R80 ;  /* 0x0000001e5850723c */ /* 0x040fec0000001850 */
[C---:B------:R-:W-:Y:S06]  /*14d20*/  HMMA.16816.F32 R84, R88.reuse, R104, R84 ;  /* 0x000000685854723c */ /* 0x040fec0000001854 */
[----:B------:R-:W-:Y:S01]  /*14d30*/  HMMA.16816.F32 R88, R88, R106, R16 ;  /* 0x0000006a5858723c */ /* 0x000fe20000001810 */
[----:B------:R-:W-:Y:S11]  /*14d40*/  @!UPT UIADD3 URZ, URZ, URZ, URZ ;  /* 0x0000003f3f3ff290 */ /* 0x000ff6000fffe03f */
[----:B------:R-:W-:Y:S01]  /*14d50*/  @!UPT UIADD3 URZ, URZ, URZ, URZ ;  /* 0x0000003f3f3ff290 */ /* 0x000fe2000fffe03f */
[----:B------:R-:W-:Y:S11]  /*14d60*/  @P0 BRA `(.L_x_7777) ;  /* 0xffffffd8006c0947 */ /* 0x000ff6000383ffff */
.L_x_7773:
        /* <DEDUP_REMOVED lines=8> */
[----:B------:R-:W5:Y:S01]  /*14df0*/  S2R R13, SR_TID.X ;  /* 0x00000000000d7919 */ /* 0x000f620000002100 */
        /* <DEDUP_REMOVED lines=13> */
[----:B------:R-:W-:Y:S01]  /*14ed0*/  LOP3.LUT R8, R4, 0xffffffe0, RZ, 0xc0, !PT ;  /* 0xffffffe004087812 */ /* 0x000fe200078ec0ff */
[----:B--2---:R-:W-:Y:S01]  /*14ee0*/  FADD.FTZ R6, R9, R6 ;  /* 0x0000000609067221 */ /* 0x004fe20000010000 */
[----:B------:R-:W-:-:S02]  /*14ef0*/  MOV R9, 0x3f800000 ;  /* 0x3f80000000097802 */ /* 0x000fc40000000f00 */
[----:B------:R-:W-:Y:S01]  /*14f00*/  LEA.HI R11, R11, R12, RZ, 0x3 ;  /* 0x0000000c0b0b7211 */ /* 0x000fe200078f18ff */
[----:B---3--:R-:W-:Y:S01]  /*14f10*/  FADD.FTZ R5, R0, R5 ;  /* 0x0000000500057221 */ /* 0x008fe20000010000 */
[----:B------:R-:W-:Y:S01]  /*14f20*/  BAR.SYNC.DEFER_BLOCKING 0x0 ;  /* 0x0000000000007b1d */ /* 0x000fe20000010000 */
[----:B------:R-:W-:Y:S02]  /*14f30*/  FSETP.NE.FTZ.AND P5, PT, R6, RZ, PT ;  /* 0x000000ff0600720b */ /* 0x000fe40003fb5000 */
[----:B-----5:R-:W-:Y:S02]  /*14f40*/  SHF.R.S32.HI R2, RZ, 0x1f, R13 ;  /* 0x0000001fff027819 */ /* 0x020fe4000001140d */
[----:B------:R-:W-:Y:S02]  /*14f50*/  FSETP.NE.FTZ.AND P4, PT, R5, RZ, PT ;  /* 0x000000ff0500720b */ /* 0x000fe40003f95000 */
[----:B------:R-:W-:Y:S02]  /*14f60*/  IADD3 R8, -R8, R7, RZ ;  /* 0x0000000708087210 */ /* 0x000fe40007ffe1ff */
[----:B------:R-:W-:-:S02]  /*14f70*/  LOP3.LUT R11, R11, 0xfffffff8, RZ, 0xc0, !PT ;  /* 0xfffffff80b0b7812 */ /* 0x000fc400078ec0ff */
[----:B------:R-:W-:Y:S02]  /*14f80*/  LEA.HI R2, R2, R13, RZ, 0x4 ;  /* 0x0000000d02027211 */ /* 0x000fe400078f20ff */
[----:B------:R-:W-:Y:S01]  /*14f90*/  LOP3.LUT P0, RZ, R8, 0x3, RZ, 0xc0, !PT ;  /* 0x0000000308ff7812 */ /* 0x000fe2000780c0ff */
[----:B------:R-:W2:Y:S01]  /*14fa0*/  @P5 MUFU.RCP R10, R6 ;  /* 0x00000006000a5308 */ /* 0x000ea20000001000 */
[----:B------:R-:W-:Y:S01]  /*14fb0*/  IADD3 R8, R12, -R11, RZ ;  /* 0x8000000b0c087210 */ /* 0x000fe20007ffe0ff */
[----:B------:R-:W3:Y:S01]  /*14fc0*/  @P5 LDC R21, c[0x0][0x2e8] ;  /* 0x0000ba00ff155b82 */ /* 0x000ee20000000800 */
[----:B------:R-:W-:Y:S02]  /*14fd0*/  LOP3.LUT R0, R2, 0xfffffff0, RZ, 0xc0, !PT ;  /* 0xfffffff002007812 */ /* 0x000fe400078ec0ff */
[----:B------:R-:W-:Y:S02]  /*14fe0*/  SHF.R.S32.HI R4, RZ, 0x5, R4 ;  /* 0x00000005ff047819 */ /* 0x000fe40000011404 */
[----:B------:R-:W-:Y:S01]  /*14ff0*/  IADD3 R0, -R0, R13, RZ ;  /* 0x0000000d00007210 */ /* 0x000fe20007ffe1ff */
[----:B------:R-:W4:Y:S01]  /*15000*/  @P4 MUFU.RCP R9, R5 ;  /* 0x0000000500094308 */ /* 0x000f220000001000 */
[----:B------:R-:W-:Y:S01]  /*15010*/  SHF.R.S32.HI R2, RZ, 0x4, R2 ;  /* 0x00000004ff027819 */ /* 0x000fe20000011402 */
[----:B------:R-:W5:Y:S01]  /*15020*/  @P4 LDC R22, c[0x0][0x2e8] ;  /* 0x0000ba00ff164b82 */ /* 0x000f620000000800 */
[----:B------:R-:W-:-:S02]  /*15030*/  LOP3.LUT R14, R14, 0x1ffffffc, RZ, 0xc0, !PT ;  /* 0x1ffffffc0e0e7812 */ /* 0x000fc400078ec0ff */
[----:B------:R-:W-:Y:S02]  /*15040*/  SHF.L.U32 R12, R8, 0x6, RZ ;  /* 0x00000006080c7819 */ /* 0x000fe400000006ff */
[----:B------:R-:W-:Y:S01]  /*15050*/  SHF.R.S32.HI R13, RZ, 0x1f, R4 ;  /* 0x0000001fff0d7819 */ /* 0x000fe20000011404 */
        /* <DEDUP_REMOVED lines=67> */
[----:B------:R-:W2:Y:S01]  /*15490*/  @P4 MUFU.LG2 R5, R5 ;  /* 0x0000000500054308 */ /* 0x000ea20000000c00 */
[----:B------:R-:W-:-:S02]  /*154a0*/  SHF.L.U32 R9, R2, 0x6, RZ ;  /* 0x0000000602097819 */ /* 0x000fc400000006ff */
[----:B------:R-:W-:Y:S02]  /*154b0*/  LEA.HI R11, R0, R0, RZ, 0x1 ;  /* 0x00000000000b7211 */ /* 0x000fe400078f08ff */
[----:B------:R-:W-:Y:S02]  /*154c0*/  IADD3 R7, -R14, R7, RZ ;  /* 0x000000070e077210 */ /* 0x000fe40007ffe1ff */
[----:B------:R-:W-:Y:S02]  /*154d0*/  LOP3.LUT R12, R12, 0x1c0, RZ, 0xc0, !PT ;  /* 0x000001c00c0c7812 */ /* 0x000fe400078ec0ff */
[----:B------:R-:W-:Y:S02]  /*154e0*/  R2P PR, R8, 0x6 ;  /* 0x0000000608007804 */ /* 0x000fe40000000000 */
[----:B------:R-:W-:Y:S02]  /*154f0*/  LEA.HI R8, R13, R4, RZ, 0x2 ;  /* 0x000000040d087211 */ /* 0x000fe400078f10ff */
[----:B------:R-:W-:-:S02]  /*15500*/  LOP3.LUT R9, R9, 0x1c0, RZ, 0xc0, !PT ;  /* 0x000001c009097812 */ /* 0x000fc400078ec0ff */
[----:B------:R-:W-:Y:S02]  /*15510*/  SHF.L.U32 R10, R11, 0x2, RZ ;  /* 0x000000020b0a7819 */ /* 0x000fe400000006ff */
[----:B------:R-:W-:Y:S02]  /*15520*/  LEA R7, R4, R7, 0x9 ;  /* 0x0000000704077211 */ /* 0x000fe400078e48ff */
[----:B------:R-:W-:Y:S02]  /*15530*/  LEA.HI R12, R12, R12, RZ, 0x1d ;  /* 0x0000000c0c0c7211 */ /* 0x000fe400078fe8ff */
[----:B------:R-:W-:Y:S02]  /*15540*/  LOP3.LUT R13, R8, 0xffffffc, RZ, 0xc0, !PT ;  /* 0x0ffffffc080d7812 */ /* 0x000fe400078ec0ff */
[----:B------:R-:W-:Y:S02]  /*15550*/  LOP3.LUT R10, R9, 0x38, R10, 0xf8, !PT ;  /* 0x00000038090a7812 */ /* 0x000fe400078ef80a */
[----:B------:R-:W-:-:S02]  /*15560*/  SHF.R.U32.HI R9, RZ, 0x3, R9 ;  /* 0x00000003ff097819 */ /* 0x000fc40000011609 */
[----:B------:R-:W-:Y:S02]  /*15570*/  LOP3.LUT R11, R11, 0xffffffe, RZ, 0xc0, !PT ;  /* 0x0ffffffe0b0b7812 */ /* 0x000fe400078ec0ff */
[----:B------:R-:W-:Y:S02]  /*15580*/  LEA R7, R7, R12, 0x1 ;  /* 0x0000000c07077211 */ /* 0x000fe400078e08ff */
[----:B------:R-:W-:Y:S02]  /*15590*/  IADD3 R13, R4, -R13, RZ ;  /* 0x8000000d040d7210 */ /* 0x000fe40007ffe0ff */
[----:B------:R-:W-:Y:S02]  /*155a0*/  LOP3.LUT R9, R10, R9, RZ, 0x3c, !PT ;  /* 0x000000090a097212 */ /* 0x000fe400078e3cff */
[----:B------:R-:W-:Y:S02]  /*155b0*/  IADD3 R4, R0, -R11, RZ ;  /* 0x8000000b00047210 */ /* 0x000fe40007ffe0ff */
[----:B------:R-:W-:-:S02]  /*155c0*/  LEA R7, R7, UR5, 0x2 ;  /* 0x0000000507077c11 */ /* 0x000fc4000f8e10ff */
[----:B------:R-:W-:Y:S02]  /*155d0*/  MOV R8, 0x40 ;  /* 0x0000004000087802 */ /* 0x000fe40000000f00 */
[----:B------:R-:W-:Y:S01]  /*155e0*/  LEA R4, R4, R9, 0x2 ;  /* 0x0000000904047211 */ /* 0x000fe200078e10ff */
[----:B------:R-:W-:Y:S01]  /*155f0*/  STS.64 [R7], R96 ;  /* 0x0000006007007388 */ /* 0x000fe20000000a00 */
[C---:B------:R-:W-:Y:S02]  /*15600*/  IADD3 R10, R7.reuse, -0x20, RZ ;  /* 0xffffffe0070a7810 */ /* 0x040fe40007ffe0ff */
[----:B------:R-:W-:Y:S01]  /*15610*/  MOV R9, 0x80 ;  /* 0x0000008000097802 */ /* 0x000fe20000000f00 */
[----:B------:R-:W-:Y:S01]  /*15620*/  STS.64 [R7+0x800], R98 ;  /* 0x0008006207007388 */ /* 0x000fe20000000a00 */
        /* <DEDUP_REMOVED lines=12> */
[----:B------:R-:W4:Y:S01]  /*156f0*/  LDC.64 R8, c[0x0][0x2c0] ;  /* 0x0000b000ff087b82 */ /* 0x000f220000000a00 */
[----:B------:R-:W-:Y:S01]  /*15700*/  STS.64 [R11+0x800], R42 ;  /* 0x0008002a0b007388 */ /* 0x000fe20000000a00 */
[----:B------:R-:W-:-:S03]  /*15710*/  LEA R13, R13, R172, 0x4 ;  /* 0x000000ac0d0d7211 */ /* 0x000fc600078e20ff */
[----:B------:R-:W-:Y:S04]  /*15720*/  STS.64 [R12], R44 ;  /* 0x0000002c0c007388 */ /* 0x000fe80000000a00 */
[----:B------:R-:W-:Y:S04]  /*15730*/  STS.64 [R12+0x800], R46 ;  /* 0x0008002e0c007388 */ /* 0x000fe80000000a00 */
[----:B------:R-:W-:Y:S04]  /*15740*/  STS.64 [R14], R48 ;  /* 0x000000300e007388 */ /* 0x000fe80000000a00 */
[----:B------:R-:W-:Y:S04]  /*15750*/  STS.64 [R14+0x800], R50 ;  /* 0x000800320e007388 */ /* 0x000fe80000000a00 */
[----:B------:R-:W-:Y:S01]  /*15760*/  STS.64 [R15], R52 ;  /* 0x000000340f007388 */ /* 0x000fe20000000a00 */
[----:B----4-:R-:W-:-:S03]  /*15770*/  IMAD R17, R17, R8, R161 ;  /* 0x0000000811117224 */ /* 0x010fc600078e02a1 */
        /* <DEDUP_REMOVED lines=12> */
[----:B------:R2:W-:Y:S04]  /*15840*/  STS.64 [R12+0x4000], R72 ;  /* 0x004000480c007388 */ /* 0x0005e80000000a00 */
[----:B------:R2:W-:Y:S01]  /*15850*/  STS.64 [R12+0x4800], R74 ;  /* 0x0048004a0c007388 */ /* 0x0005e20000000a00 */
[----:B----4-:R-:W-:-:S03]  /*15860*/  IADD3 R7, -R161, RZ, RZ ;  /* 0x000000ffa1077210 */ /* 0x010fc60007ffe1ff */
[----:B------:R4:W-:Y:S02]  /*15870*/  STS.64 [R14+0x4000], R76 ;  /* 0x0040004c0e007388 */ /* 0x0009e40000000a00 */
[----:B-1----:R-:W-:Y:S02]  /*15880*/  IMAD R7, R20, R7, UR4 ;  /* 0x0000000414077e24 */ /* 0x002fe4000f8e0207 */
[----:B------:R4:W-:Y:S01]  /*15890*/  STS.64 [R14+0x4800], R78 ;  /* 0x0048004e0e007388 */ /* 0x0009e20000000a00 */
[----:B---3--:R-:W-:Y:S01]  /*158a0*/  MOV R10, 0xff800000 ;  /* 0xff800000000a7802 */ /* 0x008fe20000000f00 */
[----:B------:R-:W-:Y:S02]  /*158b0*/  IMAD R7, R17, R20, R7 ;  /* 0x0000001411077224 */ /* 0x000fe400078e0207 */
[----:B------:R4:W-:Y:S04]  /*158c0*/  STS.64 [R15+0x4000], R80 ;  /* 0x004000500f007388 */ /* 0x0009e80000000a00 */
[----:B------:R4:W-:Y:S01]  /*158d0*/  STS.64 [R15+0x4800], R82 ;  /* 0x004800520f007388 */ /* 0x0009e20000000a00 */
[----:B-----5:R-:W-:Y:S01]  /*158e0*/  @P5 FMUL.FTZ R11, R6, 0.69314718246459960938 ;  /* 0x3f317218060b5820 */ /* 0x020fe20000410000 */
[----:B------:R-:W-:-:S02]  /*158f0*/  SHF.L.U32 R6, R19, 0x6, RZ ;  /* 0x0000000613067819 */ /* 0x000fc400000006ff */
[----:B------:R4:W-:Y:S01]  /*15900*/  STS.64 [R16+0x4000], R84 ;  /* 0x0040005410007388 */ /* 0x0009e20000000a00 */
[----:B------:R-:W-:Y:S01]  /*15910*/  LEA R71, R4, UR5, 0x2 ;  /* 0x0000000504477c11 */ /* 0x000fe2000f8e10ff */
[----:B------:R-:W-:Y:S01]  /*15920*/  @P5 FFMA.FTZ R8, R100, R21, R11 ;  /* 0x0000001564085223 */ /* 0x000fe2000001000b */
[----:B--2---:R-:W-:Y:S01]  /*15930*/  SHF.L.U32 R72, R0, 0x2, RZ ;  /* 0x0000000200487819 */ /* 0x004fe200000006ff */
[----:B------:R4:W-:Y:S01]  /*15940*/  STS.64 [R16+0x4800], R86 ;  /* 0x0048005610007388 */ /* 0x0009e20000000a00 */
[----:B------:R-:W-:Y:S02]  /*15950*/  IMAD R0, R7, R9, R6 ;  /* 0x0000000907007224 */ /* 0x000fe400078e0206 */
[----:B------:R-:W-:Y:S01]  /*15960*/  @P4 FMUL.FTZ R12, R5, 0.69314718246459960938 ;  /* 0x3f317218050c4820 */ /* 0x000fe20000410000 */
[----:B------:R-:W-:Y:S01]  /*15970*/  SHF.R.S32.HI R73, RZ, 0x1f, R72 ;  /* 0x0000001fff497819 */ /* 0x000fe20000011448 */
[----:B------:R4:W-:Y:S02]  /*15980*/  STS.64 [R18+0x4000], R88 ;  /* 0x0040005812007388 */ /* 0x0009e40000000a00 */
[----:B------:R-:W-:Y:S01]  /*15990*/  @P4 FFMA.FTZ R10, R3, R22, R12 ;  /* 0x00000016030a4223 */ /* 0x000fe2000001000c */
[----:B------:R-:W-:Y:S01]  /*159a0*/  IMAD R3, R19, -0x40, R160 ;  /* 0xffffffc013037824 */ /* 0x000fe200078e02a0 */
[----:B------:R4:W-:Y:S01]  /*159b0*/  STS.64 [R18+0x4800], R90 ;  /* 0x0048005a12007388 */ /* 0x0009e20000000a00 */
        /* <DEDUP_REMOVED lines=14> */
.L_x_7779:
[----:B------:R-:W-:Y:S05]  /*15aa0*/  BSYNC B0 ;  /* 0x0000000000007941 */ /* 0x000fea0003800000 */
.L_x_7778:
[----:B------:R-:W2:Y:S01]  /*15ab0*/  LDS.128 R64, [R71] ;  /* 0x0000000047407984 */ /* 0x000ea20000000c00 */
[C---:B-1----:R-:W-:Y:S01]  /*15ac0*/  VIADD R6, R2.reuse, 0x8 ;  /* 0x0000000802067836 */ /* 0x042fe20000000000 */
[----:B------:R-:W-:Y:S01]  /*15ad0*/  ULDC UR4, c[0x0][0x2dc] ;  /* 0x0000b70000047ab9 */ /* 0x000fe20000000800 */
[C---:B------:R-:W-:Y:S01]  /*15ae0*/  VIADD R4, R2.reuse, 0x10 ;  /* 0x0000001002047836 */ /* 0x040fe20000000000 */
[----:B------:R-:W1:Y:S01]  /*15af0*/  LDS.128 R32, [R71+0x4000] ;  /* 0x0040000047207984 */ /* 0x000e620000000c00 */
[----:B------:R-:W-:Y:S01]  /*15b00*/  IMAD.WIDE R72, R2, 0x80, R72 ;  /* 0x0000008002487825 */ /* 0x000fe200078e0248 */
[-C--:B------:R-:W-:Y:S02]  /*15b10*/  ISETP.GE.AND P6, PT, R6, R3.reuse, PT ;  /* 0x000000030600720c */ /* 0x080fe40003fc6270 */
[----:B------:R-:W3:Y:S01]  /*15b20*/  LDS.128 R60, [R71+0x800] ;  /* 0x00080000473c7984 */ /* 0x000ee20000000c00 */
[----:B------:R-:W-:Y:S01]  /*15b30*/  IMAD R69, R0, UR4, RZ ;  /* 0x0000000400457c24 */ /* 0x000fe2000f8e02ff */
[-C--:B------:R-:W-:Y:S01]  /*15b40*/  ISETP.GE.AND P5, PT, R4, R3.reuse, PT ;  /* 0x000000030400720c */ /* 0x080fe20003fa6270 */
[C---:B------:R-:W-:Y:S01]  /*15b50*/  VIADD R0, R2.reuse, 0x18 ;  /* 0x0000001802007836 */ /* 0x040fe20000000000 */
[----:B------:R-:W5:Y:S01]  /*15b60*/  LDS.128 R56, [R71+0x1000] ;  /* 0x0010000047387984 */ /* 0x000f620000000c00 */
[----:B------:R-:W-:Y:S01]  /*15b70*/  ULDC.64 UR4, c[0x0][0x288] ;  /* 0x0000a20000047ab9 */ /* 0x000fe20000000a00 */
[C---:B------:R-:W-:Y:S01]  /*15b80*/  IADD3 R72, P0, R69.reuse, R72, RZ ;  /* 0x0000004845487210 */ /* 0x040fe20007f1e0ff */
[----:B------:R-:W-:Y:S01]  /*15b90*/  VIADD R70, R2, 0x20 ;  /* 0x0000002002467836 */ /* 0x000fe20000000000 */
[----:B------:R-:W5:Y:S01]  /*15ba0*/  LDS.128 R52, [R71+0x1800] ;  /* 0x0018000047347984 */ /* 0x000f620000000c00 */
[----:B------:R-:W-:Y:S01]  /*15bb0*/  ISETP.GE.AND P4, PT, R0, R3, PT ;  /* 0x000000030000720c */ /* 0x000fe20003f86270 */
[C---:B------:R-:W-:Y:S01]  /*15bc0*/  VIADD R68, R2.reuse, 0x28 ;  /* 0x0000002802447836 */ /* 0x040fe20000000000 */
[----:B------:R-:W-:Y:S01]  /*15bd0*/  LEA.HI.X.SX32 R69, R69, R73, 0x1, P0 ;  /* 0x0000004945457211 */ /* 0x000fe200000f0eff */
[----:B------:R-:W5:Y:S01]  /*15be0*/  LDS.128 R48, [R71+0x2000] ;  /* 0x0020000047307984 */ /* 0x000f620000000c00 */
[CC--:B------:R-:W-:Y:S01]  /*15bf0*/  ISETP.GE.AND P0, PT, R2.reuse, R3.reuse, PT ;  /* 0x000000030200720c */ /* 0x0c0fe20003f06270 */
[----:B------:R-:W-:Y:S01]  /*15c00*/  VIADD R0, R2, 0x30 ;  /* 0x0000003002007836 */ /* 0x000fe20000000000 */
[----:B------:R-:W-:Y:S01]  /*15c10*/  LEA R74, P1, R72, UR4, 0x2 ;  /* 0x00000004484a7c11 */ /* 0x000fe2000f8210ff */
[----:B------:R-:W5:Y:S01]  /*15c20*/  LDS.128 R44, [R71+0x2800] ;  /* 0x00280000472c7984 */ /* 0x000f620000000c00 */
[----:B------:R-:W-:Y:S01]  /*15c30*/  VIADD R2, R2, 0x38 ;  /* 0x0000003802027836 */ /* 0x000fe20000000000 */
[----:B------:R-:W-:-:S02]  /*15c40*/  ISETP.GE.AND P3, PT, R70, R3, PT ;  /* 0x000000034600720c */ /* 0x000fc40003f66270 */
[----:B------:R-:W5:Y:S01]  /*15c50*/  LDS.128 R40, [R71+0x3000] ;  /* 0x0030000047287984 */ /* 0x000f620000000c00 */
[----:B------:R-:W-:Y:S02]  /*15c60*/  LEA.HI.X R75, R72, UR5, R69, 0x2, P1 ;  /* 0x00000005484b7c11 */ /* 0x000fe400088f1445 */
[-C--:B------:R-:W-:Y:S01]  /*15c70*/  ISETP.GE.AND P2, PT, R68, R3.reuse, PT ;  /* 0x000000034400720c */ /* 0x080fe20003f46270 */
[----:B------:R-:W5:Y:S01]  /*15c80*/  LDS.128 R28, [R71+0x4800] ;  /* 0x00480000471c7984 */ /* 0x000f620000000c00 */
[----:B------:R-:W-:-:S03]  /*15c90*/  ISETP.GE.AND P1, PT, R0, R3, PT ;  /* 0x000000030000720c */ /* 0x000fc60003f26270 */
[----:B------:R-:W5:Y:S04]  /*15ca0*/  LDS.128 R24, [R71+0x5000] ;  /* 0x0050000047187984 */ /* 0x000f680000000c00 */
[----:B------:R-:W5:Y:S04]  /*15cb0*/  LDS.128 R20, [R71+0x5800] ;  /* 0x0058000047147984 */ /* 0x000f680000000c00 */
[----:B----4-:R-:W4:Y:S04]  /*15cc0*/  LDS.128 R16, [R71+0x6000] ;  /* 0x0060000047107984 */ /* 0x010f280000000c00 */
[----:B------:R-:W4:Y:S04]  /*15cd0*/  LDS.128 R12, [R71+0x6800] ;  /* 0x00680000470c7984 */ /* 0x000f280000000c00 */
[----:B------:R-:W4:Y:S04]  /*15ce0*/  LDS.128 R8, [R71+0x7000] ;  /* 0x0070000047087984 */ /* 0x000f280000000c00 */
[----:B------:R4:W4:Y:S04]  /*15cf0*/  LDS.128 R36, [R71+0x3800] ;  /* 0x0038000047247984 */ /* 0x0009280000000c00 */
[----:B------:R4:W4:Y:S04]  /*15d00*/  LDS.128 R4, [R71+0x7800] ;  /* 0x0078000047047984 */ /* 0x0009280000000c00 */
[----:B--2---:R2:W-:Y:S04]  /*15d10*/  @!P0 STG.E.64 desc[UR6][R74.64], R64 ;  /* 0x000000404a008986 */ /* 0x0045e8000c101b06 */
[----:B------:R2:W-:Y:S04]  /*15d20*/  @!P0 STG.E.64 desc[UR6][R74.64+0x8], R66 ;  /* 0x000008424a008986 */ /* 0x0005e8000c101b06 */
[----:B-1----:R2:W-:Y:S01]  /*15d30*/  @!P0 STG.E.128 desc[UR6][R74.64+0x100], R32 ;  /* 0x000100204a008986 */ /* 0x0025e2000c101d06 */
[----:B------:R-:W-:-:S03]  /*15d40*/  ISETP.GE.AND P0, PT, R2, R3, PT ;  /* 0x000000030200720c */ /* 0x000fc60003f06270 */
[----:B---3--:R2:W-:Y:S04]  /*15d50*/  @!P6 STG.E.128 desc[UR6][R74.64+0x1000], R60 ;  /* 0x0010003c4a00e986 */ /* 0x0085e8000c101d06 */
        /* <DEDUP_REMOVED lines=8> */
[----:B----4-:R2:W-:Y:S04]  /*15de0*/  @!P3 STG.E.128 desc[UR6][R74.64+0x4100], R16 ;  /* 0x004100104a00b986 */ /* 0x0105e8000c101d06 */
[----:B------:R2:W-:Y:S04]  /*15df0*/  @!P2 STG.E.128 desc[UR6][R74.64+0x5100], R12 ;  /* 0x0051000c4a00a986 */ /* 0x0005e8000c101d06 */
[----:B------:R2:W-:Y:S01]  /*15e00*/  @!P1 STG.E.128 desc[UR6][R74.64+0x6100], R8 ;  /* 0x006100084a009986 */ /* 0x0005e2000c101d06 */
[----:B------:R-:W-:Y:S05]  /*15e10*/  @P0 EXIT ;  /* 0x000000000000094d */ /* 0x000fea0003800000 */
[----:B------:R-:W-:Y:S04]  /*15e20*/  STG.E.128 desc[UR6][R74.64+0x7000], R36 ;  /* 0x007000244a007986 */ /* 0x000fe8000c101d06 */
[----:B------:R-:W-:Y:S01]  /*15e30*/  STG.E.128 desc[UR6][R74.64+0x7100], R4 ;  /* 0x007100044a007986 */ /* 0x000fe2000c101d06 */
[----:B------:R-:W-:Y:S05]  /*15e40*/  EXIT ;  /* 0x000000000000794d */ /* 0x000fea0003800000 */
.L_x_7780:
        /* <DEDUP_REMOVED lines=11> */
.L_x_8428:


//--------------------- .text._ZN5flash24flash_fwd_splitkv_kernelI23Flash_fwd_kernel_traitsILi128ELi64ELi64ELi4ELb0ELb0EN7cutlass6half_tE19Flash_kernel_traitsILi128ELi64ELi64ELi4ES3_EELb1ELb0ELb0ELb0ELb1ELb1ELb1ELb1EEEvNS_16Flash_fwd_paramsE --------------------------
	.section	.text._ZN5flash24flash_fwd_splitkv_kernelI23Flash_fwd_kernel_traitsILi128ELi64ELi64ELi4ELb0ELb0EN7cutlass6half_tE19Flash_kernel_traitsILi128ELi64ELi64ELi4ES3_EELb1ELb0ELb0ELb0ELb1ELb1ELb1ELb1EEEvNS_16Flash_fwd_paramsE,"ax",@progbits
	.align	128
        .global         _ZN5flash24flash_fwd_splitkv_kernelI23Flash_fwd_kernel_traitsILi128ELi64ELi64ELi4ELb0ELb0EN7cutlass6half_tE19Flash_kernel_traitsILi128ELi64ELi64ELi4ES3_EELb1ELb0ELb0ELb0ELb1ELb1ELb1ELb1EEEvNS_16Flash_fwd_paramsE
        .type           _ZN5flash24flash_fwd_splitkv_kernelI23Flash_fwd_kernel_traitsILi128ELi64ELi64ELi4ELb0ELb0EN7cutlass6half_tE19Flash_kernel_traitsILi128ELi64ELi64ELi4ES3_EELb1ELb0ELb0ELb0ELb1ELb1ELb1ELb1EEEvNS_16Flash_fwd_paramsE,@function
        .size           _ZN5flash24flash_fwd_splitkv_kernelI23Flash_fwd_kernel_traitsILi128ELi64ELi64ELi4ELb0ELb0EN7cutlass6half_tE19Flash_kernel_traitsILi128ELi64ELi64ELi4ES3_EELb1ELb0ELb0ELb0ELb1ELb1ELb1ELb1EEEvNS_16Flash_fwd_paramsE,(.L_x_8429 - _ZN5flash24flash_fwd_splitkv_kernelI23Flash_fwd_kernel_traitsILi128ELi64ELi64ELi4ELb0ELb0EN7cutlass6half_tE19Flash_kernel_traitsILi128ELi64ELi64ELi4ES3_EELb1ELb0ELb0ELb0ELb1ELb1ELb1ELb1EEEvNS_16Flash_fwd_paramsE)
        .other          _ZN5flash24flash_fwd_splitkv_kernelI23Flash_fwd_kernel_traitsILi128ELi64ELi64ELi4ELb0ELb0EN7cutlass6half_tE19Flash_kernel_traitsILi128ELi64ELi64ELi4ES3_EELb1ELb0ELb0ELb0ELb1ELb1ELb1ELb1EEEvNS_16Flash_fwd_paramsE,@"STO_CUDA_ENTRY STV_DEFAULT"
_ZN5flash24flash_fwd_splitkv_kernelI23Flash_fwd_kernel_traitsILi128ELi64ELi64ELi4ELb0ELb0EN7cutlass6half_tE19Flash_kernel_traitsILi128ELi64ELi64ELi4ES3_EELb1ELb0ELb0ELb0ELb1ELb1ELb1ELb1EEEvNS_16Flash_fwd_paramsE:
.text._ZN5flash24flash_fwd_splitkv_kernelI23Flash_fwd_kernel_traitsILi128ELi64ELi64ELi4ELb0ELb0EN7cutlass6half_tE19Flash_kernel_traitsILi128ELi64ELi64ELi4ES3_EELb1ELb0ELb0ELb0ELb1ELb1ELb1ELb1EEEvNS_16Flash_fwd_paramsE:
        /* <DEDUP_REMOVED lines=59> */
.L_x_7781:
[----:B------:R-:W1:Y:S02]  /*03b0*/  LDC R11, c[0x0][0x2c8] ;  /* 0x0000b200ff0b7b82 */ /* 0x000e640000000800 */
.L_x_7782:
        /* <DEDUP_REMOVED lines=148> */
.L_x_7783:
        /* <DEDUP_REMOVED lines=24> */
.L_x_7784:
        /* <DEDUP_REMOVED lines=82> */
.L_x_7785:
        /* <DEDUP_REMOVED lines=49> */
.L_x_7787:
        /* <DEDUP_REMOVED lines=32> */
.L_x_7786:
        /* <DEDUP_REMOVED lines=217> */
.L_x_7826:
        /* <DEDUP_REMOVED lines=14> */
[----:B------:R-:W-:Y:S04]  /*2720*/  @P5 IADD3 R18, P0, R86, UR20, RZ ;  /* 0x0000001456125c10 */ /* 0x000fe8000ff1e0ff */
[C---:B------:R-:W-:Y:S02]  /*2730*/  @P5 IADD3.X R19, R87.reuse, UR23, RZ, P0, !PT ;  /* 0x0000001757135c10 */ /* 0x040fe400087fe4ff */
        /* <DEDUP_REMOVED lines=139> */
.L_x_7792:
[----:B------:R-:W-:Y:S05]  /*2ff0*/  BSYNC B0 ;  /* 0x0000000000007941 */ /* 0x000fea0003800000 */
.L_x_7791:
        /* <DEDUP_REMOVED lines=110> */
.L_x_7794:
[----:B------:R-:W-:Y:S05]  /*36e0*/  BSYNC B0 ;  /* 0x0000000000007941 */ /* 0x000fea0003800000 */
.L_x_7793:
        /* <DEDUP_REMOVED lines=114> */
.L_x_7796:
[----:B------:R-:W-:Y:S05]  /*3e10*/  BSYNC B0 ;  /* 0x0000000000007941 */ /* 0x000fea0003800000 */
.L_x_7795:
        /* <DEDUP_REMOVED lines=119> */
.L_x_7798:
[----:B------:R-:W-:Y:S05]  /*4590*/  BSYNC B0 ;  /* 0x0000000000007941 */ /* 0x000fea0003800000 */
.L_x_7797:
[C---:B------:R-:W-:Y:S01]  /*45a0*/  LEA R44, P1, R47.reuse, R42, 0x1 ;  /* 0x0000002a2f2c7211 */ /* 0x040fe200078208ff */
[----:B------:R-:W-:Y:S01]  /*45b0*/  IMAD.MOV.U32 R8, RZ, RZ, R10 ;  /* 0x000000ffff087224 */ /* 0x000fe200078e000a */
[----:B------:R-:W-:Y:S02]  /*45c0*/  UMOV UR4, UR21 ;  /* 0x0000001500047c82 */ /* 0x000fe40008000000 */
[C---:B------:R-:W-:Y:S02]  /*45d0*/  LEA.HI.X.SX32 R43, R47.reuse, R43, 0x1, P1 ;  /* 0x0000002b2f2b7211 */ /* 0x040fe400008f0eff */
[C---:B------:R-:W-:Y:S04]  /*45e0*/  LEA R10, P0, R47.reuse, R8, 0x1 ;  /* 0x000000082f0a7211 */ /* 0x040fe800078008ff */
[----:B------:R-:W-:Y:S01]  /*45f0*/  LEA.HI.X.SX32 R9, R47, R9, 0x1, P0 ;  /* 0x000000092f097211 */ /* 0x000fe200000f0eff */
[----:B------:R-:W-:Y:S08]  /*4600*/  BRA `(.L_x_7799) ;  /* 0x0000003000f47947 */ /* 0x000ff00003800000 */
.L_x_7790:
        /* <DEDUP_REMOVED lines=91> */
.L_x_7803:
[----:B------:R-:W-:Y:S05]  /*4bc0*/  BSYNC B0 ;  /* 0x0000000000007941 */ /* 0x000fea0003800000 */
.L_x_7802:
        /* <DEDUP_REMOVED lines=91> */
.L_x_7805:
[----:B------:R-:W-:Y:S05]  /*5180*/  BSYNC B0 ;  /* 0x0000000000007941 */ /* 0x000fea0003800000 */
.L_x_7804:
[----:B-----5:R4:W-:Y:S02]  /*5190*/  STG.E.128 desc[UR6][R82.64+0x80], R36 ;  /* 0x0000802452007986 */ /* 0x0209e4000c101d06 */
.L_x_7801:
[----:B------:R-:W-:Y:S05]  /*51a0*/  BSYNC B1 ;  /* 0x0000000000017941 */ /* 0x000fea0003800000 */
.L_x_7800:
        /* <DEDUP_REMOVED lines=98> */
.L_x_7809:
[----:B------:R-:W-:Y:S05]  /*57d0*/  BSYNC B0 ;  /* 0x0000000000007941 */ /* 0x000fea0003800000 */
.L_x_7808:
        /* <DEDUP_REMOVED lines=95> */
.L_x_7811:
[----:B------:R-:W-:Y:S05]  /*5dd0*/  BSYNC B0 ;  /* 0x0000000000007941 */ /* 0x000fea0003800000 */
.L_x_7810:
[----:B-----5:R1:W-:Y:S02]  /*5de0*/  STG.E.128 desc[UR6][R140.64+0x80], R32 ;  /* 0x000080208c007986 */ /* 0x0203e4000c101d06 */
.L_x_7807:
[----:B------:R-:W-:Y:S05]  /*5df0*/  BSYNC B1 ;  /* 0x0000000000017941 */ /* 0x000fea0003800000 */
.L_x_7806:
        /* <DEDUP_REMOVED lines=100> */
.L_x_7815:
[----:B------:R-:W-:Y:S05]  /*6440*/  BSYNC B0 ;  /* 0x0000000000007941 */ /* 0x000fea0003800000 */
.L_x_7814:
        /* <DEDUP_REMOVED lines=95> */
.L_x_7817:
[----:B------:R-:W-:Y:S05]  /*6a40*/  BSYNC B0 ;  /* 0x0000000000007941 */ /* 0x000fea0003800000 */
.L_x_7816:
[----:B-----5:R1:W-:Y:S02]  /*6a50*/  STG.E.128 desc[UR6][R142.64], R32 ;  /* 0x000000208e007986 */ /* 0x0203e4000c101d06 */
.L_x_7813:
[----:B------:R-:W-:Y:S05]  /*6a60*/  BSYNC B1 ;  /* 0x0000000000017941 */ /* 0x000fea0003800000 */
.L_x_7812:
        /* <DEDUP_REMOVED lines=105> */
.L_x_7821:
[----:B------:R-:W-:Y:S05]  /*7100*/  BSYNC B0 ;  /* 0x0000000000007941 */ /* 0x000fea0003800000 */
.L_x_7820:
        /* <DEDUP_REMOVED lines=95> */
.L_x_7823:
[----:B------:R-:W-:Y:S05]  /*7700*/  BSYNC B0 ;  /* 0x0000000000007941 */ /* 0x000fea0003800000 */
.L_x_7822:
[----:B-----5:R4:W-:Y:S02]  /*7710*/  STG.E.128 desc[UR6][R142.64], R32 ;  /* 0x000000208e007986 */ /* 0x0209e4000c101d06 */
.L_x_7819:
[----:B------:R-:W-:Y:S05]  /*7720*/  BSYNC B1 ;  /* 0x0000000000017941 */ /* 0x000fea0003800000 */
.L_x_7818:
        /* <DEDUP_REMOVED lines=8> */
.L_x_7789:
        /* <DEDUP_REMOVED lines=35> */
.L_x_7799:
        /* <DEDUP_REMOVED lines=81> */
.L_x_7824:
        /* <DEDUP_REMOVED lines=9> */
.L_x_7825:
[----:B------:R-:W-:Y:S04]  /*7f80*/  IADD3 R11, R11, -0x1, RZ ;  /* 0xffffffff0b0b7810 */ /* 0x000fe80007ffe0ff */
[----:B------:R-:W-:Y:S11]  /*7f90*/  ISETP.GT.AND P0, PT, R11, R62, PT ;  /* 0x0000003e0b00720c */ /* 0x000ff60003f04270 */
[----:B------:R-:W-:Y:S02]  /*7fa0*/  @!UPT UIADD3 URZ, URZ, URZ, URZ ;  /* 0x0000003f3f3ff290 */ /* 0x000fe4000fffe03f */
[----:B------:R-:W-:Y:S05]  /*7fb0*/  @P0 BRA `(.L_x_7826) ;  /* 0xffffffa400a00947 */ /* 0x000fea000383ffff */
.L_x_7788:
        /* <DEDUP_REMOVED lines=102> */
.L_x_7833:
[----:B------:R-:W-:Y:S05]  /*8620*/  BSYNC B0 ;  /* 0x0000000000007941 */ /* 0x000fea0003800000 */
.L_x_7832:
        /* <DEDUP_REMOVED lines=46> */
.L_x_7835:
[----:B------:R-:W-:Y:S05]  /*8910*/  BSYNC B0 ;  /* 0x0000000000007941 */ /* 0x000fea0003800000 */
.L_x_7834:
[----:B------:R3:W-:Y:S02]  /*8920*/  STS.128 [R164+0x2000], R8 ;  /* 0x00200008a4007388 */ /* 0x0007e40000000c00 */
.L_x_7831:
[----:B------:R-:W-:Y:S05]  /*8930*/  BSYNC B1 ;  /* 0x0000000000017941 */ /* 0x000fea0003800000 */
.L_x_7830:
        /* <DEDUP_REMOVED lines=61> */
.L_x_7839:
[----:B------:R-:W-:Y:S05]  /*8d10*/  BSYNC B0 ;  /* 0x0000000000007941 */ /* 0x000fea0003800000 */
.L_x_7838:
        /* <DEDUP_REMOVED lines=46> */
.L_x_7841:
[----:B------:R-:W-:Y:S05]  /*9000*/  BSYNC B0 ;  /* 0x0000000000007941 */ /* 0x000fea0003800000 */
.L_x_7840:
[----:B------:R4:W-:Y:S02]  /*9010*/  STS.128 [R164+0x2800], R8 ;  /* 0x00280008a4007388 */ /* 0x0009e40000000c00 */
.L_x_7837:
[----:B------:R-:W-:Y:S05]  /*9020*/  BSYNC B1 ;  /* 0x0000000000017941 */ /* 0x000fea0003800000 */
.L_x_7836:
        /* <DEDUP_REMOVED lines=62> */
.L_x_7845:
[----:B------:R-:W-:Y:S05]  /*9410*/  BSYNC B0 ;  /* 0x0000000000007941 */ /* 0x000fea0003800000 */
.L_x_7844:
        /* <DEDUP_REMOVED lines=46> */
.L_x_7847:
[----:B------:R-:W-:Y:S05]  /*9700*/  BSYNC B0 ;  /* 0x0000000000007941 */ /* 0x000fea0003800000 */
.L_x_7846:
[----:B------:R2:W-:Y:S02]  /*9710*/  STS.128 [R164+0x3000], R8 ;  /* 0x00300008a4007388 */ /* 0x0005e40000000c00 */
.L_x_7843:
[----:B------:R-:W-:Y:S05]  /*9720*/  BSYNC B1 ;  /* 0x0000000000017941 */ /* 0x000fea0003800000 */
.L_x_7842:
        /* <DEDUP_REMOVED lines=59> */
.L_x_7850:
[----:B------:R-:W-:Y:S05]  /*9ae0*/  BSYNC B0 ;  /* 0x0000000000007941 */ /* 0x000fea0003800000 */
.L_x_7849:
        /* <DEDUP_REMOVED lines=44> */
.L_x_7852:
[----:B------:R-:W-:Y:S05]  /*9db0*/  BSYNC B0 ;  /* 0x0000000000007941 */ /* 0x000fea0003800000 */
.L_x_7851:
[----:B------:R2:W-:Y:S01]  /*9dc0*/  STS.128 [R164+0x3800], R8 ;  /* 0x00380008a4007388 */ /* 0x0005e20000000c00 */
[----:B------:R-:W-:Y:S05]  /*9dd0*/  BRA `(.L_x_7848) ;  /* 0x0000003000587947 */ /* 0x000fea0003800000 */
.L_x_7829:
        /* <DEDUP_REMOVED lines=89> */
.L_x_7856:
[----:B------:R-:W-:Y:S05]  /*a370*/  BSYNC B0 ;  /* 0x0000000000007941 */ /* 0x000fea0003800000 */
.L_x_7855:
        /* <DEDUP_REMOVED lines=88> */
.L_x_7858:
[----:B------:R-:W-:Y:S05]  /*a900*/  BSYNC B0 ;  /* 0x0000000000007941 */ /* 0x000fea0003800000 */
.L_x_7857:
[----:B------:R3:W-:Y:S02]  /*a910*/  STS.128 [R164+0x2000], R12 ;  /* 0x0020000ca4007388 */ /* 0x0007e40000000c00 */
.L_x_7854:
[----:B------:R-:W-:Y:S05]  /*a920*/  BSYNC B1 ;  /* 0x0000000000017941 */ /* 0x000fea0003800000 */
.L_x_7853:
        /* <DEDUP_REMOVED lines=94> */
.L_x_7862:
[----:B------:R-:W-:Y:S05]  /*af10*/  BSYNC B0 ;  /* 0x0000000000007941 */ /* 0x000fea0003800000 */
.L_x_7861:
        /* <DEDUP_REMOVED lines=91> */
.L_x_7864:
[----:B------:R-:W-:Y:S05]  /*b4d0*/  BSYNC B0 ;  /* 0x0000000000007941 */ /* 0x000fea0003800000 */
.L_x_7863:
[----:B------:R4:W-:Y:S02]  /*b4e0*/  STS.128 [R164+0x2800], R12 ;  /* 0x0028000ca4007388 */ /* 0x0009e40000000c00 */
.L_x_7860:
[----:B------:R-:W-:Y:S05]  /*b4f0*/  BSYNC B1 ;  /* 0x0000000000017941 */ /* 0x000fea0003800000 */
.L_x_7859:
        /* <DEDUP_REMOVED lines=95> */
.L_x_7868:
[----:B------:R-:W-:Y:S05]  /*baf0*/  BSYNC B0 ;  /* 0x0000000000007941 */ /* 0x000fea0003800000 */
.L_x_7867:
        /* <DEDUP_REMOVED lines=90> */
.L_x_7870:
[----:B------:R-:W-:Y:S05]  /*c0a0*/  BSYNC B0 ;  /* 0x0000000000007941 */ /* 0x000fea0003800000 */
.L_x_7869:
[----:B------:R4:W-:Y:S02]  /*c0b0*/  STS.128 [R164+0x3000], R12 ;  /* 0x0030000ca4007388 */ /* 0x0009e40000000c00 */
.L_x_7866:
[----:B------:R-:W-:Y:S05]  /*c0c0*/  BSYNC B1 ;  /* 0x0000000000017941 */ /* 0x000fea0003800000 */
.L_x_7865:
        /* <DEDUP_REMOVED lines=94> */
.L_x_7872:
[----:B------:R-:W-:Y:S05]  /*c6b0*/  BSYNC B0 ;  /* 0x0000000000007941 */ /* 0x000fea0003800000 */
.L_x_7871:
        /* <DEDUP_REMOVED lines=93> */
.L_x_7874:
[----:B------:R-:W-:Y:S05]  /*cc90*/  BSYNC B0 ;  /* 0x0000000000007941 */ /* 0x000fea0003800000 */
.L_x_7873:
[----:B------:R4:W-:Y:S01]  /*cca0*/  STS.128 [R164+0x3800], R12 ;  /* 0x0038000ca4007388 */ /* 0x0009e20000000c00 */
[----:B------:R-:W-:Y:S05]  /*ccb0*/  BRA `(.L_x_7848) ;  /* 0x0000000000a07947 */ /* 0x000fea0003800000 */
.L_x_7828:
        /* <DEDUP_REMOVED lines=40> */
.L_x_7848:
[----:B------:R-:W-:Y:S05]  /*cf40*/  BSYNC B2 ;  /* 0x0000000000027941 */ /* 0x000fea0003800000 */
.L_x_7827:
[----:B------:R-:W-:Y:S01]  /*cf50*/  VIADD R168, R102, 0xffffffff ;  /* 0xffffffff66a87836 */ /* 0x000fe20000000000 */
[----:B------:R-:W-:Y:S01]  /*cf60*/  ULDC.64 UR12, c[0x0][0x218] ;  /* 0x00008600000c7ab9 */ /* 0x000fe20000000a00 */
[C---:B------:R-:W-:Y:S01]  /*cf70*/  LEA.HI R2, R61.reuse, R61, RZ, 0x1 ;  /* 0x0000003d3d027211 */ /* 0x040fe200078f08ff */
[----:B------:R-:W-:Y:S01]  /*cf80*/  ULDC.64 UR10, c[0x0][0x220] ;  /* 0x00008800000a7ab9 */ /* 0x000fe20000000a00 */
[----:B------:R-:W-:Y:S01]  /*cf90*/  IMAD.SHL.U32 R3, R168, 0x40, RZ ;  /* 0x00000040a8037824 */ /* 0x000fe200078e00ff */
[----:B------:R-:W-:Y:S01]  /*cfa0*/  LEA R166, P0, R124, UR12, 0x1 ;  /* 0x0000000c7ca67c11 */ /* 0x000fe2000f8008ff */
[----:B------:R-:W-:Y:S01]  /*cfb0*/  ULDC.64 UR16, c[0x0][0x398] ;  /* 0x0000e60000107ab9 */ /* 0x000fe20000000a00 */
[----:B------:R-:W-:Y:S01]  /*cfc0*/  LOP3.LUT R2, R2, 0xfffffffe, RZ, 0xc0, !PT ;  /* 0xfffffffe02027812 */ /* 0x000fe200078ec0ff */
[----:B-1234-:R-:W-:Y:S01]  /*cfd0*/  IMAD.IADD R9, R56, 0x1, -R3 ;  /* 0x0000000138097824 */ /* 0x01efe200078e0a03 */
[----:B------:R-:W-:Y:S01]  /*cfe0*/  LEA.HI.X R165, R124, UR13, R52, 0x1, P0 ;  /* 0x0000000d7ca57c11 */ /* 0x000fe200080f0c34 */
[----:B------:R-:W-:Y:S01]  /*cff0*/  IMAD R57, R54, 0x10, R57 ;  /* 0x0000001036397824 */ /* 0x000fe200078e0239 */
[----:B------:R-:W-:Y:S01]  /*d000*/  SHF.R.S32.HI R172, RZ, 0x1f, R55 ;  /* 0x0000001fffac7819 */ /* 0x000fe20000011437 */
[----:B------:R-:W-:Y:S01]  /*d010*/  IMAD.IADD R61, R61, 0x1, -R2 ;  /* 0x000000013d3d7824 */ /* 0x000fe200078e0a02 */
[-C--:B------:R-:W-:Y:S01]  /*d020*/  ISETP.GE.AND P5, PT, R18, R9.reuse, PT ;  /* 0x000000091200720c */ /* 0x080fe20003fa6270 */
[----:B------:R-:W-:Y:S01]  /*d030*/  IMAD.SHL.U32 R53, R53, 0x2, RZ ;  /* 0x0000000235357824 */ /* 0x000fe200078e00ff */
[----:B------:R-:W-:-:S02]  /*d040*/  ISETP.GE.AND P4, PT, R20, R9, PT ;  /* 0x000000091400720c */ /* 0x000fc40003f86270 */
[-C--:B------:R-:W-:Y:S02]  /*d050*/  ISETP.GE.AND P1, PT, R126, R9.reuse, PT ;  /* 0x000000097e00720c */ /* 0x080fe40003f26270 */
[CC--:B------:R-:W-:Y:S02]  /*d060*/  ISETP.GE.AND P6, PT, R0.reuse, R9.reuse, PT ;  /* 0x000000090000720c */ /* 0x0c0fe40003fc6270 */
[----:B------:R-:W-:Y:S02]  /*d070*/  ISETP.GE.AND P2, PT, R0, R9, PT ;  /* 0x000000090000720c */ /* 0x000fe40003f46270 */
[----:B------:R-:W-:Y:S02]  /*d080*/  SHF.R.S32.HI R0, RZ, 0x1f, R121 ;  /* 0x0000001fff007819 */ /* 0x000fe40000011479 */
[----:B------:R-:W-:Y:S01]  /*d090*/  LEA.HI R172, R172, R55, RZ, 0x2 ;  /* 0x00000037acac7211 */ /* 0x000fe200078f10ff */
[----:B------:R-:W1:Y:S01]  /*d0a0*/  @!P5 LDC.64 R6, c[0x0][0x248] ;  /* 0x00009200ff06db82 */ /* 0x000e620000000a00 */
[----:B------:R-:W-:-:S02]  /*d0b0*/  LEA.HI R0, R0, R121, RZ, 0x3 ;  /* 0x0000007900007211 */ /* 0x000fc400078f18ff */
[----:B------:R-:W-:Y:S01]  /*d0c0*/  SHF.R.S32.HI R172, RZ, 0x2, R172 ;  /* 0x00000002ffac7819 */ /* 0x000fe200000114ac */
[----:B------:R-:W-:Y:S01]  /*d0d0*/  @!P1 IMAD.MOV.U32 R167, RZ, RZ, R165 ;  /* 0x000000ffffa79224 */ /* 0x000fe200078e00a5 */
[----:B------:R-:W-:Y:S02]  /*d0e0*/  LOP3.LUT R2, R0, 0xfffffff8, RZ, 0xc0, !PT ;  /* 0xfffffff800027812 */ /* 0x000fe400078ec0ff */
[-C--:B------:R-:W-:Y:S01]  /*d0f0*/  @!P6 LEA R10, P0, R95, R166.reuse, 0x1 ;  /* 0x000000a65f0ae211 */ /* 0x080fe200078008ff */
[----:B------:R-:W2:Y:S01]  /*d100*/  @!P4 LDC.64 R4, c[0x0][0x248] ;  /* 0x00009200ff04cb82 */ /* 0x000ea20000000a00 */
[----:B------:R-:W-:Y:S01]  /*d110*/  @!PT LDS RZ, [RZ] ;  /* 0x00000000fffff984 */ /* 0x000fe20000000800 */
[----:B------:R-:W-:Y:S01]  /*d120*/  @!PT LDS RZ, [RZ] ;  /* 0x00000000fffff984 */ /* 0x000fe20000000800 */
[----:B------:R-:W-:Y:S01]  /*d130*/  @!PT LDS RZ, [RZ] ;  /* 0x00000000fffff984 */ /* 0x000fe20000000800 */
[----:B------:R-:W-:Y:S01]  /*d140*/  @!P1 LDGSTS.E.BYPASS.LTC128B.128 [R164+0x4000], desc[UR6][R166.64] ;  /* 0x04000000a6a49fae */ /* 0x000fe2000b901d46 */
[----:B------:R-:W-:Y:S01]  /*d150*/  IMAD.IADD R121, R121, 0x1, -R2 ;  /* 0x0000000179797824 */ /* 0x000fe200078e0a02 */
[----:B------:R-:W-:Y:S01]  /*d160*/  @!P6 LEA.HI.X R11, R95, R165, R94, 0x1, P0 ;  /* 0x000000a55f0be211 */ /* 0x000fe200000f0c5e */
[----:B------:R-:W-:Y:S01]  /*d170*/  IMAD.SHL.U32 R2, R58, 0x40, RZ ;  /* 0x000000403a027824 */ /* 0x000fe200078e00ff */
[----:B------:R3:W-:Y:S01]  /*d180*/  @!P1 LDGSTS.E.BYPASS.LTC128B.128 [R164+0x6000], desc[UR6][R166.64+0x80] ;  /* 0x06000080a6a49fae */ /* 0x0007e2000b901d46 */
[----:B------:R-:W-:Y:S01]  /*d190*/  ISETP.GE.AND P1, PT, R18, R9, PT ;  /* 0x000000091200720c */ /* 0x000fe20003f26270 */
[----:B------:R-:W-:Y:S01]  /*d1a0*/  IMAD.SHL.U32 R8, R121, 0x40, RZ ;  /* 0x0000004079087824 */ /* 0x000fe200078e00ff */
[----:B------:R-:W-:Y:S01]  /*d1b0*/  IADD3 R57, R57, 0x1, R172 ;  /* 0x0000000139397810 */ /* 0x000fe20007ffe0ac */
[----:B------:R-:W-:Y:S04]  /*d1c0*/  @!P6 LDGSTS.E.BYPASS.LTC128B.128 [R164+0x4800], desc[UR6][R10.64] ;  /* 0x048000000aa4efae */ /* 0x000fe8000b901d46 */
[----:B------:R4:W-:Y:S01]  /*d1d0*/  @!P6 LDGSTS.E.BYPASS.LTC128B.128 [R164+0x6800], desc[UR6][R10.64+0x80] ;  /* 0x068000800aa4efae */ /* 0x0009e2000b901d46 */
[----:B-1----:R-:W-:-:S04]  /*d1e0*/  @!P5 LEA R14, P0, R6, R166, 0x6 ;  /* 0x000000a6060ed211 */ /* 0x002fc800078030ff */
[----:B------:R-:W-:Y:S02]  /*d1f0*/  @!P5 LEA.HI.X R15, R6, R165, R7, 0x6, P0 ;  /* 0x000000a5060fd211 */ /* 0x000fe400000f3407 */
[-C--:B------:R-:W-:Y:S01]  /*d200*/  ISETP.GE.AND P0, PT, R20, R9.reuse, PT ;  /* 0x000000091400720c */ /* 0x080fe20003f06270 */
[----:B------:R-:W1:Y:S01]  /*d210*/  @!P1 LDC.64 R6, c[0x0][0x250] ;  /* 0x00009400ff069b82 */ /* 0x000e620000000a00 */
[----:B--2---:R-:W-:Y:S01]  /*d220*/  @!P4 IMAD R5, R5, 0x60, RZ ;  /* 0x000000600505c824 */ /* 0x004fe200078e02ff */
[----:B------:R-:W-:Y:S04]  /*d230*/  @!P5 LDGSTS.E.BYPASS.LTC128B.128 [R164+0x5000], desc[UR6][R14.64] ;  /* 0x050000000ea4dfae */ /* 0x000fe8000b901d46 */
[----:B------:R-:W-:Y:S01]  /*d240*/  @!P5 LDGSTS.E.BYPASS.LTC128B.128 [R164+0x7000], desc[UR6][R14.64+0x80] ;  /* 0x070000800ea4dfae */ /* 0x000fe2000b901d46 */
[----:B------:R-:W-:Y:S01]  /*d250*/  ISETP.GE.AND P5, PT, R126, R9, PT ;  /* 0x000000097e00720c */ /* 0x000fe20003fa6270 */
[----:B---3--:R-:W-:-:S02]  /*d260*/  @!P4 IMAD.MOV.U32 R167, RZ, RZ, R165 ;  /* 0x000000ffffa7c224 */ /* 0x008fc400078e00a5 */
[----:B------:R-:W-:-:S04]  /*d270*/  @!P4 IMAD.WIDE.U32 R12, R4, 0x60, R166 ;  /* 0x00000060040cc825 */ /* 0x000fc800078e00a6 */
[----:B------:R-:W-:Y:S01]  /*d280*/  @!P4 IMAD.IADD R13, R5, 0x1, R13 ;  /* 0x00000001050dc824 */ /* 0x000fe200078e020d */
[----:B------:R-:W-:Y:S01]  /*d290*/  LOP3.LUT R5, R2, 0x1c0, RZ, 0xc0, !PT ;  /* 0x000001c002057812 */ /* 0x000fe200078ec0ff */
[----:B------:R-:W-:-:S03]  /*d2a0*/  IMAD.SHL.U32 R4, R126, 0x8, RZ ;  /* 0x000000087e047824 */ /* 0x000fc600078e00ff */
[----:B------:R-:W-:Y:S02]  /*d2b0*/  @!P4 LDGSTS.E.BYPASS.LTC128B.128 [R164+0x5800], desc[UR6][R12.64] ;  /* 0x058000000ca4cfae */ /* 0x000fe4000b901d46 */
[----:B------:R-:W-:Y:S01]  /*d2c0*/  LOP3.LUT R2, R5, 0x8, R4, 0xf8, !PT ;  /* 0x0000000805027812 */ /* 0x000fe200078ef804 */
[----:B------:R-:W-:Y:S01]  /*d2d0*/  IMAD.SHL.U32 R4, R61, 0x8, RZ ;  /* 0x000000083d047824 */ /* 0x000fe200078e00ff */
[----:B------:R1:W-:Y:S01]  /*d2e0*/  @!P4 LDGSTS.E.BYPASS.LTC128B.128 [R164+0x7800], desc[UR6][R12.64+0x80] ;  /* 0x078000800ca4cfae */ /* 0x0003e2000b901d46 */
[----:B------:R-:W-:Y:S02]  /*d2f0*/  SHF.R.U32.HI R5, RZ, 0x3, R5 ;  /* 0x00000003ff057819 */ /* 0x000fe40000011605 */
[----:B------:R-:W-:Y:S01]  /*d300*/  LEA R170, P4, R104, UR10, 0x1 ;  /* 0x0000000a68aa7c11 */ /* 0x000fe2000f8808ff */
[----:B------:R-:W0:Y:S01]  /*d310*/  LDGDEPBAR ;  /* 0x00000000000079af */ /* 0x000e220000000000 */
[----:B------:R-:W-:Y:S02]  /*d320*/  LOP3.LUT R2, R2, R5, RZ, 0x3c, !PT ;  /* 0x0000000502027212 */ /* 0x000fe400078e3cff */
[----:B------:R-:W-:-:S02]  /*d330*/  LOP3.LUT R5, R8, 0x1c0, RZ, 0xc0, !PT ;  /* 0x000001c008057812 */ /* 0x000fc400078ec0ff */
[----:B------:R-:W2:Y:S01]  /*d340*/  @!P0 LDC.64 R8, c[0x0][0x250] ;  /* 0x00009400ff088b82 */ /* 0x000ea20000000a00 */
[----:B------:R-:W-:Y:S01]  /*d350*/  LEA.HI.X R169, R104, UR11, R101, 0x1, P4 ;  /* 0x0000000b68a97c11 */ /* 0x000fe2000a0f0c65 */
[----:B------:R-:W-:Y:S01]  /*d360*/  IMAD R157, R61, 0x200, R2 ;  /* 0x000002003d9d7824 */ /* 0x000fe200078e0202 */
[C---:B----4-:R-:W-:Y:S02]  /*d370*/  @!P2 LEA R10, P4, R60.reuse, R170, 0x1 ;  /* 0x000000aa3c0aa211 */ /* 0x050fe400078808ff */
[----:B------:R-:W-:Y:S01]  /*d380*/  LOP3.LUT R4, R5, 0x8, R4, 0xf8, !PT ;  /* 0x0000000805047812 */ /* 0x000fe200078ef804 */
[----:B------:R-:W-:Y:S01]  /*d390*/  @!P5 IMAD.MOV.U32 R171, RZ, RZ, R169 ;  /* 0x000000ffffabd224 */ /* 0x000fe200078e00a9 */
[----:B------:R-:W-:Y:S01]  /*d3a0*/  @!P2 LEA.HI.X R11, R60, R169, R59, 0x1, P4 ;  /* 0x000000a93c0ba211 */ /* 0x000fe200020f0c3b */
[----:B------:R-:W-:Y:S01]  /*d3b0*/  IMAD.SHL.U32 R59, R0, 0x40, RZ ;  /* 0x00000040003b7824 */ /* 0x000fe200078e00ff */
[----:B------:R-:W-:Y:S02]  /*d3c0*/  SHF.R.U32.HI R5, RZ, 0x3, R5 ;  /* 0x00000003ff057819 */ /* 0x000fe40000011605 */
[----:B------:R-:W-:-:S02]  /*d3d0*/  LEA R157, R157, UR4, 0x1 ;  /* 0x000000049d9d7c11 */ /* 0x000fc4000f8e08ff */
[----:B------:R-:W-:Y:S02]  /*d3e0*/  LOP3.LUT R59, R59, 0xfffffe00, RZ, 0xc0, !PT ;  /* 0xfffffe003b3b7812 */ /* 0x000fe400078ec0ff */
[----:B------:R-:W-:Y:S01]  /*d3f0*/  LOP3.LUT R4, R4, R5, RZ, 0x3c, !PT ;  /* 0x0000000504047212 */ /* 0x000fe200078e3cff */
[----:B------:R-:W-:Y:S01]  /*d400*/  VIADD R0, R157, 0x4000 ;  /* 0x000040009d007836 */ /* 0x000fe20000000000 */
[----:B-1----:R-:W-:Y:S01]  /*d410*/  @!P1 LEA R12, P4, R6, R170, 0x6 ;  /* 0x000000aa060c9211 */ /* 0x002fe200078830ff */
[----:B------:R-:W-:-:S04]  /*d420*/  DEPBAR.LE SB0, 0x0 ;  /* 0x000080000000791a */ /* 0x000fc80000000000 */
[----:B------:R-:W-:Y:S01]  /*d430*/  BAR.SYNC.DEFER_BLOCKING 0x0 ;  /* 0x0000000000007b1d */ /* 0x000fe20000010000 */
[----:B------:R-:W-:Y:S01]  /*d440*/  IMAD R5, R54, 0x400, R59 ;  /* 0x0000040036057824 */ /* 0x000fe200078e023b */
[----:B------:R-:W-:Y:S01]  /*d450*/  @!P1 LEA.HI.X R13, R6, R169, R7, 0x6, P4 ;  /* 0x000000a9060d9211 */ /* 0x000fe200020f3407 */
[----:B--2---:R-:W-:Y:S01]  /*d460*/  @!P0 IMAD R9, R9, 0x60, RZ ;  /* 0x0000006009098824 */ /* 0x004fe200078e02ff */
[C---:B------:R-:W-:Y:S01]  /*d470*/  LOP3.LUT R152, R4.reuse, R59, RZ, 0xfc, !PT ;  /* 0x0000003b04987212 */ /* 0x040fe200078efcff */
[----:B------:R-:W-:Y:S02]  /*d480*/  IMAD.IADD R158, R4, 0x1, R5 ;  /* 0x00000001049e7824 */ /* 0x000fe400078e0205 */
[----:B------:R-:W-:Y:S02]  /*d490*/  IMAD.MOV.U32 R5, RZ, RZ, 0x20 ;  /* 0x00000020ff057424 */ /* 0x000fe400078e00ff */
[----:B------:R-:W-:Y:S01]  /*d4a0*/  VIADD R155, R157, 0x4020 ;  /* 0x000040209d9b7836 */ /* 0x000fe20000000000 */
[----:B------:R-:W-:Y:S01]  /*d4b0*/  LEA R158, R158, UR4, 0x1 ;  /* 0x000000049e9e7c11 */ /* 0x000fe2000f8e08ff */
        /* <DEDUP_REMOVED lines=26> */
[----:B------:R-:W-:Y:S01]  /*d660*/  @!P0 IMAD.MOV.U32 R8, RZ, RZ, R6 ;  /* 0x000000ffff088224 */ /* 0x000fe200078e0006 */
[----:B------:R-:W-:Y:S01]  /*d670*/  SEL R5, R5, 0xffffffe0, !P2 ;  /* 0xffffffe005057807 */ /* 0x000fe20005000000 */
[----:B------:R-:W-:Y:S01]  /*d680*/  IMAD.MOV.U32 R7, RZ, RZ, 0x10 ;  /* 0x00000010ff077424 */ /* 0x000fe200078e00ff */
[----:B------:R-:W-:Y:S03]  /*d690*/  @P0 STS.128 [R164+0xb800], RZ ;  /* 0x00b800ffa4000388 */ /* 0x000fe60000000c00 */
[----:B------:R-:W-:Y:S01]  /*d6a0*/  IMAD R154, R5, 0x2, R158 ;  /* 0x00000002059a7824 */ /* 0x000fe200078e029e */
[----:B------:R-:W-:Y:S01]  /*d6b0*/  @!PT LDS RZ, [RZ] ;  /* 0x00000000fffff984 */ /* 0x000fe20000000800 */
[----:B------:R-:W-:Y:S01]  /*d6c0*/  @!PT LDS RZ, [RZ] ;  /* 0x00000000fffff984 */ /* 0x000fe20000000800 */
[----:B------:R-:W-:Y:S01]  /*d6d0*/  @!PT LDS RZ, [RZ] ;  /* 0x00000000fffff984 */ /* 0x000fe20000000800 */
[----:B------:R-:W-:Y:S01]  /*d6e0*/  @!P0 LDGSTS.E.BYPASS.LTC128B.128 [R164+0x9800], desc[UR6][R8.64] ;  /* 0x0980000008a48fae */ /* 0x000fe2000b901d46 */
[----:B------:R-:W-:-:S02]  /*d6f0*/  SEL R7, R7, 0xfffffff0, !P1 ;  /* 0xfffffff007077807 */ /* 0x000fc40004800000 */
[----:B------:R-:W-:Y:S01]  /*d700*/  R2P PR, R58, 0x6 ;  /* 0x000000063a007804 */ /* 0x000fe20000000000 */
[----:B------:R2:W-:Y:S02]  /*d710*/  @!P0 LDGSTS.E.BYPASS.LTC128B.128 [R164+0xb800], desc[UR6][R8.64+0x80] ;  /* 0x0b80008008a48fae */ /* 0x0005e4000b901d46 */
[----:B------:R-:W-:Y:S02]  /*d720*/  IMAD R156, R7, 0x2, R158 ;  /* 0x00000002079c7824 */ /* 0x000fe400078e029e */
[----:B------:R-:W-:Y:S02]  /*d730*/  LDSM.16.M88.4 R96, [R158] ;  /* 0x000000009e60783b */ /* 0x000fe40000000200 */
[----:B------:R-:W-:Y:S02]  /*d740*/  IMAD R153, R5, 0x2, R156 ;  /* 0x0000000205997824 */ /* 0x000fe400078e029c */
[----:B------:R-:W3:Y:S04]  /*d750*/  LDSM.16.M88.4 R36, [R157+0x4000] ;  /* 0x004000009d24783b */ /* 0x000ee80000000200 */
[----:B------:R-:W-:Y:S01]  /*d760*/  @P1 VIADD R155, R0, 0xffffffe0 ;  /* 0xffffffe0009b1836 */ /* 0x000fe20000000000 */
[----:B------:R-:W-:Y:S01]  /*d770*/  LDSM.16.M88.4 R24, [R156] ;  /* 0x000000009c18783b */ /* 0x000fe20000000200 */
[----:B------:R-:W-:-:S02]  /*d780*/  IMAD.MOV.U32 R0, RZ, RZ, 0x40 ;  /* 0x00000040ff007424 */ /* 0x000fc400078e00ff */
[C---:B------:R-:W-:Y:S01]  /*d790*/  VIADD R147, R155.reuse, 0x800 ;  /* 0x000008009b937836 */ /* 0x040fe20000000000 */
[----:B-1----:R-:W-:Y:S01]  /*d7a0*/  LDSM.16.M88.4 R12, [R155] ;  /* 0x000000009b0c783b */ /* 0x002fe20000000200 */
[C---:B------:R-:W-:Y:S01]  /*d7b0*/  VIADD R146, R155.reuse, 0x1000 ;  /* 0x000010009b927836 */ /* 0x040fe20000000000 */
[----:B------:R-:W-:Y:S01]  /*d7c0*/  SEL R0, R0, 0xffffffc0, !P2 ;  /* 0xffffffc000007807 */ /* 0x000fe20005000000 */
[C---:B------:R-:W-:Y:S01]  /*d7d0*/  VIADD R145, R155.reuse, 0x1800 ;  /* 0x000018009b917836 */ /* 0x040fe20000000000 */
[----:B------:R-:W1:Y:S01]  /*d7e0*/  LDSM.16.M88.4 R60, [R157+0x4800] ;  /* 0x004800009d3c783b */ /* 0x000e620000000200 */
[----:B------:R-:W-:Y:S02]  /*d7f0*/  VIADD R143, R155, 0x2000 ;  /* 0x000020009b8f7836 */ /* 0x000fe40000000000 */
[----:B------:R-:W-:Y:S01]  /*d800*/  IMAD.IADD R151, R157, 0x1, R0 ;  /* 0x000000019d977824 */ /* 0x000fe200078e0200 */
[----:B------:R-:W-:Y:S01]  /*d810*/  LDSM.16.M88.4 R20, [R154] ;  /* 0x000000009a14783b */ /* 0x000fe20000000200 */
[----:B------:R-:W-:Y:S01]  /*d820*/  IMAD.IADD R144, R0, 0x1, R155 ;  /* 0x0000000100907824 */ /* 0x000fe200078e029b */
[----:B------:R-:W-:Y:S01]  /*d830*/  LOP3.LUT R0, R53, 0x6, RZ, 0xc0, !PT ;  /* 0x0000000635007812 */ /* 0x000fe200078ec0ff */
[C---:B------:R-:W-:Y:S01]  /*d840*/  VIADD R142, R155.reuse, 0x2800 ;  /* 0x000028009b8e7836 */ /* 0x040fe20000000000 */
[----:B--2---:R-:W-:Y:S01]  /*d850*/  LDSM.16.M88.4 R8, [R151+0x4000] ;  /* 0x004000009708783b */ /* 0x004fe20000000200 */
[----:B------:R-:W-:-:S02]  /*d860*/  VIADD R141, R155, 0x3000 ;  /* 0x000030009b8d7836 */ /* 0x000fc40000000000 */
[----:B------:R-:W-:Y:S01]  /*d870*/  VIADD R140, R155, 0x3800 ;  /* 0x000038009b8c7836 */ /* 0x000fe20000000000 */
[----:B------:R-:W2:Y:S04]  /*d880*/  LDSM.16.M88.4 R40, [R155+0x800] ;  /* 0x000800009b28783b */ /* 0x000ea80000000200 */
[----:B------:R-:W-:Y:S04]  /*d890*/  LDSM.16.M88.4 R80, [R153] ;  /* 0x000000009950783b */ /* 0x000fe80000000200 */
[----:B------:R-:W-:Y:S04]  /*d8a0*/  LDSM.16.M88.4 R16, [R144] ;  /* 0x000000009010783b */ /* 0x000fe80000000200 */
[----:B------:R-:W4:Y:S01]  /*d8b0*/  LDSM.16.M88.4 R88, [R157+0x5000] ;  /* 0x005000009d58783b */ /* 0x000f220000000200 */
[C---:B---3--:R-:W-:Y:S03]  /*d8c0*/  HMMA.16816.F32 R28, R96.reuse, R36, RZ ;  /* 0x00000024601c723c */ /* 0x048fe600000018ff */
[----:B------:R-:W3:Y:S04]  /*d8d0*/  LDSM.16.M88.4 R48, [R151+0x4800] ;  /* 0x004800009730783b */ /* 0x000ee80000000200 */
[----:B------:R-:W-:Y:S01]  /*d8e0*/  LDSM.16.M88.4 R68, [R158+0x2000] ;  /* 0x002000009e44783b */ /* 0x000fe20000000200 */
        /* <DEDUP_REMOVED lines=10> */
[C---:B------:R-:W-:Y:S03]  /*d990*/  HMMA.16816.F32 R36, R24.reuse, R14, R36 ;  /* 0x0000000e1824723c */ /* 0x040fe60000001824 */
[----:B------:R-:W-:Y:S03]  /*d9a0*/  LDSM.16.M88.4 R12, [R157+0x5800] ;  /* 0x005800009d0c783b */ /* 0x000fe60000000200 */
[C---:B--2---:R-:W-:Y:S01]  /*d9b0*/  HMMA.16816.F32 R44, R24.reuse, R40, R44 ;  /* 0x00000028182c723c */ /* 0x044fe2000000182c */
[----:B------:R-:W-:Y:S04]  /*d9c0*/  LDSM.16.M88.4 R76, [R144+0x1000] ;  /* 0x00100000904c783b */ /* 0x000fe80000000200 */
[----:B------:R-:W-:Y:S01]  /*d9d0*/  LDSM.16.M88.4 R92, [R151+0x5800] ;  /* 0x00580000975c783b */ /* 0x000fe20000000200 */
[----:B------:R-:W-:Y:S03]  /*d9e0*/  HMMA.16816.F32 R60, R24, R42, R60 ;  /* 0x0000002a183c723c */ /* 0x000fe6000000183c */
[----:B------:R-:W-:Y:S03]  /*d9f0*/  LDSM.16.M88.4 R40, [R155+0x2000] ;  /* 0x002000009b28783b */ /* 0x000fe60000000200 */
[C---:B------:R-:W-:Y:S01]  /*da00*/  HMMA.16816.F32 R28, R20.reuse, R8, R28 ;  /* 0x00000008141c723c */ /* 0x040fe2000000181c */
[----:B------:R-:W0:Y:S05]  /*da10*/  LDGDEPBAR ;  /* 0x00000000000079af */ /* 0x000e2a0000000000 */
[----:B------:R-:W-:Y:S01]  /*da20*/  HMMA.16816.F32 R36, R20, R10, R36 ;  /* 0x0000000a1424723c */ /* 0x000fe20000001824 */
[----:B------:R-:W1:Y:S05]  /*da30*/  LDSM.16.M88.4 R8, [R157+0x6000] ;  /* 0x006000009d08783b */ /* 0x000e6a0000000200 */
[----:B----4-:R-:W-:Y:S06]  /*da40*/  HMMA.16816.F32 R72, R96, R88, RZ ;  /* 0x000000586048723c */ /* 0x010fec00000018ff */
[----:B---3--:R-:W-:Y:S06]  /*da50*/  HMMA.16816.F32 R44, R20, R48, R44 ;  /* 0x00000030142c723c */ /* 0x008fec000000182c */
[C---:B------:R-:W-:Y:S06]  /*da60*/  HMMA.16816.F32 R28, R80.reuse, R16, R28 ;  /* 0x00000010501c723c */ /* 0x040fec000000181c */
[----:B------:R-:W-:Y:S01]  /*da70*/  HMMA.16816.F32 R36, R80, R18, R36 ;  /* 0x000000125024723c */ /* 0x000fe20000001824 */
[----:B------:R-:W2:Y:S05]  /*da80*/  LDSM.16.M88.4 R16, [R156+0x2000] ;  /* 0x002000009c10783b */ /* 0x000eaa0000000200 */
[----:B------:R-:W-:Y:S01]  /*da90*/  HMMA.16816.F32 R60, R20, R50, R60 ;  /* 0x00000032143c723c */ /* 0x000fe2000000183c */
[----:B------:R-:W-:Y:S05]  /*daa0*/  LDSM.16.M88.4 R48, [R155+0x2800] ;  /* 0x002800009b30783b */ /* 0x000fea0000000200 */
[----:B------:R-:W-:Y:S06]  /*dab0*/  HMMA.16816.F32 R88, R96, R90, RZ ;  /* 0x0000005a6058723c */ /* 0x000fec00000018ff */
[----:B-1----:R-:W-:Y:S06]  /*dac0*/  HMMA.16816.F32 R28, R68, R8, R28 ;  /* 0x00000008441c723c */ /* 0x002fec000000181c */
[C---:B------:R-:W-:Y:S06]  /*dad0*/  HMMA.16816.F32 R84, R96.reuse, R12, RZ ;  /* 0x0000000c6054723c */ /* 0x040fec00000018ff */
[----:B------:R-:W-:Y:S01]  /*dae0*/  HMMA.16816.F32 R96, R96, R14, RZ ;  /* 0x0000000e6060723c */ /* 0x000fe200000018ff */
[----:B------:R-:W1:Y:S05]  /*daf0*/  LDSM.16.M88.4 R12, [R154+0x2000] ;  /* 0x002000009a0c783b */ /* 0x000e6a0000000200 */
[----:B------:R-:W-:Y:S06]  /*db00*/  HMMA.16816.F32 R72, R24, R32, R72 ;  /* 0x000000201848723c */ /* 0x000fec0000001848 */
[----:B------:R-:W-:Y:S06]  /*db10*/  HMMA.16816.F32 R44, R80, R64, R44 ;  /* 0x00000040502c723c */ /* 0x000fec000000182c */
[----:B--2---:R-:W-:Y:S06]  /*db20*/  HMMA.16816.F32 R28, R16, R40, R28 ;  /* 0x00000028101c723c */ /* 0x004fec000000181c */
[----:B------:R-:W-:Y:S01]  /*db30*/  HMMA.16816.F32 R60, R80, R66, R60 ;  /* 0x00000042503c723c */ /* 0x000fe2000000183c */
[----:B------:R-:W-:Y:S05]  /*db40*/  LDSM.16.M88.4 R64, [R157+0x7000] ;  /* 0x007000009d40783b */ /* 0x000fea0000000200 */
[----:B------:R-:W-:Y:S01]  /*db50*/  HMMA.16816.F32 R88, R24, R34, R88 ;  /* 0x000000221858723c */ /* 0x000fe20000001858 */
[----:B------:R-:W-:Y:S05]  /*db60*/  LDSM.16.M88.4 R32, [R144+0x2000] ;  /* 0x002000009020783b */ /* 0x000fea0000000200 */
[----:B------:R-:W-:Y:S01]  /*db70*/  HMMA.16816.F32 R36, R68, R10, R36 ;  /* 0x0000000a4424723c */ /* 0x000fe20000001824 */
[----:B------:R-:W2:Y:S05]  /*db80*/  LDSM.16.M88.4 R8, [R153+0x2000] ;  /* 0x002000009908783b */ /* 0x000eaa0000000200 */
[----:B------:R-:W-:Y:S06]  /*db90*/  HMMA.16816.F32 R72, R20, R116, R72 ;  /* 0x000000741448723c */ /* 0x000fec0000001848 */
[----:B------:R-:W-:Y:S06]  /*dba0*/  HMMA.16816.F32 R44, R68, R112, R44 ;  /* 0x00000070442c723c */ /* 0x000fec000000182c */
[----:B-1----:R-:W-:Y:S06]  /*dbb0*/  HMMA.16816.F32 R28, R12, R108, R28 ;  /* 0x0000006c0c1c723c */ /* 0x002fec000000181c */
[----:B------:R-:W-:Y:S06]  /*dbc0*/  HMMA.16816.F32 R60, R68, R114, R60 ;  /* 0x00000072443c723c */ /* 0x000fec000000183c */
[----:B------:R-:W-:Y:S06]  /*dbd0*/  HMMA.16816.F32 R84, R24, R120, R84 ;  /* 0x000000781854723c */ /* 0x000fec0000001854 */
[----:B------:R-:W-:Y:S01]  /*dbe0*/  HMMA.16816.F32 R36, R16, R42, R36 ;  /* 0x0000002a1024723c */ /* 0x000fe20000001824 */
[----:B------:R-:W1:Y:S05]  /*dbf0*/  LDSM.16.M88.4 R40, [R151+0x6800] ;  /* 0x006800009728783b */ /* 0x000e6a0000000200 */
[----:B------:R-:W-:Y:S01]  /*dc00*/  HMMA.16816.F32 R96, R24, R122, R96 ;  /* 0x0000007a1860723c */ /* 0x000fe20000001860 */
[----:B------:R-:W-:Y:S05]  /*dc10*/  LDSM.16.M88.4 R24, [R155+0x3000] ;  /* 0x003000009b18783b */ /* 0x000fea0000000200 */
[----:B------:R-:W-:Y:S06]  /*dc20*/  HMMA.16816.F32 R72, R80, R76, R72 ;  /* 0x0000004c5048723c */ /* 0x000fec0000001848 */
[----:B------:R-:W-:Y:S06]  /*dc30*/  HMMA.16816.F32 R88, R20, R118, R88 ;  /* 0x000000761458723c */ /* 0x000fec0000001858 */
[----:B------:R-:W-:Y:S06]  /*dc40*/  HMMA.16816.F32 R44, R16, R48, R44 ;  /* 0x00000030102c723c */ /* 0x000fec000000182c */
[----:B--2---:R-:W-:Y:S06]  /*dc50*/  HMMA.16816.F32 R28, R8, R32, R28 ;  /* 0x00000020081c723c */ /* 0x004fec000000181c */
[----:B------:R-:W-:Y:S01]  /*dc60*/  HMMA.16816.F32 R60, R16, R50, R60 ;  /* 0x00000032103c723c */ /* 0x000fe2000000183c */
[----:B------:R-:W2:Y:S05]  /*dc70*/  LDSM.16.M88.4 R48, [R144+0x1800] ;  /* 0x001800009030783b */ /* 0x000eaa0000000200 */
[C---:B------:R-:W-:Y:S06]  /*dc80*/  HMMA.16816.F32 R84, R20.reuse, R92, R84 ;  /* 0x0000005c1454723c */ /* 0x040fec0000001854 */
[----:B------:R-:W-:Y:S01]  /*dc90*/  HMMA.16816.F32 R96, R20, R94, R96 ;  /* 0x0000005e1460723c */ /* 0x000fe20000001860 */
[----:B------:R-:W3:Y:S05]  /*dca0*/  LDSM.16.M88.4 R20, [R144+0x2800] ;  /* 0x002800009014783b */ /* 0x000eea0000000200 */
[----:B------:R-:W-:Y:S01]  /*dcb0*/  HMMA.16816.F32 R72, R68, R64, R72 ;  /* 0x000000404448723c */ /* 0x000fe20000001848 */
[----:B------:R-:W-:Y:S01]  /*dcc0*/  FMUL.FTZ R6, R28, UR17 ;  /* 0x000000111c067c20 */ /* 0x000fe20008410000 */
[----:B------:R-:W-:-:S04]  /*dcd0*/  FMUL.FTZ R58, R30, UR17 ;  /* 0x000000111e3a7c20 */ /* 0x000fc80008410000 */
[----:B-1----:R-:W-:Y:S01]  /*dce0*/  HMMA.16816.F32 R44, R12, R40, R44 ;  /* 0x000000280c2c723c */ /* 0x002fe2000000182c */
[----:B------:R-:W-:Y:S01]  /*dcf0*/  FMUL.FTZ R64, R29, UR17 ;  /* 0x000000111d407c20 */ /* 0x000fe20008410000 */
[----:B------:R-:W-:Y:S01]  /*dd00*/  FMUL.FTZ R65, R31, UR17 ;  /* 0x000000111f417c20 */ /* 0x000fe20008410000 */
[----:B------:R-:W-:Y:S01]  /*dd10*/  MUFU.TANH R6, R6 ;  /* 0x0000000600067308 */ /* 0x000fe20000002400 */
[----:B------:R-:W1:Y:S02]  /*dd20*/  LDSM.16.M88.4 R28, [R157+0x7800] ;  /* 0x007800009d1c783b */ /* 0x000e640000000200 */
[----:B------:R-:W-:Y:S05]  /*dd30*/  HMMA.16816.F32 R88, R80, R78, R88 ;  /* 0x0000004e5058723c */ /* 0x000fea0000001858 */
[----:B------:R-:W4:Y:S01]  /*dd40*/  MUFU.TANH R64, R64 ;  /* 0x0000004000407308 */ /* 0x000f220000002400 */
[C---:B------:R-:W-:Y:S01]  /*dd50*/  HMMA.16816.F32 R60, R12.reuse, R42, R60 ;  /* 0x0000002a0c3c723c */ /* 0x040fe2000000183c */
[----:B------:R-:W-:Y:S05]  /*dd60*/  LDSM.16.M88.4 R40, [R144+0x3000] ;  /* 0x003000009028783b */ /* 0x000fea0000000200 */
[----:B------:R-:W-:Y:S01]  /*dd70*/  HMMA.16816.F32 R36, R12, R110, R36 ;  /* 0x0000006e0c24723c */ /* 0x000fe20000001824 */
[----:B------:R-:W5:Y:S05]  /*dd80*/  MUFU.TANH R65, R65 ;  /* 0x0000004100417308 */ /* 0x000f6a0000002400 */
[C---:B--2---:R-:W-:Y:S03]  /*dd90*/  HMMA.16816.F32 R96, R80.reuse, R50, R96 ;  /* 0x000000325060723c */ /* 0x044fe60000001860 */
[----:B------:R-:W-:Y:S03]  /*dda0*/  MUFU.TANH R58, R58 ;  /* 0x0000003a003a7308 */ /* 0x000fe60000002400 */
[----:B------:R-:W-:Y:S06]  /*ddb0*/  HMMA.16816.F32 R84, R80, R48, R84 ;  /* 0x000000305054723c */ /* 0x000fec0000001854 */
[----:B---3--:R-:W-:Y:S06]  /*ddc0*/  HMMA.16816.F32 R44, R8, R20, R44 ;  /* 0x00000014082c723c */ /* 0x008fec000000182c */
[----:B------:R-:W-:Y:S06]  /*ddd0*/  HMMA.16816.F32 R88, R68, R66, R88 ;  /* 0x000000424458723c */ /* 0x000fec0000001858 */
[C---:B------:R-:W-:Y:S01]  /*dde0*/  HMMA.16816.F32 R60, R8.reuse, R22, R60 ;  /* 0x00000016083c723c */ /* 0x040fe2000000183c */
[----:B------:R-:W2:Y:S05]  /*ddf0*/  LDSM.16.M88.4 R20, [R155+0x3800] ;  /* 0x003800009b14783b */ /* 0x000eaa0000000200 */
[----:B------:R-:W-:Y:S01]  /*de00*/  HMMA.16816.F32 R36, R8, R34, R36 ;  /* 0x000000220824723c */ /* 0x000fe20000001824 */
[----:B------:R-:W3:Y:S05]  /*de10*/  LDSM.16.M88.4 R32, [R151+0x7000] ;  /* 0x007000009720783b */ /* 0x000eea0000000200 */
[C---:B-1----:R-:W-:Y:S06]  /*de20*/  HMMA.16816.F32 R96, R68.reuse, R30, R96 ;  /* 0x0000001e4460723c */ /* 0x042fec0000001860 */
[----:B------:R-:W-:Y:S01]  /*de30*/  HMMA.16816.F32 R84, R68, R28, R84 ;  /* 0x0000001c4454723c */ /* 0x000fe20000001854 */
[----:B------:R-:W-:Y:S05]  /*de40*/  LDSM.16.M88.4 R28, [R144+0x3800] ;  /* 0x00380000901c783b */ /* 0x000fea0000000200 */
[----:B------:R-:W-:Y:S01]  /*de50*/  HMMA.16816.F32 R72, R16, R24, R72 ;  /* 0x000000181048723c */ /* 0x000fe20000001848 */
[----:B------:R-:W-:-:S05]  /*de60*/  FMUL.FTZ R63, R63, UR17 ;  /* 0x000000113f3f7c20 */ /* 0x000fca0008410000 */
[----:B------:R-:W-:Y:S01]  /*de70*/  HMMA.16816.F32 R88, R16, R26, R88 ;  /* 0x0000001a1058723c */ /* 0x000fe20000001858 */
[----:B------:R-:W1:Y:S01]  /*de80*/  LDSM.16.M88.4 R24, [R151+0x7800] ;  /* 0x007800009718783b */ /* 0x000e620000000200 */
[----:B------:R-:W-:Y:S01]  /*de90*/  FMUL.FTZ R36, R36, UR17 ;  /* 0x0000001124247c20 */ /* 0x000fe20008410000 */
[----:B------:R-:W-:Y:S01]  /*dea0*/  FMUL.FTZ R38, R38, UR17 ;  /* 0x0000001126267c20 */ /* 0x000fe20008410000 */
[----:B------:R-:W-:Y:S01]  /*deb0*/  FMUL.FTZ R37, R37, UR17 ;  /* 0x0000001125257c20 */ /* 0x000fe20008410000 */
[----:B------:R-:W-:-:S04]  /*dec0*/  DEPBAR.LE SB0, 0x0 ;  /* 0x000080000000791a */ /* 0x000fc80000000000 */
[----:B------:R-:W5:Y:S01]  /*ded0*/  MUFU.TANH R36, R36 ;  /* 0x0000002400247308 */ /* 0x000f620000002400 */
[C---:B--2---:R-:W-:Y:S06]  /*dee0*/  HMMA.16816.F32 R96, R16.reuse, R22, R96 ;  /* 0x000000161060723c */ /* 0x044fec0000001860 */
[----:B------:R-:W-:Y:S01]  /*def0*/  HMMA.16816.F32 R84, R16, R20, R84 ;  /* 0x000000141054723c */ /* 0x000fe20000001854 */
[----:B------:R-:W2:Y:S05]  /*df00*/  MUFU.TANH R38, R38 ;  /* 0x0000002600267308 */ /* 0x000eaa0000002400 */
[C---:B---3--:R-:W-:Y:S01]  /*df10*/  HMMA.16816.F32 R72, R12.reuse, R32, R72 ;  /* 0x000000200c48723c */ /* 0x048fe20000001848 */
[----:B------:R-:W-:Y:S01]  /*df20*/  IADD3 R19, R56, R57, -R160 ;  /* 0x0000003938137210 */ /* 0x000fe20007ffe8a0 */
[----:B------:R-:W-:Y:S01]  /*df30*/  IMAD.IADD R17, R3, 0x1, R0 ;  /* 0x0000000103117824 */ /* 0x000fe200078e0200 */
[----:B------:R-:W3:Y:S03]  /*df40*/  MUFU.TANH R37, R37 ;  /* 0x0000002500257308 */ /* 0x000ee60000002400 */
[----:B------:R-:W-:Y:S01]  /*df50*/  HMMA.16816.F32 R88, R12, R34, R88 ;  /* 0x000000220c58723c */ /* 0x000fe20000001858 */
[----:B------:R-:W-:Y:S01]  /*df60*/  FMUL.FTZ R32, R39, UR17 ;  /* 0x0000001127207c20 */ /* 0x000fe20008410000 */
[----:B------:R-:W-:Y:S01]  /*df70*/  FMUL.FTZ R33, R44, UR17 ;  /* 0x000000112c217c20 */ /* 0x000fe20008410000 */
[----:B------:R-:W-:-:S02]  /*df80*/  VIADD R19, R19, UR16 ;  /* 0x0000001013137c36 */ /* 0x000fc40008000000 */
[----:B------:R-:W-:Y:S01]  /*df90*/  FMUL.FTZ R44, R46, UR17 ;  /* 0x000000112e2c7c20 */ /* 0x000fe20008410000 */
[----:B------:R-:W-:Y:S01]  /*dfa0*/  FMUL.FTZ R39, R45, UR17 ;  /* 0x000000112d277c20 */ /* 0x000fe20008410000 */
[----:B------:R-:W-:Y:S01]  /*dfb0*/  FMUL.FTZ R45, R47, UR17 ;  /* 0x000000112f2d7c20 */ /* 0x000fe20008410000 */
[----:B------:R-:W-:Y:S01]  /*dfc0*/  FMUL.FTZ R35, R62, UR17 ;  /* 0x000000113e237c20 */ /* 0x000fe20008410000 */
[----:B------:R-:W3:Y:S01]  /*dfd0*/  MUFU.TANH R32, R32 ;  /* 0x0000002000207308 */ /* 0x000ee20000002400 */
[----:B------:R-:W-:Y:S01]  /*dfe0*/  VIMNMX R0, R19, R56, PT ;  /* 0x0000003813007248 */ /* 0x000fe20003fe0100 */
[----:B------:R-:W-:Y:S01]  /*dff0*/  FMUL.FTZ R34, R61, UR17 ;  /* 0x000000113d227c20 */ /* 0x000fe20008410000 */
[----:B------:R-:W-:Y:S01]  /*e000*/  VIADDMNMX R2, R19, 0x8, R56, PT ;  /* 0x0000000813027846 */ /* 0x000fe20003800138 */
[C---:B-1----:R-:W-:Y:S01]  /*e010*/  HMMA.16816.F32 R96, R12.reuse, R26, R96 ;  /* 0x0000001a0c60723c */ /* 0x042fe20000001860 */
[C---:B------:R-:W-:Y:S02]  /*e020*/  VIADD R19, R17.reuse, 0x9 ;  /* 0x0000000911137836 */ /* 0x040fe40000000000 */
[C---:B------:R-:W-:Y:S01]  /*e030*/  VIADD R21, R17.reuse, 0x1 ;  /* 0x0000000111157836 */ /* 0x040fe20000000000 */
[----:B------:R-:W1:Y:S01]  /*e040*/  MUFU.TANH R33, R33 ;  /* 0x0000002100217308 */ /* 0x000e620000002400 */
[----:B------:R-:W-:Y:S01]  /*e050*/  VIADD R23, R17, 0x8 ;  /* 0x0000000811177836 */ /* 0x000fe20000000000 */
[----:B------:R-:W-:Y:S01]  /*e060*/  HMMA.16816.F32 R84, R12, R24, R84 ;  /* 0x000000180c54723c */ /* 0x000fe20000001854 */
[----:B------:R-:W-:-:S02]  /*e070*/  ISETP.GE.AND P6, PT, R19, R0, PT ;  /* 0x000000001300720c */ /* 0x000fc40003fc6270 */
[----:B------:R-:W-:Y:S01]  /*e080*/  ISETP.GE.AND P4, PT, R19, R2, PT ;  /* 0x000000021300720c */ /* 0x000fe20003f86270 */
[----:B------:R-:W-:Y:S01]  /*e090*/  VIADD R19, R17, 0x10 ;  /* 0x0000001011137836 */ /* 0x000fe20000000000 */
[C---:B------:R-:W-:Y:S01]  /*e0a0*/  ISETP.GE.AND P5, PT, R21.reuse, R0, PT ;  /* 0x000000001500720c */ /* 0x040fe20003fa6270 */
[C---:B------:R-:W-:Y:S01]  /*e0b0*/  HMMA.16816.F32 R72, R8.reuse, R40, R72 ;  /* 0x000000280848723c */ /* 0x040fe20000001848 */
[----:B------:R-:W1:Y:S01]  /*e0c0*/  MUFU.TANH R44, R44 ;  /* 0x0000002c002c7308 */ /* 0x000e620000002400 */
[----:B------:R-:W-:Y:S01]  /*e0d0*/  ISETP.GE.AND P1, PT, R21, R2, PT ;  /* 0x000000021500720c */ /* 0x000fe20003f26270 */
[----:B------:R-:W-:Y:S01]  /*e0e0*/  VIADD R15, R17, 0x11 ;  /* 0x00000011110f7836 */ /* 0x000fe20000000000 */
[----:B------:R-:W-:Y:S01]  /*e0f0*/  ISETP.GE.AND P0, PT, R23, R0, PT ;  /* 0x000000001700720c */ /* 0x000fe20003f06270 */
[----:B------:R-:W-:Y:S01]  /*e100*/  VIADD R25, R17, 0x19 ;  /* 0x0000001911197836 */ /* 0x000fe20000000000 */
[C---:B------:R-:W-:Y:S01]  /*e110*/  HMMA.16816.F32 R88, R8.reuse, R42, R88 ;  /* 0x0000002a0858723c */ /* 0x040fe20000001858 */
[----:B------:R-:W-:Y:S01]  /*e120*/  FMUL.FTZ R40, R60, UR17 ;  /* 0x000000113c287c20 */ /* 0x000fe20008410000 */
[----:B------:R-:W-:Y:S01]  /*e130*/  ISETP.GE.AND P2, PT, R23, R2, PT ;  /* 0x000000021700720c */ /* 0x000fe20003f46270 */
[----:B------:R-:W1:Y:S01]  /*e140*/  MUFU.TANH R39, R39 ;  /* 0x0000002700277308 */ /* 0x000e620000002400 */
[----:B----4-:R-:W-:Y:S01]  /*e150*/  FSEL R21, R64, -INF , !P5 ;  /* 0xff80000040157808 */ /* 0x010fe20006800000 */
[----:B------:R-:W-:Y:S01]  /*e160*/  VIADD R23, R17, 0x20 ;  /* 0x0000002011177836 */ /* 0x000fe20000000000 */
[----:B------:R-:W-:Y:S01]  /*e170*/  HMMA.16816.F32 R96, R8, R30, R96 ;  /* 0x0000001e0860723c */ /* 0x000fe20000001860 */
[----:B-----5:R-:W-:-:S02]  /*e180*/  FSEL R65, R65, -INF , !P1 ;  /* 0xff80000041417808 */ /* 0x020fc40004800000 */
[C---:B------:R-:W-:Y:S02]  /*e190*/  ISETP.GE.AND P5, PT, R19.reuse, R0, PT ;  /* 0x000000001300720c */ /* 0x040fe40003fa6270 */
[----:B------:R-:W4:Y:S01]  /*e1a0*/  MUFU.TANH R45, R45 ;  /* 0x0000002d002d7308 */ /* 0x000f220000002400 */
[----:B------:R-:W-:Y:S01]  /*e1b0*/  HMMA.16816.F32 R84, R8, R28, R84 ;  /* 0x0000001c0854723c */ /* 0x000fe20000001854 */
[----:B------:R-:W-:Y:S01]  /*e1c0*/  ISETP.GE.AND P1, PT, R19, R2, PT ;  /* 0x000000021300720c */ /* 0x000fe20003f26270 */
[C---:B------:R-:W-:Y:S01]  /*e1d0*/  VIADD R19, R17.reuse, 0x18 ;  /* 0x0000001811137836 */ /* 0x040fe20000000000 */
[----:B------:R-:W-:Y:S01]  /*e1e0*/  FSEL R27, R36, -INF , !P0 ;  /* 0xff800000241b7808 */ /* 0x000fe20004000000 */
[----:B------:R-:W-:Y:S01]  /*e1f0*/  VIADD R31, R17, 0x29 ;  /* 0x00000029111f7836 */ /* 0x000fe20000000000 */
[----:B--2---:R-:W-:Y:S01]  /*e200*/  FSEL R13, R38, -INF , !P2 ;  /* 0xff800000260d7808 */ /* 0x004fe20005000000 */
[----:B------:R-:W-:Y:S01]  /*e210*/  FMUL.FTZ R73, R73, UR17 ;  /* 0x0000001149497c20 */ /* 0x000fe20008410000 */
[----:B------:R-:W2:Y:S01]  /*e220*/  MUFU.TANH R40, R40 ;  /* 0x0000002800287308 */ /* 0x000ea20000002400 */
[----:B------:R-:W-:Y:S01]  /*e230*/  FMUL.FTZ R75, R75, UR17 ;  /* 0x000000114b4b7c20 */ /* 0x000fe20008410000 */
[----:B------:R-:W-:Y:S01]  /*e240*/  FMUL.FTZ R72, R72, UR17 ;  /* 0x0000001148487c20 */ /* 0x000fe20008410000 */
[----:B------:R-:W-:Y:S01]  /*e250*/  ISETP.GE.AND P0, PT, R15, R0, PT ;  /* 0x000000000f00720c */ /* 0x000fe20003f06270 */
[----:B------:R-:W-:-:S02]  /*e260*/  VIADD R9, R17, 0x21 ;  /* 0x0000002111097836 */ /* 0x000fc40000000000 */
[----:B------:R-:W-:Y:S01]  /*e270*/  FMUL.FTZ R89, R89, UR17 ;  /* 0x0000001159597c20 */ /* 0x000fe20008410000 */
[----:B------:R-:W-:Y:S01]  /*e280*/  ISETP.GE.AND P2, PT, R15, R2, PT ;  /* 0x000000020f00720c */ /* 0x000fe20003f46270 */
[----:B------:R-:W-:Y:S01]  /*e290*/  FMUL.FTZ R74, R74, UR17 ;  /* 0x000000114a4a7c20 */ /* 0x000fe20008410000 */
[----:B------:R-:W5:Y:S01]  /*e2a0*/  MUFU.TANH R35, R35 ;  /* 0x0000002300237308 */ /* 0x000f620000002400 */
[----:B---3--:R-:W-:Y:S01]  /*e2b0*/  FSEL R37, R37, -INF , !P6 ;  /* 0xff80000025257808 */ /* 0x008fe20007000000 */
[----:B------:R-:W-:Y:S01]  /*e2c0*/  VIADD R29, R17, 0x28 ;  /* 0x00000028111d7836 */ /* 0x000fe20000000000 */
[----:B------:R-:W-:Y:S01]  /*e2d0*/  FSEL R15, R32, -INF , !P4 ;  /* 0xff800000200f7808 */ /* 0x000fe20006000000 */
[----:B------:R-:W-:Y:S01]  /*e2e0*/  FMUL.FTZ R96, R96, UR17 ;  /* 0x0000001160607c20 */ /* 0x000fe20008410000 */
[C---:B------:R-:W-:Y:S01]  /*e2f0*/  ISETP.GE.AND P6, PT, R19.reuse, R0, PT ;  /* 0x000000001300720c */ /* 0x040fe20003fc6270 */
[----:B------:R-:W-:Y:S01]  /*e300*/  FMUL.FTZ R88, R88, UR17 ;  /* 0x0000001158587c20 */ /* 0x000fe20008410000 */
[----:B------:R-:W-:Y:S01]  /*e310*/  ISETP.GE.AND P4, PT, R19, R2, PT ;  /* 0x000000021300720c */ /* 0x000fe20003f86270 */
[----:B------:R-:W3:Y:S01]  /*e320*/  MUFU.TANH R34, R34 ;  /* 0x0000002200227308 */ /* 0x000ee20000002400 */
[----:B-1----:R-:W-:Y:S01]  /*e330*/  FSEL R33, R33, -INF , !P5 ;  /* 0xff80000021217808 */ /* 0x002fe20006800000 */
[----:B------:R-:W-:Y:S01]  /*e340*/  FMUL.FTZ R84, R84, UR17 ;  /* 0x0000001154547c20 */ /* 0x000fe20008410000 */
[----:B------:R-:W-:Y:S01]  /*e350*/  FSEL R19, R44, -INF , !P1 ;  /* 0xff8000002c137808 */ /* 0x000fe20004800000 */
[----:B------:R-:W-:Y:S01]  /*e360*/  FMUL.FTZ R86, R86, UR17 ;  /* 0x0000001156567c20 */ /* 0x000fe20008410000 */
[C---:B------:R-:W-:Y:S01]  /*e370*/  ISETP.GE.AND P5, PT, R25.reuse, R0, PT ;  /* 0x000000001900720c */ /* 0x040fe20003fa6270 */
[----:B------:R-:W-:Y:S01]  /*e380*/  FMUL.FTZ R90, R90, UR17 ;  /* 0x000000115a5a7c20 */ /* 0x000fe20008410000 */
[----:B------:R-:W-:Y:S01]  /*e390*/  ISETP.GE.AND P1, PT, R25, R2, PT ;  /* 0x000000021900720c */ /* 0x000fe20003f26270 */
[----:B------:R-:W1:Y:S01]  /*e3a0*/  MUFU.TANH R20, R63 ;  /* 0x0000003f00147308 */ /* 0x000e620000002400 */
[----:B------:R-:W-:Y:S01]  /*e3b0*/  FSEL R39, R39, -INF , !P0 ;  /* 0xff80000027277808 */ /* 0x000fe20004000000 */
[----:B------:R-:W-:Y:S01]  /*e3c0*/  FMUL.FTZ R91, R91, UR17 ;  /* 0x000000115b5b7c20 */ /* 0x000fe20008410000 */
[----:B----4-:R-:W-:Y:S01]  /*e3d0*/  FSEL R45, R45, -INF , !P2 ;  /* 0xff8000002d2d7808 */ /* 0x010fe20005000000 */
[----:B------:R-:W-:Y:S01]  /*e3e0*/  FMUL.FTZ R85, R85, UR17 ;  /* 0x0000001155557c20 */ /* 0x000fe20008410000 */
[----:B--2---:R-:W-:Y:S01]  /*e3f0*/  FSEL R11, R40, -INF , !P6 ;  /* 0xff800000280b7808 */ /* 0x004fe20007000000 */
[----:B------:R-:W-:Y:S01]  /*e400*/  FMUL.FTZ R87, R87, UR17 ;  /* 0x0000001157577c20 */ /* 0x000fe20008410000 */
[----:B-----5:R-:W-:Y:S01]  /*e410*/  FSEL R25, R35, -INF , !P4 ;  /* 0xff80000023197808 */ /* 0x020fe20006000000 */
[----:B------:R-:W2:Y:S01]  /*e420*/  MUFU.TANH R167, R73 ;  /* 0x0000004900a77308 */ /* 0x000ea20000002400 */
[----:B------:R-:W-:Y:S01]  /*e430*/  ISETP.GE.AND P0, PT, R23, R0, PT ;  /* 0x000000001700720c */ /* 0x000fe20003f06270 */
[----:B------:R-:W-:Y:S01]  /*e440*/  FMUL.FTZ R97, R97, UR17 ;  /* 0x0000001161617c20 */ /* 0x000fe20008410000 */
[----:B------:R-:W-:Y:S01]  /*e450*/  ISETP.GE.AND P2, PT, R23, R2, PT ;  /* 0x000000021700720c */ /* 0x000fe20003f46270 */
[----:B------:R-:W-:Y:S01]  /*e460*/  FMUL.FTZ R98, R98, UR17 ;  /* 0x0000001162627c20 */ /* 0x000fe20008410000 */
[----:B------:R-:W-:Y:S01]  /*e470*/  ISETP.GE.AND P6, PT, R9, R0, PT ;  /* 0x000000000900720c */ /* 0x000fe20003fc6270 */
[----:B------:R-:W-:Y:S01]  /*e480*/  FMUL.FTZ R99, R99, UR17 ;  /* 0x0000001163637c20 */ /* 0x000fe20008410000 */
[----:B------:R-:W-:Y:S01]  /*e490*/  ISETP.GE.AND P4, PT, R9, R2, PT ;  /* 0x000000020900720c */ /* 0x000fe20003f86270 */
[----:B------:R-:W4:Y:S01]  /*e4a0*/  MUFU.TANH R133, R75 ;  /* 0x0000004b00857308 */ /* 0x000f220000002400 */
[----:B---3--:R-:W-:-:S02]  /*e4b0*/  FSEL R9, R34, -INF , !P5 ;  /* 0xff80000022097808 */ /* 0x008fc40006800000 */
[----:B-1----:R-:W-:Y:S02]  /*e4c0*/  FSEL R23, R20, -INF , !P1 ;  /* 0xff80000014177808 */ /* 0x002fe40004800000 */
[C---:B------:R-:W-:Y:S02]  /*e4d0*/  ISETP.GE.AND P5, PT, R29.reuse, R0, PT ;  /* 0x000000001d00720c */ /* 0x040fe40003fa6270 */
[----:B------:R-:W-:Y:S01]  /*e4e0*/  ISETP.GE.AND P1, PT, R29, R2, PT ;  /* 0x000000021d00720c */ /* 0x000fe20003f26270 */
[----:B------:R-:W1:Y:S01]  /*e4f0*/  MUFU.TANH R171, R72 ;  /* 0x0000004800ab7308 */ /* 0x000e620000002400 */
[----:B------:R-:W-:Y:S01]  /*e500*/  VIADD R29, R17, 0x30 ;  /* 0x00000030111d7836 */ /* 0x000fe20000000000 */
[----:B--2---:R-:W-:-:S04]  /*e510*/  FSEL R167, R167, -INF , !P6 ;  /* 0xff800000a7a77808 */ /* 0x004fc80007000000 */
[----:B------:R-:W-:Y:S02]  /*e520*/  ISETP.GE.AND P6, PT, R29, R0, PT ;  /* 0x000000001d00720c */ /* 0x000fe40003fc6270 */
[----:B------:R-:W2:Y:S01]  /*e530*/  MUFU.TANH R137, R89 ;  /* 0x0000005900897308 */ /* 0x000ea20000002400 */
[----:B----4-:R-:W-:Y:S02]  /*e540*/  FSEL R133, R133, -INF , !P4 ;  /* 0xff80000085857808 */ /* 0x010fe40006000000 */
        /* <DEDUP_REMOVED lines=20> */
[C---:B------:R-:W-:Y:S01]  /*e690*/  ISETP.GE.AND P4, PT, R17.reuse, R2, PT ;  /* 0x000000021100720c */ /* 0x040fe20003f86270 */
[----:B------:R-:W-:-:S04]  /*e6a0*/  VIADD R17, R17, 0x39 ;  /* 0x0000003911117836 */ /* 0x000fc80000000000 */
        /* <DEDUP_REMOVED lines=9> */
[----:B------:R-:W-:Y:S02]  /*e740*/  ISETP.GE.AND P2, PT, R29, R2, PT ;  /* 0x000000021d00720c */ /* 0x000fe40003f46270 */
[----:B------:R-:W-:-:S03]  /*e750*/  FSEL R29, R6, -INF , !P6 ;  /* 0xff800000061d7808 */ /* 0x000fc60007000000 */
[----:B------:R-:W3:Y:S01]  /*e760*/  MUFU.TANH R126, R97 ;  /* 0x00000061007e7308 */ /* 0x000ee20000002400 */
[----:B-1----:R-:W-:Y:S02]  /*e770*/  FSEL R122, R122, -INF , !P5 ;  /* 0xff8000007a7a7808 */ /* 0x002fe40006800000 */
[----:B------:R-:W-:-:S05]  /*e780*/  ISETP.GE.AND P5, PT, R17, R0, PT ;  /* 0x000000001100720c */ /* 0x000fca0003fa6270 */
[----:B------:R-:W1:Y:S01]  /*e790*/  MUFU.TANH R119, R98 ;  /* 0x0000006200777308 */ /* 0x000e620000002400 */
[----:B--2---:R-:W-:Y:S02]  /*e7a0*/  FSEL R117, R117, -INF , !P1 ;  /* 0xff80000075757808 */ /* 0x004fe40004800000 */
[----:B------:R-:W-:Y:S02]  /*e7b0*/  ISETP.GE.AND P1, PT, R17, R2, PT ;  /* 0x000000021100720c */ /* 0x000fe40003f26270 */
[----:B------:R-:W-:-:S03]  /*e7c0*/  FSEL R17, R58, -INF , !P4 ;  /* 0xff8000003a117808 */ /* 0x000fc60006000000 */
[----:B------:R-:W2:Y:S01]  /*e7d0*/  MUFU.TANH R118, R99 ;  /* 0x0000006300767308 */ /* 0x000ea20000002400 */
[----:B---3--:R-:W-:Y:S02]  /*e7e0*/  FSEL R126, R126, -INF , !P5 ;  /* 0xff8000007e7e7808 */ /* 0x008fe40006800000 */
[----:B-1----:R-:W-:Y:S02]  /*e7f0*/  FSEL R119, R119, -INF , !P2 ;  /* 0xff80000077777808 */ /* 0x002fe40005000000 */
[----:B--2---:R-:W-:Y:S01]  /*e800*/  FSEL R118, R118, -INF , !P1 ;  /* 0xff80000076767808 */ /* 0x004fe20004800000 */
        /* <DEDUP_REMOVED lines=62> */
.L_x_7876:
[----:B------:R-:W-:Y:S02]  /*ebf0*/  ULDC UR14, c[0x0][0x248] ;  /* 0x00009200000e7ab9 */ /* 0x000fe40000000800 */
[----:B------:R-:W-:-:S06]  /*ec00*/  USHF.L.U32 UR5, UR14, 0x6, URZ ;  /* 0x000000060e057899 */ /* 0x000fcc000800063f */
[----:B------:R-:W-:-:S04]  /*ec10*/  IADD3 R4, RZ, -UR5, RZ ;  /* 0x80000005ff047c10 */ /* 0x000fc8000fffe0ff */
[----:B------:R-:W-:-:S07]  /*ec20*/  SHF.R.S32.HI R31, RZ, 0x1f, R4 ;  /* 0x0000001fff1f7819 */ /* 0x000fce0000011404 */
.L_x_7877:
[----:B------:R-:W-:Y:S01]  /*ec30*/  USHF.L.U32 UR8, UR14, 0x5, URZ ;  /* 0x000000050e087899 */ /* 0x000fe2000800063f */
[C---:B------:R-:W-:Y:S01]  /*ec40*/  LEA R166, P1, R4.reuse, R166, 0x1 ;  /* 0x000000a604a67211 */ /* 0x040fe200078208ff */
[----:B------:R-:W-:Y:S01]  /*ec50*/  ULDC UR5, c[0x0][0x24c] ;  /* 0x0000930000057ab9 */ /* 0x000fe20000000800 */
[C---:B------:R-:W-:Y:S01]  /*ec60*/  IADD3 R124, P2, R4.reuse, R124, RZ ;  /* 0x0000007c047c7210 */ /* 0x040fe20007f5e0ff */
[----:B------:R-:W-:Y:S01]  /*ec70*/  USHF.L.U64.HI UR5, UR14, 0x5, UR5 ;  /* 0x000000050e057899 */ /* 0x000fe20008010205 */
[----:B------:R-:W-:Y:S01]  /*ec80*/  LEA.HI.X R165, R4, R165, R31, 0x1, P1 ;  /* 0x000000a504a57211 */ /* 0x000fe200008f0c1f */
[----:B------:R-:W-:Y:S01]  /*ec90*/  IMAD.MOV.U32 R42, RZ, RZ, R166 ;  /* 0x000000ffff2a7224 */ /* 0x000fe200078e00a6 */
        /* <DEDUP_REMOVED lines=22> */
.L_x_7875:
        /* <DEDUP_REMOVED lines=61> */
[--C-:B------:R-:W-:Y:S01]  /*f1d0*/  FFMA.FTZ R34, R39, UR12, -R124.reuse ;  /* 0x0000000c27227c23 */ /* 0x100fe2000801087c */
[----:B------:R-:W-:Y:S01]  /*f1e0*/  FFMA.FTZ R177, R126, UR12, -R124 ;  /* 0x0000000c7eb17c23 */ /* 0x000fe2000801087c */
[----:B-1----:R-:W-:Y:S01]  /*f1f0*/  FMNMX.FTZ R3, R4, R3, !PT ;  /* 0x0000000304037209 */ /* 0x002fe20007810000 */
[----:B------:R-:W-:Y:S02]  /*f200*/  LDSM.16.MT88.4 R28, [R150+0x8800] ;  /* 0x00880000961c783b */ /* 0x000fe40000004200 */
        /* <DEDUP_REMOVED lines=19> */
[----:B------:R-:W4:Y:S01]  /*f340*/  LDSM.16.MT88.4 R24, [R148+0xa000] ;  /* 0x00a000009418783b */ /* 0x000f220000004200 */
[--C-:B------:R-:W-:Y:S01]  /*f350*/  FFMA.FTZ R130, R131, UR12, -R120.reuse ;  /* 0x0000000c83827c23 */ /* 0x100fe20008010878 */
[--C-:B------:R-:W-:Y:S01]  /*f360*/  FFMA.FTZ R129, R129, UR12, -R120.reuse ;  /* 0x0000000c81817c23 */ /* 0x100fe20008010878 */
[----:B------:R-:W-:Y:S01]  /*f370*/  FFMA.FTZ R118, R118, UR12, -R120 ;  /* 0x0000000c76767c23 */ /* 0x000fe20008010878 */
[----:B------:R-:W-:Y:S01]  /*f380*/  LDSM.16.MT88.4 R16, [R150+0xa800] ;  /* 0x00a800009610783b */ /* 0x000fe20000004200 */
[----:B------:R-:W-:Y:S01]  /*f390*/  FADD.FTZ R111, R114, R111 ;  /* 0x0000006f726f7221 */ /* 0x000fe20000010000 */
[----:B------:R-:W5:Y:S01]  /*f3a0*/  MUFU.EX2 R115, R115 ;  /* 0x0000007300737308 */ /* 0x000f620000000800 */
[----:B---3--:R-:W-:Y:S01]  /*f3b0*/  F2FP.F16.F32.PACK_AB R66, R109, R112 ;  /* 0x000000706d42723e */ /* 0x008fe200000000ff */
[----:B------:R-:W-:Y:S01]  /*f3c0*/  LDSM.16.MT88.4 R20, [R149+0x8800] ;  /* 0x008800009514783b */ /* 0x000fe20000004200 */
[----:B------:R-:W-:-:S04]  /*f3d0*/  FADD.FTZ R112, R112, R111 ;  /* 0x0000006f70707221 */ /* 0x000fc80000010000 */
[----:B------:R-:W-:Y:S01]  /*f3e0*/  FADD.FTZ R112, R109, R112 ;  /* 0x000000706d707221 */ /* 0x000fe20000010000 */
        /* <DEDUP_REMOVED lines=40> */
[C---:B--2---:R-:W-:Y:S01]  /*f670*/  HMMA.16816.F32 R96, R4.reuse, R8, R96 ;  /* 0x000000080460723c */ /* 0x044fe20000001860 */
[----:B------:R-:W-:Y:S05]  /*f680*/  MUFU.EX2 R130, R130 ;  /* 0x0000008200827308 */ /* 0x000fea0000000800 */
[C---:B------:R-:W-:Y:S01]  /*f690*/  HMMA.16816.F32 R92, R4.reuse, R10, R92 ;  /* 0x0000000a045c723c */ /* 0x040fe2000000185c */
[----:B------:R-:W2:Y:S02]  /*f6a0*/  LDSM.16.MT88.4 R8, [R152+0xa800] ;  /* 0x00a800009808783b */ /* 0x000ea40000004200 */
[----:B------:R-:W5:Y:S03]  /*f6b0*/  MUFU.EX2 R129, R129 ;  /* 0x0000008100817308 */ /* 0x000f660000000800 */
[C---:B-1----:R-:W-:Y:S05]  /*f6c0*/  HMMA.16816.F32 R72, R4.reuse, R12, R72 ;  /* 0x0000000c0448723c */ /* 0x042fea0000001848 */
[----:B------:R-:W-:Y:S01]  /*f6d0*/  MUFU.EX2 R177, R177 ;  /* 0x000000b100b17308 */ /* 0x000fe20000000800 */
[----:B------:R-:W-:Y:S01]  /*f6e0*/  HMMA.16816.F32 R68, R4, R14, R68 ;  /* 0x0000000e0444723c */ /* 0x000fe20000001844 */
[----:B------:R-:W1:Y:S05]  /*f6f0*/  LDSM.16.MT88.4 R12, [R149+0xa800] ;  /* 0x00a80000950c783b */ /* 0x000e6a0000004200 */
[C---:B------:R-:W-:Y:S01]  /*f700*/  HMMA.16816.F32 R76, R64.reuse, R78, RZ ;  /* 0x0000004e404c723c */ /* 0x040fe200000018ff */
[----:B------:R-:W-:Y:S05]  /*f710*/  MUFU.EX2 R118, R118 ;  /* 0x0000007600767308 */ /* 0x000fea0000000800 */
[C---:B------:R-:W-:Y:S06]  /*f720*/  HMMA.16816.F32 R48, R64.reuse, R50, RZ ;  /* 0x000000324030723c */ /* 0x040fec00000018ff */
[C---:B------:R-:W-:Y:S06]  /*f730*/  HMMA.16816.F32 R56, R64.reuse, R58, RZ ;  /* 0x0000003a4038723c */ /* 0x040fec00000018ff */
[----:B----4-:R-:W-:Y:S06]  /*f740*/  HMMA.16816.F32 R60, R64, R24, RZ ;  /* 0x00000018403c723c */ /* 0x010fec00000018ff */
        /* <DEDUP_REMOVED lines=8> */
[C---:B-1----:R-:W-:Y:S06]  /*f7d0*/  HMMA.16816.F32 R52, R4.reuse, R12, R52 ;  /* 0x0000000c0434723c */ /* 0x042fec0000001834 */
[C---:B------:R-:W-:Y:S01]  /*f7e0*/  HMMA.16816.F32 R56, R4.reuse, R14, R56 ;  /* 0x0000000e0438723c */ /* 0x040fe20000001838 */
[----:B------:R-:W1:Y:S05]  /*f7f0*/  LDSM.16.MT88.4 R12, [R148+0x9000] ;  /* 0x00900000940c783b */ /* 0x000e6a0000004200 */
[C---:B------:R-:W-:Y:S06]  /*f800*/  HMMA.16816.F32 R88, R4.reuse, R28, R88 ;  /* 0x0000001c0458723c */ /* 0x040fec0000001858 */
[----:B--2---:R-:W-:Y:S01]  /*f810*/  HMMA.16816.F32 R60, R4, R8, R60 ;  /* 0x00000008043c723c */ /* 0x004fe2000000183c */
[--C-:B------:R-:W-:Y:S01]  /*f820*/  FFMA.FTZ R29, R167, UR12, -R124.reuse ;  /* 0x0000000ca71d7c23 */ /* 0x100fe2000801087c */
[----:B------:R-:W-:-:S04]  /*f830*/  FFMA.FTZ R28, R139, UR12, -R124 ;  /* 0x0000000c8b1c7c23 */ /* 0x000fc8000801087c */
[C---:B------:R-:W-:Y:S01]  /*f840*/  HMMA.16816.F32 R64, R4.reuse, R10, R64 ;  /* 0x0000000a0440723c */ /* 0x040fe20000001840 */
[----:B------:R-:W2:Y:S01]  /*f850*/  LDSM.16.MT88.4 R8, [R152+0xb000] ;  /* 0x00b000009808783b */ /* 0x000ea20000004200 */
[----:B------:R-:W-:Y:S04]  /*f860*/  MUFU.EX2 R29, R29 ;  /* 0x0000001d001d7308 */ /* 0x000fe80000000800 */
[C---:B------:R-:W-:Y:S04]  /*f870*/  HMMA.16816.F32 R84, R4.reuse, R30, R84 ;  /* 0x0000001e0454723c */ /* 0x040fe80000001854 */
[----:B------:R-:W-:Y:S02]  /*f880*/  MUFU.EX2 R28, R28 ;  /* 0x0000001c001c7308 */ /* 0x000fe40000000800 */
[----:B------:R-:W-:Y:S01]  /*f890*/  HMMA.16816.F32 R80, R4, R20, R80 ;  /* 0x000000140450723c */ /* 0x000fe20000001850 */
[--C-:B------:R-:W-:Y:S01]  /*f8a0*/  FFMA.FTZ R30, R171, UR12, -R124.reuse ;  /* 0x0000000cab1e7c23 */ /* 0x100fe2000801087c */
[----:B------:R-:W-:-:S04]  /*f8b0*/  FFMA.FTZ R31, R137, UR12, -R124 ;  /* 0x0000000c891f7c23 */ /* 0x000fc8000801087c */
[----:B------:R-:W-:Y:S01]  /*f8c0*/  HMMA.16816.F32 R76, R4, R22, R76 ;  /* 0x00000016044c723c */ /* 0x000fe2000000184c */
[----:B------:R-:W4:Y:S01]  /*f8d0*/  MUFU.EX2 R30, R30 ;  /* 0x0000001e001e7308 */ /* 0x000f220000000800 */
[----:B------:R-:W2:Y:S05]  /*f8e0*/  LDSM.16.MT88.4 R20, [R150+0x9000] ;  /* 0x009000009614783b */ /* 0x000eaa0000004200 */
[----:B---3--:R-:W-:Y:S01]  /*f8f0*/  F2FP.F16.F32.PACK_AB R5, R128, R125 ;  /* 0x0000007d8005723e */ /* 0x008fe200000000ff */
[----:B------:R-:W-:Y:S01]  /*f900*/  FADD.FTZ R125, R125, R106 ;  /* 0x0000006a7d7d7221 */ /* 0x000fe20000010000 */
[----:B------:R-:W3:Y:S01]  /*f910*/  MUFU.EX2 R31, R31 ;  /* 0x0000001f001f7308 */ /* 0x000ee20000000800 */
[----:B-----5:R-:W-:-:S02]  /*f920*/  F2FP.F16.F32.PACK_AB R7, R129, R130 ;  /* 0x000000828107723e */ /* 0x020fc400000000ff */
[----:B------:R-:W-:-:S04]  /*f930*/  FADD.FTZ R125, R128, R125 ;  /* 0x0000007d807d7221 */ /* 0x000fc80000010000 */
[----:B------:R-:W-:Y:S01]  /*f940*/  FADD.FTZ R130, R130, R125 ;  /* 0x0000007d82827221 */ /* 0x000fe20000010000 */
[----:B----4-:R-:W-:Y:S01]  /*f950*/  F2FP.F16.F32.PACK_AB R4, R29, R30 ;  /* 0x0000001e1d04723e */ /* 0x010fe200000000ff */
[----:B------:R-:W-:Y:S02]  /*f960*/  FADD.FTZ R30, R30, R35 ;  /* 0x000000231e1e7221 */ /* 0x000fe40000010000 */
[----:B------:R-:W-:Y:S02]  /*f970*/  FADD.FTZ R130, R129, R130 ;  /* 0x0000008281827221 */ /* 0x000fe40000010000 */
[----:B------:R-:W-:Y:S01]  /*f980*/  FADD.FTZ R29, R29, R30 ;  /* 0x0000001e1d1d7221 */ /* 0x000fe20000010000 */
[----:B---3--:R-:W-:-:S03]  /*f990*/  F2FP.F16.F32.PACK_AB R6, R31, R28 ;  /* 0x0000001c1f06723e */ /* 0x008fc600000000ff */
[----:B------:R-:W-:-:S04]  /*f9a0*/  FADD.FTZ R28, R28, R29 ;  /* 0x0000001d1c1c7221 */ /* 0x000fc80000010000 */
[----:B------:R-:W-:Y:S01]  /*f9b0*/  FADD.FTZ R31, R31, R28 ;  /* 0x0000001c1f1f7221 */ /* 0x000fe20000010000 */
        /* <DEDUP_REMOVED lines=22> */
[----:B------:R-:W-:Y:S01]  /*fb20*/  HMMA.16816.F32 R92, R4, R26, R92 ;  /* 0x0000001a045c723c */ /* 0x000fe2000000185c */
[----:B------:R-:W-:Y:S01]  /*fb30*/  FFMA.FTZ R25, R122, UR12, -R124 ;  /* 0x0000000c7a197c23 */ /* 0x000fe2000801087c */
[----:B------:R-:W-:Y:S01]  /*fb40*/  FFMA.FTZ R122, R117, UR12, -R120 ;  /* 0x0000000c757a7c23 */ /* 0x000fe20008010878 */
[----:B------:R-:W-:Y:S01]  /*fb50*/  FFMA.FTZ R24, R123, UR12, -R124 ;  /* 0x0000000c7b187c23 */ /* 0x000fe2000801087c */
[----:B------:R-:W-:-:S03]  /*fb60*/  FFMA.FTZ R117, R119, UR12, -R120 ;  /* 0x0000000c77757c23 */ /* 0x000fc60008010878 */
[----:B------:R-:W-:Y:S01]  /*fb70*/  FFMA.FTZ R26, R127, UR12, -R124 ;  /* 0x0000000c7f1a7c23 */ /* 0x000fe2000801087c */
[----:B------:R-:W-:Y:S01]  /*fb80*/  FFMA.FTZ R27, R121, UR12, -R120 ;  /* 0x0000000c791b7c23 */ /* 0x000fe20008010878 */
[----:B------:R-:W-:Y:S08]  /*fb90*/  MUFU.EX2 R24, R24 ;  /* 0x0000001800187308 */ /* 0x000ff00000000800 */
[----:B------:R-:W5:Y:S08]  /*fba0*/  MUFU.EX2 R25, R25 ;  /* 0x0000001900197308 */ /* 0x000f700000000800 */
[----:B------:R-:W4:Y:S08]  /*fbb0*/  MUFU.EX2 R26, R26 ;  /* 0x0000001a001a7308 */ /* 0x000f300000000800 */
[----:B------:R-:W-:Y:S01]  /*fbc0*/  MUFU.EX2 R27, R27 ;  /* 0x0000001b001b7308 */ /* 0x000fe20000000800 */
[----:B-----5:R-:W-:Y:S01]  /*fbd0*/  F2FP.F16.F32.PACK_AB R4, R25, R24 ;  /* 0x000000181904723e */ /* 0x020fe200000000ff */
[----:B------:R-:W-:-:S04]  /*fbe0*/  FADD.FTZ R24, R24, R31 ;  /* 0x0000001f18187221 */ /* 0x000fc80000010000 */
[----:B------:R-:W-:Y:S02]  /*fbf0*/  FADD.FTZ R25, R25, R24 ;  /* 0x0000001819197221 */ /* 0x000fe40000010000 */
[----:B------:R-:W5:Y:S01]  /*fc00*/  MUFU.EX2 R122, R122 ;  /* 0x0000007a007a7308 */ /* 0x000f620000000800 */
[----:B----4-:R-:W-:Y:S01]  /*fc10*/  F2FP.F16.F32.PACK_AB R6, R177, R26 ;  /* 0x0000001ab106723e */ /* 0x010fe200000000ff */
[----:B------:R-:W-:-:S04]  /*fc20*/  FADD.FTZ R26, R26, R25 ;  /* 0x000000191a1a7221 */ /* 0x000fc80000010000 */
[----:B------:R-:W-:Y:S02]  /*fc30*/  FADD.FTZ R177, R177, R26 ;  /* 0x0000001ab1b17221 */ /* 0x000fe40000010000 */
[----:B------:R-:W4:Y:S01]  /*fc40*/  MUFU.EX2 R117, R117 ;  /* 0x0000007500757308 */ /* 0x000f220000000800 */
[----:B-----5:R-:W-:Y:S01]  /*fc50*/  F2FP.F16.F32.PACK_AB R5, R122, R27 ;  /* 0x0000001b7a05723e */ /* 0x020fe200000000ff */
[----:B------:R-:W-:-:S04]  /*fc60*/  FADD.FTZ R27, R27, R130 ;  /* 0x000000821b1b7221 */ /* 0x000fc80000010000 */
[----:B------:R-:W-:Y:S01]  /*fc70*/  FADD.FTZ R122, R122, R27 ;  /* 0x0000001b7a7a7221 */ /* 0x000fe20000010000 */
[----:B----4-:R-:W-:-:S03]  /*fc80*/  F2FP.F16.F32.PACK_AB R7, R118, R117 ;  /* 0x000000757607723e */ /* 0x010fc600000000ff */
[----:B------:R-:W-:-:S04]  /*fc90*/  FADD.FTZ R117, R117, R122 ;  /* 0x0000007a75757221 */ /* 0x000fc80000010000 */
[----:B------:R-:W-:Y:S01]  /*fca0*/  FADD.FTZ R175, R118, R117 ;  /* 0x0000007576af7221 */ /* 0x000fe20000010000 */
        /* <DEDUP_REMOVED lines=12> */
[C---:B----4-:R-:W-:Y:S06]  /*fd70*/  HMMA.16816.F32 R36, R4.reuse, R20, R36 ;  /* 0x000000140424723c */ /* 0x050fec0000001824 */
        /* <DEDUP_REMOVED lines=74> */
.L_x_7879:
[----:B------:R-:W-:Y:S02]  /*10220*/  ULDC UR8, c[0x0][0x250] ;  /* 0x0000940000087ab9 */ /* 0x000fe40000000800 */
[----:B------:R-:W-:-:S06]  /*10230*/  USHF.L.U32 UR4, UR8, 0x6, URZ ;  /* 0x0000000608047899 */ /* 0x000fcc000800063f */
[----:B------:R-:W-:-:S04]  /*10240*/  IADD3 R5, RZ, -UR4, RZ ;  /* 0x80000004ff057c10 */ /* 0x000fc8000fffe0ff */
[----:B------:R-:W-:-:S07]  /*10250*/  SHF.R.S32.HI R4, RZ, 0x1f, R5 ;  /* 0x0000001fff047819 */ /* 0x000fce0000011405 */
.L_x_7880:
        /* <DEDUP_REMOVED lines=120> */
[C---:B--2---:R-:W-:Y:S01]  /*109e0*/  HMMA.16816.F32 R16, R120.reuse, R128, R16 ;  /* 0x000000807810723c */ /* 0x044fe20000001810 */
[----:B------:R-:W2:Y:S01]  /*109f0*/  LDSM.16.M88.4 R108, [R144+0x3000] ;  /* 0x00300000906c783b */ /* 0x000ea20000000200 */
[----:B------:R-:W-:Y:S01]  /*10a00*/  FMUL.FTZ R101, R104, UR17 ;  /* 0x0000001168657c20 */ /* 0x000fe20008410000 */
[----:B------:R-:W-:Y:S01]  /*10a10*/  FMUL.FTZ R104, R105, UR17 ;  /* 0x0000001169687c20 */ /* 0x000fe20008410000 */
[----:B------:R-:W-:Y:S01]  /*10a20*/  FMUL.FTZ R105, R106, UR17 ;  /* 0x000000116a697c20 */ /* 0x000fe20008410000 */
[----:B------:R-:W-:Y:S01]  /*10a30*/  FMUL.FTZ R106, R107, UR17 ;  /* 0x000000116b6a7c20 */ /* 0x000fe20008410000 */
[----:B------:R-:W-:Y:S01]  /*10a40*/  HMMA.16816.F32 R120, R120, R130, R12 ;  /* 0x000000827878723c */ /* 0x000fe2000000180c */
[----:B------:R-:W3:Y:S01]  /*10a50*/  LDSM.16.M88.4 R12, [R144+0x2800] ;  /* 0x00280000900c783b */ /* 0x000ee20000000200 */
[----:B------:R-:W4:Y:S08]  /*10a60*/  MUFU.TANH R102, R102 ;  /* 0x0000006600667308 */ /* 0x000f300000002400 */
[----:B------:R-:W5:Y:S01]  /*10a70*/  MUFU.TANH R116, R116 ;  /* 0x0000007400747308 */ /* 0x000f620000002400 */
[C---:B-1----:R-:W-:Y:S07]  /*10a80*/  HMMA.16816.F32 R24, R112.reuse, R4, R24 ;  /* 0x000000047018723c */ /* 0x042fee0000001818 */
[----:B------:R-:W1:Y:S01]  /*10a90*/  MUFU.TANH R101, R101 ;  /* 0x0000006500657308 */ /* 0x000e620000002400 */
[----:B------:R-:W-:Y:S01]  /*10aa0*/  HMMA.16816.F32 R20, R112, R6, R20 ;  /* 0x000000067014723c */ /* 0x000fe20000001814 */
[----:B------:R-:W4:Y:S06]  /*10ab0*/  LDSM.16.M88.4 R4, [R151+0x7800] ;  /* 0x007800009704783b */ /* 0x000f2c0000000200 */
[----:B------:R-:W1:Y:S08]  /*10ac0*/  MUFU.TANH R105, R105 ;  /* 0x0000006900697308 */ /* 0x000e700000002400 */
[----:B------:R-:W1:Y:S01]  /*10ad0*/  MUFU.TANH R104, R104 ;  /* 0x0000006800687308 */ /* 0x000e620000002400 */
[C---:B--2---:R-:W-:Y:S01]  /*10ae0*/  HMMA.16816.F32 R24, R8.reuse, R108, R24 ;  /* 0x0000006c0818723c */ /* 0x044fe20000001818 */
[----:B------:R-:W2:Y:S06]  /*10af0*/  S2R R108, SR_TID.X ;  /* 0x00000000006c7919 */ /* 0x000eac0000002100 */
[----:B------:R-:W1:Y:S01]  /*10b00*/  MUFU.TANH R106, R106 ;  /* 0x0000006a006a7308 */ /* 0x000e620000002400 */
[C---:B---3--:R-:W-:Y:S06]  /*10b10*/  HMMA.16816.F32 R32, R8.reuse, R12, R32 ;  /* 0x0000000c0820723c */ /* 0x048fec0000001820 */
[----:B------:R-:W-:Y:S01]  /*10b20*/  HMMA.16816.F32 R28, R8, R14, R28 ;  /* 0x0000000e081c723c */ /* 0x000fe2000000181c */
[----:B------:R-:W3:Y:S01]  /*10b30*/  LDSM.16.M88.4 R12, [R144+0x3800] ;  /* 0x00380000900c783b */ /* 0x000ee20000000200 */
[----:B------:R-:W1:Y:S01]  /*10b40*/  MUFU.TANH R103, R103 ;  /* 0x0000006700677308 */ /* 0x000e620000002400 */
[----:B------:R-:W-:-:S04]  /*10b50*/  DEPBAR.LE SB0, 0x0 ;  /* 0x000080000000791a */ /* 0x000fc80000000000 */
[----:B------:R-:W-:Y:S03]  /*10b60*/  HMMA.16816.F32 R20, R8, R110, R20 ;  /* 0x0000006e0814723c */ /* 0x000fe60000001814 */
[----:B------:R-:W1:Y:S01]  /*10b70*/  MUFU.TANH R117, R117 ;  /* 0x0000007500757308 */ /* 0x000e620000002400 */
[----:B------:R-:W-:Y:S02]  /*10b80*/  FMUL.FTZ R124, R24, UR17 ;  /* 0x00000011187c7c20 */ /* 0x000fe40008410000 */
[----:B----4-:R-:W-:Y:S01]  /*10b90*/  HMMA.16816.F32 R120, R112, R6, R120 ;  /* 0x000000067078723c */ /* 0x010fe20000001878 */
[----:B------:R-:W-:Y:S01]  /*10ba0*/  FMUL.FTZ R24, R25, UR17 ;  /* 0x0000001119187c20 */ /* 0x000fe20008410000 */
[----:B------:R-:W-:-:S03]  /*10bb0*/  FMUL.FTZ R25, R27, UR17 ;  /* 0x000000111b197c20 */ /* 0x000fc60008410000 */
[----:B------:R-:W-:Y:S01]  /*10bc0*/  FMUL.FTZ R107, R32, UR17 ;  /* 0x00000011206b7c20 */ /* 0x000fe20008410000 */
[----:B------:R-:W-:Y:S01]  /*10bd0*/  HMMA.16816.F32 R16, R112, R4, R16 ;  /* 0x000000047010723c */ /* 0x000fe20000001810 */
[----:B------:R-:W-:Y:S01]  /*10be0*/  FMUL.FTZ R32, R33, UR17 ;  /* 0x0000001121207c20 */ /* 0x000fe20008410000 */
[----:B------:R-:W-:Y:S01]  /*10bf0*/  FMUL.FTZ R33, R34, UR17 ;  /* 0x0000001122217c20 */ /* 0x000fe20008410000 */
[----:B------:R-:W-:Y:S01]  /*10c00*/  FMUL.FTZ R34, R35, UR17 ;  /* 0x0000001123227c20 */ /* 0x000fe20008410000 */
[----:B------:R-:W-:Y:S01]  /*10c10*/  MUFU.TANH R124, R124 ;  /* 0x0000007c007c7308 */ /* 0x000fe20000002400 */
[----:B------:R-:W-:Y:S01]  /*10c20*/  FMUL.FTZ R35, R28, UR17 ;  /* 0x000000111c237c20 */ /* 0x000fe20008410000 */
[----:B------:R-:W-:Y:S01]  /*10c30*/  FMUL.FTZ R28, R29, UR17 ;  /* 0x000000111d1c7c20 */ /* 0x000fe20008410000 */
[----:B--2---:R-:W-:Y:S02]  /*10c40*/  IMAD.SHL.U32 R5, R108, 0x2, RZ ;  /* 0x000000026c057824 */ /* 0x004fe400078e00ff */
[----:B------:R-:W-:Y:S01]  /*10c50*/  FMUL.FTZ R29, R30, UR17 ;  /* 0x000000111e1d7c20 */ /* 0x000fe20008410000 */
[----:B------:R-:W-:Y:S01]  /*10c60*/  FMUL.FTZ R30, R31, UR17 ;  /* 0x000000111f1e7c20 */ /* 0x000fe20008410000 */
[----:B------:R-:W-:Y:S01]  /*10c70*/  FMUL.FTZ R4, R26, UR17 ;  /* 0x000000111a047c20 */ /* 0x000fe20008410000 */
[----:B------:R-:W-:Y:S01]  /*10c80*/  LOP3.LUT R5, R5, 0x6, RZ, 0xc0, !PT ;  /* 0x0000000605057812 */ /* 0x000fe200078ec0ff */
[----:B------:R-:W2:Y:S01]  /*10c90*/  MUFU.TANH R32, R32 ;  /* 0x0000002000207308 */ /* 0x000ea20000002400 */
[----:B------:R-:W-:Y:S01]  /*10ca0*/  FMUL.FTZ R20, R20, UR17 ;  /* 0x0000001114147c20 */ /* 0x000fe20008410000 */
[----:B------:R-:W-:-:S02]  /*10cb0*/  FMUL.FTZ R22, R22, UR17 ;  /* 0x0000001116167c20 */ /* 0x000fc40008410000 */
[----:B------:R-:W-:-:S04]  /*10cc0*/  IMAD R5, R168, 0x40, R5 ;  /* 0x00000040a8057824 */ /* 0x000fc800078e0205 */
[----:B------:R-:W4:Y:S01]  /*10cd0*/  MUFU.TANH R34, R34 ;  /* 0x0000002200227308 */ /* 0x000f220000002400 */
[C---:B---3--:R-:W-:Y:S01]  /*10ce0*/  HMMA.16816.F32 R120, R8.reuse, R14, R120 ;  /* 0x0000000e0878723c */ /* 0x048fe20000001878 */
[C---:B------:R-:W-:Y:S01]  /*10cf0*/  VIADD R7, R5.reuse, 0x8 ;  /* 0x0000000805077836 */ /* 0x040fe20000000000 */
[C---:B------:R-:W-:Y:S01]  /*10d00*/  ISETP.GE.AND P2, PT, R5.reuse, R0, PT ;  /* 0x000000000500720c */ /* 0x040fe20003f46270 */
[C---:B------:R-:W-:Y:S01]  /*10d10*/  VIADD R27, R5.reuse, 0x1 ;  /* 0x00000001051b7836 */ /* 0x040fe20000000000 */
[----:B------:R-:W-:Y:S02]  /*10d20*/  ISETP.GE.AND P5, PT, R5, R2, PT ;  /* 0x000000020500720c */ /* 0x000fe40003fa6270 */
[----:B------:R-:W-:Y:S01]  /*10d30*/  HMMA.16816.F32 R16, R8, R12, R16 ;  /* 0x0000000c0810723c */ /* 0x000fe20000001810 */
[----:B------:R-:W3:Y:S01]  /*10d40*/  MUFU.TANH R107, R107 ;  /* 0x0000006b006b7308 */ /* 0x000ee20000002400 */
[----:B------:R-:W-:Y:S01]  /*10d50*/  ISETP.GE.AND P0, PT, R7, R0, PT ;  /* 0x000000000700720c */ /* 0x000fe20003f06270 */
[----:B------:R-:W-:Y:S01]  /*10d60*/  VIADD R15, R5, 0x18 ;  /* 0x00000018050f7836 */ /* 0x000fe20000000000 */
[----:B------:R-:W-:Y:S01]  /*10d70*/  ISETP.GE.AND P6, PT, R7, R2, PT ;  /* 0x000000020700720c */ /* 0x000fe20003fc6270 */
[----:B------:R-:W-:Y:S01]  /*10d80*/  FMUL.FTZ R14, R23, UR17 ;  /* 0x00000011170e7c20 */ /* 0x000fe20008410000 */
[----:B------:R-:W-:Y:S01]  /*10d90*/  FSEL R102, R102, -INF , !P2 ;  /* 0xff80000066667808 */ /* 0x000fe20005000000 */
[C---:B------:R-:W-:Y:S01]  /*10da0*/  VIADD R13, R5.reuse, 0x9 ;  /* 0x00000009050d7836 */ /* 0x040fe20000000000 */
[----:B-----5:R-:W-:Y:S01]  /*10db0*/  FSEL R7, R116, -INF , !P5 ;  /* 0xff80000074077808 */ /* 0x020fe20006800000 */
[----:B------:R-:W5:Y:S01]  /*10dc0*/  MUFU.TANH R33, R33 ;  /* 0x0000002100217308 */ /* 0x000f620000002400 */
[----:B------:R-:W-:-:S02]  /*10dd0*/  VIADD R9, R5, 0x11 ;  /* 0x0000001105097836 */ /* 0x000fc40000000000 */
[----:B------:R-:W-:Y:S01]  /*10de0*/  FMUL.FTZ R12, R21, UR17 ;  /* 0x00000011150c7c20 */ /* 0x000fe20008410000 */
[----:B------:R-:W-:Y:S01]  /*10df0*/  ISETP.GE.AND P2, PT, R13, R0, PT ;  /* 0x000000000d00720c */ /* 0x000fe20003f46270 */
[----:B------:R-:W-:Y:S01]  /*10e00*/  VIADD R21, R5, 0x10 ;  /* 0x0000001005157836 */ /* 0x000fe20000000000 */
[----:B------:R-:W-:Y:S02]  /*10e10*/  ISETP.GE.AND P5, PT, R13, R2, PT ;  /* 0x000000020d00720c */ /* 0x000fe40003fa6270 */
[C---:B------:R-:W-:Y:S01]  /*10e20*/  ISETP.GE.AND P1, PT, R27.reuse, R0, PT ;  /* 0x000000001b00720c */ /* 0x040fe20003f26270 */
[----:B------:R-:W-:Y:S01]  /*10e30*/  MUFU.TANH R28, R28 ;  /* 0x0000001c001c7308 */ /* 0x000fe20000002400 */
[----:B------:R-:W-:Y:S01]  /*10e40*/  ISETP.GE.AND P4, PT, R27, R2, PT ;  /* 0x000000021b00720c */ /* 0x000fe20003f86270 */
[----:B------:R-:W-:Y:S01]  /*10e50*/  FMUL.FTZ R108, R120, UR17 ;  /* 0x00000011786c7c20 */ /* 0x000fe20008410000 */
[----:B-1----:R-:W-:Y:S01]  /*10e60*/  FSEL R8, R101, -INF , !P0 ;  /* 0xff80000065087808 */ /* 0x002fe20004000000 */
[----:B------:R-:W-:Y:S01]  /*10e70*/  FMUL.FTZ R101, R123, UR17 ;  /* 0x000000117b657c20 */ /* 0x000fe20008410000 */
[----:B------:R-:W-:-:S02]  /*10e80*/  FSEL R11, R105, -INF , !P6 ;  /* 0xff800000690b7808 */ /* 0x000fc40007000000 */
[C---:B------:R-:W-:Y:S01]  /*10e90*/  ISETP.GE.AND P0, PT, R9.reuse, R0, PT ;  /* 0x000000000900720c */ /* 0x040fe20003f06270 */
[----:B------:R-:W1:Y:S01]  /*10ea0*/  MUFU.TANH R30, R30 ;  /* 0x0000001e001e7308 */ /* 0x000e620000002400 */
[----:B------:R-:W-:Y:S01]  /*10eb0*/  ISETP.GE.AND P6, PT, R9, R2, PT ;  /* 0x000000020900720c */ /* 0x000fe20003fc6270 */
[----:B------:R-:W-:Y:S01]  /*10ec0*/  FMUL.FTZ R112, R17, UR17 ;  /* 0x0000001111707c20 */ /* 0x000fe20008410000 */
[----:B------:R-:W-:Y:S01]  /*10ed0*/  FSEL R10, R104, -INF , !P2 ;  /* 0xff800000680a7808 */ /* 0x000fe20005000000 */
[----:B------:R-:W-:Y:S01]  /*10ee0*/  VIADD R17, R5, 0x21 ;  /* 0x0000002105117836 */ /* 0x000fe20000000000 */
[----:B------:R-:W-:Y:S01]  /*10ef0*/  FSEL R9, R106, -INF , !P5 ;  /* 0xff8000006a097808 */ /* 0x000fe20006800000 */
[----:B------:R-:W-:Y:S01]  /*10f00*/  FMUL.FTZ R16, R16, UR17 ;  /* 0x0000001110107c20 */ /* 0x000fe20008410000 */
[----:B------:R-:W-:Y:S01]  /*10f10*/  FSEL R6, R103, -INF , !P1 ;  /* 0xff80000067067808 */ /* 0x000fe20004800000 */
[----:B------:R-:W1:Y:S01]  /*10f20*/  MUFU.TANH R4, R4 ;  /* 0x0000000400047308 */ /* 0x000e620000002400 */
[----:B------:R-:W-:Y:S01]  /*10f30*/  FSEL R13, R117, -INF , !P4 ;  /* 0xff800000750d7808 */ /* 0x000fe20006000000 */
[----:B------:R-:W-:Y:S01]  /*10f40*/  FMUL.FTZ R106, R121, UR17 ;  /* 0x00000011796a7c20 */ /* 0x000fe20008410000 */
[C---:B------:R-:W-:Y:S01]  /*10f50*/  ISETP.GE.AND P2, PT, R15.reuse, R0, PT ;  /* 0x000000000f00720c */ /* 0x040fe20003f46270 */
[----:B------:R-:W-:Y:S01]  /*10f60*/  FMUL.FTZ R103, R122, UR17 ;  /* 0x000000117a677c20 */ /* 0x000fe20008410000 */
[----:B------:R-:W-:Y:S01]  /*10f70*/  ISETP.GE.AND P5, PT, R15, R2, PT ;  /* 0x000000020f00720c */ /* 0x000fe20003fa6270 */
[----:B------:R-:W-:Y:S01]  /*10f80*/  VIADD R15, R5, 0x20 ;  /* 0x00000020050f7836 */ /* 0x000fe20000000000 */
[C---:B------:R-:W-:Y:S01]  /*10f90*/  ISETP.GE.AND P1, PT, R21.reuse, R0, PT ;  /* 0x000000001500720c */ /* 0x040fe20003f26270 */
[----:B------:R-:W-:Y:S01]  /*10fa0*/  MUFU.TANH R35, R35 ;  /* 0x0000002300237308 */ /* 0x000fe20000002400 */
[----:B------:R-:W-:Y:S01]  /*10fb0*/  ISETP.GE.AND P4, PT, R21, R2, PT ;  /* 0x000000021500720c */ /* 0x000fe20003f86270 */
[----:B------:R-:W-:Y:S01]  /*10fc0*/  VIADD R21, R5, 0x19 ;  /* 0x0000001905157836 */ /* 0x000fe20000000000 */
[----:B--2---:R-:W-:Y:S01]  /*10fd0*/  FSEL R110, R32, -INF , !P0 ;  /* 0xff800000206e7808 */ /* 0x004fe20004000000 */
[----:B------:R-:W-:Y:S01]  /*10fe0*/  FMUL.FTZ R18, R18, UR17 ;  /* 0x0000001112127c20 */ /* 0x000fe20008410000 */
[----:B----4-:R-:W-:Y:S01]  /*10ff0*/  FSEL R117, R34, -INF , !P6 ;  /* 0xff80000022757808 */ /* 0x010fe20007000000 */
[----:B------:R-:W-:Y:S01]  /*11000*/  FMUL.FTZ R19, R19, UR17 ;  /* 0x0000001113137c20 */ /* 0x000fe20008410000 */
[----:B---3--:R-:W-:Y:S01]  /*11010*/  FSEL R116, R107, -INF , !P1 ;  /* 0xff8000006b747808 */ /* 0x008fe20004800000 */
[----:B------:R2:W3:Y:S01]  /*11020*/  MUFU.TANH R26, R20 ;  /* 0x00000014001a7308 */ /* 0x0004e20000002400 */
[----:B-----5:R-:W-:-:S02]  /*11030*/  FSEL R115, R33, -INF , !P4 ;  /* 0xff80000021737808 */ /* 0x020fc40006000000 */
[C---:B------:R-:W-:Y:S02]  /*11040*/  ISETP.GE.AND P0, PT, R15.reuse, R0, PT ;  /* 0x000000000f00720c */ /* 0x040fe40003f06270 */
[----:B------:R-:W-:Y:S01]  /*11050*/  ISETP.GE.AND P6, PT, R15, R2, PT ;  /* 0x000000020f00720c */ /* 0x000fe20003fc6270 */
[----:B------:R-:W-:Y:S01]  /*11060*/  VIADD R15, R5, 0x28 ;  /* 0x00000028050f7836 */ /* 0x000fe20000000000 */
[C---:B------:R-:W-:Y:S01]  /*11070*/  ISETP.GE.AND P1, PT, R21.reuse, R0, PT ;  /* 0x000000001500720c */ /* 0x040fe20003f26270 */
[----:B------:R4:W5:Y:S01]  /*11080*/  MUFU.TANH R119, R22 ;  /* 0x0000001600777308 */ /* 0x0009620000002400 */
[----:B------:R-:W-:Y:S02]  /*11090*/  ISETP.GE.AND P4, PT, R21, R2, PT ;  /* 0x000000021500720c */ /* 0x000fe40003f86270 */
[----:B------:R-:W-:Y:S02]  /*110a0*/  FSEL R124, R124, -INF , !P0 ;  /* 0xff8000007c7c7808 */ /* 0x000fe40004000000 */
[----:B-1----:R-:W-:-:S02]  /*110b0*/  FSEL R21, R30, -INF , !P4 ;  /* 0xff8000001e157808 */ /* 0x002fc40006000000 */
[C---:B------:R-:W-:Y:S01]  /*110c0*/  ISETP.GE.AND P4, PT, R15.reuse, R2, PT ;  /* 0x000000020f00720c */ /* 0x040fe20003f86270 */
[----:B------:R-:W1:Y:S01]  /*110d0*/  MUFU.TANH R24, R24 ;  /* 0x0000001800187308 */ /* 0x000e620000002400 */
[----:B--2---:R-:W-:Y:S02]  /*110e0*/  FSEL R20, R28, -INF , !P1 ;  /* 0xff8000001c147808 */ /* 0x004fe40004800000 */
[-C--:B------:R-:W-:Y:S01]  /*110f0*/  ISETP.GE.AND P1, PT, R15, R0.reuse, PT ;  /* 0x000000000f00720c */ /* 0x080fe20003f26270 */
[----:B------:R-:W-:Y:S01]  /*11100*/  VIADD R15, R5, 0x29 ;  /* 0x00000029050f7836 */ /* 0x000fe20000000000 */
[----:B------:R-:W-:Y:S02]  /*11110*/  FSEL R27, R4, -INF , !P6 ;  /* 0xff800000041b7808 */ /* 0x000fe40007000000 */
[----:B---3--:R-:W-:Y:S01]  /*11120*/  FSEL R26, R26, -INF , !P1 ;  /* 0xff8000001a1a7808 */ /* 0x008fe20004800000 */
[----:B------:R-:W2:Y:S01]  /*11130*/  MUFU.TANH R12, R12 ;  /* 0x0000000c000c7308 */ /* 0x000ea20000002400 */
[----:B------:R-:W-:-:S02]  /*11140*/  ISETP.GE.AND P0, PT, R15, R0, PT ;  /* 0x000000000f00720c */ /* 0x000fc40003f06270 */
[----:B------:R-:W-:Y:S01]  /*11150*/  ISETP.GE.AND P6, PT, R15, R2, PT ;  /* 0x000000020f00720c */ /* 0x000fe20003fc6270 */
[----:B------:R-:W-:Y:S01]  /*11160*/  VIADD R15, R5, 0x31 ;  /* 0x00000031050f7836 */ /* 0x000fe20000000000 */
[----:B----4-:R-:W-:Y:S02]  /*11170*/  FSEL R22, R35, -INF , !P2 ;  /* 0xff80000023167808 */ /* 0x010fe40005000000 */
[----:B-----5:R-:W-:Y:S01]  /*11180*/  FSEL R119, R119, -INF , !P4 ;  /* 0xff80000077777808 */ /* 0x020fe20006000000 */
[----:B------:R-:W3:Y:S01]  /*11190*/  MUFU.TANH R29, R29 ;  /* 0x0000001d001d7308 */ /* 0x000ee20000002400 */
[-C--:B------:R-:W-:Y:S02]  /*111a0*/  ISETP.GE.AND P2, PT, R17, R0.reuse, PT ;  /* 0x000000001100720c */ /* 0x080fe40003f46270 */
[C---:B------:R-:W-:Y:S02]  /*111b0*/  ISETP.GE.AND P1, PT, R15.reuse, R0, PT ;  /* 0x000000000f00720c */ /* 0x040fe40003f26270 */
[----:B------:R-:W-:Y:S01]  /*111c0*/  ISETP.GE.AND P4, PT, R15, R2, PT ;  /* 0x000000020f00720c */ /* 0x000fe20003f86270 */
[----:B------:R-:W-:Y:S01]  /*111d0*/  VIADD R15, R5, 0x38 ;  /* 0x00000038050f7836 */ /* 0x000fe20000000000 */
[----:B-1----:R-:W-:Y:S01]  /*111e0*/  FSEL R120, R24, -INF , !P2 ;  /* 0xff80000018787808 */ /* 0x002fe20005000000 */
[----:B------:R-:W1:Y:S01]  /*111f0*/  MUFU.TANH R108, R108 ;  /* 0x0000006c006c7308 */ /* 0x000e620000002400 */
[----:B--2---:R-:W-:-:S02]  /*11200*/  FSEL R24, R12, -INF , !P0 ;  /* 0xff8000000c187808 */ /* 0x004fc40004000000 */
[----:B------:R-:W-:-:S05]  /*11210*/  ISETP.GE.AND P0, PT, R15, R0, PT ;  /* 0x000000000f00720c */ /* 0x000fca0003f06270 */
[----:B------:R-:W2:Y:S01]  /*11220*/  MUFU.TANH R25, R25 ;  /* 0x0000001900197308 */ /* 0x000ea20000002400 */
[----:B---3--:R-:W-:Y:S02]  /*11230*/  FSEL R23, R29, -INF , !P5 ;  /* 0xff8000001d177808 */ /* 0x008fe40006800000 */
[----:B------:R-:W-:Y:S01]  /*11240*/  ISETP.GE.AND P5, PT, R17, R2, PT ;  /* 0x000000021100720c */ /* 0x000fe20003fa6270 */
[C---:B------:R-:W-:Y:S02]  /*11250*/  VIADD R17, R5.reuse, 0x30 ;  /* 0x0000003005117836 */ /* 0x040fe40000000000 */
[----:B------:R-:W-:Y:S02]  /*11260*/  VIADD R5, R5, 0x39 ;  /* 0x0000003905057836 */ /* 0x000fe40000000000 */
[----:B------:R-:W3:Y:S01]  /*11270*/  MUFU.TANH R14, R14 ;  /* 0x0000000e000e7308 */ /* 0x000ee20000002400 */
[----:B-1----:R-:W-:Y:S02]  /*11280*/  FSEL R108, R108, -INF , !P0 ;  /* 0xff8000006c6c7808 */ /* 0x002fe40004000000 */
[----:B------:R-:W-:-:S02]  /*11290*/  ISETP.GT.AND P0, PT, R168, R159, PT ;  /* 0x0000009fa800720c */ /* 0x000fc40003f04270 */
[----:B------:R-:W-:-:S03]  /*112a0*/  ISETP.GE.AND P2, PT, R17, R0, PT ;  /* 0x000000001100720c */ /* 0x000fc60003f46270 */
[----:B------:R-:W1:Y:S01]  /*112b0*/  MUFU.TANH R114, R16 ;  /* 0x0000001000727308 */ /* 0x000e620000002400 */
[----:B--2---:R-:W-:Y:S02]  /*112c0*/  FSEL R25, R25, -INF , !P5 ;  /* 0xff80000019197808 */ /* 0x004fe40006800000 */
[----:B------:R-:W-:-:S05]  /*112d0*/  ISETP.GE.AND P5, PT, R17, R2, PT ;  /* 0x000000021100720c */ /* 0x000fca0003fa6270 */
        /* <DEDUP_REMOVED lines=80> */
.L_x_7882:
[----:B------:R-:W-:Y:S02]  /*117e0*/  ULDC UR8, c[0x0][0x248] ;  /* 0x0000920000087ab9 */ /* 0x000fe40000000800 */
[----:B------:R-:W-:-:S06]  /*117f0*/  USHF.L.U32 UR4, UR8, 0x6, URZ ;  /* 0x0000000608047899 */ /* 0x000fcc000800063f */
[----:B------:R-:W-:-:S04]  /*11800*/  IADD3 R14, RZ, -UR4, RZ ;  /* 0x80000004ff0e7c10 */ /* 0x000fc8000fffe0ff */
[----:B------:R-:W-:-:S07]  /*11810*/  SHF.R.S32.HI R0, RZ, 0x1f, R14 ;  /* 0x0000001fff007819 */ /* 0x000fce000001140e */
.L_x_7883:
        /* <DEDUP_REMOVED lines=24> */
.L_x_7881:
        /* <DEDUP_REMOVED lines=173> */
[----:B------:R-:W-:Y:S01]  /*12470*/  FMUL.FTZ R61, R61, R35 ;  /* 0x000000233d3d7220 */ /* 0x000fe20000410000 */
[-C--:B------:R-:W-:Y:S01]  /*12480*/  FMUL.FTZ R62, R62, R3.reuse ;  /* 0x000000033e3e7220 */ /* 0x080fe20000410000 */
[----:B------:R-:W-:Y:S01]  /*12490*/  MUFU.EX2 R113, R113 ;  /* 0x0000007100717308 */ /* 0x000fe20000000800 */
[----:B------:R-:W-:Y:S01]  /*124a0*/  FMUL.FTZ R63, R63, R3 ;  /* 0x000000033f3f7220 */ /* 0x000fe20000410000 */
[C---:B-1----:R-:W-:Y:S01]  /*124b0*/  HMMA.16816.F32 R36, R4.reuse, R12, R36 ;  /* 0x0000000c0424723c */ /* 0x042fe20000001824 */
[-C--:B------:R-:W-:Y:S01]  /*124c0*/  FMUL.FTZ R64, R64, R35.reuse ;  /* 0x0000002340407220 */ /* 0x080fe20000410000 */
[----:B------:R-:W-:Y:S01]  /*124d0*/  FMUL.FTZ R65, R65, R35 ;  /* 0x0000002341417220 */ /* 0x000fe20000410000 */
        /* <DEDUP_REMOVED lines=22> */
[----:B------:R-:W-:Y:S01]  /*12640*/  MUFU.EX2 R122, R122 ;  /* 0x0000007a007a7308 */ /* 0x000fe20000000800 */
[C---:B------:R-:W-:Y:S01]  /*12650*/  HMMA.16816.F32 R56, R4.reuse, R18, R56 ;  /* 0x000000120438723c */ /* 0x040fe20000001838 */
[----:B------:R-:W2:Y:S05]  /*12660*/  LDSM.16.MT88.4 R16, [R149+0x8800] ;  /* 0x008800009510783b */ /* 0x000eaa0000004200 */
[C---:B-1----:R-:W-:Y:S01]  /*12670*/  HMMA.16816.F32 R60, R4.reuse, R12, R60 ;  /* 0x0000000c043c723c */ /* 0x042fe2000000183c */
[----:B------:R-:W-:Y:S05]  /*12680*/  MUFU.EX2 R123, R123 ;  /* 0x0000007b007b7308 */ /* 0x000fea0000000800 */
        /* <DEDUP_REMOVED lines=15> */
[----:B------:R-:W3:Y:S01]  /*12780*/  MUFU.EX2 R124, R124 ;  /* 0x0000007c007c7308 */ /* 0x000ee20000000800 */
[----:B------:R-:W-:-:S04]  /*12790*/  FADD.FTZ R113, R113, R110 ;  /* 0x0000006e71717221 */ /* 0x000fc80000010000 */
[C---:B------:R-:W-:Y:S01]  /*127a0*/  HMMA.16816.F32 R92, R4.reuse, R10, R92 ;  /* 0x0000000a045c723c */ /* 0x040fe2000000185c */
[----:B------:R-:W4:Y:S02]  /*127b0*/  LDSM.16.MT88.4 R8, [R148+0x8800] ;  /* 0x008800009408783b */ /* 0x000f240000004200 */
[----:B------:R-:W5:Y:S03]  /*127c0*/  MUFU.EX2 R127, R127 ;  /* 0x0000007f007f7308 */ /* 0x000f660000000800 */
[C---:B------:R-:W-:Y:S05]  /*127d0*/  HMMA.16816.F32 R88, R4.reuse, R20, R88 ;  /* 0x000000140458723c */ /* 0x040fea0000001858 */
[----:B------:R-:W1:Y:S01]  /*127e0*/  MUFU.EX2 R119, R119 ;  /* 0x0000007700777308 */ /* 0x000e620000000800 */
[----:B------:R-:W-:Y:S01]  /*127f0*/  HMMA.16816.F32 R84, R4, R22, R84 ;  /* 0x000000160454723c */ /* 0x000fe20000001854 */
[----:B------:R-:W4:Y:S01]  /*12800*/  LDSM.16.MT88.4 R20, [R150+0xa800] ;  /* 0x00a800009614783b */ /* 0x000f220000004200 */
[----:B---3--:R-:W-:-:S04]  /*12810*/  FADD.FTZ R0, R124, R117 ;  /* 0x000000757c007221 */ /* 0x008fc80000010000 */
[----:B--2---:R-:W-:Y:S01]  /*12820*/  HMMA.16816.F32 R80, R4, R16, R80 ;  /* 0x000000100450723c */ /* 0x004fe20000001850 */
[----:B------:R-:W2:Y:S01]  /*12830*/  MUFU.EX2 R126, R126 ;  /* 0x0000007e007e7308 */ /* 0x000ea20000000800 */
[----:B-----5:R-:W-:-:S04]  /*12840*/  FADD.FTZ R0, R127, R0 ;  /* 0x000000007f007221 */ /* 0x020fc80000010000 */
[C---:B------:R-:W-:Y:S01]  /*12850*/  HMMA.16816.F32 R76, R4.reuse, R18, R76 ;  /* 0x00000012044c723c */ /* 0x040fe2000000184c */
[----:B------:R-:W3:Y:S02]  /*12860*/  LDSM.16.MT88.4 R16, [R149+0xa800] ;  /* 0x00a800009510783b */ /* 0x000ee40000004200 */
[----:B------:R-:W-:Y:S01]  /*12870*/  MUFU.EX2 R114, R114 ;  /* 0x0000007200727308 */ /* 0x000fe20000000800 */
[----:B-1----:R-:W-:Y:S02]  /*12880*/  FADD.FTZ R3, R119, R0 ;  /* 0x0000000077037221 */ /* 0x002fe40000010000 */
[C---:B------:R-:W-:Y:S05]  /*12890*/  HMMA.16816.F32 R36, R4.reuse, R12, R36 ;  /* 0x0000000c0424723c */ /* 0x040fea0000001824 */
[----:B------:R-:W1:Y:S01]  /*128a0*/  MUFU.EX2 R121, R121 ;  /* 0x0000007900797308 */ /* 0x000e620000000800 */
[----:B------:R-:W-:Y:S01]  /*128b0*/  HMMA.16816.F32 R40, R4, R14, R40 ;  /* 0x0000000e0428723c */ /* 0x000fe20000001828 */
[----:B------:R-:W-:Y:S01]  /*128c0*/  LDSM.16.MT88.4 R12, [R148+0x9000] ;  /* 0x00900000940c783b */ /* 0x000fe20000004200 */
[----:B--2---:R-:W-:-:S04]  /*128d0*/  FADD.FTZ R3, R126, R3 ;  /* 0x000000037e037221 */ /* 0x004fc80000010000 */
        /* <DEDUP_REMOVED lines=8> */
[----:B------:R-:W4:Y:S05]  /*12960*/  LDSM.16.MT88.4 R20, [R152+0x9000] ;  /* 0x009000009814783b */ /* 0x000f2a0000004200 */
[C---:B---3--:R-:W-:Y:S06]  /*12970*/  HMMA.16816.F32 R52, R4.reuse, R16, R52 ;  /* 0x000000100434723c */ /* 0x048fec0000001834 */
[C---:B------:R-:W-:Y:S01]  /*12980*/  HMMA.16816.F32 R56, R4.reuse, R18, R56 ;  /* 0x000000120438723c */ /* 0x040fe20000001838 */
[----:B------:R-:W3:Y:S05]  /*12990*/  LDSM.16.MT88.4 R16, [R149+0x9000] ;  /* 0x009000009510783b */ /* 0x000eea0000004200 */
[C---:B--2---:R-:W-:Y:S06]  /*129a0*/  HMMA.16816.F32 R60, R4.reuse, R8, R60 ;  /* 0x00000008043c723c */ /* 0x044fec000000183c */
[----:B------:R-:W-:Y:S01]  /*129b0*/  HMMA.16816.F32 R64, R4, R10, R64 ;  /* 0x0000000a0440723c */ /* 0x000fe20000001840 */
[----:B------:R-:W-:Y:S06]  /*129c0*/  LDSM.16.MT88.4 R8, [R152+0xb000] ;  /* 0x00b000009808783b */ /* 0x000fec0000004200 */
[----:B------:R-:W-:Y:S01]  /*129d0*/  F2FP.F16.F32.PACK_AB R4, R123, R122 ;  /* 0x0000007a7b04723e */ /* 0x000fe200000000ff */
[----:B------:R-:W-:Y:S01]  /*129e0*/  FADD.FTZ R122, R122, R113 ;  /* 0x000000717a7a7221 */ /* 0x000fe20000010000 */
[----:B------:R-:W-:-:S02]  /*129f0*/  F2FP.F16.F32.PACK_AB R5, R127, R124 ;  /* 0x0000007c7f05723e */ /* 0x000fc400000000ff */
[----:B------:R-:W-:Y:S01]  /*12a00*/  F2FP.F16.F32.PACK_AB R6, R125, R120 ;  /* 0x000000787d06723e */ /* 0x000fe200000000ff */
[----:B------:R-:W-:Y:S01]  /*12a10*/  FADD.FTZ R123, R123, R122 ;  /* 0x0000007a7b7b7221 */ /* 0x000fe20000010000 */
[----:B------:R-:W-:-:S03]  /*12a20*/  F2FP.F16.F32.PACK_AB R7, R126, R119 ;  /* 0x000000777e07723e */ /* 0x000fc600000000ff */
[----:B------:R-:W-:-:S04]  /*12a30*/  FADD.FTZ R120, R120, R123 ;  /* 0x0000007b78787221 */ /* 0x000fc80000010000 */
[----:B------:R-:W-:Y:S01]  /*12a40*/  HMMA.16816.F32 R88, R4, R24, R88 ;  /* 0x000000180458723c */ /* 0x000fe20000001858 */
[----:B------:R-:W-:-:S05]  /*12a50*/  FADD.FTZ R125, R125, R120 ;  /* 0x000000787d7d7221 */ /* 0x000fca0000010000 */
[C---:B------:R-:W-:Y:S01]  /*12a60*/  HMMA.16816.F32 R84, R4.reuse, R26, R84 ;  /* 0x0000001a0454723c */ /* 0x040fe20000001854 */
[----:B------:R-:W2:Y:S05]  /*12a70*/  LDSM.16.MT88.4 R24, [R149+0xb000] ;  /* 0x00b000009518783b */ /* 0x000eaa0000004200 */
[C---:B----4-:R-:W-:Y:S06]  /*12a80*/  HMMA.16816.F32 R96, R4.reuse, R20, R96 ;  /* 0x000000140460723c */ /* 0x050fec0000001860 */
[C---:B------:R-:W-:Y:S01]  /*12a90*/  HMMA.16816.F32 R92, R4.reuse, R22, R92 ;  /* 0x00000016045c723c */ /* 0x040fe2000000185c */
[----:B------:R-:W-:Y:S05]  /*12aa0*/  LDSM.16.MT88.4 R20, [R148+0xb000] ;  /* 0x00b000009414783b */ /* 0x000fea0000004200 */
[C---:B---3--:R-:W-:Y:S06]  /*12ab0*/  HMMA.16816.F32 R80, R4.reuse, R16, R80 ;  /* 0x000000100450723c */ /* 0x048fec0000001850 */
[C---:B------:R-:W-:Y:S01]  /*12ac0*/  HMMA.16816.F32 R76, R4.reuse, R18, R76 ;  /* 0x00000012044c723c */ /* 0x040fe2000000184c */
[----:B------:R-:W3:Y:S05]  /*12ad0*/  LDSM.16.MT88.4 R16, [R150+0xb000] ;  /* 0x00b000009610783b */ /* 0x000eea0000004200 */
[C---:B------:R-:W-:Y:S06]  /*12ae0*/  HMMA.16816.F32 R72, R4.reuse, R12, R72 ;  /* 0x0000000c0448723c */ /* 0x040fec0000001848 */
[C---:B------:R-:W-:Y:S01]  /*12af0*/  HMMA.16816.F32 R68, R4.reuse, R14, R68 ;  /* 0x0000000e0444723c */ /* 0x040fe20000001844 */
[----:B------:R-:W4:Y:S05]  /*12b00*/  LDSM.16.MT88.4 R12, [R152+0x9800] ;  /* 0x00980000980c783b */ /* 0x000f2a0000004200 */
[C---:B--2---:R-:W-:Y:S01]  /*12b10*/  HMMA.16816.F32 R52, R4.reuse, R24, R52 ;  /* 0x000000180434723c */ /* 0x044fe20000001834 */
[----:B------:R-:W2:Y:S05]  /*12b20*/  MUFU.EX2 R25, R105 ;  /* 0x0000006900197308 */ /* 0x000eaa0000000800 */
        /* <DEDUP_REMOVED lines=8> */
[C---:B---3--:R-:W-:Y:S06]  /*12bb0*/  HMMA.16816.F32 R44, R4.reuse, R16, R44 ;  /* 0x00000010042c723c */ /* 0x048fec000000182c */
[C---:B------:R-:W-:Y:S01]  /*12bc0*/  HMMA.16816.F32 R48, R4.reuse, R18, R48 ;  /* 0x000000120430723c */ /* 0x040fe20000001830 */
[----:B------:R-:W3:Y:S05]  /*12bd0*/  LDSM.16.MT88.4 R16, [R150+0x9800] ;  /* 0x009800009610783b */ /* 0x000eea0000004200 */
[C---:B------:R-:W-:Y:S06]  /*12be0*/  HMMA.16816.F32 R60, R4.reuse, R20, R60 ;  /* 0x00000014043c723c */ /* 0x040fec000000183c */
[----:B------:R-:W-:Y:S01]  /*12bf0*/  HMMA.16816.F32 R64, R4, R22, R64 ;  /* 0x000000160440723c */ /* 0x000fe20000001840 */
[----:B------:R-:W3:Y:S06]  /*12c00*/  LDSM.16.MT88.4 R20, [R152+0xb800] ;  /* 0x00b800009814783b */ /* 0x000eec0000004200 */
[----:B-1----:R-:W-:Y:S01]  /*12c10*/  F2FP.F16.F32.PACK_AB R4, R121, R114 ;  /* 0x000000727904723e */ /* 0x002fe200000000ff */
[----:B------:R-:W-:Y:S01]  /*12c20*/  FADD.FTZ R114, R114, R125 ;  /* 0x0000007d72727221 */ /* 0x000fe20000010000 */
[----:B--2---:R-:W-:Y:S01]  /*12c30*/  F2FP.F16.F32.PACK_AB R5, R25, R106 ;  /* 0x0000006a1905723e */ /* 0x004fe200000000ff */
[----:B------:R-:W-:Y:S01]  /*12c40*/  FADD.FTZ R106, R106, R3 ;  /* 0x000000036a6a7221 */ /* 0x000fe20000010000 */
[----:B------:R-:W-:Y:S01]  /*12c50*/  F2FP.F16.F32.PACK_AB R6, R111, R108 ;  /* 0x0000006c6f06723e */ /* 0x000fe200000000ff */
[----:B------:R-:W-:Y:S01]  /*12c60*/  FADD.FTZ R121, R121, R114 ;  /* 0x0000007279797221 */ /* 0x000fe20000010000 */
[----:B-----5:R-:W-:Y:S01]  /*12c70*/  F2FP.F16.F32.PACK_AB R7, R27, R24 ;  /* 0x000000181b07723e */ /* 0x020fe200000000ff */
[----:B------:R-:W-:Y:S01]  /*12c80*/  FADD.FTZ R25, R25, R106 ;  /* 0x0000006a19197221 */ /* 0x000fe20000010000 */
[----:B------:R-:W-:Y:S01]  /*12c90*/  MOV R3, R31 ;  /* 0x0000001f00037202 */ /* 0x000fe20000000f00 */
[----:B------:R-:W-:-:S02]  /*12ca0*/  FADD.FTZ R108, R108, R121 ;  /* 0x000000796c6c7221 */ /* 0x000fc40000010000 */
[----:B------:R-:W-:Y:S02]  /*12cb0*/  FADD.FTZ R24, R24, R25 ;  /* 0x0000001918187221 */ /* 0x000fe40000010000 */
[----:B----4-:R-:W-:Y:S01]  /*12cc0*/  HMMA.16816.F32 R96, R4, R12, R96 ;  /* 0x0000000c0460723c */ /* 0x010fe20000001860 */
[----:B------:R-:W-:Y:S01]  /*12cd0*/  FADD.FTZ R177, R111, R108 ;  /* 0x0000006c6fb17221 */ /* 0x000fe20000010000 */
[----:B------:R-:W-:-:S04]  /*12ce0*/  FADD.FTZ R175, R27, R24 ;  /* 0x000000181baf7221 */ /* 0x000fc80000010000 */
[C---:B------:R-:W-:Y:S01]  /*12cf0*/  HMMA.16816.F32 R92, R4.reuse, R14, R92 ;  /* 0x0000000e045c723c */ /* 0x040fe2000000185c */
[----:B------:R-:W1:Y:S05]  /*12d00*/  LDSM.16.MT88.4 R12, [R148+0x9800] ;  /* 0x00980000940c783b */ /* 0x000e6a0000004200 */
[C---:B---3--:R-:W-:Y:S06]  /*12d10*/  HMMA.16816.F32 R88, R4.reuse, R16, R88 ;  /* 0x000000100458723c */ /* 0x048fec0000001858 */
[C---:B------:R-:W-:Y:S01]  /*12d20*/  HMMA.16816.F32 R84, R4.reuse, R18, R84 ;  /* 0x000000120454723c */ /* 0x040fe20000001854 */
[----:B------:R-:W2:Y:S05]  /*12d30*/  LDSM.16.MT88.4 R16, [R150+0xb800] ;  /* 0x00b800009610783b */ /* 0x000eaa0000004200 */
[C---:B------:R-:W-:Y:S06]  /*12d40*/  HMMA.16816.F32 R80, R4.reuse, R8, R80 ;  /* 0x000000080450723c */ /* 0x040fec0000001850 */
        /* <DEDUP_REMOVED lines=14> */
.L_x_7878:
        /* <DEDUP_REMOVED lines=17> */
.L_x_7888:
        /* <DEDUP_REMOVED lines=67> */
.L_x_7885:
        /* <DEDUP_REMOVED lines=15> */
[----:B------:R-:W-:Y:S02]  /*13460*/  ISETP.GT.AND P0, PT, R168, R159, PT ;  /* 0x0000009fa800720c */ /* 0x000fe40003f04270 */
        /* <DEDUP_REMOVED lines=12> */
[----:B------:R-:W5:Y:S05]  /*13530*/  LDSM.16.M88.4 R128, [R155] ;  /* 0x000000009b80783b */ /* 0x000f6a0000000200 */
[----:B------:R-:W5:Y:S05]  /*13540*/  LDSM.16.M88.4 R132, [R147] ;  /* 0x000000009384783b */ /* 0x000f6a0000000200 */
        /* <DEDUP_REMOVED lines=12> */
[----:B------:R-:W2:Y:S05]  /*13610*/  LDSM.16.M88.4 R104, [R154] ;  /* 0x000000009a68783b */ /* 0x000eaa0000000200 */
[C---:B------:R-:W-:Y:S01]  /*13620*/  HMMA.16816.F32 R4, R124.reuse, R128, R4 ;  /* 0x000000807c04723c */ /* 0x040fe20000001804 */
[----:B------:R-:W3:Y:S05]  /*13630*/  LDSM.16.M88.4 R120, [R151+0x5000] ;  /* 0x005000009778783b */ /* 0x000eea0000000200 */
        /* <DEDUP_REMOVED lines=8> */
[----:B------:R-:W-:Y:S05]  /*136c0*/  LDSM.16.M88.4 R108, [R153] ;  /* 0x00000000996c783b */ /* 0x000fea0000000200 */
[C---:B--2---:R-:W-:Y:S01]  /*136d0*/  HMMA.16816.F32 R4, R104.reuse, R112, R4 ;  /* 0x000000706804723c */ /* 0x044fe20000001804 */
[----:B------:R-:W-:Y:S05]  /*136e0*/  LDSM.16.M88.4 R124, [R144+0x1000] ;  /* 0x00100000907c783b */ /* 0x000fea0000000200 */
        /* <DEDUP_REMOVED lines=10> */
[----:B------:R-:W-:Y:S05]  /*13790*/  LDSM.16.M88.4 R104, [R158+0x2000] ;  /* 0x002000009e68783b */ /* 0x000fea0000000200 */
[C---:B-1----:R-:W-:Y:S01]  /*137a0*/  HMMA.16816.F32 R4, R108.reuse, R112, R4 ;  /* 0x000000706c04723c */ /* 0x042fe20000001804 */
[----:B------:R-:W-:Y:S05]  /*137b0*/  LDSM.16.M88.4 R128, [R157+0x7000] ;  /* 0x007000009d80783b */ /* 0x000fea0000000200 */
        /* <DEDUP_REMOVED lines=10> */
[----:B------:R-:W-:Y:S05]  /*13860*/  LDSM.16.M88.4 R108, [R156+0x2000] ;  /* 0x002000009c6c783b */ /* 0x000fea0000000200 */
[C---:B-1----:R-:W-:Y:S01]  /*13870*/  HMMA.16816.F32 R4, R104.reuse, R112, R4 ;  /* 0x000000706804723c */ /* 0x042fe20000001804 */
[----:B------:R-:W-:Y:S05]  /*13880*/  LDSM.16.M88.4 R120, [R141] ;  /* 0x000000008d78783b */ /* 0x000fea0000000200 */
[C---:B------:R-:W-:Y:S01]  /*13890*/  HMMA.16816.F32 R8, R104.reuse, R114, R8 ;  /* 0x000000726808723c */ /* 0x040fe20000001808 */
[----:B------:R-:W1:Y:S05]  /*138a0*/  LDSM.16.M88.4 R112, [R143] ;  /* 0x000000008f70783b */ /* 0x000e6a0000000200 */
[C---:B--2---:R-:W-:Y:S06]  /*138b0*/  HMMA.16816.F32 R12, R104.reuse, R116, R12 ;  /* 0x00000074680c723c */ /* 0x044fec000000180c */
        /* <DEDUP_REMOVED lines=115> */
[----:B--2---:R-:W1:Y:S02]  /*13ff0*/  MUFU.RCP R3, R7 ;  /* 0x0000000700037308 */ /* 0x004e640000001000 */
        /* <DEDUP_REMOVED lines=57> */
.L_x_7887:
        /* <DEDUP_REMOVED lines=21> */
.L_x_7886:
        /* <DEDUP_REMOVED lines=197> */
[----:B------:R-:W-:Y:S01]  /*15130*/  MOV R0, R3 ;  /* 0x0000000300007202 */ /* 0x000fe20000000f00 */
        /* <DEDUP_REMOVED lines=69> */
[----:B------:R-:W-:Y:S06]  /*15590*/  LDSM.16.MT88.4 R84, [R150+0xb000] ;  /* 0x00b000009654783b */ /* 0x000fec0000004200 */
        /* <DEDUP_REMOVED lines=28> */
[C---:B------:R-:W-:Y:S05]  /*15760*/  HMMA.16816.F32 R32, R68.reuse, R82, R32 ;  /* 0x000000524420723c */ /* 0x040fea0000001820 */
[----:B------:R-:W-:Y:S01]  /*15770*/  FADD.FTZ R177, R135, R128 ;  /* 0x0000008087b17221 */ /* 0x000fe20000010000 */
[C---:B--2---:R-:W-:Y:S05]  /*15780*/  HMMA.16816.F32 R36, R68.reuse, R72, R36 ;  /* 0x000000484424723c */ /* 0x044fea0000001824 */
[----:B------:R-:W-:Y:S01]  /*15790*/  FADD.FTZ R175, R101, R102 ;  /* 0x0000006665af7221 */ /* 0x000fe20000010000 */
[C---:B------:R-:W-:Y:S01]  /*157a0*/  HMMA.16816.F32 R40, R68.reuse, R74, R40 ;  /* 0x0000004a4428723c */ /* 0x040fe20000001828 */
[----:B------:R-:W2:Y:S05]  /*157b0*/  LDSM.16.MT88.4 R72, [R150+0x9800] ;  /* 0x009800009648783b */ /* 0x000eaa0000004200 */
[C---:B------:R-:W-:Y:S06]  /*157c0*/  HMMA.16816.F32 R44, R68.reuse, R84, R44 ;  /* 0x00000054442c723c */ /* 0x040fec000000182c */
[C---:B------:R-:W-:Y:S06]  /*157d0*/  HMMA.16816.F32 R48, R68.reuse, R86, R48 ;  /* 0x000000564430723c */ /* 0x040fec0000001830 */
[C---:B-1----:R-:W-:Y:S06]  /*157e0*/  HMMA.16816.F32 R52, R68.reuse, R76, R52 ;  /* 0x0000004c4434723c */ /* 0x042fec0000001834 */
[C---:B------:R-:W-:Y:S06]  /*157f0*/  HMMA.16816.F32 R56, R68.reuse, R78, R56 ;  /* 0x0000004e4438723c */ /* 0x040fec0000001838 */
[C---:B------:R-:W-:Y:S06]  /*15800*/  HMMA.16816.F32 R60, R68.reuse, R88, R60 ;  /* 0x00000058443c723c */ /* 0x040fec000000183c */
[----:B------:R-:W-:Y:S06]  /*15810*/  HMMA.16816.F32 R64, R68, R90, R64 ;  /* 0x0000005a4440723c */ /* 0x000fec0000001840 */
[C---:B------:R-:W-:Y:S01]  /*15820*/  HMMA.16816.F32 R96, R104.reuse, R92, R4 ;  /* 0x0000005c6860723c */ /* 0x040fe20000001804 */
[----:B------:R-:W1:Y:S05]  /*15830*/  LDSM.16.MT88.4 R4, [R150+0xb800] ;  /* 0x00b800009604783b */ /* 0x000e6a0000004200 */
[C---:B------:R-:W-:Y:S03]  /*15840*/  HMMA.16816.F32 R92, R104.reuse, R94, R8 ;  /* 0x0000005e685c723c */ /* 0x040fe60000001808 */
[----:B------:R-:W3:Y:S03]  /*15850*/  LDSM.16.MT88.4 R8, [R149+0xb800] ;  /* 0x00b800009508783b */ /* 0x000ee60000004200 */
[C---:B--2---:R-:W-:Y:S05]  /*15860*/  HMMA.16816.F32 R88, R104.reuse, R72, R12 ;  /* 0x000000486858723c */ /* 0x044fea000000180c */
[----:B------:R-:W2:Y:S01]  /*15870*/  LDSM.16.MT88.4 R12, [R148+0xb800] ;  /* 0x00b80000940c783b */ /* 0x000ea20000004200 */
        /* <DEDUP_REMOVED lines=15> */
[----:B------:R-:W-:Y:S11]  /*15970*/  @P0 BRA `(.L_x_7888) ;  /* 0xffffffd400700947 */ /* 0x000ff6000383ffff */
.L_x_7884:
        /* <DEDUP_REMOVED lines=163> */
[----:B------:R4:W-:Y:S04]  /*163b0*/  STS.64 [R16], R72 ;  /* 0x0000004810007388 */ /* 0x0009e80000000a00 */
[----:B------:R-:W-:Y:S04]  /*163c0*/  STS.64 [R16+0x800], R74 ;  /* 0x0008004a10007388 */ /* 0x000fe80000000a00 */
[----:B------:R-:W-:Y:S04]  /*163d0*/  STS.64 [R18], R68 ;  /* 0x0000004412007388 */ /* 0x000fe80000000a00 */
[----:B------:R1:W-:Y:S04]  /*163e0*/  STS.64 [R18+0x800], R70 ;  /* 0x0008004612007388 */ /* 0x0003e80000000a00 */
[----:B------:R-:W-:Y:S04]  /*163f0*/  STS.64 [R7+0x4000], R36 ;  /* 0x0040002407007388 */ /* 0x000fe80000000a00 */
[----:B------:R3:W-:Y:S04]  /*16400*/  STS.64 [R7+0x4800], R38 ;  /* 0x0048002607007388 */ /* 0x0007e80000000a00 */
[----:B------:R-:W-:Y:S01]  /*16410*/  STS.64 [R10+0x4000], R40 ;  /* 0x004000280a007388 */ /* 0x000fe20000000a00 */
[----:B----4-:R-:W-:-:S03]  /*16420*/  SHF.L.U32 R72, R0, 0x2, RZ ;  /* 0x0000000200487819 */ /* 0x010fc600000006ff */
[----:B------:R4:W-:Y:S01]  /*16430*/  STS.64 [R10+0x4800], R42 ;  /* 0x0048002a0a007388 */ /* 0x0009e20000000a00 */
[----:B------:R-:W-:-:S03]  /*16440*/  SHF.R.S32.HI R73, RZ, 0x1f, R72 ;  /* 0x0000001fff497819 */ /* 0x000fc60000011448 */
[----:B------:R-:W-:Y:S04]  /*16450*/  STS.64 [R11+0x4000], R44 ;  /* 0x0040002c0b007388 */ /* 0x000fe80000000a00 */
[----:B------:R5:W-:Y:S01]  /*16460*/  STS.64 [R11+0x4800], R46 ;  /* 0x0048002e0b007388 */ /* 0x000be20000000a00 */
[----:B-1----:R-:W-:-:S03]  /*16470*/  LEA R71, R4, UR5, 0x2 ;  /* 0x0000000504477c11 */ /* 0x002fc6000f8e10ff */
[----:B------:R-:W-:Y:S04]  /*16480*/  STS.64 [R12+0x4000], R48 ;  /* 0x004000300c007388 */ /* 0x000fe80000000a00 */
[----:B------:R2:W-:Y:S01]  /*16490*/  STS.64 [R12+0x4800], R50 ;  /* 0x004800320c007388 */ /* 0x0005e20000000a00 */
[----:B---3--:R-:W-:-:S03]  /*164a0*/  IADD3 R7, -R161, RZ, RZ ;  /* 0x000000ffa1077210 */ /* 0x008fc60007ffe1ff */
[----:B------:R1:W-:Y:S02]  /*164b0*/  STS.64 [R14+0x4000], R52 ;  /* 0x004000340e007388 */ /* 0x0003e40000000a00 */
[----:B------:R-:W-:Y:S02]  /*164c0*/  IMAD R7, R20, R7, UR4 ;  /* 0x0000000414077e24 */ /* 0x000fe4000f8e0207 */
[----:B------:R1:W-:Y:S01]  /*164d0*/  STS.64 [R14+0x4800], R54 ;  /* 0x004800360e007388 */ /* 0x0003e20000000a00 */
[----:B----4-:R-:W-:Y:S01]  /*164e0*/  MOV R10, 0xff800000 ;  /* 0xff800000000a7802 */ /* 0x010fe20000000f00 */
[----:B------:R-:W-:Y:S02]  /*164f0*/  IMAD R7, R17, R20, R7 ;  /* 0x0000001411077224 */ /* 0x000fe400078e0207 */
[----:B------:R1:W-:Y:S04]  /*16500*/  STS.64 [R15+0x4000], R56 ;  /* 0x004000380f007388 */ /* 0x0003e80000000a00 */
[----:B------:R1:W-:Y:S01]  /*16510*/  STS.64 [R15+0x4800], R58 ;  /* 0x0048003a0f007388 */ /* 0x0003e20000000a00 */
[----:B-----5:R-:W-:Y:S01]  /*16520*/  @P5 FMUL.FTZ R11, R6, 0.69314718246459960938 ;  /* 0x3f317218060b5820 */ /* 0x020fe20000410000 */
[----:B------:R-:W-:-:S02]  /*16530*/  SHF.L.U32 R6, R19, 0x6, RZ ;  /* 0x0000000613067819 */ /* 0x000fc400000006ff */
[----:B------:R1:W-:Y:S01]  /*16540*/  STS.64 [R16+0x4000], R60 ;  /* 0x0040003c10007388 */ /* 0x0003e20000000a00 */
[----:B------:R-:W-:-:S03]  /*16550*/  @P5 FFMA.FTZ R8, R100, R21, R11 ;  /* 0x0000001564085223 */ /* 0x000fc6000001000b */
[----:B------:R1:W-:Y:S01]  /*16560*/  STS.64 [R16+0x4800], R62 ;  /* 0x0048003e10007388 */ /* 0x0003e20000000a00 */
[----:B------:R-:W-:Y:S02]  /*16570*/  IMAD R0, R7, R9, R6 ;  /* 0x0000000907007224 */ /* 0x000fe400078e0206 */
[----:B--2---:R-:W-:Y:S01]  /*16580*/  @P4 FMUL.FTZ R12, R5, 0.69314718246459960938 ;  /* 0x3f317218050c4820 */ /* 0x004fe20000410000 */
[----:B------:R1:W-:Y:S03]  /*16590*/  STS.64 [R18+0x4000], R64 ;  /* 0x0040004012007388 */ /* 0x0003e60000000a00 */
        /* <DEDUP_REMOVED lines=17> */
.L_x_7890:
[----:B------:R-:W-:Y:S05]  /*166b0*/  BSYNC B0 ;  /* 0x0000000000007941 */ /* 0x000fea0003800000 */
.L_x_7889:
[----:B-1----:R-:W1:Y:S01]  /*166c0*/  LDS.128 R64, [R71] ;  /* 0x0000000047407984 */ /* 0x002e620000000c00 */
[C---:B--2---:R-:W-:Y:S01]  /*166d0*/  VIADD R6, R2.reuse, 0x8 ;  /* 0x0000000802067836 */ /* 0x044fe20000000000 */
[----:B------:R-:W-:Y:S01]  /*166e0*/  ULDC UR4, c[0x0][0x2dc] ;  /* 0x0000b70000047ab9 */ /* 0x000fe20000000800 */
[C---:B------:R-:W-:Y:S01]  /*166f0*/  VIADD R4, R2.reuse, 0x10 ;  /* 0x0000001002047836 */ /* 0x040fe20000000000 */
[----:B------:R-:W2:Y:S01]  /*16700*/  LDS.128 R32, [R71+0x4000] ;  /* 0x0040000047207984 */ /* 0x000ea20000000c00 */
[----:B------:R-:W-:Y:S01]  /*16710*/  IMAD.WIDE R72, R2, 0x80, R72 ;  /* 0x0000008002487825 */ /* 0x000fe200078e0248 */
[-C--:B------:R-:W-:Y:S02]  /*16720*/  ISETP.GE.AND P6, PT, R6, R3.reuse, PT ;  /* 0x000000030600720c */ /* 0x080fe40003fc6270 */
[----:B------:R-:W3:Y:S01]  /*16730*/  LDS.128 R60, [R71+0x800] ;  /* 0x00080000473c7984 */ /* 0x000ee20000000c00 */
[----:B------:R-:W-:Y:S01]  /*16740*/  IMAD R69, R0, UR4, RZ ;  /* 0x0000000400457c24 */ /* 0x000fe2000f8e02ff */
[-C--:B------:R-:W-:Y:S01]  /*16750*/  ISETP.GE.AND P5, PT, R4, R3.reuse, PT ;  /* 0x000000030400720c */ /* 0x080fe20003fa6270 */
[C---:B------:R-:W-:Y:S01]  /*16760*/  VIADD R0, R2.reuse, 0x18 ;  /* 0x0000001802007836 */ /* 0x040fe20000000000 */
[----:B------:R-:W4:Y:S01]  /*16770*/  LDS.128 R56, [R71+0x1000] ;  /* 0x0010000047387984 */ /* 0x000f220000000c00 */
        /* <DEDUP_REMOVED lines=26> */
[----:B-1----:R1:W-:Y:S04]  /*16920*/  @!P0 STG.E.64 desc[UR6][R74.64], R64 ;  /* 0x000000404a008986 */ /* 0x0023e8000c101b06 */
[----:B------:R1:W-:Y:S04]  /*16930*/  @!P0 STG.E.64 desc[UR6][R74.64+0x8], R66 ;  /* 0x000008424a008986 */ /* 0x0003e8000c101b06 */
[----:B--2---:R1:W-:Y:S01]  /*16940*/  @!P0 STG.E.128 desc[UR6][R74.64+0x100], R32 ;  /* 0x000100204a008986 */ /* 0x0043e2000c101d06 */
[----:B------:R-:W-:-:S03]  /*16950*/  ISETP.GE.AND P0, PT, R2, R3, PT ;  /* 0x000000030200720c */ /* 0x000fc60003f06270 */
[----:B---3--:R1:W-:Y:S04]  /*16960*/  @!P6 STG.E.128 desc[UR6][R74.64+0x1000], R60 ;  /* 0x0010003c4a00e986 */ /* 0x0083e8000c101d06 */
        /* <DEDUP_REMOVED lines=15> */
.L_x_7891:
        /* <DEDUP_REMOVED lines=10> */
.L_x_8429:


//--------------------- .text._ZN5flash24flash_fwd_splitkv_kernelI23Flash_fwd_kernel_traitsILi128ELi64ELi64ELi4ELb0ELb0EN7cutlass6half_tE19Flash_kernel_traitsILi128ELi64ELi64ELi4ES3_EELb1ELb0ELb1ELb0ELb0ELb0ELb1ELb1EEEvNS_16Flash_fwd_paramsE --------------------------
	.section	.text._ZN5flash24flash_fwd_splitkv_kernelI23Flash_fwd_kernel_traitsILi128ELi64ELi64ELi4ELb0ELb0EN7cutlass6half_tE19Flash_kernel_traitsILi128ELi64ELi64ELi4ES3_EELb1ELb0ELb1ELb0ELb0ELb0ELb1ELb1EEEvNS_16Flash_fwd_paramsE,"ax",@progbits
	.align	128
        .global         _ZN5flash24flash_fwd_splitkv_kernelI23Flash_fwd_kernel_traitsILi128ELi64ELi64ELi4ELb0ELb0EN7cutlass6half_tE19Flash_kernel_traitsILi128ELi64ELi64ELi4ES3_EELb1ELb0ELb1ELb0ELb0ELb0ELb1ELb1EEEvNS_16Flash_fwd_paramsE
        .type           _ZN5flash24flash_fwd_splitkv_kernelI23Flash_fwd_kernel_traitsILi128ELi64ELi64ELi4ELb0ELb0EN7cutlass6half_tE19Flash_kernel_traitsILi128ELi64ELi64ELi4ES3_EELb1ELb0ELb1ELb0ELb0ELb0ELb1ELb1EEEvNS_16Flash_fwd_paramsE,@function
        .size           _ZN5flash24flash_fwd_splitkv_kernelI23Flash_fwd_kernel_traitsILi128ELi64ELi64ELi4ELb0ELb0EN7cutlass6half_tE19Flash_kernel_traitsILi128ELi64ELi64ELi4ES3_EELb1ELb0ELb1ELb0ELb0ELb0ELb1ELb1EEEvNS_16Flash_fwd_paramsE,(.L_x_8430 - _ZN5flash24flash_fwd_splitkv_kernelI23Flash_fwd_kernel_traitsILi128ELi64ELi64ELi4ELb0ELb0EN7cutlass6half_tE19Flash_kernel_traitsILi128ELi64ELi64ELi4ES3_EELb1ELb0ELb1ELb0ELb0ELb0ELb1ELb1EEEvNS_16Flash_fwd_paramsE)
        .other          _ZN5flash24flash_fwd_splitkv_kernelI23Flash_fwd_kernel_traitsILi128ELi64ELi64ELi4ELb0ELb0EN7cutlass6half_tE19Flash_kernel_traitsILi128ELi64ELi64ELi4ES3_EELb1ELb0ELb1ELb0ELb0ELb0ELb1ELb1EEEvNS_16Flash_fwd_paramsE,@"STO_CUDA_ENTRY STV_DEFAULT"
_ZN5flash24flash_fwd_splitkv_kernelI23Flash_fwd_kernel_traitsILi128ELi64ELi64ELi4ELb0ELb0EN7cutlass6half_tE19Flash_kernel_traitsILi128ELi64ELi64ELi4ES3_EELb1ELb0ELb1ELb0ELb0ELb0ELb1ELb1EEEvNS_16Flash_fwd_paramsE:
.text._ZN5flash24flash_fwd_splitkv_kernelI23Flash_fwd_kernel_traitsILi128ELi64ELi64ELi4ELb0ELb0EN7cutlass6half_tE19Flash_kernel_traitsILi128ELi64ELi64ELi4ES3_EELb1ELb0ELb1ELb0ELb0ELb0ELb1ELb1EEEvNS_16Flash_fwd_paramsE:
        /* <DEDUP_REMOVED lines=46> */
[----:B------:R-:W-:Y:S01]  /*02e0*/  IADD3 R129, -R153, RZ, RZ ;  /* 0x000000ff99817210 */ /* 0x000fe20007ffe1ff */
[----:B------:R-:W2:Y:S04]  /*02f0*/  S2R R17, SR_CTAID.X ;  /* 0x0000000000117919 */ /* 0x000ea80000002500 */
[----:B------:R-:W-:Y:S01]  /*0300*/  IMAD R128, R5, R129, R128 ;  /* 0x0000008105807224 */ /* 0x000fe200078e0280 */
[----:B------:R-:W3:Y:S01]  /*0310*/  S2R R0, SR_CTAID.Y ;  /* 0x0000000000007919 */ /* 0x000ee20000002600 */
[----:B------:R-:W-:-:S06]  /*0320*/  @P0 IMAD.IADD R152, R7, 0x1, -R6 ;  /* 0x0000000107980824 */ /* 0x000fcc00078e0a06 */
[----:B------:R-:W4:Y:S01]  /*0330*/  @!P0 LDC R152, c[0x0][0x2c4] ;  /* 0x0000b100ff988b82 */ /* 0x000f220000000800 */
[----:B------:R-:W-:-:S04]  /*0340*/  ISETP.NE.U32.AND P0, PT, R2, RZ, PT ;  /* 0x000000ff0200720c */ /* 0x000fc80003f05070 */
[----:B------:R-:W-:-:S13]  /*0350*/  ISETP.NE.AND.EX P0, PT, R3, RZ, PT, P0 ;  /* 0x000000ff0300720c */ /* 0x000fda0003f05300 */
[----:B-123--:R-:W-:Y:S05]  /*0360*/  @!P0 BRA `(.L_x_7892) ;  /* 0x0000000000108947 */ /* 0x00efea0003800000 */
[----:B------:R-:W2:Y:S02]  /*0370*/  @P1 LDG.E R3, desc[UR6][R8.64+0x4] ;  /* 0x0000040608031981 */ /* 0x000ea4000c1e1900 */
[----:B--2--5:R-:W-:-:S06]  /*0380*/  @P1 IADD3 R62, R3, -R10, RZ ;  /* 0x8000000a033e1210 */ /* 0x024fcc0007ffe0ff */
[----:B------:R2:W5:Y:S01]  /*0390*/  @!P1 LDG.E R62, desc[UR6][R8.64] ;  /* 0x00000006083e9981 */ /* 0x000562000c1e1900 */
[----:B------:R-:W-:Y:S05]  /*03a0*/  BRA `(.L_x_7893) ;  /* 0x0000000000047947 */ /* 0x000fea0003800000 */
.L_x_7892:
[----:B------:R-:W1:Y:S02]  /*03b0*/  LDC R62, c[0x0][0x2c8] ;  /* 0x0000b200ff3e7b82 */ /* 0x000e640000000800 */
.L_x_7893:
        /* <DEDUP_REMOVED lines=15> */
[-C--:B--2---:R-:W-:Y:S02]  /*04b0*/  IABS R11, R8.reuse ;  /* 0x00000008000b7213 */ /* 0x084fe40000000000 */
[----:B------:R-:W-:-:S02]  /*04c0*/  IABS R12, R8 ;  /* 0x00000008000c7213 */ /* 0x000fc40000000000 */
[----:B------:R-:W2:Y:S03]  /*04d0*/  I2F.RP R4, R11 ;  /* 0x0000000b00047306 */ /* 0x000ea60000209400 */
[----:B------:R-:W-:Y:S02]  /*04e0*/  IMAD.MOV R12, RZ, RZ, -R12 ;  /* 0x000000ffff0c7224 */ /* 0x000fe400078e0a0c */
[----:B---3--:R-:W-:-:S05]  /*04f0*/  VIADD R2, R2, 0x3f ;  /* 0x0000003f02027836 */ /* 0x008fca0000000000 */
[----:B------:R-:W-:-:S04]  /*0500*/  SHF.R.S32.HI R15, RZ, 0x1f, R2 ;  /* 0x0000001fff0f7819 */ /* 0x000fc80000011402 */
[----:B------:R-:W-:Y:S01]  /*0510*/  LEA.HI R15, R15, R2, RZ, 0x6 ;  /* 0x000000020f0f7211 */ /* 0x000fe200078f30ff */
[----:B--2---:R-:W2:Y:S03]  /*0520*/  MUFU.RCP R3, R4 ;  /* 0x0000000400037308 */ /* 0x004ea60000001000 */
[----:B------:R-:W-:-:S05]  /*0530*/  LEA.HI.SX32 R15, R15, R8, 0x1a ;  /* 0x000000080f0f7211 */ /* 0x000fca00078fd2ff */
[----:B------:R-:W-:Y:S02]  /*0540*/  VIADD R15, R15, 0xffffffff ;  /* 0xffffffff0f0f7836 */ /* 0x000fe40000000000 */
[----:B--2---:R-:W-:-:S03]  /*0550*/  VIADD R3, R3, 0xffffffe ;  /* 0x0ffffffe03037836 */ /* 0x004fc60000000000 */
[----:B------:R-:W-:Y:S02]  /*0560*/  IABS R4, R15 ;  /* 0x0000000f00047213 */ /* 0x000fe40000000000 */
[----:B------:R-:W-:Y:S01]  /*0570*/  LOP3.LUT R15, R15, R8, RZ, 0x3c, !PT ;  /* 0x000000080f0f7212 */ /* 0x000fe200078e3cff */
[----:B------:R-:W2:Y:S03]  /*0580*/  F2I.FTZ.U32.TRUNC.NTZ R3, R3 ;  /* 0x0000000300037305 */ /* 0x000ea6000021f000 */
[----:B------:R-:W-:Y:S01]  /*0590*/  ISETP.GE.AND P0, PT, R15, RZ, PT ;  /* 0x000000ff0f00720c */ /* 0x000fe20003f06270 */
[----:B--2---:R-:W-:-:S04]  /*05a0*/  IMAD.MOV R2, RZ, RZ, -R3 ;  /* 0x000000ffff027224 */ /* 0x004fc800078e0a03 */
[----:B------:R-:W-:Y:S02]  /*05b0*/  IMAD R9, R2, R11, RZ ;  /* 0x0000000b02097224 */ /* 0x000fe400078e02ff */
[----:B------:R-:W-:-:S04]  /*05c0*/  IMAD.MOV.U32 R2, RZ, RZ, RZ ;  /* 0x000000ffff027224 */ /* 0x000fc800078e00ff */
[----:B------:R-:W-:Y:S02]  /*05d0*/  IMAD.HI.U32 R9, R3, R9, R2 ;  /* 0x0000000903097227 */ /* 0x000fe400078e0002 */
[----:B------:R-:W2:Y:S04]  /*05e0*/  @!P3 LDC.64 R2, c[0x0][0x318] ;  /* 0x0000c600ff02bb82 */ /* 0x000ea80000000a00 */
[----:B------:R-:W-:-:S04]  /*05f0*/  IMAD.HI.U32 R9, R9, R4, RZ ;  /* 0x0000000409097227 */ /* 0x000fc800078e00ff */
[----:B------:R-:W-:Y:S02]  /*0600*/  IMAD R12, R9, R12, R4 ;  /* 0x0000000c090c7224 */ /* 0x000fe400078e0204 */
[----:B------:R-:W3:Y:S03]  /*0610*/  @!P3 LDC R4, c[0x0][0x2cc] ;  /* 0x0000b300ff04bb82 */ /* 0x000ee60000000800 */
[----:B------:R-:W-:Y:S02]  /*0620*/  ISETP.GT.U32.AND P1, PT, R11, R12, PT ;  /* 0x0000000c0b00720c */ /* 0x000fe40003f24070 */
[----:B--2---:R-:W-:-:S11]  /*0630*/  @!P3 ISETP.NE.U32.AND P2, PT, R2, RZ, PT ;  /* 0x000000ff0200b20c */ /* 0x004fd60003f45070 */
[----:B------:R-:W-:Y:S01]  /*0640*/  @!P1 IMAD.IADD R12, R12, 0x1, -R11 ;  /* 0x000000010c0c9824 */ /* 0x000fe200078e0a0b */
[----:B------:R-:W-:Y:S01]  /*0650*/  @!P3 ISETP.NE.AND.EX P2, PT, R3, RZ, PT, P2 ;  /* 0x000000ff0300b20c */ /* 0x000fe20003f45320 */
[----:B------:R-:W-:Y:S01]  /*0660*/  @!P1 VIADD R9, R9, 0x1 ;  /* 0x0000000109099836 */ /* 0x000fe20000000000 */
[----:B------:R-:W-:Y:S02]  /*0670*/  ISETP.NE.AND P1, PT, R8, RZ, PT ;  /* 0x000000ff0800720c */ /* 0x000fe40003f25270 */
[----:B------:R-:W-:Y:S02]  /*0680*/  ISETP.GE.U32.AND P4, PT, R12, R11, PT ;  /* 0x0000000b0c00720c */ /* 0x000fe40003f86070 */
[----:B---3--:R-:W-:-:S05]  /*0690*/  @!P3 SEL R3, R4, RZ, P2 ;  /* 0x000000ff0403b207 */ /* 0x008fca0001000000 */
[----:B------:R-:W-:Y:S01]  /*06a0*/  @!P3 IMAD.IADD R52, R62, 0x1, R3 ;  /* 0x000000013e34b824 */ /* 0x000fe200078e0203 */
[----:B------:R-:W-:-:S03]  /*06b0*/  IADD3 R3, -R152, 0x7f, R59 ;  /* 0x0000007f98037810 */ /* 0x000fc60007ffe13b */
[----:B------:R-:W-:Y:S01]  /*06c0*/  VIADD R2, R52, 0x3f ;  /* 0x0000003f34027836 */ /* 0x000fe20000000000 */
[----:B----4-:R-:W-:Y:S01]  /*06d0*/  IADD3 R7, R3, R7, R52 ;  /* 0x0000000703077210 */ /* 0x010fe20007ffe034 */
[----:B------:R-:W-:-:S03]  /*06e0*/  @P4 VIADD R9, R9, 0x1 ;  /* 0x0000000109094836 */ /* 0x000fc60000000000 */
[----:B------:R-:W-:Y:S01]  /*06f0*/  SHF.R.S32.HI R3, RZ, 0x1f, R2 ;  /* 0x0000001fff037819 */ /* 0x000fe20000011402 */
[----:B------:R-:W-:Y:S01]  /*0700*/  @!P0 IMAD.MOV R9, RZ, RZ, -R9 ;  /* 0x000000ffff098224 */ /* 0x000fe200078e0a09 */
[----:B------:R-:W-:Y:S02]  /*0710*/  @!P1 LOP3.LUT R9, RZ, R8, RZ, 0x33, !PT ;  /* 0x00000008ff099212 */ /* 0x000fe400078e33ff */
[----:B------:R-:W-:Y:S02]  /*0720*/  SHF.R.S32.HI R4, RZ, 0x1f, R7 ;  /* 0x0000001fff047819 */ /* 0x000fe40000011407 */
[----:B------:R-:W-:Y:S01]  /*0730*/  LEA.HI R3, R3, R2, RZ, 0x6 ;  /* 0x0000000203037211 */ /* 0x000fe200078f30ff */
[----:B------:R-:W-:Y:S01]  /*0740*/  IMAD R147, R9, R0, RZ ;  /* 0x0000000009937224 */ /* 0x000fe200078e02ff */
[----:B------:R-:W-:Y:S02]  /*0750*/  LEA.HI R4, R4, R7, RZ, 0x6 ;  /* 0x0000000704047211 */ /* 0x000fe400078f30ff */
[----:B------:R-:W-:-:S02]  /*0760*/  SHF.R.S32.HI R2, RZ, 0x6, R3 ;  /* 0x00000006ff027819 */ /* 0x000fc40000011403 */
        /* <DEDUP_REMOVED lines=46> */
.L_x_7896:
[----:B------:R-:W-:Y:S05]  /*0a50*/  BSYNC B0 ;  /* 0x0000000000007941 */ /* 0x000fea0003800000 */
.L_x_7895:
        /* <DEDUP_REMOVED lines=9> */
.L_x_7898:
[----:B------:R-:W-:Y:S05]  /*0af0*/  BSYNC B0 ;  /* 0x0000000000007941 */ /* 0x000fea0003800000 */
.L_x_7897:
        /* <DEDUP_REMOVED lines=8> */
.L_x_7900:
[----:B------:R-:W-:Y:S05]  /*0b80*/  BSYNC B0 ;  /* 0x0000000000007941 */ /* 0x000fea0003800000 */
.L_x_7899:
        /* <DEDUP_REMOVED lines=8> */
.L_x_7902:
[----:B------:R-:W-:Y:S05]  /*0c10*/  BSYNC B0 ;  /* 0x0000000000007941 */ /* 0x000fea0003800000 */
.L_x_7901:
        /* <DEDUP_REMOVED lines=9> */
.L_x_7904:
[----:B------:R-:W-:Y:S05]  /*0cb0*/  BSYNC B0 ;  /* 0x0000000000007941 */ /* 0x000fea0003800000 */
.L_x_7903:
[----:B------:R-:W-:Y:S04]  /*0cc0*/  BSSY B0, `(.L_x_7905) ;  /* 0x0000007000007945 */ /* 0x000fe80003800000 */
[----:B------:R-:W-:Y:S05]  /*0cd0*/  @P1 BRA `(.L_x_7906) ;  /* 0x0000000000141947 */ /* 0x000fea0003800000 */
[----:B------:R-:W-:Y:S02]  /*0ce0*/  ULDC UR4, c[0x0][0x2d0] ;  /* 0x0000b40000047ab9 */ /* 0x000fe40000000800 */
[----:B------:R-:W-:Y:S02]  /*0cf0*/  ISETP.GE.AND P1, PT, R2, UR4, PT ;  /* 0x0000000402007c0c */ /* 0x000fe4000bf26270 */
[----:B------:R-:W-:-:S11]  /*0d00*/  ISETP.GE.AND P0, PT, R6, UR4, PT ;  /* 0x0000000406007c0c */ /* 0x000fd6000bf06270 */
[----:B------:R1:W-:Y:S04]  /*0d10*/  @!P1 STG.E.128 desc[UR6][R20.64+0x5000], RZ ;  /* 0x005000ff14009986 */ /* 0x0003e8000c101d06 */
[----:B------:R1:W-:Y:S02]  /*0d20*/  @!P0 STG.E.128 desc[UR6][R20.64+0x5100], RZ ;  /* 0x005100ff14008986 */ /* 0x0003e4000c101d06 */
.L_x_7906:
[----:B------:R-:W-:Y:S05]  /*0d30*/  BSYNC B0 ;  /* 0x0000000000007941 */ /* 0x000fea0003800000 */
.L_x_7905:
[----:B------:R-:W-:Y:S04]  /*0d40*/  BSSY B0, `(.L_x_7907) ;  /* 0x0000007000007945 */ /* 0x000fe80003800000 */
[----:B------:R-:W-:Y:S05]  /*0d50*/  @P4 BRA `(.L_x_7908) ;  /* 0x0000000000144947 */ /* 0x000fea0003800000 */
[----:B------:R-:W-:Y:S02]  /*0d60*/  ULDC UR4, c[0x0][0x2d0] ;  /* 0x0000b40000047ab9 */ /* 0x000fe40000000800 */
[----:B------:R-:W-:Y:S02]  /*0d70*/  ISETP.GE.AND P1, PT, R2, UR4, PT ;  /* 0x0000000402007c0c */ /* 0x000fe4000bf26270 */
[----:B------:R-:W-:-:S11]  /*0d80*/  ISETP.GE.AND P0, PT, R6, UR4, PT ;  /* 0x0000000406007c0c */ /* 0x000fd6000bf06270 */
[----:B------:R1:W-:Y:S04]  /*0d90*/  @!P1 STG.E.128 desc[UR6][R20.64+0x6000], RZ ;  /* 0x006000ff14009986 */ /* 0x0003e8000c101d06 */
[----:B------:R1:W-:Y:S02]  /*0da0*/  @!P0 STG.E.128 desc[UR6][R20.64+0x6100], RZ ;  /* 0x006100ff14008986 */ /* 0x0003e4000c101d06 */
.L_x_7908:
[----:B------:R-:W-:Y:S05]  /*0db0*/  BSYNC B0 ;  /* 0x0000000000007941 */ /* 0x000fea0003800000 */
.L_x_7907:
[----:B------:R-:W-:Y:S04]  /*0dc0*/  BSSY B0, `(.L_x_7909) ;  /* 0x0000007000007945 */ /* 0x000fe80003800000 */
[----:B------:R-:W-:Y:S05]  /*0dd0*/  @P3 BRA `(.L_x_7910) ;  /* 0x0000000000143947 */ /* 0x000fea0003800000 */
[----:B------:R-:W-:Y:S02]  /*0de0*/  ULDC UR4, c[0x0][0x2d0] ;  /* 0x0000b40000047ab9 */ /* 0x000fe40000000800 */
[----:B------:R-:W-:Y:S02]  /*0df0*/  ISETP.GE.AND P1, PT, R2, UR4, PT ;  /* 0x0000000402007c0c */ /* 0x000fe4000bf26270 */
[----:B------:R-:W-:-:S11]  /*0e00*/  ISETP.GE.AND P0, PT, R6, UR4, PT ;  /* 0x0000000406007c0c */ /* 0x000fd6000bf06270 */
[----:B------:R1:W-:Y:S04]  /*0e10*/  @!P1 STG.E.128 desc[UR6][R20.64+0x7000], RZ ;  /* 0x007000ff14009986 */ /* 0x0003e8000c101d06 */
[----:B------:R1:W-:Y:S02]  /*0e20*/  @!P0 STG.E.128 desc[UR6][R20.64+0x7100], RZ ;  /* 0x007100ff14008986 */ /* 0x0003e4000c101d06 */
.L_x_7910:
[----:B------:R-:W-:Y:S05]  /*0e30*/  BSYNC B0 ;  /* 0x0000000000007941 */ /* 0x000fea0003800000 */
.L_x_7909:
        /* <DEDUP_REMOVED lines=29> */
.L_x_7894:
        /* <DEDUP_REMOVED lines=24> */
.L_x_7911:
        /* <DEDUP_REMOVED lines=33> */
[----:B------:R-:W2:Y:S08]  /*13a0*/  I2F.RP R9, R0 ;  /* 0x0000000000097306 */ /* 0x000eb00000209400 */
[----:B--2---:R-:W2:Y:S01]  /*13b0*/  MUFU.RCP R4, R9 ;  /* 0x0000000900047308 */ /* 0x004ea20000001000 */
[----:B-1----:R-:W-:-:S05]  /*13c0*/  IMAD R19, R14, R12, R7 ;  /* 0x0000000c0e137224 */ /* 0x002fca00078e0207 */
[----:B------:R-:W-:Y:S02]  /*13d0*/  SHF.R.S32.HI R15, RZ, 0x1f, R19 ;  /* 0x0000001fff0f7819 */ /* 0x000fe40000011413 */
[----:B--2---:R-:W-:-:S04]  /*13e0*/  IADD3 R4, R4, 0xffffffe, RZ ;  /* 0x0ffffffe04047810 */ /* 0x004fc80007ffe0ff */
        /* <DEDUP_REMOVED lines=44> */
.L_x_7912:
        /* <DEDUP_REMOVED lines=48> */
.L_x_7914:
        /* <DEDUP_REMOVED lines=8> */
[----:B------:R-:W-:Y:S01]  /*1a30*/  @P4 IMAD.WIDE.U32 R20, R10, R8, RZ ;  /* 0x000000080a144225 */ /* 0x000fe200078e00ff */
[----:B------:R-:W-:-:S03]  /*1a40*/  IADD3 R19, R19, R4, RZ ;  /* 0x0000000413137210 */ /* 0x000fc60007ffe0ff */
[-C--:B--2---:R-:W-:Y:S02]  /*1a50*/  IMAD R4, R5, R2.reuse, RZ ;  /* 0x0000000205047224 */ /* 0x084fe400078e02ff */
[----:B------:R-:W-:-:S04]  /*1a60*/  IMAD.WIDE.U32 R18, R0, R2, R18 ;  /* 0x0000000200127225 */ /* 0x000fc800078e0012 */
[----:B------:R-:W-:Y:S01]  /*1a70*/  IMAD R3, R0, R3, R4 ;  /* 0x0000000300037224 */ /* 0x000fe200078e0204 */
[----:B------:R-:W-:Y:S01]  /*1a80*/  MOV R4, R18 ;  /* 0x0000001200047202 */ /* 0x000fe20000000f00 */
[----:B------:R-:W-:Y:S01]  /*1a90*/  @P4 IMAD R21, R10, R9, R21 ;  /* 0x000000090a154224 */ /* 0x000fe200078e0215 */
[----:B------:R-:W-:Y:S02]  /*1aa0*/  @P4 MOV R10, R20 ;  /* 0x00000014000a4202 */ /* 0x000fe40000000f00 */
        /* <DEDUP_REMOVED lines=16> */
.L_x_7913:
        /* <DEDUP_REMOVED lines=17> */
[CC--:B-----5:R-:W-:Y:S01]  /*1cc0*/  LEA.HI R12, R13.reuse, R54.reuse, RZ, 0x6 ;  /* 0x000000360d0c7211 */ /* 0x0e0fe200078f30ff */
[----:B------:R-:W4:Y:S01]  /*1cd0*/  @!P0 LDC.64 R8, c[0x0][0x228] ;  /* 0x00008a00ff088b82 */ /* 0x000f220000000a00 */
[----:B------:R-:W-:Y:S01]  /*1ce0*/  IMAD.SHL.U32 R127, R130, 0x40, RZ ;  /* 0x00000040827f7824 */ /* 0x000fe200078e00ff */
[----:B------:R-:W-:Y:S01]  /*1cf0*/  SHF.R.S32.HI R131, RZ, 0x1f, R130 ;  /* 0x0000001fff837819 */ /* 0x000fe20000011482 */
[----:B------:R-:W-:Y:S01]  /*1d00*/  IMAD.SHL.U32 R16, R58, 0x8, RZ ;  /* 0x000000083a107824 */ /* 0x000fe200078e00ff */
[----:B------:R-:W-:Y:S01]  /*1d10*/  LEA.HI R56, R13, R54, RZ, 0x5 ;  /* 0x000000360d387211 */ /* 0x000fe200078f28ff */
[----:B------:R-:W-:Y:S01]  /*1d20*/  IMAD.IADD R125, R54, 0x1, -R125 ;  /* 0x00000001367d7824 */ /* 0x000fe200078e0a7d */
[----:B------:R-:W-:Y:S01]  /*1d30*/  LOP3.LUT R127, R127, 0x1c0, RZ, 0xc0, !PT ;  /* 0x000001c07f7f7812 */ /* 0x000fe200078ec0ff */
[----:B------:R-:W-:Y:S01]  /*1d40*/  IMAD.SHL.U32 R12, R12, 0x8, RZ ;  /* 0x000000080c0c7824 */ /* 0x000fe200078e00ff */
[----:B------:R-:W-:Y:S01]  /*1d50*/  ISETP.GE.AND P1, PT, R16, UR5, PT ;  /* 0x0000000510007c0c */ /* 0x000fe2000bf26270 */
[C---:B--2---:R-:W-:Y:S01]  /*1d60*/  @P0 IMAD.WIDE.U32 R22, R6.reuse, R2, RZ ;  /* 0x0000000206160225 */ /* 0x044fe200078e00ff */
[----:B------:R-:W-:Y:S01]  /*1d70*/  LOP3.LUT R14, R127, 0x38, R16, 0xf8, !PT ;  /* 0x000000387f0e7812 */ /* 0x000fe200078ef810 */
[----:B------:R-:W2:Y:S01]  /*1d80*/  LDC.64 R140, c[0x0][0x250] ;  /* 0x00009400ff8c7b82 */ /* 0x000ea20000000a00 */
[----:B------:R-:W-:Y:S01]  /*1d90*/  SHF.R.U32.HI R127, RZ, 0x3, R127 ;  /* 0x00000003ff7f7819 */ /* 0x000fe2000001167f */
[----:B------:R-:W-:Y:S01]  /*1da0*/  @P0 IMAD R23, R6, R3, R23 ;  /* 0x0000000306170224 */ /* 0x000fe200078e0217 */
[----:B------:R-:W-:Y:S01]  /*1db0*/  SHF.R.S32.HI R126, RZ, 0x1f, R125 ;  /* 0x0000001fff7e7819 */ /* 0x000fe2000001147d */
[----:B------:R-:W-:Y:S01]  /*1dc0*/  @P0 IMAD.MOV.U32 R6, RZ, RZ, R22 ;  /* 0x000000ffff060224 */ /* 0x000fe200078e0016 */
[----:B------:R-:W-:Y:S01]  /*1dd0*/  LOP3.LUT R127, R14, R127, RZ, 0x3c, !PT ;  /* 0x0000007f0e7f7212 */ /* 0x000fe200078e3cff */
[----:B------:R-:W-:Y:S01]  /*1de0*/  IMAD.WIDE R26, R17, 0x40, R130 ;  /* 0x00000040111a7825 */ /* 0x000fe200078e0282 */
[----:B------:R-:W-:-:S02]  /*1df0*/  LEA.HI R126, R126, R125, RZ, 0x3 ;  /* 0x0000007d7e7e7211 */ /* 0x000fc400078f18ff */
[----:B------:R-:W-:Y:S01]  /*1e00*/  LOP3.LUT R127, R127, 0xfffffe00, R12, 0xf8, !PT ;  /* 0xfffffe007f7f7812 */ /* 0x000fe200078ef80c */
[----:B------:R-:W-:Y:S01]  /*1e10*/  VIADD R12, R16, 0x40 ;  /* 0x00000040100c7836 */ /* 0x000fe20000000000 */
[----:B------:R-:W-:Y:S01]  /*1e20*/  SHF.R.S32.HI R17, RZ, 0x1f, R16 ;  /* 0x0000001fff117819 */ /* 0x000fe20000011410 */
[----:B------:R-:W-:Y:S01]  /*1e30*/  IMAD.SHL.U32 R119, R58, 0x4, RZ ;  /* 0x000000043a777824 */ /* 0x000fe200078e00ff */
[----:B---3--:R-:W-:Y:S01]  /*1e40*/  LEA.HI R122, R122, R122, RZ, 0x1 ;  /* 0x0000007a7a7a7211 */ /* 0x008fe200078f08ff */
[-C--:B----4-:R-:W-:Y:S01]  /*1e50*/  @!P0 IMAD R14, R109, R8.reuse, RZ ;  /* 0x000000086d0e8224 */ /* 0x090fe200078e02ff */
[----:B------:R-:W-:Y:S01]  /*1e60*/  LOP3.LUT R57, R56, 0xffffffe0, RZ, 0xc0, !PT ;  /* 0xffffffe038397812 */ /* 0x000fe200078ec0ff */
[C---:B------:R-:W-:Y:S01]  /*1e70*/  @!P0 IMAD.WIDE.U32 R24, R153.reuse, R8, RZ ;  /* 0x0000000899188225 */ /* 0x040fe200078e00ff */
[----:B------:R-:W-:Y:S02]  /*1e80*/  LOP3.LUT R8, R126, 0xfffffff8, RZ, 0xc0, !PT ;  /* 0xfffffff87e087812 */ /* 0x000fe400078ec0ff */
[----:B------:R-:W-:Y:S01]  /*1e90*/  SHF.R.S32.HI R123, RZ, 0x1, R122 ;  /* 0x00000001ff7b7819 */ /* 0x000fe2000001147a */
[----:B------:R-:W-:Y:S01]  /*1ea0*/  @!P0 IMAD R9, R153, R9, R14 ;  /* 0x0000000999098224 */ /* 0x000fe200078e020e */
[----:B------:R-:W-:Y:S01]  /*1eb0*/  @!P0 MOV R6, R24 ;  /* 0x0000001800068202 */ /* 0x000fe20000000f00 */
[----:B------:R-:W-:Y:S01]  /*1ec0*/  IMAD.IADD R125, R125, 0x1, -R8 ;  /* 0x000000017d7d7824 */ /* 0x000fe200078e0a08 */
[----:B------:R-:W-:Y:S01]  /*1ed0*/  SHF.L.U64.HI R148, R142, 0x4, R143 ;  /* 0x000000048e947819 */ /* 0x000fe2000001028f */
[----:B------:R-:W-:Y:S01]  /*1ee0*/  @!P0 IMAD.IADD R23, R25, 0x1, R9 ;  /* 0x0000000119178824 */ /* 0x000fe200078e0209 */
[----:B------:R-:W-:Y:S01]  /*1ef0*/  SEL R25, RZ, 0x1, P1 ;  /* 0x00000001ff197807 */ /* 0x000fe20000800000 */
[----:B------:R-:W-:Y:S01]  /*1f00*/  IMAD R8, R27, R2, RZ ;  /* 0x000000021b087224 */ /* 0x000fe200078e02ff */
[----:B------:R-:W-:Y:S01]  /*1f10*/  ISETP.GE.AND P0, PT, R12, UR5, PT ;  /* 0x000000050c007c0c */ /* 0x000fe2000bf06270 */
[----:B------:R-:W-:Y:S01]  /*1f20*/  IMAD R9, R5, UR10, RZ ;  /* 0x0000000a05097c24 */ /* 0x000fe2000f8e02ff */
[----:B------:R-:W-:Y:S01]  /*1f30*/  IADD3 R22, P1, R16, R6, RZ ;  /* 0x0000000610167210 */ /* 0x000fe20007f3e0ff */
[----:B------:R-:W-:Y:S01]  /*1f40*/  IMAD R8, R26, R3, R8 ;  /* 0x000000031a087224 */ /* 0x000fe200078e0208 */
[----:B------:R-:W-:Y:S01]  /*1f50*/  SEL R124, RZ, 0xffffffff, P0 ;  /* 0xffffffffff7c7807 */ /* 0x000fe20000000000 */
[----:B------:R-:W-:Y:S01]  /*1f60*/  IMAD R9, R0, UR11, R9 ;  /* 0x0000000b00097c24 */ /* 0x000fe2000f8e0209 */
[----:B------:R-:W-:Y:S01]  /*1f70*/  IADD3 R20, P0, R16, R10, RZ ;  /* 0x0000000a10147210 */ /* 0x000fe20007f1e0ff */
[----:B------:R-:W-:Y:S01]  /*1f80*/  IMAD.X R23, R17, 0x1, R23, P1 ;  /* 0x0000000111177824 */ /* 0x000fe200008e0617 */
[----:B------:R-:W-:Y:S01]  /*1f90*/  SHF.R.S32.HI R3, RZ, 0x1f, R62 ;  /* 0x0000001fff037819 */ /* 0x000fe2000001143e */
[----:B------:R-:W-:Y:S01]  /*1fa0*/  IMAD R120, R130, R123, R119 ;  /* 0x0000007b82787224 */ /* 0x000fe200078e0277 */
[----:B--2---:R-:W-:Y:S01]  /*1fb0*/  SHF.L.U64.HI R150, R140, 0x4, R141 ;  /* 0x000000048c967819 */ /* 0x004fe2000001028d */
[----:B------:R-:W-:Y:S01]  /*1fc0*/  IMAD.WIDE.U32 R22, R26, R2, R22 ;  /* 0x000000021a167225 */ /* 0x000fe200078e0016 */
[----:B------:R-:W-:-:S02]  /*1fd0*/  LEA.HI R2, R3, R62, RZ, 0x6 ;  /* 0x0000003e03027211 */ /* 0x000fc400078f30ff */
[----:B------:R-:W-:Y:S01]  /*1fe0*/  IADD3 R119, R119, R120, RZ ;  /* 0x0000007877777210 */ /* 0x000fe20007ffe0ff */
[----:B------:R-:W-:Y:S01]  /*1ff0*/  IMAD.X R21, R17, 0x1, R21, P0 ;  /* 0x0000000111157824 */ /* 0x000fe200000e0615 */
[----:B------:R-:W-:Y:S01]  /*2000*/  IADD3 R104, P0, R130, R19, RZ ;  /* 0x0000001382687210 */ /* 0x000fe20007f1e0ff */
[----:B------:R-:W-:Y:S01]  /*2010*/  IMAD.IADD R23, R23, 0x1, R8 ;  /* 0x0000000117177824 */ /* 0x000fe200078e0208 */
[----:B------:R-:W-:Y:S01]  /*2020*/  SHF.R.S32.HI R2, RZ, 0x6, R2 ;  /* 0x00000006ff027819 */ /* 0x000fe20000011402 */
[----:B------:R-:W-:Y:S01]  /*2030*/  IMAD.WIDE.U32 R20, R0, UR10, R20 ;  /* 0x0000000a00147c25 */ /* 0x000fe2000f8e0014 */
[----:B------:R-:W-:Y:S01]  /*2040*/  IADD3.X R15, R131, R15, RZ, P0, !PT ;  /* 0x0000000f830f7210 */ /* 0x000fe200007fe4ff */
[----:B------:R-:W-:Y:S01]  /*2050*/  ULDC.64 UR10, c[0x0][0x258] ;  /* 0x00009600000a7ab9 */ /* 0x000fe20000000a00 */
[----:B------:R-:W-:Y:S01]  /*2060*/  IADD3 R136, P0, R16, R4, RZ ;  /* 0x0000000410887210 */ /* 0x000fe20007f1e0ff */
[----:B------:R-:W-:Y:S01]  /*2070*/  IMAD.IADD R21, R21, 0x1, R9 ;  /* 0x0000000115157824 */ /* 0x000fe200078e0209 */
[----:B------:R-:W-:Y:S01]  /*2080*/  VIMNMX R61, R147, R2, !PT ;  /* 0x00000002933d7248 */ /* 0x000fe20007fe0100 */
[----:B------:R-:W-:Y:S01]  /*2090*/  IMAD R15, R15, R140, RZ ;  /* 0x0000008c0f0f7224 */ /* 0x000fe200078e02ff */
[----:B------:R-:W-:Y:S01]  /*20a0*/  SHF.L.U32 R151, R140, 0x4, RZ ;  /* 0x000000048c977819 */ /* 0x000fe200000006ff */
[----:B------:R-:W-:Y:S01]  /*20b0*/  IMAD.X R137, R17, 0x1, R11, P0 ;  /* 0x0000000111897824 */ /* 0x000fe200000e060b */
[----:B------:R-:W-:Y:S01]  /*20c0*/  ISETP.GT.AND P0, PT, R102, R61, PT ;  /* 0x0000003d6600720c */ /* 0x000fe20003f04270 */
[----:B------:R-:W-:Y:S01]  /*20d0*/  IMAD R135, R129, UR10, RZ ;  /* 0x0000000a81877c24 */ /* 0x000fe2000f8e02ff */
[----:B------:R-:W-:Y:S01]  /*20e0*/  SHF.R.S32.HI R60, RZ, 0x4, R60 ;  /* 0x00000004ff3c7819 */ /* 0x000fe2000001143c */
[----:B------:R-:W-:Y:S01]  /*20f0*/  IMAD R165, R131, R142, RZ ;  /* 0x0000008e83a57224 */ /* 0x000fe200078e02ff */
[----:B------:R-:W-:Y:S01]  /*2100*/  R2P PR, R125, 0x6 ;  /* 0x000000067d007804 */ /* 0x000fe20000000000 */
[----:B------:R-:W-:Y:S01]  /*2110*/  IMAD.SHL.U32 R124, R124, 0x2, RZ ;  /* 0x000000027c7c7824 */ /* 0x000fe200078e00ff */
[----:B------:R-:W-:Y:S01]  /*2120*/  SHF.R.S32.HI R56, RZ, 0x5, R56 ;  /* 0x00000005ff387819 */ /* 0x000fe20000011438 */
[C---:B------:R-:W-:Y:S01]  /*2130*/  IMAD R101, R104.reuse, R141, R15 ;  /* 0x0000008d68657224 */ /* 0x040fe200078e020f */
[----:B------:R-:W-:Y:S01]  /*2140*/  SHF.R.S32.HI R107, RZ, 0x1f, R120 ;  /* 0x0000001fff6b7819 */ /* 0x000fe20000011478 */
[----:B------:R-:W-:Y:S01]  /*2150*/  IMAD.WIDE.U32 R104, R104, R140, R20 ;  /* 0x0000008c68687225 */ /* 0x000fe200078e0014 */
[----:B------:R-:W-:-:S02]  /*2160*/  LOP3.LUT R124, R124, 0x2, R25, 0xe2, !PT ;  /* 0x000000027c7c7812 */ /* 0x000fc400078ee219 */
[----:B------:R-:W-:Y:S01]  /*2170*/  SHF.R.S32.HI R106, RZ, 0x1f, R119 ;  /* 0x0000001fff6a7819 */ /* 0x000fe20000011477 */
[C---:B------:R-:W-:Y:S01]  /*2180*/  IMAD R135, R128.reuse, UR11, R135 ;  /* 0x0000000b80877c24 */ /* 0x040fe2000f8e0287 */
[----:B------:R-:W-:Y:S01]  /*2190*/  SEL R45, R45, 0xfffffff0, !P1 ;  /* 0xfffffff02d2d7807 */ /* 0x000fe20004800000 */
[----:B------:R-:W-:Y:S01]  /*21a0*/  IMAD.WIDE.U32 R132, R128, UR10, R22 ;  /* 0x0000000a80847c25 */ /* 0x000fe2000f8e0016 */
[----:B------:R-:W-:-:S03]  /*21b0*/  SEL R43, R43, 0xffffffe0, !P2 ;  /* 0xffffffe02b2b7807 */ /* 0x000fc60005000000 */
        /* <DEDUP_REMOVED lines=24> */
[----:B------:R-:W-:Y:S01]  /*2340*/  LOP3.LUT R116, R124, 0xffff, RZ, 0xc0, !PT ;  /* 0x0000ffff7c747812 */ /* 0x000fe200078ec0ff */
[----:B------:R-:W-:Y:S01]  /*2350*/  ULDC UR4, c[0x0][0x2e0] ;  /* 0x0000b80000047ab9 */ /* 0x000fe20000000800 */
[----:B------:R-:W-:Y:S01]  /*2360*/  IADD3 R115, R130, 0x20, RZ ;  /* 0x0000002082737810 */ /* 0x000fe20007ffe0ff */
        /* <DEDUP_REMOVED lines=15> */
[----:B------:R-:W-:Y:S01]  /*2460*/  LOP3.LUT R118, R116, 0x1, RZ, 0xc0, !PT ;  /* 0x0000000174767812 */ /* 0x000fe200078ec0ff */
[C---:B------:R-:W-:Y:S01]  /*2470*/  IMAD R2, R6.reuse, R67, R2 ;  /* 0x0000004306027224 */ /* 0x040fe200078e0202 */
[----:B------:R-:W-:Y:S01]  /*2480*/  SHF.R.S32.HI R103, RZ, 0x1f, R121 ;  /* 0x0000001fff677819 */ /* 0x000fe20000011479 */
[----:B------:R-:W-:Y:S01]  /*2490*/  IMAD.WIDE.U32 R14, R6, R66, R14 ;  /* 0x00000042060e7225 */ /* 0x000fe200078e000e */
[----:B------:R-:W-:Y:S01]  /*24a0*/  LOP3.LUT R116, R116, 0x2, RZ, 0xc0, !PT ;  /* 0x0000000274747812 */ /* 0x000fe200078ec0ff */
[----:B------:R-:W-:Y:S01]  /*24b0*/  ULDC.U8 UR25, c[0x0][0x3c3] ;  /* 0x0000f0c000197ab9 */ /* 0x000fe20000000000 */
[----:B------:R-:W-:Y:S01]  /*24c0*/  ULDC UR24, c[0x0][0x2e0] ;  /* 0x0000b80000187ab9 */ /* 0x000fe20000000800 */
[----:B------:R-:W-:Y:S01]  /*24d0*/  IMAD.IADD R11, R11, 0x1, R9 ;  /* 0x000000010b0b7824 */ /* 0x000fe200078e0209 */
[----:B------:R-:W-:Y:S01]  /*24e0*/  ULDC UR23, c[0x0][0x2e0] ;  /* 0x0000b80000177ab9 */ /* 0x000fe20000000800 */
[----:B------:R-:W-:Y:S01]  /*24f0*/  IMAD.IADD R9, R15, 0x1, R2 ;  /* 0x000000010f097824 */ /* 0x000fe200078e0202 */
[----:B------:R-:W-:Y:S01]  /*2500*/  ULDC.64 UR16, c[0x0][0x250] ;  /* 0x0000940000107ab9 */ /* 0x000fe20000000a00 */
[----:B------:R-:W-:Y:S01]  /*2510*/  IMAD R89, R5, UR14, RZ ;  /* 0x0000000e05597c24 */ /* 0x000fe2000f8e02ff */
[----:B------:R-:W-:Y:S01]  /*2520*/  USHF.L.U32 UR22, UR22, 0x1, URZ ;  /* 0x0000000116167899 */ /* 0x000fe2000800063f */
[----:B------:R-:W-:-:S02]  /*2530*/  IMAD.MOV.U32 R8, RZ, RZ, R14 ;  /* 0x000000ffff087224 */ /* 0x000fc400078e000e */
[----:B------:R-:W-:Y:S02]  /*2540*/  IMAD R91, R5, UR12, RZ ;  /* 0x0000000c055b7c24 */ /* 0x000fe4000f8e02ff */
[----:B------:R-:W-:Y:S02]  /*2550*/  IMAD R46, R123, R46, RZ ;  /* 0x0000002e7b2e7224 */ /* 0x000fe400078e02ff */
[C---:B------:R-:W-:Y:S02]  /*2560*/  IMAD R89, R0.reuse, UR15, R89 ;  /* 0x0000000f00597c24 */ /* 0x040fe4000f8e0259 */
[C---:B------:R-:W-:Y:S01]  /*2570*/  IMAD.WIDE.U32 R2, R0.reuse, UR14, R10 ;  /* 0x0000000e00027c25 */ /* 0x040fe2000f8e000a */
[----:B------:R-:W-:Y:S01]  /*2580*/  ULDC.64 UR14, c[0x0][0x320] ;  /* 0x0000c800000e7ab9 */ /* 0x000fe20000000a00 */
[----:B------:R-:W-:Y:S02]  /*2590*/  SHF.R.S32.HI R47, RZ, 0x1f, R46 ;  /* 0x0000001fff2f7819 */ /* 0x000fe4000001142e */
[C---:B------:R-:W-:Y:S01]  /*25a0*/  IMAD R91, R0.reuse, UR13, R91 ;  /* 0x0000000d005b7c24 */ /* 0x040fe2000f8e025b */
        /* <DEDUP_REMOVED lines=13> */
[----:B------:R-:W-:Y:S01]  /*2680*/  SHF.L.U64.HI R95, R94, 0x1, R95 ;  /* 0x000000015e5f7819 */ /* 0x000fe2000001025f */
[----:B------:R-:W-:Y:S01]  /*2690*/  UIMAD UR14, UR11, 0x60, URZ ;  /* 0x000000600b0e78a4 */ /* 0x000fe2000f8e023f */
[----:B------:R-:W-:Y:S01]  /*26a0*/  SHF.L.U64.HI R47, R46, 0x1, R47 ;  /* 0x000000012e2f7819 */ /* 0x000fe2000001022f */
[----:B------:R-:W-:Y:S01]  /*26b0*/  ULDC.64 UR12, c[0x0][0x218] ;  /* 0x00008600000c7ab9 */ /* 0x000fe20000000a00 */
[----:B------:R-:W-:Y:S01]  /*26c0*/  ULDC.64 UR10, c[0x0][0x220] ;  /* 0x00008800000a7ab9 */ /* 0x000fe20000000a00 */
[----:B------:R-:W-:Y:S01]  /*26d0*/  LEA R84, P1, R136, UR12, 0x1 ;  /* 0x0000000c88547c11 */ /* 0x000fe2000f8208ff */
[----:B------:R-:W-:Y:S01]  /*26e0*/  IMAD.SHL.U32 R94, R94, 0x2, RZ ;  /* 0x000000025e5e7824 */ /* 0x000fe200078e00ff */
[----:B------:R-:W-:Y:S01]  /*26f0*/  LEA R86, P0, R104, UR10, 0x1 ;  /* 0x0000000a68567c11 */ /* 0x000fe2000f8008ff */
[----:B------:R-:W-:Y:S01]  /*2700*/  IMAD.SHL.U32 R64, R66, 0x10, RZ ;  /* 0x0000001042407824 */ /* 0x000fe200078e00ff */
[----:B------:R-:W-:Y:S01]  /*2710*/  SHF.L.U32 R46, R46, 0x1, RZ ;  /* 0x000000012e2e7819 */ /* 0x000fe200000006ff */
[----:B------:R-:W-:Y:S01]  /*2720*/  VIADD R112, R121, 0x40 ;  /* 0x0000004079707836 */ /* 0x000fe20000000000 */
[----:B------:R-:W-:Y:S01]  /*2730*/  LEA.HI.X R83, R136, UR13, R165, 0x1, P1 ;  /* 0x0000000d88537c11 */ /* 0x000fe200088f0ca5 */
[----:B------:R-:W-:Y:S01]  /*2740*/  ULDC.64 UR12, c[0x0][0x360] ;  /* 0x0000d800000c7ab9 */ /* 0x000fe20000000a00 */
[----:B------:R-:W-:Y:S01]  /*2750*/  LEA.HI.X R87, R104, UR11, R101, 0x1, P0 ;  /* 0x0000000b68577c11 */ /* 0x000fe200080f0c65 */
[----:B------:R-:W-:Y:S01]  /*2760*/  ULDC.64 UR10, c[0x0][0x358] ;  /* 0x0000d600000a7ab9 */ /* 0x000fe20000000a00 */
[C---:B------:R-:W-:Y:S01]  /*2770*/  IADD3 R10, P1, R46.reuse, UR12, RZ ;  /* 0x0000000c2e0a7c10 */ /* 0x040fe2000ff3e0ff */
[----:B------:R-:W-:Y:S01]  /*2780*/  IMAD.SHL.U32 R80, R141, 0x20, RZ ;  /* 0x000000208d507824 */ /* 0x000fe200078e00ff */
[----:B------:R-:W-:Y:S01]  /*2790*/  IADD3 R46, P0, R46, UR10, RZ ;  /* 0x0000000a2e2e7c10 */ /* 0x000fe2000ff1e0ff */
[----:B------:R-:W-:Y:S01]  /*27a0*/  IMAD.WIDE.U32 R6, R140, 0x20, RZ ;  /* 0x000000208c067825 */ /* 0x000fe200078e00ff */
[C---:B------:R-:W-:Y:S01]  /*27b0*/  IADD3.X R9, R47.reuse, UR13, RZ, P1, !PT ;  /* 0x0000000d2f097c10 */ /* 0x040fe20008ffe4ff */
[----:B------:R-:W-:Y:S01]  /*27c0*/  USHF.L.U64.HI UR26, UR20, 0x1, UR15 ;  /* 0x00000001141a7899 */ /* 0x000fe2000801020f */
[----:B------:R-:W-:Y:S01]  /*27d0*/  IADD3.X R47, R47, UR11, RZ, P0, !PT ;  /* 0x0000000b2f2f7c10 */ /* 0x000fe200087fe4ff */
[----:B------:R-:W-:Y:S01]  /*27e0*/  IMAD.IADD R110, R121, 0x1, R112 ;  /* 0x00000001796e7824 */ /* 0x000fe200078e0270 */
[C---:B------:R-:W-:Y:S01]  /*27f0*/  IADD3 R92, P4, R94.reuse, UR12, RZ ;  /* 0x0000000c5e5c7c10 */ /* 0x040fe2000ff9e0ff */
[----:B------:R-:W-:Y:S01]  /*2800*/  IMAD R5, R141, 0x60, RZ ;  /* 0x000000608d057824 */ /* 0x000fe200078e02ff */
[----:B------:R-:W-:Y:S01]  /*2810*/  IADD3 R72, P0, R149, 0x40, RZ ;  /* 0x0000004095487810 */ /* 0x000fe20007f1e0ff */
[C---:B------:R-:W-:Y:S01]  /*2820*/  IMAD.SHL.U32 R113, R123.reuse, 0x20, RZ ;  /* 0x000000207b717824 */ /* 0x040fe200078e00ff */
[----:B------:R-:W-:Y:S01]  /*2830*/  IADD3 R94, P2, R94, UR10, RZ ;  /* 0x0000000a5e5e7c10 */ /* 0x000fe2000ff5e0ff */
[----:B------:R-:W-:Y:S01]  /*2840*/  IMAD R111, R123, 0x30, RZ ;  /* 0x000000307b6f7824 */ /* 0x000fe200078e02ff */
[----:B------:R-:W-:Y:S01]  /*2850*/  IADD3 R69, P1, R64, 0x40, RZ ;  /* 0x0000004040457810 */ /* 0x000fe20007f3e0ff */
[----:B------:R-:W-:Y:S01]  /*2860*/  IMAD.IADD R108, R121, 0x1, R110 ;  /* 0x00000001796c7824 */ /* 0x000fe200078e026e */
[C---:B------:R-:W-:Y:S01]  /*2870*/  IADD3.X R93, R95.reuse, UR13, RZ, P4, !PT ;  /* 0x0000000d5f5d7c10 */ /* 0x040fe2000a7fe4ff */
[----:B------:R-:W-:Y:S01]  /*2880*/  IMAD.WIDE.U32 R140, R140, 0x60, RZ ;  /* 0x000000608c8c7825 */ /* 0x000fe200078e00ff */
[----:B------:R-:W-:Y:S01]  /*2890*/  IADD3.X R73, RZ, R148, RZ, P0, !PT ;  /* 0x00000094ff497210 */ /* 0x000fe200007fe4ff */
[----:B------:R-:W-:Y:S01]  /*28a0*/  UIADD3 UR28, UR19, UR14, URZ ;  /* 0x0000000e131c7290 */ /* 0x000fe2000fffe03f */
[----:B------:R-:W-:Y:S01]  /*28b0*/  IADD3.X R95, R95, UR11, RZ, P2, !PT ;  /* 0x0000000b5f5f7c10 */ /* 0x000fe200097fe4ff */
[----:B------:R-:W-:Y:S01]  /*28c0*/  IMAD.SHL.U32 R81, R6, 0x2, RZ ;  /* 0x0000000206517824 */ /* 0x000fe200078e00ff */
[----:B------:R-:W-:Y:S01]  /*28d0*/  IADD3 R74, P0, R149, R72, RZ ;  /* 0x00000048954a7210 */ /* 0x000fe20007f1e0ff */
[----:B------:R-:W-:Y:S01]  /*28e0*/  IMAD.SHL.U32 R66, R66, 0x20, RZ ;  /* 0x0000002042427824 */ /* 0x000fe200078e00ff */
[-C--:B------:R-:W-:Y:S01]  /*28f0*/  IADD3 R71, P2, R69, R64.reuse, RZ ;  /* 0x0000004045477210 */ /* 0x080fe20007f5e0ff */
[----:B------:R-:W-:Y:S01]  /*2900*/  VIADD R117, R130, 0x10 ;  /* 0x0000001082757836 */ /* 0x000fe20000000000 */
[----:B------:R-:W-:Y:S01]  /*2910*/  IADD3.X R68, RZ, R63, RZ, P1, !PT ;  /* 0x0000003fff447210 */ /* 0x000fe20000ffe4ff */
[----:B------:R-:W-:Y:S01]  /*2920*/  IMAD.X R75, R148, 0x1, R73, P0 ;  /* 0x00000001944b7824 */ /* 0x000fe200000e0649 */
[----:B------:R-:W-:Y:S01]  /*2930*/  SHF.L.U32 R3, R143, 0x5, RZ ;  /* 0x000000058f037819 */ /* 0x000fe200000006ff */
[----:B------:R-:W-:Y:S01]  /*2940*/  IMAD.WIDE.U32 R142, R142, 0x20, RZ ;  /* 0x000000208e8e7825 */ /* 0x000fe200078e00ff */
[----:B------:R-:W-:Y:S01]  /*2950*/  IADD3 R77, P1, R71, R64, RZ ;  /* 0x00000040474d7210 */ /* 0x000fe20007f3e0ff */
[----:B------:R-:W-:Y:S01]  /*2960*/  ULDC.64 UR10, c[0x0][0x248] ;  /* 0x00009200000a7ab9 */ /* 0x000fe20000000a00 */
[----:B------:R-:W-:Y:S01]  /*2970*/  IADD3 R80, R7, R80, RZ ;  /* 0x0000005007507210 */ /* 0x000fe20007ffe0ff */
[----:B------:R-:W-:Y:S01]  /*2980*/  IMAD.X R70, R68, 0x1, R63, P2 ;  /* 0x0000000144467824 */ /* 0x000fe200010e063f */
[----:B------:R-:W-:Y:S01]  /*2990*/  IADD3 R79, P0, R149, R74, RZ ;  /* 0x0000004a954f7210 */ /* 0x000fe20007f1e0ff */
[----:B------:R-:W-:Y:S01]  /*29a0*/  VIADD R114, R130, 0x30 ;  /* 0x0000003082727836 */ /* 0x000fe20000000000 */
[----:B------:R-:W-:Y:S01]  /*29b0*/  SHF.L.U64.HI R80, R6, 0x1, R80 ;  /* 0x0000000106507819 */ /* 0x000fe20000010250 */
[----:B------:R-:W-:Y:S01]  /*29c0*/  IMAD.IADD R67, R143, 0x1, R3 ;  /* 0x000000018f437824 */ /* 0x000fe200078e0203 */
[----:B------:R-:W-:Y:S01]  /*29d0*/  MOV R11, R102 ;  /* 0x00000066000b7202 */ /* 0x000fe20000000f00 */
[----:B------:R-:W-:Y:S01]  /*29e0*/  IMAD.IADD R82, R141, 0x1, R5 ;  /* 0x000000018d527824 */ /* 0x000fe200078e0205 */
[----:B------:R-:W-:Y:S01]  /*29f0*/  SHF.R.S32.HI R100, RZ, 0x1f, R113 ;  /* 0x0000001fff647819 */ /* 0x000fe20000011471 */
[----:B------:R-:W-:Y:S01]  /*2a00*/  IMAD.X R76, R70, 0x1, R63, P1 ;  /* 0x00000001464c7824 */ /* 0x000fe200008e063f */
[----:B------:R-:W-:Y:S01]  /*2a10*/  SHF.R.S32.HI R99, RZ, 0x1f, R112 ;  /* 0x0000001fff637819 */ /* 0x000fe20000011470 */
[----:B------:R-:W-:Y:S01]  /*2a20*/  USHF.L.U32 UR20, UR20, 0x1, URZ ;  /* 0x0000000114147899 */ /* 0x000fe2000800063f */
[----:B------:R-:W-:Y:S01]  /*2a30*/  SHF.R.S32.HI R98, RZ, 0x1f, R111 ;  /* 0x0000001fff627819 */ /* 0x000fe2000001146f */
[----:B------:R-:W-:Y:S01]  /*2a40*/  ULDC.64 UR12, c[0x0][0x230] ;  /* 0x00008c00000c7ab9 */ /* 0x000fe20000000a00 */
[----:B------:R-:W-:Y:S01]  /*2a50*/  SHF.R.S32.HI R97, RZ, 0x1f, R110 ;  /* 0x0000001fff617819 */ /* 0x000fe2000001146e */
[----:B------:R-:W-:Y:S01]  /*2a60*/  ULDC.64 UR14, c[0x0][0x238] ;  /* 0x00008e00000e7ab9 */ /* 0x000fe20000000a00 */
[----:B------:R-:W-:-:S02]  /*2a70*/  IADD3.X R78, R148, R75, RZ, P0, !PT ;  /* 0x0000004b944e7210 */ /* 0x000fc400007fe4ff */
[----:B------:R-:W-:-:S07]  /*2a80*/  SHF.R.S32.HI R96, RZ, 0x1f, R108 ;  /* 0x0000001fff607819 */ /* 0x000fce000001146c */
.L_x_7984:
[----:B------:R-:W-:Y:S01]  /*2a90*/  IMAD.SHL.U32 R14, R11, 0x40, RZ ;  /* 0x000000400b0e7824 */ /* 0x000fe200078e00ff */
[----:B------:R-:W1:Y:S01]  /*2aa0*/  LDC R0, c[0x0][0x340] ;  /* 0x0000d000ff007b82 */ /* 0x000e620000000800 */
[----:B------:R-:W-:Y:S02]  /*2ab0*/  BSSY B0, `(.L_x_7916) ;  /* 0x0000011000007945 */ /* 0x000fe40003800000 */
[----:B------:R-:W-:Y:S04]  /*2ac0*/  VIADD R13, R14, 0xffffffc0 ;  /* 0xffffffc00e0d7836 */ /* 0x000fe80000000000 */
[--C-:B------:R-:W-:Y:S02]  /*2ad0*/  IMAD.IADD R3, R52, 0x1, -R13.reuse ;  /* 0x0000000134037824 */ /* 0x100fe400078e0a0d */
[----:B------:R-:W-:Y:S03]  /*2ae0*/  IMAD.IADD R2, R62, 0x1, -R13 ;  /* 0x000000013e027824 */ /* 0x000fe600078e0a0d */
[CC--:B------:R-:W-:Y:S02]  /*2af0*/  ISETP.GE.AND P6, PT, R130.reuse, R3.reuse, PT ;  /* 0x000000038200720c */ /* 0x0c0fe40003fc6270 */
[-C--:B------:R-:W-:Y:S02]  /*2b00*/  ISETP.GE.AND P4, PT, R117, R3.reuse, PT ;  /* 0x000000037500720c */ /* 0x080fe40003f86270 */
[-C--:B------:R-:W-:Y:S02]  /*2b10*/  ISETP.GE.AND P6, PT, R130, R2.reuse, !P6 ;  /* 0x000000028200720c */ /* 0x080fe400077c6270 */
        /* <DEDUP_REMOVED lines=10> */
.L_x_7917:
[----:B------:R-:W-:Y:S05]  /*2bc0*/  BSYNC B0 ;  /* 0x0000000000007941 */ /* 0x000fea0003800000 */
.L_x_7916:
        /* <DEDUP_REMOVED lines=12> */
.L_x_7919:
[----:B------:R-:W-:Y:S05]  /*2c90*/  BSYNC B0 ;  /* 0x0000000000007941 */ /* 0x000fea0003800000 */
.L_x_7918:
        /* <DEDUP_REMOVED lines=12> */
.L_x_7921:
[----:B------:R-:W-:Y:S05]  /*2d60*/  BSYNC B0 ;  /* 0x0000000000007941 */ /* 0x000fea0003800000 */
.L_x_7920:
[----:B------:R-:W-:Y:S01]  /*2d70*/  ISETP.GE.AND P1, PT, R114, R3, PT ;  /* 0x000000037200720c */ /* 0x000fe20003f26270 */
[----:B------:R-:W-:Y:S01]  /*2d80*/  BSSY B0, `(.L_x_7922) ;  /* 0x000000f000007945 */ /* 0x000fe20003800000 */
[----:B-1----:R-:W-:Y:S02]  /*2d90*/  IMAD.U32 R3, R0, -0x40, RZ ;  /* 0xffffffc000037824 */ /* 0x002fe400078e00ff */
[----:B------:R-:W-:Y:S11]  /*2da0*/  ISETP.GE.AND P1, PT, R114, R2, !P1 ;  /* 0x000000027200720c */ /* 0x000ff60004f26270 */
[----:B------:R-:W-:Y:S02]  /*2db0*/  @!UPT UIADD3 URZ, URZ, URZ, URZ ;  /* 0x0000003f3f3ff290 */ /* 0x000fe4000fffe03f */
        /* <DEDUP_REMOVED lines=11> */
.L_x_7923:
[----:B------:R-:W-:Y:S05]  /*2e70*/  BSYNC B0 ;  /* 0x0000000000007941 */ /* 0x000fea0003800000 */
.L_x_7922:
        /* <DEDUP_REMOVED lines=65> */
.L_x_7929:
[----:B------:R-:W-:Y:S05]  /*3290*/  BSYNC B0 ;  /* 0x0000000000007941 */ /* 0x000fea0003800000 */
.L_x_7928:
        /* <DEDUP_REMOVED lines=52> */
.L_x_7927:
[----:B------:R-:W-:Y:S05]  /*35e0*/  BSYNC B1 ;  /* 0x0000000000017941 */ /* 0x000fea0003800000 */
.L_x_7926:
        /* <DEDUP_REMOVED lines=66> */
.L_x_7933:
[----:B------:R-:W-:Y:S05]  /*3a10*/  BSYNC B0 ;  /* 0x0000000000007941 */ /* 0x000fea0003800000 */
.L_x_7932:
        /* <DEDUP_REMOVED lines=54> */
.L_x_7931:
[----:B------:R-:W-:Y:S05]  /*3d80*/  BSYNC B1 ;  /* 0x0000000000017941 */ /* 0x000fea0003800000 */
.L_x_7930:
        /* <DEDUP_REMOVED lines=66> */
.L_x_7937:
[----:B------:R-:W-:Y:S05]  /*41b0*/  BSYNC B0 ;  /* 0x0000000000007941 */ /* 0x000fea0003800000 */
.L_x_7936:
        /* <DEDUP_REMOVED lines=54> */
.L_x_7935:
[----:B------:R-:W-:Y:S05]  /*4520*/  BSYNC B1 ;  /* 0x0000000000017941 */ /* 0x000fea0003800000 */
.L_x_7934:
        /* <DEDUP_REMOVED lines=71> */
.L_x_7941:
[----:B------:R-:W-:Y:S05]  /*49a0*/  BSYNC B0 ;  /* 0x0000000000007941 */ /* 0x000fea0003800000 */
.L_x_7940:
        /* <DEDUP_REMOVED lines=54> */
.L_x_7939:
[----:B------:R-:W-:Y:S05]  /*4d10*/  BSYNC B1 ;  /* 0x0000000000017941 */ /* 0x000fea0003800000 */
.L_x_7938:
        /* <DEDUP_REMOVED lines=9> */
.L_x_7925:
        /* <DEDUP_REMOVED lines=96> */
.L_x_7948:
[----:B------:R-:W-:Y:S05]  /*53b0*/  BSYNC B0 ;  /* 0x0000000000007941 */ /* 0x000fea0003800000 */
.L_x_7947:
[----:B-----5:R1:W-:Y:S02]  /*53c0*/  STG.E.128 desc[UR6][R84.64], R36 ;  /* 0x0000002454007986 */ /* 0x0203e4000c101d06 */
.L_x_7946:
[----:B------:R-:W-:Y:S05]  /*53d0*/  BSYNC B1 ;  /* 0x0000000000017941 */ /* 0x000fea0003800000 */
.L_x_7945:
        /* <DEDUP_REMOVED lines=94> */
.L_x_7950:
[----:B------:R-:W-:Y:S05]  /*59c0*/  BSYNC B0 ;  /* 0x0000000000007941 */ /* 0x000fea0003800000 */
.L_x_7949:
[----:B-----5:R1:W-:Y:S02]  /*59d0*/  STG.E.128 desc[UR6][R84.64+0x80], R36 ;  /* 0x0000802454007986 */ /* 0x0203e4000c101d06 */
.L_x_7944:
[----:B------:R-:W-:Y:S05]  /*59e0*/  BSYNC B2 ;  /* 0x0000000000027941 */ /* 0x000fea0003800000 */
.L_x_7943:
        /* <DEDUP_REMOVED lines=103> */
.L_x_7956:
[----:B------:R-:W-:Y:S05]  /*6060*/  BSYNC B0 ;  /* 0x0000000000007941 */ /* 0x000fea0003800000 */
.L_x_7955:
[----:B-----5:R1:W-:Y:S02]  /*6070*/  STG.E.128 desc[UR6][R144.64], R32 ;  /* 0x0000002090007986 */ /* 0x0203e4000c101d06 */
.L_x_7954:
[----:B------:R-:W-:Y:S05]  /*6080*/  BSYNC B1 ;  /* 0x0000000000017941 */ /* 0x000fea0003800000 */
.L_x_7953:
[----:B------:R-:W-:Y:S11]  /*6090*/  ISETP.GE.AND P0, PT, R12, R85, PT ;  /* 0x000000550c00720c */ /* 0x000ff60003f06270 */
[----:B------:R-:W-:Y:S02]  /*60a0*/  @!UPT UIADD3 URZ, URZ, URZ, URZ ;  /* 0x0000003f3f3ff290 */ /* 0x000fe4000fffe03f */
[----:B------:R-:W-:Y:S05]  /*60b0*/  @P0 BRA `(.L_x_7952) ;  /* 0x0000000400880947 */ /* 0x000fea0003800000 */
[C---:B-1----:R-:W-:Y:S01]  /*60c0*/  LEA R158, P0, R69.reuse, R90, 0x1 ;  /* 0x0000005a459e7211 */ /* 0x042fe200078008ff */
        /* <DEDUP_REMOVED lines=22> */
[C---:B-1----:R-:W-:Y:S02]  /*6230*/  LEA R158, P0, R85.reuse, R92, 0x1 ;  /* 0x0000005c559e7211 */ /* 0x042fe400078008ff */
        /* <DEDUP_REMOVED lines=72> */
.L_x_7958:
[----:B------:R-:W-:Y:S05]  /*66c0*/  BSYNC B0 ;  /* 0x0000000000007941 */ /* 0x000fea0003800000 */
.L_x_7957:
[----:B-----5:R1:W-:Y:S02]  /*66d0*/  STG.E.128 desc[UR6][R144.64], R32 ;  /* 0x0000002090007986 */ /* 0x0203e4000c101d06 */
.L_x_7952:
[----:B------:R-:W-:Y:S05]  /*66e0*/  BSYNC B2 ;  /* 0x0000000000027941 */ /* 0x000fea0003800000 */
.L_x_7951:
        /* <DEDUP_REMOVED lines=103> */
.L_x_7964:
[----:B------:R-:W-:Y:S05]  /*6d60*/  BSYNC B0 ;  /* 0x0000000000007941 */ /* 0x000fea0003800000 */
.L_x_7963:
[----:B-----5:R1:W-:Y:S02]  /*6d70*/  STG.E.128 desc[UR6][R144.64], R32 ;  /* 0x0000002090007986 */ /* 0x0203e4000c101d06 */
.L_x_7962:
[----:B------:R-:W-:Y:S05]  /*6d80*/  BSYNC B1 ;  /* 0x0000000000017941 */ /* 0x000fea0003800000 */
.L_x_7961:
        /* <DEDUP_REMOVED lines=99> */
.L_x_7966:
[----:B------:R-:W-:Y:S05]  /*73c0*/  BSYNC B0 ;  /* 0x0000000000007941 */ /* 0x000fea0003800000 */
.L_x_7965:
[----:B-----5:R1:W-:Y:S02]  /*73d0*/  STG.E.128 desc[UR6][R144.64], R32 ;  /* 0x0000002090007986 */ /* 0x0203e4000c101d06 */
.L_x_7960:
[----:B------:R-:W-:Y:S05]  /*73e0*/  BSYNC B2 ;  /* 0x0000000000027941 */ /* 0x000fea0003800000 */
.L_x_7959:
        /* <DEDUP_REMOVED lines=108> */
.L_x_7972:
[----:B------:R-:W-:Y:S05]  /*7ab0*/  BSYNC B0 ;  /* 0x0000000000007941 */ /* 0x000fea0003800000 */
.L_x_7971:
[----:B-----5:R1:W-:Y:S02]  /*7ac0*/  STG.E.128 desc[UR6][R160.64], R32 ;  /* 0x00000020a0007986 */ /* 0x0203e4000c101d06 */
.L_x_7970:
[----:B------:R-:W-:Y:S05]  /*7ad0*/  BSYNC B1 ;  /* 0x0000000000017941 */ /* 0x000fea0003800000 */
.L_x_7969:
        /* <DEDUP_REMOVED lines=99> */
.L_x_7974:
[----:B------:R-:W-:Y:S05]  /*8110*/  BSYNC B0 ;  /* 0x0000000000007941 */ /* 0x000fea0003800000 */
.L_x_7973:
[----:B-----5:R1:W-:Y:S02]  /*8120*/  STG.E.128 desc[UR6][R144.64], R32 ;  /* 0x0000002090007986 */ /* 0x0203e4000c101d06 */
.L_x_7968:
[----:B------:R-:W-:Y:S05]  /*8130*/  BSYNC B2 ;  /* 0x0000000000027941 */ /* 0x000fea0003800000 */
.L_x_7967:
        /* <DEDUP_REMOVED lines=8> */
.L_x_7924:
        /* <DEDUP_REMOVED lines=10> */
.L_x_7976:
[----:B------:R-:W-:Y:S05]  /*8260*/  BSYNC B0 ;  /* 0x0000000000007941 */ /* 0x000fea0003800000 */
.L_x_7975:
        /* <DEDUP_REMOVED lines=16> */
.L_x_7978:
[----:B------:R-:W-:Y:S05]  /*8370*/  BSYNC B0 ;  /* 0x0000000000007941 */ /* 0x000fea0003800000 */
.L_x_7977:
        /* <DEDUP_REMOVED lines=16> */
.L_x_7980:
[----:B------:R-:W-:Y:S05]  /*8480*/  BSYNC B0 ;  /* 0x0000000000007941 */ /* 0x000fea0003800000 */
.L_x_7979:
        /* <DEDUP_REMOVED lines=22> */
.L_x_7981:
[----:B------:R-:W-:Y:S05]  /*85f0*/  BSYNC B0 ;  /* 0x0000000000007941 */ /* 0x000fea0003800000 */
.L_x_7942:
        /* <DEDUP_REMOVED lines=81> */
.L_x_7982:
        /* <DEDUP_REMOVED lines=9> */
.L_x_7983:
[----:B------:R-:W-:Y:S04]  /*8ba0*/  IADD3 R11, R11, -0x1, RZ ;  /* 0xffffffff0b0b7810 */ /* 0x000fe80007ffe0ff */
[----:B------:R-:W-:Y:S11]  /*8bb0*/  ISETP.GT.AND P0, PT, R11, R61, PT ;  /* 0x0000003d0b00720c */ /* 0x000ff60003f04270 */
[----:B------:R-:W-:Y:S02]  /*8bc0*/  @!UPT UIADD3 URZ, URZ, URZ, URZ ;  /* 0x0000003f3f3ff290 */ /* 0x000fe4000fffe03f */
[----:B------:R-:W-:Y:S05]  /*8bd0*/  @P0 BRA `(.L_x_7984) ;  /* 0xffffff9c00ac0947 */ /* 0x000fea000383ffff */
.L_x_7915:
        /* <DEDUP_REMOVED lines=82> */
[----:B------:R-:W-:Y:S01]  /*9100*/  FFMA.FTZ R9, R20, R13, -R9 ;  /* 0x0000000d14097223 */ /* 0x000fe20000010809 */
[----:B------:R-:W-:Y:S01]  /*9110*/  FFMA.FTZ R10, R23, R15, R10 ;  /* 0x0000000f170a7223 */ /* 0x000fe2000001000a */
[----:B------:R-:W-:Y:S01]  /*9120*/  FFMA.FTZ R0, R21, R13, R0 ;  /* 0x0000000d15007223 */ /* 0x000fe20000010000 */
[----:B------:R-:W-:-:S02]  /*9130*/  HADD2.F32 R13, -RZ, R8.H0_H0 ;  /* 0x20000008ff0d7230 */ /* 0x000fc40000004100 */
[----:B------:R-:W-:Y:S01]  /*9140*/  HADD2.F32 R15, -RZ, R8.H1_H1 ;  /* 0x30000008ff0f7230 */ /* 0x000fe20000004100 */
[----:B------:R-:W-:Y:S01]  /*9150*/  F2FP.F16.F32.PACK_AB R10, R10, R11 ;  /* 0x0000000b0a0a723e */ /* 0x000fe200000000ff */
[--C-:B------:R-:W-:Y:S01]  /*9160*/  HADD2.F32 R8, -RZ, R22.reuse.H0_H0 ;  /* 0x20000016ff087230 */ /* 0x100fe20000004100 */
[----:B------:R-:W-:Y:S01]  /*9170*/  F2FP.F16.F32.PACK_AB R11, R0, R9 ;  /* 0x00000009000b723e */ /* 0x000fe200000000ff */
[----:B------:R-:W-:Y:S01]  /*9180*/  HADD2.F32 R3, -RZ, R3.H0_H0 ;  /* 0x20000003ff037230 */ /* 0x000fe20000004100 */
[----:B------:R-:W-:Y:S01]  /*9190*/  MOV R9, R10 ;  /* 0x0000000a00097202 */ /* 0x000fe20000000f00 */
[----:B------:R-:W-:Y:S02]  /*91a0*/  HADD2.F32 R22, -RZ, R22.H1_H1 ;  /* 0x30000016ff167230 */ /* 0x000fe40000004100 */
[----:B------:R-:W-:Y:S02]  /*91b0*/  HADD2.F32 R2, -RZ, R2.H0_H0 ;  /* 0x20000002ff027230 */ /* 0x000fe40000004100 */
        /* <DEDUP_REMOVED lines=13> */
.L_x_7993:
[----:B------:R-:W-:Y:S05]  /*9290*/  BSYNC B0 ;  /* 0x0000000000007941 */ /* 0x000fea0003800000 */
.L_x_7992:
[----:B-----5:R3:W-:Y:S02]  /*92a0*/  STS.128 [R156], R8 ;  /* 0x000000089c007388 */ /* 0x0207e40000000c00 */
.L_x_7991:
[----:B------:R-:W-:Y:S05]  /*92b0*/  BSYNC B1 ;  /* 0x0000000000017941 */ /* 0x000fea0003800000 */
.L_x_7990:
        /* <DEDUP_REMOVED lines=47> */
.L_x_7995:
[----:B------:R-:W-:Y:S05]  /*95b0*/  BSYNC B0 ;  /* 0x0000000000007941 */ /* 0x000fea0003800000 */
.L_x_7994:
[----:B-----5:R1:W-:Y:S02]  /*95c0*/  STS.128 [R156+0x2000], R8 ;  /* 0x002000089c007388 */ /* 0x0203e40000000c00 */
.L_x_7989:
[----:B------:R-:W-:Y:S05]  /*95d0*/  BSYNC B2 ;  /* 0x0000000000027941 */ /* 0x000fea0003800000 */
.L_x_7988:
        /* <DEDUP_REMOVED lines=11> */
[C---:B--23--:R-:W-:Y:S01]  /*9690*/  IMAD.SHL.U32 R32, R0.reuse, 0x2, RZ ;  /* 0x0000000200207824 */ /* 0x04cfe200078e00ff */
        /* <DEDUP_REMOVED lines=32> */
[--C-:B------:R-:W-:Y:S01]  /*98a0*/  HADD2.F32 R15, -RZ, R8.reuse.H0_H0 ;  /* 0x20000008ff0f7230 */ /* 0x100fe20000004100 */
[----:B------:R-:W-:Y:S01]  /*98b0*/  F2FP.F16.F32.PACK_AB R10, R10, R11 ;  /* 0x0000000b0a0a723e */ /* 0x000fe200000000ff */
[----:B------:R-:W-:Y:S01]  /*98c0*/  HADD2.F32 R21, -RZ, R8.H1_H1 ;  /* 0x30000008ff157230 */ /* 0x000fe20000004100 */
[----:B------:R-:W-:Y:S01]  /*98d0*/  F2FP.F16.F32.PACK_AB R11, R0, R9 ;  /* 0x00000009000b723e */ /* 0x000fe200000000ff */
[--C-:B------:R-:W-:Y:S01]  /*98e0*/  HADD2.F32 R20, -RZ, R23.reuse.H1_H1 ;  /* 0x30000017ff147230 */ /* 0x100fe20000004100 */
[----:B------:R-:W-:Y:S01]  /*98f0*/  MOV R9, R10 ;  /* 0x0000000a00097202 */ /* 0x000fe20000000f00 */
[----:B------:R-:W-:Y:S02]  /*9900*/  HADD2.F32 R8, -RZ, R23.H0_H0 ;  /* 0x20000017ff087230 */ /* 0x000fe40000004100 */
[----:B------:R-:W-:Y:S02]  /*9910*/  HADD2.F32 R2, -RZ, R2.H0_H0 ;  /* 0x20000002ff027230 */ /* 0x000fe40000004100 */
        /* <DEDUP_REMOVED lines=13> */
.L_x_8001:
[----:B------:R-:W-:Y:S05]  /*99f0*/  BSYNC B0 ;  /* 0x0000000000007941 */ /* 0x000fea0003800000 */
.L_x_8000:
[----:B-----5:R3:W-:Y:S02]  /*9a00*/  STS.128 [R156+0x800], R8 ;  /* 0x000800089c007388 */ /* 0x0207e40000000c00 */
.L_x_7999:
[----:B------:R-:W-:Y:S05]  /*9a10*/  BSYNC B1 ;  /* 0x0000000000017941 */ /* 0x000fea0003800000 */
.L_x_7998:
        /* <DEDUP_REMOVED lines=47> */
.L_x_8003:
[----:B------:R-:W-:Y:S05]  /*9d10*/  BSYNC B0 ;  /* 0x0000000000007941 */ /* 0x000fea0003800000 */
.L_x_8002:
[----:B-----5:R3:W-:Y:S02]  /*9d20*/  STS.128 [R156+0x2800], R8 ;  /* 0x002800089c007388 */ /* 0x0207e40000000c00 */
.L_x_7997:
[----:B------:R-:W-:Y:S05]  /*9d30*/  BSYNC B2 ;  /* 0x0000000000027941 */ /* 0x000fea0003800000 */
.L_x_7996:
        /* <DEDUP_REMOVED lines=66> */
.L_x_8009:
[----:B------:R-:W-:Y:S05]  /*a160*/  BSYNC B0 ;  /* 0x0000000000007941 */ /* 0x000fea0003800000 */
.L_x_8008:
[----:B-----5:R2:W-:Y:S02]  /*a170*/  STS.128 [R156+0x1000], R8 ;  /* 0x001000089c007388 */ /* 0x0205e40000000c00 */
.L_x_8007:
[----:B------:R-:W-:Y:S05]  /*a180*/  BSYNC B1 ;  /* 0x0000000000017941 */ /* 0x000fea0003800000 */
.L_x_8006:
        /* <DEDUP_REMOVED lines=44> */
.L_x_8011:
[----:B------:R-:W-:Y:S05]  /*a450*/  BSYNC B0 ;  /* 0x0000000000007941 */ /* 0x000fea0003800000 */
.L_x_8010:
[----:B-----5:R1:W-:Y:S02]  /*a460*/  STS.128 [R156+0x3000], R28 ;  /* 0x0030001c9c007388 */ /* 0x0203e40000000c00 */
.L_x_8005:
[----:B------:R-:W-:Y:S05]  /*a470*/  BSYNC B2 ;  /* 0x0000000000027941 */ /* 0x000fea0003800000 */
.L_x_8004:
        /* <DEDUP_REMOVED lines=29> */
[--C-:B------:R-:W-:Y:S02]  /*a650*/  HADD2.F32 R16, -RZ, R9.reuse.H1_H1 ;  /* 0x30000009ff107230 */ /* 0x100fe40000004100 */
[----:B------:R-:W-:-:S02]  /*a660*/  HADD2.F32 R20, -RZ, R9.H0_H0 ;  /* 0x20000009ff147230 */ /* 0x000fc40000004100 */
[----:B---3--:R-:W-:Y:S02]  /*a670*/  HADD2.F32 R0, -RZ, R3.H1_H1 ;  /* 0x30000003ff007230 */ /* 0x008fe40000004100 */
[----:B------:R-:W-:Y:S02]  /*a680*/  HADD2.F32 R7, -RZ, R2.H1_H1 ;  /* 0x30000002ff077230 */ /* 0x000fe40000004100 */
[----:B----4-:R-:W-:Y:S02]  /*a690*/  HADD2.F32 R11, -RZ, R5.H1_H1 ;  /* 0x30000005ff0b7230 */ /* 0x010fe40000004100 */
        /* <DEDUP_REMOVED lines=29> */
.L_x_8016:
[----:B------:R-:W-:Y:S05]  /*a870*/  BSYNC B0 ;  /* 0x0000000000007941 */ /* 0x000fea0003800000 */
.L_x_8015:
[----:B-----5:R3:W-:Y:S02]  /*a880*/  STS.128 [R156+0x1800], R8 ;  /* 0x001800089c007388 */ /* 0x0207e40000000c00 */
.L_x_8014:
[----:B------:R-:W-:Y:S05]  /*a890*/  BSYNC B1 ;  /* 0x0000000000017941 */ /* 0x000fea0003800000 */
.L_x_8013:
        /* <DEDUP_REMOVED lines=8> */
[----:B---3-5:R-:W-:Y:S01]  /*a920*/  MOV R11, R19 ;  /* 0x00000013000b7202 */ /* 0x028fe20000000f00 */
[--C-:B------:R-:W-:Y:S02]  /*a930*/  HADD2.F32 R19, -RZ, R17.reuse.H0_H0 ;  /* 0x20000011ff137230 */ /* 0x100fe40000004100 */
        /* <DEDUP_REMOVED lines=9> */
[C---:B------:R-:W-:Y:S01]  /*a9d0*/  FMUL.FTZ R8, R12.reuse, R7 ;  /* 0x000000070c087220 */ /* 0x040fe20000410000 */
[-C--:B------:R-:W-:Y:S01]  /*a9e0*/  FFMA.FTZ R6, R17, R9.reuse, -R6 ;  /* 0x0000000911067223 */ /* 0x080fe20000010806 */
[----:B------:R-:W-:Y:S01]  /*a9f0*/  FFMA.FTZ R9, R11, R9, R0 ;  /* 0x000000090b097223 */ /* 0x000fe20000010000 */
[----:B------:R-:W-:Y:S02]  /*aa00*/  HADD2.F32 R0, -RZ, R18.H0_H0 ;  /* 0x20000012ff007230 */ /* 0x000fe40000004100 */
[C---:B------:R-:W-:Y:S01]  /*aa10*/  FMUL.FTZ R7, R19.reuse, R7 ;  /* 0x0000000713077220 */ /* 0x040fe20000410000 */
[----:B------:R-:W-:Y:S02]  /*aa20*/  HADD2.F32 R2, -RZ, R2.H0_H0 ;  /* 0x20000002ff027230 */ /* 0x000fe40000004100 */
[-C--:B------:R-:W-:Y:S01]  /*aa30*/  FFMA.FTZ R8, R19, R10.reuse, -R8 ;  /* 0x0000000a13087223 */ /* 0x080fe20000010808 */
[----:B------:R-:W-:Y:S02]  /*aa40*/  HADD2.F32 R3, -RZ, R3.H0_H0 ;  /* 0x20000003ff037230 */ /* 0x000fe40000004100 */
[----:B------:R-:W-:Y:S01]  /*aa50*/  FFMA.FTZ R7, R12, R10, R7 ;  /* 0x0000000a0c077223 */ /* 0x000fe20000010007 */
[----:B------:R-:W-:Y:S01]  /*aa60*/  HADD2.F32 R17, -RZ, R16.H1_H1 ;  /* 0x30000010ff117230 */ /* 0x000fe20000004100 */
[----:B------:R-:W-:Y:S01]  /*aa70*/  F2FP.F16.F32.PACK_AB R6, R9, R6 ;  /* 0x000000060906723e */ /* 0x000fe200000000ff */
[----:B------:R-:W-:-:S02]  /*aa80*/  HADD2.F32 R18, -RZ, R18.H1_H1 ;  /* 0x30000012ff127230 */ /* 0x000fc40000004100 */
[----:B------:R-:W-:Y:S02]  /*aa90*/  HADD2.F32 R11, -RZ, R16.H0_H0 ;  /* 0x20000010ff0b7230 */ /* 0x000fe40000004100 */
        /* <DEDUP_REMOVED lines=13> */
[----:B------:R-:W-:Y:S02]  /*ab70*/  MOV R17, R7 ;  /* 0x0000000700117202 */ /* 0x000fe40000000f00 */
[----:B------:R-:W-:Y:S02]  /*ab80*/  MOV R19, R6 ;  /* 0x0000000600137202 */ /* 0x000fe40000000f00 */
.L_x_8018:
[----:B------:R-:W-:Y:S05]  /*ab90*/  BSYNC B0 ;  /* 0x0000000000007941 */ /* 0x000fea0003800000 */
.L_x_8017:
[----:B-----5:R2:W-:Y:S01]  /*aba0*/  STS.128 [R156+0x3800], R16 ;  /* 0x003800109c007388 */ /* 0x0205e20000000c00 */
[----:B------:R-:W-:Y:S05]  /*abb0*/  BRA `(.L_x_8012) ;  /* 0x0000003400c07947 */ /* 0x000fea0003800000 */
.L_x_7987:
        /* <DEDUP_REMOVED lines=46> */
[----:B------:R-:W-:-:S02]  /*aea0*/  HADD2.F32 R7, -RZ, R7.H1_H1 ;  /* 0x30000007ff077230 */ /* 0x000fc40000004100 */
[----:B------:R-:W-:Y:S01]  /*aeb0*/  FMUL.FTZ R35, R35, R4 ;  /* 0x0000000423237220 */ /* 0x000fe20000410000 */
[----:B------:R-:W-:Y:S02]  /*aec0*/  HADD2.F32 R38, -RZ, R21.H1_H1 ;  /* 0x30000015ff267230 */ /* 0x000fe40000004100 */
[----:B------:R-:W-:Y:S01]  /*aed0*/  FMUL.FTZ R36, R36, R3 ;  /* 0x0000000324247220 */ /* 0x000fe20000410000 */
[----:B------:R-:W-:Y:S01]  /*aee0*/  FMUL.FTZ R20, R20, R13 ;  /* 0x0000000d14147220 */ /* 0x000fe20000410000 */
[--C-:B------:R-:W-:Y:S02]  /*aef0*/  HADD2.F32 R4, -RZ, R23.reuse.H1_H1 ;  /* 0x30000017ff047230 */ /* 0x100fe40000004100 */
        /* <DEDUP_REMOVED lines=8> */
[----:B------:R-:W-:Y:S02]  /*af80*/  HADD2.F32 R40, -RZ, R22.H0_H0 ;  /* 0x20000016ff287230 */ /* 0x000fe40000004100 */
[----:B------:R-:W-:Y:S01]  /*af90*/  FMUL.FTZ R34, R13, R34 ;  /* 0x000000220d227220 */ /* 0x000fe20000410000 */
[----:B------:R-:W-:Y:S01]  /*afa0*/  FMUL.FTZ R6, R3, R6 ;  /* 0x0000000603067220 */ /* 0x000fe20000410000 */
[--C-:B--2---:R-:W-:Y:S02]  /*afb0*/  HADD2.F32 R4, -RZ, R8.reuse.H0_H0 ;  /* 0x20000008ff047230 */ /* 0x104fe40000004100 */
[----:B------:R-:W-:-:S02]  /*afc0*/  HADD2.F32 R15, -RZ, R8.H1_H1 ;  /* 0x30000008ff0f7230 */ /* 0x000fc40000004100 */
[--C-:B-----5:R-:W-:Y:S02]  /*afd0*/  HADD2.F32 R3, -RZ, R24.reuse.H0_H0 ;  /* 0x20000018ff037230 */ /* 0x120fe40000004100 */
[----:B------:R-:W-:Y:S02]  /*afe0*/  HADD2.F32 R13, -RZ, R24.H1_H1 ;  /* 0x30000018ff0d7230 */ /* 0x000fe40000004100 */
[----:B------:R-:W-:Y:S02]  /*aff0*/  HADD2.F32 R22, -RZ, R25.H0_H0 ;  /* 0x20000019ff167230 */ /* 0x000fe40000004100 */
[----:B------:R-:W-:Y:S02]  /*b000*/  HADD2.F32 R8, -RZ, R9.H0_H0 ;  /* 0x20000009ff087230 */ /* 0x000fe40000004100 */
[----:B------:R-:W-:Y:S01]  /*b010*/  @!P2 FADD.FTZ R5, -R5, -RZ ;  /* 0x800000ff0505a221 */ /* 0x000fe20000010100 */
[--C-:B------:R-:W-:Y:S02]  /*b020*/  HADD2.F32 R24, -RZ, R10.reuse.H0_H0 ;  /* 0x2000000aff187230 */ /* 0x100fe40000004100 */
[----:B------:R-:W-:Y:S01]  /*b030*/  FFMA.FTZ R3, R3, R4, R36 ;  /* 0x0000000403037223 */ /* 0x000fe20000010024 */
[----:B------:R-:W-:-:S02]  /*b040*/  HADD2.F32 R23, -RZ, R10.H1_H1 ;  /* 0x3000000aff177230 */ /* 0x000fc40000004100 */
[----:B------:R-:W-:Y:S01]  /*b050*/  FFMA.FTZ R20, R13, R15, R20 ;  /* 0x0000000f0d147223 */ /* 0x000fe20000010014 */
[--C-:B------:R-:W-:Y:S02]  /*b060*/  HADD2.F32 R21, -RZ, R11.reuse.H0_H0 ;  /* 0x2000000bff157230 */ /* 0x100fe40000004100 */
[----:B------:R-:W-:Y:S01]  /*b070*/  FFMA.FTZ R8, R22, R8, R35 ;  /* 0x0000000816087223 */ /* 0x000fe20000010023 */
[----:B------:R-:W-:Y:S02]  /*b080*/  HADD2.F32 R10, -RZ, R11.H1_H1 ;  /* 0x3000000bff0a7230 */ /* 0x000fe40000004100 */
[----:B------:R-:W-:Y:S01]  /*b090*/  FMUL.FTZ R5, R40, R5 ;  /* 0x0000000528057220 */ /* 0x000fe20000410000 */
        /* <DEDUP_REMOVED lines=15> */
.L_x_8024:
[----:B------:R-:W-:Y:S05]  /*b190*/  BSYNC B0 ;  /* 0x0000000000007941 */ /* 0x000fea0003800000 */
.L_x_8023:
[----:B-----5:R3:W-:Y:S02]  /*b1a0*/  STS.128 [R156], R24 ;  /* 0x000000189c007388 */ /* 0x0207e40000000c00 */
.L_x_8022:
[----:B------:R-:W-:Y:S05]  /*b1b0*/  BSYNC B1 ;  /* 0x0000000000017941 */ /* 0x000fea0003800000 */
.L_x_8021:
        /* <DEDUP_REMOVED lines=58> */
[--C-:B------:R-:W-:Y:S02]  /*b560*/  HADD2.F32 R4, -RZ, R8.reuse.H0_H0 ;  /* 0x20000008ff047230 */ /* 0x100fe40000004100 */
        /* <DEDUP_REMOVED lines=29> */
.L_x_8026:
[----:B------:R-:W-:Y:S05]  /*b740*/  BSYNC B0 ;  /* 0x0000000000007941 */ /* 0x000fea0003800000 */
.L_x_8025:
[----:B-----5:R1:W-:Y:S02]  /*b750*/  STS.128 [R156+0x2000], R24 ;  /* 0x002000189c007388 */ /* 0x0203e40000000c00 */
.L_x_8020:
[----:B------:R-:W-:Y:S05]  /*b760*/  BSYNC B2 ;  /* 0x0000000000027941 */ /* 0x000fea0003800000 */
.L_x_8019:
        /* <DEDUP_REMOVED lines=49> */
[----:B------:R-:W-:Y:S02]  /*ba80*/  HADD2.F32 R21, -RZ, R21.H1_H1 ;  /* 0x30000015ff157230 */ /* 0x000fe40000004100 */
        /* <DEDUP_REMOVED lines=16> */
[----:B------:R-:W-:Y:S01]  /*bb90*/  @!P1 FADD.FTZ R5, -R5, -RZ ;  /* 0x800000ff05059221 */ /* 0x000fe20000010100 */
[----:B------:R-:W-:Y:S01]  /*bba0*/  FMUL.FTZ R33, R22, R33 ;  /* 0x0000002116217220 */ /* 0x000fe20000410000 */
[----:B-----5:R-:W-:Y:S02]  /*bbb0*/  HADD2.F32 R3, -RZ, R24.H0_H0 ;  /* 0x20000018ff037230 */ /* 0x020fe40000004100 */
[--C-:B----4-:R-:W-:Y:S02]  /*bbc0*/  HADD2.F32 R4, -RZ, R8.reuse.H0_H0 ;  /* 0x20000008ff047230 */ /* 0x110fe40000004100 */
[----:B------:R-:W-:-:S02]  /*bbd0*/  HADD2.F32 R23, -RZ, R8.H1_H1 ;  /* 0x30000008ff177230 */ /* 0x000fc40000004100 */
[----:B------:R-:W-:Y:S02]  /*bbe0*/  HADD2.F32 R22, -RZ, R25.H0_H0 ;  /* 0x20000019ff167230 */ /* 0x000fe40000004100 */
[--C-:B------:R-:W-:Y:S02]  /*bbf0*/  HADD2.F32 R8, -RZ, R9.reuse.H0_H0 ;  /* 0x20000009ff087230 */ /* 0x100fe40000004100 */
[----:B------:R-:W-:Y:S01]  /*bc00*/  FMUL.FTZ R20, R20, R15 ;  /* 0x0000000f14147220 */ /* 0x000fe20000410000 */
[----:B------:R-:W-:Y:S01]  /*bc10*/  FMUL.FTZ R5, R32, R5 ;  /* 0x0000000520057220 */ /* 0x000fe20000410000 */
[----:B------:R-:W-:Y:S02]  /*bc20*/  HADD2.F32 R15, -RZ, R24.H1_H1 ;  /* 0x30000018ff0f7230 */ /* 0x000fe40000004100 */
[----:B------:R-:W-:Y:S01]  /*bc30*/  FFMA.FTZ R3, R3, R4, R34 ;  /* 0x0000000403037223 */ /* 0x000fe20000010022 */
[----:B------:R-:W-:Y:S02]  /*bc40*/  HADD2.F32 R32, -RZ, R9.H1_H1 ;  /* 0x30000009ff207230 */ /* 0x000fe40000004100 */
[----:B------:R-:W-:Y:S01]  /*bc50*/  FFMA.FTZ R8, R22, R8, R35 ;  /* 0x0000000816087223 */ /* 0x000fe20000010023 */
[----:B------:R-:W-:-:S02]  /*bc60*/  HADD2.F32 R24, -RZ, R10.H0_H0 ;  /* 0x2000000aff187230 */ /* 0x000fc40000004100 */
        /* <DEDUP_REMOVED lines=18> */
.L_x_8032:
[----:B------:R-:W-:Y:S05]  /*bd90*/  BSYNC B0 ;  /* 0x0000000000007941 */ /* 0x000fea0003800000 */
.L_x_8031:
[----:B-----5:R3:W-:Y:S02]  /*bda0*/  STS.128 [R156+0x800], R24 ;  /* 0x000800189c007388 */ /* 0x0207e40000000c00 */
.L_x_8030:
[----:B------:R-:W-:Y:S05]  /*bdb0*/  BSYNC B1 ;  /* 0x0000000000017941 */ /* 0x000fea0003800000 */
.L_x_8029:
        /* <DEDUP_REMOVED lines=33> */
[--C-:B---3--:R-:W-:Y:S02]  /*bfd0*/  HADD2.F32 R3, -RZ, R4.reuse.H0_H0 ;  /* 0x20000004ff037230 */ /* 0x108fe40000004100 */
[----:B------:R-:W-:Y:S02]  /*bfe0*/  HADD2.F32 R15, -RZ, R4.H1_H1 ;  /* 0x30000004ff0f7230 */ /* 0x000fe40000004100 */
[--C-:B------:R-:W-:Y:S02]  /*bff0*/  HADD2.F32 R30, -RZ, R5.reuse.H1_H1 ;  /* 0x30000005ff1e7230 */ /* 0x100fe40000004100 */
[----:B------:R-:W-:-:S02]  /*c000*/  HADD2.F32 R4, -RZ, R5.H0_H0 ;  /* 0x20000005ff047230 */ /* 0x000fc40000004100 */
        /* <DEDUP_REMOVED lines=13> */
[----:B------:R-:W-:Y:S02]  /*c0e0*/  HADD2.F32 R24, -RZ, R24.H1_H1 ;  /* 0x30000018ff187230 */ /* 0x000fe40000004100 */
        /* <DEDUP_REMOVED lines=40> */
.L_x_8034:
[----:B------:R-:W-:Y:S05]  /*c370*/  BSYNC B0 ;  /* 0x0000000000007941 */ /* 0x000fea0003800000 */
.L_x_8033:
[----:B-----5:R1:W-:Y:S02]  /*c380*/  STS.128 [R156+0x2800], R20 ;  /* 0x002800149c007388 */ /* 0x0203e40000000c00 */
.L_x_8028:
[----:B------:R-:W-:Y:S05]  /*c390*/  BSYNC B2 ;  /* 0x0000000000027941 */ /* 0x000fea0003800000 */
.L_x_8027:
        /* <DEDUP_REMOVED lines=70> */
[----:B------:R-:W-:-:S02]  /*c800*/  HADD2.F32 R4, -RZ, R8.H0_H0 ;  /* 0x20000008ff047230 */ /* 0x000fc40000004100 */
        /* <DEDUP_REMOVED lines=28> */
.L_x_8040:
[----:B------:R-:W-:Y:S05]  /*c9d0*/  BSYNC B0 ;  /* 0x0000000000007941 */ /* 0x000fea0003800000 */
.L_x_8039:
[----:B-----5:R3:W-:Y:S02]  /*c9e0*/  STS.128 [R156+0x1000], R24 ;  /* 0x001000189c007388 */ /* 0x0207e40000000c00 */
.L_x_8038:
[----:B------:R-:W-:Y:S05]  /*c9f0*/  BSYNC B1 ;  /* 0x0000000000017941 */ /* 0x000fea0003800000 */
.L_x_8037:
        /* <DEDUP_REMOVED lines=91> */
.L_x_8042:
[----:B------:R-:W-:Y:S05]  /*cfb0*/  BSYNC B0 ;  /* 0x0000000000007941 */ /* 0x000fea0003800000 */
.L_x_8041:
[----:B-----5:R3:W-:Y:S02]  /*cfc0*/  STS.128 [R156+0x3000], R24 ;  /* 0x003000189c007388 */ /* 0x0207e40000000c00 */
.L_x_8036:
[----:B------:R-:W-:Y:S05]  /*cfd0*/  BSYNC B2 ;  /* 0x0000000000027941 */ /* 0x000fea0003800000 */
.L_x_8035:
        /* <DEDUP_REMOVED lines=38> */
[--C-:B---3--:R-:W-:Y:S02]  /*d240*/  HADD2.F32 R28, -RZ, R24.reuse.H0_H0 ;  /* 0x20000018ff1c7230 */ /* 0x108fe40000004100 */
[----:B------:R-:W-:Y:S02]  /*d250*/  HADD2.F32 R31, -RZ, R25.H0_H0 ;  /* 0x20000019ff1f7230 */ /* 0x000fe40000004100 */
[----:B--2---:R-:W-:Y:S02]  /*d260*/  HADD2.F32 R33, -RZ, R24.H1_H1 ;  /* 0x30000018ff217230 */ /* 0x004fe40000004100 */
        /* <DEDUP_REMOVED lines=23> */
[----:B------:R-:W-:Y:S02]  /*d3e0*/  HADD2.F32 R26, -RZ, R26.H1_H1 ;  /* 0x3000001aff1a7230 */ /* 0x000fe40000004100 */
[----:B------:R-:W-:Y:S01]  /*d3f0*/  FMUL.FTZ R6, R3, R6 ;  /* 0x0000000603067220 */ /* 0x000fe20000410000 */
[----:B------:R-:W-:Y:S01]  /*d400*/  FMUL.FTZ R7, R4, R7 ;  /* 0x0000000704077220 */ /* 0x000fe20000410000 */
[----:B------:R-:W-:Y:S01]  /*d410*/  @!P1 FADD.FTZ R17, -R17, -RZ ;  /* 0x800000ff11119221 */ /* 0x000fe20000010100 */
[----:B------:R-:W-:Y:S01]  /*d420*/  FMUL.FTZ R5, R14, R5 ;  /* 0x000000050e057220 */ /* 0x000fe20000410000 */
[----:B-----5:R-:W-:Y:S02]  /*d430*/  HADD2.F32 R3, -RZ, R20.H0_H0 ;  /* 0x20000014ff037230 */ /* 0x020fe40000004100 */
[----:B------:R-:W-:-:S02]  /*d440*/  HADD2.F32 R4, -RZ, R8.H0_H0 ;  /* 0x20000008ff047230 */ /* 0x000fc40000004100 */
        /* <DEDUP_REMOVED lines=27> */
.L_x_8046:
[----:B------:R-:W-:Y:S05]  /*d600*/  BSYNC B0 ;  /* 0x0000000000007941 */ /* 0x000fea0003800000 */
.L_x_8045:
[----:B-----5:R1:W-:Y:S02]  /*d610*/  STS.128 [R156+0x1800], R20 ;  /* 0x001800149c007388 */ /* 0x0203e40000000c00 */
.L_x_8044:
[----:B------:R-:W-:Y:S05]  /*d620*/  BSYNC B1 ;  /* 0x0000000000017941 */ /* 0x000fea0003800000 */
.L_x_8043:
        /* <DEDUP_REMOVED lines=41> */
[----:B------:R-:W-:-:S02]  /*d8c0*/  HADD2.F32 R2, -RZ, R4.H0_H0 ;  /* 0x20000004ff027230 */ /* 0x000fc40000004100 */
        /* <DEDUP_REMOVED lines=19> */
[----:B------:R-:W-:Y:S01]  /*da00*/  FMUL.FTZ R27, R27, R4 ;  /* 0x000000041b1b7220 */ /* 0x000fe20000410000 */
[----:B------:R-:W-:Y:S01]  /*da10*/  FMUL.FTZ R3, R2, R3 ;  /* 0x0000000302037220 */ /* 0x000fe20000410000 */
[----:B------:R-:W-:Y:S01]  /*da20*/  FMUL.FTZ R6, R5, R6 ;  /* 0x0000000605067220 */ /* 0x000fe20000410000 */
[----:B------:R-:W-:Y:S01]  /*da30*/  FMUL.FTZ R7, R0, R7 ;  /* 0x0000000700077220 */ /* 0x000fe20000410000 */
[----:B-----5:R-:W-:Y:S02]  /*da40*/  HADD2.F32 R0, -RZ, R21.H0_H0 ;  /* 0x20000015ff007230 */ /* 0x020fe40000004100 */
[----:B------:R-:W-:Y:S02]  /*da50*/  HADD2.F32 R4, -RZ, R20.H0_H0 ;  /* 0x20000014ff047230 */ /* 0x000fe40000004100 */
[----:B----4-:R-:W-:Y:S02]  /*da60*/  HADD2.F32 R2, -RZ, R9.H0_H0 ;  /* 0x20000009ff027230 */ /* 0x010fe40000004100 */
[----:B------:R-:W-:-:S02]  /*da70*/  HADD2.F32 R5, -RZ, R8.H0_H0 ;  /* 0x20000008ff057230 */ /* 0x000fc40000004100 */
[----:B------:R-:W-:Y:S01]  /*da80*/  @!P0 FADD.FTZ R12, -R12, -RZ ;  /* 0x800000ff0c0c8221 */ /* 0x000fe20000010100 */
[----:B------:R-:W-:Y:S02]  /*da90*/  HADD2.F32 R31, -RZ, R18.H1_H1 ;  /* 0x30000012ff1f7230 */ /* 0x000fe40000004100 */
[----:B------:R-:W-:Y:S01]  /*daa0*/  FFMA.FTZ R0, R0, R2, R25 ;  /* 0x0000000200007223 */ /* 0x000fe20000010019 */
[--C-:B------:R-:W-:Y:S02]  /*dab0*/  HADD2.F32 R19, -RZ, R11.reuse.H0_H0 ;  /* 0x2000000bff137230 */ /* 0x100fe40000004100 */
[----:B------:R-:W-:Y:S01]  /*dac0*/  FFMA.FTZ R4, R4, R5, R17 ;  /* 0x0000000504047223 */ /* 0x000fe20000010011 */
[----:B------:R-:W-:Y:S02]  /*dad0*/  HADD2.F32 R16, -RZ, R11.H1_H1 ;  /* 0x3000000bff107230 */ /* 0x000fe40000004100 */
[--C-:B------:R-:W-:Y:S02]  /*dae0*/  HADD2.F32 R18, -RZ, R10.reuse.H0_H0 ;  /* 0x2000000aff127230 */ /* 0x100fe40000004100 */
[----:B------:R-:W-:-:S02]  /*daf0*/  HADD2.F32 R11, -RZ, R10.H1_H1 ;  /* 0x3000000aff0b7230 */ /* 0x000fc40000004100 */
[----:B------:R-:W-:Y:S01]  /*db00*/  FMUL.FTZ R12, R31, R12 ;  /* 0x0000000c1f0c7220 */ /* 0x000fe20000410000 */
[----:B------:R-:W-:Y:S02]  /*db10*/  HADD2.F32 R21, -RZ, R21.H1_H1 ;  /* 0x30000015ff157230 */ /* 0x000fe40000004100 */
[----:B------:R-:W-:Y:S02]  /*db20*/  HADD2.F32 R9, -RZ, R9.H1_H1 ;  /* 0x30000009ff097230 */ /* 0x000fe40000004100 */
[----:B------:R-:W-:Y:S02]  /*db30*/  HADD2.F32 R8, -RZ, R8.H1_H1 ;  /* 0x30000008ff087230 */ /* 0x000fe40000004100 */
[----:B------:R-:W-:Y:S02]  /*db40*/  HADD2.F32 R20, -RZ, R20.H1_H1 ;  /* 0x30000014ff147230 */ /* 0x000fe40000004100 */
[--C-:B------:R-:W-:Y:S02]  /*db50*/  HADD2.F32 R5, -RZ, R23.reuse.H0_H0 ;  /* 0x20000017ff057230 */ /* 0x100fe40000004100 */
        /* <DEDUP_REMOVED lines=13> */
.L_x_8048:
[----:B------:R-:W-:Y:S05]  /*dc30*/  BSYNC B0 ;  /* 0x0000000000007941 */ /* 0x000fea0003800000 */
.L_x_8047:
[----:B-----5:R1:W-:Y:S01]  /*dc40*/  STS.128 [R156+0x3800], R20 ;  /* 0x003800149c007388 */ /* 0x0203e20000000c00 */
[----:B------:R-:W-:Y:S05]  /*dc50*/  BRA `(.L_x_8012) ;  /* 0x0000000400987947 */ /* 0x000fea0003800000 */
.L_x_7986:
        /* <DEDUP_REMOVED lines=29> */
.L_x_8050:
[----:B------:R-:W-:Y:S05]  /*de30*/  BSYNC B0 ;  /* 0x0000000000007941 */ /* 0x000fea0003800000 */
.L_x_8049:
        /* <DEDUP_REMOVED lines=23> */
.L_x_8052:
[----:B------:R-:W-:Y:S05]  /*dfb0*/  BSYNC B0 ;  /* 0x0000000000007941 */ /* 0x000fea0003800000 */
.L_x_8051:
        /* <DEDUP_REMOVED lines=23> */
.L_x_8054:
[----:B------:R-:W-:Y:S05]  /*e130*/  BSYNC B0 ;  /* 0x0000000000007941 */ /* 0x000fea0003800000 */
.L_x_8053:
        /* <DEDUP_REMOVED lines=24> */
.L_x_8012:
[----:B------:R-:W-:Y:S05]  /*e2c0*/  BSYNC B3 ;  /* 0x0000000000037941 */ /* 0x000fea0003800000 */
.L_x_7985:
        /* <DEDUP_REMOVED lines=30> */
.L_x_8056:
[----:B------:R-:W-:Y:S05]  /*e4b0*/  BSYNC B0 ;  /* 0x0000000000007941 */ /* 0x000fea0003800000 */
.L_x_8055:
[----:B------:R-:W-:Y:S04]  /*e4c0*/  BSSY B0, `(.L_x_8057) ;  /* 0x0000015000007945 */ /* 0x000fe80003800000 */
[----:B------:R-:W-:Y:S05]  /*e4d0*/  @P0 BRA `(.L_x_8058) ;  /* 0x00000000004c0947 */ /* 0x000fea0003800000 */
[C---:B------:R-:W-:Y:S02]  /*e4e0*/  LOP3.LUT R3, R157.reuse, 0x1, RZ, 0xc0, !PT ;  /* 0x000000019d037812 */ /* 0x040fe400078ec0ff */
[----:B------:R-:W-:Y:S02]  /*e4f0*/  LOP3.LUT P0, RZ, R157, 0x2, RZ, 0xc0, !PT ;  /* 0x000000029dff7812 */ /* 0x000fe4000780c0ff */
[----:B------:R-:W-:-:S13]  /*e500*/  ISETP.NE.U32.AND P2, PT, R3, 0x1, PT ;  /* 0x000000010300780c */ /* 0x000fda0003f45070 */
[----:B------:R-:W-:-:S04]  /*e510*/  @!P2 LEA R10, P5, R149, R158, 0x1 ;  /* 0x0000009e950aa211 */ /* 0x000fc800078a08ff */
[C---:B------:R-:W-:Y:S02]  /*e520*/  @!P2 LEA.HI.X R11, R149.reuse, R159, R148, 0x1, P5 ;  /* 0x0000009f950ba211 */ /* 0x040fe400028f0c94 */
[----:B--2---:R-:W-:-:S03]  /*e530*/  @P0 IADD3 R6, P5, R149, R136, RZ ;  /* 0x0000008895060210 */ /* 0x004fc60007fbe0ff */
        /* <DEDUP_REMOVED lines=13> */
.L_x_8058:
[----:B------:R-:W-:Y:S05]  /*e610*/  BSYNC B0 ;  /* 0x0000000000007941 */ /* 0x000fea0003800000 */
.L_x_8057:
[----:B------:R-:W-:Y:S01]  /*e620*/  BSSY B0, `(.L_x_8059) ;  /* 0x000001a000007945 */ /* 0x000fe20003800000 */
[----:B------:R-:W-:Y:S02]  /*e630*/  ISETP.GE.AND P0, PT, R29, R0, PT ;  /* 0x000000001d00720c */ /* 0x000fe40003f06270 */
[----:B---3--:R-:W-:Y:S01]  /*e640*/  LEA.HI R8, R60, R60, RZ, 0x1 ;  /* 0x0000003c3c087211 */ /* 0x008fe200078f08ff */
[----:B------:R-:W-:Y:S05]  /*e650*/  @P1 BRA `(.L_x_8060) ;  /* 0x0000000000581947 */ /* 0x000fea0003800000 */
[----:B--2---:R-:W2:Y:S01]  /*e660*/  LDC.64 R6, c[0x0][0x248] ;  /* 0x00009200ff067b82 */ /* 0x004ea20000000a00 */
        /* <DEDUP_REMOVED lines=21> */
.L_x_8060:
[----:B------:R-:W-:Y:S05]  /*e7c0*/  BSYNC B0 ;  /* 0x0000000000007941 */ /* 0x000fea0003800000 */
.L_x_8059:
[----:B------:R-:W-:Y:S01]  /*e7d0*/  LOP3.LUT R3, R8, 0xfffffffe, RZ, 0xc0, !PT ;  /* 0xfffffffe08037812 */ /* 0x000fe200078ec0ff */
[----:B------:R-:W-:Y:S01]  /*e7e0*/  BSSY B0, `(.L_x_8061) ;  /* 0x000001c000007945 */ /* 0x000fe20003800000 */
[----:B------:R-:W-:-:S03]  /*e7f0*/  ISETP.GE.AND P5, PT, R29, R0, PT ;  /* 0x000000001d00720c */ /* 0x000fc60003fa6270 */
[----:B------:R-:W-:Y:S01]  /*e800*/  IMAD.IADD R60, R60, 0x1, -R3 ;  /* 0x000000013c3c7824 */ /* 0x000fe200078e0a03 */
[----:B------:R-:W-:Y:S09]  /*e810*/  @P0 BRA `(.L_x_8062) ;  /* 0x0000000000600947 */ /* 0x000ff20003800000 */
[C---:B------:R-:W-:Y:S02]  /*e820*/  LOP3.LUT R3, R157.reuse, 0x1, RZ, 0xc0, !PT ;  /* 0x000000019d037812 */ /* 0x040fe400078ec0ff */
[----:B------:R-:W-:Y:S02]  /*e830*/  LOP3.LUT P0, RZ, R157, 0x2, RZ, 0xc0, !PT ;  /* 0x000000029dff7812 */ /* 0x000fe4000780c0ff */
[----:B------:R-:W-:-:S11]  /*e840*/  ISETP.NE.U32.AND P1, PT, R3, 0x1, PT ;  /* 0x000000010300780c */ /* 0x000fd60003f25070 */
[----:B--2---:R-:W3:Y:S01]  /*e850*/  @P0 LDC.64 R6, c[0x0][0x248] ;  /* 0x00009200ff060b82 */ /* 0x004ee20000000a00 */
[----:B------:R-:W-:-:S07]  /*e860*/  @P0 IMAD.MOV.U32 R164, RZ, RZ, R136 ;  /* 0x000000ffffa40224 */ /* 0x000fce00078e0088 */
[----:B------:R-:W2:Y:S01]  /*e870*/  @!P1 LDC.64 R8, c[0x0][0x248] ;  /* 0x00009200ff089b82 */ /* 0x000ea20000000a00 */
[----:B---3--:R-:W-:-:S04]  /*e880*/  @P0 IMAD.WIDE.U32 R10, R6, 0x30, R164 ;  /* 0x00000030060a0825 */ /* 0x008fc800078e00a4 */
        /* <DEDUP_REMOVED lines=17> */
.L_x_8062:
[----:B------:R-:W-:Y:S05]  /*e9a0*/  BSYNC B0 ;  /* 0x0000000000007941 */ /* 0x000fea0003800000 */
.L_x_8061:
[----:B------:R-:W0:Y:S01]  /*e9b0*/  LDGDEPBAR ;  /* 0x00000000000079af */ /* 0x000e220000000000 */
[----:B------:R-:W-:Y:S01]  /*e9c0*/  ULDC.64 UR8, c[0x0][0x3d0] ;  /* 0x0000f40000087ab9 */ /* 0x000fe20000000a00 */
[----:B------:R-:W-:Y:S01]  /*e9d0*/  IMAD.SHL.U32 R3, R58, 0x40, RZ ;  /* 0x000000403a037824 */ /* 0x000fe200078e00ff */
[C---:B------:R-:W-:Y:S01]  /*e9e0*/  ISETP.GE.AND P1, PT, R130.reuse, R0, PT ;  /* 0x000000008200720c */ /* 0x040fe20003f26270 */
[----:B------:R-:W-:Y:S01]  /*e9f0*/  IMAD R0, R109, UR8, RZ ;  /* 0x000000086d007c24 */ /* 0x000fe2000f8e02ff */
[----:B------:R-:W-:Y:S01]  /*ea00*/  ULDC.64 UR10, c[0x0][0x220] ;  /* 0x00008800000a7ab9 */ /* 0x000fe20000000a00 */
[----:B------:R-:W-:Y:S01]  /*ea10*/  IMAD.SHL.U32 R130, R130, 0x8, RZ ;  /* 0x0000000882827824 */ /* 0x000fe200078e00ff */
[----:B------:R-:W-:Y:S01]  /*ea20*/  LOP3.LUT R3, R3, 0x1c0, RZ, 0xc0, !PT ;  /* 0x000001c003037812 */ /* 0x000fe200078ec0ff */
[----:B------:R-:W-:Y:S01]  /*ea30*/  IMAD.WIDE.U32 R128, R153, UR8, R128 ;  /* 0x0000000899807c25 */ /* 0x000fe2000f8e0080 */
[----:B------:R-:W-:Y:S02]  /*ea40*/  ULDC UR5, c[0x0][0x2e8] ;  /* 0x0000ba0000057ab9 */ /* 0x000fe40000000800 */
[----:B------:R-:W-:Y:S01]  /*ea50*/  LOP3.LUT R130, R3, 0x8, R130, 0xf8, !PT ;  /* 0x0000000803827812 */ /* 0x000fe200078ef882 */
[----:B------:R-:W-:Y:S01]  /*ea60*/  IMAD R0, R153, UR9, R0 ;  /* 0x0000000999007c24 */ /* 0x000fe2000f8e0200 */
[----:B------:R-:W-:Y:S01]  /*ea70*/  SHF.R.U32.HI R3, RZ, 0x3, R3 ;  /* 0x00000003ff037819 */ /* 0x000fe20000011603 */
[----:B------:R-:W-:Y:S01]  /*ea80*/  IMAD.SHL.U32 R125, R125, 0x40, RZ ;  /* 0x000000407d7d7824 */ /* 0x000fe200078e00ff */
[----:B-1----:R-:W-:Y:S01]  /*ea90*/  LEA R4, P0, R128, R4, 0x2 ;  /* 0x0000000480047211 */ /* 0x002fe200078010ff */
[----:B------:R-:W-:Y:S01]  /*eaa0*/  IMAD.IADD R0, R129, 0x1, R0 ;  /* 0x0000000181007824 */ /* 0x000fe200078e0200 */
[----:B------:R-:W-:Y:S01]  /*eab0*/  LOP3.LUT R3, R130, R3, RZ, 0x3c, !PT ;  /* 0x0000000382037212 */ /* 0x000fe200078e3cff */
[----:B--2-4-:R-:W-:Y:S01]  /*eac0*/  IMAD.SHL.U32 R6, R60, 0x8, RZ ;  /* 0x000000083c067824 */ /* 0x014fe200078e00ff */
[----:B------:R-:W-:Y:S01]  /*ead0*/  LOP3.LUT R125, R125, 0x1c0, RZ, 0xc0, !PT ;  /* 0x000001c07d7d7812 */ /* 0x000fe200078ec0ff */
[----:B------:R-:W-:Y:S01]  /*eae0*/  IMAD.SHL.U32 R41, R126, 0x40, RZ ;  /* 0x000000407e297824 */ /* 0x000fe200078e00ff */
[----:B------:R-:W-:Y:S01]  /*eaf0*/  LEA.HI.X R5, R128, R5, R0, 0x2, P0 ;  /* 0x0000000580057211 */ /* 0x000fe200000f1400 */
[----:B------:R-:W-:Y:S01]  /*eb00*/  IMAD R145, R60, 0x200, R3 ;  /* 0x000002003c917824 */ /* 0x000fe200078e0203 */
[----:B------:R-:W-:Y:S01]  /*eb10*/  LOP3.LUT R6, R125, 0x8, R6, 0xf8, !PT ;  /* 0x000000087d067812 */ /* 0x000fe200078ef806 */
[----:B------:R-:W-:-:S04]  /*eb20*/  DEPBAR.LE SB0, 0x0 ;  /* 0x000080000000791a */ /* 0x000fc80000000000 */
[----:B------:R1:W5:Y:S01]  /*eb30*/  LDG.E R3, desc[UR6][R4.64] ;  /* 0x0000000604037981 */ /* 0x000362000c1e1900 */
[----:B------:R-:W-:Y:S02]  /*eb40*/  SHF.R.U32.HI R125, RZ, 0x3, R125 ;  /* 0x00000003ff7d7819 */ /* 0x000fe4000001167d */
[----:B------:R-:W-:Y:S01]  /*eb50*/  LOP3.LUT R41, R41, 0xfffffe00, RZ, 0xc0, !PT ;  /* 0xfffffe0029297812 */ /* 0x000fe200078ec0ff */
[----:B------:R-:W-:Y:S01]  /*eb60*/  BAR.SYNC.DEFER_BLOCKING 0x0 ;  /* 0x0000000000007b1d */ /* 0x000fe20000010000 */
[----:B------:R-:W-:Y:S02]  /*eb70*/  LOP3.LUT R40, R6, R125, RZ, 0x3c, !PT ;  /* 0x0000007d06287212 */ /* 0x000fe400078e3cff */
[----:B------:R-:W-:Y:S01]  /*eb80*/  LEA R168, P0, R104, UR10, 0x1 ;  /* 0x0000000a68a87c11 */ /* 0x000fe2000f8008ff */
[----:B------:R-:W-:Y:S02]  /*eb90*/  IMAD R7, R56, 0x400, R41 ;  /* 0x0000040038077824 */ /* 0x000fe400078e0229 */
[----:B------:R-:W2:Y:S02]  /*eba0*/  MUFU.RCP R42, UR5 ;  /* 0x00000005002a7d08 */ /* 0x000ea40008001000 */
[----:B------:R-:W-:Y:S01]  /*ebb0*/  IMAD.IADD R146, R40, 0x1, R7 ;  /* 0x0000000128927824 */ /* 0x000fe200078e0207 */
[----:B------:R1:W-:Y:S04]  /*ebc0*/  @P1 STS.128 [R156+0x8000], RZ ;  /* 0x008000ff9c001388 */ /* 0x0003e80000000c00 */
[----:B------:R1:W-:Y:S01]  /*ebd0*/  @P1 STS.128 [R156+0xa000], RZ ;  /* 0x00a000ff9c001388 */ /* 0x0003e20000000c00 */
[----:B------:R-:W-:Y:S01]  /*ebe0*/  BSSY B0, `(.L_x_8063) ;  /* 0x0000014000007945 */ /* 0x000fe20003800000 */
[----:B------:R-:W-:-:S02]  /*ebf0*/  LEA.HI.X R167, R104, UR11, R101, 0x1, P0 ;  /* 0x0000000b68a77c11 */ /* 0x000fc400080f0c65 */
[----:B------:R-:W-:Y:S02]  /*ec00*/  LEA R145, R145, UR4, 0x1 ;  /* 0x0000000491917c11 */ /* 0x000fe4000f8e08ff */
[----:B------:R-:W-:Y:S01]  /*ec10*/  LEA R146, R146, UR4, 0x1 ;  /* 0x0000000492927c11 */ /* 0x000fe2000f8e08ff */
[----:B------:R-:W-:Y:S06]  /*ec20*/  @P1 BRA `(.L_x_8064) ;  /* 0x00000000003c1947 */ /* 0x000fec0003800000 */
        /* <DEDUP_REMOVED lines=15> */
.L_x_8064:
[----:B------:R-:W-:Y:S05]  /*ed20*/  BSYNC B0 ;  /* 0x0000000000007941 */ /* 0x000fea0003800000 */
.L_x_8063:
[----:B------:R1:W-:Y:S01]  /*ed30*/  @P4 STS.128 [R156+0x8800], RZ ;  /* 0x008800ff9c004388 */ /* 0x0003e20000000c00 */
[----:B------:R-:W-:Y:S03]  /*ed40*/  BSSY B0, `(.L_x_8065) ;  /* 0x0000014000007945 */ /* 0x000fe60003800000 */
[----:B------:R1:W-:Y:S01]  /*ed50*/  @P4 STS.128 [R156+0xa800], RZ ;  /* 0x00a800ff9c004388 */ /* 0x0003e20000000c00 */
[----:B------:R-:W-:Y:S05]  /*ed60*/  @P4 BRA `(.L_x_8066) ;  /* 0x0000000000444947 */ /* 0x000fea0003800000 */
[C---:B------:R-:W-:Y:S02]  /*ed70*/  LOP3.LUT R0, R157.reuse, 0x1, RZ, 0xc0, !PT ;  /* 0x000000019d007812 */ /* 0x040fe400078ec0ff */
[----:B------:R-:W-:Y:S02]  /*ed80*/  LOP3.LUT P1, RZ, R157, 0x2, RZ, 0xc0, !PT ;  /* 0x000000029dff7812 */ /* 0x000fe4000782c0ff */
[----:B------:R-:W-:-:S11]  /*ed90*/  ISETP.NE.U32.AND P2, PT, R0, 0x1, PT ;  /* 0x000000010000780c */ /* 0x000fd60003f45070 */
        /* <DEDUP_REMOVED lines=14> */
.L_x_8066:
[----:B------:R-:W-:Y:S05]  /*ee80*/  BSYNC B0 ;  /* 0x0000000000007941 */ /* 0x000fea0003800000 */
.L_x_8065:
[----:B------:R1:W-:Y:S01]  /*ee90*/  @P6 STS.128 [R156+0x9000], RZ ;  /* 0x009000ff9c006388 */ /* 0x0003e20000000c00 */
[----:B------:R-:W-:Y:S03]  /*eea0*/  BSSY B0, `(.L_x_8067) ;  /* 0x0000017000007945 */ /* 0x000fe60003800000 */
[----:B------:R1:W-:Y:S01]  /*eeb0*/  @P6 STS.128 [R156+0xb000], RZ ;  /* 0x00b000ff9c006388 */ /* 0x0003e20000000c00 */
[----:B------:R-:W-:Y:S05]  /*eec0*/  @P6 BRA `(.L_x_8068) ;  /* 0x0000000000506947 */ /* 0x000fea0003800000 */
[----:B-1----:R-:W1:Y:S01]  /*eed0*/  LDC.64 R4, c[0x0][0x250] ;  /* 0x00009400ff047b82 */ /* 0x002e620000000a00 */
        /* <DEDUP_REMOVED lines=19> */
.L_x_8068:
[----:B------:R-:W-:Y:S05]  /*f010*/  BSYNC B0 ;  /* 0x0000000000007941 */ /* 0x000fea0003800000 */
.L_x_8067:
[----:B------:R1:W-:Y:S01]  /*f020*/  @P5 STS.128 [R156+0x9800], RZ ;  /* 0x009800ff9c005388 */ /* 0x0003e20000000c00 */
[----:B------:R-:W-:Y:S03]  /*f030*/  BSSY B0, `(.L_x_8069) ;  /* 0x000001a000007945 */ /* 0x000fe60003800000 */
[----:B------:R1:W-:Y:S01]  /*f040*/  @P5 STS.128 [R156+0xb800], RZ ;  /* 0x00b800ff9c005388 */ /* 0x0003e20000000c00 */
[----:B------:R-:W-:Y:S05]  /*f050*/  @P5 BRA `(.L_x_8070) ;  /* 0x00000000005c5947 */ /* 0x000fea0003800000 */
[C---:B------:R-:W-:Y:S02]  /*f060*/  LOP3.LUT P0, RZ, R157.reuse, 0x2, RZ, 0xc0, !PT ;  /* 0x000000029dff7812 */ /* 0x040fe4000780c0ff */
[----:B------:R-:W-:-:S04]  /*f070*/  LOP3.LUT R0, R157, 0x1, RZ, 0xc0, !PT ;  /* 0x000000019d007812 */ /* 0x000fc800078ec0ff */
[----:B------:R-:W-:-:S07]  /*f080*/  ISETP.NE.U32.AND P1, PT, R0, 0x1, PT ;  /* 0x000000010000780c */ /* 0x000fce0003f25070 */
[----:B-1----:R-:W1:Y:S01]  /*f090*/  @P0 LDC.64 R4, c[0x0][0x250] ;  /* 0x00009400ff040b82 */ /* 0x002e620000000a00 */
[----:B----4-:R-:W-:-:S07]  /*f0a0*/  @P0 MOV R166, R168 ;  /* 0x000000a800a60202 */ /* 0x010fce0000000f00 */
[----:B------:R-:W3:Y:S01]  /*f0b0*/  @!P1 LDC.64 R6, c[0x0][0x250] ;  /* 0x00009400ff069b82 */ /* 0x000ee20000000a00 */
[----:B-1----:R-:W-:Y:S01]  /*f0c0*/  @P0 IMAD.WIDE.U32 R8, R4, 0x60, R166 ;  /* 0x0000006004080825 */ /* 0x002fe200078e00a6 */
        /* <DEDUP_REMOVED lines=16> */
.L_x_8070:
[----:B------:R-:W-:Y:S05]  /*f1d0*/  BSYNC B0 ;  /* 0x0000000000007941 */ /* 0x000fea0003800000 */
.L_x_8069:
[----:B------:R-:W-:Y:S01]  /*f1e0*/  LDSM.16.M88.4 R60, [R146] ;  /* 0x00000000923c783b */ /* 0x000fe20000000200 */
[----:B------:R-:W-:Y:S01]  /*f1f0*/  R2P PR, R58, 0x6 ;  /* 0x000000063a007804 */ /* 0x000fe20000000000 */
[C---:B------:R-:W-:Y:S01]  /*f200*/  VIADD R0, R145.reuse, 0x4000 ;  /* 0x0000400091007836 */ /* 0x040fe20000000000 */
[----:B------:R-:W-:Y:S01]  /*f210*/  ULDC UR5, c[0x0][0x398] ;  /* 0x0000e60000057ab9 */ /* 0x000fe20000000800 */
[----:B------:R-:W4:Y:S01]  /*f220*/  LDSM.16.M88.4 R32, [R145+0x4000] ;  /* 0x004000009120783b */ /* 0x000f220000000200 */
[----:B------:R-:W-:Y:S02]  /*f230*/  VIADD R143, R145, 0x4020 ;  /* 0x00004020918f7836 */ /* 0x000fe40000000000 */
[----:B--2--5:R-:W-:Y:S01]  /*f240*/  FMUL.FTZ R3, R3, R42 ;  /* 0x0000002a03037220 */ /* 0x024fe20000410000 */
[--C-:B------:R-:W-:Y:S01]  /*f250*/  IMAD R144, R45, 0x2, R146.reuse ;  /* 0x000000022d907824 */ /* 0x100fe200078e0292 */
[----:B------:R-:W2:Y:S01]  /*f260*/  LDSM.16.M88.4 R24, [R145+0x4800] ;  /* 0x004800009118783b */ /* 0x000ea20000000200 */
[----:B------:R-:W-:-:S02]  /*f270*/  IMAD R142, R43, 0x2, R146 ;  /* 0x000000022b8e7824 */ /* 0x000fc400078e0292 */
[----:B------:R-:W-:Y:S01]  /*f280*/  IMAD R141, R43, 0x2, R144 ;  /* 0x000000022b8d7824 */ /* 0x000fe200078e0290 */
[----:B------:R-:W2:Y:S01]  /*f290*/  LDSM.16.M88.4 R16, [R145+0x5000] ;  /* 0x005000009110783b */ /* 0x000ea20000000200 */
[----:B------:R-:W-:Y:S02]  /*f2a0*/  IMAD R56, R56, 0x10, R59 ;  /* 0x0000001038387824 */ /* 0x000fe400078e023b */
[----:B------:R-:W-:Y:S01]  /*f2b0*/  @P1 VIADD R143, R0, 0xffffffe0 ;  /* 0xffffffe0008f1836 */ /* 0x000fe20000000000 */
[----:B---3--:R-:W3:Y:S01]  /*f2c0*/  LDSM.16.M88.4 R12, [R145+0x5800] ;  /* 0x00580000910c783b */ /* 0x008ee20000000200 */
[----:B------:R-:W-:Y:S02]  /*f2d0*/  IMAD.MOV.U32 R0, RZ, RZ, 0x40 ;  /* 0x00000040ff007424 */ /* 0x000fe400078e00ff */
[----:B------:R-:W-:Y:S01]  /*f2e0*/  IMAD.SHL.U32 R163, R54, 0x2, RZ ;  /* 0x0000000236a37824 */ /* 0x000fe200078e00ff */
[----:B------:R-:W-:Y:S01]  /*f2f0*/  LDSM.16.M88.4 R68, [R144] ;  /* 0x000000009044783b */ /* 0x000fe20000000200 */
[C---:B------:R-:W-:Y:S01]  /*f300*/  VIADD R135, R143.reuse, 0x800 ;  /* 0x000008008f877836 */ /* 0x040fe20000000000 */
[----:B------:R-:W-:Y:S01]  /*f310*/  SEL R0, R0, 0xffffffc0, !P2 ;  /* 0xffffffc000007807 */ /* 0x000fe20005000000 */
[----:B------:R-:W-:Y:S01]  /*f320*/  VIADD R134, R143, 0x1000 ;  /* 0x000010008f867836 */ /* 0x000fe20000000000 */
[----:B-1----:R-:W1:Y:S01]  /*f330*/  LDSM.16.M88.4 R4, [R143] ;  /* 0x000000008f04783b */ /* 0x002e620000000200 */
[----:B------:R-:W-:Y:S01]  /*f340*/  LOP3.LUT R163, R163, 0x6, RZ, 0xc0, !PT ;  /* 0x00000006a3a37812 */ /* 0x000fe200078ec0ff */
[----:B------:R-:W-:-:S02]  /*f350*/  VIADD R133, R143, 0x1800 ;  /* 0x000018008f857836 */ /* 0x000fc40000000000 */
[----:B------:R-:W1:Y:S01]  /*f360*/  LDSM.16.M88.4 R64, [R143+0x800] ;  /* 0x000800008f40783b */ /* 0x000e620000000200 */
[----:B------:R-:W-:Y:S02]  /*f370*/  IMAD.IADD R139, R145, 0x1, R0 ;  /* 0x00000001918b7824 */ /* 0x000fe400078e0200 */
[----:B------:R-:W-:Y:S01]  /*f380*/  IMAD.IADD R132, R0, 0x1, R143 ;  /* 0x0000000100847824 */ /* 0x000fe200078e028f */
[----:B------:R-:W1:Y:S01]  /*f390*/  LDSM.16.M88.4 R8, [R143+0x1000] ;  /* 0x001000008f08783b */ /* 0x000e620000000200 */
[----:B------:R-:W-:Y:S01]  /*f3a0*/  SHF.R.S32.HI R0, RZ, 0x1f, R57 ;  /* 0x0000001fff007819 */ /* 0x000fe20000011439 */
[C---:B------:R-:W-:Y:S02]  /*f3b0*/  VIADD R131, R143.reuse, 0x2000 ;  /* 0x000020008f837836 */ /* 0x040fe40000000000 */
[----:B------:R-:W1:Y:S01]  /*f3c0*/  LDSM.16.M88.4 R72, [R143+0x1800] ;  /* 0x001800008f48783b */ /* 0x000e620000000200 */
[----:B------:R-:W-:Y:S01]  /*f3d0*/  LEA.HI R161, R0, R57, RZ, 0x2 ;  /* 0x0000003900a17211 */ /* 0x000fe200078f10ff */
[----:B------:R-:W-:-:S02]  /*f3e0*/  VIADD R130, R143, 0x2800 ;  /* 0x000028008f827836 */ /* 0x000fc40000000000 */
[----:B------:R-:W-:Y:S01]  /*f3f0*/  LDSM.16.M88.4 R76, [R142] ;  /* 0x000000008e4c783b */ /* 0x000fe20000000200 */
[----:B------:R-:W-:Y:S01]  /*f400*/  SHF.R.S32.HI R161, RZ, 0x2, R161 ;  /* 0x00000002ffa17819 */ /* 0x000fe200000114a1 */
[C---:B------:R-:W-:Y:S01]  /*f410*/  VIADD R129, R143.reuse, 0x3000 ;  /* 0x000030008f817836 */ /* 0x040fe20000000000 */
[----:B----4-:R-:W-:Y:S01]  /*f420*/  HMMA.16816.F32 R36, R60, R32, RZ ;  /* 0x000000203c24723c */ /* 0x010fe200000018ff */
[----:B------:R-:W4:Y:S01]  /*f430*/  LDSM.16.M88.4 R48, [R139+0x4000] ;  /* 0x004000008b30783b */ /* 0x000f220000000200 */
[----:B------:R-:W-:-:S03]  /*f440*/  VIADD R128, R143, 0x3800 ;  /* 0x000038008f807836 */ /* 0x000fc60000000000 */
[----:B------:R-:W-:Y:S01]  /*f450*/  LDSM.16.M88.4 R84, [R132] ;  /* 0x000000008454783b */ /* 0x000fe20000000200 */
[C---:B------:R-:W-:Y:S03]  /*f460*/  HMMA.16816.F32 R32, R60.reuse, R34, RZ ;  /* 0x000000223c20723c */ /* 0x040fe600000018ff */
[----:B------:R-:W-:Y:S03]  /*f470*/  LDSM.16.M88.4 R88, [R144+0x2000] ;  /* 0x002000009058783b */ /* 0x000fe60000000200 */
[C---:B--2---:R-:W-:Y:S01]  /*f480*/  HMMA.16816.F32 R28, R60.reuse, R24, RZ ;  /* 0x000000183c1c723c */ /* 0x044fe200000018ff */
[----:B------:R-:W-:Y:S04]  /*f490*/  LDSM.16.M88.4 R92, [R143+0x3000] ;  /* 0x003000008f5c783b */ /* 0x000fe80000000200 */
[----:B------:R-:W0:Y:S01]  /*f4a0*/  LDGDEPBAR ;  /* 0x00000000000079af */ /* 0x000e220000000000 */
[C---:B------:R-:W-:Y:S06]  /*f4b0*/  HMMA.16816.F32 R24, R60.reuse, R26, RZ ;  /* 0x0000001a3c18723c */ /* 0x040fec00000018ff */
[C---:B------:R-:W-:Y:S06]  /*f4c0*/  HMMA.16816.F32 R20, R60.reuse, R16, RZ ;  /* 0x000000103c14723c */ /* 0x040fec00000018ff */
[C---:B------:R-:W-:Y:S06]  /*f4d0*/  HMMA.16816.F32 R16, R60.reuse, R18, RZ ;  /* 0x000000123c10723c */ /* 0x040fec00000018ff */
[C---:B---3--:R-:W-:Y:S06]  /*f4e0*/  HMMA.16816.F32 R80, R60.reuse, R12, RZ ;  /* 0x0000000c3c50723c */ /* 0x048fec00000018ff */
[----:B------:R-:W-:Y:S01]  /*f4f0*/  HMMA.16816.F32 R60, R60, R14, RZ ;  /* 0x0000000e3c3c723c */ /* 0x000fe200000018ff */
[----:B------:R-:W2:Y:S05]  /*f500*/  LDSM.16.M88.4 R12, [R139+0x4800] ;  /* 0x004800008b0c783b */ /* 0x000eaa0000000200 */
        /* <DEDUP_REMOVED lines=8> */
[----:B------:R-:W3:Y:S05]  /*f590*/  LDSM.16.M88.4 R8, [R141] ;  /* 0x000000008d08783b */ /* 0x000eea0000000200 */
[C---:B------:R-:W-:Y:S06]  /*f5a0*/  HMMA.16816.F32 R80, R68.reuse, R72, R80 ;  /* 0x000000484450723c */ /* 0x040fec0000001850 */
[----:B------:R-:W-:Y:S01]  /*f5b0*/  HMMA.16816.F32 R60, R68, R74, R60 ;  /* 0x0000004a443c723c */ /* 0x000fe2000000183c */
[----:B------:R-:W3:Y:S04]  /*f5c0*/  LDSM.16.M88.4 R72, [R132+0x800] ;  /* 0x000800008448783b */ /* 0x000ee80000000200 */
[----:B------:R-:W-:Y:S01]  /*f5d0*/  LDSM.16.M88.4 R68, [R132+0x1000] ;  /* 0x001000008444783b */ /* 0x000fe20000000200 */
[C---:B----4-:R-:W-:Y:S06]  /*f5e0*/  HMMA.16816.F32 R36, R76.reuse, R48, R36 ;  /* 0x000000304c24723c */ /* 0x050fec0000001824 */
        /* <DEDUP_REMOVED lines=8> */
[C---:B---3--:R-:W-:Y:S06]  /*f670*/  HMMA.16816.F32 R80, R76.reuse, R64, R80 ;  /* 0x000000404c50723c */ /* 0x048fec0000001850 */
[----:B------:R-:W-:Y:S01]  /*f680*/  HMMA.16816.F32 R76, R76, R66, R60 ;  /* 0x000000424c4c723c */ /* 0x000fe2000000183c */
[----:B------:R-:W2:Y:S04]  /*f690*/  LDSM.16.M88.4 R64, [R145+0x6800] ;  /* 0x006800009140783b */ /* 0x000ea80000000200 */
[----:B------:R-:W3:Y:S01]  /*f6a0*/  LDSM.16.M88.4 R60, [R145+0x7000] ;  /* 0x00700000913c783b */ /* 0x000ee20000000200 */
[C---:B------:R-:W-:Y:S06]  /*f6b0*/  HMMA.16816.F32 R36, R8.reuse, R84, R36 ;  /* 0x000000540824723c */ /* 0x040fec0000001824 */
        /* <DEDUP_REMOVED lines=10> */
[----:B------:R-:W-:Y:S05]  /*f760*/  LDSM.16.M88.4 R68, [R139+0x6000] ;  /* 0x006000008b44783b */ /* 0x000fea0000000200 */
[C---:B------:R-:W-:Y:S06]  /*f770*/  HMMA.16816.F32 R80, R8.reuse, R48, R80 ;  /* 0x000000300850723c */ /* 0x040fec0000001850 */
[----:B------:R-:W-:Y:S01]  /*f780*/  HMMA.16816.F32 R76, R8, R50, R76 ;  /* 0x00000032084c723c */ /* 0x000fe2000000184c */
[----:B------:R-:W4:Y:S04]  /*f790*/  LDSM.16.M88.4 R48, [R145+0x7800] ;  /* 0x007800009130783b */ /* 0x000f280000000200 */
[----:B------:R-:W4:Y:S01]  /*f7a0*/  LDSM.16.M88.4 R8, [R143+0x2000] ;  /* 0x002000008f08783b */ /* 0x000f220000000200 */
[C---:B--2---:R-:W-:Y:S06]  /*f7b0*/  HMMA.16816.F32 R28, R12.reuse, R64, R28 ;  /* 0x000000400c1c723c */ /* 0x044fec000000181c */
[C---:B------:R-:W-:Y:S01]  /*f7c0*/  HMMA.16816.F32 R24, R12.reuse, R66, R24 ;  /* 0x000000420c18723c */ /* 0x040fe20000001818 */
[----:B------:R-:W2:Y:S05]  /*f7d0*/  LDSM.16.M88.4 R64, [R139+0x6800] ;  /* 0x006800008b40783b */ /* 0x000eaa0000000200 */
[C---:B---3--:R-:W-:Y:S06]  /*f7e0*/  HMMA.16816.F32 R20, R12.reuse, R60, R20 ;  /* 0x0000003c0c14723c */ /* 0x048fec0000001814 */
[----:B------:R-:W-:Y:S01]  /*f7f0*/  HMMA.16816.F32 R16, R12, R62, R16 ;  /* 0x0000003e0c10723c */ /* 0x000fe20000001810 */
[----:B------:R-:W3:Y:S05]  /*f800*/  LDSM.16.M88.4 R60, [R139+0x7000] ;  /* 0x007000008b3c783b */ /* 0x000eea0000000200 */
[C---:B-1----:R-:W-:Y:S06]  /*f810*/  HMMA.16816.F32 R28, R88.reuse, R4, R28 ;  /* 0x00000004581c723c */ /* 0x042fec000000181c */
[----:B------:R-:W-:Y:S01]  /*f820*/  HMMA.16816.F32 R24, R88, R6, R24 ;  /* 0x000000065818723c */ /* 0x000fe20000001818 */
[----:B------:R-:W-:Y:S05]  /*f830*/  LDSM.16.M88.4 R4, [R141+0x2000] ;  /* 0x002000008d04783b */ /* 0x000fea0000000200 */
[C---:B----4-:R-:W-:Y:S06]  /*f840*/  HMMA.16816.F32 R80, R12.reuse, R48, R80 ;  /* 0x000000300c50723c */ /* 0x050fec0000001850 */
[----:B------:R-:W-:Y:S01]  /*f850*/  HMMA.16816.F32 R76, R12, R50, R76 ;  /* 0x000000320c4c723c */ /* 0x000fe2000000184c */
[----:B------:R-:W-:Y:S04]  /*f860*/  LDSM.16.M88.4 R48, [R139+0x7800] ;  /* 0x007800008b30783b */ /* 0x000fe80000000200 */
[----:B------:R-:W-:Y:S01]  /*f870*/  LDSM.16.M88.4 R12, [R132+0x2000] ;  /* 0x00200000840c783b */ /* 0x000fe20000000200 */
[C---:B------:R-:W-:Y:S06]  /*f880*/  HMMA.16816.F32 R36, R88.reuse, R8, R36 ;  /* 0x000000085824723c */ /* 0x040fec0000001824 */
        /* <DEDUP_REMOVED lines=11> */
[----:B---3--:R-:W-:Y:S01]  /*f940*/  HMMA.16816.F32 R64, R72, R60, R20 ;  /* 0x0000003c4840723c */ /* 0x008fe20000001814 */
[----:B------:R-:W3:Y:S01]  /*f950*/  LDSM.16.M88.4 R20, [R132+0x3800] ;  /* 0x003800008414783b */ /* 0x000ee20000000200 */
[----:B------:R-:W-:-:S04]  /*f960*/  DEPBAR.LE SB0, 0x0 ;  /* 0x000080000000791a */ /* 0x000fc80000000000 */
[----:B-1----:R-:W-:Y:S06]  /*f970*/  HMMA.16816.F32 R28, R4, R8, R28 ;  /* 0x00000008041c723c */ /* 0x002fec000000181c */
[----:B------:R-:W-:Y:S01]  /*f980*/  HMMA.16816.F32 R16, R72, R62, R16 ;  /* 0x0000003e4810723c */ /* 0x000fe20000001810 */
[----:B------:R-:W-:-:S04]  /*f990*/  IADD3 R9, R56, 0x1, R161 ;  /* 0x0000000138097810 */ /* 0x000fc80007ffe0a1 */
[----:B------:R-:W-:Y:S01]  /*f9a0*/  IADD3 R0, R52, R9, -R152 ;  /* 0x0000000934007210 */ /* 0x000fe20007ffe898 */
[C---:B------:R-:W-:Y:S04]  /*f9b0*/  HMMA.16816.F32 R80, R72.reuse, R48, R80 ;  /* 0x000000304850723c */ /* 0x040fe80000001850 */
[----:B------:R-:W-:Y:S01]  /*f9c0*/  VIADD R9, R0, UR5 ;  /* 0x0000000500097c36 */ /* 0x000fe20008000000 */
[----:B------:R-:W-:Y:S01]  /*f9d0*/  LOP3.LUT R0, R40, R41, RZ, 0xfc, !PT ;  /* 0x0000002928007212 */ /* 0x000fe200078efcff */
[----:B------:R-:W-:Y:S03]  /*f9e0*/  HMMA.16816.F32 R76, R72, R50, R76 ;  /* 0x00000032484c723c */ /* 0x000fe6000000184c */
[----:B------:R-:W-:-:S02]  /*f9f0*/  VIMNMX R103, R9, R52, PT ;  /* 0x0000003409677248 */ /* 0x000fc40003fe0100 */
[----:B------:R-:W-:Y:S01]  /*fa00*/  VIADDMNMX R124, R9, 0x8, R52, PT ;  /* 0x00000008097c7846 */ /* 0x000fe20003800134 */
[C---:B------:R-:W-:Y:S06]  /*fa10*/  HMMA.16816.F32 R36, R4.reuse, R12, R36 ;  /* 0x0000000c0424723c */ /* 0x040fec0000001824 */
[C---:B------:R-:W-:Y:S06]  /*fa20*/  HMMA.16816.F32 R68, R4.reuse, R14, R68 ;  /* 0x0000000e0444723c */ /* 0x040fec0000001844 */
[C---:B------:R-:W-:Y:S06]  /*fa30*/  HMMA.16816.F32 R24, R4.reuse, R10, R24 ;  /* 0x0000000a0418723c */ /* 0x040fec0000001818 */
[----:B--2---:R-:W-:Y:S01]  /*fa40*/  HMMA.16816.F32 R64, R4, R32, R64 ;  /* 0x000000200440723c */ /* 0x004fe20000001840 */
[----:B------:R-:W-:-:S04]  /*fa50*/  IMAD.IADD R11, R2, 0x1, R163 ;  /* 0x00000001020b7824 */ /* 0x000fc800078e02a3 */
[C---:B------:R-:W-:Y:S01]  /*fa60*/  VIADD R8, R11.reuse, 0x1 ;  /* 0x000000010b087836 */ /* 0x040fe20000000000 */
[C---:B------:R-:W-:Y:S01]  /*fa70*/  HMMA.16816.F32 R16, R4.reuse, R34, R16 ;  /* 0x000000220410723c */ /* 0x040fe20000001810 */
[C---:B------:R-:W-:Y:S02]  /*fa80*/  VIADD R9, R11.reuse, 0x8 ;  /* 0x000000080b097836 */ /* 0x040fe40000000000 */
[C---:B------:R-:W-:Y:S01]  /*fa90*/  VIADD R12, R11.reuse, 0x11 ;  /* 0x000000110b0c7836 */ /* 0x040fe20000000000 */
[----:B------:R-:W-:Y:S01]  /*faa0*/  BAR.SYNC.DEFER_BLOCKING 0x0 ;  /* 0x0000000000007b1d */ /* 0x000fe20000010000 */
[CC--:B------:R-:W-:Y:S01]  /*fab0*/  ISETP.GE.AND P5, PT, R8.reuse, R103.reuse, PT ;  /* 0x000000670800720c */ /* 0x0c0fe20003fa6270 */
[----:B---3--:R-:W-:Y:S01]  /*fac0*/  HMMA.16816.F32 R80, R4, R20, R80 ;  /* 0x000000140450723c */ /* 0x008fe20000001850 */
[----:B------:R-:W-:Y:S01]  /*fad0*/  ISETP.GE.AND P0, PT, R8, R124, PT ;  /* 0x0000007c0800720c */ /* 0x000fe20003f06270 */
[----:B------:R-:W-:Y:S01]  /*fae0*/  VIADD R10, R11, 0x18 ;  /* 0x000000180b0a7836 */ /* 0x000fe20000000000 */
[----:B------:R-:W-:-:S02]  /*faf0*/  ISETP.GE.AND P4, PT, R9, R103, PT ;  /* 0x000000670900720c */ /* 0x000fc40003f86270 */
[----:B------:R-:W-:Y:S01]  /*fb00*/  ISETP.GE.AND P1, PT, R9, R124, PT ;  /* 0x0000007c0900720c */ /* 0x000fe20003f26270 */
[----:B------:R-:W-:Y:S01]  /*fb10*/  HMMA.16816.F32 R76, R4, R22, R76 ;  /* 0x00000016044c723c */ /* 0x000fe2000000184c */
[----:B------:R-:W-:Y:S01]  /*fb20*/  I2FP.F32.S32 R8, R8 ;  /* 0x0000000800087245 */ /* 0x000fe20000201400 */
[----:B------:R-:W-:Y:S01]  /*fb30*/  VIADD R20, R11, 0x9 ;  /* 0x000000090b147836 */ /* 0x000fe20000000000 */
[----:B------:R-:W-:-:S04]  /*fb40*/  I2FP.F32.S32 R9, R9 ;  /* 0x0000000900097245 */ /* 0x000fc80000201400 */
        /* <DEDUP_REMOVED lines=9> */
[----:B------:R-:W-:Y:S02]  /*fbe0*/  FSEL R5, R5, -INF , !P4 ;  /* 0xff80000005057808 */ /* 0x000fe40006000000 */
[----:B------:R-:W-:-:S02]  /*fbf0*/  FSEL R4, R4, -INF , !P1 ;  /* 0xff80000004047808 */ /* 0x000fc40004800000 */
[CC--:B------:R-:W-:Y:S02]  /*fc00*/  ISETP.GE.AND P5, PT, R9.reuse, R103.reuse, PT ;  /* 0x000000670900720c */ /* 0x0c0fe40003fa6270 */
[-C--:B------:R-:W-:Y:S02]  /*fc10*/  ISETP.GE.AND P0, PT, R9, R124.reuse, PT ;  /* 0x0000007c0900720c */ /* 0x080fe40003f06270 */
[C---:B------:R-:W-:Y:S02]  /*fc20*/  ISETP.GE.AND P4, PT, R12.reuse, R103, PT ;  /* 0x000000670c00720c */ /* 0x040fe40003f86270 */
[----:B------:R-:W-:Y:S02]  /*fc30*/  ISETP.GE.AND P1, PT, R12, R124, PT ;  /* 0x0000007c0c00720c */ /* 0x000fe40003f26270 */
[----:B------:R-:W-:Y:S02]  /*fc40*/  I2FP.F32.S32 R9, R9 ;  /* 0x0000000900097245 */ /* 0x000fe40000201400 */
[----:B------:R-:W-:-:S02]  /*fc50*/  I2FP.F32.S32 R12, R12 ;  /* 0x0000000c000c7245 */ /* 0x000fc40000201400 */
[C---:B------:R-:W-:Y:S01]  /*fc60*/  ISETP.GE.AND P6, PT, R20.reuse, R103, PT ;  /* 0x000000671400720c */ /* 0x040fe20003fc6270 */
[CC--:B------:R-:W-:Y:S01]  /*fc70*/  FFMA.FTZ R15, R3.reuse, R9.reuse, R28 ;  /* 0x00000009030f7223 */ /* 0x0c0fe2000001001c */
[C---:B------:R-:W-:Y:S01]  /*fc80*/  FFMA.FTZ R14, R3.reuse, R9, R30 ;  /* 0x00000009030e7223 */ /* 0x040fe2000001001e */
[C---:B------:R-:W-:Y:S01]  /*fc90*/  FFMA.FTZ R13, R3.reuse, R12, R29 ;  /* 0x0000000c030d7223 */ /* 0x040fe2000001001d */
[----:B------:R-:W-:Y:S01]  /*fca0*/  ISETP.GE.AND P2, PT, R20, R124, PT ;  /* 0x0000007c1400720c */ /* 0x000fe20003f46270 */
[----:B------:R-:W-:Y:S01]  /*fcb0*/  FFMA.FTZ R12, R3, R12, R31 ;  /* 0x0000000c030c7223 */ /* 0x000fe2000001001f */
[----:B------:R-:W-:Y:S01]  /*fcc0*/  I2FP.F32.S32 R20, R20 ;  /* 0x0000001400147245 */ /* 0x000fe20000201400 */
[----:B------:R-:W-:Y:S01]  /*fcd0*/  VIADD R29, R11, 0x20 ;  /* 0x000000200b1d7836 */ /* 0x000fe20000000000 */
[----:B------:R-:W-:Y:S02]  /*fce0*/  FSEL R15, R15, -INF , !P5 ;  /* 0xff8000000f0f7808 */ /* 0x000fe40006800000 */
[----:B------:R-:W-:Y:S01]  /*fcf0*/  FSEL R14, R14, -INF , !P0 ;  /* 0xff8000000e0e7808 */ /* 0x000fe20004000000 */
[CC--:B------:R-:W-:Y:S01]  /*fd00*/  FFMA.FTZ R21, R3.reuse, R20.reuse, R69 ;  /* 0x0000001403157223 */ /* 0x0c0fe20000010045 */
[C---:B------:R-:W-:Y:S01]  /*fd10*/  ISETP.GE.AND P5, PT, R8.reuse, R103, PT ;  /* 0x000000670800720c */ /* 0x040fe20003fa6270 */
[----:B------:R-:W-:Y:S01]  /*fd20*/  FFMA.FTZ R20, R3, R20, R71 ;  /* 0x0000001403147223 */ /* 0x000fe20000010047 */
[----:B------:R-:W-:-:S02]  /*fd30*/  ISETP.GE.AND P0, PT, R8, R124, PT ;  /* 0x0000007c0800720c */ /* 0x000fc40003f06270 */
        /* <DEDUP_REMOVED lines=8> */
[----:B------:R-:W-:Y:S01]  /*fdc0*/  FSEL R21, R21, -INF , !P6 ;  /* 0xff80000015157808 */ /* 0x000fe20007000000 */
[----:B------:R-:W-:Y:S01]  /*fdd0*/  VIADD R25, R11, 0x28 ;  /* 0x000000280b197836 */ /* 0x000fe20000000000 */
[----:B------:R-:W-:Y:S01]  /*fde0*/  FSEL R20, R20, -INF , !P2 ;  /* 0xff80000014147808 */ /* 0x000fe20005000000 */
[CC--:B------:R-:W-:Y:S01]  /*fdf0*/  FFMA.FTZ R64, R3.reuse, R29.reuse, R64 ;  /* 0x0000001d03407223 */ /* 0x0c0fe20000010040 */
        /* <DEDUP_REMOVED lines=17> */
[----:B------:R-:W-:Y:S01]  /*ff10*/  FSEL R23, R23, -INF , !P6 ;  /* 0xff80000017177808 */ /* 0x000fe20007000000 */
[C---:B------:R-:W-:Y:S01]  /*ff20*/  FFMA.FTZ R171, R3.reuse, R25, R16 ;  /* 0x0000001903ab7223 */ /* 0x040fe20000010010 */
[----:B------:R-:W-:Y:S01]  /*ff30*/  FSEL R10, R10, -INF , !P2 ;  /* 0xff8000000a0a7808 */ /* 0x000fe20005000000 */
[-C--:B------:R-:W-:Y:S01]  /*ff40*/  FFMA.FTZ R19, R3, R22.reuse, R19 ;  /* 0x0000001603137223 */ /* 0x080fe20000010013 */
[----:B------:R-:W-:Y:S01]  /*ff50*/  VIADD R16, R11, 0x38 ;  /* 0x000000380b107836 */ /* 0x000fe20000000000 */
[C---:B------:R-:W-:Y:S01]  /*ff60*/  ISETP.GE.AND P6, PT, R24.reuse, R103, PT ;  /* 0x000000671800720c */ /* 0x040fe20003fc6270 */
[C---:B------:R-:W-:Y:S01]  /*ff70*/  FFMA.FTZ R169, R3.reuse, R22, R17 ;  /* 0x0000001603a97223 */ /* 0x040fe20000010011 */
[----:B------:R-:W-:Y:S01]  /*ff80*/  ISETP.GE.AND P2, PT, R24, R124, PT ;  /* 0x0000007c1800720c */ /* 0x000fe20003f46270 */
[----:B------:R-:W-:Y:S01]  /*ff90*/  FFMA.FTZ R18, R3, R25, R18 ;  /* 0x0000001903127223 */ /* 0x000fe20000010012 */
[----:B------:R-:W-:Y:S01]  /*ffa0*/  I2FP.F32.S32 R24, R24 ;  /* 0x0000001800187245 */ /* 0x000fe20000201400 */
[----:B------:R-:W-:Y:S01]  /*ffb0*/  VIADD R17, R11, 0x30 ;  /* 0x000000300b117836 */ /* 0x000fe20000000000 */
[----:B------:R-:W-:Y:S01]  /*ffc0*/  FSEL R166, R19, -INF , !P1 ;  /* 0xff80000013a67808 */ /* 0x000fe20004800000 */
[----:B------:R-:W-:Y:S01]  /*ffd0*/  VIADD R22, R11, 0x31 ;  /* 0x000000310b167836 */ /* 0x000fe20000000000 */
[----:B------:R-:W-:Y:S01]  /*ffe0*/  I2FP.F32.S32 R19, R16 ;  /* 0x0000001000137245 */ /* 0x000fe20000201400 */
[CC--:B------:R-:W-:Y:S01]  /*fff0*/  FFMA.FTZ R65, R3.reuse, R24.reuse, R65 ;  /* 0x0000001803417223 */ /* 0x0c0fe20000010041 */
[----:B------:R-:W-:Y:S01]  /*10000*/  FFMA.FTZ R67, R3, R24, R67 ;  /* 0x0000001803437223 */ /* 0x000fe20000010043 */
[----:B------:R-:W-:-:S02]  /*10010*/  FSEL R169, R169, -INF , !P4 ;  /* 0xff800000a9a97808 */ /* 0x000fc40006000000 */
[C---:B------:R-:W-:Y:S01]  /*10020*/  FFMA.FTZ R76, R3.reuse, R19, R76 ;  /* 0x00000013034c7223 */ /* 0x040fe2000001004c */
[----:B------:R-:W-:Y:S01]  /*10030*/  ISETP.GE.AND P4, PT, R16, R103, PT ;  /* 0x000000671000720c */ /* 0x000fe20003f86270 */
[----:B------:R-:W-:Y:S01]  /*10040*/  FFMA.FTZ R78, R3, R19, R78 ;  /* 0x00000013034e7223 */ /* 0x000fe2000001004e */
        /* <DEDUP_REMOVED lines=10> */
[----:B------:R-:W-:Y:S01]  /*100f0*/  ISETP.GE.AND P1, PT, R16, R124, PT ;  /* 0x0000007c1000720c */ /* 0x000fe20003f26270 */
[----:B------:R-:W-:Y:S01]  /*10100*/  VIADD R16, R11, 0x39 ;  /* 0x000000390b107836 */ /* 0x000fe20000000000 */
[----:B------:R-:W-:Y:S01]  /*10110*/  FSEL R126, R76, -INF , !P4 ;  /* 0xff8000004c7e7808 */ /* 0x000fe20006000000 */
[C---:B------:R-:W-:Y:S01]  /*10120*/  FFMA.FTZ R80, R3.reuse, R17, R80 ;  /* 0x0000001103507223 */ /* 0x040fe20000010050 */
[----:B------:R-:W-:Y:S01]  /*10130*/  ISETP.GT.AND P4, PT, R160, R147, PT ;  /* 0x00000093a000720c */ /* 0x000fe20003f84270 */
[C---:B------:R-:W-:Y:S01]  /*10140*/  FFMA.FTZ R82, R3.reuse, R17, R82 ;  /* 0x0000001103527223 */ /* 0x040fe20000010052 */
[CC--:B------:R-:W-:Y:S01]  /*10150*/  FFMA.FTZ R81, R3.reuse, R22.reuse, R81 ;  /* 0x0000001603517223 */ /* 0x0c0fe20000010051 */
[----:B------:R-:W-:Y:S01]  /*10160*/  FFMA.FTZ R83, R3, R22, R83 ;  /* 0x0000001603537223 */ /* 0x000fe20000010053 */
[----:B------:R-:W-:-:S02]  /*10170*/  I2FP.F32.S32 R17, R11 ;  /* 0x0000000b00117245 */ /* 0x000fc40000201400 */
        /* <DEDUP_REMOVED lines=8> */
[-C--:B------:R-:W-:Y:S01]  /*10200*/  ISETP.GE.AND P2, PT, R11, R124.reuse, PT ;  /* 0x0000007c0b00720c */ /* 0x080fe20003f46270 */
[C---:B------:R-:W-:Y:S01]  /*10210*/  FFMA.FTZ R11, R3.reuse, R17, R36 ;  /* 0x00000011030b7223 */ /* 0x040fe20000010024 */
[C---:B------:R-:W-:Y:S02]  /*10220*/  ISETP.GE.AND P5, PT, R16.reuse, R103, PT ;  /* 0x000000671000720c */ /* 0x040fe40003fa6270 */
[----:B------:R-:W-:Y:S01]  /*10230*/  ISETP.GE.AND P0, PT, R16, R124, PT ;  /* 0x0000007c1000720c */ /* 0x000fe20003f06270 */
[----:B------:R-:W-:Y:S01]  /*10240*/  FFMA.FTZ R16, R3, R17, R38 ;  /* 0x0000001103107223 */ /* 0x000fe20000010026 */
        /* <DEDUP_REMOVED lines=67> */
.L_x_8072:
[----:B------:R-:W1:Y:S02]  /*10680*/  LDC R2, c[0x0][0x248] ;  /* 0x00009200ff027b82 */ /* 0x000e640000000800 */
[----:B-1----:R-:W-:-:S04]  /*10690*/  LEA R2, -R2, RZ, 0x6 ;  /* 0x000000ff02027211 */ /* 0x002fc800078e31ff */
[----:B------:R-:W-:-:S07]  /*106a0*/  SHF.R.S32.HI R17, RZ, 0x1f, R2 ;  /* 0x0000001fff117819 */ /* 0x000fce0000011402 */
.L_x_8073:
        /* <DEDUP_REMOVED lines=75> */
.L_x_8071:
        /* <DEDUP_REMOVED lines=75> */
[----:B------:R-:W-:Y:S01]  /*11010*/  LDSM.16.MT88.4 R8, [R140+0xa800] ;  /* 0x00a800008c08783b */ /* 0x000fe20000004200 */
        /* <DEDUP_REMOVED lines=10> */
[----:B------:R-:W-:Y:S01]  /*110c0*/  FFMA.FTZ R123, R123, UR8, -R162 ;  /* 0x000000087b7b7c23 */ /* 0x000fe200080108a2 */
[----:B------:R-:W5:Y:S03]  /*110d0*/  LDSM.16.MT88.4 R16, [R137+0x8800] ;  /* 0x008800008910783b */ /* 0x000f660000004200 */
[----:B------:R-:W1:Y:S01]  /*110e0*/  MUFU.EX2 R108, R108 ;  /* 0x0000006c006c7308 */ /* 0x000e620000000800 */
[----:B--2---:R-:W-:Y:S01]  /*110f0*/  F2FP.F16.F32.PACK_AB R80, R112, R115 ;  /* 0x000000737050723e */ /* 0x004fe200000000ff */
[----:B------:R-:W-:-:S06]  /*11100*/  FADD.FTZ R112, R115, R112 ;  /* 0x0000007073707221 */ /* 0x000fcc0000010000 */
[----:B------:R-:W-:Y:S08]  /*11110*/  MUFU.EX2 R117, R117 ;  /* 0x0000007500757308 */ /* 0x000ff00000000800 */
[----:B------:R-:W2:Y:S01]  /*11120*/  MUFU.EX2 R114, R114 ;  /* 0x0000007200727308 */ /* 0x000ea20000000800 */
[----:B-1----:R-:W-:Y:S01]  /*11130*/  F2FP.F16.F32.PACK_AB R82, R108, R111 ;  /* 0x0000006f6c52723e */ /* 0x002fe200000000ff */
[----:B------:R-:W-:-:S04]  /*11140*/  FADD.FTZ R111, R111, R112 ;  /* 0x000000706f6f7221 */ /* 0x000fc80000010000 */
[----:B------:R-:W-:Y:S02]  /*11150*/  FADD.FTZ R108, R108, R111 ;  /* 0x0000006f6c6c7221 */ /* 0x000fe40000010000 */
[----:B------:R-:W-:Y:S08]  /*11160*/  MUFU.EX2 R113, R113 ;  /* 0x0000007100717308 */ /* 0x000ff00000000800 */
        /* <DEDUP_REMOVED lines=8> */
[C---:B------:R-:W-:Y:S01]  /*111f0*/  HMMA.16816.F32 R52, R80.reuse, R56, RZ ;  /* 0x000000385034723c */ /* 0x040fe200000018ff */
[----:B------:R-:W-:Y:S05]  /*11200*/  MUFU.EX2 R33, R33 ;  /* 0x0000002100217308 */ /* 0x000fea0000000800 */
[C---:B------:R-:W-:Y:S03]  /*11210*/  HMMA.16816.F32 R60, R80.reuse, R64, RZ ;  /* 0x00000040503c723c */ /* 0x040fe600000018ff */
[----:B------:R-:W1:Y:S03]  /*11220*/  MUFU.EX2 R0, R0 ;  /* 0x0000000000007308 */ /* 0x000e660000000800 */
[C---:B------:R-:W-:Y:S05]  /*11230*/  HMMA.16816.F32 R56, R80.reuse, R58, RZ ;  /* 0x0000003a5038723c */ /* 0x040fea00000018ff */
[----:B------:R-:W-:Y:S01]  /*11240*/  MUFU.EX2 R109, R109 ;  /* 0x0000006d006d7308 */ /* 0x000fe20000000800 */
[C---:B------:R-:W-:Y:S06]  /*11250*/  HMMA.16816.F32 R64, R80.reuse, R66, RZ ;  /* 0x000000425040723c */ /* 0x040fec00000018ff */
[C---:B------:R-:W-:Y:S01]  /*11260*/  HMMA.16816.F32 R36, R80.reuse, R4, RZ ;  /* 0x000000045024723c */ /* 0x040fe200000018ff */
[----:B------:R-:W3:Y:S05]  /*11270*/  MUFU.EX2 R106, R106 ;  /* 0x0000006a006a7308 */ /* 0x000eea0000000800 */
[C---:B------:R-:W-:Y:S01]  /*11280*/  HMMA.16816.F32 R40, R80.reuse, R6, RZ ;  /* 0x000000065028723c */ /* 0x040fe200000018ff */
[----:B--2---:R-:W-:Y:S01]  /*11290*/  F2FP.F16.F32.PACK_AB R4, R34, R107 ;  /* 0x0000006b2204723e */ /* 0x004fe200000000ff */
[----:B------:R-:W-:Y:S01]  /*112a0*/  FADD.FTZ R107, R107, R108 ;  /* 0x0000006c6b6b7221 */ /* 0x000fe20000010000 */
[----:B------:R-:W-:Y:S03]  /*112b0*/  MUFU.EX2 R35, R35 ;  /* 0x0000002300237308 */ /* 0x000fe60000000800 */
[----:B------:R-:W-:Y:S01]  /*112c0*/  HMMA.16816.F32 R44, R80, R48, RZ ;  /* 0x00000030502c723c */ /* 0x000fe200000018ff */
[----:B-1----:R-:W-:Y:S01]  /*112d0*/  F2FP.F16.F32.PACK_AB R6, R0, R33 ;  /* 0x000000210006723e */ /* 0x002fe200000000ff */
[----:B------:R-:W-:-:S03]  /*112e0*/  FADD.FTZ R34, R34, R107 ;  /* 0x0000006b22227221 */ /* 0x000fc60000010000 */
[----:B------:R-:W1:Y:S01]  /*112f0*/  MUFU.EX2 R32, R32 ;  /* 0x0000002000207308 */ /* 0x000e620000000800 */
[----:B---3--:R-:W-:Y:S01]  /*11300*/  F2FP.F16.F32.PACK_AB R5, R106, R109 ;  /* 0x0000006d6a05723e */ /* 0x008fe200000000ff */
[----:B------:R-:W-:Y:S01]  /*11310*/  HMMA.16816.F32 R48, R80, R50, RZ ;  /* 0x000000325030723c */ /* 0x000fe200000018ff */
[----:B------:R-:W-:Y:S01]  /*11320*/  FADD.FTZ R109, R109, R110 ;  /* 0x0000006e6d6d7221 */ /* 0x000fe20000010000 */
[----:B------:R-:W-:-:S03]  /*11330*/  FADD.FTZ R33, R33, R34 ;  /* 0x0000002221217221 */ /* 0x000fc60000010000 */
[----:B------:R-:W-:Y:S01]  /*11340*/  FADD.FTZ R106, R106, R109 ;  /* 0x0000006d6a6a7221 */ /* 0x000fe20000010000 */
[----:B------:R-:W-:Y:S01]  /*11350*/  HMMA.16816.F32 R96, R80, R92, RZ ;  /* 0x0000005c5060723c */ /* 0x000fe200000018ff */
[----:B------:R-:W-:Y:S01]  /*11360*/  MUFU.EX2 R123, R123 ;  /* 0x0000007b007b7308 */ /* 0x000fe20000000800 */
[----:B------:R-:W-:-:S04]  /*11370*/  FADD.FTZ R0, R0, R33 ;  /* 0x0000002100007221 */ /* 0x000fc80000010000 */
[C---:B------:R-:W-:Y:S01]  /*11380*/  HMMA.16816.F32 R68, R80.reuse, R72, RZ ;  /* 0x000000485044723c */ /* 0x040fe200000018ff */
[C---:B-1----:R-:W-:Y:S02]  /*11390*/  F2FP.F16.F32.PACK_AB R7, R32.reuse, R35 ;  /* 0x000000232007723e */ /* 0x042fe400000000ff */
[----:B------:R-:W-:Y:S01]  /*113a0*/  MUFU.EX2 R164, R164 ;  /* 0x000000a400a47308 */ /* 0x000fe20000000800 */
[----:B------:R-:W-:Y:S02]  /*113b0*/  FADD.FTZ R35, R35, R106 ;  /* 0x0000006a23237221 */ /* 0x000fe40000010000 */
[----:B------:R-:W-:Y:S02]  /*113c0*/  HMMA.16816.F32 R88, R80, R76, RZ ;  /* 0x0000004c5058723c */ /* 0x000fe400000018ff */
[----:B------:R-:W-:-:S04]  /*113d0*/  FADD.FTZ R32, R32, R35 ;  /* 0x0000002320207221 */ /* 0x000fc80000010000 */
        /* <DEDUP_REMOVED lines=8> */
[----:B------:R-:W2:Y:S05]  /*11460*/  LDSM.16.MT88.4 R8, [R136+0xa800] ;  /* 0x00a800008808783b */ /* 0x000eaa0000004200 */
[C---:B------:R-:W-:Y:S01]  /*11470*/  HMMA.16816.F32 R92, R80.reuse, R94, RZ ;  /* 0x0000005e505c723c */ /* 0x040fe200000018ff */
[----:B------:R-:W-:Y:S05]  /*11480*/  MUFU.EX2 R125, R125 ;  /* 0x0000007d007d7308 */ /* 0x000fea0000000800 */
[C---:B------:R-:W-:Y:S03]  /*11490*/  HMMA.16816.F32 R72, R80.reuse, R74, RZ ;  /* 0x0000004a5048723c */ /* 0x040fe600000018ff */
[----:B------:R-:W-:Y:S03]  /*114a0*/  MUFU.EX2 R118, R118 ;  /* 0x0000007600767308 */ /* 0x000fe60000000800 */
[C---:B------:R-:W-:Y:S06]  /*114b0*/  HMMA.16816.F32 R76, R80.reuse, R78, RZ ;  /* 0x0000004e504c723c */ /* 0x040fec00000018ff */
[C---:B----4-:R-:W-:Y:S06]  /*114c0*/  HMMA.16816.F32 R84, R80.reuse, R20, RZ ;  /* 0x000000145054723c */ /* 0x050fec00000018ff */
[----:B------:R-:W-:Y:S01]  /*114d0*/  HMMA.16816.F32 R80, R80, R22, RZ ;  /* 0x000000165050723c */ /* 0x000fe200000018ff */
[----:B------:R-:W-:Y:S05]  /*114e0*/  LDSM.16.MT88.4 R20, [R137+0x9800] ;  /* 0x009800008914783b */ /* 0x000fea0000004200 */
[C---:B-----5:R-:W-:Y:S06]  /*114f0*/  HMMA.16816.F32 R44, R4.reuse, R16, R44 ;  /* 0x00000010042c723c */ /* 0x060fec000000182c */
        /* <DEDUP_REMOVED lines=20> */
[----:B---3--:R-:W-:Y:S01]  /*11640*/  HMMA.16816.F32 R68, R4, R16, R68 ;  /* 0x000000100444723c */ /* 0x008fe20000001844 */
[----:B------:R-:W-:Y:S01]  /*11650*/  FFMA.FTZ R26, R173, UR8, -R162 ;  /* 0x00000008ad1a7c23 */ /* 0x000fe200080108a2 */
[--C-:B------:R-:W-:Y:S01]  /*11660*/  FFMA.FTZ R27, R172, UR8, -R119.reuse ;  /* 0x00000008ac1b7c23 */ /* 0x100fe20008010877 */
[----:B------:R-:W-:-:S03]  /*11670*/  FFMA.FTZ R119, R116, UR8, -R119 ;  /* 0x0000000874777c23 */ /* 0x000fc60008010877 */
[----:B------:R-:W-:Y:S01]  /*11680*/  HMMA.16816.F32 R72, R4, R18, R72 ;  /* 0x000000120448723c */ /* 0x000fe20000001848 */
[----:B------:R-:W3:Y:S01]  /*11690*/  MUFU.EX2 R26, R26 ;  /* 0x0000001a001a7308 */ /* 0x000ee20000000800 */
[----:B------:R-:W4:Y:S07]  /*116a0*/  LDSM.16.MT88.4 R16, [R140+0x9000] ;  /* 0x009000008c10783b */ /* 0x000f2e0000004200 */
[----:B------:R-:W-:Y:S08]  /*116b0*/  MUFU.EX2 R25, R25 ;  /* 0x0000001900197308 */ /* 0x000ff00000000800 */
[----:B------:R-:W5:Y:S01]  /*116c0*/  MUFU.EX2 R24, R24 ;  /* 0x0000001800187308 */ /* 0x000f620000000800 */
[----:B---3--:R-:W-:Y:S01]  /*116d0*/  F2FP.F16.F32.PACK_AB R4, R26, R29 ;  /* 0x0000001d1a04723e */ /* 0x008fe200000000ff */
[----:B------:R-:W-:-:S04]  /*116e0*/  FADD.FTZ R29, R29, R0 ;  /* 0x000000001d1d7221 */ /* 0x000fc80000010000 */
[----:B------:R-:W-:Y:S02]  /*116f0*/  FADD.FTZ R26, R26, R29 ;  /* 0x0000001d1a1a7221 */ /* 0x000fe40000010000 */
[----:B------:R-:W3:Y:S08]  /*11700*/  MUFU.EX2 R27, R27 ;  /* 0x0000001b001b7308 */ /* 0x000ef00000000800 */
[----:B------:R-:W-:Y:S01]  /*11710*/  MUFU.EX2 R31, R31 ;  /* 0x0000001f001f7308 */ /* 0x000fe20000000800 */
[----:B-----5:R-:W-:Y:S01]  /*11720*/  F2FP.F16.F32.PACK_AB R6, R24, R25 ;  /* 0x000000191806723e */ /* 0x020fe200000000ff */
[----:B------:R-:W-:-:S04]  /*11730*/  FADD.FTZ R25, R25, R26 ;  /* 0x0000001a19197221 */ /* 0x000fc80000010000 */
[----:B------:R-:W-:Y:S02]  /*11740*/  FADD.FTZ R24, R24, R25 ;  /* 0x0000001918187221 */ /* 0x000fe40000010000 */
        /* <DEDUP_REMOVED lines=130> */
.L_x_8075:
[----:B------:R-:W1:Y:S02]  /*11f70*/  LDC R6, c[0x0][0x250] ;  /* 0x00009400ff067b82 */ /* 0x000e640000000800 */
[----:B-1----:R-:W-:-:S04]  /*11f80*/  LEA R6, -R6, RZ, 0x6 ;  /* 0x000000ff06067211 */ /* 0x002fc800078e31ff */
[----:B------:R-:W-:-:S07]  /*11f90*/  SHF.R.S32.HI R0, RZ, 0x1f, R6 ;  /* 0x0000001fff007819 */ /* 0x000fce0000011406 */
.L_x_8076:
[C---:B------:R-:W-:Y:S01]  /*11fa0*/  LOP3.LUT P2, RZ, R157.reuse, 0x2, RZ, 0xc0, !PT ;  /* 0x000000029dff7812 */ /* 0x040fe2000784c0ff */
[----:B------:R-:W-:Y:S01]  /*11fb0*/  IMAD R102, R160, 0x40, R163 ;  /* 0x00000040a0667824 */ /* 0x000fe200078e02a3 */
        /* <DEDUP_REMOVED lines=47> */
[----:B------:R-:W-:Y:S01]  /*122b0*/  @P2 LEA R108, P1, R104, UR10, 0x1 ;  /* 0x0000000a686c2c11 */ /* 0x000fe2000f8208ff */
[----:B------:R-:W-:Y:S01]  /*122c0*/  VIADD R0, R102, 0x1 ;  /* 0x0000000166007836 */ /* 0x000fe20000000000 */
[----:B------:R-:W-:Y:S01]  /*122d0*/  @P0 LEA.HI.X R19, R5, R167, R4, 0x1, P4 ;  /* 0x000000a705130211 */ /* 0x000fe200020f0c04 */
[----:B------:R-:W-:Y:S01]  /*122e0*/  @!P2 STS.128 [R156+0xa800], RZ ;  /* 0x00a800ff9c00a388 */ /* 0x000fe20000000c00 */
[----:B------:R-:W-:Y:S01]  /*122f0*/  @P2 LEA.HI.X R109, R104, UR11, R101, 0x1, P1 ;  /* 0x0000000b686d2c11 */ /* 0x000fe200088f0c65 */
[----:B------:R-:W-:Y:S01]  /*12300*/  IMAD.MOV.U32 R168, RZ, RZ, R126 ;  /* 0x000000ffffa87224 */ /* 0x000fe200078e007e */
[C---:B------:R-:W-:Y:S01]  /*12310*/  ISETP.GE.AND P1, PT, R0.reuse, R103, PT ;  /* 0x000000670000720c */ /* 0x040fe20003f26270 */
[----:B------:R-:W-:Y:S01]  /*12320*/  @!PT LDS RZ, [RZ] ;  /* 0x00000000fffff984 */ /* 0x000fe20000000800 */
[----:B------:R-:W-:Y:S01]  /*12330*/  @!PT LDS RZ, [RZ] ;  /* 0x00000000fffff984 */ /* 0x000fe20000000800 */
[----:B------:R-:W-:Y:S01]  /*12340*/  @!PT LDS RZ, [RZ] ;  /* 0x00000000fffff984 */ /* 0x000fe20000000800 */
[----:B------:R1:W-:Y:S01]  /*12350*/  @P0 LDGSTS.E.BYPASS.LTC128B.128 [R156+0x9000], desc[UR6][R14.64] ;  /* 0x090000000e9c0fae */ /* 0x0003e2000b901d46 */
[----:B------:R-:W-:Y:S01]  /*12360*/  ISETP.GE.AND P6, PT, R0, R124, PT ;  /* 0x0000007c0000720c */ /* 0x000fe20003fc6270 */
[----:B------:R-:W-:-:S02]  /*12370*/  IMAD.MOV.U32 R167, RZ, RZ, R127 ;  /* 0x000000ffffa77224 */ /* 0x000fc400078e007f */
        /* <DEDUP_REMOVED lines=119> */
[----:B------:R-:W-:Y:S01]  /*12af0*/  HMMA.16816.F32 R4, R120, R106, R4 ;  /* 0x0000006a7804723c */ /* 0x000fe20000001804 */
[----:B------:R-:W-:Y:S01]  /*12b00*/  I2FP.F32.S32 R104, R0 ;  /* 0x0000000000687245 */ /* 0x000fe20000201400 */
[----:B------:R-:W-:-:S04]  /*12b10*/  VIADD R105, R102, 0x10 ;  /* 0x0000001066697836 */ /* 0x000fc80000000000 */
[CC--:B------:R-:W-:Y:S01]  /*12b20*/  FFMA.FTZ R33, R3.reuse, R104.reuse, R33 ;  /* 0x0000006803217223 */ /* 0x0c0fe20000010021 */
[C---:B------:R-:W-:Y:S02]  /*12b30*/  VIADD R106, R102.reuse, 0x8 ;  /* 0x00000008666a7836 */ /* 0x040fe40000000000 */
[C---:B------:R-:W-:Y:S01]  /*12b40*/  FFMA.FTZ R0, R3.reuse, R104, R35 ;  /* 0x0000006803007223 */ /* 0x040fe20000010023 */
[----:B------:R-:W-:Y:S01]  /*12b50*/  VIADD R104, R102, 0x9 ;  /* 0x0000000966687836 */ /* 0x000fe20000000000 */
[----:B------:R-:W-:Y:S01]  /*12b60*/  I2FP.F32.S32 R101, R105 ;  /* 0x0000006900657245 */ /* 0x000fe20000201400 */
[C---:B----4-:R-:W-:Y:S01]  /*12b70*/  HMMA.16816.F32 R16, R120.reuse, R108, R16 ;  /* 0x0000006c7810723c */ /* 0x050fe20000001810 */
[----:B------:R-:W-:Y:S01]  /*12b80*/  BAR.SYNC.DEFER_BLOCKING 0x0 ;  /* 0x0000000000007b1d */ /* 0x000fe20000010000 */
[C---:B------:R-:W-:Y:S02]  /*12b90*/  ISETP.GE.AND P0, PT, R106.reuse, R103, PT ;  /* 0x000000676a00720c */ /* 0x040fe40003f06270 */
[----:B------:R-:W-:Y:S01]  /*12ba0*/  ISETP.GE.AND P4, PT, R106, R124, PT ;  /* 0x0000007c6a00720c */ /* 0x000fe20003f86270 */
[----:B------:R-:W-:Y:S01]  /*12bb0*/  FFMA.FTZ R112, R3, R101, R26 ;  /* 0x0000006503707223 */ /* 0x000fe2000001001a */
[----:B------:R-:W-:Y:S01]  /*12bc0*/  I2FP.F32.S32 R106, R106 ;  /* 0x0000006a006a7245 */ /* 0x000fe20000201400 */
[----:B------:R-:W-:Y:S01]  /*12bd0*/  HMMA.16816.F32 R12, R120, R110, R12 ;  /* 0x0000006e780c723c */ /* 0x000fe2000000180c */
[----:B------:R-:W-:Y:S01]  /*12be0*/  FSEL R35, R33, -INF , !P1 ;  /* 0xff80000021237808 */ /* 0x000fe20004800000 */
[----:B------:R-:W-:Y:S01]  /*12bf0*/  VIADD R26, R102, 0x19 ;  /* 0x00000019661a7836 */ /* 0x000fe20000000000 */
[C---:B------:R-:W-:Y:S01]  /*12c00*/  ISETP.GE.AND P5, PT, R104.reuse, R103, PT ;  /* 0x000000676800720c */ /* 0x040fe20003fa6270 */
[----:B------:R-:W-:Y:S01]  /*12c10*/  FFMA.FTZ R28, R3, R106, R28 ;  /* 0x0000006a031c7223 */ /* 0x000fe2000001001c */
[----:B------:R-:W-:-:S02]  /*12c20*/  ISETP.GE.AND P1, PT, R104, R124, PT ;  /* 0x0000007c6800720c */ /* 0x000fc40003f26270 */
[----:B------:R-:W-:Y:S01]  /*12c30*/  I2FP.F32.S32 R104, R104 ;  /* 0x0000006800687245 */ /* 0x000fe20000201400 */
[C---:B------:R-:W-:Y:S01]  /*12c40*/  FFMA.FTZ R111, R3.reuse, R101, R24 ;  /* 0x00000065036f7223 */ /* 0x040fe20000010018 */
[----:B------:R-:W-:Y:S01]  /*12c50*/  FSEL R33, R28, -INF , !P0 ;  /* 0xff8000001c217808 */ /* 0x000fe20004000000 */
[C---:B------:R-:W-:Y:S01]  /*12c60*/  FFMA.FTZ R28, R3.reuse, R106, R30 ;  /* 0x0000006a031c7223 */ /* 0x040fe2000001001e */
[C---:B------:R-:W-:Y:S02]  /*12c70*/  VIADD R30, R102.reuse, 0x11 ;  /* 0x00000011661e7836 */ /* 0x040fe40000000000 */
[CC--:B------:R-:W-:Y:S01]  /*12c80*/  FFMA.FTZ R29, R3.reuse, R104.reuse, R29 ;  /* 0x00000068031d7223 */ /* 0x0c0fe2000001001d */
[----:B------:R-:W-:Y:S01]  /*12c90*/  VIADD R24, R102, 0x18 ;  /* 0x0000001866187836 */ /* 0x000fe20000000000 */
[----:B------:R-:W-:Y:S01]  /*12ca0*/  FSEL R0, R0, -INF , !P6 ;  /* 0xff80000000007808 */ /* 0x000fe20007000000 */
[----:B------:R-:W-:Y:S01]  /*12cb0*/  FFMA.FTZ R31, R3, R104, R31 ;  /* 0x00000068031f7223 */ /* 0x000fe2000001001f */
[----:B------:R-:W-:-:S02]  /*12cc0*/  FSEL R28, R28, -INF , !P4 ;  /* 0xff8000001c1c7808 */ /* 0x000fc40006000000 */
[----:B------:R-:W-:Y:S02]  /*12cd0*/  FSEL R29, R29, -INF , !P5 ;  /* 0xff8000001d1d7808 */ /* 0x000fe40006800000 */
[CC--:B------:R-:W-:Y:S02]  /*12ce0*/  ISETP.GE.AND P4, PT, R30.reuse, R103.reuse, PT ;  /* 0x000000671e00720c */ /* 0x0c0fe40003f86270 */
[----:B------:R-:W-:Y:S02]  /*12cf0*/  ISETP.GE.AND P5, PT, R30, R124, PT ;  /* 0x0000007c1e00720c */ /* 0x000fe40003fa6270 */
[----:B------:R-:W-:Y:S02]  /*12d00*/  I2FP.F32.S32 R30, R30 ;  /* 0x0000001e001e7245 */ /* 0x000fe40000201400 */
[----:B------:R-:W-:Y:S02]  /*12d10*/  ISETP.GE.AND P6, PT, R105, R103, PT ;  /* 0x000000676900720c */ /* 0x000fe40003fc6270 */
[----:B------:R-:W-:Y:S01]  /*12d20*/  FSEL R110, R31, -INF , !P1 ;  /* 0xff8000001f6e7808 */ /* 0x000fe20004800000 */
[C---:B------:R-:W-:Y:S01]  /*12d30*/  FFMA.FTZ R109, R3.reuse, R30, R25 ;  /* 0x0000001e036d7223 */ /* 0x040fe20000010019 */
[----:B------:R-:W-:Y:S01]  /*12d40*/  I2FP.F32.S32 R25, R24 ;  /* 0x0000001800197245 */ /* 0x000fe20000201400 */
[----:B------:R-:W-:Y:S01]  /*12d50*/  FFMA.FTZ R27, R3, R30, R27 ;  /* 0x0000001e031b7223 */ /* 0x000fe2000001001b */
[----:B------:R-:W-:-:S02]  /*12d60*/  FSEL R111, R111, -INF , !P6 ;  /* 0xff8000006f6f7808 */ /* 0x000fc40007000000 */
[C---:B------:R-:W-:Y:S01]  /*12d70*/  ISETP.GE.AND P1, PT, R24.reuse, R103, PT ;  /* 0x000000671800720c */ /* 0x040fe20003f26270 */
[CC--:B------:R-:W-:Y:S01]  /*12d80*/  FFMA.FTZ R115, R3.reuse, R25.reuse, R20 ;  /* 0x0000001903737223 */ /* 0x0c0fe20000010014 */
[----:B------:R-:W-:Y:S01]  /*12d90*/  ISETP.GE.AND P6, PT, R24, R124, PT ;  /* 0x0000007c1800720c */ /* 0x000fe20003fc6270 */
[----:B------:R-:W-:Y:S01]  /*12da0*/  FFMA.FTZ R114, R3, R25, R22 ;  /* 0x0000001903727223 */ /* 0x000fe20000010016 */
[----:B------:R-:W-:Y:S01]  /*12db0*/  I2FP.F32.S32 R24, R26 ;  /* 0x0000001a00187245 */ /* 0x000fe20000201400 */
[C---:B------:R-:W-:Y:S01]  /*12dc0*/  VIADD R22, R102.reuse, 0x20 ;  /* 0x0000002066167836 */ /* 0x040fe20000000000 */
[----:B------:R-:W-:Y:S01]  /*12dd0*/  ISETP.GE.AND P0, PT, R105, R124, PT ;  /* 0x0000007c6900720c */ /* 0x000fe20003f06270 */
[----:B------:R-:W-:Y:S01]  /*12de0*/  VIADD R20, R102, 0x28 ;  /* 0x0000002866147836 */ /* 0x000fe20000000000 */
[----:B------:R-:W-:Y:S01]  /*12df0*/  FSEL R122, R27, -INF , !P5 ;  /* 0xff8000001b7a7808 */ /* 0x000fe20006800000 */
[-C--:B------:R-:W-:Y:S01]  /*12e00*/  FFMA.FTZ R21, R3, R24.reuse, R21 ;  /* 0x0000001803157223 */ /* 0x080fe20000010015 */
[----:B------:R-:W-:Y:S01]  /*12e10*/  FSEL R115, R115, -INF , !P1 ;  /* 0xff80000073737808 */ /* 0x000fe20004800000 */
[----:B------:R-:W-:Y:S01]  /*12e20*/  FFMA.FTZ R23, R3, R24, R23 ;  /* 0x0000001803177223 */ /* 0x000fe20000010017 */
[----:B------:R-:W-:Y:S01]  /*12e30*/  FSEL R112, R112, -INF , !P0 ;  /* 0xff80000070707808 */ /* 0x000fe20004000000 */
[----:B------:R-:W-:Y:S01]  /*12e40*/  VIADD R24, R102, 0x21 ;  /* 0x0000002166187836 */ /* 0x000fe20000000000 */
[----:B------:R-:W-:-:S02]  /*12e50*/  ISETP.GE.AND P5, PT, R22, R103, PT ;  /* 0x000000671600720c */ /* 0x000fc40003fa6270 */
[----:B------:R-:W-:Y:S02]  /*12e60*/  ISETP.GE.AND P1, PT, R22, R124, PT ;  /* 0x0000007c1600720c */ /* 0x000fe40003f26270 */
[----:B------:R-:W-:Y:S02]  /*12e70*/  ISETP.GE.AND P0, PT, R26, R103, PT ;  /* 0x000000671a00720c */ /* 0x000fe40003f06270 */
[----:B------:R-:W-:Y:S02]  /*12e80*/  I2FP.F32.S32 R22, R22 ;  /* 0x0000001600167245 */ /* 0x000fe40000201400 */
[----:B------:R-:W-:Y:S02]  /*12e90*/  FSEL R113, R21, -INF , !P0 ;  /* 0xff80000015717808 */ /* 0x000fe40004000000 */
[----:B------:R-:W-:Y:S01]  /*12ea0*/  I2FP.F32.S32 R25, R20 ;  /* 0x0000001400197245 */ /* 0x000fe20000201400 */
[C---:B------:R-:W-:Y:S01]  /*12eb0*/  FFMA.FTZ R21, R3.reuse, R22, R16 ;  /* 0x0000001603157223 */ /* 0x040fe20000010010 */
[----:B------:R-:W-:Y:S01]  /*12ec0*/  I2FP.F32.S32 R16, R24 ;  /* 0x0000001800107245 */ /* 0x000fe20000201400 */
[C---:B------:R-:W-:Y:S01]  /*12ed0*/  FFMA.FTZ R18, R3.reuse, R22, R18 ;  /* 0x0000001603127223 */ /* 0x040fe20000010012 */
[----:B------:R-:W-:Y:S01]  /*12ee0*/  FSEL R114, R114, -INF , !P6 ;  /* 0xff80000072727808 */ /* 0x000fe20007000000 */
[C---:B------:R-:W-:Y:S01]  /*12ef0*/  FFMA.FTZ R22, R3.reuse, R25, R14 ;  /* 0x0000001903167223 */ /* 0x040fe2000001000e */
[----:B------:R-:W-:Y:S01]  /*12f00*/  ISETP.GE.AND P6, PT, R24, R103, PT ;  /* 0x000000671800720c */ /* 0x000fe20003fc6270 */
[-C--:B------:R-:W-:Y:S01]  /*12f10*/  FFMA.FTZ R17, R3, R16.reuse, R17 ;  /* 0x0000001003117223 */ /* 0x080fe20000010011 */
[----:B------:R-:W-:Y:S01]  /*12f20*/  VIADD R14, R102, 0x29 ;  /* 0x00000029660e7836 */ /* 0x000fe20000000000 */
[----:B------:R-:W-:Y:S01]  /*12f30*/  FSEL R109, R109, -INF , !P4 ;  /* 0xff8000006d6d7808 */ /* 0x000fe20006000000 */
[----:B------:R-:W-:Y:S01]  /*12f40*/  FFMA.FTZ R19, R3, R16, R19 ;  /* 0x0000001003137223 */ /* 0x000fe20000010013 */
[----:B------:R-:W-:Y:S01]  /*12f50*/  FSEL R118, R18, -INF , !P1 ;  /* 0xff80000012767808 */ /* 0x000fe20004800000 */
[----:B------:R-:W-:Y:S01]  /*12f60*/  VIADD R16, R102, 0x30 ;  /* 0x0000003066107836 */ /* 0x000fe20000000000 */
[----:B------:R-:W-:-:S02]  /*12f70*/  FSEL R117, R17, -INF , !P6 ;  /* 0xff80000011757808 */ /* 0x000fc40007000000 */
[-C--:B------:R-:W-:Y:S02]  /*12f80*/  ISETP.GE.AND P4, PT, R26, R124.reuse, PT ;  /* 0x0000007c1a00720c */ /* 0x080fe40003f86270 */
[C---:B------:R-:W-:Y:S02]  /*12f90*/  ISETP.GE.AND P1, PT, R14.reuse, R103, PT ;  /* 0x000000670e00720c */ /* 0x040fe40003f26270 */
[----:B------:R-:W-:Y:S02]  /*12fa0*/  ISETP.GE.AND P6, PT, R14, R124, PT ;  /* 0x0000007c0e00720c */ /* 0x000fe40003fc6270 */
[----:B------:R-:W-:Y:S02]  /*12fb0*/  I2FP.F32.S32 R14, R14 ;  /* 0x0000000e000e7245 */ /* 0x000fe40000201400 */
[----:B------:R-:W-:Y:S01]  /*12fc0*/  FSEL R120, R23, -INF , !P4 ;  /* 0xff80000017787808 */ /* 0x000fe20006000000 */
[C---:B------:R-:W-:Y:S01]  /*12fd0*/  FFMA.FTZ R23, R3.reuse, R25, R12 ;  /* 0x0000001903177223 */ /* 0x040fe2000001000c */
[----:B------:R-:W-:Y:S01]  /*12fe0*/  ISETP.GE.AND P0, PT, R24, R124, PT ;  /* 0x0000007c1800720c */ /* 0x000fe20003f06270 */
[-C--:B------:R-:W-:Y:S01]  /*12ff0*/  FFMA.FTZ R13, R3, R14.reuse, R13 ;  /* 0x0000000e030d7223 */ /* 0x080fe2000001000d */
[----:B------:R-:W-:Y:S01]  /*13000*/  ISETP.GE.AND P4, PT, R20, R103, PT ;  /* 0x000000671400720c */ /* 0x000fe20003f86270 */
[----:B------:R-:W-:Y:S01]  /*13010*/  VIADD R12, R102, 0x31 ;  /* 0x00000031660c7836 */ /* 0x000fe20000000000 */
[----:B------:R-:W-:Y:S01]  /*13020*/  FSEL R21, R21, -INF , !P5 ;  /* 0xff80000015157808 */ /* 0x000fe20006800000 */
[----:B------:R-:W-:Y:S01]  /*13030*/  FFMA.FTZ R15, R3, R14, R15 ;  /* 0x0000000e030f7223 */ /* 0x000fe2000001000f */
[----:B------:R-:W-:-:S02]  /*13040*/  ISETP.GE.AND P5, PT, R20, R124, PT ;  /* 0x0000007c1400720c */ /* 0x000fc40003fa6270 */
[----:B------:R-:W-:Y:S02]  /*13050*/  I2FP.F32.S32 R17, R16 ;  /* 0x0000001000117245 */ /* 0x000fe40000201400 */
[----:B------:R-:W-:Y:S02]  /*13060*/  FSEL R20, R19, -INF , !P0 ;  /* 0xff80000013147808 */ /* 0x000fe40004000000 */
[----:B------:R-:W-:Y:S01]  /*13070*/  FSEL R23, R23, -INF , !P4 ;  /* 0xff80000017177808 */ /* 0x000fe20006000000 */
[C---:B------:R-:W-:Y:S01]  /*13080*/  FFMA.FTZ R8, R3.reuse, R17, R8 ;  /* 0x0000001103087223 */ /* 0x040fe20000010008 */
[C---:B------:R-:W-:Y:S01]  /*13090*/  ISETP.GE.AND P0, PT, R16.reuse, R103, PT ;  /* 0x000000671000720c */ /* 0x040fe20003f06270 */
[----:B------:R-:W-:Y:S01]  /*130a0*/  FFMA.FTZ R10, R3, R17, R10 ;  /* 0x00000011030a7223 */ /* 0x000fe2000001000a */
[----:B------:R-:W-:Y:S02]  /*130b0*/  ISETP.GE.AND P4, PT, R16, R124, PT ;  /* 0x0000007c1000720c */ /* 0x000fe40003f86270 */
[----:B------:R-:W-:-:S02]  /*130c0*/  FSEL R22, R22, -INF , !P5 ;  /* 0xff80000016167808 */ /* 0x000fc40006800000 */
[----:B------:R-:W-:Y:S02]  /*130d0*/  FSEL R119, R13, -INF , !P1 ;  /* 0xff8000000d777808 */ /* 0x000fe40004800000 */
[C---:B------:R-:W-:Y:S02]  /*130e0*/  ISETP.GE.AND P5, PT, R12.reuse, R103, PT ;  /* 0x000000670c00720c */ /* 0x040fe40003fa6270 */
[----:B------:R-:W-:Y:S02]  /*130f0*/  I2FP.F32.S32 R16, R12 ;  /* 0x0000000c00107245 */ /* 0x000fe40000201400 */
[----:B------:R-:W-:Y:S01]  /*13100*/  ISETP.GE.AND P1, PT, R12, R124, PT ;  /* 0x0000007c0c00720c */ /* 0x000fe20003f26270 */
[----:B------:R-:W-:Y:S01]  /*13110*/  VIADD R12, R102, 0x38 ;  /* 0x00000038660c7836 */ /* 0x000fe20000000000 */
[----:B------:R-:W-:Y:S01]  /*13120*/  FSEL R105, R8, -INF , !P0 ;  /* 0xff80000008697808 */ /* 0x000fe20004000000 */
[CC--:B------:R-:W-:Y:S01]  /*13130*/  FFMA.FTZ R11, R3.reuse, R16.reuse, R11 ;  /* 0x00000010030b7223 */ /* 0x0c0fe2000001000b */
[----:B------:R-:W-:Y:S01]  /*13140*/  FSEL R106, R10, -INF , !P4 ;  /* 0xff8000000a6a7808 */ /* 0x000fe20006000000 */
[----:B------:R-:W-:Y:S01]  /*13150*/  FFMA.FTZ R101, R3, R16, R9 ;  /* 0x0000001003657223 */ /* 0x000fe20000010009 */
[----:B------:R-:W-:Y:S01]  /*13160*/  I2FP.F32.S32 R8, R12 ;  /* 0x0000000c00087245 */ /* 0x000fe20000201400 */
[----:B------:R-:W-:Y:S01]  /*13170*/  VIADD R9, R102, 0x39 ;  /* 0x0000003966097836 */ /* 0x000fe20000000000 */
[----:B------:R-:W-:-:S02]  /*13180*/  ISETP.GE.AND P4, PT, R12, R124, PT ;  /* 0x0000007c0c00720c */ /* 0x000fc40003f86270 */
[----:B------:R-:W-:Y:S01]  /*13190*/  FSEL R116, R15, -INF , !P6 ;  /* 0xff8000000f747808 */ /* 0x000fe20007000000 */
[----:B------:R-:W-:Y:S01]  /*131a0*/  FFMA.FTZ R6, R3, R8, R6 ;  /* 0x0000000803067223 */ /* 0x000fe20000010006 */
[----:B------:R-:W-:Y:S02]  /*131b0*/  FSEL R104, R11, -INF , !P1 ;  /* 0xff8000000b687808 */ /* 0x000fe40004800000 */
[C---:B------:R-:W-:Y:S02]  /*131c0*/  ISETP.GE.AND P6, PT, R102.reuse, R103, PT ;  /* 0x000000676600720c */ /* 0x040fe40003fc6270 */
[----:B------:R-:W-:Y:S02]  /*131d0*/  ISETP.GE.AND P1, PT, R102, R124, PT ;  /* 0x0000007c6600720c */ /* 0x000fe40003f26270 */
[----:B------:R-:W-:Y:S02]  /*131e0*/  I2FP.F32.S32 R11, R102 ;  /* 0x00000066000b7245 */ /* 0x000fe40000201400 */
[----:B------:R-:W-:-:S02]  /*131f0*/  FSEL R102, R6, -INF , !P4 ;  /* 0xff80000006667808 */ /* 0x000fc40006000000 */
[----:B------:R-:W-:Y:S02]  /*13200*/  ISETP.GT.AND P4, PT, R160, R147, PT ;  /* 0x00000093a000720c */ /* 0x000fe40003f84270 */
[----:B------:R-:W-:Y:S02]  /*13210*/  FSEL R101, R101, -INF , !P5 ;  /* 0xff80000065657808 */ /* 0x000fe40006800000 */
[-C--:B------:R-:W-:Y:S02]  /*13220*/  ISETP.GE.AND P0, PT, R12, R103.reuse, PT ;  /* 0x000000670c00720c */ /* 0x080fe40003f06270 */
[----:B------:R-:W-:Y:S01]  /*13230*/  ISETP.GE.AND P5, PT, R9, R103, PT ;  /* 0x000000670900720c */ /* 0x000fe20003fa6270 */
[C---:B------:R-:W-:Y:S01]  /*13240*/  FFMA.FTZ R103, R3.reuse, R8, R4 ;  /* 0x0000000803677223 */ /* 0x040fe20000010004 */
[----:B------:R-:W-:Y:S01]  /*13250*/  I2FP.F32.S32 R4, R9 ;  /* 0x0000000900047245 */ /* 0x000fe20000201400 */
[----:B------:R-:W-:-:S03]  /*13260*/  FFMA.FTZ R8, R3, R11, R34 ;  /* 0x0000000b03087223 */ /* 0x000fc60000010022 */
[----:B------:R-:W-:Y:S01]  /*13270*/  FSEL R103, R103, -INF , !P0 ;  /* 0xff80000067677808 */ /* 0x000fe20004000000 */
[----:B------:R-:W-:Y:S01]  /*13280*/  FFMA.FTZ R5, R3, R4, R5 ;  /* 0x0000000403057223 */ /* 0x000fe20000010005 */
[----:B------:R-:W-:Y:S01]  /*13290*/  ISETP.GE.AND P0, PT, R9, R124, PT ;  /* 0x0000007c0900720c */ /* 0x000fe20003f06270 */
[C---:B------:R-:W-:Y:S01]  /*132a0*/  FFMA.FTZ R9, R3.reuse, R11, R32 ;  /* 0x0000000b03097223 */ /* 0x040fe20000010020 */
[----:B------:R-:W-:Y:S01]  /*132b0*/  FFMA.FTZ R7, R3, R4, R7 ;  /* 0x0000000403077223 */ /* 0x000fe20000010007 */
        /* <DEDUP_REMOVED lines=58> */
[----:B--2---:R-:W-:Y:S02]  /*13660*/  IMAD.IADD R11, R11, 0x1, -R12 ;  /* 0x000000010b0b7824 */ /* 0x004fe400078e0a0c */
[----:B------:R-:W-:-:S03]  /*13670*/  IMAD.WIDE.U32 R12, R10, R6, RZ ;  /* 0x000000060a0c7225 */ /* 0x000fc600078e00ff */
[----:B------:R-:W-:Y:S02]  /*13680*/  SHF.R.S32.HI R15, RZ, 0x1f, R11 ;  /* 0x0000001fff0f7819 */ /* 0x000fe4000001140b */
[----:B------:R-:W-:-:S03]  /*13690*/  IADD3 R13, R13, R7, RZ ;  /* 0x000000070d0d7210 */ /* 0x000fc60007ffe0ff */
[----:B---3--:R-:W-:-:S04]  /*136a0*/  IMAD R6, R15, R4, RZ ;  /* 0x000000040f067224 */ /* 0x008fc800078e02ff */
[C---:B------:R-:W-:Y:S02]  /*136b0*/  IMAD R5, R11.reuse, R5, R6 ;  /* 0x000000050b057224 */ /* 0x040fe400078e0206 */
[----:B------:R-:W-:-:S04]  /*136c0*/  IMAD.WIDE.U32 R10, R11, R4, R12 ;  /* 0x000000040b0a7225 */ /* 0x000fc800078e000c */
[----:B------:R-:W-:Y:S01]  /*136d0*/  IMAD.IADD R7, R11, 0x1, R5 ;  /* 0x000000010b077824 */ /* 0x000fe200078e0205 */
[----:B------:R-:W-:Y:S06]  /*136e0*/  BRA `(.L_x_8079) ;  /* 0x00000000000c7947 */ /* 0x000fec0003800000 */
.L_x_8078:
[----:B------:R-:W1:Y:S02]  /*136f0*/  LDC R10, c[0x0][0x248] ;  /* 0x00009200ff0a7b82 */ /* 0x000e640000000800 */
[----:B-1----:R-:W-:-:S04]  /*13700*/  LEA R10, -R10, RZ, 0x6 ;  /* 0x000000ff0a0a7211 */ /* 0x002fc800078e31ff */
[----:B------:R-:W-:-:S07]  /*13710*/  SHF.R.S32.HI R7, RZ, 0x1f, R10 ;  /* 0x0000001fff077819 */ /* 0x000fce000001140a */
.L_x_8079:
        /* <DEDUP_REMOVED lines=21> */
[-C--:B------:R-:W-:Y:S01]  /*13870*/  @P2 LEA R24, P0, R4, R158.reuse, 0x1 ;  /* 0x0000009e04182211 */ /* 0x080fe200078008ff */
[----:B------:R-:W-:Y:S01]  /*13880*/  @!P1 IMAD.X R7, R148, 0x1, R7, P5 ;  /* 0x0000000194079824 */ /* 0x000fe200028e0607 */
[-C--:B------:R-:W-:Y:S01]  /*13890*/  @!P1 LEA R26, P5, R4, R158.reuse, 0x1 ;  /* 0x0000009e041a9211 */ /* 0x080fe200078a08ff */
        /* <DEDUP_REMOVED lines=45> */
.L_x_8077:
        /* <DEDUP_REMOVED lines=44> */
[----:B------:R-:W-:Y:S02]  /*13e30*/  FSEL R108, R108, RZ, P1 ;  /* 0x000000ff6c6c7208 */ /* 0x000fe40000800000 */
[----:B------:R-:W-:-:S03]  /*13e40*/  FSETP.NEU.FTZ.AND P0, PT, R26, -INF , PT ;  /* 0xff8000001a00780b */ /* 0x000fc60003f1d000 */
[--C-:B------:R-:W-:Y:S01]  /*13e50*/  FFMA.FTZ R30, R35, UR8, -R108.reuse ;  /* 0x00000008231e7c23 */ /* 0x100fe2000801086c */
[C---:B------:R-:W-:Y:S01]  /*13e60*/  FMUL.FTZ R35, R26.reuse, UR8 ;  /* 0x000000081a237c20 */ /* 0x040fe20008410000 */
[--C-:B------:R-:W-:Y:S01]  /*13e70*/  FFMA.FTZ R32, R9, UR8, -R108.reuse ;  /* 0x0000000809207c23 */ /* 0x100fe2000801086c */
[--C-:B------:R-:W-:Y:S01]  /*13e80*/  FFMA.FTZ R25, R33, UR8, -R108.reuse ;  /* 0x0000000821197c23 */ /* 0x100fe2000801086c */
[----:B------:R-:W-:Y:S01]  /*13e90*/  FSEL R33, R27, RZ, P1 ;  /* 0x000000ff1b217208 */ /* 0x000fe20000800000 */
[--C-:B------:R-:W-:Y:S01]  /*13ea0*/  FFMA.FTZ R24, R29, UR8, -R108.reuse ;  /* 0x000000081d187c23 */ /* 0x100fe2000801086c */
[----:B------:R-:W-:Y:S01]  /*13eb0*/  FSEL R35, R35, RZ, P0 ;  /* 0x000000ff23237208 */ /* 0x000fe20000000000 */
[----:B------:R-:W-:Y:S01]  /*13ec0*/  MUFU.EX2 R30, R30 ;  /* 0x0000001e001e7308 */ /* 0x000fe20000000800 */
        /* <DEDUP_REMOVED lines=8> */
[----:B------:R-:W-:Y:S01]  /*13f50*/  FMUL.FTZ R33, R33, UR8 ;  /* 0x0000000821217c20 */ /* 0x000fe20008410000 */
[--C-:B------:R-:W-:Y:S01]  /*13f60*/  FFMA.FTZ R29, R110, UR8, -R35.reuse ;  /* 0x000000086e1d7c23 */ /* 0x100fe20008010823 */
[----:B------:R-:W-:Y:S01]  /*13f70*/  FMUL.FTZ R2, R2, UR8 ;  /* 0x0000000802027c20 */ /* 0x000fe20008410000 */
        /* <DEDUP_REMOVED lines=27> */
[----:B------:R-:W-:Y:S01]  /*14130*/  FFMA.FTZ R108, R107, UR8, -R108 ;  /* 0x000000086b6c7c23 */ /* 0x000fe2000801086c */
        /* <DEDUP_REMOVED lines=78> */
[C---:B-1----:R-:W-:Y:S01]  /*14620*/  HMMA.16816.F32 R44, R4.reuse, R8, R44 ;  /* 0x00000008042c723c */ /* 0x042fe2000000182c */
[----:B------:R-:W1:Y:S01]  /*14630*/  MUFU.EX2 R110, R110 ;  /* 0x0000006e006e7308 */ /* 0x000e620000000800 */
[-C--:B------:R-:W-:Y:S01]  /*14640*/  FMUL.FTZ R82, R82, R2.reuse ;  /* 0x0000000252527220 */ /* 0x080fe20000410000 */
[-C--:B------:R-:W-:Y:S01]  /*14650*/  FMUL.FTZ R83, R83, R2.reuse ;  /* 0x0000000253537220 */ /* 0x080fe20000410000 */
[----:B------:R-:W-:Y:S01]  /*14660*/  FFMA.FTZ R33, R165, R33, R32 ;  /* 0x00000021a5217223 */ /* 0x000fe20000010020 */
[----:B------:R-:W-:Y:S01]  /*14670*/  FFMA.FTZ R31, R166, R2, R31 ;  /* 0x00000002a61f7223 */ /* 0x000fe2000001001f */
[C---:B------:R-:W-:Y:S01]  /*14680*/  HMMA.16816.F32 R48, R4.reuse, R10, R48 ;  /* 0x0000000a0430723c */ /* 0x040fe20000001830 */
[----:B------:R-:W3:Y:S01]  /*14690*/  LDSM.16.MT88.4 R8, [R140+0xa000] ;  /* 0x00a000008c08783b */ /* 0x000ee20000004200 */
[----:B------:R-:W-:Y:S01]  /*146a0*/  FADD.FTZ R30, R30, R33 ;  /* 0x000000211e1e7221 */ /* 0x000fe20000010000 */
[----:B------:R-:W-:Y:S01]  /*146b0*/  MUFU.EX2 R100, R100 ;  /* 0x0000006400647308 */ /* 0x000fe20000000800 */
[----:B------:R-:W-:Y:S01]  /*146c0*/  FADD.FTZ R31, R0, R31 ;  /* 0x0000001f001f7221 */ /* 0x000fe20000010000 */
[----:B------:R-:W-:Y:S01]  /*146d0*/  MOV R2, R26 ;  /* 0x0000001a00027202 */ /* 0x000fe20000000f00 */
[----:B--2---:R-:W-:Y:S01]  /*146e0*/  HMMA.16816.F32 R52, R4, R12, R52 ;  /* 0x0000000c0434723c */ /* 0x004fe20000001834 */
[----:B------:R-:W-:Y:S01]  /*146f0*/  FADD.FTZ R25, R25, R30 ;  /* 0x0000001e19197221 */ /* 0x000fe20000010000 */
[----:B------:R-:W-:-:S03]  /*14700*/  FADD.FTZ R28, R28, R31 ;  /* 0x0000001f1c1c7221 */ /* 0x000fc60000010000 */
[----:B------:R-:W-:Y:S01]  /*14710*/  MUFU.EX2 R109, R109 ;  /* 0x0000006d006d7308 */ /* 0x000fe20000000800 */
[----:B------:R-:W-:Y:S01]  /*14720*/  HMMA.16816.F32 R56, R4, R14, R56 ;  /* 0x0000000e0438723c */ /* 0x000fe20000001838 */
[----:B------:R-:W2:Y:S01]  /*14730*/  LDSM.16.MT88.4 R12, [R138+0xa000] ;  /* 0x00a000008a0c783b */ /* 0x000ea20000004200 */
[----:B------:R-:W-:Y:S01]  /*14740*/  FADD.FTZ R24, R24, R25 ;  /* 0x0000001918187221 */ /* 0x000fe20000010000 */
[----:B------:R-:W-:-:S04]  /*14750*/  FADD.FTZ R29, R29, R28 ;  /* 0x0000001c1d1d7221 */ /* 0x000fc80000010000 */
[----:B------:R-:W-:Y:S08]  /*14760*/  MUFU.EX2 R112, R112 ;  /* 0x0000007000707308 */ /* 0x000ff00000000800 */
[----:B------:R-:W4:Y:S08]  /*14770*/  MUFU.EX2 R115, R115 ;  /* 0x0000007300737308 */ /* 0x000f300000000800 */
[----:B------:R-:W-:Y:S01]  /*14780*/  MUFU.EX2 R114, R114 ;  /* 0x0000007200727308 */ /* 0x000fe20000000800 */
[C---:B---3--:R-:W-:Y:S07]  /*14790*/  HMMA.16816.F32 R60, R4.reuse, R8, R60 ;  /* 0x00000008043c723c */ /* 0x048fee000000183c */
[----:B------:R-:W3:Y:S01]  /*147a0*/  MUFU.EX2 R113, R113 ;  /* 0x0000007100717308 */ /* 0x000ee20000000800 */
[C---:B------:R-:W-:Y:S01]  /*147b0*/  HMMA.16816.F32 R64, R4.reuse, R10, R64 ;  /* 0x0000000a0440723c */ /* 0x040fe20000001840 */
[----:B------:R-:W5:Y:S06]  /*147c0*/  LDSM.16.MT88.4 R8, [R137+0xa000] ;  /* 0x00a000008908783b */ /* 0x000f6c0000004200 */
[----:B------:R-:W-:Y:S01]  /*147d0*/  MUFU.EX2 R121, R121 ;  /* 0x0000007900797308 */ /* 0x000fe20000000800 */
[C---:B--2---:R-:W-:Y:S06]  /*147e0*/  HMMA.16816.F32 R68, R4.reuse, R12, R68 ;  /* 0x0000000c0444723c */ /* 0x044fec0000001844 */
[C---:B------:R-:W-:Y:S01]  /*147f0*/  HMMA.16816.F32 R72, R4.reuse, R14, R72 ;  /* 0x0000000e0448723c */ /* 0x040fe20000001848 */
[----:B------:R-:W2:Y:S01]  /*14800*/  LDSM.16.MT88.4 R12, [R136+0xa000] ;  /* 0x00a00000880c783b */ /* 0x000ea20000004200 */
[----:B------:R-:W3:Y:S08]  /*14810*/  MUFU.EX2 R122, R122 ;  /* 0x0000007a007a7308 */ /* 0x000ef00000000800 */
[----:B------:R-:W-:Y:S08]  /*14820*/  MUFU.EX2 R117, R117 ;  /* 0x0000007500757308 */ /* 0x000ff00000000800 */
[----:B------:R-:W-:Y:S08]  /*14830*/  MUFU.EX2 R120, R120 ;  /* 0x0000007800787308 */ /* 0x000ff00000000800 */
[----:B------:R-:W-:Y:S01]  /*14840*/  MUFU.EX2 R118, R118 ;  /* 0x0000007600767308 */ /* 0x000fe20000000800 */
[C---:B-----5:R-:W-:Y:S07]  /*14850*/  HMMA.16816.F32 R88, R4.reuse, R8, R88 ;  /* 0x000000080458723c */ /* 0x060fee0000001858 */
[----:B------:R-:W5:Y:S01]  /*14860*/  MUFU.EX2 R123, R123 ;  /* 0x0000007b007b7308 */ /* 0x000f620000000800 */
[C---:B------:R-:W-:Y:S01]  /*14870*/  HMMA.16816.F32 R76, R4.reuse, R10, R76 ;  /* 0x0000000a044c723c */ /* 0x040fe2000000184c */
[----:B------:R-:W5:Y:S05]  /*14880*/  LDSM.16.MT88.4 R8, [R138+0x8800] ;  /* 0x008800008a08783b */ /* 0x000f6a0000004200 */
[C---:B--2---:R-:W-:Y:S01]  /*14890*/  HMMA.16816.F32 R84, R4.reuse, R12, R84 ;  /* 0x0000000c0454723c */ /* 0x044fe20000001854 */
[----:B------:R-:W-:Y:S05]  /*148a0*/  MUFU.EX2 R119, R119 ;  /* 0x0000007700777308 */ /* 0x000fea0000000800 */
[----:B------:R-:W-:Y:S01]  /*148b0*/  HMMA.16816.F32 R80, R4, R14, R80 ;  /* 0x0000000e0450723c */ /* 0x000fe20000001850 */
[----:B------:R-:W2:Y:S02]  /*148c0*/  LDSM.16.MT88.4 R12, [R137+0x8800] ;  /* 0x00880000890c783b */ /* 0x000ea40000004200 */
[----:B------:R-:W2:Y:S04]  /*148d0*/  MUFU.EX2 R116, R116 ;  /* 0x0000007400747308 */ /* 0x000ea80000000800 */
[----:B-1----:R-:W-:-:S02]  /*148e0*/  F2FP.F16.F32.PACK_AB R4, R110, R111 ;  /* 0x0000006f6e04723e */ /* 0x002fc400000000ff */
[----:B----4-:R-:W-:Y:S01]  /*148f0*/  F2FP.F16.F32.PACK_AB R5, R115, R112 ;  /* 0x000000707305723e */ /* 0x010fe200000000ff */
[----:B------:R-:W-:Y:S01]  /*14900*/  FADD.FTZ R112, R112, R29 ;  /* 0x0000001d70707221 */ /* 0x000fe20000010000 */
[----:B------:R-:W-:Y:S01]  /*14910*/  F2FP.F16.F32.PACK_AB R6, R109, R100 ;  /* 0x000000646d06723e */ /* 0x000fe200000000ff */
[----:B------:R-:W-:Y:S01]  /*14920*/  MUFU.EX2 R105, R105 ;  /* 0x0000006900697308 */ /* 0x000fe20000000800 */
[----:B---3--:R-:W-:Y:S01]  /*14930*/  F2FP.F16.F32.PACK_AB R7, R113, R114 ;  /* 0x000000727107723e */ /* 0x008fe200000000ff */
[----:B------:R-:W-:-:S04]  /*14940*/  FADD.FTZ R115, R115, R112 ;  /* 0x0000007073737221 */ /* 0x000fc80000010000 */
[----:B------:R-:W-:Y:S02]  /*14950*/  FADD.FTZ R114, R114, R115 ;  /* 0x0000007372727221 */ /* 0x000fe40000010000 */
[----:B------:R-:W-:Y:S01]  /*14960*/  HMMA.16816.F32 R96, R4, R16, R96 ;  /* 0x000000100460723c */ /* 0x000fe20000001860 */
[----:B------:R-:W1:Y:S01]  /*14970*/  MUFU.EX2 R124, R124 ;  /* 0x0000007c007c7308 */ /* 0x000e620000000800 */
[----:B------:R-:W-:-:S04]  /*14980*/  FADD.FTZ R113, R113, R114 ;  /* 0x0000007271717221 */ /* 0x000fc80000010000 */
[C---:B------:R-:W-:Y:S01]  /*14990*/  HMMA.16816.F32 R92, R4.reuse, R18, R92 ;  /* 0x00000012045c723c */ /* 0x040fe2000000185c */
[----:B------:R-:W3:Y:S02]  /*149a0*/  LDSM.16.MT88.4 R16, [R140+0xa800] ;  /* 0x00a800008c10783b */ /* 0x000ee40000004200 */
[----:B------:R-:W-:Y:S03]  /*149b0*/  MUFU.EX2 R101, R101 ;  /* 0x0000006500657308 */ /* 0x000fe60000000800 */
[C---:B-----5:R-:W-:Y:S05]  /*149c0*/  HMMA.16816.F32 R36, R4.reuse, R8, R36 ;  /* 0x000000080424723c */ /* 0x060fea0000001824 */
[----:B------:R-:W-:Y:S01]  /*149d0*/  MUFU.EX2 R108, R108 ;  /* 0x0000006c006c7308 */ /* 0x000fe20000000800 */
[C---:B------:R-:W-:Y:S01]  /*149e0*/  HMMA.16816.F32 R40, R4.reuse, R10, R40 ;  /* 0x0000000a0428723c */ /* 0x040fe20000001828 */
[----:B------:R-:W4:Y:S05]  /*149f0*/  LDSM.16.MT88.4 R8, [R136+0x8800] ;  /* 0x008800008808783b */ /* 0x000f2a0000004200 */
[C---:B--2---:R-:W-:Y:S01]  /*14a00*/  HMMA.16816.F32 R44, R4.reuse, R12, R44 ;  /* 0x0000000c042c723c */ /* 0x044fe2000000182c */
[----:B------:R-:W-:Y:S05]  /*14a10*/  MUFU.EX2 R103, R103 ;  /* 0x0000006700677308 */ /* 0x000fea0000000800 */
[C---:B------:R-:W-:Y:S01]  /*14a20*/  HMMA.16816.F32 R48, R4.reuse, R14, R48 ;  /* 0x0000000e0430723c */ /* 0x040fe20000001830 */
[----:B------:R-:W2:Y:S02]  /*14a30*/  LDSM.16.MT88.4 R12, [R138+0xa800] ;  /* 0x00a800008a0c783b */ /* 0x000ea40000004200 */
[----:B------:R-:W5:Y:S08]  /*14a40*/  MUFU.EX2 R104, R104 ;  /* 0x0000006800687308 */ /* 0x000f700000000800 */
[----:B------:R-:W-:Y:S01]  /*14a50*/  MUFU.EX2 R102, R102 ;  /* 0x0000006600667308 */ /* 0x000fe20000000800 */
[C---:B---3--:R-:W-:Y:S07]  /*14a60*/  HMMA.16816.F32 R60, R4.reuse, R16, R60 ;  /* 0x00000010043c723c */ /* 0x048fee000000183c */
[----:B------:R-:W3:Y:S01]  /*14a70*/  MUFU.EX2 R35, R35 ;  /* 0x0000002300237308 */ /* 0x000ee20000000800 */
[C---:B------:R-:W-:Y:S01]  /*14a80*/  HMMA.16816.F32 R64, R4.reuse, R18, R64 ;  /* 0x000000120440723c */ /* 0x040fe20000001840 */
[----:B------:R-:W-:Y:S05]  /*14a90*/  LDSM.16.MT88.4 R16, [R137+0x9000] ;  /* 0x009000008910783b */ /* 0x000fea0000004200 */
        /* <DEDUP_REMOVED lines=11> */
[----:B------:R-:W2:Y:S06]  /*14b50*/  LDSM.16.MT88.4 R12, [R136+0x9000] ;  /* 0x00900000880c783b */ /* 0x000eac0000004200 */
[----:B------:R-:W-:-:S02]  /*14b60*/  F2FP.F16.F32.PACK_AB R4, R122, R121 ;  /* 0x000000797a04723e */ /* 0x000fc400000000ff */
[----:B------:R-:W-:Y:S02]  /*14b70*/  F2FP.F16.F32.PACK_AB R5, R123, R118 ;  /* 0x000000767b05723e */ /* 0x000fe400000000ff */
[----:B------:R-:W-:Y:S02]  /*14b80*/  F2FP.F16.F32.PACK_AB R6, R120, R117 ;  /* 0x000000757806723e */ /* 0x000fe400000000ff */
[----:B------:R-:W-:-:S07]  /*14b90*/  F2FP.F16.F32.PACK_AB R7, R116, R119 ;  /* 0x000000777407723e */ /* 0x000fce00000000ff */
[C---:B------:R-:W-:Y:S06]  /*14ba0*/  HMMA.16816.F32 R44, R4.reuse, R16, R44 ;  /* 0x00000010042c723c */ /* 0x040fec000000182c */
        /* <DEDUP_REMOVED lines=13> */
[----:B------:R-:W-:Y:S05]  /*14c80*/  LDSM.16.MT88.4 R16, [R137+0x9800] ;  /* 0x009800008910783b */ /* 0x000fea0000004200 */
[C---:B----4-:R-:W-:Y:S06]  /*14c90*/  HMMA.16816.F32 R60, R4.reuse, R8, R60 ;  /* 0x00000008043c723c */ /* 0x050fec000000183c */
[C---:B------:R-:W-:Y:S01]  /*14ca0*/  HMMA.16816.F32 R64, R4.reuse, R10, R64 ;  /* 0x0000000a0440723c */ /* 0x040fe20000001840 */
[----:B------:R-:W1:Y:S05]  /*14cb0*/  LDSM.16.MT88.4 R8, [R140+0x9800] ;  /* 0x009800008c08783b */ /* 0x000e6a0000004200 */
        /* <DEDUP_REMOVED lines=8> */
[----:B------:R-:W-:Y:S02]  /*14d40*/  F2FP.F16.F32.PACK_AB R6, R108, R101 ;  /* 0x000000656c06723e */ /* 0x000fe400000000ff */
[----:B---3--:R-:W-:-:S07]  /*14d50*/  F2FP.F16.F32.PACK_AB R7, R35, R102 ;  /* 0x000000662307723e */ /* 0x008fce00000000ff */
        /* <DEDUP_REMOVED lines=23> */
[----:B------:R-:W-:Y:S01]  /*14ed0*/  FADD.FTZ R121, R121, R0 ;  /* 0x0000000079797221 */ /* 0x000fe20000010000 */
[----:B------:R-:W-:-:S03]  /*14ee0*/  FADD.FTZ R0, R118, R113 ;  /* 0x0000007176007221 */ /* 0x000fc60000010000 */
        /* <DEDUP_REMOVED lines=15> */
[----:B------:R-:W-:-:S11]  /*14fe0*/  FADD.FTZ R166, R35, R102 ;  /* 0x0000006623a67221 */ /* 0x000fd60000010000 */
.L_x_8074:
        /* <DEDUP_REMOVED lines=12> */
.L_x_8084:
        /* <DEDUP_REMOVED lines=70> */
.L_x_8081:
        /* <DEDUP_REMOVED lines=23> */
[-C--:B------:R-:W-:Y:S01]  /*15680*/  @P2 LEA R174, P1, R0, R168.reuse, 0x1 ;  /* 0x000000a800ae2211 */ /* 0x080fe200078208ff */
[--C-:B------:R-:W-:Y:S01]  /*15690*/  IMAD.X R2, R150, 0x1, R175.reuse, P0 ;  /* 0x0000000196027824 */ /* 0x100fe200000e06af */
[CC--:B------:R-:W-:Y:S01]  /*156a0*/  @P4 LEA R178, P5, R169.reuse, R168.reuse, 0x1 ;  /* 0x000000a8a9b24211 */ /* 0x0c0fe200078a08ff */
[----:B------:R-:W-:Y:S01]  /*156b0*/  @!PT LDS RZ, [RZ] ;  /* 0x00000000fffff984 */ /* 0x000fe20000000800 */
[----:B------:R-:W-:Y:S01]  /*156c0*/  @!PT LDS RZ, [RZ] ;  /* 0x00000000fffff984 */ /* 0x000fe20000000800 */
[----:B------:R-:W-:Y:S01]  /*156d0*/  @!PT LDS RZ, [RZ] ;  /* 0x00000000fffff984 */ /* 0x000fe20000000800 */
[----:B------:R-:W-:Y:S01]  /*156e0*/  @P4 LDGSTS.E.BYPASS.LTC128B.128 [R156+0x8800], desc[UR6][R176.64] ;  /* 0x08800000b09c4fae */ /* 0x000fe2000b901d46 */
[-C--:B------:R-:W-:Y:S02]  /*156f0*/  @P2 LEA.HI.X R175, R0, R167.reuse, R175, 0x1, P1 ;  /* 0x000000a700af2211 */ /* 0x080fe400008f0caf */
[CCC-:B------:R-:W-:Y:S01]  /*15700*/  @P4 LEA.HI.X R179, R169.reuse, R167.reuse, R2.reuse, 0x1, P5 ;  /* 0x000000a7a9b34211 */ /* 0x1c0fe200028f0c02 */
[----:B------:R-:W-:Y:S01]  /*15710*/  @!P4 STS.128 [R156+0x8800], RZ ;  /* 0x008800ff9c00c388 */ /* 0x000fe20000000c00 */
[C---:B------:R-:W-:Y:S03]  /*15720*/  @P2 LEA R168, P0, R169.reuse, R168, 0x1 ;  /* 0x000000a8a9a82211 */ /* 0x040fe600078008ff */
[----:B------:R-:W-:Y:S01]  /*15730*/  @!PT LDS RZ, [RZ] ;  /* 0x00000000fffff984 */ /* 0x000fe20000000800 */
[----:B------:R-:W-:Y:S01]  /*15740*/  @!PT LDS RZ, [RZ] ;  /* 0x00000000fffff984 */ /* 0x000fe20000000800 */
[----:B------:R-:W-:Y:S01]  /*15750*/  @!PT LDS RZ, [RZ] ;  /* 0x00000000fffff984 */ /* 0x000fe20000000800 */
[----:B------:R-:W-:Y:S01]  /*15760*/  @P2 LDGSTS.E.BYPASS.LTC128B.128 [R156+0xa800], desc[UR6][R172.64+0x80] ;  /* 0x0a800080ac9c2fae */ /* 0x000fe2000b901d46 */
[----:B------:R-:W-:Y:S01]  /*15770*/  @P2 LEA.HI.X R169, R169, R167, R2, 0x1, P0 ;  /* 0x000000a7a9a92211 */ /* 0x000fe200000f0c02 */
[----:B------:R-:W-:Y:S01]  /*15780*/  IMAD.MOV.U32 R167, RZ, RZ, R171 ;  /* 0x000000ffffa77224 */ /* 0x000fe200078e00ab */
[----:B------:R-:W-:Y:S01]  /*15790*/  ISETP.GT.AND P0, PT, R160, R147, PT ;  /* 0x00000093a000720c */ /* 0x000fe20003f04270 */
        /* <DEDUP_REMOVED lines=27> */
[----:B------:R-:W1:Y:S04]  /*15950*/  LDSM.16.M88.4 R120, [R145+0x5800] ;  /* 0x005800009178783b */ /* 0x000e680000000200 */
        /* <DEDUP_REMOVED lines=147> */
[-C--:B------:R-:W-:Y:S01]  /*16290*/  LEA R116, P1, R105, R154.reuse, 0x2 ;  /* 0x0000009a69747211 */ /* 0x080fe200078210ff */
[----:B------:R-:W1:Y:S01]  /*162a0*/  LDC.64 R106, c[0x0][0x248] ;  /* 0x00009200ff6a7b82 */ /* 0x000e620000000a00 */
        /* <DEDUP_REMOVED lines=20> */
.L_x_8083:
        /* <DEDUP_REMOVED lines=63> */
.L_x_8082:
[----:B------:R-:W-:Y:S01]  /*167e0*/  LEA R0, R160, R163, 0x6 ;  /* 0x000000a3a0007211 */ /* 0x000fe200078e30ff */
[----:B-1----:R-:W-:Y:S03]  /*167f0*/  LDSM.16.MT88.4 R112, [R137+0x8000] ;  /* 0x008000008970783b */ /* 0x002fe60000004200 */
        /* <DEDUP_REMOVED lines=23> */
[----:B------:R-:W-:Y:S01]  /*16970*/  IADD3 R105, R0, 0x20, RZ ;  /* 0x0000002000697810 */ /* 0x000fe20007ffe0ff */
[C---:B------:R-:W-:Y:S01]  /*16980*/  FFMA.FTZ R15, R3.reuse, R100, R15 ;  /* 0x00000064030f7223 */ /* 0x040fe2000001000f */
[----:B------:R-:W-:Y:S01]  /*16990*/  I2FP.F32.S32 R2, R2 ;  /* 0x0000000200027245 */ /* 0x000fe20000201400 */
[C---:B------:R-:W-:Y:S01]  /*169a0*/  FFMA.FTZ R13, R3.reuse, R100, R13 ;  /* 0x00000064030d7223 */ /* 0x040fe2000001000d */
[----:B------:R-:W-:Y:S02]  /*169b0*/  I2FP.F32.S32 R107, R107 ;  /* 0x0000006b006b7245 */ /* 0x000fe40000201400 */
[----:B------:R-:W-:Y:S01]  /*169c0*/  FMNMX.FTZ R102, R6, R103, !PT ;  /* 0x0000006706667209 */ /* 0x000fe20007810000 */
[CC--:B------:R-:W-:Y:S01]  /*169d0*/  FFMA.FTZ R19, R3.reuse, R2.reuse, R19 ;  /* 0x0000000203137223 */ /* 0x0c0fe20000010013 */
[----:B------:R-:W-:Y:S01]  /*169e0*/  IADD3 R100, R0, 0x21, RZ ;  /* 0x0000002100647810 */ /* 0x000fe20007ffe0ff */
[C---:B------:R-:W-:Y:S01]  /*169f0*/  FFMA.FTZ R17, R3.reuse, R2, R17 ;  /* 0x0000000203117223 */ /* 0x040fe20000010011 */
[----:B------:R-:W-:Y:S01]  /*16a00*/  I2FP.F32.S32 R105, R105 ;  /* 0x0000006900697245 */ /* 0x000fe20000201400 */
[C---:B------:R-:W-:Y:S01]  /*16a10*/  FFMA.FTZ R18, R3.reuse, R107, R18 ;  /* 0x0000006b03127223 */ /* 0x040fe20000010012 */
[----:B------:R-:W-:Y:S01]  /*16a20*/  FMNMX.FTZ R2, R4, R101, !PT ;  /* 0x0000006504027209 */ /* 0x000fe20007810000 */
[C---:B------:R-:W-:Y:S01]  /*16a30*/  FFMA.FTZ R16, R3.reuse, R107, R16 ;  /* 0x0000006b03107223 */ /* 0x040fe20000010010 */
        /* <DEDUP_REMOVED lines=21> */
[----:B------:R-:W-:Y:S01]  /*16b90*/  IADD3 R104, R0, 0x28, RZ ;  /* 0x0000002800687810 */ /* 0x000fe20007ffe0ff */
[----:B------:R-:W-:Y:S01]  /*16ba0*/  FFMA.FTZ R28, R3, R105, R28 ;  /* 0x00000069031c7223 */ /* 0x000fe2000001001c */
        /* <DEDUP_REMOVED lines=8> */
[----:B------:R-:W-:Y:S01]  /*16c30*/  FMNMX.FTZ R2, R22, R107, !PT ;  /* 0x0000006b16027209 */ /* 0x000fe20007810000 */
[----:B------:R-:W-:Y:S01]  /*16c40*/  FFMA.FTZ R26, R3, R104, R26 ;  /* 0x00000068031a7223 */ /* 0x000fe2000001001a */
[----:B------:R-:W-:Y:S02]  /*16c50*/  FMNMX.FTZ R105, R21, R102, !PT ;  /* 0x0000006615697209 */ /* 0x000fe40007810000 */
[----:B------:R-:W-:Y:S02]  /*16c60*/  FMNMX.FTZ R107, R23, R2, !PT ;  /* 0x00000002176b7209 */ /* 0x000fe40007810000 */
[----:B------:R-:W-:Y:S02]  /*16c70*/  IADD3 R100, R0, 0x31, RZ ;  /* 0x0000003100647810 */ /* 0x000fe40007ffe0ff */
[----:B------:R-:W-:Y:S02]  /*16c80*/  FMNMX.FTZ R102, R24, R105, !PT ;  /* 0x0000006918667209 */ /* 0x000fe40007810000 */
[----:B------:R-:W-:Y:S02]  /*16c90*/  FMNMX.FTZ R104, R26, R107, !PT ;  /* 0x0000006b1a687209 */ /* 0x000fe40007810000 */
[----:B------:R-:W-:Y:S02]  /*16ca0*/  I2FP.F32.S32 R100, R100 ;  /* 0x0000006400647245 */ /* 0x000fe40000201400 */
[C---:B------:R-:W-:Y:S02]  /*16cb0*/  IADD3 R2, R0.reuse, 0x38, RZ ;  /* 0x0000003800027810 */ /* 0x040fe40007ffe0ff */
[----:B------:R-:W-:Y:S01]  /*16cc0*/  FMNMX.FTZ R105, R25, R102, !PT ;  /* 0x0000006619697209 */ /* 0x000fe20007810000 */
[----:B------:R-:W-:Y:S01]  /*16cd0*/  FFMA.FTZ R31, R3, R100, R31 ;  /* 0x00000064031f7223 */ /* 0x000fe2000001001f */
[----:B------:R-:W-:Y:S01]  /*16ce0*/  FMNMX.FTZ R107, R27, R104, !PT ;  /* 0x000000681b6b7209 */ /* 0x000fe20007810000 */
[C---:B------:R-:W-:Y:S01]  /*16cf0*/  FFMA.FTZ R29, R3.reuse, R100, R29 ;  /* 0x00000064031d7223 */ /* 0x040fe2000001001d */
        /* <DEDUP_REMOVED lines=22> */
[----:B------:R-:W1:Y:S01]  /*16e60*/  LDSM.16.MT88.4 R104, [R140+0x8000] ;  /* 0x008000008c68783b */ /* 0x000e620000004200 */
[----:B--2---:R-:W-:Y:S01]  /*16e70*/  FMNMX.FTZ R100, R109, R100, !PT ;  /* 0x000000646d647209 */ /* 0x004fe20007810000 */
[C---:B------:R-:W-:Y:S01]  /*16e80*/  FADD.FTZ R0, -R2.reuse, R103 ;  /* 0x0000006702007221 */ /* 0x040fe20000010100 */
[C---:B------:R-:W-:Y:S01]  /*16e90*/  FMUL.FTZ R123, R2.reuse, UR4 ;  /* 0x00000004027b7c20 */ /* 0x040fe20008410000 */
[----:B------:R-:W-:Y:S02]  /*16ea0*/  FSETP.NEU.FTZ.AND P0, PT, R2, -INF , PT ;  /* 0xff8000000200780b */ /* 0x000fe40003f1d000 */
[----:B------:R-:W-:Y:S01]  /*16eb0*/  FADD.FTZ R102, -R100, R101 ;  /* 0x0000006564667221 */ /* 0x000fe20000010100 */
[----:B------:R-:W-:Y:S01]  /*16ec0*/  FMUL.FTZ R101, R0, UR4 ;  /* 0x0000000400657c20 */ /* 0x000fe20008410000 */
[----:B------:R-:W-:Y:S01]  /*16ed0*/  FSEL R123, R123, RZ, P0 ;  /* 0x000000ff7b7b7208 */ /* 0x000fe20000000000 */
[----:B------:R-:W-:Y:S01]  /*16ee0*/  FMUL.FTZ R122, R100, UR4 ;  /* 0x00000004647a7c20 */ /* 0x000fe20008410000 */
[----:B------:R-:W-:Y:S01]  /*16ef0*/  FMUL.FTZ R103, R102, UR4 ;  /* 0x0000000466677c20 */ /* 0x000fe20008410000 */
[----:B------:R-:W-:Y:S01]  /*16f00*/  FSETP.NEU.FTZ.AND P0, PT, R100, -INF , PT ;  /* 0xff8000006400780b */ /* 0x000fe20003f1d000 */
[----:B------:R-:W2:Y:S01]  /*16f10*/  LDSM.16.MT88.4 R108, [R138+0x8000] ;  /* 0x008000008a6c783b */ /* 0x000ea20000004200 */
[--C-:B------:R-:W-:Y:S01]  /*16f20*/  FFMA.FTZ R120, R6, UR4, -R123.reuse ;  /* 0x0000000406787c23 */ /* 0x100fe2000801087b */
[----:B------:R3:W4:Y:S01]  /*16f30*/  MUFU.EX2 R0, R103 ;  /* 0x0000006700007308 */ /* 0x0007220000000800 */
        /* <DEDUP_REMOVED lines=8> */
[----:B------:R-:W5:Y:S01]  /*16fc0*/  MUFU.EX2 R101, R101 ;  /* 0x0000006500657308 */ /* 0x000f620000000800 */
[--C-:B------:R-:W-:Y:S01]  /*16fd0*/  FFMA.FTZ R126, R24, UR4, -R122.reuse ;  /* 0x00000004187e7c23 */ /* 0x100fe2000801087a */
[--C-:B------:R-:W-:Y:S01]  /*16fe0*/  FFMA.FTZ R127, R25, UR4, -R122.reuse ;  /* 0x00000004197f7c23 */ /* 0x100fe2000801087a */
[--C-:B------:R-:W-:Y:S01]  /*16ff0*/  FFMA.FTZ R169, R30, UR4, -R123.reuse ;  /* 0x000000041ea97c23 */ /* 0x100fe2000801087b */
[--C-:B------:R-:W-:Y:S01]  /*17000*/  FFMA.FTZ R170, R31, UR4, -R123.reuse ;  /* 0x000000041faa7c23 */ /* 0x100fe2000801087b */
[----:B------:R-:W-:Y:S01]  /*17010*/  FFMA.FTZ R171, R34, UR4, -R123 ;  /* 0x0000000422ab7c23 */ /* 0x000fe2000801087b */
[--C-:B------:R-:W-:Y:S01]  /*17020*/  FFMA.FTZ R173, R28, UR4, -R122.reuse ;  /* 0x000000041cad7c23 */ /* 0x100fe2000801087a */
[--C-:B------:R-:W-:Y:S01]  /*17030*/  FFMA.FTZ R174, R29, UR4, -R122.reuse ;  /* 0x000000041dae7c23 */ /* 0x100fe2000801087a */
[--C-:B---3--:R-:W-:Y:S02]  /*17040*/  FFMA.FTZ R103, R9, UR4, -R122.reuse ;  /* 0x0000000409677c23 */ /* 0x108fe4000801087a */
[----:B------:R-:W-:Y:S01]  /*17050*/  MUFU.EX2 R120, R120 ;  /* 0x0000007800787308 */ /* 0x000fe20000000800 */
[C---:B----4-:R-:W-:Y:S01]  /*17060*/  FMUL.FTZ R4, R0.reuse, R96 ;  /* 0x0000006000047220 */ /* 0x050fe20000410000 */
[C---:B------:R-:W-:Y:S01]  /*17070*/  FMUL.FTZ R5, R0.reuse, R97 ;  /* 0x0000006100057220 */ /* 0x040fe20000410000 */
[C---:B------:R-:W-:Y:S01]  /*17080*/  FMUL.FTZ R8, R0.reuse, R92 ;  /* 0x0000005c00087220 */ /* 0x040fe20000410000 */
[C---:B------:R-:W-:Y:S01]  /*17090*/  FMUL.FTZ R9, R0.reuse, R93 ;  /* 0x0000005d00097220 */ /* 0x040fe20000410000 */
[C---:B------:R-:W-:Y:S01]  /*170a0*/  FMUL.FTZ R36, R0.reuse, R36 ;  /* 0x0000002400247220 */ /* 0x040fe20000410000 */
[C---:B------:R-:W-:Y:S01]  /*170b0*/  FMUL.FTZ R37, R0.reuse, R37 ;  /* 0x0000002500257220 */ /* 0x040fe20000410000 */
[C---:B------:R-:W-:Y:S03]  /*170c0*/  FMUL.FTZ R40, R0.reuse, R40 ;  /* 0x0000002800287220 */ /* 0x040fe60000410000 */
[----:B------:R-:W3:Y:S01]  /*170d0*/  MUFU.EX2 R118, R118 ;  /* 0x0000007600767308 */ /* 0x000ee20000000800 */
[C---:B-----5:R-:W-:Y:S01]  /*170e0*/  FMUL.FTZ R6, R101.reuse, R98 ;  /* 0x0000006265067220 */ /* 0x060fe20000410000 */
[C---:B------:R-:W-:Y:S01]  /*170f0*/  FMUL.FTZ R7, R101.reuse, R99 ;  /* 0x0000006365077220 */ /* 0x040fe20000410000 */
[C---:B------:R-:W-:Y:S01]  /*17100*/  FMUL.FTZ R10, R101.reuse, R94 ;  /* 0x0000005e650a7220 */ /* 0x040fe20000410000 */
[C---:B------:R-:W-:Y:S01]  /*17110*/  FMUL.FTZ R11, R101.reuse, R95 ;  /* 0x0000005f650b7220 */ /* 0x040fe20000410000 */
[C---:B------:R-:W-:Y:S01]  /*17120*/  FMUL.FTZ R38, R101.reuse, R38 ;  /* 0x0000002665267220 */ /* 0x040fe20000410000 */
[----:B------:R-:W4:Y:S01]  /*17130*/  LDSM.16.MT88.4 R92, [R136+0x8000] ;  /* 0x00800000885c783b */ /* 0x000f220000004200 */
        /* <DEDUP_REMOVED lines=48> */
[----:B------:R-:W-:Y:S01]  /*17440*/  FMUL.FTZ R77, R0, R77 ;  /* 0x0000004d004d7220 */ /* 0x000fe20000410000 */
[----:B------:R-:W-:Y:S01]  /*17450*/  LDSM.16.MT88.4 R28, [R137+0x9800] ;  /* 0x00980000891c783b */ /* 0x000fe20000004200 */
[--C-:B------:R-:W-:Y:S01]  /*17460*/  FFMA.FTZ R32, R32, UR4, -R122.reuse ;  /* 0x0000000420207c23 */ /* 0x100fe2000801087a */
[C---:B------:R-:W-:Y:S01]  /*17470*/  FMUL.FTZ R82, R101.reuse, R82 ;  /* 0x0000005265527220 */ /* 0x040fe20000410000 */
[----:B------:R-:W-:Y:S01]  /*17480*/  FMUL.FTZ R83, R101, R83 ;  /* 0x0000005365537220 */ /* 0x000fe20000410000 */
[C---:B------:R-:W-:Y:S01]  /*17490*/  FMUL.FTZ R80, R0.reuse, R80 ;  /* 0x0000005000507220 */ /* 0x040fe20000410000 */
[----:B------:R-:W-:Y:S01]  /*174a0*/  FMUL.FTZ R81, R0, R81 ;  /* 0x0000005100517220 */ /* 0x000fe20000410000 */
[--C-:B------:R-:W-:Y:S01]  /*174b0*/  FFMA.FTZ R124, R20, UR4, -R122.reuse ;  /* 0x00000004147c7c23 */ /* 0x100fe2000801087a */
[----:B------:R-:W-:Y:S01]  /*174c0*/  FFMA.FTZ R125, R21, UR4, -R122 ;  /* 0x00000004157d7c23 */ /* 0x000fe2000801087a */
[----:B------:R-:W-:Y:S01]  /*174d0*/  MUFU.EX2 R126, R126 ;  /* 0x0000007e007e7308 */ /* 0x000fe20000000800 */
[----:B-----5:R-:W-:Y:S01]  /*174e0*/  F2FP.F16.F32.PACK_AB R98, R103, R116 ;  /* 0x000000746762723e */ /* 0x020fe200000000ff */
[----:B------:R-:W-:Y:S01]  /*174f0*/  FFMA.FTZ R120, R101, R166, R120 ;  /* 0x000000a665787223 */ /* 0x000fe20000010078 */
[----:B------:R-:W-:Y:S01]  /*17500*/  ISETP.GT.AND P0, PT, R160, R147, PT ;  /* 0x00000093a000720c */ /* 0x000fe20003f04270 */
[----:B------:R-:W-:Y:S02]  /*17510*/  FFMA.FTZ R121, R0, R165, R121 ;  /* 0x000000a500797223 */ /* 0x000fe40000010079 */
[----:B------:R-:W-:Y:S02]  /*17520*/  FADD.FTZ R120, R118, R120 ;  /* 0x0000007876787221 */ /* 0x000fe40000010000 */
[C---:B-1----:R-:W-:Y:S02]  /*17530*/  HMMA.16816.F32 R4, R96.reuse, R104, R4 ;  /* 0x000000686004723c */ /* 0x042fe40000001804 */
[----:B------:R-:W-:Y:S03]  /*17540*/  MUFU.EX2 R124, R124 ;  /* 0x0000007c007c7308 */ /* 0x000fe60000000800 */
[----:B------:R-:W-:Y:S01]  /*17550*/  FADD.FTZ R121, R119, R121 ;  /* 0x0000007977797221 */ /* 0x000fe20000010000 */
[C---:B------:R-:W-:Y:S01]  /*17560*/  HMMA.16816.F32 R8, R96.reuse, R106, R8 ;  /* 0x0000006a6008723c */ /* 0x040fe20000001808 */
[----:B------:R-:W1:Y:S05]  /*17570*/  LDSM.16.MT88.4 R104, [R140+0xa000] ;  /* 0x00a000008c68783b */ /* 0x000e6a0000004200 */
[----:B------:R-:W3:Y:S01]  /*17580*/  MUFU.EX2 R125, R125 ;  /* 0x0000007d007d7308 */ /* 0x000ee20000000800 */
[----:B------:R-:W-:Y:S01]  /*17590*/  FADD.FTZ R117, R117, R120 ;  /* 0x0000007875757221 */ /* 0x000fe20000010000 */
[C---:B--2---:R-:W-:Y:S08]  /*175a0*/  HMMA.16816.F32 R36, R96.reuse, R108, R36 ;  /* 0x0000006c6024723c */ /* 0x044ff00000001824 */
[----:B------:R-:W-:Y:S01]  /*175b0*/  MUFU.EX2 R127, R127 ;  /* 0x0000007f007f7308 */ /* 0x000fe20000000800 */
[C---:B------:R-:W-:Y:S01]  /*175c0*/  HMMA.16816.F32 R40, R96.reuse, R110, R40 ;  /* 0x0000006e6028723c */ /* 0x040fe20000001828 */
[----:B------:R-:W2:Y:S02]  /*175d0*/  LDSM.16.MT88.4 R108, [R138+0xa000] ;  /* 0x00a000008a6c783b */ /* 0x000ea40000004200 */
[----:B------:R-:W-:Y:S03]  /*175e0*/  FADD.FTZ R116, R116, R121 ;  /* 0x0000007974747221 */ /* 0x000fe60000010000 */
[C---:B------:R-:W-:Y:S03]  /*175f0*/  HMMA.16816.F32 R44, R96.reuse, R112, R44 ;  /* 0x00000070602c723c */ /* 0x040fe6000000182c */
[----:B------:R-:W-:Y:S02]  /*17600*/  MUFU.EX2 R169, R169 ;  /* 0x000000a900a97308 */ /* 0x000fe40000000800 */
[----:B---3--:R-:W-:Y:S01]  /*17610*/  F2FP.F16.F32.PACK_AB R20, R125, R124 ;  /* 0x0000007c7d14723e */ /* 0x008fe200000000ff */
[C---:B------:R-:W-:Y:S07]  /*17620*/  HMMA.16816.F32 R48, R96.reuse, R114, R48 ;  /* 0x000000726030723c */ /* 0x040fee0000001830 */
[----:B------:R-:W-:Y:S01]  /*17630*/  MUFU.EX2 R170, R170 ;  /* 0x000000aa00aa7308 */ /* 0x000fe20000000800 */
[--C-:B------:R-:W-:Y:S01]  /*17640*/  FFMA.FTZ R112, R14, UR4, -R123.reuse ;  /* 0x000000040e707c23 */ /* 0x100fe2000801087b */
[C---:B----4-:R-:W-:Y:S03]  /*17650*/  HMMA.16816.F32 R52, R96.reuse, R92, R52 ;  /* 0x0000005c6034723c */ /* 0x050fe60000001834 */
        /* <DEDUP_REMOVED lines=10> */
[----:B------:R-:W-:Y:S03]  /*17700*/  FFMA.FTZ R114, R18, UR4, -R123 ;  /* 0x0000000412727c23 */ /* 0x000fe6000801087b */
[C---:B--2---:R-:W-:Y:S02]  /*17710*/  HMMA.16816.F32 R68, R96.reuse, R108, R68 ;  /* 0x0000006c6044723c */ /* 0x044fe40000001844 */
[----:B------:R2:W-:Y:S03]  /*17720*/  MUFU.EX2 R109, R19 ;  /* 0x00000013006d7308 */ /* 0x0005e60000000800 */
[--C-:B------:R-:W-:Y:S01]  /*17730*/  FFMA.FTZ R115, R17, UR4, -R122.reuse ;  /* 0x0000000411737c23 */ /* 0x100fe2000801087a */
[C---:B------:R-:W-:Y:S06]  /*17740*/  HMMA.16816.F32 R72, R96.reuse, R110, R72 ;  /* 0x0000006e6048723c */ /* 0x040fec0000001848 */
[----:B------:R-:W4:Y:S01]  /*17750*/  MUFU.EX2 R113, R113 ;  /* 0x0000007100717308 */ /* 0x000f220000000800 */
[--C-:B------:R-:W-:Y:S01]  /*17760*/  FFMA.FTZ R108, R12, UR4, -R122.reuse ;  /* 0x000000040c6c7c23 */ /* 0x100fe2000801087a */
[C---:B------:R-:W-:Y:S03]  /*17770*/  FMUL.FTZ R12, R0.reuse, R88 ;  /* 0x00000058000c7220 */ /* 0x040fe60000410000 */
[--C-:B------:R-:W-:Y:S01]  /*17780*/  FFMA.FTZ R111, R13, UR4, -R122.reuse ;  /* 0x000000040d6f7c23 */ /* 0x100fe2000801087a */
[----:B------:R-:W-:Y:S02]  /*17790*/  FMUL.FTZ R13, R0, R89 ;  /* 0x00000059000d7220 */ /* 0x000fe40000410000 */
[----:B------:R-:W5:Y:S01]  /*177a0*/  LDSM.16.MT88.4 R88, [R140+0x8800] ;  /* 0x008800008c58783b */ /* 0x000f620000004200 */
[--C-:B------:R-:W-:Y:S01]  /*177b0*/  FFMA.FTZ R110, R16, UR4, -R122.reuse ;  /* 0x00000004106e7c23 */ /* 0x100fe2000801087a */
[----:B------:R-:W-:Y:S01]  /*177c0*/  FFMA.FTZ R122, R33, UR4, -R122 ;  /* 0x00000004217a7c23 */ /* 0x000fe2000801087a */
[----:B------:R-:W1:Y:S01]  /*177d0*/  MUFU.EX2 R114, R114 ;  /* 0x0000007200727308 */ /* 0x000e620000000800 */
[C---:B------:R-:W-:Y:S01]  /*177e0*/  FMUL.FTZ R18, R101.reuse, R86 ;  /* 0x0000005665127220 */ /* 0x040fe20000410000 */
[----:B--2---:R-:W-:Y:S01]  /*177f0*/  FMUL.FTZ R19, R101, R87 ;  /* 0x0000005765137220 */ /* 0x004fe20000410000 */
[C---:B------:R-:W-:Y:S01]  /*17800*/  FMUL.FTZ R16, R0.reuse, R84 ;  /* 0x0000005400107220 */ /* 0x040fe20000410000 */
[C---:B---3--:R-:W-:Y:S03]  /*17810*/  HMMA.16816.F32 R12, R96.reuse, R92, R12 ;  /* 0x0000005c600c723c */ /* 0x048fe6000000180c */
[----:B------:R-:W-:Y:S03]  /*17820*/  FMUL.FTZ R17, R0, R85 ;  /* 0x0000005500117220 */ /* 0x000fe60000410000 */
[----:B------:R-:W-:Y:S01]  /*17830*/  MUFU.EX2 R108, R108 ;  /* 0x0000006c006c7308 */ /* 0x000fe20000000800 */
[----:B----4-:R-:W-:Y:S01]  /*17840*/  F2FP.F16.F32.PACK_AB R85, R113, R112 ;  /* 0x000000707155723e */ /* 0x010fe200000000ff */
[C---:B------:R-:W-:Y:S01]  /*17850*/  HMMA.16816.F32 R76, R96.reuse, R94, R76 ;  /* 0x0000005e604c723c */ /* 0x040fe2000000184c */
[----:B------:R-:W2:Y:S02]  /*17860*/  LDSM.16.MT88.4 R92, [R138+0x8800] ;  /* 0x008800008a5c783b */ /* 0x000ea40000004200 */
[----:B------:R-:W-:Y:S03]  /*17870*/  FADD.FTZ R117, R102, R117 ;  /* 0x0000007566757221 */ /* 0x000fe60000010000 */
[C---:B-1----:R-:W-:Y:S02]  /*17880*/  HMMA.16816.F32 R16, R96.reuse, R104, R16 ;  /* 0x000000686010723c */ /* 0x042fe40000001810 */
[----:B------:R-:W1:Y:S03]  /*17890*/  MUFU.EX2 R111, R111 ;  /* 0x0000006f006f7308 */ /* 0x000e660000000800 */
[----:B------:R-:W-:Y:S01]  /*178a0*/  F2FP.F16.F32.PACK_AB R87, R109, R114 ;  /* 0x000000726d57723e */ /* 0x000fe200000000ff */
[----:B------:R-:W-:Y:S01]  /*178b0*/  HMMA.16816.F32 R80, R96, R106, R80 ;  /* 0x0000006a6050723c */ /* 0x000fe20000001850 */
[----:B------:R-:W3:Y:S05]  /*178c0*/  LDSM.16.MT88.4 R96, [R137+0x8800] ;  /* 0x008800008960783b */ /* 0x000eea0000004200 */
[----:B------:R-:W-:Y:S01]  /*178d0*/  MUFU.EX2 R110, R110 ;  /* 0x0000006e006e7308 */ /* 0x000fe20000000800 */
[--C-:B------:R-:W-:Y:S01]  /*178e0*/  FFMA.FTZ R105, R26, UR4, -R123.reuse ;  /* 0x000000041a697c23 */ /* 0x100fe2000801087b */
[--C-:B------:R-:W-:Y:S03]  /*178f0*/  FFMA.FTZ R104, R23, UR4, -R123.reuse ;  /* 0x0000000417687c23 */ /* 0x100fe6000801087b */
[--C-:B------:R-:W-:Y:S01]  /*17900*/  FFMA.FTZ R106, R27, UR4, -R123.reuse ;  /* 0x000000041b6a7c23 */ /* 0x100fe2000801087b */
[--C-:B------:R-:W-:Y:S01]  /*17910*/  FFMA.FTZ R107, R22, UR4, -R123.reuse ;  /* 0x00000004166b7c23 */ /* 0x100fe2000801087b */
[----:B------:R-:W-:Y:S03]  /*17920*/  LDSM.16.MT88.4 R24, [R137+0x9000] ;  /* 0x009000008918783b */ /* 0x000fe60000004200 */
[----:B------:R-:W4:Y:S01]  /*17930*/  MUFU.EX2 R115, R115 ;  /* 0x0000007300737308 */ /* 0x000f220000000800 */
[----:B-1----:R-:W-:Y:S01]  /*17940*/  F2FP.F16.F32.PACK_AB R84, R111, R108 ;  /* 0x0000006c6f54723e */ /* 0x002fe200000000ff */
[----:B------:R-:W-:Y:S01]  /*17950*/  FFMA.FTZ R123, R35, UR4, -R123 ;  /* 0x00000004237b7c23 */ /* 0x000fe2000801087b */
[----:B------:R-:W-:Y:S01]  /*17960*/  F2FP.F16.F32.PACK_AB R22, R127, R126 ;  /* 0x0000007e7f16723e */ /* 0x000fe200000000ff */
[----:B------:R-:W-:Y:S01]  /*17970*/  FADD.FTZ R103, R103, R116 ;  /* 0x0000007467677221 */ /* 0x000fe20000010000 */
[----:B------:R-:W-:Y:S01]  /*17980*/  MOV R101, R100 ;  /* 0x0000006400657202 */ /* 0x000fe20000000f00 */
[----:B------:R-:W-:Y:S04]  /*17990*/  FADD.FTZ R112, R112, R117 ;  /* 0x0000007570707221 */ /* 0x000fe80000010000 */
[----:B------:R-:W-:Y:S01]  /*179a0*/  MUFU.EX2 R172, R123 ;  /* 0x0000007b00ac7308 */ /* 0x000fe20000000800 */
[----:B------:R-:W-:Y:S01]  /*179b0*/  FADD.FTZ R108, R108, R103 ;  /* 0x000000676c6c7221 */ /* 0x000fe20000010000 */
[----:B------:R-:W-:Y:S01]  /*179c0*/  FADD.FTZ R113, R113, R112 ;  /* 0x0000007071717221 */ /* 0x000fe20000010000 */
[----:B------:R-:W-:Y:S02]  /*179d0*/  MOV R103, R2 ;  /* 0x0000000200677202 */ /* 0x000fe40000000f00 */
[----:B------:R-:W-:Y:S01]  /*179e0*/  FADD.FTZ R111, R111, R108 ;  /* 0x0000006c6f6f7221 */ /* 0x000fe20000010000 */
[----:B------:R-:W-:Y:S04]  /*179f0*/  FADD.FTZ R114, R114, R113 ;  /* 0x0000007172727221 */ /* 0x000fe80000010000 */
[----:B------:R1:W-:Y:S01]  /*17a00*/  MUFU.EX2 R123, R32 ;  /* 0x00000020007b7308 */ /* 0x0003e20000000800 */
[----:B----4-:R-:W-:Y:S01]  /*17a10*/  F2FP.F16.F32.PACK_AB R86, R115, R110 ;  /* 0x0000006e7356723e */ /* 0x010fe200000000ff */
[----:B------:R-:W-:Y:S01]  /*17a20*/  FADD.FTZ R110, R110, R111 ;  /* 0x0000006f6e6e7221 */ /* 0x000fe20000010000 */
[----:B------:R-:W-:Y:S03]  /*17a30*/  FADD.FTZ R114, R109, R114 ;  /* 0x000000726d727221 */ /* 0x000fe60000010000 */
[----:B------:R-:W-:Y:S02]  /*17a40*/  FADD.FTZ R115, R115, R110 ;  /* 0x0000006e73737221 */ /* 0x000fe40000010000 */
[C---:B-----5:R-:W-:Y:S02]  /*17a50*/  HMMA.16816.F32 R4, R84.reuse, R88, R4 ;  /* 0x000000585404723c */ /* 0x060fe40000001804 */
[----:B------:R-:W-:Y:S03]  /*17a60*/  MUFU.EX2 R107, R107 ;  /* 0x0000006b006b7308 */ /* 0x000fe60000000800 */
[----:B------:R-:W-:Y:S01]  /*17a70*/  FADD.FTZ R124, R124, R115 ;  /* 0x000000737c7c7221 */ /* 0x000fe20000010000 */
[C---:B------:R-:W-:Y:S01]  /*17a80*/  HMMA.16816.F32 R8, R84.reuse, R90, R8 ;  /* 0x0000005a5408723c */ /* 0x040fe20000001808 */
[----:B------:R-:W4:Y:S05]  /*17a90*/  LDSM.16.MT88.4 R88, [R136+0x8800] ;  /* 0x008800008858783b */ /* 0x000f2a0000004200 */
[----:B------:R-:W5:Y:S01]  /*17aa0*/  MUFU.EX2 R104, R104 ;  /* 0x0000006800687308 */ /* 0x000f620000000800 */
[----:B------:R-:W-:Y:S01]  /*17ab0*/  FADD.FTZ R125, R125, R124 ;  /* 0x0000007c7d7d7221 */ /* 0x000fe20000010000 */
[C---:B--2---:R-:W-:Y:S01]  /*17ac0*/  HMMA.16816.F32 R36, R84.reuse, R92, R36 ;  /* 0x0000005c5424723c */ /* 0x044fe20000001824 */
[----:B-1----:R-:W-:Y:S07]  /*17ad0*/  LDSM.16.MT88.4 R32, [R136+0x9800] ;  /* 0x009800008820783b */ /* 0x002fee0000004200 */
[----:B------:R-:W-:Y:S01]  /*17ae0*/  MUFU.EX2 R105, R105 ;  /* 0x0000006900697308 */ /* 0x000fe20000000800 */
[C---:B------:R-:W-:Y:S01]  /*17af0*/  HMMA.16816.F32 R40, R84.reuse, R94, R40 ;  /* 0x0000005e5428723c */ /* 0x040fe20000001828 */
[----:B------:R-:W1:Y:S05]  /*17b00*/  LDSM.16.MT88.4 R92, [R140+0xa800] ;  /* 0x00a800008c5c783b */ /* 0x000e6a0000004200 */
[C---:B---3--:R-:W-:Y:S03]  /*17b10*/  HMMA.16816.F32 R44, R84.reuse, R96, R44 ;  /* 0x00000060542c723c */ /* 0x048fe6000000182c */
[----:B------:R-:W2:Y:S02]  /*17b20*/  MUFU.EX2 R106, R106 ;  /* 0x0000006a006a7308 */ /* 0x000ea40000000800 */
[----:B-----5:R-:W-:Y:S01]  /*17b30*/  F2FP.F16.F32.PACK_AB R21, R104, R107 ;  /* 0x0000006b6815723e */ /* 0x020fe200000000ff */
[C---:B------:R-:W-:Y:S01]  /*17b40*/  HMMA.16816.F32 R48, R84.reuse, R98, R48 ;  /* 0x000000625430723c */ /* 0x040fe20000001830 */
[----:B------:R-:W3:Y:S06]  /*17b50*/  LDSM.16.MT88.4 R96, [R138+0xa800] ;  /* 0x00a800008a60783b */ /* 0x000eec0000004200 */
[----:B------:R-:W-:Y:S01]  /*17b60*/  MUFU.EX2 R173, R173 ;  /* 0x000000ad00ad7308 */ /* 0x000fe20000000800 */
[----:B------:R-:W-:Y:S03]  /*17b70*/  FADD.FTZ R107, R107, R114 ;  /* 0x000000726b6b7221 */ /* 0x000fe60000010000 */
[----:B------:R-:W-:Y:S06]  /*17b80*/  FADD.FTZ R126, R126, R125 ;  /* 0x0000007d7e7e7221 */ /* 0x000fec0000010000 */
[----:B------:R-:W5:Y:S01]  /*17b90*/  MUFU.EX2 R174, R174 ;  /* 0x000000ae00ae7308 */ /* 0x000f620000000800 */
[----:B--2---:R-:W-:Y:S01]  /*17ba0*/  F2FP.F16.F32.PACK_AB R23, R106, R105 ;  /* 0x000000696a17723e */ /* 0x004fe200000000ff */
[----:B------:R-:W-:Y:S01]  /*17bb0*/  FADD.FTZ R104, R104, R107 ;  /* 0x0000006b68687221 */ /* 0x000fe20000010000 */
[----:B------:R-:W-:Y:S01]  /*17bc0*/  FADD.FTZ R126, R127, R126 ;  /* 0x0000007e7f7e7221 */ /* 0x000fe20000010000 */
[C---:B----4-:R-:W-:Y:S06]  /*17bd0*/  HMMA.16816.F32 R52, R84.reuse, R88, R52 ;  /* 0x000000585434723c */ /* 0x050fec0000001834 */
[----:B------:R-:W2:Y:S01]  /*17be0*/  MUFU.EX2 R122, R122 ;  /* 0x0000007a007a7308 */ /* 0x000ea20000000800 */
[----:B------:R-:W-:Y:S01]  /*17bf0*/  FADD.FTZ R105, R105, R104 ;  /* 0x0000006869697221 */ /* 0x000fe20000010000 */
[C---:B------:R-:W-:Y:S01]  /*17c00*/  HMMA.16816.F32 R56, R84.reuse, R90, R56 ;  /* 0x0000005a5438723c */ /* 0x040fe20000001838 */
[----:B------:R-:W4:Y:S02]  /*17c10*/  LDSM.16.MT88.4 R88, [R137+0xa800] ;  /* 0x00a800008958783b */ /* 0x000f240000004200 */
[----:B------:R-:W-:Y:S03]  /*17c20*/  FADD.FTZ R106, R106, R105 ;  /* 0x000000696a6a7221 */ /* 0x000fe60000010000 */
        /* <DEDUP_REMOVED lines=11> */
[----:B------:R-:W1:Y:S05]  /*17ce0*/  LDSM.16.MT88.4 R84, [R136+0x9000] ;  /* 0x009000008854783b */ /* 0x000e6a0000004200 */
[C---:B---3--:R-:W-:Y:S03]  /*17cf0*/  HMMA.16816.F32 R4, R20.reuse, R96, R4 ;  /* 0x000000601404723c */ /* 0x048fe60000001804 */
[----:B------:R-:W-:Y:S03]  /*17d00*/  LDSM.16.MT88.4 R92, [R140+0x9800] ;  /* 0x009800008c5c783b */ /* 0x000fe60000004200 */
[C---:B------:R-:W-:Y:S06]  /*17d10*/  HMMA.16816.F32 R8, R20.reuse, R98, R8 ;  /* 0x000000621408723c */ /* 0x040fec0000001808 */
[C---:B----4-:R-:W-:Y:S06]  /*17d20*/  HMMA.16816.F32 R36, R20.reuse, R88, R36 ;  /* 0x000000581424723c */ /* 0x050fec0000001824 */
        /* <DEDUP_REMOVED lines=15> */
[C---:B------:R-:W-:Y:S06]  /*17e20*/  HMMA.16816.F32 R76, R20.reuse, R86, R76 ;  /* 0x00000056144c723c */ /* 0x040fec000000184c */
[C---:B---3--:R-:W-:Y:S06]  /*17e30*/  HMMA.16816.F32 R16, R20.reuse, R88, R16 ;  /* 0x000000581410723c */ /* 0x048fec0000001810 */
[----:B------:R-:W-:Y:S07]  /*17e40*/  HMMA.16816.F32 R80, R20, R90, R80 ;  /* 0x0000005a1450723c */ /* 0x000fee0000001850 */
[----:B------:R-:W-:Y:S01]  /*17e50*/  F2FP.F16.F32.PACK_AB R21, R170, R169 ;  /* 0x000000a9aa15723e */ /* 0x000fe200000000ff */
[----:B------:R-:W-:Y:S03]  /*17e60*/  FADD.FTZ R169, R169, R106 ;  /* 0x0000006aa9a97221 */ /* 0x000fe60000010000 */
[----:B------:R-:W-:Y:S01]  /*17e70*/  F2FP.F16.F32.PACK_AB R23, R172, R171 ;  /* 0x000000abac17723e */ /* 0x000fe200000000ff */
[----:B------:R-:W-:Y:S01]  /*17e80*/  FADD.FTZ R170, R170, R169 ;  /* 0x000000a9aaaa7221 */ /* 0x000fe20000010000 */
[----:B-----5:R-:W-:Y:S01]  /*17e90*/  F2FP.F16.F32.PACK_AB R20, R174, R173 ;  /* 0x000000adae14723e */ /* 0x020fe200000000ff */
[----:B------:R-:W-:Y:S01]  /*17ea0*/  FADD.FTZ R173, R173, R126 ;  /* 0x0000007eadad7221 */ /* 0x000fe20000010000 */
[----:B--2---:R-:W-:Y:S01]  /*17eb0*/  F2FP.F16.F32.PACK_AB R22, R122, R123 ;  /* 0x0000007b7a16723e */ /* 0x004fe200000000ff */
[----:B------:R-:W-:Y:S02]  /*17ec0*/  FADD.FTZ R171, R171, R170 ;  /* 0x000000aaabab7221 */ /* 0x000fe40000010000 */
[----:B------:R-:W-:Y:S02]  /*17ed0*/  FADD.FTZ R174, R174, R173 ;  /* 0x000000adaeae7221 */ /* 0x000fe40000010000 */
[----:B------:R-:W-:Y:S02]  /*17ee0*/  FADD.FTZ R166, R172, R171 ;  /* 0x000000abaca67221 */ /* 0x000fe40000010000 */
[C---:B------:R-:W-:Y:S01]  /*17ef0*/  HMMA.16816.F32 R96, R20.reuse, R92, R4 ;  /* 0x0000005c1460723c */ /* 0x040fe20000001804 */
[----:B------:R-:W1:Y:S02]  /*17f00*/  LDSM.16.MT88.4 R4, [R140+0xb800] ;  /* 0x00b800008c04783b */ /* 0x000e640000004200 */
[----:B------:R-:W-:Y:S03]  /*17f10*/  FADD.FTZ R123, R123, R174 ;  /* 0x000000ae7b7b7221 */ /* 0x000fe60000010000 */
[C---:B------:R-:W-:Y:S03]  /*17f20*/  HMMA.16816.F32 R92, R20.reuse, R94, R8 ;  /* 0x0000005e145c723c */ /* 0x040fe60000001808 */
[----:B------:R-:W2:Y:S02]  /*17f30*/  LDSM.16.MT88.4 R8, [R138+0xb800] ;  /* 0x00b800008a08783b */ /* 0x000ea40000004200 */
[----:B------:R-:W-:Y:S01]  /*17f40*/  FADD.FTZ R165, R122, R123 ;  /* 0x0000007b7aa57221 */ /* 0x000fe20000010000 */
[C---:B----4-:R-:W-:Y:S06]  /*17f50*/  HMMA.16816.F32 R36, R20.reuse, R24, R36 ;  /* 0x000000181424723c */ /* 0x050fec0000001824 */
[C---:B------:R-:W-:Y:S01]  /*17f60*/  HMMA.16816.F32 R40, R20.reuse, R26, R40 ;  /* 0x0000001a1428723c */ /* 0x040fe20000001828 */
[----:B------:R-:W3:Y:S05]  /*17f70*/  LDSM.16.MT88.4 R24, [R137+0xb800] ;  /* 0x00b800008918783b */ /* 0x000eea0000004200 */
[C---:B------:R-:W-:Y:S06]  /*17f80*/  HMMA.16816.F32 R44, R20.reuse, R28, R44 ;  /* 0x0000001c142c723c */ /* 0x040fec000000182c */
[C---:B------:R-:W-:Y:S01]  /*17f90*/  HMMA.16816.F32 R48, R20.reuse, R30, R48 ;  /* 0x0000001e1430723c */ /* 0x040fe20000001830 */
[----:B------:R-:W4:Y:S05]  /*17fa0*/  LDSM.16.MT88.4 R28, [R136+0xb800] ;  /* 0x00b80000881c783b */ /* 0x000f2a0000004200 */
        /* <DEDUP_REMOVED lines=13> */
.L_x_8080:
        /* <DEDUP_REMOVED lines=25> */
[----:B----4-:R-:W-:-:S02]  /*18210*/  SHF.R.S32.HI R8, RZ, 0x1f, R11 ;  /* 0x0000001fff087819 */ /* 0x010fc4000001140b */
[----:B------:R-:W-:Y:S01]  /*18220*/  LEA.HI R5, R5, R12, RZ, 0x3 ;  /* 0x0000000c05057211 */ /* 0x000fe200078f18ff */
[----:B------:R-:W1:Y:S01]  /*18230*/  @P4 MUFU.RCP R7, R4 ;  /* 0x0000000400074308 */ /* 0x000e620000001000 */
[----:B------:R-:W-:Y:S02]  /*18240*/  LEA.HI R8, R8, R11, RZ, 0x4 ;  /* 0x0000000b08087211 */ /* 0x000fe400078f20ff */
[----:B------:R-:W-:Y:S02]  /*18250*/  LOP3.LUT R5, R5, 0xfffffff8, RZ, 0xc0, !PT ;  /* 0xfffffff805057812 */ /* 0x000fe400078ec0ff */
[CC--:B------:R-:W-:Y:S02]  /*18260*/  LEA.HI R11, R9.reuse, R0.reuse, RZ, 0x4 ;  /* 0x00000000090b7211 */ /* 0x0c0fe400078f20ff */
[----:B------:R-:W-:Y:S01]  /*18270*/  IADD3 R5, R12, -R5, RZ ;  /* 0x800000050c057210 */ /* 0x000fe20007ffe0ff */
[----:B------:R-:W2:Y:S01]  /*18280*/  @P3 MUFU.RCP R6, R3 ;  /* 0x0000000300063308 */ /* 0x000ea20000001000 */
[----:B------:R-:W-:-:S02]  /*18290*/  LEA.HI R9, R9, R0, RZ, 0x5 ;  /* 0x0000000009097211 */ /* 0x000fc400078f28ff */
[----:B------:R-:W-:Y:S02]  /*182a0*/  LOP3.LUT R15, R10, 0x1ffffffc, RZ, 0xc0, !PT ;  /* 0x1ffffffc0a0f7812 */ /* 0x000fe400078ec0ff */
[----:B------:R-:W-:Y:S02]  /*182b0*/  LOP3.LUT R11, R11, 0xfffffff0, RZ, 0xc0, !PT ;  /* 0xfffffff00b0b7812 */ /* 0x000fe400078ec0ff */
        /* <DEDUP_REMOVED lines=11> */
[----:B------:R-:W-:Y:S01]  /*18370*/  FMUL.FTZ R36, R7, R36 ;  /* 0x0000002407247220 */ /* 0x000fe20000410000 */
[----:B------:R-:W-:Y:S01]  /*18380*/  LOP3.LUT R17, R17, 0x1c0, RZ, 0xc0, !PT ;  /* 0x000001c011117812 */ /* 0x000fe200078ec0ff */
[C---:B------:R-:W-:Y:S01]  /*18390*/  FMUL.FTZ R37, R7.reuse, R37 ;  /* 0x0000002507257220 */ /* 0x040fe20000410000 */
[----:B------:R-:W-:Y:S01]  /*183a0*/  LEA R12, R10, R15, 0x9 ;  /* 0x0000000f0a0c7211 */ /* 0x000fe200078e48ff */
[----:B------:R-:W-:Y:S01]  /*183b0*/  FMUL.FTZ R40, R7, R40 ;  /* 0x0000002807287220 */ /* 0x000fe20000410000 */
[----:B------:R-:W-:Y:S01]  /*183c0*/  ISETP.NE.U32.AND P0, PT, R13, 0x1, PT ;  /* 0x000000010d00780c */ /* 0x000fe20003f05070 */
[C---:B------:R-:W-:Y:S01]  /*183d0*/  FMUL.FTZ R41, R7.reuse, R41 ;  /* 0x0000002907297220 */ /* 0x040fe20000410000 */
        /* <DEDUP_REMOVED lines=122> */
[----:B------:R-:W-:Y:S04]  /*18b80*/  STS.64 [R7+0x4000], R80 ;  /* 0x0040005007007388 */ /* 0x000fe80000000a00 */
[----:B------:R1:W-:Y:S01]  /*18b90*/  STS.64 [R7+0x4800], R82 ;  /* 0x0048005207007388 */ /* 0x0003e20000000a00 */
[----:B--2---:R-:W2:Y:S08]  /*18ba0*/  LDC R5, c[0x0][0x270] ;  /* 0x00009c00ff057b82 */ /* 0x004eb00000000800 */
[----:B------:R-:W-:Y:S01]  /*18bb0*/  BAR.SYNC.DEFER_BLOCKING 0x0 ;  /* 0x0000000000007b1d */ /* 0x000fe20000010000 */
[----:B---3--:R-:W-:Y:S01]  /*18bc0*/  SHF.R.S32.HI R15, RZ, 0x1f, R10 ;  /* 0x0000001fff0f7819 */ /* 0x008fe2000001140a */
[----:B-----5:R-:W-:-:S03]  /*18bd0*/  IMAD R12, R18, R12, R153 ;  /* 0x0000000c120c7224 */ /* 0x020fc600078e0299 */
[----:B------:R-:W-:-:S03]  /*18be0*/  LEA.HI R14, R15, R10, RZ, 0x2 ;  /* 0x0000000a0f0e7211 */ /* 0x000fc600078f10ff */
[----:B------:R-:W3:Y:S01]  /*18bf0*/  @P4 LDC R15, c[0x0][0x2e8] ;  /* 0x0000ba00ff0f4b82 */ /* 0x000ee20000000800 */
[----:B----4-:R-:W-:Y:S02]  /*18c00*/  LOP3.LUT R17, R14, 0xffffffc, RZ, 0xc0, !PT ;  /* 0x0ffffffc0e117812 */ /* 0x010fe400078ec0ff */
[----:B------:R-:W-:Y:S02]  /*18c10*/  MOV R14, 0xff800000 ;  /* 0xff800000000e7802 */ /* 0x000fe40000000f00 */
[----:B------:R-:W-:Y:S01]  /*18c20*/  IADD3 R10, R10, -R17, RZ ;  /* 0x800000110a0a7210 */ /* 0x000fe20007ffe0ff */
[----:B------:R-:W-:Y:S01]  /*18c30*/  @P4 FMUL.FTZ R17, R4, 0.69314718246459960938 ;  /* 0x3f31721804114820 */ /* 0x000fe20000410000 */
[----:B------:R-:W-:Y:S01]  /*18c40*/  SHF.L.U32 R4, R11, 0x2, RZ ;  /* 0x000000020b047819 */ /* 0x000fe200000006ff */
[----:B-1----:R-:W1:Y:S01]  /*18c50*/  @P3 LDC R7, c[0x0][0x2e8] ;  /* 0x0000ba00ff073b82 */ /* 0x002e620000000800 */
[----:B------:R4:W1:Y:S01]  /*18c60*/  LDS.128 R24, [R6+0x3800] ;  /* 0x0038000006187984 */ /* 0x0008620000000c00 */
[----:B--2---:R-:W-:Y:S01]  /*18c70*/  IMAD R0, R5, R0, UR4 ;  /* 0x0000000405007e24 */ /* 0x004fe2000f8e0200 */
[----:B------:R-:W-:-:S02]  /*18c80*/  LEA R161, R10, R161, 0x4 ;  /* 0x000000a10aa17211 */ /* 0x000fc400078e20ff */
[----:B------:R4:W2:Y:S01]  /*18c90*/  LDS.128 R20, [R6+0x7800] ;  /* 0x0078000006147984 */ /* 0x0008a20000000c00 */
[----:B------:R-:W-:Y:S01]  /*18ca0*/  SHF.L.U32 R10, R19, 0x6, RZ ;  /* 0x00000006130a7819 */ /* 0x000fe200000006ff */
[----:B------:R-:W-:Y:S01]  /*18cb0*/  IMAD R0, R12, R5, R0 ;  /* 0x000000050c007224 */ /* 0x000fe200078e0200 */
[----:B------:R-:W-:-:S03]  /*18cc0*/  SHF.R.S32.HI R5, RZ, 0x1f, R4 ;  /* 0x0000001fff057819 */ /* 0x000fc60000011404 */
[----:B------:R-:W-:Y:S02]  /*18cd0*/  IMAD R0, R0, R13, R10 ;  /* 0x0000000d00007224 */ /* 0x000fe400078e020a */
[----:B---3--:R-:W-:Y:S01]  /*18ce0*/  @P4 FFMA.FTZ R9, R100, R15, R17 ;  /* 0x0000000f64094223 */ /* 0x008fe20000010011 */
[----:B-1----:R-:W-:Y:S01]  /*18cf0*/  @P3 FFMA.FTZ R14, R2, R7, R3 ;  /* 0x00000007020e3223 */ /* 0x002fe20000010003 */
[----:B--2-4-:R-:W-:Y:S06]  /*18d00*/  @P0 BRA `(.L_x_8086) ;  /* 0x0000000000300947 */ /* 0x014fec0003800000 */
        /* <DEDUP_REMOVED lines=12> */
.L_x_8086:
[----:B------:R-:W-:Y:S05]  /*18dd0*/  BSYNC B0 ;  /* 0x0000000000007941 */ /* 0x000fea0003800000 */
.L_x_8085:
        /* <DEDUP_REMOVED lines=34> */
.L_x_8088:
[----:B------:R-:W-:Y:S05]  /*19000*/  BSYNC B0 ;  /* 0x0000000000007941 */ /* 0x000fea0003800000 */
.L_x_8087:
        /* <DEDUP_REMOVED lines=10> */
.L_x_8090:
[----:B------:R-:W-:Y:S05]  /*190b0*/  BSYNC B0 ;  /* 0x0000000000007941 */ /* 0x000fea0003800000 */
.L_x_8089:
        /* <DEDUP_REMOVED lines=9> */
.L_x_8092:
[----:B------:R-:W-:Y:S05]  /*19150*/  BSYNC B0 ;  /* 0x0000000000007941 */ /* 0x000fea0003800000 */
.L_x_8091:
        /* <DEDUP_REMOVED lines=9> */
.L_x_8094:
[----:B------:R-:W-:Y:S05]  /*191f0*/  BSYNC B0 ;  /* 0x0000000000007941 */ /* 0x000fea0003800000 */
.L_x_8093:
        /* <DEDUP_REMOVED lines=9> */
.L_x_8096:
[----:B------:R-:W-:Y:S05]  /*19290*/  BSYNC B0 ;  /* 0x0000000000007941 */ /* 0x000fea0003800000 */
.L_x_8095:
        /* <DEDUP_REMOVED lines=9> */
.L_x_8098:
[----:B------:R-:W-:Y:S05]  /*19330*/  BSYNC B0 ;  /* 0x0000000000007941 */ /* 0x000fea0003800000 */
.L_x_8097:
        /* <DEDUP_REMOVED lines=9> */
.L_x_8100:
[----:B------:R-:W-:Y:S05]  /*193d0*/  BSYNC B0 ;  /* 0x0000000000007941 */ /* 0x000fea0003800000 */
.L_x_8099:
        /* <DEDUP_REMOVED lines=8> */
.L_x_8101:
        /* <DEDUP_REMOVED lines=10> */
.L_x_8430:


//--------------------- .text._ZN5flash24flash_fwd_splitkv_kernelI23Flash_fwd_kernel_traitsILi128ELi64ELi64ELi4ELb0ELb0EN7cutlass6half_tE19Flash_kernel_traitsILi128ELi64ELi64ELi4ES3_EELb1ELb0ELb1ELb0ELb0ELb1ELb1ELb1EEEvNS_16Flash_fwd_paramsE --------------------------
	.section	.text._ZN5flash24flash_fwd_splitkv_kernelI23Flash_fwd_kernel_traitsILi128ELi64ELi64ELi4ELb0ELb0EN7cutlass6half_tE19Flash_kernel_traitsILi128ELi64ELi64ELi4ES3_EELb1ELb0ELb1ELb0ELb0ELb1ELb1ELb1EEEvNS_16Flash_fwd_paramsE,"ax",@progbits
	.align	128
        .global         _ZN5flash24flash_fwd_splitkv_kernelI23Flash_fwd_kernel_traitsILi128ELi64ELi64ELi4ELb0ELb0EN7cutlass6half_tE19Flash_kernel_traitsILi128ELi64ELi64ELi4ES3_EELb1ELb0ELb1ELb0ELb0ELb1ELb1ELb1EEEvNS_16Flash_fwd_paramsE
        .type           _ZN5flash24flash_fwd_splitkv_kernelI23Flash_fwd_kernel_traitsILi128ELi64ELi64ELi4ELb0ELb0EN7cutlass6half_tE19Flash_kernel_traitsILi128ELi64ELi64ELi4ES3_EELb1ELb0ELb1ELb0ELb0ELb1ELb1ELb1EEEvNS_16Flash_fwd_paramsE,@function
        .size           _ZN5flash24flash_fwd_splitkv_kernelI23Flash_fwd_kernel_traitsILi128ELi64ELi64ELi4ELb0ELb0EN7cutlass6half_tE19Flash_kernel_traitsILi128ELi64ELi64ELi4ES3_EELb1ELb0ELb1ELb0ELb0ELb1ELb1ELb1EEEvNS_16Flash_fwd_paramsE,(.L_x_8431 - _ZN5flash24flash_fwd_splitkv_kernelI23Flash_fwd_kernel_traitsILi128ELi64ELi64ELi4ELb0ELb0EN7cutlass6half_tE19Flash_kernel_traitsILi128ELi64ELi64ELi4ES3_EELb1ELb0ELb1ELb0ELb0ELb1ELb1ELb1EEEvNS_16Flash_fwd_paramsE)
        .other          _ZN5flash24flash_fwd_splitkv_kernelI23Flash_fwd_kernel_traitsILi128ELi64ELi64ELi4ELb0ELb0EN7cutlass6half_tE19Flash_kernel_traitsILi128ELi64ELi64ELi4ES3_EELb1ELb0ELb1ELb0ELb0ELb1ELb1ELb1EEEvNS_16Flash_fwd_paramsE,@"STO_CUDA_ENTRY STV_DEFAULT"
_ZN5flash24flash_fwd_splitkv_kernelI23Flash_fwd_kernel_traitsILi128ELi64ELi64ELi4ELb0ELb0EN7cutlass6half_tE19Flash_kernel_traitsILi128ELi64ELi64ELi4ES3_EELb1ELb0ELb1ELb0ELb0ELb1ELb1ELb1EEEvNS_16Flash_fwd_paramsE:
.text._ZN5flash24flash_fwd_splitkv_kernelI23Flash_fwd_kernel_traitsILi128ELi64ELi64ELi4ELb0ELb0EN7cutlass6half_tE19Flash_kernel_traitsILi128ELi64ELi64ELi4ES3_EELb1ELb0ELb1ELb0ELb0ELb1ELb1ELb1EEEvNS_16Flash_fwd_paramsE:
        /* <DEDUP_REMOVED lines=59> */
.L_x_8102:
[----:B------:R-:W1:Y:S02]  /*03b0*/  LDC R62, c[0x0][0x2c8] ;  /* 0x0000b200ff3e7b82 */ /* 0x000e640000000800 */
.L_x_8103:
        /* <DEDUP_REMOVED lines=105> */
.L_x_8106:
[----:B------:R-:W-:Y:S05]  /*0a50*/  BSYNC B0 ;  /* 0x0000000000007941 */ /* 0x000fea0003800000 */
.L_x_8105:
        /* <DEDUP_REMOVED lines=9> */
.L_x_8108:
[----:B------:R-:W-:Y:S05]  /*0af0*/  BSYNC B0 ;  /* 0x0000000000007941 */ /* 0x000fea0003800000 */
.L_x_8107:
        /* <DEDUP_REMOVED lines=8> */
.L_x_8110:
[----:B------:R-:W-:Y:S05]  /*0b80*/  BSYNC B0 ;  /* 0x0000000000007941 */ /* 0x000fea0003800000 */
.L_x_8109:
        /* <DEDUP_REMOVED lines=8> */
.L_x_8112:
[----:B------:R-:W-:Y:S05]  /*0c10*/  BSYNC B0 ;  /* 0x0000000000007941 */ /* 0x000fea0003800000 */
.L_x_8111:
        /* <DEDUP_REMOVED lines=9> */
.L_x_8114:
[----:B------:R-:W-:Y:S05]  /*0cb0*/  BSYNC B0 ;  /* 0x0000000000007941 */ /* 0x000fea0003800000 */
.L_x_8113:
[----:B------:R-:W-:Y:S04]  /*0cc0*/  BSSY B0, `(.L_x_8115) ;  /* 0x0000007000007945 */ /* 0x000fe80003800000 */
[----:B------:R-:W-:Y:S05]  /*0cd0*/  @P1 BRA `(.L_x_8116) ;  /* 0x0000000000141947 */ /* 0x000fea0003800000 */
[----:B------:R-:W-:Y:S02]  /*0ce0*/  ULDC UR4, c[0x0][0x2d0] ;  /* 0x0000b40000047ab9 */ /* 0x000fe40000000800 */
[----:B------:R-:W-:Y:S02]  /*0cf0*/  ISETP.GE.AND P1, PT, R2, UR4, PT ;  /* 0x0000000402007c0c */ /* 0x000fe4000bf26270 */
[----:B------:R-:W-:-:S11]  /*0d00*/  ISETP.GE.AND P0, PT, R6, UR4, PT ;  /* 0x0000000406007c0c */ /* 0x000fd6000bf06270 */
[----:B------:R1:W-:Y:S04]  /*0d10*/  @!P1 STG.E.128 desc[UR6][R20.64+0x5000], RZ ;  /* 0x005000ff14009986 */ /* 0x0003e8000c101d06 */
[----:B------:R1:W-:Y:S02]  /*0d20*/  @!P0 STG.E.128 desc[UR6][R20.64+0x5100], RZ ;  /* 0x005100ff14008986 */ /* 0x0003e4000c101d06 */
.L_x_8116:
[----:B------:R-:W-:Y:S05]  /*0d30*/  BSYNC B0 ;  /* 0x0000000000007941 */ /* 0x000fea0003800000 */
.L_x_8115:
[----:B------:R-:W-:Y:S04]  /*0d40*/  BSSY B0, `(.L_x_8117) ;  /* 0x0000007000007945 */ /* 0x000fe80003800000 */
[----:B------:R-:W-:Y:S05]  /*0d50*/  @P4 BRA `(.L_x_8118) ;  /* 0x0000000000144947 */ /* 0x000fea0003800000 */
[----:B------:R-:W-:Y:S02]  /*0d60*/  ULDC UR4, c[0x0][0x2d0] ;  /* 0x0000b40000047ab9 */ /* 0x000fe40000000800 */
[----:B------:R-:W-:Y:S02]  /*0d70*/  ISETP.GE.AND P1, PT, R2, UR4, PT ;  /* 0x0000000402007c0c */ /* 0x000fe4000bf26270 */
[----:B------:R-:W-:-:S11]  /*0d80*/  ISETP.GE.AND P0, PT, R6, UR4, PT ;  /* 0x0000000406007c0c */ /* 0x000fd6000bf06270 */
[----:B------:R1:W-:Y:S04]  /*0d90*/  @!P1 STG.E.128 desc[UR6][R20.64+0x6000], RZ ;  /* 0x006000ff14009986 */ /* 0x0003e8000c101d06 */
[----:B------:R1:W-:Y:S02]  /*0da0*/  @!P0 STG.E.128 desc[UR6][R20.64+0x6100], RZ ;  /* 0x006100ff14008986 */ /* 0x0003e4000c101d06 */
.L_x_8118:
[----:B------:R-:W-:Y:S05]  /*0db0*/  BSYNC B0 ;  /* 0x0000000000007941 */ /* 0x000fea0003800000 */
.L_x_8117:
[----:B------:R-:W-:Y:S04]  /*0dc0*/  BSSY B0, `(.L_x_8119) ;  /* 0x0000007000007945 */ /* 0x000fe80003800000 */
[----:B------:R-:W-:Y:S05]  /*0dd0*/  @P3 BRA `(.L_x_8120) ;  /* 0x0000000000143947 */ /* 0x000fea0003800000 */
[----:B------:R-:W-:Y:S02]  /*0de0*/  ULDC UR4, c[0x0][0x2d0] ;  /* 0x0000b40000047ab9 */ /* 0x000fe40000000800 */
[----:B------:R-:W-:Y:S02]  /*0df0*/  ISETP.GE.AND P1, PT, R2, UR4, PT ;  /* 0x0000000402007c0c */ /* 0x000fe4000bf26270 */
[----:B------:R-:W-:-:S11]  /*0e00*/  ISETP.GE.AND P0, PT, R6, UR4, PT ;  /* 0x0000000406007c0c */ /* 0x000fd6000bf06270 */
[----:B------:R1:W-:Y:S04]  /*0e10*/  @!P1 STG.E.128 desc[UR6][R20.64+0x7000], RZ ;  /* 0x007000ff14009986 */ /* 0x0003e8000c101d06 */
[----:B------:R1:W-:Y:S02]  /*0e20*/  @!P0 STG.E.128 desc[UR6][R20.64+0x7100], RZ ;  /* 0x007100ff14008986 */ /* 0x0003e4000c101d06 */
.L_x_8120:
[----:B------:R-:W-:Y:S05]  /*0e30*/  BSYNC B0 ;  /* 0x0000000000007941 */ /* 0x000fea0003800000 */
.L_x_8119:
        /* <DEDUP_REMOVED lines=29> */
.L_x_8104:
        /* <DEDUP_REMOVED lines=24> */
.L_x_8121:
        /* <DEDUP_REMOVED lines=82> */
.L_x_8122:
        /* <DEDUP_REMOVED lines=48> */
.L_x_8124:
        /* <DEDUP_REMOVED lines=32> */
.L_x_8123:
        /* <DEDUP_REMOVED lines=238> */
.L_x_8194:
        /* <DEDUP_REMOVED lines=19> */
.L_x_8127:
[----:B------:R-:W-:Y:S05]  /*2bc0*/  BSYNC B0 ;  /* 0x0000000000007941 */ /* 0x000fea0003800000 */
.L_x_8126:
        /* <DEDUP_REMOVED lines=12> */
.L_x_8129:
[----:B------:R-:W-:Y:S05]  /*2c90*/  BSYNC B0 ;  /* 0x0000000000007941 */ /* 0x000fea0003800000 */
.L_x_8128:
        /* <DEDUP_REMOVED lines=12> */
.L_x_8131:
[----:B------:R-:W-:Y:S05]  /*2d60*/  BSYNC B0 ;  /* 0x0000000000007941 */ /* 0x000fea0003800000 */
.L_x_8130:
        /* <DEDUP_REMOVED lines=16> */
.L_x_8133:
[----:B------:R-:W-:Y:S05]  /*2e70*/  BSYNC B0 ;  /* 0x0000000000007941 */ /* 0x000fea0003800000 */
.L_x_8132:
        /* <DEDUP_REMOVED lines=65> */
.L_x_8139:
[----:B------:R-:W-:Y:S05]  /*3290*/  BSYNC B0 ;  /* 0x0000000000007941 */ /* 0x000fea0003800000 */
.L_x_8138:
        /* <DEDUP_REMOVED lines=52> */
.L_x_8137:
[----:B------:R-:W-:Y:S05]  /*35e0*/  BSYNC B1 ;  /* 0x0000000000017941 */ /* 0x000fea0003800000 */
.L_x_8136:
        /* <DEDUP_REMOVED lines=66> */
.L_x_8143:
[----:B------:R-:W-:Y:S05]  /*3a10*/  BSYNC B0 ;  /* 0x0000000000007941 */ /* 0x000fea0003800000 */
.L_x_8142:
        /* <DEDUP_REMOVED lines=54> */
.L_x_8141:
[----:B------:R-:W-:Y:S05]  /*3d80*/  BSYNC B1 ;  /* 0x0000000000017941 */ /* 0x000fea0003800000 */
.L_x_8140:
        /* <DEDUP_REMOVED lines=66> */
.L_x_8147:
[----:B------:R-:W-:Y:S05]  /*41b0*/  BSYNC B0 ;  /* 0x0000000000007941 */ /* 0x000fea0003800000 */
.L_x_8146:
        /* <DEDUP_REMOVED lines=54> */
.L_x_8145:
[----:B------:R-:W-:Y:S05]  /*4520*/  BSYNC B1 ;  /* 0x0000000000017941 */ /* 0x000fea0003800000 */
.L_x_8144:
        /* <DEDUP_REMOVED lines=71> */
.L_x_8151:
[----:B------:R-:W-:Y:S05]  /*49a0*/  BSYNC B0 ;  /* 0x0000000000007941 */ /* 0x000fea0003800000 */
.L_x_8150:
        /* <DEDUP_REMOVED lines=54> */
.L_x_8149:
[----:B------:R-:W-:Y:S05]  /*4d10*/  BSYNC B1 ;  /* 0x0000000000017941 */ /* 0x000fea0003800000 */
.L_x_8148:
        /* <DEDUP_REMOVED lines=9> */
.L_x_8135:
        /* <DEDUP_REMOVED lines=96> */
.L_x_8158:
[----:B------:R-:W-:Y:S05]  /*53b0*/  BSYNC B0 ;  /* 0x0000000000007941 */ /* 0x000fea0003800000 */
.L_x_8157:
[----:B-----5:R1:W-:Y:S02]  /*53c0*/  STG.E.128 desc[UR6][R84.64], R36 ;  /* 0x0000002454007986 */ /* 0x0203e4000c101d06 */
.L_x_8156:
[----:B------:R-:W-:Y:S05]  /*53d0*/  BSYNC B1 ;  /* 0x0000000000017941 */ /* 0x000fea0003800000 */
.L_x_8155:
        /* <DEDUP_REMOVED lines=94> */
.L_x_8160:
[----:B------:R-:W-:Y:S05]  /*59c0*/  BSYNC B0 ;  /* 0x0000000000007941 */ /* 0x000fea0003800000 */
.L_x_8159:
[----:B-----5:R1:W-:Y:S02]  /*59d0*/  STG.E.128 desc[UR6][R84.64+0x80], R36 ;  /* 0x0000802454007986 */ /* 0x0203e4000c101d06 */
.L_x_8154:
[----:B------:R-:W-:Y:S05]  /*59e0*/  BSYNC B2 ;  /* 0x0000000000027941 */ /* 0x000fea0003800000 */
.L_x_8153:
        /* <DEDUP_REMOVED lines=103> */
.L_x_8166:
[----:B------:R-:W-:Y:S05]  /*6060*/  BSYNC B0 ;  /* 0x0000000000007941 */ /* 0x000fea0003800000 */
.L_x_8165:
[----:B-----5:R1:W-:Y:S02]  /*6070*/  STG.E.128 desc[UR6][R144.64], R32 ;  /* 0x0000002090007986 */ /* 0x0203e4000c101d06 */
.L_x_8164:
[----:B------:R-:W-:Y:S05]  /*6080*/  BSYNC B1 ;  /* 0x0000000000017941 */ /* 0x000fea0003800000 */
.L_x_8163:
        /* <DEDUP_REMOVED lines=99> */
.L_x_8168:
[----:B------:R-:W-:Y:S05]  /*66c0*/  BSYNC B0 ;  /* 0x0000000000007941 */ /* 0x000fea0003800000 */
.L_x_8167:
[----:B-----5:R1:W-:Y:S02]  /*66d0*/  STG.E.128 desc[UR6][R144.64], R32 ;  /* 0x0000002090007986 */ /* 0x0203e4000c101d06 */
.L_x_8162:
[----:B------:R-:W-:Y:S05]  /*66e0*/  BSYNC B2 ;  /* 0x0000000000027941 */ /* 0x000fea0003800000 */
.L_x_8161:
        /* <DEDUP_REMOVED lines=103> */
.L_x_8174:
[----:B------:R-:W-:Y:S05]  /*6d60*/  BSYNC B0 ;  /* 0x0000000000007941 */ /* 0x000fea0003800000 */
.L_x_8173:
[----:B-----5:R1:W-:Y:S02]  /*6d70*/  STG.E.128 desc[UR6][R144.64], R32 ;  /* 0x0000002090007986 */ /* 0x0203e4000c101d06 */
.L_x_8172:
[----:B------:R-:W-:Y:S05]  /*6d80*/  BSYNC B1 ;  /* 0x0000000000017941 */ /* 0x000fea0003800000 */
.L_x_8171:
        /* <DEDUP_REMOVED lines=99> */
.L_x_8176:
[----:B------:R-:W-:Y:S05]  /*73c0*/  BSYNC B0 ;  /* 0x0000000000007941 */ /* 0x000fea0003800000 */
.L_x_8175:
[----:B-----5:R1:W-:Y:S02]  /*73d0*/  STG.E.128 desc[UR6][R144.64], R32 ;  /* 0x0000002090007986 */ /* 0x0203e4000c101d06 */
.L_x_8170:
[----:B------:R-:W-:Y:S05]  /*73e0*/  BSYNC B2 ;  /* 0x0000000000027941 */ /* 0x000fea0003800000 */
.L_x_8169:
        /* <DEDUP_REMOVED lines=108> */
.L_x_8182:
[----:B------:R-:W-:Y:S05]  /*7ab0*/  BSYNC B0 ;  /* 0x0000000000007941 */ /* 0x000fea0003800000 */
.L_x_8181:
[----:B-----5:R1:W-:Y:S02]  /*7ac0*/  STG.E.128 desc[UR6][R160.64], R32 ;  /* 0x00000020a0007986 */ /* 0x0203e4000c101d06 */
.L_x_8180:
[----:B------:R-:W-:Y:S05]  /*7ad0*/  BSYNC B1 ;  /* 0x0000000000017941 */ /* 0x000fea0003800000 */
.L_x_8179:
        /* <DEDUP_REMOVED lines=99> */
.L_x_8184:
[----:B------:R-:W-:Y:S05]  /*8110*/  BSYNC B0 ;  /* 0x0000000000007941 */ /* 0x000fea0003800000 */
.L_x_8183:
[----:B-----5:R1:W-:Y:S02]  /*8120*/  STG.E.128 desc[UR6][R144.64], R32 ;  /* 0x0000002090007986 */ /* 0x0203e4000c101d06 */
.L_x_8178:
[----:B------:R-:W-:Y:S05]  /*8130*/  BSYNC B2 ;  /* 0x0000000000027941 */ /* 0x000fea0003800000 */
.L_x_8177:
        /* <DEDUP_REMOVED lines=8> */
.L_x_8134:
        /* <DEDUP_REMOVED lines=10> */
.L_x_8186:
[----:B------:R-:W-:Y:S05]  /*8260*/  BSYNC B0 ;  /* 0x0000000000007941 */ /* 0x000fea0003800000 */
.L_x_8185:
        /* <DEDUP_REMOVED lines=16> */
.L_x_8188:
[----:B------:R-:W-:Y:S05]  /*8370*/  BSYNC B0 ;  /* 0x0000000000007941 */ /* 0x000fea0003800000 */
.L_x_8187:
        /* <DEDUP_REMOVED lines=16> */
.L_x_8190:
[----:B------:R-:W-:Y:S05]  /*8480*/  BSYNC B0 ;  /* 0x0000000000007941 */ /* 0x000fea0003800000 */
.L_x_8189:
        /* <DEDUP_REMOVED lines=22> */
.L_x_8191:
[----:B------:R-:W-:Y:S05]  /*85f0*/  BSYNC B0 ;  /* 0x0000000000007941 */ /* 0x000fea0003800000 */
.L_x_8152:
        /* <DEDUP_REMOVED lines=81> */
.L_x_8192:
        /* <DEDUP_REMOVED lines=9> */
.L_x_8193:
[----:B------:R-:W-:Y:S04]  /*8ba0*/  IADD3 R11, R11, -0x1, RZ ;  /* 0xffffffff0b0b7810 */ /* 0x000fe80007ffe0ff */
[----:B------:R-:W-:Y:S11]  /*8bb0*/  ISETP.GT.AND P0, PT, R11, R61, PT ;  /* 0x0000003d0b00720c */ /* 0x000ff60003f04270 */
[----:B------:R-:W-:Y:S02]  /*8bc0*/  @!UPT UIADD3 URZ, URZ, URZ, URZ ;  /* 0x0000003f3f3ff290 */ /* 0x000fe4000fffe03f */
[----:B------:R-:W-:Y:S05]  /*8bd0*/  @P0 BRA `(.L_x_8194) ;  /* 0xffffff9c00ac0947 */ /* 0x000fea000383ffff */
.L_x_8125:
        /* <DEDUP_REMOVED lines=107> */
.L_x_8203:
[----:B------:R-:W-:Y:S05]  /*9290*/  BSYNC B0 ;  /* 0x0000000000007941 */ /* 0x000fea0003800000 */
.L_x_8202:
[----:B-----5:R3:W-:Y:S02]  /*92a0*/  STS.128 [R156], R8 ;  /* 0x000000089c007388 */ /* 0x0207e40000000c00 */
.L_x_8201:
[----:B------:R-:W-:Y:S05]  /*92b0*/  BSYNC B1 ;  /* 0x0000000000017941 */ /* 0x000fea0003800000 */
.L_x_8200:
        /* <DEDUP_REMOVED lines=47> */
.L_x_8205:
[----:B------:R-:W-:Y:S05]  /*95b0*/  BSYNC B0 ;  /* 0x0000000000007941 */ /* 0x000fea0003800000 */
.L_x_8204:
[----:B-----5:R1:W-:Y:S02]  /*95c0*/  STS.128 [R156+0x2000], R8 ;  /* 0x002000089c007388 */ /* 0x0203e40000000c00 */
.L_x_8199:
[----:B------:R-:W-:Y:S05]  /*95d0*/  BSYNC B2 ;  /* 0x0000000000027941 */ /* 0x000fea0003800000 */
.L_x_8198:
        /* <DEDUP_REMOVED lines=65> */
.L_x_8211:
[----:B------:R-:W-:Y:S05]  /*99f0*/  BSYNC B0 ;  /* 0x0000000000007941 */ /* 0x000fea0003800000 */
.L_x_8210:
[----:B-----5:R3:W-:Y:S02]  /*9a00*/  STS.128 [R156+0x800], R8 ;  /* 0x000800089c007388 */ /* 0x0207e40000000c00 */
.L_x_8209:
[----:B------:R-:W-:Y:S05]  /*9a10*/  BSYNC B1 ;  /* 0x0000000000017941 */ /* 0x000fea0003800000 */
.L_x_8208:
        /* <DEDUP_REMOVED lines=47> */
.L_x_8213:
[----:B------:R-:W-:Y:S05]  /*9d10*/  BSYNC B0 ;  /* 0x0000000000007941 */ /* 0x000fea0003800000 */
.L_x_8212:
[----:B-----5:R3:W-:Y:S02]  /*9d20*/  STS.128 [R156+0x2800], R8 ;  /* 0x002800089c007388 */ /* 0x0207e40000000c00 */
.L_x_8207:
[----:B------:R-:W-:Y:S05]  /*9d30*/  BSYNC B2 ;  /* 0x0000000000027941 */ /* 0x000fea0003800000 */
.L_x_8206:
        /* <DEDUP_REMOVED lines=66> */
.L_x_8219:
[----:B------:R-:W-:Y:S05]  /*a160*/  BSYNC B0 ;  /* 0x0000000000007941 */ /* 0x000fea0003800000 */
.L_x_8218:
[----:B-----5:R2:W-:Y:S02]  /*a170*/  STS.128 [R156+0x1000], R8 ;  /* 0x001000089c007388 */ /* 0x0205e40000000c00 */
.L_x_8217:
[----:B------:R-:W-:Y:S05]  /*a180*/  BSYNC B1 ;  /* 0x0000000000017941 */ /* 0x000fea0003800000 */
.L_x_8216:
        /* <DEDUP_REMOVED lines=44> */
.L_x_8221:
[----:B------:R-:W-:Y:S05]  /*a450*/  BSYNC B0 ;  /* 0x0000000000007941 */ /* 0x000fea0003800000 */
.L_x_8220:
[----:B-----5:R1:W-:Y:S02]  /*a460*/  STS.128 [R156+0x3000], R28 ;  /* 0x0030001c9c007388 */ /* 0x0203e40000000c00 */
.L_x_8215:
[----:B------:R-:W-:Y:S05]  /*a470*/  BSYNC B2 ;  /* 0x0000000000027941 */ /* 0x000fea0003800000 */
.L_x_8214:
        /* <DEDUP_REMOVED lines=63> */
.L_x_8226:
[----:B------:R-:W-:Y:S05]  /*a870*/  BSYNC B0 ;  /* 0x0000000000007941 */ /* 0x000fea0003800000 */
.L_x_8225:
[----:B-----5:R3:W-:Y:S02]  /*a880*/  STS.128 [R156+0x1800], R8 ;  /* 0x001800089c007388 */ /* 0x0207e40000000c00 */
.L_x_8224:
[----:B------:R-:W-:Y:S05]  /*a890*/  BSYNC B1 ;  /* 0x0000000000017941 */ /* 0x000fea0003800000 */
.L_x_8223:
        /* <DEDUP_REMOVED lines=47> */
.L_x_8228:
[----:B------:R-:W-:Y:S05]  /*ab90*/  BSYNC B0 ;  /* 0x0000000000007941 */ /* 0x000fea0003800000 */
.L_x_8227:
[----:B-----5:R2:W-:Y:S01]  /*aba0*/  STS.128 [R156+0x3800], R16 ;  /* 0x003800109c007388 */ /* 0x0205e20000000c00 */
[----:B------:R-:W-:Y:S05]  /*abb0*/  BRA `(.L_x_8222) ;  /* 0x0000003400c07947 */ /* 0x000fea0003800000 */
.L_x_8197:
        /* <DEDUP_REMOVED lines=93> */
.L_x_8234:
[----:B------:R-:W-:Y:S05]  /*b190*/  BSYNC B0 ;  /* 0x0000000000007941 */ /* 0x000fea0003800000 */
.L_x_8233:
[----:B-----5:R3:W-:Y:S02]  /*b1a0*/  STS.128 [R156], R24 ;  /* 0x000000189c007388 */ /* 0x0207e40000000c00 */
.L_x_8232:
[----:B------:R-:W-:Y:S05]  /*b1b0*/  BSYNC B1 ;  /* 0x0000000000017941 */ /* 0x000fea0003800000 */
.L_x_8231:
        /* <DEDUP_REMOVED lines=88> */
.L_x_8236:
[----:B------:R-:W-:Y:S05]  /*b740*/  BSYNC B0 ;  /* 0x0000000000007941 */ /* 0x000fea0003800000 */
.L_x_8235:
[----:B-----5:R1:W-:Y:S02]  /*b750*/  STS.128 [R156+0x2000], R24 ;  /* 0x002000189c007388 */ /* 0x0203e40000000c00 */
.L_x_8230:
[----:B------:R-:W-:Y:S05]  /*b760*/  BSYNC B2 ;  /* 0x0000000000027941 */ /* 0x000fea0003800000 */
.L_x_8229:
        /* <DEDUP_REMOVED lines=98> */
.L_x_8242:
[----:B------:R-:W-:Y:S05]  /*bd90*/  BSYNC B0 ;  /* 0x0000000000007941 */ /* 0x000fea0003800000 */
.L_x_8241:
[----:B-----5:R3:W-:Y:S02]  /*bda0*/  STS.128 [R156+0x800], R24 ;  /* 0x000800189c007388 */ /* 0x0207e40000000c00 */
.L_x_8240:
[----:B------:R-:W-:Y:S05]  /*bdb0*/  BSYNC B1 ;  /* 0x0000000000017941 */ /* 0x000fea0003800000 */
.L_x_8239:
        /* <DEDUP_REMOVED lines=91> */
.L_x_8244:
[----:B------:R-:W-:Y:S05]  /*c370*/  BSYNC B0 ;  /* 0x0000000000007941 */ /* 0x000fea0003800000 */
.L_x_8243:
[----:B-----5:R1:W-:Y:S02]  /*c380*/  STS.128 [R156+0x2800], R20 ;  /* 0x002800149c007388 */ /* 0x0203e40000000c00 */
.L_x_8238:
[----:B------:R-:W-:Y:S05]  /*c390*/  BSYNC B2 ;  /* 0x0000000000027941 */ /* 0x000fea0003800000 */
.L_x_8237:
        /* <DEDUP_REMOVED lines=99> */
.L_x_8250:
[----:B------:R-:W-:Y:S05]  /*c9d0*/  BSYNC B0 ;  /* 0x0000000000007941 */ /* 0x000fea0003800000 */
.L_x_8249:
[----:B-----5:R3:W-:Y:S02]  /*c9e0*/  STS.128 [R156+0x1000], R24 ;  /* 0x001000189c007388 */ /* 0x0207e40000000c00 */
.L_x_8248:
[----:B------:R-:W-:Y:S05]  /*c9f0*/  BSYNC B1 ;  /* 0x0000000000017941 */ /* 0x000fea0003800000 */
.L_x_8247:
        /* <DEDUP_REMOVED lines=91> */
.L_x_8252:
[----:B------:R-:W-:Y:S05]  /*cfb0*/  BSYNC B0 ;  /* 0x0000000000007941 */ /* 0x000fea0003800000 */
.L_x_8251:
[----:B-----5:R3:W-:Y:S02]  /*cfc0*/  STS.128 [R156+0x3000], R24 ;  /* 0x003000189c007388 */ /* 0x0207e40000000c00 */
.L_x_8246:
[----:B------:R-:W-:Y:S05]  /*cfd0*/  BSYNC B2 ;  /* 0x0000000000027941 */ /* 0x000fea0003800000 */
.L_x_8245:
        /* <DEDUP_REMOVED lines=98> */
.L_x_8256:
[----:B------:R-:W-:Y:S05]  /*d600*/  BSYNC B0 ;  /* 0x0000000000007941 */ /* 0x000fea0003800000 */
.L_x_8255:
[----:B-----5:R1:W-:Y:S02]  /*d610*/  STS.128 [R156+0x1800], R20 ;  /* 0x001800149c007388 */ /* 0x0203e40000000c00 */
.L_x_8254:
[----:B------:R-:W-:Y:S05]  /*d620*/  BSYNC B1 ;  /* 0x0000000000017941 */ /* 0x000fea0003800000 */
.L_x_8253:
        /* <DEDUP_REMOVED lines=96> */
.L_x_8258:
[----:B------:R-:W-:Y:S05]  /*dc30*/  BSYNC B0 ;  /* 0x0000000000007941 */ /* 0x000fea0003800000 */
.L_x_8257:
[----:B-----5:R1:W-:Y:S01]  /*dc40*/  STS.128 [R156+0x3800], R20 ;  /* 0x003800149c007388 */ /* 0x0203e20000000c00 */
[----:B------:R-:W-:Y:S05]  /*dc50*/  BRA `(.L_x_8222) ;  /* 0x0000000400987947 */ /* 0x000fea0003800000 */
.L_x_8196:
        /* <DEDUP_REMOVED lines=29> */
.L_x_8260:
[----:B------:R-:W-:Y:S05]  /*de30*/  BSYNC B0 ;  /* 0x0000000000007941 */ /* 0x000fea0003800000 */
.L_x_8259:
        /* <DEDUP_REMOVED lines=23> */
.L_x_8262:
[----:B------:R-:W-:Y:S05]  /*dfb0*/  BSYNC B0 ;  /* 0x0000000000007941 */ /* 0x000fea0003800000 */
.L_x_8261:
        /* <DEDUP_REMOVED lines=23> */
.L_x_8264:
[----:B------:R-:W-:Y:S05]  /*e130*/  BSYNC B0 ;  /* 0x0000000000007941 */ /* 0x000fea0003800000 */
.L_x_8263:
        /* <DEDUP_REMOVED lines=24> */
.L_x_8222:
[----:B------:R-:W-:Y:S05]  /*e2c0*/  BSYNC B3 ;  /* 0x0000000000037941 */ /* 0x000fea0003800000 */
.L_x_8195:
        /* <DEDUP_REMOVED lines=30> */
.L_x_8266:
[----:B------:R-:W-:Y:S05]  /*e4b0*/  BSYNC B0 ;  /* 0x0000000000007941 */ /* 0x000fea0003800000 */
.L_x_8265:
        /* <DEDUP_REMOVED lines=21> */
.L_x_8268:
[----:B------:R-:W-:Y:S05]  /*e610*/  BSYNC B0 ;  /* 0x0000000000007941 */ /* 0x000fea0003800000 */
.L_x_8267:
        /* <DEDUP_REMOVED lines=26> */
.L_x_8270:
[----:B------:R-:W-:Y:S05]  /*e7c0*/  BSYNC B0 ;  /* 0x0000000000007941 */ /* 0x000fea0003800000 */
.L_x_8269:
[----:B--2---:R-:W-:Y:S01]  /*e7d0*/  LOP3.LUT R7, R8, 0xfffffffe, RZ, 0xc0, !PT ;  /* 0xfffffffe08077812 */ /* 0x004fe200078ec0ff */
[----:B------:R-:W-:Y:S01]  /*e7e0*/  BSSY B0, `(.L_x_8271) ;  /* 0x000001c000007945 */ /* 0x000fe20003800000 */
[----:B------:R-:W-:-:S03]  /*e7f0*/  ISETP.GE.AND P5, PT, R29, R0, PT ;  /* 0x000000001d00720c */ /* 0x000fc60003fa6270 */
[----:B------:R-:W-:Y:S01]  /*e800*/  IMAD.IADD R60, R60, 0x1, -R7 ;  /* 0x000000013c3c7824 */ /* 0x000fe200078e0a07 */
[----:B------:R-:W-:Y:S09]  /*e810*/  @P0 BRA `(.L_x_8272) ;  /* 0x0000000000600947 */ /* 0x000ff20003800000 */
[C---:B------:R-:W-:Y:S02]  /*e820*/  LOP3.LUT R2, R157.reuse, 0x1, RZ, 0xc0, !PT ;  /* 0x000000019d027812 */ /* 0x040fe400078ec0ff */
[----:B------:R-:W-:Y:S02]  /*e830*/  LOP3.LUT P0, RZ, R157, 0x2, RZ, 0xc0, !PT ;  /* 0x000000029dff7812 */ /* 0x000fe4000780c0ff */
[----:B------:R-:W-:-:S11]  /*e840*/  ISETP.NE.U32.AND P1, PT, R2, 0x1, PT ;  /* 0x000000010200780c */ /* 0x000fd60003f25070 */
[----:B------:R-:W3:Y:S01]  /*e850*/  @P0 LDC.64 R6, c[0x0][0x248] ;  /* 0x00009200ff060b82 */ /* 0x000ee20000000a00 */
        /* <DEDUP_REMOVED lines=20> */
.L_x_8272:
[----:B------:R-:W-:Y:S05]  /*e9a0*/  BSYNC B0 ;  /* 0x0000000000007941 */ /* 0x000fea0003800000 */
.L_x_8271:
[----:B------:R-:W0:Y:S01]  /*e9b0*/  LDGDEPBAR ;  /* 0x00000000000079af */ /* 0x000e220000000000 */
[----:B------:R-:W-:Y:S01]  /*e9c0*/  ULDC.64 UR8, c[0x0][0x3d0] ;  /* 0x0000f40000087ab9 */ /* 0x000fe20000000a00 */
[----:B------:R-:W-:Y:S01]  /*e9d0*/  ISETP.GE.AND P1, PT, R130, R0, PT ;  /* 0x000000008200720c */ /* 0x000fe20003f26270 */
[----:B------:R-:W-:Y:S01]  /*e9e0*/  IMAD R0, R109, UR8, RZ ;  /* 0x000000086d007c24 */ /* 0x000fe2000f8e02ff */
[----:B------:R-:W-:Y:S01]  /*e9f0*/  ULDC.64 UR10, c[0x0][0x220] ;  /* 0x00008800000a7ab9 */ /* 0x000fe20000000a00 */
[----:B------:R-:W-:Y:S01]  /*ea00*/  IMAD.WIDE.U32 R128, R153, UR8, R128 ;  /* 0x0000000899807c25 */ /* 0x000fe2000f8e0080 */
[----:B------:R-:W-:-:S03]  /*ea10*/  ULDC UR5, c[0x0][0x2e8] ;  /* 0x0000ba0000057ab9 */ /* 0x000fc60000000800 */
[----:B------:R-:W-:Y:S01]  /*ea20*/  IMAD R0, R153, UR9, R0 ;  /* 0x0000000999007c24 */ /* 0x000fe2000f8e0200 */
[----:B-1----:R-:W-:Y:S01]  /*ea30*/  LEA R4, P0, R128, R4, 0x2 ;  /* 0x0000000480047211 */ /* 0x002fe200078010ff */
[----:B------:R-:W-:Y:S02]  /*ea40*/  IMAD.SHL.U32 R125, R125, 0x40, RZ ;  /* 0x000000407d7d7824 */ /* 0x000fe400078e00ff */
[----:B------:R-:W-:Y:S02]  /*ea50*/  IMAD.IADD R0, R129, 0x1, R0 ;  /* 0x0000000181007824 */ /* 0x000fe400078e0200 */
[----:B------:R-:W-:Y:S01]  /*ea60*/  IMAD.SHL.U32 R2, R58, 0x40, RZ ;  /* 0x000000403a027824 */ /* 0x000fe200078e00ff */
[----:B------:R-:W-:Y:S01]  /*ea70*/  LOP3.LUT R125, R125, 0x1c0, RZ, 0xc0, !PT ;  /* 0x000001c07d7d7812 */ /* 0x000fe200078ec0ff */
[----:B--2---:R-:W-:Y:S01]  /*ea80*/  IMAD.SHL.U32 R6, R60, 0x8, RZ ;  /* 0x000000083c067824 */ /* 0x004fe200078e00ff */
[----:B------:R-:W-:Y:S01]  /*ea90*/  LEA.HI.X R5, R128, R5, R0, 0x2, P0 ;  /* 0x0000000580057211 */ /* 0x000fe200000f1400 */
[----:B------:R-:W-:Y:S01]  /*eaa0*/  IMAD.SHL.U32 R130, R130, 0x8, RZ ;  /* 0x0000000882827824 */ /* 0x000fe200078e00ff */
[----:B------:R-:W-:Y:S01]  /*eab0*/  LOP3.LUT R7, R2, 0x1c0, RZ, 0xc0, !PT ;  /* 0x000001c002077812 */ /* 0x000fe200078ec0ff */
[----:B------:R-:W-:Y:S01]  /*eac0*/  IMAD.SHL.U32 R41, R126, 0x40, RZ ;  /* 0x000000407e297824 */ /* 0x000fe200078e00ff */
[----:B------:R-:W-:Y:S01]  /*ead0*/  LOP3.LUT R2, R125, 0x8, R6, 0xf8, !PT ;  /* 0x000000087d027812 */ /* 0x000fe200078ef806 */
[----:B------:R1:W5:Y:S01]  /*eae0*/  LDG.E R40, desc[UR6][R4.64] ;  /* 0x0000000604287981 */ /* 0x000362000c1e1900 */
[----:B------:R-:W-:-:S04]  /*eaf0*/  DEPBAR.LE SB0, 0x0 ;  /* 0x000080000000791a */ /* 0x000fc80000000000 */
[----:B------:R-:W-:Y:S01]  /*eb00*/  BAR.SYNC.DEFER_BLOCKING 0x0 ;  /* 0x0000000000007b1d */ /* 0x000fe20000010000 */
[----:B------:R-:W-:Y:S02]  /*eb10*/  LOP3.LUT R130, R7, 0x8, R130, 0xf8, !PT ;  /* 0x0000000807827812 */ /* 0x000fe400078ef882 */
[----:B------:R-:W-:Y:S02]  /*eb20*/  SHF.R.U32.HI R125, RZ, 0x3, R125 ;  /* 0x00000003ff7d7819 */ /* 0x000fe4000001167d */
[----:B------:R-:W-:Y:S02]  /*eb30*/  SHF.R.U32.HI R7, RZ, 0x3, R7 ;  /* 0x00000003ff077819 */ /* 0x000fe40000011607 */
[----:B------:R-:W-:Y:S02]  /*eb40*/  LOP3.LUT R41, R41, 0xfffffe00, RZ, 0xc0, !PT ;  /* 0xfffffe0029297812 */ /* 0x000fe400078ec0ff */
[----:B------:R-:W-:Y:S02]  /*eb50*/  LOP3.LUT R7, R130, R7, RZ, 0x3c, !PT ;  /* 0x0000000782077212 */ /* 0x000fe400078e3cff */
[----:B------:R-:W-:Y:S01]  /*eb60*/  LOP3.LUT R2, R2, R125, RZ, 0x3c, !PT ;  /* 0x0000007d02027212 */ /* 0x000fe200078e3cff */
[----:B------:R-:W-:Y:S01]  /*eb70*/  IMAD R9, R56, 0x400, R41 ;  /* 0x0000040038097824 */ /* 0x000fe200078e0229 */
[----:B------:R-:W-:Y:S01]  /*eb80*/  LEA R124, P0, R104, UR10, 0x1 ;  /* 0x0000000a687c7c11 */ /* 0x000fe2000f8008ff */
[----:B------:R-:W-:-:S02]  /*eb90*/  IMAD R145, R60, 0x200, R7 ;  /* 0x000002003c917824 */ /* 0x000fc400078e0207 */
[----:B------:R-:W-:Y:S01]  /*eba0*/  IMAD.IADD R146, R2, 0x1, R9 ;  /* 0x0000000102927824 */ /* 0x000fe200078e0209 */
[----:B------:R1:W-:Y:S04]  /*ebb0*/  @P1 STS.128 [R156+0x8000], RZ ;  /* 0x008000ff9c001388 */ /* 0x0003e80000000c00 */
[----:B------:R1:W-:Y:S01]  /*ebc0*/  @P1 STS.128 [R156+0xa000], RZ ;  /* 0x00a000ff9c001388 */ /* 0x0003e20000000c00 */
[----:B------:R-:W2:Y:S01]  /*ebd0*/  MUFU.RCP R47, UR5 ;  /* 0x00000005002f7d08 */ /* 0x000ea20008001000 */
[----:B------:R-:W-:Y:S01]  /*ebe0*/  BSSY B0, `(.L_x_8273) ;  /* 0x0000014000007945 */ /* 0x000fe20003800000 */
[----:B------:R-:W-:Y:S02]  /*ebf0*/  LEA.HI.X R125, R104, UR11, R101, 0x1, P0 ;  /* 0x0000000b687d7c11 */ /* 0x000fe400080f0c65 */
[----:B------:R-:W-:-:S02]  /*ec00*/  LEA R145, R145, UR4, 0x1 ;  /* 0x0000000491917c11 */ /* 0x000fc4000f8e08ff */
        /* <DEDUP_REMOVED lines=17> */
.L_x_8274:
[----:B------:R-:W-:Y:S05]  /*ed20*/  BSYNC B0 ;  /* 0x0000000000007941 */ /* 0x000fea0003800000 */
.L_x_8273:
[----:B------:R1:W-:Y:S01]  /*ed30*/  @P4 STS.128 [R156+0x8800], RZ ;  /* 0x008800ff9c004388 */ /* 0x0003e20000000c00 */
[----:B------:R-:W-:Y:S03]  /*ed40*/  BSSY B0, `(.L_x_8275) ;  /* 0x0000014000007945 */ /* 0x000fe60003800000 */
[----:B------:R1:W-:Y:S01]  /*ed50*/  @P4 STS.128 [R156+0xa800], RZ ;  /* 0x00a800ff9c004388 */ /* 0x0003e20000000c00 */
[----:B------:R-:W-:Y:S05]  /*ed60*/  @P4 BRA `(.L_x_8276) ;  /* 0x0000000000444947 */ /* 0x000fea0003800000 */
[C---:B------:R-:W-:Y:S02]  /*ed70*/  LOP3.LUT R0, R157.reuse, 0x1, RZ, 0xc0, !PT ;  /* 0x000000019d007812 */ /* 0x040fe400078ec0ff */
[----:B------:R-:W-:Y:S02]  /*ed80*/  LOP3.LUT P1, RZ, R157, 0x2, RZ, 0xc0, !PT ;  /* 0x000000029dff7812 */ /* 0x000fe4000782c0ff */
[----:B------:R-:W-:-:S11]  /*ed90*/  ISETP.NE.U32.AND P2, PT, R0, 0x1, PT ;  /* 0x000000010000780c */ /* 0x000fd60003f45070 */
[CC--:B-1--4-:R-:W-:Y:S02]  /*eda0*/  @P1 LEA R4, P0, R151.reuse, R124.reuse, 0x1 ;  /* 0x0000007c97041211 */ /* 0x0d2fe400078008ff */
        /* <DEDUP_REMOVED lines=13> */
.L_x_8276:
[----:B------:R-:W-:Y:S05]  /*ee80*/  BSYNC B0 ;  /* 0x0000000000007941 */ /* 0x000fea0003800000 */
.L_x_8275:
[----:B------:R1:W-:Y:S01]  /*ee90*/  @P6 STS.128 [R156+0x9000], RZ ;  /* 0x009000ff9c006388 */ /* 0x0003e20000000c00 */
[----:B------:R-:W-:Y:S03]  /*eea0*/  BSSY B0, `(.L_x_8277) ;  /* 0x0000017000007945 */ /* 0x000fe60003800000 */
[----:B------:R1:W-:Y:S01]  /*eeb0*/  @P6 STS.128 [R156+0xb000], RZ ;  /* 0x00b000ff9c006388 */ /* 0x0003e20000000c00 */
[----:B------:R-:W-:Y:S05]  /*eec0*/  @P6 BRA `(.L_x_8278) ;  /* 0x0000000000506947 */ /* 0x000fea0003800000 */
[----:B-1--4-:R-:W1:Y:S01]  /*eed0*/  LDC.64 R4, c[0x0][0x250] ;  /* 0x00009400ff047b82 */ /* 0x012e620000000a00 */
        /* <DEDUP_REMOVED lines=19> */
.L_x_8278:
[----:B------:R-:W-:Y:S05]  /*f010*/  BSYNC B0 ;  /* 0x0000000000007941 */ /* 0x000fea0003800000 */
.L_x_8277:
[----:B------:R1:W-:Y:S01]  /*f020*/  @P5 STS.128 [R156+0x9800], RZ ;  /* 0x009800ff9c005388 */ /* 0x0003e20000000c00 */
[----:B------:R-:W-:Y:S03]  /*f030*/  BSSY B0, `(.L_x_8279) ;  /* 0x0000018000007945 */ /* 0x000fe60003800000 */
[----:B------:R1:W-:Y:S01]  /*f040*/  @P5 STS.128 [R156+0xb800], RZ ;  /* 0x00b800ff9c005388 */ /* 0x0003e20000000c00 */
[----:B------:R-:W-:Y:S05]  /*f050*/  @P5 BRA `(.L_x_8280) ;  /* 0x0000000000545947 */ /* 0x000fea0003800000 */
[C---:B------:R-:W-:Y:S02]  /*f060*/  LOP3.LUT R0, R157.reuse, 0x1, RZ, 0xc0, !PT ;  /* 0x000000019d007812 */ /* 0x040fe400078ec0ff */
[----:B------:R-:W-:Y:S02]  /*f070*/  LOP3.LUT P0, RZ, R157, 0x2, RZ, 0xc0, !PT ;  /* 0x000000029dff7812 */ /* 0x000fe4000780c0ff */
[----:B------:R-:W-:-:S11]  /*f080*/  ISETP.NE.U32.AND P1, PT, R0, 0x1, PT ;  /* 0x000000010000780c */ /* 0x000fd60003f25070 */
[----:B-1--4-:R-:W1:Y:S08]  /*f090*/  @P0 LDC.64 R4, c[0x0][0x250] ;  /* 0x00009400ff040b82 */ /* 0x012e700000000a00 */
[----:B------:R-:W3:Y:S01]  /*f0a0*/  @!P1 LDC.64 R6, c[0x0][0x250] ;  /* 0x00009400ff069b82 */ /* 0x000ee20000000a00 */
[----:B-1----:R-:W-:-:S04]  /*f0b0*/  @P0 IMAD.WIDE.U32 R8, R4, 0x60, R124 ;  /* 0x0000006004080825 */ /* 0x002fc800078e007c */
        /* <DEDUP_REMOVED lines=15> */
.L_x_8280:
[----:B------:R-:W-:Y:S05]  /*f1b0*/  BSYNC B0 ;  /* 0x0000000000007941 */ /* 0x000fea0003800000 */
.L_x_8279:
[----:B------:R-:W-:Y:S01]  /*f1c0*/  LDSM.16.M88.4 R96, [R146] ;  /* 0x000000009260783b */ /* 0x000fe20000000200 */
[----:B------:R-:W-:Y:S01]  /*f1d0*/  R2P PR, R58, 0x6 ;  /* 0x000000063a007804 */ /* 0x000fe20000000000 */
[C---:B------:R-:W-:Y:S01]  /*f1e0*/  VIADD R0, R145.reuse, 0x4000 ;  /* 0x0000400091007836 */ /* 0x040fe20000000000 */
[----:B------:R-:W-:Y:S01]  /*f1f0*/  ULDC.64 UR14, c[0x0][0x398] ;  /* 0x0000e600000e7ab9 */ /* 0x000fe20000000a00 */
[----:B------:R-:W2:Y:S01]  /*f200*/  LDSM.16.M88.4 R32, [R145+0x4000] ;  /* 0x004000009120783b */ /* 0x000ea20000000200 */
[----:B------:R-:W-:Y:S01]  /*f210*/  VIADD R143, R145, 0x4020 ;  /* 0x00004020918f7836 */ /* 0x000fe20000000000 */
[----:B------:R-:W-:Y:S01]  /*f220*/  LOP3.LUT R2, R2, R41, RZ, 0xfc, !PT ;  /* 0x0000002902027212 */ /* 0x000fe200078efcff */
[--C-:B------:R-:W-:Y:S01]  /*f230*/  IMAD R144, R45, 0x2, R146.reuse ;  /* 0x000000022d907824 */ /* 0x100fe200078e0292 */
[----:B------:R-:W2:Y:S01]  /*f240*/  LDSM.16.M88.4 R76, [R145+0x4800] ;  /* 0x00480000914c783b */ /* 0x000ea20000000200 */
[C---:B------:R-:W-:Y:S02]  /*f250*/  IMAD R142, R43.reuse, 0x2, R146 ;  /* 0x000000022b8e7824 */ /* 0x040fe400078e0292 */
[----:B------:R-:W-:Y:S01]  /*f260*/  IMAD R56, R56, 0x10, R59 ;  /* 0x0000001038387824 */ /* 0x000fe200078e023b */
[----:B-1-3--:R-:W-:Y:S01]  /*f270*/  LDSM.16.M88.4 R8, [R144] ;  /* 0x000000009008783b */ /* 0x00afe20000000200 */
[----:B------:R-:W-:Y:S01]  /*f280*/  LEA R141, R43, R144, 0x1 ;  /* 0x000000902b8d7211 */ /* 0x000fe200078e08ff */
[----:B------:R-:W-:-:S02]  /*f290*/  @P1 VIADD R143, R0, 0xffffffe0 ;  /* 0xffffffe0008f1836 */ /* 0x000fc40000000000 */
[----:B------:R-:W-:Y:S01]  /*f2a0*/  LDSM.16.M88.4 R68, [R145+0x5000] ;  /* 0x005000009144783b */ /* 0x000fe20000000200 */
[----:B------:R-:W-:Y:S02]  /*f2b0*/  IMAD.MOV.U32 R0, RZ, RZ, 0x40 ;  /* 0x00000040ff007424 */ /* 0x000fe400078e00ff */
[----:B------:R-:W-:Y:S01]  /*f2c0*/  IMAD.SHL.U32 R163, R52, 0x2, RZ ;  /* 0x0000000234a37824 */ /* 0x000fe200078e00ff */
[----:B------:R-:W1:Y:S01]  /*f2d0*/  LDSM.16.M88.4 R36, [R143] ;  /* 0x000000008f24783b */ /* 0x000e620000000200 */
[C---:B------:R-:W-:Y:S01]  /*f2e0*/  VIADD R135, R143.reuse, 0x800 ;  /* 0x000008008f877836 */ /* 0x040fe20000000000 */
[----:B------:R-:W-:Y:S01]  /*f2f0*/  SEL R0, R0, 0xffffffc0, !P2 ;  /* 0xffffffc000007807 */ /* 0x000fe20005000000 */
[----:B------:R-:W-:Y:S01]  /*f300*/  VIADD R134, R143, 0x1000 ;  /* 0x000010008f867836 */ /* 0x000fe20000000000 */
[----:B------:R-:W3:Y:S01]  /*f310*/  LDSM.16.M88.4 R28, [R145+0x5800] ;  /* 0x00580000911c783b */ /* 0x000ee20000000200 */
[----:B------:R-:W-:Y:S01]  /*f320*/  LOP3.LUT R163, R163, 0x6, RZ, 0xc0, !PT ;  /* 0x00000006a3a37812 */ /* 0x000fe200078ec0ff */
[C---:B------:R-:W-:Y:S01]  /*f330*/  VIADD R133, R143.reuse, 0x1800 ;  /* 0x000018008f857836 */ /* 0x040fe20000000000 */
[----:B------:R-:W-:Y:S01]  /*f340*/  IADD3 R131, R143, 0x2000, RZ ;  /* 0x000020008f837810 */ /* 0x000fe20007ffe0ff */
[----:B------:R-:W-:Y:S01]  /*f350*/  IMAD.IADD R139, R145, 0x1, R0 ;  /* 0x00000001918b7824 */ /* 0x000fe200078e0200 */
[----:B------:R-:W3:Y:S01]  /*f360*/  LDSM.16.M88.4 R24, [R143+0x800] ;  /* 0x000800008f18783b */ /* 0x000ee20000000200 */
[----:B------:R-:W-:Y:S01]  /*f370*/  IMAD.IADD R132, R0, 0x1, R143 ;  /* 0x0000000100847824 */ /* 0x000fe200078e028f */
[----:B------:R-:W-:Y:S01]  /*f380*/  SHF.R.S32.HI R0, RZ, 0x1f, R57 ;  /* 0x0000001fff007819 */ /* 0x000fe20000011439 */
[C---:B------:R-:W-:Y:S01]  /*f390*/  VIADD R130, R143.reuse, 0x2800 ;  /* 0x000028008f827836 */ /* 0x040fe20000000000 */
[----:B----4-:R-:W-:Y:S01]  /*f3a0*/  LDSM.16.M88.4 R4, [R142] ;  /* 0x000000008e04783b */ /* 0x010fe20000000200 */
[C---:B------:R-:W-:Y:S01]  /*f3b0*/  VIADD R129, R143.reuse, 0x3000 ;  /* 0x000030008f817836 */ /* 0x040fe20000000000 */
[----:B------:R-:W-:Y:S01]  /*f3c0*/  LEA.HI R161, R0, R57, RZ, 0x2 ;  /* 0x0000003900a17211 */ /* 0x000fe200078f10ff */
[----:B--2--5:R-:W-:Y:S01]  /*f3d0*/  FMUL.FTZ R0, R40, R47 ;  /* 0x0000002f28007220 */ /* 0x024fe20000410000 */
[----:B------:R-:W2:Y:S01]  /*f3e0*/  LDSM.16.M88.4 R12, [R139+0x4000] ;  /* 0x004000008b0c783b */ /* 0x000ea20000000200 */
[----:B------:R-:W-:Y:S01]  /*f3f0*/  VIADD R128, R143, 0x3800 ;  /* 0x000038008f807836 */ /* 0x000fe20000000000 */
[----:B------:R-:W-:-:S02]  /*f400*/  SHF.R.S32.HI R161, RZ, 0x2, R161 ;  /* 0x00000002ffa17819 */ /* 0x000fc400000114a1 */
[----:B------:R-:W4:Y:S01]  /*f410*/  LDSM.16.M88.4 R16, [R143+0x1000] ;  /* 0x001000008f10783b */ /* 0x000f220000000200 */
[C---:B------:R-:W-:Y:S03]  /*f420*/  HMMA.16816.F32 R20, R96.reuse, R32, RZ ;  /* 0x000000206014723c */ /* 0x040fe600000018ff */
[----:B------:R-:W-:Y:S04]  /*f430*/  LDSM.16.M88.4 R60, [R141] ;  /* 0x000000008d3c783b */ /* 0x000fe80000000200 */
[----:B------:R-:W4:Y:S01]  /*f440*/  LDSM.16.M88.4 R112, [R132] ;  /* 0x000000008470783b */ /* 0x000f220000000200 */
[C---:B------:R-:W-:Y:S03]  /*f450*/  HMMA.16816.F32 R32, R96.reuse, R34, RZ ;  /* 0x000000226020723c */ /* 0x040fe600000018ff */
[----:B------:R-:W4:Y:S03]  /*f460*/  LDSM.16.M88.4 R108, [R143+0x1800] ;  /* 0x001800008f6c783b */ /* 0x000f260000000200 */
[C---:B------:R-:W-:Y:S01]  /*f470*/  HMMA.16816.F32 R80, R96.reuse, R76, RZ ;  /* 0x0000004c6050723c */ /* 0x040fe200000018ff */
[----:B------:R-:W4:Y:S04]  /*f480*/  LDSM.16.M88.4 R92, [R139+0x4800] ;  /* 0x004800008b5c783b */ /* 0x000f280000000200 */
[----:B------:R-:W4:Y:S01]  /*f490*/  LDSM.16.M88.4 R88, [R139+0x5000] ;  /* 0x005000008b58783b */ /* 0x000f220000000200 */
        /* <DEDUP_REMOVED lines=9> */
[C---:B---3--:R-:W-:Y:S06]  /*f530*/  HMMA.16816.F32 R64, R96.reuse, R28, RZ ;  /* 0x0000001c6040723c */ /* 0x048fec00000018ff */
        /* <DEDUP_REMOVED lines=8> */
[C---:B----4-:R-:W-:Y:S06]  /*f5c0*/  HMMA.16816.F32 R72, R8.reuse, R16, R72 ;  /* 0x000000100848723c */ /* 0x050fec0000001848 */
        /* <DEDUP_REMOVED lines=42> */
[----:B------:R-:W-:Y:S06]  /*f870*/  HMMA.16816.F32 R96, R28, R86, R96 ;  /* 0x000000561c60723c */ /* 0x000fec0000001860 */
[----:B------:R-:W-:Y:S06]  /*f880*/  HMMA.16816.F32 R32, R92, R66, R32 ;  /* 0x000000425c20723c */ /* 0x000fec0000001820 */
[----:B------:R-:W-:Y:S01]  /*f890*/  HMMA.16816.F32 R108, R28, R84, R108 ;  /* 0x000000541c6c723c */ /* 0x000fe2000000186c */
[----:B------:R-:W4:Y:S05]  /*f8a0*/  LDSM.16.M88.4 R28, [R139+0x7800] ;  /* 0x007800008b1c783b */ /* 0x000f2a0000000200 */
[----:B--2---:R-:W-:Y:S06]  /*f8b0*/  HMMA.16816.F32 R72, R16, R60, R72 ;  /* 0x0000003c1048723c */ /* 0x004fec0000001848 */
[C---:B------:R-:W-:Y:S06]  /*f8c0*/  HMMA.16816.F32 R20, R92.reuse, R64, R20 ;  /* 0x000000405c14723c */ /* 0x040fec0000001814 */
[C---:B---3--:R-:W-:Y:S06]  /*f8d0*/  HMMA.16816.F32 R80, R92.reuse, R12, R80 ;  /* 0x0000000c5c50723c */ /* 0x048fec0000001850 */
[----:B------:R-:W-:Y:S01]  /*f8e0*/  HMMA.16816.F32 R76, R92, R14, R76 ;  /* 0x0000000e5c4c723c */ /* 0x000fe2000000184c */
[----:B------:R-:W2:Y:S05]  /*f8f0*/  LDSM.16.M88.4 R12, [R132+0x3000] ;  /* 0x00300000840c783b */ /* 0x000eaa0000000200 */
[C---:B------:R-:W-:Y:S06]  /*f900*/  HMMA.16816.F32 R68, R16.reuse, R62, R68 ;  /* 0x0000003e1044723c */ /* 0x040fec0000001844 */
[----:B------:R-:W-:Y:S06]  /*f910*/  HMMA.16816.F32 R96, R16, R10, R96 ;  /* 0x0000000a1060723c */ /* 0x000fec0000001860 */
[----:B------:R-:W-:Y:S06]  /*f920*/  HMMA.16816.F32 R32, R36, R50, R32 ;  /* 0x000000322420723c */ /* 0x000fec0000001820 */
[----:B------:R-:W-:Y:S01]  /*f930*/  HMMA.16816.F32 R108, R16, R8, R108 ;  /* 0x00000008106c723c */ /* 0x000fe2000000186c */
[----:B------:R-:W3:Y:S01]  /*f940*/  LDSM.16.M88.4 R8, [R132+0x3800] ;  /* 0x003800008408783b */ /* 0x000ee20000000200 */
[----:B------:R-:W-:-:S04]  /*f950*/  DEPBAR.LE SB0, 0x0 ;  /* 0x000080000000791a */ /* 0x000fc80000000000 */
[----:B-1----:R-:W-:Y:S01]  /*f960*/  HMMA.16816.F32 R72, R92, R4, R72 ;  /* 0x000000045c48723c */ /* 0x002fe20000001848 */
[----:B------:R-:W-:-:S04]  /*f970*/  IMAD.IADD R16, R3, 0x1, R163 ;  /* 0x0000000103107824 */ /* 0x000fc800078e02a3 */
[C---:B------:R-:W-:Y:S01]  /*f980*/  VIADD R106, R16.reuse, 0x11 ;  /* 0x00000011106a7836 */ /* 0x040fe20000000000 */
[----:B------:R-:W-:Y:S01]  /*f990*/  HMMA.16816.F32 R20, R36, R48, R20 ;  /* 0x000000302414723c */ /* 0x000fe20000001814 */
[C---:B------:R-:W-:Y:S02]  /*f9a0*/  VIADD R4, R16.reuse, 0x9 ;  /* 0x0000000910047836 */ /* 0x040fe40000000000 */
[----:B------:R-:W-:-:S03]  /*f9b0*/  VIADD R18, R16, 0x20 ;  /* 0x0000002010127836 */ /* 0x000fc60000000000 */
[----:B----4-:R-:W-:Y:S01]  /*f9c0*/  HMMA.16816.F32 R80, R36, R24, R80 ;  /* 0x000000182450723c */ /* 0x010fe20000001850 */
[----:B------:R-:W-:Y:S01]  /*f9d0*/  FMUL.FTZ R5, R34, UR15 ;  /* 0x0000000f22057c20 */ /* 0x000fe20008410000 */
[----:B------:R-:W-:-:S04]  /*f9e0*/  FMUL.FTZ R17, R33, UR15 ;  /* 0x0000000f21117c20 */ /* 0x000fc80008410000 */
[----:B------:R-:W-:Y:S01]  /*f9f0*/  HMMA.16816.F32 R68, R92, R6, R68 ;  /* 0x000000065c44723c */ /* 0x000fe20000001844 */
[----:B------:R-:W-:Y:S01]  /*fa00*/  FMUL.FTZ R25, R32, UR15 ;  /* 0x0000000f20197c20 */ /* 0x000fe20008410000 */
[----:B------:R-:W1:Y:S01]  /*fa10*/  MUFU.TANH R5, R5 ;  /* 0x0000000500057308 */ /* 0x000e620000002400 */
[----:B------:R-:W-:-:S03]  /*fa20*/  VIADD R24, R16, 0x21 ;  /* 0x0000002110187836 */ /* 0x000fc60000000000 */
[C---:B------:R-:W-:Y:S01]  /*fa30*/  HMMA.16816.F32 R96, R92.reuse, R30, R96 ;  /* 0x0000001e5c60723c */ /* 0x040fe20000001860 */
[----:B------:R-:W-:Y:S02]  /*fa40*/  VIADD R6, R16, 0x8 ;  /* 0x0000000810067836 */ /* 0x000fe40000000000 */
[----:B------:R-:W-:Y:S01]  /*fa50*/  FMUL.FTZ R7, R35, UR15 ;  /* 0x0000000f23077c20 */ /* 0x000fe20008410000 */
[----:B------:R-:W4:Y:S02]  /*fa60*/  MUFU.TANH R25, R25 ;  /* 0x0000001900197308 */ /* 0x000f240000002400 */
[----:B------:R-:W-:Y:S01]  /*fa70*/  HMMA.16816.F32 R108, R92, R28, R108 ;  /* 0x0000001c5c6c723c */ /* 0x000fe2000000186c */
[----:B------:R-:W-:Y:S01]  /*fa80*/  IADD3 R31, R56, 0x1, R161 ;  /* 0x00000001381f7810 */ /* 0x000fe20007ffe0a1 */
[----:B------:R-:W-:Y:S01]  /*fa90*/  FMUL.FTZ R21, R21, UR15 ;  /* 0x0000000f15157c20 */ /* 0x000fe20008410000 */
[----:B------:R-:W-:Y:S01]  /*faa0*/  FMUL.FTZ R23, R23, UR15 ;  /* 0x0000000f17177c20 */ /* 0x000fe20008410000 */
[----:B------:R-:W-:Y:S01]  /*fab0*/  FMUL.FTZ R20, R20, UR15 ;  /* 0x0000000f14147c20 */ /* 0x000fe20008410000 */
[----:B------:R-:W-:Y:S01]  /*fac0*/  IADD3 R31, R54, R31, -R152 ;  /* 0x0000001f361f7210 */ /* 0x000fe20007ffe898 */
[----:B--2---:R-:W-:Y:S01]  /*fad0*/  HMMA.16816.F32 R72, R36, R12, R72 ;  /* 0x0000000c2448723c */ /* 0x004fe20000001848 */
[----:B------:R-:W-:Y:S01]  /*fae0*/  FMUL.FTZ R19, R80, UR15 ;  /* 0x0000000f50137c20 */ /* 0x000fe20008410000 */
[----:B------:R-:W2:Y:S01]  /*faf0*/  MUFU.TANH R21, R21 ;  /* 0x0000001500157308 */ /* 0x000ea20000002400 */
[----:B------:R-:W-:Y:S01]  /*fb00*/  FMUL.FTZ R29, R82, UR15 ;  /* 0x0000000f521d7c20 */ /* 0x000fe20008410000 */
[----:B------:R-:W-:-:S02]  /*fb10*/  VIADD R31, R31, UR14 ;  /* 0x0000000e1f1f7c36 */ /* 0x000fc40008000000 */
[----:B------:R-:W-:Y:S01]  /*fb20*/  FMUL.FTZ R22, R22, UR15 ;  /* 0x0000000f16167c20 */ /* 0x000fe20008410000 */
[C---:B------:R-:W-:Y:S01]  /*fb30*/  HMMA.16816.F32 R76, R36.reuse, R26, R76 ;  /* 0x0000001a244c723c */ /* 0x040fe2000000184c */
[----:B------:R-:W-:Y:S01]  /*fb40*/  FMUL.FTZ R13, R83, UR15 ;  /* 0x0000000f530d7c20 */ /* 0x000fe20008410000 */
[C---:B------:R-:W-:Y:S01]  /*fb50*/  VIMNMX R103, R31.reuse, R54, PT ;  /* 0x000000361f677248 */ /* 0x040fe20003fe0100 */
[----:B------:R-:W2:Y:S01]  /*fb60*/  MUFU.TANH R23, R23 ;  /* 0x0000001700177308 */ /* 0x000ea20000002400 */
[----:B------:R-:W-:Y:S02]  /*fb70*/  VIADDMNMX R126, R31, 0x8, R54, PT ;  /* 0x000000081f7e7846 */ /* 0x000fe40003800136 */
[----:B------:R-:W-:Y:S01]  /*fb80*/  HMMA.16816.F32 R68, R36, R14, R68 ;  /* 0x0000000e2444723c */ /* 0x000fe20000001844 */
[----:B------:R-:W-:Y:S01]  /*fb90*/  FMUL.FTZ R27, R81, UR15 ;  /* 0x0000000f511b7c20 */ /* 0x000fe20008410000 */
[C---:B------:R-:W-:Y:S02]  /*fba0*/  ISETP.GE.AND P4, PT, R6.reuse, R103, PT ;  /* 0x000000670600720c */ /* 0x040fe40003f86270 */
[----:B------:R-:W-:-:S02]  /*fbb0*/  ISETP.GE.AND P1, PT, R6, R126, PT ;  /* 0x0000007e0600720c */ /* 0x000fc40003f26270 */
[----:B------:R-:W-:Y:S01]  /*fbc0*/  I2FP.F32.S32 R6, R6 ;  /* 0x0000000600067245 */ /* 0x000fe20000201400 */
[----:B------:R-:W2:Y:S01]  /*fbd0*/  MUFU.TANH R27, R27 ;  /* 0x0000001b001b7308 */ /* 0x000ea20000002400 */
[----:B------:R-:W-:Y:S01]  /*fbe0*/  IADD3 R14, R16, 0x1, RZ ;  /* 0x00000001100e7810 */ /* 0x000fe20007ffe0ff */
[C---:B---3--:R-:W-:Y:S01]  /*fbf0*/  HMMA.16816.F32 R96, R36.reuse, R10, R96 ;  /* 0x0000000a2460723c */ /* 0x048fe20000001860 */
[-C--:B------:R-:W-:Y:S01]  /*fc00*/  ISETP.GE.AND P6, PT, R4, R103.reuse, PT ;  /* 0x000000670400720c */ /* 0x080fe20003fc6270 */
[----:B-1----:R-:W-:Y:S01]  /*fc10*/  FFMA.FTZ R5, R0, R6, R5 ;  /* 0x0000000600057223 */ /* 0x002fe20000010005 */
[----:B------:R-:W-:Y:S01]  /*fc20*/  ISETP.GE.AND P5, PT, R14, R103, PT ;  /* 0x000000670e00720c */ /* 0x000fe20003fa6270 */
[----:B------:R-:W-:Y:S01]  /*fc30*/  FMUL.FTZ R74, R74, UR15 ;  /* 0x0000000f4a4a7c20 */ /* 0x000fe20008410000 */
[----:B------:R-:W-:Y:S01]  /*fc40*/  ISETP.GE.AND P0, PT, R14, R126, PT ;  /* 0x0000007e0e00720c */ /* 0x000fe20003f06270 */
[----:B------:R-:W1:Y:S01]  /*fc50*/  MUFU.TANH R13, R13 ;  /* 0x0000000d000d7308 */ /* 0x000e620000002400 */
[----:B------:R-:W-:Y:S01]  /*fc60*/  I2FP.F32.S32 R14, R14 ;  /* 0x0000000e000e7245 */ /* 0x000fe20000201400 */
[----:B----4-:R-:W-:Y:S01]  /*fc70*/  FFMA.FTZ R11, R0, R6, R25 ;  /* 0x00000006000b7223 */ /* 0x010fe20000010019 */
[----:B------:R-:W-:Y:S01]  /*fc80*/  HMMA.16816.F32 R108, R36, R8, R108 ;  /* 0x00000008246c723c */ /* 0x000fe2000000186c */
[----:B------:R-:W-:Y:S01]  /*fc90*/  FMUL.FTZ R15, R76, UR15 ;  /* 0x0000000f4c0f7c20 */ /* 0x000fe20008410000 */
[----:B------:R-:W-:Y:S01]  /*fca0*/  FMUL.FTZ R31, R78, UR15 ;  /* 0x0000000f4e1f7c20 */ /* 0x000fe20008410000 */
[CC--:B--2---:R-:W-:Y:S01]  /*fcb0*/  FFMA.FTZ R21, R0.reuse, R14.reuse, R21 ;  /* 0x0000000e00157223 */ /* 0x0c4fe20000010015 */
[----:B------:R-:W-:Y:S01]  /*fcc0*/  FFMA.FTZ R14, R0, R14, R23 ;  /* 0x0000000e000e7223 */ /* 0x000fe20000010017 */
[----:B------:R-:W2:Y:S01]  /*fcd0*/  MUFU.TANH R17, R17 ;  /* 0x0000001100117308 */ /* 0x000ea20000002400 */
[----:B------:R-:W-:Y:S01]  /*fce0*/  FSEL R11, R11, -INF , !P4 ;  /* 0xff8000000b0b7808 */ /* 0x000fe20006000000 */
[----:B------:R-:W-:Y:S01]  /*fcf0*/  FMUL.FTZ R37, R72, UR15 ;  /* 0x0000000f48257c20 */ /* 0x000fe20008410000 */
[----:B------:R-:W-:-:S02]  /*fd00*/  VIADD R8, R16, 0x10 ;  /* 0x0000001010087836 */ /* 0x000fc40000000000 */
[----:B------:R-:W-:Y:S01]  /*fd10*/  FMUL.FTZ R9, R77, UR15 ;  /* 0x0000000f4d097c20 */ /* 0x000fe20008410000 */
[----:B------:R-:W-:Y:S01]  /*fd20*/  FSEL R10, R5, -INF , !P1 ;  /* 0xff800000050a7808 */ /* 0x000fe20004800000 */
[----:B------:R-:W-:Y:S01]  /*fd30*/  FMUL.FTZ R33, R79, UR15 ;  /* 0x0000000f4f217c20 */ /* 0x000fe20008410000 */
[CC--:B------:R-:W-:Y:S01]  /*fd40*/  ISETP.GE.AND P4, PT, R106.reuse, R103.reuse, PT ;  /* 0x000000676a00720c */ /* 0x0c0fe20003f86270 */
[----:B------:R-:W3:Y:S01]  /*fd50*/  MUFU.TANH R7, R7 ;  /* 0x0000000700077308 */ /* 0x000ee20000002400 */
[----:B------:R-:W-:Y:S01]  /*fd60*/  ISETP.GE.AND P1, PT, R106, R126, PT ;  /* 0x0000007e6a00720c */ /* 0x000fe20003f26270 */
[----:B------:R-:W-:Y:S01]  /*fd70*/  FMUL.FTZ R69, R69, UR15 ;  /* 0x0000000f45457c20 */ /* 0x000fe20008410000 */
[----:B------:R-:W-:Y:S01]  /*fd80*/  I2FP.F32.S32 R106, R106 ;  /* 0x0000006a006a7245 */ /* 0x000fe20000201400 */
[----:B------:R-:W-:Y:S01]  /*fd90*/  FMUL.FTZ R71, R71, UR15 ;  /* 0x0000000f47477c20 */ /* 0x000fe20008410000 */
[----:B------:R-:W-:Y:S01]  /*fda0*/  ISETP.GE.AND P2, PT, R4, R126, PT ;  /* 0x0000007e0400720c */ /* 0x000fe20003f46270 */
[----:B------:R-:W-:Y:S01]  /*fdb0*/  VIADD R6, R16, 0x18 ;  /* 0x0000001810067836 */ /* 0x000fe20000000000 */
[----:B------:R-:W-:Y:S01]  /*fdc0*/  FSEL R21, R21, -INF , !P5 ;  /* 0xff80000015157808 */ /* 0x000fe20006800000 */
[----:B------:R-:W4:Y:S01]  /*fdd0*/  MUFU.TANH R19, R19 ;  /* 0x0000001300137308 */ /* 0x000f220000002400 */
[----:B------:R-:W-:Y:S01]  /*fde0*/  FSEL R14, R14, -INF , !P0 ;  /* 0xff8000000e0e7808 */ /* 0x000fe20004000000 */
[C---:B------:R-:W-:Y:S01]  /*fdf0*/  FFMA.FTZ R27, R0.reuse, R106, R27 ;  /* 0x0000006a001b7223 */ /* 0x040fe2000001001b */
[----:B------:R-:W-:Y:S01]  /*fe00*/  I2FP.F32.S32 R4, R4 ;  /* 0x0000000400047245 */ /* 0x000fe20000201400 */
[----:B-1----:R-:W-:Y:S01]  /*fe10*/  FFMA.FTZ R106, R0, R106, R13 ;  /* 0x0000006a006a7223 */ /* 0x002fe2000001000d */
[CC--:B------:R-:W-:Y:S01]  /*fe20*/  ISETP.GE.AND P5, PT, R8.reuse, R103.reuse, PT ;  /* 0x000000670800720c */ /* 0x0c0fe20003fa6270 */
[----:B------:R-:W-:Y:S01]  /*fe30*/  FMUL.FTZ R35, R73, UR15 ;  /* 0x0000000f49237c20 */ /* 0x000fe20008410000 */
[----:B------:R-:W-:Y:S01]  /*fe40*/  ISETP.GE.AND P0, PT, R8, R126, PT ;  /* 0x0000007e0800720c */ /* 0x000fe20003f06270 */
[----:B------:R-:W1:Y:S01]  /*fe50*/  MUFU.TANH R29, R29 ;  /* 0x0000001d001d7308 */ /* 0x000e620000002400 */
[----:B------:R-:W-:Y:S01]  /*fe60*/  I2FP.F32.S32 R8, R8 ;  /* 0x0000000800087245 */ /* 0x000fe20000201400 */
[CC--:B--2---:R-:W-:Y:S01]  /*fe70*/  FFMA.FTZ R5, R0.reuse, R4.reuse, R17 ;  /* 0x0000000400057223 */ /* 0x0c4fe20000010011 */
[----:B---3--:R-:W-:Y:S01]  /*fe80*/  FFMA.FTZ R7, R0, R4, R7 ;  /* 0x0000000400077223 */ /* 0x008fe20000010007 */
[----:B------:R-:W-:Y:S01]  /*fe90*/  FMUL.FTZ R75, R75, UR15 ;  /* 0x0000000f4b4b7c20 */ /* 0x000fe20008410000 */
[----:B------:R-:W-:Y:S01]  /*fea0*/  IADD3 R4, R16, 0x19, RZ ;  /* 0x0000001910047810 */ /* 0x000fe20007ffe0ff */
[----:B------:R-:W-:Y:S01]  /*feb0*/  FMUL.FTZ R68, R68, UR15 ;  /* 0x0000000f44447c20 */ /* 0x000fe20008410000 */
[----:B------:R-:W-:Y:S01]  /*fec0*/  FSEL R13, R27, -INF , !P4 ;  /* 0xff8000001b0d7808 */ /* 0x000fe20006000000 */
[----:B------:R-:W2:Y:S01]  /*fed0*/  MUFU.TANH R37, R37 ;  /* 0x0000002500257308 */ /* 0x000ea20000002400 */
[----:B----4-:R-:W-:Y:S01]  /*fee0*/  FFMA.FTZ R17, R0, R8, R19 ;  /* 0x0000000800117223 */ /* 0x010fe20000010013 */
[----:B------:R-:W-:Y:S01]  /*fef0*/  FSEL R106, R106, -INF , !P1 ;  /* 0xff8000006a6a7808 */ /* 0x000fe20004800000 */
[----:B------:R-:W-:Y:S01]  /*ff00*/  FMUL.FTZ R70, R70, UR15 ;  /* 0x0000000f46467c20 */ /* 0x000fe20008410000 */
[-C--:B------:R-:W-:Y:S01]  /*ff10*/  ISETP.GE.AND P4, PT, R18, R103.reuse, PT ;  /* 0x000000671200720c */ /* 0x080fe20003f86270 */
[----:B------:R-:W-:Y:S01]  /*ff20*/  FMUL.FTZ R96, R96, UR15 ;  /* 0x0000000f60607c20 */ /* 0x000fe20008410000 */
[----:B------:R-:W-:Y:S01]  /*ff30*/  ISETP.GE.AND P1, PT, R18, R126, PT ;  /* 0x0000007e1200720c */ /* 0x000fe20003f26270 */
[----:B------:R-:W-:Y:S01]  /*ff40*/  FMUL.FTZ R109, R109, UR15 ;  /* 0x0000000f6d6d7c20 */ /* 0x000fe20008410000 */
[----:B------:R-:W3:Y:S01]  /*ff50*/  MUFU.TANH R39, R74 ;  /* 0x0000004a00277308 */ /* 0x000ee20000002400 */
[----:B-1----:R-:W-:Y:S01]  /*ff60*/  FFMA.FTZ R8, R0, R8, R29 ;  /* 0x0000000800087223 */ /* 0x002fe2000001001d */
[----:B------:R-:W-:Y:S01]  /*ff70*/  FSEL R19, R5, -INF , !P6 ;  /* 0xff80000005137808 */ /* 0x000fe20007000000 */
[----:B------:R-:W-:Y:S01]  /*ff80*/  FMUL.FTZ R111, R111, UR15 ;  /* 0x0000000f6f6f7c20 */ /* 0x000fe20008410000 */
[----:B------:R-:W-:Y:S01]  /*ff90*/  FSEL R12, R7, -INF , !P2 ;  /* 0xff800000070c7808 */ /* 0x000fe20005000000 */
[----:B------:R-:W-:Y:S01]  /*ffa0*/  FMUL.FTZ R108, R108, UR15 ;  /* 0x0000000f6c6c7c20 */ /* 0x000fe20008410000 */
[----:B------:R-:W-:Y:S01]  /*ffb0*/  I2FP.F32.S32 R18, R18 ;  /* 0x0000001200127245 */ /* 0x000fe20000201400 */
[----:B------:R-:W-:Y:S01]  /*ffc0*/  FMUL.FTZ R110, R110, UR15 ;  /* 0x0000000f6e6e7c20 */ /* 0x000fe20008410000 */
[----:B------:R-:W1:Y:S01]  /*ffd0*/  MUFU.TANH R15, R15 ;  /* 0x0000000f000f7308 */ /* 0x000e620000002400 */
[-C--:B------:R-:W-:Y:S01]  /*ffe0*/  ISETP.GE.AND P6, PT, R6, R103.reuse, PT ;  /* 0x000000670600720c */ /* 0x080fe20003fc6270 */
[----:B------:R-:W-:Y:S01]  /*fff0*/  FMUL.FTZ R98, R98, UR15 ;  /* 0x0000000f62627c20 */ /* 0x000fe20008410000 */
[----:B------:R-:W-:Y:S01]  /*10000*/  ISETP.GE.AND P2, PT, R6, R126, PT ;  /* 0x0000007e0600720c */ /* 0x000fe20003f46270 */
[----:B--2---:R-:W-:Y:S01]  /*10010*/  FFMA.FTZ R37, R0, R18, R37 ;  /* 0x0000001200257223 */ /* 0x004fe20000010025 */
[----:B------:R-:W-:Y:S01]  /*10020*/  FSEL R17, R17, -INF , !P5 ;  /* 0xff80000011117808 */ /* 0x000fe20006800000 */
[----:B------:R-:W-:Y:S01]  /*10030*/  FMUL.FTZ R97, R97, UR15 ;  /* 0x0000000f61617c20 */ /* 0x000fe20008410000 */
[----:B------:R-:W-:Y:S01]  /*10040*/  FSEL R8, R8, -INF , !P0 ;  /* 0xff80000008087808 */ /* 0x000fe20004000000 */
[----:B------:R-:W2:Y:S01]  /*10050*/  MUFU.TANH R9, R9 ;  /* 0x0000000900097308 */ /* 0x000ea20000002400 */
[----:B------:R-:W-:Y:S01]  /*10060*/  I2FP.F32.S32 R6, R6 ;  /* 0x0000000600067245 */ /* 0x000fe20000201400 */
[----:B---3--:R-:W-:Y:S01]  /*10070*/  FFMA.FTZ R39, R0, R18, R39 ;  /* 0x0000001200277223 */ /* 0x008fe20000010027 */
[----:B------:R-:W-:Y:S01]  /*10080*/  ISETP.GE.AND P5, PT, R4, R103, PT ;  /* 0x000000670400720c */ /* 0x000fe20003fa6270 */
[----:B------:R-:W-:Y:S01]  /*10090*/  VIADD R18, R16, 0x29 ;  /* 0x0000002910127836 */ /* 0x000fe20000000000 */
[----:B------:R-:W-:Y:S01]  /*100a0*/  ISETP.GE.AND P0, PT, R4, R126, PT ;  /* 0x0000007e0400720c */ /* 0x000fe20003f06270 */
[----:B------:R-:W-:Y:S01]  /*100b0*/  FMUL.FTZ R99, R99, UR15 ;  /* 0x0000000f63637c20 */ /* 0x000fe20008410000 */
[----:B------:R-:W-:Y:S01]  /*100c0*/  I2FP.F32.S32 R4, R4 ;  /* 0x0000000400047245 */ /* 0x000fe20000201400 */
[----:B------:R-:W3:Y:S01]  /*100d0*/  MUFU.TANH R31, R31 ;  /* 0x0000001f001f7308 */ /* 0x000ee20000002400 */
[----:B-1----:R-:W-:Y:S01]  /*100e0*/  FFMA.FTZ R7, R0, R6, R15 ;  /* 0x0000000600077223 */ /* 0x002fe2000001000f */
[----:B------:R-:W-:-:S02]  /*100f0*/  FSEL R173, R37, -INF , !P4 ;  /* 0xff80000025ad7808 */ /* 0x000fc40006000000 */
[----:B------:R-:W-:Y:S02]  /*10100*/  FSEL R172, R39, -INF , !P1 ;  /* 0xff80000027ac7808 */ /* 0x000fe40004800000 */
[----:B------:R-:W-:Y:S02]  /*10110*/  ISETP.GE.AND P4, PT, R18, R103, PT ;  /* 0x000000671200720c */ /* 0x000fe40003f86270 */
[----:B------:R-:W1:Y:S01]  /*10120*/  MUFU.TANH R33, R33 ;  /* 0x0000002100217308 */ /* 0x000e620000002400 */
[----:B--2---:R-:W-:Y:S01]  /*10130*/  FFMA.FTZ R5, R0, R4, R9 ;  /* 0x0000000400057223 */ /* 0x004fe20000010009 */
[----:B------:R-:W-:Y:S02]  /*10140*/  ISETP.GE.AND P1, PT, R18, R126, PT ;  /* 0x0000007e1200720c */ /* 0x000fe40003f26270 */
[----:B------:R-:W-:Y:S02]  /*10150*/  I2FP.F32.S32 R18, R18 ;  /* 0x0000001200127245 */ /* 0x000fe40000201400 */
[----:B------:R-:W-:-:S02]  /*10160*/  FSEL R7, R7, -INF , !P6 ;  /* 0xff80000007077808 */ /* 0x000fc40007000000 */
[----:B------:R-:W2:Y:S01]  /*10170*/  MUFU.TANH R69, R69 ;  /* 0x0000004500457308 */ /* 0x000ea20000002400 */
[----:B---3--:R-:W-:Y:S01]  /*10180*/  FFMA.FTZ R6, R0, R6, R31 ;  /* 0x0000000600067223 */ /* 0x008fe2000001001f */
[----:B------:R-:W-:Y:S02]  /*10190*/  ISETP.GE.AND P6, PT, R24, R103, PT ;  /* 0x000000671800720c */ /* 0x000fe40003fc6270 */
[----:B------:R-:W-:Y:S02]  /*101a0*/  FSEL R5, R5, -INF , !P5 ;  /* 0xff80000005057808 */ /* 0x000fe40006800000 */
[----:B------:R-:W-:Y:S02]  /*101b0*/  FSEL R6, R6, -INF , !P2 ;  /* 0xff80000006067808 */ /* 0x000fe40005000000 */
[----:B------:R-:W3:Y:S01]  /*101c0*/  MUFU.TANH R71, R71 ;  /* 0x0000004700477308 */ /* 0x000ee20000002400 */
[----:B-1----:R-:W-:Y:S01]  /*101d0*/  FFMA.FTZ R4, R0, R4, R33 ;  /* 0x0000000400047223 */ /* 0x002fe20000010021 */
[----:B------:R-:W-:-:S02]  /*101e0*/  ISETP.GE.AND P2, PT, R24, R126, PT ;  /* 0x0000007e1800720c */ /* 0x000fc40003f46270 */
[----:B------:R-:W-:Y:S02]  /*101f0*/  I2FP.F32.S32 R24, R24 ;  /* 0x0000001800187245 */ /* 0x000fe40000201400 */
[----:B------:R-:W-:Y:S02]  /*10200*/  FSEL R4, R4, -INF , !P0 ;  /* 0xff80000004047808 */ /* 0x000fe40004000000 */
[----:B------:R-:W1:Y:S01]  /*10210*/  MUFU.TANH R35, R35 ;  /* 0x0000002300237308 */ /* 0x000e620000002400 */
[----:B--2---:R-:W-:-:S05]  /*10220*/  FFMA.FTZ R69, R0, R18, R69 ;  /* 0x0000001200457223 */ /* 0x004fca0000010045 */
[----:B------:R-:W-:Y:S02]  /*10230*/  FSEL R167, R69, -INF , !P4 ;  /* 0xff80000045a77808 */ /* 0x000fe40006000000 */
[----:B------:R-:W2:Y:S01]  /*10240*/  MUFU.TANH R75, R75 ;  /* 0x0000004b004b7308 */ /* 0x000ea20000002400 */
[----:B---3--:R-:W-:Y:S01]  /*10250*/  FFMA.FTZ R71, R0, R18, R71 ;  /* 0x0000001200477223 */ /* 0x008fe20000010047 */
[----:B------:R-:W-:-:S04]  /*10260*/  VIADD R18, R16, 0x38 ;  /* 0x0000003810127836 */ /* 0x000fc80000000000 */
[----:B------:R-:W-:Y:S02]  /*10270*/  FSEL R166, R71, -INF , !P1 ;  /* 0xff80000047a67808 */ /* 0x000fe40004800000 */
[----:B------:R-:W-:Y:S01]  /*10280*/  MUFU.TANH R23, R68 ;  /* 0x0000004400177308 */ /* 0x000fe20000002400 */
[----:B-1----:R-:W-:Y:S01]  /*10290*/  FFMA.FTZ R35, R0, R24, R35 ;  /* 0x0000001800237223 */ /* 0x002fe20000010023 */
[C---:B------:R-:W-:Y:S02]  /*102a0*/  ISETP.GE.AND P4, PT, R18.reuse, R103, PT ;  /* 0x000000671200720c */ /* 0x040fe40003f86270 */
[----:B------:R-:W-:Y:S02]  /*102b0*/  ISETP.GE.AND P1, PT, R18, R126, PT ;  /* 0x0000007e1200720c */ /* 0x000fe40003f26270 */
[----:B------:R-:W-:Y:S02]  /*102c0*/  I2FP.F32.S32 R18, R18 ;  /* 0x0000001200127245 */ /* 0x000fe40000201400 */
[----:B------:R-:W-:Y:S01]  /*102d0*/  MUFU.TANH R25, R70 ;  /* 0x0000004600197308 */ /* 0x000fe20000002400 */
[----:B--2---:R-:W-:Y:S01]  /*102e0*/  FFMA.FTZ R75, R0, R24, R75 ;  /* 0x00000018004b7223 */ /* 0x004fe2000001004b */
[----:B------:R-:W-:Y:S01]  /*102f0*/  VIADD R24, R16, 0x30 ;  /* 0x0000003010187836 */ /* 0x000fe20000000000 */
[----:B------:R-:W-:-:S03]  /*10300*/  FSEL R171, R35, -INF , !P6 ;  /* 0xff80000023ab7808 */ /* 0x000fc60007000000 */
[----:B------:R-:W-:Y:S02]  /*10310*/  FSEL R170, R75, -INF , !P2 ;  /* 0xff8000004baa7808 */ /* 0x000fe40005000000 */
[----:B------:R1:W-:Y:S01]  /*10320*/  MUFU.TANH R49, R20 ;  /* 0x0000001400317308 */ /* 0x0003e20000002400 */
[C---:B------:R-:W-:Y:S02]  /*10330*/  ISETP.GE.AND P6, PT, R24.reuse, R103, PT ;  /* 0x000000671800720c */ /* 0x040fe40003fc6270 */
[----:B------:R-:W-:Y:S02]  /*10340*/  ISETP.GE.AND P2, PT, R24, R126, PT ;  /* 0x0000007e1800720c */ /* 0x000fe40003f46270 */
[----:B------:R-:W-:-:S03]  /*10350*/  I2FP.F32.S32 R24, R24 ;  /* 0x0000001800187245 */ /* 0x000fc60000201400 */
[----:B------:R-:W2:Y:S08]  /*10360*/  MUFU.TANH R27, R96 ;  /* 0x00000060001b7308 */ /* 0x000eb00000002400 */
[----:B------:R-:W3:Y:S01]  /*10370*/  MUFU.TANH R15, R108 ;  /* 0x0000006c000f7308 */ /* 0x000ee20000002400 */
[----:B-1----:R-:W-:-:S05]  /*10380*/  VIADD R20, R16, 0x28 ;  /* 0x0000002810147836 */ /* 0x002fca0000000000 */
[C---:B------:R-:W-:Y:S02]  /*10390*/  ISETP.GE.AND P5, PT, R20.reuse, R103, PT ;  /* 0x000000671400720c */ /* 0x040fe40003fa6270 */
[----:B------:R-:W1:Y:S01]  /*103a0*/  MUFU.TANH R9, R110 ;  /* 0x0000006e00097308 */ /* 0x000e620000002400 */
[----:B------:R-:W-:Y:S01]  /*103b0*/  ISETP.GE.AND P0, PT, R20, R126, PT ;  /* 0x0000007e1400720c */ /* 0x000fe20003f06270 */
[----:B--2---:R-:W-:Y:S01]  /*103c0*/  FFMA.FTZ R27, R0, R18, R27 ;  /* 0x00000012001b7223 */ /* 0x004fe2000001001b */
[----:B------:R-:W-:-:S04]  /*103d0*/  I2FP.F32.S32 R20, R20 ;  /* 0x0000001400147245 */ /* 0x000fc80000201400 */
[----:B------:R-:W-:Y:S01]  /*103e0*/  FSEL R123, R27, -INF , !P4 ;  /* 0xff8000001b7b7808 */ /* 0x000fe20006000000 */
[----:B------:R-:W2:Y:S01]  /*103f0*/  MUFU.TANH R109, R109 ;  /* 0x0000006d006d7308 */ /* 0x000ea20000002400 */
[CC--:B------:R-:W-:Y:S01]  /*10400*/  FFMA.FTZ R23, R0.reuse, R20.reuse, R23 ;  /* 0x0000001400177223 */ /* 0x0c0fe20000010017 */
[----:B------:R-:W-:Y:S01]  /*10410*/  FFMA.FTZ R25, R0, R20, R25 ;  /* 0x0000001400197223 */ /* 0x000fe20000010019 */
[----:B------:R-:W-:Y:S01]  /*10420*/  IADD3 R20, R16, 0x31, RZ ;  /* 0x0000003110147810 */ /* 0x000fe20007ffe0ff */
[-C--:B---3--:R-:W-:Y:S01]  /*10430*/  FFMA.FTZ R15, R0, R24.reuse, R15 ;  /* 0x00000018000f7223 */ /* 0x088fe2000001000f */
[----:B------:R-:W-:Y:S02]  /*10440*/  ISETP.GT.AND P4, PT, R160, R147, PT ;  /* 0x00000093a000720c */ /* 0x000fe40003f84270 */
[----:B------:R-:W-:Y:S01]  /*10450*/  FSEL R169, R23, -INF , !P5 ;  /* 0xff80000017a97808 */ /* 0x000fe20006800000 */
[----:B------:R-:W3:Y:S01]  /*10460*/  MUFU.TANH R111, R111 ;  /* 0x0000006f006f7308 */ /* 0x000ee20000002400 */
[----:B------:R-:W-:Y:S01]  /*10470*/  FSEL R168, R25, -INF , !P0 ;  /* 0xff80000019a87808 */ /* 0x000fe20004000000 */
[----:B-1----:R-:W-:Y:S01]  /*10480*/  FFMA.FTZ R9, R0, R24, R9 ;  /* 0x0000001800097223 */ /* 0x002fe20000010009 */
[C---:B------:R-:W-:Y:S01]  /*10490*/  ISETP.GE.AND P5, PT, R20.reuse, R103, PT ;  /* 0x000000671400720c */ /* 0x040fe20003fa6270 */
[----:B------:R-:W-:Y:S01]  /*104a0*/  BAR.SYNC.DEFER_BLOCKING 0x0 ;  /* 0x0000000000007b1d */ /* 0x000fe20000010000 */
[----:B------:R-:W-:-:S02]  /*104b0*/  ISETP.GE.AND P0, PT, R20, R126, PT ;  /* 0x0000007e1400720c */ /* 0x000fc40003f06270 */
[----:B------:R-:W-:Y:S02]  /*104c0*/  I2FP.F32.S32 R20, R20 ;  /* 0x0000001400147245 */ /* 0x000fe40000201400 */
[----:B------:R-:W-:Y:S01]  /*104d0*/  FSEL R162, R15, -INF , !P6 ;  /* 0xff8000000fa27808 */ /* 0x000fe20007000000 */
[----:B------:R-:W1:Y:S01]  /*104e0*/  MUFU.TANH R29, R98 ;  /* 0x00000062001d7308 */ /* 0x000e620000002400 */
[----:B------:R-:W-:Y:S01]  /*104f0*/  FSEL R122, R9, -INF , !P2 ;  /* 0xff800000097a7808 */ /* 0x000fe20005000000 */
[----:B--2---:R-:W-:Y:S01]  /*10500*/  FFMA.FTZ R109, R0, R20, R109 ;  /* 0x00000014006d7223 */ /* 0x004fe2000001006d */
[C---:B------:R-:W-:Y:S02]  /*10510*/  ISETP.GE.AND P6, PT, R16.reuse, R103, PT ;  /* 0x000000671000720c */ /* 0x040fe40003fc6270 */
[----:B------:R-:W-:Y:S01]  /*10520*/  ISETP.GE.AND P2, PT, R16, R126, PT ;  /* 0x0000007e1000720c */ /* 0x000fe20003f46270 */
[----:B---3--:R-:W-:Y:S02]  /*10530*/  FFMA.FTZ R111, R0, R20, R111 ;  /* 0x00000014006f7223 */ /* 0x008fe4000001006f */
[----:B------:R-:W2:Y:S01]  /*10540*/  MUFU.TANH R23, R22 ;  /* 0x0000001600177308 */ /* 0x000ea20000002400 */
[----:B------:R-:W-:-:S02]  /*10550*/  FSEL R127, R109, -INF , !P5 ;  /* 0xff8000006d7f7808 */ /* 0x000fc40006800000 */
[----:B------:R-:W-:-:S05]  /*10560*/  FSEL R120, R111, -INF , !P0 ;  /* 0xff8000006f787808 */ /* 0x000fca0004000000 */
        /* <DEDUP_REMOVED lines=79> */
.L_x_8282:
[----:B------:R-:W1:Y:S02]  /*10a60*/  LDC R18, c[0x0][0x248] ;  /* 0x00009200ff127b82 */ /* 0x000e640000000800 */
[----:B-1----:R-:W-:-:S04]  /*10a70*/  LEA R18, -R18, RZ, 0x6 ;  /* 0x000000ff12127211 */ /* 0x002fc800078e31ff */
[----:B------:R-:W-:-:S07]  /*10a80*/  SHF.R.S32.HI R3, RZ, 0x1f, R18 ;  /* 0x0000001fff037819 */ /* 0x000fce0000011412 */
.L_x_8283:
        /* <DEDUP_REMOVED lines=75> */
.L_x_8281:
        /* <DEDUP_REMOVED lines=32> */
[----:B-1----:R-:W1:Y:S03]  /*11140*/  SHFL.BFLY PT, R23, R20, 0x2, 0x1f ;  /* 0x0c401f0014177f89 */ /* 0x002e6600000e0000 */
        /* <DEDUP_REMOVED lines=48> */
[----:B------:R-:W-:Y:S01]  /*11450*/  FFMA.FTZ R123, R123, UR8, -R164 ;  /* 0x000000087b7b7c23 */ /* 0x000fe200080108a4 */
[----:B------:R-:W2:Y:S01]  /*11460*/  LDSM.16.MT88.4 R16, [R137+0x8800] ;  /* 0x008800008910783b */ /* 0x000ea20000004200 */
[----:B------:R-:W-:Y:S01]  /*11470*/  MUFU.EX2 R111, R111 ;  /* 0x0000006f006f7308 */ /* 0x000fe20000000800 */
[--C-:B------:R-:W-:Y:S01]  /*11480*/  FFMA.FTZ R120, R120, UR8, -R119.reuse ;  /* 0x0000000878787c23 */ /* 0x100fe20008010877 */
[----:B------:R-:W-:-:S06]  /*11490*/  FFMA.FTZ R118, R118, UR8, -R119 ;  /* 0x0000000876767c23 */ /* 0x000fcc0008010877 */
        /* <DEDUP_REMOVED lines=42> */
[----:B----4-:R-:W-:Y:S01]  /*11740*/  HMMA.16816.F32 R52, R64, R56, RZ ;  /* 0x000000384034723c */ /* 0x010fe200000018ff */
[----:B---3--:R-:W-:Y:S02]  /*11750*/  F2FP.F16.F32.PACK_AB R7, R32, R35 ;  /* 0x000000232007723e */ /* 0x008fe400000000ff */
[----:B------:R-:W-:Y:S01]  /*11760*/  MUFU.EX2 R127, R127 ;  /* 0x0000007f007f7308 */ /* 0x000fe20000000800 */
        /* <DEDUP_REMOVED lines=10> */
[----:B------:R-:W-:Y:S01]  /*11810*/  HMMA.16816.F32 R40, R4, R10, R40 ;  /* 0x0000000a0428723c */ /* 0x000fe20000001828 */
[----:B------:R-:W2:Y:S05]  /*11820*/  LDSM.16.MT88.4 R8, [R136+0xa800] ;  /* 0x00a800008808783b */ /* 0x000eaa0000004200 */
[C---:B------:R-:W-:Y:S06]  /*11830*/  HMMA.16816.F32 R84, R64.reuse, R86, RZ ;  /* 0x000000564054723c */ /* 0x040fec00000018ff */
[C---:B------:R-:W-:Y:S06]  /*11840*/  HMMA.16816.F32 R48, R64.reuse, R50, RZ ;  /* 0x000000324030723c */ /* 0x040fec00000018ff */
[C---:B------:R-:W-:Y:S06]  /*11850*/  HMMA.16816.F32 R56, R64.reuse, R58, RZ ;  /* 0x0000003a4038723c */ /* 0x040fec00000018ff */
[C---:B------:R-:W-:Y:S06]  /*11860*/  HMMA.16816.F32 R60, R64.reuse, R20, RZ ;  /* 0x00000014403c723c */ /* 0x040fec00000018ff */
[----:B------:R-:W-:Y:S01]  /*11870*/  HMMA.16816.F32 R64, R64, R22, RZ ;  /* 0x000000164040723c */ /* 0x000fe200000018ff */
[----:B------:R-:W-:Y:S05]  /*11880*/  LDSM.16.MT88.4 R20, [R137+0x9800] ;  /* 0x009800008914783b */ /* 0x000fea0000004200 */
        /* <DEDUP_REMOVED lines=21> */
[C---:B---3--:R-:W-:Y:S01]  /*119e0*/  HMMA.16816.F32 R44, R4.reuse, R16, R44 ;  /* 0x00000010042c723c */ /* 0x048fe2000000182c */
[--C-:B------:R-:W-:Y:S01]  /*119f0*/  FFMA.FTZ R26, R171, UR8, -R164.reuse ;  /* 0x00000008ab1a7c23 */ /* 0x100fe200080108a4 */
[--C-:B------:R-:W-:Y:S01]  /*11a00*/  FFMA.FTZ R27, R172, UR8, -R119.reuse ;  /* 0x00000008ac1b7c23 */ /* 0x100fe20008010877 */
[----:B------:R-:W-:Y:S01]  /*11a10*/  FFMA.FTZ R164, R121, UR8, -R164 ;  /* 0x0000000879a47c23 */ /* 0x000fe200080108a4 */
[--C-:B------:R-:W-:Y:S01]  /*11a20*/  FFMA.FTZ R121, R122, UR8, -R119.reuse ;  /* 0x000000087a797c23 */ /* 0x100fe20008010877 */
[----:B------:R-:W-:Y:S01]  /*11a30*/  FFMA.FTZ R119, R116, UR8, -R119 ;  /* 0x0000000874777c23 */ /* 0x000fe20008010877 */
        /* <DEDUP_REMOVED lines=17> */
[----:B------:R-:W-:Y:S08]  /*11b50*/  MUFU.EX2 R164, R164 ;  /* 0x000000a400a47308 */ /* 0x000ff00000000800 */
[----:B------:R-:W3:Y:S01]  /*11b60*/  MUFU.EX2 R121, R121 ;  /* 0x0000007900797308 */ /* 0x000ee20000000800 */
[----:B-----5:R-:W-:Y:S01]  /*11b70*/  F2FP.F16.F32.PACK_AB R7, R28, R31 ;  /* 0x0000001f1c07723e */ /* 0x020fe200000000ff */
[----:B------:R-:W-:-:S04]  /*11b80*/  FADD.FTZ R31, R31, R30 ;  /* 0x0000001e1f1f7221 */ /* 0x000fc80000010000 */
[----:B------:R-:W-:Y:S02]  /*11b90*/  FADD.FTZ R28, R28, R31 ;  /* 0x0000001f1c1c7221 */ /* 0x000fe40000010000 */
[C---:B-1----:R-:W-:Y:S01]  /*11ba0*/  HMMA.16816.F32 R88, R4.reuse, R12, R88 ;  /* 0x0000000c0458723c */ /* 0x042fe20000001858 */
[----:B------:R-:W1:Y:S05]  /*11bb0*/  MUFU.EX2 R119, R119 ;  /* 0x0000007700777308 */ /* 0x000e6a0000000800 */
[C---:B------:R-:W-:Y:S01]  /*11bc0*/  HMMA.16816.F32 R84, R4.reuse, R14, R84 ;  /* 0x0000000e0454723c */ /* 0x040fe20000001854 */
[----:B------:R-:W5:Y:S05]  /*11bd0*/  LDSM.16.MT88.4 R12, [R136+0x9000] ;  /* 0x00900000880c783b */ /* 0x000f6a0000004200 */
[C---:B--2---:R-:W-:Y:S06]  /*11be0*/  HMMA.16816.F32 R80, R4.reuse, R8, R80 ;  /* 0x000000080450723c */ /* 0x044fec0000001850 */
        /* <DEDUP_REMOVED lines=11> */
[C---:B----4-:R-:W-:Y:S06]  /*11ca0*/  HMMA.16816.F32 R36, R4.reuse, R16, R36 ;  /* 0x000000100424723c */ /* 0x050fec0000001824 */
[C---:B------:R-:W-:Y:S01]  /*11cb0*/  HMMA.16816.F32 R40, R4.reuse, R18, R40 ;  /* 0x000000120428723c */ /* 0x040fe20000001828 */
[----:B------:R-:W-:Y:S05]  /*11cc0*/  LDSM.16.MT88.4 R16, [R138+0xb800] ;  /* 0x00b800008a10783b */ /* 0x000fea0000004200 */
[C---:B-----5:R-:W-:Y:S06]  /*11cd0*/  HMMA.16816.F32 R52, R4.reuse, R12, R52 ;  /* 0x0000000c0434723c */ /* 0x060fec0000001834 */
        /* <DEDUP_REMOVED lines=18> */
[C---:B------:R-:W-:Y:S06]  /*11e00*/  HMMA.16816.F32 R76, R4.reuse, R22, R76 ;  /* 0x00000016044c723c */ /* 0x040fec000000184c */
[C---:B----4-:R-:W-:Y:S06]  /*11e10*/  HMMA.16816.F32 R96, R4.reuse, R12, R96 ;  /* 0x0000000c0460723c */ /* 0x050fec0000001860 */
        /* <DEDUP_REMOVED lines=83> */
.L_x_8285:
[----:B------:R-:W1:Y:S02]  /*12350*/  LDC R6, c[0x0][0x250] ;  /* 0x00009400ff067b82 */ /* 0x000e640000000800 */
[----:B-1----:R-:W-:-:S04]  /*12360*/  LEA R6, -R6, RZ, 0x6 ;  /* 0x000000ff06067211 */ /* 0x002fc800078e31ff */
[----:B------:R-:W-:-:S07]  /*12370*/  SHF.R.S32.HI R2, RZ, 0x1f, R6 ;  /* 0x0000001fff027819 */ /* 0x000fce0000011406 */
.L_x_8286:
        /* <DEDUP_REMOVED lines=52> */
[----:B------:R-:W-:-:S03]  /*126c0*/  @P2 LEA.HI.X R27, R104, UR11, R101, 0x1, P1 ;  /* 0x0000000b681b2c11 */ /* 0x000fc600088f0c65 */
        /* <DEDUP_REMOVED lines=114> */
[----:B------:R-:W-:Y:S06]  /*12df0*/  HMMA.16816.F32 R104, R120, R118, R104 ;  /* 0x000000767868723c */ /* 0x000fec0000001868 */
[C---:B--2---:R-:W-:Y:S06]  /*12e00*/  HMMA.16816.F32 R16, R24.reuse, R20, R16 ;  /* 0x000000141810723c */ /* 0x044fec0000001810 */
[C---:B------:R-:W-:Y:S01]  /*12e10*/  HMMA.16816.F32 R12, R24.reuse, R22, R12 ;  /* 0x00000016180c723c */ /* 0x040fe2000000180c */
[----:B------:R-:W2:Y:S05]  /*12e20*/  LDSM.16.M88.4 R20, [R132+0x3000] ;  /* 0x003000008414783b */ /* 0x000eaa0000000200 */
[C---:B-1----:R-:W-:Y:S06]  /*12e30*/  HMMA.16816.F32 R4, R24.reuse, R114, R4 ;  /* 0x000000721804723c */ /* 0x042fec0000001804 */
[----:B------:R-:W-:Y:S06]  /*12e40*/  HMMA.16816.F32 R8, R24, R112, R8 ;  /* 0x000000701808723c */ /* 0x000fec0000001808 */
        /* <DEDUP_REMOVED lines=8> */
[----:B------:R-:W-:-:S03]  /*12ed0*/  FMUL.FTZ R15, R15, UR15 ;  /* 0x0000000f0f0f7c20 */ /* 0x000fc60008410000 */
[----:B------:R1:W3:Y:S01]  /*12ee0*/  MUFU.TANH R101, R17 ;  /* 0x0000001100657308 */ /* 0x0002e20000002400 */
[----:B------:R-:W-:Y:S01]  /*12ef0*/  FMUL.FTZ R4, R4, UR15 ;  /* 0x0000000f04047c20 */ /* 0x000fe20008410000 */
[----:B------:R-:W-:Y:S01]  /*12f00*/  FMUL.FTZ R6, R6, UR15 ;  /* 0x0000000f06067c20 */ /* 0x000fe20008410000 */
[----:B------:R-:W-:-:S03]  /*12f10*/  FMUL.FTZ R5, R5, UR15 ;  /* 0x0000000f05057c20 */ /* 0x000fc60008410000 */
[----:B------:R-:W-:Y:S01]  /*12f20*/  FMUL.FTZ R8, R8, UR15 ;  /* 0x0000000f08087c20 */ /* 0x000fe20008410000 */
[----:B------:R-:W-:Y:S01]  /*12f30*/  FMUL.FTZ R9, R9, UR15 ;  /* 0x0000000f09097c20 */ /* 0x000fe20008410000 */
[----:B------:R-:W4:Y:S01]  /*12f40*/  MUFU.TANH R117, R117 ;  /* 0x0000007500757308 */ /* 0x000f220000002400 */
[----:B------:R-:W-:Y:S01]  /*12f50*/  FMUL.FTZ R10, R10, UR15 ;  /* 0x0000000f0a0a7c20 */ /* 0x000fe20008410000 */
[----:B------:R-:W-:Y:S01]  /*12f60*/  FMUL.FTZ R11, R11, UR15 ;  /* 0x0000000f0b0b7c20 */ /* 0x000fe20008410000 */
[C---:B--2---:R-:W-:Y:S05]  /*12f70*/  HMMA.16816.F32 R104, R24.reuse, R22, R104 ;  /* 0x000000161868723c */ /* 0x044fea0000001868 */
[----:B------:R2:W-:Y:S01]  /*12f80*/  MUFU.TANH R23, R4 ;  /* 0x0000000400177308 */ /* 0x0005e20000002400 */
[----:B-1----:R-:W1:Y:S01]  /*12f90*/  LDSM.16.M88.4 R16, [R132+0x3800] ;  /* 0x003800008410783b */ /* 0x002e620000000200 */
[----:B------:R-:W-:Y:S01]  /*12fa0*/  HMMA.16816.F32 R108, R24, R20, R108 ;  /* 0x00000014186c723c */ /* 0x000fe2000000186c */
[----:B------:R-:W-:-:S05]  /*12fb0*/  DEPBAR.LE SB0, 0x0 ;  /* 0x000080000000791a */ /* 0x000fca0000000000 */
[----:B------:R5:W4:Y:S08]  /*12fc0*/  MUFU.TANH R115, R12 ;  /* 0x0000000c00737308 */ /* 0x000b300000002400 */
[----:B------:R-:W-:Y:S01]  /*12fd0*/  MUFU.TANH R13, R13 ;  /* 0x0000000d000d7308 */ /* 0x000fe20000002400 */
[----:B--2---:R-:W-:Y:S02]  /*12fe0*/  IMAD R4, R160, 0x40, R163 ;  /* 0x00000040a0047824 */ /* 0x004fe400078e02a3 */
[----:B------:R-:W-:Y:S01]  /*12ff0*/  FMUL.FTZ R105, R105, UR15 ;  /* 0x0000000f69697c20 */ /* 0x000fe20008410000 */
[----:B------:R-:W-:Y:S01]  /*13000*/  FMUL.FTZ R104, R104, UR15 ;  /* 0x0000000f68687c20 */ /* 0x000fe20008410000 */
[----:B------:R-:W-:-:S02]  /*13010*/  VIADD R2, R4, 0x1 ;  /* 0x0000000104027836 */ /* 0x000fc40000000000 */
[----:B------:R-:W-:Y:S01]  /*13020*/  FMUL.FTZ R106, R106, UR15 ;  /* 0x0000000f6a6a7c20 */ /* 0x000fe20008410000 */
[C---:B------:R-:W-:Y:S01]  /*13030*/  VIADD R114, R4.reuse, 0x18 ;  /* 0x0000001804727836 */ /* 0x040fe20000000000 */
[----:B------:R-:W2:Y:S01]  /*13040*/  MUFU.TANH R21, R14 ;  /* 0x0000000e00157308 */ /* 0x000ea20000002400 */
[----:B-----5:R-:W-:Y:S01]  /*13050*/  VIADD R12, R4, 0x9 ;  /* 0x00000009040c7836 */ /* 0x020fe20000000000 */
[CC--:B------:R-:W-:Y:S01]  /*13060*/  ISETP.GE.AND P1, PT, R2.reuse, R103.reuse, PT ;  /* 0x000000670200720c */ /* 0x0c0fe20003f26270 */
[----:B------:R-:W-:Y:S01]  /*13070*/  FMUL.FTZ R111, R111, UR15 ;  /* 0x0000000f6f6f7c20 */ /* 0x000fe20008410000 */
[----:B------:R-:W-:Y:S01]  /*13080*/  ISETP.GE.AND P6, PT, R2, R126, PT ;  /* 0x0000007e0200720c */ /* 0x000fe20003fc6270 */
[----:B------:R-:W-:Y:S01]  /*13090*/  FMUL.FTZ R109, R109, UR15 ;  /* 0x0000000f6d6d7c20 */ /* 0x000fe20008410000 */
[----:B------:R-:W-:Y:S01]  /*130a0*/  I2FP.F32.S32 R2, R2 ;  /* 0x0000000200027245 */ /* 0x000fe20000201400 */
[----:B------:R-:W-:Y:S01]  /*130b0*/  VIADD R120, R4, 0x19 ;  /* 0x0000001904787836 */ /* 0x000fe20000000000 */
[----:B------:R-:W5:Y:S01]  /*130c0*/  MUFU.TANH R15, R15 ;  /* 0x0000000f000f7308 */ /* 0x000f620000002400 */
[----:B------:R-:W-:Y:S01]  /*130d0*/  ISETP.GE.AND P5, PT, R12, R103, PT ;  /* 0x000000670c00720c */ /* 0x000fe20003fa6270 */
[----:B------:R-:W-:Y:S01]  /*130e0*/  FMUL.FTZ R110, R110, UR15 ;  /* 0x0000000f6e6e7c20 */ /* 0x000fe20008410000 */
[----:B------:R-:W-:-:S02]  /*130f0*/  VIADD R22, R4, 0x28 ;  /* 0x0000002804167836 */ /* 0x000fc40000000000 */
[----:B------:R-:W-:Y:S01]  /*13100*/  FMUL.FTZ R107, R107, UR15 ;  /* 0x0000000f6b6b7c20 */ /* 0x000fe20008410000 */
[C---:B------:R-:W-:Y:S02]  /*13110*/  VIADD R20, R4.reuse, 0x29 ;  /* 0x0000002904147836 */ /* 0x040fe40000000000 */
[----:B------:R2:W-:Y:S01]  /*13120*/  MUFU.TANH R119, R8 ;  /* 0x0000000800777308 */ /* 0x0005e20000002400 */
[C---:B-1----:R-:W-:Y:S06]  /*13130*/  HMMA.16816.F32 R32, R24.reuse, R16, R32 ;  /* 0x000000101820723c */ /* 0x042fec0000001820 */
[----:B------:R-:W-:Y:S01]  /*13140*/  HMMA.16816.F32 R28, R24, R18, R28 ;  /* 0x00000012181c723c */ /* 0x000fe2000000181c */
[----:B------:R-:W-:Y:S01]  /*13150*/  MUFU.TANH R9, R9 ;  /* 0x0000000900097308 */ /* 0x000fe20000002400 */
[----:B------:R-:W-:Y:S01]  /*13160*/  FMUL.FTZ R17, R7, UR15 ;  /* 0x0000000f07117c20 */ /* 0x000fe20008410000 */
[----:B------:R-:W-:-:S04]  /*13170*/  VIADD R16, R4, 0x10 ;  /* 0x0000001004107836 */ /* 0x000fc80000000000 */
[CC--:B---3--:R-:W-:Y:S01]  /*13180*/  FFMA.FTZ R25, R0.reuse, R2.reuse, R101 ;  /* 0x0000000200197223 */ /* 0x0c8fe20000010065 */
[----:B----4-:R-:W-:Y:S01]  /*13190*/  FFMA.FTZ R2, R0, R2, R117 ;  /* 0x0000000200027223 */ /* 0x010fe20000010075 */
[----:B------:R1:W-:Y:S01]  /*131a0*/  MUFU.TANH R123, R10 ;  /* 0x0000000a007b7308 */ /* 0x0003e20000002400 */
[----:B--2---:R-:W-:Y:S02]  /*131b0*/  VIADD R8, R4, 0x8 ;  /* 0x0000000804087836 */ /* 0x004fe40000000000 */
[----:B------:R-:W-:Y:S01]  /*131c0*/  FMUL.FTZ R27, R108, UR15 ;  /* 0x0000000f6c1b7c20 */ /* 0x000fe20008410000 */
[----:B------:R-:W-:Y:S02]  /*131d0*/  FSEL R25, R25, -INF , !P1 ;  /* 0xff80000019197808 */ /* 0x000fe40004800000 */
[-C--:B------:R-:W-:Y:S02]  /*131e0*/  ISETP.GE.AND P1, PT, R12, R126.reuse, PT ;  /* 0x0000007e0c00720c */ /* 0x080fe40003f26270 */
[CC--:B------:R-:W-:Y:S01]  /*131f0*/  ISETP.GE.AND P0, PT, R8.reuse, R103.reuse, PT ;  /* 0x000000670800720c */ /* 0x0c0fe20003f06270 */
[----:B------:R2:W-:Y:S01]  /*13200*/  MUFU.TANH R7, R6 ;  /* 0x0000000600077308 */ /* 0x0005e20000002400 */
[----:B------:R-:W-:Y:S01]  /*13210*/  ISETP.GE.AND P4, PT, R8, R126, PT ;  /* 0x0000007e0800720c */ /* 0x000fe20003f86270 */
[----:B------:R-:W-:Y:S01]  /*13220*/  FMUL.FTZ R33, R33, UR15 ;  /* 0x0000000f21217c20 */ /* 0x000fe20008410000 */
[----:B------:R-:W-:Y:S01]  /*13230*/  I2FP.F32.S32 R8, R8 ;  /* 0x0000000800087245 */ /* 0x000fe20000201400 */
[----:B------:R-:W-:Y:S01]  /*13240*/  FMUL.FTZ R35, R35, UR15 ;  /* 0x0000000f23237c20 */ /* 0x000fe20008410000 */
[----:B------:R-:W-:Y:S01]  /*13250*/  I2FP.F32.S32 R12, R12 ;  /* 0x0000000c000c7245 */ /* 0x000fe20000201400 */
[----:B------:R-:W-:Y:S01]  /*13260*/  FMUL.FTZ R32, R32, UR15 ;  /* 0x0000000f20207c20 */ /* 0x000fe20008410000 */
[----:B------:R-:W-:Y:S01]  /*13270*/  FSEL R2, R2, -INF , !P6 ;  /* 0xff80000002027808 */ /* 0x000fe20007000000 */
[----:B------:R-:W3:Y:S01]  /*13280*/  MUFU.TANH R11, R11 ;  /* 0x0000000b000b7308 */ /* 0x000ee20000002400 */
[CC--:B-1----:R-:W-:Y:S01]  /*13290*/  FFMA.FTZ R10, R0.reuse, R8.reuse, R115 ;  /* 0x00000008000a7223 */ /* 0x0c2fe20000010073 */
[C---:B------:R-:W-:Y:S01]  /*132a0*/  FFMA.FTZ R8, R0.reuse, R8, R21 ;  /* 0x0000000800087223 */ /* 0x040fe20000010015 */
[CC--:B------:R-:W-:Y:S01]  /*132b0*/  FFMA.FTZ R13, R0.reuse, R12.reuse, R13 ;  /* 0x0000000c000d7223 */ /* 0x0c0fe2000001000d */
[----:B-----5:R-:W-:Y:S01]  /*132c0*/  FFMA.FTZ R12, R0, R12, R15 ;  /* 0x0000000c000c7223 */ /* 0x020fe2000001000f */
[-C--:B------:R-:W-:Y:S01]  /*132d0*/  ISETP.GE.AND P6, PT, R16, R103.reuse, PT ;  /* 0x000000671000720c */ /* 0x080fe20003fc6270 */
[----:B------:R-:W-:Y:S01]  /*132e0*/  FMUL.FTZ R34, R34, UR15 ;  /* 0x0000000f22227c20 */ /* 0x000fe20008410000 */
[----:B------:R-:W-:Y:S01]  /*132f0*/  FSEL R15, R10, -INF , !P0 ;  /* 0xff8000000a0f7808 */ /* 0x000fe20004000000 */
[----:B------:R-:W1:Y:S01]  /*13300*/  MUFU.TANH R5, R5 ;  /* 0x0000000500057308 */ /* 0x000e620000002400 */
[----:B--2---:R-:W-:Y:S01]  /*13310*/  VIADD R6, R4, 0x11 ;  /* 0x0000001104067836 */ /* 0x004fe20000000000 */
[----:B------:R-:W-:Y:S01]  /*13320*/  ISETP.GE.AND P0, PT, R16, R126, PT ;  /* 0x0000007e1000720c */ /* 0x000fe20003f06270 */
[----:B------:R-:W-:Y:S01]  /*13330*/  FMUL.FTZ R30, R30, UR15 ;  /* 0x0000000f1e1e7c20 */ /* 0x000fe20008410000 */
[----:B------:R-:W-:Y:S01]  /*13340*/  I2FP.F32.S32 R16, R16 ;  /* 0x0000001000107245 */ /* 0x000fe20000201400 */
[----:B------:R-:W-:Y:S01]  /*13350*/  FMUL.FTZ R28, R28, UR15 ;  /* 0x0000000f1c1c7c20 */ /* 0x000fe20008410000 */
[----:B------:R-:W-:Y:S01]  /*13360*/  FSEL R8, R8, -INF , !P4 ;  /* 0xff80000008087808 */ /* 0x000fe20006000000 */
[----:B------:R-:W-:Y:S01]  /*13370*/  FMUL.FTZ R29, R29, UR15 ;  /* 0x0000000f1d1d7c20 */ /* 0x000fe20008410000 */
[----:B------:R-:W-:Y:S01]  /*13380*/  FSEL R13, R13, -INF , !P5 ;  /* 0xff8000000d0d7808 */ /* 0x000fe20006800000 */
[----:B------:R2:W-:Y:S01]  /*13390*/  MUFU.TANH R115, R111 ;  /* 0x0000006f00737308 */ /* 0x0005e20000002400 */
[C---:B------:R-:W-:Y:S01]  /*133a0*/  ISETP.GE.AND P4, PT, R6.reuse, R103, PT ;  /* 0x000000670600720c */ /* 0x040fe20003f86270 */
[----:B------:R-:W-:Y:S01]  /*133b0*/  FMUL.FTZ R31, R31, UR15 ;  /* 0x0000000f1f1f7c20 */ /* 0x000fe20008410000 */
[----:B------:R-:W-:-:S02]  /*133c0*/  ISETP.GE.AND P5, PT, R6, R126, PT ;  /* 0x0000007e0600720c */ /* 0x000fc40003fa6270 */
[----:B------:R-:W-:Y:S02]  /*133d0*/  I2FP.F32.S32 R6, R6 ;  /* 0x0000000600067245 */ /* 0x000fe40000201400 */
[----:B------:R-:W-:Y:S01]  /*133e0*/  FSEL R12, R12, -INF , !P1 ;  /* 0xff8000000c0c7808 */ /* 0x000fe20004800000 */
[----:B------:R-:W4:Y:S01]  /*133f0*/  MUFU.TANH R17, R17 ;  /* 0x0000001100117308 */ /* 0x000f220000002400 */
[----:B------:R-:W-:Y:S01]  /*13400*/  ISETP.GE.AND P1, PT, R114, R103, PT ;  /* 0x000000677200720c */ /* 0x000fe20003f26270 */
[----:B---3--:R-:W-:-:S05]  /*13410*/  FFMA.FTZ R11, R0, R6, R11 ;  /* 0x00000006000b7223 */ /* 0x008fca000001000b */
[----:B------:R-:W-:Y:S01]  /*13420*/  FSEL R122, R11, -INF , !P5 ;  /* 0xff8000000b7a7808 */ /* 0x000fe20006800000 */
[----:B------:R3:W-:Y:S01]  /*13430*/  MUFU.TANH R125, R109 ;  /* 0x0000006d007d7308 */ /* 0x0007e20000002400 */
[CC--:B--2---:R-:W-:Y:S01]  /*13440*/  FFMA.FTZ R111, R0.reuse, R16.reuse, R119 ;  /* 0x00000010006f7223 */ /* 0x0c4fe20000010077 */
[----:B------:R-:W-:-:S04]  /*13450*/  FFMA.FTZ R16, R0, R16, R123 ;  /* 0x0000001000107223 */ /* 0x000fc8000001007b */
[----:B------:R-:W-:Y:S02]  /*13460*/  FSEL R111, R111, -INF , !P6 ;  /* 0xff8000006f6f7808 */ /* 0x000fe40007000000 */
[----:B------:R-:W-:Y:S01]  /*13470*/  ISETP.GE.AND P6, PT, R114, R126, PT ;  /* 0x0000007e7200720c */ /* 0x000fe20003fc6270 */
[----:B------:R-:W2:Y:S01]  /*13480*/  MUFU.TANH R27, R27 ;  /* 0x0000001b001b7308 */ /* 0x000ea20000002400 */
[----:B------:R-:W-:Y:S02]  /*13490*/  I2FP.F32.S32 R114, R114 ;  /* 0x0000007200727245 */ /* 0x000fe40000201400 */
[----:B------:R-:W-:Y:S02]  /*134a0*/  FSEL R16, R16, -INF , !P0 ;  /* 0xff80000010107808 */ /* 0x000fe40004000000 */
[----:B------:R-:W-:Y:S01]  /*134b0*/  ISETP.GE.AND P0, PT, R120, R103, PT ;  /* 0x000000677800720c */ /* 0x000fe20003f06270 */
[CC--:B------:R-:W-:Y:S01]  /*134c0*/  FFMA.FTZ R19, R0.reuse, R114.reuse, R23 ;  /* 0x0000007200137223 */ /* 0x0c0fe20000010017 */
[C---:B------:R-:W-:Y:S01]  /*134d0*/  FFMA.FTZ R114, R0.reuse, R114, R7 ;  /* 0x0000007200727223 */ /* 0x040fe20000010007 */
[----:B---3--:R-:W-:Y:S01]  /*134e0*/  FFMA.FTZ R109, R0, R6, R9 ;  /* 0x00000006006d7223 */ /* 0x008fe20000010009 */
[----:B------:R-:W3:Y:S01]  /*134f0*/  MUFU.TANH R101, R110 ;  /* 0x0000006e00657308 */ /* 0x000ee20000002400 */
[C---:B------:R-:W-:Y:S01]  /*13500*/  VIADD R7, R4.reuse, 0x20 ;  /* 0x0000002004077836 */ /* 0x040fe20000000000 */
[----:B------:R-:W-:Y:S01]  /*13510*/  FSEL R19, R19, -INF , !P1 ;  /* 0xff80000013137808 */ /* 0x000fe20004800000 */
[----:B------:R-:W-:Y:S01]  /*13520*/  VIADD R6, R4, 0x21 ;  /* 0x0000002104067836 */ /* 0x000fe20000000000 */
[----:B------:R-:W-:-:S02]  /*13530*/  FSEL R109, R109, -INF , !P4 ;  /* 0xff8000006d6d7808 */ /* 0x000fc40006000000 */
[----:B------:R-:W-:Y:S02]  /*13540*/  ISETP.GE.AND P4, PT, R120, R126, PT ;  /* 0x0000007e7800720c */ /* 0x000fe40003f86270 */
[----:B------:R-:W-:Y:S01]  /*13550*/  I2FP.F32.S32 R120, R120 ;  /* 0x0000007800787245 */ /* 0x000fe20000201400 */
[----:B------:R-:W5:Y:S01]  /*13560*/  MUFU.TANH R21, R104 ;  /* 0x0000006800157308 */ /* 0x000f620000002400 */
[C---:B------:R-:W-:Y:S02]  /*13570*/  ISETP.GE.AND P5, PT, R7.reuse, R103, PT ;  /* 0x000000670700720c */ /* 0x040fe40003fa6270 */
[----:B------:R-:W-:Y:S01]  /*13580*/  ISETP.GE.AND P1, PT, R7, R126, PT ;  /* 0x0000007e0700720c */ /* 0x000fe20003f26270 */
[CC--:B-1----:R-:W-:Y:S01]  /*13590*/  FFMA.FTZ R10, R0.reuse, R120.reuse, R5 ;  /* 0x00000078000a7223 */ /* 0x0c2fe20000010005 */
[----:B----4-:R-:W-:Y:S01]  /*135a0*/  FFMA.FTZ R120, R0, R120, R17 ;  /* 0x0000007800787223 */ /* 0x010fe20000010011 */
[----:B------:R-:W-:Y:S02]  /*135b0*/  FSEL R114, R114, -INF , !P6 ;  /* 0xff80000072727808 */ /* 0x000fe40007000000 */
[----:B------:R-:W-:Y:S01]  /*135c0*/  I2FP.F32.S32 R7, R7 ;  /* 0x0000000700077245 */ /* 0x000fe20000201400 */
[----:B------:R-:W-:Y:S01]  /*135d0*/  MUFU.TANH R105, R105 ;  /* 0x0000006900697308 */ /* 0x000fe20000002400 */
[----:B------:R-:W-:Y:S01]  /*135e0*/  FSEL R17, R10, -INF , !P0 ;  /* 0xff8000000a117808 */ /* 0x000fe20004000000 */
[----:B------:R-:W-:Y:S01]  /*135f0*/  VIADD R10, R4, 0x31 ;  /* 0x00000031040a7836 */ /* 0x000fe20000000000 */
[----:B------:R-:W-:Y:S01]  /*13600*/  ISETP.GE.AND P6, PT, R6, R103, PT ;  /* 0x000000670600720c */ /* 0x000fe20003fc6270 */
[-C--:B--2---:R-:W-:Y:S01]  /*13610*/  FFMA.FTZ R27, R0, R7.reuse, R27 ;  /* 0x00000007001b7223 */ /* 0x084fe2000001001b */
[----:B------:R-:W-:Y:S01]  /*13620*/  ISETP.GE.AND P0, PT, R6, R126, PT ;  /* 0x0000007e0600720c */ /* 0x000fe20003f06270 */
[----:B---3--:R-:W-:Y:S01]  /*13630*/  FFMA.FTZ R101, R0, R7, R101 ;  /* 0x0000000700657223 */ /* 0x008fe20000010065 */
[----:B------:R-:W-:Y:S01]  /*13640*/  I2FP.F32.S32 R6, R6 ;  /* 0x0000000600067245 */ /* 0x000fe20000201400 */
[----:B------:R-:W1:Y:S01]  /*13650*/  MUFU.TANH R9, R106 ;  /* 0x0000006a00097308 */ /* 0x000e620000002400 */
[----:B------:R-:W-:-:S02]  /*13660*/  FSEL R120, R120, -INF , !P4 ;  /* 0xff80000078787808 */ /* 0x000fc40006000000 */
[----:B------:R-:W-:Y:S01]  /*13670*/  FSEL R119, R27, -INF , !P5 ;  /* 0xff8000001b777808 */ /* 0x000fe20006800000 */
[-C--:B------:R-:W-:Y:S01]  /*13680*/  FFMA.FTZ R117, R0, R6.reuse, R125 ;  /* 0x0000000600757223 */ /* 0x080fe2000001007d */
[----:B------:R-:W-:Y:S01]  /*13690*/  ISETP.GE.AND P4, PT, R22, R103, PT ;  /* 0x000000671600720c */ /* 0x000fe20003f86270 */
[----:B------:R-:W-:Y:S01]  /*136a0*/  FFMA.FTZ R115, R0, R6, R115 ;  /* 0x0000000600737223 */ /* 0x000fe20000010073 */
[----:B------:R-:W-:Y:S01]  /*136b0*/  ISETP.GE.AND P5, PT, R22, R126, PT ;  /* 0x0000007e1600720c */ /* 0x000fe20003fa6270 */
[----:B------:R-:W2:Y:S01]  /*136c0*/  MUFU.TANH R5, R32 ;  /* 0x0000002000057308 */ /* 0x000ea20000002400 */
[----:B------:R-:W-:Y:S01]  /*136d0*/  FSEL R118, R101, -INF , !P1 ;  /* 0xff80000065767808 */ /* 0x000fe20004800000 */
[----:B------:R-:W-:Y:S01]  /*136e0*/  VIADD R6, R4, 0x30 ;  /* 0x0000003004067836 */ /* 0x000fe20000000000 */
[----:B------:R-:W-:Y:S01]  /*136f0*/  FSEL R117, R117, -INF , !P6 ;  /* 0xff80000075757808 */ /* 0x000fe20007000000 */
[----:B------:R-:W-:Y:S01]  /*13700*/  IMAD.MOV.U32 R125, RZ, RZ, R169 ;  /* 0x000000ffff7d7224 */ /* 0x000fe200078e00a9 */
[----:B------:R-:W-:-:S02]  /*13710*/  I2FP.F32.S32 R22, R22 ;  /* 0x0000001600167245 */ /* 0x000fc40000201400 */
[C---:B------:R-:W-:Y:S01]  /*13720*/  ISETP.GE.AND P1, PT, R20.reuse, R103, PT ;  /* 0x000000671400720c */ /* 0x040fe20003f26270 */
[----:B------:R-:W3:Y:S01]  /*13730*/  MUFU.TANH R33, R33 ;  /* 0x0000002100217308 */ /* 0x000ee20000002400 */
[----:B------:R-:W-:Y:S01]  /*13740*/  ISETP.GE.AND P6, PT, R20, R126, PT ;  /* 0x0000007e1400720c */ /* 0x000fe20003fc6270 */
[C---:B-----5:R-:W-:Y:S01]  /*13750*/  FFMA.FTZ R23, R0.reuse, R22, R21 ;  /* 0x0000001600177223 */ /* 0x060fe20000010015 */
[----:B------:R-:W-:Y:S01]  /*13760*/  I2FP.F32.S32 R20, R20 ;  /* 0x0000001400147245 */ /* 0x000fe20000201400 */
[C---:B-1----:R-:W-:Y:S01]  /*13770*/  FFMA.FTZ R22, R0.reuse, R22, R9 ;  /* 0x0000001600167223 */ /* 0x042fe20000010009 */
[----:B------:R-:W-:Y:S02]  /*13780*/  FSEL R116, R115, -INF , !P0 ;  /* 0xff80000073747808 */ /* 0x000fe40004000000 */
[----:B------:R-:W-:Y:S01]  /*13790*/  FSEL R23, R23, -INF , !P4 ;  /* 0xff80000017177808 */ /* 0x000fe20006000000 */
[----:B------:R-:W1:Y:S01]  /*137a0*/  MUFU.TANH R35, R35 ;  /* 0x0000002300237308 */ /* 0x000e620000002400 */
[----:B------:R-:W-:Y:S01]  /*137b0*/  FFMA.FTZ R21, R0, R20, R105 ;  /* 0x0000001400157223 */ /* 0x000fe20000010069 */
[----:B------:R-:W-:-:S02]  /*137c0*/  FSEL R22, R22, -INF , !P5 ;  /* 0xff80000016167808 */ /* 0x000fc40006800000 */
[CC--:B------:R-:W-:Y:S02]  /*137d0*/  ISETP.GE.AND P0, PT, R6.reuse, R103.reuse, PT ;  /* 0x000000670600720c */ /* 0x0c0fe40003f06270 */
[----:B------:R-:W-:Y:S02]  /*137e0*/  FSEL R21, R21, -INF , !P1 ;  /* 0xff80000015157808 */ /* 0x000fe40004800000 */
[----:B------:R-:W4:Y:S01]  /*137f0*/  MUFU.TANH R7, R34 ;  /* 0x0000002200077308 */ /* 0x000f220000002400 */
[-C--:B------:R-:W-:Y:S02]  /*13800*/  ISETP.GE.AND P4, PT, R6, R126.reuse, PT ;  /* 0x0000007e0600720c */ /* 0x080fe40003f86270 */
[C---:B------:R-:W-:Y:S02]  /*13810*/  ISETP.GE.AND P5, PT, R10.reuse, R103, PT ;  /* 0x000000670a00720c */ /* 0x040fe40003fa6270 */
[----:B------:R-:W-:Y:S02]  /*13820*/  ISETP.GE.AND P1, PT, R10, R126, PT ;  /* 0x0000007e0a00720c */ /* 0x000fe40003f26270 */
[----:B------:R-:W-:Y:S01]  /*13830*/  I2FP.F32.S32 R6, R6 ;  /* 0x0000000600067245 */ /* 0x000fe20000201400 */
[----:B------:R-:W5:Y:S01]  /*13840*/  MUFU.TANH R11, R30 ;  /* 0x0000001e000b7308 */ /* 0x000f620000002400 */
[----:B------:R-:W-:-:S03]  /*13850*/  I2FP.F32.S32 R10, R10 ;  /* 0x0000000a000a7245 */ /* 0x000fc60000201400 */
[C---:B--2---:R-:W-:Y:S02]  /*13860*/  FFMA.FTZ R5, R0.reuse, R6, R5 ;  /* 0x0000000600057223 */ /* 0x044fe40000010005 */
[CC--:B---3--:R-:W-:Y:S01]  /*13870*/  FFMA.FTZ R33, R0.reuse, R10.reuse, R33 ;  /* 0x0000000a00217223 */ /* 0x0c8fe20000010021 */
[----:B-1----:R-:W-:Y:S01]  /*13880*/  FFMA.FTZ R35, R0, R10, R35 ;  /* 0x0000000a00237223 */ /* 0x002fe20000010023 */
[----:B------:R-:W1:Y:S01]  /*13890*/  MUFU.TANH R107, R107 ;  /* 0x0000006b006b7308 */ /* 0x000e620000002400 */
[----:B------:R-:W-:Y:S01]  /*138a0*/  VIADD R10, R4, 0x38 ;  /* 0x00000038040a7836 */ /* 0x000fe20000000000 */
[----:B------:R-:W-:Y:S01]  /*138b0*/  FSEL R105, R5, -INF , !P0 ;  /* 0xff80000005697808 */ /* 0x000fe20004000000 */
[----:B----4-:R-:W-:Y:S01]  /*138c0*/  FFMA.FTZ R7, R0, R6, R7 ;  /* 0x0000000600077223 */ /* 0x010fe20000010007 */
[----:B------:R-:W-:Y:S01]  /*138d0*/  VIADD R6, R4, 0x39 ;  /* 0x0000003904067836 */ /* 0x000fe20000000000 */
[----:B------:R-:W-:Y:S02]  /*138e0*/  FSEL R104, R35, -INF , !P1 ;  /* 0xff80000023687808 */ /* 0x000fe40004800000 */
[----:B------:R-:W-:Y:S01]  /*138f0*/  I2FP.F32.S32 R5, R10 ;  /* 0x0000000a00057245 */ /* 0x000fe20000201400 */
[----:B------:R-:W2:Y:S01]  /*13900*/  MUFU.TANH R9, R28 ;  /* 0x0000001c00097308 */ /* 0x000ea20000002400 */
[----:B------:R-:W-:-:S02]  /*13910*/  FSEL R106, R7, -INF , !P4 ;  /* 0xff800000076a7808 */ /* 0x000fc40006000000 */
[-C--:B------:R-:W-:Y:S01]  /*13920*/  ISETP.GE.AND P4, PT, R10, R126.reuse, PT ;  /* 0x0000007e0a00720c */ /* 0x080fe20003f86270 */
[----:B-----5:R-:W-:Y:S01]  /*13930*/  FFMA.FTZ R11, R0, R5, R11 ;  /* 0x00000005000b7223 */ /* 0x020fe2000001000b */
[----:B------:R-:W-:Y:S02]  /*13940*/  ISETP.GE.AND P0, PT, R10, R103, PT ;  /* 0x000000670a00720c */ /* 0x000fe40003f06270 */
[----:B------:R-:W-:Y:S01]  /*13950*/  ISETP.GE.AND P1, PT, R4, R126, PT ;  /* 0x0000007e0400720c */ /* 0x000fe20003f26270 */
[----:B------:R-:W3:Y:S01]  /*13960*/  MUFU.TANH R121, R121 ;  /* 0x0000007900797308 */ /* 0x000ee20000002400 */
[----:B-1----:R-:W-:Y:S01]  /*13970*/  FFMA.FTZ R20, R0, R20, R107 ;  /* 0x0000001400147223 */ /* 0x002fe2000001006b */
[----:B------:R-:W-:Y:S01]  /*13980*/  FSEL R102, R11, -INF , !P4 ;  /* 0xff8000000b667808 */ /* 0x000fe20006000000 */
[----:B------:R-:W-:Y:S01]  /*13990*/  BAR.SYNC.DEFER_BLOCKING 0x0 ;  /* 0x0000000000007b1d */ /* 0x000fe20000010000 */
[----:B------:R-:W-:Y:S02]  /*139a0*/  ISETP.GT.AND P4, PT, R160, R147, PT ;  /* 0x00000093a000720c */ /* 0x000fe40003f84270 */
[----:B------:R-:W-:-:S02]  /*139b0*/  FSEL R20, R20, -INF , !P6 ;  /* 0xff80000014147808 */ /* 0x000fc40007000000 */
[----:B------:R-:W-:Y:S01]  /*139c0*/  ISETP.GE.AND P6, PT, R4, R103, PT ;  /* 0x000000670400720c */ /* 0x000fe20003fc6270 */
[----:B------:R-:W1:Y:S01]  /*139d0*/  MUFU.TANH R29, R29 ;  /* 0x0000001d001d7308 */ /* 0x000e620000002400 */
[----:B--2---:R-:W-:Y:S01]  /*139e0*/  FFMA.FTZ R9, R0, R5, R9 ;  /* 0x0000000500097223 */ /* 0x004fe20000010009 */
[----:B------:R-:W-:Y:S02]  /*139f0*/  I2FP.F32.S32 R10, R4 ;  /* 0x00000004000a7245 */ /* 0x000fe40000201400 */
[----:B------:R-:W-:Y:S02]  /*13a00*/  I2FP.F32.S32 R4, R6 ;  /* 0x0000000600047245 */ /* 0x000fe40000201400 */
[----:B------:R-:W-:Y:S02]  /*13a10*/  FSEL R101, R33, -INF , !P5 ;  /* 0xff80000021657808 */ /* 0x000fe40006800000 */
[----:B------:R-:W2:Y:S01]  /*13a20*/  MUFU.TANH R31, R31 ;  /* 0x0000001f001f7308 */ /* 0x000ea20000002400 */
[----:B------:R-:W-:-:S02]  /*13a30*/  ISETP.GE.AND P5, PT, R6, R103, PT ;  /* 0x000000670600720c */ /* 0x000fc40003fa6270 */
[----:B------:R-:W-:Y:S01]  /*13a40*/  FSEL R103, R9, -INF , !P0 ;  /* 0xff80000009677808 */ /* 0x000fe20004000000 */
[CC--:B------:R-:W-:Y:S01]  /*13a50*/  FFMA.FTZ R9, R0.reuse, R10.reuse, R113 ;  /* 0x0000000a00097223 */ /* 0x0c0fe20000010071 */
[----:B---3--:R-:W-:Y:S01]  /*13a60*/  FFMA.FTZ R10, R0, R10, R121 ;  /* 0x0000000a000a7223 */ /* 0x008fe20000010079 */
[----:B------:R-:W-:Y:S01]  /*13a70*/  ISETP.GE.AND P0, PT, R6, R126, PT ;  /* 0x0000007e0600720c */ /* 0x000fe20003f06270 */
[-C--:B-1----:R-:W-:Y:S02]  /*13a80*/  FFMA.FTZ R29, R0, R4.reuse, R29 ;  /* 0x00000004001d7223 */ /* 0x082fe4000001001d */
[----:B------:R-:W-:Y:S02]  /*13a90*/  FSEL R9, R9, -INF , !P6 ;  /* 0xff80000009097808 */ /* 0x000fe40007000000 */
[----:B------:R-:W-:Y:S02]  /*13aa0*/  FSEL R10, R10, -INF , !P1 ;  /* 0xff8000000a0a7808 */ /* 0x000fe40004800000 */
[----:B------:R-:W-:Y:S01]  /*13ab0*/  FSEL R107, R29, -INF , !P5 ;  /* 0xff8000001d6b7808 */ /* 0x000fe20006800000 */
[----:B--2---:R-:W-:-:S05]  /*13ac0*/  FFMA.FTZ R31, R0, R4, R31 ;  /* 0x00000004001f7223 */ /* 0x004fca000001001f */
        /* <DEDUP_REMOVED lines=32> */
[-C--:B------:R-:W-:Y:S01]  /*13cd0*/  @!P1 IADD3 R14, R14, -R5.reuse, RZ ;  /* 0x800000050e0e9210 */ /* 0x080fe20007ffe0ff */
[----:B------:R-:W1:Y:S01]  /*13ce0*/  LDC.64 R6, c[0x0][0x248] ;  /* 0x00009200ff067b82 */ /* 0x000e620000000a00 */
[----:B------:R-:W-:Y:S02]  /*13cf0*/  ISETP.NE.AND P1, PT, R11, RZ, PT ;  /* 0x000000ff0b00720c */ /* 0x000fe40003f25270 */
[----:B------:R-:W-:-:S07]  /*13d00*/  ISETP.GE.U32.AND P6, PT, R14, R5, PT ;  /* 0x000000050e00720c */ /* 0x000fce0003fc6070 */
[----:B------:R-:W-:Y:S02]  /*13d10*/  @P0 IADD3 R24, R24, 0x1, RZ ;  /* 0x0000000118180810 */ /* 0x000fe40007ffe0ff */
[----:B------:R-:W-:Y:S02]  /*13d20*/  ISETP.GE.AND P0, PT, R18, RZ, PT ;  /* 0x000000ff1200720c */ /* 0x000fe40003f06270 */
[----:B------:R-:W-:Y:S01]  /*13d30*/  LOP3.LUT R18, RZ, R11, RZ, 0x33, !PT ;  /* 0x0000000bff127212 */ /* 0x000fe200078e33ff */
[----:B------:R-:W-:Y:S01]  /*13d40*/  @!P5 IMAD.MOV R24, RZ, RZ, -R24 ;  /* 0x000000ffff18d224 */ /* 0x000fe200078e0a18 */
[----:B------:R-:W-:-:S04]  /*13d50*/  @P6 IADD3 R4, R4, 0x1, RZ ;  /* 0x0000000104046810 */ /* 0x000fc80007ffe0ff */
[----:B------:R-:W-:-:S05]  /*13d60*/  SEL R5, R18, R24, !P1 ;  /* 0x0000001812057207 */ /* 0x000fca0004800000 */
[----:B------:R-:W-:Y:S01]  /*13d70*/  @!P0 IADD3 R4, -R4, RZ, RZ ;  /* 0x000000ff04048210 */ /* 0x000fe20007ffe1ff */
[----:B------:R-:W-:-:S03]  /*13d80*/  IMAD.WIDE R28, R5, 0x4, R154 ;  /* 0x00000004051c7825 */ /* 0x000fc600078e029a */
[----:B------:R-:W-:Y:S02]  /*13d90*/  SEL R18, R18, R4, !P1 ;  /* 0x0000000412127207 */ /* 0x000fe40004800000 */
[----:B------:R2:W3:Y:S03]  /*13da0*/  LDG.E R27, desc[UR6][R28.64] ;  /* 0x000000061c1b7981 */ /* 0x0004e6000c1e1900 */
[----:B------:R-:W-:-:S05]  /*13db0*/  IMAD.WIDE R30, R18, 0x4, R154 ;  /* 0x00000004121e7825 */ /* 0x000fca00078e029a */
[----:B------:R-:W3:Y:S01]  /*13dc0*/  LDG.E R14, desc[UR6][R30.64] ;  /* 0x000000061e0e7981 */ /* 0x000ee2000c1e1900 */
[----:B------:R-:W-:Y:S02]  /*13dd0*/  IMAD.IADD R18, R5, 0x1, -R18 ;  /* 0x0000000105127824 */ /* 0x000fe400078e0a12 */
[----:B------:R-:W4:Y:S02]  /*13de0*/  LDC.64 R4, c[0x0][0x230] ;  /* 0x00008c00ff047b82 */ /* 0x000f240000000a00 */
[----:B------:R-:W-:-:S05]  /*13df0*/  IMAD R18, R18, R11, -0x40 ;  /* 0xffffffc012127424 */ /* 0x000fca00078e020b */
[----:B------:R-:W-:-:S05]  /*13e00*/  SHF.R.S32.HI R11, RZ, 0x1f, R18 ;  /* 0x0000001fff0b7819 */ /* 0x000fca0000011412 */
[-C--:B-1----:R-:W-:Y:S02]  /*13e10*/  IMAD R11, R11, R6.reuse, RZ ;  /* 0x000000060b0b7224 */ /* 0x082fe400078e02ff */
[----:B--2---:R-:W-:-:S04]  /*13e20*/  IMAD.WIDE.U32 R28, R18, R6, RZ ;  /* 0x00000006121c7225 */ /* 0x004fc800078e00ff */
[----:B------:R-:W-:-:S04]  /*13e30*/  IMAD R7, R18, R7, R11 ;  /* 0x0000000712077224 */ /* 0x000fc800078e020b */
        /* <DEDUP_REMOVED lines=9> */
.L_x_8288:
[----:B------:R-:W1:Y:S02]  /*13ed0*/  LDC R14, c[0x0][0x248] ;  /* 0x00009200ff0e7b82 */ /* 0x000e640000000800 */
[----:B-1----:R-:W-:-:S04]  /*13ee0*/  LEA R14, -R14, RZ, 0x6 ;  /* 0x000000ff0e0e7211 */ /* 0x002fc800078e31ff */
[----:B------:R-:W-:-:S07]  /*13ef0*/  SHF.R.S32.HI R7, RZ, 0x1f, R14 ;  /* 0x0000001fff077819 */ /* 0x000fce000001140e */
.L_x_8289:
        /* <DEDUP_REMOVED lines=17> */
[----:B------:R-:W-:Y:S01]  /*14010*/  @!P1 LDGSTS.E.BYPASS.LTC128B.128 [R156+0x4000], desc[UR6][R32.64] ;  /* 0x04000000209c9fae */ /* 0x000fe2000b901d46 */
        /* <DEDUP_REMOVED lines=51> */
.L_x_8287:
        /* <DEDUP_REMOVED lines=50> */
[----:B------:R-:W-:Y:S01]  /*14670*/  FFMA.FTZ R30, R25, UR8, -R108 ;  /* 0x00000008191e7c23 */ /* 0x000fe2000801086c */
[--C-:B------:R-:W-:Y:S01]  /*14680*/  FFMA.FTZ R29, R10, UR8, -R35.reuse ;  /* 0x000000080a1d7c23 */ /* 0x100fe20008010823 */
[--C-:B------:R-:W-:Y:S01]  /*14690*/  FFMA.FTZ R28, R8, UR8, -R35.reuse ;  /* 0x00000008081c7c23 */ /* 0x100fe20008010823 */
[----:B------:R-:W-:Y:S01]  /*146a0*/  FADD.FTZ R31, R3, -R4 ;  /* 0x80000004031f7221 */ /* 0x000fe20000010000 */
[----:B------:R-:W1:Y:S01]  /*146b0*/  LDSM.16.MT88.4 R8, [R140+0x8000] ;  /* 0x008000008c08783b */ /* 0x000e620000004200 */
[--C-:B------:R-:W-:Y:S01]  /*146c0*/  FFMA.FTZ R25, R15, UR8, -R108.reuse ;  /* 0x000000080f197c23 */ /* 0x100fe2000801086c */
[--C-:B------:R-:W-:Y:S01]  /*146d0*/  FFMA.FTZ R24, R13, UR8, -R108.reuse ;  /* 0x000000080d187c23 */ /* 0x100fe2000801086c */
[--C-:B------:R-:W-:Y:S01]  /*146e0*/  FFMA.FTZ R2, R2, UR8, -R35.reuse ;  /* 0x0000000802027c23 */ /* 0x100fe20008010823 */
[----:B------:R-:W-:Y:S01]  /*146f0*/  FMUL.FTZ R33, R33, UR8 ;  /* 0x0000000821217c20 */ /* 0x000fe20008410000 */
[----:B------:R-:W-:Y:S01]  /*14700*/  FMUL.FTZ R31, R31, UR8 ;  /* 0x000000081f1f7c20 */ /* 0x000fe20008410000 */
[--C-:B------:R-:W-:Y:S01]  /*14710*/  FFMA.FTZ R3, R12, UR8, -R35.reuse ;  /* 0x000000080c037c23 */ /* 0x100fe20008010823 */
        /* <DEDUP_REMOVED lines=30> */
[----:B------:R-:W-:Y:S01]  /*14900*/  FFMA.FTZ R108, R107, UR8, -R108 ;  /* 0x000000086b6c7c23 */ /* 0x000fe2000801086c */
[----:B------:R-:W-:Y:S01]  /*14910*/  FFMA.FTZ R35, R34, UR8, -R35 ;  /* 0x0000000822237c23 */ /* 0x000fe20008010823 */
        /* <DEDUP_REMOVED lines=85> */
[----:B------:R-:W3:Y:S01]  /*14e70*/  LDSM.16.MT88.4 R8, [R140+0xa000] ;  /* 0x00a000008c08783b */ /* 0x000ee20000004200 */
        /* <DEDUP_REMOVED lines=35> */
[----:B-1----:R-:W-:Y:S01]  /*150b0*/  F2FP.F16.F32.PACK_AB R4, R110, R111 ;  /* 0x0000006f6e04723e */ /* 0x002fe200000000ff */
[----:B------:R-:W-:Y:S01]  /*150c0*/  FADD.FTZ R111, R111, R24 ;  /* 0x000000186f6f7221 */ /* 0x000fe20000010000 */
[----:B----4-:R-:W-:Y:S01]  /*150d0*/  F2FP.F16.F32.PACK_AB R5, R115, R112 ;  /* 0x000000707305723e */ /* 0x010fe200000000ff */
        /* <DEDUP_REMOVED lines=8> */
[C---:B------:R-:W-:Y:S01]  /*15160*/  HMMA.16816.F32 R96, R4.reuse, R16, R96 ;  /* 0x000000100460723c */ /* 0x040fe20000001860 */
[----:B------:R-:W1:Y:S01]  /*15170*/  MUFU.EX2 R126, R126 ;  /* 0x0000007e007e7308 */ /* 0x000e620000000800 */
[----:B------:R-:W-:Y:S01]  /*15180*/  FADD.FTZ R2, R109, R2 ;  /* 0x000000026d027221 */ /* 0x000fe20000010000 */
[----:B------:R-:W-:Y:S01]  /*15190*/  FADD.FTZ R113, R113, R114 ;  /* 0x0000007271717221 */ /* 0x000fe20000010000 */
[----:B------:R-:W-:Y:S02]  /*151a0*/  MOV R3, R26 ;  /* 0x0000001a00037202 */ /* 0x000fe40000000f00 */
[C---:B------:R-:W-:Y:S01]  /*151b0*/  HMMA.16816.F32 R92, R4.reuse, R18, R92 ;  /* 0x00000012045c723c */ /* 0x040fe2000000185c */
[----:B------:R-:W3:Y:S01]  /*151c0*/  LDSM.16.MT88.4 R16, [R140+0xa800] ;  /* 0x00a800008c10783b */ /* 0x000ee20000004200 */
[----:B------:R-:W-:Y:S01]  /*151d0*/  MOV R100, R27 ;  /* 0x0000001b00647202 */ /* 0x000fe20000000f00 */
        /* <DEDUP_REMOVED lines=96> */
.L_x_8284:
        /* <DEDUP_REMOVED lines=13> */
.L_x_8294:
        /* <DEDUP_REMOVED lines=9> */
[----:B------:R-:W-:Y:S04]  /*15940*/  SHF.L.U32 R6, R160, 0x6, RZ ;  /* 0x00000006a0067819 */ /* 0x000fe800000006ff */
        /* <DEDUP_REMOVED lines=40> */
[C---:B------:R-:W-:Y:S01]  /*15bd0*/  LEA R14, P0, R11.reuse, R154, 0x2 ;  /* 0x0000009a0b0e7211 */ /* 0x040fe200078010ff */
[----:B------:R-:W-:Y:S01]  /*15be0*/  IMAD.IADD R10, R11, 0x1, -R5 ;  /* 0x000000010b0a7824 */ /* 0x000fe200078e0a05 */
[-C--:B------:R-:W-:Y:S02]  /*15bf0*/  LEA.HI.X.SX32 R17, R5, R155.reuse, 0x2, P1 ;  /* 0x0000009b05117211 */ /* 0x080fe400008f16ff */
[----:B------:R-:W-:Y:S01]  /*15c00*/  LEA.HI.X.SX32 R15, R11, R155, 0x2, P0 ;  /* 0x0000009b0b0f7211 */ /* 0x000fe200000f16ff */
[----:B------:R-:W-:Y:S01]  /*15c10*/  IMAD R3, R10, R3, -0x40 ;  /* 0xffffffc00a037424 */ /* 0x000fe200078e0203 */
[----:B------:R-:W2:Y:S01]  /*15c20*/  LDC.64 R4, c[0x0][0x238] ;  /* 0x00008e00ff047b82 */ /* 0x000ea20000000a00 */
[----:B------:R-:W3:Y:S02]  /*15c30*/  LDG.E R8, desc[UR6][R16.64] ;  /* 0x0000000610087981 */ /* 0x000ee4000c1e1900 */
[-C--:B-1----:R-:W-:Y:S01]  /*15c40*/  IMAD.WIDE.U32 R12, R3, R6.reuse, RZ ;  /* 0x00000006030c7225 */ /* 0x082fe200078e00ff */
[----:B------:R-:W-:Y:S01]  /*15c50*/  SHF.R.S32.HI R11, RZ, 0x1f, R3 ;  /* 0x0000001fff0b7819 */ /* 0x000fe20000011403 */
[----:B------:R-:W3:Y:S04]  /*15c60*/  LDG.E R9, desc[UR6][R14.64] ;  /* 0x000000060e097981 */ /* 0x000ee8000c1e1900 */
[----:B------:R-:W-:Y:S04]  /*15c70*/  IMAD R10, R11, R6, RZ ;  /* 0x000000060b0a7224 */ /* 0x000fe800078e02ff */
[----:B------:R-:W-:Y:S05]  /*15c80*/  IMAD R10, R3, R7, R10 ;  /* 0x00000007030a7224 */ /* 0x000fea00078e020a */
[----:B------:R-:W-:Y:S01]  /*15c90*/  IADD3 R13, R13, R10, RZ ;  /* 0x0000000a0d0d7210 */ /* 0x000fe20007ffe0ff */
[----:B---3--:R-:W-:Y:S04]  /*15ca0*/  IMAD.IADD R8, R8, 0x1, -R9 ;  /* 0x0000000108087824 */ /* 0x008fe800078e0a09 */
[C---:B--2---:R-:W-:Y:S01]  /*15cb0*/  IMAD.WIDE.U32 R12, R8.reuse, R4, R12 ;  /* 0x00000004080c7225 */ /* 0x044fe200078e000c */
[----:B------:R-:W-:Y:S02]  /*15cc0*/  SHF.R.S32.HI R3, RZ, 0x1f, R8 ;  /* 0x0000001fff037819 */ /* 0x000fe40000011408 */
[----:B------:R-:W-:Y:S03]  /*15cd0*/  MOV R100, R12 ;  /* 0x0000000c00647202 */ /* 0x000fe60000000f00 */
[----:B------:R-:W-:Y:S04]  /*15ce0*/  IMAD R3, R3, R4, RZ ;  /* 0x0000000403037224 */ /* 0x000fe800078e02ff */
[----:B------:R-:W-:Y:S04]  /*15cf0*/  IMAD R3, R8, R5, R3 ;  /* 0x0000000508037224 */ /* 0x000fe800078e0203 */
[----:B------:R-:W-:Y:S07]  /*15d00*/  IMAD.IADD R33, R13, 0x1, R3 ;  /* 0x000000010d217824 */ /* 0x000fee00078e0203 */
.L_x_8291:
[C---:B------:R-:W-:Y:S02]  /*15d10*/  LEA R168, P6, R100.reuse, R124, 0x1 ;  /* 0x0000007c64a87211 */ /* 0x040fe400078c08ff */
[----:B------:R-:W-:Y:S02]  /*15d20*/  IADD3 R3, P0, R151, R100, RZ ;  /* 0x0000006497037210 */ /* 0x000fe40007f1e0ff */
[----:B------:R-:W-:Y:S02]  /*15d30*/  LEA.HI.X R169, R100, R125, R33, 0x1, P6 ;  /* 0x0000007d64a97211 */ /* 0x000fe400030f0c21 */
[CC--:B------:R-:W-:Y:S02]  /*15d40*/  @P4 LEA R126, P5, R3.reuse, R124.reuse, 0x1 ;  /* 0x0000007c037e4211 */ /* 0x0c0fe400078a08ff */
        /* <DEDUP_REMOVED lines=30> */
[CC--:B------:R-:W-:Y:S02]  /*15f30*/  @P4 LEA R172, P5, R3.reuse, R124.reuse, 0x1 ;  /* 0x0000007c03ac4211 */ /* 0x0c0fe400078a08ff */
        /* <DEDUP_REMOVED lines=9> */
[----:B------:R-:W-:Y:S02]  /*15fd0*/  ISETP.GT.AND P0, PT, R160, R147, PT ;  /* 0x00000093a000720c */ /* 0x000fe40003f04270 */
        /* <DEDUP_REMOVED lines=17> */
[----:B------:R-:W2:Y:S05]  /*160f0*/  LDSM.16.M88.4 R108, [R145+0x4000] ;  /* 0x00400000916c783b */ /* 0x000eaa0000000200 */
[----:B------:R-:W3:Y:S05]  /*16100*/  LDSM.16.M88.4 R112, [R145+0x4800] ;  /* 0x004800009170783b */ /* 0x000eea0000000200 */
[----:B------:R-:W4:Y:S05]  /*16110*/  LDSM.16.M88.4 R116, [R145+0x5000] ;  /* 0x005000009174783b */ /* 0x000f2a0000000200 */
[----:B------:R-:W0:Y:S05]  /*16120*/  LDGDEPBAR ;  /* 0x00000000000079af */ /* 0x000e2a0000000000 */
[----:B------:R-:W5:Y:S05]  /*16130*/  LDSM.16.M88.4 R120, [R145+0x5800] ;  /* 0x005800009178783b */ /* 0x000f6a0000000200 */
[----:B-1----:R-:W-:Y:S01]  /*16140*/  LDSM.16.M88.4 R124, [R134] ;  /* 0x00000000867c783b */ /* 0x002fe20000000200 */
        /* <DEDUP_REMOVED lines=20> */
[C---:B------:R-:W-:Y:S05]  /*16290*/  HMMA.16816.F32 R24, R108.reuse, R126, R24 ;  /* 0x0000007e6c18723c */ /* 0x040fea0000001818 */
[----:B------:R-:W-:Y:S01]  /*162a0*/  MOV R125, R169 ;  /* 0x000000a9007d7202 */ /* 0x000fe20000000f00 */
        /* <DEDUP_REMOVED lines=111> */
[----:B---3--:R-:W-:Y:S01]  /*169a0*/  FMUL.FTZ R102, R30, UR5 ;  /* 0x000000051e667c20 */ /* 0x008fe20008410000 */
[----:B------:R-:W-:Y:S01]  /*169b0*/  FMUL.FTZ R124, R28, UR5 ;  /* 0x000000051c7c7c20 */ /* 0x000fe20008410000 */
[----:B-----5:R-:W-:Y:S01]  /*169c0*/  FMUL.FTZ R100, R31, UR5 ;  /* 0x000000051f647c20 */ /* 0x020fe20008410000 */
[----:B------:R-:W-:Y:S01]  /*169d0*/  FMUL.FTZ R32, R32, UR5 ;  /* 0x0000000520207c20 */ /* 0x000fe20008410000 */
[----:B------:R-:W-:Y:S01]  /*169e0*/  FMUL.FTZ R33, R33, UR5 ;  /* 0x0000000521217c20 */ /* 0x000fe20008410000 */
[----:B------:R-:W-:Y:S04]  /*169f0*/  FMUL.FTZ R34, R34, UR5 ;  /* 0x0000000522227c20 */ /* 0x000fe80008410000 */
[----:B------:R-:W3:Y:S01]  /*16a00*/  MUFU.TANH R107, R103 ;  /* 0x00000067006b7308 */ /* 0x000ee20000002400 */
        /* <DEDUP_REMOVED lines=91> */
.L_x_8293:
        /* <DEDUP_REMOVED lines=63> */
.L_x_8292:
[----:B------:R-:W-:Y:S01]  /*173b0*/  LEA R4, R160, R163, 0x6 ;  /* 0x000000a3a0047211 */ /* 0x000fe200078e30ff */
[----:B--2---:R-:W-:Y:S03]  /*173c0*/  LDSM.16.MT88.4 R20, [R138+0x8000] ;  /* 0x008000008a14783b */ /* 0x004fe60000004200 */
[C---:B------:R-:W-:Y:S02]  /*173d0*/  IADD3 R8, R4.reuse, 0x1, RZ ;  /* 0x0000000104087810 */ /* 0x040fe40007ffe0ff */
[C---:B------:R-:W-:Y:S02]  /*173e0*/  IADD3 R6, R4.reuse, 0x8, RZ ;  /* 0x0000000804067810 */ /* 0x040fe40007ffe0ff */
[----:B------:R-:W-:Y:S01]  /*173f0*/  I2FP.F32.S32 R8, R8 ;  /* 0x0000000800087245 */ /* 0x000fe20000201400 */
[----:B------:R-:W-:Y:S01]  /*17400*/  LDSM.16.MT88.4 R28, [R137+0x8000] ;  /* 0x00800000891c783b */ /* 0x000fe20000004200 */
[----:B------:R-:W-:Y:S02]  /*17410*/  IADD3 R10, R4, 0x9, RZ ;  /* 0x00000009040a7810 */ /* 0x000fe40007ffe0ff */
[----:B------:R-:W-:Y:S01]  /*17420*/  I2FP.F32.S32 R6, R6 ;  /* 0x0000000600067245 */ /* 0x000fe20000201400 */
[CC--:B-1----:R-:W-:Y:S01]  /*17430*/  FFMA.FTZ R193, R0.reuse, R8.reuse, R193 ;  /* 0x0000000800c17223 */ /* 0x0c2fe200000100c1 */
[----:B------:R-:W-:Y:S01]  /*17440*/  FFMA.FTZ R197, R0, R8, R197 ;  /* 0x0000000800c57223 */ /* 0x000fe200000100c5 */
[----:B------:R-:W-:Y:S02]  /*17450*/  I2FP.F32.S32 R10, R10 ;  /* 0x0000000a000a7245 */ /* 0x000fe40000201400 */
[----:B------:R-:W-:Y:S01]  /*17460*/  IADD3 R8, R4, 0x10, RZ ;  /* 0x0000001004087810 */ /* 0x000fe20007ffe0ff */
[CC--:B------:R-:W-:Y:S01]  /*17470*/  FFMA.FTZ R199, R0.reuse, R6.reuse, R199 ;  /* 0x0000000600c77223 */ /* 0x0c0fe200000100c7 */
        /* <DEDUP_REMOVED lines=13> */
[CC--:B------:R-:W-:Y:S01]  /*17550*/  FFMA.FTZ R121, R0.reuse, R6.reuse, R121 ;  /* 0x0000000600797223 */ /* 0x0c0fe20000010079 */
[C---:B------:R-:W-:Y:S01]  /*17560*/  FFMA.FTZ R127, R0.reuse, R6, R127 ;  /* 0x00000006007f7223 */ /* 0x040fe2000001007f */
[----:B------:R-:W-:Y:S01]  /*17570*/  FFMA.FTZ R7, R0, R7, R3 ;  /* 0x0000000700077223 */ /* 0x000fe20000010003 */
[----:B------:R-:W-:Y:S01]  /*17580*/  IADD3 R6, R4, 0x20, RZ ;  /* 0x0000002004067810 */ /* 0x000fe20007ffe0ff */
[C---:B------:R-:W-:Y:S01]  /*17590*/  FFMA.FTZ R167, R0.reuse, R10, R167 ;  /* 0x0000000a00a77223 */ /* 0x040fe200000100a7 */
[----:B------:R-:W-:Y:S01]  /*175a0*/  I2FP.F32.S32 R8, R8 ;  /* 0x0000000800087245 */ /* 0x000fe20000201400 */
[----:B------:R-:W-:Y:S01]  /*175b0*/  FFMA.FTZ R189, R0, R10, R189 ;  /* 0x0000000a00bd7223 */ /* 0x000fe200000100bd */
[----:B------:R-:W-:Y:S02]  /*175c0*/  FMNMX.FTZ R10, R195, R2, !PT ;  /* 0x00000002c30a7209 */ /* 0x000fe40007810000 */
[----:B------:R-:W-:Y:S01]  /*175d0*/  IADD3 R3, R4, 0x21, RZ ;  /* 0x0000002104037810 */ /* 0x000fe20007ffe0ff */
[C---:B------:R-:W-:Y:S01]  /*175e0*/  FFMA.FTZ R185, R0.reuse, R8, R185 ;  /* 0x0000000800b97223 */ /* 0x040fe200000100b9 */
[----:B------:R-:W-:Y:S01]  /*175f0*/  I2FP.F32.S32 R6, R6 ;  /* 0x0000000600067245 */ /* 0x000fe20000201400 */
[C---:B------:R-:W-:Y:S01]  /*17600*/  FFMA.FTZ R123, R0.reuse, R8, R123 ;  /* 0x00000008007b7223 */ /* 0x040fe2000001007b */
        /* <DEDUP_REMOVED lines=17> */
[C---:B------:R-:W-:Y:S02]  /*17720*/  IADD3 R3, R4.reuse, 0x30, RZ ;  /* 0x0000003004037810 */ /* 0x040fe40007ffe0ff */
[C---:B------:R-:W-:Y:S02]  /*17730*/  IADD3 R5, R4.reuse, 0x28, RZ ;  /* 0x0000002804057810 */ /* 0x040fe40007ffe0ff */
[----:B------:R-:W-:Y:S02]  /*17740*/  FMNMX.FTZ R8, R167, R8, !PT ;  /* 0x00000008a7087209 */ /* 0x000fe40007810000 */
[----:B------:R-:W-:Y:S02]  /*17750*/  FMNMX.FTZ R10, R123, R10, !PT ;  /* 0x0000000a7b0a7209 */ /* 0x000fe40007810000 */
[----:B------:R-:W-:Y:S02]  /*17760*/  I2FP.F32.S32 R6, R3 ;  /* 0x0000000300067245 */ /* 0x000fe40000201400 */
[----:B------:R-:W-:Y:S02]  /*17770*/  IADD3 R169, R4, 0x29, RZ ;  /* 0x0000002904a97810 */ /* 0x000fe40007ffe0ff */
[----:B------:R-:W-:Y:S01]  /*17780*/  I2FP.F32.S32 R5, R5 ;  /* 0x0000000500057245 */ /* 0x000fe20000201400 */
[C---:B------:R-:W-:Y:S01]  /*17790*/  FFMA.FTZ R119, R0.reuse, R6, R119 ;  /* 0x0000000600777223 */ /* 0x040fe20000010077 */
[----:B------:R-:W-:Y:S01]  /*177a0*/  FMNMX.FTZ R12, R185, R8, !PT ;  /* 0x00000008b90c7209 */ /* 0x000fe20007810000 */
[C---:B------:R-:W-:Y:S01]  /*177b0*/  FFMA.FTZ R117, R0.reuse, R6, R117 ;  /* 0x0000000600757223 */ /* 0x040fe20000010075 */
[----:B------:R-:W-:Y:S01]  /*177c0*/  FMNMX.FTZ R8, R183, R10, !PT ;  /* 0x0000000ab7087209 */ /* 0x000fe20007810000 */
[C---:B------:R-:W-:Y:S01]  /*177d0*/  FFMA.FTZ R179, R0.reuse, R5, R179 ;  /* 0x0000000500b37223 */ /* 0x040fe200000100b3 */
[----:B------:R-:W-:Y:S01]  /*177e0*/  I2FP.F32.S32 R169, R169 ;  /* 0x000000a900a97245 */ /* 0x000fe20000201400 */
[C---:B------:R-:W-:Y:S01]  /*177f0*/  FFMA.FTZ R171, R0.reuse, R5, R171 ;  /* 0x0000000500ab7223 */ /* 0x040fe200000100ab */
[----:B------:R-:W-:Y:S02]  /*17800*/  FMNMX.FTZ R6, R175, R12, !PT ;  /* 0x0000000caf067209 */ /* 0x000fe40007810000 */
[----:B------:R-:W-:Y:S01]  /*17810*/  FMNMX.FTZ R8, R181, R8, !PT ;  /* 0x00000008b5087209 */ /* 0x000fe20007810000 */
[-C--:B------:R-:W-:Y:S01]  /*17820*/  FFMA.FTZ R177, R0, R169.reuse, R177 ;  /* 0x000000a900b17223 */ /* 0x080fe200000100b1 */
[----:B------:R-:W-:Y:S01]  /*17830*/  IADD3 R9, R4, 0x31, RZ ;  /* 0x0000003104097810 */ /* 0x000fe20007ffe0ff */
[----:B------:R-:W-:Y:S01]  /*17840*/  FFMA.FTZ R169, R0, R169, R207 ;  /* 0x000000a900a97223 */ /* 0x000fe200000100cf */
[----:B------:R-:W-:Y:S01]  /*17850*/  FMNMX.FTZ R6, R173, R6, !PT ;  /* 0x00000006ad067209 */ /* 0x000fe20007810000 */
[----:B------:R-:W-:Y:S01]  /*17860*/  LDSM.16.MT88.4 R12, [R140+0x8000] ;  /* 0x008000008c0c783b */ /* 0x000fe20000004200 */
[----:B------:R-:W-:Y:S02]  /*17870*/  FMNMX.FTZ R8, R179, R8, !PT ;  /* 0x00000008b3087209 */ /* 0x000fe40007810000 */
[C---:B------:R-:W-:Y:S02]  /*17880*/  IADD3 R5, R4.reuse, 0x38, RZ ;  /* 0x0000003804057810 */ /* 0x040fe40007ffe0ff */
[----:B------:R-:W-:Y:S02]  /*17890*/  I2FP.F32.S32 R9, R9 ;  /* 0x0000000900097245 */ /* 0x000fe40000201400 */
[----:B------:R-:W-:Y:S02]  /*178a0*/  IADD3 R3, R4, 0x39, RZ ;  /* 0x0000003904037810 */ /* 0x000fe40007ffe0ff */
[----:B------:R-:W-:Y:S01]  /*178b0*/  FMNMX.FTZ R6, R171, R6, !PT ;  /* 0x00000006ab067209 */ /* 0x000fe20007810000 */
[CC--:B------:R-:W-:Y:S01]  /*178c0*/  FFMA.FTZ R107, R0.reuse, R9.reuse, R107 ;  /* 0x00000009006b7223 */ /* 0x0c0fe2000001006b */
[----:B------:R-:W-:Y:S01]  /*178d0*/  FMNMX.FTZ R4, R177, R8, !PT ;  /* 0x00000008b1047209 */ /* 0x000fe20007810000 */
[C---:B------:R-:W-:Y:S01]  /*178e0*/  FFMA.FTZ R116, R0.reuse, R9, R116 ;  /* 0x0000000900747223 */ /* 0x040fe20000010074 */
        /* <DEDUP_REMOVED lines=44> */
[--C-:B------:R-:W-:Y:S01]  /*17bb0*/  FFMA.FTZ R121, R121, UR4, -R120.reuse ;  /* 0x0000000479797c23 */ /* 0x100fe20008010878 */
[--C-:B------:R-:W-:Y:S01]  /*17bc0*/  FFMA.FTZ R122, R189, UR4, -R120.reuse ;  /* 0x00000004bd7a7c23 */ /* 0x100fe20008010878 */
[----:B------:R-:W-:Y:S01]  /*17bd0*/  FFMA.FTZ R123, R123, UR4, -R120 ;  /* 0x000000047b7b7c23 */ /* 0x000fe20008010878 */
        /* <DEDUP_REMOVED lines=41> */
[----:B------:R-:W-:Y:S01]  /*17e70*/  FMUL.FTZ R45, R2, R45 ;  /* 0x0000002d022d7220 */ /* 0x000fe20000410000 */
[C---:B------:R-:W-:Y:S01]  /*17e80*/  FMUL.FTZ R50, R101.reuse, R50 ;  /* 0x0000003265327220 */ /* 0x040fe20000410000 */
[----:B------:R-:W-:Y:S03]  /*17e90*/  LDSM.16.MT88.4 R76, [R136+0xa000] ;  /* 0x00a00000884c783b */ /* 0x000fe60000004200 */
[----:B------:R-:W1:Y:S01]  /*17ea0*/  MUFU.EX2 R113, R113 ;  /* 0x0000007100717308 */ /* 0x000e620000000800 */
[----:B----4-:R-:W-:Y:S01]  /*17eb0*/  F2FP.F16.F32.PACK_AB R99, R108, R109 ;  /* 0x0000006d6c63723e */ /* 0x010fe200000000ff */
[C---:B------:R-:W-:Y:S01]  /*17ec0*/  FMUL.FTZ R51, R101.reuse, R51 ;  /* 0x0000003365337220 */ /* 0x040fe20000410000 */
[C---:B------:R-:W-:Y:S01]  /*17ed0*/  FMUL.FTZ R48, R2.reuse, R48 ;  /* 0x0000003002307220 */ /* 0x040fe20000410000 */
[C---:B------:R-:W-:Y:S01]  /*17ee0*/  FMUL.FTZ R49, R2.reuse, R49 ;  /* 0x0000003102317220 */ /* 0x040fe20000410000 */
[C---:B------:R-:W-:Y:S01]  /*17ef0*/  FMUL.FTZ R54, R101.reuse, R54 ;  /* 0x0000003665367220 */ /* 0x040fe20000410000 */
[----:B------:R-:W-:Y:S01]  /*17f00*/  FMUL.FTZ R55, R101, R55 ;  /* 0x0000003765377220 */ /* 0x000fe20000410000 */
[C---:B------:R-:W-:Y:S03]  /*17f10*/  FMUL.FTZ R52, R2.reuse, R52 ;  /* 0x0000003402347220 */ /* 0x040fe60000410000 */
[----:B------:R-:W-:Y:S01]  /*17f20*/  MUFU.EX2 R111, R111 ;  /* 0x0000006f006f7308 */ /* 0x000fe20000000800 */
[C---:B------:R-:W-:Y:S01]  /*17f30*/  FMUL.FTZ R53, R2.reuse, R53 ;  /* 0x0000003502357220 */ /* 0x040fe20000410000 */
[--C-:B------:R-:W-:Y:S01]  /*17f40*/  FFMA.FTZ R127, R127, UR4, -R114.reuse ;  /* 0x000000047f7f7c23 */ /* 0x100fe20008010872 */
[--C-:B------:R-:W-:Y:S01]  /*17f50*/  FFMA.FTZ R167, R167, UR4, -R114.reuse ;  /* 0x00000004a7a77c23 */ /* 0x100fe20008010872 */
[----:B------:R-:W-:Y:S01]  /*17f60*/  FFMA.FTZ R168, R185, UR4, -R114 ;  /* 0x00000004b9a87c23 */ /* 0x000fe20008010872 */
        /* <DEDUP_REMOVED lines=14> */
[----:B------:R-:W-:Y:S01]  /*18050*/  MUFU.EX2 R118, R118 ;  /* 0x0000007600767308 */ /* 0x000fe20000000800 */
[--C-:B------:R-:W-:Y:S01]  /*18060*/  FFMA.FTZ R183, R183, UR4, -R120.reuse ;  /* 0x00000004b7b77c23 */ /* 0x100fe20008010878 */
[--C-:B------:R-:W-:Y:S01]  /*18070*/  FFMA.FTZ R170, R181, UR4, -R120.reuse ;  /* 0x00000004b5aa7c23 */ /* 0x100fe20008010878 */
[--C-:B------:R-:W-:Y:S01]  /*18080*/  FFMA.FTZ R172, R179, UR4, -R120.reuse ;  /* 0x00000004b3ac7c23 */ /* 0x100fe20008010878 */
[----:B------:R-:W-:Y:S01]  /*18090*/  FFMA.FTZ R177, R177, UR4, -R120 ;  /* 0x00000004b1b17c23 */ /* 0x000fe20008010878 */
[--C-:B------:R-:W-:Y:S01]  /*180a0*/  FFMA.FTZ R174, R175, UR4, -R114.reuse ;  /* 0x00000004afae7c23 */ /* 0x100fe20008010872 */
[----:B----4-:R-:W-:Y:S01]  /*180b0*/  F2FP.F16.F32.PACK_AB R98, R110, R111 ;  /* 0x0000006f6e62723e */ /* 0x010fe200000000ff */
[--C-:B------:R-:W-:Y:S03]  /*180c0*/  FFMA.FTZ R173, R173, UR4, -R114.reuse ;  /* 0x00000004adad7c23 */ /* 0x100fe60008010872 */
[----:B------:R-:W-:Y:S01]  /*180d0*/  MUFU.EX2 R183, R183 ;  /* 0x000000b700b77308 */ /* 0x000fe20000000800 */
[--C-:B------:R-:W-:Y:S01]  /*180e0*/  FFMA.FTZ R171, R171, UR4, -R114.reuse ;  /* 0x00000004abab7c23 */ /* 0x100fe20008010872 */
[--C-:B------:R-:W-:Y:S01]  /*180f0*/  FFMA.FTZ R176, R169, UR4, -R114.reuse ;  /* 0x00000004a9b07c23 */ /* 0x100fe20008010872 */
[----:B------:R-:W-:Y:S01]  /*18100*/  FFMA.FTZ R169, R105, UR4, -R114 ;  /* 0x0000000469a97c23 */ /* 0x000fe20008010872 */
[--C-:B------:R-:W-:Y:S01]  /*18110*/  FFMA.FTZ R119, R119, UR4, -R120.reuse ;  /* 0x0000000477777c23 */ /* 0x100fe20008010878 */
[C---:B------:R-:W-:Y:S05]  /*18120*/  HMMA.16816.F32 R4, R96.reuse, R12, R4 ;  /* 0x0000000c6004723c */ /* 0x040fea0000001804 */
[----:B------:R-:W-:Y:S01]  /*18130*/  MUFU.EX2 R170, R170 ;  /* 0x000000aa00aa7308 */ /* 0x000fe20000000800 */
[--C-:B------:R-:W-:Y:S01]  /*18140*/  FFMA.FTZ R116, R116, UR4, -R120.reuse ;  /* 0x0000000474747c23 */ /* 0x100fe20008010878 */
[C---:B------:R-:W-:Y:S03]  /*18150*/  HMMA.16816.F32 R8, R96.reuse, R14, R8 ;  /* 0x0000000e6008723c */ /* 0x040fe60000001808 */
[----:B------:R-:W-:Y:S01]  /*18160*/  ISETP.GT.AND P0, PT, R160, R147, PT ;  /* 0x00000093a000720c */ /* 0x000fe20003f04270 */
[C---:B------:R-:W-:Y:S01]  /*18170*/  FMUL.FTZ R12, R2.reuse, R88 ;  /* 0x00000058020c7220 */ /* 0x040fe20000410000 */
[----:B------:R-:W-:Y:S02]  /*18180*/  FMUL.FTZ R13, R2, R89 ;  /* 0x00000059020d7220 */ /* 0x000fe40000410000 */
[C---:B------:R-:W-:Y:S01]  /*18190*/  FMUL.FTZ R14, R101.reuse, R90 ;  /* 0x0000005a650e7220 */ /* 0x040fe20000410000 */
[----:B------:R-:W-:Y:S01]  /*181a0*/  FMUL.FTZ R15, R101, R91 ;  /* 0x0000005b650f7220 */ /* 0x000fe20000410000 */
[----:B------:R-:W-:Y:S02]  /*181b0*/  MUFU.EX2 R172, R172 ;  /* 0x000000ac00ac7308 */ /* 0x000fe40000000800 */
[--C-:B------:R-:W-:Y:S01]  /*181c0*/  FFMA.FTZ R103, R103, UR4, -R120.reuse ;  /* 0x0000000467677c23 */ /* 0x100fe20008010878 */
[----:B------:R-:W-:Y:S01]  /*181d0*/  FFMA.FTZ R120, R102, UR4, -R120 ;  /* 0x0000000466787c23 */ /* 0x000fe20008010878 */
[--C-:B------:R-:W-:Y:S01]  /*181e0*/  FFMA.FTZ R102, R117, UR4, -R114.reuse ;  /* 0x0000000475667c23 */ /* 0x100fe20008010872 */
[--C-:B------:R-:W-:Y:S01]  /*181f0*/  FFMA.FTZ R117, R107, UR4, -R114.reuse ;  /* 0x000000046b757c23 */ /* 0x100fe20008010872 */
[C---:B------:R-:W-:Y:S04]  /*18200*/  HMMA.16816.F32 R12, R96.reuse, R20, R12 ;  /* 0x00000014600c723c */ /* 0x040fe8000000180c */
[----:B------:R-:W-:Y:S01]  /*18210*/  MUFU.EX2 R177, R177 ;  /* 0x000000b100b17308 */ /* 0x000fe20000000800 */
[----:B------:R-:W-:Y:S01]  /*18220*/  FFMA.FTZ R114, R104, UR4, -R114 ;  /* 0x0000000468727c23 */ /* 0x000fe20008010872 */
[C---:B------:R-:W-:Y:S01]  /*18230*/  FFMA.FTZ R115, R2.reuse, R165, R115 ;  /* 0x000000a502737223 */ /* 0x040fe20000010073 */
[C---:B------:R-:W-:Y:S07]  /*18240*/  HMMA.16816.F32 R16, R96.reuse, R22, R16 ;  /* 0x000000166010723c */ /* 0x040fee0000001810 */
[----:B------:R-:W1:Y:S01]  /*18250*/  MUFU.EX2 R121, R121 ;  /* 0x0000007900797308 */ /* 0x000e620000000800 */
[C---:B------:R-:W-:Y:S03]  /*18260*/  FMUL.FTZ R20, R2.reuse, R80 ;  /* 0x0000005002147220 */ /* 0x040fe60000410000 */
[C---:B------:R-:W-:Y:S01]  /*18270*/  FMUL.FTZ R21, R2.reuse, R81 ;  /* 0x0000005102157220 */ /* 0x040fe20000410000 */
[C---:B------:R-:W-:Y:S01]  /*18280*/  FMUL.FTZ R22, R101.reuse, R82 ;  /* 0x0000005265167220 */ /* 0x040fe20000410000 */
[C---:B------:R-:W-:Y:S02]  /*18290*/  FMUL.FTZ R23, R101.reuse, R83 ;  /* 0x0000005365177220 */ /* 0x040fe40000410000 */
[----:B------:R-:W-:Y:S02]  /*182a0*/  LDSM.16.MT88.4 R80, [R138+0x8800] ;  /* 0x008800008a50783b */ /* 0x000fe40000004200 */
[----:B------:R-:W-:Y:S03]  /*182b0*/  MUFU.EX2 R174, R174 ;  /* 0x000000ae00ae7308 */ /* 0x000fe60000000800 */
[C---:B------:R-:W-:Y:S07]  /*182c0*/  HMMA.16816.F32 R20, R96.reuse, R28, R20 ;  /* 0x0000001c6014723c */ /* 0x040fee0000001814 */
[----:B------:R-:W-:Y:S01]  /*182d0*/  MUFU.EX2 R173, R173 ;  /* 0x000000ad00ad7308 */ /* 0x000fe20000000800 */
[C---:B------:R-:W-:Y:S03]  /*182e0*/  HMMA.16816.F32 R24, R96.reuse, R30, R24 ;  /* 0x0000001e6018723c */ /* 0x040fe60000001818 */
[C---:B------:R-:W-:Y:S01]  /*182f0*/  FMUL.FTZ R28, R2.reuse, R72 ;  /* 0x00000048021c7220 */ /* 0x040fe20000410000 */
[----:B------:R-:W-:Y:S03]  /*18300*/  FMUL.FTZ R29, R2, R73 ;  /* 0x00000049021d7220 */ /* 0x000fe60000410000 */
[C---:B------:R-:W-:Y:S01]  /*18310*/  FMUL.FTZ R30, R101.reuse, R74 ;  /* 0x0000004a651e7220 */ /* 0x040fe20000410000 */
[C---:B------:R-:W-:Y:S01]  /*18320*/  FMUL.FTZ R31, R101.reuse, R75 ;  /* 0x0000004b651f7220 */ /* 0x040fe20000410000 */
[----:B------:R-:W-:Y:S01]  /*18330*/  MUFU.EX2 R171, R171 ;  /* 0x000000ab00ab7308 */ /* 0x000fe20000000800 */
[----:B------:R-:W4:Y:S01]  /*18340*/  LDSM.16.MT88.4 R72, [R138+0xa000] ;  /* 0x00a000008a48783b */ /* 0x000f220000004200 */
[----:B------:R-:W-:Y:S01]  /*18350*/  FFMA.FTZ R101, R101, R166, R106 ;  /* 0x000000a665657223 */ /* 0x000fe2000001006a */
[----:B------:R-:W-:Y:S03]  /*18360*/  FADD.FTZ R2, R113, R115 ;  /* 0x0000007371027221 */ /* 0x000fe60000010000 */
[C---:B--2---:R-:W-:Y:S04]  /*18370*/  HMMA.16816.F32 R28, R96.reuse, R92, R28 ;  /* 0x0000005c601c723c */ /* 0x044fe8000000181c */
[----:B------:R-:W-:Y:S01]  /*18380*/  MUFU.EX2 R176, R176 ;  /* 0x000000b000b07308 */ /* 0x000fe20000000800 */
[----:B------:R-:W-:Y:S01]  /*18390*/  FADD.FTZ R112, R112, R101 ;  /* 0x0000006570707221 */ /* 0x000fe20000010000 */
[----:B------:R-:W-:Y:S01]  /*183a0*/  FADD.FTZ R111, R111, R2 ;  /* 0x000000026f6f7221 */ /* 0x000fe20000010000 */
[----:B------:R-:W-:Y:S01]  /*183b0*/  MOV R2, R3 ;  /* 0x0000000300027202 */ /* 0x000fe20000000f00 */
[C---:B------:R-:W-:Y:S01]  /*183c0*/  HMMA.16816.F32 R32, R96.reuse, R94, R32 ;  /* 0x0000005e6020723c */ /* 0x040fe20000001820 */
[----:B------:R-:W-:Y:S05]  /*183d0*/  LDSM.16.MT88.4 R92, [R140+0x9800] ;  /* 0x009800008c5c783b */ /* 0x000fea0000004200 */
[----:B------:R-:W-:Y:S01]  /*183e0*/  MUFU.EX2 R122, R122 ;  /* 0x0000007a007a7308 */ /* 0x000fe20000000800 */
[----:B------:R-:W-:Y:S01]  /*183f0*/  FADD.FTZ R109, R109, R112 ;  /* 0x000000706d6d7221 */ /* 0x000fe20000010000 */
[C---:B---3--:R-:W-:Y:S03]  /*18400*/  HMMA.16816.F32 R36, R96.reuse, R84, R36 ;  /* 0x000000546024723c */ /* 0x048fe60000001824 */
[----:B------:R-:W-:Y:S03]  /*18410*/  FADD.FTZ R109, R108, R109 ;  /* 0x0000006d6c6d7221 */ /* 0x000fe60000010000 */
[C---:B------:R-:W-:Y:S01]  /*18420*/  HMMA.16816.F32 R40, R96.reuse, R86, R40 ;  /* 0x000000566028723c */ /* 0x040fe20000001828 */
[----:B------:R-:W-:Y:S01]  /*18430*/  LDSM.16.MT88.4 R84, [R138+0x9800] ;  /* 0x009800008a54783b */ /* 0x000fe20000004200 */
[----:B------:R-:W2:Y:S03]  /*18440*/  MUFU.EX2 R123, R123 ;  /* 0x0000007b007b7308 */ /* 0x000ea60000000800 */
[----:B------:R-:W-:Y:S01]  /*18450*/  FADD.FTZ R111, R110, R111 ;  /* 0x0000006f6e6f7221 */ /* 0x000fe20000010000 */
[----:B------:R-:W-:Y:S06]  /*18460*/  MOV R101, R100 ;  /* 0x0000006400657202 */ /* 0x000fec0000000f00 */
[----:B------:R-:W-:Y:S01]  /*18470*/  MUFU.EX2 R126, R126 ;  /* 0x0000007e007e7308 */ /* 0x000fe20000000800 */
[C---:B----4-:R-:W-:Y:S09]  /*18480*/  HMMA.16816.F32 R44, R96.reuse, R72, R44 ;  /* 0x00000048602c723c */ /* 0x050ff2000000182c */
[----:B------:R-:W3:Y:S01]  /*18490*/  MUFU.EX2 R127, R127 ;  /* 0x0000007f007f7308 */ /* 0x000ee20000000800 */
[C---:B------:R-:W-:Y:S01]  /*184a0*/  HMMA.16816.F32 R48, R96.reuse, R74, R48 ;  /* 0x0000004a6030723c */ /* 0x040fe20000001830 */
[----:B------:R-:W4:Y:S08]  /*184b0*/  LDSM.16.MT88.4 R72, [R140+0x8800] ;  /* 0x008800008c48783b */ /* 0x000f300000004200 */
[----:B------:R-:W-:Y:S01]  /*184c0*/  MUFU.EX2 R167, R167 ;  /* 0x000000a700a77308 */ /* 0x000fe20000000800 */
[C---:B------:R-:W-:Y:S09]  /*184d0*/  HMMA.16816.F32 R52, R96.reuse, R68, R52 ;  /* 0x000000446034723c */ /* 0x040ff20000001834 */
[----:B------:R-:W5:Y:S01]  /*184e0*/  MUFU.EX2 R168, R168 ;  /* 0x000000a800a87308 */ /* 0x000f620000000800 */
[C---:B------:R-:W-:Y:S03]  /*184f0*/  HMMA.16816.F32 R56, R96.reuse, R70, R56 ;  /* 0x000000466038723c */ /* 0x040fe60000001838 */
[----:B-1----:R-:W-:Y:S03]  /*18500*/  F2FP.F16.F32.PACK_AB R69, R121, R118 ;  /* 0x000000767945723e */ /* 0x002fe600000000ff */
[C---:B------:R-:W-:Y:S03]  /*18510*/  HMMA.16816.F32 R60, R96.reuse, R76, R60 ;  /* 0x0000004c603c723c */ /* 0x040fe6000000183c */
[----:B------:R-:W-:Y:S02]  /*18520*/  MUFU.EX2 R119, R119 ;  /* 0x0000007700777308 */ /* 0x000fe40000000800 */
[----:B--2---:R-:W-:Y:S01]  /*18530*/  F2FP.F16.F32.PACK_AB R71, R123, R122 ;  /* 0x0000007a7b47723e */ /* 0x004fe200000000ff */
[----:B------:R-:W-:Y:S01]  /*18540*/  HMMA.16816.F32 R64, R96, R78, R64 ;  /* 0x0000004e6040723c */ /* 0x000fe20000001840 */
[----:B------:R-:W1:Y:S06]  /*18550*/  LDSM.16.MT88.4 R76, [R137+0x8800] ;  /* 0x00880000894c783b */ /* 0x000e6c0000004200 */
[----:B------:R-:W2:Y:S01]  /*18560*/  MUFU.EX2 R116, R116 ;  /* 0x0000007400747308 */ /* 0x000ea20000000800 */
[----:B---3--:R-:W-:Y:S03]  /*18570*/  F2FP.F16.F32.PACK_AB R68, R127, R126 ;  /* 0x0000007e7f44723e */ /* 0x008fe600000000ff */
[----:B------:R-:W-:Y:S01]  /*18580*/  FADD.FTZ R118, R118, R109 ;  /* 0x0000006d76767221 */ /* 0x000fe20000010000 */
[----:B-----5:R-:W-:Y:S01]  /*18590*/  F2FP.F16.F32.PACK_AB R70, R168, R167 ;  /* 0x000000a7a846723e */ /* 0x020fe200000000ff */
[----:B------:R-:W-:Y:S04]  /*185a0*/  FADD.FTZ R126, R126, R111 ;  /* 0x0000006f7e7e7221 */ /* 0x000fe80000010000 */
[----:B------:R-:W-:Y:S01]  /*185b0*/  MUFU.EX2 R103, R103 ;  /* 0x0000006700677308 */ /* 0x000fe20000000800 */
[----:B------:R-:W-:Y:S01]  /*185c0*/  FADD.FTZ R121, R121, R118 ;  /* 0x0000007679797221 */ /* 0x000fe20000010000 */
[----:B------:R-:W-:Y:S03]  /*185d0*/  FADD.FTZ R126, R127, R126 ;  /* 0x0000007e7f7e7221 */ /* 0x000fe60000010000 */
[----:B------:R-:W-:Y:S01]  /*185e0*/  FADD.FTZ R122, R122, R121 ;  /* 0x000000797a7a7221 */ /* 0x000fe20000010000 */
[C---:B----4-:R-:W-:Y:S04]  /*185f0*/  HMMA.16816.F32 R4, R68.reuse, R72, R4 ;  /* 0x000000484404723c */ /* 0x050fe80000001804 */
[----:B------:R-:W3:Y:S01]  /*18600*/  MUFU.EX2 R120, R120 ;  /* 0x0000007800787308 */ /* 0x000ee20000000800 */
[----:B--2---:R-:W-:Y:S01]  /*18610*/  F2FP.F16.F32.PACK_AB R105, R116, R119 ;  /* 0x000000777469723e */ /* 0x004fe200000000ff */
[C---:B------:R-:W-:Y:S01]  /*18620*/  HMMA.16816.F32 R8, R68.reuse, R74, R8 ;  /* 0x0000004a4408723c */ /* 0x040fe20000001808 */
[----:B------:R-:W2:Y:S07]  /*18630*/  LDSM.16.MT88.4 R72, [R136+0x8800] ;  /* 0x008800008848783b */ /* 0x000eae0000004200 */
[----:B------:R-:W-:Y:S03]  /*18640*/  MUFU.EX2 R102, R102 ;  /* 0x0000006600667308 */ /* 0x000fe60000000800 */
[----:B------:R-:W-:Y:S01]  /*18650*/  FADD.FTZ R167, R167, R126 ;  /* 0x0000007ea7a77221 */ /* 0x000fe20000010000 */
[C---:B------:R-:W-:Y:S03]  /*18660*/  HMMA.16816.F32 R12, R68.reuse, R80, R12 ;  /* 0x00000050440c723c */ /* 0x040fe6000000180c */
[----:B------:R-:W-:Y:S03]  /*18670*/  FADD.FTZ R122, R123, R122 ;  /* 0x0000007a7b7a7221 */ /* 0x000fe60000010000 */
[C---:B------:R-:W-:Y:S01]  /*18680*/  HMMA.16816.F32 R16, R68.reuse, R82, R16 ;  /* 0x000000524410723c */ /* 0x040fe20000001810 */
[----:B------:R-:W4:Y:S01]  /*18690*/  LDSM.16.MT88.4 R80, [R140+0xa800] ;  /* 0x00a800008c50783b */ /* 0x000f220000004200 */
[----:B------:R-:W5:Y:S03]  /*186a0*/  MUFU.EX2 R117, R117 ;  /* 0x0000007500757308 */ /* 0x000f660000000800 */
[----:B---3--:R-:W-:Y:S01]  /*186b0*/  F2FP.F16.F32.PACK_AB R107, R120, R103 ;  /* 0x00000067786b723e */ /* 0x008fe200000000ff */
[C---:B-1----:R-:W-:Y:S06]  /*186c0*/  HMMA.16816.F32 R20, R68.reuse, R76, R20 ;  /* 0x0000004c4414723c */ /* 0x042fec0000001814 */
[----:B------:R-:W-:Y:S01]  /*186d0*/  MUFU.EX2 R169, R169 ;  /* 0x000000a900a97308 */ /* 0x000fe20000000800 */
[----:B------:R-:W-:Y:S01]  /*186e0*/  FADD.FTZ R167, R168, R167 ;  /* 0x000000a7a8a77221 */ /* 0x000fe20000010000 */
[C---:B------:R-:W-:Y:S01]  /*186f0*/  HMMA.16816.F32 R24, R68.reuse, R78, R24 ;  /* 0x0000004e4418723c */ /* 0x040fe20000001818 */
[----:B------:R-:W1:Y:S07]  /*18700*/  LDSM.16.MT88.4 R76, [R138+0xa800] ;  /* 0x00a800008a4c783b */ /* 0x000e6e0000004200 */
[----:B------:R-:W3:Y:S03]  /*18710*/  MUFU.EX2 R114, R114 ;  /* 0x0000007200727308 */ /* 0x000ee60000000800 */
[----:B-----5:R-:W-:Y:S01]  /*18720*/  F2FP.F16.F32.PACK_AB R104, R117, R102 ;  /* 0x000000667568723e */ /* 0x020fe200000000ff */
[C---:B--2---:R-:W-:Y:S06]  /*18730*/  HMMA.16816.F32 R28, R68.reuse, R72, R28 ;  /* 0x00000048441c723c */ /* 0x044fec000000181c */
[C---:B------:R-:W-:Y:S01]  /*18740*/  HMMA.16816.F32 R32, R68.reuse, R74, R32 ;  /* 0x0000004a4420723c */ /* 0x040fe20000001820 */
[----:B------:R-:W2:Y:S04]  /*18750*/  LDSM.16.MT88.4 R72, [R137+0xa800] ;  /* 0x00a800008948783b */ /* 0x000ea80000004200 */
[----:B---3--:R-:W-:Y:S01]  /*18760*/  F2FP.F16.F32.PACK_AB R106, R114, R169 ;  /* 0x000000a9726a723e */ /* 0x008fe200000000ff */
        /* <DEDUP_REMOVED lines=12> */
[C---:B------:R-:W-:Y:S01]  /*18830*/  F2FP.F16.F32.PACK_AB R69, R170.reuse, R183 ;  /* 0x000000b7aa45723e */ /* 0x040fe200000000ff */
        /* <DEDUP_REMOVED lines=25> */
[----:B------:R-:W-:Y:S05]  /*189d0*/  FADD.FTZ R165, R169, R102 ;  /* 0x00000066a9a57221 */ /* 0x000fea0000010000 */
[----:B------:R-:W-:Y:S01]  /*189e0*/  FADD.FTZ R166, R120, R103 ;  /* 0x0000006778a67221 */ /* 0x000fe20000010000 */
[----:B------:R-:W-:Y:S01]  /*189f0*/  FADD.FTZ R165, R114, R165 ;  /* 0x000000a572a57221 */ /* 0x000fe20000010000 */
        /* <DEDUP_REMOVED lines=27> */
[C---:B------:R-:W-:Y:S06]  /*18bb0*/  HMMA.16816.F32 R40, R104.reuse, R6, R40 ;  /* 0x000000066828723c */ /* 0x040fec0000001828 */
[C---:B----4-:R-:W-:Y:S06]  /*18bc0*/  HMMA.16816.F32 R44, R104.reuse, R8, R44 ;  /* 0x00000008682c723c */ /* 0x050fec000000182c */
[C---:B------:R-:W-:Y:S06]  /*18bd0*/  HMMA.16816.F32 R48, R104.reuse, R10, R48 ;  /* 0x0000000a6830723c */ /* 0x040fec0000001830 */
[C---:B-----5:R-:W-:Y:S06]  /*18be0*/  HMMA.16816.F32 R52, R104.reuse, R12, R52 ;  /* 0x0000000c6834723c */ /* 0x060fec0000001834 */
[C---:B------:R-:W-:Y:S06]  /*18bf0*/  HMMA.16816.F32 R56, R104.reuse, R14, R56 ;  /* 0x0000000e6838723c */ /* 0x040fec0000001838 */
[C---:B-1----:R-:W-:Y:S06]  /*18c00*/  HMMA.16816.F32 R60, R104.reuse, R16, R60 ;  /* 0x00000010683c723c */ /* 0x042fec000000183c */
[----:B------:R-:W-:Y:S01]  /*18c10*/  HMMA.16816.F32 R64, R104, R18, R64 ;  /* 0x000000126840723c */ /* 0x000fe20000001840 */
[----:B------:R-:W-:Y:S11]  /*18c20*/  @!UPT UIADD3 URZ, URZ, URZ, URZ ;  /* 0x0000003f3f3ff290 */ /* 0x000ff6000fffe03f */
[----:B------:R-:W-:Y:S01]  /*18c30*/  @!UPT UIADD3 URZ, URZ, URZ, URZ ;  /* 0x0000003f3f3ff290 */ /* 0x000fe2000fffe03f */
[----:B------:R-:W-:Y:S11]  /*18c40*/  @P0 BRA `(.L_x_8294) ;  /* 0xffffffcc00180947 */ /* 0x000ff6000383ffff */
.L_x_8290:
        /* <DEDUP_REMOVED lines=21> */
[----:B-1----:R-:W-:Y:S01]  /*18da0*/  SHF.R.S32.HI R9, RZ, 0x1f, R0 ;  /* 0x0000001fff097819 */ /* 0x002fe20000011400 */
[----:B---3--:R-:W-:-:S03]  /*18db0*/  FADD.FTZ R2, R5, R2 ;  /* 0x0000000205027221 */ /* 0x008fc60000010000 */
        /* <DEDUP_REMOVED lines=16> */
[----:B------:R-:W-:Y:S01]  /*18ec0*/  IADD3 R15, -R15, R0, RZ ;  /* 0x000000000f0f7210 */ /* 0x000fe20007ffe1ff */
[----:B------:R-:W-:Y:S01]  /*18ed0*/  @P4 MUFU.LG2 R4, R4 ;  /* 0x0000000400044308 */ /* 0x000fe20000000c00 */
[----:B------:R-:W-:Y:S01]  /*18ee0*/  LOP3.LUT R13, R5, 0x1, RZ, 0xc0, !PT ;  /* 0x00000001050d7812 */ /* 0x000fe200078ec0ff */
[----:B-1----:R-:W-:Y:S01]  /*18ef0*/  FMUL.FTZ R96, R7, R96 ;  /* 0x0000006007607220 */ /* 0x002fe20000410000 */
        /* <DEDUP_REMOVED lines=170> */
.L_x_8296:
[----:B------:R-:W-:Y:S05]  /*199a0*/  BSYNC B0 ;  /* 0x0000000000007941 */ /* 0x000fea0003800000 */
.L_x_8295:
        /* <DEDUP_REMOVED lines=34> */
.L_x_8298:
[----:B------:R-:W-:Y:S05]  /*19bd0*/  BSYNC B0 ;  /* 0x0000000000007941 */ /* 0x000fea0003800000 */
.L_x_8297:
        /* <DEDUP_REMOVED lines=10> */
.L_x_8300:
[----:B------:R-:W-:Y:S05]  /*19c80*/  BSYNC B0 ;  /* 0x0000000000007941 */ /* 0x000fea0003800000 */
.L_x_8299:
        /* <DEDUP_REMOVED lines=9> */
.L_x_8302:
[----:B------:R-:W-:Y:S05]  /*19d20*/  BSYNC B0 ;  /* 0x0000000000007941 */ /* 0x000fea0003800000 */
.L_x_8301:
        /* <DEDUP_REMOVED lines=9> */
.L_x_8304:
[----:B------:R-:W-:Y:S05]  /*19dc0*/  BSYNC B0 ;  /* 0x0000000000007941 */ /* 0x000fea0003800000 */
.L_x_8303:
        /* <DEDUP_REMOVED lines=9> */
.L_x_8306:
[----:B------:R-:W-:Y:S05]  /*19e60*/  BSYNC B0 ;  /* 0x0000000000007941 */ /* 0x000fea0003800000 */
.L_x_8305:
        /* <DEDUP_REMOVED lines=9> */
.L_x_8308:
[----:B------:R-:W-:Y:S05]  /*19f00*/  BSYNC B0 ;  /* 0x0000000000007941 */ /* 0x000fea0003800000 */
.L_x_8307:
        /* <DEDUP_REMOVED lines=9> */
.L_x_8310:
[----:B------:R-:W-:Y:S05]  /*19fa0*/  BSYNC B0 ;  /* 0x0000000000007941 */ /* 0x000fea0003800000 */
.L_x_8309:
        /* <DEDUP_REMOVED lines=8> */
.L_x_8311:
        /* <DEDUP_REMOVED lines=13> */
.L_x_8431:


//--------------------- .nv.shared._ZN5flash32flash_fwd_splitkv_combine_kernelI23Flash_fwd_kernel_traitsILi128ELi64ELi128ELi4ELb0ELb0EN7cutlass6half_tE19Flash_kernel_traitsILi128ELi64ELi128ELi4ES3_EELi4ELi7ELb0EEEvNS_16Flash_fwd_paramsE --------------------------
	.section	.nv.shared._ZN5flash32flash_fwd_splitkv_combine_kernelI23Flash_fwd_kernel_traitsILi128ELi64ELi128ELi4ELb0ELb0EN7cutlass6half_tE19Flash_kernel_traitsILi128ELi64ELi128ELi4ES3_EELi4ELi7ELb0EEEvNS_16Flash_fwd_paramsE,"aw",@nobits
	.sectionflags	@""
	.align	16
.nv.shared._ZN5flash32flash_fwd_splitkv_combine_kernelI23Flash_fwd_kernel_traitsILi128ELi64ELi128ELi4ELb0ELb0EN7cutlass6half_tE19Flash_kernel_traitsILi128ELi64ELi128ELi4ES3_EELi4ELi7ELb0EEEvNS_16Flash_fwd_paramsE:
	.zero		3584


//--------------------- .nv.shared.reserved.0     --------------------------
	.section	.nv.shared.reserved.0,"aw",@nobits
	.weak		__nv_reservedSMEM_offset_0_alias
	.size		__nv_reservedSMEM_offset_0_alias, 0, 0
	.other		__nv_reservedSMEM_offset_0_alias,@"STO_CUDA_RESERVED_SHARED STV_DEFAULT"
__nv_reservedSMEM_offset_0_alias:
	.zero		0


//--------------------- .nv.global                --------------------------
	.section	.nv.global,"aw",@nobits
.nv.global:
	.type		_ZN80_INTERNAL_ba76c388_43_flash_fwd_split_hdim128_fp16_causal_sm80_cu_8761d306_197074cute1_E,@object
	.size		_ZN80_INTERNAL_ba76c388_43_flash_fwd_split_hdim128_fp16_causal_sm80_cu_8761d306_197074cute1_E,(_ZN80_INTERNAL_ba76c388_43_flash_fwd_split_hdim128_fp16_causal_sm80_cu_8761d306_197074cuda3std3__45__cpo6cbeginE - _ZN80_INTERNAL_ba76c388_43_flash_fwd_split_hdim128_fp16_causal_sm80_cu_8761d306_197074cute1_E)
_ZN80_INTERNAL_ba76c388_43_flash_fwd_split_hdim128_fp16_causal_sm80_cu_8761d306_197074cute1_E:
	.zero		1
	.type		_ZN80_INTERNAL_ba76c388_43_flash_fwd_split_hdim128_fp16_causal_sm80_cu_8761d306_197074cuda3std3__45__cpo6cbeginE,@object
	.size		_ZN80_INTERNAL_ba76c388_43_flash_fwd_split_hdim128_fp16_causal_sm80_cu_8761d306_197074cuda3std3__45__cpo6cbeginE,(_ZN80_INTERNAL_ba76c388_43_flash_fwd_split_hdim128_fp16_causal_sm80_cu_8761d306_197074cuda3std3__48in_placeE - _ZN80_INTERNAL_ba76c388_43_flash_fwd_split_hdim128_fp16_causal_sm80_cu_8761d306_197074cuda3std3__45__cpo6cbeginE)
_ZN80_INTERNAL_ba76c388_43_flash_fwd_split_hdim128_fp16_causal_sm80_cu_8761d306_197074cuda3std3__45__cpo6cbeginE:
	.zero		1
	.type		_ZN80_INTERNAL_ba76c388_43_flash_fwd_split_hdim128_fp16_causal_sm80_cu_8761d306_197074cuda3std3__48in_placeE,@object
	.size		_ZN80_INTERNAL_ba76c388_43_flash_fwd_split_hdim128_fp16_causal_sm80_cu_8761d306_197074cuda3std3__48in_placeE,(_ZN80_INTERNAL_ba76c388_43_flash_fwd_split_hdim128_fp16_causal_sm80_cu_8761d306_197074cuda3std6ranges3__45__cpo9iter_moveE - _ZN80_INTERNAL_ba76c388_43_flash_fwd_split_hdim128_fp16_causal_sm80_cu_8761d306_197074cuda3std3__48in_placeE)
_ZN80_INTERNAL_ba76c388_43_flash_fwd_split_hdim128_fp16_causal_sm80_cu_8761d306_197074cuda3std3__48in_placeE:
	.zero		1
	.type		_ZN80_INTERNAL_ba76c388_43_flash_fwd_split_hdim128_fp16_causal_sm80_cu_8761d306_197074cuda3std6ranges3__45__cpo9iter_moveE,@object
	.size		_ZN80_INTERNAL_ba76c388_43_flash_fwd_split_hdim128_fp16_causal_sm80_cu_8761d306_197074cuda3std6ranges3__45__cpo9iter_moveE,(_ZN80_INTERNAL_ba76c388_43_flash_fwd_split_hdim128_fp16_causal_sm80_cu_8761d306_197074cuda3std3__45__cpo5beginE - _ZN80_INTERNAL_ba76c388_43_flash_fwd_split_hdim128_fp16_causal_sm80_cu_8761d306_197074cuda3std6ranges3__45__cpo9iter_moveE)
_ZN80_INTERNAL_ba76c388_43_flash_fwd_split_hdim128_fp16_causal_sm80_cu_8761d306_197074cuda3std6ranges3__45__cpo9iter_moveE:
	.zero		1
	.type		_ZN80_INTERNAL_ba76c388_43_flash_fwd_split_hdim128_fp16_causal_sm80_cu_8761d306_197074cuda3std3__45__cpo5beginE,@object
	.size		_ZN80_INTERNAL_ba76c388_43_flash_fwd_split_hdim128_fp16_causal_sm80_cu_8761d306_197074cuda3std3__45__cpo5beginE,(_ZN80_INTERNAL_ba76c388_43_flash_fwd_split_hdim128_fp16_causal_sm80_cu_8761d306_197074cuda3std3__482_GLOBAL__N__ba76c388_43_flash_fwd_split_hdim128_fp16_causal_sm80_cu_8761d306_197076ignoreE - _ZN80_INTERNAL_ba76c388_43_flash_fwd_split_hdim128_fp16_causal_sm80_cu_8761d306_197074cuda3std3__45__cpo5beginE)
_ZN80_INTERNAL_ba76c388_43_flash_fwd_split_hdim128_fp16_causal_sm80_cu_8761d306_197074cuda3std3__45__cpo5beginE:
	.zero		1
	.type		_ZN80_INTERNAL_ba76c388_43_flash_fwd_split_hdim128_fp16_causal_sm80_cu_8761d306_197074cuda3std3__482_GLOBAL__N__ba76c388_43_flash_fwd_split_hdim128_fp16_causal_sm80_cu_8761d306_197076ignoreE,@object
	.size		_ZN80_INTERNAL_ba76c388_43_flash_fwd_split_hdim128_fp16_causal_sm80_cu_8761d306_197074cuda3std3__482_GLOBAL__N__ba76c388_43_flash_fwd_split_hdim128_fp16_causal_sm80_cu_8761d306_197076ignoreE,(_ZN80_INTERNAL_ba76c388_43_flash_fwd_split_hdim128_fp16_causal_sm80_cu_8761d306_197074cute7productE - _ZN80_INTERNAL_ba76c388_43_flash_fwd_split_hdim128_fp16_causal_sm80_cu_8761d306_197074cuda3std3__482_GLOBAL__N__ba76c388_43_flash_fwd_split_hdim128_fp16_causal_sm80_cu_8761d306_197076ignoreE)
_ZN80_INTERNAL_ba76c388_43_flash_fwd_split_hdim128_fp16_causal_sm80_cu_8761d306_197074cuda3std3__482_GLOBAL__N__ba76c388_43_flash_fwd_split_hdim128_fp16_causal_sm80_cu_8761d306_197076ignoreE:
	.zero		1
	.type		_ZN80_INTERNAL_ba76c388_43_flash_fwd_split_hdim128_fp16_causal_sm80_cu_8761d306_197074cute7productE,@object
	.size		_ZN80_INTERNAL_ba76c388_43_flash_fwd_split_hdim128_fp16_causal_sm80_cu_8761d306_197074cute7productE,(_ZN80_INTERNAL_ba76c388_43_flash_fwd_split_hdim128_fp16_causal_sm80_cu_8761d306_197074cuda3std3__45__cpo3endE - _ZN80_INTERNAL_ba76c388_43_flash_fwd_split_hdim128_fp16_causal_sm80_cu_8761d306_197074cute7productE)
_ZN80_INTERNAL_ba76c388_43_flash_fwd_split_hdim128_fp16_causal_sm80_cu_8761d306_197074cute7productE:
	.zero		1
	.type		_ZN80_INTERNAL_ba76c388_43_flash_fwd_split_hdim128_fp16_causal_sm80_cu_8761d306_197074cuda3std3__45__cpo3endE,@object
	.size		_ZN80_INTERNAL_ba76c388_43_flash_fwd_split_hdim128_fp16_causal_sm80_cu_8761d306_197074cuda3std3__45__cpo3endE,(_ZN80_INTERNAL_ba76c388_43_flash_fwd_split_hdim128_fp16_causal_sm80_cu_8761d306_197074cuda3std3__419piecewise_constructE - _ZN80_INTERNAL_ba76c388_43_flash_fwd_split_hdim128_fp16_causal_sm80_cu_8761d306_197074cuda3std3__45__cpo3endE)
_ZN80_INTERNAL_ba76c388_43_flash_fwd_split_hdim128_fp16_causal_sm80_cu_8761d306_197074cuda3std3__45__cpo3endE:
	.zero		1
	.type		_ZN80_INTERNAL_ba76c388_43_flash_fwd_split_hdim128_fp16_causal_sm80_cu_8761d306_197074cuda3std3__419piecewise_constructE,@object
	.size		_ZN80_INTERNAL_ba76c388_43_flash_fwd_split_hdim128_fp16_causal_sm80_cu_8761d306_197074cuda3std3__419piecewise_constructE,(_ZN80_INTERNAL_ba76c388_43_flash_fwd_split_hdim128_fp16_causal_sm80_cu_8761d306_197074cuda3std3__45__cpo4cendE - _ZN80_INTERNAL_ba76c388_43_flash_fwd_split_hdim128_fp16_causal_sm80_cu_8761d306_197074cuda3std3__419piecewise_constructE)
_ZN80_INTERNAL_ba76c388_43_flash_fwd_split_hdim128_fp16_causal_sm80_cu_8761d306_197074cuda3std3__419piecewise_constructE:
	.zero		1
	.type		_ZN80_INTERNAL_ba76c388_43_flash_fwd_split_hdim128_fp16_causal_sm80_cu_8761d306_197074cuda3std3__45__cpo4cendE,@object
	.size		_ZN80_INTERNAL_ba76c388_43_flash_fwd_split_hdim128_fp16_causal_sm80_cu_8761d306_197074cuda3std3__45__cpo4cendE,(_ZN80_INTERNAL_ba76c388_43_flash_fwd_split_hdim128_fp16_causal_sm80_cu_8761d306_197074cuda3std6ranges3__45__cpo4swapE - _ZN80_INTERNAL_ba76c388_43_flash_fwd_split_hdim128_fp16_causal_sm80_cu_8761d306_197074cuda3std3__45__cpo4cendE)
_ZN80_INTERNAL_ba76c388_43_flash_fwd_split_hdim128_fp16_causal_sm80_cu_8761d306_197074cuda3std3__45__cpo4cendE:
	.zero		1
	.type		_ZN80_INTERNAL_ba76c388_43_flash_fwd_split_hdim128_fp16_causal_sm80_cu_8761d306_197074cuda3std6ranges3__45__cpo4swapE,@object
	.size		_ZN80_INTERNAL_ba76c388_43_flash_fwd_split_hdim128_fp16_causal_sm80_cu_8761d306_197074cuda3std6ranges3__45__cpo4swapE,(.L_7 - _ZN80_INTERNAL_ba76c388_43_flash_fwd_split_hdim128_fp16_causal_sm80_cu_8761d306_197074cuda3std6ranges3__45__cpo4swapE)
_ZN80_INTERNAL_ba76c388_43_flash_fwd_split_hdim128_fp16_causal_sm80_cu_8761d306_197074cuda3std6ranges3__45__cpo4swapE:
	.zero		1
.L_7:


//--------------------- .nv.shared._ZN5flash32flash_fwd_splitkv_combine_kernelI23Flash_fwd_kernel_traitsILi128ELi64ELi128ELi4ELb0ELb0EN7cutlass6half_tE19Flash_kernel_traitsILi128ELi64ELi128ELi4ES3_EELi4ELi6ELb0EEEvNS_16Flash_fwd_paramsE --------------------------
	.section	.nv.shared._ZN5flash32flash_fwd_splitkv_combine_kernelI23Flash_fwd_kernel_traitsILi128ELi64ELi128ELi4ELb0ELb0EN7cutlass6half_tE19Flash_kernel_traitsILi128ELi64ELi128ELi4ES3_EELi4ELi6ELb0EEEvNS_16Flash_fwd_paramsE,"aw",@nobits
	.sectionflags	@""
	.align	16
.nv.shared._ZN5flash32flash_fwd_splitkv_combine_kernelI23Flash_fwd_kernel_traitsILi128ELi64ELi128ELi4ELb0ELb0EN7cutlass6half_tE19Flash_kernel_traitsILi128ELi64ELi128ELi4ES3_EELi4ELi6ELb0EEEvNS_16Flash_fwd_paramsE:
	.zero		2304


//--------------------- .nv.shared._ZN5flash32flash_fwd_splitkv_combine_kernelI23Flash_fwd_kernel_traitsILi128ELi64ELi128ELi4ELb0ELb0EN7cutlass6half_tE19Flash_kernel_traitsILi128ELi64ELi128ELi4ES3_EELi4ELi5ELb0EEEvNS_16Flash_fwd_paramsE --------------------------
	.section	.nv.shared._ZN5flash32flash_fwd_splitkv_combine_kernelI23Flash_fwd_kernel_traitsILi128ELi64ELi128ELi4ELb0ELb0EN7cutlass6half_tE19Flash_kernel_traitsILi128ELi64ELi128ELi4ES3_EELi4ELi5ELb0EEEvNS_16Flash_fwd_paramsE,"aw",@nobits
	.sectionflags	@""
	.align	16
.nv.shared._ZN5flash32flash_fwd_splitkv_combine_kernelI23Flash_fwd_kernel_traitsILi128ELi64ELi128ELi4ELb0ELb0EN7cutlass6half_tE19Flash_kernel_traitsILi128ELi64ELi128ELi4ES3_EELi4ELi5ELb0EEEvNS_16Flash_fwd_paramsE:
	.zero		1664


//--------------------- .nv.shared._ZN5flash32flash_fwd_splitkv_combine_kernelI23Flash_fwd_kernel_traitsILi128ELi64ELi128ELi4ELb0ELb0EN7cutlass6half_tE19Flash_kernel_traitsILi128ELi64ELi128ELi4ES3_EELi4ELi4ELb0EEEvNS_16Flash_fwd_paramsE --------------------------
	.section	.nv.shared._ZN5flash32flash_fwd_splitkv_combine_kernelI23Flash_fwd_kernel_traitsILi128ELi64ELi128ELi4ELb0ELb0EN7cutlass6half_tE19Flash_kernel_traitsILi128ELi64ELi128ELi4ES3_EELi4ELi4ELb0EEEvNS_16Flash_fwd_paramsE,"aw",@nobits
	.sectionflags	@""
	.align	16
.nv.shared._ZN5flash32flash_fwd_splitkv_combine_kernelI23Flash_fwd_kernel_traitsILi128ELi64ELi128ELi4ELb0ELb0EN7cutlass6half_tE19Flash_kernel_traitsILi128ELi64ELi128ELi4ES3_EELi4ELi4ELb0EEEvNS_16Flash_fwd_paramsE:
	.zero		1344


//--------------------- .nv.shared._ZN5flash32flash_fwd_splitkv_combine_kernelI23Flash_fwd_kernel_traitsILi128ELi64ELi128ELi4ELb0ELb0EN7cutlass6half_tE19Flash_kernel_traitsILi128ELi64ELi128ELi4ES3_EELi4ELi3ELb0EEEvNS_16Flash_fwd_paramsE --------------------------
	.section	.nv.shared._ZN5flash32flash_fwd_splitkv_combine_kernelI23Flash_fwd_kernel_traitsILi128ELi64ELi128ELi4ELb0ELb0EN7cutlass6half_tE19Flash_kernel_traitsILi128ELi64ELi128ELi4ES3_EELi4ELi3ELb0EEEvNS_16Flash_fwd_paramsE,"aw",@nobits
	.sectionflags	@""
	.align	16
.nv.shared._ZN5flash32flash_fwd_splitkv_combine_kernelI23Flash_fwd_kernel_traitsILi128ELi64ELi128ELi4ELb0ELb0EN7cutlass6half_tE19Flash_kernel_traitsILi128ELi64ELi128ELi4ES3_EELi4ELi3ELb0EEEvNS_16Flash_fwd_paramsE:
	.zero		1184


//--------------------- .nv.shared._ZN5flash32flash_fwd_splitkv_combine_kernelI23Flash_fwd_kernel_traitsILi128ELi64ELi128ELi4ELb0ELb0EN7cutlass6half_tE19Flash_kernel_traitsILi128ELi64ELi128ELi4ES3_EELi4ELi2ELb0EEEvNS_16Flash_fwd_paramsE --------------------------
	.section	.nv.shared._ZN5flash32flash_fwd_splitkv_combine_kernelI23Flash_fwd_kernel_traitsILi128ELi64ELi128ELi4ELb0ELb0EN7cutlass6half_tE19Flash_kernel_traitsILi128ELi64ELi128ELi4ES3_EELi4ELi2ELb0EEEvNS_16Flash_fwd_paramsE,"aw",@nobits
	.sectionflags	@""
	.align	16
.nv.shared._ZN5flash32flash_fwd_splitkv_combine_kernelI23Flash_fwd_kernel_traitsILi128ELi64ELi128ELi4ELb0ELb0EN7cutlass6half_tE19Flash_kernel_traitsILi128ELi64ELi128ELi4ES3_EELi4ELi2ELb0EEEvNS_16Flash_fwd_paramsE:
	.zero		1104


//--------------------- .nv.shared._ZN5flash32flash_fwd_splitkv_combine_kernelI23Flash_fwd_kernel_traitsILi128ELi64ELi128ELi4ELb0ELb0EN7cutlass6half_tE19Flash_kernel_traitsILi128ELi64ELi128ELi4ES3_EELi4ELi1ELb0EEEvNS_16Flash_fwd_paramsE --------------------------
	.section	.nv.shared._ZN5flash32flash_fwd_splitkv_combine_kernelI23Flash_fwd_kernel_traitsILi128ELi64ELi128ELi4ELb0ELb0EN7cutlass6half_tE19Flash_kernel_traitsILi128ELi64ELi128ELi4ES3_EELi4ELi1ELb0EEEvNS_16Flash_fwd_paramsE,"aw",@nobits
	.sectionflags	@""
	.align	16
.nv.shared._ZN5flash32flash_fwd_splitkv_combine_kernelI23Flash_fwd_kernel_traitsILi128ELi64ELi128ELi4ELb0ELb0EN7cutlass6half_tE19Flash_kernel_traitsILi128ELi64ELi128ELi4ES3_EELi4ELi1ELb0EEEvNS_16Flash_fwd_paramsE:
	.zero		1072


//--------------------- .nv.shared._ZN5flash32flash_fwd_splitkv_combine_kernelI23Flash_fwd_kernel_traitsILi128ELi64ELi128ELi4ELb0ELb0EN7cutlass6half_tE19Flash_kernel_traitsILi128ELi64ELi128ELi4ES3_EELi4ELi7ELb1EEEvNS_16Flash_fwd_paramsE --------------------------
	.section	.nv.shared._ZN5flash32flash_fwd_splitkv_combine_kernelI23Flash_fwd_kernel_traitsILi128ELi64ELi128ELi4ELb0ELb0EN7cutlass6half_tE19Flash_kernel_traitsILi128ELi64ELi128ELi4ES3_EELi4ELi7ELb1EEEvNS_16Flash_fwd_paramsE,"aw",@nobits
	.sectionflags	@""
	.align	16
.nv.shared._ZN5flash32flash_fwd_splitkv_combine_kernelI23Flash_fwd_kernel_traitsILi128ELi64ELi128ELi4ELb0ELb0EN7cutlass6half_tE19Flash_kernel_traitsILi128ELi64ELi128ELi4ES3_EELi4ELi7ELb1EEEvNS_16Flash_fwd_paramsE:
	.zero		3584


//--------------------- .nv.shared._ZN5flash32flash_fwd_splitkv_combine_kernelI23Flash_fwd_kernel_traitsILi128ELi64ELi128ELi4ELb0ELb0EN7cutlass6half_tE19Flash_kernel_traitsILi128ELi64ELi128ELi4ES3_EELi4ELi6ELb1EEEvNS_16Flash_fwd_paramsE --------------------------
	.section	.nv.shared._ZN5flash32flash_fwd_splitkv_combine_kernelI23Flash_fwd_kernel_traitsILi128ELi64ELi128ELi4ELb0ELb0EN7cutlass6half_tE19Flash_kernel_traitsILi128ELi64ELi128ELi4ES3_EELi4ELi6ELb1EEEvNS_16Flash_fwd_paramsE,"aw",@nobits
	.sectionflags	@""
	.align	16
.nv.shared._ZN5flash32flash_fwd_splitkv_combine_kernelI23Flash_fwd_kernel_traitsILi128ELi64ELi128ELi4ELb0ELb0EN7cutlass6half_tE19Flash_kernel_traitsILi128ELi64ELi128ELi4ES3_EELi4ELi6ELb1EEEvNS_16Flash_fwd_paramsE:
	.zero		2304


//--------------------- .nv.shared._ZN5flash32flash_fwd_splitkv_combine_kernelI23Flash_fwd_kernel_traitsILi128ELi64ELi128ELi4ELb0ELb0EN7cutlass6half_tE19Flash_kernel_traitsILi128ELi64ELi128ELi4ES3_EELi4ELi5ELb1EEEvNS_16Flash_fwd_paramsE --------------------------
	.section	.nv.shared._ZN5flash32flash_fwd_splitkv_combine_kernelI23Flash_fwd_kernel_traitsILi128ELi64ELi128ELi4ELb0ELb0EN7cutlass6half_tE19Flash_kernel_traitsILi128ELi64ELi128ELi4ES3_EELi4ELi5ELb1EEEvNS_16Flash_fwd_paramsE,"aw",@nobits
	.sectionflags	@""
	.align	16
.nv.shared._ZN5flash32flash_fwd_splitkv_combine_kernelI23Flash_fwd_kernel_traitsILi128ELi64ELi128ELi4ELb0ELb0EN7cutlass6half_tE19Flash_kernel_traitsILi128ELi64ELi128ELi4ES3_EELi4ELi5ELb1EEEvNS_16Flash_fwd_paramsE:
	.zero		1664


//--------------------- .nv.shared._ZN5flash32flash_fwd_splitkv_combine_kernelI23Flash_fwd_kernel_traitsILi128ELi64ELi128ELi4ELb0ELb0EN7cutlass6half_tE19Flash_kernel_traitsILi128ELi64ELi128ELi4ES3_EELi4ELi4ELb1EEEvNS_16Flash_fwd_paramsE --------------------------
	.section	.nv.shared._ZN5flash32flash_fwd_splitkv_combine_kernelI23Flash_fwd_kernel_traitsILi128ELi64ELi128ELi4ELb0ELb0EN7cutlass6half_tE19Flash_kernel_traitsILi128ELi64ELi128ELi4ES3_EELi4ELi4ELb1EEEvNS_16Flash_fwd_paramsE,"aw",@nobits
	.sectionflags	@""
	.align	16
.nv.shared._ZN5flash32flash_fwd_splitkv_combine_kernelI23Flash_fwd_kernel_traitsILi128ELi64ELi128ELi4ELb0ELb0EN7cutlass6half_tE19Flash_kernel_traitsILi128ELi64ELi128ELi4ES3_EELi4ELi4ELb1EEEvNS_16Flash_fwd_paramsE:
	.zero		1344


//--------------------- .nv.shared._ZN5flash32flash_fwd_splitkv_combine_kernelI23Flash_fwd_kernel_traitsILi128ELi64ELi128ELi4ELb0ELb0EN7cutlass6half_tE19Flash_kernel_traitsILi128ELi64ELi128ELi4ES3_EELi4ELi3ELb1EEEvNS_16Flash_fwd_paramsE --------------------------
	.section	.nv.shared._ZN5flash32flash_fwd_splitkv_combine_kernelI23Flash_fwd_kernel_traitsILi128ELi64ELi128ELi4ELb0ELb0EN7cutlass6half_tE19Flash_kernel_traitsILi128ELi64ELi128ELi4ES3_EELi4ELi3ELb1EEEvNS_16Flash_fwd_paramsE,"aw",@nobits
	.sectionflags	@""
	.align	16
.nv.shared._ZN5flash32flash_fwd_splitkv_combine_kernelI23Flash_fwd_kernel_traitsILi128ELi64ELi128ELi4ELb0ELb0EN7cutlass6half_tE19Flash_kernel_traitsILi128ELi64ELi128ELi4ES3_EELi4ELi3ELb1EEEvNS_16Flash_fwd_paramsE:
	.zero		1184


//--------------------- .nv.shared._ZN5flash32flash_fwd_splitkv_combine_kernelI23Flash_fwd_kernel_traitsILi128ELi64ELi128ELi4ELb0ELb0EN7cutlass6half_tE19Flash_kernel_traitsILi128ELi64ELi128ELi4ES3_EELi4ELi2ELb1EEEvNS_16Flash_fwd_paramsE --------------------------
	.section	.nv.shared._ZN5flash32flash_fwd_splitkv_combine_kernelI23Flash_fwd_kernel_traitsILi128ELi64ELi128ELi4ELb0ELb0EN7cutlass6half_tE19Flash_kernel_traitsILi128ELi64ELi128ELi4ES3_EELi4ELi2ELb1EEEvNS_16Flash_fwd_paramsE,"aw",@nobits
	.sectionflags	@""
	.align	16
.nv.shared._ZN5flash32flash_fwd_splitkv_combine_kernelI23Flash_fwd_kernel_traitsILi128ELi64ELi128ELi4ELb0ELb0EN7cutlass6half_tE19Flash_kernel_traitsILi128ELi64ELi128ELi4ES3_EELi4ELi2ELb1EEEvNS_16Flash_fwd_paramsE:
	.zero		1104


//--------------------- .nv.shared._ZN5flash32flash_fwd_splitkv_combine_kernelI23Flash_fwd_kernel_traitsILi128ELi64ELi128ELi4ELb0ELb0EN7cutlass6half_tE19Flash_kernel_traitsILi128ELi64ELi128ELi4ES3_EELi4ELi1ELb1EEEvNS_16Flash_fwd_paramsE --------------------------
	.section	.nv.shared._ZN5flash32flash_fwd_splitkv_combine_kernelI23Flash_fwd_kernel_traitsILi128ELi64ELi128ELi4ELb0ELb0EN7cutlass6half_tE19Flash_kernel_traitsILi128ELi64ELi128ELi4ES3_EELi4ELi1ELb1EEEvNS_16Flash_fwd_paramsE,"aw",@nobits
	.sectionflags	@""
	.align	16
.nv.shared._ZN5flash32flash_fwd_splitkv_combine_kernelI23Flash_fwd_kernel_traitsILi128ELi64ELi128ELi4ELb0ELb0EN7cutlass6half_tE19Flash_kernel_traitsILi128ELi64ELi128ELi4ES3_EELi4ELi1ELb1EEEvNS_16Flash_fwd_paramsE:
	.zero		1072


//--------------------- .nv.shared._ZN5flash24flash_fwd_splitkv_kernelI23Flash_fwd_kernel_traitsILi128ELi64ELi128ELi4ELb0ELb0EN7cutlass6half_tE19Flash_kernel_traitsILi128ELi64ELi128ELi4ES3_EELb1ELb0ELb0ELb0ELb0ELb0ELb0ELb0EEEvNS_16Flash_fwd_paramsE --------------------------
	.section	.nv.shared._ZN5flash24flash_fwd_splitkv_kernelI23Flash_fwd_kernel_traitsILi128ELi64ELi128ELi4ELb0ELb0EN7cutlass6half_tE19Flash_kernel_traitsILi128ELi64ELi128ELi4ES3_EELb1ELb0ELb0ELb0ELb0ELb0ELb0ELb0EEEvNS_16Flash_fwd_paramsE,"aw",@nobits
	.sectionflags	@""
	.align	16
	.zero		1024


//--------------------- .nv.shared._ZN5flash24flash_fwd_splitkv_kernelI23Flash_fwd_kernel_traitsILi128ELi64ELi128ELi4ELb0ELb0EN7cutlass6half_tE19Flash_kernel_traitsILi128ELi64ELi128ELi4ES3_EELb1ELb0ELb0ELb0ELb0ELb1ELb0ELb0EEEvNS_16Flash_fwd_paramsE --------------------------
	.section	.nv.shared._ZN5flash24flash_fwd_splitkv_kernelI23Flash_fwd_kernel_traitsILi128ELi64ELi128ELi4ELb0ELb0EN7cutlass6half_tE19Flash_kernel_traitsILi128ELi64ELi128ELi4ES3_EELb1ELb0ELb0ELb0ELb0ELb1ELb0ELb0EEEvNS_16Flash_fwd_paramsE,"aw",@nobits
	.sectionflags	@""
	.align	16
	.zero		1024


//--------------------- .nv.shared._ZN5flash24flash_fwd_splitkv_kernelI23Flash_fwd_kernel_traitsILi128ELi64ELi128ELi4ELb0ELb0EN7cutlass6half_tE19Flash_kernel_traitsILi128ELi64ELi128ELi4ES3_EELb1ELb0ELb0ELb0ELb0ELb0ELb0ELb1EEEvNS_16Flash_fwd_paramsE --------------------------
	.section	.nv.shared._ZN5flash24flash_fwd_splitkv_kernelI23Flash_fwd_kernel_traitsILi128ELi64ELi128ELi4ELb0ELb0EN7cutlass6half_tE19Flash_kernel_traitsILi128ELi64ELi128ELi4ES3_EELb1ELb0ELb0ELb0ELb0ELb0ELb0ELb1EEEvNS_16Flash_fwd_paramsE,"aw",@nobits
	.sectionflags	@""
	.align	16
	.zero		1024


//--------------------- .nv.shared._ZN5flash24flash_fwd_splitkv_kernelI23Flash_fwd_kernel_traitsILi128ELi64ELi128ELi4ELb0ELb0EN7cutlass6half_tE19Flash_kernel_traitsILi128ELi64ELi128ELi4ES3_EELb1ELb0ELb0ELb0ELb0ELb1ELb0ELb1EEEvNS_16Flash_fwd_paramsE --------------------------
	.section	.nv.shared._ZN5flash24flash_fwd_splitkv_kernelI23Flash_fwd_kernel_traitsILi128ELi64ELi128ELi4ELb0ELb0EN7cutlass6half_tE19Flash_kernel_traitsILi128ELi64ELi128ELi4ES3_EELb1ELb0ELb0ELb0ELb0ELb1ELb0ELb1EEEvNS_16Flash_fwd_paramsE,"aw",@nobits
	.sectionflags	@""
	.align	16
	.zero		1024


//--------------------- .nv.shared._ZN5flash24flash_fwd_splitkv_kernelI23Flash_fwd_kernel_traitsILi128ELi64ELi128ELi4ELb0ELb0EN7cutlass6half_tE19Flash_kernel_traitsILi128ELi64ELi128ELi4ES3_EELb1ELb0ELb0ELb0ELb0ELb0ELb1ELb0EEEvNS_16Flash_fwd_paramsE --------------------------
	.section	.nv.shared._ZN5flash24flash_fwd_splitkv_kernelI23Flash_fwd_kernel_traitsILi128ELi64ELi128ELi4ELb0ELb0EN7cutlass6half_tE19Flash_kernel_traitsILi128ELi64ELi128ELi4ES3_EELb1ELb0ELb0ELb0ELb0ELb0ELb1ELb0EEEvNS_16Flash_fwd_paramsE,"aw",@nobits
	.sectionflags	@""
	.align	16
	.zero		1024


//--------------------- .nv.shared._ZN5flash24flash_fwd_splitkv_kernelI23Flash_fwd_kernel_traitsILi128ELi64ELi128ELi4ELb0ELb0EN7cutlass6half_tE19Flash_kernel_traitsILi128ELi64ELi128ELi4ES3_EELb1ELb0ELb0ELb0ELb0ELb1ELb1ELb0EEEvNS_16Flash_fwd_paramsE --------------------------
	.section	.nv.shared._ZN5flash24flash_fwd_splitkv_kernelI23Flash_fwd_kernel_traitsILi128ELi64ELi128ELi4ELb0ELb0EN7cutlass6half_tE19Flash_kernel_traitsILi128ELi64ELi128ELi4ES3_EELb1ELb0ELb0ELb0ELb0ELb1ELb1ELb0EEEvNS_16Flash_fwd_paramsE,"aw",@nobits
	.sectionflags	@""
	.align	16
	.zero		1024


//--------------------- .nv.shared._ZN5flash24flash_fwd_splitkv_kernelI23Flash_fwd_kernel_traitsILi128ELi64ELi128ELi4ELb0ELb0EN7cutlass6half_tE19Flash_kernel_traitsILi128ELi64ELi128ELi4ES3_EELb1ELb0ELb0ELb0ELb0ELb0ELb1ELb1EEEvNS_16Flash_fwd_paramsE --------------------------
	.section	.nv.shared._ZN5flash24flash_fwd_splitkv_kernelI23Flash_fwd_kernel_traitsILi128ELi64ELi128ELi4ELb0ELb0EN7cutlass6half_tE19Flash_kernel_traitsILi128ELi64ELi128ELi4ES3_EELb1ELb0ELb0ELb0ELb0ELb0ELb1ELb1EEEvNS_16Flash_fwd_paramsE,"aw",@nobits
	.sectionflags	@""
	.align	16
	.zero		1024


//--------------------- .nv.shared._ZN5flash24flash_fwd_splitkv_kernelI23Flash_fwd_kernel_traitsILi128ELi64ELi128ELi4ELb0ELb0EN7cutlass6half_tE19Flash_kernel_traitsILi128ELi64ELi128ELi4ES3_EELb1ELb0ELb0ELb0ELb0ELb1ELb1ELb1EEEvNS_16Flash_fwd_paramsE --------------------------
	.section	.nv.shared._ZN5flash24flash_fwd_splitkv_kernelI23Flash_fwd_kernel_traitsILi128ELi64ELi128ELi4ELb0ELb0EN7cutlass6half_tE19Flash_kernel_traitsILi128ELi64ELi128ELi4ES3_EELb1ELb0ELb0ELb0ELb0ELb1ELb1ELb1EEEvNS_16Flash_fwd_paramsE,"aw",@nobits
	.sectionflags	@""
	.align	16
	.zero		1024


//--------------------- .nv.shared._ZN5flash24flash_fwd_splitkv_kernelI23Flash_fwd_kernel_traitsILi128ELi64ELi128ELi4ELb0ELb0EN7cutlass6half_tE19Flash_kernel_traitsILi128ELi64ELi128ELi4ES3_EELb1ELb0ELb0ELb1ELb1ELb0ELb0ELb0EEEvNS_16Flash_fwd_paramsE --------------------------
	.section	.nv.shared._ZN5flash24flash_fwd_splitkv_kernelI23Flash_fwd_kernel_traitsILi128ELi64ELi128ELi4ELb0ELb0EN7cutlass6half_tE19Flash_kernel_traitsILi128ELi64ELi128ELi4ES3_EELb1ELb0ELb0ELb1ELb1ELb0ELb0ELb0EEEvNS_16Flash_fwd_paramsE,"aw",@nobits
	.sectionflags	@""
	.align	16
	.zero		1024


//--------------------- .nv.shared._ZN5flash24flash_fwd_splitkv_kernelI23Flash_fwd_kernel_traitsILi128ELi64ELi128ELi4ELb0ELb0EN7cutlass6half_tE19Flash_kernel_traitsILi128ELi64ELi128ELi4ES3_EELb1ELb0ELb0ELb1ELb1ELb1ELb0ELb0EEEvNS_16Flash_fwd_paramsE --------------------------
	.section	.nv.shared._ZN5flash24flash_fwd_splitkv_kernelI23Flash_fwd_kernel_traitsILi128ELi64ELi128ELi4ELb0ELb0EN7cutlass6half_tE19Flash_kernel_traitsILi128ELi64ELi128ELi4ES3_EELb1ELb0ELb0ELb1ELb1ELb1ELb0ELb0EEEvNS_16Flash_fwd_paramsE,"aw",@nobits
	.sectionflags	@""
	.align	16
	.zero		1024


//--------------------- .nv.shared._ZN5flash24flash_fwd_splitkv_kernelI23Flash_fwd_kernel_traitsILi128ELi64ELi128ELi4ELb0ELb0EN7cutlass6half_tE19Flash_kernel_traitsILi128ELi64ELi128ELi4ES3_EELb1ELb0ELb0ELb1ELb1ELb0ELb1ELb0EEEvNS_16Flash_fwd_paramsE --------------------------
	.section	.nv.shared._ZN5flash24flash_fwd_splitkv_kernelI23Flash_fwd_kernel_traitsILi128ELi64ELi128ELi4ELb0ELb0EN7cutlass6half_tE19Flash_kernel_traitsILi128ELi64ELi128ELi4ES3_EELb1ELb0ELb0ELb1ELb1ELb0ELb1ELb0EEEvNS_16Flash_fwd_paramsE,"aw",@nobits
	.sectionflags	@""
	.align	16
	.zero		1024


//--------------------- .nv.shared._ZN5flash24flash_fwd_splitkv_kernelI23Flash_fwd_kernel_traitsILi128ELi64ELi128ELi4ELb0ELb0EN7cutlass6half_tE19Flash_kernel_traitsILi128ELi64ELi128ELi4ES3_EELb1ELb0ELb0ELb1ELb1ELb1ELb1ELb0EEEvNS_16Flash_fwd_paramsE --------------------------
	.section	.nv.shared._ZN5flash24flash_fwd_splitkv_kernelI23Flash_fwd_kernel_traitsILi128ELi64ELi128ELi4ELb0ELb0EN7cutlass6half_tE19Flash_kernel_traitsILi128ELi64ELi128ELi4ES3_EELb1ELb0ELb0ELb1ELb1ELb1ELb1ELb0EEEvNS_16Flash_fwd_paramsE,"aw",@nobits
	.sectionflags	@""
	.align	16
	.zero		1024


//--------------------- .nv.shared._ZN5flash24flash_fwd_splitkv_kernelI23Flash_fwd_kernel_traitsILi128ELi64ELi128ELi4ELb0ELb0EN7cutlass6half_tE19Flash_kernel_traitsILi128ELi64ELi128ELi4ES3_EELb1ELb0ELb0ELb0ELb1ELb0ELb0ELb0EEEvNS_16Flash_fwd_paramsE --------------------------
	.section	.nv.shared._ZN5flash24flash_fwd_splitkv_kernelI23Flash_fwd_kernel_traitsILi128ELi64ELi128ELi4ELb0ELb0EN7cutlass6half_tE19Flash_kernel_traitsILi128ELi64ELi128ELi4ES3_EELb1ELb0ELb0ELb0ELb1ELb0ELb0ELb0EEEvNS_16Flash_fwd_paramsE,"aw",@nobits
	.sectionflags	@""
	.align	16
	.zero		1024


//--------------------- .nv.shared._ZN5flash24flash_fwd_splitkv_kernelI23Flash_fwd_kernel_traitsILi128ELi64ELi128ELi4ELb0ELb0EN7cutlass6half_tE19Flash_kernel_traitsILi128ELi64ELi128ELi4ES3_EELb1ELb0ELb0ELb0ELb1ELb1ELb0ELb0EEEvNS_16Flash_fwd_paramsE --------------------------
	.section	.nv.shared._ZN5flash24flash_fwd_splitkv_kernelI23Flash_fwd_kernel_traitsILi128ELi64ELi128ELi4ELb0ELb0EN7cutlass6half_tE19Flash_kernel_traitsILi128ELi64ELi128ELi4ES3_EELb1ELb0ELb0ELb0ELb1ELb1ELb0ELb0EEEvNS_16Flash_fwd_paramsE,"aw",@nobits
	.sectionflags	@""
	.align	16
	.zero		1024


//--------------------- .nv.shared._ZN5flash24flash_fwd_splitkv_kernelI23Flash_fwd_kernel_traitsILi128ELi64ELi128ELi4ELb0ELb0EN7cutlass6half_tE19Flash_kernel_traitsILi128ELi64ELi128ELi4ES3_EELb1ELb0ELb1ELb0ELb0ELb0ELb0ELb0EEEvNS_16Flash_fwd_paramsE --------------------------
	.section	.nv.shared._ZN5flash24flash_fwd_splitkv_kernelI23Flash_fwd_kernel_traitsILi128ELi64ELi128ELi4ELb0ELb0EN7cutlass6half_tE19Flash_kernel_traitsILi128ELi64ELi128ELi4ES3_EELb1ELb0ELb1ELb0ELb0ELb0ELb0ELb0EEEvNS_16Flash_fwd_paramsE,"aw",@nobits
	.sectionflags	@""
	.align	16
	.zero		1024


//--------------------- .nv.shared._ZN5flash24flash_fwd_splitkv_kernelI23Flash_fwd_kernel_traitsILi128ELi64ELi128ELi4ELb0ELb0EN7cutlass6half_tE19Flash_kernel_traitsILi128ELi64ELi128ELi4ES3_EELb1ELb0ELb1ELb0ELb0ELb1ELb0ELb0EEEvNS_16Flash_fwd_paramsE --------------------------
	.section	.nv.shared._ZN5flash24flash_fwd_splitkv_kernelI23Flash_fwd_kernel_traitsILi128ELi64ELi128ELi4ELb0ELb0EN7cutlass6half_tE19Flash_kernel_traitsILi128ELi64ELi128ELi4ES3_EELb1ELb0ELb1ELb0ELb0ELb1ELb0ELb0EEEvNS_16Flash_fwd_paramsE,"aw",@nobits
	.sectionflags	@""
	.align	16
	.zero		1024


//--------------------- .nv.shared._ZN5flash24flash_fwd_splitkv_kernelI23Flash_fwd_kernel_traitsILi128ELi64ELi128ELi4ELb0ELb0EN7cutlass6half_tE19Flash_kernel_traitsILi128ELi64ELi128ELi4ES3_EELb1ELb0ELb0ELb0ELb1ELb0ELb0ELb1EEEvNS_16Flash_fwd_paramsE --------------------------
	.section	.nv.shared._ZN5flash24flash_fwd_splitkv_kernelI23Flash_fwd_kernel_traitsILi128ELi64ELi128ELi4ELb0ELb0EN7cutlass6half_tE19Flash_kernel_traitsILi128ELi64ELi128ELi4ES3_EELb1ELb0ELb0ELb0ELb1ELb0ELb0ELb1EEEvNS_16Flash_fwd_paramsE,"aw",@nobits
	.sectionflags	@""
	.align	16
	.zero		1024


//--------------------- .nv.shared._ZN5flash24flash_fwd_splitkv_kernelI23Flash_fwd_kernel_traitsILi128ELi64ELi128ELi4ELb0ELb0EN7cutlass6half_tE19Flash_kernel_traitsILi128ELi64ELi128ELi4ES3_EELb1ELb0ELb0ELb0ELb1ELb1ELb0ELb1EEEvNS_16Flash_fwd_paramsE --------------------------
	.section	.nv.shared._ZN5flash24flash_fwd_splitkv_kernelI23Flash_fwd_kernel_traitsILi128ELi64ELi128ELi4ELb0ELb0EN7cutlass6half_tE19Flash_kernel_traitsILi128ELi64ELi128ELi4ES3_EELb1ELb0ELb0ELb0ELb1ELb1ELb0ELb1EEEvNS_16Flash_fwd_paramsE,"aw",@nobits
	.sectionflags	@""
	.align	16
	.zero		1024


//--------------------- .nv.shared._ZN5flash24flash_fwd_splitkv_kernelI23Flash_fwd_kernel_traitsILi128ELi64ELi128ELi4ELb0ELb0EN7cutlass6half_tE19Flash_kernel_traitsILi128ELi64ELi128ELi4ES3_EELb1ELb0ELb1ELb0ELb0ELb0ELb0ELb1EEEvNS_16Flash_fwd_paramsE --------------------------
	.section	.nv.shared._ZN5flash24flash_fwd_splitkv_kernelI23Flash_fwd_kernel_traitsILi128ELi64ELi128ELi4ELb0ELb0EN7cutlass6half_tE19Flash_kernel_traitsILi128ELi64ELi128ELi4ES3_EELb1ELb0ELb1ELb0ELb0ELb0ELb0ELb1EEEvNS_16Flash_fwd_paramsE,"aw",@nobits
	.sectionflags	@""
	.align	16
	.zero		1024


//--------------------- .nv.shared._ZN5flash24flash_fwd_splitkv_kernelI23Flash_fwd_kernel_traitsILi128ELi64ELi128ELi4ELb0ELb0EN7cutlass6half_tE19Flash_kernel_traitsILi128ELi64ELi128ELi4ES3_EELb1ELb0ELb1ELb0ELb0ELb1ELb0ELb1EEEvNS_16Flash_fwd_paramsE --------------------------
	.section	.nv.shared._ZN5flash24flash_fwd_splitkv_kernelI23Flash_fwd_kernel_traitsILi128ELi64ELi128ELi4ELb0ELb0EN7cutlass6half_tE19Flash_kernel_traitsILi128ELi64ELi128ELi4ES3_EELb1ELb0ELb1ELb0ELb0ELb1ELb0ELb1EEEvNS_16Flash_fwd_paramsE,"aw",@nobits
	.sectionflags	@""
	.align	16
	.zero		1024


//--------------------- .nv.shared._ZN5flash24flash_fwd_splitkv_kernelI23Flash_fwd_kernel_traitsILi128ELi64ELi128ELi4ELb0ELb0EN7cutlass6half_tE19Flash_kernel_traitsILi128ELi64ELi128ELi4ES3_EELb1ELb0ELb0ELb0ELb1ELb0ELb1ELb0EEEvNS_16Flash_fwd_paramsE --------------------------
	.section	.nv.shared._ZN5flash24flash_fwd_splitkv_kernelI23Flash_fwd_kernel_traitsILi128ELi64ELi128ELi4ELb0ELb0EN7cutlass6half_tE19Flash_kernel_traitsILi128ELi64ELi128ELi4ES3_EELb1ELb0ELb0ELb0ELb1ELb0ELb1ELb0EEEvNS_16Flash_fwd_paramsE,"aw",@nobits
	.sectionflags	@""
	.align	16
	.zero		1024


//--------------------- .nv.shared._ZN5flash24flash_fwd_splitkv_kernelI23Flash_fwd_kernel_traitsILi128ELi64ELi128ELi4ELb0ELb0EN7cutlass6half_tE19Flash_kernel_traitsILi128ELi64ELi128ELi4ES3_EELb1ELb0ELb0ELb0ELb1ELb1ELb1ELb0EEEvNS_16Flash_fwd_paramsE --------------------------
	.section	.nv.shared._ZN5flash24flash_fwd_splitkv_kernelI23Flash_fwd_kernel_traitsILi128ELi64ELi128ELi4ELb0ELb0EN7cutlass6half_tE19Flash_kernel_traitsILi128ELi64ELi128ELi4ES3_EELb1ELb0ELb0ELb0ELb1ELb1ELb1ELb0EEEvNS_16Flash_fwd_paramsE,"aw",@nobits
	.sectionflags	@""
	.align	16
	.zero		1024


//--------------------- .nv.shared._ZN5flash24flash_fwd_splitkv_kernelI23Flash_fwd_kernel_traitsILi128ELi64ELi128ELi4ELb0ELb0EN7cutlass6half_tE19Flash_kernel_traitsILi128ELi64ELi128ELi4ES3_EELb1ELb0ELb1ELb0ELb0ELb0ELb1ELb0EEEvNS_16Flash_fwd_paramsE --------------------------
	.section	.nv.shared._ZN5flash24flash_fwd_splitkv_kernelI23Flash_fwd_kernel_traitsILi128ELi64ELi128ELi4ELb0ELb0EN7cutlass6half_tE19Flash_kernel_traitsILi128ELi64ELi128ELi4ES3_EELb1ELb0ELb1ELb0ELb0ELb0ELb1ELb0EEEvNS_16Flash_fwd_paramsE,"aw",@nobits
	.sectionflags	@""
	.align	16
	.zero		1024


//--------------------- .nv.shared._ZN5flash24flash_fwd_splitkv_kernelI23Flash_fwd_kernel_traitsILi128ELi64ELi128ELi4ELb0ELb0EN7cutlass6half_tE19Flash_kernel_traitsILi128ELi64ELi128ELi4ES3_EELb1ELb0ELb1ELb0ELb0ELb1ELb1ELb0EEEvNS_16Flash_fwd_paramsE --------------------------
	.section	.nv.shared._ZN5flash24flash_fwd_splitkv_kernelI23Flash_fwd_kernel_traitsILi128ELi64ELi128ELi4ELb0ELb0EN7cutlass6half_tE19Flash_kernel_traitsILi128ELi64ELi128ELi4ES3_EELb1ELb0ELb1ELb0ELb0ELb1ELb1ELb0EEEvNS_16Flash_fwd_paramsE,"aw",@nobits
	.sectionflags	@""
	.align	16
	.zero		1024


//--------------------- .nv.shared._ZN5flash24flash_fwd_splitkv_kernelI23Flash_fwd_kernel_traitsILi128ELi64ELi128ELi4ELb0ELb0EN7cutlass6half_tE19Flash_kernel_traitsILi128ELi64ELi128ELi4ES3_EELb1ELb0ELb0ELb0ELb1ELb0ELb1ELb1EEEvNS_16Flash_fwd_paramsE --------------------------
	.section	.nv.shared._ZN5flash24flash_fwd_splitkv_kernelI23Flash_fwd_kernel_traitsILi128ELi64ELi128ELi4ELb0ELb0EN7cutlass6half_tE19Flash_kernel_traitsILi128ELi64ELi128ELi4ES3_EELb1ELb0ELb0ELb0ELb1ELb0ELb1ELb1EEEvNS_16Flash_fwd_paramsE,"aw",@nobits
	.sectionflags	@""
	.align	16
	.zero		1024


//--------------------- .nv.shared._ZN5flash24flash_fwd_splitkv_kernelI23Flash_fwd_kernel_traitsILi128ELi64ELi128ELi4ELb0ELb0EN7cutlass6half_tE19Flash_kernel_traitsILi128ELi64ELi128ELi4ES3_EELb1ELb0ELb0ELb0ELb1ELb1ELb1ELb1EEEvNS_16Flash_fwd_paramsE --------------------------
	.section	.nv.shared._ZN5flash24flash_fwd_splitkv_kernelI23Flash_fwd_kernel_traitsILi128ELi64ELi128ELi4ELb0ELb0EN7cutlass6half_tE19Flash_kernel_traitsILi128ELi64ELi128ELi4ES3_EELb1ELb0ELb0ELb0ELb1ELb1ELb1ELb1EEEvNS_16Flash_fwd_paramsE,"aw",@nobits
	.sectionflags	@""
	.align	16
	.zero		1024


//--------------------- .nv.shared._ZN5flash24flash_fwd_splitkv_kernelI23Flash_fwd_kernel_traitsILi128ELi64ELi128ELi4ELb0ELb0EN7cutlass6half_tE19Flash_kernel_traitsILi128ELi64ELi128ELi4ES3_EELb1ELb0ELb1ELb0ELb0ELb0ELb1ELb1EEEvNS_16Flash_fwd_paramsE --------------------------
	.section	.nv.shared._ZN5flash24flash_fwd_splitkv_kernelI23Flash_fwd_kernel_traitsILi128ELi64ELi128ELi4ELb0ELb0EN7cutlass6half_tE19Flash_kernel_traitsILi128ELi64ELi128ELi4ES3_EELb1ELb0ELb1ELb0ELb0ELb0ELb1ELb1EEEvNS_16Flash_fwd_paramsE,"aw",@nobits
	.sectionflags	@""
	.align	16
	.zero		1024


//--------------------- .nv.shared._ZN5flash24flash_fwd_splitkv_kernelI23Flash_fwd_kernel_traitsILi128ELi64ELi128ELi4ELb0ELb0EN7cutlass6half_tE19Flash_kernel_traitsILi128ELi64ELi128ELi4ES3_EELb1ELb0ELb1ELb0ELb0ELb1ELb1ELb1EEEvNS_16Flash_fwd_paramsE --------------------------
	.section	.nv.shared._ZN5flash24flash_fwd_splitkv_kernelI23Flash_fwd_kernel_traitsILi128ELi64ELi128ELi4ELb0ELb0EN7cutlass6half_tE19Flash_kernel_traitsILi128ELi64ELi128ELi4ES3_EELb1ELb0ELb1ELb0ELb0ELb1ELb1ELb1EEEvNS_16Flash_fwd_paramsE,"aw",@nobits
	.sectionflags	@""
	.align	16
	.zero		1024


//--------------------- .nv.shared._ZN5flash32flash_fwd_splitkv_combine_kernelI23Flash_fwd_kernel_traitsILi128ELi64ELi64ELi4ELb0ELb0EN7cutlass6half_tE19Flash_kernel_traitsILi128ELi64ELi64ELi4ES3_EELi4ELi7ELb0EEEvNS_16Flash_fwd_paramsE --------------------------
	.section	.nv.shared._ZN5flash32flash_fwd_splitkv_combine_kernelI23Flash_fwd_kernel_traitsILi128ELi64ELi64ELi4ELb0ELb0EN7cutlass6half_tE19Flash_kernel_traitsILi128ELi64ELi64ELi4ES3_EELi4ELi7ELb0EEEvNS_16Flash_fwd_paramsE,"aw",@nobits
	.sectionflags	@""
	.align	16
.nv.shared._ZN5flash32flash_fwd_splitkv_combine_kernelI23Flash_fwd_kernel_traitsILi128ELi64ELi64ELi4ELb0ELb0EN7cutlass6half_tE19Flash_kernel_traitsILi128ELi64ELi64ELi4ES3_EELi4ELi7ELb0EEEvNS_16Flash_fwd_paramsE:
	.zero		3584


//--------------------- .nv.shared._ZN5flash32flash_fwd_splitkv_combine_kernelI23Flash_fwd_kernel_traitsILi128ELi64ELi64ELi4ELb0ELb0EN7cutlass6half_tE19Flash_kernel_traitsILi128ELi64ELi64ELi4ES3_EELi4ELi6ELb0EEEvNS_16Flash_fwd_paramsE --------------------------
	.section	.nv.shared._ZN5flash32flash_fwd_splitkv_combine_kernelI23Flash_fwd_kernel_traitsILi128ELi64ELi64ELi4ELb0ELb0EN7cutlass6half_tE19Flash_kernel_traitsILi128ELi64ELi64ELi4ES3_EELi4ELi6ELb0EEEvNS_16Flash_fwd_paramsE,"aw",@nobits
	.sectionflags	@""
	.align	16
.nv.shared._ZN5flash32flash_fwd_splitkv_combine_kernelI23Flash_fwd_kernel_traitsILi128ELi64ELi64ELi4ELb0ELb0EN7cutlass6half_tE19Flash_kernel_traitsILi128ELi64ELi64ELi4ES3_EELi4ELi6ELb0EEEvNS_16Flash_fwd_paramsE:
	.zero		2304


//--------------------- .nv.shared._ZN5flash32flash_fwd_splitkv_combine_kernelI23Flash_fwd_kernel_traitsILi128ELi64ELi64ELi4ELb0ELb0EN7cutlass6half_tE19Flash_kernel_traitsILi128ELi64ELi64ELi4ES3_EELi4ELi5ELb0EEEvNS_16Flash_fwd_paramsE --------------------------
	.section	.nv.shared._ZN5flash32flash_fwd_splitkv_combine_kernelI23Flash_fwd_kernel_traitsILi128ELi64ELi64ELi4ELb0ELb0EN7cutlass6half_tE19Flash_kernel_traitsILi128ELi64ELi64ELi4ES3_EELi4ELi5ELb0EEEvNS_16Flash_fwd_paramsE,"aw",@nobits
	.sectionflags	@""
	.align	16
.nv.shared._ZN5flash32flash_fwd_splitkv_combine_kernelI23Flash_fwd_kernel_traitsILi128ELi64ELi64ELi4ELb0ELb0EN7cutlass6half_tE19Flash_kernel_traitsILi128ELi64ELi64ELi4ES3_EELi4ELi5ELb0EEEvNS_16Flash_fwd_paramsE:
	.zero		1664


//--------------------- .nv.shared._ZN5flash32flash_fwd_splitkv_combine_kernelI23Flash_fwd_kernel_traitsILi128ELi64ELi64ELi4ELb0ELb0EN7cutlass6half_tE19Flash_kernel_traitsILi128ELi64ELi64ELi4ES3_EELi4ELi4ELb0EEEvNS_16Flash_fwd_paramsE --------------------------
	.section	.nv.shared._ZN5flash32flash_fwd_splitkv_combine_kernelI23Flash_fwd_kernel_traitsILi128ELi64ELi64ELi4ELb0ELb0EN7cutlass6half_tE19Flash_kernel_traitsILi128ELi64ELi64ELi4ES3_EELi4ELi4ELb0EEEvNS_16Flash_fwd_paramsE,"aw",@nobits
	.sectionflags	@""
	.align	16
.nv.shared._ZN5flash32flash_fwd_splitkv_combine_kernelI23Flash_fwd_kernel_traitsILi128ELi64ELi64ELi4ELb0ELb0EN7cutlass6half_tE19Flash_kernel_traitsILi128ELi64ELi64ELi4ES3_EELi4ELi4ELb0EEEvNS_16Flash_fwd_paramsE:
	.zero		1344


//--------------------- .nv.shared._ZN5flash32flash_fwd_splitkv_combine_kernelI23Flash_fwd_kernel_traitsILi128ELi64ELi64ELi4ELb0ELb0EN7cutlass6half_tE19Flash_kernel_traitsILi128ELi64ELi64ELi4ES3_EELi4ELi3ELb0EEEvNS_16Flash_fwd_paramsE --------------------------
	.section	.nv.shared._ZN5flash32flash_fwd_splitkv_combine_kernelI23Flash_fwd_kernel_traitsILi128ELi64ELi64ELi4ELb0ELb0EN7cutlass6half_tE19Flash_kernel_traitsILi128ELi64ELi64ELi4ES3_EELi4ELi3ELb0EEEvNS_16Flash_fwd_paramsE,"aw",@nobits
	.sectionflags	@""
	.align	16
.nv.shared._ZN5flash32flash_fwd_splitkv_combine_kernelI23Flash_fwd_kernel_traitsILi128ELi64ELi64ELi4ELb0ELb0EN7cutlass6half_tE19Flash_kernel_traitsILi128ELi64ELi64ELi4ES3_EELi4ELi3ELb0EEEvNS_16Flash_fwd_paramsE:
	.zero		1184


//--------------------- .nv.shared._ZN5flash32flash_fwd_splitkv_combine_kernelI23Flash_fwd_kernel_traitsILi128ELi64ELi64ELi4ELb0ELb0EN7cutlass6half_tE19Flash_kernel_traitsILi128ELi64ELi64ELi4ES3_EELi4ELi2ELb0EEEvNS_16Flash_fwd_paramsE --------------------------
	.section	.nv.shared._ZN5flash32flash_fwd_splitkv_combine_kernelI23Flash_fwd_kernel_traitsILi128ELi64ELi64ELi4ELb0ELb0EN7cutlass6half_tE19Flash_kernel_traitsILi128ELi64ELi64ELi4ES3_EELi4ELi2ELb0EEEvNS_16Flash_fwd_paramsE,"aw",@nobits
	.sectionflags	@""
	.align	16
.nv.shared._ZN5flash32flash_fwd_splitkv_combine_kernelI23Flash_fwd_kernel_traitsILi128ELi64ELi64ELi4ELb0ELb0EN7cutlass6half_tE19Flash_kernel_traitsILi128ELi64ELi64ELi4ES3_EELi4ELi2ELb0EEEvNS_16Flash_fwd_paramsE:
	.zero		1104


//--------------------- .nv.shared._ZN5flash32flash_fwd_splitkv_combine_kernelI23Flash_fwd_kernel_traitsILi128ELi64ELi64ELi4ELb0ELb0EN7cutlass6half_tE19Flash_kernel_traitsILi128ELi64ELi64ELi4ES3_EELi4ELi1ELb0EEEvNS_16Flash_fwd_paramsE --------------------------
	.section	.nv.shared._ZN5flash32flash_fwd_splitkv_combine_kernelI23Flash_fwd_kernel_traitsILi128ELi64ELi64ELi4ELb0ELb0EN7cutlass6half_tE19Flash_kernel_traitsILi128ELi64ELi64ELi4ES3_EELi4ELi1ELb0EEEvNS_16Flash_fwd_paramsE,"aw",@nobits
	.sectionflags	@""
	.align	16
.nv.shared._ZN5flash32flash_fwd_splitkv_combine_kernelI23Flash_fwd_kernel_traitsILi128ELi64ELi64ELi4ELb0ELb0EN7cutlass6half_tE19Flash_kernel_traitsILi128ELi64ELi64ELi4ES3_EELi4ELi1ELb0EEEvNS_16Flash_fwd_paramsE:
	.zero		1072


//--------------------- .nv.shared._ZN5flash32flash_fwd_splitkv_combine_kernelI23Flash_fwd_kernel_traitsILi128ELi64ELi64ELi4ELb0ELb0EN7cutlass6half_tE19Flash_kernel_traitsILi128ELi64ELi64ELi4ES3_EELi4ELi7ELb1EEEvNS_16Flash_fwd_paramsE --------------------------
	.section	.nv.shared._ZN5flash32flash_fwd_splitkv_combine_kernelI23Flash_fwd_kernel_traitsILi128ELi64ELi64ELi4ELb0ELb0EN7cutlass6half_tE19Flash_kernel_traitsILi128ELi64ELi64ELi4ES3_EELi4ELi7ELb1EEEvNS_16Flash_fwd_paramsE,"aw",@nobits
	.sectionflags	@""
	.align	16
.nv.shared._ZN5flash32flash_fwd_splitkv_combine_kernelI23Flash_fwd_kernel_traitsILi128ELi64ELi64ELi4ELb0ELb0EN7cutlass6half_tE19Flash_kernel_traitsILi128ELi64ELi64ELi4ES3_EELi4ELi7ELb1EEEvNS_16Flash_fwd_paramsE:
	.zero		3584


//--------------------- .nv.shared._ZN5flash32flash_fwd_splitkv_combine_kernelI23Flash_fwd_kernel_traitsILi128ELi64ELi64ELi4ELb0ELb0EN7cutlass6half_tE19Flash_kernel_traitsILi128ELi64ELi64ELi4ES3_EELi4ELi6ELb1EEEvNS_16Flash_fwd_paramsE --------------------------
	.section	.nv.shared._ZN5flash32flash_fwd_splitkv_combine_kernelI23Flash_fwd_kernel_traitsILi128ELi64ELi64ELi4ELb0ELb0EN7cutlass6half_tE19Flash_kernel_traitsILi128ELi64ELi64ELi4ES3_EELi4ELi6ELb1EEEvNS_16Flash_fwd_paramsE,"aw",@nobits
	.sectionflags	@""
	.align	16
.nv.shared._ZN5flash32flash_fwd_splitkv_combine_kernelI23Flash_fwd_kernel_traitsILi128ELi64ELi64ELi4ELb0ELb0EN7cutlass6half_tE19Flash_kernel_traitsILi128ELi64ELi64ELi4ES3_EELi4ELi6ELb1EEEvNS_16Flash_fwd_paramsE:
	.zero		2304


//--------------------- .nv.shared._ZN5flash32flash_fwd_splitkv_combine_kernelI23Flash_fwd_kernel_traitsILi128ELi64ELi64ELi4ELb0ELb0EN7cutlass6half_tE19Flash_kernel_traitsILi128ELi64ELi64ELi4ES3_EELi4ELi5ELb1EEEvNS_16Flash_fwd_paramsE --------------------------
	.section	.nv.shared._ZN5flash32flash_fwd_splitkv_combine_kernelI23Flash_fwd_kernel_traitsILi128ELi64ELi64ELi4ELb0ELb0EN7cutlass6half_tE19Flash_kernel_traitsILi128ELi64ELi64ELi4ES3_EELi4ELi5ELb1EEEvNS_16Flash_fwd_paramsE,"aw",@nobits
	.sectionflags	@""
	.align	16
.nv.shared._ZN5flash32flash_fwd_splitkv_combine_kernelI23Flash_fwd_kernel_traitsILi128ELi64ELi64ELi4ELb0ELb0EN7cutlass6half_tE19Flash_kernel_traitsILi128ELi64ELi64ELi4ES3_EELi4ELi5ELb1EEEvNS_16Flash_fwd_paramsE:
	.zero		1664


//--------------------- .nv.shared._ZN5flash32flash_fwd_splitkv_combine_kernelI23Flash_fwd_kernel_traitsILi128ELi64ELi64ELi4ELb0ELb0EN7cutlass6half_tE19Flash_kernel_traitsILi128ELi64ELi64ELi4ES3_EELi4ELi4ELb1EEEvNS_16Flash_fwd_paramsE --------------------------
	.section	.nv.shared._ZN5flash32flash_fwd_splitkv_combine_kernelI23Flash_fwd_kernel_traitsILi128ELi64ELi64ELi4ELb0ELb0EN7cutlass6half_tE19Flash_kernel_traitsILi128ELi64ELi64ELi4ES3_EELi4ELi4ELb1EEEvNS_16Flash_fwd_paramsE,"aw",@nobits
	.sectionflags	@""
	.align	16
.nv.shared._ZN5flash32flash_fwd_splitkv_combine_kernelI23Flash_fwd_kernel_traitsILi128ELi64ELi64ELi4ELb0ELb0EN7cutlass6half_tE19Flash_kernel_traitsILi128ELi64ELi64ELi4ES3_EELi4ELi4ELb1EEEvNS_16Flash_fwd_paramsE:
	.zero		1344


//--------------------- .nv.shared._ZN5flash32flash_fwd_splitkv_combine_kernelI23Flash_fwd_kernel_traitsILi128ELi64ELi64ELi4ELb0ELb0EN7cutlass6half_tE19Flash_kernel_traitsILi128ELi64ELi64ELi4ES3_EELi4ELi3ELb1EEEvNS_16Flash_fwd_paramsE --------------------------
	.section	.nv.shared._ZN5flash32flash_fwd_splitkv_combine_kernelI23Flash_fwd_kernel_traitsILi128ELi64ELi64ELi4ELb0ELb0EN7cutlass6half_tE19Flash_kernel_traitsILi128ELi64ELi64ELi4ES3_EELi4ELi3ELb1EEEvNS_16Flash_fwd_paramsE,"aw",@nobits
	.sectionflags	@""
	.align	16
.nv.shared._ZN5flash32flash_fwd_splitkv_combine_kernelI23Flash_fwd_kernel_traitsILi128ELi64ELi64ELi4ELb0ELb0EN7cutlass6half_tE19Flash_kernel_traitsILi128ELi64ELi64ELi4ES3_EELi4ELi3ELb1EEEvNS_16Flash_fwd_paramsE:
	.zero		1184


//--------------------- .nv.shared._ZN5flash32flash_fwd_splitkv_combine_kernelI23Flash_fwd_kernel_traitsILi128ELi64ELi64ELi4ELb0ELb0EN7cutlass6half_tE19Flash_kernel_traitsILi128ELi64ELi64ELi4ES3_EELi4ELi2ELb1EEEvNS_16Flash_fwd_paramsE --------------------------
	.section	.nv.shared._ZN5flash32flash_fwd_splitkv_combine_kernelI23Flash_fwd_kernel_traitsILi128ELi64ELi64ELi4ELb0ELb0EN7cutlass6half_tE19Flash_kernel_traitsILi128ELi64ELi64ELi4ES3_EELi4ELi2ELb1EEEvNS_16Flash_fwd_paramsE,"aw",@nobits
	.sectionflags	@""
	.align	16
.nv.shared._ZN5flash32flash_fwd_splitkv_combine_kernelI23Flash_fwd_kernel_traitsILi128ELi64ELi64ELi4ELb0ELb0EN7cutlass6half_tE19Flash_kernel_traitsILi128ELi64ELi64ELi4ES3_EELi4ELi2ELb1EEEvNS_16Flash_fwd_paramsE:
	.zero		1104


//--------------------- .nv.shared._ZN5flash32flash_fwd_splitkv_combine_kernelI23Flash_fwd_kernel_traitsILi128ELi64ELi64ELi4ELb0ELb0EN7cutlass6half_tE19Flash_kernel_traitsILi128ELi64ELi64ELi4ES3_EELi4ELi1ELb1EEEvNS_16Flash_fwd_paramsE --------------------------
	.section	.nv.shared._ZN5flash32flash_fwd_splitkv_combine_kernelI23Flash_fwd_kernel_traitsILi128ELi64ELi64ELi4ELb0ELb0EN7cutlass6half_tE19Flash_kernel_traitsILi128ELi64ELi64ELi4ES3_EELi4ELi1ELb1EEEvNS_16Flash_fwd_paramsE,"aw",@nobits
	.sectionflags	@""
	.align	16
.nv.shared._ZN5flash32flash_fwd_splitkv_combine_kernelI23Flash_fwd_kernel_traitsILi128ELi64ELi64ELi4ELb0ELb0EN7cutlass6half_tE19Flash_kernel_traitsILi128ELi64ELi64ELi4ES3_EELi4ELi1ELb1EEEvNS_16Flash_fwd_paramsE:
	.zero		1072


//--------------------- .nv.shared._ZN5flash24flash_fwd_splitkv_kernelI23Flash_fwd_kernel_traitsILi128ELi64ELi64ELi4ELb0ELb0EN7cutlass6half_tE19Flash_kernel_traitsILi128ELi64ELi64ELi4ES3_EELb1ELb0ELb0ELb0ELb0ELb0ELb0ELb0EEEvNS_16Flash_fwd_paramsE --------------------------
	.section	.nv.shared._ZN5flash24flash_fwd_splitkv_kernelI23Flash_fwd_kernel_traitsILi128ELi64ELi64ELi4ELb0ELb0EN7cutlass6half_tE19Flash_kernel_traitsILi128ELi64ELi64ELi4ES3_EELb1ELb0ELb0ELb0ELb0ELb0ELb0ELb0EEEvNS_16Flash_fwd_paramsE,"aw",@nobits
	.sectionflags	@""
	.align	16
	.zero		1024


//--------------------- .nv.shared._ZN5flash24flash_fwd_splitkv_kernelI23Flash_fwd_kernel_traitsILi128ELi64ELi64ELi4ELb0ELb0EN7cutlass6half_tE19Flash_kernel_traitsILi128ELi64ELi64ELi4ES3_EELb1ELb0ELb0ELb0ELb0ELb1ELb0ELb0EEEvNS_16Flash_fwd_paramsE --------------------------
	.section	.nv.shared._ZN5flash24flash_fwd_splitkv_kernelI23Flash_fwd_kernel_traitsILi128ELi64ELi64ELi4ELb0ELb0EN7cutlass6half_tE19Flash_kernel_traitsILi128ELi64ELi64ELi4ES3_EELb1ELb0ELb0ELb0ELb0ELb1ELb0ELb0EEEvNS_16Flash_fwd_paramsE,"aw",@nobits
	.sectionflags	@""
	.align	16
	.zero		1024


//--------------------- .nv.shared._ZN5flash24flash_fwd_splitkv_kernelI23Flash_fwd_kernel_traitsILi128ELi64ELi64ELi4ELb0ELb0EN7cutlass6half_tE19Flash_kernel_traitsILi128ELi64ELi64ELi4ES3_EELb1ELb0ELb0ELb0ELb0ELb0ELb0ELb1EEEvNS_16Flash_fwd_paramsE --------------------------
	.section	.nv.shared._ZN5flash24flash_fwd_splitkv_kernelI23Flash_fwd_kernel_traitsILi128ELi64ELi64ELi4ELb0ELb0EN7cutlass6half_tE19Flash_kernel_traitsILi128ELi64ELi64ELi4ES3_EELb1ELb0ELb0ELb0ELb0ELb0ELb0ELb1EEEvNS_16Flash_fwd_paramsE,"aw",@nobits
	.sectionflags	@""
	.align	16
	.zero		1024


//--------------------- .nv.shared._ZN5flash24flash_fwd_splitkv_kernelI23Flash_fwd_kernel_traitsILi128ELi64ELi64ELi4ELb0ELb0EN7cutlass6half_tE19Flash_kernel_traitsILi128ELi64ELi64ELi4ES3_EELb1ELb0ELb0ELb0ELb0ELb1ELb0ELb1EEEvNS_16Flash_fwd_paramsE --------------------------
	.section	.nv.shared._ZN5flash24flash_fwd_splitkv_kernelI23Flash_fwd_kernel_traitsILi128ELi64ELi64ELi4ELb0ELb0EN7cutlass6half_tE19Flash_kernel_traitsILi128ELi64ELi64ELi4ES3_EELb1ELb0ELb0ELb0ELb0ELb1ELb0ELb1EEEvNS_16Flash_fwd_paramsE,"aw",@nobits
	.sectionflags	@""
	.align	16
	.zero		1024


//--------------------- .nv.shared._ZN5flash24flash_fwd_splitkv_kernelI23Flash_fwd_kernel_traitsILi128ELi64ELi64ELi4ELb0ELb0EN7cutlass6half_tE19Flash_kernel_traitsILi128ELi64ELi64ELi4ES3_EELb1ELb0ELb0ELb0ELb0ELb0ELb1ELb0EEEvNS_16Flash_fwd_paramsE --------------------------
	.section	.nv.shared._ZN5flash24flash_fwd_splitkv_kernelI23Flash_fwd_kernel_traitsILi128ELi64ELi64ELi4ELb0ELb0EN7cutlass6half_tE19Flash_kernel_traitsILi128ELi64ELi64ELi4ES3_EELb1ELb0ELb0ELb0ELb0ELb0ELb1ELb0EEEvNS_16Flash_fwd_paramsE,"aw",@nobits
	.sectionflags	@""
	.align	16
	.zero		1024


//--------------------- .nv.shared._ZN5flash24flash_fwd_splitkv_kernelI23Flash_fwd_kernel_traitsILi128ELi64ELi64ELi4ELb0ELb0EN7cutlass6half_tE19Flash_kernel_traitsILi128ELi64ELi64ELi4ES3_EELb1ELb0ELb0ELb0ELb0ELb1ELb1ELb0EEEvNS_16Flash_fwd_paramsE --------------------------
	.section	.nv.shared._ZN5flash24flash_fwd_splitkv_kernelI23Flash_fwd_kernel_traitsILi128ELi64ELi64ELi4ELb0ELb0EN7cutlass6half_tE19Flash_kernel_traitsILi128ELi64ELi64ELi4ES3_EELb1ELb0ELb0ELb0ELb0ELb1ELb1ELb0EEEvNS_16Flash_fwd_paramsE,"aw",@nobits
	.sectionflags	@""
	.align	16
	.zero		1024


//--------------------- .nv.shared._ZN5flash24flash_fwd_splitkv_kernelI23Flash_fwd_kernel_traitsILi128ELi64ELi64ELi4ELb0ELb0EN7cutlass6half_tE19Flash_kernel_traitsILi128ELi64ELi64ELi4ES3_EELb1ELb0ELb0ELb0ELb0ELb0ELb1ELb1EEEvNS_16Flash_fwd_paramsE --------------------------
	.section	.nv.shared._ZN5flash24flash_fwd_splitkv_kernelI23Flash_fwd_kernel_traitsILi128ELi64ELi64ELi4ELb0ELb0EN7cutlass6half_tE19Flash_kernel_traitsILi128ELi64ELi64ELi4ES3_EELb1ELb0ELb0ELb0ELb0ELb0ELb1ELb1EEEvNS_16Flash_fwd_paramsE,"aw",@nobits
	.sectionflags	@""
	.align	16
	.zero		1024


//--------------------- .nv.shared._ZN5flash24flash_fwd_splitkv_kernelI23Flash_fwd_kernel_traitsILi128ELi64ELi64ELi4ELb0ELb0EN7cutlass6half_tE19Flash_kernel_traitsILi128ELi64ELi64ELi4ES3_EELb1ELb0ELb0ELb0ELb0ELb1ELb1ELb1EEEvNS_16Flash_fwd_paramsE --------------------------
	.section	.nv.shared._ZN5flash24flash_fwd_splitkv_kernelI23Flash_fwd_kernel_traitsILi128ELi64ELi64ELi4ELb0ELb0EN7cutlass6half_tE19Flash_kernel_traitsILi128ELi64ELi64ELi4ES3_EELb1ELb0ELb0ELb0ELb0ELb1ELb1ELb1EEEvNS_16Flash_fwd_paramsE,"aw",@nobits
	.sectionflags	@""
	.align	16
	.zero		1024


//--------------------- .nv.shared._ZN5flash24flash_fwd_splitkv_kernelI23Flash_fwd_kernel_traitsILi128ELi64ELi64ELi4ELb0ELb0EN7cutlass6half_tE19Flash_kernel_traitsILi128ELi64ELi64ELi4ES3_EELb1ELb0ELb0ELb1ELb1ELb0ELb0ELb0EEEvNS_16Flash_fwd_paramsE --------------------------
	.section	.nv.shared._ZN5flash24flash_fwd_splitkv_kernelI23Flash_fwd_kernel_traitsILi128ELi64ELi64ELi4ELb0ELb0EN7cutlass6half_tE19Flash_kernel_traitsILi128ELi64ELi64ELi4ES3_EELb1ELb0ELb0ELb1ELb1ELb0ELb0ELb0EEEvNS_16Flash_fwd_paramsE,"aw",@nobits
	.sectionflags	@""
	.align	16
	.zero		1024


//--------------------- .nv.shared._ZN5flash24flash_fwd_splitkv_kernelI23Flash_fwd_kernel_traitsILi128ELi64ELi64ELi4ELb0ELb0EN7cutlass6half_tE19Flash_kernel_traitsILi128ELi64ELi64ELi4ES3_EELb1ELb0ELb0ELb1ELb1ELb1ELb0ELb0EEEvNS_16Flash_fwd_paramsE --------------------------
	.section	.nv.shared._ZN5flash24flash_fwd_splitkv_kernelI23Flash_fwd_kernel_traitsILi128ELi64ELi64ELi4ELb0ELb0EN7cutlass6half_tE19Flash_kernel_traitsILi128ELi64ELi64ELi4ES3_EELb1ELb0ELb0ELb1ELb1ELb1ELb0ELb0EEEvNS_16Flash_fwd_paramsE,"aw",@nobits
	.sectionflags	@""
	.align	16
	.zero		1024


//--------------------- .nv.shared._ZN5flash24flash_fwd_splitkv_kernelI23Flash_fwd_kernel_traitsILi128ELi64ELi64ELi4ELb0ELb0EN7cutlass6half_tE19Flash_kernel_traitsILi128ELi64ELi64ELi4ES3_EELb1ELb0ELb0ELb1ELb1ELb0ELb1ELb0EEEvNS_16Flash_fwd_paramsE --------------------------
	.section	.nv.shared._ZN5flash24flash_fwd_splitkv_kernelI23Flash_fwd_kernel_traitsILi128ELi64ELi64ELi4ELb0ELb0EN7cutlass6half_tE19Flash_kernel_traitsILi128ELi64ELi64ELi4ES3_EELb1ELb0ELb0ELb1ELb1ELb0ELb1ELb0EEEvNS_16Flash_fwd_paramsE,"aw",@nobits
	.sectionflags	@""
	.align	16
	.zero		1024


//--------------------- .nv.shared._ZN5flash24flash_fwd_splitkv_kernelI23Flash_fwd_kernel_traitsILi128ELi64ELi64ELi4ELb0ELb0EN7cutlass6half_tE19Flash_kernel_traitsILi128ELi64ELi64ELi4ES3_EELb1ELb0ELb0ELb1ELb1ELb1ELb1ELb0EEEvNS_16Flash_fwd_paramsE --------------------------
	.section	.nv.shared._ZN5flash24flash_fwd_splitkv_kernelI23Flash_fwd_kernel_traitsILi128ELi64ELi64ELi4ELb0ELb0EN7cutlass6half_tE19Flash_kernel_traitsILi128ELi64ELi64ELi4ES3_EELb1ELb0ELb0ELb1ELb1ELb1ELb1ELb0EEEvNS_16Flash_fwd_paramsE,"aw",@nobits
	.sectionflags	@""
	.align	16
	.zero		1024


//--------------------- .nv.shared._ZN5flash24flash_fwd_splitkv_kernelI23Flash_fwd_kernel_traitsILi128ELi64ELi64ELi4ELb0ELb0EN7cutlass6half_tE19Flash_kernel_traitsILi128ELi64ELi64ELi4ES3_EELb1ELb0ELb0ELb0ELb1ELb0ELb0ELb0EEEvNS_16Flash_fwd_paramsE --------------------------
	.section	.nv.shared._ZN5flash24flash_fwd_splitkv_kernelI23Flash_fwd_kernel_traitsILi128ELi64ELi64ELi4ELb0ELb0EN7cutlass6half_tE19Flash_kernel_traitsILi128ELi64ELi64ELi4ES3_EELb1ELb0ELb0ELb0ELb1ELb0ELb0ELb0EEEvNS_16Flash_fwd_paramsE,"aw",@nobits
	.sectionflags	@""
	.align	16
	.zero		1024


//--------------------- .nv.shared._ZN5flash24flash_fwd_splitkv_kernelI23Flash_fwd_kernel_traitsILi128ELi64ELi64ELi4ELb0ELb0EN7cutlass6half_tE19Flash_kernel_traitsILi128ELi64ELi64ELi4ES3_EELb1ELb0ELb0ELb0ELb1ELb1ELb0ELb0EEEvNS_16Flash_fwd_paramsE --------------------------
	.section	.nv.shared._ZN5flash24flash_fwd_splitkv_kernelI23Flash_fwd_kernel_traitsILi128ELi64ELi64ELi4ELb0ELb0EN7cutlass6half_tE19Flash_kernel_traitsILi128ELi64ELi64ELi4ES3_EELb1ELb0ELb0ELb0ELb1ELb1ELb0ELb0EEEvNS_16Flash_fwd_paramsE,"aw",@nobits
	.sectionflags	@""
	.align	16
	.zero		1024


//--------------------- .nv.shared._ZN5flash24flash_fwd_splitkv_kernelI23Flash_fwd_kernel_traitsILi128ELi64ELi64ELi4ELb0ELb0EN7cutlass6half_tE19Flash_kernel_traitsILi128ELi64ELi64ELi4ES3_EELb1ELb0ELb1ELb0ELb0ELb0ELb0ELb0EEEvNS_16Flash_fwd_paramsE --------------------------
	.section	.nv.shared._ZN5flash24flash_fwd_splitkv_kernelI23Flash_fwd_kernel_traitsILi128ELi64ELi64ELi4ELb0ELb0EN7cutlass6half_tE19Flash_kernel_traitsILi128ELi64ELi64ELi4ES3_EELb1ELb0ELb1ELb0ELb0ELb0ELb0ELb0EEEvNS_16Flash_fwd_paramsE,"aw",@nobits
	.sectionflags	@""
	.align	16
	.zero		1024


//--------------------- .nv.shared._ZN5flash24flash_fwd_splitkv_kernelI23Flash_fwd_kernel_traitsILi128ELi64ELi64ELi4ELb0ELb0EN7cutlass6half_tE19Flash_kernel_traitsILi128ELi64ELi64ELi4ES3_EELb1ELb0ELb1ELb0ELb0ELb1ELb0ELb0EEEvNS_16Flash_fwd_paramsE --------------------------
	.section	.nv.shared._ZN5flash24flash_fwd_splitkv_kernelI23Flash_fwd_kernel_traitsILi128ELi64ELi64ELi4ELb0ELb0EN7cutlass6half_tE19Flash_kernel_traitsILi128ELi64ELi64ELi4ES3_EELb1ELb0ELb1ELb0ELb0ELb1ELb0ELb0EEEvNS_16Flash_fwd_paramsE,"aw",@nobits
	.sectionflags	@""
	.align	16
	.zero		1024


//--------------------- .nv.shared._ZN5flash24flash_fwd_splitkv_kernelI23Flash_fwd_kernel_traitsILi128ELi64ELi64ELi4ELb0ELb0EN7cutlass6half_tE19Flash_kernel_traitsILi128ELi64ELi64ELi4ES3_EELb1ELb0ELb0ELb0ELb1ELb0ELb0ELb1EEEvNS_16Flash_fwd_paramsE --------------------------
	.section	.nv.shared._ZN5flash24flash_fwd_splitkv_kernelI23Flash_fwd_kernel_traitsILi128ELi64ELi64ELi4ELb0ELb0EN7cutlass6half_tE19Flash_kernel_traitsILi128ELi64ELi64ELi4ES3_EELb1ELb0ELb0ELb0ELb1ELb0ELb0ELb1EEEvNS_16Flash_fwd_paramsE,"aw",@nobits
	.sectionflags	@""
	.align	16
	.zero		1024


//--------------------- .nv.shared._ZN5flash24flash_fwd_splitkv_kernelI23Flash_fwd_kernel_traitsILi128ELi64ELi64ELi4ELb0ELb0EN7cutlass6half_tE19Flash_kernel_traitsILi128ELi64ELi64ELi4ES3_EELb1ELb0ELb0ELb0ELb1ELb1ELb0ELb1EEEvNS_16Flash_fwd_paramsE --------------------------
	.section	.nv.shared._ZN5flash24flash_fwd_splitkv_kernelI23Flash_fwd_kernel_traitsILi128ELi64ELi64ELi4ELb0ELb0EN7cutlass6half_tE19Flash_kernel_traitsILi128ELi64ELi64ELi4ES3_EELb1ELb0ELb0ELb0ELb1ELb1ELb0ELb1EEEvNS_16Flash_fwd_paramsE,"aw",@nobits
	.sectionflags	@""
	.align	16
	.zero		1024


//--------------------- .nv.shared._ZN5flash24flash_fwd_splitkv_kernelI23Flash_fwd_kernel_traitsILi128ELi64ELi64ELi4ELb0ELb0EN7cutlass6half_tE19Flash_kernel_traitsILi128ELi64ELi64ELi4ES3_EELb1ELb0ELb1ELb0ELb0ELb0ELb0ELb1EEEvNS_16Flash_fwd_paramsE --------------------------
	.section	.nv.shared._ZN5flash24flash_fwd_splitkv_kernelI23Flash_fwd_kernel_traitsILi128ELi64ELi64ELi4ELb0ELb0EN7cutlass6half_tE19Flash_kernel_traitsILi128ELi64ELi64ELi4ES3_EELb1ELb0ELb1ELb0ELb0ELb0ELb0ELb1EEEvNS_16Flash_fwd_paramsE,"aw",@nobits
	.sectionflags	@""
	.align	16
	.zero		1024


//--------------------- .nv.shared._ZN5flash24flash_fwd_splitkv_kernelI23Flash_fwd_kernel_traitsILi128ELi64ELi64ELi4ELb0ELb0EN7cutlass6half_tE19Flash_kernel_traitsILi128ELi64ELi64ELi4ES3_EELb1ELb0ELb1ELb0ELb0ELb1ELb0ELb1EEEvNS_16Flash_fwd_paramsE --------------------------
	.section	.nv.shared._ZN5flash24flash_fwd_splitkv_kernelI23Flash_fwd_kernel_traitsILi128ELi64ELi64ELi4ELb0ELb0EN7cutlass6half_tE19Flash_kernel_traitsILi128ELi64ELi64ELi4ES3_EELb1ELb0ELb1ELb0ELb0ELb1ELb0ELb1EEEvNS_16Flash_fwd_paramsE,"aw",@nobits
	.sectionflags	@""
	.align	16
	.zero		1024


//--------------------- .nv.shared._ZN5flash24flash_fwd_splitkv_kernelI23Flash_fwd_kernel_traitsILi128ELi64ELi64ELi4ELb0ELb0EN7cutlass6half_tE19Flash_kernel_traitsILi128ELi64ELi64ELi4ES3_EELb1ELb0ELb0ELb0ELb1ELb0ELb1ELb0EEEvNS_16Flash_fwd_paramsE --------------------------
	.section	.nv.shared._ZN5flash24flash_fwd_splitkv_kernelI23Flash_fwd_kernel_traitsILi128ELi64ELi64ELi4ELb0ELb0EN7cutlass6half_tE19Flash_kernel_traitsILi128ELi64ELi64ELi4ES3_EELb1ELb0ELb0ELb0ELb1ELb0ELb1ELb0EEEvNS_16Flash_fwd_paramsE,"aw",@nobits
	.sectionflags	@""
	.align	16
	.zero		1024


//--------------------- .nv.shared._ZN5flash24flash_fwd_splitkv_kernelI23Flash_fwd_kernel_traitsILi128ELi64ELi64ELi4ELb0ELb0EN7cutlass6half_tE19Flash_kernel_traitsILi128ELi64ELi64ELi4ES3_EELb1ELb0ELb0ELb0ELb1ELb1ELb1ELb0EEEvNS_16Flash_fwd_paramsE --------------------------
	.section	.nv.shared._ZN5flash24flash_fwd_splitkv_kernelI23Flash_fwd_kernel_traitsILi128ELi64ELi64ELi4ELb0ELb0EN7cutlass6half_tE19Flash_kernel_traitsILi128ELi64ELi64ELi4ES3_EELb1ELb0ELb0ELb0ELb1ELb1ELb1ELb0EEEvNS_16Flash_fwd_paramsE,"aw",@nobits
	.sectionflags	@""
	.align	16
	.zero		1024


//--------------------- .nv.shared._ZN5flash24flash_fwd_splitkv_kernelI23Flash_fwd_kernel_traitsILi128ELi64ELi64ELi4ELb0ELb0EN7cutlass6half_tE19Flash_kernel_traitsILi128ELi64ELi64ELi4ES3_EELb1ELb0ELb1ELb0ELb0ELb0ELb1ELb0EEEvNS_16Flash_fwd_paramsE --------------------------
	.section	.nv.shared._ZN5flash24flash_fwd_splitkv_kernelI23Flash_fwd_kernel_traitsILi128ELi64ELi64ELi4ELb0ELb0EN7cutlass6half_tE19Flash_kernel_traitsILi128ELi64ELi64ELi4ES3_EELb1ELb0ELb1ELb0ELb0ELb0ELb1ELb0EEEvNS_16Flash_fwd_paramsE,"aw",@nobits
	.sectionflags	@""
	.align	16
	.zero		1024


//--------------------- .nv.shared._ZN5flash24flash_fwd_splitkv_kernelI23Flash_fwd_kernel_traitsILi128ELi64ELi64ELi4ELb0ELb0EN7cutlass6half_tE19Flash_kernel_traitsILi128ELi64ELi64ELi4ES3_EELb1ELb0ELb1ELb0ELb0ELb1ELb1ELb0EEEvNS_16Flash_fwd_paramsE --------------------------
	.section	.nv.shared._ZN5flash24flash_fwd_splitkv_kernelI23Flash_fwd_kernel_traitsILi128ELi64ELi64ELi4ELb0ELb0EN7cutlass6half_tE19Flash_kernel_traitsILi128ELi64ELi64ELi4ES3_EELb1ELb0ELb1ELb0ELb0ELb1ELb1ELb0EEEvNS_16Flash_fwd_paramsE,"aw",@nobits
	.sectionflags	@""
	.align	16
	.zero		1024


//--------------------- .nv.shared._ZN5flash24flash_fwd_splitkv_kernelI23Flash_fwd_kernel_traitsILi128ELi64ELi64ELi4ELb0ELb0EN7cutlass6half_tE19Flash_kernel_traitsILi128ELi64ELi64ELi4ES3_EELb1ELb0ELb0ELb0ELb1ELb0ELb1ELb1EEEvNS_16Flash_fwd_paramsE --------------------------
	.section	.nv.shared._ZN5flash24flash_fwd_splitkv_kernelI23Flash_fwd_kernel_traitsILi128ELi64ELi64ELi4ELb0ELb0EN7cutlass6half_tE19Flash_kernel_traitsILi128ELi64ELi64ELi4ES3_EELb1ELb0ELb0ELb0ELb1ELb0ELb1ELb1EEEvNS_16Flash_fwd_paramsE,"aw",@nobits
	.sectionflags	@""
	.align	16
	.zero		1024


//--------------------- .nv.shared._ZN5flash24flash_fwd_splitkv_kernelI23Flash_fwd_kernel_traitsILi128ELi64ELi64ELi4ELb0ELb0EN7cutlass6half_tE19Flash_kernel_traitsILi128ELi64ELi64ELi4ES3_EELb1ELb0ELb0ELb0ELb1ELb1ELb1ELb1EEEvNS_16Flash_fwd_paramsE --------------------------
	.section	.nv.shared._ZN5flash24flash_fwd_splitkv_kernelI23Flash_fwd_kernel_traitsILi128ELi64ELi64ELi4ELb0ELb0EN7cutlass6half_tE19Flash_kernel_traitsILi128ELi64ELi64ELi4ES3_EELb1ELb0ELb0ELb0ELb1ELb1ELb1ELb1EEEvNS_16Flash_fwd_paramsE,"aw",@nobits
	.sectionflags	@""
	.align	16
	.zero		1024


//--------------------- .nv.shared._ZN5flash24flash_fwd_splitkv_kernelI23Flash_fwd_kernel_traitsILi128ELi64ELi64ELi4ELb0ELb0EN7cutlass6half_tE19Flash_kernel_traitsILi128ELi64ELi64ELi4ES3_EELb1ELb0ELb1ELb0ELb0ELb0ELb1ELb1EEEvNS_16Flash_fwd_paramsE --------------------------
	.section	.nv.shared._ZN5flash24flash_fwd_splitkv_kernelI23Flash_fwd_kernel_traitsILi128ELi64ELi64ELi4ELb0ELb0EN7cutlass6half_tE19Flash_kernel_traitsILi128ELi64ELi64ELi4ES3_EELb1ELb0ELb1ELb0ELb0ELb0ELb1ELb1EEEvNS_16Flash_fwd_paramsE,"aw",@nobits
	.sectionflags	@""
	.align	16
	.zero		1024


//--------------------- .nv.shared._ZN5flash24flash_fwd_splitkv_kernelI23Flash_fwd_kernel_traitsILi128ELi64ELi64ELi4ELb0ELb0EN7cutlass6half_tE19Flash_kernel_traitsILi128ELi64ELi64ELi4ES3_EELb1ELb0ELb1ELb0ELb0ELb1ELb1ELb1EEEvNS_16Flash_fwd_paramsE --------------------------
	.section	.nv.shared._ZN5flash24flash_fwd_splitkv_kernelI23Flash_fwd_kernel_traitsILi128ELi64ELi64ELi4ELb0ELb0EN7cutlass6half_tE19Flash_kernel_traitsILi128ELi64ELi64ELi4ES3_EELb1ELb0ELb1ELb0ELb0ELb1ELb1ELb1EEEvNS_16Flash_fwd_paramsE,"aw",@nobits
	.sectionflags	@""
	.align	16
	.zero		1024


//--------------------- .nv.constant0._ZN5flash32flash_fwd_splitkv_combine_kernelI23Flash_fwd_kernel_traitsILi128ELi64ELi128ELi4ELb0ELb0EN7cutlass6half_tE19Flash_kernel_traitsILi128ELi64ELi128ELi4ES3_EELi4ELi7ELb0EEEvNS_16Flash_fwd_paramsE --------------------------
	.section	.nv.constant0._ZN5flash32flash_fwd_splitkv_combine_kernelI23Flash_fwd_kernel_traitsILi128ELi64ELi128ELi4ELb0ELb0EN7cutlass6half_tE19Flash_kernel_traitsILi128ELi64ELi128ELi4ES3_EELi4ELi7ELb0EEEvNS_16Flash_fwd_paramsE,"a",@progbits
	.sectionflags	@""
	.align	4
.nv.constant0._ZN5flash32flash_fwd_splitkv_combine_kernelI23Flash_fwd_kernel_traitsILi128ELi64ELi128ELi4ELb0ELb0EN7cutlass6half_tE19Flash_kernel_traitsILi128ELi64ELi128ELi4ES3_EELi4ELi7ELb0EEEvNS_16Flash_fwd_paramsE:
	.zero		992


//--------------------- .nv.constant0._ZN5flash32flash_fwd_splitkv_combine_kernelI23Flash_fwd_kernel_traitsILi128ELi64ELi128ELi4ELb0ELb0EN7cutlass6half_tE19Flash_kernel_traitsILi128ELi64ELi128ELi4ES3_EELi4ELi6ELb0EEEvNS_16Flash_fwd_paramsE --------------------------
	.section	.nv.constant0._ZN5flash32flash_fwd_splitkv_combine_kernelI23Flash_fwd_kernel_traitsILi128ELi64ELi128ELi4ELb0ELb0EN7cutlass6half_tE19Flash_kernel_traitsILi128ELi64ELi128ELi4ES3_EELi4ELi6ELb0EEEvNS_16Flash_fwd_paramsE,"a",@progbits
	.sectionflags	@""
	.align	4
.nv.constant0._ZN5flash32flash_fwd_splitkv_combine_kernelI23Flash_fwd_kernel_traitsILi128ELi64ELi128ELi4ELb0ELb0EN7cutlass6half_tE19Flash_kernel_traitsILi128ELi64ELi128ELi4ES3_EELi4ELi6ELb0EEEvNS_16Flash_fwd_paramsE:
	.zero		992


//--------------------- .nv.constant0._ZN5flash32flash_fwd_splitkv_combine_kernelI23Flash_fwd_kernel_traitsILi128ELi64ELi128ELi4ELb0ELb0EN7cutlass6half_tE19Flash_kernel_traitsILi128ELi64ELi128ELi4ES3_EELi4ELi5ELb0EEEvNS_16Flash_fwd_paramsE --------------------------
	.section	.nv.constant0._ZN5flash32flash_fwd_splitkv_combine_kernelI23Flash_fwd_kernel_traitsILi128ELi64ELi128ELi4ELb0ELb0EN7cutlass6half_tE19Flash_kernel_traitsILi128ELi64ELi128ELi4ES3_EELi4ELi5ELb0EEEvNS_16Flash_fwd_paramsE,"a",@progbits
	.sectionflags	@""
	.align	4
.nv.constant0._ZN5flash32flash_fwd_splitkv_combine_kernelI23Flash_fwd_kernel_traitsILi128ELi64ELi128ELi4ELb0ELb0EN7cutlass6half_tE19Flash_kernel_traitsILi128ELi64ELi128ELi4ES3_EELi4ELi5ELb0EEEvNS_16Flash_fwd_paramsE:
	.zero		992


//--------------------- .nv.constant0._ZN5flash32flash_fwd_splitkv_combine_kernelI23Flash_fwd_kernel_traitsILi128ELi64ELi128ELi4ELb0ELb0EN7cutlass6half_tE19Flash_kernel_traitsILi128ELi64ELi128ELi4ES3_EELi4ELi4ELb0EEEvNS_16Flash_fwd_paramsE --------------------------
	.section	.nv.constant0._ZN5flash32flash_fwd_splitkv_combine_kernelI23Flash_fwd_kernel_traitsILi128ELi64ELi128ELi4ELb0ELb0EN7cutlass6half_tE19Flash_kernel_traitsILi128ELi64ELi128ELi4ES3_EELi4ELi4ELb0EEEvNS_16Flash_fwd_paramsE,"a",@progbits
	.sectionflags	@""
	.align	4
.nv.constant0._ZN5flash32flash_fwd_splitkv_combine_kernelI23Flash_fwd_kernel_traitsILi128ELi64ELi128ELi4ELb0ELb0EN7cutlass6half_tE19Flash_kernel_traitsILi128ELi64ELi128ELi4ES3_EELi4ELi4ELb0EEEvNS_16Flash_fwd_paramsE:
	.zero		992


//--------------------- .nv.constant0._ZN5flash32flash_fwd_splitkv_combine_kernelI23Flash_fwd_kernel_traitsILi128ELi64ELi128ELi4ELb0ELb0EN7cutlass6half_tE19Flash_kernel_traitsILi128ELi64ELi128ELi4ES3_EELi4ELi3ELb0EEEvNS_16Flash_fwd_paramsE --------------------------
	.section	.nv.constant0._ZN5flash32flash_fwd_splitkv_combine_kernelI23Flash_fwd_kernel_traitsILi128ELi64ELi128ELi4ELb0ELb0EN7cutlass6half_tE19Flash_kernel_traitsILi128ELi64ELi128ELi4ES3_EELi4ELi3ELb0EEEvNS_16Flash_fwd_paramsE,"a",@progbits
	.sectionflags	@""
	.align	4
.nv.constant0._ZN5flash32flash_fwd_splitkv_combine_kernelI23Flash_fwd_kernel_traitsILi128ELi64ELi128ELi4ELb0ELb0EN7cutlass6half_tE19Flash_kernel_traitsILi128ELi64ELi128ELi4ES3_EELi4ELi3ELb0EEEvNS_16Flash_fwd_paramsE:
	.zero		992


//--------------------- .nv.constant0._ZN5flash32flash_fwd_splitkv_combine_kernelI23Flash_fwd_kernel_traitsILi128ELi64ELi128ELi4ELb0ELb0EN7cutlass6half_tE19Flash_kernel_traitsILi128ELi64ELi128ELi4ES3_EELi4ELi2ELb0EEEvNS_16Flash_fwd_paramsE --------------------------
	.section	.nv.constant0._ZN5flash32flash_fwd_splitkv_combine_kernelI23Flash_fwd_kernel_traitsILi128ELi64ELi128ELi4ELb0ELb0EN7cutlass6half_tE19Flash_kernel_traitsILi128ELi64ELi128ELi4ES3_EELi4ELi2ELb0EEEvNS_16Flash_fwd_paramsE,"a",@progbits
	.sectionflags	@""
	.align	4
.nv.constant0._ZN5flash32flash_fwd_splitkv_combine_kernelI23Flash_fwd_kernel_traitsILi128ELi64ELi128ELi4ELb0ELb0EN7cutlass6half_tE19Flash_kernel_traitsILi128ELi64ELi128ELi4ES3_EELi4ELi2ELb0EEEvNS_16Flash_fwd_paramsE:
	.zero		992


//--------------------- .nv.constant0._ZN5flash32flash_fwd_splitkv_combine_kernelI23Flash_fwd_kernel_traitsILi128ELi64ELi128ELi4ELb0ELb0EN7cutlass6half_tE19Flash_kernel_traitsILi128ELi64ELi128ELi4ES3_EELi4ELi1ELb0EEEvNS_16Flash_fwd_paramsE --------------------------
	.section	.nv.constant0._ZN5flash32flash_fwd_splitkv_combine_kernelI23Flash_fwd_kernel_traitsILi128ELi64ELi128ELi4ELb0ELb0EN7cutlass6half_tE19Flash_kernel_traitsILi128ELi64ELi128ELi4ES3_EELi4ELi1ELb0EEEvNS_16Flash_fwd_paramsE,"a",@progbits
	.sectionflags	@""
	.align	4
.nv.constant0._ZN5flash32flash_fwd_splitkv_combine_kernelI23Flash_fwd_kernel_traitsILi128ELi64ELi128ELi4ELb0ELb0EN7cutlass6half_tE19Flash_kernel_traitsILi128ELi64ELi128ELi4ES3_EELi4ELi1ELb0EEEvNS_16Flash_fwd_paramsE:
	.zero		992


//--------------------- .nv.constant0._ZN5flash32flash_fwd_splitkv_combine_kernelI23Flash_fwd_kernel_traitsILi128ELi64ELi128ELi4ELb0ELb0EN7cutlass6half_tE19Flash_kernel_traitsILi128ELi64ELi128ELi4ES3_EELi4ELi7ELb1EEEvNS_16Flash_fwd_paramsE --------------------------
	.section	.nv.constant0._ZN5flash32flash_fwd_splitkv_combine_kernelI23Flash_fwd_kernel_traitsILi128ELi64ELi128ELi4ELb0ELb0EN7cutlass6half_tE19Flash_kernel_traitsILi128ELi64ELi128ELi4ES3_EELi4ELi7ELb1EEEvNS_16Flash_fwd_paramsE,"a",@progbits
	.sectionflags	@""
	.align	4
.nv.constant0._ZN5flash32flash_fwd_splitkv_combine_kernelI23Flash_fwd_kernel_traitsILi128ELi64ELi128ELi4ELb0ELb0EN7cutlass6half_tE19Flash_kernel_traitsILi128ELi64ELi128ELi4ES3_EELi4ELi7ELb1EEEvNS_16Flash_fwd_paramsE:
	.zero		992


//--------------------- .nv.constant0._ZN5flash32flash_fwd_splitkv_combine_kernelI23Flash_fwd_kernel_traitsILi128ELi64ELi128ELi4ELb0ELb0EN7cutlass6half_tE19Flash_kernel_traitsILi128ELi64ELi128ELi4ES3_EELi4ELi6ELb1EEEvNS_16Flash_fwd_paramsE --------------------------
	.section	.nv.constant0._ZN5flash32flash_fwd_splitkv_combine_kernelI23Flash_fwd_kernel_traitsILi128ELi64ELi128ELi4ELb0ELb0EN7cutlass6half_tE19Flash_kernel_traitsILi128ELi64ELi128ELi4ES3_EELi4ELi6ELb1EEEvNS_16Flash_fwd_paramsE,"a",@progbits
	.sectionflags	@""
	.align	4
.nv.constant0._ZN5flash32flash_fwd_splitkv_combine_kernelI23Flash_fwd_kernel_traitsILi128ELi64ELi128ELi4ELb0ELb0EN7cutlass6half_tE19Flash_kernel_traitsILi128ELi64ELi128ELi4ES3_EELi4ELi6ELb1EEEvNS_16Flash_fwd_paramsE:
	.zero		992


//--------------------- .nv.constant0._ZN5flash32flash_fwd_splitkv_combine_kernelI23Flash_fwd_kernel_traitsILi128ELi64ELi128ELi4ELb0ELb0EN7cutlass6half_tE19Flash_kernel_traitsILi128ELi64ELi128ELi4ES3_EELi4ELi5ELb1EEEvNS_16Flash_fwd_paramsE --------------------------
	.section	.nv.constant0._ZN5flash32flash_fwd_splitkv_combine_kernelI23Flash_fwd_kernel_traitsILi128ELi64ELi128ELi4ELb0ELb0EN7cutlass6half_tE19Flash_kernel_traitsILi128ELi64ELi128ELi4ES3_EELi4ELi5ELb1EEEvNS_16Flash_fwd_paramsE,"a",@progbits
	.sectionflags	@""
	.align	4
.nv.constant0._ZN5flash32flash_fwd_splitkv_combine_kernelI23Flash_fwd_kernel_traitsILi128ELi64ELi128ELi4ELb0ELb0EN7cutlass6half_tE19Flash_kernel_traitsILi128ELi64ELi128ELi4ES3_EELi4ELi5ELb1EEEvNS_16Flash_fwd_paramsE:
	.zero		992


//--------------------- .nv.constant0._ZN5flash32flash_fwd_splitkv_combine_kernelI23Flash_fwd_kernel_traitsILi128ELi64ELi128ELi4ELb0ELb0EN7cutlass6half_tE19Flash_kernel_traitsILi128ELi64ELi128ELi4ES3_EELi4ELi4ELb1EEEvNS_16Flash_fwd_paramsE --------------------------
	.section	.nv.constant0._ZN5flash32flash_fwd_splitkv_combine_kernelI23Flash_fwd_kernel_traitsILi128ELi64ELi128ELi4ELb0ELb0EN7cutlass6half_tE19Flash_kernel_traitsILi128ELi64ELi128ELi4ES3_EELi4ELi4ELb1EEEvNS_16Flash_fwd_paramsE,"a",@progbits
	.sectionflags	@""
	.align	4
.nv.constant0._ZN5flash32flash_fwd_splitkv_combine_kernelI23Flash_fwd_kernel_traitsILi128ELi64ELi128ELi4ELb0ELb0EN7cutlass6half_tE19Flash_kernel_traitsILi128ELi64ELi128ELi4ES3_EELi4ELi4ELb1EEEvNS_16Flash_fwd_paramsE:
	.zero		992


//--------------------- .nv.constant0._ZN5flash32flash_fwd_splitkv_combine_kernelI23Flash_fwd_kernel_traitsILi128ELi64ELi128ELi4ELb0ELb0EN7cutlass6half_tE19Flash_kernel_traitsILi128ELi64ELi128ELi4ES3_EELi4ELi3ELb1EEEvNS_16Flash_fwd_paramsE --------------------------
	.section	.nv.constant0._ZN5flash32flash_fwd_splitkv_combine_kernelI23Flash_fwd_kernel_traitsILi128ELi64ELi128ELi4ELb0ELb0EN7cutlass6half_tE19Flash_kernel_traitsILi128ELi64ELi128ELi4ES3_EELi4ELi3ELb1EEEvNS_16Flash_fwd_paramsE,"a",@progbits
	.sectionflags	@""
	.align	4
.nv.constant0._ZN5flash32flash_fwd_splitkv_combine_kernelI23Flash_fwd_kernel_traitsILi128ELi64ELi128ELi4ELb0ELb0EN7cutlass6half_tE19Flash_kernel_traitsILi128ELi64ELi128ELi4ES3_EELi4ELi3ELb1EEEvNS_16Flash_fwd_paramsE:
	.zero		992


//--------------------- .nv.constant0._ZN5flash32flash_fwd_splitkv_combine_kernelI23Flash_fwd_kernel_traitsILi128ELi64ELi128ELi4ELb0ELb0EN7cutlass6half_tE19Flash_kernel_traitsILi128ELi64ELi128ELi4ES3_EELi4ELi2ELb1EEEvNS_16Flash_fwd_paramsE --------------------------
	.section	.nv.constant0._ZN5flash32flash_fwd_splitkv_combine_kernelI23Flash_fwd_kernel_traitsILi128ELi64ELi128ELi4ELb0ELb0EN7cutlass6half_tE19Flash_kernel_traitsILi128ELi64ELi128ELi4ES3_EELi4ELi2ELb1EEEvNS_16Flash_fwd_paramsE,"a",@progbits
	.sectionflags	@""
	.align	4
.nv.constant0._ZN5flash32flash_fwd_splitkv_combine_kernelI23Flash_fwd_kernel_traitsILi128ELi64ELi128ELi4ELb0ELb0EN7cutlass6half_tE19Flash_kernel_traitsILi128ELi64ELi128ELi4ES3_EELi4ELi2ELb1EEEvNS_16Flash_fwd_paramsE:
	.zero		992


//--------------------- .nv.constant0._ZN5flash32flash_fwd_splitkv_combine_kernelI23Flash_fwd_kernel_traitsILi128ELi64ELi128ELi4ELb0ELb0EN7cutlass6half_tE19Flash_kernel_traitsILi128ELi64ELi128ELi4ES3_EELi4ELi1ELb1EEEvNS_16Flash_fwd_paramsE --------------------------
	.section	.nv.constant0._ZN5flash32flash_fwd_splitkv_combine_kernelI23Flash_fwd_kernel_traitsILi128ELi64ELi128ELi4ELb0ELb0EN7cutlass6half_tE19Flash_kernel_traitsILi128ELi64ELi128ELi4ES3_EELi4ELi1ELb1EEEvNS_16Flash_fwd_paramsE,"a",@progbits
	.sectionflags	@""
	.align	4
.nv.constant0._ZN5flash32flash_fwd_splitkv_combine_kernelI23Flash_fwd_kernel_traitsILi128ELi64ELi128ELi4ELb0ELb0EN7cutlass6half_tE19Flash_kernel_traitsILi128ELi64ELi128ELi4ES3_EELi4ELi1ELb1EEEvNS_16Flash_fwd_paramsE:
	.zero		992


//--------------------- .nv.constant0._ZN5flash24flash_fwd_splitkv_kernelI23Flash_fwd_kernel_traitsILi128ELi64ELi128ELi4ELb0ELb0EN7cutlass6half_tE19Flash_kernel_traitsILi128ELi64ELi128ELi4ES3_EELb1ELb0ELb0ELb0ELb0ELb0ELb0ELb0EEEvNS_16Flash_fwd_paramsE --------------------------
	.section	.nv.constant0._ZN5flash24flash_fwd_splitkv_kernelI23Flash_fwd_kernel_traitsILi128ELi64ELi128ELi4ELb0ELb0EN7cutlass6half_tE19Flash_kernel_traitsILi128ELi64ELi128ELi4ES3_EELb1ELb0ELb0ELb0ELb0ELb0ELb0ELb0EEEvNS_16Flash_fwd_paramsE,"a",@progbits
	.sectionflags	@""
	.align	4
.nv.constant0._ZN5flash24flash_fwd_splitkv_kernelI23Flash_fwd_kernel_traitsILi128ELi64ELi128ELi4ELb0ELb0EN7cutlass6half_tE19Flash_kernel_traitsILi128ELi64ELi128ELi4ES3_EELb1ELb0ELb0ELb0ELb0ELb0ELb0ELb0EEEvNS_16Flash_fwd_paramsE:
	.zero		992


//--------------------- .nv.constant0._ZN5flash24flash_fwd_splitkv_kernelI23Flash_fwd_kernel_traitsILi128ELi64ELi128ELi4ELb0ELb0EN7cutlass6half_tE19Flash_kernel_traitsILi128ELi64ELi128ELi4ES3_EELb1ELb0ELb0ELb0ELb0ELb1ELb0ELb0EEEvNS_16Flash_fwd_paramsE --------------------------
	.section	.nv.constant0._ZN5flash24flash_fwd_splitkv_kernelI23Flash_fwd_kernel_traitsILi128ELi64ELi128ELi4ELb0ELb0EN7cutlass6half_tE19Flash_kernel_traitsILi128ELi64ELi128ELi4ES3_EELb1ELb0ELb0ELb0ELb0ELb1ELb0ELb0EEEvNS_16Flash_fwd_paramsE,"a",@progbits
	.sectionflags	@""
	.align	4
.nv.constant0._ZN5flash24flash_fwd_splitkv_kernelI23Flash_fwd_kernel_traitsILi128ELi64ELi128ELi4ELb0ELb0EN7cutlass6half_tE19Flash_kernel_traitsILi128ELi64ELi128ELi4ES3_EELb1ELb0ELb0ELb0ELb0ELb1ELb0ELb0EEEvNS_16Flash_fwd_paramsE:
	.zero		992


//--------------------- .nv.constant0._ZN5flash24flash_fwd_splitkv_kernelI23Flash_fwd_kernel_traitsILi128ELi64ELi128ELi4ELb0ELb0EN7cutlass6half_tE19Flash_kernel_traitsILi128ELi64ELi128ELi4ES3_EELb1ELb0ELb0ELb0ELb0ELb0ELb0ELb1EEEvNS_16Flash_fwd_paramsE --------------------------
	.section	.nv.constant0._ZN5flash24flash_fwd_splitkv_kernelI23Flash_fwd_kernel_traitsILi128ELi64ELi128ELi4ELb0ELb0EN7cutlass6half_tE19Flash_kernel_traitsILi128ELi64ELi128ELi4ES3_EELb1ELb0ELb0ELb0ELb0ELb0ELb0ELb1EEEvNS_16Flash_fwd_paramsE,"a",@progbits
	.sectionflags	@""
	.align	4
.nv.constant0._ZN5flash24flash_fwd_splitkv_kernelI23Flash_fwd_kernel_traitsILi128ELi64ELi128ELi4ELb0ELb0EN7cutlass6half_tE19Flash_kernel_traitsILi128ELi64ELi128ELi4ES3_EELb1ELb0ELb0ELb0ELb0ELb0ELb0ELb1EEEvNS_16Flash_fwd_paramsE:
	.zero		992


//--------------------- .nv.constant0._ZN5flash24flash_fwd_splitkv_kernelI23Flash_fwd_kernel_traitsILi128ELi64ELi128ELi4ELb0ELb0EN7cutlass6half_tE19Flash_kernel_traitsILi128ELi64ELi128ELi4ES3_EELb1ELb0ELb0ELb0ELb0ELb1ELb0ELb1EEEvNS_16Flash_fwd_paramsE --------------------------
	.section	.nv.constant0._ZN5flash24flash_fwd_splitkv_kernelI23Flash_fwd_kernel_traitsILi128ELi64ELi128ELi4ELb0ELb0EN7cutlass6half_tE19Flash_kernel_traitsILi128ELi64ELi128ELi4ES3_EELb1ELb0ELb0ELb0ELb0ELb1ELb0ELb1EEEvNS_16Flash_fwd_paramsE,"a",@progbits
	.sectionflags	@""
	.align	4
.nv.constant0._ZN5flash24flash_fwd_splitkv_kernelI23Flash_fwd_kernel_traitsILi128ELi64ELi128ELi4ELb0ELb0EN7cutlass6half_tE19Flash_kernel_traitsILi128ELi64ELi128ELi4ES3_EELb1ELb0ELb0ELb0ELb0ELb1ELb0ELb1EEEvNS_16Flash_fwd_paramsE:
	.zero		992


//--------------------- .nv.constant0._ZN5flash24flash_fwd_splitkv_kernelI23Flash_fwd_kernel_traitsILi128ELi64ELi128ELi4ELb0ELb0EN7cutlass6half_tE19Flash_kernel_traitsILi128ELi64ELi128ELi4ES3_EELb1ELb0ELb0ELb0ELb0ELb0ELb1ELb0EEEvNS_16Flash_fwd_paramsE --------------------------
	.section	.nv.constant0._ZN5flash24flash_fwd_splitkv_kernelI23Flash_fwd_kernel_traitsILi128ELi64ELi128ELi4ELb0ELb0EN7cutlass6half_tE19Flash_kernel_traitsILi128ELi64ELi128ELi4ES3_EELb1ELb0ELb0ELb0ELb0ELb0ELb1ELb0EEEvNS_16Flash_fwd_paramsE,"a",@progbits
	.sectionflags	@""
	.align	4
.nv.constant0._ZN5flash24flash_fwd_splitkv_kernelI23Flash_fwd_kernel_traitsILi128ELi64ELi128ELi4ELb0ELb0EN7cutlass6half_tE19Flash_kernel_traitsILi128ELi64ELi128ELi4ES3_EELb1ELb0ELb0ELb0ELb0ELb0ELb1ELb0EEEvNS_16Flash_fwd_paramsE:
	.zero		992


//--------------------- .nv.constant0._ZN5flash24flash_fwd_splitkv_kernelI23Flash_fwd_kernel_traitsILi128ELi64ELi128ELi4ELb0ELb0EN7cutlass6half_tE19Flash_kernel_traitsILi128ELi64ELi128ELi4ES3_EELb1ELb0ELb0ELb0ELb0ELb1ELb1ELb0EEEvNS_16Flash_fwd_paramsE --------------------------
	.section	.nv.constant0._ZN5flash24flash_fwd_splitkv_kernelI23Flash_fwd_kernel_traitsILi128ELi64ELi128ELi4ELb0ELb0EN7cutlass6half_tE19Flash_kernel_traitsILi128ELi64ELi128ELi4ES3_EELb1ELb0ELb0ELb0ELb0ELb1ELb1ELb0EEEvNS_16Flash_fwd_paramsE,"a",@progbits
	.sectionflags	@""
	.align	4
.nv.constant0._ZN5flash24flash_fwd_splitkv_kernelI23Flash_fwd_kernel_traitsILi128ELi64ELi128ELi4ELb0ELb0EN7cutlass6half_tE19Flash_kernel_traitsILi128ELi64ELi128ELi4ES3_EELb1ELb0ELb0ELb0ELb0ELb1ELb1ELb0EEEvNS_16Flash_fwd_paramsE:
	.zero		992


//--------------------- .nv.constant0._ZN5flash24flash_fwd_splitkv_kernelI23Flash_fwd_kernel_traitsILi128ELi64ELi128ELi4ELb0ELb0EN7cutlass6half_tE19Flash_kernel_traitsILi128ELi64ELi128ELi4ES3_EELb1ELb0ELb0ELb0ELb0ELb0ELb1ELb1EEEvNS_16Flash_fwd_paramsE --------------------------
	.section	.nv.constant0._ZN5flash24flash_fwd_splitkv_kernelI23Flash_fwd_kernel_traitsILi128ELi64ELi128ELi4ELb0ELb0EN7cutlass6half_tE19Flash_kernel_traitsILi128ELi64ELi128ELi4ES3_EELb1ELb0ELb0ELb0ELb0ELb0ELb1ELb1EEEvNS_16Flash_fwd_paramsE,"a",@progbits
	.sectionflags	@""
	.align	4
.nv.constant0._ZN5flash24flash_fwd_splitkv_kernelI23Flash_fwd_kernel_traitsILi128ELi64ELi128ELi4ELb0ELb0EN7cutlass6half_tE19Flash_kernel_traitsILi128ELi64ELi128ELi4ES3_EELb1ELb0ELb0ELb0ELb0ELb0ELb1ELb1EEEvNS_16Flash_fwd_paramsE:
	.zero		992


//--------------------- .nv.constant0._ZN5flash24flash_fwd_splitkv_kernelI23Flash_fwd_kernel_traitsILi128ELi64ELi128ELi4ELb0ELb0EN7cutlass6half_tE19Flash_kernel_traitsILi128ELi64ELi128ELi4ES3_EELb1ELb0ELb0ELb0ELb0ELb1ELb1ELb1EEEvNS_16Flash_fwd_paramsE --------------------------
	.section	.nv.constant0._ZN5flash24flash_fwd_splitkv_kernelI23Flash_fwd_kernel_traitsILi128ELi64ELi128ELi4ELb0ELb0EN7cutlass6half_tE19Flash_kernel_traitsILi128ELi64ELi128ELi4ES3_EELb1ELb0ELb0ELb0ELb0ELb1ELb1ELb1EEEvNS_16Flash_fwd_paramsE,"a",@progbits
	.sectionflags	@""
	.align	4
.nv.constant0._ZN5flash24flash_fwd_splitkv_kernelI23Flash_fwd_kernel_traitsILi128ELi64ELi128ELi4ELb0ELb0EN7cutlass6half_tE19Flash_kernel_traitsILi128ELi64ELi128ELi4ES3_EELb1ELb0ELb0ELb0ELb0ELb1ELb1ELb1EEEvNS_16Flash_fwd_paramsE:
	.zero		992


//--------------------- .nv.constant0._ZN5flash24flash_fwd_splitkv_kernelI23Flash_fwd_kernel_traitsILi128ELi64ELi128ELi4ELb0ELb0EN7cutlass6half_tE19Flash_kernel_traitsILi128ELi64ELi128ELi4ES3_EELb1ELb0ELb0ELb1ELb1ELb0ELb0ELb0EEEvNS_16Flash_fwd_paramsE --------------------------
	.section	.nv.constant0._ZN5flash24flash_fwd_splitkv_kernelI23Flash_fwd_kernel_traitsILi128ELi64ELi128ELi4ELb0ELb0EN7cutlass6half_tE19Flash_kernel_traitsILi128ELi64ELi128ELi4ES3_EELb1ELb0ELb0ELb1ELb1ELb0ELb0ELb0EEEvNS_16Flash_fwd_paramsE,"a",@progbits
	.sectionflags	@""
	.align	4
.nv.constant0._ZN5flash24flash_fwd_splitkv_kernelI23Flash_fwd_kernel_traitsILi128ELi64ELi128ELi4ELb0ELb0EN7cutlass6half_tE19Flash_kernel_traitsILi128ELi64ELi128ELi4ES3_EELb1ELb0ELb0ELb1ELb1ELb0ELb0ELb0EEEvNS_16Flash_fwd_paramsE:
	.zero		992


//--------------------- .nv.constant0._ZN5flash24flash_fwd_splitkv_kernelI23Flash_fwd_kernel_traitsILi128ELi64ELi128ELi4ELb0ELb0EN7cutlass6half_tE19Flash_kernel_traitsILi128ELi64ELi128ELi4ES3_EELb1ELb0ELb0ELb1ELb1ELb1ELb0ELb0EEEvNS_16Flash_fwd_paramsE --------------------------
	.section	.nv.constant0._ZN5flash24flash_fwd_splitkv_kernelI23Flash_fwd_kernel_traitsILi128ELi64ELi128ELi4ELb0ELb0EN7cutlass6half_tE19Flash_kernel_traitsILi128ELi64ELi128ELi4ES3_EELb1ELb0ELb0ELb1ELb1ELb1ELb0ELb0EEEvNS_16Flash_fwd_paramsE,"a",@progbits
	.sectionflags	@""
	.align	4
.nv.constant0._ZN5flash24flash_fwd_splitkv_kernelI23Flash_fwd_kernel_traitsILi128ELi64ELi128ELi4ELb0ELb0EN7cutlass6half_tE19Flash_kernel_traitsILi128ELi64ELi128ELi4ES3_EELb1ELb0ELb0ELb1ELb1ELb1ELb0ELb0EEEvNS_16Flash_fwd_paramsE:
	.zero		992


//--------------------- .nv.constant0._ZN5flash24flash_fwd_splitkv_kernelI23Flash_fwd_kernel_traitsILi128ELi64ELi128ELi4ELb0ELb0EN7cutlass6half_tE19Flash_kernel_traitsILi128ELi64ELi128ELi4ES3_EELb1ELb0ELb0ELb1ELb1ELb0ELb1ELb0EEEvNS_16Flash_fwd_paramsE --------------------------
	.section	.nv.constant0._ZN5flash24flash_fwd_splitkv_kernelI23Flash_fwd_kernel_traitsILi128ELi64ELi128ELi4ELb0ELb0EN7cutlass6half_tE19Flash_kernel_traitsILi128ELi64ELi128ELi4ES3_EELb1ELb0ELb0ELb1ELb1ELb0ELb1ELb0EEEvNS_16Flash_fwd_paramsE,"a",@progbits
	.sectionflags	@""
	.align	4
.nv.constant0._ZN5flash24flash_fwd_splitkv_kernelI23Flash_fwd_kernel_traitsILi128ELi64ELi128ELi4ELb0ELb0EN7cutlass6half_tE19Flash_kernel_traitsILi128ELi64ELi128ELi4ES3_EELb1ELb0ELb0ELb1ELb1ELb0ELb1ELb0EEEvNS_16Flash_fwd_paramsE:
	.zero		992


//--------------------- .nv.constant0._ZN5flash24flash_fwd_splitkv_kernelI23Flash_fwd_kernel_traitsILi128ELi64ELi128ELi4ELb0ELb0EN7cutlass6half_tE19Flash_kernel_traitsILi128ELi64ELi128ELi4ES3_EELb1ELb0ELb0ELb1ELb1ELb1ELb1ELb0EEEvNS_16Flash_fwd_paramsE --------------------------
	.section	.nv.constant0._ZN5flash24flash_fwd_splitkv_kernelI23Flash_fwd_kernel_traitsILi128ELi64ELi128ELi4ELb0ELb0EN7cutlass6half_tE19Flash_kernel_traitsILi128ELi64ELi128ELi4ES3_EELb1ELb0ELb0ELb1ELb1ELb1ELb1ELb0EEEvNS_16Flash_fwd_paramsE,"a",@progbits
	.sectionflags	@""
	.align	4
.nv.constant0._ZN5flash24flash_fwd_splitkv_kernelI23Flash_fwd_kernel_traitsILi128ELi64ELi128ELi4ELb0ELb0EN7cutlass6half_tE19Flash_kernel_traitsILi128ELi64ELi128ELi4ES3_EELb1ELb0ELb0ELb1ELb1ELb1ELb1ELb0EEEvNS_16Flash_fwd_paramsE:
	.zero		992


//--------------------- .nv.constant0._ZN5flash24flash_fwd_splitkv_kernelI23Flash_fwd_kernel_traitsILi128ELi64ELi128ELi4ELb0ELb0EN7cutlass6half_tE19Flash_kernel_traitsILi128ELi64ELi128ELi4ES3_EELb1ELb0ELb0ELb0ELb1ELb0ELb0ELb0EEEvNS_16Flash_fwd_paramsE --------------------------
	.section	.nv.constant0._ZN5flash24flash_fwd_splitkv_kernelI23Flash_fwd_kernel_traitsILi128ELi64ELi128ELi4ELb0ELb0EN7cutlass6half_tE19Flash_kernel_traitsILi128ELi64ELi128ELi4ES3_EELb1ELb0ELb0ELb0ELb1ELb0ELb0ELb0EEEvNS_16Flash_fwd_paramsE,"a",@progbits
	.sectionflags	@""
	.align	4
.nv.constant0._ZN5flash24flash_fwd_splitkv_kernelI23Flash_fwd_kernel_traitsILi128ELi64ELi128ELi4ELb0ELb0EN7cutlass6half_tE19Flash_kernel_traitsILi128ELi64ELi128ELi4ES3_EELb1ELb0ELb0ELb0ELb1ELb0ELb0ELb0EEEvNS_16Flash_fwd_paramsE:
	.zero		992


//--------------------- .nv.constant0._ZN5flash24flash_fwd_splitkv_kernelI23Flash_fwd_kernel_traitsILi128ELi64ELi128ELi4ELb0ELb0EN7cutlass6half_tE19Flash_kernel_traitsILi128ELi64ELi128ELi4ES3_EELb1ELb0ELb0ELb0ELb1ELb1ELb0ELb0EEEvNS_16Flash_fwd_paramsE --------------------------
	.section	.nv.constant0._ZN5flash24flash_fwd_splitkv_kernelI23Flash_fwd_kernel_traitsILi128ELi64ELi128ELi4ELb0ELb0EN7cutlass6half_tE19Flash_kernel_traitsILi128ELi64ELi128ELi4ES3_EELb1ELb0ELb0ELb0ELb1ELb1ELb0ELb0EEEvNS_16Flash_fwd_paramsE,"a",@progbits
	.sectionflags	@""
	.align	4
.nv.constant0._ZN5flash24flash_fwd_splitkv_kernelI23Flash_fwd_kernel_traitsILi128ELi64ELi128ELi4ELb0ELb0EN7cutlass6half_tE19Flash_kernel_traitsILi128ELi64ELi128ELi4ES3_EELb1ELb0ELb0ELb0ELb1ELb1ELb0ELb0EEEvNS_16Flash_fwd_paramsE:
	.zero		992


//--------------------- .nv.constant0._ZN5flash24flash_fwd_splitkv_kernelI23Flash_fwd_kernel_traitsILi128ELi64ELi128ELi4ELb0ELb0EN7cutlass6half_tE19Flash_kernel_traitsILi128ELi64ELi128ELi4ES3_EELb1ELb0ELb1ELb0ELb0ELb0ELb0ELb0EEEvNS_16Flash_fwd_paramsE --------------------------
	.section	.nv.constant0._ZN5flash24flash_fwd_splitkv_kernelI23Flash_fwd_kernel_traitsILi128ELi64ELi128ELi4ELb0ELb0EN7cutlass6half_tE19Flash_kernel_traitsILi128ELi64ELi128ELi4ES3_EELb1ELb0ELb1ELb0ELb0ELb0ELb0ELb0EEEvNS_16Flash_fwd_paramsE,"a",@progbits
	.sectionflags	@""
	.align	4
.nv.constant0._ZN5flash24flash_fwd_splitkv_kernelI23Flash_fwd_kernel_traitsILi128ELi64ELi128ELi4ELb0ELb0EN7cutlass6half_tE19Flash_kernel_traitsILi128ELi64ELi128ELi4ES3_EELb1ELb0ELb1ELb0ELb0ELb0ELb0ELb0EEEvNS_16Flash_fwd_paramsE:
	.zero		992


//--------------------- .nv.constant0._ZN5flash24flash_fwd_splitkv_kernelI23Flash_fwd_kernel_traitsILi128ELi64ELi128ELi4ELb0ELb0EN7cutlass6half_tE19Flash_kernel_traitsILi128ELi64ELi128ELi4ES3_EELb1ELb0ELb1ELb0ELb0ELb1ELb0ELb0EEEvNS_16Flash_fwd_paramsE --------------------------
	.section	.nv.constant0._ZN5flash24flash_fwd_splitkv_kernelI23Flash_fwd_kernel_traitsILi128ELi64ELi128ELi4ELb0ELb0EN7cutlass6half_tE19Flash_kernel_traitsILi128ELi64ELi128ELi4ES3_EELb1ELb0ELb1ELb0ELb0ELb1ELb0ELb0EEEvNS_16Flash_fwd_paramsE,"a",@progbits
	.sectionflags	@""
	.align	4
.nv.constant0._ZN5flash24flash_fwd_splitkv_kernelI23Flash_fwd_kernel_traitsILi128ELi64ELi128ELi4ELb0ELb0EN7cutlass6half_tE19Flash_kernel_traitsILi128ELi64ELi128ELi4ES3_EELb1ELb0ELb1ELb0ELb0ELb1ELb0ELb0EEEvNS_16Flash_fwd_paramsE:
	.zero		992


//--------------------- .nv.constant0._ZN5flash24flash_fwd_splitkv_kernelI23Flash_fwd_kernel_traitsILi128ELi64ELi128ELi4ELb0ELb0EN7cutlass6half_tE19Flash_kernel_traitsILi128ELi64ELi128ELi4ES3_EELb1ELb0ELb0ELb0ELb1ELb0ELb0ELb1EEEvNS_16Flash_fwd_paramsE --------------------------
	.section	.nv.constant0._ZN5flash24flash_fwd_splitkv_kernelI23Flash_fwd_kernel_traitsILi128ELi64ELi128ELi4ELb0ELb0EN7cutlass6half_tE19Flash_kernel_traitsILi128ELi64ELi128ELi4ES3_EELb1ELb0ELb0ELb0ELb1ELb0ELb0ELb1EEEvNS_16Flash_fwd_paramsE,"a",@progbits
	.sectionflags	@""
	.align	4
.nv.constant0._ZN5flash24flash_fwd_splitkv_kernelI23Flash_fwd_kernel_traitsILi128ELi64ELi128ELi4ELb0ELb0EN7cutlass6half_tE19Flash_kernel_traitsILi128ELi64ELi128ELi4ES3_EELb1ELb0ELb0ELb0ELb1ELb0ELb0ELb1EEEvNS_16Flash_fwd_paramsE:
	.zero		992


//--------------------- .nv.constant0._ZN5flash24flash_fwd_splitkv_kernelI23Flash_fwd_kernel_traitsILi128ELi64ELi128ELi4ELb0ELb0EN7cutlass6half_tE19Flash_kernel_traitsILi128ELi64ELi128ELi4ES3_EELb1ELb0ELb0ELb0ELb1ELb1ELb0ELb1EEEvNS_16Flash_fwd_paramsE --------------------------
	.section	.nv.constant0._ZN5flash24flash_fwd_splitkv_kernelI23Flash_fwd_kernel_traitsILi128ELi64ELi128ELi4ELb0ELb0EN7cutlass6half_tE19Flash_kernel_traitsILi128ELi64ELi128ELi4ES3_EELb1ELb0ELb0ELb0ELb1ELb1ELb0ELb1EEEvNS_16Flash_fwd_paramsE,"a",@progbits
	.sectionflags	@""
	.align	4
.nv.constant0._ZN5flash24flash_fwd_splitkv_kernelI23Flash_fwd_kernel_traitsILi128ELi64ELi128ELi4ELb0ELb0EN7cutlass6half_tE19Flash_kernel_traitsILi128ELi64ELi128ELi4ES3_EELb1ELb0ELb0ELb0ELb1ELb1ELb0ELb1EEEvNS_16Flash_fwd_paramsE:
	.zero		992


//--------------------- .nv.constant0._ZN5flash24flash_fwd_splitkv_kernelI23Flash_fwd_kernel_traitsILi128ELi64ELi128ELi4ELb0ELb0EN7cutlass6half_tE19Flash_kernel_traitsILi128ELi64ELi128ELi4ES3_EELb1ELb0ELb1ELb0ELb0ELb0ELb0ELb1EEEvNS_16Flash_fwd_paramsE --------------------------
	.section	.nv.constant0._ZN5flash24flash_fwd_splitkv_kernelI23Flash_fwd_kernel_traitsILi128ELi64ELi128ELi4ELb0ELb0EN7cutlass6half_tE19Flash_kernel_traitsILi128ELi64ELi128ELi4ES3_EELb1ELb0ELb1ELb0ELb0ELb0ELb0ELb1EEEvNS_16Flash_fwd_paramsE,"a",@progbits
	.sectionflags	@""
	.align	4
.nv.constant0._ZN5flash24flash_fwd_splitkv_kernelI23Flash_fwd_kernel_traitsILi128ELi64ELi128ELi4ELb0ELb0EN7cutlass6half_tE19Flash_kernel_traitsILi128ELi64ELi128ELi4ES3_EELb1ELb0ELb1ELb0ELb0ELb0ELb0ELb1EEEvNS_16Flash_fwd_paramsE:
	.zero		992


//--------------------- .nv.constant0._ZN5flash24flash_fwd_splitkv_kernelI23Flash_fwd_kernel_traitsILi128ELi64ELi128ELi4ELb0ELb0EN7cutlass6half_tE19Flash_kernel_traitsILi128ELi64ELi128ELi4ES3_EELb1ELb0ELb1ELb0ELb0ELb1ELb0ELb1EEEvNS_16Flash_fwd_paramsE --------------------------
	.section	.nv.constant0._ZN5flash24flash_fwd_splitkv_kernelI23Flash_fwd_kernel_traitsILi128ELi64ELi128ELi4ELb0ELb0EN7cutlass6half_tE19Flash_kernel_traitsILi128ELi64ELi128ELi4ES3_EELb1ELb0ELb1ELb0ELb0ELb1ELb0ELb1EEEvNS_16Flash_fwd_paramsE,"a",@progbits
	.sectionflags	@""
	.align	4
.nv.constant0._ZN5flash24flash_fwd_splitkv_kernelI23Flash_fwd_kernel_traitsILi128ELi64ELi128ELi4ELb0ELb0EN7cutlass6half_tE19Flash_kernel_traitsILi128ELi64ELi128ELi4ES3_EELb1ELb0ELb1ELb0ELb0ELb1ELb0ELb1EEEvNS_16Flash_fwd_paramsE:
	.zero		992


//--------------------- .nv.constant0._ZN5flash24flash_fwd_splitkv_kernelI23Flash_fwd_kernel_traitsILi128ELi64ELi128ELi4ELb0ELb0EN7cutlass6half_tE19Flash_kernel_traitsILi128ELi64ELi128ELi4ES3_EELb1ELb0ELb0ELb0ELb1ELb0ELb1ELb0EEEvNS_16Flash_fwd_paramsE --------------------------
	.section	.nv.constant0._ZN5flash24flash_fwd_splitkv_kernelI23Flash_fwd_kernel_traitsILi128ELi64ELi128ELi4ELb0ELb0EN7cutlass6half_tE19Flash_kernel_traitsILi128ELi64ELi128ELi4ES3_EELb1ELb0ELb0ELb0ELb1ELb0ELb1ELb0EEEvNS_16Flash_fwd_paramsE,"a",@progbits
	.sectionflags	@""
	.align	4
.nv.constant0._ZN5flash24flash_fwd_splitkv_kernelI23Flash_fwd_kernel_traitsILi128ELi64ELi128ELi4ELb0ELb0EN7cutlass6half_tE19Flash_kernel_traitsILi128ELi64ELi128ELi4ES3_EELb1ELb0ELb0ELb0ELb1ELb0ELb1ELb0EEEvNS_16Flash_fwd_paramsE:
	.zero		992


//--------------------- .nv.constant0._ZN5flash24flash_fwd_splitkv_kernelI23Flash_fwd_kernel_traitsILi128ELi64ELi128ELi4ELb0ELb0EN7cutlass6half_tE19Flash_kernel_traitsILi128ELi64ELi128ELi4ES3_EELb1ELb0ELb0ELb0ELb1ELb1ELb1ELb0EEEvNS_16Flash_fwd_paramsE --------------------------
	.section	.nv.constant0._ZN5flash24flash_fwd_splitkv_kernelI23Flash_fwd_kernel_traitsILi128ELi64ELi128ELi4ELb0ELb0EN7cutlass6half_tE19Flash_kernel_traitsILi128ELi64ELi128ELi4ES3_EELb1ELb0ELb0ELb0ELb1ELb1ELb1ELb0EEEvNS_16Flash_fwd_paramsE,"a",@progbits
	.sectionflags	@""
	.align	4
.nv.constant0._ZN5flash24flash_fwd_splitkv_kernelI23Flash_fwd_kernel_traitsILi128ELi64ELi128ELi4ELb0ELb0EN7cutlass6half_tE19Flash_kernel_traitsILi128ELi64ELi128ELi4ES3_EELb1ELb0ELb0ELb0ELb1ELb1ELb1ELb0EEEvNS_16Flash_fwd_paramsE:
	.zero		992


//--------------------- .nv.constant0._ZN5flash24flash_fwd_splitkv_kernelI23Flash_fwd_kernel_traitsILi128ELi64ELi128ELi4ELb0ELb0EN7cutlass6half_tE19Flash_kernel_traitsILi128ELi64ELi128ELi4ES3_EELb1ELb0ELb1ELb0ELb0ELb0ELb1ELb0EEEvNS_16Flash_fwd_paramsE --------------------------
	.section	.nv.constant0._ZN5flash24flash_fwd_splitkv_kernelI23Flash_fwd_kernel_traitsILi128ELi64ELi128ELi4ELb0ELb0EN7cutlass6half_tE19Flash_kernel_traitsILi128ELi64ELi128ELi4ES3_EELb1ELb0ELb1ELb0ELb0ELb0ELb1ELb0EEEvNS_16Flash_fwd_paramsE,"a",@progbits
	.sectionflags	@""
	.align	4
.nv.constant0._ZN5flash24flash_fwd_splitkv_kernelI23Flash_fwd_kernel_traitsILi128ELi64ELi128ELi4ELb0ELb0EN7cutlass6half_tE19Flash_kernel_traitsILi128ELi64ELi128ELi4ES3_EELb1ELb0ELb1ELb0ELb0ELb0ELb1ELb0EEEvNS_16Flash_fwd_paramsE:
	.zero		992


//--------------------- .nv.constant0._ZN5flash24flash_fwd_splitkv_kernelI23Flash_fwd_kernel_traitsILi128ELi64ELi128ELi4ELb0ELb0EN7cutlass6half_tE19Flash_kernel_traitsILi128ELi64ELi128ELi4ES3_EELb1ELb0ELb1ELb0ELb0ELb1ELb1ELb0EEEvNS_16Flash_fwd_paramsE --------------------------
	.section	.nv.constant0._ZN5flash24flash_fwd_splitkv_kernelI23Flash_fwd_kernel_traitsILi128ELi64ELi128ELi4ELb0ELb0EN7cutlass6half_tE19Flash_kernel_traitsILi128ELi64ELi128ELi4ES3_EELb1ELb0ELb1ELb0ELb0ELb1ELb1ELb0EEEvNS_16Flash_fwd_paramsE,"a",@progbits
	.sectionflags	@""
	.align	4
.nv.constant0._ZN5flash24flash_fwd_splitkv_kernelI23Flash_fwd_kernel_traitsILi128ELi64ELi128ELi4ELb0ELb0EN7cutlass6half_tE19Flash_kernel_traitsILi128ELi64ELi128ELi4ES3_EELb1ELb0ELb1ELb0ELb0ELb1ELb1ELb0EEEvNS_16Flash_fwd_paramsE:
	.zero		992


//--------------------- .nv.constant0._ZN5flash24flash_fwd_splitkv_kernelI23Flash_fwd_kernel_traitsILi128ELi64ELi128ELi4ELb0ELb0EN7cutlass6half_tE19Flash_kernel_traitsILi128ELi64ELi128ELi4ES3_EELb1ELb0ELb0ELb0ELb1ELb0ELb1ELb1EEEvNS_16Flash_fwd_paramsE --------------------------
	.section	.nv.constant0._ZN5flash24flash_fwd_splitkv_kernelI23Flash_fwd_kernel_traitsILi128ELi64ELi128ELi4ELb0ELb0EN7cutlass6half_tE19Flash_kernel_traitsILi128ELi64ELi128ELi4ES3_EELb1ELb0ELb0ELb0ELb1ELb0ELb1ELb1EEEvNS_16Flash_fwd_paramsE,"a",@progbits
	.sectionflags	@""
	.align	4
.nv.constant0._ZN5flash24flash_fwd_splitkv_kernelI23Flash_fwd_kernel_traitsILi128ELi64ELi128ELi4ELb0ELb0EN7cutlass6half_tE19Flash_kernel_traitsILi128ELi64ELi128ELi4ES3_EELb1ELb0ELb0ELb0ELb1ELb0ELb1ELb1EEEvNS_16Flash_fwd_paramsE:
	.zero		992


//--------------------- .nv.constant0._ZN5flash24flash_fwd_splitkv_kernelI23Flash_fwd_kernel_traitsILi128ELi64ELi128ELi4ELb0ELb0EN7cutlass6half_tE19Flash_kernel_traitsILi128ELi64ELi128ELi4ES3_EELb1ELb0ELb0ELb0ELb1ELb1ELb1ELb1EEEvNS_16Flash_fwd_paramsE --------------------------
	.section	.nv.constant0._ZN5flash24flash_fwd_splitkv_kernelI23Flash_fwd_kernel_traitsILi128ELi64ELi128ELi4ELb0ELb0EN7cutlass6half_tE19Flash_kernel_traitsILi128ELi64ELi128ELi4ES3_EELb1ELb0ELb0ELb0ELb1ELb1ELb1ELb1EEEvNS_16Flash_fwd_paramsE,"a",@progbits
	.sectionflags	@""
	.align	4
.nv.constant0._ZN5flash24flash_fwd_splitkv_kernelI23Flash_fwd_kernel_traitsILi128ELi64ELi128ELi4ELb0ELb0EN7cutlass6half_tE19Flash_kernel_traitsILi128ELi64ELi128ELi4ES3_EELb1ELb0ELb0ELb0ELb1ELb1ELb1ELb1EEEvNS_16Flash_fwd_paramsE:
	.zero		992


//--------------------- .nv.constant0._ZN5flash24flash_fwd_splitkv_kernelI23Flash_fwd_kernel_traitsILi128ELi64ELi128ELi4ELb0ELb0EN7cutlass6half_tE19Flash_kernel_traitsILi128ELi64ELi128ELi4ES3_EELb1ELb0ELb1ELb0ELb0ELb0ELb1ELb1EEEvNS_16Flash_fwd_paramsE --------------------------
	.section	.nv.constant0._ZN5flash24flash_fwd_splitkv_kernelI23Flash_fwd_kernel_traitsILi128ELi64ELi128ELi4ELb0ELb0EN7cutlass6half_tE19Flash_kernel_traitsILi128ELi64ELi128ELi4ES3_EELb1ELb0ELb1ELb0ELb0ELb0ELb1ELb1EEEvNS_16Flash_fwd_paramsE,"a",@progbits
	.sectionflags	@""
	.align	4
.nv.constant0._ZN5flash24flash_fwd_splitkv_kernelI23Flash_fwd_kernel_traitsILi128ELi64ELi128ELi4ELb0ELb0EN7cutlass6half_tE19Flash_kernel_traitsILi128ELi64ELi128ELi4ES3_EELb1ELb0ELb1ELb0ELb0ELb0ELb1ELb1EEEvNS_16Flash_fwd_paramsE:
	.zero		992


//--------------------- .nv.constant0._ZN5flash24flash_fwd_splitkv_kernelI23Flash_fwd_kernel_traitsILi128ELi64ELi128ELi4ELb0ELb0EN7cutlass6half_tE19Flash_kernel_traitsILi128ELi64ELi128ELi4ES3_EELb1ELb0ELb1ELb0ELb0ELb1ELb1ELb1EEEvNS_16Flash_fwd_paramsE --------------------------
	.section	.nv.constant0._ZN5flash24flash_fwd_splitkv_kernelI23Flash_fwd_kernel_traitsILi128ELi64ELi128ELi4ELb0ELb0EN7cutlass6half_tE19Flash_kernel_traitsILi128ELi64ELi128ELi4ES3_EELb1ELb0ELb1ELb0ELb0ELb1ELb1ELb1EEEvNS_16Flash_fwd_paramsE,"a",@progbits
	.sectionflags	@""
	.align	4
.nv.constant0._ZN5flash24flash_fwd_splitkv_kernelI23Flash_fwd_kernel_traitsILi128ELi64ELi128ELi4ELb0ELb0EN7cutlass6half_tE19Flash_kernel_traitsILi128ELi64ELi128ELi4ES3_EELb1ELb0ELb1ELb0ELb0ELb1ELb1ELb1EEEvNS_16Flash_fwd_paramsE:
	.zero		992


//--------------------- .nv.constant0._ZN5flash32flash_fwd_splitkv_combine_kernelI23Flash_fwd_kernel_traitsILi128ELi64ELi64ELi4ELb0ELb0EN7cutlass6half_tE19Flash_kernel_traitsILi128ELi64ELi64ELi4ES3_EELi4ELi7ELb0EEEvNS_16Flash_fwd_paramsE --------------------------
	.section	.nv.constant0._ZN5flash32flash_fwd_splitkv_combine_kernelI23Flash_fwd_kernel_traitsILi128ELi64ELi64ELi4ELb0ELb0EN7cutlass6half_tE19Flash_kernel_traitsILi128ELi64ELi64ELi4ES3_EELi4ELi7ELb0EEEvNS_16Flash_fwd_paramsE,"a",@progbits
	.sectionflags	@""
	.align	4
.nv.constant0._ZN5flash32flash_fwd_splitkv_combine_kernelI23Flash_fwd_kernel_traitsILi128ELi64ELi64ELi4ELb0ELb0EN7cutlass6half_tE19Flash_kernel_traitsILi128ELi64ELi64ELi4ES3_EELi4ELi7ELb0EEEvNS_16Flash_fwd_paramsE:
	.zero		992


//--------------------- .nv.constant0._ZN5flash32flash_fwd_splitkv_combine_kernelI23Flash_fwd_kernel_traitsILi128ELi64ELi64ELi4ELb0ELb0EN7cutlass6half_tE19Flash_kernel_traitsILi128ELi64ELi64ELi4ES3_EELi4ELi6ELb0EEEvNS_16Flash_fwd_paramsE --------------------------
	.section	.nv.constant0._ZN5flash32flash_fwd_splitkv_combine_kernelI23Flash_fwd_kernel_traitsILi128ELi64ELi64ELi4ELb0ELb0EN7cutlass6half_tE19Flash_kernel_traitsILi128ELi64ELi64ELi4ES3_EELi4ELi6ELb0EEEvNS_16Flash_fwd_paramsE,"a",@progbits
	.sectionflags	@""
	.align	4
.nv.constant0._ZN5flash32flash_fwd_splitkv_combine_kernelI23Flash_fwd_kernel_traitsILi128ELi64ELi64ELi4ELb0ELb0EN7cutlass6half_tE19Flash_kernel_traitsILi128ELi64ELi64ELi4ES3_EELi4ELi6ELb0EEEvNS_16Flash_fwd_paramsE:
	.zero		992


//--------------------- .nv.constant0._ZN5flash32flash_fwd_splitkv_combine_kernelI23Flash_fwd_kernel_traitsILi128ELi64ELi64ELi4ELb0ELb0EN7cutlass6half_tE19Flash_kernel_traitsILi128ELi64ELi64ELi4ES3_EELi4ELi5ELb0EEEvNS_16Flash_fwd_paramsE --------------------------
	.section	.nv.constant0._ZN5flash32flash_fwd_splitkv_combine_kernelI23Flash_fwd_kernel_traitsILi128ELi64ELi64ELi4ELb0ELb0EN7cutlass6half_tE19Flash_kernel_traitsILi128ELi64ELi64ELi4ES3_EELi4ELi5ELb0EEEvNS_16Flash_fwd_paramsE,"a",@progbits
	.sectionflags	@""
	.align	4
.nv.constant0._ZN5flash32flash_fwd_splitkv_combine_kernelI23Flash_fwd_kernel_traitsILi128ELi64ELi64ELi4ELb0ELb0EN7cutlass6half_tE19Flash_kernel_traitsILi128ELi64ELi64ELi4ES3_EELi4ELi5ELb0EEEvNS_16Flash_fwd_paramsE:
	.zero		992


//--------------------- .nv.constant0._ZN5flash32flash_fwd_splitkv_combine_kernelI23Flash_fwd_kernel_traitsILi128ELi64ELi64ELi4ELb0ELb0EN7cutlass6half_tE19Flash_kernel_traitsILi128ELi64ELi64ELi4ES3_EELi4ELi4ELb0EEEvNS_16Flash_fwd_paramsE --------------------------
	.section	.nv.constant0._ZN5flash32flash_fwd_splitkv_combine_kernelI23Flash_fwd_kernel_traitsILi128ELi64ELi64ELi4ELb0ELb0EN7cutlass6half_tE19Flash_kernel_traitsILi128ELi64ELi64ELi4ES3_EELi4ELi4ELb0EEEvNS_16Flash_fwd_paramsE,"a",@progbits
	.sectionflags	@""
	.align	4
.nv.constant0._ZN5flash32flash_fwd_splitkv_combine_kernelI23Flash_fwd_kernel_traitsILi128ELi64ELi64ELi4ELb0ELb0EN7cutlass6half_tE19Flash_kernel_traitsILi128ELi64ELi64ELi4ES3_EELi4ELi4ELb0EEEvNS_16Flash_fwd_paramsE:
	.zero		992


//--------------------- .nv.constant0._ZN5flash32flash_fwd_splitkv_combine_kernelI23Flash_fwd_kernel_traitsILi128ELi64ELi64ELi4ELb0ELb0EN7cutlass6half_tE19Flash_kernel_traitsILi128ELi64ELi64ELi4ES3_EELi4ELi3ELb0EEEvNS_16Flash_fwd_paramsE --------------------------
	.section	.nv.constant0._ZN5flash32flash_fwd_splitkv_combine_kernelI23Flash_fwd_kernel_traitsILi128ELi64ELi64ELi4ELb0ELb0EN7cutlass6half_tE19Flash_kernel_traitsILi128ELi64ELi64ELi4ES3_EELi4ELi3ELb0EEEvNS_16Flash_fwd_paramsE,"a",@progbits
	.sectionflags	@""
	.align	4
.nv.constant0._ZN5flash32flash_fwd_splitkv_combine_kernelI23Flash_fwd_kernel_traitsILi128ELi64ELi64ELi4ELb0ELb0EN7cutlass6half_tE19Flash_kernel_traitsILi128ELi64ELi64ELi4ES3_EELi4ELi3ELb0EEEvNS_16Flash_fwd_paramsE:
	.zero		992


//--------------------- .nv.constant0._ZN5flash32flash_fwd_splitkv_combine_kernelI23Flash_fwd_kernel_traitsILi128ELi64ELi64ELi4ELb0ELb0EN7cutlass6half_tE19Flash_kernel_traitsILi128ELi64ELi64ELi4ES3_EELi4ELi2ELb0EEEvNS_16Flash_fwd_paramsE --------------------------
	.section	.nv.constant0._ZN5flash32flash_fwd_splitkv_combine_kernelI23Flash_fwd_kernel_traitsILi128ELi64ELi64ELi4ELb0ELb0EN7cutlass6half_tE19Flash_kernel_traitsILi128ELi64ELi64ELi4ES3_EELi4ELi2ELb0EEEvNS_16Flash_fwd_paramsE,"a",@progbits
	.sectionflags	@""
	.align	4
.nv.constant0._ZN5flash32flash_fwd_splitkv_combine_kernelI23Flash_fwd_kernel_traitsILi128ELi64ELi64ELi4ELb0ELb0EN7cutlass6half_tE19Flash_kernel_traitsILi128ELi64ELi64ELi4ES3_EELi4ELi2ELb0EEEvNS_16Flash_fwd_paramsE:
	.zero		992


//--------------------- .nv.constant0._ZN5flash32flash_fwd_splitkv_combine_kernelI23Flash_fwd_kernel_traitsILi128ELi64ELi64ELi4ELb0ELb0EN7cutlass6half_tE19Flash_kernel_traitsILi128ELi64ELi64ELi4ES3_EELi4ELi1ELb0EEEvNS_16Flash_fwd_paramsE --------------------------
	.section	.nv.constant0._ZN5flash32flash_fwd_splitkv_combine_kernelI23Flash_fwd_kernel_traitsILi128ELi64ELi64ELi4ELb0ELb0EN7cutlass6half_tE19Flash_kernel_traitsILi128ELi64ELi64ELi4ES3_EELi4ELi1ELb0EEEvNS_16Flash_fwd_paramsE,"a",@progbits
	.sectionflags	@""
	.align	4
.nv.constant0._ZN5flash32flash_fwd_splitkv_combine_kernelI23Flash_fwd_kernel_traitsILi128ELi64ELi64ELi4ELb0ELb0EN7cutlass6half_tE19Flash_kernel_traitsILi128ELi64ELi64ELi4ES3_EELi4ELi1ELb0EEEvNS_16Flash_fwd_paramsE:
	.zero		992


//--------------------- .nv.constant0._ZN5flash32flash_fwd_splitkv_combine_kernelI23Flash_fwd_kernel_traitsILi128ELi64ELi64ELi4ELb0ELb0EN7cutlass6half_tE19Flash_kernel_traitsILi128ELi64ELi64ELi4ES3_EELi4ELi7ELb1EEEvNS_16Flash_fwd_paramsE --------------------------
	.section	.nv.constant0._ZN5flash32flash_fwd_splitkv_combine_kernelI23Flash_fwd_kernel_traitsILi128ELi64ELi64ELi4ELb0ELb0EN7cutlass6half_tE19Flash_kernel_traitsILi128ELi64ELi64ELi4ES3_EELi4ELi7ELb1EEEvNS_16Flash_fwd_paramsE,"a",@progbits
	.sectionflags	@""
	.align	4
.nv.constant0._ZN5flash32flash_fwd_splitkv_combine_kernelI23Flash_fwd_kernel_traitsILi128ELi64ELi64ELi4ELb0ELb0EN7cutlass6half_tE19Flash_kernel_traitsILi128ELi64ELi64ELi4ES3_EELi4ELi7ELb1EEEvNS_16Flash_fwd_paramsE:
	.zero		992


//--------------------- .nv.constant0._ZN5flash32flash_fwd_splitkv_combine_kernelI23Flash_fwd_kernel_traitsILi128ELi64ELi64ELi4ELb0ELb0EN7cutlass6half_tE19Flash_kernel_traitsILi128ELi64ELi64ELi4ES3_EELi4ELi6ELb1EEEvNS_16Flash_fwd_paramsE --------------------------
	.section	.nv.constant0._ZN5flash32flash_fwd_splitkv_combine_kernelI23Flash_fwd_kernel_traitsILi128ELi64ELi64ELi4ELb0ELb0EN7cutlass6half_tE19Flash_kernel_traitsILi128ELi64ELi64ELi4ES3_EELi4ELi6ELb1EEEvNS_16Flash_fwd_paramsE,"a",@progbits
	.sectionflags	@""
	.align	4
.nv.constant0._ZN5flash32flash_fwd_splitkv_combine_kernelI23Flash_fwd_kernel_traitsILi128ELi64ELi64ELi4ELb0ELb0EN7cutlass6half_tE19Flash_kernel_traitsILi128ELi64ELi64ELi4ES3_EELi4ELi6ELb1EEEvNS_16Flash_fwd_paramsE:
	.zero		992


//--------------------- .nv.constant0._ZN5flash32flash_fwd_splitkv_combine_kernelI23Flash_fwd_kernel_traitsILi128ELi64ELi64ELi4ELb0ELb0EN7cutlass6half_tE19Flash_kernel_traitsILi128ELi64ELi64ELi4ES3_EELi4ELi5ELb1EEEvNS_16Flash_fwd_paramsE --------------------------
	.section	.nv.constant0._ZN5flash32flash_fwd_splitkv_combine_kernelI23Flash_fwd_kernel_traitsILi128ELi64ELi64ELi4ELb0ELb0EN7cutlass6half_tE19Flash_kernel_traitsILi128ELi64ELi64ELi4ES3_EELi4ELi5ELb1EEEvNS_16Flash_fwd_paramsE,"a",@progbits
	.sectionflags	@""
	.align	4
.nv.constant0._ZN5flash32flash_fwd_splitkv_combine_kernelI23Flash_fwd_kernel_traitsILi128ELi64ELi64ELi4ELb0ELb0EN7cutlass6half_tE19Flash_kernel_traitsILi128ELi64ELi64ELi4ES3_EELi4ELi5ELb1EEEvNS_16Flash_fwd_paramsE:
	.zero		992


//--------------------- .nv.constant0._ZN5flash32flash_fwd_splitkv_combine_kernelI23Flash_fwd_kernel_traitsILi128ELi64ELi64ELi4ELb0ELb0EN7cutlass6half_tE19Flash_kernel_traitsILi128ELi64ELi64ELi4ES3_EELi4ELi4ELb1EEEvNS_16Flash_fwd_paramsE --------------------------
	.section	.nv.constant0._ZN5flash32flash_fwd_splitkv_combine_kernelI23Flash_fwd_kernel_traitsILi128ELi64ELi64ELi4ELb0ELb0EN7cutlass6half_tE19Flash_kernel_traitsILi128ELi64ELi64ELi4ES3_EELi4ELi4ELb1EEEvNS_16Flash_fwd_paramsE,"a",@progbits
	.sectionflags	@""
	.align	4
.nv.constant0._ZN5flash32flash_fwd_splitkv_combine_kernelI23Flash_fwd_kernel_traitsILi128ELi64ELi64ELi4ELb0ELb0EN7cutlass6half_tE19Flash_kernel_traitsILi128ELi64ELi64ELi4ES3_EELi4ELi4ELb1EEEvNS_16Flash_fwd_paramsE:
	.zero		992


//--------------------- .nv.constant0._ZN5flash32flash_fwd_splitkv_combine_kernelI23Flash_fwd_kernel_traitsILi128ELi64ELi64ELi4ELb0ELb0EN7cutlass6half_tE19Flash_kernel_traitsILi128ELi64ELi64ELi4ES3_EELi4ELi3ELb1EEEvNS_16Flash_fwd_paramsE --------------------------
	.section	.nv.constant0._ZN5flash32flash_fwd_splitkv_combine_kernelI23Flash_fwd_kernel_traitsILi128ELi64ELi64ELi4ELb0ELb0EN7cutlass6half_tE19Flash_kernel_traitsILi128ELi64ELi64ELi4ES3_EELi4ELi3ELb1EEEvNS_16Flash_fwd_paramsE,"a",@progbits
	.sectionflags	@""
	.align	4
.nv.constant0._ZN5flash32flash_fwd_splitkv_combine_kernelI23Flash_fwd_kernel_traitsILi128ELi64ELi64ELi4ELb0ELb0EN7cutlass6half_tE19Flash_kernel_traitsILi128ELi64ELi64ELi4ES3_EELi4ELi3ELb1EEEvNS_16Flash_fwd_paramsE:
	.zero		992


//--------------------- .nv.constant0._ZN5flash32flash_fwd_splitkv_combine_kernelI23Flash_fwd_kernel_traitsILi128ELi64ELi64ELi4ELb0ELb0EN7cutlass6half_tE19Flash_kernel_traitsILi128ELi64ELi64ELi4ES3_EELi4ELi2ELb1EEEvNS_16Flash_fwd_paramsE --------------------------
	.section	.nv.constant0._ZN5flash32flash_fwd_splitkv_combine_kernelI23Flash_fwd_kernel_traitsILi128ELi64ELi64ELi4ELb0ELb0EN7cutlass6half_tE19Flash_kernel_traitsILi128ELi64ELi64ELi4ES3_EELi4ELi2ELb1EEEvNS_16Flash_fwd_paramsE,"a",@progbits
	.sectionflags	@""
	.align	4
.nv.constant0._ZN5flash32flash_fwd_splitkv_combine_kernelI23Flash_fwd_kernel_traitsILi128ELi64ELi64ELi4ELb0ELb0EN7cutlass6half_tE19Flash_kernel_traitsILi128ELi64ELi64ELi4ES3_EELi4ELi2ELb1EEEvNS_16Flash_fwd_paramsE:
	.zero		992


//--------------------- .nv.constant0._ZN5flash32flash_fwd_splitkv_combine_kernelI23Flash_fwd_kernel_traitsILi128ELi64ELi64ELi4ELb0ELb0EN7cutlass6half_tE19Flash_kernel_traitsILi128ELi64ELi64ELi4ES3_EELi4ELi1ELb1EEEvNS_16Flash_fwd_paramsE --------------------------
	.section	.nv.constant0._ZN5flash32flash_fwd_splitkv_combine_kernelI23Flash_fwd_kernel_traitsILi128ELi64ELi64ELi4ELb0ELb0EN7cutlass6half_tE19Flash_kernel_traitsILi128ELi64ELi64ELi4ES3_EELi4ELi1ELb1EEEvNS_16Flash_fwd_paramsE,"a",@progbits
	.sectionflags	@""
	.align	4
.nv.constant0._ZN5flash32flash_fwd_splitkv_combine_kernelI23Flash_fwd_kernel_traitsILi128ELi64ELi64ELi4ELb0ELb0EN7cutlass6half_tE19Flash_kernel_traitsILi128ELi64ELi64ELi4ES3_EELi4ELi1ELb1EEEvNS_16Flash_fwd_paramsE:
	.zero		992


//--------------------- .nv.constant0._ZN5flash24flash_fwd_splitkv_kernelI23Flash_fwd_kernel_traitsILi128ELi64ELi64ELi4ELb0ELb0EN7cutlass6half_tE19Flash_kernel_traitsILi128ELi64ELi64ELi4ES3_EELb1ELb0ELb0ELb0ELb0ELb0ELb0ELb0EEEvNS_16Flash_fwd_paramsE --------------------------
	.section	.nv.constant0._ZN5flash24flash_fwd_splitkv_kernelI23Flash_fwd_kernel_traitsILi128ELi64ELi64ELi4ELb0ELb0EN7cutlass6half_tE19Flash_kernel_traitsILi128ELi64ELi64ELi4ES3_EELb1ELb0ELb0ELb0ELb0ELb0ELb0ELb0EEEvNS_16Flash_fwd_paramsE,"a",@progbits
	.sectionflags	@""
	.align	4
.nv.constant0._ZN5flash24flash_fwd_splitkv_kernelI23Flash_fwd_kernel_traitsILi128ELi64ELi64ELi4ELb0ELb0EN7cutlass6half_tE19Flash_kernel_traitsILi128ELi64ELi64ELi4ES3_EELb1ELb0ELb0ELb0ELb0ELb0ELb0ELb0EEEvNS_16Flash_fwd_paramsE:
	.zero		992


//--------------------- .nv.constant0._ZN5flash24flash_fwd_splitkv_kernelI23Flash_fwd_kernel_traitsILi128ELi64ELi64ELi4ELb0ELb0EN7cutlass6half_tE19Flash_kernel_traitsILi128ELi64ELi64ELi4ES3_EELb1ELb0ELb0ELb0ELb0ELb1ELb0ELb0EEEvNS_16Flash_fwd_paramsE --------------------------
	.section	.nv.constant0._ZN5flash24flash_fwd_splitkv_kernelI23Flash_fwd_kernel_traitsILi128ELi64ELi64ELi4ELb0ELb0EN7cutlass6half_tE19Flash_kernel_traitsILi128ELi64ELi64ELi4ES3_EELb1ELb0ELb0ELb0ELb0ELb1ELb0ELb0EEEvNS_16Flash_fwd_paramsE,"a",@progbits
	.sectionflags	@""
	.align	4
.nv.constant0._ZN5flash24flash_fwd_splitkv_kernelI23Flash_fwd_kernel_traitsILi128ELi64ELi64ELi4ELb0ELb0EN7cutlass6half_tE19Flash_kernel_traitsILi128ELi64ELi64ELi4ES3_EELb1ELb0ELb0ELb0ELb0ELb1ELb0ELb0EEEvNS_16Flash_fwd_paramsE:
	.zero		992


//--------------------- .nv.constant0._ZN5flash24flash_fwd_splitkv_kernelI23Flash_fwd_kernel_traitsILi128ELi64ELi64ELi4ELb0ELb0EN7cutlass6half_tE19Flash_kernel_traitsILi128ELi64ELi64ELi4ES3_EELb1ELb0ELb0ELb0ELb0ELb0ELb0ELb1EEEvNS_16Flash_fwd_paramsE --------------------------
	.section	.nv.constant0._ZN5flash24flash_fwd_splitkv_kernelI23Flash_fwd_kernel_traitsILi128ELi64ELi64ELi4ELb0ELb0EN7cutlass6half_tE19Flash_kernel_traitsILi128ELi64ELi64ELi4ES3_EELb1ELb0ELb0ELb0ELb0ELb0ELb0ELb1EEEvNS_16Flash_fwd_paramsE,"a",@progbits
	.sectionflags	@""
	.align	4
.nv.constant0._ZN5flash24flash_fwd_splitkv_kernelI23Flash_fwd_kernel_traitsILi128ELi64ELi64ELi4ELb0ELb0EN7cutlass6half_tE19Flash_kernel_traitsILi128ELi64ELi64ELi4ES3_EELb1ELb0ELb0ELb0ELb0ELb0ELb0ELb1EEEvNS_16Flash_fwd_paramsE:
	.zero		992


//--------------------- .nv.constant0._ZN5flash24flash_fwd_splitkv_kernelI23Flash_fwd_kernel_traitsILi128ELi64ELi64ELi4ELb0ELb0EN7cutlass6half_tE19Flash_kernel_traitsILi128ELi64ELi64ELi4ES3_EELb1ELb0ELb0ELb0ELb0ELb1ELb0ELb1EEEvNS_16Flash_fwd_paramsE --------------------------
	.section	.nv.constant0._ZN5flash24flash_fwd_splitkv_kernelI23Flash_fwd_kernel_traitsILi128ELi64ELi64ELi4ELb0ELb0EN7cutlass6half_tE19Flash_kernel_traitsILi128ELi64ELi64ELi4ES3_EELb1ELb0ELb0ELb0ELb0ELb1ELb0ELb1EEEvNS_16Flash_fwd_paramsE,"a",@progbits
	.sectionflags	@""
	.align	4
.nv.constant0._ZN5flash24flash_fwd_splitkv_kernelI23Flash_fwd_kernel_traitsILi128ELi64ELi64ELi4ELb0ELb0EN7cutlass6half_tE19Flash_kernel_traitsILi128ELi64ELi64ELi4ES3_EELb1ELb0ELb0ELb0ELb0ELb1ELb0ELb1EEEvNS_16Flash_fwd_paramsE:
	.zero		992


//--------------------- .nv.constant0._ZN5flash24flash_fwd_splitkv_kernelI23Flash_fwd_kernel_traitsILi128ELi64ELi64ELi4ELb0ELb0EN7cutlass6half_tE19Flash_kernel_traitsILi128ELi64ELi64ELi4ES3_EELb1ELb0ELb0ELb0ELb0ELb0ELb1ELb0EEEvNS_16Flash_fwd_paramsE --------------------------
	.section	.nv.constant0._ZN5flash24flash_fwd_splitkv_kernelI23Flash_fwd_kernel_traitsILi128ELi64ELi64ELi4ELb0ELb0EN7cutlass6half_tE19Flash_kernel_traitsILi128ELi64ELi64ELi4ES3_EELb1ELb0ELb0ELb0ELb0ELb0ELb1ELb0EEEvNS_16Flash_fwd_paramsE,"a",@progbits
	.sectionflags	@""
	.align	4
.nv.constant0._ZN5flash24flash_fwd_splitkv_kernelI23Flash_fwd_kernel_traitsILi128ELi64ELi64ELi4ELb0ELb0EN7cutlass6half_tE19Flash_kernel_traitsILi128ELi64ELi64ELi4ES3_EELb1ELb0ELb0ELb0ELb0ELb0ELb1ELb0EEEvNS_16Flash_fwd_paramsE:
	.zero		992


//--------------------- .nv.constant0._ZN5flash24flash_fwd_splitkv_kernelI23Flash_fwd_kernel_traitsILi128ELi64ELi64ELi4ELb0ELb0EN7cutlass6half_tE19Flash_kernel_traitsILi128ELi64ELi64ELi4ES3_EELb1ELb0ELb0ELb0ELb0ELb1ELb1ELb0EEEvNS_16Flash_fwd_paramsE --------------------------
	.section	.nv.constant0._ZN5flash24flash_fwd_splitkv_kernelI23Flash_fwd_kernel_traitsILi128ELi64ELi64ELi4ELb0ELb0EN7cutlass6half_tE19Flash_kernel_traitsILi128ELi64ELi64ELi4ES3_EELb1ELb0ELb0ELb0ELb0ELb1ELb1ELb0EEEvNS_16Flash_fwd_paramsE,"a",@progbits
	.sectionflags	@""
	.align	4
.nv.constant0._ZN5flash24flash_fwd_splitkv_kernelI23Flash_fwd_kernel_traitsILi128ELi64ELi64ELi4ELb0ELb0EN7cutlass6half_tE19Flash_kernel_traitsILi128ELi64ELi64ELi4ES3_EELb1ELb0ELb0ELb0ELb0ELb1ELb1ELb0EEEvNS_16Flash_fwd_paramsE:
	.zero		992


//--------------------- .nv.constant0._ZN5flash24flash_fwd_splitkv_kernelI23Flash_fwd_kernel_traitsILi128ELi64ELi64ELi4ELb0ELb0EN7cutlass6half_tE19Flash_kernel_traitsILi128ELi64ELi64ELi4ES3_EELb1ELb0ELb0ELb0ELb0ELb0ELb1ELb1EEEvNS_16Flash_fwd_paramsE --------------------------
	.section	.nv.constant0._ZN5flash24flash_fwd_splitkv_kernelI23Flash_fwd_kernel_traitsILi128ELi64ELi64ELi4ELb0ELb0EN7cutlass6half_tE19Flash_kernel_traitsILi128ELi64ELi64ELi4ES3_EELb1ELb0ELb0ELb0ELb0ELb0ELb1ELb1EEEvNS_16Flash_fwd_paramsE,"a",@progbits
	.sectionflags	@""
	.align	4
.nv.constant0._ZN5flash24flash_fwd_splitkv_kernelI23Flash_fwd_kernel_traitsILi128ELi64ELi64ELi4ELb0ELb0EN7cutlass6half_tE19Flash_kernel_traitsILi128ELi64ELi64ELi4ES3_EELb1ELb0ELb0ELb0ELb0ELb0ELb1ELb1EEEvNS_16Flash_fwd_paramsE:
	.zero		992


//--------------------- .nv.constant0._ZN5flash24flash_fwd_splitkv_kernelI23Flash_fwd_kernel_traitsILi128ELi64ELi64ELi4ELb0ELb0EN7cutlass6half_tE19Flash_kernel_traitsILi128ELi64ELi64ELi4ES3_EELb1ELb0ELb0ELb0ELb0ELb1ELb1ELb1EEEvNS_16Flash_fwd_paramsE --------------------------
	.section	.nv.constant0._ZN5flash24flash_fwd_splitkv_kernelI23Flash_fwd_kernel_traitsILi128ELi64ELi64ELi4ELb0ELb0EN7cutlass6half_tE19Flash_kernel_traitsILi128ELi64ELi64ELi4ES3_EELb1ELb0ELb0ELb0ELb0ELb1ELb1ELb1EEEvNS_16Flash_fwd_paramsE,"a",@progbits
	.sectionflags	@""
	.align	4
.nv.constant0._ZN5flash24flash_fwd_splitkv_kernelI23Flash_fwd_kernel_traitsILi128ELi64ELi64ELi4ELb0ELb0EN7cutlass6half_tE19Flash_kernel_traitsILi128ELi64ELi64ELi4ES3_EELb1ELb0ELb0ELb0ELb0ELb1ELb1ELb1EEEvNS_16Flash_fwd_paramsE:
	.zero		992


//--------------------- .nv.constant0._ZN5flash24flash_fwd_splitkv_kernelI23Flash_fwd_kernel_traitsILi128ELi64ELi64ELi4ELb0ELb0EN7cutlass6half_tE19Flash_kernel_traitsILi128ELi64ELi64ELi4ES3_EELb1ELb0ELb0ELb1ELb1ELb0ELb0ELb0EEEvNS_16Flash_fwd_paramsE --------------------------
	.section	.nv.constant0._ZN5flash24flash_fwd_splitkv_kernelI23Flash_fwd_kernel_traitsILi128ELi64ELi64ELi4ELb0ELb0EN7cutlass6half_tE19Flash_kernel_traitsILi128ELi64ELi64ELi4ES3_EELb1ELb0ELb0ELb1ELb1ELb0ELb0ELb0EEEvNS_16Flash_fwd_paramsE,"a",@progbits
	.sectionflags	@""
	.align	4
.nv.constant0._ZN5flash24flash_fwd_splitkv_kernelI23Flash_fwd_kernel_traitsILi128ELi64ELi64ELi4ELb0ELb0EN7cutlass6half_tE19Flash_kernel_traitsILi128ELi64ELi64ELi4ES3_EELb1ELb0ELb0ELb1ELb1ELb0ELb0ELb0EEEvNS_16Flash_fwd_paramsE:
	.zero		992


//--------------------- .nv.constant0._ZN5flash24flash_fwd_splitkv_kernelI23Flash_fwd_kernel_traitsILi128ELi64ELi64ELi4ELb0ELb0EN7cutlass6half_tE19Flash_kernel_traitsILi128ELi64ELi64ELi4ES3_EELb1ELb0ELb0ELb1ELb1ELb1ELb0ELb0EEEvNS_16Flash_fwd_paramsE --------------------------
	.section	.nv.constant0._ZN5flash24flash_fwd_splitkv_kernelI23Flash_fwd_kernel_traitsILi128ELi64ELi64ELi4ELb0ELb0EN7cutlass6half_tE19Flash_kernel_traitsILi128ELi64ELi64ELi4ES3_EELb1ELb0ELb0ELb1ELb1ELb1ELb0ELb0EEEvNS_16Flash_fwd_paramsE,"a",@progbits
	.sectionflags	@""
	.align	4
.nv.constant0._ZN5flash24flash_fwd_splitkv_kernelI23Flash_fwd_kernel_traitsILi128ELi64ELi64ELi4ELb0ELb0EN7cutlass6half_tE19Flash_kernel_traitsILi128ELi64ELi64ELi4ES3_EELb1ELb0ELb0ELb1ELb1ELb1ELb0ELb0EEEvNS_16Flash_fwd_paramsE:
	.zero		992


//--------------------- .nv.constant0._ZN5flash24flash_fwd_splitkv_kernelI23Flash_fwd_kernel_traitsILi128ELi64ELi64ELi4ELb0ELb0EN7cutlass6half_tE19Flash_kernel_traitsILi128ELi64ELi64ELi4ES3_EELb1ELb0ELb0ELb1ELb1ELb0ELb1ELb0EEEvNS_16Flash_fwd_paramsE --------------------------
	.section	.nv.constant0._ZN5flash24flash_fwd_splitkv_kernelI23Flash_fwd_kernel_traitsILi128ELi64ELi64ELi4ELb0ELb0EN7cutlass6half_tE19Flash_kernel_traitsILi128ELi64ELi64ELi4ES3_EELb1ELb0ELb0ELb1ELb1ELb0ELb1ELb0EEEvNS_16Flash_fwd_paramsE,"a",@progbits
	.sectionflags	@""
	.align	4
.nv.constant0._ZN5flash24flash_fwd_splitkv_kernelI23Flash_fwd_kernel_traitsILi128ELi64ELi64ELi4ELb0ELb0EN7cutlass6half_tE19Flash_kernel_traitsILi128ELi64ELi64ELi4ES3_EELb1ELb0ELb0ELb1ELb1ELb0ELb1ELb0EEEvNS_16Flash_fwd_paramsE:
	.zero		992


//--------------------- .nv.constant0._ZN5flash24flash_fwd_splitkv_kernelI23Flash_fwd_kernel_traitsILi128ELi64ELi64ELi4ELb0ELb0EN7cutlass6half_tE19Flash_kernel_traitsILi128ELi64ELi64ELi4ES3_EELb1ELb0ELb0ELb1ELb1ELb1ELb1ELb0EEEvNS_16Flash_fwd_paramsE --------------------------
	.section	.nv.constant0._ZN5flash24flash_fwd_splitkv_kernelI23Flash_fwd_kernel_traitsILi128ELi64ELi64ELi4ELb0ELb0EN7cutlass6half_tE19Flash_kernel_traitsILi128ELi64ELi64ELi4ES3_EELb1ELb0ELb0ELb1ELb1ELb1ELb1ELb0EEEvNS_16Flash_fwd_paramsE,"a",@progbits
	.sectionflags	@""
	.align	4
.nv.constant0._ZN5flash24flash_fwd_splitkv_kernelI23Flash_fwd_kernel_traitsILi128ELi64ELi64ELi4ELb0ELb0EN7cutlass6half_tE19Flash_kernel_traitsILi128ELi64ELi64ELi4ES3_EELb1ELb0ELb0ELb1ELb1ELb1ELb1ELb0EEEvNS_16Flash_fwd_paramsE:
	.zero		992


//--------------------- .nv.constant0._ZN5flash24flash_fwd_splitkv_kernelI23Flash_fwd_kernel_traitsILi128ELi64ELi64ELi4ELb0ELb0EN7cutlass6half_tE19Flash_kernel_traitsILi128ELi64ELi64ELi4ES3_EELb1ELb0ELb0ELb0ELb1ELb0ELb0ELb0EEEvNS_16Flash_fwd_paramsE --------------------------
	.section	.nv.constant0._ZN5flash24flash_fwd_splitkv_kernelI23Flash_fwd_kernel_traitsILi128ELi64ELi64ELi4ELb0ELb0EN7cutlass6half_tE19Flash_kernel_traitsILi128ELi64ELi64ELi4ES3_EELb1ELb0ELb0ELb0ELb1ELb0ELb0ELb0EEEvNS_16Flash_fwd_paramsE,"a",@progbits
	.sectionflags	@""
	.align	4
.nv.constant0._ZN5flash24flash_fwd_splitkv_kernelI23Flash_fwd_kernel_traitsILi128ELi64ELi64ELi4ELb0ELb0EN7cutlass6half_tE19Flash_kernel_traitsILi128ELi64ELi64ELi4ES3_EELb1ELb0ELb0ELb0ELb1ELb0ELb0ELb0EEEvNS_16Flash_fwd_paramsE:
	.zero		992


//--------------------- .nv.constant0._ZN5flash24flash_fwd_splitkv_kernelI23Flash_fwd_kernel_traitsILi128ELi64ELi64ELi4ELb0ELb0EN7cutlass6half_tE19Flash_kernel_traitsILi128ELi64ELi64ELi4ES3_EELb1ELb0ELb0ELb0ELb1ELb1ELb0ELb0EEEvNS_16Flash_fwd_paramsE --------------------------
	.section	.nv.constant0._ZN5flash24flash_fwd_splitkv_kernelI23Flash_fwd_kernel_traitsILi128ELi64ELi64ELi4ELb0ELb0EN7cutlass6half_tE19Flash_kernel_traitsILi128ELi64ELi64ELi4ES3_EELb1ELb0ELb0ELb0ELb1ELb1ELb0ELb0EEEvNS_16Flash_fwd_paramsE,"a",@progbits
	.sectionflags	@""
	.align	4
.nv.constant0._ZN5flash24flash_fwd_splitkv_kernelI23Flash_fwd_kernel_traitsILi128ELi64ELi64ELi4ELb0ELb0EN7cutlass6half_tE19Flash_kernel_traitsILi128ELi64ELi64ELi4ES3_EELb1ELb0ELb0ELb0ELb1ELb1ELb0ELb0EEEvNS_16Flash_fwd_paramsE:
	.zero		992


//--------------------- .nv.constant0._ZN5flash24flash_fwd_splitkv_kernelI23Flash_fwd_kernel_traitsILi128ELi64ELi64ELi4ELb0ELb0EN7cutlass6half_tE19Flash_kernel_traitsILi128ELi64ELi64ELi4ES3_EELb1ELb0ELb1ELb0ELb0ELb0ELb0ELb0EEEvNS_16Flash_fwd_paramsE --------------------------
	.section	.nv.constant0._ZN5flash24flash_fwd_splitkv_kernelI23Flash_fwd_kernel_traitsILi128ELi64ELi64ELi4ELb0ELb0EN7cutlass6half_tE19Flash_kernel_traitsILi128ELi64ELi64ELi4ES3_EELb1ELb0ELb1ELb0ELb0ELb0ELb0ELb0EEEvNS_16Flash_fwd_paramsE,"a",@progbits
	.sectionflags	@""
	.align	4
.nv.constant0._ZN5flash24flash_fwd_splitkv_kernelI23Flash_fwd_kernel_traitsILi128ELi64ELi64ELi4ELb0ELb0EN7cutlass6half_tE19Flash_kernel_traitsILi128ELi64ELi64ELi4ES3_EELb1ELb0ELb1ELb0ELb0ELb0ELb0ELb0EEEvNS_16Flash_fwd_paramsE:
	.zero		992


//--------------------- .nv.constant0._ZN5flash24flash_fwd_splitkv_kernelI23Flash_fwd_kernel_traitsILi128ELi64ELi64ELi4ELb0ELb0EN7cutlass6half_tE19Flash_kernel_traitsILi128ELi64ELi64ELi4ES3_EELb1ELb0ELb1ELb0ELb0ELb1ELb0ELb0EEEvNS_16Flash_fwd_paramsE --------------------------
	.section	.nv.constant0._ZN5flash24flash_fwd_splitkv_kernelI23Flash_fwd_kernel_traitsILi128ELi64ELi64ELi4ELb0ELb0EN7cutlass6half_tE19Flash_kernel_traitsILi128ELi64ELi64ELi4ES3_EELb1ELb0ELb1ELb0ELb0ELb1ELb0ELb0EEEvNS_16Flash_fwd_paramsE,"a",@progbits
	.sectionflags	@""
	.align	4
.nv.constant0._ZN5flash24flash_fwd_splitkv_kernelI23Flash_fwd_kernel_traitsILi128ELi64ELi64ELi4ELb0ELb0EN7cutlass6half_tE19Flash_kernel_traitsILi128ELi64ELi64ELi4ES3_EELb1ELb0ELb1ELb0ELb0ELb1ELb0ELb0EEEvNS_16Flash_fwd_paramsE:
	.zero		992


//--------------------- .nv.constant0._ZN5flash24flash_fwd_splitkv_kernelI23Flash_fwd_kernel_traitsILi128ELi64ELi64ELi4ELb0ELb0EN7cutlass6half_tE19Flash_kernel_traitsILi128ELi64ELi64ELi4ES3_EELb1ELb0ELb0ELb0ELb1ELb0ELb0ELb1EEEvNS_16Flash_fwd_paramsE --------------------------
	.section	.nv.constant0._ZN5flash24flash_fwd_splitkv_kernelI23Flash_fwd_kernel_traitsILi128ELi64ELi64ELi4ELb0ELb0EN7cutlass6half_tE19Flash_kernel_traitsILi128ELi64ELi64ELi4ES3_EELb1ELb0ELb0ELb0ELb1ELb0ELb0ELb1EEEvNS_16Flash_fwd_paramsE,"a",@progbits
	.sectionflags	@""
	.align	4
.nv.constant0._ZN5flash24flash_fwd_splitkv_kernelI23Flash_fwd_kernel_traitsILi128ELi64ELi64ELi4ELb0ELb0EN7cutlass6half_tE19Flash_kernel_traitsILi128ELi64ELi64ELi4ES3_EELb1ELb0ELb0ELb0ELb1ELb0ELb0ELb1EEEvNS_16Flash_fwd_paramsE:
	.zero		992


//--------------------- .nv.constant0._ZN5flash24flash_fwd_splitkv_kernelI23Flash_fwd_kernel_traitsILi128ELi64ELi64ELi4ELb0ELb0EN7cutlass6half_tE19Flash_kernel_traitsILi128ELi64ELi64ELi4ES3_EELb1ELb0ELb0ELb0ELb1ELb1ELb0ELb1EEEvNS_16Flash_fwd_paramsE --------------------------
	.section	.nv.constant0._ZN5flash24flash_fwd_splitkv_kernelI23Flash_fwd_kernel_traitsILi128ELi64ELi64ELi4ELb0ELb0EN7cutlass6half_tE19Flash_kernel_traitsILi128ELi64ELi64ELi4ES3_EELb1ELb0ELb0ELb0ELb1ELb1ELb0ELb1EEEvNS_16Flash_fwd_paramsE,"a",@progbits
	.sectionflags	@""
	.align	4
.nv.constant0._ZN5flash24flash_fwd_splitkv_kernelI23Flash_fwd_kernel_traitsILi128ELi64ELi64ELi4ELb0ELb0EN7cutlass6half_tE19Flash_kernel_traitsILi128ELi64ELi64ELi4ES3_EELb1ELb0ELb0ELb0ELb1ELb1ELb0ELb1EEEvNS_16Flash_fwd_paramsE:
	.zero		992


//--------------------- .nv.constant0._ZN5flash24flash_fwd_splitkv_kernelI23Flash_fwd_kernel_traitsILi128ELi64ELi64ELi4ELb0ELb0EN7cutlass6half_tE19Flash_kernel_traitsILi128ELi64ELi64ELi4ES3_EELb1ELb0ELb1ELb0ELb0ELb0ELb0ELb1EEEvNS_16Flash_fwd_paramsE --------------------------
	.section	.nv.constant0._ZN5flash24flash_fwd_splitkv_kernelI23Flash_fwd_kernel_traitsILi128ELi64ELi64ELi4ELb0ELb0EN7cutlass6half_tE19Flash_kernel_traitsILi128ELi64ELi64ELi4ES3_EELb1ELb0ELb1ELb0ELb0ELb0ELb0ELb1EEEvNS_16Flash_fwd_paramsE,"a",@progbits
	.sectionflags	@""
	.align	4
.nv.constant0._ZN5flash24flash_fwd_splitkv_kernelI23Flash_fwd_kernel_traitsILi128ELi64ELi64ELi4ELb0ELb0EN7cutlass6half_tE19Flash_kernel_traitsILi128ELi64ELi64ELi4ES3_EELb1ELb0ELb1ELb0ELb0ELb0ELb0ELb1EEEvNS_16Flash_fwd_paramsE:
	.zero		992


//--------------------- .nv.constant0._ZN5flash24flash_fwd_splitkv_kernelI23Flash_fwd_kernel_traitsILi128ELi64ELi64ELi4ELb0ELb0EN7cutlass6half_tE19Flash_kernel_traitsILi128ELi64ELi64ELi4ES3_EELb1ELb0ELb1ELb0ELb0ELb1ELb0ELb1EEEvNS_16Flash_fwd_paramsE --------------------------
	.section	.nv.constant0._ZN5flash24flash_fwd_splitkv_kernelI23Flash_fwd_kernel_traitsILi128ELi64ELi64ELi4ELb0ELb0EN7cutlass6half_tE19Flash_kernel_traitsILi128ELi64ELi64ELi4ES3_EELb1ELb0ELb1ELb0ELb0ELb1ELb0ELb1EEEvNS_16Flash_fwd_paramsE,"a",@progbits
	.sectionflags	@""
	.align	4
.nv.constant0._ZN5flash24flash_fwd_splitkv_kernelI23Flash_fwd_kernel_traitsILi128ELi64ELi64ELi4ELb0ELb0EN7cutlass6half_tE19Flash_kernel_traitsILi128ELi64ELi64ELi4ES3_EELb1ELb0ELb1ELb0ELb0ELb1ELb0ELb1EEEvNS_16Flash_fwd_paramsE:
	.zero		992


//--------------------- .nv.constant0._ZN5flash24flash_fwd_splitkv_kernelI23Flash_fwd_kernel_traitsILi128ELi64ELi64ELi4ELb0ELb0EN7cutlass6half_tE19Flash_kernel_traitsILi128ELi64ELi64ELi4ES3_EELb1ELb0ELb0ELb0ELb1ELb0ELb1ELb0EEEvNS_16Flash_fwd_paramsE --------------------------
	.section	.nv.constant0._ZN5flash24flash_fwd_splitkv_kernelI23Flash_fwd_kernel_traitsILi128ELi64ELi64ELi4ELb0ELb0EN7cutlass6half_tE19Flash_kernel_traitsILi128ELi64ELi64ELi4ES3_EELb1ELb0ELb0ELb0ELb1ELb0ELb1ELb0EEEvNS_16Flash_fwd_paramsE,"a",@progbits
	.sectionflags	@""
	.align	4
.nv.constant0._ZN5flash24flash_fwd_splitkv_kernelI23Flash_fwd_kernel_traitsILi128ELi64ELi64ELi4ELb0ELb0EN7cutlass6half_tE19Flash_kernel_traitsILi128ELi64ELi64ELi4ES3_EELb1ELb0ELb0ELb0ELb1ELb0ELb1ELb0EEEvNS_16Flash_fwd_paramsE:
	.zero		992


//--------------------- .nv.constant0._ZN5flash24flash_fwd_splitkv_kernelI23Flash_fwd_kernel_traitsILi128ELi64ELi64ELi4ELb0ELb0EN7cutlass6half_tE19Flash_kernel_traitsILi128ELi64ELi64ELi4ES3_EELb1ELb0ELb0ELb0ELb1ELb1ELb1ELb0EEEvNS_16Flash_fwd_paramsE --------------------------
	.section	.nv.constant0._ZN5flash24flash_fwd_splitkv_kernelI23Flash_fwd_kernel_traitsILi128ELi64ELi64ELi4ELb0ELb0EN7cutlass6half_tE19Flash_kernel_traitsILi128ELi64ELi64ELi4ES3_EELb1ELb0ELb0ELb0ELb1ELb1ELb1ELb0EEEvNS_16Flash_fwd_paramsE,"a",@progbits
	.sectionflags	@""
	.align	4
.nv.constant0._ZN5flash24flash_fwd_splitkv_kernelI23Flash_fwd_kernel_traitsILi128ELi64ELi64ELi4ELb0ELb0EN7cutlass6half_tE19Flash_kernel_traitsILi128ELi64ELi64ELi4ES3_EELb1ELb0ELb0ELb0ELb1ELb1ELb1ELb0EEEvNS_16Flash_fwd_paramsE:
	.zero		992


//--------------------- .nv.constant0._ZN5flash24flash_fwd_splitkv_kernelI23Flash_fwd_kernel_traitsILi128ELi64ELi64ELi4ELb0ELb0EN7cutlass6half_tE19Flash_kernel_traitsILi128ELi64ELi64ELi4ES3_EELb1ELb0ELb1ELb0ELb0ELb0ELb1ELb0EEEvNS_16Flash_fwd_paramsE --------------------------
	.section	.nv.constant0._ZN5flash24flash_fwd_splitkv_kernelI23Flash_fwd_kernel_traitsILi128ELi64ELi64ELi4ELb0ELb0EN7cutlass6half_tE19Flash_kernel_traitsILi128ELi64ELi64ELi4ES3_EELb1ELb0ELb1ELb0ELb0ELb0ELb1ELb0EEEvNS_16Flash_fwd_paramsE,"a",@progbits
	.sectionflags	@""
	.align	4
.nv.constant0._ZN5flash24flash_fwd_splitkv_kernelI23Flash_fwd_kernel_traitsILi128ELi64ELi64ELi4ELb0ELb0EN7cutlass6half_tE19Flash_kernel_traitsILi128ELi64ELi64ELi4ES3_EELb1ELb0ELb1ELb0ELb0ELb0ELb1ELb0EEEvNS_16Flash_fwd_paramsE:
	.zero		992


//--------------------- .nv.constant0._ZN5flash24flash_fwd_splitkv_kernelI23Flash_fwd_kernel_traitsILi128ELi64ELi64ELi4ELb0ELb0EN7cutlass6half_tE19Flash_kernel_traitsILi128ELi64ELi64ELi4ES3_EELb1ELb0ELb1ELb0ELb0ELb1ELb1ELb0EEEvNS_16Flash_fwd_paramsE --------------------------
	.section	.nv.constant0._ZN5flash24flash_fwd_splitkv_kernelI23Flash_fwd_kernel_traitsILi128ELi64ELi64ELi4ELb0ELb0EN7cutlass6half_tE19Flash_kernel_traitsILi128ELi64ELi64ELi4ES3_EELb1ELb0ELb1ELb0ELb0ELb1ELb1ELb0EEEvNS_16Flash_fwd_paramsE,"a",@progbits
	.sectionflags	@""
	.align	4
.nv.constant0._ZN5flash24flash_fwd_splitkv_kernelI23Flash_fwd_kernel_traitsILi128ELi64ELi64ELi4ELb0ELb0EN7cutlass6half_tE19Flash_kernel_traitsILi128ELi64ELi64ELi4ES3_EELb1ELb0ELb1ELb0ELb0ELb1ELb1ELb0EEEvNS_16Flash_fwd_paramsE:
	.zero		992


//--------------------- .nv.constant0._ZN5flash24flash_fwd_splitkv_kernelI23Flash_fwd_kernel_traitsILi128ELi64ELi64ELi4ELb0ELb0EN7cutlass6half_tE19Flash_kernel_traitsILi128ELi64ELi64ELi4ES3_EELb1ELb0ELb0ELb0ELb1ELb0ELb1ELb1EEEvNS_16Flash_fwd_paramsE --------------------------
	.section	.nv.constant0._ZN5flash24flash_fwd_splitkv_kernelI23Flash_fwd_kernel_traitsILi128ELi64ELi64ELi4ELb0ELb0EN7cutlass6half_tE19Flash_kernel_traitsILi128ELi64ELi64ELi4ES3_EELb1ELb0ELb0ELb0ELb1ELb0ELb1ELb1EEEvNS_16Flash_fwd_paramsE,"a",@progbits
	.sectionflags	@""
	.align	4
.nv.constant0._ZN5flash24flash_fwd_splitkv_kernelI23Flash_fwd_kernel_traitsILi128ELi64ELi64ELi4ELb0ELb0EN7cutlass6half_tE19Flash_kernel_traitsILi128ELi64ELi64ELi4ES3_EELb1ELb0ELb0ELb0ELb1ELb0ELb1ELb1EEEvNS_16Flash_fwd_paramsE:
	.zero		992


//--------------------- .nv.constant0._ZN5flash24flash_fwd_splitkv_kernelI23Flash_fwd_kernel_traitsILi128ELi64ELi64ELi4ELb0ELb0EN7cutlass6half_tE19Flash_kernel_traitsILi128ELi64ELi64ELi4ES3_EELb1ELb0ELb0ELb0ELb1ELb1ELb1ELb1EEEvNS_16Flash_fwd_paramsE --------------------------
	.section	.nv.constant0._ZN5flash24flash_fwd_splitkv_kernelI23Flash_fwd_kernel_traitsILi128ELi64ELi64ELi4ELb0ELb0EN7cutlass6half_tE19Flash_kernel_traitsILi128ELi64ELi64ELi4ES3_EELb1ELb0ELb0ELb0ELb1ELb1ELb1ELb1EEEvNS_16Flash_fwd_paramsE,"a",@progbits
	.sectionflags	@""
	.align	4
.nv.constant0._ZN5flash24flash_fwd_splitkv_kernelI23Flash_fwd_kernel_traitsILi128ELi64ELi64ELi4ELb0ELb0EN7cutlass6half_tE19Flash_kernel_traitsILi128ELi64ELi64ELi4ES3_EELb1ELb0ELb0ELb0ELb1ELb1ELb1ELb1EEEvNS_16Flash_fwd_paramsE:
	.zero		992


//--------------------- .nv.constant0._ZN5flash24flash_fwd_splitkv_kernelI23Flash_fwd_kernel_traitsILi128ELi64ELi64ELi4ELb0ELb0EN7cutlass6half_tE19Flash_kernel_traitsILi128ELi64ELi64ELi4ES3_EELb1ELb0ELb1ELb0ELb0ELb0ELb1ELb1EEEvNS_16Flash_fwd_paramsE --------------------------
	.section	.nv.constant0._ZN5flash24flash_fwd_splitkv_kernelI23Flash_fwd_kernel_traitsILi128ELi64ELi64ELi4ELb0ELb0EN7cutlass6half_tE19Flash_kernel_traitsILi128ELi64ELi64ELi4ES3_EELb1ELb0ELb1ELb0ELb0ELb0ELb1ELb1EEEvNS_16Flash_fwd_paramsE,"a",@progbits
	.sectionflags	@""
	.align	4
.nv.constant0._ZN5flash24flash_fwd_splitkv_kernelI23Flash_fwd_kernel_traitsILi128ELi64ELi64ELi4ELb0ELb0EN7cutlass6half_tE19Flash_kernel_traitsILi128ELi64ELi64ELi4ES3_EELb1ELb0ELb1ELb0ELb0ELb0ELb1ELb1EEEvNS_16Flash_fwd_paramsE:
	.zero		992


//--------------------- .nv.constant0._ZN5flash24flash_fwd_splitkv_kernelI23Flash_fwd_kernel_traitsILi128ELi64ELi64ELi4ELb0ELb0EN7cutlass6half_tE19Flash_kernel_traitsILi128ELi64ELi64ELi4ES3_EELb1ELb0ELb1ELb0ELb0ELb1ELb1ELb1EEEvNS_16Flash_fwd_paramsE --------------------------
	.section	.nv.constant0._ZN5flash24flash_fwd_splitkv_kernelI23Flash_fwd_kernel_traitsILi128ELi64ELi64ELi4ELb0ELb0EN7cutlass6half_tE19Flash_kernel_traitsILi128ELi64ELi64ELi4ES3_EELb1ELb0ELb1ELb0ELb0ELb1ELb1ELb1EEEvNS_16Flash_fwd_paramsE,"a",@progbits
	.sectionflags	@""
	.align	4
.nv.constant0._ZN5flash24flash_fwd_splitkv_kernelI23Flash_fwd_kernel_traitsILi128ELi64ELi64ELi4ELb0ELb0EN7cutlass6half_tE19Flash_kernel_traitsILi128ELi64ELi64ELi4ES3_EELb1ELb0ELb1ELb0ELb0ELb1ELb1ELb1EEEvNS_16Flash_fwd_paramsE:
	.zero		992


//--------------------- SYMBOLS --------------------------

	.type		.nv.reservedSmem.offset0,@object
	.size		.nv.reservedSmem.offset0,0x4
